// Copyright (c) 2024, Jay Shah, Ganesh Bikshandi, Ying Zhang, Vijay Thakkar, Pradeep Ramani, Tri Dao.
// Splitting the different template instantiations to different files to speed up compilation.
// This file is auto-generated. See "generate_kernels.py"

#include "flash_fwd_hdim64_256_bf16_packgqa_sm90.cu"
#include "flash_fwd_hdim64_512_bf16_packgqa_sm90.cu"
#include "flash_fwd_hdim192_128_bf16_packgqa_sm90.cu"

// ===== COMPILED SASS (sm_90a) =====

	.target	sm_90a

	.elftype	@"ET_EXEC"


//--------------------- .note.nv.tkinfo           --------------------------
	.section	.note.nv.tkinfo,"",@"SHT_NOTE"
	.sectionflags	@"SHF_NOTE_NV_TKINFO"
	.tkinfo
        /*0018*/ 	.word	0x00000002
        /*0030*/ 	.string	""
        /*0030*/ 	.string	"ptxas"
        /*0030*/ 	.string	"Cuda compilation tools, release 13.0, V13.0.88"
        /*0030*/ 	.string	"Build cuda_13.0.r13.0/compiler.36424714_0"
        /*0030*/ 	.string	"-arch sm_90a -m 64 "



//--------------------- .note.nv.cuinfo           --------------------------
	.section	.note.nv.cuinfo,"",@"SHT_NOTE"
	.sectionflags	@"SHF_NOTE_NV_CUINFO"
        /*0018*/ 	.short	0x0002
        /*001a*/ 	.short	0x005a
        /*001c*/ 	.short	0x0082
	.zero		2


//--------------------- .nv.info                  --------------------------
	.section	.nv.info,"",@"SHT_CUDA_INFO"
	.align	4


	//----- nvinfo : EIATTR_REGCOUNT
	.align		4
        /*0000*/ 	.byte	0x04, 0x2f
        /*0002*/ 	.short	(.L_37 - .L_36)
	.align		4
.L_36:
        /*0004*/ 	.word	index@(_ZN7cutlass13device_kernelIN5flash11enable_sm90INS1_16FlashAttnFwdSm90INS1_25CollectiveMainloopFwdSm90ILi2EN4cute5tupleIJNS5_1CILi1EEES8_S8_EEENS6_IJNS7_ILi128EEENS7_ILi96EEENS7_ILi64EEEEEELi256ENS_10bfloat16_tEfNS_4arch4Sm90ELb1ELb0ELb0ELb1ELb0ELb1ELb1ELb1ELb0ELb1ELb0ELb0EEENS1_21CollectiveEpilogueFwdINS6_IJSA_NS7_ILi256EEESB_EEES9_SE_SG_Li256ELb1ELb1ELb0ELb0EEENS1_36VarlenDynamicPersistentTileSchedulerILi128ELi96ELi256ELi128ELb0ELb1ELb1ELb1ELb1ELb1EEEEEEEEEvNT_6ParamsE)
        /*0008*/ 	.word	0x000000a8


	//----- nvinfo : EIATTR_FRAME_SIZE
	.align		4
.L_37:
        /*000c*/ 	.byte	0x04, 0x11
        /*000e*/ 	.short	(.L_39 - .L_38)
	.align		4
.L_38:
        /*0010*/ 	.word	index@(_ZN7cutlass13device_kernelIN5flash11enable_sm90INS1_16FlashAttnFwdSm90INS1_25CollectiveMainloopFwdSm90ILi2EN4cute5tupleIJNS5_1CILi1EEES8_S8_EEENS6_IJNS7_ILi128EEENS7_ILi96EEENS7_ILi64EEEEEELi256ENS_10bfloat16_tEfNS_4arch4Sm90ELb1ELb0ELb0ELb1ELb0ELb1ELb1ELb1ELb0ELb1ELb0ELb0EEENS1_21CollectiveEpilogueFwdINS6_IJSA_NS7_ILi256EEESB_EEES9_SE_SG_Li256ELb1ELb1ELb0ELb0EEENS1_36VarlenDynamicPersistentTileSchedulerILi128ELi96ELi256ELi128ELb0ELb1ELb1ELb1ELb1ELb1EEEEEEEEEvNT_6ParamsE)
        /*0014*/ 	.word	0x000000b0


	//----- nvinfo : EIATTR_REGCOUNT
	.align		4
.L_39:
        /*0018*/ 	.byte	0x04, 0x2f
        /*001a*/ 	.short	(.L_41 - .L_40)
	.align		4
.L_40:
        /*001c*/ 	.word	index@(_ZN7cutlass13device_kernelIN5flash11enable_sm90INS1_16FlashAttnFwdSm90INS1_25CollectiveMainloopFwdSm90ILi2EN4cute5tupleIJNS5_1CILi1EEES8_S8_EEENS6_IJNS7_ILi128EEENS7_ILi96EEENS7_ILi64EEEEEELi256ENS_10bfloat16_tEfNS_4arch4Sm90ELb1ELb0ELb0ELb1ELb0ELb0ELb1ELb1ELb0ELb1ELb0ELb0EEENS1_21CollectiveEpilogueFwdINS6_IJSA_NS7_ILi256EEESB_EEES9_SE_SG_Li256ELb1ELb1ELb0ELb0EEENS1_36VarlenDynamicPersistentTileSchedulerILi128ELi96ELi256ELi128ELb0ELb1ELb1ELb1ELb1ELb1EEEEEEEEEvNT_6ParamsE)
        /*0020*/ 	.word	0x000000a8


	//----- nvinfo : EIATTR_FRAME_SIZE
	.align		4
.L_41:
        /*0024*/ 	.byte	0x04, 0x11
        /*0026*/ 	.short	(.L_43 - .L_42)
	.align		4
.L_42:
        /*0028*/ 	.word	index@(_ZN7cutlass13device_kernelIN5flash11enable_sm90INS1_16FlashAttnFwdSm90INS1_25CollectiveMainloopFwdSm90ILi2EN4cute5tupleIJNS5_1CILi1EEES8_S8_EEENS6_IJNS7_ILi128EEENS7_ILi96EEENS7_ILi64EEEEEELi256ENS_10bfloat16_tEfNS_4arch4Sm90ELb1ELb0ELb0ELb1ELb0ELb0ELb1ELb1ELb0ELb1ELb0ELb0EEENS1_21CollectiveEpilogueFwdINS6_IJSA_NS7_ILi256EEESB_EEES9_SE_SG_Li256ELb1ELb1ELb0ELb0EEENS1_36VarlenDynamicPersistentTileSchedulerILi128ELi96ELi256ELi128ELb0ELb1ELb1ELb1ELb1ELb1EEEEEEEEEvNT_6ParamsE)
        /*002c*/ 	.word	0x00000070


	//----- nvinfo : EIATTR_REGCOUNT
	.align		4
.L_43:
        /*0030*/ 	.byte	0x04, 0x2f
        /*0032*/ 	.short	(.L_45 - .L_44)
	.align		4
.L_44:
        /*0034*/ 	.word	index@(_ZN7cutlass13device_kernelIN5flash11enable_sm90INS1_16FlashAttnFwdSm90INS1_25CollectiveMainloopFwdSm90ILi2EN4cute5tupleIJNS5_1CILi1EEES8_S8_EEENS6_IJNS7_ILi128EEENS7_ILi96EEENS7_ILi64EEEEEELi256ENS_10bfloat16_tEfNS_4arch4Sm90ELb1ELb0ELb0ELb1ELb0ELb1ELb0ELb1ELb0ELb1ELb0ELb0EEENS1_21CollectiveEpilogueFwdINS6_IJSA_NS7_ILi256EEESB_EEES9_SE_SG_Li256ELb1ELb1ELb0ELb0EEENS1_36VarlenDynamicPersistentTileSchedulerILi128ELi96ELi256ELi128ELb0ELb1ELb1ELb1ELb1ELb1EEEEEEEEEvNT_6ParamsE)
        /*0038*/ 	.word	0x000000a8


	//----- nvinfo : EIATTR_FRAME_SIZE
	.align		4
.L_45:
        /*003c*/ 	.byte	0x04, 0x11
        /*003e*/ 	.short	(.L_47 - .L_46)
	.align		4
.L_46:
        /*0040*/ 	.word	index@(_ZN7cutlass13device_kernelIN5flash11enable_sm90INS1_16FlashAttnFwdSm90INS1_25CollectiveMainloopFwdSm90ILi2EN4cute5tupleIJNS5_1CILi1EEES8_S8_EEENS6_IJNS7_ILi128EEENS7_ILi96EEENS7_ILi64EEEEEELi256ENS_10bfloat16_tEfNS_4arch4Sm90ELb1ELb0ELb0ELb1ELb0ELb1ELb0ELb1ELb0ELb1ELb0ELb0EEENS1_21CollectiveEpilogueFwdINS6_IJSA_NS7_ILi256EEESB_EEES9_SE_SG_Li256ELb1ELb1ELb0ELb0EEENS1_36VarlenDynamicPersistentTileSchedulerILi128ELi96ELi256ELi128ELb0ELb1ELb1ELb1ELb1ELb1EEEEEEEEEvNT_6ParamsE)
        /*0044*/ 	.word	0x00000060


	//----- nvinfo : EIATTR_REGCOUNT
	.align		4
.L_47:
        /*0048*/ 	.byte	0x04, 0x2f
        /*004a*/ 	.short	(.L_49 - .L_48)
	.align		4
.L_48:
        /*004c*/ 	.word	index@(_ZN7cutlass13device_kernelIN5flash11enable_sm90INS1_16FlashAttnFwdSm90INS1_25CollectiveMainloopFwdSm90ILi2EN4cute5tupleIJNS5_1CILi1EEES8_S8_EEENS6_IJNS7_ILi128EEENS7_ILi96EEENS7_ILi64EEEEEELi256ENS_10bfloat16_tEfNS_4arch4Sm90ELb1ELb0ELb0ELb1ELb0ELb0ELb0ELb1ELb0ELb1ELb0ELb0EEENS1_21CollectiveEpilogueFwdINS6_IJSA_NS7_ILi256EEESB_EEES9_SE_SG_Li256ELb1ELb1ELb0ELb0EEENS1_36VarlenDynamicPersistentTileSchedulerILi128ELi96ELi256ELi128ELb0ELb1ELb1ELb1ELb1ELb1EEEEEEEEEvNT_6ParamsE)
        /*0050*/ 	.word	0x000000a8


	//----- nvinfo : EIATTR_FRAME_SIZE
	.align		4
.L_49:
        /*0054*/ 	.byte	0x04, 0x11
        /*0056*/ 	.short	(.L_51 - .L_50)
	.align		4
.L_50:
        /*0058*/ 	.word	index@(_ZN7cutlass13device_kernelIN5flash11enable_sm90INS1_16FlashAttnFwdSm90INS1_25CollectiveMainloopFwdSm90ILi2EN4cute5tupleIJNS5_1CILi1EEES8_S8_EEENS6_IJNS7_ILi128EEENS7_ILi96EEENS7_ILi64EEEEEELi256ENS_10bfloat16_tEfNS_4arch4Sm90ELb1ELb0ELb0ELb1ELb0ELb0ELb0ELb1ELb0ELb1ELb0ELb0EEENS1_21CollectiveEpilogueFwdINS6_IJSA_NS7_ILi256EEESB_EEES9_SE_SG_Li256ELb1ELb1ELb0ELb0EEENS1_36VarlenDynamicPersistentTileSchedulerILi128ELi96ELi256ELi128ELb0ELb1ELb1ELb1ELb1ELb1EEEEEEEEEvNT_6ParamsE)
        /*005c*/ 	.word	0x00000058


	//----- nvinfo : EIATTR_REGCOUNT
	.align		4
.L_51:
        /*0060*/ 	.byte	0x04, 0x2f
        /*0062*/ 	.short	(.L_53 - .L_52)
	.align		4
.L_52:
        /*0064*/ 	.word	index@(_ZN7cutlass13device_kernelIN5flash11enable_sm90INS1_16FlashAttnFwdSm90INS1_25CollectiveMainloopFwdSm90ILi2EN4cute5tupleIJNS5_1CILi1EEES8_S8_EEENS6_IJNS7_ILi128EEENS7_ILi96EEENS7_ILi64EEEEEELi256ENS_10bfloat16_tEfNS_4arch4Sm90ELb1ELb0ELb0ELb0ELb0ELb0ELb1ELb1ELb0ELb1ELb0ELb0EEENS1_21CollectiveEpilogueFwdINS6_IJSA_NS7_ILi256EEESB_EEES9_SE_SG_Li256ELb0ELb1ELb0ELb0EEENS1_30DynamicPersistentTileSchedulerILi256ELi128ELb0ELb1ELb1EEEEEEEEEvNT_6ParamsE)
        /*0068*/ 	.word	0x000000a8


	//----- nvinfo : EIATTR_FRAME_SIZE
	.align		4
.L_53:
        /*006c*/ 	.byte	0x04, 0x11
        /*006e*/ 	.short	(.L_55 - .L_54)
	.align		4
.L_54:
        /*0070*/ 	.word	index@(_ZN7cutlass13device_kernelIN5flash11enable_sm90INS1_16FlashAttnFwdSm90INS1_25CollectiveMainloopFwdSm90ILi2EN4cute5tupleIJNS5_1CILi1EEES8_S8_EEENS6_IJNS7_ILi128EEENS7_ILi96EEENS7_ILi64EEEEEELi256ENS_10bfloat16_tEfNS_4arch4Sm90ELb1ELb0ELb0ELb0ELb0ELb0ELb1ELb1ELb0ELb1ELb0ELb0EEENS1_21CollectiveEpilogueFwdINS6_IJSA_NS7_ILi256EEESB_EEES9_SE_SG_Li256ELb0ELb1ELb0ELb0EEENS1_30DynamicPersistentTileSchedulerILi256ELi128ELb0ELb1ELb1EEEEEEEEEvNT_6ParamsE)
        /*0074*/ 	.word	0x00000050


	//----- nvinfo : EIATTR_REGCOUNT
	.align		4
.L_55:
        /*0078*/ 	.byte	0x04, 0x2f
        /*007a*/ 	.short	(.L_57 - .L_56)
	.align		4
.L_56:
        /*007c*/ 	.word	index@(_ZN7cutlass13device_kernelIN5flash11enable_sm90INS1_16FlashAttnFwdSm90INS1_25CollectiveMainloopFwdSm90ILi2EN4cute5tupleIJNS5_1CILi1EEES8_S8_EEENS6_IJNS7_ILi128EEENS7_ILi96EEENS7_ILi64EEEEEELi256ENS_10bfloat16_tEfNS_4arch4Sm90ELb1ELb0ELb0ELb0ELb0ELb0ELb0ELb1ELb0ELb1ELb0ELb0EEENS1_21CollectiveEpilogueFwdINS6_IJSA_NS7_ILi256EEESB_EEES9_SE_SG_Li256ELb0ELb1ELb0ELb0EEENS1_30DynamicPersistentTileSchedulerILi256ELi128ELb0ELb1ELb1EEEEEEEEEvNT_6ParamsE)
        /*0080*/ 	.word	0x000000a8


	//----- nvinfo : EIATTR_FRAME_SIZE
	.align		4
.L_57:
        /*0084*/ 	.byte	0x04, 0x11
        /*0086*/ 	.short	(.L_59 - .L_58)
	.align		4
.L_58:
        /*0088*/ 	.word	index@(_ZN7cutlass13device_kernelIN5flash11enable_sm90INS1_16FlashAttnFwdSm90INS1_25CollectiveMainloopFwdSm90ILi2EN4cute5tupleIJNS5_1CILi1EEES8_S8_EEENS6_IJNS7_ILi128EEENS7_ILi96EEENS7_ILi64EEEEEELi256ENS_10bfloat16_tEfNS_4arch4Sm90ELb1ELb0ELb0ELb0ELb0ELb0ELb0ELb1ELb0ELb1ELb0ELb0EEENS1_21CollectiveEpilogueFwdINS6_IJSA_NS7_ILi256EEESB_EEES9_SE_SG_Li256ELb0ELb1ELb0ELb0EEENS1_30DynamicPersistentTileSchedulerILi256ELi128ELb0ELb1ELb1EEEEEEEEEvNT_6ParamsE)
        /*008c*/ 	.word	0x00000028


	//----- nvinfo : EIATTR_REGCOUNT
	.align		4
.L_59:
        /*0090*/ 	.byte	0x04, 0x2f
        /*0092*/ 	.short	(.L_61 - .L_60)
	.align		4
.L_60:
        /*0094*/ 	.word	index@(_ZN7cutlass13device_kernelIN5flash11enable_sm90INS1_16FlashAttnFwdSm90INS1_25CollectiveMainloopFwdSm90ILi2EN4cute5tupleIJNS5_1CILi1EEES8_S8_EEENS6_IJNS7_ILi128EEENS7_ILi96EEENS7_ILi64EEEEEELi256ENS_10bfloat16_tEfNS_4arch4Sm90ELb0ELb1ELb0ELb1ELb0ELb1ELb1ELb1ELb0ELb1ELb0ELb0EEENS1_21CollectiveEpilogueFwdINS6_IJSA_NS7_ILi256EEESB_EEES9_SE_SG_Li256ELb1ELb1ELb0ELb0EEENS1_36VarlenDynamicPersistentTileSchedulerILi128ELi96ELi256ELi128ELb0ELb1ELb1ELb1ELb0ELb1EEEEEEEEEvNT_6ParamsE)
        /*0098*/ 	.word	0x000000a8


	//----- nvinfo : EIATTR_FRAME_SIZE
	.align		4
.L_61:
        /*009c*/ 	.byte	0x04, 0x11
        /*009e*/ 	.short	(.L_63 - .L_62)
	.align		4
.L_62:
        /*00a0*/ 	.word	index@($_ZN7cutlass13device_kernelIN5flash11enable_sm90INS1_16FlashAttnFwdSm90INS1_25CollectiveMainloopFwdSm90ILi2EN4cute5tupleIJNS5_1CILi1EEES8_S8_EEENS6_IJNS7_ILi128EEENS7_ILi96EEENS7_ILi64EEEEEELi256ENS_10bfloat16_tEfNS_4arch4Sm90ELb0ELb1ELb0ELb1ELb0ELb1ELb1ELb1ELb0ELb1ELb0ELb0EEENS1_21CollectiveEpilogueFwdINS6_IJSA_NS7_ILi256EEESB_EEES9_SE_SG_Li256ELb1ELb1ELb0ELb0EEENS1_36VarlenDynamicPersistentTileSchedulerILi128ELi96ELi256ELi128ELb0ELb1ELb1ELb1ELb0ELb1EEEEEEEEEvNT_6ParamsE$_ZZN5flash25CollectiveMainloopFwdSm90ILi2EN4cute5tupleIJNS1_1CILi1EEES4_S4_EEENS2_IJNS3_ILi128EEENS3_ILi96EEENS3_ILi64EEEEEELi256EN7cutlass10bfloat16_tEfNSA_4arch4Sm90ELb0ELb1ELb0ELb1ELb0ELb1ELb1ELb1ELb0ELb1ELb0ELb0EE3mmaINS_16FlashAttnFwdSm90ISE_NS_21CollectiveEpilogueFwdINS2_IJS6_NS3_ILi256EEES7_EEES5_SB_SD_Li256ELb1ELb1ELb0ELb0EEENS_36VarlenDynamicPersistentTileSchedulerILi128ELi96ELi256ELi128ELb0ELb1ELb1ELb1ELb0ELb1EEEE13SharedStorageENS1_6TensorINS1_11ArrayEngineIfLm128EEENS1_6LayoutINS2_IJNS2_IJNS3_ILi2EEEST_NS3_ILi32EEEEEES4_S4_EEENS2_IJNS2_IJS4_ST_NS3_ILi4EEEEEENS3_ILi0EEESZ_EEEEEEENS_7SoftmaxILi2ELi0EEEEEbRKNSE_6ParamsENSA_25PipelineTmaAsyncNoClusterILi2ENSA_16PipelineTmaAsyncILi2EEEEES1B_RNSA_13PipelineStateILj2EEERT0_RT1_iRiRKNS_16SeqlenInfoQKNewKILb1ELb1EEENS2_IJiiiiEEERT_ENKUliT_T0_T1_E_clIZSF_ISO_S12_S14_EbS17_S1B_S1B_S1E_S1G_S1I_iS1J_S1N_S1O_S1Q_EUlRS1R_iE0_NS3_ILb1EEES1Y_EEDaiS1R_S1S_S1T_)
        /*00a4*/ 	.word	0x000004e0


	//----- nvinfo : EIATTR_FRAME_SIZE
	.align		4
.L_63:
        /*00a8*/ 	.byte	0x04, 0x11
        /*00aa*/ 	.short	(.L_65 - .L_64)
	.align		4
.L_64:
        /*00ac*/ 	.word	index@(_ZN7cutlass13device_kernelIN5flash11enable_sm90INS1_16FlashAttnFwdSm90INS1_25CollectiveMainloopFwdSm90ILi2EN4cute5tupleIJNS5_1CILi1EEES8_S8_EEENS6_IJNS7_ILi128EEENS7_ILi96EEENS7_ILi64EEEEEELi256ENS_10bfloat16_tEfNS_4arch4Sm90ELb0ELb1ELb0ELb1ELb0ELb1ELb1ELb1ELb0ELb1ELb0ELb0EEENS1_21CollectiveEpilogueFwdINS6_IJSA_NS7_ILi256EEESB_EEES9_SE_SG_Li256ELb1ELb1ELb0ELb0EEENS1_36VarlenDynamicPersistentTileSchedulerILi128ELi96ELi256ELi128ELb0ELb1ELb1ELb1ELb0ELb1EEEEEEEEEvNT_6ParamsE)
        /*00b0*/ 	.word	0x000004e0


	//----- nvinfo : EIATTR_REGCOUNT
	.align		4
.L_65:
        /*00b4*/ 	.byte	0x04, 0x2f
        /*00b6*/ 	.short	(.L_67 - .L_66)
	.align		4
.L_66:
        /*00b8*/ 	.word	index@(_ZN7cutlass13device_kernelIN5flash11enable_sm90INS1_16FlashAttnFwdSm90INS1_25CollectiveMainloopFwdSm90ILi2EN4cute5tupleIJNS5_1CILi1EEES8_S8_EEENS6_IJNS7_ILi128EEENS7_ILi96EEENS7_ILi64EEEEEELi256ENS_10bfloat16_tEfNS_4arch4Sm90ELb0ELb1ELb0ELb1ELb0ELb0ELb1ELb1ELb0ELb1ELb0ELb0EEENS1_21CollectiveEpilogueFwdINS6_IJSA_NS7_ILi256EEESB_EEES9_SE_SG_Li256ELb1ELb1ELb0ELb0EEENS1_36VarlenDynamicPersistentTileSchedulerILi128ELi96ELi256ELi128ELb0ELb1ELb1ELb1ELb0ELb1EEEEEEEEEvNT_6ParamsE)
        /*00bc*/ 	.word	0x000000a8


	//----- nvinfo : EIATTR_FRAME_SIZE
	.align		4
.L_67:
        /*00c0*/ 	.byte	0x04, 0x11
        /*00c2*/ 	.short	(.L_69 - .L_68)
	.align		4
.L_68:
        /*00c4*/ 	.word	index@($_ZN7cutlass13device_kernelIN5flash11enable_sm90INS1_16FlashAttnFwdSm90INS1_25CollectiveMainloopFwdSm90ILi2EN4cute5tupleIJNS5_1CILi1EEES8_S8_EEENS6_IJNS7_ILi128EEENS7_ILi96EEENS7_ILi64EEEEEELi256ENS_10bfloat16_tEfNS_4arch4Sm90ELb0ELb1ELb0ELb1ELb0ELb0ELb1ELb1ELb0ELb1ELb0ELb0EEENS1_21CollectiveEpilogueFwdINS6_IJSA_NS7_ILi256EEESB_EEES9_SE_SG_Li256ELb1ELb1ELb0ELb0EEENS1_36VarlenDynamicPersistentTileSchedulerILi128ELi96ELi256ELi128ELb0ELb1ELb1ELb1ELb0ELb1EEEEEEEEEvNT_6ParamsE$_ZZN5flash25CollectiveMainloopFwdSm90ILi2EN4cute5tupleIJNS1_1CILi1EEES4_S4_EEENS2_IJNS3_ILi128EEENS3_ILi96EEENS3_ILi64EEEEEELi256EN7cutlass10bfloat16_tEfNSA_4arch4Sm90ELb0ELb1ELb0ELb1ELb0ELb0ELb1ELb1ELb0ELb1ELb0ELb0EE3mmaINS_16FlashAttnFwdSm90ISE_NS_21CollectiveEpilogueFwdINS2_IJS6_NS3_ILi256EEES7_EEES5_SB_SD_Li256ELb1ELb1ELb0ELb0EEENS_36VarlenDynamicPersistentTileSchedulerILi128ELi96ELi256ELi128ELb0ELb1ELb1ELb1ELb0ELb1EEEE13SharedStorageENS1_6TensorINS1_11ArrayEngineIfLm128EEENS1_6LayoutINS2_IJNS2_IJNS3_ILi2EEEST_NS3_ILi32EEEEEES4_S4_EEENS2_IJNS2_IJS4_ST_NS3_ILi4EEEEEENS3_ILi0EEESZ_EEEEEEENS_7SoftmaxILi2ELi0EEEEEbRKNSE_6ParamsENSA_25PipelineTmaAsyncNoClusterILi2ENSA_16PipelineTmaAsyncILi2EEEEES1B_RNSA_13PipelineStateILj2EEERT0_RT1_iRiRKNS_16SeqlenInfoQKNewKILb1ELb0EEENS2_IJiiiiEEERT_ENKUliT_T0_T1_E_clIZSF_ISO_S12_S14_EbS17_S1B_S1B_S1E_S1G_S1I_iS1J_S1N_S1O_S1Q_EUlRS1R_iE1_NS3_ILb0EEENS3_ILb1EEEEEDaiS1R_S1S_S1T_)
        /*00c8*/ 	.word	0x000004d0


	//----- nvinfo : EIATTR_FRAME_SIZE
	.align		4
.L_69:
        /*00cc*/ 	.byte	0x04, 0x11
        /*00ce*/ 	.short	(.L_71 - .L_70)
	.align		4
.L_70:
        /*00d0*/ 	.word	index@(_ZN7cutlass13device_kernelIN5flash11enable_sm90INS1_16FlashAttnFwdSm90INS1_25CollectiveMainloopFwdSm90ILi2EN4cute5tupleIJNS5_1CILi1EEES8_S8_EEENS6_IJNS7_ILi128EEENS7_ILi96EEENS7_ILi64EEEEEELi256ENS_10bfloat16_tEfNS_4arch4Sm90ELb0ELb1ELb0ELb1ELb0ELb0ELb1ELb1ELb0ELb1ELb0ELb0EEENS1_21CollectiveEpilogueFwdINS6_IJSA_NS7_ILi256EEESB_EEES9_SE_SG_Li256ELb1ELb1ELb0ELb0EEENS1_36VarlenDynamicPersistentTileSchedulerILi128ELi96ELi256ELi128ELb0ELb1ELb1ELb1ELb0ELb1EEEEEEEEEvNT_6ParamsE)
        /*00d4*/ 	.word	0x000004d0


	//----- nvinfo : EIATTR_REGCOUNT
	.align		4
.L_71:
        /*00d8*/ 	.byte	0x04, 0x2f
        /*00da*/ 	.short	(.L_73 - .L_72)
	.align		4
.L_72:
        /*00dc*/ 	.word	index@(_ZN7cutlass13device_kernelIN5flash11enable_sm90INS1_16FlashAttnFwdSm90INS1_25CollectiveMainloopFwdSm90ILi2EN4cute5tupleIJNS5_1CILi1EEES8_S8_EEENS6_IJNS7_ILi128EEENS7_ILi96EEENS7_ILi64EEEEEELi256ENS_10bfloat16_tEfNS_4arch4Sm90ELb0ELb1ELb0ELb1ELb0ELb1ELb0ELb1ELb0ELb1ELb0ELb0EEENS1_21CollectiveEpilogueFwdINS6_IJSA_NS7_ILi256EEESB_EEES9_SE_SG_Li256ELb1ELb1ELb0ELb0EEENS1_36VarlenDynamicPersistentTileSchedulerILi128ELi96ELi256ELi128ELb0ELb1ELb1ELb1ELb0ELb1EEEEEEEEEvNT_6ParamsE)
        /*00e0*/ 	.word	0x000000a8


	//----- nvinfo : EIATTR_FRAME_SIZE
	.align		4
.L_73:
        /*00e4*/ 	.byte	0x04, 0x11
        /*00e6*/ 	.short	(.L_75 - .L_74)
	.align		4
.L_74:
        /*00e8*/ 	.word	index@(_ZN7cutlass13device_kernelIN5flash11enable_sm90INS1_16FlashAttnFwdSm90INS1_25CollectiveMainloopFwdSm90ILi2EN4cute5tupleIJNS5_1CILi1EEES8_S8_EEENS6_IJNS7_ILi128EEENS7_ILi96EEENS7_ILi64EEEEEELi256ENS_10bfloat16_tEfNS_4arch4Sm90ELb0ELb1ELb0ELb1ELb0ELb1ELb0ELb1ELb0ELb1ELb0ELb0EEENS1_21CollectiveEpilogueFwdINS6_IJSA_NS7_ILi256EEESB_EEES9_SE_SG_Li256ELb1ELb1ELb0ELb0EEENS1_36VarlenDynamicPersistentTileSchedulerILi128ELi96ELi256ELi128ELb0ELb1ELb1ELb1ELb0ELb1EEEEEEEEEvNT_6ParamsE)
        /*00ec*/ 	.word	0x00000058


	//----- nvinfo : EIATTR_REGCOUNT
	.align		4
.L_75:
        /*00f0*/ 	.byte	0x04, 0x2f
        /*00f2*/ 	.short	(.L_77 - .L_76)
	.align		4
.L_76:
        /*00f4*/ 	.word	index@(_ZN7cutlass13device_kernelIN5flash11enable_sm90INS1_16FlashAttnFwdSm90INS1_25CollectiveMainloopFwdSm90ILi2EN4cute5tupleIJNS5_1CILi1EEES8_S8_EEENS6_IJNS7_ILi128EEENS7_ILi96EEENS7_ILi64EEEEEELi256ENS_10bfloat16_tEfNS_4arch4Sm90ELb0ELb1ELb0ELb1ELb0ELb0ELb0ELb1ELb0ELb1ELb0ELb0EEENS1_21CollectiveEpilogueFwdINS6_IJSA_NS7_ILi256EEESB_EEES9_SE_SG_Li256ELb1ELb1ELb0ELb0EEENS1_36VarlenDynamicPersistentTileSchedulerILi128ELi96ELi256ELi128ELb0ELb1ELb1ELb1ELb0ELb1EEEEEEEEEvNT_6ParamsE)
        /*00f8*/ 	.word	0x000000a8


	//----- nvinfo : EIATTR_FRAME_SIZE
	.align		4
.L_77:
        /*00fc*/ 	.byte	0x04, 0x11
        /*00fe*/ 	.short	(.L_79 - .L_78)
	.align		4
.L_78:
        /*0100*/ 	.word	index@(_ZN7cutlass13device_kernelIN5flash11enable_sm90INS1_16FlashAttnFwdSm90INS1_25CollectiveMainloopFwdSm90ILi2EN4cute5tupleIJNS5_1CILi1EEES8_S8_EEENS6_IJNS7_ILi128EEENS7_ILi96EEENS7_ILi64EEEEEELi256ENS_10bfloat16_tEfNS_4arch4Sm90ELb0ELb1ELb0ELb1ELb0ELb0ELb0ELb1ELb0ELb1ELb0ELb0EEENS1_21CollectiveEpilogueFwdINS6_IJSA_NS7_ILi256EEESB_EEES9_SE_SG_Li256ELb1ELb1ELb0ELb0EEENS1_36VarlenDynamicPersistentTileSchedulerILi128ELi96ELi256ELi128ELb0ELb1ELb1ELb1ELb0ELb1EEEEEEEEEvNT_6ParamsE)
        /*0104*/ 	.word	0x00000048


	//----- nvinfo : EIATTR_REGCOUNT
	.align		4
.L_79:
        /*0108*/ 	.byte	0x04, 0x2f
        /*010a*/ 	.short	(.L_81 - .L_80)
	.align		4
.L_80:
        /*010c*/ 	.word	index@(_ZN7cutlass13device_kernelIN5flash11enable_sm90INS1_16FlashAttnFwdSm90INS1_25CollectiveMainloopFwdSm90ILi2EN4cute5tupleIJNS5_1CILi1EEES8_S8_EEENS6_IJNS7_ILi128EEENS7_ILi96EEENS7_ILi64EEEEEELi256ENS_10bfloat16_tEfNS_4arch4Sm90ELb0ELb1ELb0ELb0ELb0ELb0ELb1ELb1ELb0ELb1ELb0ELb0EEENS1_21CollectiveEpilogueFwdINS6_IJSA_NS7_ILi256EEESB_EEES9_SE_SG_Li256ELb0ELb1ELb0ELb0EEENS1_30DynamicPersistentTileSchedulerILi256ELi128ELb0ELb1ELb1EEEEEEEEEvNT_6ParamsE)
        /*0110*/ 	.word	0x000000a8


	//----- nvinfo : EIATTR_FRAME_SIZE
	.align		4
.L_81:
        /*0114*/ 	.byte	0x04, 0x11
        /*0116*/ 	.short	(.L_83 - .L_82)
	.align		4
.L_82:
        /*0118*/ 	.word	index@($_ZN7cutlass13device_kernelIN5flash11enable_sm90INS1_16FlashAttnFwdSm90INS1_25CollectiveMainloopFwdSm90ILi2EN4cute5tupleIJNS5_1CILi1EEES8_S8_EEENS6_IJNS7_ILi128EEENS7_ILi96EEENS7_ILi64EEEEEELi256ENS_10bfloat16_tEfNS_4arch4Sm90ELb0ELb1ELb0ELb0ELb0ELb0ELb1ELb1ELb0ELb1ELb0ELb0EEENS1_21CollectiveEpilogueFwdINS6_IJSA_NS7_ILi256EEESB_EEES9_SE_SG_Li256ELb0ELb1ELb0ELb0EEENS1_30DynamicPersistentTileSchedulerILi256ELi128ELb0ELb1ELb1EEEEEEEEEvNT_6ParamsE$_ZZN5flash25CollectiveMainloopFwdSm90ILi2EN4cute5tupleIJNS1_1CILi1EEES4_S4_EEENS2_IJNS3_ILi128EEENS3_ILi96EEENS3_ILi64EEEEEELi256EN7cutlass10bfloat16_tEfNSA_4arch4Sm90ELb0ELb1ELb0ELb0ELb0ELb0ELb1ELb1ELb0ELb1ELb0ELb0EE3mmaINS_16FlashAttnFwdSm90ISE_NS_21CollectiveEpilogueFwdINS2_IJS6_NS3_ILi256EEES7_EEES5_SB_SD_Li256ELb0ELb1ELb0ELb0EEENS_30DynamicPersistentTileSchedulerILi256ELi128ELb0ELb1ELb1EEEE13SharedStorageENS1_6TensorINS1_11ArrayEngineIfLm128EEENS1_6LayoutINS2_IJNS2_IJNS3_ILi2EEEST_NS3_ILi32EEEEEES4_S4_EEENS2_IJNS2_IJS4_ST_NS3_ILi4EEEEEENS3_ILi0EEESZ_EEEEEEENS_7SoftmaxILi2ELi0EEEEEbRKNSE_6ParamsENSA_25PipelineTmaAsyncNoClusterILi2ENSA_16PipelineTmaAsyncILi2EEEEES1B_RNSA_13PipelineStateILj2EEERT0_RT1_iRiRKNS_16SeqlenInfoQKNewKILb0ELb0EEENS2_IJiiiiEEERT_ENKUliT_T0_T1_E_clIZSF_ISO_S12_S14_EbS17_S1B_S1B_S1E_S1G_S1I_iS1J_S1N_S1O_S1Q_EUlRS1R_iE1_NS3_ILb0EEENS3_ILb1EEEEEDaiS1R_S1S_S1T_)
        /*011c*/ 	.word	0x000004b0


	//----- nvinfo : EIATTR_FRAME_SIZE
	.align		4
.L_83:
        /*0120*/ 	.byte	0x04, 0x11
        /*0122*/ 	.short	(.L_85 - .L_84)
	.align		4
.L_84:
        /*0124*/ 	.word	index@(_ZN7cutlass13device_kernelIN5flash11enable_sm90INS1_16FlashAttnFwdSm90INS1_25CollectiveMainloopFwdSm90ILi2EN4cute5tupleIJNS5_1CILi1EEES8_S8_EEENS6_IJNS7_ILi128EEENS7_ILi96EEENS7_ILi64EEEEEELi256ENS_10bfloat16_tEfNS_4arch4Sm90ELb0ELb1ELb0ELb0ELb0ELb0ELb1ELb1ELb0ELb1ELb0ELb0EEENS1_21CollectiveEpilogueFwdINS6_IJSA_NS7_ILi256EEESB_EEES9_SE_SG_Li256ELb0ELb1ELb0ELb0EEENS1_30DynamicPersistentTileSchedulerILi256ELi128ELb0ELb1ELb1EEEEEEEEEvNT_6ParamsE)
        /*0128*/ 	.word	0x000004b0


	//----- nvinfo : EIATTR_REGCOUNT
	.align		4
.L_85:
        /*012c*/ 	.byte	0x04, 0x2f
        /*012e*/ 	.short	(.L_87 - .L_86)
	.align		4
.L_86:
        /*0130*/ 	.word	index@(_ZN7cutlass13device_kernelIN5flash11enable_sm90INS1_16FlashAttnFwdSm90INS1_25CollectiveMainloopFwdSm90ILi2EN4cute5tupleIJNS5_1CILi1EEES8_S8_EEENS6_IJNS7_ILi128EEENS7_ILi96EEENS7_ILi64EEEEEELi256ENS_10bfloat16_tEfNS_4arch4Sm90ELb0ELb1ELb0ELb0ELb0ELb0ELb0ELb1ELb0ELb1ELb0ELb0EEENS1_21CollectiveEpilogueFwdINS6_IJSA_NS7_ILi256EEESB_EEES9_SE_SG_Li256ELb0ELb1ELb0ELb0EEENS1_30DynamicPersistentTileSchedulerILi256ELi128ELb0ELb1ELb1EEEEEEEEEvNT_6ParamsE)
        /*0134*/ 	.word	0x000000a8


	//----- nvinfo : EIATTR_FRAME_SIZE
	.align		4
.L_87:
        /*0138*/ 	.byte	0x04, 0x11
        /*013a*/ 	.short	(.L_89 - .L_88)
	.align		4
.L_88:
        /*013c*/ 	.word	index@(_ZN7cutlass13device_kernelIN5flash11enable_sm90INS1_16FlashAttnFwdSm90INS1_25CollectiveMainloopFwdSm90ILi2EN4cute5tupleIJNS5_1CILi1EEES8_S8_EEENS6_IJNS7_ILi128EEENS7_ILi96EEENS7_ILi64EEEEEELi256ENS_10bfloat16_tEfNS_4arch4Sm90ELb0ELb1ELb0ELb0ELb0ELb0ELb0ELb1ELb0ELb1ELb0ELb0EEENS1_21CollectiveEpilogueFwdINS6_IJSA_NS7_ILi256EEESB_EEES9_SE_SG_Li256ELb0ELb1ELb0ELb0EEENS1_30DynamicPersistentTileSchedulerILi256ELi128ELb0ELb1ELb1EEEEEEEEEvNT_6ParamsE)
        /*0140*/ 	.word	0x00000020


	//----- nvinfo : EIATTR_REGCOUNT
	.align		4
.L_89:
        /*0144*/ 	.byte	0x04, 0x2f
        /*0146*/ 	.short	(.L_91 - .L_90)
	.align		4
.L_90:
        /*0148*/ 	.word	index@(_ZN7cutlass13device_kernelIN5flash11enable_sm90INS1_16FlashAttnFwdSm90INS1_25CollectiveMainloopFwdSm90ILi2EN4cute5tupleIJNS5_1CILi1EEES8_S8_EEENS6_IJNS7_ILi128EEENS7_ILi96EEENS7_ILi64EEEEEELi256ENS_10bfloat16_tEfNS_4arch4Sm90ELb0ELb0ELb0ELb1ELb0ELb1ELb1ELb1ELb0ELb1ELb0ELb0EEENS1_21CollectiveEpilogueFwdINS6_IJSA_NS7_ILi256EEESB_EEES9_SE_SG_Li256ELb1ELb1ELb0ELb0EEENS1_36VarlenDynamicPersistentTileSchedulerILi128ELi96ELi256ELi128ELb0ELb1ELb1ELb0ELb1ELb1EEEEEEEEEvNT_6ParamsE)
        /*014c*/ 	.word	0x000000a8


	//----- nvinfo : EIATTR_FRAME_SIZE
	.align		4
.L_91:
        /*0150*/ 	.byte	0x04, 0x11
        /*0152*/ 	.short	(.L_93 - .L_92)
	.align		4
.L_92:
        /*0154*/ 	.word	index@(_ZN7cutlass13device_kernelIN5flash11enable_sm90INS1_16FlashAttnFwdSm90INS1_25CollectiveMainloopFwdSm90ILi2EN4cute5tupleIJNS5_1CILi1EEES8_S8_EEENS6_IJNS7_ILi128EEENS7_ILi96EEENS7_ILi64EEEEEELi256ENS_10bfloat16_tEfNS_4arch4Sm90ELb0ELb0ELb0ELb1ELb0ELb1ELb1ELb1ELb0ELb1ELb0ELb0EEENS1_21CollectiveEpilogueFwdINS6_IJSA_NS7_ILi256EEESB_EEES9_SE_SG_Li256ELb1ELb1ELb0ELb0EEENS1_36VarlenDynamicPersistentTileSchedulerILi128ELi96ELi256ELi128ELb0ELb1ELb1ELb0ELb1ELb1EEEEEEEEEvNT_6ParamsE)
        /*0158*/ 	.word	0x00000090


	//----- nvinfo : EIATTR_REGCOUNT
	.align		4
.L_93:
        /*015c*/ 	.byte	0x04, 0x2f
        /*015e*/ 	.short	(.L_95 - .L_94)
	.align		4
.L_94:
        /*0160*/ 	.word	index@(_ZN7cutlass13device_kernelIN5flash11enable_sm90INS1_16FlashAttnFwdSm90INS1_25CollectiveMainloopFwdSm90ILi2EN4cute5tupleIJNS5_1CILi1EEES8_S8_EEENS6_IJNS7_ILi128EEENS7_ILi96EEENS7_ILi64EEEEEELi256ENS_10bfloat16_tEfNS_4arch4Sm90ELb0ELb0ELb0ELb1ELb0ELb0ELb1ELb1ELb0ELb1ELb0ELb0EEENS1_21CollectiveEpilogueFwdINS6_IJSA_NS7_ILi256EEESB_EEES9_SE_SG_Li256ELb1ELb1ELb0ELb0EEENS1_36VarlenDynamicPersistentTileSchedulerILi128ELi96ELi256ELi128ELb0ELb1ELb1ELb0ELb1ELb1EEEEEEEEEvNT_6ParamsE)
        /*0164*/ 	.word	0x000000a8


	//----- nvinfo : EIATTR_FRAME_SIZE
	.align		4
.L_95:
        /*0168*/ 	.byte	0x04, 0x11
        /*016a*/ 	.short	(.L_97 - .L_96)
	.align		4
.L_96:
        /*016c*/ 	.word	index@(_ZN7cutlass13device_kernelIN5flash11enable_sm90INS1_16FlashAttnFwdSm90INS1_25CollectiveMainloopFwdSm90ILi2EN4cute5tupleIJNS5_1CILi1EEES8_S8_EEENS6_IJNS7_ILi128EEENS7_ILi96EEENS7_ILi64EEEEEELi256ENS_10bfloat16_tEfNS_4arch4Sm90ELb0ELb0ELb0ELb1ELb0ELb0ELb1ELb1ELb0ELb1ELb0ELb0EEENS1_21CollectiveEpilogueFwdINS6_IJSA_NS7_ILi256EEESB_EEES9_SE_SG_Li256ELb1ELb1ELb0ELb0EEENS1_36VarlenDynamicPersistentTileSchedulerILi128ELi96ELi256ELi128ELb0ELb1ELb1ELb0ELb1ELb1EEEEEEEEEvNT_6ParamsE)
        /*0170*/ 	.word	0x00000078


	//----- nvinfo : EIATTR_REGCOUNT
	.align		4
.L_97:
        /*0174*/ 	.byte	0x04, 0x2f
        /*0176*/ 	.short	(.L_99 - .L_98)
	.align		4
.L_98:
        /*0178*/ 	.word	index@(_ZN7cutlass13device_kernelIN5flash11enable_sm90INS1_16FlashAttnFwdSm90INS1_25CollectiveMainloopFwdSm90ILi2EN4cute5tupleIJNS5_1CILi1EEES8_S8_EEENS6_IJNS7_ILi128EEENS7_ILi96EEENS7_ILi64EEEEEELi256ENS_10bfloat16_tEfNS_4arch4Sm90ELb0ELb0ELb0ELb1ELb0ELb1ELb0ELb1ELb0ELb1ELb0ELb0EEENS1_21CollectiveEpilogueFwdINS6_IJSA_NS7_ILi256EEESB_EEES9_SE_SG_Li256ELb1ELb1ELb0ELb0EEENS1_36VarlenDynamicPersistentTileSchedulerILi128ELi96ELi256ELi128ELb0ELb1ELb1ELb0ELb1ELb1EEEEEEEEEvNT_6ParamsE)
        /*017c*/ 	.word	0x000000a8


	//----- nvinfo : EIATTR_FRAME_SIZE
	.align		4
.L_99:
        /*0180*/ 	.byte	0x04, 0x11
        /*0182*/ 	.short	(.L_101 - .L_100)
	.align		4
.L_100:
        /*0184*/ 	.word	index@(_ZN7cutlass13device_kernelIN5flash11enable_sm90INS1_16FlashAttnFwdSm90INS1_25CollectiveMainloopFwdSm90ILi2EN4cute5tupleIJNS5_1CILi1EEES8_S8_EEENS6_IJNS7_ILi128EEENS7_ILi96EEENS7_ILi64EEEEEELi256ENS_10bfloat16_tEfNS_4arch4Sm90ELb0ELb0ELb0ELb1ELb0ELb1ELb0ELb1ELb0ELb1ELb0ELb0EEENS1_21CollectiveEpilogueFwdINS6_IJSA_NS7_ILi256EEESB_EEES9_SE_SG_Li256ELb1ELb1ELb0ELb0EEENS1_36VarlenDynamicPersistentTileSchedulerILi128ELi96ELi256ELi128ELb0ELb1ELb1ELb0ELb1ELb1EEEEEEEEEvNT_6ParamsE)
        /*0188*/ 	.word	0x00000068


	//----- nvinfo : EIATTR_REGCOUNT
	.align		4
.L_101:
        /*018c*/ 	.byte	0x04, 0x2f
        /*018e*/ 	.short	(.L_103 - .L_102)
	.align		4
.L_102:
        /*0190*/ 	.word	index@(_ZN7cutlass13device_kernelIN5flash11enable_sm90INS1_16FlashAttnFwdSm90INS1_25CollectiveMainloopFwdSm90ILi2EN4cute5tupleIJNS5_1CILi1EEES8_S8_EEENS6_IJNS7_ILi128EEENS7_ILi96EEENS7_ILi64EEEEEELi256ENS_10bfloat16_tEfNS_4arch4Sm90ELb0ELb0ELb0ELb1ELb0ELb0ELb0ELb1ELb0ELb1ELb0ELb0EEENS1_21CollectiveEpilogueFwdINS6_IJSA_NS7_ILi256EEESB_EEES9_SE_SG_Li256ELb1ELb1ELb0ELb0EEENS1_36VarlenDynamicPersistentTileSchedulerILi128ELi96ELi256ELi128ELb0ELb1ELb1ELb0ELb1ELb1EEEEEEEEEvNT_6ParamsE)
        /*0194*/ 	.word	0x000000a8


	//----- nvinfo : EIATTR_FRAME_SIZE
	.align		4
.L_103:
        /*0198*/ 	.byte	0x04, 0x11
        /*019a*/ 	.short	(.L_105 - .L_104)
	.align		4
.L_104:
        /*019c*/ 	.word	index@(_ZN7cutlass13device_kernelIN5flash11enable_sm90INS1_16FlashAttnFwdSm90INS1_25CollectiveMainloopFwdSm90ILi2EN4cute5tupleIJNS5_1CILi1EEES8_S8_EEENS6_IJNS7_ILi128EEENS7_ILi96EEENS7_ILi64EEEEEELi256ENS_10bfloat16_tEfNS_4arch4Sm90ELb0ELb0ELb0ELb1ELb0ELb0ELb0ELb1ELb0ELb1ELb0ELb0EEENS1_21CollectiveEpilogueFwdINS6_IJSA_NS7_ILi256EEESB_EEES9_SE_SG_Li256ELb1ELb1ELb0ELb0EEENS1_36VarlenDynamicPersistentTileSchedulerILi128ELi96ELi256ELi128ELb0ELb1ELb1ELb0ELb1ELb1EEEEEEEEEvNT_6ParamsE)
        /*01a0*/ 	.word	0x00000060


	//----- nvinfo : EIATTR_REGCOUNT
	.align		4
.L_105:
        /*01a4*/ 	.byte	0x04, 0x2f
        /*01a6*/ 	.short	(.L_107 - .L_106)
	.align		4
.L_106:
        /*01a8*/ 	.word	index@(_ZN7cutlass13device_kernelIN5flash11enable_sm90INS1_16FlashAttnFwdSm90INS1_25CollectiveMainloopFwdSm90ILi2EN4cute5tupleIJNS5_1CILi1EEES8_S8_EEENS6_IJNS7_ILi128EEENS7_ILi96EEENS7_ILi64EEEEEELi256ENS_10bfloat16_tEfNS_4arch4Sm90ELb0ELb0ELb0ELb0ELb0ELb0ELb1ELb1ELb0ELb1ELb0ELb0EEENS1_21CollectiveEpilogueFwdINS6_IJSA_NS7_ILi256EEESB_EEES9_SE_SG_Li256ELb0ELb1ELb0ELb0EEENS1_29StaticPersistentTileSchedulerILb0EEEEEEEEEvNT_6ParamsE)
        /*01ac*/ 	.word	0x000000a8


	//----- nvinfo : EIATTR_FRAME_SIZE
	.align		4
.L_107:
        /*01b0*/ 	.byte	0x04, 0x11
        /*01b2*/ 	.short	(.L_109 - .L_108)
	.align		4
.L_108:
        /*01b4*/ 	.word	index@(_ZN7cutlass13device_kernelIN5flash11enable_sm90INS1_16FlashAttnFwdSm90INS1_25CollectiveMainloopFwdSm90ILi2EN4cute5tupleIJNS5_1CILi1EEES8_S8_EEENS6_IJNS7_ILi128EEENS7_ILi96EEENS7_ILi64EEEEEELi256ENS_10bfloat16_tEfNS_4arch4Sm90ELb0ELb0ELb0ELb0ELb0ELb0ELb1ELb1ELb0ELb1ELb0ELb0EEENS1_21CollectiveEpilogueFwdINS6_IJSA_NS7_ILi256EEESB_EEES9_SE_SG_Li256ELb0ELb1ELb0ELb0EEENS1_29StaticPersistentTileSchedulerILb0EEEEEEEEEvNT_6ParamsE)
        /*01b8*/ 	.word	0x00000068


	//----- nvinfo : EIATTR_REGCOUNT
	.align		4
.L_109:
        /*01bc*/ 	.byte	0x04, 0x2f
        /*01be*/ 	.short	(.L_111 - .L_110)
	.align		4
.L_110:
        /*01c0*/ 	.word	index@(_ZN7cutlass13device_kernelIN5flash11enable_sm90INS1_16FlashAttnFwdSm90INS1_25CollectiveMainloopFwdSm90ILi2EN4cute5tupleIJNS5_1CILi1EEES8_S8_EEENS6_IJNS7_ILi128EEENS7_ILi96EEENS7_ILi64EEEEEELi256ENS_10bfloat16_tEfNS_4arch4Sm90ELb0ELb0ELb0ELb0ELb0ELb0ELb0ELb1ELb0ELb1ELb0ELb0EEENS1_21CollectiveEpilogueFwdINS6_IJSA_NS7_ILi256EEESB_EEES9_SE_SG_Li256ELb0ELb1ELb0ELb0EEENS1_29StaticPersistentTileSchedulerILb0EEEEEEEEEvNT_6ParamsE)
        /*01c4*/ 	.word	0x000000a8


	//----- nvinfo : EIATTR_FRAME_SIZE
	.align		4
.L_111:
        /*01c8*/ 	.byte	0x04, 0x11
        /*01ca*/ 	.short	(.L_113 - .L_112)
	.align		4
.L_112:
        /*01cc*/ 	.word	index@(_ZN7cutlass13device_kernelIN5flash11enable_sm90INS1_16FlashAttnFwdSm90INS1_25CollectiveMainloopFwdSm90ILi2EN4cute5tupleIJNS5_1CILi1EEES8_S8_EEENS6_IJNS7_ILi128EEENS7_ILi96EEENS7_ILi64EEEEEELi256ENS_10bfloat16_tEfNS_4arch4Sm90ELb0ELb0ELb0ELb0ELb0ELb0ELb0ELb1ELb0ELb1ELb0ELb0EEENS1_21CollectiveEpilogueFwdINS6_IJSA_NS7_ILi256EEESB_EEES9_SE_SG_Li256ELb0ELb1ELb0ELb0EEENS1_29StaticPersistentTileSchedulerILb0EEEEEEEEEvNT_6ParamsE)
        /*01d0*/ 	.word	0x00000038


	//----- nvinfo : EIATTR_REGCOUNT
	.align		4
.L_113:
        /*01d4*/ 	.byte	0x04, 0x2f
        /*01d6*/ 	.short	(.L_115 - .L_114)
	.align		4
.L_114:
        /*01d8*/ 	.word	index@(_ZN7cutlass13device_kernelIN5flash11enable_sm90INS1_16FlashAttnFwdSm90INS1_25CollectiveMainloopFwdSm90ILi2EN4cute5tupleIJNS5_1CILi1EEES8_S8_EEENS6_IJNS7_ILi64EEESA_SA_EEELi512ENS_10bfloat16_tEfNS_4arch4Sm90ELb1ELb0ELb0ELb1ELb0ELb1ELb1ELb0ELb0ELb1ELb0ELb0EEENS1_21CollectiveEpilogueFwdINS6_IJSA_NS7_ILi512EEESA_EEES9_SC_SE_Li256ELb1ELb1ELb0ELb0EEENS1_36VarlenDynamicPersistentTileSchedulerILi64ELi64ELi256ELi128ELb0ELb1ELb1ELb1ELb1ELb1EEEEEEEEEvNT_6ParamsE)
        /*01dc*/ 	.word	0x000000a8


	//----- nvinfo : EIATTR_FRAME_SIZE
	.align		4
.L_115:
        /*01e0*/ 	.byte	0x04, 0x11
        /*01e2*/ 	.short	(.L_117 - .L_116)
	.align		4
.L_116:
        /*01e4*/ 	.word	index@(_ZN7cutlass13device_kernelIN5flash11enable_sm90INS1_16FlashAttnFwdSm90INS1_25CollectiveMainloopFwdSm90ILi2EN4cute5tupleIJNS5_1CILi1EEES8_S8_EEENS6_IJNS7_ILi64EEESA_SA_EEELi512ENS_10bfloat16_tEfNS_4arch4Sm90ELb1ELb0ELb0ELb1ELb0ELb1ELb1ELb0ELb0ELb1ELb0ELb0EEENS1_21CollectiveEpilogueFwdINS6_IJSA_NS7_ILi512EEESA_EEES9_SC_SE_Li256ELb1ELb1ELb0ELb0EEENS1_36VarlenDynamicPersistentTileSchedulerILi64ELi64ELi256ELi128ELb0ELb1ELb1ELb1ELb1ELb1EEEEEEEEEvNT_6ParamsE)
        /*01e8*/ 	.word	0x00000070


	//----- nvinfo : EIATTR_REGCOUNT
	.align		4
.L_117:
        /*01ec*/ 	.byte	0x04, 0x2f
        /*01ee*/ 	.short	(.L_119 - .L_118)
	.align		4
.L_118:
        /*01f0*/ 	.word	index@(_ZN7cutlass13device_kernelIN5flash11enable_sm90INS1_16FlashAttnFwdSm90INS1_25CollectiveMainloopFwdSm90ILi2EN4cute5tupleIJNS5_1CILi1EEES8_S8_EEENS6_IJNS7_ILi64EEESA_SA_EEELi512ENS_10bfloat16_tEfNS_4arch4Sm90ELb1ELb0ELb0ELb1ELb0ELb0ELb1ELb0ELb0ELb1ELb0ELb0EEENS1_21CollectiveEpilogueFwdINS6_IJSA_NS7_ILi512EEESA_EEES9_SC_SE_Li256ELb1ELb1ELb0ELb0EEENS1_36VarlenDynamicPersistentTileSchedulerILi64ELi64ELi256ELi128ELb0ELb1ELb1ELb1ELb1ELb1EEEEEEEEEvNT_6ParamsE)
        /*01f4*/ 	.word	0x000000a8


	//----- nvinfo : EIATTR_FRAME_SIZE
	.align		4
.L_119:
        /*01f8*/ 	.byte	0x04, 0x11
        /*01fa*/ 	.short	(.L_121 - .L_120)
	.align		4
.L_120:
        /*01fc*/ 	.word	index@(_ZN7cutlass13device_kernelIN5flash11enable_sm90INS1_16FlashAttnFwdSm90INS1_25CollectiveMainloopFwdSm90ILi2EN4cute5tupleIJNS5_1CILi1EEES8_S8_EEENS6_IJNS7_ILi64EEESA_SA_EEELi512ENS_10bfloat16_tEfNS_4arch4Sm90ELb1ELb0ELb0ELb1ELb0ELb0ELb1ELb0ELb0ELb1ELb0ELb0EEENS1_21CollectiveEpilogueFwdINS6_IJSA_NS7_ILi512EEESA_EEES9_SC_SE_Li256ELb1ELb1ELb0ELb0EEENS1_36VarlenDynamicPersistentTileSchedulerILi64ELi64ELi256ELi128ELb0ELb1ELb1ELb1ELb1ELb1EEEEEEEEEvNT_6ParamsE)
        /*0200*/ 	.word	0x00000068


	//----- nvinfo : EIATTR_REGCOUNT
	.align		4
.L_121:
        /*0204*/ 	.byte	0x04, 0x2f
        /*0206*/ 	.short	(.L_123 - .L_122)
	.align		4
.L_122:
        /*0208*/ 	.word	index@(_ZN7cutlass13device_kernelIN5flash11enable_sm90INS1_16FlashAttnFwdSm90INS1_25CollectiveMainloopFwdSm90ILi2EN4cute5tupleIJNS5_1CILi1EEES8_S8_EEENS6_IJNS7_ILi64EEESA_SA_EEELi512ENS_10bfloat16_tEfNS_4arch4Sm90ELb1ELb0ELb0ELb1ELb0ELb1ELb0ELb0ELb0ELb1ELb0ELb0EEENS1_21CollectiveEpilogueFwdINS6_IJSA_NS7_ILi512EEESA_EEES9_SC_SE_Li256ELb1ELb1ELb0ELb0EEENS1_36VarlenDynamicPersistentTileSchedulerILi64ELi64ELi256ELi128ELb0ELb1ELb1ELb1ELb1ELb1EEEEEEEEEvNT_6ParamsE)
        /*020c*/ 	.word	0x000000a8


	//----- nvinfo : EIATTR_FRAME_SIZE
	.align		4
.L_123:
        /*0210*/ 	.byte	0x04, 0x11
        /*0212*/ 	.short	(.L_125 - .L_124)
	.align		4
.L_124:
        /*0214*/ 	.word	index@(_ZN7cutlass13device_kernelIN5flash11enable_sm90INS1_16FlashAttnFwdSm90INS1_25CollectiveMainloopFwdSm90ILi2EN4cute5tupleIJNS5_1CILi1EEES8_S8_EEENS6_IJNS7_ILi64EEESA_SA_EEELi512ENS_10bfloat16_tEfNS_4arch4Sm90ELb1ELb0ELb0ELb1ELb0ELb1ELb0ELb0ELb0ELb1ELb0ELb0EEENS1_21CollectiveEpilogueFwdINS6_IJSA_NS7_ILi512EEESA_EEES9_SC_SE_Li256ELb1ELb1ELb0ELb0EEENS1_36VarlenDynamicPersistentTileSchedulerILi64ELi64ELi256ELi128ELb0ELb1ELb1ELb1ELb1ELb1EEEEEEEEEvNT_6ParamsE)
        /*0218*/ 	.word	0x00000060


	//----- nvinfo : EIATTR_REGCOUNT
	.align		4
.L_125:
        /*021c*/ 	.byte	0x04, 0x2f
        /*021e*/ 	.short	(.L_127 - .L_126)
	.align		4
.L_126:
        /*0220*/ 	.word	index@(_ZN7cutlass13device_kernelIN5flash11enable_sm90INS1_16FlashAttnFwdSm90INS1_25CollectiveMainloopFwdSm90ILi2EN4cute5tupleIJNS5_1CILi1EEES8_S8_EEENS6_IJNS7_ILi64EEESA_SA_EEELi512ENS_10bfloat16_tEfNS_4arch4Sm90ELb1ELb0ELb0ELb1ELb0ELb0ELb0ELb0ELb0ELb1ELb0ELb0EEENS1_21CollectiveEpilogueFwdINS6_IJSA_NS7_ILi512EEESA_EEES9_SC_SE_Li256ELb1ELb1ELb0ELb0EEENS1_36VarlenDynamicPersistentTileSchedulerILi64ELi64ELi256ELi128ELb0ELb1ELb1ELb1ELb1ELb1EEEEEEEEEvNT_6ParamsE)
        /*0224*/ 	.word	0x000000a8


	//----- nvinfo : EIATTR_FRAME_SIZE
	.align		4
.L_127:
        /*0228*/ 	.byte	0x04, 0x11
        /*022a*/ 	.short	(.L_129 - .L_128)
	.align		4
.L_128:
        /*022c*/ 	.word	index@(_ZN7cutlass13device_kernelIN5flash11enable_sm90INS1_16FlashAttnFwdSm90INS1_25CollectiveMainloopFwdSm90ILi2EN4cute5tupleIJNS5_1CILi1EEES8_S8_EEENS6_IJNS7_ILi64EEESA_SA_EEELi512ENS_10bfloat16_tEfNS_4arch4Sm90ELb1ELb0ELb0ELb1ELb0ELb0ELb0ELb0ELb0ELb1ELb0ELb0EEENS1_21CollectiveEpilogueFwdINS6_IJSA_NS7_ILi512EEESA_EEES9_SC_SE_Li256ELb1ELb1ELb0ELb0EEENS1_36VarlenDynamicPersistentTileSchedulerILi64ELi64ELi256ELi128ELb0ELb1ELb1ELb1ELb1ELb1EEEEEEEEEvNT_6ParamsE)
        /*0230*/ 	.word	0x00000058


	//----- nvinfo : EIATTR_REGCOUNT
	.align		4
.L_129:
        /*0234*/ 	.byte	0x04, 0x2f
        /*0236*/ 	.short	(.L_131 - .L_130)
	.align		4
.L_130:
        /*0238*/ 	.word	index@(_ZN7cutlass13device_kernelIN5flash11enable_sm90INS1_16FlashAttnFwdSm90INS1_25CollectiveMainloopFwdSm90ILi2EN4cute5tupleIJNS5_1CILi1EEES8_S8_EEENS6_IJNS7_ILi64EEESA_SA_EEELi512ENS_10bfloat16_tEfNS_4arch4Sm90ELb1ELb0ELb0ELb0ELb0ELb0ELb1ELb0ELb0ELb1ELb0ELb0EEENS1_21CollectiveEpilogueFwdINS6_IJSA_NS7_ILi512EEESA_EEES9_SC_SE_Li256ELb0ELb1ELb0ELb0EEENS1_30DynamicPersistentTileSchedulerILi256ELi128ELb0ELb1ELb1EEEEEEEEEvNT_6ParamsE)
        /*023c*/ 	.word	0x000000a8


	//----- nvinfo : EIATTR_FRAME_SIZE
	.align		4
.L_131:
        /*0240*/ 	.byte	0x04, 0x11
        /*0242*/ 	.short	(.L_133 - .L_132)
	.align		4
.L_132:
        /*0244*/ 	.word	index@(_ZN7cutlass13device_kernelIN5flash11enable_sm90INS1_16FlashAttnFwdSm90INS1_25CollectiveMainloopFwdSm90ILi2EN4cute5tupleIJNS5_1CILi1EEES8_S8_EEENS6_IJNS7_ILi64EEESA_SA_EEELi512ENS_10bfloat16_tEfNS_4arch4Sm90ELb1ELb0ELb0ELb0ELb0ELb0ELb1ELb0ELb0ELb1ELb0ELb0EEENS1_21CollectiveEpilogueFwdINS6_IJSA_NS7_ILi512EEESA_EEES9_SC_SE_Li256ELb0ELb1ELb0ELb0EEENS1_30DynamicPersistentTileSchedulerILi256ELi128ELb0ELb1ELb1EEEEEEEEEvNT_6ParamsE)
        /*0248*/ 	.word	0x00000048


	//----- nvinfo : EIATTR_REGCOUNT
	.align		4
.L_133:
        /*024c*/ 	.byte	0x04, 0x2f
        /*024e*/ 	.short	(.L_135 - .L_134)
	.align		4
.L_134:
        /*0250*/ 	.word	index@(_ZN7cutlass13device_kernelIN5flash11enable_sm90INS1_16FlashAttnFwdSm90INS1_25CollectiveMainloopFwdSm90ILi2EN4cute5tupleIJNS5_1CILi1EEES8_S8_EEENS6_IJNS7_ILi64EEESA_SA_EEELi512ENS_10bfloat16_tEfNS_4arch4Sm90ELb1ELb0ELb0ELb0ELb0ELb0ELb0ELb0ELb0ELb1ELb0ELb0EEENS1_21CollectiveEpilogueFwdINS6_IJSA_NS7_ILi512EEESA_EEES9_SC_SE_Li256ELb0ELb1ELb0ELb0EEENS1_30DynamicPersistentTileSchedulerILi256ELi128ELb0ELb1ELb1EEEEEEEEEvNT_6ParamsE)
        /*0254*/ 	.word	0x000000a8


	//----- nvinfo : EIATTR_FRAME_SIZE
	.align		4
.L_135:
        /*0258*/ 	.byte	0x04, 0x11
        /*025a*/ 	.short	(.L_137 - .L_136)
	.align		4
.L_136:
        /*025c*/ 	.word	index@(_ZN7cutlass13device_kernelIN5flash11enable_sm90INS1_16FlashAttnFwdSm90INS1_25CollectiveMainloopFwdSm90ILi2EN4cute5tupleIJNS5_1CILi1EEES8_S8_EEENS6_IJNS7_ILi64EEESA_SA_EEELi512ENS_10bfloat16_tEfNS_4arch4Sm90ELb1ELb0ELb0ELb0ELb0ELb0ELb0ELb0ELb0ELb1ELb0ELb0EEENS1_21CollectiveEpilogueFwdINS6_IJSA_NS7_ILi512EEESA_EEES9_SC_SE_Li256ELb0ELb1ELb0ELb0EEENS1_30DynamicPersistentTileSchedulerILi256ELi128ELb0ELb1ELb1EEEEEEEEEvNT_6ParamsE)
        /*0260*/ 	.word	0x00000028


	//----- nvinfo : EIATTR_REGCOUNT
	.align		4
.L_137:
        /*0264*/ 	.byte	0x04, 0x2f
        /*0266*/ 	.short	(.L_139 - .L_138)
	.align		4
.L_138:
        /*0268*/ 	.word	index@(_ZN7cutlass13device_kernelIN5flash11enable_sm90INS1_16FlashAttnFwdSm90INS1_25CollectiveMainloopFwdSm90ILi2EN4cute5tupleIJNS5_1CILi1EEES8_S8_EEENS6_IJNS7_ILi64EEESA_SA_EEELi512ENS_10bfloat16_tEfNS_4arch4Sm90ELb0ELb1ELb0ELb1ELb0ELb1ELb1ELb0ELb0ELb1ELb0ELb0EEENS1_21CollectiveEpilogueFwdINS6_IJSA_NS7_ILi512EEESA_EEES9_SC_SE_Li256ELb1ELb1ELb0ELb0EEENS1_36VarlenDynamicPersistentTileSchedulerILi64ELi64ELi256ELi128ELb0ELb1ELb1ELb1ELb0ELb1EEEEEEEEEvNT_6ParamsE)
        /*026c*/ 	.word	0x000000a8


	//----- nvinfo : EIATTR_FRAME_SIZE
	.align		4
.L_139:
        /*0270*/ 	.byte	0x04, 0x11
        /*0272*/ 	.short	(.L_141 - .L_140)
	.align		4
.L_140:
        /*0274*/ 	.word	index@(_ZN7cutlass13device_kernelIN5flash11enable_sm90INS1_16FlashAttnFwdSm90INS1_25CollectiveMainloopFwdSm90ILi2EN4cute5tupleIJNS5_1CILi1EEES8_S8_EEENS6_IJNS7_ILi64EEESA_SA_EEELi512ENS_10bfloat16_tEfNS_4arch4Sm90ELb0ELb1ELb0ELb1ELb0ELb1ELb1ELb0ELb0ELb1ELb0ELb0EEENS1_21CollectiveEpilogueFwdINS6_IJSA_NS7_ILi512EEESA_EEES9_SC_SE_Li256ELb1ELb1ELb0ELb0EEENS1_36VarlenDynamicPersistentTileSchedulerILi64ELi64ELi256ELi128ELb0ELb1ELb1ELb1ELb0ELb1EEEEEEEEEvNT_6ParamsE)
        /*0278*/ 	.word	0x00000078


	//----- nvinfo : EIATTR_REGCOUNT
	.align		4
.L_141:
        /*027c*/ 	.byte	0x04, 0x2f
        /*027e*/ 	.short	(.L_143 - .L_142)
	.align		4
.L_142:
        /*0280*/ 	.word	index@(_ZN7cutlass13device_kernelIN5flash11enable_sm90INS1_16FlashAttnFwdSm90INS1_25CollectiveMainloopFwdSm90ILi2EN4cute5tupleIJNS5_1CILi1EEES8_S8_EEENS6_IJNS7_ILi64EEESA_SA_EEELi512ENS_10bfloat16_tEfNS_4arch4Sm90ELb0ELb1ELb0ELb1ELb0ELb0ELb1ELb0ELb0ELb1ELb0ELb0EEENS1_21CollectiveEpilogueFwdINS6_IJSA_NS7_ILi512EEESA_EEES9_SC_SE_Li256ELb1ELb1ELb0ELb0EEENS1_36VarlenDynamicPersistentTileSchedulerILi64ELi64ELi256ELi128ELb0ELb1ELb1ELb1ELb0ELb1EEEEEEEEEvNT_6ParamsE)
        /*0284*/ 	.word	0x000000a8


	//----- nvinfo : EIATTR_FRAME_SIZE
	.align		4
.L_143:
        /*0288*/ 	.byte	0x04, 0x11
        /*028a*/ 	.short	(.L_145 - .L_144)
	.align		4
.L_144:
        /*028c*/ 	.word	index@(_ZN7cutlass13device_kernelIN5flash11enable_sm90INS1_16FlashAttnFwdSm90INS1_25CollectiveMainloopFwdSm90ILi2EN4cute5tupleIJNS5_1CILi1EEES8_S8_EEENS6_IJNS7_ILi64EEESA_SA_EEELi512ENS_10bfloat16_tEfNS_4arch4Sm90ELb0ELb1ELb0ELb1ELb0ELb0ELb1ELb0ELb0ELb1ELb0ELb0EEENS1_21CollectiveEpilogueFwdINS6_IJSA_NS7_ILi512EEESA_EEES9_SC_SE_Li256ELb1ELb1ELb0ELb0EEENS1_36VarlenDynamicPersistentTileSchedulerILi64ELi64ELi256ELi128ELb0ELb1ELb1ELb1ELb0ELb1EEEEEEEEEvNT_6ParamsE)
        /*0290*/ 	.word	0x00000070


	//----- nvinfo : EIATTR_REGCOUNT
	.align		4
.L_145:
        /*0294*/ 	.byte	0x04, 0x2f
        /*0296*/ 	.short	(.L_147 - .L_146)
	.align		4
.L_146:
        /*0298*/ 	.word	index@(_ZN7cutlass13device_kernelIN5flash11enable_sm90INS1_16FlashAttnFwdSm90INS1_25CollectiveMainloopFwdSm90ILi2EN4cute5tupleIJNS5_1CILi1EEES8_S8_EEENS6_IJNS7_ILi64EEESA_SA_EEELi512ENS_10bfloat16_tEfNS_4arch4Sm90ELb0ELb1ELb0ELb1ELb0ELb1ELb0ELb0ELb0ELb1ELb0ELb0EEENS1_21CollectiveEpilogueFwdINS6_IJSA_NS7_ILi512EEESA_EEES9_SC_SE_Li256ELb1ELb1ELb0ELb0EEENS1_36VarlenDynamicPersistentTileSchedulerILi64ELi64ELi256ELi128ELb0ELb1ELb1ELb1ELb0ELb1EEEEEEEEEvNT_6ParamsE)
        /*029c*/ 	.word	0x000000a8


	//----- nvinfo : EIATTR_FRAME_SIZE
	.align		4
.L_147:
        /*02a0*/ 	.byte	0x04, 0x11
        /*02a2*/ 	.short	(.L_149 - .L_148)
	.align		4
.L_148:
        /*02a4*/ 	.word	index@(_ZN7cutlass13device_kernelIN5flash11enable_sm90INS1_16FlashAttnFwdSm90INS1_25CollectiveMainloopFwdSm90ILi2EN4cute5tupleIJNS5_1CILi1EEES8_S8_EEENS6_IJNS7_ILi64EEESA_SA_EEELi512ENS_10bfloat16_tEfNS_4arch4Sm90ELb0ELb1ELb0ELb1ELb0ELb1ELb0ELb0ELb0ELb1ELb0ELb0EEENS1_21CollectiveEpilogueFwdINS6_IJSA_NS7_ILi512EEESA_EEES9_SC_SE_Li256ELb1ELb1ELb0ELb0EEENS1_36VarlenDynamicPersistentTileSchedulerILi64ELi64ELi256ELi128ELb0ELb1ELb1ELb1ELb0ELb1EEEEEEEEEvNT_6ParamsE)
        /*02a8*/ 	.word	0x00000050


	//----- nvinfo : EIATTR_REGCOUNT
	.align		4
.L_149:
        /*02ac*/ 	.byte	0x04, 0x2f
        /*02ae*/ 	.short	(.L_151 - .L_150)
	.align		4
.L_150:
        /*02b0*/ 	.word	index@(_ZN7cutlass13device_kernelIN5flash11enable_sm90INS1_16FlashAttnFwdSm90INS1_25CollectiveMainloopFwdSm90ILi2EN4cute5tupleIJNS5_1CILi1EEES8_S8_EEENS6_IJNS7_ILi64EEESA_SA_EEELi512ENS_10bfloat16_tEfNS_4arch4Sm90ELb0ELb1ELb0ELb1ELb0ELb0ELb0ELb0ELb0ELb1ELb0ELb0EEENS1_21CollectiveEpilogueFwdINS6_IJSA_NS7_ILi512EEESA_EEES9_SC_SE_Li256ELb1ELb1ELb0ELb0EEENS1_36VarlenDynamicPersistentTileSchedulerILi64ELi64ELi256ELi128ELb0ELb1ELb1ELb1ELb0ELb1EEEEEEEEEvNT_6ParamsE)
        /*02b4*/ 	.word	0x000000a8


	//----- nvinfo : EIATTR_FRAME_SIZE
	.align		4
.L_151:
        /*02b8*/ 	.byte	0x04, 0x11
        /*02ba*/ 	.short	(.L_153 - .L_152)
	.align		4
.L_152:
        /*02bc*/ 	.word	index@(_ZN7cutlass13device_kernelIN5flash11enable_sm90INS1_16FlashAttnFwdSm90INS1_25CollectiveMainloopFwdSm90ILi2EN4cute5tupleIJNS5_1CILi1EEES8_S8_EEENS6_IJNS7_ILi64EEESA_SA_EEELi512ENS_10bfloat16_tEfNS_4arch4Sm90ELb0ELb1ELb0ELb1ELb0ELb0ELb0ELb0ELb0ELb1ELb0ELb0EEENS1_21CollectiveEpilogueFwdINS6_IJSA_NS7_ILi512EEESA_EEES9_SC_SE_Li256ELb1ELb1ELb0ELb0EEENS1_36VarlenDynamicPersistentTileSchedulerILi64ELi64ELi256ELi128ELb0ELb1ELb1ELb1ELb0ELb1EEEEEEEEEvNT_6ParamsE)
        /*02c0*/ 	.word	0x00000048


	//----- nvinfo : EIATTR_REGCOUNT
	.align		4
.L_153:
        /*02c4*/ 	.byte	0x04, 0x2f
        /*02c6*/ 	.short	(.L_155 - .L_154)
	.align		4
.L_154:
        /*02c8*/ 	.word	index@(_ZN7cutlass13device_kernelIN5flash11enable_sm90INS1_16FlashAttnFwdSm90INS1_25CollectiveMainloopFwdSm90ILi2EN4cute5tupleIJNS5_1CILi1EEES8_S8_EEENS6_IJNS7_ILi64EEESA_SA_EEELi512ENS_10bfloat16_tEfNS_4arch4Sm90ELb0ELb1ELb0ELb0ELb0ELb0ELb1ELb0ELb0ELb1ELb0ELb0EEENS1_21CollectiveEpilogueFwdINS6_IJSA_NS7_ILi512EEESA_EEES9_SC_SE_Li256ELb0ELb1ELb0ELb0EEENS1_30DynamicPersistentTileSchedulerILi256ELi128ELb0ELb1ELb1EEEEEEEEEvNT_6ParamsE)
        /*02cc*/ 	.word	0x000000a8


	//----- nvinfo : EIATTR_FRAME_SIZE
	.align		4
.L_155:
        /*02d0*/ 	.byte	0x04, 0x11
        /*02d2*/ 	.short	(.L_157 - .L_156)
	.align		4
.L_156:
        /*02d4*/ 	.word	index@(_ZN7cutlass13device_kernelIN5flash11enable_sm90INS1_16FlashAttnFwdSm90INS1_25CollectiveMainloopFwdSm90ILi2EN4cute5tupleIJNS5_1CILi1EEES8_S8_EEENS6_IJNS7_ILi64EEESA_SA_EEELi512ENS_10bfloat16_tEfNS_4arch4Sm90ELb0ELb1ELb0ELb0ELb0ELb0ELb1ELb0ELb0ELb1ELb0ELb0EEENS1_21CollectiveEpilogueFwdINS6_IJSA_NS7_ILi512EEESA_EEES9_SC_SE_Li256ELb0ELb1ELb0ELb0EEENS1_30DynamicPersistentTileSchedulerILi256ELi128ELb0ELb1ELb1EEEEEEEEEvNT_6ParamsE)
        /*02d8*/ 	.word	0x00000048


	//----- nvinfo : EIATTR_REGCOUNT
	.align		4
.L_157:
        /*02dc*/ 	.byte	0x04, 0x2f
        /*02de*/ 	.short	(.L_159 - .L_158)
	.align		4
.L_158:
        /*02e0*/ 	.word	index@(_ZN7cutlass13device_kernelIN5flash11enable_sm90INS1_16FlashAttnFwdSm90INS1_25CollectiveMainloopFwdSm90ILi2EN4cute5tupleIJNS5_1CILi1EEES8_S8_EEENS6_IJNS7_ILi64EEESA_SA_EEELi512ENS_10bfloat16_tEfNS_4arch4Sm90ELb0ELb1ELb0ELb0ELb0ELb0ELb0ELb0ELb0ELb1ELb0ELb0EEENS1_21CollectiveEpilogueFwdINS6_IJSA_NS7_ILi512EEESA_EEES9_SC_SE_Li256ELb0ELb1ELb0ELb0EEENS1_30DynamicPersistentTileSchedulerILi256ELi128ELb0ELb1ELb1EEEEEEEEEvNT_6ParamsE)
        /*02e4*/ 	.word	0x000000a8


	//----- nvinfo : EIATTR_FRAME_SIZE
	.align		4
.L_159:
        /*02e8*/ 	.byte	0x04, 0x11
        /*02ea*/ 	.short	(.L_161 - .L_160)
	.align		4
.L_160:
        /*02ec*/ 	.word	index@(_ZN7cutlass13device_kernelIN5flash11enable_sm90INS1_16FlashAttnFwdSm90INS1_25CollectiveMainloopFwdSm90ILi2EN4cute5tupleIJNS5_1CILi1EEES8_S8_EEENS6_IJNS7_ILi64EEESA_SA_EEELi512ENS_10bfloat16_tEfNS_4arch4Sm90ELb0ELb1ELb0ELb0ELb0ELb0ELb0ELb0ELb0ELb1ELb0ELb0EEENS1_21CollectiveEpilogueFwdINS6_IJSA_NS7_ILi512EEESA_EEES9_SC_SE_Li256ELb0ELb1ELb0ELb0EEENS1_30DynamicPersistentTileSchedulerILi256ELi128ELb0ELb1ELb1EEEEEEEEEvNT_6ParamsE)
        /*02f0*/ 	.word	0x00000028


	//----- nvinfo : EIATTR_REGCOUNT
	.align		4
.L_161:
        /*02f4*/ 	.byte	0x04, 0x2f
        /*02f6*/ 	.short	(.L_163 - .L_162)
	.align		4
.L_162:
        /*02f8*/ 	.word	index@(_ZN7cutlass13device_kernelIN5flash11enable_sm90INS1_16FlashAttnFwdSm90INS1_25CollectiveMainloopFwdSm90ILi2EN4cute5tupleIJNS5_1CILi1EEES8_S8_EEENS6_IJNS7_ILi64EEESA_SA_EEELi512ENS_10bfloat16_tEfNS_4arch4Sm90ELb0ELb0ELb0ELb1ELb0ELb1ELb1ELb0ELb0ELb1ELb0ELb0EEENS1_21CollectiveEpilogueFwdINS6_IJSA_NS7_ILi512EEESA_EEES9_SC_SE_Li256ELb1ELb1ELb0ELb0EEENS1_36VarlenDynamicPersistentTileSchedulerILi64ELi64ELi256ELi128ELb0ELb1ELb1ELb0ELb1ELb1EEEEEEEEEvNT_6ParamsE)
        /*02fc*/ 	.word	0x000000a8


	//----- nvinfo : EIATTR_FRAME_SIZE
	.align		4
.L_163:
        /*0300*/ 	.byte	0x04, 0x11
        /*0302*/ 	.short	(.L_165 - .L_164)
	.align		4
.L_164:
        /*0304*/ 	.word	index@(_ZN7cutlass13device_kernelIN5flash11enable_sm90INS1_16FlashAttnFwdSm90INS1_25CollectiveMainloopFwdSm90ILi2EN4cute5tupleIJNS5_1CILi1EEES8_S8_EEENS6_IJNS7_ILi64EEESA_SA_EEELi512ENS_10bfloat16_tEfNS_4arch4Sm90ELb0ELb0ELb0ELb1ELb0ELb1ELb1ELb0ELb0ELb1ELb0ELb0EEENS1_21CollectiveEpilogueFwdINS6_IJSA_NS7_ILi512EEESA_EEES9_SC_SE_Li256ELb1ELb1ELb0ELb0EEENS1_36VarlenDynamicPersistentTileSchedulerILi64ELi64ELi256ELi128ELb0ELb1ELb1ELb0ELb1ELb1EEEEEEEEEvNT_6ParamsE)
        /*0308*/ 	.word	0x00000078


	//----- nvinfo : EIATTR_REGCOUNT
	.align		4
.L_165:
        /*030c*/ 	.byte	0x04, 0x2f
        /*030e*/ 	.short	(.L_167 - .L_166)
	.align		4
.L_166:
        /*0310*/ 	.word	index@(_ZN7cutlass13device_kernelIN5flash11enable_sm90INS1_16FlashAttnFwdSm90INS1_25CollectiveMainloopFwdSm90ILi2EN4cute5tupleIJNS5_1CILi1EEES8_S8_EEENS6_IJNS7_ILi64EEESA_SA_EEELi512ENS_10bfloat16_tEfNS_4arch4Sm90ELb0ELb0ELb0ELb1ELb0ELb0ELb1ELb0ELb0ELb1ELb0ELb0EEENS1_21CollectiveEpilogueFwdINS6_IJSA_NS7_ILi512EEESA_EEES9_SC_SE_Li256ELb1ELb1ELb0ELb0EEENS1_36VarlenDynamicPersistentTileSchedulerILi64ELi64ELi256ELi128ELb0ELb1ELb1ELb0ELb1ELb1EEEEEEEEEvNT_6ParamsE)
        /*0314*/ 	.word	0x000000a8


	//----- nvinfo : EIATTR_FRAME_SIZE
	.align		4
.L_167:
        /*0318*/ 	.byte	0x04, 0x11
        /*031a*/ 	.short	(.L_169 - .L_168)
	.align		4
.L_168:
        /*031c*/ 	.word	index@(_ZN7cutlass13device_kernelIN5flash11enable_sm90INS1_16FlashAttnFwdSm90INS1_25CollectiveMainloopFwdSm90ILi2EN4cute5tupleIJNS5_1CILi1EEES8_S8_EEENS6_IJNS7_ILi64EEESA_SA_EEELi512ENS_10bfloat16_tEfNS_4arch4Sm90ELb0ELb0ELb0ELb1ELb0ELb0ELb1ELb0ELb0ELb1ELb0ELb0EEENS1_21CollectiveEpilogueFwdINS6_IJSA_NS7_ILi512EEESA_EEES9_SC_SE_Li256ELb1ELb1ELb0ELb0EEENS1_36VarlenDynamicPersistentTileSchedulerILi64ELi64ELi256ELi128ELb0ELb1ELb1ELb0ELb1ELb1EEEEEEEEEvNT_6ParamsE)
        /*0320*/ 	.word	0x00000070


	//----- nvinfo : EIATTR_REGCOUNT
	.align		4
.L_169:
        /*0324*/ 	.byte	0x04, 0x2f
        /*0326*/ 	.short	(.L_171 - .L_170)
	.align		4
.L_170:
        /*0328*/ 	.word	index@(_ZN7cutlass13device_kernelIN5flash11enable_sm90INS1_16FlashAttnFwdSm90INS1_25CollectiveMainloopFwdSm90ILi2EN4cute5tupleIJNS5_1CILi1EEES8_S8_EEENS6_IJNS7_ILi64EEESA_SA_EEELi512ENS_10bfloat16_tEfNS_4arch4Sm90ELb0ELb0ELb0ELb1ELb0ELb1ELb0ELb0ELb0ELb1ELb0ELb0EEENS1_21CollectiveEpilogueFwdINS6_IJSA_NS7_ILi512EEESA_EEES9_SC_SE_Li256ELb1ELb1ELb0ELb0EEENS1_36VarlenDynamicPersistentTileSchedulerILi64ELi64ELi256ELi128ELb0ELb1ELb1ELb0ELb1ELb1EEEEEEEEEvNT_6ParamsE)
        /*032c*/ 	.word	0x000000a8


	//----- nvinfo : EIATTR_FRAME_SIZE
	.align		4
.L_171:
        /*0330*/ 	.byte	0x04, 0x11
        /*0332*/ 	.short	(.L_173 - .L_172)
	.align		4
.L_172:
        /*0334*/ 	.word	index@(_ZN7cutlass13device_kernelIN5flash11enable_sm90INS1_16FlashAttnFwdSm90INS1_25CollectiveMainloopFwdSm90ILi2EN4cute5tupleIJNS5_1CILi1EEES8_S8_EEENS6_IJNS7_ILi64EEESA_SA_EEELi512ENS_10bfloat16_tEfNS_4arch4Sm90ELb0ELb0ELb0ELb1ELb0ELb1ELb0ELb0ELb0ELb1ELb0ELb0EEENS1_21CollectiveEpilogueFwdINS6_IJSA_NS7_ILi512EEESA_EEES9_SC_SE_Li256ELb1ELb1ELb0ELb0EEENS1_36VarlenDynamicPersistentTileSchedulerILi64ELi64ELi256ELi128ELb0ELb1ELb1ELb0ELb1ELb1EEEEEEEEEvNT_6ParamsE)
        /*0338*/ 	.word	0x00000068


	//----- nvinfo : EIATTR_REGCOUNT
	.align		4
.L_173:
        /*033c*/ 	.byte	0x04, 0x2f
        /*033e*/ 	.short	(.L_175 - .L_174)
	.align		4
.L_174:
        /*0340*/ 	.word	index@(_ZN7cutlass13device_kernelIN5flash11enable_sm90INS1_16FlashAttnFwdSm90INS1_25CollectiveMainloopFwdSm90ILi2EN4cute5tupleIJNS5_1CILi1EEES8_S8_EEENS6_IJNS7_ILi64EEESA_SA_EEELi512ENS_10bfloat16_tEfNS_4arch4Sm90ELb0ELb0ELb0ELb1ELb0ELb0ELb0ELb0ELb0ELb1ELb0ELb0EEENS1_21CollectiveEpilogueFwdINS6_IJSA_NS7_ILi512EEESA_EEES9_SC_SE_Li256ELb1ELb1ELb0ELb0EEENS1_36VarlenDynamicPersistentTileSchedulerILi64ELi64ELi256ELi128ELb0ELb1ELb1ELb0ELb1ELb1EEEEEEEEEvNT_6ParamsE)
        /*0344*/ 	.word	0x000000a8


	//----- nvinfo : EIATTR_FRAME_SIZE
	.align		4
.L_175:
        /*0348*/ 	.byte	0x04, 0x11
        /*034a*/ 	.short	(.L_177 - .L_176)
	.align		4
.L_176:
        /*034c*/ 	.word	index@(_ZN7cutlass13device_kernelIN5flash11enable_sm90INS1_16FlashAttnFwdSm90INS1_25CollectiveMainloopFwdSm90ILi2EN4cute5tupleIJNS5_1CILi1EEES8_S8_EEENS6_IJNS7_ILi64EEESA_SA_EEELi512ENS_10bfloat16_tEfNS_4arch4Sm90ELb0ELb0ELb0ELb1ELb0ELb0ELb0ELb0ELb0ELb1ELb0ELb0EEENS1_21CollectiveEpilogueFwdINS6_IJSA_NS7_ILi512EEESA_EEES9_SC_SE_Li256ELb1ELb1ELb0ELb0EEENS1_36VarlenDynamicPersistentTileSchedulerILi64ELi64ELi256ELi128ELb0ELb1ELb1ELb0ELb1ELb1EEEEEEEEEvNT_6ParamsE)
        /*0350*/ 	.word	0x00000060


	//----- nvinfo : EIATTR_REGCOUNT
	.align		4
.L_177:
        /*0354*/ 	.byte	0x04, 0x2f
        /*0356*/ 	.short	(.L_179 - .L_178)
	.align		4
.L_178:
        /*0358*/ 	.word	index@(_ZN7cutlass13device_kernelIN5flash11enable_sm90INS1_16FlashAttnFwdSm90INS1_25CollectiveMainloopFwdSm90ILi2EN4cute5tupleIJNS5_1CILi1EEES8_S8_EEENS6_IJNS7_ILi64EEESA_SA_EEELi512ENS_10bfloat16_tEfNS_4arch4Sm90ELb0ELb0ELb0ELb0ELb0ELb0ELb1ELb0ELb0ELb1ELb0ELb0EEENS1_21CollectiveEpilogueFwdINS6_IJSA_NS7_ILi512EEESA_EEES9_SC_SE_Li256ELb0ELb1ELb0ELb0EEENS1_29StaticPersistentTileSchedulerILb0EEEEEEEEEvNT_6ParamsE)
        /*035c*/ 	.word	0x000000a8


	//----- nvinfo : EIATTR_FRAME_SIZE
	.align		4
.L_179:
        /*0360*/ 	.byte	0x04, 0x11
        /*0362*/ 	.short	(.L_181 - .L_180)
	.align		4
.L_180:
        /*0364*/ 	.word	index@(_ZN7cutlass13device_kernelIN5flash11enable_sm90INS1_16FlashAttnFwdSm90INS1_25CollectiveMainloopFwdSm90ILi2EN4cute5tupleIJNS5_1CILi1EEES8_S8_EEENS6_IJNS7_ILi64EEESA_SA_EEELi512ENS_10bfloat16_tEfNS_4arch4Sm90ELb0ELb0ELb0ELb0ELb0ELb0ELb1ELb0ELb0ELb1ELb0ELb0EEENS1_21CollectiveEpilogueFwdINS6_IJSA_NS7_ILi512EEESA_EEES9_SC_SE_Li256ELb0ELb1ELb0ELb0EEENS1_29StaticPersistentTileSchedulerILb0EEEEEEEEEvNT_6ParamsE)
        /*0368*/ 	.word	0x00000058


	//----- nvinfo : EIATTR_REGCOUNT
	.align		4
.L_181:
        /*036c*/ 	.byte	0x04, 0x2f
        /*036e*/ 	.short	(.L_183 - .L_182)
	.align		4
.L_182:
        /*0370*/ 	.word	index@(_ZN7cutlass13device_kernelIN5flash11enable_sm90INS1_16FlashAttnFwdSm90INS1_25CollectiveMainloopFwdSm90ILi2EN4cute5tupleIJNS5_1CILi1EEES8_S8_EEENS6_IJNS7_ILi64EEESA_SA_EEELi512ENS_10bfloat16_tEfNS_4arch4Sm90ELb0ELb0ELb0ELb0ELb0ELb0ELb0ELb0ELb0ELb1ELb0ELb0EEENS1_21CollectiveEpilogueFwdINS6_IJSA_NS7_ILi512EEESA_EEES9_SC_SE_Li256ELb0ELb1ELb0ELb0EEENS1_29StaticPersistentTileSchedulerILb0EEEEEEEEEvNT_6ParamsE)
        /*0374*/ 	.word	0x000000a8


	//----- nvinfo : EIATTR_FRAME_SIZE
	.align		4
.L_183:
        /*0378*/ 	.byte	0x04, 0x11
        /*037a*/ 	.short	(.L_185 - .L_184)
	.align		4
.L_184:
        /*037c*/ 	.word	index@(_ZN7cutlass13device_kernelIN5flash11enable_sm90INS1_16FlashAttnFwdSm90INS1_25CollectiveMainloopFwdSm90ILi2EN4cute5tupleIJNS5_1CILi1EEES8_S8_EEENS6_IJNS7_ILi64EEESA_SA_EEELi512ENS_10bfloat16_tEfNS_4arch4Sm90ELb0ELb0ELb0ELb0ELb0ELb0ELb0ELb0ELb0ELb1ELb0ELb0EEENS1_21CollectiveEpilogueFwdINS6_IJSA_NS7_ILi512EEESA_EEES9_SC_SE_Li256ELb0ELb1ELb0ELb0EEENS1_29StaticPersistentTileSchedulerILb0EEEEEEEEEvNT_6ParamsE)
        /*0380*/ 	.word	0x00000038


	//----- nvinfo : EIATTR_REGCOUNT
	.align		4
.L_185:
        /*0384*/ 	.byte	0x04, 0x2f
        /*0386*/ 	.short	(.L_187 - .L_186)
	.align		4
.L_186:
        /*0388*/ 	.word	index@(_ZN7cutlass13device_kernelIN5flash11enable_sm90INS1_16FlashAttnFwdSm90INS1_25CollectiveMainloopFwdSm90ILi2EN4cute5tupleIJNS5_1CILi1EEES8_S8_EEENS6_IJNS7_ILi128EEESA_NS7_ILi192EEEEEELi128ENS_10bfloat16_tEfNS_4arch4Sm90ELb1ELb0ELb0ELb1ELb0ELb1ELb0ELb1ELb1ELb1ELb0ELb0EEENS1_21CollectiveEpilogueFwdINS6_IJSA_SA_SA_EEES9_SD_SF_Li256ELb1ELb1ELb0ELb0EEENS1_36VarlenDynamicPersistentTileSchedulerILi128ELi128ELi256ELi128ELb0ELb1ELb1ELb1ELb1ELb1EEEEEEEEEvNT_6ParamsE)
        /*038c*/ 	.word	0x000000a8


	//----- nvinfo : EIATTR_FRAME_SIZE
	.align		4
.L_187:
        /*0390*/ 	.byte	0x04, 0x11
        /*0392*/ 	.short	(.L_189 - .L_188)
	.align		4
.L_188:
        /*0394*/ 	.word	index@(_ZN7cutlass13device_kernelIN5flash11enable_sm90INS1_16FlashAttnFwdSm90INS1_25CollectiveMainloopFwdSm90ILi2EN4cute5tupleIJNS5_1CILi1EEES8_S8_EEENS6_IJNS7_ILi128EEESA_NS7_ILi192EEEEEELi128ENS_10bfloat16_tEfNS_4arch4Sm90ELb1ELb0ELb0ELb1ELb0ELb1ELb0ELb1ELb1ELb1ELb0ELb0EEENS1_21CollectiveEpilogueFwdINS6_IJSA_SA_SA_EEES9_SD_SF_Li256ELb1ELb1ELb0ELb0EEENS1_36VarlenDynamicPersistentTileSchedulerILi128ELi128ELi256ELi128ELb0ELb1ELb1ELb1ELb1ELb1EEEEEEEEEvNT_6ParamsE)
        /*0398*/ 	.word	0x00000078


	//----- nvinfo : EIATTR_REGCOUNT
	.align		4
.L_189:
        /*039c*/ 	.byte	0x04, 0x2f
        /*039e*/ 	.short	(.L_191 - .L_190)
	.align		4
.L_190:
        /*03a0*/ 	.word	index@(_ZN7cutlass13device_kernelIN5flash11enable_sm90INS1_16FlashAttnFwdSm90INS1_25CollectiveMainloopFwdSm90ILi2EN4cute5tupleIJNS5_1CILi1EEES8_S8_EEENS6_IJNS7_ILi128EEESA_NS7_ILi192EEEEEELi128ENS_10bfloat16_tEfNS_4arch4Sm90ELb1ELb0ELb0ELb1ELb0ELb0ELb0ELb1ELb1ELb1ELb0ELb0EEENS1_21CollectiveEpilogueFwdINS6_IJSA_SA_SA_EEES9_SD_SF_Li256ELb1ELb1ELb0ELb0EEENS1_36VarlenDynamicPersistentTileSchedulerILi128ELi128ELi256ELi128ELb0ELb1ELb1ELb1ELb1ELb1EEEEEEEEEvNT_6ParamsE)
        /*03a4*/ 	.word	0x000000a8


	//----- nvinfo : EIATTR_FRAME_SIZE
	.align		4
.L_191:
        /*03a8*/ 	.byte	0x04, 0x11
        /*03aa*/ 	.short	(.L_193 - .L_192)
	.align		4
.L_192:
        /*03ac*/ 	.word	index@(_ZN7cutlass13device_kernelIN5flash11enable_sm90INS1_16FlashAttnFwdSm90INS1_25CollectiveMainloopFwdSm90ILi2EN4cute5tupleIJNS5_1CILi1EEES8_S8_EEENS6_IJNS7_ILi128EEESA_NS7_ILi192EEEEEELi128ENS_10bfloat16_tEfNS_4arch4Sm90ELb1ELb0ELb0ELb1ELb0ELb0ELb0ELb1ELb1ELb1ELb0ELb0EEENS1_21CollectiveEpilogueFwdINS6_IJSA_SA_SA_EEES9_SD_SF_Li256ELb1ELb1ELb0ELb0EEENS1_36VarlenDynamicPersistentTileSchedulerILi128ELi128ELi256ELi128ELb0ELb1ELb1ELb1ELb1ELb1EEEEEEEEEvNT_6ParamsE)
        /*03b0*/ 	.word	0x00000058


	//----- nvinfo : EIATTR_REGCOUNT
	.align		4
.L_193:
        /*03b4*/ 	.byte	0x04, 0x2f
        /*03b6*/ 	.short	(.L_195 - .L_194)
	.align		4
.L_194:
        /*03b8*/ 	.word	index@(_ZN7cutlass13device_kernelIN5flash11enable_sm90INS1_16FlashAttnFwdSm90INS1_25CollectiveMainloopFwdSm90ILi2EN4cute5tupleIJNS5_1CILi1EEES8_S8_EEENS6_IJNS7_ILi128EEESA_NS7_ILi192EEEEEELi128ENS_10bfloat16_tEfNS_4arch4Sm90ELb1ELb0ELb0ELb0ELb0ELb0ELb0ELb1ELb1ELb1ELb0ELb0EEENS1_21CollectiveEpilogueFwdINS6_IJSA_SA_SA_EEES9_SD_SF_Li256ELb0ELb1ELb0ELb0EEENS1_30DynamicPersistentTileSchedulerILi256ELi128ELb0ELb1ELb1EEEEEEEEEvNT_6ParamsE)
        /*03bc*/ 	.word	0x000000a8


	//----- nvinfo : EIATTR_FRAME_SIZE
	.align		4
.L_195:
        /*03c0*/ 	.byte	0x04, 0x11
        /*03c2*/ 	.short	(.L_197 - .L_196)
	.align		4
.L_196:
        /*03c4*/ 	.word	index@(_ZN7cutlass13device_kernelIN5flash11enable_sm90INS1_16FlashAttnFwdSm90INS1_25CollectiveMainloopFwdSm90ILi2EN4cute5tupleIJNS5_1CILi1EEES8_S8_EEENS6_IJNS7_ILi128EEESA_NS7_ILi192EEEEEELi128ENS_10bfloat16_tEfNS_4arch4Sm90ELb1ELb0ELb0ELb0ELb0ELb0ELb0ELb1ELb1ELb1ELb0ELb0EEENS1_21CollectiveEpilogueFwdINS6_IJSA_SA_SA_EEES9_SD_SF_Li256ELb0ELb1ELb0ELb0EEENS1_30DynamicPersistentTileSchedulerILi256ELi128ELb0ELb1ELb1EEEEEEEEEvNT_6ParamsE)
        /*03c8*/ 	.word	0x00000028


	//----- nvinfo : EIATTR_REGCOUNT
	.align		4
.L_197:
        /*03cc*/ 	.byte	0x04, 0x2f
        /*03ce*/ 	.short	(.L_199 - .L_198)
	.align		4
.L_198:
        /*03d0*/ 	.word	index@(_ZN7cutlass13device_kernelIN5flash11enable_sm90INS1_16FlashAttnFwdSm90INS1_25CollectiveMainloopFwdSm90ILi2EN4cute5tupleIJNS5_1CILi1EEES8_S8_EEENS6_IJNS7_ILi128EEENS7_ILi96EEENS7_ILi192EEEEEELi128ENS_10bfloat16_tEfNS_4arch4Sm90ELb0ELb1ELb0ELb1ELb0ELb1ELb0ELb1ELb1ELb1ELb0ELb0EEENS1_21CollectiveEpilogueFwdINS6_IJSA_SA_SB_EEES9_SE_SG_Li256ELb1ELb1ELb0ELb0EEENS1_36VarlenDynamicPersistentTileSchedulerILi128ELi96ELi256ELi128ELb0ELb1ELb1ELb1ELb0ELb1EEEEEEEEEvNT_6ParamsE)
        /*03d4*/ 	.word	0x000000a8


	//----- nvinfo : EIATTR_FRAME_SIZE
	.align		4
.L_199:
        /*03d8*/ 	.byte	0x04, 0x11
        /*03da*/ 	.short	(.L_201 - .L_200)
	.align		4
.L_200:
        /*03dc*/ 	.word	index@(_ZN7cutlass13device_kernelIN5flash11enable_sm90INS1_16FlashAttnFwdSm90INS1_25CollectiveMainloopFwdSm90ILi2EN4cute5tupleIJNS5_1CILi1EEES8_S8_EEENS6_IJNS7_ILi128EEENS7_ILi96EEENS7_ILi192EEEEEELi128ENS_10bfloat16_tEfNS_4arch4Sm90ELb0ELb1ELb0ELb1ELb0ELb1ELb0ELb1ELb1ELb1ELb0ELb0EEENS1_21CollectiveEpilogueFwdINS6_IJSA_SA_SB_EEES9_SE_SG_Li256ELb1ELb1ELb0ELb0EEENS1_36VarlenDynamicPersistentTileSchedulerILi128ELi96ELi256ELi128ELb0ELb1ELb1ELb1ELb0ELb1EEEEEEEEEvNT_6ParamsE)
        /*03e0*/ 	.word	0x00000050


	//----- nvinfo : EIATTR_REGCOUNT
	.align		4
.L_201:
        /*03e4*/ 	.byte	0x04, 0x2f
        /*03e6*/ 	.short	(.L_203 - .L_202)
	.align		4
.L_202:
        /*03e8*/ 	.word	index@(_ZN7cutlass13device_kernelIN5flash11enable_sm90INS1_16FlashAttnFwdSm90INS1_25CollectiveMainloopFwdSm90ILi2EN4cute5tupleIJNS5_1CILi1EEES8_S8_EEENS6_IJNS7_ILi128EEENS7_ILi96EEENS7_ILi192EEEEEELi128ENS_10bfloat16_tEfNS_4arch4Sm90ELb0ELb1ELb0ELb1ELb0ELb0ELb0ELb1ELb1ELb1ELb0ELb0EEENS1_21CollectiveEpilogueFwdINS6_IJSA_SA_SB_EEES9_SE_SG_Li256ELb1ELb1ELb0ELb0EEENS1_36VarlenDynamicPersistentTileSchedulerILi128ELi96ELi256ELi128ELb0ELb1ELb1ELb1ELb0ELb1EEEEEEEEEvNT_6ParamsE)
        /*03ec*/ 	.word	0x000000a8


	//----- nvinfo : EIATTR_FRAME_SIZE
	.align		4
.L_203:
        /*03f0*/ 	.byte	0x04, 0x11
        /*03f2*/ 	.short	(.L_205 - .L_204)
	.align		4
.L_204:
        /*03f4*/ 	.word	index@(_ZN7cutlass13device_kernelIN5flash11enable_sm90INS1_16FlashAttnFwdSm90INS1_25CollectiveMainloopFwdSm90ILi2EN4cute5tupleIJNS5_1CILi1EEES8_S8_EEENS6_IJNS7_ILi128EEENS7_ILi96EEENS7_ILi192EEEEEELi128ENS_10bfloat16_tEfNS_4arch4Sm90ELb0ELb1ELb0ELb1ELb0ELb0ELb0ELb1ELb1ELb1ELb0ELb0EEENS1_21CollectiveEpilogueFwdINS6_IJSA_SA_SB_EEES9_SE_SG_Li256ELb1ELb1ELb0ELb0EEENS1_36VarlenDynamicPersistentTileSchedulerILi128ELi96ELi256ELi128ELb0ELb1ELb1ELb1ELb0ELb1EEEEEEEEEvNT_6ParamsE)
        /*03f8*/ 	.word	0x00000050


	//----- nvinfo : EIATTR_REGCOUNT
	.align		4
.L_205:
        /*03fc*/ 	.byte	0x04, 0x2f
        /*03fe*/ 	.short	(.L_207 - .L_206)
	.align		4
.L_206:
        /*0400*/ 	.word	index@(_ZN7cutlass13device_kernelIN5flash11enable_sm90INS1_16FlashAttnFwdSm90INS1_25CollectiveMainloopFwdSm90ILi2EN4cute5tupleIJNS5_1CILi1EEES8_S8_EEENS6_IJNS7_ILi128EEENS7_ILi96EEENS7_ILi192EEEEEELi128ENS_10bfloat16_tEfNS_4arch4Sm90ELb0ELb1ELb0ELb0ELb0ELb0ELb0ELb1ELb1ELb1ELb0ELb0EEENS1_21CollectiveEpilogueFwdINS6_IJSA_SA_SB_EEES9_SE_SG_Li256ELb0ELb1ELb0ELb0EEENS1_30DynamicPersistentTileSchedulerILi256ELi128ELb0ELb1ELb1EEEEEEEEEvNT_6ParamsE)
        /*0404*/ 	.word	0x000000a8


	//----- nvinfo : EIATTR_FRAME_SIZE
	.align		4
.L_207:
        /*0408*/ 	.byte	0x04, 0x11
        /*040a*/ 	.short	(.L_209 - .L_208)
	.align		4
.L_208:
        /*040c*/ 	.word	index@(_ZN7cutlass13device_kernelIN5flash11enable_sm90INS1_16FlashAttnFwdSm90INS1_25CollectiveMainloopFwdSm90ILi2EN4cute5tupleIJNS5_1CILi1EEES8_S8_EEENS6_IJNS7_ILi128EEENS7_ILi96EEENS7_ILi192EEEEEELi128ENS_10bfloat16_tEfNS_4arch4Sm90ELb0ELb1ELb0ELb0ELb0ELb0ELb0ELb1ELb1ELb1ELb0ELb0EEENS1_21CollectiveEpilogueFwdINS6_IJSA_SA_SB_EEES9_SE_SG_Li256ELb0ELb1ELb0ELb0EEENS1_30DynamicPersistentTileSchedulerILi256ELi128ELb0ELb1ELb1EEEEEEEEEvNT_6ParamsE)
        /*0410*/ 	.word	0x00000020


	//----- nvinfo : EIATTR_REGCOUNT
	.align		4
.L_209:
        /*0414*/ 	.byte	0x04, 0x2f
        /*0416*/ 	.short	(.L_211 - .L_210)
	.align		4
.L_210:
        /*0418*/ 	.word	index@(_ZN7cutlass13device_kernelIN5flash11enable_sm90INS1_16FlashAttnFwdSm90INS1_25CollectiveMainloopFwdSm90ILi2EN4cute5tupleIJNS5_1CILi1EEES8_S8_EEENS6_IJNS7_ILi128EEESA_NS7_ILi192EEEEEELi128ENS_10bfloat16_tEfNS_4arch4Sm90ELb0ELb0ELb0ELb1ELb0ELb1ELb0ELb1ELb1ELb1ELb0ELb0EEENS1_21CollectiveEpilogueFwdINS6_IJSA_SA_SA_EEES9_SD_SF_Li256ELb1ELb1ELb0ELb0EEENS1_36VarlenDynamicPersistentTileSchedulerILi128ELi128ELi256ELi128ELb0ELb1ELb1ELb0ELb1ELb1EEEEEEEEEvNT_6ParamsE)
        /*041c*/ 	.word	0x000000a8


	//----- nvinfo : EIATTR_FRAME_SIZE
	.align		4
.L_211:
        /*0420*/ 	.byte	0x04, 0x11
        /*0422*/ 	.short	(.L_213 - .L_212)
	.align		4
.L_212:
        /*0424*/ 	.word	index@(_ZN7cutlass13device_kernelIN5flash11enable_sm90INS1_16FlashAttnFwdSm90INS1_25CollectiveMainloopFwdSm90ILi2EN4cute5tupleIJNS5_1CILi1EEES8_S8_EEENS6_IJNS7_ILi128EEESA_NS7_ILi192EEEEEELi128ENS_10bfloat16_tEfNS_4arch4Sm90ELb0ELb0ELb0ELb1ELb0ELb1ELb0ELb1ELb1ELb1ELb0ELb0EEENS1_21CollectiveEpilogueFwdINS6_IJSA_SA_SA_EEES9_SD_SF_Li256ELb1ELb1ELb0ELb0EEENS1_36VarlenDynamicPersistentTileSchedulerILi128ELi128ELi256ELi128ELb0ELb1ELb1ELb0ELb1ELb1EEEEEEEEEvNT_6ParamsE)
        /*0428*/ 	.word	0x00000090


	//----- nvinfo : EIATTR_REGCOUNT
	.align		4
.L_213:
        /*042c*/ 	.byte	0x04, 0x2f
        /*042e*/ 	.short	(.L_215 - .L_214)
	.align		4
.L_214:
        /*0430*/ 	.word	index@(_ZN7cutlass13device_kernelIN5flash11enable_sm90INS1_16FlashAttnFwdSm90INS1_25CollectiveMainloopFwdSm90ILi2EN4cute5tupleIJNS5_1CILi1EEES8_S8_EEENS6_IJNS7_ILi128EEESA_NS7_ILi192EEEEEELi128ENS_10bfloat16_tEfNS_4arch4Sm90ELb0ELb0ELb0ELb1ELb0ELb0ELb0ELb1ELb1ELb1ELb0ELb0EEENS1_21CollectiveEpilogueFwdINS6_IJSA_SA_SA_EEES9_SD_SF_Li256ELb1ELb1ELb0ELb0EEENS1_36VarlenDynamicPersistentTileSchedulerILi128ELi128ELi256ELi128ELb0ELb1ELb1ELb0ELb1ELb1EEEEEEEEEvNT_6ParamsE)
        /*0434*/ 	.word	0x000000a8


	//----- nvinfo : EIATTR_FRAME_SIZE
	.align		4
.L_215:
        /*0438*/ 	.byte	0x04, 0x11
        /*043a*/ 	.short	(.L_217 - .L_216)
	.align		4
.L_216:
        /*043c*/ 	.word	index@(_ZN7cutlass13device_kernelIN5flash11enable_sm90INS1_16FlashAttnFwdSm90INS1_25CollectiveMainloopFwdSm90ILi2EN4cute5tupleIJNS5_1CILi1EEES8_S8_EEENS6_IJNS7_ILi128EEESA_NS7_ILi192EEEEEELi128ENS_10bfloat16_tEfNS_4arch4Sm90ELb0ELb0ELb0ELb1ELb0ELb0ELb0ELb1ELb1ELb1ELb0ELb0EEENS1_21CollectiveEpilogueFwdINS6_IJSA_SA_SA_EEES9_SD_SF_Li256ELb1ELb1ELb0ELb0EEENS1_36VarlenDynamicPersistentTileSchedulerILi128ELi128ELi256ELi128ELb0ELb1ELb1ELb0ELb1ELb1EEEEEEEEEvNT_6ParamsE)
        /*0440*/ 	.word	0x00000060


	//----- nvinfo : EIATTR_REGCOUNT
	.align		4
.L_217:
        /*0444*/ 	.byte	0x04, 0x2f
        /*0446*/ 	.short	(.L_219 - .L_218)
	.align		4
.L_218:
        /*0448*/ 	.word	index@(_ZN7cutlass13device_kernelIN5flash11enable_sm90INS1_16FlashAttnFwdSm90INS1_25CollectiveMainloopFwdSm90ILi2EN4cute5tupleIJNS5_1CILi2EEENS7_ILi1EEES9_EEENS6_IJNS7_ILi128EEESB_NS7_ILi192EEEEEELi128ENS_10bfloat16_tEfNS_4arch4Sm90ELb0ELb0ELb0ELb0ELb0ELb0ELb0ELb1ELb1ELb1ELb0ELb0EEENS1_21CollectiveEpilogueFwdINS6_IJSB_SB_SB_EEESA_SE_SG_Li256ELb0ELb1ELb0ELb0EEENS1_29StaticPersistentTileSchedulerILb0EEEEEEEEEvNT_6ParamsE)
        /*044c*/ 	.word	0x000000a8


	//----- nvinfo : EIATTR_FRAME_SIZE
	.align		4
.L_219:
        /*0450*/ 	.byte	0x04, 0x11
        /*0452*/ 	.short	(.L_221 - .L_220)
	.align		4
.L_220:
        /*0454*/ 	.word	index@(_ZN7cutlass13device_kernelIN5flash11enable_sm90INS1_16FlashAttnFwdSm90INS1_25CollectiveMainloopFwdSm90ILi2EN4cute5tupleIJNS5_1CILi2EEENS7_ILi1EEES9_EEENS6_IJNS7_ILi128EEESB_NS7_ILi192EEEEEELi128ENS_10bfloat16_tEfNS_4arch4Sm90ELb0ELb0ELb0ELb0ELb0ELb0ELb0ELb1ELb1ELb1ELb0ELb0EEENS1_21CollectiveEpilogueFwdINS6_IJSB_SB_SB_EEESA_SE_SG_Li256ELb0ELb1ELb0ELb0EEENS1_29StaticPersistentTileSchedulerILb0EEEEEEEEEvNT_6ParamsE)
        /*0458*/ 	.word	0x00000038


	//----- nvinfo : EIATTR_REGCOUNT
	.align		4
.L_221:
        /*045c*/ 	.byte	0x04, 0x2f
        /*045e*/ 	.short	(.L_223 - .L_222)
	.align		4
.L_222:
        /*0460*/ 	.word	index@(_ZN7cutlass13device_kernelIN5flash11enable_sm90INS1_16FlashAttnFwdSm90INS1_25CollectiveMainloopFwdSm90ILi2EN4cute5tupleIJNS5_1CILi1EEES8_S8_EEENS6_IJNS7_ILi128EEESA_NS7_ILi192EEEEEELi128ENS_10bfloat16_tEfNS_4arch4Sm90ELb0ELb0ELb0ELb0ELb0ELb0ELb0ELb1ELb1ELb1ELb0ELb0EEENS1_21CollectiveEpilogueFwdINS6_IJSA_SA_SA_EEES9_SD_SF_Li256ELb0ELb1ELb0ELb0EEENS1_29StaticPersistentTileSchedulerILb0EEEEEEEEEvNT_6ParamsE)
        /*0464*/ 	.word	0x000000a8


	//----- nvinfo : EIATTR_FRAME_SIZE
	.align		4
.L_223:
        /*0468*/ 	.byte	0x04, 0x11
        /*046a*/ 	.short	(.L_225 - .L_224)
	.align		4
.L_224:
        /*046c*/ 	.word	index@(_ZN7cutlass13device_kernelIN5flash11enable_sm90INS1_16FlashAttnFwdSm90INS1_25CollectiveMainloopFwdSm90ILi2EN4cute5tupleIJNS5_1CILi1EEES8_S8_EEENS6_IJNS7_ILi128EEESA_NS7_ILi192EEEEEELi128ENS_10bfloat16_tEfNS_4arch4Sm90ELb0ELb0ELb0ELb0ELb0ELb0ELb0ELb1ELb1ELb1ELb0ELb0EEENS1_21CollectiveEpilogueFwdINS6_IJSA_SA_SA_EEES9_SD_SF_Li256ELb0ELb1ELb0ELb0EEENS1_29StaticPersistentTileSchedulerILb0EEEEEEEEEvNT_6ParamsE)
        /*0470*/ 	.word	0x00000038


	//----- nvinfo : EIATTR_MIN_STACK_SIZE
	.align		4
.L_225:
        /*0474*/ 	.byte	0x04, 0x12
        /*0476*/ 	.short	(.L_227 - .L_226)
	.align		4
.L_226:
        /*0478*/ 	.word	index@(_ZN7cutlass13device_kernelIN5flash11enable_sm90INS1_16FlashAttnFwdSm90INS1_25CollectiveMainloopFwdSm90ILi2EN4cute5tupleIJNS5_1CILi1EEES8_S8_EEENS6_IJNS7_ILi128EEESA_NS7_ILi192EEEEEELi128ENS_10bfloat16_tEfNS_4arch4Sm90ELb0ELb0ELb0ELb0ELb0ELb0ELb0ELb1ELb1ELb1ELb0ELb0EEENS1_21CollectiveEpilogueFwdINS6_IJSA_SA_SA_EEES9_SD_SF_Li256ELb0ELb1ELb0ELb0EEENS1_29StaticPersistentTileSchedulerILb0EEEEEEEEEvNT_6ParamsE)
        /*047c*/ 	.word	0x00000038


	//----- nvinfo : EIATTR_MIN_STACK_SIZE
	.align		4
.L_227:
        /*0480*/ 	.byte	0x04, 0x12
        /*0482*/ 	.short	(.L_229 - .L_228)
	.align		4
.L_228:
        /*0484*/ 	.word	index@(_ZN7cutlass13device_kernelIN5flash11enable_sm90INS1_16FlashAttnFwdSm90INS1_25CollectiveMainloopFwdSm90ILi2EN4cute5tupleIJNS5_1CILi2EEENS7_ILi1EEES9_EEENS6_IJNS7_ILi128EEESB_NS7_ILi192EEEEEELi128ENS_10bfloat16_tEfNS_4arch4Sm90ELb0ELb0ELb0ELb0ELb0ELb0ELb0ELb1ELb1ELb1ELb0ELb0EEENS1_21CollectiveEpilogueFwdINS6_IJSB_SB_SB_EEESA_SE_SG_Li256ELb0ELb1ELb0ELb0EEENS1_29StaticPersistentTileSchedulerILb0EEEEEEEEEvNT_6ParamsE)
        /*0488*/ 	.word	0x00000038


	//----- nvinfo : EIATTR_MIN_STACK_SIZE
	.align		4
.L_229:
        /*048c*/ 	.byte	0x04, 0x12
        /*048e*/ 	.short	(.L_231 - .L_230)
	.align		4
.L_230:
        /*0490*/ 	.word	index@(_ZN7cutlass13device_kernelIN5flash11enable_sm90INS1_16FlashAttnFwdSm90INS1_25CollectiveMainloopFwdSm90ILi2EN4cute5tupleIJNS5_1CILi1EEES8_S8_EEENS6_IJNS7_ILi128EEESA_NS7_ILi192EEEEEELi128ENS_10bfloat16_tEfNS_4arch4Sm90ELb0ELb0ELb0ELb1ELb0ELb0ELb0ELb1ELb1ELb1ELb0ELb0EEENS1_21CollectiveEpilogueFwdINS6_IJSA_SA_SA_EEES9_SD_SF_Li256ELb1ELb1ELb0ELb0EEENS1_36VarlenDynamicPersistentTileSchedulerILi128ELi128ELi256ELi128ELb0ELb1ELb1ELb0ELb1ELb1EEEEEEEEEvNT_6ParamsE)
        /*0494*/ 	.word	0x00000060


	//----- nvinfo : EIATTR_MIN_STACK_SIZE
	.align		4
.L_231:
        /*0498*/ 	.byte	0x04, 0x12
        /*049a*/ 	.short	(.L_233 - .L_232)
	.align		4
.L_232:
        /*049c*/ 	.word	index@(_ZN7cutlass13device_kernelIN5flash11enable_sm90INS1_16FlashAttnFwdSm90INS1_25CollectiveMainloopFwdSm90ILi2EN4cute5tupleIJNS5_1CILi1EEES8_S8_EEENS6_IJNS7_ILi128EEESA_NS7_ILi192EEEEEELi128ENS_10bfloat16_tEfNS_4arch4Sm90ELb0ELb0ELb0ELb1ELb0ELb1ELb0ELb1ELb1ELb1ELb0ELb0EEENS1_21CollectiveEpilogueFwdINS6_IJSA_SA_SA_EEES9_SD_SF_Li256ELb1ELb1ELb0ELb0EEENS1_36VarlenDynamicPersistentTileSchedulerILi128ELi128ELi256ELi128ELb0ELb1ELb1ELb0ELb1ELb1EEEEEEEEEvNT_6ParamsE)
        /*04a0*/ 	.word	0x00000090


	//----- nvinfo : EIATTR_MIN_STACK_SIZE
	.align		4
.L_233:
        /*04a4*/ 	.byte	0x04, 0x12
        /*04a6*/ 	.short	(.L_235 - .L_234)
	.align		4
.L_234:
        /*04a8*/ 	.word	index@(_ZN7cutlass13device_kernelIN5flash11enable_sm90INS1_16FlashAttnFwdSm90INS1_25CollectiveMainloopFwdSm90ILi2EN4cute5tupleIJNS5_1CILi1EEES8_S8_EEENS6_IJNS7_ILi128EEENS7_ILi96EEENS7_ILi192EEEEEELi128ENS_10bfloat16_tEfNS_4arch4Sm90ELb0ELb1ELb0ELb0ELb0ELb0ELb0ELb1ELb1ELb1ELb0ELb0EEENS1_21CollectiveEpilogueFwdINS6_IJSA_SA_SB_EEES9_SE_SG_Li256ELb0ELb1ELb0ELb0EEENS1_30DynamicPersistentTileSchedulerILi256ELi128ELb0ELb1ELb1EEEEEEEEEvNT_6ParamsE)
        /*04ac*/ 	.word	0x00000020


	//----- nvinfo : EIATTR_MIN_STACK_SIZE
	.align		4
.L_235:
        /*04b0*/ 	.byte	0x04, 0x12
        /*04b2*/ 	.short	(.L_237 - .L_236)
	.align		4
.L_236:
        /*04b4*/ 	.word	index@(_ZN7cutlass13device_kernelIN5flash11enable_sm90INS1_16FlashAttnFwdSm90INS1_25CollectiveMainloopFwdSm90ILi2EN4cute5tupleIJNS5_1CILi1EEES8_S8_EEENS6_IJNS7_ILi128EEENS7_ILi96EEENS7_ILi192EEEEEELi128ENS_10bfloat16_tEfNS_4arch4Sm90ELb0ELb1ELb0ELb1ELb0ELb0ELb0ELb1ELb1ELb1ELb0ELb0EEENS1_21CollectiveEpilogueFwdINS6_IJSA_SA_SB_EEES9_SE_SG_Li256ELb1ELb1ELb0ELb0EEENS1_36VarlenDynamicPersistentTileSchedulerILi128ELi96ELi256ELi128ELb0ELb1ELb1ELb1ELb0ELb1EEEEEEEEEvNT_6ParamsE)
        /*04b8*/ 	.word	0x00000050


	//----- nvinfo : EIATTR_MIN_STACK_SIZE
	.align		4
.L_237:
        /*04bc*/ 	.byte	0x04, 0x12
        /*04be*/ 	.short	(.L_239 - .L_238)
	.align		4
.L_238:
        /*04c0*/ 	.word	index@(_ZN7cutlass13device_kernelIN5flash11enable_sm90INS1_16FlashAttnFwdSm90INS1_25CollectiveMainloopFwdSm90ILi2EN4cute5tupleIJNS5_1CILi1EEES8_S8_EEENS6_IJNS7_ILi128EEENS7_ILi96EEENS7_ILi192EEEEEELi128ENS_10bfloat16_tEfNS_4arch4Sm90ELb0ELb1ELb0ELb1ELb0ELb1ELb0ELb1ELb1ELb1ELb0ELb0EEENS1_21CollectiveEpilogueFwdINS6_IJSA_SA_SB_EEES9_SE_SG_Li256ELb1ELb1ELb0ELb0EEENS1_36VarlenDynamicPersistentTileSchedulerILi128ELi96ELi256ELi128ELb0ELb1ELb1ELb1ELb0ELb1EEEEEEEEEvNT_6ParamsE)
        /*04c4*/ 	.word	0x00000050


	//----- nvinfo : EIATTR_MIN_STACK_SIZE
	.align		4
.L_239:
        /*04c8*/ 	.byte	0x04, 0x12
        /*04ca*/ 	.short	(.L_241 - .L_240)
	.align		4
.L_240:
        /*04cc*/ 	.word	index@(_ZN7cutlass13device_kernelIN5flash11enable_sm90INS1_16FlashAttnFwdSm90INS1_25CollectiveMainloopFwdSm90ILi2EN4cute5tupleIJNS5_1CILi1EEES8_S8_EEENS6_IJNS7_ILi128EEESA_NS7_ILi192EEEEEELi128ENS_10bfloat16_tEfNS_4arch4Sm90ELb1ELb0ELb0ELb0ELb0ELb0ELb0ELb1ELb1ELb1ELb0ELb0EEENS1_21CollectiveEpilogueFwdINS6_IJSA_SA_SA_EEES9_SD_SF_Li256ELb0ELb1ELb0ELb0EEENS1_30DynamicPersistentTileSchedulerILi256ELi128ELb0ELb1ELb1EEEEEEEEEvNT_6ParamsE)
        /*04d0*/ 	.word	0x00000028


	//----- nvinfo : EIATTR_MIN_STACK_SIZE
	.align		4
.L_241:
        /*04d4*/ 	.byte	0x04, 0x12
        /*04d6*/ 	.short	(.L_243 - .L_242)
	.align		4
.L_242:
        /*04d8*/ 	.word	index@(_ZN7cutlass13device_kernelIN5flash11enable_sm90INS1_16FlashAttnFwdSm90INS1_25CollectiveMainloopFwdSm90ILi2EN4cute5tupleIJNS5_1CILi1EEES8_S8_EEENS6_IJNS7_ILi128EEESA_NS7_ILi192EEEEEELi128ENS_10bfloat16_tEfNS_4arch4Sm90ELb1ELb0ELb0ELb1ELb0ELb0ELb0ELb1ELb1ELb1ELb0ELb0EEENS1_21CollectiveEpilogueFwdINS6_IJSA_SA_SA_EEES9_SD_SF_Li256ELb1ELb1ELb0ELb0EEENS1_36VarlenDynamicPersistentTileSchedulerILi128ELi128ELi256ELi128ELb0ELb1ELb1ELb1ELb1ELb1EEEEEEEEEvNT_6ParamsE)
        /*04dc*/ 	.word	0x00000058


	//----- nvinfo : EIATTR_MIN_STACK_SIZE
	.align		4
.L_243:
        /*04e0*/ 	.byte	0x04, 0x12
        /*04e2*/ 	.short	(.L_245 - .L_244)
	.align		4
.L_244:
        /*04e4*/ 	.word	index@(_ZN7cutlass13device_kernelIN5flash11enable_sm90INS1_16FlashAttnFwdSm90INS1_25CollectiveMainloopFwdSm90ILi2EN4cute5tupleIJNS5_1CILi1EEES8_S8_EEENS6_IJNS7_ILi128EEESA_NS7_ILi192EEEEEELi128ENS_10bfloat16_tEfNS_4arch4Sm90ELb1ELb0ELb0ELb1ELb0ELb1ELb0ELb1ELb1ELb1ELb0ELb0EEENS1_21CollectiveEpilogueFwdINS6_IJSA_SA_SA_EEES9_SD_SF_Li256ELb1ELb1ELb0ELb0EEENS1_36VarlenDynamicPersistentTileSchedulerILi128ELi128ELi256ELi128ELb0ELb1ELb1ELb1ELb1ELb1EEEEEEEEEvNT_6ParamsE)
        /*04e8*/ 	.word	0x00000078


	//----- nvinfo : EIATTR_MIN_STACK_SIZE
	.align		4
.L_245:
        /*04ec*/ 	.byte	0x04, 0x12
        /*04ee*/ 	.short	(.L_247 - .L_246)
	.align		4
.L_246:
        /*04f0*/ 	.word	index@(_ZN7cutlass13device_kernelIN5flash11enable_sm90INS1_16FlashAttnFwdSm90INS1_25CollectiveMainloopFwdSm90ILi2EN4cute5tupleIJNS5_1CILi1EEES8_S8_EEENS6_IJNS7_ILi64EEESA_SA_EEELi512ENS_10bfloat16_tEfNS_4arch4Sm90ELb0ELb0ELb0ELb0ELb0ELb0ELb0ELb0ELb0ELb1ELb0ELb0EEENS1_21CollectiveEpilogueFwdINS6_IJSA_NS7_ILi512EEESA_EEES9_SC_SE_Li256ELb0ELb1ELb0ELb0EEENS1_29StaticPersistentTileSchedulerILb0EEEEEEEEEvNT_6ParamsE)
        /*04f4*/ 	.word	0x00000038


	//----- nvinfo : EIATTR_MIN_STACK_SIZE
	.align		4
.L_247:
        /*04f8*/ 	.byte	0x04, 0x12
        /*04fa*/ 	.short	(.L_249 - .L_248)
	.align		4
.L_248:
        /*04fc*/ 	.word	index@(_ZN7cutlass13device_kernelIN5flash11enable_sm90INS1_16FlashAttnFwdSm90INS1_25CollectiveMainloopFwdSm90ILi2EN4cute5tupleIJNS5_1CILi1EEES8_S8_EEENS6_IJNS7_ILi64EEESA_SA_EEELi512ENS_10bfloat16_tEfNS_4arch4Sm90ELb0ELb0ELb0ELb0ELb0ELb0ELb1ELb0ELb0ELb1ELb0ELb0EEENS1_21CollectiveEpilogueFwdINS6_IJSA_NS7_ILi512EEESA_EEES9_SC_SE_Li256ELb0ELb1ELb0ELb0EEENS1_29StaticPersistentTileSchedulerILb0EEEEEEEEEvNT_6ParamsE)
        /*0500*/ 	.word	0x00000058


	//----- nvinfo : EIATTR_MIN_STACK_SIZE
	.align		4
.L_249:
        /*0504*/ 	.byte	0x04, 0x12
        /*0506*/ 	.short	(.L_251 - .L_250)
	.align		4
.L_250:
        /*0508*/ 	.word	index@(_ZN7cutlass13device_kernelIN5flash11enable_sm90INS1_16FlashAttnFwdSm90INS1_25CollectiveMainloopFwdSm90ILi2EN4cute5tupleIJNS5_1CILi1EEES8_S8_EEENS6_IJNS7_ILi64EEESA_SA_EEELi512ENS_10bfloat16_tEfNS_4arch4Sm90ELb0ELb0ELb0ELb1ELb0ELb0ELb0ELb0ELb0ELb1ELb0ELb0EEENS1_21CollectiveEpilogueFwdINS6_IJSA_NS7_ILi512EEESA_EEES9_SC_SE_Li256ELb1ELb1ELb0ELb0EEENS1_36VarlenDynamicPersistentTileSchedulerILi64ELi64ELi256ELi128ELb0ELb1ELb1ELb0ELb1ELb1EEEEEEEEEvNT_6ParamsE)
        /*050c*/ 	.word	0x00000060


	//----- nvinfo : EIATTR_MIN_STACK_SIZE
	.align		4
.L_251:
        /*0510*/ 	.byte	0x04, 0x12
        /*0512*/ 	.short	(.L_253 - .L_252)
	.align		4
.L_252:
        /*0514*/ 	.word	index@(_ZN7cutlass13device_kernelIN5flash11enable_sm90INS1_16FlashAttnFwdSm90INS1_25CollectiveMainloopFwdSm90ILi2EN4cute5tupleIJNS5_1CILi1EEES8_S8_EEENS6_IJNS7_ILi64EEESA_SA_EEELi512ENS_10bfloat16_tEfNS_4arch4Sm90ELb0ELb0ELb0ELb1ELb0ELb1ELb0ELb0ELb0ELb1ELb0ELb0EEENS1_21CollectiveEpilogueFwdINS6_IJSA_NS7_ILi512EEESA_EEES9_SC_SE_Li256ELb1ELb1ELb0ELb0EEENS1_36VarlenDynamicPersistentTileSchedulerILi64ELi64ELi256ELi128ELb0ELb1ELb1ELb0ELb1ELb1EEEEEEEEEvNT_6ParamsE)
        /*0518*/ 	.word	0x00000068


	//----- nvinfo : EIATTR_MIN_STACK_SIZE
	.align		4
.L_253:
        /*051c*/ 	.byte	0x04, 0x12
        /*051e*/ 	.short	(.L_255 - .L_254)
	.align		4
.L_254:
        /*0520*/ 	.word	index@(_ZN7cutlass13device_kernelIN5flash11enable_sm90INS1_16FlashAttnFwdSm90INS1_25CollectiveMainloopFwdSm90ILi2EN4cute5tupleIJNS5_1CILi1EEES8_S8_EEENS6_IJNS7_ILi64EEESA_SA_EEELi512ENS_10bfloat16_tEfNS_4arch4Sm90ELb0ELb0ELb0ELb1ELb0ELb0ELb1ELb0ELb0ELb1ELb0ELb0EEENS1_21CollectiveEpilogueFwdINS6_IJSA_NS7_ILi512EEESA_EEES9_SC_SE_Li256ELb1ELb1ELb0ELb0EEENS1_36VarlenDynamicPersistentTileSchedulerILi64ELi64ELi256ELi128ELb0ELb1ELb1ELb0ELb1ELb1EEEEEEEEEvNT_6ParamsE)
        /*0524*/ 	.word	0x00000070


	//----- nvinfo : EIATTR_MIN_STACK_SIZE
	.align		4
.L_255:
        /*0528*/ 	.byte	0x04, 0x12
        /*052a*/ 	.short	(.L_257 - .L_256)
	.align		4
.L_256:
        /*052c*/ 	.word	index@(_ZN7cutlass13device_kernelIN5flash11enable_sm90INS1_16FlashAttnFwdSm90INS1_25CollectiveMainloopFwdSm90ILi2EN4cute5tupleIJNS5_1CILi1EEES8_S8_EEENS6_IJNS7_ILi64EEESA_SA_EEELi512ENS_10bfloat16_tEfNS_4arch4Sm90ELb0ELb0ELb0ELb1ELb0ELb1ELb1ELb0ELb0ELb1ELb0ELb0EEENS1_21CollectiveEpilogueFwdINS6_IJSA_NS7_ILi512EEESA_EEES9_SC_SE_Li256ELb1ELb1ELb0ELb0EEENS1_36VarlenDynamicPersistentTileSchedulerILi64ELi64ELi256ELi128ELb0ELb1ELb1ELb0ELb1ELb1EEEEEEEEEvNT_6ParamsE)
        /*0530*/ 	.word	0x00000078


	//----- nvinfo : EIATTR_MIN_STACK_SIZE
	.align		4
.L_257:
        /*0534*/ 	.byte	0x04, 0x12
        /*0536*/ 	.short	(.L_259 - .L_258)
	.align		4
.L_258:
        /*0538*/ 	.word	index@(_ZN7cutlass13device_kernelIN5flash11enable_sm90INS1_16FlashAttnFwdSm90INS1_25CollectiveMainloopFwdSm90ILi2EN4cute5tupleIJNS5_1CILi1EEES8_S8_EEENS6_IJNS7_ILi64EEESA_SA_EEELi512ENS_10bfloat16_tEfNS_4arch4Sm90ELb0ELb1ELb0ELb0ELb0ELb0ELb0ELb0ELb0ELb1ELb0ELb0EEENS1_21CollectiveEpilogueFwdINS6_IJSA_NS7_ILi512EEESA_EEES9_SC_SE_Li256ELb0ELb1ELb0ELb0EEENS1_30DynamicPersistentTileSchedulerILi256ELi128ELb0ELb1ELb1EEEEEEEEEvNT_6ParamsE)
        /*053c*/ 	.word	0x00000028


	//----- nvinfo : EIATTR_MIN_STACK_SIZE
	.align		4
.L_259:
        /*0540*/ 	.byte	0x04, 0x12
        /*0542*/ 	.short	(.L_261 - .L_260)
	.align		4
.L_260:
        /*0544*/ 	.word	index@(_ZN7cutlass13device_kernelIN5flash11enable_sm90INS1_16FlashAttnFwdSm90INS1_25CollectiveMainloopFwdSm90ILi2EN4cute5tupleIJNS5_1CILi1EEES8_S8_EEENS6_IJNS7_ILi64EEESA_SA_EEELi512ENS_10bfloat16_tEfNS_4arch4Sm90ELb0ELb1ELb0ELb0ELb0ELb0ELb1ELb0ELb0ELb1ELb0ELb0EEENS1_21CollectiveEpilogueFwdINS6_IJSA_NS7_ILi512EEESA_EEES9_SC_SE_Li256ELb0ELb1ELb0ELb0EEENS1_30DynamicPersistentTileSchedulerILi256ELi128ELb0ELb1ELb1EEEEEEEEEvNT_6ParamsE)
        /*0548*/ 	.word	0x00000048


	//----- nvinfo : EIATTR_MIN_STACK_SIZE
	.align		4
.L_261:
        /*054c*/ 	.byte	0x04, 0x12
        /*054e*/ 	.short	(.L_263 - .L_262)
	.align		4
.L_262:
        /*0550*/ 	.word	index@(_ZN7cutlass13device_kernelIN5flash11enable_sm90INS1_16FlashAttnFwdSm90INS1_25CollectiveMainloopFwdSm90ILi2EN4cute5tupleIJNS5_1CILi1EEES8_S8_EEENS6_IJNS7_ILi64EEESA_SA_EEELi512ENS_10bfloat16_tEfNS_4arch4Sm90ELb0ELb1ELb0ELb1ELb0ELb0ELb0ELb0ELb0ELb1ELb0ELb0EEENS1_21CollectiveEpilogueFwdINS6_IJSA_NS7_ILi512EEESA_EEES9_SC_SE_Li256ELb1ELb1ELb0ELb0EEENS1_36VarlenDynamicPersistentTileSchedulerILi64ELi64ELi256ELi128ELb0ELb1ELb1ELb1ELb0ELb1EEEEEEEEEvNT_6ParamsE)
        /*0554*/ 	.word	0x00000048


	//----- nvinfo : EIATTR_MIN_STACK_SIZE
	.align		4
.L_263:
        /*0558*/ 	.byte	0x04, 0x12
        /*055a*/ 	.short	(.L_265 - .L_264)
	.align		4
.L_264:
        /*055c*/ 	.word	index@(_ZN7cutlass13device_kernelIN5flash11enable_sm90INS1_16FlashAttnFwdSm90INS1_25CollectiveMainloopFwdSm90ILi2EN4cute5tupleIJNS5_1CILi1EEES8_S8_EEENS6_IJNS7_ILi64EEESA_SA_EEELi512ENS_10bfloat16_tEfNS_4arch4Sm90ELb0ELb1ELb0ELb1ELb0ELb1ELb0ELb0ELb0ELb1ELb0ELb0EEENS1_21CollectiveEpilogueFwdINS6_IJSA_NS7_ILi512EEESA_EEES9_SC_SE_Li256ELb1ELb1ELb0ELb0EEENS1_36VarlenDynamicPersistentTileSchedulerILi64ELi64ELi256ELi128ELb0ELb1ELb1ELb1ELb0ELb1EEEEEEEEEvNT_6ParamsE)
        /*0560*/ 	.word	0x00000050


	//----- nvinfo : EIATTR_MIN_STACK_SIZE
	.align		4
.L_265:
        /*0564*/ 	.byte	0x04, 0x12
        /*0566*/ 	.short	(.L_267 - .L_266)
	.align		4
.L_266:
        /*0568*/ 	.word	index@(_ZN7cutlass13device_kernelIN5flash11enable_sm90INS1_16FlashAttnFwdSm90INS1_25CollectiveMainloopFwdSm90ILi2EN4cute5tupleIJNS5_1CILi1EEES8_S8_EEENS6_IJNS7_ILi64EEESA_SA_EEELi512ENS_10bfloat16_tEfNS_4arch4Sm90ELb0ELb1ELb0ELb1ELb0ELb0ELb1ELb0ELb0ELb1ELb0ELb0EEENS1_21CollectiveEpilogueFwdINS6_IJSA_NS7_ILi512EEESA_EEES9_SC_SE_Li256ELb1ELb1ELb0ELb0EEENS1_36VarlenDynamicPersistentTileSchedulerILi64ELi64ELi256ELi128ELb0ELb1ELb1ELb1ELb0ELb1EEEEEEEEEvNT_6ParamsE)
        /*056c*/ 	.word	0x00000070


	//----- nvinfo : EIATTR_MIN_STACK_SIZE
	.align		4
.L_267:
        /*0570*/ 	.byte	0x04, 0x12
        /*0572*/ 	.short	(.L_269 - .L_268)
	.align		4
.L_268:
        /*0574*/ 	.word	index@(_ZN7cutlass13device_kernelIN5flash11enable_sm90INS1_16FlashAttnFwdSm90INS1_25CollectiveMainloopFwdSm90ILi2EN4cute5tupleIJNS5_1CILi1EEES8_S8_EEENS6_IJNS7_ILi64EEESA_SA_EEELi512ENS_10bfloat16_tEfNS_4arch4Sm90ELb0ELb1ELb0ELb1ELb0ELb1ELb1ELb0ELb0ELb1ELb0ELb0EEENS1_21CollectiveEpilogueFwdINS6_IJSA_NS7_ILi512EEESA_EEES9_SC_SE_Li256ELb1ELb1ELb0ELb0EEENS1_36VarlenDynamicPersistentTileSchedulerILi64ELi64ELi256ELi128ELb0ELb1ELb1ELb1ELb0ELb1EEEEEEEEEvNT_6ParamsE)
        /*0578*/ 	.word	0x00000078


	//----- nvinfo : EIATTR_MIN_STACK_SIZE
	.align		4
.L_269:
        /*057c*/ 	.byte	0x04, 0x12
        /*057e*/ 	.short	(.L_271 - .L_270)
	.align		4
.L_270:
        /*0580*/ 	.word	index@(_ZN7cutlass13device_kernelIN5flash11enable_sm90INS1_16FlashAttnFwdSm90INS1_25CollectiveMainloopFwdSm90ILi2EN4cute5tupleIJNS5_1CILi1EEES8_S8_EEENS6_IJNS7_ILi64EEESA_SA_EEELi512ENS_10bfloat16_tEfNS_4arch4Sm90ELb1ELb0ELb0ELb0ELb0ELb0ELb0ELb0ELb0ELb1ELb0ELb0EEENS1_21CollectiveEpilogueFwdINS6_IJSA_NS7_ILi512EEESA_EEES9_SC_SE_Li256ELb0ELb1ELb0ELb0EEENS1_30DynamicPersistentTileSchedulerILi256ELi128ELb0ELb1ELb1EEEEEEEEEvNT_6ParamsE)
        /*0584*/ 	.word	0x00000028


	//----- nvinfo : EIATTR_MIN_STACK_SIZE
	.align		4
.L_271:
        /*0588*/ 	.byte	0x04, 0x12
        /*058a*/ 	.short	(.L_273 - .L_272)
	.align		4
.L_272:
        /*058c*/ 	.word	index@(_ZN7cutlass13device_kernelIN5flash11enable_sm90INS1_16FlashAttnFwdSm90INS1_25CollectiveMainloopFwdSm90ILi2EN4cute5tupleIJNS5_1CILi1EEES8_S8_EEENS6_IJNS7_ILi64EEESA_SA_EEELi512ENS_10bfloat16_tEfNS_4arch4Sm90ELb1ELb0ELb0ELb0ELb0ELb0ELb1ELb0ELb0ELb1ELb0ELb0EEENS1_21CollectiveEpilogueFwdINS6_IJSA_NS7_ILi512EEESA_EEES9_SC_SE_Li256ELb0ELb1ELb0ELb0EEENS1_30DynamicPersistentTileSchedulerILi256ELi128ELb0ELb1ELb1EEEEEEEEEvNT_6ParamsE)
        /*0590*/ 	.word	0x00000048


	//----- nvinfo : EIATTR_MIN_STACK_SIZE
	.align		4
.L_273:
        /*0594*/ 	.byte	0x04, 0x12
        /*0596*/ 	.short	(.L_275 - .L_274)
	.align		4
.L_274:
        /*0598*/ 	.word	index@(_ZN7cutlass13device_kernelIN5flash11enable_sm90INS1_16FlashAttnFwdSm90INS1_25CollectiveMainloopFwdSm90ILi2EN4cute5tupleIJNS5_1CILi1EEES8_S8_EEENS6_IJNS7_ILi64EEESA_SA_EEELi512ENS_10bfloat16_tEfNS_4arch4Sm90ELb1ELb0ELb0ELb1ELb0ELb0ELb0ELb0ELb0ELb1ELb0ELb0EEENS1_21CollectiveEpilogueFwdINS6_IJSA_NS7_ILi512EEESA_EEES9_SC_SE_Li256ELb1ELb1ELb0ELb0EEENS1_36VarlenDynamicPersistentTileSchedulerILi64ELi64ELi256ELi128ELb0ELb1ELb1ELb1ELb1ELb1EEEEEEEEEvNT_6ParamsE)
        /*059c*/ 	.word	0x00000058


	//----- nvinfo : EIATTR_MIN_STACK_SIZE
	.align		4
.L_275:
        /*05a0*/ 	.byte	0x04, 0x12
        /*05a2*/ 	.short	(.L_277 - .L_276)
	.align		4
.L_276:
        /*05a4*/ 	.word	index@(_ZN7cutlass13device_kernelIN5flash11enable_sm90INS1_16FlashAttnFwdSm90INS1_25CollectiveMainloopFwdSm90ILi2EN4cute5tupleIJNS5_1CILi1EEES8_S8_EEENS6_IJNS7_ILi64EEESA_SA_EEELi512ENS_10bfloat16_tEfNS_4arch4Sm90ELb1ELb0ELb0ELb1ELb0ELb1ELb0ELb0ELb0ELb1ELb0ELb0EEENS1_21CollectiveEpilogueFwdINS6_IJSA_NS7_ILi512EEESA_EEES9_SC_SE_Li256ELb1ELb1ELb0ELb0EEENS1_36VarlenDynamicPersistentTileSchedulerILi64ELi64ELi256ELi128ELb0ELb1ELb1ELb1ELb1ELb1EEEEEEEEEvNT_6ParamsE)
        /*05a8*/ 	.word	0x00000060


	//----- nvinfo : EIATTR_MIN_STACK_SIZE
	.align		4
.L_277:
        /*05ac*/ 	.byte	0x04, 0x12
        /*05ae*/ 	.short	(.L_279 - .L_278)
	.align		4
.L_278:
        /*05b0*/ 	.word	index@(_ZN7cutlass13device_kernelIN5flash11enable_sm90INS1_16FlashAttnFwdSm90INS1_25CollectiveMainloopFwdSm90ILi2EN4cute5tupleIJNS5_1CILi1EEES8_S8_EEENS6_IJNS7_ILi64EEESA_SA_EEELi512ENS_10bfloat16_tEfNS_4arch4Sm90ELb1ELb0ELb0ELb1ELb0ELb0ELb1ELb0ELb0ELb1ELb0ELb0EEENS1_21CollectiveEpilogueFwdINS6_IJSA_NS7_ILi512EEESA_EEES9_SC_SE_Li256ELb1ELb1ELb0ELb0EEENS1_36VarlenDynamicPersistentTileSchedulerILi64ELi64ELi256ELi128ELb0ELb1ELb1ELb1ELb1ELb1EEEEEEEEEvNT_6ParamsE)
        /*05b4*/ 	.word	0x00000068


	//----- nvinfo : EIATTR_MIN_STACK_SIZE
	.align		4
.L_279:
        /*05b8*/ 	.byte	0x04, 0x12
        /*05ba*/ 	.short	(.L_281 - .L_280)
	.align		4
.L_280:
        /*05bc*/ 	.word	index@(_ZN7cutlass13device_kernelIN5flash11enable_sm90INS1_16FlashAttnFwdSm90INS1_25CollectiveMainloopFwdSm90ILi2EN4cute5tupleIJNS5_1CILi1EEES8_S8_EEENS6_IJNS7_ILi64EEESA_SA_EEELi512ENS_10bfloat16_tEfNS_4arch4Sm90ELb1ELb0ELb0ELb1ELb0ELb1ELb1ELb0ELb0ELb1ELb0ELb0EEENS1_21CollectiveEpilogueFwdINS6_IJSA_NS7_ILi512EEESA_EEES9_SC_SE_Li256ELb1ELb1ELb0ELb0EEENS1_36VarlenDynamicPersistentTileSchedulerILi64ELi64ELi256ELi128ELb0ELb1ELb1ELb1ELb1ELb1EEEEEEEEEvNT_6ParamsE)
        /*05c0*/ 	.word	0x00000070


	//----- nvinfo : EIATTR_MIN_STACK_SIZE
	.align		4
.L_281:
        /*05c4*/ 	.byte	0x04, 0x12
        /*05c6*/ 	.short	(.L_283 - .L_282)
	.align		4
.L_282:
        /*05c8*/ 	.word	index@(_ZN7cutlass13device_kernelIN5flash11enable_sm90INS1_16FlashAttnFwdSm90INS1_25CollectiveMainloopFwdSm90ILi2EN4cute5tupleIJNS5_1CILi1EEES8_S8_EEENS6_IJNS7_ILi128EEENS7_ILi96EEENS7_ILi64EEEEEELi256ENS_10bfloat16_tEfNS_4arch4Sm90ELb0ELb0ELb0ELb0ELb0ELb0ELb0ELb1ELb0ELb1ELb0ELb0EEENS1_21CollectiveEpilogueFwdINS6_IJSA_NS7_ILi256EEESB_EEES9_SE_SG_Li256ELb0ELb1ELb0ELb0EEENS1_29StaticPersistentTileSchedulerILb0EEEEEEEEEvNT_6ParamsE)
        /*05cc*/ 	.word	0x00000038


	//----- nvinfo : EIATTR_MIN_STACK_SIZE
	.align		4
.L_283:
        /*05d0*/ 	.byte	0x04, 0x12
        /*05d2*/ 	.short	(.L_285 - .L_284)
	.align		4
.L_284:
        /*05d4*/ 	.word	index@(_ZN7cutlass13device_kernelIN5flash11enable_sm90INS1_16FlashAttnFwdSm90INS1_25CollectiveMainloopFwdSm90ILi2EN4cute5tupleIJNS5_1CILi1EEES8_S8_EEENS6_IJNS7_ILi128EEENS7_ILi96EEENS7_ILi64EEEEEELi256ENS_10bfloat16_tEfNS_4arch4Sm90ELb0ELb0ELb0ELb0ELb0ELb0ELb1ELb1ELb0ELb1ELb0ELb0EEENS1_21CollectiveEpilogueFwdINS6_IJSA_NS7_ILi256EEESB_EEES9_SE_SG_Li256ELb0ELb1ELb0ELb0EEENS1_29StaticPersistentTileSchedulerILb0EEEEEEEEEvNT_6ParamsE)
        /*05d8*/ 	.word	0x00000068


	//----- nvinfo : EIATTR_MIN_STACK_SIZE
	.align		4
.L_285:
        /*05dc*/ 	.byte	0x04, 0x12
        /*05de*/ 	.short	(.L_287 - .L_286)
	.align		4
.L_286:
        /*05e0*/ 	.word	index@(_ZN7cutlass13device_kernelIN5flash11enable_sm90INS1_16FlashAttnFwdSm90INS1_25CollectiveMainloopFwdSm90ILi2EN4cute5tupleIJNS5_1CILi1EEES8_S8_EEENS6_IJNS7_ILi128EEENS7_ILi96EEENS7_ILi64EEEEEELi256ENS_10bfloat16_tEfNS_4arch4Sm90ELb0ELb0ELb0ELb1ELb0ELb0ELb0ELb1ELb0ELb1ELb0ELb0EEENS1_21CollectiveEpilogueFwdINS6_IJSA_NS7_ILi256EEESB_EEES9_SE_SG_Li256ELb1ELb1ELb0ELb0EEENS1_36VarlenDynamicPersistentTileSchedulerILi128ELi96ELi256ELi128ELb0ELb1ELb1ELb0ELb1ELb1EEEEEEEEEvNT_6ParamsE)
        /*05e4*/ 	.word	0x00000060


	//----- nvinfo : EIATTR_MIN_STACK_SIZE
	.align		4
.L_287:
        /*05e8*/ 	.byte	0x04, 0x12
        /*05ea*/ 	.short	(.L_289 - .L_288)
	.align		4
.L_288:
        /*05ec*/ 	.word	index@(_ZN7cutlass13device_kernelIN5flash11enable_sm90INS1_16FlashAttnFwdSm90INS1_25CollectiveMainloopFwdSm90ILi2EN4cute5tupleIJNS5_1CILi1EEES8_S8_EEENS6_IJNS7_ILi128EEENS7_ILi96EEENS7_ILi64EEEEEELi256ENS_10bfloat16_tEfNS_4arch4Sm90ELb0ELb0ELb0ELb1ELb0ELb1ELb0ELb1ELb0ELb1ELb0ELb0EEENS1_21CollectiveEpilogueFwdINS6_IJSA_NS7_ILi256EEESB_EEES9_SE_SG_Li256ELb1ELb1ELb0ELb0EEENS1_36VarlenDynamicPersistentTileSchedulerILi128ELi96ELi256ELi128ELb0ELb1ELb1ELb0ELb1ELb1EEEEEEEEEvNT_6ParamsE)
        /*05f0*/ 	.word	0x00000068


	//----- nvinfo : EIATTR_MIN_STACK_SIZE
	.align		4
.L_289:
        /*05f4*/ 	.byte	0x04, 0x12
        /*05f6*/ 	.short	(.L_291 - .L_290)
	.align		4
.L_290:
        /*05f8*/ 	.word	index@(_ZN7cutlass13device_kernelIN5flash11enable_sm90INS1_16FlashAttnFwdSm90INS1_25CollectiveMainloopFwdSm90ILi2EN4cute5tupleIJNS5_1CILi1EEES8_S8_EEENS6_IJNS7_ILi128EEENS7_ILi96EEENS7_ILi64EEEEEELi256ENS_10bfloat16_tEfNS_4arch4Sm90ELb0ELb0ELb0ELb1ELb0ELb0ELb1ELb1ELb0ELb1ELb0ELb0EEENS1_21CollectiveEpilogueFwdINS6_IJSA_NS7_ILi256EEESB_EEES9_SE_SG_Li256ELb1ELb1ELb0ELb0EEENS1_36VarlenDynamicPersistentTileSchedulerILi128ELi96ELi256ELi128ELb0ELb1ELb1ELb0ELb1ELb1EEEEEEEEEvNT_6ParamsE)
        /*05fc*/ 	.word	0x00000078


	//----- nvinfo : EIATTR_MIN_STACK_SIZE
	.align		4
.L_291:
        /*0600*/ 	.byte	0x04, 0x12
        /*0602*/ 	.short	(.L_293 - .L_292)
	.align		4
.L_292:
        /*0604*/ 	.word	index@(_ZN7cutlass13device_kernelIN5flash11enable_sm90INS1_16FlashAttnFwdSm90INS1_25CollectiveMainloopFwdSm90ILi2EN4cute5tupleIJNS5_1CILi1EEES8_S8_EEENS6_IJNS7_ILi128EEENS7_ILi96EEENS7_ILi64EEEEEELi256ENS_10bfloat16_tEfNS_4arch4Sm90ELb0ELb0ELb0ELb1ELb0ELb1ELb1ELb1ELb0ELb1ELb0ELb0EEENS1_21CollectiveEpilogueFwdINS6_IJSA_NS7_ILi256EEESB_EEES9_SE_SG_Li256ELb1ELb1ELb0ELb0EEENS1_36VarlenDynamicPersistentTileSchedulerILi128ELi96ELi256ELi128ELb0ELb1ELb1ELb0ELb1ELb1EEEEEEEEEvNT_6ParamsE)
        /*0608*/ 	.word	0x00000090


	//----- nvinfo : EIATTR_MIN_STACK_SIZE
	.align		4
.L_293:
        /*060c*/ 	.byte	0x04, 0x12
        /*060e*/ 	.short	(.L_295 - .L_294)
	.align		4
.L_294:
        /*0610*/ 	.word	index@(_ZN7cutlass13device_kernelIN5flash11enable_sm90INS1_16FlashAttnFwdSm90INS1_25CollectiveMainloopFwdSm90ILi2EN4cute5tupleIJNS5_1CILi1EEES8_S8_EEENS6_IJNS7_ILi128EEENS7_ILi96EEENS7_ILi64EEEEEELi256ENS_10bfloat16_tEfNS_4arch4Sm90ELb0ELb1ELb0ELb0ELb0ELb0ELb0ELb1ELb0ELb1ELb0ELb0EEENS1_21CollectiveEpilogueFwdINS6_IJSA_NS7_ILi256EEESB_EEES9_SE_SG_Li256ELb0ELb1ELb0ELb0EEENS1_30DynamicPersistentTileSchedulerILi256ELi128ELb0ELb1ELb1EEEEEEEEEvNT_6ParamsE)
        /*0614*/ 	.word	0x00000020


	//----- nvinfo : EIATTR_MIN_STACK_SIZE
	.align		4
.L_295:
        /*0618*/ 	.byte	0x04, 0x12
        /*061a*/ 	.short	(.L_297 - .L_296)
	.align		4
.L_296:
        /*061c*/ 	.word	index@(_ZN7cutlass13device_kernelIN5flash11enable_sm90INS1_16FlashAttnFwdSm90INS1_25CollectiveMainloopFwdSm90ILi2EN4cute5tupleIJNS5_1CILi1EEES8_S8_EEENS6_IJNS7_ILi128EEENS7_ILi96EEENS7_ILi64EEEEEELi256ENS_10bfloat16_tEfNS_4arch4Sm90ELb0ELb1ELb0ELb0ELb0ELb0ELb1ELb1ELb0ELb1ELb0ELb0EEENS1_21CollectiveEpilogueFwdINS6_IJSA_NS7_ILi256EEESB_EEES9_SE_SG_Li256ELb0ELb1ELb0ELb0EEENS1_30DynamicPersistentTileSchedulerILi256ELi128ELb0ELb1ELb1EEEEEEEEEvNT_6ParamsE)
        /*0620*/ 	.word	0x000004b0


	//----- nvinfo : EIATTR_MIN_STACK_SIZE
	.align		4
.L_297:
        /*0624*/ 	.byte	0x04, 0x12
        /*0626*/ 	.short	(.L_299 - .L_298)
	.align		4
.L_298:
        /*0628*/ 	.word	index@(_ZN7cutlass13device_kernelIN5flash11enable_sm90INS1_16FlashAttnFwdSm90INS1_25CollectiveMainloopFwdSm90ILi2EN4cute5tupleIJNS5_1CILi1EEES8_S8_EEENS6_IJNS7_ILi128EEENS7_ILi96EEENS7_ILi64EEEEEELi256ENS_10bfloat16_tEfNS_4arch4Sm90ELb0ELb1ELb0ELb1ELb0ELb0ELb0ELb1ELb0ELb1ELb0ELb0EEENS1_21CollectiveEpilogueFwdINS6_IJSA_NS7_ILi256EEESB_EEES9_SE_SG_Li256ELb1ELb1ELb0ELb0EEENS1_36VarlenDynamicPersistentTileSchedulerILi128ELi96ELi256ELi128ELb0ELb1ELb1ELb1ELb0ELb1EEEEEEEEEvNT_6ParamsE)
        /*062c*/ 	.word	0x00000048


	//----- nvinfo : EIATTR_MIN_STACK_SIZE
	.align		4
.L_299:
        /*0630*/ 	.byte	0x04, 0x12
        /*0632*/ 	.short	(.L_301 - .L_300)
	.align		4
.L_300:
        /*0634*/ 	.word	index@(_ZN7cutlass13device_kernelIN5flash11enable_sm90INS1_16FlashAttnFwdSm90INS1_25CollectiveMainloopFwdSm90ILi2EN4cute5tupleIJNS5_1CILi1EEES8_S8_EEENS6_IJNS7_ILi128EEENS7_ILi96EEENS7_ILi64EEEEEELi256ENS_10bfloat16_tEfNS_4arch4Sm90ELb0ELb1ELb0ELb1ELb0ELb1ELb0ELb1ELb0ELb1ELb0ELb0EEENS1_21CollectiveEpilogueFwdINS6_IJSA_NS7_ILi256EEESB_EEES9_SE_SG_Li256ELb1ELb1ELb0ELb0EEENS1_36VarlenDynamicPersistentTileSchedulerILi128ELi96ELi256ELi128ELb0ELb1ELb1ELb1ELb0ELb1EEEEEEEEEvNT_6ParamsE)
        /*0638*/ 	.word	0x00000058


	//----- nvinfo : EIATTR_MIN_STACK_SIZE
	.align		4
.L_301:
        /*063c*/ 	.byte	0x04, 0x12
        /*063e*/ 	.short	(.L_303 - .L_302)
	.align		4
.L_302:
        /*0640*/ 	.word	index@(_ZN7cutlass13device_kernelIN5flash11enable_sm90INS1_16FlashAttnFwdSm90INS1_25CollectiveMainloopFwdSm90ILi2EN4cute5tupleIJNS5_1CILi1EEES8_S8_EEENS6_IJNS7_ILi128EEENS7_ILi96EEENS7_ILi64EEEEEELi256ENS_10bfloat16_tEfNS_4arch4Sm90ELb0ELb1ELb0ELb1ELb0ELb0ELb1ELb1ELb0ELb1ELb0ELb0EEENS1_21CollectiveEpilogueFwdINS6_IJSA_NS7_ILi256EEESB_EEES9_SE_SG_Li256ELb1ELb1ELb0ELb0EEENS1_36VarlenDynamicPersistentTileSchedulerILi128ELi96ELi256ELi128ELb0ELb1ELb1ELb1ELb0ELb1EEEEEEEEEvNT_6ParamsE)
        /*0644*/ 	.word	0x000004d0


	//----- nvinfo : EIATTR_MIN_STACK_SIZE
	.align		4
.L_303:
        /*0648*/ 	.byte	0x04, 0x12
        /*064a*/ 	.short	(.L_305 - .L_304)
	.align		4
.L_304:
        /*064c*/ 	.word	index@(_ZN7cutlass13device_kernelIN5flash11enable_sm90INS1_16FlashAttnFwdSm90INS1_25CollectiveMainloopFwdSm90ILi2EN4cute5tupleIJNS5_1CILi1EEES8_S8_EEENS6_IJNS7_ILi128EEENS7_ILi96EEENS7_ILi64EEEEEELi256ENS_10bfloat16_tEfNS_4arch4Sm90ELb0ELb1ELb0ELb1ELb0ELb1ELb1ELb1ELb0ELb1ELb0ELb0EEENS1_21CollectiveEpilogueFwdINS6_IJSA_NS7_ILi256EEESB_EEES9_SE_SG_Li256ELb1ELb1ELb0ELb0EEENS1_36VarlenDynamicPersistentTileSchedulerILi128ELi96ELi256ELi128ELb0ELb1ELb1ELb1ELb0ELb1EEEEEEEEEvNT_6ParamsE)
        /*0650*/ 	.word	0x000004e0


	//----- nvinfo : EIATTR_MIN_STACK_SIZE
	.align		4
.L_305:
        /*0654*/ 	.byte	0x04, 0x12
        /*0656*/ 	.short	(.L_307 - .L_306)
	.align		4
.L_306:
        /*0658*/ 	.word	index@(_ZN7cutlass13device_kernelIN5flash11enable_sm90INS1_16FlashAttnFwdSm90INS1_25CollectiveMainloopFwdSm90ILi2EN4cute5tupleIJNS5_1CILi1EEES8_S8_EEENS6_IJNS7_ILi128EEENS7_ILi96EEENS7_ILi64EEEEEELi256ENS_10bfloat16_tEfNS_4arch4Sm90ELb1ELb0ELb0ELb0ELb0ELb0ELb0ELb1ELb0ELb1ELb0ELb0EEENS1_21CollectiveEpilogueFwdINS6_IJSA_NS7_ILi256EEESB_EEES9_SE_SG_Li256ELb0ELb1ELb0ELb0EEENS1_30DynamicPersistentTileSchedulerILi256ELi128ELb0ELb1ELb1EEEEEEEEEvNT_6ParamsE)
        /*065c*/ 	.word	0x00000028


	//----- nvinfo : EIATTR_MIN_STACK_SIZE
	.align		4
.L_307:
        /*0660*/ 	.byte	0x04, 0x12
        /*0662*/ 	.short	(.L_309 - .L_308)
	.align		4
.L_308:
        /*0664*/ 	.word	index@(_ZN7cutlass13device_kernelIN5flash11enable_sm90INS1_16FlashAttnFwdSm90INS1_25CollectiveMainloopFwdSm90ILi2EN4cute5tupleIJNS5_1CILi1EEES8_S8_EEENS6_IJNS7_ILi128EEENS7_ILi96EEENS7_ILi64EEEEEELi256ENS_10bfloat16_tEfNS_4arch4Sm90ELb1ELb0ELb0ELb0ELb0ELb0ELb1ELb1ELb0ELb1ELb0ELb0EEENS1_21CollectiveEpilogueFwdINS6_IJSA_NS7_ILi256EEESB_EEES9_SE_SG_Li256ELb0ELb1ELb0ELb0EEENS1_30DynamicPersistentTileSchedulerILi256ELi128ELb0ELb1ELb1EEEEEEEEEvNT_6ParamsE)
        /*0668*/ 	.word	0x00000050


	//----- nvinfo : EIATTR_MIN_STACK_SIZE
	.align		4
.L_309:
        /*066c*/ 	.byte	0x04, 0x12
        /*066e*/ 	.short	(.L_311 - .L_310)
	.align		4
.L_310:
        /*0670*/ 	.word	index@(_ZN7cutlass13device_kernelIN5flash11enable_sm90INS1_16FlashAttnFwdSm90INS1_25CollectiveMainloopFwdSm90ILi2EN4cute5tupleIJNS5_1CILi1EEES8_S8_EEENS6_IJNS7_ILi128EEENS7_ILi96EEENS7_ILi64EEEEEELi256ENS_10bfloat16_tEfNS_4arch4Sm90ELb1ELb0ELb0ELb1ELb0ELb0ELb0ELb1ELb0ELb1ELb0ELb0EEENS1_21CollectiveEpilogueFwdINS6_IJSA_NS7_ILi256EEESB_EEES9_SE_SG_Li256ELb1ELb1ELb0ELb0EEENS1_36VarlenDynamicPersistentTileSchedulerILi128ELi96ELi256ELi128ELb0ELb1ELb1ELb1ELb1ELb1EEEEEEEEEvNT_6ParamsE)
        /*0674*/ 	.word	0x00000058


	//----- nvinfo : EIATTR_MIN_STACK_SIZE
	.align		4
.L_311:
        /*0678*/ 	.byte	0x04, 0x12
        /*067a*/ 	.short	(.L_313 - .L_312)
	.align		4
.L_312:
        /*067c*/ 	.word	index@(_ZN7cutlass13device_kernelIN5flash11enable_sm90INS1_16FlashAttnFwdSm90INS1_25CollectiveMainloopFwdSm90ILi2EN4cute5tupleIJNS5_1CILi1EEES8_S8_EEENS6_IJNS7_ILi128EEENS7_ILi96EEENS7_ILi64EEEEEELi256ENS_10bfloat16_tEfNS_4arch4Sm90ELb1ELb0ELb0ELb1ELb0ELb1ELb0ELb1ELb0ELb1ELb0ELb0EEENS1_21CollectiveEpilogueFwdINS6_IJSA_NS7_ILi256EEESB_EEES9_SE_SG_Li256ELb1ELb1ELb0ELb0EEENS1_36VarlenDynamicPersistentTileSchedulerILi128ELi96ELi256ELi128ELb0ELb1ELb1ELb1ELb1ELb1EEEEEEEEEvNT_6ParamsE)
        /*0680*/ 	.word	0x00000060


	//----- nvinfo : EIATTR_MIN_STACK_SIZE
	.align		4
.L_313:
        /*0684*/ 	.byte	0x04, 0x12
        /*0686*/ 	.short	(.L_315 - .L_314)
	.align		4
.L_314:
        /*0688*/ 	.word	index@(_ZN7cutlass13device_kernelIN5flash11enable_sm90INS1_16FlashAttnFwdSm90INS1_25CollectiveMainloopFwdSm90ILi2EN4cute5tupleIJNS5_1CILi1EEES8_S8_EEENS6_IJNS7_ILi128EEENS7_ILi96EEENS7_ILi64EEEEEELi256ENS_10bfloat16_tEfNS_4arch4Sm90ELb1ELb0ELb0ELb1ELb0ELb0ELb1ELb1ELb0ELb1ELb0ELb0EEENS1_21CollectiveEpilogueFwdINS6_IJSA_NS7_ILi256EEESB_EEES9_SE_SG_Li256ELb1ELb1ELb0ELb0EEENS1_36VarlenDynamicPersistentTileSchedulerILi128ELi96ELi256ELi128ELb0ELb1ELb1ELb1ELb1ELb1EEEEEEEEEvNT_6ParamsE)
        /*068c*/ 	.word	0x00000070


	//----- nvinfo : EIATTR_MIN_STACK_SIZE
	.align		4
.L_315:
        /*0690*/ 	.byte	0x04, 0x12
        /*0692*/ 	.short	(.L_317 - .L_316)
	.align		4
.L_316:
        /*0694*/ 	.word	index@(_ZN7cutlass13device_kernelIN5flash11enable_sm90INS1_16FlashAttnFwdSm90INS1_25CollectiveMainloopFwdSm90ILi2EN4cute5tupleIJNS5_1CILi1EEES8_S8_EEENS6_IJNS7_ILi128EEENS7_ILi96EEENS7_ILi64EEEEEELi256ENS_10bfloat16_tEfNS_4arch4Sm90ELb1ELb0ELb0ELb1ELb0ELb1ELb1ELb1ELb0ELb1ELb0ELb0EEENS1_21CollectiveEpilogueFwdINS6_IJSA_NS7_ILi256EEESB_EEES9_SE_SG_Li256ELb1ELb1ELb0ELb0EEENS1_36VarlenDynamicPersistentTileSchedulerILi128ELi96ELi256ELi128ELb0ELb1ELb1ELb1ELb1ELb1EEEEEEEEEvNT_6ParamsE)
        /*0698*/ 	.word	0x000000b0
.L_317:


//--------------------- .nv.compat                --------------------------
	.section	.nv.compat,"",@"SHT_CUDA_COMPAT_INFO"
	.align	4
        /*0000*/ 	.byte	0x02, 0x09, 0x01, 0x00, 0x02, 0x02, 0x04, 0x00, 0x02, 0x05, 0x05, 0x00, 0x03, 0x07, 0x01, 0x01
        /*0010*/ 	.byte	0x02, 0x03, 0x01, 0x00, 0x02, 0x06, 0x01, 0x00, 0x04, 0x0b, 0x08, 0x00, 0x00, 0x00, 0x00, 0x00
        /*0020*/ 	.byte	0x00, 0x00, 0x00, 0x00


//--------------------- .nv.info._ZN7cutlass13device_kernelIN5flash11enable_sm90INS1_16FlashAttnFwdSm90INS1_25CollectiveMainloopFwdSm90ILi2EN4cute5tupleIJNS5_1CILi1EEES8_S8_EEENS6_IJNS7_ILi128EEESA_NS7_ILi192EEEEEELi128ENS_10bfloat16_tEfNS_4arch4Sm90ELb0ELb0ELb0ELb0ELb0ELb0ELb0ELb1ELb1ELb1ELb0ELb0EEENS1_21CollectiveEpilogueFwdINS6_IJSA_SA_SA_EEES9_SD_SF_Li256ELb0ELb1ELb0ELb0EEENS1_29StaticPersistentTileSchedulerILb0EEEEEEEEEvNT_6ParamsE --------------------------
	.section	.nv.info._ZN7cutlass13device_kernelIN5flash11enable_sm90INS1_16FlashAttnFwdSm90INS1_25CollectiveMainloopFwdSm90ILi2EN4cute5tupleIJNS5_1CILi1EEES8_S8_EEENS6_IJNS7_ILi128EEESA_NS7_ILi192EEEEEELi128ENS_10bfloat16_tEfNS_4arch4Sm90ELb0ELb0ELb0ELb0ELb0ELb0ELb0ELb1ELb1ELb1ELb0ELb0EEENS1_21CollectiveEpilogueFwdINS6_IJSA_SA_SA_EEES9_SD_SF_Li256ELb0ELb1ELb0ELb0EEENS1_29StaticPersistentTileSchedulerILb0EEEEEEEEEvNT_6ParamsE,"",@"SHT_CUDA_INFO"
	.sectionflags	@""
	.align	4


	//----- nvinfo : EIATTR_CUDA_API_VERSION
	.align		4
        /*0000*/ 	.byte	0x04, 0x37
        /*0002*/ 	.short	(.L_319 - .L_318)
.L_318:
        /*0004*/ 	.word	0x00000082


	//----- nvinfo : EIATTR_KPARAM_INFO
	.align		4
.L_319:
        /*0008*/ 	.byte	0x04, 0x17
        /*000a*/ 	.short	(.L_321 - .L_320)
.L_320:
        /*000c*/ 	.word	0x00000000
        /*0010*/ 	.short	0x0000
        /*0012*/ 	.short	0x0070
        /*0014*/ 	.byte	0x00, 0xf0, 0x01, 0x28


	//----- nvinfo : EIATTR_SPARSE_MMA_MASK
	.align		4
.L_321:
        /*0018*/ 	.byte	0x03, 0x50
        /*001a*/ 	.short	0x0000


	//----- nvinfo : EIATTR_MAXREG_COUNT
	.align		4
        /*001c*/ 	.byte	0x03, 0x1b
        /*001e*/ 	.short	0x00a8


	//----- nvinfo : EIATTR_NUM_BARRIERS
	.align		4
        /*0020*/ 	.byte	0x02, 0x4c
        /*0022*/ 	.byte	0x09
	.zero		1


	//----- nvinfo : EIATTR_EXTERNS
	.align		4
        /*0024*/ 	.byte	0x04, 0x0f
        /*0026*/ 	.short	(.L_323 - .L_322)


	//   ....[0]....
	.align		4
.L_322:
        /*0028*/ 	.word	index@(__assertfail)


	//----- nvinfo : EIATTR_ANNOTATIONS
	.align		4
.L_323:
        /*002c*/ 	.byte	0x04, 0x55
        /*002e*/ 	.short	(.L_325 - .L_324)


	//   ....[0]....
.L_324:
        /*0030*/ 	.word	0x00000001
        /*0034*/ 	.byte	0x30, 0x09, 0x00, 0x00, 0x01, 0x00, 0x00, 0x00, 0xf0, 0x09, 0x00, 0x00, 0x01, 0x00, 0x00, 0x00
        /* <DEDUP_REMOVED lines=27> */
        /*01f4*/ 	.byte	0x60, 0xbc, 0x00, 0x00, 0x01, 0x00, 0x00, 0x00, 0xb0, 0xbc, 0x00, 0x00


	//----- nvinfo : EIATTR_MERCURY_ISA_VERSION
	.align		4
.L_325:
        /*0200*/ 	.byte	0x03, 0x5f
        /*0202*/ 	.short	0x0101


	//----- nvinfo : EIATTR_INT_WARP_WIDE_INSTR_OFFSETS
	.align		4
        /*0204*/ 	.byte	0x04, 0x31
        /*0206*/ 	.short	(.L_327 - .L_326)


	//   ....[0]....
.L_326:
        /*0208*/ 	.word	0x00000120


	//   ....[1]....
        /*020c*/ 	.word	0x00000160


	//   ....[2]....
        /*0210*/ 	.word	0x00000220


	//----- nvinfo : EIATTR_COOP_GROUP_MASK_REGIDS
	.align		4
.L_327:
        /*0214*/ 	.byte	0x04, 0x29
        /*0216*/ 	.short	(.L_329 - .L_328)


	//   ....[0]....
.L_328:
        /*0218*/ 	.word	0xffffffff


	//   ....[1]....
        /*021c*/ 	.word	0xffffffff


	//   ....[2]....
        /*0220*/ 	.word	0xffffffff


	//   ....[3]....
        /*0224*/ 	.word	0xffffffff


	//   ....[4]....
        /*0228*/ 	.word	0xffffffff


	//   ....[5]....
        /*022c*/ 	.word	0xffffffff


	//   ....[6]....
        /*0230*/ 	.word	0xffffffff


	//   ....[7]....
        /*0234*/ 	.word	0xffffffff


	//   ....[8]....
        /*0238*/ 	.word	0xffffffff


	//   ....[9]....
        /*023c*/ 	.word	0xffffffff


	//   ....[10]....
        /*0240*/ 	.word	0xffffffff


	//   ....[11]....
        /*0244*/ 	.word	0xffffffff


	//   ....[12]....
        /*0248*/ 	.word	0xffffffff


	//   ....[13]....
        /*024c*/ 	.word	0xffffffff


	//   ....[14]....
        /*0250*/ 	.word	0xffffffff


	//   ....[15]....
        /*0254*/ 	.word	0xffffffff


	//   ....[16]....
        /*0258*/ 	.word	0xffffffff


	//   ....[17]....
        /*025c*/ 	.word	0xffffffff


	//   ....[18]....
        /*0260*/ 	.word	0xffffffff


	//   ....[19]....
        /*0264*/ 	.word	0xffffffff


	//   ....[20]....
        /*0268*/ 	.word	0xffffffff


	//   ....[21]....
        /*026c*/ 	.word	0xffffffff


	//   ....[22]....
        /*0270*/ 	.word	0xffffffff


	//   ....[23]....
        /*0274*/ 	.word	0xffffffff


	//   ....[24]....
        /*0278*/ 	.word	0xffffffff


	//   ....[25]....
        /*027c*/ 	.word	0xffffffff


	//   ....[26]....
        /*0280*/ 	.word	0xffffffff


	//   ....[27]....
        /*0284*/ 	.word	0xffffffff


	//   ....[28]....
        /*0288*/ 	.word	0xffffffff


	//   ....[29]....
        /*028c*/ 	.word	0xffffffff


	//   ....[30]....
        /*0290*/ 	.word	0xffffffff


	//   ....[31]....
        /*0294*/ 	.word	0xffffffff


	//   ....[32]....
        /*0298*/ 	.word	0xffffffff


	//   ....[33]....
        /*029c*/ 	.word	0xffffffff


	//   ....[34]....
        /*02a0*/ 	.word	0xffffffff


	//   ....[35]....
        /*02a4*/ 	.word	0xffffffff


	//   ....[36]....
        /*02a8*/ 	.word	0xffffffff


	//   ....[37]....
        /*02ac*/ 	.word	0xffffffff


	//   ....[38]....
        /*02b0*/ 	.word	0xffffffff


	//   ....[39]....
        /*02b4*/ 	.word	0xffffffff


	//   ....[40]....
        /*02b8*/ 	.word	0xffffffff


	//   ....[41]....
        /*02bc*/ 	.word	0xffffffff


	//   ....[42]....
        /*02c0*/ 	.word	0xffffffff


	//   ....[43]....
        /*02c4*/ 	.word	0xffffffff


	//   ....[44]....
        /*02c8*/ 	.word	0xffffffff


	//   ....[45]....
        /*02cc*/ 	.word	0xffffffff


	//   ....[46]....
        /*02d0*/ 	.word	0xffffffff


	//   ....[47]....
        /*02d4*/ 	.word	0xffffffff


	//   ....[48]....
        /*02d8*/ 	.word	0xffffffff


	//   ....[49]....
        /*02dc*/ 	.word	0xffffffff


	//   ....[50]....
        /*02e0*/ 	.word	0x0500000f


	//   ....[51]....
        /*02e4*/ 	.word	0x0500000f


	//   ....[52]....
        /*02e8*/ 	.word	0x0500000f


	//   ....[53]....
        /*02ec*/ 	.word	0x0500000f


	//   ....[54]....
        /*02f0*/ 	.word	0x0500000f


	//   ....[55]....
        /*02f4*/ 	.word	0x0500000f


	//   ....[56]....
        /*02f8*/ 	.word	0x0500000f


	//   ....[57]....
        /*02fc*/ 	.word	0x0500000f


	//   ....[58]....
        /*0300*/ 	.word	0x0500000f


	//   ....[59]....
        /*0304*/ 	.word	0x0500000f


	//   ....[60]....
        /*0308*/ 	.word	0x0500000f


	//   ....[61]....
        /*030c*/ 	.word	0x0500000f


	//   ....[62]....
        /*0310*/ 	.word	0x0500000f


	//   ....[63]....
        /*0314*/ 	.word	0x0500000f


	//   ....[64]....
        /*0318*/ 	.word	0x0500000f


	//   ....[65]....
        /*031c*/ 	.word	0x0500000f


	//   ....[66]....
        /*0320*/ 	.word	0x0500000f


	//   ....[67]....
        /*0324*/ 	.word	0x0500000f


	//----- nvinfo : EIATTR_COOP_GROUP_INSTR_OFFSETS
	.align		4
.L_329:
        /*0328*/ 	.byte	0x04, 0x28
        /*032a*/ 	.short	(.L_331 - .L_330)


	//   ....[0]....
.L_330:
        /*032c*/ 	.word	0x00000060


	//   ....[1]....
        /*0330*/ 	.word	0x00000130


	//   ....[2]....
        /*0334*/ 	.word	0x00000230


	//   ....[3]....
        /*0338*/ 	.word	0x000003a0


	//   ....[4]....
        /*033c*/ 	.word	0x00000500


	//   ....[5]....
        /*0340*/ 	.word	0x00000620


	//   ....[6]....
        /*0344*/ 	.word	0x00000780


	//   ....[7]....
        /*0348*/ 	.word	0x00000d70


	//   ....[8]....
        /*034c*/ 	.word	0x00002280


	//   ....[9]....
        /*0350*/ 	.word	0x00002380


	//   ....[10]....
        /*0354*/ 	.word	0x000029e0


	//   ....[11]....
        /*0358*/ 	.word	0x00002a80


	//   ....[12]....
        /*035c*/ 	.word	0x000045f0


	//   ....[13]....
        /*0360*/ 	.word	0x00004630


	//   ....[14]....
        /*0364*/ 	.word	0x00004b10


	//   ....[15]....
        /*0368*/ 	.word	0x00004c00


	//   ....[16]....
        /*036c*/ 	.word	0x00005f50


	//   ....[17]....
        /*0370*/ 	.word	0x00005f90


	//   ....[18]....
        /*0374*/ 	.word	0x000060b0


	//   ....[19]....
        /*0378*/ 	.word	0x000060d0


	//   ....[20]....
        /*037c*/ 	.word	0x00007210


	//   ....[21]....
        /*0380*/ 	.word	0x00007280


	//   ....[22]....
        /*0384*/ 	.word	0x000072b0


	//   ....[23]....
        /*0388*/ 	.word	0x000072f0


	//   ....[24]....
        /*038c*/ 	.word	0x00007790


	//   ....[25]....
        /*0390*/ 	.word	0x000077d0


	//   ....[26]....
        /*0394*/ 	.word	0x000078a0


	//   ....[27]....
        /*0398*/ 	.word	0x000078c0


	//   ....[28]....
        /*039c*/ 	.word	0x00007970


	//   ....[29]....
        /*03a0*/ 	.word	0x00007990


	//   ....[30]....
        /*03a4*/ 	.word	0x00007a50


	//   ....[31]....
        /*03a8*/ 	.word	0x00007a90


	//   ....[32]....
        /*03ac*/ 	.word	0x000084d0


	//   ....[33]....
        /*03b0*/ 	.word	0x00008f70


	//   ....[34]....
        /*03b4*/ 	.word	0x00008f80


	//   ....[35]....
        /*03b8*/ 	.word	0x00008fe0


	//   ....[36]....
        /*03bc*/ 	.word	0x00009020


	//   ....[37]....
        /*03c0*/ 	.word	0x000090f0


	//   ....[38]....
        /*03c4*/ 	.word	0x00009150


	//   ....[39]....
        /*03c8*/ 	.word	0x000091f0


	//   ....[40]....
        /*03cc*/ 	.word	0x00009200


	//   ....[41]....
        /*03d0*/ 	.word	0x00009290


	//   ....[42]....
        /*03d4*/ 	.word	0x000092a0


	//   ....[43]....
        /*03d8*/ 	.word	0x00009330


	//   ....[44]....
        /*03dc*/ 	.word	0x00009340


	//   ....[45]....
        /*03e0*/ 	.word	0x000093d0


	//   ....[46]....
        /*03e4*/ 	.word	0x000093e0


	//   ....[47]....
        /*03e8*/ 	.word	0x000093f0


	//   ....[48]....
        /*03ec*/ 	.word	0x00009400


	//   ....[49]....
        /*03f0*/ 	.word	0x0000bbe0


	//   ....[50]....
        /*03f4*/ 	.word	0x0000c0d0


	//   ....[51]....
        /*03f8*/ 	.word	0x0000c240


	//   ....[52]....
        /*03fc*/ 	.word	0x0000c2a0


	//   ....[53]....
        /*0400*/ 	.word	0x0000c360


	//   ....[54]....
        /*0404*/ 	.word	0x0000c470


	//   ....[55]....
        /*0408*/ 	.word	0x0000c4d0


	//   ....[56]....
        /*040c*/ 	.word	0x0000c5e0


	//   ....[57]....
        /*0410*/ 	.word	0x0000c640


	//   ....[58]....
        /*0414*/ 	.word	0x0000c770


	//   ....[59]....
        /*0418*/ 	.word	0x0000c7f0


	//   ....[60]....
        /*041c*/ 	.word	0x0000c8f0


	//   ....[61]....
        /*0420*/ 	.word	0x0000c950


	//   ....[62]....
        /*0424*/ 	.word	0x0000ca50


	//   ....[63]....
        /*0428*/ 	.word	0x0000cab0


	//   ....[64]....
        /*042c*/ 	.word	0x0000cba0


	//   ....[65]....
        /*0430*/ 	.word	0x0000cc00


	//   ....[66]....
        /*0434*/ 	.word	0x0000cce0


	//   ....[67]....
        /*0438*/ 	.word	0x0000d080


	//----- nvinfo : EIATTR_REG_RECONFIG
	.align		4
.L_331:
        /*043c*/ 	.byte	0x01, 0x54
	.zero		2


	//----- nvinfo : EIATTR_SYSCALL_OFFSETS
	.align		4
        /*0440*/ 	.byte	0x04, 0x46
        /*0442*/ 	.short	(.L_333 - .L_332)


	//   ....[0]....
.L_332:
        /*0444*/ 	.word	0x00001110


	//   ....[1]....
        /*0448*/ 	.word	0x000080f0


	//   ....[2]....
        /*044c*/ 	.word	0x00008230


	//   ....[3]....
        /*0450*/ 	.word	0x00008320


	//   ....[4]....
        /*0454*/ 	.word	0x00008b10


	//----- nvinfo : EIATTR_MBARRIER_INSTR_OFFSETS
	.align		4
.L_333:
        /*0458*/ 	.byte	0x04, 0x39
        /*045a*/ 	.short	(.L_335 - .L_334)


	//   ....[0]....
.L_334:
        /*045c*/ 	.word	0x00000250
        /*0460*/ 	.word	0x000000ff
        /*0464*/ 	.word	0x00034800
        /*0468*/ 	.short	0x0100
        /*046a*/ 	.byte	0x08
	.zero		1


	//   ....[1]....
        /*046c*/ 	.word	0x00000260
        /*0470*/ 	.word	0x000000ff
        /*0474*/ 	.word	0x00034820
        /*0478*/ 	.short	0x0100
        /*047a*/ 	.byte	0x08
	.zero		1


	//   ....[2]....
        /*047c*/ 	.word	0x00000350
        /*0480*/ 	.word	0x000000ff
        /*0484*/ 	.word	0x00034830
        /*0488*/ 	.short	0x0100
        /*048a*/ 	.byte	0x08
	.zero		1


	//   ....[3]....
        /*048c*/ 	.word	0x00000360
        /*0490*/ 	.word	0x000000ff
        /*0494*/ 	.word	0x00034840
        /*0498*/ 	.short	0x0100
        /*049a*/ 	.byte	0x08
	.zero		1


	//   ....[4]....
        /*049c*/ 	.word	0x00000370
        /*04a0*/ 	.word	0x000000ff
        /*04a4*/ 	.word	0x00034838
        /*04a8*/ 	.short	0x0100
        /*04aa*/ 	.byte	0x08
	.zero		1


	//   ....[5]....
        /*04ac*/ 	.word	0x00000380
        /*04b0*/ 	.word	0x000000ff
        /*04b4*/ 	.word	0x00034848
        /*04b8*/ 	.short	0x0100
        /*04ba*/ 	.byte	0x08
	.zero		1


	//   ....[6]....
        /*04bc*/ 	.word	0x000004b0
        /*04c0*/ 	.word	0x000000ff
        /*04c4*/ 	.word	0x00034850
        /*04c8*/ 	.short	0x0100
        /*04ca*/ 	.byte	0x08
	.zero		1


	//   ....[7]....
        /*04cc*/ 	.word	0x000004c0
        /*04d0*/ 	.word	0x000000ff
        /*04d4*/ 	.word	0x00034860
        /*04d8*/ 	.short	0x0100
        /*04da*/ 	.byte	0x08
	.zero		1


	//   ....[8]....
        /*04dc*/ 	.word	0x000004d0
        /*04e0*/ 	.word	0x000000ff
        /*04e4*/ 	.word	0x00034858
        /*04e8*/ 	.short	0x0100
        /*04ea*/ 	.byte	0x08
	.zero		1


	//   ....[9]....
        /*04ec*/ 	.word	0x000004e0
        /*04f0*/ 	.word	0x000000ff
        /*04f4*/ 	.word	0x00034868
        /*04f8*/ 	.short	0x0100
        /*04fa*/ 	.byte	0x08
	.zero		1


	//   ....[10]....
        /*04fc*/ 	.word	0x000005d0
        /*0500*/ 	.word	0x000000ff
        /*0504*/ 	.word	0x00034870
        /*0508*/ 	.short	0x0100
        /*050a*/ 	.byte	0x06
	.zero		1


	//   ....[11]....
        /*050c*/ 	.word	0x000005e0
        /*0510*/ 	.word	0x000000ff
        /*0514*/ 	.word	0x00034880
        /*0518*/ 	.short	0x0100
        /*051a*/ 	.byte	0x06
	.zero		1


	//   ....[12]....
        /*051c*/ 	.word	0x000005f0
        /*0520*/ 	.word	0x000000ff
        /*0524*/ 	.word	0x00034878
        /*0528*/ 	.short	0x0100
        /*052a*/ 	.byte	0x06
	.zero		1


	//   ....[13]....
        /*052c*/ 	.word	0x00000600
        /*0530*/ 	.word	0x000000ff
        /*0534*/ 	.word	0x00034888
        /*0538*/ 	.short	0x0100
        /*053a*/ 	.byte	0x06
	.zero		1


	//   ....[14]....
        /*053c*/ 	.word	0x00000730
        /*0540*/ 	.word	0x000000ff
        /*0544*/ 	.word	0x00034890
        /*0548*/ 	.short	0x0100
        /*054a*/ 	.byte	0x08
	.zero		1


	//   ....[15]....
        /*054c*/ 	.word	0x00000740
        /*0550*/ 	.word	0x000000ff
        /*0554*/ 	.word	0x000348a0
        /*0558*/ 	.short	0x0100
        /*055a*/ 	.byte	0x08
	.zero		1


	//   ....[16]....
        /*055c*/ 	.word	0x00000750
        /*0560*/ 	.word	0x000000ff
        /*0564*/ 	.word	0x00034898
        /*0568*/ 	.short	0x0100
        /*056a*/ 	.byte	0x08
	.zero		1


	//   ....[17]....
        /*056c*/ 	.word	0x00000760
        /*0570*/ 	.word	0x000000ff
        /*0574*/ 	.word	0x000348a8
        /*0578*/ 	.short	0x0100
        /*057a*/ 	.byte	0x08
	.zero		1


	//   ....[18]....
        /*057c*/ 	.word	0x00000890
        /*0580*/ 	.word	0x000000ff
        /*0584*/ 	.word	0x000348b0
        /*0588*/ 	.short	0x0100
        /*058a*/ 	.byte	0x08
	.zero		1


	//   ....[19]....
        /*058c*/ 	.word	0x000008a0
        /*0590*/ 	.word	0x000000ff
        /*0594*/ 	.word	0x000348c0
        /*0598*/ 	.short	0x0100
        /*059a*/ 	.byte	0x08
	.zero		1


	//   ....[20]....
        /*059c*/ 	.word	0x000008b0
        /*05a0*/ 	.word	0x000000ff
        /*05a4*/ 	.word	0x000348b8
        /*05a8*/ 	.short	0x0100
        /*05aa*/ 	.byte	0x08
	.zero		1


	//   ....[21]....
        /*05ac*/ 	.word	0x000008c0
        /*05b0*/ 	.word	0x000000ff
        /*05b4*/ 	.word	0x000348c8
        /*05b8*/ 	.short	0x0100
        /*05ba*/ 	.byte	0x08
	.zero		1


	//   ....[22]....
        /*05bc*/ 	.word	0x00001150
        /*05c0*/ 	.word	0x000000ff
        /*05c4*/ 	.word	0x00034800
        /*05c8*/ 	.short	0x010a
        /*05ca*/ 	.byte	0x26
	.zero		1


	//   ....[23]....
        /*05cc*/ 	.word	0x000011d0
        /*05d0*/ 	.word	0x00000006
        /*05d4*/ 	.word	0x00034830
        /*05d8*/ 	.short	0x010a
        /*05da*/ 	.byte	0x3f
	.zero		1


	//   ....[24]....
        /*05dc*/ 	.word	0x00001250
        /*05e0*/ 	.word	0x00000006
        /*05e4*/ 	.word	0x00034830
        /*05e8*/ 	.short	0x010a
        /*05ea*/ 	.byte	0x3f
	.zero		1


	//   ....[25]....
        /*05ec*/ 	.word	0x000023b0
        /*05f0*/ 	.word	0x00000006
        /*05f4*/ 	.word	0x00000000
        /*05f8*/ 	.short	0x0101
        /*05fa*/ 	.byte	0x3f
	.zero		1


	//   ....[26]....
        /*05fc*/ 	.word	0x00003970
        /*0600*/ 	.word	0x000000ff
        /*0604*/ 	.word	0x00034830
        /*0608*/ 	.short	0x010a
        /*060a*/ 	.byte	0x07
	.zero		1


	//   ....[27]....
        /*060c*/ 	.word	0x000039b0
        /*0610*/ 	.word	0x000000ff
        /*0614*/ 	.word	0x00034830
        /*0618*/ 	.short	0x010a
        /*061a*/ 	.byte	0x07
	.zero		1


	//   ....[28]....
        /*061c*/ 	.word	0x00004290
        /*0620*/ 	.word	0x000000ff
        /*0624*/ 	.word	0x00034850
        /*0628*/ 	.short	0x010a
        /*062a*/ 	.byte	0x0a
	.zero		1


	//   ....[29]....
        /*062c*/ 	.word	0x000042d0
        /*0630*/ 	.word	0x000000ff
        /*0634*/ 	.word	0x00034850
        /*0638*/ 	.short	0x010a
        /*063a*/ 	.byte	0x0a
	.zero		1


	//   ....[30]....
        /*063c*/ 	.word	0x00005430
        /*0640*/ 	.word	0x0000001b
        /*0644*/ 	.word	0x00000000
        /*0648*/ 	.short	0x0101
        /*064a*/ 	.byte	0x3f
	.zero		1


	//   ....[31]....
        /*064c*/ 	.word	0x000054a0
        /*0650*/ 	.word	0x0000001f
        /*0654*/ 	.word	0x00000000
        /*0658*/ 	.short	0x0101
        /*065a*/ 	.byte	0x3f
	.zero		1


	//   ....[32]....
        /*065c*/ 	.word	0x00005ec0
        /*0660*/ 	.word	0x000000ff
        /*0664*/ 	.word	0x00034850
        /*0668*/ 	.short	0x010a
        /*066a*/ 	.byte	0x0c
	.zero		1


	//   ....[33]....
        /*066c*/ 	.word	0x00005f00
        /*0670*/ 	.word	0x000000ff
        /*0674*/ 	.word	0x00034850
        /*0678*/ 	.short	0x010a
        /*067a*/ 	.byte	0x0c
	.zero		1


	//   ....[34]....
        /*067c*/ 	.word	0x00006bb0
        /*0680*/ 	.word	0x00000013
        /*0684*/ 	.word	0x00000000
        /*0688*/ 	.short	0x0101
        /*068a*/ 	.byte	0x3f
	.zero		1


	//   ....[35]....
        /*068c*/ 	.word	0x000077c0
        /*0690*/ 	.word	0x000000ff
        /*0694*/ 	.word	0x00000000
        /*0698*/ 	.short	0x0101
        /*069a*/ 	.byte	0x04
	.zero		1


	//   ....[36]....
        /*069c*/ 	.word	0x00008700
        /*06a0*/ 	.word	0x00000000
        /*06a4*/ 	.word	0x00034840
        /*06a8*/ 	.short	0x010a
        /*06aa*/ 	.byte	0x3f
	.zero		1


	//   ....[37]....
        /*06ac*/ 	.word	0x00009580
        /*06b0*/ 	.word	0x000000ff
        /*06b4*/ 	.word	0x00034800
        /*06b8*/ 	.short	0x0107
        /*06ba*/ 	.byte	0x24
	.zero		1


	//   ....[38]....
        /*06bc*/ 	.word	0x000095f0
        /*06c0*/ 	.word	0x000000ff
        /*06c4*/ 	.word	0x00034800
        /*06c8*/ 	.short	0x0101
        /*06ca*/ 	.byte	0x24
	.zero		1


	//   ....[39]....
        /*06cc*/ 	.word	0x00009620
        /*06d0*/ 	.word	0x000000ff
        /*06d4*/ 	.word	0x00034820
        /*06d8*/ 	.short	0x010a
        /*06da*/ 	.byte	0x24
	.zero		1


	//   ....[40]....
        /*06dc*/ 	.word	0x00009940
        /*06e0*/ 	.word	0x00000003
        /*06e4*/ 	.word	0x00034840
        /*06e8*/ 	.short	0x010a
        /*06ea*/ 	.byte	0x3f
	.zero		1


	//   ....[41]....
        /*06ec*/ 	.word	0x00009dc0
        /*06f0*/ 	.word	0x00000003
        /*06f4*/ 	.word	0x00000060
        /*06f8*/ 	.short	0x010a
        /*06fa*/ 	.byte	0x3f
	.zero		1


	//   ....[42]....
        /*06fc*/ 	.word	0x0000a410
        /*0700*/ 	.word	0x00000003
        /*0704*/ 	.word	0x00034840
        /*0708*/ 	.short	0x010a
        /*070a*/ 	.byte	0x3f
	.zero		1


	//   ....[43]....
        /*070c*/ 	.word	0x0000a890
        /*0710*/ 	.word	0x00000002
        /*0714*/ 	.word	0x00000060
        /*0718*/ 	.short	0x010a
        /*071a*/ 	.byte	0x3f
	.zero		1


	//   ....[44]....
        /*071c*/ 	.word	0x0000ae20
        /*0720*/ 	.word	0x00000002
        /*0724*/ 	.word	0x00034840
        /*0728*/ 	.short	0x010a
        /*072a*/ 	.byte	0x3f
	.zero		1


	//   ....[45]....
        /*072c*/ 	.word	0x0000b2a0
        /*0730*/ 	.word	0x00000002
        /*0734*/ 	.word	0x00000060
        /*0738*/ 	.short	0x010a
        /*073a*/ 	.byte	0x3f
	.zero		1


	//   ....[46]....
        /*073c*/ 	.word	0x0000b6e0
        /*0740*/ 	.word	0x00000003
        /*0744*/ 	.word	0x00034860
        /*0748*/ 	.short	0x010a
        /*074a*/ 	.byte	0x3f
	.zero		1


	//   ....[47]....
        /*074c*/ 	.word	0x0000bb60
        /*0750*/ 	.word	0x00000000
        /*0754*/ 	.word	0x00034820
        /*0758*/ 	.short	0x010a
        /*075a*/ 	.byte	0x3f
	.zero		1


	//   ....[48]....
        /*075c*/ 	.word	0x0000bd30
        /*0760*/ 	.word	0x00000006
        /*0764*/ 	.word	0x00000000
        /*0768*/ 	.short	0x010a
        /*076a*/ 	.byte	0x3f
	.zero		1


	//   ....[49]....
        /*076c*/ 	.word	0x0000bd80
        /*0770*/ 	.word	0x00000003
        /*0774*/ 	.word	0x00000000
        /*0778*/ 	.short	0x010a
        /*077a*/ 	.byte	0x3f
	.zero		1


	//   ....[50]....
        /*077c*/ 	.word	0x0000bde0
        /*0780*/ 	.word	0x00000012
        /*0784*/ 	.word	0x00000000
        /*0788*/ 	.short	0x010a
        /*078a*/ 	.byte	0x3f
	.zero		1


	//   ....[51]....
        /*078c*/ 	.word	0x0000be10
        /*0790*/ 	.word	0x00000003
        /*0794*/ 	.word	0x00000000
        /*0798*/ 	.short	0x010a
        /*079a*/ 	.byte	0x3f
	.zero		1


	//   ....[52]....
        /*079c*/ 	.word	0x0000be80
        /*07a0*/ 	.word	0x00000003
        /*07a4*/ 	.word	0x00034800
        /*07a8*/ 	.short	0x010a
        /*07aa*/ 	.byte	0x3f
	.zero		1


	//   ....[53]....
        /*07ac*/ 	.word	0x0000bed0
        /*07b0*/ 	.word	0x00000006
        /*07b4*/ 	.word	0x00034830
        /*07b8*/ 	.short	0x010a
        /*07ba*/ 	.byte	0x3f
	.zero		1


	//   ....[54]....
        /*07bc*/ 	.word	0x0000bf30
        /*07c0*/ 	.word	0x00000003
        /*07c4*/ 	.word	0x00034830
        /*07c8*/ 	.short	0x010a
        /*07ca*/ 	.byte	0x3f
	.zero		1


	//   ....[55]....
        /*07cc*/ 	.word	0x0000bf90
        /*07d0*/ 	.word	0x00000003
        /*07d4*/ 	.word	0x00034850
        /*07d8*/ 	.short	0x010a
        /*07da*/ 	.byte	0x3f
	.zero		1


	//   ....[56]....
        /*07dc*/ 	.word	0x0000bff0
        /*07e0*/ 	.word	0x00000005
        /*07e4*/ 	.word	0x00034850
        /*07e8*/ 	.short	0x010a
        /*07ea*/ 	.byte	0x3f
	.zero		1


	//   ....[57]....
        /*07ec*/ 	.word	0x0000c190
        /*07f0*/ 	.word	0x00000000
        /*07f4*/ 	.word	0x00034840
        /*07f8*/ 	.short	0x010a
        /*07fa*/ 	.byte	0x3f
	.zero		1


	//   ....[58]....
        /*07fc*/ 	.word	0x0000cd20
        /*0800*/ 	.word	0x0000000e
        /*0804*/ 	.word	0x00034820
        /*0808*/ 	.short	0x010a
        /*080a*/ 	.byte	0x3f
	.zero		1


	//   ....[59]....
        /*080c*/ 	.word	0x0000cd70
        /*0810*/ 	.word	0x00000003
        /*0814*/ 	.word	0x00034840
        /*0818*/ 	.short	0x010a
        /*081a*/ 	.byte	0x3f
	.zero		1


	//   ....[60]....
        /*081c*/ 	.word	0x0000cdc0
        /*0820*/ 	.word	0x00000003
        /*0824*/ 	.word	0x00000060
        /*0828*/ 	.short	0x010a
        /*082a*/ 	.byte	0x3f
	.zero		1


	//   ....[61]....
        /*082c*/ 	.word	0x0000ce10
        /*0830*/ 	.word	0x00000003
        /*0834*/ 	.word	0x00034840
        /*0838*/ 	.short	0x010a
        /*083a*/ 	.byte	0x3f
	.zero		1


	//   ....[62]....
        /*083c*/ 	.word	0x0000ce60
        /*0840*/ 	.word	0x00000002
        /*0844*/ 	.word	0x00000060
        /*0848*/ 	.short	0x010a
        /*084a*/ 	.byte	0x3f
	.zero		1


	//   ....[63]....
        /*084c*/ 	.word	0x0000ceb0
        /*0850*/ 	.word	0x00000002
        /*0854*/ 	.word	0x00034840
        /*0858*/ 	.short	0x010a
        /*085a*/ 	.byte	0x3f
	.zero		1


	//   ....[64]....
        /*085c*/ 	.word	0x0000cf00
        /*0860*/ 	.word	0x00000002
        /*0864*/ 	.word	0x00000060
        /*0868*/ 	.short	0x010a
        /*086a*/ 	.byte	0x3f
	.zero		1


	//   ....[65]....
        /*086c*/ 	.word	0x0000cf50
        /*0870*/ 	.word	0x00000003
        /*0874*/ 	.word	0x00034860
        /*0878*/ 	.short	0x010a
        /*087a*/ 	.byte	0x3f
	.zero		1


	//   ....[66]....
        /*087c*/ 	.word	0x0000cfa0
        /*0880*/ 	.word	0x00000000
        /*0884*/ 	.word	0x00034820
        /*0888*/ 	.short	0x010a
        /*088a*/ 	.byte	0x3f
	.zero		1


	//   ....[67]....
        /*088c*/ 	.word	0x0000d140
        /*0890*/ 	.word	0x00000006
        /*0894*/ 	.word	0x00000000
        /*0898*/ 	.short	0x010a
        /*089a*/ 	.byte	0x3f
	.zero		1


	//   ....[68]....
        /*089c*/ 	.word	0x0000d190
        /*08a0*/ 	.word	0x00000003
        /*08a4*/ 	.word	0x00000000
        /*08a8*/ 	.short	0x010a
        /*08aa*/ 	.byte	0x3f
	.zero		1


	//   ....[69]....
        /*08ac*/ 	.word	0x0000d1e0
        /*08b0*/ 	.word	0x00000012
        /*08b4*/ 	.word	0x00000000
        /*08b8*/ 	.short	0x010a
        /*08ba*/ 	.byte	0x3f
	.zero		1


	//----- nvinfo : EIATTR_NUM_MBARRIERS
	.align		4
.L_335:
        /*08bc*/ 	.byte	0x03, 0x38
        /*08be*/ 	.short	0x0016


	//----- nvinfo : EIATTR_EXIT_INSTR_OFFSETS
	.align		4
        /*08c0*/ 	.byte	0x04, 0x1c
        /*08c2*/ 	.short	(.L_337 - .L_336)


	//   ....[0]....
.L_336:
        /*08c4*/ 	.word	0x000009e0


	//   ....[1]....
        /*08c8*/ 	.word	0x00007b80


	//   ....[2]....
        /*08cc*/ 	.word	0x0000be60


	//----- nvinfo : EIATTR_MAX_THREADS
	.align		4
.L_337:
        /*08d0*/ 	.byte	0x04, 0x05
        /*08d2*/ 	.short	(.L_339 - .L_338)
.L_338:
        /*08d4*/ 	.word	0x00000180
        /*08d8*/ 	.word	0x00000001
        /*08dc*/ 	.word	0x00000001


	//----- nvinfo : EIATTR_CRS_STACK_SIZE
	.align		4
.L_339:
        /*08e0*/ 	.byte	0x04, 0x1e
        /*08e2*/ 	.short	(.L_341 - .L_340)
.L_340:
        /*08e4*/ 	.word	0x00000000


	//----- nvinfo : EIATTR_CBANK_PARAM_SIZE
	.align		4
.L_341:
        /*08e8*/ 	.byte	0x03, 0x19
        /*08ea*/ 	.short	0x0a70


	//----- nvinfo : EIATTR_PARAM_CBANK
	.align		4
        /*08ec*/ 	.byte	0x04, 0x0a
        /*08ee*/ 	.short	(.L_343 - .L_342)
	.align		4
.L_342:
        /*08f0*/ 	.word	index@(.nv.constant0._ZN7cutlass13device_kernelIN5flash11enable_sm90INS1_16FlashAttnFwdSm90INS1_25CollectiveMainloopFwdSm90ILi2EN4cute5tupleIJNS5_1CILi1EEES8_S8_EEENS6_IJNS7_ILi128EEESA_NS7_ILi192EEEEEELi128ENS_10bfloat16_tEfNS_4arch4Sm90ELb0ELb0ELb0ELb0ELb0ELb0ELb0ELb1ELb1ELb1ELb0ELb0EEENS1_21CollectiveEpilogueFwdINS6_IJSA_SA_SA_EEES9_SD_SF_Li256ELb0ELb1ELb0ELb0EEENS1_29StaticPersistentTileSchedulerILb0EEEEEEEEEvNT_6ParamsE)
        /*08f4*/ 	.short	0x0210
        /*08f6*/ 	.short	0x0a70


	//----- nvinfo : EIATTR_SW_WAR
	.align		4
.L_343:
        /*08f8*/ 	.byte	0x04, 0x36
        /*08fa*/ 	.short	(.L_345 - .L_344)
.L_344:
        /*08fc*/ 	.word	0x00000008
.L_345:


//--------------------- .nv.info._ZN7cutlass13device_kernelIN5flash11enable_sm90INS1_16FlashAttnFwdSm90INS1_25CollectiveMainloopFwdSm90ILi2EN4cute5tupleIJNS5_1CILi2EEENS7_ILi1EEES9_EEENS6_IJNS7_ILi128EEESB_NS7_ILi192EEEEEELi128ENS_10bfloat16_tEfNS_4arch4Sm90ELb0ELb0ELb0ELb0ELb0ELb0ELb0ELb1ELb1ELb1ELb0ELb0EEENS1_21CollectiveEpilogueFwdINS6_IJSB_SB_SB_EEESA_SE_SG_Li256ELb0ELb1ELb0ELb0EEENS1_29StaticPersistentTileSchedulerILb0EEEEEEEEEvNT_6ParamsE --------------------------
	.section	.nv.info._ZN7cutlass13device_kernelIN5flash11enable_sm90INS1_16FlashAttnFwdSm90INS1_25CollectiveMainloopFwdSm90ILi2EN4cute5tupleIJNS5_1CILi2EEENS7_ILi1EEES9_EEENS6_IJNS7_ILi128EEESB_NS7_ILi192EEEEEELi128ENS_10bfloat16_tEfNS_4arch4Sm90ELb0ELb0ELb0ELb0ELb0ELb0ELb0ELb1ELb1ELb1ELb0ELb0EEENS1_21CollectiveEpilogueFwdINS6_IJSB_SB_SB_EEESA_SE_SG_Li256ELb0ELb1ELb0ELb0EEENS1_29StaticPersistentTileSchedulerILb0EEEEEEEEEvNT_6ParamsE,"",@"SHT_CUDA_INFO"
	.sectionflags	@""
	.align	4


	//----- nvinfo : EIATTR_CUDA_API_VERSION
	.align		4
        /*0000*/ 	.byte	0x04, 0x37
        /*0002*/ 	.short	(.L_347 - .L_346)
.L_346:
        /*0004*/ 	.word	0x00000082


	//----- nvinfo : EIATTR_KPARAM_INFO
	.align		4
.L_347:
        /*0008*/ 	.byte	0x04, 0x17
        /*000a*/ 	.short	(.L_349 - .L_348)
.L_348:
        /*000c*/ 	.word	0x00000000
        /*0010*/ 	.short	0x0000
        /*0012*/ 	.short	0x0070
        /*0014*/ 	.byte	0x00, 0xf0, 0x01, 0x28


	//----- nvinfo : EIATTR_SPARSE_MMA_MASK
	.align		4
.L_349:
        /*0018*/ 	.byte	0x03, 0x50
        /*001a*/ 	.short	0x0000


	//----- nvinfo : EIATTR_MAXREG_COUNT
	.align		4
        /*001c*/ 	.byte	0x03, 0x1b
        /*001e*/ 	.short	0x00a8


	//----- nvinfo : EIATTR_NUM_BARRIERS
	.align		4
        /*0020*/ 	.byte	0x02, 0x4c
        /*0022*/ 	.byte	0x09
	.zero		1


	//----- nvinfo : EIATTR_EXTERNS
	.align		4
        /*0024*/ 	.byte	0x04, 0x0f
        /*0026*/ 	.short	(.L_351 - .L_350)


	//   ....[0]....
	.align		4
.L_350:
        /*0028*/ 	.word	index@(__assertfail)


	//----- nvinfo : EIATTR_ANNOTATIONS
	.align		4
.L_351:
        /*002c*/ 	.byte	0x04, 0x55
        /*002e*/ 	.short	(.L_353 - .L_352)


	//   ....[0]....
.L_352:
        /* <DEDUP_REMOVED lines=30> */
        /*0204*/ 	.byte	0xe0, 0xc4, 0x00, 0x00


	//----- nvinfo : EIATTR_MERCURY_ISA_VERSION
	.align		4
.L_353:
        /*0208*/ 	.byte	0x03, 0x5f
        /*020a*/ 	.short	0x0101


	//----- nvinfo : EIATTR_INT_WARP_WIDE_INSTR_OFFSETS
	.align		4
        /*020c*/ 	.byte	0x04, 0x31
        /*020e*/ 	.short	(.L_355 - .L_354)


	//   ....[0]....
.L_354:
        /*0210*/ 	.word	0x00000130


	//   ....[1]....
        /*0214*/ 	.word	0x00000170


	//   ....[2]....
        /*0218*/ 	.word	0x000001e0


	//----- nvinfo : EIATTR_COOP_GROUP_MASK_REGIDS
	.align		4
.L_355:
        /*021c*/ 	.byte	0x04, 0x29
        /*021e*/ 	.short	(.L_357 - .L_356)


	//   ....[0]....
.L_356:
        /*0220*/ 	.word	0xffffffff


	//   ....[1]....
        /*0224*/ 	.word	0xffffffff


	//   ....[2]....
        /*0228*/ 	.word	0xffffffff


	//   ....[3]....
        /*022c*/ 	.word	0xffffffff


	//   ....[4]....
        /*0230*/ 	.word	0xffffffff


	//   ....[5]....
        /*0234*/ 	.word	0xffffffff


	//   ....[6]....
        /*0238*/ 	.word	0xffffffff


	//   ....[7]....
        /*023c*/ 	.word	0xffffffff


	//   ....[8]....
        /*0240*/ 	.word	0xffffffff


	//   ....[9]....
        /*0244*/ 	.word	0xffffffff


	//   ....[10]....
        /*0248*/ 	.word	0xffffffff


	//   ....[11]....
        /*024c*/ 	.word	0xffffffff


	//   ....[12]....
        /*0250*/ 	.word	0xffffffff


	//   ....[13]....
        /*0254*/ 	.word	0xffffffff


	//   ....[14]....
        /*0258*/ 	.word	0xffffffff


	//   ....[15]....
        /*025c*/ 	.word	0xffffffff


	//   ....[16]....
        /*0260*/ 	.word	0xffffffff


	//   ....[17]....
        /*0264*/ 	.word	0xffffffff


	//   ....[18]....
        /*0268*/ 	.word	0xffffffff


	//   ....[19]....
        /*026c*/ 	.word	0xffffffff


	//   ....[20]....
        /*0270*/ 	.word	0xffffffff


	//   ....[21]....
        /*0274*/ 	.word	0xffffffff


	//   ....[22]....
        /*0278*/ 	.word	0xffffffff


	//   ....[23]....
        /*027c*/ 	.word	0xffffffff


	//   ....[24]....
        /*0280*/ 	.word	0xffffffff


	//   ....[25]....
        /*0284*/ 	.word	0xffffffff


	//   ....[26]....
        /*0288*/ 	.word	0xffffffff


	//   ....[27]....
        /*028c*/ 	.word	0xffffffff


	//   ....[28]....
        /*0290*/ 	.word	0xffffffff


	//   ....[29]....
        /*0294*/ 	.word	0xffffffff


	//   ....[30]....
        /*0298*/ 	.word	0xffffffff


	//   ....[31]....
        /*029c*/ 	.word	0xffffffff


	//   ....[32]....
        /*02a0*/ 	.word	0xffffffff


	//   ....[33]....
        /*02a4*/ 	.word	0xffffffff


	//   ....[34]....
        /*02a8*/ 	.word	0xffffffff


	//   ....[35]....
        /*02ac*/ 	.word	0xffffffff


	//   ....[36]....
        /*02b0*/ 	.word	0xffffffff


	//   ....[37]....
        /*02b4*/ 	.word	0xffffffff


	//   ....[38]....
        /*02b8*/ 	.word	0xffffffff


	//   ....[39]....
        /*02bc*/ 	.word	0xffffffff


	//   ....[40]....
        /*02c0*/ 	.word	0xffffffff


	//   ....[41]....
        /*02c4*/ 	.word	0xffffffff


	//   ....[42]....
        /*02c8*/ 	.word	0xffffffff


	//   ....[43]....
        /*02cc*/ 	.word	0xffffffff


	//   ....[44]....
        /*02d0*/ 	.word	0xffffffff


	//   ....[45]....
        /*02d4*/ 	.word	0xffffffff


	//   ....[46]....
        /*02d8*/ 	.word	0xffffffff


	//   ....[47]....
        /*02dc*/ 	.word	0xffffffff


	//   ....[48]....
        /*02e0*/ 	.word	0xffffffff


	//   ....[49]....
        /*02e4*/ 	.word	0xffffffff


	//   ....[50]....
        /*02e8*/ 	.word	0xffffffff


	//   ....[51]....
        /*02ec*/ 	.word	0x0500000f


	//   ....[52]....
        /*02f0*/ 	.word	0x0500000f


	//   ....[53]....
        /*02f4*/ 	.word	0x0500000f


	//   ....[54]....
        /*02f8*/ 	.word	0x0500000f


	//   ....[55]....
        /*02fc*/ 	.word	0x0500000f


	//   ....[56]....
        /*0300*/ 	.word	0x0500000f


	//   ....[57]....
        /*0304*/ 	.word	0x0500000f


	//   ....[58]....
        /*0308*/ 	.word	0x0500000f


	//   ....[59]....
        /*030c*/ 	.word	0x0500000f


	//   ....[60]....
        /*0310*/ 	.word	0x0500000f


	//   ....[61]....
        /*0314*/ 	.word	0x0500000f


	//   ....[62]....
        /*0318*/ 	.word	0x0500000f


	//   ....[63]....
        /*031c*/ 	.word	0x0500000f


	//   ....[64]....
        /*0320*/ 	.word	0x0500000f


	//   ....[65]....
        /*0324*/ 	.word	0x0500000f


	//   ....[66]....
        /*0328*/ 	.word	0x0500000f


	//   ....[67]....
        /*032c*/ 	.word	0x0500000f


	//   ....[68]....
        /*0330*/ 	.word	0x0500000f


	//----- nvinfo : EIATTR_COOP_GROUP_INSTR_OFFSETS
	.align		4
.L_357:
        /*0334*/ 	.byte	0x04, 0x28
        /*0336*/ 	.short	(.L_359 - .L_358)


	//   ....[0]....
.L_358:
        /*0338*/ 	.word	0x00000060


	//   ....[1]....
        /*033c*/ 	.word	0x00000140


	//   ....[2]....
        /*0340*/ 	.word	0x00000190


	//   ....[3]....
        /*0344*/ 	.word	0x000003d0


	//   ....[4]....
        /*0348*/ 	.word	0x00000600


	//   ....[5]....
        /*034c*/ 	.word	0x00000830


	//   ....[6]....
        /*0350*/ 	.word	0x00000ac0


	//   ....[7]....
        /*0354*/ 	.word	0x00000dd0


	//   ....[8]....
        /*0358*/ 	.word	0x000012d0


	//   ....[9]....
        /*035c*/ 	.word	0x00002600


	//   ....[10]....
        /*0360*/ 	.word	0x00002700


	//   ....[11]....
        /*0364*/ 	.word	0x00002d30


	//   ....[12]....
        /*0368*/ 	.word	0x00002dd0


	//   ....[13]....
        /*036c*/ 	.word	0x00004ba0


	//   ....[14]....
        /*0370*/ 	.word	0x00004bb0


	//   ....[15]....
        /*0374*/ 	.word	0x00004be0


	//   ....[16]....
        /*0378*/ 	.word	0x00004c00


	//   ....[17]....
        /*037c*/ 	.word	0x00006110


	//   ....[18]....
        /*0380*/ 	.word	0x00006140


	//   ....[19]....
        /*0384*/ 	.word	0x000061f0


	//   ....[20]....
        /*0388*/ 	.word	0x00006200


	//   ....[21]....
        /*038c*/ 	.word	0x00007370


	//   ....[22]....
        /*0390*/ 	.word	0x000073c0


	//   ....[23]....
        /*0394*/ 	.word	0x00007430


	//   ....[24]....
        /*0398*/ 	.word	0x000074a0


	//   ....[25]....
        /*039c*/ 	.word	0x000079e0


	//   ....[26]....
        /*03a0*/ 	.word	0x00007a10


	//   ....[27]....
        /*03a4*/ 	.word	0x00007ae0


	//   ....[28]....
        /*03a8*/ 	.word	0x00007b00


	//   ....[29]....
        /*03ac*/ 	.word	0x00007bb0


	//   ....[30]....
        /*03b0*/ 	.word	0x00007bd0


	//   ....[31]....
        /*03b4*/ 	.word	0x00007c90


	//   ....[32]....
        /*03b8*/ 	.word	0x00007cd0


	//   ....[33]....
        /*03bc*/ 	.word	0x000087a0


	//   ....[34]....
        /*03c0*/ 	.word	0x000092d0


	//   ....[35]....
        /*03c4*/ 	.word	0x00009300


	//   ....[36]....
        /*03c8*/ 	.word	0x000093f0


	//   ....[37]....
        /*03cc*/ 	.word	0x00009400


	//   ....[38]....
        /*03d0*/ 	.word	0x000094b0


	//   ....[39]....
        /*03d4*/ 	.word	0x000094c0


	//   ....[40]....
        /*03d8*/ 	.word	0x00009570


	//   ....[41]....
        /*03dc*/ 	.word	0x00009580


	//   ....[42]....
        /*03e0*/ 	.word	0x00009630


	//   ....[43]....
        /*03e4*/ 	.word	0x00009640


	//   ....[44]....
        /*03e8*/ 	.word	0x000096f0


	//   ....[45]....
        /*03ec*/ 	.word	0x00009700


	//   ....[46]....
        /*03f0*/ 	.word	0x000097a0


	//   ....[47]....
        /*03f4*/ 	.word	0x000097b0


	//   ....[48]....
        /*03f8*/ 	.word	0x000097c0


	//   ....[49]....
        /*03fc*/ 	.word	0x000097d0


	//   ....[50]....
        /*0400*/ 	.word	0x0000c3f0


	//   ....[51]....
        /*0404*/ 	.word	0x0000c900


	//   ....[52]....
        /*0408*/ 	.word	0x0000ca70


	//   ....[53]....
        /*040c*/ 	.word	0x0000cad0


	//   ....[54]....
        /*0410*/ 	.word	0x0000cb90


	//   ....[55]....
        /*0414*/ 	.word	0x0000ccb0


	//   ....[56]....
        /*0418*/ 	.word	0x0000cd10


	//   ....[57]....
        /*041c*/ 	.word	0x0000ce30


	//   ....[58]....
        /*0420*/ 	.word	0x0000ce90


	//   ....[59]....
        /*0424*/ 	.word	0x0000cfb0


	//   ....[60]....
        /*0428*/ 	.word	0x0000d010


	//   ....[61]....
        /*042c*/ 	.word	0x0000d130


	//   ....[62]....
        /*0430*/ 	.word	0x0000d190


	//   ....[63]....
        /*0434*/ 	.word	0x0000d2b0


	//   ....[64]....
        /*0438*/ 	.word	0x0000d310


	//   ....[65]....
        /*043c*/ 	.word	0x0000d420


	//   ....[66]....
        /*0440*/ 	.word	0x0000d480


	//   ....[67]....
        /*0444*/ 	.word	0x0000d520


	//   ....[68]....
        /*0448*/ 	.word	0x0000d930


	//----- nvinfo : EIATTR_REG_RECONFIG
	.align		4
.L_359:
        /*044c*/ 	.byte	0x01, 0x54
	.zero		2


	//----- nvinfo : EIATTR_SYSCALL_OFFSETS
	.align		4
        /*0450*/ 	.byte	0x04, 0x46
        /*0452*/ 	.short	(.L_361 - .L_360)


	//   ....[0]....
.L_360:
        /*0454*/ 	.word	0x00001670


	//   ....[1]....
        /*0458*/ 	.word	0x000083d0


	//   ....[2]....
        /*045c*/ 	.word	0x00008510


	//   ....[3]....
        /*0460*/ 	.word	0x00008600


	//   ....[4]....
        /*0464*/ 	.word	0x00008e80


	//----- nvinfo : EIATTR_MBARRIER_INSTR_OFFSETS
	.align		4
.L_361:
        /*0468*/ 	.byte	0x04, 0x39
        /*046a*/ 	.short	(.L_363 - .L_362)


	//   ....[0]....
.L_362:
        /*046c*/ 	.word	0x00000270
        /*0470*/ 	.word	0x000000ff
        /*0474*/ 	.word	0x00034800
        /*0478*/ 	.short	0x0100
        /*047a*/ 	.byte	0x08
	.zero		1


	//   ....[1]....
        /*047c*/ 	.word	0x00000280
        /*0480*/ 	.word	0x000000ff
        /*0484*/ 	.word	0x00034820
        /*0488*/ 	.short	0x0100
        /*048a*/ 	.byte	0x08
	.zero		1


	//   ....[2]....
        /*048c*/ 	.word	0x00000370
        /*0490*/ 	.word	0x000000ff
        /*0494*/ 	.word	0x00034830
        /*0498*/ 	.short	0x0100
        /*049a*/ 	.byte	0x08
	.zero		1


	//   ....[3]....
        /*049c*/ 	.word	0x00000380
        /*04a0*/ 	.word	0x000000ff
        /*04a4*/ 	.word	0x00034840
        /*04a8*/ 	.short	0x0100
        /*04aa*/ 	.byte	0x08
	.zero		1


	//   ....[4]....
        /*04ac*/ 	.word	0x00000390
        /*04b0*/ 	.word	0x000000ff
        /*04b4*/ 	.word	0x00034838
        /*04b8*/ 	.short	0x0100
        /*04ba*/ 	.byte	0x08
	.zero		1


	//   ....[5]....
        /*04bc*/ 	.word	0x000003a0
        /*04c0*/ 	.word	0x000000ff
        /*04c4*/ 	.word	0x00034848
        /*04c8*/ 	.short	0x0100
        /*04ca*/ 	.byte	0x08
	.zero		1


	//   ....[6]....
        /*04cc*/ 	.word	0x000005b0
        /*04d0*/ 	.word	0x000000ff
        /*04d4*/ 	.word	0x00034850
        /*04d8*/ 	.short	0x0100
        /*04da*/ 	.byte	0x08
	.zero		1


	//   ....[7]....
        /*04dc*/ 	.word	0x000005c0
        /*04e0*/ 	.word	0x000000ff
        /*04e4*/ 	.word	0x00034860
        /*04e8*/ 	.short	0x0100
        /*04ea*/ 	.byte	0x08
	.zero		1


	//   ....[8]....
        /*04ec*/ 	.word	0x000005d0
        /*04f0*/ 	.word	0x000000ff
        /*04f4*/ 	.word	0x00034858
        /*04f8*/ 	.short	0x0100
        /*04fa*/ 	.byte	0x08
	.zero		1


	//   ....[9]....
        /*04fc*/ 	.word	0x000005e0
        /*0500*/ 	.word	0x000000ff
        /*0504*/ 	.word	0x00034868
        /*0508*/ 	.short	0x0100
        /*050a*/ 	.byte	0x08
	.zero		1


	//   ....[10]....
        /*050c*/ 	.word	0x000007e0
        /*0510*/ 	.word	0x000000ff
        /*0514*/ 	.word	0x00034870
        /*0518*/ 	.short	0x0100
        /*051a*/ 	.byte	0x08
	.zero		1


	//   ....[11]....
        /*051c*/ 	.word	0x000007f0
        /*0520*/ 	.word	0x000000ff
        /*0524*/ 	.word	0x00034880
        /*0528*/ 	.short	0x0100
        /*052a*/ 	.byte	0x08
	.zero		1


	//   ....[12]....
        /*052c*/ 	.word	0x00000800
        /*0530*/ 	.word	0x000000ff
        /*0534*/ 	.word	0x00034878
        /*0538*/ 	.short	0x0100
        /*053a*/ 	.byte	0x08
	.zero		1


	//   ....[13]....
        /*053c*/ 	.word	0x00000810
        /*0540*/ 	.word	0x000000ff
        /*0544*/ 	.word	0x00034888
        /*0548*/ 	.short	0x0100
        /*054a*/ 	.byte	0x08
	.zero		1


	//   ....[14]....
        /*054c*/ 	.word	0x00000a70
        /*0550*/ 	.word	0x000000ff
        /*0554*/ 	.word	0x00034890
        /*0558*/ 	.short	0x0100
        /*055a*/ 	.byte	0x08
	.zero		1


	//   ....[15]....
        /*055c*/ 	.word	0x00000a80
        /*0560*/ 	.word	0x000000ff
        /*0564*/ 	.word	0x000348a0
        /*0568*/ 	.short	0x0100
        /*056a*/ 	.byte	0x08
	.zero		1


	//   ....[16]....
        /*056c*/ 	.word	0x00000a90
        /*0570*/ 	.word	0x000000ff
        /*0574*/ 	.word	0x00034898
        /*0578*/ 	.short	0x0100
        /*057a*/ 	.byte	0x08
	.zero		1


	//   ....[17]....
        /*057c*/ 	.word	0x00000aa0
        /*0580*/ 	.word	0x000000ff
        /*0584*/ 	.word	0x000348a8
        /*0588*/ 	.short	0x0100
        /*058a*/ 	.byte	0x08
	.zero		1


	//   ....[18]....
        /*058c*/ 	.word	0x00000d30
        /*0590*/ 	.word	0x000000ff
        /*0594*/ 	.word	0x000348b0
        /*0598*/ 	.short	0x0100
        /*059a*/ 	.byte	0x08
	.zero		1


	//   ....[19]....
        /*059c*/ 	.word	0x00000d40
        /*05a0*/ 	.word	0x000000ff
        /*05a4*/ 	.word	0x000348c0
        /*05a8*/ 	.short	0x0100
        /*05aa*/ 	.byte	0x08
	.zero		1


	//   ....[20]....
        /*05ac*/ 	.word	0x00000d50
        /*05b0*/ 	.word	0x000000ff
        /*05b4*/ 	.word	0x000348b8
        /*05b8*/ 	.short	0x0100
        /*05ba*/ 	.byte	0x08
	.zero		1


	//   ....[21]....
        /*05bc*/ 	.word	0x00000d60
        /*05c0*/ 	.word	0x000000ff
        /*05c4*/ 	.word	0x000348c8
        /*05c8*/ 	.short	0x0100
        /*05ca*/ 	.byte	0x08
	.zero		1


	//   ....[22]....
        /*05cc*/ 	.word	0x000016b0
        /*05d0*/ 	.word	0x000000ff
        /*05d4*/ 	.word	0x00034800
        /*05d8*/ 	.short	0x010a
        /*05da*/ 	.byte	0x26
	.zero		1


	//   ....[23]....
        /*05dc*/ 	.word	0x00001750
        /*05e0*/ 	.word	0x00000006
        /*05e4*/ 	.word	0x00034830
        /*05e8*/ 	.short	0x010a
        /*05ea*/ 	.byte	0x3f
	.zero		1


	//   ....[24]....
        /*05ec*/ 	.word	0x00001790
        /*05f0*/ 	.word	0x00000006
        /*05f4*/ 	.word	0x00034830
        /*05f8*/ 	.short	0x010a
        /*05fa*/ 	.byte	0x3f
	.zero		1


	//   ....[25]....
        /*05fc*/ 	.word	0x00003380
        /*0600*/ 	.word	0x0000001b
        /*0604*/ 	.word	0x00000000
        /*0608*/ 	.short	0x0101
        /*060a*/ 	.byte	0x3f
	.zero		1


	//   ....[26]....
        /*060c*/ 	.word	0x00003b10
        /*0610*/ 	.word	0x000000ff
        /*0614*/ 	.word	0x00034830
        /*0618*/ 	.short	0x010a
        /*061a*/ 	.byte	0x07
	.zero		1


	//   ....[27]....
        /*061c*/ 	.word	0x00003b50
        /*0620*/ 	.word	0x000000ff
        /*0624*/ 	.word	0x00034830
        /*0628*/ 	.short	0x010a
        /*062a*/ 	.byte	0x07
	.zero		1


	//   ....[28]....
        /*062c*/ 	.word	0x00004430
        /*0630*/ 	.word	0x000000ff
        /*0634*/ 	.word	0x00034850
        /*0638*/ 	.short	0x010a
        /*063a*/ 	.byte	0x0e
	.zero		1


	//   ....[29]....
        /*063c*/ 	.word	0x00004470
        /*0640*/ 	.word	0x000000ff
        /*0644*/ 	.word	0x00034850
        /*0648*/ 	.short	0x010a
        /*064a*/ 	.byte	0x0e
	.zero		1


	//   ....[30]....
        /*064c*/ 	.word	0x00005720
        /*0650*/ 	.word	0x00000007
        /*0654*/ 	.word	0x00000000
        /*0658*/ 	.short	0x0101
        /*065a*/ 	.byte	0x3f
	.zero		1


	//   ....[31]....
        /*065c*/ 	.word	0x00005a10
        /*0660*/ 	.word	0x0000000c
        /*0664*/ 	.word	0x00000000
        /*0668*/ 	.short	0x0101
        /*066a*/ 	.byte	0x3f
	.zero		1


	//   ....[32]....
        /*066c*/ 	.word	0x00006060
        /*0670*/ 	.word	0x000000ff
        /*0674*/ 	.word	0x00034850
        /*0678*/ 	.short	0x010a
        /*067a*/ 	.byte	0x09
	.zero		1


	//   ....[33]....
        /*067c*/ 	.word	0x000060a0
        /*0680*/ 	.word	0x000000ff
        /*0684*/ 	.word	0x00034850
        /*0688*/ 	.short	0x010a
        /*068a*/ 	.byte	0x09
	.zero		1


	//   ....[34]....
        /*068c*/ 	.word	0x00006850
        /*0690*/ 	.word	0x00000000
        /*0694*/ 	.word	0x00000000
        /*0698*/ 	.short	0x0101
        /*069a*/ 	.byte	0x3f
	.zero		1


	//   ....[35]....
        /*069c*/ 	.word	0x000079b0
        /*06a0*/ 	.word	0x000000ff
        /*06a4*/ 	.word	0x00000000
        /*06a8*/ 	.short	0x0101
        /*06aa*/ 	.byte	0x05
	.zero		1


	//   ....[36]....
        /*06ac*/ 	.word	0x00007a20
        /*06b0*/ 	.word	0x000000ff
        /*06b4*/ 	.word	0x00000000
        /*06b8*/ 	.short	0x0101
        /*06ba*/ 	.byte	0x04
	.zero		1


	//   ....[37]....
        /*06bc*/ 	.word	0x000089b0
        /*06c0*/ 	.word	0x00000002
        /*06c4*/ 	.word	0x00034840
        /*06c8*/ 	.short	0x010a
        /*06ca*/ 	.byte	0x3f
	.zero		1


	//   ....[38]....
        /*06cc*/ 	.word	0x00009940
        /*06d0*/ 	.word	0x000000ff
        /*06d4*/ 	.word	0x00034800
        /*06d8*/ 	.short	0x0107
        /*06da*/ 	.byte	0x24
	.zero		1


	//   ....[39]....
        /*06dc*/ 	.word	0x000099b0
        /*06e0*/ 	.word	0x000000ff
        /*06e4*/ 	.word	0x00034800
        /*06e8*/ 	.short	0x0101
        /*06ea*/ 	.byte	0x24
	.zero		1


	//   ....[40]....
        /*06ec*/ 	.word	0x000099d0
        /*06f0*/ 	.word	0x000000ff
        /*06f4*/ 	.word	0x00034820
        /*06f8*/ 	.short	0x010a
        /*06fa*/ 	.byte	0x24
	.zero		1


	//   ....[41]....
        /*06fc*/ 	.word	0x00009ce0
        /*0700*/ 	.word	0x00000003
        /*0704*/ 	.word	0x00034840
        /*0708*/ 	.short	0x010a
        /*070a*/ 	.byte	0x3f
	.zero		1


	//   ....[42]....
        /*070c*/ 	.word	0x0000a220
        /*0710*/ 	.word	0x00000002
        /*0714*/ 	.word	0x00034860
        /*0718*/ 	.short	0x010a
        /*071a*/ 	.byte	0x3f
	.zero		1


	//   ....[43]....
        /*071c*/ 	.word	0x0000a8e0
        /*0720*/ 	.word	0x00000003
        /*0724*/ 	.word	0x00034840
        /*0728*/ 	.short	0x010a
        /*072a*/ 	.byte	0x3f
	.zero		1


	//   ....[44]....
        /*072c*/ 	.word	0x0000ae20
        /*0730*/ 	.word	0x00000002
        /*0734*/ 	.word	0x00034860
        /*0738*/ 	.short	0x010a
        /*073a*/ 	.byte	0x3f
	.zero		1


	//   ....[45]....
        /*073c*/ 	.word	0x0000b440
        /*0740*/ 	.word	0x00000003
        /*0744*/ 	.word	0x00034840
        /*0748*/ 	.short	0x010a
        /*074a*/ 	.byte	0x3f
	.zero		1


	//   ....[46]....
        /*074c*/ 	.word	0x0000b970
        /*0750*/ 	.word	0x00000002
        /*0754*/ 	.word	0x00034860
        /*0758*/ 	.short	0x010a
        /*075a*/ 	.byte	0x3f
	.zero		1


	//   ....[47]....
        /*075c*/ 	.word	0x0000be10
        /*0760*/ 	.word	0x00000000
        /*0764*/ 	.word	0x00034860
        /*0768*/ 	.short	0x010a
        /*076a*/ 	.byte	0x3f
	.zero		1


	//   ....[48]....
        /*076c*/ 	.word	0x0000c370
        /*0770*/ 	.word	0x00000000
        /*0774*/ 	.word	0x00034820
        /*0778*/ 	.short	0x010a
        /*077a*/ 	.byte	0x3f
	.zero		1


	//   ....[49]....
        /*077c*/ 	.word	0x0000c580
        /*0780*/ 	.word	0x00000006
        /*0784*/ 	.word	0x00000000
        /*0788*/ 	.short	0x010a
        /*078a*/ 	.byte	0x3f
	.zero		1


	//   ....[50]....
        /*078c*/ 	.word	0x0000c5b0
        /*0790*/ 	.word	0x00000007
        /*0794*/ 	.word	0x00000000
        /*0798*/ 	.short	0x010a
        /*079a*/ 	.byte	0x3f
	.zero		1


	//   ....[51]....
        /*079c*/ 	.word	0x0000c610
        /*07a0*/ 	.word	0x00000004
        /*07a4*/ 	.word	0x00000000
        /*07a8*/ 	.short	0x010a
        /*07aa*/ 	.byte	0x3f
	.zero		1


	//   ....[52]....
        /*07ac*/ 	.word	0x0000c640
        /*07b0*/ 	.word	0x00000003
        /*07b4*/ 	.word	0x00000000
        /*07b8*/ 	.short	0x010a
        /*07ba*/ 	.byte	0x3f
	.zero		1


	//   ....[53]....
        /*07bc*/ 	.word	0x0000c6b0
        /*07c0*/ 	.word	0x00000003
        /*07c4*/ 	.word	0x00034800
        /*07c8*/ 	.short	0x010a
        /*07ca*/ 	.byte	0x3f
	.zero		1


	//   ....[54]....
        /*07cc*/ 	.word	0x0000c700
        /*07d0*/ 	.word	0x00000006
        /*07d4*/ 	.word	0x00034830
        /*07d8*/ 	.short	0x010a
        /*07da*/ 	.byte	0x3f
	.zero		1


	//   ....[55]....
        /*07dc*/ 	.word	0x0000c760
        /*07e0*/ 	.word	0x00000003
        /*07e4*/ 	.word	0x00034830
        /*07e8*/ 	.short	0x010a
        /*07ea*/ 	.byte	0x3f
	.zero		1


	//   ....[56]....
        /*07ec*/ 	.word	0x0000c7c0
        /*07f0*/ 	.word	0x00000003
        /*07f4*/ 	.word	0x00034850
        /*07f8*/ 	.short	0x010a
        /*07fa*/ 	.byte	0x3f
	.zero		1


	//   ....[57]....
        /*07fc*/ 	.word	0x0000c820
        /*0800*/ 	.word	0x00000005
        /*0804*/ 	.word	0x00034850
        /*0808*/ 	.short	0x010a
        /*080a*/ 	.byte	0x3f
	.zero		1


	//   ....[58]....
        /*080c*/ 	.word	0x0000c9c0
        /*0810*/ 	.word	0x00000002
        /*0814*/ 	.word	0x00034840
        /*0818*/ 	.short	0x010a
        /*081a*/ 	.byte	0x3f
	.zero		1


	//   ....[59]....
        /*081c*/ 	.word	0x0000d5d0
        /*0820*/ 	.word	0x00000003
        /*0824*/ 	.word	0x00034820
        /*0828*/ 	.short	0x010a
        /*082a*/ 	.byte	0x3f
	.zero		1


	//   ....[60]....
        /*082c*/ 	.word	0x0000d620
        /*0830*/ 	.word	0x00000003
        /*0834*/ 	.word	0x00034840
        /*0838*/ 	.short	0x010a
        /*083a*/ 	.byte	0x3f
	.zero		1


	//   ....[61]....
        /*083c*/ 	.word	0x0000d670
        /*0840*/ 	.word	0x00000002
        /*0844*/ 	.word	0x00034860
        /*0848*/ 	.short	0x010a
        /*084a*/ 	.byte	0x3f
	.zero		1


	//   ....[62]....
        /*084c*/ 	.word	0x0000d6c0
        /*0850*/ 	.word	0x00000003
        /*0854*/ 	.word	0x00034840
        /*0858*/ 	.short	0x010a
        /*085a*/ 	.byte	0x3f
	.zero		1


	//   ....[63]....
        /*085c*/ 	.word	0x0000d710
        /*0860*/ 	.word	0x00000002
        /*0864*/ 	.word	0x00034860
        /*0868*/ 	.short	0x010a
        /*086a*/ 	.byte	0x3f
	.zero		1


	//   ....[64]....
        /*086c*/ 	.word	0x0000d760
        /*0870*/ 	.word	0x00000003
        /*0874*/ 	.word	0x00034840
        /*0878*/ 	.short	0x010a
        /*087a*/ 	.byte	0x3f
	.zero		1


	//   ....[65]....
        /*087c*/ 	.word	0x0000d7b0
        /*0880*/ 	.word	0x00000002
        /*0884*/ 	.word	0x00034860
        /*0888*/ 	.short	0x010a
        /*088a*/ 	.byte	0x3f
	.zero		1


	//   ....[66]....
        /*088c*/ 	.word	0x0000d800
        /*0890*/ 	.word	0x00000000
        /*0894*/ 	.word	0x00034860
        /*0898*/ 	.short	0x010a
        /*089a*/ 	.byte	0x3f
	.zero		1


	//   ....[67]....
        /*089c*/ 	.word	0x0000d850
        /*08a0*/ 	.word	0x00000000
        /*08a4*/ 	.word	0x00034820
        /*08a8*/ 	.short	0x010a
        /*08aa*/ 	.byte	0x3f
	.zero		1


	//   ....[68]....
        /*08ac*/ 	.word	0x0000d9f0
        /*08b0*/ 	.word	0x00000006
        /*08b4*/ 	.word	0x00000000
        /*08b8*/ 	.short	0x010a
        /*08ba*/ 	.byte	0x3f
	.zero		1


	//   ....[69]....
        /*08bc*/ 	.word	0x0000da40
        /*08c0*/ 	.word	0x00000007
        /*08c4*/ 	.word	0x00000000
        /*08c8*/ 	.short	0x010a
        /*08ca*/ 	.byte	0x3f
	.zero		1


	//   ....[70]....
        /*08cc*/ 	.word	0x0000da90
        /*08d0*/ 	.word	0x00000004
        /*08d4*/ 	.word	0x00000000
        /*08d8*/ 	.short	0x010a
        /*08da*/ 	.byte	0x3f
	.zero		1


	//----- nvinfo : EIATTR_NUM_MBARRIERS
	.align		4
.L_363:
        /*08dc*/ 	.byte	0x03, 0x38
        /*08de*/ 	.short	0x0016


	//----- nvinfo : EIATTR_EXIT_INSTR_OFFSETS
	.align		4
        /*08e0*/ 	.byte	0x04, 0x1c
        /*08e2*/ 	.short	(.L_365 - .L_364)


	//   ....[0]....
.L_364:
        /*08e4*/ 	.word	0x00000f20


	//   ....[1]....
        /*08e8*/ 	.word	0x00007dc0


	//   ....[2]....
        /*08ec*/ 	.word	0x0000c690


	//----- nvinfo : EIATTR_MAX_THREADS
	.align		4
.L_365:
        /*08f0*/ 	.byte	0x04, 0x05
        /*08f2*/ 	.short	(.L_367 - .L_366)
.L_366:
        /*08f4*/ 	.word	0x00000180
        /*08f8*/ 	.word	0x00000001
        /*08fc*/ 	.word	0x00000001


	//----- nvinfo : EIATTR_CRS_STACK_SIZE
	.align		4
.L_367:
        /*0900*/ 	.byte	0x04, 0x1e
        /*0902*/ 	.short	(.L_369 - .L_368)
.L_368:
        /*0904*/ 	.word	0x00000000


	//----- nvinfo : EIATTR_CBANK_PARAM_SIZE
	.align		4
.L_369:
        /*0908*/ 	.byte	0x03, 0x19
        /*090a*/ 	.short	0x0a70


	//----- nvinfo : EIATTR_PARAM_CBANK
	.align		4
        /*090c*/ 	.byte	0x04, 0x0a
        /*090e*/ 	.short	(.L_371 - .L_370)
	.align		4
.L_370:
        /*0910*/ 	.word	index@(.nv.constant0._ZN7cutlass13device_kernelIN5flash11enable_sm90INS1_16FlashAttnFwdSm90INS1_25CollectiveMainloopFwdSm90ILi2EN4cute5tupleIJNS5_1CILi2EEENS7_ILi1EEES9_EEENS6_IJNS7_ILi128EEESB_NS7_ILi192EEEEEELi128ENS_10bfloat16_tEfNS_4arch4Sm90ELb0ELb0ELb0ELb0ELb0ELb0ELb0ELb1ELb1ELb1ELb0ELb0EEENS1_21CollectiveEpilogueFwdINS6_IJSB_SB_SB_EEESA_SE_SG_Li256ELb0ELb1ELb0ELb0EEENS1_29StaticPersistentTileSchedulerILb0EEEEEEEEEvNT_6ParamsE)
        /*0914*/ 	.short	0x0210
        /*0916*/ 	.short	0x0a70


	//----- nvinfo : EIATTR_SW_WAR
	.align		4
.L_371:
        /*0918*/ 	.byte	0x04, 0x36
        /*091a*/ 	.short	(.L_373 - .L_372)
.L_372:
        /*091c*/ 	.word	0x00000008
.L_373:


//--------------------- .nv.info._ZN7cutlass13device_kernelIN5flash11enable_sm90INS1_16FlashAttnFwdSm90INS1_25CollectiveMainloopFwdSm90ILi2EN4cute5tupleIJNS5_1CILi1EEES8_S8_EEENS6_IJNS7_ILi128EEESA_NS7_ILi192EEEEEELi128ENS_10bfloat16_tEfNS_4arch4Sm90ELb0ELb0ELb0ELb1ELb0ELb0ELb0ELb1ELb1ELb1ELb0ELb0EEENS1_21CollectiveEpilogueFwdINS6_IJSA_SA_SA_EEES9_SD_SF_Li256ELb1ELb1ELb0ELb0EEENS1_36VarlenDynamicPersistentTileSchedulerILi128ELi128ELi256ELi128ELb0ELb1ELb1ELb0ELb1ELb1EEEEEEEEEvNT_6ParamsE --------------------------
	.section	.nv.info._ZN7cutlass13device_kernelIN5flash11enable_sm90INS1_16FlashAttnFwdSm90INS1_25CollectiveMainloopFwdSm90ILi2EN4cute5tupleIJNS5_1CILi1EEES8_S8_EEENS6_IJNS7_ILi128EEESA_NS7_ILi192EEEEEELi128ENS_10bfloat16_tEfNS_4arch4Sm90ELb0ELb0ELb0ELb1ELb0ELb0ELb0ELb1ELb1ELb1ELb0ELb0EEENS1_21CollectiveEpilogueFwdINS6_IJSA_SA_SA_EEES9_SD_SF_Li256ELb1ELb1ELb0ELb0EEENS1_36VarlenDynamicPersistentTileSchedulerILi128ELi128ELi256ELi128ELb0ELb1ELb1ELb0ELb1ELb1EEEEEEEEEvNT_6ParamsE,"",@"SHT_CUDA_INFO"
	.sectionflags	@""
	.align	4


	//----- nvinfo : EIATTR_CUDA_API_VERSION
	.align		4
        /*0000*/ 	.byte	0x04, 0x37
        /*0002*/ 	.short	(.L_375 - .L_374)
.L_374:
        /*0004*/ 	.word	0x00000082


	//----- nvinfo : EIATTR_KPARAM_INFO
	.align		4
.L_375:
        /*0008*/ 	.byte	0x04, 0x17
        /*000a*/ 	.short	(.L_377 - .L_376)
.L_376:
        /*000c*/ 	.word	0x00000000
        /*0010*/ 	.short	0x0000
        /*0012*/ 	.short	0x0070
        /*0014*/ 	.byte	0x00, 0xf0, 0x01, 0x2a


	//----- nvinfo : EIATTR_SPARSE_MMA_MASK
	.align		4
.L_377:
        /*0018*/ 	.byte	0x03, 0x50
        /*001a*/ 	.short	0x0000


	//----- nvinfo : EIATTR_MAXREG_COUNT
	.align		4
        /*001c*/ 	.byte	0x03, 0x1b
        /*001e*/ 	.short	0x00a8


	//----- nvinfo : EIATTR_NUM_BARRIERS
	.align		4
        /*0020*/ 	.byte	0x02, 0x4c
        /*0022*/ 	.byte	0x09
	.zero		1


	//----- nvinfo : EIATTR_EXTERNS
	.align		4
        /*0024*/ 	.byte	0x04, 0x0f
        /*0026*/ 	.short	(.L_379 - .L_378)


	//   ....[0]....
	.align		4
.L_378:
        /*0028*/ 	.word	index@(__assertfail)


	//----- nvinfo : EIATTR_ANNOTATIONS
	.align		4
.L_379:
        /*002c*/ 	.byte	0x04, 0x55
        /*002e*/ 	.short	(.L_381 - .L_380)


	//   ....[0]....
.L_380:
        /* <DEDUP_REMOVED lines=78> */


	//----- nvinfo : EIATTR_MERCURY_ISA_VERSION
	.align		4
.L_381:
        /*04f8*/ 	.byte	0x03, 0x5f
        /*04fa*/ 	.short	0x0101


	//----- nvinfo : EIATTR_UNUSED_LOAD_BYTE_OFFSET
	.align		4
        /*04fc*/ 	.byte	0x04, 0x44
        /*04fe*/ 	.short	(.L_383 - .L_382)


	//   ....[0]....
.L_382:
        /*0500*/ 	.word	0x00000a10
        /*0504*/ 	.word	0x0000fff0


	//   ....[1]....
        /*0508*/ 	.word	0x00006e10
        /*050c*/ 	.word	0x0000fff0


	//----- nvinfo : EIATTR_INT_WARP_WIDE_INSTR_OFFSETS
	.align		4
.L_383:
        /*0510*/ 	.byte	0x04, 0x31
        /*0512*/ 	.short	(.L_385 - .L_384)


	//   ....[0]....
.L_384:
        /*0514*/ 	.word	0x00000130


	//   ....[1]....
        /*0518*/ 	.word	0x00000170


	//   ....[2]....
        /*051c*/ 	.word	0x000001e0


	//   ....[3]....
        /*0520*/ 	.word	0x0000a230


	//   ....[4]....
        /*0524*/ 	.word	0x0000a2d0


	//   ....[5]....
        /*0528*/ 	.word	0x0000dfb0


	//   ....[6]....
        /*052c*/ 	.word	0x0000e020


	//----- nvinfo : EIATTR_COOP_GROUP_MASK_REGIDS
	.align		4
.L_385:
        /*0530*/ 	.byte	0x04, 0x29
        /*0532*/ 	.short	(.L_387 - .L_386)


	//   ....[0]....
.L_386:
        /*0534*/ 	.word	0xffffffff


	//   ....[1]....
        /*0538*/ 	.word	0xffffffff


	//   ....[2]....
        /*053c*/ 	.word	0xffffffff


	//   ....[3]....
        /*0540*/ 	.word	0xffffffff


	//   ....[4]....
        /*0544*/ 	.word	0xffffffff


	//   ....[5]....
        /*0548*/ 	.word	0xffffffff


	//   ....[6]....
        /*054c*/ 	.word	0xffffffff


	//   ....[7]....
        /*0550*/ 	.word	0xffffffff


	//   ....[8]....
        /*0554*/ 	.word	0xffffffff


	//   ....[9]....
        /*0558*/ 	.word	0xffffffff


	//   ....[10]....
        /*055c*/ 	.word	0xffffffff


	//   ....[11]....
        /*0560*/ 	.word	0xffffffff


	//   ....[12]....
        /*0564*/ 	.word	0xffffffff


	//   ....[13]....
        /*0568*/ 	.word	0xffffffff


	//   ....[14]....
        /*056c*/ 	.word	0xffffffff


	//   ....[15]....
        /*0570*/ 	.word	0xffffffff


	//   ....[16]....
        /*0574*/ 	.word	0xffffffff


	//   ....[17]....
        /*0578*/ 	.word	0xffffffff


	//   ....[18]....
        /*057c*/ 	.word	0xffffffff


	//   ....[19]....
        /*0580*/ 	.word	0xffffffff


	//   ....[20]....
        /*0584*/ 	.word	0xffffffff


	//   ....[21]....
        /*0588*/ 	.word	0xffffffff


	//   ....[22]....
        /*058c*/ 	.word	0xffffffff


	//   ....[23]....
        /*0590*/ 	.word	0xffffffff


	//   ....[24]....
        /*0594*/ 	.word	0xffffffff


	//   ....[25]....
        /*0598*/ 	.word	0xffffffff


	//   ....[26]....
        /*059c*/ 	.word	0xffffffff


	//   ....[27]....
        /*05a0*/ 	.word	0xffffffff


	//   ....[28]....
        /*05a4*/ 	.word	0xffffffff


	//   ....[29]....
        /*05a8*/ 	.word	0xffffffff


	//   ....[30]....
        /*05ac*/ 	.word	0xffffffff


	//   ....[31]....
        /*05b0*/ 	.word	0xffffffff


	//   ....[32]....
        /*05b4*/ 	.word	0xffffffff


	//   ....[33]....
        /*05b8*/ 	.word	0xffffffff


	//   ....[34]....
        /*05bc*/ 	.word	0xffffffff


	//   ....[35]....
        /*05c0*/ 	.word	0xffffffff


	//   ....[36]....
        /*05c4*/ 	.word	0xffffffff


	//   ....[37]....
        /*05c8*/ 	.word	0xffffffff


	//   ....[38]....
        /*05cc*/ 	.word	0xffffffff


	//   ....[39]....
        /*05d0*/ 	.word	0xffffffff


	//   ....[40]....
        /*05d4*/ 	.word	0xffffffff


	//   ....[41]....
        /*05d8*/ 	.word	0xffffffff


	//   ....[42]....
        /*05dc*/ 	.word	0xffffffff


	//   ....[43]....
        /*05e0*/ 	.word	0xffffffff


	//   ....[44]....
        /*05e4*/ 	.word	0xffffffff


	//   ....[45]....
        /*05e8*/ 	.word	0xffffffff


	//   ....[46]....
        /*05ec*/ 	.word	0xffffffff


	//   ....[47]....
        /*05f0*/ 	.word	0xffffffff


	//   ....[48]....
        /*05f4*/ 	.word	0xffffffff


	//   ....[49]....
        /*05f8*/ 	.word	0xffffffff


	//   ....[50]....
        /*05fc*/ 	.word	0xffffffff


	//   ....[51]....
        /*0600*/ 	.word	0xffffffff


	//   ....[52]....
        /*0604*/ 	.word	0xffffffff


	//   ....[53]....
        /*0608*/ 	.word	0xffffffff


	//   ....[54]....
        /*060c*/ 	.word	0xffffffff


	//   ....[55]....
        /*0610*/ 	.word	0xffffffff


	//   ....[56]....
        /*0614*/ 	.word	0xffffffff


	//   ....[57]....
        /*0618*/ 	.word	0xffffffff


	//   ....[58]....
        /*061c*/ 	.word	0xffffffff


	//   ....[59]....
        /*0620*/ 	.word	0xffffffff


	//   ....[60]....
        /*0624*/ 	.word	0xffffffff


	//   ....[61]....
        /*0628*/ 	.word	0xffffffff


	//   ....[62]....
        /*062c*/ 	.word	0xffffffff


	//   ....[63]....
        /*0630*/ 	.word	0xffffffff


	//   ....[64]....
        /*0634*/ 	.word	0xffffffff


	//   ....[65]....
        /*0638*/ 	.word	0xffffffff


	//   ....[66]....
        /*063c*/ 	.word	0xffffffff


	//   ....[67]....
        /*0640*/ 	.word	0xffffffff


	//   ....[68]....
        /*0644*/ 	.word	0xffffffff


	//   ....[69]....
        /*0648*/ 	.word	0xffffffff


	//   ....[70]....
        /*064c*/ 	.word	0xffffffff


	//   ....[71]....
        /*0650*/ 	.word	0xffffffff


	//   ....[72]....
        /*0654*/ 	.word	0xffffffff


	//   ....[73]....
        /*0658*/ 	.word	0xffffffff


	//   ....[74]....
        /*065c*/ 	.word	0xffffffff


	//   ....[75]....
        /*0660*/ 	.word	0xffffffff


	//   ....[76]....
        /*0664*/ 	.word	0xffffffff


	//   ....[77]....
        /*0668*/ 	.word	0xffffffff


	//   ....[78]....
        /*066c*/ 	.word	0xffffffff


	//   ....[79]....
        /*0670*/ 	.word	0xffffffff


	//   ....[80]....
        /*0674*/ 	.word	0xffffffff


	//   ....[81]....
        /*0678*/ 	.word	0xffffffff


	//   ....[82]....
        /*067c*/ 	.word	0xffffffff


	//   ....[83]....
        /*0680*/ 	.word	0xffffffff


	//   ....[84]....
        /*0684*/ 	.word	0xffffffff


	//   ....[85]....
        /*0688*/ 	.word	0xffffffff


	//   ....[86]....
        /*068c*/ 	.word	0xffffffff


	//   ....[87]....
        /*0690*/ 	.word	0xffffffff


	//   ....[88]....
        /*0694*/ 	.word	0xffffffff


	//   ....[89]....
        /*0698*/ 	.word	0xffffffff


	//   ....[90]....
        /*069c*/ 	.word	0xffffffff


	//   ....[91]....
        /*06a0*/ 	.word	0x0500000f


	//   ....[92]....
        /*06a4*/ 	.word	0x0500000f


	//   ....[93]....
        /*06a8*/ 	.word	0x0500000f


	//   ....[94]....
        /*06ac*/ 	.word	0x0500000f


	//   ....[95]....
        /*06b0*/ 	.word	0x0500000f


	//   ....[96]....
        /*06b4*/ 	.word	0x0500000f


	//   ....[97]....
        /*06b8*/ 	.word	0x0500000f


	//   ....[98]....
        /*06bc*/ 	.word	0x0500000f


	//   ....[99]....
        /*06c0*/ 	.word	0x0500000f


	//   ....[100]....
        /*06c4*/ 	.word	0x0500000f


	//   ....[101]....
        /*06c8*/ 	.word	0x0500000f


	//   ....[102]....
        /*06cc*/ 	.word	0x0500000f


	//   ....[103]....
        /*06d0*/ 	.word	0x0500000f


	//   ....[104]....
        /*06d4*/ 	.word	0x0500000f


	//   ....[105]....
        /*06d8*/ 	.word	0x0500000f


	//   ....[106]....
        /*06dc*/ 	.word	0x0500000f


	//   ....[107]....
        /*06e0*/ 	.word	0x0500000f


	//   ....[108]....
        /*06e4*/ 	.word	0x0500000f


	//   ....[109]....
        /*06e8*/ 	.word	0x0500000f


	//   ....[110]....
        /*06ec*/ 	.word	0x0500000f


	//   ....[111]....
        /*06f0*/ 	.word	0x0500000f


	//   ....[112]....
        /*06f4*/ 	.word	0x0500000f


	//   ....[113]....
        /*06f8*/ 	.word	0x0500000f


	//   ....[114]....
        /*06fc*/ 	.word	0x0500000f


	//   ....[115]....
        /*0700*/ 	.word	0x0500000f


	//   ....[116]....
        /*0704*/ 	.word	0x0500000f


	//   ....[117]....
        /*0708*/ 	.word	0x0500000f


	//   ....[118]....
        /*070c*/ 	.word	0x0500000f


	//   ....[119]....
        /*0710*/ 	.word	0x0500000f


	//   ....[120]....
        /*0714*/ 	.word	0x0500000f


	//   ....[121]....
        /*0718*/ 	.word	0x0500000f


	//   ....[122]....
        /*071c*/ 	.word	0x0500000f


	//   ....[123]....
        /*0720*/ 	.word	0x0500000f


	//   ....[124]....
        /*0724*/ 	.word	0x0500000f


	//   ....[125]....
        /*0728*/ 	.word	0x0500000f


	//----- nvinfo : EIATTR_COOP_GROUP_INSTR_OFFSETS
	.align		4
.L_387:
        /*072c*/ 	.byte	0x04, 0x28
        /*072e*/ 	.short	(.L_389 - .L_388)


	//   ....[0]....
.L_388:
        /*0730*/ 	.word	0x00000060


	//   ....[1]....
        /*0734*/ 	.word	0x00000140


	//   ....[2]....
        /*0738*/ 	.word	0x00000190


	//   ....[3]....
        /*073c*/ 	.word	0x000003c0


	//   ....[4]....
        /*0740*/ 	.word	0x00000520


	//   ....[5]....
        /*0744*/ 	.word	0x00000640


	//   ....[6]....
        /*0748*/ 	.word	0x000007a0


	//   ....[7]....
        /*074c*/ 	.word	0x00001430


	//   ....[8]....
        /*0750*/ 	.word	0x00002840


	//   ....[9]....
        /*0754*/ 	.word	0x00002940


	//   ....[10]....
        /*0758*/ 	.word	0x00002c60


	//   ....[11]....
        /*075c*/ 	.word	0x00002e10


	//   ....[12]....
        /*0760*/ 	.word	0x00004b30


	//   ....[13]....
        /*0764*/ 	.word	0x00004b60


	//   ....[14]....
        /*0768*/ 	.word	0x00005030


	//   ....[15]....
        /*076c*/ 	.word	0x00005100


	//   ....[16]....
        /*0770*/ 	.word	0x00006410


	//   ....[17]....
        /*0774*/ 	.word	0x00006470


	//   ....[18]....
        /*0778*/ 	.word	0x00006550


	//   ....[19]....
        /*077c*/ 	.word	0x000068a0


	//   ....[20]....
        /*0780*/ 	.word	0x00007a30


	//   ....[21]....
        /*0784*/ 	.word	0x00007a70


	//   ....[22]....
        /*0788*/ 	.word	0x00007aa0


	//   ....[23]....
        /*078c*/ 	.word	0x00007ad0


	//   ....[24]....
        /*0790*/ 	.word	0x00008020


	//   ....[25]....
        /*0794*/ 	.word	0x00008060


	//   ....[26]....
        /*0798*/ 	.word	0x00008130


	//   ....[27]....
        /*079c*/ 	.word	0x00008150


	//   ....[28]....
        /*07a0*/ 	.word	0x00008220


	//   ....[29]....
        /*07a4*/ 	.word	0x00008240


	//   ....[30]....
        /*07a8*/ 	.word	0x00008320


	//   ....[31]....
        /*07ac*/ 	.word	0x00008340


	//   ....[32]....
        /*07b0*/ 	.word	0x00008d10


	//   ....[33]....
        /*07b4*/ 	.word	0x00008d30


	//   ....[34]....
        /*07b8*/ 	.word	0x00008e00


	//   ....[35]....
        /*07bc*/ 	.word	0x00008e20


	//   ....[36]....
        /*07c0*/ 	.word	0x00008ef0


	//   ....[37]....
        /*07c4*/ 	.word	0x00008f10


	//   ....[38]....
        /*07c8*/ 	.word	0x00008ff0


	//   ....[39]....
        /*07cc*/ 	.word	0x00009010


	//   ....[40]....
        /*07d0*/ 	.word	0x00009160


	//   ....[41]....
        /*07d4*/ 	.word	0x00009360


	//   ....[42]....
        /*07d8*/ 	.word	0x00009390


	//   ....[43]....
        /*07dc*/ 	.word	0x000093c0


	//   ....[44]....
        /*07e0*/ 	.word	0x000093f0


	//   ....[45]....
        /*07e4*/ 	.word	0x00009420


	//   ....[46]....
        /*07e8*/ 	.word	0x00009450


	//   ....[47]....
        /*07ec*/ 	.word	0x000095d0


	//   ....[48]....
        /*07f0*/ 	.word	0x00009600


	//   ....[49]....
        /*07f4*/ 	.word	0x00009630


	//   ....[50]....
        /*07f8*/ 	.word	0x00009660


	//   ....[51]....
        /*07fc*/ 	.word	0x00009690


	//   ....[52]....
        /*0800*/ 	.word	0x000096c0


	//   ....[53]....
        /*0804*/ 	.word	0x00009760


	//   ....[54]....
        /*0808*/ 	.word	0x00009790


	//   ....[55]....
        /*080c*/ 	.word	0x00009820


	//   ....[56]....
        /*0810*/ 	.word	0x0000a860


	//   ....[57]....
        /*0814*/ 	.word	0x0000b510


	//   ....[58]....
        /*0818*/ 	.word	0x0000b540


	//   ....[59]....
        /*081c*/ 	.word	0x0000b570


	//   ....[60]....
        /*0820*/ 	.word	0x0000b5b0


	//   ....[61]....
        /*0824*/ 	.word	0x0000b680


	//   ....[62]....
        /*0828*/ 	.word	0x0000b6e0


	//   ....[63]....
        /*082c*/ 	.word	0x0000b780


	//   ....[64]....
        /*0830*/ 	.word	0x0000b790


	//   ....[65]....
        /*0834*/ 	.word	0x0000b830


	//   ....[66]....
        /*0838*/ 	.word	0x0000b840


	//   ....[67]....
        /*083c*/ 	.word	0x0000b8e0


	//   ....[68]....
        /*0840*/ 	.word	0x0000b8f0


	//   ....[69]....
        /*0844*/ 	.word	0x0000b970


	//   ....[70]....
        /*0848*/ 	.word	0x0000b9a0


	//   ....[71]....
        /*084c*/ 	.word	0x0000b9b0


	//   ....[72]....
        /*0850*/ 	.word	0x0000b9d0


	//   ....[73]....
        /*0854*/ 	.word	0x0000e6f0


	//   ....[74]....
        /*0858*/ 	.word	0x0000e750


	//   ....[75]....
        /*085c*/ 	.word	0x0000e780


	//   ....[76]....
        /*0860*/ 	.word	0x0000e7b0


	//   ....[77]....
        /*0864*/ 	.word	0x0000e7e0


	//   ....[78]....
        /*0868*/ 	.word	0x0000e810


	//   ....[79]....
        /*086c*/ 	.word	0x0000e840


	//   ....[80]....
        /*0870*/ 	.word	0x0000e850


	//   ....[81]....
        /*0874*/ 	.word	0x0000e9e0


	//   ....[82]....
        /*0878*/ 	.word	0x0000ea10


	//   ....[83]....
        /*087c*/ 	.word	0x0000ea40


	//   ....[84]....
        /*0880*/ 	.word	0x0000ea70


	//   ....[85]....
        /*0884*/ 	.word	0x0000eaa0


	//   ....[86]....
        /*0888*/ 	.word	0x0000ead0


	//   ....[87]....
        /*088c*/ 	.word	0x0000eb90


	//   ....[88]....
        /*0890*/ 	.word	0x0000ebb0


	//   ....[89]....
        /*0894*/ 	.word	0x0000ec20


	//   ....[90]....
        /*0898*/ 	.word	0x0000f0b0


	//   ....[91]....
        /*089c*/ 	.word	0x0000f5b0


	//   ....[92]....
        /*08a0*/ 	.word	0x0000f730


	//   ....[93]....
        /*08a4*/ 	.word	0x0000f780


	//   ....[94]....
        /*08a8*/ 	.word	0x0000f940


	//   ....[95]....
        /*08ac*/ 	.word	0x0000f990


	//   ....[96]....
        /*08b0*/ 	.word	0x0000fac0


	//   ....[97]....
        /*08b4*/ 	.word	0x0000fb10


	//   ....[98]....
        /*08b8*/ 	.word	0x0000fc50


	//   ....[99]....
        /*08bc*/ 	.word	0x0000fca0


	//   ....[100]....
        /*08c0*/ 	.word	0x0000fdd0


	//   ....[101]....
        /*08c4*/ 	.word	0x0000fe20


	//   ....[102]....
        /*08c8*/ 	.word	0x0000ff50


	//   ....[103]....
        /*08cc*/ 	.word	0x0000ffa0


	//   ....[104]....
        /*08d0*/ 	.word	0x000100c0


	//   ....[105]....
        /*08d4*/ 	.word	0x00010110


	//   ....[106]....
        /*08d8*/ 	.word	0x00010220


	//   ....[107]....
        /*08dc*/ 	.word	0x00010270


	//   ....[108]....
        /*08e0*/ 	.word	0x000105a0


	//   ....[109]....
        /*08e4*/ 	.word	0x00010640


	//   ....[110]....
        /*08e8*/ 	.word	0x00010770


	//   ....[111]....
        /*08ec*/ 	.word	0x000107f0


	//   ....[112]....
        /*08f0*/ 	.word	0x00010870


	//   ....[113]....
        /*08f4*/ 	.word	0x000108f0


	//   ....[114]....
        /*08f8*/ 	.word	0x00010970


	//   ....[115]....
        /*08fc*/ 	.word	0x00010a00


	//   ....[116]....
        /*0900*/ 	.word	0x00010aa0


	//   ....[117]....
        /*0904*/ 	.word	0x00010b40


	//   ....[118]....
        /*0908*/ 	.word	0x00010bc0


	//   ....[119]....
        /*090c*/ 	.word	0x00010c40


	//   ....[120]....
        /*0910*/ 	.word	0x00010cc0


	//   ....[121]....
        /*0914*/ 	.word	0x00010d50


	//   ....[122]....
        /*0918*/ 	.word	0x00010dd0


	//   ....[123]....
        /*091c*/ 	.word	0x00010e70


	//   ....[124]....
        /*0920*/ 	.word	0x00010f00


	//   ....[125]....
        /*0924*/ 	.word	0x00011030


	//----- nvinfo : EIATTR_REG_RECONFIG
	.align		4
.L_389:
        /*0928*/ 	.byte	0x01, 0x54
	.zero		2


	//----- nvinfo : EIATTR_SYSCALL_OFFSETS
	.align		4
        /*092c*/ 	.byte	0x04, 0x46
        /*092e*/ 	.short	(.L_391 - .L_390)


	//   ....[0]....
.L_390:
        /*0930*/ 	.word	0x00001620


	//   ....[1]....
        /*0934*/ 	.word	0x0000a440


	//   ....[2]....
        /*0938*/ 	.word	0x0000a5a0


	//   ....[3]....
        /*093c*/ 	.word	0x0000a6a0


	//   ....[4]....
        /*0940*/ 	.word	0x0000b0e0


	//----- nvinfo : EIATTR_MBARRIER_INSTR_OFFSETS
	.align		4
.L_391:
        /*0944*/ 	.byte	0x04, 0x39
        /*0946*/ 	.short	(.L_393 - .L_392)


	//   ....[0]....
.L_392:
        /*0948*/ 	.word	0x00000270
        /*094c*/ 	.word	0x000000ff
        /*0950*/ 	.word	0x00034800
        /*0954*/ 	.short	0x0100
        /*0956*/ 	.byte	0x08
	.zero		1


	//   ....[1]....
        /*0958*/ 	.word	0x00000280
        /*095c*/ 	.word	0x000000ff
        /*0960*/ 	.word	0x00034820
        /*0964*/ 	.short	0x0100
        /*0966*/ 	.byte	0x08
	.zero		1


	//   ....[2]....
        /*0968*/ 	.word	0x00000370
        /*096c*/ 	.word	0x000000ff
        /*0970*/ 	.word	0x00034830
        /*0974*/ 	.short	0x0100
        /*0976*/ 	.byte	0x08
	.zero		1


	//   ....[3]....
        /*0978*/ 	.word	0x00000380
        /*097c*/ 	.word	0x000000ff
        /*0980*/ 	.word	0x00034840
        /*0984*/ 	.short	0x0100
        /*0986*/ 	.byte	0x08
	.zero		1


	//   ....[4]....
        /*0988*/ 	.word	0x00000390
        /*098c*/ 	.word	0x000000ff
        /*0990*/ 	.word	0x00034838
        /*0994*/ 	.short	0x0100
        /*0996*/ 	.byte	0x08
	.zero		1


	//   ....[5]....
        /*0998*/ 	.word	0x000003a0
        /*099c*/ 	.word	0x000000ff
        /*09a0*/ 	.word	0x00034848
        /*09a4*/ 	.short	0x0100
        /*09a6*/ 	.byte	0x08
	.zero		1


	//   ....[6]....
        /*09a8*/ 	.word	0x000004d0
        /*09ac*/ 	.word	0x000000ff
        /*09b0*/ 	.word	0x00034850
        /*09b4*/ 	.short	0x0100
        /*09b6*/ 	.byte	0x08
	.zero		1


	//   ....[7]....
        /*09b8*/ 	.word	0x000004e0
        /*09bc*/ 	.word	0x000000ff
        /*09c0*/ 	.word	0x00034860
        /*09c4*/ 	.short	0x0100
        /*09c6*/ 	.byte	0x08
	.zero		1


	//   ....[8]....
        /*09c8*/ 	.word	0x000004f0
        /*09cc*/ 	.word	0x000000ff
        /*09d0*/ 	.word	0x00034858
        /*09d4*/ 	.short	0x0100
        /*09d6*/ 	.byte	0x08
	.zero		1


	//   ....[9]....
        /*09d8*/ 	.word	0x00000500
        /*09dc*/ 	.word	0x000000ff
        /*09e0*/ 	.word	0x00034868
        /*09e4*/ 	.short	0x0100
        /*09e6*/ 	.byte	0x08
	.zero		1


	//   ....[10]....
        /*09e8*/ 	.word	0x000005f0
        /*09ec*/ 	.word	0x000000ff
        /*09f0*/ 	.word	0x00034870
        /*09f4*/ 	.short	0x0100
        /*09f6*/ 	.byte	0x06
	.zero		1


	//   ....[11]....
        /*09f8*/ 	.word	0x00000600
        /*09fc*/ 	.word	0x000000ff
        /*0a00*/ 	.word	0x00034880
        /*0a04*/ 	.short	0x0100
        /*0a06*/ 	.byte	0x06
	.zero		1


	//   ....[12]....
        /*0a08*/ 	.word	0x00000610
        /*0a0c*/ 	.word	0x000000ff
        /*0a10*/ 	.word	0x00034878
        /*0a14*/ 	.short	0x0100
        /*0a16*/ 	.byte	0x06
	.zero		1


	//   ....[13]....
        /*0a18*/ 	.word	0x00000620
        /*0a1c*/ 	.word	0x000000ff
        /*0a20*/ 	.word	0x00034888
        /*0a24*/ 	.short	0x0100
        /*0a26*/ 	.byte	0x06
	.zero		1


	//   ....[14]....
        /*0a28*/ 	.word	0x00000750
        /*0a2c*/ 	.word	0x000000ff
        /*0a30*/ 	.word	0x00034890
        /*0a34*/ 	.short	0x0100
        /*0a36*/ 	.byte	0x08
	.zero		1


	//   ....[15]....
        /*0a38*/ 	.word	0x00000760
        /*0a3c*/ 	.word	0x000000ff
        /*0a40*/ 	.word	0x000348a0
        /*0a44*/ 	.short	0x0100
        /*0a46*/ 	.byte	0x08
	.zero		1


	//   ....[16]....
        /*0a48*/ 	.word	0x00000770
        /*0a4c*/ 	.word	0x000000ff
        /*0a50*/ 	.word	0x00034898
        /*0a54*/ 	.short	0x0100
        /*0a56*/ 	.byte	0x08
	.zero		1


	//   ....[17]....
        /*0a58*/ 	.word	0x00000780
        /*0a5c*/ 	.word	0x000000ff
        /*0a60*/ 	.word	0x000348a8
        /*0a64*/ 	.short	0x0100
        /*0a66*/ 	.byte	0x08
	.zero		1


	//   ....[18]....
        /*0a68*/ 	.word	0x000008b0
        /*0a6c*/ 	.word	0x000000ff
        /*0a70*/ 	.word	0x000348b0
        /*0a74*/ 	.short	0x0100
        /*0a76*/ 	.byte	0x08
	.zero		1


	//   ....[19]....
        /*0a78*/ 	.word	0x000008c0
        /*0a7c*/ 	.word	0x000000ff
        /*0a80*/ 	.word	0x000348c0
        /*0a84*/ 	.short	0x0100
        /*0a86*/ 	.byte	0x08
	.zero		1


	//   ....[20]....
        /*0a88*/ 	.word	0x000008d0
        /*0a8c*/ 	.word	0x000000ff
        /*0a90*/ 	.word	0x000348b8
        /*0a94*/ 	.short	0x0100
        /*0a96*/ 	.byte	0x08
	.zero		1


	//   ....[21]....
        /*0a98*/ 	.word	0x000008e0
        /*0a9c*/ 	.word	0x000000ff
        /*0aa0*/ 	.word	0x000348c8
        /*0aa4*/ 	.short	0x0100
        /*0aa6*/ 	.byte	0x08
	.zero		1


	//   ....[22]....
        /*0aa8*/ 	.word	0x000016f0
        /*0aac*/ 	.word	0x00000000
        /*0ab0*/ 	.word	0x00034800
        /*0ab4*/ 	.short	0x010a
        /*0ab6*/ 	.byte	0x3f
	.zero		1


	//   ....[23]....
        /*0ab8*/ 	.word	0x00001760
        /*0abc*/ 	.word	0x00000005
        /*0ac0*/ 	.word	0x00034830
        /*0ac4*/ 	.short	0x010a
        /*0ac6*/ 	.byte	0x3f
	.zero		1


	//   ....[24]....
        /*0ac8*/ 	.word	0x000017d0
        /*0acc*/ 	.word	0x00000005
        /*0ad0*/ 	.word	0x00034830
        /*0ad4*/ 	.short	0x010a
        /*0ad6*/ 	.byte	0x3f
	.zero		1


	//   ....[25]....
        /*0ad8*/ 	.word	0x00002a00
        /*0adc*/ 	.word	0x00000005
        /*0ae0*/ 	.word	0x00000000
        /*0ae4*/ 	.short	0x0101
        /*0ae6*/ 	.byte	0x3f
	.zero		1


	//   ....[26]....
        /*0ae8*/ 	.word	0x00003f10
        /*0aec*/ 	.word	0x000000ff
        /*0af0*/ 	.word	0x00034830
        /*0af4*/ 	.short	0x010a
        /*0af6*/ 	.byte	0x06
	.zero		1


	//   ....[27]....
        /*0af8*/ 	.word	0x00003f50
        /*0afc*/ 	.word	0x000000ff
        /*0b00*/ 	.word	0x00034830
        /*0b04*/ 	.short	0x010a
        /*0b06*/ 	.byte	0x06
	.zero		1


	//   ....[28]....
        /*0b08*/ 	.word	0x000047e0
        /*0b0c*/ 	.word	0x00000008
        /*0b10*/ 	.word	0x00034850
        /*0b14*/ 	.short	0x010a
        /*0b16*/ 	.byte	0x3f
	.zero		1


	//   ....[29]....
        /*0b18*/ 	.word	0x00004820
        /*0b1c*/ 	.word	0x00000008
        /*0b20*/ 	.word	0x00034850
        /*0b24*/ 	.short	0x010a
        /*0b26*/ 	.byte	0x3f
	.zero		1


	//   ....[30]....
        /*0b28*/ 	.word	0x000058e0
        /*0b2c*/ 	.word	0x0000001b
        /*0b30*/ 	.word	0x00000000
        /*0b34*/ 	.short	0x0101
        /*0b36*/ 	.byte	0x3f
	.zero		1


	//   ....[31]....
        /*0b38*/ 	.word	0x000059c0
        /*0b3c*/ 	.word	0x0000001b
        /*0b40*/ 	.word	0x00000000
        /*0b44*/ 	.short	0x0101
        /*0b46*/ 	.byte	0x3f
	.zero		1


	//   ....[32]....
        /*0b48*/ 	.word	0x00006370
        /*0b4c*/ 	.word	0x0000000e
        /*0b50*/ 	.word	0x00034850
        /*0b54*/ 	.short	0x010a
        /*0b56*/ 	.byte	0x3f
	.zero		1


	//   ....[33]....
        /*0b58*/ 	.word	0x000063b0
        /*0b5c*/ 	.word	0x0000000e
        /*0b60*/ 	.word	0x00034850
        /*0b64*/ 	.short	0x010a
        /*0b66*/ 	.byte	0x3f
	.zero		1


	//   ....[34]....
        /*0b68*/ 	.word	0x000069d0
        /*0b6c*/ 	.word	0x00000007
        /*0b70*/ 	.word	0x00000000
        /*0b74*/ 	.short	0x0101
        /*0b76*/ 	.byte	0x3f
	.zero		1


	//   ....[35]....
        /*0b78*/ 	.word	0x00008050
        /*0b7c*/ 	.word	0x00000003
        /*0b80*/ 	.word	0x00000000
        /*0b84*/ 	.short	0x0101
        /*0b86*/ 	.byte	0x3f
	.zero		1


	//   ....[36]....
        /*0b88*/ 	.word	0x0000ab10
        /*0b8c*/ 	.word	0x00000000
        /*0b90*/ 	.word	0x00034840
        /*0b94*/ 	.short	0x010a
        /*0b96*/ 	.byte	0x3f
	.zero		1


	//   ....[37]....
        /*0b98*/ 	.word	0x0000bb70
        /*0b9c*/ 	.word	0x0000000a
        /*0ba0*/ 	.word	0x00034800
        /*0ba4*/ 	.short	0x0107
        /*0ba6*/ 	.byte	0x3f
	.zero		1


	//   ....[38]....
        /*0ba8*/ 	.word	0x0000bc80
        /*0bac*/ 	.word	0x00000002
        /*0bb0*/ 	.word	0x00034800
        /*0bb4*/ 	.short	0x0101
        /*0bb6*/ 	.byte	0x3f
	.zero		1


	//   ....[39]....
        /*0bb8*/ 	.word	0x0000bca0
        /*0bbc*/ 	.word	0x00000002
        /*0bc0*/ 	.word	0x00034820
        /*0bc4*/ 	.short	0x010a
        /*0bc6*/ 	.byte	0x3f
	.zero		1


	//   ....[40]....
        /*0bc8*/ 	.word	0x0000c030
        /*0bcc*/ 	.word	0x00000003
        /*0bd0*/ 	.word	0x00034840
        /*0bd4*/ 	.short	0x010a
        /*0bd6*/ 	.byte	0x3f
	.zero		1


	//   ....[41]....
        /*0bd8*/ 	.word	0x0000c4e0
        /*0bdc*/ 	.word	0x00000003
        /*0be0*/ 	.word	0x00000060
        /*0be4*/ 	.short	0x010a
        /*0be6*/ 	.byte	0x3f
	.zero		1


	//   ....[42]....
        /*0be8*/ 	.word	0x0000cbe0
        /*0bec*/ 	.word	0x00000003
        /*0bf0*/ 	.word	0x00034840
        /*0bf4*/ 	.short	0x010a
        /*0bf6*/ 	.byte	0x3f
	.zero		1


	//   ....[43]....
        /*0bf8*/ 	.word	0x0000d090
        /*0bfc*/ 	.word	0x00000002
        /*0c00*/ 	.word	0x00000060
        /*0c04*/ 	.short	0x010a
        /*0c06*/ 	.byte	0x3f
	.zero		1


	//   ....[44]....
        /*0c08*/ 	.word	0x0000d6c0
        /*0c0c*/ 	.word	0x00000002
        /*0c10*/ 	.word	0x00034840
        /*0c14*/ 	.short	0x010a
        /*0c16*/ 	.byte	0x3f
	.zero		1


	//   ....[45]....
        /*0c18*/ 	.word	0x0000db70
        /*0c1c*/ 	.word	0x00000002
        /*0c20*/ 	.word	0x00000060
        /*0c24*/ 	.short	0x010a
        /*0c26*/ 	.byte	0x3f
	.zero		1


	//   ....[46]....
        /*0c28*/ 	.word	0x0000e130
        /*0c2c*/ 	.word	0x00000000
        /*0c30*/ 	.word	0x00034860
        /*0c34*/ 	.short	0x010a
        /*0c36*/ 	.byte	0x3f
	.zero		1


	//   ....[47]....
        /*0c38*/ 	.word	0x0000f030
        /*0c3c*/ 	.word	0x00000000
        /*0c40*/ 	.word	0x00034820
        /*0c44*/ 	.short	0x010a
        /*0c46*/ 	.byte	0x3f
	.zero		1


	//   ....[48]....
        /*0c48*/ 	.word	0x0000f210
        /*0c4c*/ 	.word	0x00000006
        /*0c50*/ 	.word	0x00000000
        /*0c54*/ 	.short	0x010a
        /*0c56*/ 	.byte	0x3f
	.zero		1


	//   ....[49]....
        /*0c58*/ 	.word	0x0000f280
        /*0c5c*/ 	.word	0x00000007
        /*0c60*/ 	.word	0x00000000
        /*0c64*/ 	.short	0x010a
        /*0c66*/ 	.byte	0x3f
	.zero		1


	//   ....[50]....
        /*0c68*/ 	.word	0x0000f2f0
        /*0c6c*/ 	.word	0x00000004
        /*0c70*/ 	.word	0x00000000
        /*0c74*/ 	.short	0x010a
        /*0c76*/ 	.byte	0x3f
	.zero		1


	//   ....[51]....
        /*0c78*/ 	.word	0x0000f320
        /*0c7c*/ 	.word	0x00000003
        /*0c80*/ 	.word	0x00000000
        /*0c84*/ 	.short	0x010a
        /*0c86*/ 	.byte	0x3f
	.zero		1


	//   ....[52]....
        /*0c88*/ 	.word	0x0000f380
        /*0c8c*/ 	.word	0x00000000
        /*0c90*/ 	.word	0x00034800
        /*0c94*/ 	.short	0x010a
        /*0c96*/ 	.byte	0x3f
	.zero		1


	//   ....[53]....
        /*0c98*/ 	.word	0x0000f3d0
        /*0c9c*/ 	.word	0x00000005
        /*0ca0*/ 	.word	0x00034830
        /*0ca4*/ 	.short	0x010a
        /*0ca6*/ 	.byte	0x3f
	.zero		1


	//   ....[54]....
        /*0ca8*/ 	.word	0x0000f430
        /*0cac*/ 	.word	0x00000004
        /*0cb0*/ 	.word	0x00034830
        /*0cb4*/ 	.short	0x010a
        /*0cb6*/ 	.byte	0x3f
	.zero		1


	//   ....[55]....
        /*0cb8*/ 	.word	0x0000f480
        /*0cbc*/ 	.word	0x00000008
        /*0cc0*/ 	.word	0x00034850
        /*0cc4*/ 	.short	0x010a
        /*0cc6*/ 	.byte	0x3f
	.zero		1


	//   ....[56]....
        /*0cc8*/ 	.word	0x0000f4d0
        /*0ccc*/ 	.word	0x0000000e
        /*0cd0*/ 	.word	0x00034850
        /*0cd4*/ 	.short	0x010a
        /*0cd6*/ 	.byte	0x3f
	.zero		1


	//   ....[57]....
        /*0cd8*/ 	.word	0x0000f670
        /*0cdc*/ 	.word	0x00000000
        /*0ce0*/ 	.word	0x00034840
        /*0ce4*/ 	.short	0x010a
        /*0ce6*/ 	.byte	0x3f
	.zero		1


	//   ....[58]....
        /*0ce8*/ 	.word	0x000102c0
        /*0cec*/ 	.word	0x00000002
        /*0cf0*/ 	.word	0x00034820
        /*0cf4*/ 	.short	0x010a
        /*0cf6*/ 	.byte	0x3f
	.zero		1


	//   ....[59]....
        /*0cf8*/ 	.word	0x00010310
        /*0cfc*/ 	.word	0x00000003
        /*0d00*/ 	.word	0x00034840
        /*0d04*/ 	.short	0x010a
        /*0d06*/ 	.byte	0x3f
	.zero		1


	//   ....[60]....
        /*0d08*/ 	.word	0x00010360
        /*0d0c*/ 	.word	0x00000003
        /*0d10*/ 	.word	0x00000060
        /*0d14*/ 	.short	0x010a
        /*0d16*/ 	.byte	0x3f
	.zero		1


	//   ....[61]....
        /*0d18*/ 	.word	0x000103b0
        /*0d1c*/ 	.word	0x00000003
        /*0d20*/ 	.word	0x00034840
        /*0d24*/ 	.short	0x010a
        /*0d26*/ 	.byte	0x3f
	.zero		1


	//   ....[62]....
        /*0d28*/ 	.word	0x00010400
        /*0d2c*/ 	.word	0x00000002
        /*0d30*/ 	.word	0x00000060
        /*0d34*/ 	.short	0x010a
        /*0d36*/ 	.byte	0x3f
	.zero		1


	//   ....[63]....
        /*0d38*/ 	.word	0x00010450
        /*0d3c*/ 	.word	0x00000002
        /*0d40*/ 	.word	0x00034840
        /*0d44*/ 	.short	0x010a
        /*0d46*/ 	.byte	0x3f
	.zero		1


	//   ....[64]....
        /*0d48*/ 	.word	0x000104a0
        /*0d4c*/ 	.word	0x00000002
        /*0d50*/ 	.word	0x00000060
        /*0d54*/ 	.short	0x010a
        /*0d56*/ 	.byte	0x3f
	.zero		1


	//   ....[65]....
        /*0d58*/ 	.word	0x000104f0
        /*0d5c*/ 	.word	0x00000000
        /*0d60*/ 	.word	0x00034860
        /*0d64*/ 	.short	0x010a
        /*0d66*/ 	.byte	0x3f
	.zero		1


	//   ....[66]....
        /*0d68*/ 	.word	0x00010f50
        /*0d6c*/ 	.word	0x00000000
        /*0d70*/ 	.word	0x00034820
        /*0d74*/ 	.short	0x010a
        /*0d76*/ 	.byte	0x3f
	.zero		1


	//   ....[67]....
        /*0d78*/ 	.word	0x000110f0
        /*0d7c*/ 	.word	0x00000006
        /*0d80*/ 	.word	0x00000000
        /*0d84*/ 	.short	0x010a
        /*0d86*/ 	.byte	0x3f
	.zero		1


	//   ....[68]....
        /*0d88*/ 	.word	0x00011140
        /*0d8c*/ 	.word	0x00000007
        /*0d90*/ 	.word	0x00000000
        /*0d94*/ 	.short	0x010a
        /*0d96*/ 	.byte	0x3f
	.zero		1


	//   ....[69]....
        /*0d98*/ 	.word	0x00011190
        /*0d9c*/ 	.word	0x00000004
        /*0da0*/ 	.word	0x00000000
        /*0da4*/ 	.short	0x010a
        /*0da6*/ 	.byte	0x3f
	.zero		1


	//----- nvinfo : EIATTR_NUM_MBARRIERS
	.align		4
.L_393:
        /*0da8*/ 	.byte	0x03, 0x38
        /*0daa*/ 	.short	0x0016


	//----- nvinfo : EIATTR_EXIT_INSTR_OFFSETS
	.align		4
        /*0dac*/ 	.byte	0x04, 0x1c
        /*0dae*/ 	.short	(.L_395 - .L_394)


	//   ....[0]....
.L_394:
        /*0db0*/ 	.word	0x00000a50


	//   ....[1]....
        /*0db4*/ 	.word	0x00009110


	//   ....[2]....
        /*0db8*/ 	.word	0x0000f370


	//----- nvinfo : EIATTR_MAX_THREADS
	.align		4
.L_395:
        /*0dbc*/ 	.byte	0x04, 0x05
        /*0dbe*/ 	.short	(.L_397 - .L_396)
.L_396:
        /*0dc0*/ 	.word	0x00000180
        /*0dc4*/ 	.word	0x00000001
        /*0dc8*/ 	.word	0x00000001


	//----- nvinfo : EIATTR_CRS_STACK_SIZE
	.align		4
.L_397:
        /*0dcc*/ 	.byte	0x04, 0x1e
        /*0dce*/ 	.short	(.L_399 - .L_398)
.L_398:
        /*0dd0*/ 	.word	0x00000000


	//----- nvinfo : EIATTR_CBANK_PARAM_SIZE
	.align		4
.L_399:
        /*0dd4*/ 	.byte	0x03, 0x19
        /*0dd6*/ 	.short	0x0af0


	//----- nvinfo : EIATTR_PARAM_CBANK
	.align		4
        /*0dd8*/ 	.byte	0x04, 0x0a
        /*0dda*/ 	.short	(.L_401 - .L_400)
	.align		4
.L_400:
        /*0ddc*/ 	.word	index@(.nv.constant0._ZN7cutlass13device_kernelIN5flash11enable_sm90INS1_16FlashAttnFwdSm90INS1_25CollectiveMainloopFwdSm90ILi2EN4cute5tupleIJNS5_1CILi1EEES8_S8_EEENS6_IJNS7_ILi128EEESA_NS7_ILi192EEEEEELi128ENS_10bfloat16_tEfNS_4arch4Sm90ELb0ELb0ELb0ELb1ELb0ELb0ELb0ELb1ELb1ELb1ELb0ELb0EEENS1_21CollectiveEpilogueFwdINS6_IJSA_SA_SA_EEES9_SD_SF_Li256ELb1ELb1ELb0ELb0EEENS1_36VarlenDynamicPersistentTileSchedulerILi128ELi128ELi256ELi128ELb0ELb1ELb1ELb0ELb1ELb1EEEEEEEEEvNT_6ParamsE)
        /*0de0*/ 	.short	0x0210
        /*0de2*/ 	.short	0x0af0


	//----- nvinfo : EIATTR_SW_WAR
	.align		4
.L_401:
        /*0de4*/ 	.byte	0x04, 0x36
        /*0de6*/ 	.short	(.L_403 - .L_402)
.L_402:
        /*0de8*/ 	.word	0x00000008
.L_403:


//--------------------- .nv.info._ZN7cutlass13device_kernelIN5flash11enable_sm90INS1_16FlashAttnFwdSm90INS1_25CollectiveMainloopFwdSm90ILi2EN4cute5tupleIJNS5_1CILi1EEES8_S8_EEENS6_IJNS7_ILi128EEESA_NS7_ILi192EEEEEELi128ENS_10bfloat16_tEfNS_4arch4Sm90ELb0ELb0ELb0ELb1ELb0ELb1ELb0ELb1ELb1ELb1ELb0ELb0EEENS1_21CollectiveEpilogueFwdINS6_IJSA_SA_SA_EEES9_SD_SF_Li256ELb1ELb1ELb0ELb0EEENS1_36VarlenDynamicPersistentTileSchedulerILi128ELi128ELi256ELi128ELb0ELb1ELb1ELb0ELb1ELb1EEEEEEEEEvNT_6ParamsE --------------------------
	.section	.nv.info._ZN7cutlass13device_kernelIN5flash11enable_sm90INS1_16FlashAttnFwdSm90INS1_25CollectiveMainloopFwdSm90ILi2EN4cute5tupleIJNS5_1CILi1EEES8_S8_EEENS6_IJNS7_ILi128EEESA_NS7_ILi192EEEEEELi128ENS_10bfloat16_tEfNS_4arch4Sm90ELb0ELb0ELb0ELb1ELb0ELb1ELb0ELb1ELb1ELb1ELb0ELb0EEENS1_21CollectiveEpilogueFwdINS6_IJSA_SA_SA_EEES9_SD_SF_Li256ELb1ELb1ELb0ELb0EEENS1_36VarlenDynamicPersistentTileSchedulerILi128ELi128ELi256ELi128ELb0ELb1ELb1ELb0ELb1ELb1EEEEEEEEEvNT_6ParamsE,"",@"SHT_CUDA_INFO"
	.sectionflags	@""
	.align	4


	//----- nvinfo : EIATTR_CUDA_API_VERSION
	.align		4
        /*0000*/ 	.byte	0x04, 0x37
        /*0002*/ 	.short	(.L_405 - .L_404)
.L_404:
        /*0004*/ 	.word	0x00000082


	//----- nvinfo : EIATTR_KPARAM_INFO
	.align		4
.L_405:
        /*0008*/ 	.byte	0x04, 0x17
        /*000a*/ 	.short	(.L_407 - .L_406)
.L_406:
        /*000c*/ 	.word	0x00000000
        /*0010*/ 	.short	0x0000
        /*0012*/ 	.short	0x0070
        /*0014*/ 	.byte	0x00, 0xf0, 0x01, 0x2a


	//----- nvinfo : EIATTR_SPARSE_MMA_MASK
	.align		4
.L_407:
        /*0018*/ 	.byte	0x03, 0x50
        /*001a*/ 	.short	0x0000


	//----- nvinfo : EIATTR_MAXREG_COUNT
	.align		4
        /*001c*/ 	.byte	0x03, 0x1b
        /*001e*/ 	.short	0x00a8


	//----- nvinfo : EIATTR_NUM_BARRIERS
	.align		4
        /*0020*/ 	.byte	0x02, 0x4c
        /*0022*/ 	.byte	0x10
	.zero		1


	//----- nvinfo : EIATTR_EXTERNS
	.align		4
        /*0024*/ 	.byte	0x04, 0x0f
        /*0026*/ 	.short	(.L_409 - .L_408)


	//   ....[0]....
	.align		4
.L_408:
        /*0028*/ 	.word	index@(__assertfail)


	//----- nvinfo : EIATTR_ANNOTATIONS
	.align		4
.L_409:
        /*002c*/ 	.byte	0x04, 0x55
        /*002e*/ 	.short	(.L_411 - .L_410)


	//   ....[0]....
.L_410:
        /* <DEDUP_REMOVED lines=120> */


	//----- nvinfo : EIATTR_MERCURY_ISA_VERSION
	.align		4
.L_411:
        /*07a0*/ 	.byte	0x03, 0x5f
        /*07a2*/ 	.short	0x0101


	//----- nvinfo : EIATTR_UNUSED_LOAD_BYTE_OFFSET
	.align		4
        /*07a4*/ 	.byte	0x04, 0x44
        /*07a6*/ 	.short	(.L_413 - .L_412)


	//   ....[0]....
.L_412:
        /*07a8*/ 	.word	0x00000a90
        /*07ac*/ 	.word	0x0000fff0


	//   ....[1]....
        /*07b0*/ 	.word	0x00016690
        /*07b4*/ 	.word	0x0000fff0


	//----- nvinfo : EIATTR_INT_WARP_WIDE_INSTR_OFFSETS
	.align		4
.L_413:
        /*07b8*/ 	.byte	0x04, 0x31
        /*07ba*/ 	.short	(.L_415 - .L_414)


	//   ....[0]....
.L_414:
        /*07bc*/ 	.word	0x00000190


	//   ....[1]....
        /*07c0*/ 	.word	0x000001d0


	//   ....[2]....
        /*07c4*/ 	.word	0x00000240


	//   ....[3]....
        /*07c8*/ 	.word	0x0001acc0


	//   ....[4]....
        /*07cc*/ 	.word	0x0001ad50


	//   ....[5]....
        /*07d0*/ 	.word	0x0001ea20


	//   ....[6]....
        /*07d4*/ 	.word	0x0001ea80


	//----- nvinfo : EIATTR_COOP_GROUP_MASK_REGIDS
	.align		4
.L_415:
        /*07d8*/ 	.byte	0x04, 0x29
        /*07da*/ 	.short	(.L_417 - .L_416)


	//   ....[0]....
.L_416:
        /*07dc*/ 	.word	0xffffffff


	//   ....[1]....
        /*07e0*/ 	.word	0xffffffff


	//   ....[2]....
        /*07e4*/ 	.word	0xffffffff


	//   ....[3]....
        /*07e8*/ 	.word	0xffffffff


	//   ....[4]....
        /*07ec*/ 	.word	0xffffffff


	//   ....[5]....
        /*07f0*/ 	.word	0xffffffff


	//   ....[6]....
        /*07f4*/ 	.word	0xffffffff


	//   ....[7]....
        /*07f8*/ 	.word	0xffffffff


	//   ....[8]....
        /*07fc*/ 	.word	0xffffffff


	//   ....[9]....
        /*0800*/ 	.word	0xffffffff


	//   ....[10]....
        /*0804*/ 	.word	0xffffffff


	//   ....[11]....
        /*0808*/ 	.word	0xffffffff


	//   ....[12]....
        /*080c*/ 	.word	0xffffffff


	//   ....[13]....
        /*0810*/ 	.word	0xffffffff


	//   ....[14]....
        /*0814*/ 	.word	0xffffffff


	//   ....[15]....
        /*0818*/ 	.word	0xffffffff


	//   ....[16]....
        /*081c*/ 	.word	0xffffffff


	//   ....[17]....
        /*0820*/ 	.word	0xffffffff


	//   ....[18]....
        /*0824*/ 	.word	0xffffffff


	//   ....[19]....
        /*0828*/ 	.word	0xffffffff


	//   ....[20]....
        /*082c*/ 	.word	0xffffffff


	//   ....[21]....
        /*0830*/ 	.word	0xffffffff


	//   ....[22]....
        /*0834*/ 	.word	0xffffffff


	//   ....[23]....
        /*0838*/ 	.word	0xffffffff


	//   ....[24]....
        /*083c*/ 	.word	0xffffffff


	//   ....[25]....
        /*0840*/ 	.word	0xffffffff


	//   ....[26]....
        /*0844*/ 	.word	0xffffffff


	//   ....[27]....
        /*0848*/ 	.word	0xffffffff


	//   ....[28]....
        /*084c*/ 	.word	0xffffffff


	//   ....[29]....
        /*0850*/ 	.word	0xffffffff


	//   ....[30]....
        /*0854*/ 	.word	0xffffffff


	//   ....[31]....
        /*0858*/ 	.word	0xffffffff


	//   ....[32]....
        /*085c*/ 	.word	0xffffffff


	//   ....[33]....
        /*0860*/ 	.word	0xffffffff


	//   ....[34]....
        /*0864*/ 	.word	0xffffffff


	//   ....[35]....
        /*0868*/ 	.word	0xffffffff


	//   ....[36]....
        /*086c*/ 	.word	0xffffffff


	//   ....[37]....
        /*0870*/ 	.word	0xffffffff


	//   ....[38]....
        /*0874*/ 	.word	0xffffffff


	//   ....[39]....
        /*0878*/ 	.word	0xffffffff


	//   ....[40]....
        /*087c*/ 	.word	0xffffffff


	//   ....[41]....
        /*0880*/ 	.word	0xffffffff


	//   ....[42]....
        /*0884*/ 	.word	0xffffffff


	//   ....[43]....
        /*0888*/ 	.word	0xffffffff


	//   ....[44]....
        /*088c*/ 	.word	0xffffffff


	//   ....[45]....
        /*0890*/ 	.word	0xffffffff


	//   ....[46]....
        /*0894*/ 	.word	0xffffffff


	//   ....[47]....
        /*0898*/ 	.word	0xffffffff


	//   ....[48]....
        /*089c*/ 	.word	0xffffffff


	//   ....[49]....
        /*08a0*/ 	.word	0xffffffff


	//   ....[50]....
        /*08a4*/ 	.word	0xffffffff


	//   ....[51]....
        /*08a8*/ 	.word	0xffffffff


	//   ....[52]....
        /*08ac*/ 	.word	0xffffffff


	//   ....[53]....
        /*08b0*/ 	.word	0xffffffff


	//   ....[54]....
        /*08b4*/ 	.word	0xffffffff


	//   ....[55]....
        /*08b8*/ 	.word	0xffffffff


	//   ....[56]....
        /*08bc*/ 	.word	0xffffffff


	//   ....[57]....
        /*08c0*/ 	.word	0xffffffff


	//   ....[58]....
        /*08c4*/ 	.word	0xffffffff


	//   ....[59]....
        /*08c8*/ 	.word	0xffffffff


	//   ....[60]....
        /*08cc*/ 	.word	0xffffffff


	//   ....[61]....
        /*08d0*/ 	.word	0xffffffff


	//   ....[62]....
        /*08d4*/ 	.word	0xffffffff


	//   ....[63]....
        /*08d8*/ 	.word	0xffffffff


	//   ....[64]....
        /*08dc*/ 	.word	0xffffffff


	//   ....[65]....
        /*08e0*/ 	.word	0xffffffff


	//   ....[66]....
        /*08e4*/ 	.word	0xffffffff


	//   ....[67]....
        /*08e8*/ 	.word	0xffffffff


	//   ....[68]....
        /*08ec*/ 	.word	0xffffffff


	//   ....[69]....
        /*08f0*/ 	.word	0xffffffff


	//   ....[70]....
        /*08f4*/ 	.word	0xffffffff


	//   ....[71]....
        /*08f8*/ 	.word	0xffffffff


	//   ....[72]....
        /*08fc*/ 	.word	0xffffffff


	//   ....[73]....
        /*0900*/ 	.word	0xffffffff


	//   ....[74]....
        /*0904*/ 	.word	0xffffffff


	//   ....[75]....
        /*0908*/ 	.word	0xffffffff


	//   ....[76]....
        /*090c*/ 	.word	0xffffffff


	//   ....[77]....
        /*0910*/ 	.word	0xffffffff


	//   ....[78]....
        /*0914*/ 	.word	0xffffffff


	//   ....[79]....
        /*0918*/ 	.word	0xffffffff


	//   ....[80]....
        /*091c*/ 	.word	0xffffffff


	//   ....[81]....
        /*0920*/ 	.word	0xffffffff


	//   ....[82]....
        /*0924*/ 	.word	0xffffffff


	//   ....[83]....
        /*0928*/ 	.word	0xffffffff


	//   ....[84]....
        /*092c*/ 	.word	0xffffffff


	//   ....[85]....
        /*0930*/ 	.word	0xffffffff


	//   ....[86]....
        /*0934*/ 	.word	0xffffffff


	//   ....[87]....
        /*0938*/ 	.word	0xffffffff


	//   ....[88]....
        /*093c*/ 	.word	0xffffffff


	//   ....[89]....
        /*0940*/ 	.word	0xffffffff


	//   ....[90]....
        /*0944*/ 	.word	0xffffffff


	//   ....[91]....
        /*0948*/ 	.word	0xffffffff


	//   ....[92]....
        /*094c*/ 	.word	0xffffffff


	//   ....[93]....
        /*0950*/ 	.word	0xffffffff


	//   ....[94]....
        /*0954*/ 	.word	0xffffffff


	//   ....[95]....
        /*0958*/ 	.word	0xffffffff


	//   ....[96]....
        /*095c*/ 	.word	0xffffffff


	//   ....[97]....
        /*0960*/ 	.word	0xffffffff


	//   ....[98]....
        /*0964*/ 	.word	0xffffffff


	//   ....[99]....
        /*0968*/ 	.word	0xffffffff


	//   ....[100]....
        /*096c*/ 	.word	0x0500000f


	//   ....[101]....
        /*0970*/ 	.word	0x0500000f


	//   ....[102]....
        /*0974*/ 	.word	0x0500000f


	//   ....[103]....
        /*0978*/ 	.word	0x0500000f


	//   ....[104]....
        /*097c*/ 	.word	0x0500000f


	//   ....[105]....
        /*0980*/ 	.word	0x0500000f


	//   ....[106]....
        /*0984*/ 	.word	0x0500000f


	//   ....[107]....
        /*0988*/ 	.word	0x0500000f


	//   ....[108]....
        /*098c*/ 	.word	0x0500000f


	//   ....[109]....
        /*0990*/ 	.word	0x0500000f


	//   ....[110]....
        /*0994*/ 	.word	0x0500000f


	//   ....[111]....
        /*0998*/ 	.word	0x0500000f


	//   ....[112]....
        /*099c*/ 	.word	0x0500000f


	//   ....[113]....
        /*09a0*/ 	.word	0x0500000f


	//   ....[114]....
        /*09a4*/ 	.word	0x0500000f


	//   ....[115]....
        /*09a8*/ 	.word	0x0500000f


	//   ....[116]....
        /*09ac*/ 	.word	0x0500000f


	//   ....[117]....
        /*09b0*/ 	.word	0x0500000f


	//   ....[118]....
        /*09b4*/ 	.word	0x0500000f


	//   ....[119]....
        /*09b8*/ 	.word	0x0500000f


	//   ....[120]....
        /*09bc*/ 	.word	0x0500000f


	//   ....[121]....
        /*09c0*/ 	.word	0x0500000f


	//   ....[122]....
        /*09c4*/ 	.word	0x0500000f


	//   ....[123]....
        /*09c8*/ 	.word	0x0500000f


	//   ....[124]....
        /*09cc*/ 	.word	0x0500000f


	//   ....[125]....
        /*09d0*/ 	.word	0x0500000f


	//   ....[126]....
        /*09d4*/ 	.word	0x0500000f


	//   ....[127]....
        /*09d8*/ 	.word	0x0500000f


	//   ....[128]....
        /*09dc*/ 	.word	0x0500000f


	//   ....[129]....
        /*09e0*/ 	.word	0x0500000f


	//   ....[130]....
        /*09e4*/ 	.word	0x0500000f


	//   ....[131]....
        /*09e8*/ 	.word	0x0500000f


	//   ....[132]....
        /*09ec*/ 	.word	0x0500000f


	//   ....[133]....
        /*09f0*/ 	.word	0x0500000f


	//   ....[134]....
        /*09f4*/ 	.word	0x0500000f


	//   ....[135]....
        /*09f8*/ 	.word	0x0500000f


	//   ....[136]....
        /*09fc*/ 	.word	0x0500000f


	//   ....[137]....
        /*0a00*/ 	.word	0x0500000f


	//   ....[138]....
        /*0a04*/ 	.word	0x0500000f


	//   ....[139]....
        /*0a08*/ 	.word	0x0500000f


	//   ....[140]....
        /*0a0c*/ 	.word	0x0500000f


	//   ....[141]....
        /*0a10*/ 	.word	0x0500000f


	//   ....[142]....
        /*0a14*/ 	.word	0x0500000f


	//   ....[143]....
        /*0a18*/ 	.word	0x0500000f


	//----- nvinfo : EIATTR_COOP_GROUP_INSTR_OFFSETS
	.align		4
.L_417:
        /*0a1c*/ 	.byte	0x04, 0x28
        /*0a1e*/ 	.short	(.L_419 - .L_418)


	//   ....[0]....
.L_418:
        /*0a20*/ 	.word	0x00000070


	//   ....[1]....
        /*0a24*/ 	.word	0x000001a0


	//   ....[2]....
        /*0a28*/ 	.word	0x000001f0


	//   ....[3]....
        /*0a2c*/ 	.word	0x00000420


	//   ....[4]....
        /*0a30*/ 	.word	0x00000580


	//   ....[5]....
        /*0a34*/ 	.word	0x000006a0


	//   ....[6]....
        /*0a38*/ 	.word	0x00000800


	//   ....[7]....
        /*0a3c*/ 	.word	0x0000ac30


	//   ....[8]....
        /*0a40*/ 	.word	0x0000b1a0


	//   ....[9]....
        /*0a44*/ 	.word	0x0000b1b0


	//   ....[10]....
        /*0a48*/ 	.word	0x0000b1c0


	//   ....[11]....
        /*0a4c*/ 	.word	0x0000b1d0


	//   ....[12]....
        /*0a50*/ 	.word	0x0000dc20


	//   ....[13]....
        /*0a54*/ 	.word	0x0000dc30


	//   ....[14]....
        /*0a58*/ 	.word	0x0000dc40


	//   ....[15]....
        /*0a5c*/ 	.word	0x0000dc50


	//   ....[16]....
        /*0a60*/ 	.word	0x00011c90


	//   ....[17]....
        /*0a64*/ 	.word	0x00011d70


	//   ....[18]....
        /*0a68*/ 	.word	0x00012310


	//   ....[19]....
        /*0a6c*/ 	.word	0x000123b0


	//   ....[20]....
        /*0a70*/ 	.word	0x00014320


	//   ....[21]....
        /*0a74*/ 	.word	0x00014410


	//   ....[22]....
        /*0a78*/ 	.word	0x00014ab0


	//   ....[23]....
        /*0a7c*/ 	.word	0x00014ad0


	//   ....[24]....
        /*0a80*/ 	.word	0x00015cc0


	//   ....[25]....
        /*0a84*/ 	.word	0x00016000


	//   ....[26]....
        /*0a88*/ 	.word	0x00016030


	//   ....[27]....
        /*0a8c*/ 	.word	0x00016050


	//   ....[28]....
        /*0a90*/ 	.word	0x000170c0


	//   ....[29]....
        /*0a94*/ 	.word	0x00017100


	//   ....[30]....
        /*0a98*/ 	.word	0x00017140


	//   ....[31]....
        /*0a9c*/ 	.word	0x00017170


	//   ....[32]....
        /*0aa0*/ 	.word	0x00017710


	//   ....[33]....
        /*0aa4*/ 	.word	0x00017730


	//   ....[34]....
        /*0aa8*/ 	.word	0x000177f0


	//   ....[35]....
        /*0aac*/ 	.word	0x00017810


	//   ....[36]....
        /*0ab0*/ 	.word	0x000178d0


	//   ....[37]....
        /*0ab4*/ 	.word	0x000178f0


	//   ....[38]....
        /*0ab8*/ 	.word	0x000179c0


	//   ....[39]....
        /*0abc*/ 	.word	0x000179e0


	//   ....[40]....
        /*0ac0*/ 	.word	0x00018210


	//   ....[41]....
        /*0ac4*/ 	.word	0x00018230


	//   ....[42]....
        /*0ac8*/ 	.word	0x000182f0


	//   ....[43]....
        /*0acc*/ 	.word	0x00018310


	//   ....[44]....
        /*0ad0*/ 	.word	0x000183d0


	//   ....[45]....
        /*0ad4*/ 	.word	0x000183f0


	//   ....[46]....
        /*0ad8*/ 	.word	0x000184c0


	//   ....[47]....
        /*0adc*/ 	.word	0x000184e0


	//   ....[48]....
        /*0ae0*/ 	.word	0x00018630


	//   ....[49]....
        /*0ae4*/ 	.word	0x00018800


	//   ....[50]....
        /*0ae8*/ 	.word	0x00018830


	//   ....[51]....
        /*0aec*/ 	.word	0x00018860


	//   ....[52]....
        /*0af0*/ 	.word	0x00018890


	//   ....[53]....
        /*0af4*/ 	.word	0x000188c0


	//   ....[54]....
        /*0af8*/ 	.word	0x000188f0


	//   ....[55]....
        /*0afc*/ 	.word	0x00018a60


	//   ....[56]....
        /*0b00*/ 	.word	0x00018a90


	//   ....[57]....
        /*0b04*/ 	.word	0x00018ac0


	//   ....[58]....
        /*0b08*/ 	.word	0x00018af0


	//   ....[59]....
        /*0b0c*/ 	.word	0x00018b20


	//   ....[60]....
        /*0b10*/ 	.word	0x00018b50


	//   ....[61]....
        /*0b14*/ 	.word	0x00018be0


	//   ....[62]....
        /*0b18*/ 	.word	0x00018c10


	//   ....[63]....
        /*0b1c*/ 	.word	0x00018ca0


	//   ....[64]....
        /*0b20*/ 	.word	0x000198d0


	//   ....[65]....
        /*0b24*/ 	.word	0x0001b2d0


	//   ....[66]....
        /*0b28*/ 	.word	0x0001bfa0


	//   ....[67]....
        /*0b2c*/ 	.word	0x0001bfc0


	//   ....[68]....
        /*0b30*/ 	.word	0x0001c070


	//   ....[69]....
        /*0b34*/ 	.word	0x0001c080


	//   ....[70]....
        /*0b38*/ 	.word	0x0001c120


	//   ....[71]....
        /*0b3c*/ 	.word	0x0001c130


	//   ....[72]....
        /*0b40*/ 	.word	0x0001c1d0


	//   ....[73]....
        /*0b44*/ 	.word	0x0001c1e0


	//   ....[74]....
        /*0b48*/ 	.word	0x0001c280


	//   ....[75]....
        /*0b4c*/ 	.word	0x0001c290


	//   ....[76]....
        /*0b50*/ 	.word	0x0001c330


	//   ....[77]....
        /*0b54*/ 	.word	0x0001c340


	//   ....[78]....
        /*0b58*/ 	.word	0x0001c3e0


	//   ....[79]....
        /*0b5c*/ 	.word	0x0001c3f0


	//   ....[80]....
        /*0b60*/ 	.word	0x0001c440


	//   ....[81]....
        /*0b64*/ 	.word	0x0001c480


	//   ....[82]....
        /*0b68*/ 	.word	0x0001f190


	//   ....[83]....
        /*0b6c*/ 	.word	0x0001f1b0


	//   ....[84]....
        /*0b70*/ 	.word	0x0001f1f0


	//   ....[85]....
        /*0b74*/ 	.word	0x0001f220


	//   ....[86]....
        /*0b78*/ 	.word	0x0001f250


	//   ....[87]....
        /*0b7c*/ 	.word	0x0001f280


	//   ....[88]....
        /*0b80*/ 	.word	0x0001f2b0


	//   ....[89]....
        /*0b84*/ 	.word	0x0001f2e0


	//   ....[90]....
        /*0b88*/ 	.word	0x0001f470


	//   ....[91]....
        /*0b8c*/ 	.word	0x0001f4a0


	//   ....[92]....
        /*0b90*/ 	.word	0x0001f4d0


	//   ....[93]....
        /*0b94*/ 	.word	0x0001f500


	//   ....[94]....
        /*0b98*/ 	.word	0x0001f530


	//   ....[95]....
        /*0b9c*/ 	.word	0x0001f560


	//   ....[96]....
        /*0ba0*/ 	.word	0x0001f620


	//   ....[97]....
        /*0ba4*/ 	.word	0x0001f640


	//   ....[98]....
        /*0ba8*/ 	.word	0x0001f6b0


	//   ....[99]....
        /*0bac*/ 	.word	0x0001fb30


	//   ....[100]....
        /*0bb0*/ 	.word	0x0001ff70


	//   ....[101]....
        /*0bb4*/ 	.word	0x00020000


	//   ....[102]....
        /*0bb8*/ 	.word	0x00020050


	//   ....[103]....
        /*0bbc*/ 	.word	0x000200a0


	//   ....[104]....
        /*0bc0*/ 	.word	0x00020190


	//   ....[105]....
        /*0bc4*/ 	.word	0x00020220


	//   ....[106]....
        /*0bc8*/ 	.word	0x00020280


	//   ....[107]....
        /*0bcc*/ 	.word	0x000202e0


	//   ....[108]....
        /*0bd0*/ 	.word	0x00020530


	//   ....[109]....
        /*0bd4*/ 	.word	0x00020830


	//   ....[110]....
        /*0bd8*/ 	.word	0x000209a0


	//   ....[111]....
        /*0bdc*/ 	.word	0x000209f0


	//   ....[112]....
        /*0be0*/ 	.word	0x00020aa0


	//   ....[113]....
        /*0be4*/ 	.word	0x00020bb0


	//   ....[114]....
        /*0be8*/ 	.word	0x00020c10


	//   ....[115]....
        /*0bec*/ 	.word	0x00020d20


	//   ....[116]....
        /*0bf0*/ 	.word	0x00020d80


	//   ....[117]....
        /*0bf4*/ 	.word	0x00020e90


	//   ....[118]....
        /*0bf8*/ 	.word	0x00020ef0


	//   ....[119]....
        /*0bfc*/ 	.word	0x00021000


	//   ....[120]....
        /*0c00*/ 	.word	0x00021060


	//   ....[121]....
        /*0c04*/ 	.word	0x00021170


	//   ....[122]....
        /*0c08*/ 	.word	0x000211d0


	//   ....[123]....
        /*0c0c*/ 	.word	0x000212e0


	//   ....[124]....
        /*0c10*/ 	.word	0x00021340


	//   ....[125]....
        /*0c14*/ 	.word	0x00021420


	//   ....[126]....
        /*0c18*/ 	.word	0x00021790


	//   ....[127]....
        /*0c1c*/ 	.word	0x00021840


	//   ....[128]....
        /*0c20*/ 	.word	0x00021940


	//   ....[129]....
        /*0c24*/ 	.word	0x000219d0


	//   ....[130]....
        /*0c28*/ 	.word	0x00021a50


	//   ....[131]....
        /*0c2c*/ 	.word	0x00021ad0


	//   ....[132]....
        /*0c30*/ 	.word	0x00021b50


	//   ....[133]....
        /*0c34*/ 	.word	0x00021be0


	//   ....[134]....
        /*0c38*/ 	.word	0x00021c80


	//   ....[135]....
        /*0c3c*/ 	.word	0x00021d50


	//   ....[136]....
        /*0c40*/ 	.word	0x00021dd0


	//   ....[137]....
        /*0c44*/ 	.word	0x00021e50


	//   ....[138]....
        /*0c48*/ 	.word	0x00021ed0


	//   ....[139]....
        /*0c4c*/ 	.word	0x00021f60


	//   ....[140]....
        /*0c50*/ 	.word	0x00021fe0


	//   ....[141]....
        /*0c54*/ 	.word	0x00022080


	//   ....[142]....
        /*0c58*/ 	.word	0x00022110


	//   ....[143]....
        /*0c5c*/ 	.word	0x00022240


	//----- nvinfo : EIATTR_REG_RECONFIG
	.align		4
.L_419:
        /*0c60*/ 	.byte	0x01, 0x54
	.zero		2


	//----- nvinfo : EIATTR_SYSCALL_OFFSETS
	.align		4
        /*0c64*/ 	.byte	0x04, 0x46
        /*0c66*/ 	.short	(.L_421 - .L_420)


	//   ....[0]....
.L_420:
        /*0c68*/ 	.word	0x00001a60


	//   ....[1]....
        /*0c6c*/ 	.word	0x00001bb0


	//   ....[2]....
        /*0c70*/ 	.word	0x0000add0


	//   ....[3]....
        /*0c74*/ 	.word	0x0000b120


	//   ....[4]....
        /*0c78*/ 	.word	0x0001aec0


	//   ....[5]....
        /*0c7c*/ 	.word	0x0001b020


	//   ....[6]....
        /*0c80*/ 	.word	0x0001b120


	//   ....[7]....
        /*0c84*/ 	.word	0x0001bb20


	//----- nvinfo : EIATTR_MBARRIER_INSTR_OFFSETS
	.align		4
.L_421:
        /*0c88*/ 	.byte	0x04, 0x39
        /*0c8a*/ 	.short	(.L_423 - .L_422)


	//   ....[0]....
.L_422:
        /*0c8c*/ 	.word	0x000002d0
        /*0c90*/ 	.word	0x000000ff
        /*0c94*/ 	.word	0x00034800
        /*0c98*/ 	.short	0x0100
        /*0c9a*/ 	.byte	0x08
	.zero		1


	//   ....[1]....
        /*0c9c*/ 	.word	0x000002e0
        /*0ca0*/ 	.word	0x000000ff
        /*0ca4*/ 	.word	0x00034820
        /*0ca8*/ 	.short	0x0100
        /*0caa*/ 	.byte	0x08
	.zero		1


	//   ....[2]....
        /*0cac*/ 	.word	0x000003d0
        /*0cb0*/ 	.word	0x000000ff
        /*0cb4*/ 	.word	0x00034830
        /*0cb8*/ 	.short	0x0100
        /*0cba*/ 	.byte	0x08
	.zero		1


	//   ....[3]....
        /*0cbc*/ 	.word	0x000003e0
        /*0cc0*/ 	.word	0x000000ff
        /*0cc4*/ 	.word	0x00034840
        /*0cc8*/ 	.short	0x0100
        /*0cca*/ 	.byte	0x08
	.zero		1


	//   ....[4]....
        /*0ccc*/ 	.word	0x000003f0
        /*0cd0*/ 	.word	0x000000ff
        /*0cd4*/ 	.word	0x00034838
        /*0cd8*/ 	.short	0x0100
        /*0cda*/ 	.byte	0x08
	.zero		1


	//   ....[5]....
        /*0cdc*/ 	.word	0x00000400
        /*0ce0*/ 	.word	0x000000ff
        /*0ce4*/ 	.word	0x00034848
        /*0ce8*/ 	.short	0x0100
        /*0cea*/ 	.byte	0x08
	.zero		1


	//   ....[6]....
        /*0cec*/ 	.word	0x00000530
        /*0cf0*/ 	.word	0x000000ff
        /*0cf4*/ 	.word	0x00034850
        /*0cf8*/ 	.short	0x0100
        /*0cfa*/ 	.byte	0x08
	.zero		1


	//   ....[7]....
        /*0cfc*/ 	.word	0x00000540
        /*0d00*/ 	.word	0x000000ff
        /*0d04*/ 	.word	0x00034860
        /*0d08*/ 	.short	0x0100
        /*0d0a*/ 	.byte	0x08
	.zero		1


	//   ....[8]....
        /*0d0c*/ 	.word	0x00000550
        /*0d10*/ 	.word	0x000000ff
        /*0d14*/ 	.word	0x00034858
        /*0d18*/ 	.short	0x0100
        /*0d1a*/ 	.byte	0x08
	.zero		1


	//   ....[9]....
        /*0d1c*/ 	.word	0x00000560
        /*0d20*/ 	.word	0x000000ff
        /*0d24*/ 	.word	0x00034868
        /*0d28*/ 	.short	0x0100
        /*0d2a*/ 	.byte	0x08
	.zero		1


	//   ....[10]....
        /*0d2c*/ 	.word	0x00000650
        /*0d30*/ 	.word	0x000000ff
        /*0d34*/ 	.word	0x00034870
        /*0d38*/ 	.short	0x0100
        /*0d3a*/ 	.byte	0x06
	.zero		1


	//   ....[11]....
        /*0d3c*/ 	.word	0x00000660
        /*0d40*/ 	.word	0x000000ff
        /*0d44*/ 	.word	0x00034880
        /*0d48*/ 	.short	0x0100
        /*0d4a*/ 	.byte	0x06
	.zero		1


	//   ....[12]....
        /*0d4c*/ 	.word	0x00000670
        /*0d50*/ 	.word	0x000000ff
        /*0d54*/ 	.word	0x00034878
        /*0d58*/ 	.short	0x0100
        /*0d5a*/ 	.byte	0x06
	.zero		1


	//   ....[13]....
        /*0d5c*/ 	.word	0x00000680
        /*0d60*/ 	.word	0x000000ff
        /*0d64*/ 	.word	0x00034888
        /*0d68*/ 	.short	0x0100
        /*0d6a*/ 	.byte	0x06
	.zero		1


	//   ....[14]....
        /*0d6c*/ 	.word	0x000007b0
        /*0d70*/ 	.word	0x000000ff
        /*0d74*/ 	.word	0x00034890
        /*0d78*/ 	.short	0x0100
        /*0d7a*/ 	.byte	0x08
	.zero		1


	//   ....[15]....
        /*0d7c*/ 	.word	0x000007c0
        /*0d80*/ 	.word	0x000000ff
        /*0d84*/ 	.word	0x000348a0
        /*0d88*/ 	.short	0x0100
        /*0d8a*/ 	.byte	0x08
	.zero		1


	//   ....[16]....
        /*0d8c*/ 	.word	0x000007d0
        /*0d90*/ 	.word	0x000000ff
        /*0d94*/ 	.word	0x00034898
        /*0d98*/ 	.short	0x0100
        /*0d9a*/ 	.byte	0x08
	.zero		1


	//   ....[17]....
        /*0d9c*/ 	.word	0x000007e0
        /*0da0*/ 	.word	0x000000ff
        /*0da4*/ 	.word	0x000348a8
        /*0da8*/ 	.short	0x0100
        /*0daa*/ 	.byte	0x08
	.zero		1


	//   ....[18]....
        /*0dac*/ 	.word	0x00000910
        /*0db0*/ 	.word	0x000000ff
        /*0db4*/ 	.word	0x000348b0
        /*0db8*/ 	.short	0x0100
        /*0dba*/ 	.byte	0x08
	.zero		1


	//   ....[19]....
        /*0dbc*/ 	.word	0x00000920
        /*0dc0*/ 	.word	0x000000ff
        /*0dc4*/ 	.word	0x000348c0
        /*0dc8*/ 	.short	0x0100
        /*0dca*/ 	.byte	0x08
	.zero		1


	//   ....[20]....
        /*0dcc*/ 	.word	0x00000930
        /*0dd0*/ 	.word	0x000000ff
        /*0dd4*/ 	.word	0x000348b8
        /*0dd8*/ 	.short	0x0100
        /*0dda*/ 	.byte	0x08
	.zero		1


	//   ....[21]....
        /*0ddc*/ 	.word	0x00000940
        /*0de0*/ 	.word	0x000000ff
        /*0de4*/ 	.word	0x000348c8
        /*0de8*/ 	.short	0x0100
        /*0dea*/ 	.byte	0x08
	.zero		1


	//   ....[22]....
        /*0dec*/ 	.word	0x000037c0
        /*0df0*/ 	.word	0x00000003
        /*0df4*/ 	.word	0x00034890
        /*0df8*/ 	.short	0x010a
        /*0dfa*/ 	.byte	0x3f
	.zero		1


	//   ....[23]....
        /*0dfc*/ 	.word	0x00006d70
        /*0e00*/ 	.word	0x00000003
        /*0e04*/ 	.word	0x00034890
        /*0e08*/ 	.short	0x010a
        /*0e0a*/ 	.byte	0x3f
	.zero		1


	//   ....[24]....
        /*0e0c*/ 	.word	0x0000a040
        /*0e10*/ 	.word	0x00000003
        /*0e14*/ 	.word	0x00034890
        /*0e18*/ 	.short	0x010a
        /*0e1a*/ 	.byte	0x3f
	.zero		1


	//   ....[25]....
        /*0e1c*/ 	.word	0x0000a410
        /*0e20*/ 	.word	0x00000028
        /*0e24*/ 	.word	0x00000000
        /*0e28*/ 	.short	0x0101
        /*0e2a*/ 	.byte	0x3f
	.zero		1


	//   ....[26]....
        /*0e2c*/ 	.word	0x0000a450
        /*0e30*/ 	.word	0x00000003
        /*0e34*/ 	.word	0x000348b0
        /*0e38*/ 	.short	0x010a
        /*0e3a*/ 	.byte	0x3f
	.zero		1


	//   ....[27]....
        /*0e3c*/ 	.word	0x0000a8e0
        /*0e40*/ 	.word	0x00000003
        /*0e44*/ 	.word	0x00000000
        /*0e48*/ 	.short	0x0101
        /*0e4a*/ 	.byte	0x3f
	.zero		1


	//   ....[28]....
        /*0e4c*/ 	.word	0x0000ae50
        /*0e50*/ 	.word	0x00000002
        /*0e54*/ 	.word	0x00034800
        /*0e58*/ 	.short	0x010a
        /*0e5a*/ 	.byte	0x3f
	.zero		1


	//   ....[29]....
        /*0e5c*/ 	.word	0x0000aea0
        /*0e60*/ 	.word	0x00000002
        /*0e64*/ 	.word	0x00034800
        /*0e68*/ 	.short	0x010a
        /*0e6a*/ 	.byte	0x3f
	.zero		1


	//   ....[30]....
        /*0e6c*/ 	.word	0x0000b830
        /*0e70*/ 	.word	0x00000002
        /*0e74*/ 	.word	0x00034800
        /*0e78*/ 	.short	0x010a
        /*0e7a*/ 	.byte	0x3f
	.zero		1


	//   ....[31]....
        /*0e7c*/ 	.word	0x0000e0f0
        /*0e80*/ 	.word	0x00000002
        /*0e84*/ 	.word	0x00034800
        /*0e88*/ 	.short	0x010a
        /*0e8a*/ 	.byte	0x3f
	.zero		1


	//   ....[32]....
        /*0e8c*/ 	.word	0x00010880
        /*0e90*/ 	.word	0x00000004
        /*0e94*/ 	.word	0x00034830
        /*0e98*/ 	.short	0x010a
        /*0e9a*/ 	.byte	0x3f
	.zero		1


	//   ....[33]....
        /*0e9c*/ 	.word	0x00010900
        /*0ea0*/ 	.word	0x00000004
        /*0ea4*/ 	.word	0x00034830
        /*0ea8*/ 	.short	0x010a
        /*0eaa*/ 	.byte	0x3f
	.zero		1


	//   ....[34]....
        /*0eac*/ 	.word	0x00012950
        /*0eb0*/ 	.word	0x00000005
        /*0eb4*/ 	.word	0x00000000
        /*0eb8*/ 	.short	0x0101
        /*0eba*/ 	.byte	0x3f
	.zero		1


	//   ....[35]....
        /*0ebc*/ 	.word	0x00013350
        /*0ec0*/ 	.word	0x0000000f
        /*0ec4*/ 	.word	0x00034830
        /*0ec8*/ 	.short	0x010a
        /*0eca*/ 	.byte	0x3f
	.zero		1


	//   ....[36]....
        /*0ecc*/ 	.word	0x000133d0
        /*0ed0*/ 	.word	0x0000000f
        /*0ed4*/ 	.word	0x00034830
        /*0ed8*/ 	.short	0x010a
        /*0eda*/ 	.byte	0x3f
	.zero		1


	//   ....[37]....
        /*0edc*/ 	.word	0x00013f40
        /*0ee0*/ 	.word	0x00000014
        /*0ee4*/ 	.word	0x00034850
        /*0ee8*/ 	.short	0x010a
        /*0eea*/ 	.byte	0x3f
	.zero		1


	//   ....[38]....
        /*0eec*/ 	.word	0x00013f90
        /*0ef0*/ 	.word	0x00000014
        /*0ef4*/ 	.word	0x00034850
        /*0ef8*/ 	.short	0x010a
        /*0efa*/ 	.byte	0x3f
	.zero		1


	//   ....[39]....
        /*0efc*/ 	.word	0x000154b0
        /*0f00*/ 	.word	0x0000000f
        /*0f04*/ 	.word	0x00000000
        /*0f08*/ 	.short	0x0101
        /*0f0a*/ 	.byte	0x3f
	.zero		1


	//   ....[40]....
        /*0f0c*/ 	.word	0x00015530
        /*0f10*/ 	.word	0x0000000f
        /*0f14*/ 	.word	0x00000000
        /*0f18*/ 	.short	0x0101
        /*0f1a*/ 	.byte	0x3f
	.zero		1


	//   ....[41]....
        /*0f1c*/ 	.word	0x00015bc0
        /*0f20*/ 	.word	0x0000000d
        /*0f24*/ 	.word	0x00034850
        /*0f28*/ 	.short	0x010a
        /*0f2a*/ 	.byte	0x3f
	.zero		1


	//   ....[42]....
        /*0f2c*/ 	.word	0x00015c60
        /*0f30*/ 	.word	0x0000000d
        /*0f34*/ 	.word	0x00034850
        /*0f38*/ 	.short	0x010a
        /*0f3a*/ 	.byte	0x3f
	.zero		1


	//   ....[43]....
        /*0f3c*/ 	.word	0x00016230
        /*0f40*/ 	.word	0x0000000a
        /*0f44*/ 	.word	0x00000000
        /*0f48*/ 	.short	0x0101
        /*0f4a*/ 	.byte	0x3f
	.zero		1


	//   ....[44]....
        /*0f4c*/ 	.word	0x00017700
        /*0f50*/ 	.word	0x00000000
        /*0f54*/ 	.word	0x00000000
        /*0f58*/ 	.short	0x0101
        /*0f5a*/ 	.byte	0x3f
	.zero		1


	//   ....[45]....
        /*0f5c*/ 	.word	0x000199c0
        /*0f60*/ 	.word	0x00000004
        /*0f64*/ 	.word	0x00034820
        /*0f68*/ 	.short	0x010a
        /*0f6a*/ 	.byte	0x3f
	.zero		1


	//   ....[46]....
        /*0f6c*/ 	.word	0x00019aa0
        /*0f70*/ 	.word	0x00000005
        /*0f74*/ 	.word	0x000348a0
        /*0f78*/ 	.short	0x010a
        /*0f7a*/ 	.byte	0x3f
	.zero		1


	//   ....[47]....
        /*0f7c*/ 	.word	0x00019ed0
        /*0f80*/ 	.word	0x00000005
        /*0f84*/ 	.word	0x000348c0
        /*0f88*/ 	.short	0x010a
        /*0f8a*/ 	.byte	0x3f
	.zero		1


	//   ....[48]....
        /*0f8c*/ 	.word	0x0001a3e0
        /*0f90*/ 	.word	0x00000006
        /*0f94*/ 	.word	0x000348a0
        /*0f98*/ 	.short	0x010a
        /*0f9a*/ 	.byte	0x3f
	.zero		1


	//   ....[49]....
        /*0f9c*/ 	.word	0x0001a800
        /*0fa0*/ 	.word	0x00000006
        /*0fa4*/ 	.word	0x000348c0
        /*0fa8*/ 	.short	0x010a
        /*0faa*/ 	.byte	0x3f
	.zero		1


	//   ....[50]....
        /*0fac*/ 	.word	0x0001b570
        /*0fb0*/ 	.word	0x00000000
        /*0fb4*/ 	.word	0x00034840
        /*0fb8*/ 	.short	0x010a
        /*0fba*/ 	.byte	0x3f
	.zero		1


	//   ....[51]....
        /*0fbc*/ 	.word	0x0001c590
        /*0fc0*/ 	.word	0x00000008
        /*0fc4*/ 	.word	0x00034800
        /*0fc8*/ 	.short	0x0107
        /*0fca*/ 	.byte	0x3f
	.zero		1


	//   ....[52]....
        /*0fcc*/ 	.word	0x0001c690
        /*0fd0*/ 	.word	0x00000002
        /*0fd4*/ 	.word	0x00034800
        /*0fd8*/ 	.short	0x0101
        /*0fda*/ 	.byte	0x3f
	.zero		1


	//   ....[53]....
        /*0fdc*/ 	.word	0x0001c6b0
        /*0fe0*/ 	.word	0x00000002
        /*0fe4*/ 	.word	0x00034820
        /*0fe8*/ 	.short	0x010a
        /*0fea*/ 	.byte	0x3f
	.zero		1


	//   ....[54]....
        /*0fec*/ 	.word	0x0001ca30
        /*0ff0*/ 	.word	0x00000003
        /*0ff4*/ 	.word	0x00034840
        /*0ff8*/ 	.short	0x010a
        /*0ffa*/ 	.byte	0x3f
	.zero		1


	//   ....[55]....
        /*0ffc*/ 	.word	0x0001cee0
        /*1000*/ 	.word	0x00000002
        /*1004*/ 	.word	0x00034860
        /*1008*/ 	.short	0x010a
        /*100a*/ 	.byte	0x3f
	.zero		1


	//   ....[56]....
        /*100c*/ 	.word	0x0001d5f0
        /*1010*/ 	.word	0x00000003
        /*1014*/ 	.word	0x00034840
        /*1018*/ 	.short	0x010a
        /*101a*/ 	.byte	0x3f
	.zero		1


	//   ....[57]....
        /*101c*/ 	.word	0x0001daa0
        /*1020*/ 	.word	0x00000002
        /*1024*/ 	.word	0x00034860
        /*1028*/ 	.short	0x010a
        /*102a*/ 	.byte	0x3f
	.zero		1


	//   ....[58]....
        /*102c*/ 	.word	0x0001e100
        /*1030*/ 	.word	0x00000003
        /*1034*/ 	.word	0x00034840
        /*1038*/ 	.short	0x010a
        /*103a*/ 	.byte	0x3f
	.zero		1


	//   ....[59]....
        /*103c*/ 	.word	0x0001e5a0
        /*1040*/ 	.word	0x00000002
        /*1044*/ 	.word	0x00034860
        /*1048*/ 	.short	0x010a
        /*104a*/ 	.byte	0x3f
	.zero		1


	//   ....[60]....
        /*104c*/ 	.word	0x0001eb80
        /*1050*/ 	.word	0x00000000
        /*1054*/ 	.word	0x00034860
        /*1058*/ 	.short	0x010a
        /*105a*/ 	.byte	0x3f
	.zero		1


	//   ....[61]....
        /*105c*/ 	.word	0x0001fab0
        /*1060*/ 	.word	0x00000000
        /*1064*/ 	.word	0x00034820
        /*1068*/ 	.short	0x010a
        /*106a*/ 	.byte	0x3f
	.zero		1


	//   ....[62]....
        /*106c*/ 	.word	0x0001fc60
        /*1070*/ 	.word	0x00000006
        /*1074*/ 	.word	0x00000000
        /*1078*/ 	.short	0x010a
        /*107a*/ 	.byte	0x3f
	.zero		1


	//   ....[63]....
        /*107c*/ 	.word	0x0001fcd0
        /*1080*/ 	.word	0x00000007
        /*1084*/ 	.word	0x00000000
        /*1088*/ 	.short	0x010a
        /*108a*/ 	.byte	0x3f
	.zero		1


	//   ....[64]....
        /*108c*/ 	.word	0x0001fd40
        /*1090*/ 	.word	0x00000004
        /*1094*/ 	.word	0x00000000
        /*1098*/ 	.short	0x010a
        /*109a*/ 	.byte	0x3f
	.zero		1


	//   ....[65]....
        /*109c*/ 	.word	0x0001fd70
        /*10a0*/ 	.word	0x00000003
        /*10a4*/ 	.word	0x00000000
        /*10a8*/ 	.short	0x010a
        /*10aa*/ 	.byte	0x3f
	.zero		1


	//   ....[66]....
        /*10ac*/ 	.word	0x0001fdd0
        /*10b0*/ 	.word	0x00000003
        /*10b4*/ 	.word	0x00034890
        /*10b8*/ 	.short	0x010a
        /*10ba*/ 	.byte	0x3f
	.zero		1


	//   ....[67]....
        /*10bc*/ 	.word	0x0001fe20
        /*10c0*/ 	.word	0x00000003
        /*10c4*/ 	.word	0x00034890
        /*10c8*/ 	.short	0x010a
        /*10ca*/ 	.byte	0x3f
	.zero		1


	//   ....[68]....
        /*10cc*/ 	.word	0x0001fe70
        /*10d0*/ 	.word	0x00000003
        /*10d4*/ 	.word	0x00034890
        /*10d8*/ 	.short	0x010a
        /*10da*/ 	.byte	0x3f
	.zero		1


	//   ....[69]....
        /*10dc*/ 	.word	0x0001fec0
        /*10e0*/ 	.word	0x00000003
        /*10e4*/ 	.word	0x000348b0
        /*10e8*/ 	.short	0x010a
        /*10ea*/ 	.byte	0x3f
	.zero		1


	//   ....[70]....
        /*10ec*/ 	.word	0x000200e0
        /*10f0*/ 	.word	0x00000002
        /*10f4*/ 	.word	0x00034800
        /*10f8*/ 	.short	0x010a
        /*10fa*/ 	.byte	0x3f
	.zero		1


	//   ....[71]....
        /*10fc*/ 	.word	0x00020310
        /*1100*/ 	.word	0x00000002
        /*1104*/ 	.word	0x00034800
        /*1108*/ 	.short	0x010a
        /*110a*/ 	.byte	0x3f
	.zero		1


	//   ....[72]....
        /*110c*/ 	.word	0x00020360
        /*1110*/ 	.word	0x00000004
        /*1114*/ 	.word	0x00034830
        /*1118*/ 	.short	0x010a
        /*111a*/ 	.byte	0x3f
	.zero		1


	//   ....[73]....
        /*111c*/ 	.word	0x000203b0
        /*1120*/ 	.word	0x0000000f
        /*1124*/ 	.word	0x00034830
        /*1128*/ 	.short	0x010a
        /*112a*/ 	.byte	0x3f
	.zero		1


	//   ....[74]....
        /*112c*/ 	.word	0x00020400
        /*1130*/ 	.word	0x00000014
        /*1134*/ 	.word	0x00034850
        /*1138*/ 	.short	0x010a
        /*113a*/ 	.byte	0x3f
	.zero		1


	//   ....[75]....
        /*113c*/ 	.word	0x00020450
        /*1140*/ 	.word	0x0000000d
        /*1144*/ 	.word	0x00034850
        /*1148*/ 	.short	0x010a
        /*114a*/ 	.byte	0x3f
	.zero		1


	//   ....[76]....
        /*114c*/ 	.word	0x00020610
        /*1150*/ 	.word	0x00000003
        /*1154*/ 	.word	0x00034820
        /*1158*/ 	.short	0x010a
        /*115a*/ 	.byte	0x3f
	.zero		1


	//   ....[77]....
        /*115c*/ 	.word	0x00020660
        /*1160*/ 	.word	0x00000005
        /*1164*/ 	.word	0x000348a0
        /*1168*/ 	.short	0x010a
        /*116a*/ 	.byte	0x3f
	.zero		1


	//   ....[78]....
        /*116c*/ 	.word	0x000206b0
        /*1170*/ 	.word	0x00000005
        /*1174*/ 	.word	0x000348c0
        /*1178*/ 	.short	0x010a
        /*117a*/ 	.byte	0x3f
	.zero		1


	//   ....[79]....
        /*117c*/ 	.word	0x00020700
        /*1180*/ 	.word	0x00000006
        /*1184*/ 	.word	0x000348a0
        /*1188*/ 	.short	0x010a
        /*118a*/ 	.byte	0x3f
	.zero		1


	//   ....[80]....
        /*118c*/ 	.word	0x00020750
        /*1190*/ 	.word	0x00000006
        /*1194*/ 	.word	0x000348c0
        /*1198*/ 	.short	0x010a
        /*119a*/ 	.byte	0x3f
	.zero		1


	//   ....[81]....
        /*119c*/ 	.word	0x000208f0
        /*11a0*/ 	.word	0x00000000
        /*11a4*/ 	.word	0x00034840
        /*11a8*/ 	.short	0x010a
        /*11aa*/ 	.byte	0x3f
	.zero		1


	//   ....[82]....
        /*11ac*/ 	.word	0x000214b0
        /*11b0*/ 	.word	0x00000002
        /*11b4*/ 	.word	0x00034820
        /*11b8*/ 	.short	0x010a
        /*11ba*/ 	.byte	0x3f
	.zero		1


	//   ....[83]....
        /*11bc*/ 	.word	0x00021500
        /*11c0*/ 	.word	0x00000003
        /*11c4*/ 	.word	0x00034840
        /*11c8*/ 	.short	0x010a
        /*11ca*/ 	.byte	0x3f
	.zero		1


	//   ....[84]....
        /*11cc*/ 	.word	0x00021550
        /*11d0*/ 	.word	0x00000002
        /*11d4*/ 	.word	0x00034860
        /*11d8*/ 	.short	0x010a
        /*11da*/ 	.byte	0x3f
	.zero		1


	//   ....[85]....
        /*11dc*/ 	.word	0x000215a0
        /*11e0*/ 	.word	0x00000003
        /*11e4*/ 	.word	0x00034840
        /*11e8*/ 	.short	0x010a
        /*11ea*/ 	.byte	0x3f
	.zero		1


	//   ....[86]....
        /*11ec*/ 	.word	0x000215f0
        /*11f0*/ 	.word	0x00000002
        /*11f4*/ 	.word	0x00034860
        /*11f8*/ 	.short	0x010a
        /*11fa*/ 	.byte	0x3f
	.zero		1


	//   ....[87]....
        /*11fc*/ 	.word	0x00021640
        /*1200*/ 	.word	0x00000003
        /*1204*/ 	.word	0x00034840
        /*1208*/ 	.short	0x010a
        /*120a*/ 	.byte	0x3f
	.zero		1


	//   ....[88]....
        /*120c*/ 	.word	0x00021690
        /*1210*/ 	.word	0x00000002
        /*1214*/ 	.word	0x00034860
        /*1218*/ 	.short	0x010a
        /*121a*/ 	.byte	0x3f
	.zero		1


	//   ....[89]....
        /*121c*/ 	.word	0x000216e0
        /*1220*/ 	.word	0x00000000
        /*1224*/ 	.word	0x00034860
        /*1228*/ 	.short	0x010a
        /*122a*/ 	.byte	0x3f
	.zero		1


	//   ....[90]....
        /*122c*/ 	.word	0x00022160
        /*1230*/ 	.word	0x00000000
        /*1234*/ 	.word	0x00034820
        /*1238*/ 	.short	0x010a
        /*123a*/ 	.byte	0x3f
	.zero		1


	//   ....[91]....
        /*123c*/ 	.word	0x00022300
        /*1240*/ 	.word	0x00000006
        /*1244*/ 	.word	0x00000000
        /*1248*/ 	.short	0x010a
        /*124a*/ 	.byte	0x3f
	.zero		1


	//   ....[92]....
        /*124c*/ 	.word	0x00022350
        /*1250*/ 	.word	0x00000007
        /*1254*/ 	.word	0x00000000
        /*1258*/ 	.short	0x010a
        /*125a*/ 	.byte	0x3f
	.zero		1


	//   ....[93]....
        /*125c*/ 	.word	0x000223a0
        /*1260*/ 	.word	0x00000004
        /*1264*/ 	.word	0x00000000
        /*1268*/ 	.short	0x010a
        /*126a*/ 	.byte	0x3f
	.zero		1


	//----- nvinfo : EIATTR_NUM_MBARRIERS
	.align		4
.L_423:
        /*126c*/ 	.byte	0x03, 0x38
        /*126e*/ 	.short	0x0016


	//----- nvinfo : EIATTR_EXIT_INSTR_OFFSETS
	.align		4
        /*1270*/ 	.byte	0x04, 0x1c
        /*1272*/ 	.short	(.L_425 - .L_424)


	//   ....[0]....
.L_424:
        /*1274*/ 	.word	0x0001fdc0


	//----- nvinfo : EIATTR_MAX_THREADS
	.align		4
.L_425:
        /*1278*/ 	.byte	0x04, 0x05
        /*127a*/ 	.short	(.L_427 - .L_426)
.L_426:
        /*127c*/ 	.word	0x00000180
        /*1280*/ 	.word	0x00000001
        /*1284*/ 	.word	0x00000001


	//----- nvinfo : EIATTR_CRS_STACK_SIZE
	.align		4
.L_427:
        /*1288*/ 	.byte	0x04, 0x1e
        /*128a*/ 	.short	(.L_429 - .L_428)
.L_428:
        /*128c*/ 	.word	0x00000000


	//----- nvinfo : EIATTR_CBANK_PARAM_SIZE
	.align		4
.L_429:
        /*1290*/ 	.byte	0x03, 0x19
        /*1292*/ 	.short	0x0af0


	//----- nvinfo : EIATTR_PARAM_CBANK
	.align		4
        /*1294*/ 	.byte	0x04, 0x0a
        /*1296*/ 	.short	(.L_431 - .L_430)
	.align		4
.L_430:
        /*1298*/ 	.word	index@(.nv.constant0._ZN7cutlass13device_kernelIN5flash11enable_sm90INS1_16FlashAttnFwdSm90INS1_25CollectiveMainloopFwdSm90ILi2EN4cute5tupleIJNS5_1CILi1EEES8_S8_EEENS6_IJNS7_ILi128EEESA_NS7_ILi192EEEEEELi128ENS_10bfloat16_tEfNS_4arch4Sm90ELb0ELb0ELb0ELb1ELb0ELb1ELb0ELb1ELb1ELb1ELb0ELb0EEENS1_21CollectiveEpilogueFwdINS6_IJSA_SA_SA_EEES9_SD_SF_Li256ELb1ELb1ELb0ELb0EEENS1_36VarlenDynamicPersistentTileSchedulerILi128ELi128ELi256ELi128ELb0ELb1ELb1ELb0ELb1ELb1EEEEEEEEEvNT_6ParamsE)
        /*129c*/ 	.short	0x0210
        /*129e*/ 	.short	0x0af0


	//----- nvinfo : EIATTR_SW_WAR
	.align		4
.L_431:
        /*12a0*/ 	.byte	0x04, 0x36
        /*12a2*/ 	.short	(.L_433 - .L_432)
.L_432:
        /*12a4*/ 	.word	0x00000008
.L_433:


//--------------------- .nv.info._ZN7cutlass13device_kernelIN5flash11enable_sm90INS1_16FlashAttnFwdSm90INS1_25CollectiveMainloopFwdSm90ILi2EN4cute5tupleIJNS5_1CILi1EEES8_S8_EEENS6_IJNS7_ILi128EEENS7_ILi96EEENS7_ILi192EEEEEELi128ENS_10bfloat16_tEfNS_4arch4Sm90ELb0ELb1ELb0ELb0ELb0ELb0ELb0ELb1ELb1ELb1ELb0ELb0EEENS1_21CollectiveEpilogueFwdINS6_IJSA_SA_SB_EEES9_SE_SG_Li256ELb0ELb1ELb0ELb0EEENS1_30DynamicPersistentTileSchedulerILi256ELi128ELb0ELb1ELb1EEEEEEEEEvNT_6ParamsE --------------------------
	.section	.nv.info._ZN7cutlass13device_kernelIN5flash11enable_sm90INS1_16FlashAttnFwdSm90INS1_25CollectiveMainloopFwdSm90ILi2EN4cute5tupleIJNS5_1CILi1EEES8_S8_EEENS6_IJNS7_ILi128EEENS7_ILi96EEENS7_ILi192EEEEEELi128ENS_10bfloat16_tEfNS_4arch4Sm90ELb0ELb1ELb0ELb0ELb0ELb0ELb0ELb1ELb1ELb1ELb0ELb0EEENS1_21CollectiveEpilogueFwdINS6_IJSA_SA_SB_EEES9_SE_SG_Li256ELb0ELb1ELb0ELb0EEENS1_30DynamicPersistentTileSchedulerILi256ELi128ELb0ELb1ELb1EEEEEEEEEvNT_6ParamsE,"",@"SHT_CUDA_INFO"
	.sectionflags	@""
	.align	4


	//----- nvinfo : EIATTR_CUDA_API_VERSION
	.align		4
        /*0000*/ 	.byte	0x04, 0x37
        /*0002*/ 	.short	(.L_435 - .L_434)
.L_434:
        /*0004*/ 	.word	0x00000082


	//----- nvinfo : EIATTR_KPARAM_INFO
	.align		4
.L_435:
        /*0008*/ 	.byte	0x04, 0x17
        /*000a*/ 	.short	(.L_437 - .L_436)
.L_436:
        /*000c*/ 	.word	0x00000000
        /*0010*/ 	.short	0x0000
        /*0012*/ 	.short	0x0070
        /*0014*/ 	.byte	0x00, 0xf0, 0x01, 0x2a


	//----- nvinfo : EIATTR_SPARSE_MMA_MASK
	.align		4
.L_437:
        /*0018*/ 	.byte	0x03, 0x50
        /*001a*/ 	.short	0x0000


	//----- nvinfo : EIATTR_MAXREG_COUNT
	.align		4
        /*001c*/ 	.byte	0x03, 0x1b
        /*001e*/ 	.short	0x00a8


	//----- nvinfo : EIATTR_NUM_BARRIERS
	.align		4
        /*0020*/ 	.byte	0x02, 0x4c
        /*0022*/ 	.byte	0x09
	.zero		1


	//----- nvinfo : EIATTR_EXTERNS
	.align		4
        /*0024*/ 	.byte	0x04, 0x0f
        /*0026*/ 	.short	(.L_439 - .L_438)


	//   ....[0]....
	.align		4
.L_438:
        /*0028*/ 	.word	index@(__assertfail)


	//----- nvinfo : EIATTR_ANNOTATIONS
	.align		4
.L_439:
        /*002c*/ 	.byte	0x04, 0x55
        /*002e*/ 	.short	(.L_441 - .L_440)


	//   ....[0]....
.L_440:
        /* <DEDUP_REMOVED lines=28> */


	//----- nvinfo : EIATTR_MERCURY_ISA_VERSION
	.align		4
.L_441:
        /*01d8*/ 	.byte	0x03, 0x5f
        /*01da*/ 	.short	0x0101


	//----- nvinfo : EIATTR_INT_WARP_WIDE_INSTR_OFFSETS
	.align		4
        /*01dc*/ 	.byte	0x04, 0x31
        /*01de*/ 	.short	(.L_443 - .L_442)


	//   ....[0]....
.L_442:
        /*01e0*/ 	.word	0x00000130


	//   ....[1]....
        /*01e4*/ 	.word	0x00000170


	//   ....[2]....
        /*01e8*/ 	.word	0x000001e0


	//   ....[3]....
        /*01ec*/ 	.word	0x0000f4f0


	//   ....[4]....
        /*01f0*/ 	.word	0x0000f590


	//   ....[5]....
        /*01f4*/ 	.word	0x00012e30


	//   ....[6]....
        /*01f8*/ 	.word	0x00012ed0


	//----- nvinfo : EIATTR_COOP_GROUP_MASK_REGIDS
	.align		4
.L_443:
        /*01fc*/ 	.byte	0x04, 0x29
        /*01fe*/ 	.short	(.L_445 - .L_444)


	//   ....[0]....
.L_444:
        /*0200*/ 	.word	0xffffffff


	//   ....[1]....
        /*0204*/ 	.word	0xffffffff


	//   ....[2]....
        /*0208*/ 	.word	0xffffffff


	//   ....[3]....
        /*020c*/ 	.word	0xffffffff


	//   ....[4]....
        /*0210*/ 	.word	0xffffffff


	//   ....[5]....
        /*0214*/ 	.word	0xffffffff


	//   ....[6]....
        /*0218*/ 	.word	0xffffffff


	//   ....[7]....
        /*021c*/ 	.word	0xffffffff


	//   ....[8]....
        /*0220*/ 	.word	0xffffffff


	//   ....[9]....
        /*0224*/ 	.word	0xffffffff


	//   ....[10]....
        /*0228*/ 	.word	0xffffffff


	//   ....[11]....
        /*022c*/ 	.word	0xffffffff


	//   ....[12]....
        /*0230*/ 	.word	0xffffffff


	//   ....[13]....
        /*0234*/ 	.word	0xffffffff


	//   ....[14]....
        /*0238*/ 	.word	0xffffffff


	//   ....[15]....
        /*023c*/ 	.word	0xffffffff


	//   ....[16]....
        /*0240*/ 	.word	0xffffffff


	//   ....[17]....
        /*0244*/ 	.word	0xffffffff


	//   ....[18]....
        /*0248*/ 	.word	0xffffffff


	//   ....[19]....
        /*024c*/ 	.word	0xffffffff


	//   ....[20]....
        /*0250*/ 	.word	0xffffffff


	//   ....[21]....
        /*0254*/ 	.word	0xffffffff


	//   ....[22]....
        /*0258*/ 	.word	0xffffffff


	//   ....[23]....
        /*025c*/ 	.word	0xffffffff


	//   ....[24]....
        /*0260*/ 	.word	0xffffffff


	//   ....[25]....
        /*0264*/ 	.word	0xffffffff


	//   ....[26]....
        /*0268*/ 	.word	0xffffffff


	//   ....[27]....
        /*026c*/ 	.word	0xffffffff


	//   ....[28]....
        /*0270*/ 	.word	0xffffffff


	//   ....[29]....
        /*0274*/ 	.word	0xffffffff


	//   ....[30]....
        /*0278*/ 	.word	0xffffffff


	//   ....[31]....
        /*027c*/ 	.word	0xffffffff


	//   ....[32]....
        /*0280*/ 	.word	0xffffffff


	//   ....[33]....
        /*0284*/ 	.word	0xffffffff


	//   ....[34]....
        /*0288*/ 	.word	0xffffffff


	//   ....[35]....
        /*028c*/ 	.word	0xffffffff


	//   ....[36]....
        /*0290*/ 	.word	0xffffffff


	//   ....[37]....
        /*0294*/ 	.word	0xffffffff


	//   ....[38]....
        /*0298*/ 	.word	0xffffffff


	//   ....[39]....
        /*029c*/ 	.word	0xffffffff


	//   ....[40]....
        /*02a0*/ 	.word	0xffffffff


	//   ....[41]....
        /*02a4*/ 	.word	0xffffffff


	//   ....[42]....
        /*02a8*/ 	.word	0xffffffff


	//   ....[43]....
        /*02ac*/ 	.word	0xffffffff


	//   ....[44]....
        /*02b0*/ 	.word	0xffffffff


	//   ....[45]....
        /*02b4*/ 	.word	0xffffffff


	//   ....[46]....
        /*02b8*/ 	.word	0xffffffff


	//   ....[47]....
        /*02bc*/ 	.word	0xffffffff


	//   ....[48]....
        /*02c0*/ 	.word	0xffffffff


	//   ....[49]....
        /*02c4*/ 	.word	0xffffffff


	//   ....[50]....
        /*02c8*/ 	.word	0xffffffff


	//   ....[51]....
        /*02cc*/ 	.word	0xffffffff


	//   ....[52]....
        /*02d0*/ 	.word	0xffffffff


	//   ....[53]....
        /*02d4*/ 	.word	0xffffffff


	//   ....[54]....
        /*02d8*/ 	.word	0xffffffff


	//   ....[55]....
        /*02dc*/ 	.word	0xffffffff


	//   ....[56]....
        /*02e0*/ 	.word	0xffffffff


	//   ....[57]....
        /*02e4*/ 	.word	0xffffffff


	//   ....[58]....
        /*02e8*/ 	.word	0xffffffff


	//   ....[59]....
        /*02ec*/ 	.word	0xffffffff


	//   ....[60]....
        /*02f0*/ 	.word	0xffffffff


	//   ....[61]....
        /*02f4*/ 	.word	0xffffffff


	//   ....[62]....
        /*02f8*/ 	.word	0xffffffff


	//   ....[63]....
        /*02fc*/ 	.word	0xffffffff


	//   ....[64]....
        /*0300*/ 	.word	0xffffffff


	//   ....[65]....
        /*0304*/ 	.word	0xffffffff


	//   ....[66]....
        /*0308*/ 	.word	0xffffffff


	//   ....[67]....
        /*030c*/ 	.word	0xffffffff


	//   ....[68]....
        /*0310*/ 	.word	0xffffffff


	//   ....[69]....
        /*0314*/ 	.word	0xffffffff


	//   ....[70]....
        /*0318*/ 	.word	0xffffffff


	//   ....[71]....
        /*031c*/ 	.word	0xffffffff


	//   ....[72]....
        /*0320*/ 	.word	0xffffffff


	//   ....[73]....
        /*0324*/ 	.word	0xffffffff


	//   ....[74]....
        /*0328*/ 	.word	0x0500000f


	//   ....[75]....
        /*032c*/ 	.word	0x0500000f


	//   ....[76]....
        /*0330*/ 	.word	0x0500000f


	//   ....[77]....
        /*0334*/ 	.word	0x0500000f


	//   ....[78]....
        /*0338*/ 	.word	0x0500000f


	//   ....[79]....
        /*033c*/ 	.word	0x0500000f


	//   ....[80]....
        /*0340*/ 	.word	0x0500000f


	//   ....[81]....
        /*0344*/ 	.word	0x0500000f


	//   ....[82]....
        /*0348*/ 	.word	0x0500000f


	//   ....[83]....
        /*034c*/ 	.word	0x0500000f


	//   ....[84]....
        /*0350*/ 	.word	0x0500000f


	//   ....[85]....
        /*0354*/ 	.word	0x0500000f


	//   ....[86]....
        /*0358*/ 	.word	0x0500000f


	//   ....[87]....
        /*035c*/ 	.word	0x0500000f


	//   ....[88]....
        /*0360*/ 	.word	0x0500000f


	//   ....[89]....
        /*0364*/ 	.word	0x0500000f


	//   ....[90]....
        /*0368*/ 	.word	0x0500000f


	//   ....[91]....
        /*036c*/ 	.word	0x0500000f


	//   ....[92]....
        /*0370*/ 	.word	0x0500000f


	//----- nvinfo : EIATTR_COOP_GROUP_INSTR_OFFSETS
	.align		4
.L_445:
        /*0374*/ 	.byte	0x04, 0x28
        /*0376*/ 	.short	(.L_447 - .L_446)


	//   ....[0]....
.L_446:
        /*0378*/ 	.word	0x00000060


	//   ....[1]....
        /*037c*/ 	.word	0x00000140


	//   ....[2]....
        /*0380*/ 	.word	0x00000190


	//   ....[3]....
        /*0384*/ 	.word	0x000003c0


	//   ....[4]....
        /*0388*/ 	.word	0x00000520


	//   ....[5]....
        /*038c*/ 	.word	0x00000640


	//   ....[6]....
        /*0390*/ 	.word	0x000007a0


	//   ....[7]....
        /*0394*/ 	.word	0x000017a0


	//   ....[8]....
        /*0398*/ 	.word	0x00001fe0


	//   ....[9]....
        /*039c*/ 	.word	0x00002b70


	//   ....[10]....
        /*03a0*/ 	.word	0x00003290


	//   ....[11]....
        /*03a4*/ 	.word	0x00003350


	//   ....[12]....
        /*03a8*/ 	.word	0x00003770


	//   ....[13]....
        /*03ac*/ 	.word	0x00003860


	//   ....[14]....
        /*03b0*/ 	.word	0x000052a0


	//   ....[15]....
        /*03b4*/ 	.word	0x00005480


	//   ....[16]....
        /*03b8*/ 	.word	0x00006230


	//   ....[17]....
        /*03bc*/ 	.word	0x00006330


	//   ....[18]....
        /*03c0*/ 	.word	0x000068c0


	//   ....[19]....
        /*03c4*/ 	.word	0x00006930


	//   ....[20]....
        /*03c8*/ 	.word	0x000081a0


	//   ....[21]....
        /*03cc*/ 	.word	0x000081c0


	//   ....[22]....
        /*03d0*/ 	.word	0x000087f0


	//   ....[23]....
        /*03d4*/ 	.word	0x00008860


	//   ....[24]....
        /*03d8*/ 	.word	0x00009d40


	//   ....[25]....
        /*03dc*/ 	.word	0x0000a140


	//   ....[26]....
        /*03e0*/ 	.word	0x0000aeb0


	//   ....[27]....
        /*03e4*/ 	.word	0x0000b100


	//   ....[28]....
        /*03e8*/ 	.word	0x0000b560


	//   ....[29]....
        /*03ec*/ 	.word	0x0000b5d0


	//   ....[30]....
        /*03f0*/ 	.word	0x0000c450


	//   ....[31]....
        /*03f4*/ 	.word	0x0000c480


	//   ....[32]....
        /*03f8*/ 	.word	0x0000c5a0


	//   ....[33]....
        /*03fc*/ 	.word	0x0000c5b0


	//   ....[34]....
        /*0400*/ 	.word	0x0000d650


	//   ....[35]....
        /*0404*/ 	.word	0x0000d6b0


	//   ....[36]....
        /*0408*/ 	.word	0x0000d710


	//   ....[37]....
        /*040c*/ 	.word	0x0000d840


	//   ....[38]....
        /*0410*/ 	.word	0x0000dc10


	//   ....[39]....
        /*0414*/ 	.word	0x0000dc20


	//   ....[40]....
        /*0418*/ 	.word	0x0000dcf0


	//   ....[41]....
        /*041c*/ 	.word	0x0000dd10


	//   ....[42]....
        /*0420*/ 	.word	0x0000dde0


	//   ....[43]....
        /*0424*/ 	.word	0x0000de00


	//   ....[44]....
        /*0428*/ 	.word	0x0000dee0


	//   ....[45]....
        /*042c*/ 	.word	0x0000df00


	//   ....[46]....
        /*0430*/ 	.word	0x0000e590


	//   ....[47]....
        /*0434*/ 	.word	0x0000e5a0


	//   ....[48]....
        /*0438*/ 	.word	0x0000e670


	//   ....[49]....
        /*043c*/ 	.word	0x0000e690


	//   ....[50]....
        /*0440*/ 	.word	0x0000e760


	//   ....[51]....
        /*0444*/ 	.word	0x0000e780


	//   ....[52]....
        /*0448*/ 	.word	0x0000e860


	//   ....[53]....
        /*044c*/ 	.word	0x0000e880


	//   ....[54]....
        /*0450*/ 	.word	0x0000e9f0


	//   ....[55]....
        /*0454*/ 	.word	0x0000fb30


	//   ....[56]....
        /*0458*/ 	.word	0x000105c0


	//   ....[57]....
        /*045c*/ 	.word	0x000105f0


	//   ....[58]....
        /*0460*/ 	.word	0x000106c0


	//   ....[59]....
        /*0464*/ 	.word	0x000106e0


	//   ....[60]....
        /*0468*/ 	.word	0x00010780


	//   ....[61]....
        /*046c*/ 	.word	0x000107a0


	//   ....[62]....
        /*0470*/ 	.word	0x00010840


	//   ....[63]....
        /*0474*/ 	.word	0x00010860


	//   ....[64]....
        /*0478*/ 	.word	0x00010900


	//   ....[65]....
        /*047c*/ 	.word	0x00010920


	//   ....[66]....
        /*0480*/ 	.word	0x000109c0


	//   ....[67]....
        /*0484*/ 	.word	0x000109e0


	//   ....[68]....
        /*0488*/ 	.word	0x00010a80


	//   ....[69]....
        /*048c*/ 	.word	0x00010aa0


	//   ....[70]....
        /*0490*/ 	.word	0x00010ab0


	//   ....[71]....
        /*0494*/ 	.word	0x00010ac0


	//   ....[72]....
        /*0498*/ 	.word	0x00013430


	//   ....[73]....
        /*049c*/ 	.word	0x00013620


	//   ....[74]....
        /*04a0*/ 	.word	0x00013c70


	//   ....[75]....
        /*04a4*/ 	.word	0x00013df0


	//   ....[76]....
        /*04a8*/ 	.word	0x00013e50


	//   ....[77]....
        /*04ac*/ 	.word	0x00013fb0


	//   ....[78]....
        /*04b0*/ 	.word	0x00014000


	//   ....[79]....
        /*04b4*/ 	.word	0x00014120


	//   ....[80]....
        /*04b8*/ 	.word	0x00014190


	//   ....[81]....
        /*04bc*/ 	.word	0x000142b0


	//   ....[82]....
        /*04c0*/ 	.word	0x00014320


	//   ....[83]....
        /*04c4*/ 	.word	0x00014440


	//   ....[84]....
        /*04c8*/ 	.word	0x000144b0


	//   ....[85]....
        /*04cc*/ 	.word	0x000145d0


	//   ....[86]....
        /*04d0*/ 	.word	0x00014640


	//   ....[87]....
        /*04d4*/ 	.word	0x00014760


	//   ....[88]....
        /*04d8*/ 	.word	0x000147d0


	//   ....[89]....
        /*04dc*/ 	.word	0x000148f0


	//   ....[90]....
        /*04e0*/ 	.word	0x00014940


	//   ....[91]....
        /*04e4*/ 	.word	0x00014c60


	//   ....[92]....
        /*04e8*/ 	.word	0x00014d80


	//----- nvinfo : EIATTR_REG_RECONFIG
	.align		4
.L_447:
        /*04ec*/ 	.byte	0x01, 0x54
	.zero		2


	//----- nvinfo : EIATTR_SYSCALL_OFFSETS
	.align		4
        /*04f0*/ 	.byte	0x04, 0x46
        /*04f2*/ 	.short	(.L_449 - .L_448)


	//   ....[0]....
.L_448:
        /*04f4*/ 	.word	0x00001980


	//   ....[1]....
        /*04f8*/ 	.word	0x0000f700


	//   ....[2]....
        /*04fc*/ 	.word	0x0000f850


	//   ....[3]....
        /*0500*/ 	.word	0x0000f940


	//   ....[4]....
        /*0504*/ 	.word	0x00010190


	//----- nvinfo : EIATTR_MBARRIER_INSTR_OFFSETS
	.align		4
.L_449:
        /*0508*/ 	.byte	0x04, 0x39
        /*050a*/ 	.short	(.L_451 - .L_450)


	//   ....[0]....
.L_450:
        /*050c*/ 	.word	0x00000270
        /*0510*/ 	.word	0x000000ff
        /*0514*/ 	.word	0x0002a800
        /*0518*/ 	.short	0x0100
        /*051a*/ 	.byte	0x08
	.zero		1


	//   ....[1]....
        /*051c*/ 	.word	0x00000280
        /*0520*/ 	.word	0x000000ff
        /*0524*/ 	.word	0x0002a820
        /*0528*/ 	.short	0x0100
        /*052a*/ 	.byte	0x08
	.zero		1


	//   ....[2]....
        /*052c*/ 	.word	0x00000370
        /*0530*/ 	.word	0x000000ff
        /*0534*/ 	.word	0x0002a830
        /*0538*/ 	.short	0x0100
        /*053a*/ 	.byte	0x08
	.zero		1


	//   ....[3]....
        /*053c*/ 	.word	0x00000380
        /*0540*/ 	.word	0x000000ff
        /*0544*/ 	.word	0x0002a840
        /*0548*/ 	.short	0x0100
        /*054a*/ 	.byte	0x08
	.zero		1


	//   ....[4]....
        /*054c*/ 	.word	0x00000390
        /*0550*/ 	.word	0x000000ff
        /*0554*/ 	.word	0x0002a838
        /*0558*/ 	.short	0x0100
        /*055a*/ 	.byte	0x08
	.zero		1


	//   ....[5]....
        /*055c*/ 	.word	0x000003a0
        /*0560*/ 	.word	0x000000ff
        /*0564*/ 	.word	0x0002a848
        /*0568*/ 	.short	0x0100
        /*056a*/ 	.byte	0x08
	.zero		1


	//   ....[6]....
        /*056c*/ 	.word	0x000004d0
        /*0570*/ 	.word	0x000000ff
        /*0574*/ 	.word	0x0002a850
        /*0578*/ 	.short	0x0100
        /*057a*/ 	.byte	0x08
	.zero		1


	//   ....[7]....
        /*057c*/ 	.word	0x000004e0
        /*0580*/ 	.word	0x000000ff
        /*0584*/ 	.word	0x0002a860
        /*0588*/ 	.short	0x0100
        /*058a*/ 	.byte	0x08
	.zero		1


	//   ....[8]....
        /*058c*/ 	.word	0x000004f0
        /*0590*/ 	.word	0x000000ff
        /*0594*/ 	.word	0x0002a858
        /*0598*/ 	.short	0x0100
        /*059a*/ 	.byte	0x08
	.zero		1


	//   ....[9]....
        /*059c*/ 	.word	0x00000500
        /*05a0*/ 	.word	0x000000ff
        /*05a4*/ 	.word	0x0002a868
        /*05a8*/ 	.short	0x0100
        /*05aa*/ 	.byte	0x08
	.zero		1


	//   ....[10]....
        /*05ac*/ 	.word	0x000005f0
        /*05b0*/ 	.word	0x000000ff
        /*05b4*/ 	.word	0x0002a870
        /*05b8*/ 	.short	0x0100
        /*05ba*/ 	.byte	0x06
	.zero		1


	//   ....[11]....
        /*05bc*/ 	.word	0x00000600
        /*05c0*/ 	.word	0x000000ff
        /*05c4*/ 	.word	0x0002a880
        /*05c8*/ 	.short	0x0100
        /*05ca*/ 	.byte	0x06
	.zero		1


	//   ....[12]....
        /*05cc*/ 	.word	0x00000610
        /*05d0*/ 	.word	0x000000ff
        /*05d4*/ 	.word	0x0002a878
        /*05d8*/ 	.short	0x0100
        /*05da*/ 	.byte	0x06
	.zero		1


	//   ....[13]....
        /*05dc*/ 	.word	0x00000620
        /*05e0*/ 	.word	0x000000ff
        /*05e4*/ 	.word	0x0002a888
        /*05e8*/ 	.short	0x0100
        /*05ea*/ 	.byte	0x06
	.zero		1


	//   ....[14]....
        /*05ec*/ 	.word	0x00000750
        /*05f0*/ 	.word	0x000000ff
        /*05f4*/ 	.word	0x0002a890
        /*05f8*/ 	.short	0x0100
        /*05fa*/ 	.byte	0x08
	.zero		1


	//   ....[15]....
        /*05fc*/ 	.word	0x00000760
        /*0600*/ 	.word	0x000000ff
        /*0604*/ 	.word	0x0002a8a0
        /*0608*/ 	.short	0x0100
        /*060a*/ 	.byte	0x08
	.zero		1


	//   ....[16]....
        /*060c*/ 	.word	0x00000770
        /*0610*/ 	.word	0x000000ff
        /*0614*/ 	.word	0x0002a898
        /*0618*/ 	.short	0x0100
        /*061a*/ 	.byte	0x08
	.zero		1


	//   ....[17]....
        /*061c*/ 	.word	0x00000780
        /*0620*/ 	.word	0x000000ff
        /*0624*/ 	.word	0x0002a8a8
        /*0628*/ 	.short	0x0100
        /*062a*/ 	.byte	0x08
	.zero		1


	//   ....[18]....
        /*062c*/ 	.word	0x000008b0
        /*0630*/ 	.word	0x000000ff
        /*0634*/ 	.word	0x0002a8b0
        /*0638*/ 	.short	0x0100
        /*063a*/ 	.byte	0x08
	.zero		1


	//   ....[19]....
        /*063c*/ 	.word	0x000008c0
        /*0640*/ 	.word	0x000000ff
        /*0644*/ 	.word	0x0002a8c0
        /*0648*/ 	.short	0x0100
        /*064a*/ 	.byte	0x08
	.zero		1


	//   ....[20]....
        /*064c*/ 	.word	0x000008d0
        /*0650*/ 	.word	0x000000ff
        /*0654*/ 	.word	0x0002a8b8
        /*0658*/ 	.short	0x0100
        /*065a*/ 	.byte	0x08
	.zero		1


	//   ....[21]....
        /*065c*/ 	.word	0x000008e0
        /*0660*/ 	.word	0x000000ff
        /*0664*/ 	.word	0x0002a8c8
        /*0668*/ 	.short	0x0100
        /*066a*/ 	.byte	0x08
	.zero		1


	//   ....[22]....
        /*066c*/ 	.word	0x000019f0
        /*0670*/ 	.word	0x000000ff
        /*0674*/ 	.word	0x0002a800
        /*0678*/ 	.short	0x010a
        /*067a*/ 	.byte	0x25
	.zero		1


	//   ....[23]....
        /*067c*/ 	.word	0x00001a80
        /*0680*/ 	.word	0x00000007
        /*0684*/ 	.word	0x0002a830
        /*0688*/ 	.short	0x010a
        /*068a*/ 	.byte	0x3f
	.zero		1


	//   ....[24]....
        /*068c*/ 	.word	0x00001b20
        /*0690*/ 	.word	0x00000007
        /*0694*/ 	.word	0x0002a830
        /*0698*/ 	.short	0x010a
        /*069a*/ 	.byte	0x3f
	.zero		1


	//   ....[25]....
        /*069c*/ 	.word	0x000022a0
        /*06a0*/ 	.word	0x00000000
        /*06a4*/ 	.word	0x00000000
        /*06a8*/ 	.short	0x0101
        /*06aa*/ 	.byte	0x3f
	.zero		1


	//   ....[26]....
        /*06ac*/ 	.word	0x00004620
        /*06b0*/ 	.word	0x000000ff
        /*06b4*/ 	.word	0x0002a830
        /*06b8*/ 	.short	0x010a
        /*06ba*/ 	.byte	0x06
	.zero		1


	//   ....[27]....
        /*06bc*/ 	.word	0x00004660
        /*06c0*/ 	.word	0x000000ff
        /*06c4*/ 	.word	0x0002a830
        /*06c8*/ 	.short	0x010a
        /*06ca*/ 	.byte	0x06
	.zero		1


	//   ....[28]....
        /*06cc*/ 	.word	0x00004ee0
        /*06d0*/ 	.word	0x000000ff
        /*06d4*/ 	.word	0x0002a850
        /*06d8*/ 	.short	0x010a
        /*06da*/ 	.byte	0x0b
	.zero		1


	//   ....[29]....
        /*06dc*/ 	.word	0x00004f20
        /*06e0*/ 	.word	0x000000ff
        /*06e4*/ 	.word	0x0002a850
        /*06e8*/ 	.short	0x010a
        /*06ea*/ 	.byte	0x0b
	.zero		1


	//   ....[30]....
        /*06ec*/ 	.word	0x000052b0
        /*06f0*/ 	.word	0x00000000
        /*06f4*/ 	.word	0x00000000
        /*06f8*/ 	.short	0x0101
        /*06fa*/ 	.byte	0x3f
	.zero		1


	//   ....[31]....
        /*06fc*/ 	.word	0x00006cf0
        /*0700*/ 	.word	0x0000006f
        /*0704*/ 	.word	0x00000000
        /*0708*/ 	.short	0x0101
        /*070a*/ 	.byte	0x3f
	.zero		1


	//   ....[32]....
        /*070c*/ 	.word	0x00007600
        /*0710*/ 	.word	0x000000ff
        /*0714*/ 	.word	0x0002a830
        /*0718*/ 	.short	0x010a
        /*071a*/ 	.byte	0x05
	.zero		1


	//   ....[33]....
        /*071c*/ 	.word	0x00007640
        /*0720*/ 	.word	0x000000ff
        /*0724*/ 	.word	0x0002a830
        /*0728*/ 	.short	0x010a
        /*072a*/ 	.byte	0x05
	.zero		1


	//   ....[34]....
        /*072c*/ 	.word	0x00007ec0
        /*0730*/ 	.word	0x000000ff
        /*0734*/ 	.word	0x0002a850
        /*0738*/ 	.short	0x010a
        /*073a*/ 	.byte	0x0a
	.zero		1


	//   ....[35]....
        /*073c*/ 	.word	0x00007f00
        /*0740*/ 	.word	0x000000ff
        /*0744*/ 	.word	0x0002a850
        /*0748*/ 	.short	0x010a
        /*074a*/ 	.byte	0x0a
	.zero		1


	//   ....[36]....
        /*074c*/ 	.word	0x00008e60
        /*0750*/ 	.word	0x0000005a
        /*0754*/ 	.word	0x00000000
        /*0758*/ 	.short	0x0101
        /*075a*/ 	.byte	0x3f
	.zero		1


	//   ....[37]....
        /*075c*/ 	.word	0x00008ed0
        /*0760*/ 	.word	0x0000005a
        /*0764*/ 	.word	0x00000000
        /*0768*/ 	.short	0x0101
        /*076a*/ 	.byte	0x3f
	.zero		1


	//   ....[38]....
        /*076c*/ 	.word	0x000092a0
        /*0770*/ 	.word	0x000000ff
        /*0774*/ 	.word	0x0002a830
        /*0778*/ 	.short	0x010a
        /*077a*/ 	.byte	0x05
	.zero		1


	//   ....[39]....
        /*077c*/ 	.word	0x000092e0
        /*0780*/ 	.word	0x000000ff
        /*0784*/ 	.word	0x0002a830
        /*0788*/ 	.short	0x010a
        /*078a*/ 	.byte	0x05
	.zero		1


	//   ....[40]....
        /*078c*/ 	.word	0x00009b60
        /*0790*/ 	.word	0x000000ff
        /*0794*/ 	.word	0x0002a850
        /*0798*/ 	.short	0x010a
        /*079a*/ 	.byte	0x0e
	.zero		1


	//   ....[41]....
        /*079c*/ 	.word	0x00009ba0
        /*07a0*/ 	.word	0x000000ff
        /*07a4*/ 	.word	0x0002a850
        /*07a8*/ 	.short	0x010a
        /*07aa*/ 	.byte	0x0e
	.zero		1


	//   ....[42]....
        /*07ac*/ 	.word	0x00009f30
        /*07b0*/ 	.word	0x00000000
        /*07b4*/ 	.word	0x00000000
        /*07b8*/ 	.short	0x0101
        /*07ba*/ 	.byte	0x3f
	.zero		1


	//   ....[43]....
        /*07bc*/ 	.word	0x0000b960
        /*07c0*/ 	.word	0x0000006f
        /*07c4*/ 	.word	0x00000000
        /*07c8*/ 	.short	0x0101
        /*07ca*/ 	.byte	0x3f
	.zero		1


	//   ....[44]....
        /*07cc*/ 	.word	0x0000c3c0
        /*07d0*/ 	.word	0x000000ff
        /*07d4*/ 	.word	0x0002a850
        /*07d8*/ 	.short	0x010a
        /*07da*/ 	.byte	0x05
	.zero		1


	//   ....[45]....
        /*07dc*/ 	.word	0x0000c400
        /*07e0*/ 	.word	0x000000ff
        /*07e4*/ 	.word	0x0002a850
        /*07e8*/ 	.short	0x010a
        /*07ea*/ 	.byte	0x05
	.zero		1


	//   ....[46]....
        /*07ec*/ 	.word	0x0000c8a0
        /*07f0*/ 	.word	0x00000002
        /*07f4*/ 	.word	0x00000000
        /*07f8*/ 	.short	0x0101
        /*07fa*/ 	.byte	0x3f
	.zero		1


	//   ....[47]....
        /*07fc*/ 	.word	0x0000dc00
        /*0800*/ 	.word	0x00000010
        /*0804*/ 	.word	0x00000000
        /*0808*/ 	.short	0x0101
        /*080a*/ 	.byte	0x3f
	.zero		1


	//   ....[48]....
        /*080c*/ 	.word	0x0000fd50
        /*0810*/ 	.word	0x00000000
        /*0814*/ 	.word	0x0002a840
        /*0818*/ 	.short	0x010a
        /*081a*/ 	.byte	0x3f
	.zero		1


	//   ....[49]....
        /*081c*/ 	.word	0x00010c30
        /*0820*/ 	.word	0x00000011
        /*0824*/ 	.word	0x0002a800
        /*0828*/ 	.short	0x0107
        /*082a*/ 	.byte	0x3f
	.zero		1


	//   ....[50]....
        /*082c*/ 	.word	0x00010d40
        /*0830*/ 	.word	0x00000011
        /*0834*/ 	.word	0x0002a800
        /*0838*/ 	.short	0x0101
        /*083a*/ 	.byte	0x3f
	.zero		1


	//   ....[51]....
        /*083c*/ 	.word	0x00010d60
        /*0840*/ 	.word	0x00000011
        /*0844*/ 	.word	0x0002a820
        /*0848*/ 	.short	0x010a
        /*084a*/ 	.byte	0x3f
	.zero		1


	//   ....[52]....
        /*084c*/ 	.word	0x000110a0
        /*0850*/ 	.word	0x00000003
        /*0854*/ 	.word	0x0002a840
        /*0858*/ 	.short	0x010a
        /*085a*/ 	.byte	0x3f
	.zero		1


	//   ....[53]....
        /*085c*/ 	.word	0x00011520
        /*0860*/ 	.word	0x00000003
        /*0864*/ 	.word	0x00000060
        /*0868*/ 	.short	0x010a
        /*086a*/ 	.byte	0x3f
	.zero		1


	//   ....[54]....
        /*086c*/ 	.word	0x00011b90
        /*0870*/ 	.word	0x00000003
        /*0874*/ 	.word	0x0002a840
        /*0878*/ 	.short	0x010a
        /*087a*/ 	.byte	0x3f
	.zero		1


	//   ....[55]....
        /*087c*/ 	.word	0x00012010
        /*0880*/ 	.word	0x00000002
        /*0884*/ 	.word	0x00000060
        /*0888*/ 	.short	0x010a
        /*088a*/ 	.byte	0x3f
	.zero		1


	//   ....[56]....
        /*088c*/ 	.word	0x000125c0
        /*0890*/ 	.word	0x00000002
        /*0894*/ 	.word	0x0002a840
        /*0898*/ 	.short	0x010a
        /*089a*/ 	.byte	0x3f
	.zero		1


	//   ....[57]....
        /*089c*/ 	.word	0x00012a40
        /*08a0*/ 	.word	0x00000002
        /*08a4*/ 	.word	0x00000060
        /*08a8*/ 	.short	0x010a
        /*08aa*/ 	.byte	0x3f
	.zero		1


	//   ....[58]....
        /*08ac*/ 	.word	0x00012fa0
        /*08b0*/ 	.word	0x00000002
        /*08b4*/ 	.word	0x0002a860
        /*08b8*/ 	.short	0x010a
        /*08ba*/ 	.byte	0x3f
	.zero		1


	//   ....[59]....
        /*08bc*/ 	.word	0x000135a0
        /*08c0*/ 	.word	0x00000000
        /*08c4*/ 	.word	0x0002a820
        /*08c8*/ 	.short	0x010a
        /*08ca*/ 	.byte	0x3f
	.zero		1


	//   ....[60]....
        /*08cc*/ 	.word	0x00013790
        /*08d0*/ 	.word	0x00000006
        /*08d4*/ 	.word	0x00000000
        /*08d8*/ 	.short	0x010a
        /*08da*/ 	.byte	0x3f
	.zero		1


	//   ....[61]....
        /*08dc*/ 	.word	0x000137e0
        /*08e0*/ 	.word	0x00000003
        /*08e4*/ 	.word	0x00000000
        /*08e8*/ 	.short	0x010a
        /*08ea*/ 	.byte	0x3f
	.zero		1


	//   ....[62]....
        /*08ec*/ 	.word	0x00013840
        /*08f0*/ 	.word	0x00000012
        /*08f4*/ 	.word	0x00000000
        /*08f8*/ 	.short	0x010a
        /*08fa*/ 	.byte	0x3f
	.zero		1


	//   ....[63]....
        /*08fc*/ 	.word	0x00013870
        /*0900*/ 	.word	0x00000003
        /*0904*/ 	.word	0x00000000
        /*0908*/ 	.short	0x010a
        /*090a*/ 	.byte	0x3f
	.zero		1


	//   ....[64]....
        /*090c*/ 	.word	0x000138e0
        /*0910*/ 	.word	0x00000003
        /*0914*/ 	.word	0x0002a800
        /*0918*/ 	.short	0x010a
        /*091a*/ 	.byte	0x3f
	.zero		1


	//   ....[65]....
        /*091c*/ 	.word	0x00013930
        /*0920*/ 	.word	0x00000007
        /*0924*/ 	.word	0x0002a830
        /*0928*/ 	.short	0x010a
        /*092a*/ 	.byte	0x3f
	.zero		1


	//   ....[66]....
        /*092c*/ 	.word	0x00013990
        /*0930*/ 	.word	0x0000000c
        /*0934*/ 	.word	0x0002a830
        /*0938*/ 	.short	0x010a
        /*093a*/ 	.byte	0x3f
	.zero		1


	//   ....[67]....
        /*093c*/ 	.word	0x000139f0
        /*0940*/ 	.word	0x00000009
        /*0944*/ 	.word	0x0002a850
        /*0948*/ 	.short	0x010a
        /*094a*/ 	.byte	0x3f
	.zero		1


	//   ....[68]....
        /*094c*/ 	.word	0x00013a50
        /*0950*/ 	.word	0x00000008
        /*0954*/ 	.word	0x0002a830
        /*0958*/ 	.short	0x010a
        /*095a*/ 	.byte	0x3f
	.zero		1


	//   ....[69]....
        /*095c*/ 	.word	0x00013ab0
        /*0960*/ 	.word	0x00000003
        /*0964*/ 	.word	0x0002a850
        /*0968*/ 	.short	0x010a
        /*096a*/ 	.byte	0x3f
	.zero		1


	//   ....[70]....
        /*096c*/ 	.word	0x00013b10
        /*0970*/ 	.word	0x00000008
        /*0974*/ 	.word	0x0002a830
        /*0978*/ 	.short	0x010a
        /*097a*/ 	.byte	0x3f
	.zero		1


	//   ....[71]....
        /*097c*/ 	.word	0x00013b70
        /*0980*/ 	.word	0x00000003
        /*0984*/ 	.word	0x0002a850
        /*0988*/ 	.short	0x010a
        /*098a*/ 	.byte	0x3f
	.zero		1


	//   ....[72]....
        /*098c*/ 	.word	0x00013bd0
        /*0990*/ 	.word	0x00000005
        /*0994*/ 	.word	0x0002a850
        /*0998*/ 	.short	0x010a
        /*099a*/ 	.byte	0x3f
	.zero		1


	//   ....[73]....
        /*099c*/ 	.word	0x00013d20
        /*09a0*/ 	.word	0x00000000
        /*09a4*/ 	.word	0x0002a840
        /*09a8*/ 	.short	0x010a
        /*09aa*/ 	.byte	0x3f
	.zero		1


	//   ....[74]....
        /*09ac*/ 	.word	0x00014980
        /*09b0*/ 	.word	0x00000011
        /*09b4*/ 	.word	0x0002a820
        /*09b8*/ 	.short	0x010a
        /*09ba*/ 	.byte	0x3f
	.zero		1


	//   ....[75]....
        /*09bc*/ 	.word	0x000149d0
        /*09c0*/ 	.word	0x00000003
        /*09c4*/ 	.word	0x0002a840
        /*09c8*/ 	.short	0x010a
        /*09ca*/ 	.byte	0x3f
	.zero		1


	//   ....[76]....
        /*09cc*/ 	.word	0x00014a20
        /*09d0*/ 	.word	0x00000003
        /*09d4*/ 	.word	0x00000060
        /*09d8*/ 	.short	0x010a
        /*09da*/ 	.byte	0x3f
	.zero		1


	//   ....[77]....
        /*09dc*/ 	.word	0x00014a70
        /*09e0*/ 	.word	0x00000003
        /*09e4*/ 	.word	0x0002a840
        /*09e8*/ 	.short	0x010a
        /*09ea*/ 	.byte	0x3f
	.zero		1


	//   ....[78]....
        /*09ec*/ 	.word	0x00014ac0
        /*09f0*/ 	.word	0x00000002
        /*09f4*/ 	.word	0x00000060
        /*09f8*/ 	.short	0x010a
        /*09fa*/ 	.byte	0x3f
	.zero		1


	//   ....[79]....
        /*09fc*/ 	.word	0x00014b10
        /*0a00*/ 	.word	0x00000002
        /*0a04*/ 	.word	0x0002a840
        /*0a08*/ 	.short	0x010a
        /*0a0a*/ 	.byte	0x3f
	.zero		1


	//   ....[80]....
        /*0a0c*/ 	.word	0x00014b60
        /*0a10*/ 	.word	0x00000002
        /*0a14*/ 	.word	0x00000060
        /*0a18*/ 	.short	0x010a
        /*0a1a*/ 	.byte	0x3f
	.zero		1


	//   ....[81]....
        /*0a1c*/ 	.word	0x00014bb0
        /*0a20*/ 	.word	0x00000002
        /*0a24*/ 	.word	0x0002a860
        /*0a28*/ 	.short	0x010a
        /*0a2a*/ 	.byte	0x3f
	.zero		1


	//   ....[82]....
        /*0a2c*/ 	.word	0x00014ca0
        /*0a30*/ 	.word	0x00000000
        /*0a34*/ 	.word	0x0002a820
        /*0a38*/ 	.short	0x010a
        /*0a3a*/ 	.byte	0x3f
	.zero		1


	//   ....[83]....
        /*0a3c*/ 	.word	0x00014e40
        /*0a40*/ 	.word	0x00000006
        /*0a44*/ 	.word	0x00000000
        /*0a48*/ 	.short	0x010a
        /*0a4a*/ 	.byte	0x3f
	.zero		1


	//   ....[84]....
        /*0a4c*/ 	.word	0x00014e90
        /*0a50*/ 	.word	0x00000003
        /*0a54*/ 	.word	0x00000000
        /*0a58*/ 	.short	0x010a
        /*0a5a*/ 	.byte	0x3f
	.zero		1


	//   ....[85]....
        /*0a5c*/ 	.word	0x00014ee0
        /*0a60*/ 	.word	0x00000012
        /*0a64*/ 	.word	0x00000000
        /*0a68*/ 	.short	0x010a
        /*0a6a*/ 	.byte	0x3f
	.zero		1


	//----- nvinfo : EIATTR_NUM_MBARRIERS
	.align		4
.L_451:
        /*0a6c*/ 	.byte	0x03, 0x38
        /*0a6e*/ 	.short	0x0016


	//----- nvinfo : EIATTR_EXIT_INSTR_OFFSETS
	.align		4
        /*0a70*/ 	.byte	0x04, 0x1c
        /*0a72*/ 	.short	(.L_453 - .L_452)


	//   ....[0]....
.L_452:
        /*0a74*/ 	.word	0x00000a10


	//   ....[1]....
        /*0a78*/ 	.word	0x0000e980


	//   ....[2]....
        /*0a7c*/ 	.word	0x000138c0


	//----- nvinfo : EIATTR_MAX_THREADS
	.align		4
.L_453:
        /*0a80*/ 	.byte	0x04, 0x05
        /*0a82*/ 	.short	(.L_455 - .L_454)
.L_454:
        /*0a84*/ 	.word	0x00000180
        /*0a88*/ 	.word	0x00000001
        /*0a8c*/ 	.word	0x00000001


	//----- nvinfo : EIATTR_CRS_STACK_SIZE
	.align		4
.L_455:
        /*0a90*/ 	.byte	0x04, 0x1e
        /*0a92*/ 	.short	(.L_457 - .L_456)
.L_456:
        /*0a94*/ 	.word	0x00000000


	//----- nvinfo : EIATTR_CBANK_PARAM_SIZE
	.align		4
.L_457:
        /*0a98*/ 	.byte	0x03, 0x19
        /*0a9a*/ 	.short	0x0af0


	//----- nvinfo : EIATTR_PARAM_CBANK
	.align		4
        /*0a9c*/ 	.byte	0x04, 0x0a
        /*0a9e*/ 	.short	(.L_459 - .L_458)
	.align		4
.L_458:
        /*0aa0*/ 	.word	index@(.nv.constant0._ZN7cutlass13device_kernelIN5flash11enable_sm90INS1_16FlashAttnFwdSm90INS1_25CollectiveMainloopFwdSm90ILi2EN4cute5tupleIJNS5_1CILi1EEES8_S8_EEENS6_IJNS7_ILi128EEENS7_ILi96EEENS7_ILi192EEEEEELi128ENS_10bfloat16_tEfNS_4arch4Sm90ELb0ELb1ELb0ELb0ELb0ELb0ELb0ELb1ELb1ELb1ELb0ELb0EEENS1_21CollectiveEpilogueFwdINS6_IJSA_SA_SB_EEES9_SE_SG_Li256ELb0ELb1ELb0ELb0EEENS1_30DynamicPersistentTileSchedulerILi256ELi128ELb0ELb1ELb1EEEEEEEEEvNT_6ParamsE)
        /*0aa4*/ 	.short	0x0210
        /*0aa6*/ 	.short	0x0af0


	//----- nvinfo : EIATTR_SW_WAR
	.align		4
.L_459:
        /*0aa8*/ 	.byte	0x04, 0x36
        /*0aaa*/ 	.short	(.L_461 - .L_460)
.L_460:
        /*0aac*/ 	.word	0x00000008
.L_461:


//--------------------- .nv.info._ZN7cutlass13device_kernelIN5flash11enable_sm90INS1_16FlashAttnFwdSm90INS1_25CollectiveMainloopFwdSm90ILi2EN4cute5tupleIJNS5_1CILi1EEES8_S8_EEENS6_IJNS7_ILi128EEENS7_ILi96EEENS7_ILi192EEEEEELi128ENS_10bfloat16_tEfNS_4arch4Sm90ELb0ELb1ELb0ELb1ELb0ELb0ELb0ELb1ELb1ELb1ELb0ELb0EEENS1_21CollectiveEpilogueFwdINS6_IJSA_SA_SB_EEES9_SE_SG_Li256ELb1ELb1ELb0ELb0EEENS1_36VarlenDynamicPersistentTileSchedulerILi128ELi96ELi256ELi128ELb0ELb1ELb1ELb1ELb0ELb1EEEEEEEEEvNT_6ParamsE --------------------------
	.section	.nv.info._ZN7cutlass13device_kernelIN5flash11enable_sm90INS1_16FlashAttnFwdSm90INS1_25CollectiveMainloopFwdSm90ILi2EN4cute5tupleIJNS5_1CILi1EEES8_S8_EEENS6_IJNS7_ILi128EEENS7_ILi96EEENS7_ILi192EEEEEELi128ENS_10bfloat16_tEfNS_4arch4Sm90ELb0ELb1ELb0ELb1ELb0ELb0ELb0ELb1ELb1ELb1ELb0ELb0EEENS1_21CollectiveEpilogueFwdINS6_IJSA_SA_SB_EEES9_SE_SG_Li256ELb1ELb1ELb0ELb0EEENS1_36VarlenDynamicPersistentTileSchedulerILi128ELi96ELi256ELi128ELb0ELb1ELb1ELb1ELb0ELb1EEEEEEEEEvNT_6ParamsE,"",@"SHT_CUDA_INFO"
	.sectionflags	@""
	.align	4


	//----- nvinfo : EIATTR_CUDA_API_VERSION
	.align		4
        /*0000*/ 	.byte	0x04, 0x37
        /*0002*/ 	.short	(.L_463 - .L_462)
.L_462:
        /*0004*/ 	.word	0x00000082


	//----- nvinfo : EIATTR_KPARAM_INFO
	.align		4
.L_463:
        /*0008*/ 	.byte	0x04, 0x17
        /*000a*/ 	.short	(.L_465 - .L_464)
.L_464:
        /*000c*/ 	.word	0x00000000
        /*0010*/ 	.short	0x0000
        /*0012*/ 	.short	0x0070
        /*0014*/ 	.byte	0x00, 0xf0, 0x01, 0x2a


	//----- nvinfo : EIATTR_SPARSE_MMA_MASK
	.align		4
.L_465:
        /*0018*/ 	.byte	0x03, 0x50
        /*001a*/ 	.short	0x0000


	//----- nvinfo : EIATTR_MAXREG_COUNT
	.align		4
        /*001c*/ 	.byte	0x03, 0x1b
        /*001e*/ 	.short	0x00a8


	//----- nvinfo : EIATTR_NUM_BARRIERS
	.align		4
        /*0020*/ 	.byte	0x02, 0x4c
        /*0022*/ 	.byte	0x09
	.zero		1


	//----- nvinfo : EIATTR_EXTERNS
	.align		4
        /*0024*/ 	.byte	0x04, 0x0f
        /*0026*/ 	.short	(.L_467 - .L_466)


	//   ....[0]....
	.align		4
.L_466:
        /*0028*/ 	.word	index@(__assertfail)


	//----- nvinfo : EIATTR_ANNOTATIONS
	.align		4
.L_467:
        /*002c*/ 	.byte	0x04, 0x55
        /*002e*/ 	.short	(.L_469 - .L_468)


	//   ....[0]....
.L_468:
        /* <DEDUP_REMOVED lines=63> */


	//----- nvinfo : EIATTR_MERCURY_ISA_VERSION
	.align		4
.L_469:
        /*0410*/ 	.byte	0x03, 0x5f
        /*0412*/ 	.short	0x0101


	//----- nvinfo : EIATTR_UNUSED_LOAD_BYTE_OFFSET
	.align		4
        /*0414*/ 	.byte	0x04, 0x44
        /*0416*/ 	.short	(.L_471 - .L_470)


	//   ....[0]....
.L_470:
        /*0418*/ 	.word	0x00000a20
        /*041c*/ 	.word	0x0000fff0


	//   ....[1]....
        /*0420*/ 	.word	0x0000cd00
        /*0424*/ 	.word	0x0000fff0


	//----- nvinfo : EIATTR_INT_WARP_WIDE_INSTR_OFFSETS
	.align		4
.L_471:
        /*0428*/ 	.byte	0x04, 0x31
        /*042a*/ 	.short	(.L_473 - .L_472)


	//   ....[0]....
.L_472:
        /*042c*/ 	.word	0x00000130


	//   ....[1]....
        /*0430*/ 	.word	0x00000170


	//   ....[2]....
        /*0434*/ 	.word	0x000001e0


	//   ....[3]....
        /*0438*/ 	.word	0x000102a0


	//   ....[4]....
        /*043c*/ 	.word	0x00010330


	//   ....[5]....
        /*0440*/ 	.word	0x00013ef0


	//   ....[6]....
        /*0444*/ 	.word	0x00013f50


	//----- nvinfo : EIATTR_COOP_GROUP_MASK_REGIDS
	.align		4
.L_473:
        /*0448*/ 	.byte	0x04, 0x29
        /*044a*/ 	.short	(.L_475 - .L_474)


	//   ....[0]....
.L_474:
        /*044c*/ 	.word	0xffffffff


	//   ....[1]....
        /*0450*/ 	.word	0xffffffff


	//   ....[2]....
        /*0454*/ 	.word	0xffffffff


	//   ....[3]....
        /*0458*/ 	.word	0xffffffff


	//   ....[4]....
        /*045c*/ 	.word	0xffffffff


	//   ....[5]....
        /*0460*/ 	.word	0xffffffff


	//   ....[6]....
        /*0464*/ 	.word	0xffffffff


	//   ....[7]....
        /*0468*/ 	.word	0xffffffff


	//   ....[8]....
        /*046c*/ 	.word	0xffffffff


	//   ....[9]....
        /*0470*/ 	.word	0xffffffff


	//   ....[10]....
        /*0474*/ 	.word	0xffffffff


	//   ....[11]....
        /*0478*/ 	.word	0xffffffff


	//   ....[12]....
        /*047c*/ 	.word	0xffffffff


	//   ....[13]....
        /*0480*/ 	.word	0xffffffff


	//   ....[14]....
        /*0484*/ 	.word	0xffffffff


	//   ....[15]....
        /*0488*/ 	.word	0xffffffff


	//   ....[16]....
        /*048c*/ 	.word	0xffffffff


	//   ....[17]....
        /*0490*/ 	.word	0xffffffff


	//   ....[18]....
        /*0494*/ 	.word	0xffffffff


	//   ....[19]....
        /*0498*/ 	.word	0xffffffff


	//   ....[20]....
        /*049c*/ 	.word	0xffffffff


	//   ....[21]....
        /*04a0*/ 	.word	0xffffffff


	//   ....[22]....
        /*04a4*/ 	.word	0xffffffff


	//   ....[23]....
        /*04a8*/ 	.word	0xffffffff


	//   ....[24]....
        /*04ac*/ 	.word	0xffffffff


	//   ....[25]....
        /*04b0*/ 	.word	0xffffffff


	//   ....[26]....
        /*04b4*/ 	.word	0xffffffff


	//   ....[27]....
        /*04b8*/ 	.word	0xffffffff


	//   ....[28]....
        /*04bc*/ 	.word	0xffffffff


	//   ....[29]....
        /*04c0*/ 	.word	0xffffffff


	//   ....[30]....
        /*04c4*/ 	.word	0xffffffff


	//   ....[31]....
        /*04c8*/ 	.word	0xffffffff


	//   ....[32]....
        /*04cc*/ 	.word	0xffffffff


	//   ....[33]....
        /*04d0*/ 	.word	0xffffffff


	//   ....[34]....
        /*04d4*/ 	.word	0xffffffff


	//   ....[35]....
        /*04d8*/ 	.word	0xffffffff


	//   ....[36]....
        /*04dc*/ 	.word	0xffffffff


	//   ....[37]....
        /*04e0*/ 	.word	0xffffffff


	//   ....[38]....
        /*04e4*/ 	.word	0xffffffff


	//   ....[39]....
        /*04e8*/ 	.word	0xffffffff


	//   ....[40]....
        /*04ec*/ 	.word	0xffffffff


	//   ....[41]....
        /*04f0*/ 	.word	0xffffffff


	//   ....[42]....
        /*04f4*/ 	.word	0xffffffff


	//   ....[43]....
        /*04f8*/ 	.word	0xffffffff


	//   ....[44]....
        /*04fc*/ 	.word	0xffffffff


	//   ....[45]....
        /*0500*/ 	.word	0xffffffff


	//   ....[46]....
        /*0504*/ 	.word	0xffffffff


	//   ....[47]....
        /*0508*/ 	.word	0xffffffff


	//   ....[48]....
        /*050c*/ 	.word	0xffffffff


	//   ....[49]....
        /*0510*/ 	.word	0xffffffff


	//   ....[50]....
        /*0514*/ 	.word	0xffffffff


	//   ....[51]....
        /*0518*/ 	.word	0xffffffff


	//   ....[52]....
        /*051c*/ 	.word	0xffffffff


	//   ....[53]....
        /*0520*/ 	.word	0xffffffff


	//   ....[54]....
        /*0524*/ 	.word	0xffffffff


	//   ....[55]....
        /*0528*/ 	.word	0xffffffff


	//   ....[56]....
        /*052c*/ 	.word	0xffffffff


	//   ....[57]....
        /*0530*/ 	.word	0xffffffff


	//   ....[58]....
        /*0534*/ 	.word	0xffffffff


	//   ....[59]....
        /*0538*/ 	.word	0xffffffff


	//   ....[60]....
        /*053c*/ 	.word	0xffffffff


	//   ....[61]....
        /*0540*/ 	.word	0xffffffff


	//   ....[62]....
        /*0544*/ 	.word	0xffffffff


	//   ....[63]....
        /*0548*/ 	.word	0xffffffff


	//   ....[64]....
        /*054c*/ 	.word	0xffffffff


	//   ....[65]....
        /*0550*/ 	.word	0xffffffff


	//   ....[66]....
        /*0554*/ 	.word	0xffffffff


	//   ....[67]....
        /*0558*/ 	.word	0xffffffff


	//   ....[68]....
        /*055c*/ 	.word	0xffffffff


	//   ....[69]....
        /*0560*/ 	.word	0xffffffff


	//   ....[70]....
        /*0564*/ 	.word	0xffffffff


	//   ....[71]....
        /*0568*/ 	.word	0xffffffff


	//   ....[72]....
        /*056c*/ 	.word	0xffffffff


	//   ....[73]....
        /*0570*/ 	.word	0xffffffff


	//   ....[74]....
        /*0574*/ 	.word	0xffffffff


	//   ....[75]....
        /*0578*/ 	.word	0xffffffff


	//   ....[76]....
        /*057c*/ 	.word	0xffffffff


	//   ....[77]....
        /*0580*/ 	.word	0xffffffff


	//   ....[78]....
        /*0584*/ 	.word	0xffffffff


	//   ....[79]....
        /*0588*/ 	.word	0xffffffff


	//   ....[80]....
        /*058c*/ 	.word	0xffffffff


	//   ....[81]....
        /*0590*/ 	.word	0xffffffff


	//   ....[82]....
        /*0594*/ 	.word	0xffffffff


	//   ....[83]....
        /*0598*/ 	.word	0xffffffff


	//   ....[84]....
        /*059c*/ 	.word	0xffffffff


	//   ....[85]....
        /*05a0*/ 	.word	0xffffffff


	//   ....[86]....
        /*05a4*/ 	.word	0xffffffff


	//   ....[87]....
        /*05a8*/ 	.word	0xffffffff


	//   ....[88]....
        /*05ac*/ 	.word	0xffffffff


	//   ....[89]....
        /*05b0*/ 	.word	0xffffffff


	//   ....[90]....
        /*05b4*/ 	.word	0xffffffff


	//   ....[91]....
        /*05b8*/ 	.word	0xffffffff


	//   ....[92]....
        /*05bc*/ 	.word	0xffffffff


	//   ....[93]....
        /*05c0*/ 	.word	0xffffffff


	//   ....[94]....
        /*05c4*/ 	.word	0xffffffff


	//   ....[95]....
        /*05c8*/ 	.word	0xffffffff


	//   ....[96]....
        /*05cc*/ 	.word	0xffffffff


	//   ....[97]....
        /*05d0*/ 	.word	0xffffffff


	//   ....[98]....
        /*05d4*/ 	.word	0xffffffff


	//   ....[99]....
        /*05d8*/ 	.word	0xffffffff


	//   ....[100]....
        /*05dc*/ 	.word	0xffffffff


	//   ....[101]....
        /*05e0*/ 	.word	0xffffffff


	//   ....[102]....
        /*05e4*/ 	.word	0xffffffff


	//   ....[103]....
        /*05e8*/ 	.word	0xffffffff


	//   ....[104]....
        /*05ec*/ 	.word	0xffffffff


	//   ....[105]....
        /*05f0*/ 	.word	0x0500000f


	//   ....[106]....
        /*05f4*/ 	.word	0x0500000f


	//   ....[107]....
        /*05f8*/ 	.word	0x0500000f


	//   ....[108]....
        /*05fc*/ 	.word	0x0500000f


	//   ....[109]....
        /*0600*/ 	.word	0x0500000f


	//   ....[110]....
        /*0604*/ 	.word	0x0500000f


	//   ....[111]....
        /*0608*/ 	.word	0x0500000f


	//   ....[112]....
        /*060c*/ 	.word	0x0500000f


	//   ....[113]....
        /*0610*/ 	.word	0x0500000f


	//   ....[114]....
        /*0614*/ 	.word	0x0500000f


	//   ....[115]....
        /*0618*/ 	.word	0x0500000f


	//   ....[116]....
        /*061c*/ 	.word	0x0500000f


	//   ....[117]....
        /*0620*/ 	.word	0x0500000f


	//   ....[118]....
        /*0624*/ 	.word	0x0500000f


	//   ....[119]....
        /*0628*/ 	.word	0x0500000f


	//   ....[120]....
        /*062c*/ 	.word	0x0500000f


	//   ....[121]....
        /*0630*/ 	.word	0x0500000f


	//   ....[122]....
        /*0634*/ 	.word	0x0500000f


	//   ....[123]....
        /*0638*/ 	.word	0x0500000f


	//   ....[124]....
        /*063c*/ 	.word	0x0500000f


	//   ....[125]....
        /*0640*/ 	.word	0x0500000f


	//   ....[126]....
        /*0644*/ 	.word	0x0500000f


	//   ....[127]....
        /*0648*/ 	.word	0x0500000f


	//   ....[128]....
        /*064c*/ 	.word	0x0500000f


	//   ....[129]....
        /*0650*/ 	.word	0x0500000f


	//   ....[130]....
        /*0654*/ 	.word	0x0500000f


	//   ....[131]....
        /*0658*/ 	.word	0x0500000f


	//   ....[132]....
        /*065c*/ 	.word	0x0500000f


	//   ....[133]....
        /*0660*/ 	.word	0x0500000f


	//   ....[134]....
        /*0664*/ 	.word	0x0500000f


	//   ....[135]....
        /*0668*/ 	.word	0x0500000f


	//   ....[136]....
        /*066c*/ 	.word	0x0500000f


	//   ....[137]....
        /*0670*/ 	.word	0x0500000f


	//   ....[138]....
        /*0674*/ 	.word	0x0500000f


	//   ....[139]....
        /*0678*/ 	.word	0x0500000f


	//----- nvinfo : EIATTR_COOP_GROUP_INSTR_OFFSETS
	.align		4
.L_475:
        /*067c*/ 	.byte	0x04, 0x28
        /*067e*/ 	.short	(.L_477 - .L_476)


	//   ....[0]....
.L_476:
        /*0680*/ 	.word	0x00000060


	//   ....[1]....
        /*0684*/ 	.word	0x00000140


	//   ....[2]....
        /*0688*/ 	.word	0x00000190


	//   ....[3]....
        /*068c*/ 	.word	0x000003c0


	//   ....[4]....
        /*0690*/ 	.word	0x00000520


	//   ....[5]....
        /*0694*/ 	.word	0x00000640


	//   ....[6]....
        /*0698*/ 	.word	0x000007a0


	//   ....[7]....
        /*069c*/ 	.word	0x00001810


	//   ....[8]....
        /*06a0*/ 	.word	0x00002000


	//   ....[9]....
        /*06a4*/ 	.word	0x00002ba0


	//   ....[10]....
        /*06a8*/ 	.word	0x000032b0


	//   ....[11]....
        /*06ac*/ 	.word	0x00003370


	//   ....[12]....
        /*06b0*/ 	.word	0x00003790


	//   ....[13]....
        /*06b4*/ 	.word	0x00003870


	//   ....[14]....
        /*06b8*/ 	.word	0x000052b0


	//   ....[15]....
        /*06bc*/ 	.word	0x00005490


	//   ....[16]....
        /*06c0*/ 	.word	0x000061e0


	//   ....[17]....
        /*06c4*/ 	.word	0x000062f0


	//   ....[18]....
        /*06c8*/ 	.word	0x000068d0


	//   ....[19]....
        /*06cc*/ 	.word	0x00006940


	//   ....[20]....
        /*06d0*/ 	.word	0x000081b0


	//   ....[21]....
        /*06d4*/ 	.word	0x000081d0


	//   ....[22]....
        /*06d8*/ 	.word	0x000087f0


	//   ....[23]....
        /*06dc*/ 	.word	0x00008860


	//   ....[24]....
        /*06e0*/ 	.word	0x00009d40


	//   ....[25]....
        /*06e4*/ 	.word	0x0000a140


	//   ....[26]....
        /*06e8*/ 	.word	0x0000b0e0


	//   ....[27]....
        /*06ec*/ 	.word	0x0000b190


	//   ....[28]....
        /*06f0*/ 	.word	0x0000b510


	//   ....[29]....
        /*06f4*/ 	.word	0x0000b5c0


	//   ....[30]....
        /*06f8*/ 	.word	0x0000c450


	//   ....[31]....
        /*06fc*/ 	.word	0x0000c480


	//   ....[32]....
        /*0700*/ 	.word	0x0000c580


	//   ....[33]....
        /*0704*/ 	.word	0x0000c590


	//   ....[34]....
        /*0708*/ 	.word	0x0000d770


	//   ....[35]....
        /*070c*/ 	.word	0x0000d7b0


	//   ....[36]....
        /*0710*/ 	.word	0x0000d7f0


	//   ....[37]....
        /*0714*/ 	.word	0x0000d820


	//   ....[38]....
        /*0718*/ 	.word	0x0000dd80


	//   ....[39]....
        /*071c*/ 	.word	0x0000ddc0


	//   ....[40]....
        /*0720*/ 	.word	0x0000de80


	//   ....[41]....
        /*0724*/ 	.word	0x0000dea0


	//   ....[42]....
        /*0728*/ 	.word	0x0000df60


	//   ....[43]....
        /*072c*/ 	.word	0x0000df80


	//   ....[44]....
        /*0730*/ 	.word	0x0000e050


	//   ....[45]....
        /*0734*/ 	.word	0x0000e070


	//   ....[46]....
        /*0738*/ 	.word	0x0000e880


	//   ....[47]....
        /*073c*/ 	.word	0x0000e8a0


	//   ....[48]....
        /*0740*/ 	.word	0x0000e960


	//   ....[49]....
        /*0744*/ 	.word	0x0000e980


	//   ....[50]....
        /*0748*/ 	.word	0x0000ea40


	//   ....[51]....
        /*074c*/ 	.word	0x0000ea60


	//   ....[52]....
        /*0750*/ 	.word	0x0000eb30


	//   ....[53]....
        /*0754*/ 	.word	0x0000eb50


	//   ....[54]....
        /*0758*/ 	.word	0x0000eca0


	//   ....[55]....
        /*075c*/ 	.word	0x0000ee80


	//   ....[56]....
        /*0760*/ 	.word	0x0000eeb0


	//   ....[57]....
        /*0764*/ 	.word	0x0000eee0


	//   ....[58]....
        /*0768*/ 	.word	0x0000ef10


	//   ....[59]....
        /*076c*/ 	.word	0x0000ef40


	//   ....[60]....
        /*0770*/ 	.word	0x0000ef70


	//   ....[61]....
        /*0774*/ 	.word	0x0000f0e0


	//   ....[62]....
        /*0778*/ 	.word	0x0000f110


	//   ....[63]....
        /*077c*/ 	.word	0x0000f140


	//   ....[64]....
        /*0780*/ 	.word	0x0000f170


	//   ....[65]....
        /*0784*/ 	.word	0x0000f1a0


	//   ....[66]....
        /*0788*/ 	.word	0x0000f1d0


	//   ....[67]....
        /*078c*/ 	.word	0x0000f270


	//   ....[68]....
        /*0790*/ 	.word	0x0000f2d0


	//   ....[69]....
        /*0794*/ 	.word	0x0000f360


	//   ....[70]....
        /*0798*/ 	.word	0x00010860


	//   ....[71]....
        /*079c*/ 	.word	0x000114a0


	//   ....[72]....
        /*07a0*/ 	.word	0x000114e0


	//   ....[73]....
        /*07a4*/ 	.word	0x00011500


	//   ....[74]....
        /*07a8*/ 	.word	0x00011540


	//   ....[75]....
        /*07ac*/ 	.word	0x00011670


	//   ....[76]....
        /*07b0*/ 	.word	0x00011680


	//   ....[77]....
        /*07b4*/ 	.word	0x00011720


	//   ....[78]....
        /*07b8*/ 	.word	0x00011730


	//   ....[79]....
        /*07bc*/ 	.word	0x000117d0


	//   ....[80]....
        /*07c0*/ 	.word	0x000117e0


	//   ....[81]....
        /*07c4*/ 	.word	0x00011880


	//   ....[82]....
        /*07c8*/ 	.word	0x00011890


	//   ....[83]....
        /*07cc*/ 	.word	0x00011910


	//   ....[84]....
        /*07d0*/ 	.word	0x00011940


	//   ....[85]....
        /*07d4*/ 	.word	0x00011960


	//   ....[86]....
        /*07d8*/ 	.word	0x00011970


	//   ....[87]....
        /*07dc*/ 	.word	0x000145f0


	//   ....[88]....
        /*07e0*/ 	.word	0x00014650


	//   ....[89]....
        /*07e4*/ 	.word	0x00014680


	//   ....[90]....
        /*07e8*/ 	.word	0x00014690


	//   ....[91]....
        /*07ec*/ 	.word	0x000146c0


	//   ....[92]....
        /*07f0*/ 	.word	0x000146f0


	//   ....[93]....
        /*07f4*/ 	.word	0x00014720


	//   ....[94]....
        /*07f8*/ 	.word	0x00014750


	//   ....[95]....
        /*07fc*/ 	.word	0x000148d0


	//   ....[96]....
        /*0800*/ 	.word	0x00014900


	//   ....[97]....
        /*0804*/ 	.word	0x00014930


	//   ....[98]....
        /*0808*/ 	.word	0x00014960


	//   ....[99]....
        /*080c*/ 	.word	0x00014990


	//   ....[100]....
        /*0810*/ 	.word	0x000149c0


	//   ....[101]....
        /*0814*/ 	.word	0x00014a80


	//   ....[102]....
        /*0818*/ 	.word	0x00014aa0


	//   ....[103]....
        /*081c*/ 	.word	0x00014b10


	//   ....[104]....
        /*0820*/ 	.word	0x000151e0


	//   ....[105]....
        /*0824*/ 	.word	0x00015890


	//   ....[106]....
        /*0828*/ 	.word	0x00015a60


	//   ....[107]....
        /*082c*/ 	.word	0x00015ab0


	//   ....[108]....
        /*0830*/ 	.word	0x00015b10


	//   ....[109]....
        /*0834*/ 	.word	0x00015bb0


	//   ....[110]....
        /*0838*/ 	.word	0x00015c80


	//   ....[111]....
        /*083c*/ 	.word	0x00015d80


	//   ....[112]....
        /*0840*/ 	.word	0x00015e50


	//   ....[113]....
        /*0844*/ 	.word	0x00015f60


	//   ....[114]....
        /*0848*/ 	.word	0x00015fc0


	//   ....[115]....
        /*084c*/ 	.word	0x000160d0


	//   ....[116]....
        /*0850*/ 	.word	0x00016130


	//   ....[117]....
        /*0854*/ 	.word	0x00016240


	//   ....[118]....
        /*0858*/ 	.word	0x000162a0


	//   ....[119]....
        /*085c*/ 	.word	0x00016390


	//   ....[120]....
        /*0860*/ 	.word	0x00016410


	//   ....[121]....
        /*0864*/ 	.word	0x000164f0


	//   ....[122]....
        /*0868*/ 	.word	0x00016860


	//   ....[123]....
        /*086c*/ 	.word	0x00016900


	//   ....[124]....
        /*0870*/ 	.word	0x00016a20


	//   ....[125]....
        /*0874*/ 	.word	0x00016a90


	//   ....[126]....
        /*0878*/ 	.word	0x00016b10


	//   ....[127]....
        /*087c*/ 	.word	0x00016b90


	//   ....[128]....
        /*0880*/ 	.word	0x00016c10


	//   ....[129]....
        /*0884*/ 	.word	0x00016ca0


	//   ....[130]....
        /*0888*/ 	.word	0x00016d40


	//   ....[131]....
        /*088c*/ 	.word	0x00016de0


	//   ....[132]....
        /*0890*/ 	.word	0x00016e50


	//   ....[133]....
        /*0894*/ 	.word	0x00016ec0


	//   ....[134]....
        /*0898*/ 	.word	0x00016f30


	//   ....[135]....
        /*089c*/ 	.word	0x00016fb0


	//   ....[136]....
        /*08a0*/ 	.word	0x00017030


	//   ....[137]....
        /*08a4*/ 	.word	0x000170d0


	//   ....[138]....
        /*08a8*/ 	.word	0x00017160


	//   ....[139]....
        /*08ac*/ 	.word	0x00017290


	//----- nvinfo : EIATTR_REG_RECONFIG
	.align		4
.L_477:
        /*08b0*/ 	.byte	0x01, 0x54
	.zero		2


	//----- nvinfo : EIATTR_SYSCALL_OFFSETS
	.align		4
        /*08b4*/ 	.byte	0x04, 0x46
        /*08b6*/ 	.short	(.L_479 - .L_478)


	//   ....[0]....
.L_478:
        /*08b8*/ 	.word	0x000019f0


	//   ....[1]....
        /*08bc*/ 	.word	0x000104a0


	//   ....[2]....
        /*08c0*/ 	.word	0x000105f0


	//   ....[3]....
        /*08c4*/ 	.word	0x000106e0


	//   ....[4]....
        /*08c8*/ 	.word	0x00011000


	//----- nvinfo : EIATTR_MBARRIER_INSTR_OFFSETS
	.align		4
.L_479:
        /*08cc*/ 	.byte	0x04, 0x39
        /*08ce*/ 	.short	(.L_481 - .L_480)


	//   ....[0]....
.L_480:
        /*08d0*/ 	.word	0x00000270
        /*08d4*/ 	.word	0x000000ff
        /*08d8*/ 	.word	0x0002a800
        /*08dc*/ 	.short	0x0100
        /*08de*/ 	.byte	0x08
	.zero		1


	//   ....[1]....
        /*08e0*/ 	.word	0x00000280
        /*08e4*/ 	.word	0x000000ff
        /*08e8*/ 	.word	0x0002a820
        /*08ec*/ 	.short	0x0100
        /*08ee*/ 	.byte	0x08
	.zero		1


	//   ....[2]....
        /*08f0*/ 	.word	0x00000370
        /*08f4*/ 	.word	0x000000ff
        /*08f8*/ 	.word	0x0002a830
        /*08fc*/ 	.short	0x0100
        /*08fe*/ 	.byte	0x08
	.zero		1


	//   ....[3]....
        /*0900*/ 	.word	0x00000380
        /*0904*/ 	.word	0x000000ff
        /*0908*/ 	.word	0x0002a840
        /*090c*/ 	.short	0x0100
        /*090e*/ 	.byte	0x08
	.zero		1


	//   ....[4]....
        /*0910*/ 	.word	0x00000390
        /*0914*/ 	.word	0x000000ff
        /*0918*/ 	.word	0x0002a838
        /*091c*/ 	.short	0x0100
        /*091e*/ 	.byte	0x08
	.zero		1


	//   ....[5]....
        /*0920*/ 	.word	0x000003a0
        /*0924*/ 	.word	0x000000ff
        /*0928*/ 	.word	0x0002a848
        /*092c*/ 	.short	0x0100
        /*092e*/ 	.byte	0x08
	.zero		1


	//   ....[6]....
        /*0930*/ 	.word	0x000004d0
        /*0934*/ 	.word	0x000000ff
        /*0938*/ 	.word	0x0002a850
        /*093c*/ 	.short	0x0100
        /*093e*/ 	.byte	0x08
	.zero		1


	//   ....[7]....
        /*0940*/ 	.word	0x000004e0
        /*0944*/ 	.word	0x000000ff
        /*0948*/ 	.word	0x0002a860
        /*094c*/ 	.short	0x0100
        /*094e*/ 	.byte	0x08
	.zero		1


	//   ....[8]....
        /*0950*/ 	.word	0x000004f0
        /*0954*/ 	.word	0x000000ff
        /*0958*/ 	.word	0x0002a858
        /*095c*/ 	.short	0x0100
        /*095e*/ 	.byte	0x08
	.zero		1


	//   ....[9]....
        /*0960*/ 	.word	0x00000500
        /*0964*/ 	.word	0x000000ff
        /*0968*/ 	.word	0x0002a868
        /*096c*/ 	.short	0x0100
        /*096e*/ 	.byte	0x08
	.zero		1


	//   ....[10]....
        /*0970*/ 	.word	0x000005f0
        /*0974*/ 	.word	0x000000ff
        /*0978*/ 	.word	0x0002a870
        /*097c*/ 	.short	0x0100
        /*097e*/ 	.byte	0x06
	.zero		1


	//   ....[11]....
        /*0980*/ 	.word	0x00000600
        /*0984*/ 	.word	0x000000ff
        /*0988*/ 	.word	0x0002a880
        /*098c*/ 	.short	0x0100
        /*098e*/ 	.byte	0x06
	.zero		1


	//   ....[12]....
        /*0990*/ 	.word	0x00000610
        /*0994*/ 	.word	0x000000ff
        /*0998*/ 	.word	0x0002a878
        /*099c*/ 	.short	0x0100
        /*099e*/ 	.byte	0x06
	.zero		1


	//   ....[13]....
        /*09a0*/ 	.word	0x00000620
        /*09a4*/ 	.word	0x000000ff
        /*09a8*/ 	.word	0x0002a888
        /*09ac*/ 	.short	0x0100
        /*09ae*/ 	.byte	0x06
	.zero		1


	//   ....[14]....
        /*09b0*/ 	.word	0x00000750
        /*09b4*/ 	.word	0x000000ff
        /*09b8*/ 	.word	0x0002a890
        /*09bc*/ 	.short	0x0100
        /*09be*/ 	.byte	0x08
	.zero		1


	//   ....[15]....
        /*09c0*/ 	.word	0x00000760
        /*09c4*/ 	.word	0x000000ff
        /*09c8*/ 	.word	0x0002a8a0
        /*09cc*/ 	.short	0x0100
        /*09ce*/ 	.byte	0x08
	.zero		1


	//   ....[16]....
        /*09d0*/ 	.word	0x00000770
        /*09d4*/ 	.word	0x000000ff
        /*09d8*/ 	.word	0x0002a898
        /*09dc*/ 	.short	0x0100
        /*09de*/ 	.byte	0x08
	.zero		1


	//   ....[17]....
        /*09e0*/ 	.word	0x00000780
        /*09e4*/ 	.word	0x000000ff
        /*09e8*/ 	.word	0x0002a8a8
        /*09ec*/ 	.short	0x0100
        /*09ee*/ 	.byte	0x08
	.zero		1


	//   ....[18]....
        /*09f0*/ 	.word	0x000008b0
        /*09f4*/ 	.word	0x000000ff
        /*09f8*/ 	.word	0x0002a8b0
        /*09fc*/ 	.short	0x0100
        /*09fe*/ 	.byte	0x08
	.zero		1


	//   ....[19]....
        /*0a00*/ 	.word	0x000008c0
        /*0a04*/ 	.word	0x000000ff
        /*0a08*/ 	.word	0x0002a8c0
        /*0a0c*/ 	.short	0x0100
        /*0a0e*/ 	.byte	0x08
	.zero		1


	//   ....[20]....
        /*0a10*/ 	.word	0x000008d0
        /*0a14*/ 	.word	0x000000ff
        /*0a18*/ 	.word	0x0002a8b8
        /*0a1c*/ 	.short	0x0100
        /*0a1e*/ 	.byte	0x08
	.zero		1


	//   ....[21]....
        /*0a20*/ 	.word	0x000008e0
        /*0a24*/ 	.word	0x000000ff
        /*0a28*/ 	.word	0x0002a8c8
        /*0a2c*/ 	.short	0x0100
        /*0a2e*/ 	.byte	0x08
	.zero		1


	//   ....[22]....
        /*0a30*/ 	.word	0x00001a60
        /*0a34*/ 	.word	0x000000ff
        /*0a38*/ 	.word	0x0002a800
        /*0a3c*/ 	.short	0x010a
        /*0a3e*/ 	.byte	0x25
	.zero		1


	//   ....[23]....
        /*0a40*/ 	.word	0x00001af0
        /*0a44*/ 	.word	0x00000007
        /*0a48*/ 	.word	0x0002a830
        /*0a4c*/ 	.short	0x010a
        /*0a4e*/ 	.byte	0x3f
	.zero		1


	//   ....[24]....
        /*0a50*/ 	.word	0x00001b50
        /*0a54*/ 	.word	0x00000007
        /*0a58*/ 	.word	0x0002a830
        /*0a5c*/ 	.short	0x010a
        /*0a5e*/ 	.byte	0x3f
	.zero		1


	//   ....[25]....
        /*0a60*/ 	.word	0x000022d0
        /*0a64*/ 	.word	0x00000000
        /*0a68*/ 	.word	0x00000000
        /*0a6c*/ 	.short	0x0101
        /*0a6e*/ 	.byte	0x3f
	.zero		1


	//   ....[26]....
        /*0a70*/ 	.word	0x00004630
        /*0a74*/ 	.word	0x000000ff
        /*0a78*/ 	.word	0x0002a830
        /*0a7c*/ 	.short	0x010a
        /*0a7e*/ 	.byte	0x06
	.zero		1


	//   ....[27]....
        /*0a80*/ 	.word	0x00004670
        /*0a84*/ 	.word	0x000000ff
        /*0a88*/ 	.word	0x0002a830
        /*0a8c*/ 	.short	0x010a
        /*0a8e*/ 	.byte	0x06
	.zero		1


	//   ....[28]....
        /*0a90*/ 	.word	0x00004ef0
        /*0a94*/ 	.word	0x000000ff
        /*0a98*/ 	.word	0x0002a850
        /*0a9c*/ 	.short	0x010a
        /*0a9e*/ 	.byte	0x0b
	.zero		1


	//   ....[29]....
        /*0aa0*/ 	.word	0x00004f30
        /*0aa4*/ 	.word	0x000000ff
        /*0aa8*/ 	.word	0x0002a850
        /*0aac*/ 	.short	0x010a
        /*0aae*/ 	.byte	0x0b
	.zero		1


	//   ....[30]....
        /*0ab0*/ 	.word	0x000052c0
        /*0ab4*/ 	.word	0x00000000
        /*0ab8*/ 	.word	0x00000000
        /*0abc*/ 	.short	0x0101
        /*0abe*/ 	.byte	0x3f
	.zero		1


	//   ....[31]....
        /*0ac0*/ 	.word	0x00006d00
        /*0ac4*/ 	.word	0x0000006f
        /*0ac8*/ 	.word	0x00000000
        /*0acc*/ 	.short	0x0101
        /*0ace*/ 	.byte	0x3f
	.zero		1


	//   ....[32]....
        /*0ad0*/ 	.word	0x00007610
        /*0ad4*/ 	.word	0x000000ff
        /*0ad8*/ 	.word	0x0002a830
        /*0adc*/ 	.short	0x010a
        /*0ade*/ 	.byte	0x05
	.zero		1


	//   ....[33]....
        /*0ae0*/ 	.word	0x00007650
        /*0ae4*/ 	.word	0x000000ff
        /*0ae8*/ 	.word	0x0002a830
        /*0aec*/ 	.short	0x010a
        /*0aee*/ 	.byte	0x05
	.zero		1


	//   ....[34]....
        /*0af0*/ 	.word	0x00007ed0
        /*0af4*/ 	.word	0x000000ff
        /*0af8*/ 	.word	0x0002a850
        /*0afc*/ 	.short	0x010a
        /*0afe*/ 	.byte	0x0a
	.zero		1


	//   ....[35]....
        /*0b00*/ 	.word	0x00007f10
        /*0b04*/ 	.word	0x000000ff
        /*0b08*/ 	.word	0x0002a850
        /*0b0c*/ 	.short	0x010a
        /*0b0e*/ 	.byte	0x0a
	.zero		1


	//   ....[36]....
        /*0b10*/ 	.word	0x00008e60
        /*0b14*/ 	.word	0x0000005a
        /*0b18*/ 	.word	0x00000000
        /*0b1c*/ 	.short	0x0101
        /*0b1e*/ 	.byte	0x3f
	.zero		1


	//   ....[37]....
        /*0b20*/ 	.word	0x00008ed0
        /*0b24*/ 	.word	0x0000005a
        /*0b28*/ 	.word	0x00000000
        /*0b2c*/ 	.short	0x0101
        /*0b2e*/ 	.byte	0x3f
	.zero		1


	//   ....[38]....
        /*0b30*/ 	.word	0x00009290
        /*0b34*/ 	.word	0x000000ff
        /*0b38*/ 	.word	0x0002a830
        /*0b3c*/ 	.short	0x010a
        /*0b3e*/ 	.byte	0x05
	.zero		1


	//   ....[39]....
        /*0b40*/ 	.word	0x000092d0
        /*0b44*/ 	.word	0x000000ff
        /*0b48*/ 	.word	0x0002a830
        /*0b4c*/ 	.short	0x010a
        /*0b4e*/ 	.byte	0x05
	.zero		1


	//   ....[40]....
        /*0b50*/ 	.word	0x00009b50
        /*0b54*/ 	.word	0x000000ff
        /*0b58*/ 	.word	0x0002a850
        /*0b5c*/ 	.short	0x010a
        /*0b5e*/ 	.byte	0x0a
	.zero		1


	//   ....[41]....
        /*0b60*/ 	.word	0x00009b90
        /*0b64*/ 	.word	0x000000ff
        /*0b68*/ 	.word	0x0002a850
        /*0b6c*/ 	.short	0x010a
        /*0b6e*/ 	.byte	0x0a
	.zero		1


	//   ....[42]....
        /*0b70*/ 	.word	0x00009f30
        /*0b74*/ 	.word	0x00000000
        /*0b78*/ 	.word	0x00000000
        /*0b7c*/ 	.short	0x0101
        /*0b7e*/ 	.byte	0x3f
	.zero		1


	//   ....[43]....
        /*0b80*/ 	.word	0x0000b620
        /*0b84*/ 	.word	0x0000006f
        /*0b88*/ 	.word	0x00000000
        /*0b8c*/ 	.short	0x0101
        /*0b8e*/ 	.byte	0x3f
	.zero		1


	//   ....[44]....
        /*0b90*/ 	.word	0x0000c3c0
        /*0b94*/ 	.word	0x000000ff
        /*0b98*/ 	.word	0x0002a850
        /*0b9c*/ 	.short	0x010a
        /*0b9e*/ 	.byte	0x05
	.zero		1


	//   ....[45]....
        /*0ba0*/ 	.word	0x0000c400
        /*0ba4*/ 	.word	0x000000ff
        /*0ba8*/ 	.word	0x0002a850
        /*0bac*/ 	.short	0x010a
        /*0bae*/ 	.byte	0x05
	.zero		1


	//   ....[46]....
        /*0bb0*/ 	.word	0x0000c8a0
        /*0bb4*/ 	.word	0x00000009
        /*0bb8*/ 	.word	0x00000000
        /*0bbc*/ 	.short	0x0101
        /*0bbe*/ 	.byte	0x3f
	.zero		1


	//   ....[47]....
        /*0bc0*/ 	.word	0x0000ddb0
        /*0bc4*/ 	.word	0x00000003
        /*0bc8*/ 	.word	0x00000000
        /*0bcc*/ 	.short	0x0101
        /*0bce*/ 	.byte	0x3f
	.zero		1


	//   ....[48]....
        /*0bd0*/ 	.word	0x00010af0
        /*0bd4*/ 	.word	0x00000000
        /*0bd8*/ 	.word	0x0002a840
        /*0bdc*/ 	.short	0x010a
        /*0bde*/ 	.byte	0x3f
	.zero		1


	//   ....[49]....
        /*0be0*/ 	.word	0x00011b00
        /*0be4*/ 	.word	0x0000000a
        /*0be8*/ 	.word	0x0002a800
        /*0bec*/ 	.short	0x0107
        /*0bee*/ 	.byte	0x3f
	.zero		1


	//   ....[50]....
        /*0bf0*/ 	.word	0x00011c10
        /*0bf4*/ 	.word	0x00000002
        /*0bf8*/ 	.word	0x0002a800
        /*0bfc*/ 	.short	0x0101
        /*0bfe*/ 	.byte	0x3f
	.zero		1


	//   ....[51]....
        /*0c00*/ 	.word	0x00011c30
        /*0c04*/ 	.word	0x00000002
        /*0c08*/ 	.word	0x0002a820
        /*0c0c*/ 	.short	0x010a
        /*0c0e*/ 	.byte	0x3f
	.zero		1


	//   ....[52]....
        /*0c10*/ 	.word	0x00011fb0
        /*0c14*/ 	.word	0x00000003
        /*0c18*/ 	.word	0x0002a840
        /*0c1c*/ 	.short	0x010a
        /*0c1e*/ 	.byte	0x3f
	.zero		1


	//   ....[53]....
        /*0c20*/ 	.word	0x00012460
        /*0c24*/ 	.word	0x00000003
        /*0c28*/ 	.word	0x00000060
        /*0c2c*/ 	.short	0x010a
        /*0c2e*/ 	.byte	0x3f
	.zero		1


	//   ....[54]....
        /*0c30*/ 	.word	0x00012b50
        /*0c34*/ 	.word	0x00000003
        /*0c38*/ 	.word	0x0002a840
        /*0c3c*/ 	.short	0x010a
        /*0c3e*/ 	.byte	0x3f
	.zero		1


	//   ....[55]....
        /*0c40*/ 	.word	0x00013000
        /*0c44*/ 	.word	0x00000002
        /*0c48*/ 	.word	0x00000060
        /*0c4c*/ 	.short	0x010a
        /*0c4e*/ 	.byte	0x3f
	.zero		1


	//   ....[56]....
        /*0c50*/ 	.word	0x00013610
        /*0c54*/ 	.word	0x00000002
        /*0c58*/ 	.word	0x0002a840
        /*0c5c*/ 	.short	0x010a
        /*0c5e*/ 	.byte	0x3f
	.zero		1


	//   ....[57]....
        /*0c60*/ 	.word	0x00013ac0
        /*0c64*/ 	.word	0x00000002
        /*0c68*/ 	.word	0x00000060
        /*0c6c*/ 	.short	0x010a
        /*0c6e*/ 	.byte	0x3f
	.zero		1


	//   ....[58]....
        /*0c70*/ 	.word	0x00014060
        /*0c74*/ 	.word	0x00000000
        /*0c78*/ 	.word	0x0002a860
        /*0c7c*/ 	.short	0x010a
        /*0c7e*/ 	.byte	0x3f
	.zero		1


	//   ....[59]....
        /*0c80*/ 	.word	0x00015160
        /*0c84*/ 	.word	0x00000000
        /*0c88*/ 	.word	0x0002a820
        /*0c8c*/ 	.short	0x010a
        /*0c8e*/ 	.byte	0x3f
	.zero		1


	//   ....[60]....
        /*0c90*/ 	.word	0x00015340
        /*0c94*/ 	.word	0x00000006
        /*0c98*/ 	.word	0x00000000
        /*0c9c*/ 	.short	0x010a
        /*0c9e*/ 	.byte	0x3f
	.zero		1


	//   ....[61]....
        /*0ca0*/ 	.word	0x000153b0
        /*0ca4*/ 	.word	0x00000007
        /*0ca8*/ 	.word	0x00000000
        /*0cac*/ 	.short	0x010a
        /*0cae*/ 	.byte	0x3f
	.zero		1


	//   ....[62]....
        /*0cb0*/ 	.word	0x00015420
        /*0cb4*/ 	.word	0x00000004
        /*0cb8*/ 	.word	0x00000000
        /*0cbc*/ 	.short	0x010a
        /*0cbe*/ 	.byte	0x3f
	.zero		1


	//   ....[63]....
        /*0cc0*/ 	.word	0x00015450
        /*0cc4*/ 	.word	0x00000003
        /*0cc8*/ 	.word	0x00000000
        /*0ccc*/ 	.short	0x010a
        /*0cce*/ 	.byte	0x3f
	.zero		1


	//   ....[64]....
        /*0cd0*/ 	.word	0x000154c0
        /*0cd4*/ 	.word	0x00000003
        /*0cd8*/ 	.word	0x0002a800
        /*0cdc*/ 	.short	0x010a
        /*0cde*/ 	.byte	0x3f
	.zero		1


	//   ....[65]....
        /*0ce0*/ 	.word	0x00015510
        /*0ce4*/ 	.word	0x00000007
        /*0ce8*/ 	.word	0x0002a830
        /*0cec*/ 	.short	0x010a
        /*0cee*/ 	.byte	0x3f
	.zero		1


	//   ....[66]....
        /*0cf0*/ 	.word	0x00015570
        /*0cf4*/ 	.word	0x0000000c
        /*0cf8*/ 	.word	0x0002a830
        /*0cfc*/ 	.short	0x010a
        /*0cfe*/ 	.byte	0x3f
	.zero		1


	//   ....[67]....
        /*0d00*/ 	.word	0x000155d0
        /*0d04*/ 	.word	0x00000009
        /*0d08*/ 	.word	0x0002a850
        /*0d0c*/ 	.short	0x010a
        /*0d0e*/ 	.byte	0x3f
	.zero		1


	//   ....[68]....
        /*0d10*/ 	.word	0x00015630
        /*0d14*/ 	.word	0x00000008
        /*0d18*/ 	.word	0x0002a830
        /*0d1c*/ 	.short	0x010a
        /*0d1e*/ 	.byte	0x3f
	.zero		1


	//   ....[69]....
        /*0d20*/ 	.word	0x00015690
        /*0d24*/ 	.word	0x00000003
        /*0d28*/ 	.word	0x0002a850
        /*0d2c*/ 	.short	0x010a
        /*0d2e*/ 	.byte	0x3f
	.zero		1


	//   ....[70]....
        /*0d30*/ 	.word	0x000156f0
        /*0d34*/ 	.word	0x00000008
        /*0d38*/ 	.word	0x0002a830
        /*0d3c*/ 	.short	0x010a
        /*0d3e*/ 	.byte	0x3f
	.zero		1


	//   ....[71]....
        /*0d40*/ 	.word	0x00015750
        /*0d44*/ 	.word	0x00000003
        /*0d48*/ 	.word	0x0002a850
        /*0d4c*/ 	.short	0x010a
        /*0d4e*/ 	.byte	0x3f
	.zero		1


	//   ....[72]....
        /*0d50*/ 	.word	0x000157b0
        /*0d54*/ 	.word	0x00000005
        /*0d58*/ 	.word	0x0002a850
        /*0d5c*/ 	.short	0x010a
        /*0d5e*/ 	.byte	0x3f
	.zero		1


	//   ....[73]....
        /*0d60*/ 	.word	0x00015950
        /*0d64*/ 	.word	0x00000000
        /*0d68*/ 	.word	0x0002a840
        /*0d6c*/ 	.short	0x010a
        /*0d6e*/ 	.byte	0x3f
	.zero		1


	//   ....[74]....
        /*0d70*/ 	.word	0x00016580
        /*0d74*/ 	.word	0x00000002
        /*0d78*/ 	.word	0x0002a820
        /*0d7c*/ 	.short	0x010a
        /*0d7e*/ 	.byte	0x3f
	.zero		1


	//   ....[75]....
        /*0d80*/ 	.word	0x000165d0
        /*0d84*/ 	.word	0x00000003
        /*0d88*/ 	.word	0x0002a840
        /*0d8c*/ 	.short	0x010a
        /*0d8e*/ 	.byte	0x3f
	.zero		1


	//   ....[76]....
        /*0d90*/ 	.word	0x00016620
        /*0d94*/ 	.word	0x00000003
        /*0d98*/ 	.word	0x00000060
        /*0d9c*/ 	.short	0x010a
        /*0d9e*/ 	.byte	0x3f
	.zero		1


	//   ....[77]....
        /*0da0*/ 	.word	0x00016670
        /*0da4*/ 	.word	0x00000003
        /*0da8*/ 	.word	0x0002a840
        /*0dac*/ 	.short	0x010a
        /*0dae*/ 	.byte	0x3f
	.zero		1


	//   ....[78]....
        /*0db0*/ 	.word	0x000166c0
        /*0db4*/ 	.word	0x00000002
        /*0db8*/ 	.word	0x00000060
        /*0dbc*/ 	.short	0x010a
        /*0dbe*/ 	.byte	0x3f
	.zero		1


	//   ....[79]....
        /*0dc0*/ 	.word	0x00016710
        /*0dc4*/ 	.word	0x00000002
        /*0dc8*/ 	.word	0x0002a840
        /*0dcc*/ 	.short	0x010a
        /*0dce*/ 	.byte	0x3f
	.zero		1


	//   ....[80]....
        /*0dd0*/ 	.word	0x00016760
        /*0dd4*/ 	.word	0x00000002
        /*0dd8*/ 	.word	0x00000060
        /*0ddc*/ 	.short	0x010a
        /*0dde*/ 	.byte	0x3f
	.zero		1


	//   ....[81]....
        /*0de0*/ 	.word	0x000167b0
        /*0de4*/ 	.word	0x00000000
        /*0de8*/ 	.word	0x0002a860
        /*0dec*/ 	.short	0x010a
        /*0dee*/ 	.byte	0x3f
	.zero		1


	//   ....[82]....
        /*0df0*/ 	.word	0x000171b0
        /*0df4*/ 	.word	0x00000000
        /*0df8*/ 	.word	0x0002a820
        /*0dfc*/ 	.short	0x010a
        /*0dfe*/ 	.byte	0x3f
	.zero		1


	//   ....[83]....
        /*0e00*/ 	.word	0x00017350
        /*0e04*/ 	.word	0x00000006
        /*0e08*/ 	.word	0x00000000
        /*0e0c*/ 	.short	0x010a
        /*0e0e*/ 	.byte	0x3f
	.zero		1


	//   ....[84]....
        /*0e10*/ 	.word	0x000173a0
        /*0e14*/ 	.word	0x00000007
        /*0e18*/ 	.word	0x00000000
        /*0e1c*/ 	.short	0x010a
        /*0e1e*/ 	.byte	0x3f
	.zero		1


	//   ....[85]....
        /*0e20*/ 	.word	0x000173f0
        /*0e24*/ 	.word	0x00000004
        /*0e28*/ 	.word	0x00000000
        /*0e2c*/ 	.short	0x010a
        /*0e2e*/ 	.byte	0x3f
	.zero		1


	//----- nvinfo : EIATTR_NUM_MBARRIERS
	.align		4
.L_481:
        /*0e30*/ 	.byte	0x03, 0x38
        /*0e32*/ 	.short	0x0016


	//----- nvinfo : EIATTR_EXIT_INSTR_OFFSETS
	.align		4
        /*0e34*/ 	.byte	0x04, 0x1c
        /*0e36*/ 	.short	(.L_483 - .L_482)


	//   ....[0]....
.L_482:
        /*0e38*/ 	.word	0x00000a60


	//   ....[1]....
        /*0e3c*/ 	.word	0x0000ec40


	//   ....[2]....
        /*0e40*/ 	.word	0x000154a0


	//----- nvinfo : EIATTR_MAX_THREADS
	.align		4
.L_483:
        /*0e44*/ 	.byte	0x04, 0x05
        /*0e46*/ 	.short	(.L_485 - .L_484)
.L_484:
        /*0e48*/ 	.word	0x00000180
        /*0e4c*/ 	.word	0x00000001
        /*0e50*/ 	.word	0x00000001


	//----- nvinfo : EIATTR_CRS_STACK_SIZE
	.align		4
.L_485:
        /*0e54*/ 	.byte	0x04, 0x1e
        /*0e56*/ 	.short	(.L_487 - .L_486)
.L_486:
        /*0e58*/ 	.word	0x00000000


	//----- nvinfo : EIATTR_CBANK_PARAM_SIZE
	.align		4
.L_487:
        /*0e5c*/ 	.byte	0x03, 0x19
        /*0e5e*/ 	.short	0x0af0


	//----- nvinfo : EIATTR_PARAM_CBANK
	.align		4
        /*0e60*/ 	.byte	0x04, 0x0a
        /*0e62*/ 	.short	(.L_489 - .L_488)
	.align		4
.L_488:
        /*0e64*/ 	.word	index@(.nv.constant0._ZN7cutlass13device_kernelIN5flash11enable_sm90INS1_16FlashAttnFwdSm90INS1_25CollectiveMainloopFwdSm90ILi2EN4cute5tupleIJNS5_1CILi1EEES8_S8_EEENS6_IJNS7_ILi128EEENS7_ILi96EEENS7_ILi192EEEEEELi128ENS_10bfloat16_tEfNS_4arch4Sm90ELb0ELb1ELb0ELb1ELb0ELb0ELb0ELb1ELb1ELb1ELb0ELb0EEENS1_21CollectiveEpilogueFwdINS6_IJSA_SA_SB_EEES9_SE_SG_Li256ELb1ELb1ELb0ELb0EEENS1_36VarlenDynamicPersistentTileSchedulerILi128ELi96ELi256ELi128ELb0ELb1ELb1ELb1ELb0ELb1EEEEEEEEEvNT_6ParamsE)
        /*0e68*/ 	.short	0x0210
        /*0e6a*/ 	.short	0x0af0


	//----- nvinfo : EIATTR_SW_WAR
	.align		4
.L_489:
        /*0e6c*/ 	.byte	0x04, 0x36
        /*0e6e*/ 	.short	(.L_491 - .L_490)
.L_490:
        /*0e70*/ 	.word	0x00000008
.L_491:


//--------------------- .nv.info._ZN7cutlass13device_kernelIN5flash11enable_sm90INS1_16FlashAttnFwdSm90INS1_25CollectiveMainloopFwdSm90ILi2EN4cute5tupleIJNS5_1CILi1EEES8_S8_EEENS6_IJNS7_ILi128EEENS7_ILi96EEENS7_ILi192EEEEEELi128ENS_10bfloat16_tEfNS_4arch4Sm90ELb0ELb1ELb0ELb1ELb0ELb1ELb0ELb1ELb1ELb1ELb0ELb0EEENS1_21CollectiveEpilogueFwdINS6_IJSA_SA_SB_EEES9_SE_SG_Li256ELb1ELb1ELb0ELb0EEENS1_36VarlenDynamicPersistentTileSchedulerILi128ELi96ELi256ELi128ELb0ELb1ELb1ELb1ELb0ELb1EEEEEEEEEvNT_6ParamsE --------------------------
	.section	.nv.info._ZN7cutlass13device_kernelIN5flash11enable_sm90INS1_16FlashAttnFwdSm90INS1_25CollectiveMainloopFwdSm90ILi2EN4cute5tupleIJNS5_1CILi1EEES8_S8_EEENS6_IJNS7_ILi128EEENS7_ILi96EEENS7_ILi192EEEEEELi128ENS_10bfloat16_tEfNS_4arch4Sm90ELb0ELb1ELb0ELb1ELb0ELb1ELb0ELb1ELb1ELb1ELb0ELb0EEENS1_21CollectiveEpilogueFwdINS6_IJSA_SA_SB_EEES9_SE_SG_Li256ELb1ELb1ELb0ELb0EEENS1_36VarlenDynamicPersistentTileSchedulerILi128ELi96ELi256ELi128ELb0ELb1ELb1ELb1ELb0ELb1EEEEEEEEEvNT_6ParamsE,"",@"SHT_CUDA_INFO"
	.sectionflags	@""
	.align	4


	//----- nvinfo : EIATTR_CUDA_API_VERSION
	.align		4
        /*0000*/ 	.byte	0x04, 0x37
        /*0002*/ 	.short	(.L_493 - .L_492)
.L_492:
        /*0004*/ 	.word	0x00000082


	//----- nvinfo : EIATTR_KPARAM_INFO
	.align		4
.L_493:
        /*0008*/ 	.byte	0x04, 0x17
        /*000a*/ 	.short	(.L_495 - .L_494)
.L_494:
        /*000c*/ 	.word	0x00000000
        /*0010*/ 	.short	0x0000
        /*0012*/ 	.short	0x0070
        /*0014*/ 	.byte	0x00, 0xf0, 0x01, 0x2a


	//----- nvinfo : EIATTR_SPARSE_MMA_MASK
	.align		4
.L_495:
        /*0018*/ 	.byte	0x03, 0x50
        /*001a*/ 	.short	0x0000


	//----- nvinfo : EIATTR_MAXREG_COUNT
	.align		4
        /*001c*/ 	.byte	0x03, 0x1b
        /*001e*/ 	.short	0x00a8


	//----- nvinfo : EIATTR_NUM_BARRIERS
	.align		4
        /*0020*/ 	.byte	0x02, 0x4c
        /*0022*/ 	.byte	0x10
	.zero		1


	//----- nvinfo : EIATTR_EXTERNS
	.align		4
        /*0024*/ 	.byte	0x04, 0x0f
        /*0026*/ 	.short	(.L_497 - .L_496)


	//   ....[0]....
	.align		4
.L_496:
        /*0028*/ 	.word	index@(__assertfail)


	//----- nvinfo : EIATTR_ANNOTATIONS
	.align		4
.L_497:
        /*002c*/ 	.byte	0x04, 0x55
        /*002e*/ 	.short	(.L_499 - .L_498)


	//   ....[0]....
.L_498:
        /* <DEDUP_REMOVED lines=108> */


	//----- nvinfo : EIATTR_MERCURY_ISA_VERSION
	.align		4
.L_499:
        /*06d8*/ 	.byte	0x03, 0x5f
        /*06da*/ 	.short	0x0101


	//----- nvinfo : EIATTR_UNUSED_LOAD_BYTE_OFFSET
	.align		4
        /*06dc*/ 	.byte	0x04, 0x44
        /*06de*/ 	.short	(.L_501 - .L_500)


	//   ....[0]....
.L_500:
        /*06e0*/ 	.word	0x00000a80
        /*06e4*/ 	.word	0x0000fff0


	//   ....[1]....
        /*06e8*/ 	.word	0x0001ef40
        /*06ec*/ 	.word	0x0000fff0


	//----- nvinfo : EIATTR_INT_WARP_WIDE_INSTR_OFFSETS
	.align		4
.L_501:
        /*06f0*/ 	.byte	0x04, 0x31
        /*06f2*/ 	.short	(.L_503 - .L_502)


	//   ....[0]....
.L_502:
        /*06f4*/ 	.word	0x00000190


	//   ....[1]....
        /*06f8*/ 	.word	0x000001d0


	//   ....[2]....
        /*06fc*/ 	.word	0x00000240


	//   ....[3]....
        /*0700*/ 	.word	0x000240a0


	//   ....[4]....
        /*0704*/ 	.word	0x00024140


	//   ....[5]....
        /*0708*/ 	.word	0x00027d80


	//   ....[6]....
        /*070c*/ 	.word	0x00027df0


	//----- nvinfo : EIATTR_COOP_GROUP_MASK_REGIDS
	.align		4
.L_503:
        /*0710*/ 	.byte	0x04, 0x29
        /*0712*/ 	.short	(.L_505 - .L_504)


	//   ....[0]....
.L_504:
        /*0714*/ 	.word	0xffffffff


	//   ....[1]....
        /*0718*/ 	.word	0xffffffff


	//   ....[2]....
        /*071c*/ 	.word	0xffffffff


	//   ....[3]....
        /*0720*/ 	.word	0xffffffff


	//   ....[4]....
        /*0724*/ 	.word	0xffffffff


	//   ....[5]....
        /*0728*/ 	.word	0xffffffff


	//   ....[6]....
        /*072c*/ 	.word	0xffffffff


	//   ....[7]....
        /*0730*/ 	.word	0xffffffff


	//   ....[8]....
        /*0734*/ 	.word	0xffffffff


	//   ....[9]....
        /*0738*/ 	.word	0xffffffff


	//   ....[10]....
        /*073c*/ 	.word	0xffffffff


	//   ....[11]....
        /*0740*/ 	.word	0xffffffff


	//   ....[12]....
        /*0744*/ 	.word	0xffffffff


	//   ....[13]....
        /*0748*/ 	.word	0xffffffff


	//   ....[14]....
        /*074c*/ 	.word	0xffffffff


	//   ....[15]....
        /*0750*/ 	.word	0xffffffff


	//   ....[16]....
        /*0754*/ 	.word	0xffffffff


	//   ....[17]....
        /*0758*/ 	.word	0xffffffff


	//   ....[18]....
        /*075c*/ 	.word	0xffffffff


	//   ....[19]....
        /*0760*/ 	.word	0xffffffff


	//   ....[20]....
        /*0764*/ 	.word	0xffffffff


	//   ....[21]....
        /*0768*/ 	.word	0xffffffff


	//   ....[22]....
        /*076c*/ 	.word	0xffffffff


	//   ....[23]....
        /*0770*/ 	.word	0xffffffff


	//   ....[24]....
        /*0774*/ 	.word	0xffffffff


	//   ....[25]....
        /*0778*/ 	.word	0xffffffff


	//   ....[26]....
        /*077c*/ 	.word	0xffffffff


	//   ....[27]....
        /*0780*/ 	.word	0xffffffff


	//   ....[28]....
        /*0784*/ 	.word	0xffffffff


	//   ....[29]....
        /*0788*/ 	.word	0xffffffff


	//   ....[30]....
        /*078c*/ 	.word	0xffffffff


	//   ....[31]....
        /*0790*/ 	.word	0xffffffff


	//   ....[32]....
        /*0794*/ 	.word	0xffffffff


	//   ....[33]....
        /*0798*/ 	.word	0xffffffff


	//   ....[34]....
        /*079c*/ 	.word	0xffffffff


	//   ....[35]....
        /*07a0*/ 	.word	0xffffffff


	//   ....[36]....
        /*07a4*/ 	.word	0xffffffff


	//   ....[37]....
        /*07a8*/ 	.word	0xffffffff


	//   ....[38]....
        /*07ac*/ 	.word	0xffffffff


	//   ....[39]....
        /*07b0*/ 	.word	0xffffffff


	//   ....[40]....
        /*07b4*/ 	.word	0xffffffff


	//   ....[41]....
        /*07b8*/ 	.word	0xffffffff


	//   ....[42]....
        /*07bc*/ 	.word	0xffffffff


	//   ....[43]....
        /*07c0*/ 	.word	0xffffffff


	//   ....[44]....
        /*07c4*/ 	.word	0xffffffff


	//   ....[45]....
        /*07c8*/ 	.word	0xffffffff


	//   ....[46]....
        /*07cc*/ 	.word	0xffffffff


	//   ....[47]....
        /*07d0*/ 	.word	0xffffffff


	//   ....[48]....
        /*07d4*/ 	.word	0xffffffff


	//   ....[49]....
        /*07d8*/ 	.word	0xffffffff


	//   ....[50]....
        /*07dc*/ 	.word	0xffffffff


	//   ....[51]....
        /*07e0*/ 	.word	0xffffffff


	//   ....[52]....
        /*07e4*/ 	.word	0xffffffff


	//   ....[53]....
        /*07e8*/ 	.word	0xffffffff


	//   ....[54]....
        /*07ec*/ 	.word	0xffffffff


	//   ....[55]....
        /*07f0*/ 	.word	0xffffffff


	//   ....[56]....
        /*07f4*/ 	.word	0xffffffff


	//   ....[57]....
        /*07f8*/ 	.word	0xffffffff


	//   ....[58]....
        /*07fc*/ 	.word	0xffffffff


	//   ....[59]....
        /*0800*/ 	.word	0xffffffff


	//   ....[60]....
        /*0804*/ 	.word	0xffffffff


	//   ....[61]....
        /*0808*/ 	.word	0xffffffff


	//   ....[62]....
        /*080c*/ 	.word	0xffffffff


	//   ....[63]....
        /*0810*/ 	.word	0xffffffff


	//   ....[64]....
        /*0814*/ 	.word	0xffffffff


	//   ....[65]....
        /*0818*/ 	.word	0xffffffff


	//   ....[66]....
        /*081c*/ 	.word	0xffffffff


	//   ....[67]....
        /*0820*/ 	.word	0xffffffff


	//   ....[68]....
        /*0824*/ 	.word	0xffffffff


	//   ....[69]....
        /*0828*/ 	.word	0xffffffff


	//   ....[70]....
        /*082c*/ 	.word	0xffffffff


	//   ....[71]....
        /*0830*/ 	.word	0xffffffff


	//   ....[72]....
        /*0834*/ 	.word	0xffffffff


	//   ....[73]....
        /*0838*/ 	.word	0xffffffff


	//   ....[74]....
        /*083c*/ 	.word	0xffffffff


	//   ....[75]....
        /*0840*/ 	.word	0xffffffff


	//   ....[76]....
        /*0844*/ 	.word	0xffffffff


	//   ....[77]....
        /*0848*/ 	.word	0xffffffff


	//   ....[78]....
        /*084c*/ 	.word	0xffffffff


	//   ....[79]....
        /*0850*/ 	.word	0xffffffff


	//   ....[80]....
        /*0854*/ 	.word	0xffffffff


	//   ....[81]....
        /*0858*/ 	.word	0xffffffff


	//   ....[82]....
        /*085c*/ 	.word	0xffffffff


	//   ....[83]....
        /*0860*/ 	.word	0xffffffff


	//   ....[84]....
        /*0864*/ 	.word	0xffffffff


	//   ....[85]....
        /*0868*/ 	.word	0xffffffff


	//   ....[86]....
        /*086c*/ 	.word	0xffffffff


	//   ....[87]....
        /*0870*/ 	.word	0xffffffff


	//   ....[88]....
        /*0874*/ 	.word	0xffffffff


	//   ....[89]....
        /*0878*/ 	.word	0xffffffff


	//   ....[90]....
        /*087c*/ 	.word	0xffffffff


	//   ....[91]....
        /*0880*/ 	.word	0xffffffff


	//   ....[92]....
        /*0884*/ 	.word	0xffffffff


	//   ....[93]....
        /*0888*/ 	.word	0xffffffff


	//   ....[94]....
        /*088c*/ 	.word	0xffffffff


	//   ....[95]....
        /*0890*/ 	.word	0xffffffff


	//   ....[96]....
        /*0894*/ 	.word	0xffffffff


	//   ....[97]....
        /*0898*/ 	.word	0xffffffff


	//   ....[98]....
        /*089c*/ 	.word	0xffffffff


	//   ....[99]....
        /*08a0*/ 	.word	0xffffffff


	//   ....[100]....
        /*08a4*/ 	.word	0xffffffff


	//   ....[101]....
        /*08a8*/ 	.word	0xffffffff


	//   ....[102]....
        /*08ac*/ 	.word	0xffffffff


	//   ....[103]....
        /*08b0*/ 	.word	0xffffffff


	//   ....[104]....
        /*08b4*/ 	.word	0xffffffff


	//   ....[105]....
        /*08b8*/ 	.word	0xffffffff


	//   ....[106]....
        /*08bc*/ 	.word	0xffffffff


	//   ....[107]....
        /*08c0*/ 	.word	0xffffffff


	//   ....[108]....
        /*08c4*/ 	.word	0xffffffff


	//   ....[109]....
        /*08c8*/ 	.word	0xffffffff


	//   ....[110]....
        /*08cc*/ 	.word	0xffffffff


	//   ....[111]....
        /*08d0*/ 	.word	0xffffffff


	//   ....[112]....
        /*08d4*/ 	.word	0xffffffff


	//   ....[113]....
        /*08d8*/ 	.word	0xffffffff


	//   ....[114]....
        /*08dc*/ 	.word	0xffffffff


	//   ....[115]....
        /*08e0*/ 	.word	0xffffffff


	//   ....[116]....
        /*08e4*/ 	.word	0xffffffff


	//   ....[117]....
        /*08e8*/ 	.word	0xffffffff


	//   ....[118]....
        /*08ec*/ 	.word	0xffffffff


	//   ....[119]....
        /*08f0*/ 	.word	0xffffffff


	//   ....[120]....
        /*08f4*/ 	.word	0xffffffff


	//   ....[121]....
        /*08f8*/ 	.word	0xffffffff


	//   ....[122]....
        /*08fc*/ 	.word	0x0500000f


	//   ....[123]....
        /*0900*/ 	.word	0x0500000f


	//   ....[124]....
        /*0904*/ 	.word	0x0500000f


	//   ....[125]....
        /*0908*/ 	.word	0x0500000f


	//   ....[126]....
        /*090c*/ 	.word	0x0500000f


	//   ....[127]....
        /*0910*/ 	.word	0x0500000f


	//   ....[128]....
        /*0914*/ 	.word	0x0500000f


	//   ....[129]....
        /*0918*/ 	.word	0x0500000f


	//   ....[130]....
        /*091c*/ 	.word	0x0500000f


	//   ....[131]....
        /*0920*/ 	.word	0x0500000f


	//   ....[132]....
        /*0924*/ 	.word	0x0500000f


	//   ....[133]....
        /*0928*/ 	.word	0x0500000f


	//   ....[134]....
        /*092c*/ 	.word	0x0500000f


	//   ....[135]....
        /*0930*/ 	.word	0x0500000f


	//   ....[136]....
        /*0934*/ 	.word	0x0500000f


	//   ....[137]....
        /*0938*/ 	.word	0x0500000f


	//   ....[138]....
        /*093c*/ 	.word	0x0500000f


	//   ....[139]....
        /*0940*/ 	.word	0x0500000f


	//   ....[140]....
        /*0944*/ 	.word	0x0500000f


	//   ....[141]....
        /*0948*/ 	.word	0x0500000f


	//   ....[142]....
        /*094c*/ 	.word	0x0500000f


	//   ....[143]....
        /*0950*/ 	.word	0x0500000f


	//   ....[144]....
        /*0954*/ 	.word	0x0500000f


	//   ....[145]....
        /*0958*/ 	.word	0x0500000f


	//   ....[146]....
        /*095c*/ 	.word	0x0500000f


	//   ....[147]....
        /*0960*/ 	.word	0x0500000f


	//   ....[148]....
        /*0964*/ 	.word	0x0500000f


	//   ....[149]....
        /*0968*/ 	.word	0x0500000f


	//   ....[150]....
        /*096c*/ 	.word	0x0500000f


	//   ....[151]....
        /*0970*/ 	.word	0x0500000f


	//   ....[152]....
        /*0974*/ 	.word	0x0500000f


	//   ....[153]....
        /*0978*/ 	.word	0x0500000f


	//   ....[154]....
        /*097c*/ 	.word	0x0500000f


	//   ....[155]....
        /*0980*/ 	.word	0x0500000f


	//   ....[156]....
        /*0984*/ 	.word	0x0500000f


	//   ....[157]....
        /*0988*/ 	.word	0x0500000f


	//   ....[158]....
        /*098c*/ 	.word	0x0500000f


	//   ....[159]....
        /*0990*/ 	.word	0x0500000f


	//   ....[160]....
        /*0994*/ 	.word	0x0500000f


	//   ....[161]....
        /*0998*/ 	.word	0x0500000f


	//   ....[162]....
        /*099c*/ 	.word	0x0500000f


	//   ....[163]....
        /*09a0*/ 	.word	0x0500000f


	//   ....[164]....
        /*09a4*/ 	.word	0x0500000f


	//   ....[165]....
        /*09a8*/ 	.word	0x0500000f


	//   ....[166]....
        /*09ac*/ 	.word	0x0500000f


	//   ....[167]....
        /*09b0*/ 	.word	0x0500000f


	//   ....[168]....
        /*09b4*/ 	.word	0x0500000f


	//   ....[169]....
        /*09b8*/ 	.word	0x0500000f


	//   ....[170]....
        /*09bc*/ 	.word	0x0500000f


	//   ....[171]....
        /*09c0*/ 	.word	0x0500000f


	//   ....[172]....
        /*09c4*/ 	.word	0x0500000f


	//   ....[173]....
        /*09c8*/ 	.word	0x0500000f


	//----- nvinfo : EIATTR_COOP_GROUP_INSTR_OFFSETS
	.align		4
.L_505:
        /*09cc*/ 	.byte	0x04, 0x28
        /*09ce*/ 	.short	(.L_507 - .L_506)


	//   ....[0]....
.L_506:
        /*09d0*/ 	.word	0x00000060


	//   ....[1]....
        /*09d4*/ 	.word	0x000001a0


	//   ....[2]....
        /*09d8*/ 	.word	0x000001f0


	//   ....[3]....
        /*09dc*/ 	.word	0x00000420


	//   ....[4]....
        /*09e0*/ 	.word	0x00000580


	//   ....[5]....
        /*09e4*/ 	.word	0x000006a0


	//   ....[6]....
        /*09e8*/ 	.word	0x00000800


	//   ....[7]....
        /*09ec*/ 	.word	0x0000b580


	//   ....[8]....
        /*09f0*/ 	.word	0x0000bc80


	//   ....[9]....
        /*09f4*/ 	.word	0x0000bc90


	//   ....[10]....
        /*09f8*/ 	.word	0x0000bca0


	//   ....[11]....
        /*09fc*/ 	.word	0x0000bcb0


	//   ....[12]....
        /*0a00*/ 	.word	0x0000c530


	//   ....[13]....
        /*0a04*/ 	.word	0x0000c540


	//   ....[14]....
        /*0a08*/ 	.word	0x0000c550


	//   ....[15]....
        /*0a0c*/ 	.word	0x0000c560


	//   ....[16]....
        /*0a10*/ 	.word	0x0000f650


	//   ....[17]....
        /*0a14*/ 	.word	0x0000f660


	//   ....[18]....
        /*0a18*/ 	.word	0x0000f670


	//   ....[19]....
        /*0a1c*/ 	.word	0x0000f680


	//   ....[20]....
        /*0a20*/ 	.word	0x0000fd00


	//   ....[21]....
        /*0a24*/ 	.word	0x0000fd10


	//   ....[22]....
        /*0a28*/ 	.word	0x0000fd20


	//   ....[23]....
        /*0a2c*/ 	.word	0x0000fd30


	//   ....[24]....
        /*0a30*/ 	.word	0x000137a0


	//   ....[25]....
        /*0a34*/ 	.word	0x00013b60


	//   ....[26]....
        /*0a38*/ 	.word	0x00014770


	//   ....[27]....
        /*0a3c*/ 	.word	0x00014880


	//   ....[28]....
        /*0a40*/ 	.word	0x00014e30


	//   ....[29]....
        /*0a44*/ 	.word	0x00014f20


	//   ....[30]....
        /*0a48*/ 	.word	0x00016c00


	//   ....[31]....
        /*0a4c*/ 	.word	0x00016ed0


	//   ....[32]....
        /*0a50*/ 	.word	0x00017c10


	//   ....[33]....
        /*0a54*/ 	.word	0x00017d30


	//   ....[34]....
        /*0a58*/ 	.word	0x000182f0


	//   ....[35]....
        /*0a5c*/ 	.word	0x000183b0


	//   ....[36]....
        /*0a60*/ 	.word	0x0001a000


	//   ....[37]....
        /*0a64*/ 	.word	0x0001a080


	//   ....[38]....
        /*0a68*/ 	.word	0x0001a3a0


	//   ....[39]....
        /*0a6c*/ 	.word	0x0001a490


	//   ....[40]....
        /*0a70*/ 	.word	0x0001c080


	//   ....[41]....
        /*0a74*/ 	.word	0x0001c2e0


	//   ....[42]....
        /*0a78*/ 	.word	0x0001d030


	//   ....[43]....
        /*0a7c*/ 	.word	0x0001d140


	//   ....[44]....
        /*0a80*/ 	.word	0x0001d700


	//   ....[45]....
        /*0a84*/ 	.word	0x0001d7a0


	//   ....[46]....
        /*0a88*/ 	.word	0x0001e670


	//   ....[47]....
        /*0a8c*/ 	.word	0x0001e8b0


	//   ....[48]....
        /*0a90*/ 	.word	0x0001e980


	//   ....[49]....
        /*0a94*/ 	.word	0x0001e9b0


	//   ....[50]....
        /*0a98*/ 	.word	0x0001f9b0


	//   ....[51]....
        /*0a9c*/ 	.word	0x0001f9f0


	//   ....[52]....
        /*0aa0*/ 	.word	0x0001fa30


	//   ....[53]....
        /*0aa4*/ 	.word	0x0001fa70


	//   ....[54]....
        /*0aa8*/ 	.word	0x00020010


	//   ....[55]....
        /*0aac*/ 	.word	0x00020020


	//   ....[56]....
        /*0ab0*/ 	.word	0x000200f0


	//   ....[57]....
        /*0ab4*/ 	.word	0x00020110


	//   ....[58]....
        /*0ab8*/ 	.word	0x000201e0


	//   ....[59]....
        /*0abc*/ 	.word	0x00020200


	//   ....[60]....
        /*0ac0*/ 	.word	0x000202e0


	//   ....[61]....
        /*0ac4*/ 	.word	0x00020300


	//   ....[62]....
        /*0ac8*/ 	.word	0x00020b60


	//   ....[63]....
        /*0acc*/ 	.word	0x00020b80


	//   ....[64]....
        /*0ad0*/ 	.word	0x00020c50


	//   ....[65]....
        /*0ad4*/ 	.word	0x00020c70


	//   ....[66]....
        /*0ad8*/ 	.word	0x00020d40


	//   ....[67]....
        /*0adc*/ 	.word	0x00020d60


	//   ....[68]....
        /*0ae0*/ 	.word	0x00020e40


	//   ....[69]....
        /*0ae4*/ 	.word	0x00020e60


	//   ....[70]....
        /*0ae8*/ 	.word	0x00020fc0


	//   ....[71]....
        /*0aec*/ 	.word	0x000211a0


	//   ....[72]....
        /*0af0*/ 	.word	0x000211d0


	//   ....[73]....
        /*0af4*/ 	.word	0x00021200


	//   ....[74]....
        /*0af8*/ 	.word	0x00021230


	//   ....[75]....
        /*0afc*/ 	.word	0x00021260


	//   ....[76]....
        /*0b00*/ 	.word	0x00021290


	//   ....[77]....
        /*0b04*/ 	.word	0x00021410


	//   ....[78]....
        /*0b08*/ 	.word	0x00021440


	//   ....[79]....
        /*0b0c*/ 	.word	0x00021470


	//   ....[80]....
        /*0b10*/ 	.word	0x000214a0


	//   ....[81]....
        /*0b14*/ 	.word	0x000214d0


	//   ....[82]....
        /*0b18*/ 	.word	0x00021500


	//   ....[83]....
        /*0b1c*/ 	.word	0x000215b0


	//   ....[84]....
        /*0b20*/ 	.word	0x00021610


	//   ....[85]....
        /*0b24*/ 	.word	0x000216a0


	//   ....[86]....
        /*0b28*/ 	.word	0x000228c0


	//   ....[87]....
        /*0b2c*/ 	.word	0x00024680


	//   ....[88]....
        /*0b30*/ 	.word	0x000252d0


	//   ....[89]....
        /*0b34*/ 	.word	0x000252f0


	//   ....[90]....
        /*0b38*/ 	.word	0x000253c0


	//   ....[91]....
        /*0b3c*/ 	.word	0x000253d0


	//   ....[92]....
        /*0b40*/ 	.word	0x00025470


	//   ....[93]....
        /*0b44*/ 	.word	0x00025480


	//   ....[94]....
        /*0b48*/ 	.word	0x00025520


	//   ....[95]....
        /*0b4c*/ 	.word	0x00025530


	//   ....[96]....
        /*0b50*/ 	.word	0x000255d0


	//   ....[97]....
        /*0b54*/ 	.word	0x000255e0


	//   ....[98]....
        /*0b58*/ 	.word	0x00025680


	//   ....[99]....
        /*0b5c*/ 	.word	0x00025690


	//   ....[100]....
        /*0b60*/ 	.word	0x00025730


	//   ....[101]....
        /*0b64*/ 	.word	0x00025740


	//   ....[102]....
        /*0b68*/ 	.word	0x00025790


	//   ....[103]....
        /*0b6c*/ 	.word	0x000257d0


	//   ....[104]....
        /*0b70*/ 	.word	0x00028530


	//   ....[105]....
        /*0b74*/ 	.word	0x00028560


	//   ....[106]....
        /*0b78*/ 	.word	0x00028570


	//   ....[107]....
        /*0b7c*/ 	.word	0x000285a0


	//   ....[108]....
        /*0b80*/ 	.word	0x000285d0


	//   ....[109]....
        /*0b84*/ 	.word	0x00028600


	//   ....[110]....
        /*0b88*/ 	.word	0x00028630


	//   ....[111]....
        /*0b8c*/ 	.word	0x00028640


	//   ....[112]....
        /*0b90*/ 	.word	0x000287d0


	//   ....[113]....
        /*0b94*/ 	.word	0x00028810


	//   ....[114]....
        /*0b98*/ 	.word	0x00028840


	//   ....[115]....
        /*0b9c*/ 	.word	0x00028870


	//   ....[116]....
        /*0ba0*/ 	.word	0x000288a0


	//   ....[117]....
        /*0ba4*/ 	.word	0x000288d0


	//   ....[118]....
        /*0ba8*/ 	.word	0x00028990


	//   ....[119]....
        /*0bac*/ 	.word	0x000289b0


	//   ....[120]....
        /*0bb0*/ 	.word	0x00028a20


	//   ....[121]....
        /*0bb4*/ 	.word	0x00029100


	//   ....[122]....
        /*0bb8*/ 	.word	0x00029540


	//   ....[123]....
        /*0bbc*/ 	.word	0x000295d0


	//   ....[124]....
        /*0bc0*/ 	.word	0x00029620


	//   ....[125]....
        /*0bc4*/ 	.word	0x00029670


	//   ....[126]....
        /*0bc8*/ 	.word	0x00029700


	//   ....[127]....
        /*0bcc*/ 	.word	0x00029790


	//   ....[128]....
        /*0bd0*/ 	.word	0x000297e0


	//   ....[129]....
        /*0bd4*/ 	.word	0x00029830


	//   ....[130]....
        /*0bd8*/ 	.word	0x00029920


	//   ....[131]....
        /*0bdc*/ 	.word	0x000299b0


	//   ....[132]....
        /*0be0*/ 	.word	0x00029a10


	//   ....[133]....
        /*0be4*/ 	.word	0x00029a70


	//   ....[134]....
        /*0be8*/ 	.word	0x00029b00


	//   ....[135]....
        /*0bec*/ 	.word	0x00029b90


	//   ....[136]....
        /*0bf0*/ 	.word	0x00029bf0


	//   ....[137]....
        /*0bf4*/ 	.word	0x00029c50


	//   ....[138]....
        /*0bf8*/ 	.word	0x00029fe0


	//   ....[139]....
        /*0bfc*/ 	.word	0x0002a2e0


	//   ....[140]....
        /*0c00*/ 	.word	0x0002a460


	//   ....[141]....
        /*0c04*/ 	.word	0x0002a4b0


	//   ....[142]....
        /*0c08*/ 	.word	0x0002a630


	//   ....[143]....
        /*0c0c*/ 	.word	0x0002a680


	//   ....[144]....
        /*0c10*/ 	.word	0x0002a7b0


	//   ....[145]....
        /*0c14*/ 	.word	0x0002a800


	//   ....[146]....
        /*0c18*/ 	.word	0x0002a930


	//   ....[147]....
        /*0c1c*/ 	.word	0x0002a980


	//   ....[148]....
        /*0c20*/ 	.word	0x0002aab0


	//   ....[149]....
        /*0c24*/ 	.word	0x0002ab00


	//   ....[150]....
        /*0c28*/ 	.word	0x0002ac30


	//   ....[151]....
        /*0c2c*/ 	.word	0x0002ac80


	//   ....[152]....
        /*0c30*/ 	.word	0x0002adb0


	//   ....[153]....
        /*0c34*/ 	.word	0x0002ae00


	//   ....[154]....
        /*0c38*/ 	.word	0x0002af10


	//   ....[155]....
        /*0c3c*/ 	.word	0x0002af60


	//   ....[156]....
        /*0c40*/ 	.word	0x0002b290


	//   ....[157]....
        /*0c44*/ 	.word	0x0002b340


	//   ....[158]....
        /*0c48*/ 	.word	0x0002b450


	//   ....[159]....
        /*0c4c*/ 	.word	0x0002b4e0


	//   ....[160]....
        /*0c50*/ 	.word	0x0002b560


	//   ....[161]....
        /*0c54*/ 	.word	0x0002b5e0


	//   ....[162]....
        /*0c58*/ 	.word	0x0002b660


	//   ....[163]....
        /*0c5c*/ 	.word	0x0002b6f0


	//   ....[164]....
        /*0c60*/ 	.word	0x0002b790


	//   ....[165]....
        /*0c64*/ 	.word	0x0002b850


	//   ....[166]....
        /*0c68*/ 	.word	0x0002b8d0


	//   ....[167]....
        /*0c6c*/ 	.word	0x0002b950


	//   ....[168]....
        /*0c70*/ 	.word	0x0002b9d0


	//   ....[169]....
        /*0c74*/ 	.word	0x0002ba60


	//   ....[170]....
        /*0c78*/ 	.word	0x0002bae0


	//   ....[171]....
        /*0c7c*/ 	.word	0x0002bb80


	//   ....[172]....
        /*0c80*/ 	.word	0x0002bc10


	//   ....[173]....
        /*0c84*/ 	.word	0x0002bd40


	//----- nvinfo : EIATTR_REG_RECONFIG
	.align		4
.L_507:
        /*0c88*/ 	.byte	0x01, 0x54
	.zero		2


	//----- nvinfo : EIATTR_SYSCALL_OFFSETS
	.align		4
        /*0c8c*/ 	.byte	0x04, 0x46
        /*0c8e*/ 	.short	(.L_509 - .L_508)


	//   ....[0]....
.L_508:
        /*0c90*/ 	.word	0x00001dd0


	//   ....[1]....
        /*0c94*/ 	.word	0x00001f20


	//   ....[2]....
        /*0c98*/ 	.word	0x0000b720


	//   ....[3]....
        /*0c9c*/ 	.word	0x0000ba40


	//   ....[4]....
        /*0ca0*/ 	.word	0x000242b0


	//   ....[5]....
        /*0ca4*/ 	.word	0x00024400


	//   ....[6]....
        /*0ca8*/ 	.word	0x000244f0


	//   ....[7]....
        /*0cac*/ 	.word	0x00024e10


	//----- nvinfo : EIATTR_MBARRIER_INSTR_OFFSETS
	.align		4
.L_509:
        /*0cb0*/ 	.byte	0x04, 0x39
        /*0cb2*/ 	.short	(.L_511 - .L_510)


	//   ....[0]....
.L_510:
        /*0cb4*/ 	.word	0x000002d0
        /*0cb8*/ 	.word	0x000000ff
        /*0cbc*/ 	.word	0x0002a800
        /*0cc0*/ 	.short	0x0100
        /*0cc2*/ 	.byte	0x08
	.zero		1


	//   ....[1]....
        /*0cc4*/ 	.word	0x000002e0
        /*0cc8*/ 	.word	0x000000ff
        /*0ccc*/ 	.word	0x0002a820
        /*0cd0*/ 	.short	0x0100
        /*0cd2*/ 	.byte	0x08
	.zero		1


	//   ....[2]....
        /*0cd4*/ 	.word	0x000003d0
        /*0cd8*/ 	.word	0x000000ff
        /*0cdc*/ 	.word	0x0002a830
        /*0ce0*/ 	.short	0x0100
        /*0ce2*/ 	.byte	0x08
	.zero		1


	//   ....[3]....
        /*0ce4*/ 	.word	0x000003e0
        /*0ce8*/ 	.word	0x000000ff
        /*0cec*/ 	.word	0x0002a840
        /*0cf0*/ 	.short	0x0100
        /*0cf2*/ 	.byte	0x08
	.zero		1


	//   ....[4]....
        /*0cf4*/ 	.word	0x000003f0
        /*0cf8*/ 	.word	0x000000ff
        /*0cfc*/ 	.word	0x0002a838
        /*0d00*/ 	.short	0x0100
        /*0d02*/ 	.byte	0x08
	.zero		1


	//   ....[5]....
        /*0d04*/ 	.word	0x00000400
        /*0d08*/ 	.word	0x000000ff
        /*0d0c*/ 	.word	0x0002a848
        /*0d10*/ 	.short	0x0100
        /*0d12*/ 	.byte	0x08
	.zero		1


	//   ....[6]....
        /*0d14*/ 	.word	0x00000530
        /*0d18*/ 	.word	0x000000ff
        /*0d1c*/ 	.word	0x0002a850
        /*0d20*/ 	.short	0x0100
        /*0d22*/ 	.byte	0x08
	.zero		1


	//   ....[7]....
        /*0d24*/ 	.word	0x00000540
        /*0d28*/ 	.word	0x000000ff
        /*0d2c*/ 	.word	0x0002a860
        /*0d30*/ 	.short	0x0100
        /*0d32*/ 	.byte	0x08
	.zero		1


	//   ....[8]....
        /*0d34*/ 	.word	0x00000550
        /*0d38*/ 	.word	0x000000ff
        /*0d3c*/ 	.word	0x0002a858
        /*0d40*/ 	.short	0x0100
        /*0d42*/ 	.byte	0x08
	.zero		1


	//   ....[9]....
        /*0d44*/ 	.word	0x00000560
        /*0d48*/ 	.word	0x000000ff
        /*0d4c*/ 	.word	0x0002a868
        /*0d50*/ 	.short	0x0100
        /*0d52*/ 	.byte	0x08
	.zero		1


	//   ....[10]....
        /*0d54*/ 	.word	0x00000650
        /*0d58*/ 	.word	0x000000ff
        /*0d5c*/ 	.word	0x0002a870
        /*0d60*/ 	.short	0x0100
        /*0d62*/ 	.byte	0x06
	.zero		1


	//   ....[11]....
        /*0d64*/ 	.word	0x00000660
        /*0d68*/ 	.word	0x000000ff
        /*0d6c*/ 	.word	0x0002a880
        /*0d70*/ 	.short	0x0100
        /*0d72*/ 	.byte	0x06
	.zero		1


	//   ....[12]....
        /*0d74*/ 	.word	0x00000670
        /*0d78*/ 	.word	0x000000ff
        /*0d7c*/ 	.word	0x0002a878
        /*0d80*/ 	.short	0x0100
        /*0d82*/ 	.byte	0x06
	.zero		1


	//   ....[13]....
        /*0d84*/ 	.word	0x00000680
        /*0d88*/ 	.word	0x000000ff
        /*0d8c*/ 	.word	0x0002a888
        /*0d90*/ 	.short	0x0100
        /*0d92*/ 	.byte	0x06
	.zero		1


	//   ....[14]....
        /*0d94*/ 	.word	0x000007b0
        /*0d98*/ 	.word	0x000000ff
        /*0d9c*/ 	.word	0x0002a890
        /*0da0*/ 	.short	0x0100
        /*0da2*/ 	.byte	0x08
	.zero		1


	//   ....[15]....
        /*0da4*/ 	.word	0x000007c0
        /*0da8*/ 	.word	0x000000ff
        /*0dac*/ 	.word	0x0002a8a0
        /*0db0*/ 	.short	0x0100
        /*0db2*/ 	.byte	0x08
	.zero		1


	//   ....[16]....
        /*0db4*/ 	.word	0x000007d0
        /*0db8*/ 	.word	0x000000ff
        /*0dbc*/ 	.word	0x0002a898
        /*0dc0*/ 	.short	0x0100
        /*0dc2*/ 	.byte	0x08
	.zero		1


	//   ....[17]....
        /*0dc4*/ 	.word	0x000007e0
        /*0dc8*/ 	.word	0x000000ff
        /*0dcc*/ 	.word	0x0002a8a8
        /*0dd0*/ 	.short	0x0100
        /*0dd2*/ 	.byte	0x08
	.zero		1


	//   ....[18]....
        /*0dd4*/ 	.word	0x00000910
        /*0dd8*/ 	.word	0x000000ff
        /*0ddc*/ 	.word	0x0002a8b0
        /*0de0*/ 	.short	0x0100
        /*0de2*/ 	.byte	0x08
	.zero		1


	//   ....[19]....
        /*0de4*/ 	.word	0x00000920
        /*0de8*/ 	.word	0x000000ff
        /*0dec*/ 	.word	0x0002a8c0
        /*0df0*/ 	.short	0x0100
        /*0df2*/ 	.byte	0x08
	.zero		1


	//   ....[20]....
        /*0df4*/ 	.word	0x00000930
        /*0df8*/ 	.word	0x000000ff
        /*0dfc*/ 	.word	0x0002a8b8
        /*0e00*/ 	.short	0x0100
        /*0e02*/ 	.byte	0x08
	.zero		1


	//   ....[21]....
        /*0e04*/ 	.word	0x00000940
        /*0e08*/ 	.word	0x000000ff
        /*0e0c*/ 	.word	0x0002a8c8
        /*0e10*/ 	.short	0x0100
        /*0e12*/ 	.byte	0x08
	.zero		1


	//   ....[22]....
        /*0e14*/ 	.word	0x00003b70
        /*0e18*/ 	.word	0x00000003
        /*0e1c*/ 	.word	0x0002a890
        /*0e20*/ 	.short	0x010a
        /*0e22*/ 	.byte	0x3f
	.zero		1


	//   ....[23]....
        /*0e24*/ 	.word	0x00007210
        /*0e28*/ 	.word	0x00000003
        /*0e2c*/ 	.word	0x0002a890
        /*0e30*/ 	.short	0x010a
        /*0e32*/ 	.byte	0x3f
	.zero		1


	//   ....[24]....
        /*0e34*/ 	.word	0x0000a540
        /*0e38*/ 	.word	0x00000003
        /*0e3c*/ 	.word	0x0002a890
        /*0e40*/ 	.short	0x010a
        /*0e42*/ 	.byte	0x3f
	.zero		1


	//   ....[25]....
        /*0e44*/ 	.word	0x0000a930
        /*0e48*/ 	.word	0x0000001c
        /*0e4c*/ 	.word	0x00000000
        /*0e50*/ 	.short	0x0101
        /*0e52*/ 	.byte	0x3f
	.zero		1


	//   ....[26]....
        /*0e54*/ 	.word	0x0000a970
        /*0e58*/ 	.word	0x00000003
        /*0e5c*/ 	.word	0x0002a8b0
        /*0e60*/ 	.short	0x010a
        /*0e62*/ 	.byte	0x3f
	.zero		1


	//   ....[27]....
        /*0e64*/ 	.word	0x0000ae20
        /*0e68*/ 	.word	0x00000003
        /*0e6c*/ 	.word	0x00000000
        /*0e70*/ 	.short	0x0101
        /*0e72*/ 	.byte	0x3f
	.zero		1


	//   ....[28]....
        /*0e74*/ 	.word	0x0000b7a0
        /*0e78*/ 	.word	0x00000010
        /*0e7c*/ 	.word	0x0002a800
        /*0e80*/ 	.short	0x010a
        /*0e82*/ 	.byte	0x3f
	.zero		1


	//   ....[29]....
        /*0e84*/ 	.word	0x0000b7f0
        /*0e88*/ 	.word	0x00000010
        /*0e8c*/ 	.word	0x0002a800
        /*0e90*/ 	.short	0x010a
        /*0e92*/ 	.byte	0x3f
	.zero		1


	//   ....[30]....
        /*0e94*/ 	.word	0x0000cc30
        /*0e98*/ 	.word	0x00000010
        /*0e9c*/ 	.word	0x0002a800
        /*0ea0*/ 	.short	0x010a
        /*0ea2*/ 	.byte	0x3f
	.zero		1


	//   ....[31]....
        /*0ea4*/ 	.word	0x00010190
        /*0ea8*/ 	.word	0x00000010
        /*0eac*/ 	.word	0x0002a800
        /*0eb0*/ 	.short	0x010a
        /*0eb2*/ 	.byte	0x3f
	.zero		1


	//   ....[32]....
        /*0eb4*/ 	.word	0x00012d30
        /*0eb8*/ 	.word	0x00000007
        /*0ebc*/ 	.word	0x0002a830
        /*0ec0*/ 	.short	0x010a
        /*0ec2*/ 	.byte	0x3f
	.zero		1


	//   ....[33]....
        /*0ec4*/ 	.word	0x00012da0
        /*0ec8*/ 	.word	0x00000007
        /*0ecc*/ 	.word	0x0002a830
        /*0ed0*/ 	.short	0x010a
        /*0ed2*/ 	.byte	0x3f
	.zero		1


	//   ....[34]....
        /*0ed4*/ 	.word	0x00013850
        /*0ed8*/ 	.word	0x00000000
        /*0edc*/ 	.word	0x00000000
        /*0ee0*/ 	.short	0x0101
        /*0ee2*/ 	.byte	0x3f
	.zero		1


	//   ....[35]....
        /*0ee4*/ 	.word	0x00015c90
        /*0ee8*/ 	.word	0x00000007
        /*0eec*/ 	.word	0x0002a830
        /*0ef0*/ 	.short	0x010a
        /*0ef2*/ 	.byte	0x3f
	.zero		1


	//   ....[36]....
        /*0ef4*/ 	.word	0x00015d00
        /*0ef8*/ 	.word	0x00000007
        /*0efc*/ 	.word	0x0002a830
        /*0f00*/ 	.short	0x010a
        /*0f02*/ 	.byte	0x3f
	.zero		1


	//   ....[37]....
        /*0f04*/ 	.word	0x00016880
        /*0f08*/ 	.word	0x0000000e
        /*0f0c*/ 	.word	0x0002a850
        /*0f10*/ 	.short	0x010a
        /*0f12*/ 	.byte	0x3f
	.zero		1


	//   ....[38]....
        /*0f14*/ 	.word	0x00016920
        /*0f18*/ 	.word	0x0000000e
        /*0f1c*/ 	.word	0x0002a850
        /*0f20*/ 	.short	0x010a
        /*0f22*/ 	.byte	0x3f
	.zero		1


	//   ....[39]....
        /*0f24*/ 	.word	0x00016cf0
        /*0f28*/ 	.word	0x00000007
        /*0f2c*/ 	.word	0x00000000
        /*0f30*/ 	.short	0x0101
        /*0f32*/ 	.byte	0x3f
	.zero		1


	//   ....[40]....
        /*0f34*/ 	.word	0x000183e0
        /*0f38*/ 	.word	0x00000069
        /*0f3c*/ 	.word	0x00000000
        /*0f40*/ 	.short	0x0101
        /*0f42*/ 	.byte	0x3f
	.zero		1


	//   ....[41]....
        /*0f44*/ 	.word	0x000190b0
        /*0f48*/ 	.word	0x00000003
        /*0f4c*/ 	.word	0x0002a830
        /*0f50*/ 	.short	0x010a
        /*0f52*/ 	.byte	0x3f
	.zero		1


	//   ....[42]....
        /*0f54*/ 	.word	0x00019120
        /*0f58*/ 	.word	0x00000003
        /*0f5c*/ 	.word	0x0002a830
        /*0f60*/ 	.short	0x010a
        /*0f62*/ 	.byte	0x3f
	.zero		1


	//   ....[43]....
        /*0f64*/ 	.word	0x00019ca0
        /*0f68*/ 	.word	0x000000c6
        /*0f6c*/ 	.word	0x0002a850
        /*0f70*/ 	.short	0x010a
        /*0f72*/ 	.byte	0x3f
	.zero		1


	//   ....[44]....
        /*0f74*/ 	.word	0x00019cf0
        /*0f78*/ 	.word	0x000000c6
        /*0f7c*/ 	.word	0x0002a850
        /*0f80*/ 	.short	0x010a
        /*0f82*/ 	.byte	0x3f
	.zero		1


	//   ....[45]....
        /*0f84*/ 	.word	0x0001ab20
        /*0f88*/ 	.word	0x0000005b
        /*0f8c*/ 	.word	0x00000000
        /*0f90*/ 	.short	0x0101
        /*0f92*/ 	.byte	0x3f
	.zero		1


	//   ....[46]....
        /*0f94*/ 	.word	0x0001ab90
        /*0f98*/ 	.word	0x000000c6
        /*0f9c*/ 	.word	0x00000000
        /*0fa0*/ 	.short	0x0101
        /*0fa2*/ 	.byte	0x3f
	.zero		1


	//   ....[47]....
        /*0fa4*/ 	.word	0x0001b0b0
        /*0fa8*/ 	.word	0x00000003
        /*0fac*/ 	.word	0x0002a830
        /*0fb0*/ 	.short	0x010a
        /*0fb2*/ 	.byte	0x3f
	.zero		1


	//   ....[48]....
        /*0fb4*/ 	.word	0x0001b120
        /*0fb8*/ 	.word	0x00000003
        /*0fbc*/ 	.word	0x0002a830
        /*0fc0*/ 	.short	0x010a
        /*0fc2*/ 	.byte	0x3f
	.zero		1


	//   ....[49]....
        /*0fc4*/ 	.word	0x0001bca0
        /*0fc8*/ 	.word	0x0000000c
        /*0fcc*/ 	.word	0x0002a850
        /*0fd0*/ 	.short	0x010a
        /*0fd2*/ 	.byte	0x3f
	.zero		1


	//   ....[50]....
        /*0fd4*/ 	.word	0x0001bd40
        /*0fd8*/ 	.word	0x0000000c
        /*0fdc*/ 	.word	0x0002a850
        /*0fe0*/ 	.short	0x010a
        /*0fe2*/ 	.byte	0x3f
	.zero		1


	//   ....[51]....
        /*0fe4*/ 	.word	0x0001c0e0
        /*0fe8*/ 	.word	0x00000000
        /*0fec*/ 	.word	0x00000000
        /*0ff0*/ 	.short	0x0101
        /*0ff2*/ 	.byte	0x3f
	.zero		1


	//   ....[52]....
        /*0ff4*/ 	.word	0x0001d850
        /*0ff8*/ 	.word	0x0000006b
        /*0ffc*/ 	.word	0x00000000
        /*1000*/ 	.short	0x0101
        /*1002*/ 	.byte	0x3f
	.zero		1


	//   ....[53]....
        /*1004*/ 	.word	0x0001e560
        /*1008*/ 	.word	0x0000000d
        /*100c*/ 	.word	0x0002a850
        /*1010*/ 	.short	0x010a
        /*1012*/ 	.byte	0x3f
	.zero		1


	//   ....[54]....
        /*1014*/ 	.word	0x0001e600
        /*1018*/ 	.word	0x0000000d
        /*101c*/ 	.word	0x0002a850
        /*1020*/ 	.short	0x010a
        /*1022*/ 	.byte	0x3f
	.zero		1


	//   ....[55]....
        /*1024*/ 	.word	0x0001ead0
        /*1028*/ 	.word	0x0000000b
        /*102c*/ 	.word	0x00000000
        /*1030*/ 	.short	0x0101
        /*1032*/ 	.byte	0x3f
	.zero		1


	//   ....[56]....
        /*1034*/ 	.word	0x00020000
        /*1038*/ 	.word	0x00000000
        /*103c*/ 	.word	0x00000000
        /*1040*/ 	.short	0x0101
        /*1042*/ 	.byte	0x3f
	.zero		1


	//   ....[57]....
        /*1044*/ 	.word	0x000229b0
        /*1048*/ 	.word	0x00000007
        /*104c*/ 	.word	0x0002a820
        /*1050*/ 	.short	0x010a
        /*1052*/ 	.byte	0x3f
	.zero		1


	//   ....[58]....
        /*1054*/ 	.word	0x00022a90
        /*1058*/ 	.word	0x00000007
        /*105c*/ 	.word	0x0002a8a0
        /*1060*/ 	.short	0x010a
        /*1062*/ 	.byte	0x3f
	.zero		1


	//   ....[59]....
        /*1064*/ 	.word	0x00022ec0
        /*1068*/ 	.word	0x00000007
        /*106c*/ 	.word	0x0002a8c0
        /*1070*/ 	.short	0x010a
        /*1072*/ 	.byte	0x3f
	.zero		1


	//   ....[60]....
        /*1074*/ 	.word	0x00023390
        /*1078*/ 	.word	0x00000008
        /*107c*/ 	.word	0x0002a8a0
        /*1080*/ 	.short	0x010a
        /*1082*/ 	.byte	0x3f
	.zero		1


	//   ....[61]....
        /*1084*/ 	.word	0x000237b0
        /*1088*/ 	.word	0x00000008
        /*108c*/ 	.word	0x0002a8c0
        /*1090*/ 	.short	0x010a
        /*1092*/ 	.byte	0x3f
	.zero		1


	//   ....[62]....
        /*1094*/ 	.word	0x00024920
        /*1098*/ 	.word	0x00000000
        /*109c*/ 	.word	0x0002a840
        /*10a0*/ 	.short	0x010a
        /*10a2*/ 	.byte	0x3f
	.zero		1


	//   ....[63]....
        /*10a4*/ 	.word	0x000258f0
        /*10a8*/ 	.word	0x00000008
        /*10ac*/ 	.word	0x0002a800
        /*10b0*/ 	.short	0x0107
        /*10b2*/ 	.byte	0x3f
	.zero		1


	//   ....[64]....
        /*10b4*/ 	.word	0x000259f0
        /*10b8*/ 	.word	0x00000002
        /*10bc*/ 	.word	0x0002a800
        /*10c0*/ 	.short	0x0101
        /*10c2*/ 	.byte	0x3f
	.zero		1


	//   ....[65]....
        /*10c4*/ 	.word	0x00025a10
        /*10c8*/ 	.word	0x00000002
        /*10cc*/ 	.word	0x0002a820
        /*10d0*/ 	.short	0x010a
        /*10d2*/ 	.byte	0x3f
	.zero		1


	//   ....[66]....
        /*10d4*/ 	.word	0x00025da0
        /*10d8*/ 	.word	0x00000003
        /*10dc*/ 	.word	0x0002a840
        /*10e0*/ 	.short	0x010a
        /*10e2*/ 	.byte	0x3f
	.zero		1


	//   ....[67]....
        /*10e4*/ 	.word	0x00026250
        /*10e8*/ 	.word	0x00000002
        /*10ec*/ 	.word	0x0002a860
        /*10f0*/ 	.short	0x010a
        /*10f2*/ 	.byte	0x3f
	.zero		1


	//   ....[68]....
        /*10f4*/ 	.word	0x00026960
        /*10f8*/ 	.word	0x00000003
        /*10fc*/ 	.word	0x0002a840
        /*1100*/ 	.short	0x010a
        /*1102*/ 	.byte	0x3f
	.zero		1


	//   ....[69]....
        /*1104*/ 	.word	0x00026e10
        /*1108*/ 	.word	0x00000002
        /*110c*/ 	.word	0x0002a860
        /*1110*/ 	.short	0x010a
        /*1112*/ 	.byte	0x3f
	.zero		1


	//   ....[70]....
        /*1114*/ 	.word	0x00027470
        /*1118*/ 	.word	0x00000003
        /*111c*/ 	.word	0x0002a840
        /*1120*/ 	.short	0x010a
        /*1122*/ 	.byte	0x3f
	.zero		1


	//   ....[71]....
        /*1124*/ 	.word	0x00027910
        /*1128*/ 	.word	0x00000002
        /*112c*/ 	.word	0x0002a860
        /*1130*/ 	.short	0x010a
        /*1132*/ 	.byte	0x3f
	.zero		1


	//   ....[72]....
        /*1134*/ 	.word	0x00027ef0
        /*1138*/ 	.word	0x00000000
        /*113c*/ 	.word	0x0002a860
        /*1140*/ 	.short	0x010a
        /*1142*/ 	.byte	0x3f
	.zero		1


	//   ....[73]....
        /*1144*/ 	.word	0x00029080
        /*1148*/ 	.word	0x00000000
        /*114c*/ 	.word	0x0002a820
        /*1150*/ 	.short	0x010a
        /*1152*/ 	.byte	0x3f
	.zero		1


	//   ....[74]....
        /*1154*/ 	.word	0x00029230
        /*1158*/ 	.word	0x00000006
        /*115c*/ 	.word	0x00000000
        /*1160*/ 	.short	0x010a
        /*1162*/ 	.byte	0x3f
	.zero		1


	//   ....[75]....
        /*1164*/ 	.word	0x000292a0
        /*1168*/ 	.word	0x00000007
        /*116c*/ 	.word	0x00000000
        /*1170*/ 	.short	0x010a
        /*1172*/ 	.byte	0x3f
	.zero		1


	//   ....[76]....
        /*1174*/ 	.word	0x00029310
        /*1178*/ 	.word	0x00000004
        /*117c*/ 	.word	0x00000000
        /*1180*/ 	.short	0x010a
        /*1182*/ 	.byte	0x3f
	.zero		1


	//   ....[77]....
        /*1184*/ 	.word	0x00029340
        /*1188*/ 	.word	0x00000003
        /*118c*/ 	.word	0x00000000
        /*1190*/ 	.short	0x010a
        /*1192*/ 	.byte	0x3f
	.zero		1


	//   ....[78]....
        /*1194*/ 	.word	0x000293a0
        /*1198*/ 	.word	0x00000003
        /*119c*/ 	.word	0x0002a890
        /*11a0*/ 	.short	0x010a
        /*11a2*/ 	.byte	0x3f
	.zero		1


	//   ....[79]....
        /*11a4*/ 	.word	0x000293f0
        /*11a8*/ 	.word	0x00000003
        /*11ac*/ 	.word	0x0002a890
        /*11b0*/ 	.short	0x010a
        /*11b2*/ 	.byte	0x3f
	.zero		1


	//   ....[80]....
        /*11b4*/ 	.word	0x00029440
        /*11b8*/ 	.word	0x00000003
        /*11bc*/ 	.word	0x0002a890
        /*11c0*/ 	.short	0x010a
        /*11c2*/ 	.byte	0x3f
	.zero		1


	//   ....[81]....
        /*11c4*/ 	.word	0x00029490
        /*11c8*/ 	.word	0x00000003
        /*11cc*/ 	.word	0x0002a8b0
        /*11d0*/ 	.short	0x010a
        /*11d2*/ 	.byte	0x3f
	.zero		1


	//   ....[82]....
        /*11d4*/ 	.word	0x00029870
        /*11d8*/ 	.word	0x00000010
        /*11dc*/ 	.word	0x0002a800
        /*11e0*/ 	.short	0x010a
        /*11e2*/ 	.byte	0x3f
	.zero		1


	//   ....[83]....
        /*11e4*/ 	.word	0x00029c80
        /*11e8*/ 	.word	0x00000010
        /*11ec*/ 	.word	0x0002a800
        /*11f0*/ 	.short	0x010a
        /*11f2*/ 	.byte	0x3f
	.zero		1


	//   ....[84]....
        /*11f4*/ 	.word	0x00029cd0
        /*11f8*/ 	.word	0x00000007
        /*11fc*/ 	.word	0x0002a830
        /*1200*/ 	.short	0x010a
        /*1202*/ 	.byte	0x3f
	.zero		1


	//   ....[85]....
        /*1204*/ 	.word	0x00029d20
        /*1208*/ 	.word	0x00000007
        /*120c*/ 	.word	0x0002a830
        /*1210*/ 	.short	0x010a
        /*1212*/ 	.byte	0x3f
	.zero		1


	//   ....[86]....
        /*1214*/ 	.word	0x00029d70
        /*1218*/ 	.word	0x0000000e
        /*121c*/ 	.word	0x0002a850
        /*1220*/ 	.short	0x010a
        /*1222*/ 	.byte	0x3f
	.zero		1


	//   ....[87]....
        /*1224*/ 	.word	0x00029dc0
        /*1228*/ 	.word	0x00000003
        /*122c*/ 	.word	0x0002a830
        /*1230*/ 	.short	0x010a
        /*1232*/ 	.byte	0x3f
	.zero		1


	//   ....[88]....
        /*1234*/ 	.word	0x00029e10
        /*1238*/ 	.word	0x000000c6
        /*123c*/ 	.word	0x0002a850
        /*1240*/ 	.short	0x010a
        /*1242*/ 	.byte	0x3f
	.zero		1


	//   ....[89]....
        /*1244*/ 	.word	0x00029e60
        /*1248*/ 	.word	0x00000003
        /*124c*/ 	.word	0x0002a830
        /*1250*/ 	.short	0x010a
        /*1252*/ 	.byte	0x3f
	.zero		1


	//   ....[90]....
        /*1254*/ 	.word	0x00029eb0
        /*1258*/ 	.word	0x0000000c
        /*125c*/ 	.word	0x0002a850
        /*1260*/ 	.short	0x010a
        /*1262*/ 	.byte	0x3f
	.zero		1


	//   ....[91]....
        /*1264*/ 	.word	0x00029f00
        /*1268*/ 	.word	0x0000000d
        /*126c*/ 	.word	0x0002a850
        /*1270*/ 	.short	0x010a
        /*1272*/ 	.byte	0x3f
	.zero		1


	//   ....[92]....
        /*1274*/ 	.word	0x0002a0c0
        /*1278*/ 	.word	0x00000006
        /*127c*/ 	.word	0x0002a820
        /*1280*/ 	.short	0x010a
        /*1282*/ 	.byte	0x3f
	.zero		1


	//   ....[93]....
        /*1284*/ 	.word	0x0002a110
        /*1288*/ 	.word	0x00000007
        /*128c*/ 	.word	0x0002a8a0
        /*1290*/ 	.short	0x010a
        /*1292*/ 	.byte	0x3f
	.zero		1


	//   ....[94]....
        /*1294*/ 	.word	0x0002a160
        /*1298*/ 	.word	0x00000007
        /*129c*/ 	.word	0x0002a8c0
        /*12a0*/ 	.short	0x010a
        /*12a2*/ 	.byte	0x3f
	.zero		1


	//   ....[95]....
        /*12a4*/ 	.word	0x0002a1b0
        /*12a8*/ 	.word	0x00000008
        /*12ac*/ 	.word	0x0002a8a0
        /*12b0*/ 	.short	0x010a
        /*12b2*/ 	.byte	0x3f
	.zero		1


	//   ....[96]....
        /*12b4*/ 	.word	0x0002a200
        /*12b8*/ 	.word	0x00000008
        /*12bc*/ 	.word	0x0002a8c0
        /*12c0*/ 	.short	0x010a
        /*12c2*/ 	.byte	0x3f
	.zero		1


	//   ....[97]....
        /*12c4*/ 	.word	0x0002a3a0
        /*12c8*/ 	.word	0x00000000
        /*12cc*/ 	.word	0x0002a840
        /*12d0*/ 	.short	0x010a
        /*12d2*/ 	.byte	0x3f
	.zero		1


	//   ....[98]....
        /*12d4*/ 	.word	0x0002afb0
        /*12d8*/ 	.word	0x00000002
        /*12dc*/ 	.word	0x0002a820
        /*12e0*/ 	.short	0x010a
        /*12e2*/ 	.byte	0x3f
	.zero		1


	//   ....[99]....
        /*12e4*/ 	.word	0x0002b000
        /*12e8*/ 	.word	0x00000003
        /*12ec*/ 	.word	0x0002a840
        /*12f0*/ 	.short	0x010a
        /*12f2*/ 	.byte	0x3f
	.zero		1


	//   ....[100]....
        /*12f4*/ 	.word	0x0002b050
        /*12f8*/ 	.word	0x00000002
        /*12fc*/ 	.word	0x0002a860
        /*1300*/ 	.short	0x010a
        /*1302*/ 	.byte	0x3f
	.zero		1


	//   ....[101]....
        /*1304*/ 	.word	0x0002b0a0
        /*1308*/ 	.word	0x00000003
        /*130c*/ 	.word	0x0002a840
        /*1310*/ 	.short	0x010a
        /*1312*/ 	.byte	0x3f
	.zero		1


	//   ....[102]....
        /*1314*/ 	.word	0x0002b0f0
        /*1318*/ 	.word	0x00000002
        /*131c*/ 	.word	0x0002a860
        /*1320*/ 	.short	0x010a
        /*1322*/ 	.byte	0x3f
	.zero		1


	//   ....[103]....
        /*1324*/ 	.word	0x0002b140
        /*1328*/ 	.word	0x00000003
        /*132c*/ 	.word	0x0002a840
        /*1330*/ 	.short	0x010a
        /*1332*/ 	.byte	0x3f
	.zero		1


	//   ....[104]....
        /*1334*/ 	.word	0x0002b190
        /*1338*/ 	.word	0x00000002
        /*133c*/ 	.word	0x0002a860
        /*1340*/ 	.short	0x010a
        /*1342*/ 	.byte	0x3f
	.zero		1


	//   ....[105]....
        /*1344*/ 	.word	0x0002b1e0
        /*1348*/ 	.word	0x00000000
        /*134c*/ 	.word	0x0002a860
        /*1350*/ 	.short	0x010a
        /*1352*/ 	.byte	0x3f
	.zero		1


	//   ....[106]....
        /*1354*/ 	.word	0x0002bc60
        /*1358*/ 	.word	0x00000000
        /*135c*/ 	.word	0x0002a820
        /*1360*/ 	.short	0x010a
        /*1362*/ 	.byte	0x3f
	.zero		1


	//   ....[107]....
        /*1364*/ 	.word	0x0002be00
        /*1368*/ 	.word	0x00000006
        /*136c*/ 	.word	0x00000000
        /*1370*/ 	.short	0x010a
        /*1372*/ 	.byte	0x3f
	.zero		1


	//   ....[108]....
        /*1374*/ 	.word	0x0002be50
        /*1378*/ 	.word	0x00000007
        /*137c*/ 	.word	0x00000000
        /*1380*/ 	.short	0x010a
        /*1382*/ 	.byte	0x3f
	.zero		1


	//   ....[109]....
        /*1384*/ 	.word	0x0002bea0
        /*1388*/ 	.word	0x00000004
        /*138c*/ 	.word	0x00000000
        /*1390*/ 	.short	0x010a
        /*1392*/ 	.byte	0x3f
	.zero		1


	//----- nvinfo : EIATTR_NUM_MBARRIERS
	.align		4
.L_511:
        /*1394*/ 	.byte	0x03, 0x38
        /*1396*/ 	.short	0x0016


	//----- nvinfo : EIATTR_EXIT_INSTR_OFFSETS
	.align		4
        /*1398*/ 	.byte	0x04, 0x1c
        /*139a*/ 	.short	(.L_513 - .L_512)


	//   ....[0]....
.L_512:
        /*139c*/ 	.word	0x00029390


	//----- nvinfo : EIATTR_MAX_THREADS
	.align		4
.L_513:
        /*13a0*/ 	.byte	0x04, 0x05
        /*13a2*/ 	.short	(.L_515 - .L_514)
.L_514:
        /*13a4*/ 	.word	0x00000180
        /*13a8*/ 	.word	0x00000001
        /*13ac*/ 	.word	0x00000001


	//----- nvinfo : EIATTR_CRS_STACK_SIZE
	.align		4
.L_515:
        /*13b0*/ 	.byte	0x04, 0x1e
        /*13b2*/ 	.short	(.L_517 - .L_516)
.L_516:
        /*13b4*/ 	.word	0x00000000


	//----- nvinfo : EIATTR_CBANK_PARAM_SIZE
	.align		4
.L_517:
        /*13b8*/ 	.byte	0x03, 0x19
        /*13ba*/ 	.short	0x0af0


	//----- nvinfo : EIATTR_PARAM_CBANK
	.align		4
        /*13bc*/ 	.byte	0x04, 0x0a
        /*13be*/ 	.short	(.L_519 - .L_518)
	.align		4
.L_518:
        /*13c0*/ 	.word	index@(.nv.constant0._ZN7cutlass13device_kernelIN5flash11enable_sm90INS1_16FlashAttnFwdSm90INS1_25CollectiveMainloopFwdSm90ILi2EN4cute5tupleIJNS5_1CILi1EEES8_S8_EEENS6_IJNS7_ILi128EEENS7_ILi96EEENS7_ILi192EEEEEELi128ENS_10bfloat16_tEfNS_4arch4Sm90ELb0ELb1ELb0ELb1ELb0ELb1ELb0ELb1ELb1ELb1ELb0ELb0EEENS1_21CollectiveEpilogueFwdINS6_IJSA_SA_SB_EEES9_SE_SG_Li256ELb1ELb1ELb0ELb0EEENS1_36VarlenDynamicPersistentTileSchedulerILi128ELi96ELi256ELi128ELb0ELb1ELb1ELb1ELb0ELb1EEEEEEEEEvNT_6ParamsE)
        /*13c4*/ 	.short	0x0210
        /*13c6*/ 	.short	0x0af0


	//----- nvinfo : EIATTR_SW_WAR
	.align		4
.L_519:
        /*13c8*/ 	.byte	0x04, 0x36
        /*13ca*/ 	.short	(.L_521 - .L_520)
.L_520:
        /*13cc*/ 	.word	0x00000008
.L_521:


//--------------------- .nv.info._ZN7cutlass13device_kernelIN5flash11enable_sm90INS1_16FlashAttnFwdSm90INS1_25CollectiveMainloopFwdSm90ILi2EN4cute5tupleIJNS5_1CILi1EEES8_S8_EEENS6_IJNS7_ILi128EEESA_NS7_ILi192EEEEEELi128ENS_10bfloat16_tEfNS_4arch4Sm90ELb1ELb0ELb0ELb0ELb0ELb0ELb0ELb1ELb1ELb1ELb0ELb0EEENS1_21CollectiveEpilogueFwdINS6_IJSA_SA_SA_EEES9_SD_SF_Li256ELb0ELb1ELb0ELb0EEENS1_30DynamicPersistentTileSchedulerILi256ELi128ELb0ELb1ELb1EEEEEEEEEvNT_6ParamsE --------------------------
	.section	.nv.info._ZN7cutlass13device_kernelIN5flash11enable_sm90INS1_16FlashAttnFwdSm90INS1_25CollectiveMainloopFwdSm90ILi2EN4cute5tupleIJNS5_1CILi1EEES8_S8_EEENS6_IJNS7_ILi128EEESA_NS7_ILi192EEEEEELi128ENS_10bfloat16_tEfNS_4arch4Sm90ELb1ELb0ELb0ELb0ELb0ELb0ELb0ELb1ELb1ELb1ELb0ELb0EEENS1_21CollectiveEpilogueFwdINS6_IJSA_SA_SA_EEES9_SD_SF_Li256ELb0ELb1ELb0ELb0EEENS1_30DynamicPersistentTileSchedulerILi256ELi128ELb0ELb1ELb1EEEEEEEEEvNT_6ParamsE,"",@"SHT_CUDA_INFO"
	.sectionflags	@""
	.align	4


	//----- nvinfo : EIATTR_CUDA_API_VERSION
	.align		4
        /*0000*/ 	.byte	0x04, 0x37
        /*0002*/ 	.short	(.L_523 - .L_522)
.L_522:
        /*0004*/ 	.word	0x00000082


	//----- nvinfo : EIATTR_KPARAM_INFO
	.align		4
.L_523:
        /*0008*/ 	.byte	0x04, 0x17
        /*000a*/ 	.short	(.L_525 - .L_524)
.L_524:
        /*000c*/ 	.word	0x00000000
        /*0010*/ 	.short	0x0000
        /*0012*/ 	.short	0x0070
        /*0014*/ 	.byte	0x00, 0xf0, 0x01, 0x2a


	//----- nvinfo : EIATTR_SPARSE_MMA_MASK
	.align		4
.L_525:
        /*0018*/ 	.byte	0x03, 0x50
        /*001a*/ 	.short	0x0000


	//----- nvinfo : EIATTR_MAXREG_COUNT
	.align		4
        /*001c*/ 	.byte	0x03, 0x1b
        /*001e*/ 	.short	0x00a8


	//----- nvinfo : EIATTR_NUM_BARRIERS
	.align		4
        /*0020*/ 	.byte	0x02, 0x4c
        /*0022*/ 	.byte	0x09
	.zero		1


	//----- nvinfo : EIATTR_EXTERNS
	.align		4
        /*0024*/ 	.byte	0x04, 0x0f
        /*0026*/ 	.short	(.L_527 - .L_526)


	//   ....[0]....
	.align		4
.L_526:
        /*0028*/ 	.word	index@(__assertfail)


	//----- nvinfo : EIATTR_ANNOTATIONS
	.align		4
.L_527:
        /*002c*/ 	.byte	0x04, 0x55
        /*002e*/ 	.short	(.L_529 - .L_528)


	//   ....[0]....
.L_528:
        /* <DEDUP_REMOVED lines=27> */


	//----- nvinfo : EIATTR_MERCURY_ISA_VERSION
	.align		4
.L_529:
        /*01c8*/ 	.byte	0x03, 0x5f
        /*01ca*/ 	.short	0x0101


	//----- nvinfo : EIATTR_INT_WARP_WIDE_INSTR_OFFSETS
	.align		4
        /*01cc*/ 	.byte	0x04, 0x31
        /*01ce*/ 	.short	(.L_531 - .L_530)


	//   ....[0]....
.L_530:
        /*01d0*/ 	.word	0x00000130


	//   ....[1]....
        /*01d4*/ 	.word	0x00000170


	//   ....[2]....
        /*01d8*/ 	.word	0x000001e0


	//   ....[3]....
        /*01dc*/ 	.word	0x0000be20


	//   ....[4]....
        /*01e0*/ 	.word	0x0000bec0


	//   ....[5]....
        /*01e4*/ 	.word	0x0000f620


	//   ....[6]....
        /*01e8*/ 	.word	0x0000f6c0


	//----- nvinfo : EIATTR_COOP_GROUP_MASK_REGIDS
	.align		4
.L_531:
        /*01ec*/ 	.byte	0x04, 0x29
        /*01ee*/ 	.short	(.L_533 - .L_532)


	//   ....[0]....
.L_532:
        /*01f0*/ 	.word	0xffffffff


	//   ....[1]....
        /*01f4*/ 	.word	0xffffffff


	//   ....[2]....
        /*01f8*/ 	.word	0xffffffff


	//   ....[3]....
        /*01fc*/ 	.word	0xffffffff


	//   ....[4]....
        /*0200*/ 	.word	0xffffffff


	//   ....[5]....
        /*0204*/ 	.word	0xffffffff


	//   ....[6]....
        /*0208*/ 	.word	0xffffffff


	//   ....[7]....
        /*020c*/ 	.word	0xffffffff


	//   ....[8]....
        /*0210*/ 	.word	0xffffffff


	//   ....[9]....
        /*0214*/ 	.word	0xffffffff


	//   ....[10]....
        /*0218*/ 	.word	0xffffffff


	//   ....[11]....
        /*021c*/ 	.word	0xffffffff


	//   ....[12]....
        /*0220*/ 	.word	0xffffffff


	//   ....[13]....
        /*0224*/ 	.word	0xffffffff


	//   ....[14]....
        /*0228*/ 	.word	0xffffffff


	//   ....[15]....
        /*022c*/ 	.word	0xffffffff


	//   ....[16]....
        /*0230*/ 	.word	0xffffffff


	//   ....[17]....
        /*0234*/ 	.word	0xffffffff


	//   ....[18]....
        /*0238*/ 	.word	0xffffffff


	//   ....[19]....
        /*023c*/ 	.word	0xffffffff


	//   ....[20]....
        /*0240*/ 	.word	0xffffffff


	//   ....[21]....
        /*0244*/ 	.word	0xffffffff


	//   ....[22]....
        /*0248*/ 	.word	0xffffffff


	//   ....[23]....
        /*024c*/ 	.word	0xffffffff


	//   ....[24]....
        /*0250*/ 	.word	0xffffffff


	//   ....[25]....
        /*0254*/ 	.word	0xffffffff


	//   ....[26]....
        /*0258*/ 	.word	0xffffffff


	//   ....[27]....
        /*025c*/ 	.word	0xffffffff


	//   ....[28]....
        /*0260*/ 	.word	0xffffffff


	//   ....[29]....
        /*0264*/ 	.word	0xffffffff


	//   ....[30]....
        /*0268*/ 	.word	0xffffffff


	//   ....[31]....
        /*026c*/ 	.word	0xffffffff


	//   ....[32]....
        /*0270*/ 	.word	0xffffffff


	//   ....[33]....
        /*0274*/ 	.word	0xffffffff


	//   ....[34]....
        /*0278*/ 	.word	0xffffffff


	//   ....[35]....
        /*027c*/ 	.word	0xffffffff


	//   ....[36]....
        /*0280*/ 	.word	0xffffffff


	//   ....[37]....
        /*0284*/ 	.word	0xffffffff


	//   ....[38]....
        /*0288*/ 	.word	0xffffffff


	//   ....[39]....
        /*028c*/ 	.word	0xffffffff


	//   ....[40]....
        /*0290*/ 	.word	0xffffffff


	//   ....[41]....
        /*0294*/ 	.word	0xffffffff


	//   ....[42]....
        /*0298*/ 	.word	0xffffffff


	//   ....[43]....
        /*029c*/ 	.word	0xffffffff


	//   ....[44]....
        /*02a0*/ 	.word	0xffffffff


	//   ....[45]....
        /*02a4*/ 	.word	0xffffffff


	//   ....[46]....
        /*02a8*/ 	.word	0xffffffff


	//   ....[47]....
        /*02ac*/ 	.word	0xffffffff


	//   ....[48]....
        /*02b0*/ 	.word	0xffffffff


	//   ....[49]....
        /*02b4*/ 	.word	0xffffffff


	//   ....[50]....
        /*02b8*/ 	.word	0xffffffff


	//   ....[51]....
        /*02bc*/ 	.word	0xffffffff


	//   ....[52]....
        /*02c0*/ 	.word	0xffffffff


	//   ....[53]....
        /*02c4*/ 	.word	0xffffffff


	//   ....[54]....
        /*02c8*/ 	.word	0xffffffff


	//   ....[55]....
        /*02cc*/ 	.word	0xffffffff


	//   ....[56]....
        /*02d0*/ 	.word	0xffffffff


	//   ....[57]....
        /*02d4*/ 	.word	0xffffffff


	//   ....[58]....
        /*02d8*/ 	.word	0xffffffff


	//   ....[59]....
        /*02dc*/ 	.word	0xffffffff


	//   ....[60]....
        /*02e0*/ 	.word	0xffffffff


	//   ....[61]....
        /*02e4*/ 	.word	0xffffffff


	//   ....[62]....
        /*02e8*/ 	.word	0xffffffff


	//   ....[63]....
        /*02ec*/ 	.word	0xffffffff


	//   ....[64]....
        /*02f0*/ 	.word	0xffffffff


	//   ....[65]....
        /*02f4*/ 	.word	0xffffffff


	//   ....[66]....
        /*02f8*/ 	.word	0xffffffff


	//   ....[67]....
        /*02fc*/ 	.word	0xffffffff


	//   ....[68]....
        /*0300*/ 	.word	0x0500000f


	//   ....[69]....
        /*0304*/ 	.word	0x0500000f


	//   ....[70]....
        /*0308*/ 	.word	0x0500000f


	//   ....[71]....
        /*030c*/ 	.word	0x0500000f


	//   ....[72]....
        /*0310*/ 	.word	0x0500000f


	//   ....[73]....
        /*0314*/ 	.word	0x0500000f


	//   ....[74]....
        /*0318*/ 	.word	0x0500000f


	//   ....[75]....
        /*031c*/ 	.word	0x0500000f


	//   ....[76]....
        /*0320*/ 	.word	0x0500000f


	//   ....[77]....
        /*0324*/ 	.word	0x0500000f


	//   ....[78]....
        /*0328*/ 	.word	0x0500000f


	//   ....[79]....
        /*032c*/ 	.word	0x0500000f


	//   ....[80]....
        /*0330*/ 	.word	0x0500000f


	//   ....[81]....
        /*0334*/ 	.word	0x0500000f


	//   ....[82]....
        /*0338*/ 	.word	0x0500000f


	//   ....[83]....
        /*033c*/ 	.word	0x0500000f


	//   ....[84]....
        /*0340*/ 	.word	0x0500000f


	//   ....[85]....
        /*0344*/ 	.word	0x0500000f


	//   ....[86]....
        /*0348*/ 	.word	0x0500000f


	//----- nvinfo : EIATTR_COOP_GROUP_INSTR_OFFSETS
	.align		4
.L_533:
        /*034c*/ 	.byte	0x04, 0x28
        /*034e*/ 	.short	(.L_535 - .L_534)


	//   ....[0]....
.L_534:
        /*0350*/ 	.word	0x00000060


	//   ....[1]....
        /*0354*/ 	.word	0x00000140


	//   ....[2]....
        /*0358*/ 	.word	0x00000190


	//   ....[3]....
        /*035c*/ 	.word	0x000003c0


	//   ....[4]....
        /*0360*/ 	.word	0x00000520


	//   ....[5]....
        /*0364*/ 	.word	0x00000640


	//   ....[6]....
        /*0368*/ 	.word	0x000007a0


	//   ....[7]....
        /*036c*/ 	.word	0x000014a0


	//   ....[8]....
        /*0370*/ 	.word	0x00001da0


	//   ....[9]....
        /*0374*/ 	.word	0x00001dc0


	//   ....[10]....
        /*0378*/ 	.word	0x00002780


	//   ....[11]....
        /*037c*/ 	.word	0x00002820


	//   ....[12]....
        /*0380*/ 	.word	0x00003260


	//   ....[13]....
        /*0384*/ 	.word	0x000032c0


	//   ....[14]....
        /*0388*/ 	.word	0x000049d0


	//   ....[15]....
        /*038c*/ 	.word	0x000051c0


	//   ....[16]....
        /*0390*/ 	.word	0x00005220


	//   ....[17]....
        /*0394*/ 	.word	0x00005230


	//   ....[18]....
        /*0398*/ 	.word	0x00005be0


	//   ....[19]....
        /*039c*/ 	.word	0x00005c80


	//   ....[20]....
        /*03a0*/ 	.word	0x00007660


	//   ....[21]....
        /*03a4*/ 	.word	0x00007690


	//   ....[22]....
        /*03a8*/ 	.word	0x00007c90


	//   ....[23]....
        /*03ac*/ 	.word	0x00007da0


	//   ....[24]....
        /*03b0*/ 	.word	0x00008f70


	//   ....[25]....
        /*03b4*/ 	.word	0x00008fb0


	//   ....[26]....
        /*03b8*/ 	.word	0x000090c0


	//   ....[27]....
        /*03bc*/ 	.word	0x000090e0


	//   ....[28]....
        /*03c0*/ 	.word	0x0000a270


	//   ....[29]....
        /*03c4*/ 	.word	0x0000a2d0


	//   ....[30]....
        /*03c8*/ 	.word	0x0000a340


	//   ....[31]....
        /*03cc*/ 	.word	0x0000a3b0


	//   ....[32]....
        /*03d0*/ 	.word	0x0000a810


	//   ....[33]....
        /*03d4*/ 	.word	0x0000a840


	//   ....[34]....
        /*03d8*/ 	.word	0x0000a910


	//   ....[35]....
        /*03dc*/ 	.word	0x0000a930


	//   ....[36]....
        /*03e0*/ 	.word	0x0000aa00


	//   ....[37]....
        /*03e4*/ 	.word	0x0000aa20


	//   ....[38]....
        /*03e8*/ 	.word	0x0000ab00


	//   ....[39]....
        /*03ec*/ 	.word	0x0000ab20


	//   ....[40]....
        /*03f0*/ 	.word	0x0000b250


	//   ....[41]....
        /*03f4*/ 	.word	0x0000b270


	//   ....[42]....
        /*03f8*/ 	.word	0x0000b340


	//   ....[43]....
        /*03fc*/ 	.word	0x0000b360


	//   ....[44]....
        /*0400*/ 	.word	0x0000b430


	//   ....[45]....
        /*0404*/ 	.word	0x0000b450


	//   ....[46]....
        /*0408*/ 	.word	0x0000b530


	//   ....[47]....
        /*040c*/ 	.word	0x0000b550


	//   ....[48]....
        /*0410*/ 	.word	0x0000b6c0


	//   ....[49]....
        /*0414*/ 	.word	0x0000c440


	//   ....[50]....
        /*0418*/ 	.word	0x0000cea0


	//   ....[51]....
        /*041c*/ 	.word	0x0000cee0


	//   ....[52]....
        /*0420*/ 	.word	0x0000cfb0


	//   ....[53]....
        /*0424*/ 	.word	0x0000cfc0


	//   ....[54]....
        /*0428*/ 	.word	0x0000d050


	//   ....[55]....
        /*042c*/ 	.word	0x0000d060


	//   ....[56]....
        /*0430*/ 	.word	0x0000d0f0


	//   ....[57]....
        /*0434*/ 	.word	0x0000d100


	//   ....[58]....
        /*0438*/ 	.word	0x0000d190


	//   ....[59]....
        /*043c*/ 	.word	0x0000d1a0


	//   ....[60]....
        /*0440*/ 	.word	0x0000d230


	//   ....[61]....
        /*0444*/ 	.word	0x0000d240


	//   ....[62]....
        /*0448*/ 	.word	0x0000d2d0


	//   ....[63]....
        /*044c*/ 	.word	0x0000d2e0


	//   ....[64]....
        /*0450*/ 	.word	0x0000d2f0


	//   ....[65]....
        /*0454*/ 	.word	0x0000d300


	//   ....[66]....
        /*0458*/ 	.word	0x0000fc20


	//   ....[67]....
        /*045c*/ 	.word	0x0000fe10


	//   ....[68]....
        /*0460*/ 	.word	0x000103a0


	//   ....[69]....
        /*0464*/ 	.word	0x00010500


	//   ....[70]....
        /*0468*/ 	.word	0x00010560


	//   ....[71]....
        /*046c*/ 	.word	0x000106b0


	//   ....[72]....
        /*0470*/ 	.word	0x00010700


	//   ....[73]....
        /*0474*/ 	.word	0x00010820


	//   ....[74]....
        /*0478*/ 	.word	0x00010870


	//   ....[75]....
        /*047c*/ 	.word	0x00010990


	//   ....[76]....
        /*0480*/ 	.word	0x000109e0


	//   ....[77]....
        /*0484*/ 	.word	0x00010b00


	//   ....[78]....
        /*0488*/ 	.word	0x00010b50


	//   ....[79]....
        /*048c*/ 	.word	0x00010c70


	//   ....[80]....
        /*0490*/ 	.word	0x00010cc0


	//   ....[81]....
        /*0494*/ 	.word	0x00010de0


	//   ....[82]....
        /*0498*/ 	.word	0x00010e30


	//   ....[83]....
        /*049c*/ 	.word	0x00010f30


	//   ....[84]....
        /*04a0*/ 	.word	0x00010f80


	//   ....[85]....
        /*04a4*/ 	.word	0x000112a0


	//   ....[86]....
        /*04a8*/ 	.word	0x000113c0


	//----- nvinfo : EIATTR_REG_RECONFIG
	.align		4
.L_535:
        /*04ac*/ 	.byte	0x01, 0x54
	.zero		2


	//----- nvinfo : EIATTR_SYSCALL_OFFSETS
	.align		4
        /*04b0*/ 	.byte	0x04, 0x46
        /*04b2*/ 	.short	(.L_537 - .L_536)


	//   ....[0]....
.L_536:
        /*04b4*/ 	.word	0x00001680


	//   ....[1]....
        /*04b8*/ 	.word	0x0000c030


	//   ....[2]....
        /*04bc*/ 	.word	0x0000c180


	//   ....[3]....
        /*04c0*/ 	.word	0x0000c270


	//   ....[4]....
        /*04c4*/ 	.word	0x0000ca70


	//----- nvinfo : EIATTR_MBARRIER_INSTR_OFFSETS
	.align		4
.L_537:
        /*04c8*/ 	.byte	0x04, 0x39
        /*04ca*/ 	.short	(.L_539 - .L_538)


	//   ....[0]....
.L_538:
        /*04cc*/ 	.word	0x00000270
        /*04d0*/ 	.word	0x000000ff
        /*04d4*/ 	.word	0x00034800
        /*04d8*/ 	.short	0x0100
        /*04da*/ 	.byte	0x08
	.zero		1


	//   ....[1]....
        /*04dc*/ 	.word	0x00000280
        /*04e0*/ 	.word	0x000000ff
        /*04e4*/ 	.word	0x00034820
        /*04e8*/ 	.short	0x0100
        /*04ea*/ 	.byte	0x08
	.zero		1


	//   ....[2]....
        /*04ec*/ 	.word	0x00000370
        /*04f0*/ 	.word	0x000000ff
        /*04f4*/ 	.word	0x00034830
        /*04f8*/ 	.short	0x0100
        /*04fa*/ 	.byte	0x08
	.zero		1


	//   ....[3]....
        /*04fc*/ 	.word	0x00000380
        /*0500*/ 	.word	0x000000ff
        /*0504*/ 	.word	0x00034840
        /*0508*/ 	.short	0x0100
        /*050a*/ 	.byte	0x08
	.zero		1


	//   ....[4]....
        /*050c*/ 	.word	0x00000390
        /*0510*/ 	.word	0x000000ff
        /*0514*/ 	.word	0x00034838
        /*0518*/ 	.short	0x0100
        /*051a*/ 	.byte	0x08
	.zero		1


	//   ....[5]....
        /*051c*/ 	.word	0x000003a0
        /*0520*/ 	.word	0x000000ff
        /*0524*/ 	.word	0x00034848
        /*0528*/ 	.short	0x0100
        /*052a*/ 	.byte	0x08
	.zero		1


	//   ....[6]....
        /*052c*/ 	.word	0x000004d0
        /*0530*/ 	.word	0x000000ff
        /*0534*/ 	.word	0x00034850
        /*0538*/ 	.short	0x0100
        /*053a*/ 	.byte	0x08
	.zero		1


	//   ....[7]....
        /*053c*/ 	.word	0x000004e0
        /*0540*/ 	.word	0x000000ff
        /*0544*/ 	.word	0x00034860
        /*0548*/ 	.short	0x0100
        /*054a*/ 	.byte	0x08
	.zero		1


	//   ....[8]....
        /*054c*/ 	.word	0x000004f0
        /*0550*/ 	.word	0x000000ff
        /*0554*/ 	.word	0x00034858
        /*0558*/ 	.short	0x0100
        /*055a*/ 	.byte	0x08
	.zero		1


	//   ....[9]....
        /*055c*/ 	.word	0x00000500
        /*0560*/ 	.word	0x000000ff
        /*0564*/ 	.word	0x00034868
        /*0568*/ 	.short	0x0100
        /*056a*/ 	.byte	0x08
	.zero		1


	//   ....[10]....
        /*056c*/ 	.word	0x000005f0
        /*0570*/ 	.word	0x000000ff
        /*0574*/ 	.word	0x00034870
        /*0578*/ 	.short	0x0100
        /*057a*/ 	.byte	0x06
	.zero		1


	//   ....[11]....
        /*057c*/ 	.word	0x00000600
        /*0580*/ 	.word	0x000000ff
        /*0584*/ 	.word	0x00034880
        /*0588*/ 	.short	0x0100
        /*058a*/ 	.byte	0x06
	.zero		1


	//   ....[12]....
        /*058c*/ 	.word	0x00000610
        /*0590*/ 	.word	0x000000ff
        /*0594*/ 	.word	0x00034878
        /*0598*/ 	.short	0x0100
        /*059a*/ 	.byte	0x06
	.zero		1


	//   ....[13]....
        /*059c*/ 	.word	0x00000620
        /*05a0*/ 	.word	0x000000ff
        /*05a4*/ 	.word	0x00034888
        /*05a8*/ 	.short	0x0100
        /*05aa*/ 	.byte	0x06
	.zero		1


	//   ....[14]....
        /*05ac*/ 	.word	0x00000750
        /*05b0*/ 	.word	0x000000ff
        /*05b4*/ 	.word	0x00034890
        /*05b8*/ 	.short	0x0100
        /*05ba*/ 	.byte	0x08
	.zero		1


	//   ....[15]....
        /*05bc*/ 	.word	0x00000760
        /*05c0*/ 	.word	0x000000ff
        /*05c4*/ 	.word	0x000348a0
        /*05c8*/ 	.short	0x0100
        /*05ca*/ 	.byte	0x08
	.zero		1


	//   ....[16]....
        /*05cc*/ 	.word	0x00000770
        /*05d0*/ 	.word	0x000000ff
        /*05d4*/ 	.word	0x00034898
        /*05d8*/ 	.short	0x0100
        /*05da*/ 	.byte	0x08
	.zero		1


	//   ....[17]....
        /*05dc*/ 	.word	0x00000780
        /*05e0*/ 	.word	0x000000ff
        /*05e4*/ 	.word	0x000348a8
        /*05e8*/ 	.short	0x0100
        /*05ea*/ 	.byte	0x08
	.zero		1


	//   ....[18]....
        /*05ec*/ 	.word	0x000008b0
        /*05f0*/ 	.word	0x000000ff
        /*05f4*/ 	.word	0x000348b0
        /*05f8*/ 	.short	0x0100
        /*05fa*/ 	.byte	0x08
	.zero		1


	//   ....[19]....
        /*05fc*/ 	.word	0x000008c0
        /*0600*/ 	.word	0x000000ff
        /*0604*/ 	.word	0x000348c0
        /*0608*/ 	.short	0x0100
        /*060a*/ 	.byte	0x08
	.zero		1


	//   ....[20]....
        /*060c*/ 	.word	0x000008d0
        /*0610*/ 	.word	0x000000ff
        /*0614*/ 	.word	0x000348b8
        /*0618*/ 	.short	0x0100
        /*061a*/ 	.byte	0x08
	.zero		1


	//   ....[21]....
        /*061c*/ 	.word	0x000008e0
        /*0620*/ 	.word	0x000000ff
        /*0624*/ 	.word	0x000348c8
        /*0628*/ 	.short	0x0100
        /*062a*/ 	.byte	0x08
	.zero		1


	//   ....[22]....
        /*062c*/ 	.word	0x00001720
        /*0630*/ 	.word	0x000000ff
        /*0634*/ 	.word	0x00034800
        /*0638*/ 	.short	0x010a
        /*063a*/ 	.byte	0x26
	.zero		1


	//   ....[23]....
        /*063c*/ 	.word	0x000017a0
        /*0640*/ 	.word	0x00000002
        /*0644*/ 	.word	0x00034830
        /*0648*/ 	.short	0x010a
        /*064a*/ 	.byte	0x3f
	.zero		1


	//   ....[24]....
        /*064c*/ 	.word	0x00001800
        /*0650*/ 	.word	0x00000002
        /*0654*/ 	.word	0x00034830
        /*0658*/ 	.short	0x010a
        /*065a*/ 	.byte	0x3f
	.zero		1


	//   ....[25]....
        /*065c*/ 	.word	0x00002140
        /*0660*/ 	.word	0x00000002
        /*0664*/ 	.word	0x00000000
        /*0668*/ 	.short	0x0101
        /*066a*/ 	.byte	0x3f
	.zero		1


	//   ....[26]....
        /*066c*/ 	.word	0x00003ed0
        /*0670*/ 	.word	0x000000ff
        /*0674*/ 	.word	0x00034830
        /*0678*/ 	.short	0x010a
        /*067a*/ 	.byte	0x07
	.zero		1


	//   ....[27]....
        /*067c*/ 	.word	0x00003f10
        /*0680*/ 	.word	0x000000ff
        /*0684*/ 	.word	0x00034830
        /*0688*/ 	.short	0x010a
        /*068a*/ 	.byte	0x07
	.zero		1


	//   ....[28]....
        /*068c*/ 	.word	0x00004830
        /*0690*/ 	.word	0x000000ff
        /*0694*/ 	.word	0x00034850
        /*0698*/ 	.short	0x010a
        /*069a*/ 	.byte	0x0a
	.zero		1


	//   ....[29]....
        /*069c*/ 	.word	0x00004870
        /*06a0*/ 	.word	0x000000ff
        /*06a4*/ 	.word	0x00034850
        /*06a8*/ 	.short	0x010a
        /*06aa*/ 	.byte	0x0a
	.zero		1


	//   ....[30]....
        /*06ac*/ 	.word	0x000062d0
        /*06b0*/ 	.word	0x0000000a
        /*06b4*/ 	.word	0x00000000
        /*06b8*/ 	.short	0x0101
        /*06ba*/ 	.byte	0x3f
	.zero		1


	//   ....[31]....
        /*06bc*/ 	.word	0x00006320
        /*06c0*/ 	.word	0x00000034
        /*06c4*/ 	.word	0x00000000
        /*06c8*/ 	.short	0x0101
        /*06ca*/ 	.byte	0x3f
	.zero		1


	//   ....[32]....
        /*06cc*/ 	.word	0x000069d0
        /*06d0*/ 	.word	0x000000ff
        /*06d4*/ 	.word	0x00034830
        /*06d8*/ 	.short	0x010a
        /*06da*/ 	.byte	0x07
	.zero		1


	//   ....[33]....
        /*06dc*/ 	.word	0x00006a10
        /*06e0*/ 	.word	0x000000ff
        /*06e4*/ 	.word	0x00034830
        /*06e8*/ 	.short	0x010a
        /*06ea*/ 	.byte	0x07
	.zero		1


	//   ....[34]....
        /*06ec*/ 	.word	0x00007330
        /*06f0*/ 	.word	0x000000ff
        /*06f4*/ 	.word	0x00034850
        /*06f8*/ 	.short	0x010a
        /*06fa*/ 	.byte	0x0b
	.zero		1


	//   ....[35]....
        /*06fc*/ 	.word	0x00007370
        /*0700*/ 	.word	0x000000ff
        /*0704*/ 	.word	0x00034850
        /*0708*/ 	.short	0x010a
        /*070a*/ 	.byte	0x0b
	.zero		1


	//   ....[36]....
        /*070c*/ 	.word	0x00008610
        /*0710*/ 	.word	0x0000001b
        /*0714*/ 	.word	0x00000000
        /*0718*/ 	.short	0x0101
        /*071a*/ 	.byte	0x3f
	.zero		1


	//   ....[37]....
        /*071c*/ 	.word	0x000086a0
        /*0720*/ 	.word	0x0000001f
        /*0724*/ 	.word	0x00000000
        /*0728*/ 	.short	0x0101
        /*072a*/ 	.byte	0x3f
	.zero		1


	//   ....[38]....
        /*072c*/ 	.word	0x00008ee0
        /*0730*/ 	.word	0x000000ff
        /*0734*/ 	.word	0x00034850
        /*0738*/ 	.short	0x010a
        /*073a*/ 	.byte	0x05
	.zero		1


	//   ....[39]....
        /*073c*/ 	.word	0x00008f20
        /*0740*/ 	.word	0x000000ff
        /*0744*/ 	.word	0x00034850
        /*0748*/ 	.short	0x010a
        /*074a*/ 	.byte	0x05
	.zero		1


	//   ....[40]....
        /*074c*/ 	.word	0x00009460
        /*0750*/ 	.word	0x00000000
        /*0754*/ 	.word	0x00000000
        /*0758*/ 	.short	0x0101
        /*075a*/ 	.byte	0x3f
	.zero		1


	//   ....[41]....
        /*075c*/ 	.word	0x0000a800
        /*0760*/ 	.word	0x00000000
        /*0764*/ 	.word	0x00000000
        /*0768*/ 	.short	0x0101
        /*076a*/ 	.byte	0x3f
	.zero		1


	//   ....[42]....
        /*076c*/ 	.word	0x0000c650
        /*0770*/ 	.word	0x00000000
        /*0774*/ 	.word	0x00034840
        /*0778*/ 	.short	0x010a
        /*077a*/ 	.byte	0x3f
	.zero		1


	//   ....[43]....
        /*077c*/ 	.word	0x0000d450
        /*0780*/ 	.word	0x00000011
        /*0784*/ 	.word	0x00034800
        /*0788*/ 	.short	0x0107
        /*078a*/ 	.byte	0x3f
	.zero		1


	//   ....[44]....
        /*078c*/ 	.word	0x0000d560
        /*0790*/ 	.word	0x00000011
        /*0794*/ 	.word	0x00034800
        /*0798*/ 	.short	0x0101
        /*079a*/ 	.byte	0x3f
	.zero		1


	//   ....[45]....
        /*079c*/ 	.word	0x0000d580
        /*07a0*/ 	.word	0x00000011
        /*07a4*/ 	.word	0x00034820
        /*07a8*/ 	.short	0x010a
        /*07aa*/ 	.byte	0x3f
	.zero		1


	//   ....[46]....
        /*07ac*/ 	.word	0x0000d8c0
        /*07b0*/ 	.word	0x00000002
        /*07b4*/ 	.word	0x00034840
        /*07b8*/ 	.short	0x010a
        /*07ba*/ 	.byte	0x3f
	.zero		1


	//   ....[47]....
        /*07bc*/ 	.word	0x0000dd20
        /*07c0*/ 	.word	0x00000003
        /*07c4*/ 	.word	0x00000060
        /*07c8*/ 	.short	0x010a
        /*07ca*/ 	.byte	0x3f
	.zero		1


	//   ....[48]....
        /*07cc*/ 	.word	0x0000e380
        /*07d0*/ 	.word	0x00000003
        /*07d4*/ 	.word	0x00034840
        /*07d8*/ 	.short	0x010a
        /*07da*/ 	.byte	0x3f
	.zero		1


	//   ....[49]....
        /*07dc*/ 	.word	0x0000e800
        /*07e0*/ 	.word	0x00000002
        /*07e4*/ 	.word	0x00000060
        /*07e8*/ 	.short	0x010a
        /*07ea*/ 	.byte	0x3f
	.zero		1


	//   ....[50]....
        /*07ec*/ 	.word	0x0000edb0
        /*07f0*/ 	.word	0x00000002
        /*07f4*/ 	.word	0x00034840
        /*07f8*/ 	.short	0x010a
        /*07fa*/ 	.byte	0x3f
	.zero		1


	//   ....[51]....
        /*07fc*/ 	.word	0x0000f230
        /*0800*/ 	.word	0x00000002
        /*0804*/ 	.word	0x00000060
        /*0808*/ 	.short	0x010a
        /*080a*/ 	.byte	0x3f
	.zero		1


	//   ....[52]....
        /*080c*/ 	.word	0x0000f790
        /*0810*/ 	.word	0x00000000
        /*0814*/ 	.word	0x00034860
        /*0818*/ 	.short	0x010a
        /*081a*/ 	.byte	0x3f
	.zero		1


	//   ....[53]....
        /*081c*/ 	.word	0x0000fd90
        /*0820*/ 	.word	0x00000000
        /*0824*/ 	.word	0x00034820
        /*0828*/ 	.short	0x010a
        /*082a*/ 	.byte	0x3f
	.zero		1


	//   ....[54]....
        /*082c*/ 	.word	0x0000ff80
        /*0830*/ 	.word	0x00000006
        /*0834*/ 	.word	0x00000000
        /*0838*/ 	.short	0x010a
        /*083a*/ 	.byte	0x3f
	.zero		1


	//   ....[55]....
        /*083c*/ 	.word	0x0000ffd0
        /*0840*/ 	.word	0x00000003
        /*0844*/ 	.word	0x00000000
        /*0848*/ 	.short	0x010a
        /*084a*/ 	.byte	0x3f
	.zero		1


	//   ....[56]....
        /*084c*/ 	.word	0x00010030
        /*0850*/ 	.word	0x00000012
        /*0854*/ 	.word	0x00000000
        /*0858*/ 	.short	0x010a
        /*085a*/ 	.byte	0x3f
	.zero		1


	//   ....[57]....
        /*085c*/ 	.word	0x00010060
        /*0860*/ 	.word	0x00000003
        /*0864*/ 	.word	0x00000000
        /*0868*/ 	.short	0x010a
        /*086a*/ 	.byte	0x3f
	.zero		1


	//   ....[58]....
        /*086c*/ 	.word	0x000100d0
        /*0870*/ 	.word	0x00000003
        /*0874*/ 	.word	0x00034800
        /*0878*/ 	.short	0x010a
        /*087a*/ 	.byte	0x3f
	.zero		1


	//   ....[59]....
        /*087c*/ 	.word	0x00010120
        /*0880*/ 	.word	0x00000002
        /*0884*/ 	.word	0x00034830
        /*0888*/ 	.short	0x010a
        /*088a*/ 	.byte	0x3f
	.zero		1


	//   ....[60]....
        /*088c*/ 	.word	0x00010180
        /*0890*/ 	.word	0x00000007
        /*0894*/ 	.word	0x00034830
        /*0898*/ 	.short	0x010a
        /*089a*/ 	.byte	0x3f
	.zero		1


	//   ....[61]....
        /*089c*/ 	.word	0x000101e0
        /*08a0*/ 	.word	0x00000003
        /*08a4*/ 	.word	0x00034850
        /*08a8*/ 	.short	0x010a
        /*08aa*/ 	.byte	0x3f
	.zero		1


	//   ....[62]....
        /*08ac*/ 	.word	0x00010240
        /*08b0*/ 	.word	0x00000007
        /*08b4*/ 	.word	0x00034830
        /*08b8*/ 	.short	0x010a
        /*08ba*/ 	.byte	0x3f
	.zero		1


	//   ....[63]....
        /*08bc*/ 	.word	0x000102a0
        /*08c0*/ 	.word	0x00000003
        /*08c4*/ 	.word	0x00034850
        /*08c8*/ 	.short	0x010a
        /*08ca*/ 	.byte	0x3f
	.zero		1


	//   ....[64]....
        /*08cc*/ 	.word	0x00010300
        /*08d0*/ 	.word	0x00000003
        /*08d4*/ 	.word	0x00034850
        /*08d8*/ 	.short	0x010a
        /*08da*/ 	.byte	0x3f
	.zero		1


	//   ....[65]....
        /*08dc*/ 	.word	0x00010450
        /*08e0*/ 	.word	0x00000000
        /*08e4*/ 	.word	0x00034840
        /*08e8*/ 	.short	0x010a
        /*08ea*/ 	.byte	0x3f
	.zero		1


	//   ....[66]....
        /*08ec*/ 	.word	0x00010fc0
        /*08f0*/ 	.word	0x00000011
        /*08f4*/ 	.word	0x00034820
        /*08f8*/ 	.short	0x010a
        /*08fa*/ 	.byte	0x3f
	.zero		1


	//   ....[67]....
        /*08fc*/ 	.word	0x00011010
        /*0900*/ 	.word	0x00000002
        /*0904*/ 	.word	0x00034840
        /*0908*/ 	.short	0x010a
        /*090a*/ 	.byte	0x3f
	.zero		1


	//   ....[68]....
        /*090c*/ 	.word	0x00011060
        /*0910*/ 	.word	0x00000003
        /*0914*/ 	.word	0x00000060
        /*0918*/ 	.short	0x010a
        /*091a*/ 	.byte	0x3f
	.zero		1


	//   ....[69]....
        /*091c*/ 	.word	0x000110b0
        /*0920*/ 	.word	0x00000003
        /*0924*/ 	.word	0x00034840
        /*0928*/ 	.short	0x010a
        /*092a*/ 	.byte	0x3f
	.zero		1


	//   ....[70]....
        /*092c*/ 	.word	0x00011100
        /*0930*/ 	.word	0x00000002
        /*0934*/ 	.word	0x00000060
        /*0938*/ 	.short	0x010a
        /*093a*/ 	.byte	0x3f
	.zero		1


	//   ....[71]....
        /*093c*/ 	.word	0x00011150
        /*0940*/ 	.word	0x00000002
        /*0944*/ 	.word	0x00034840
        /*0948*/ 	.short	0x010a
        /*094a*/ 	.byte	0x3f
	.zero		1


	//   ....[72]....
        /*094c*/ 	.word	0x000111a0
        /*0950*/ 	.word	0x00000002
        /*0954*/ 	.word	0x00000060
        /*0958*/ 	.short	0x010a
        /*095a*/ 	.byte	0x3f
	.zero		1


	//   ....[73]....
        /*095c*/ 	.word	0x000111f0
        /*0960*/ 	.word	0x00000000
        /*0964*/ 	.word	0x00034860
        /*0968*/ 	.short	0x010a
        /*096a*/ 	.byte	0x3f
	.zero		1


	//   ....[74]....
        /*096c*/ 	.word	0x000112e0
        /*0970*/ 	.word	0x00000000
        /*0974*/ 	.word	0x00034820
        /*0978*/ 	.short	0x010a
        /*097a*/ 	.byte	0x3f
	.zero		1


	//   ....[75]....
        /*097c*/ 	.word	0x00011480
        /*0980*/ 	.word	0x00000006
        /*0984*/ 	.word	0x00000000
        /*0988*/ 	.short	0x010a
        /*098a*/ 	.byte	0x3f
	.zero		1


	//   ....[76]....
        /*098c*/ 	.word	0x000114d0
        /*0990*/ 	.word	0x00000003
        /*0994*/ 	.word	0x00000000
        /*0998*/ 	.short	0x010a
        /*099a*/ 	.byte	0x3f
	.zero		1


	//   ....[77]....
        /*099c*/ 	.word	0x00011520
        /*09a0*/ 	.word	0x00000012
        /*09a4*/ 	.word	0x00000000
        /*09a8*/ 	.short	0x010a
        /*09aa*/ 	.byte	0x3f
	.zero		1


	//----- nvinfo : EIATTR_NUM_MBARRIERS
	.align		4
.L_539:
        /*09ac*/ 	.byte	0x03, 0x38
        /*09ae*/ 	.short	0x0016


	//----- nvinfo : EIATTR_EXIT_INSTR_OFFSETS
	.align		4
        /*09b0*/ 	.byte	0x04, 0x1c
        /*09b2*/ 	.short	(.L_541 - .L_540)


	//   ....[0]....
.L_540:
        /*09b4*/ 	.word	0x00000a10


	//   ....[1]....
        /*09b8*/ 	.word	0x0000b660


	//   ....[2]....
        /*09bc*/ 	.word	0x000100b0


	//----- nvinfo : EIATTR_MAX_THREADS
	.align		4
.L_541:
        /*09c0*/ 	.byte	0x04, 0x05
        /*09c2*/ 	.short	(.L_543 - .L_542)
.L_542:
        /*09c4*/ 	.word	0x00000180
        /*09c8*/ 	.word	0x00000001
        /*09cc*/ 	.word	0x00000001


	//----- nvinfo : EIATTR_CRS_STACK_SIZE
	.align		4
.L_543:
        /*09d0*/ 	.byte	0x04, 0x1e
        /*09d2*/ 	.short	(.L_545 - .L_544)
.L_544:
        /*09d4*/ 	.word	0x00000000


	//----- nvinfo : EIATTR_CBANK_PARAM_SIZE
	.align		4
.L_545:
        /*09d8*/ 	.byte	0x03, 0x19
        /*09da*/ 	.short	0x0af0


	//----- nvinfo : EIATTR_PARAM_CBANK
	.align		4
        /*09dc*/ 	.byte	0x04, 0x0a
        /*09de*/ 	.short	(.L_547 - .L_546)
	.align		4
.L_546:
        /*09e0*/ 	.word	index@(.nv.constant0._ZN7cutlass13device_kernelIN5flash11enable_sm90INS1_16FlashAttnFwdSm90INS1_25CollectiveMainloopFwdSm90ILi2EN4cute5tupleIJNS5_1CILi1EEES8_S8_EEENS6_IJNS7_ILi128EEESA_NS7_ILi192EEEEEELi128ENS_10bfloat16_tEfNS_4arch4Sm90ELb1ELb0ELb0ELb0ELb0ELb0ELb0ELb1ELb1ELb1ELb0ELb0EEENS1_21CollectiveEpilogueFwdINS6_IJSA_SA_SA_EEES9_SD_SF_Li256ELb0ELb1ELb0ELb0EEENS1_30DynamicPersistentTileSchedulerILi256ELi128ELb0ELb1ELb1EEEEEEEEEvNT_6ParamsE)
        /*09e4*/ 	.short	0x0210
        /*09e6*/ 	.short	0x0af0


	//----- nvinfo : EIATTR_SW_WAR
	.align		4
.L_547:
        /*09e8*/ 	.byte	0x04, 0x36
        /*09ea*/ 	.short	(.L_549 - .L_548)
.L_548:
        /*09ec*/ 	.word	0x00000008
.L_549:


//--------------------- .nv.info._ZN7cutlass13device_kernelIN5flash11enable_sm90INS1_16FlashAttnFwdSm90INS1_25CollectiveMainloopFwdSm90ILi2EN4cute5tupleIJNS5_1CILi1EEES8_S8_EEENS6_IJNS7_ILi128EEESA_NS7_ILi192EEEEEELi128ENS_10bfloat16_tEfNS_4arch4Sm90ELb1ELb0ELb0ELb1ELb0ELb0ELb0ELb1ELb1ELb1ELb0ELb0EEENS1_21CollectiveEpilogueFwdINS6_IJSA_SA_SA_EEES9_SD_SF_Li256ELb1ELb1ELb0ELb0EEENS1_36VarlenDynamicPersistentTileSchedulerILi128ELi128ELi256ELi128ELb0ELb1ELb1ELb1ELb1ELb1EEEEEEEEEvNT_6ParamsE --------------------------
	.section	.nv.info._ZN7cutlass13device_kernelIN5flash11enable_sm90INS1_16FlashAttnFwdSm90INS1_25CollectiveMainloopFwdSm90ILi2EN4cute5tupleIJNS5_1CILi1EEES8_S8_EEENS6_IJNS7_ILi128EEESA_NS7_ILi192EEEEEELi128ENS_10bfloat16_tEfNS_4arch4Sm90ELb1ELb0ELb0ELb1ELb0ELb0ELb0ELb1ELb1ELb1ELb0ELb0EEENS1_21CollectiveEpilogueFwdINS6_IJSA_SA_SA_EEES9_SD_SF_Li256ELb1ELb1ELb0ELb0EEENS1_36VarlenDynamicPersistentTileSchedulerILi128ELi128ELi256ELi128ELb0ELb1ELb1ELb1ELb1ELb1EEEEEEEEEvNT_6ParamsE,"",@"SHT_CUDA_INFO"
	.sectionflags	@""
	.align	4


	//----- nvinfo : EIATTR_CUDA_API_VERSION
	.align		4
        /*0000*/ 	.byte	0x04, 0x37
        /*0002*/ 	.short	(.L_551 - .L_550)
.L_550:
        /*0004*/ 	.word	0x00000082


	//----- nvinfo : EIATTR_KPARAM_INFO
	.align		4
.L_551:
        /*0008*/ 	.byte	0x04, 0x17
        /*000a*/ 	.short	(.L_553 - .L_552)
.L_552:
        /*000c*/ 	.word	0x00000000
        /*0010*/ 	.short	0x0000
        /*0012*/ 	.short	0x0070
        /*0014*/ 	.byte	0x00, 0xf0, 0x01, 0x2a


	//----- nvinfo : EIATTR_SPARSE_MMA_MASK
	.align		4
.L_553:
        /*0018*/ 	.byte	0x03, 0x50
        /*001a*/ 	.short	0x0000


	//----- nvinfo : EIATTR_MAXREG_COUNT
	.align		4
        /*001c*/ 	.byte	0x03, 0x1b
        /*001e*/ 	.short	0x00a8


	//----- nvinfo : EIATTR_NUM_BARRIERS
	.align		4
        /*0020*/ 	.byte	0x02, 0x4c
        /*0022*/ 	.byte	0x09
	.zero		1


	//----- nvinfo : EIATTR_EXTERNS
	.align		4
        /*0024*/ 	.byte	0x04, 0x0f
        /*0026*/ 	.short	(.L_555 - .L_554)


	//   ....[0]....
	.align		4
.L_554:
        /*0028*/ 	.word	index@(__assertfail)


	//----- nvinfo : EIATTR_ANNOTATIONS
	.align		4
.L_555:
        /*002c*/ 	.byte	0x04, 0x55
        /*002e*/ 	.short	(.L_557 - .L_556)


	//   ....[0]....
.L_556:
        /* <DEDUP_REMOVED lines=74> */


	//----- nvinfo : EIATTR_MERCURY_ISA_VERSION
	.align		4
.L_557:
        /*04c0*/ 	.byte	0x03, 0x5f
        /*04c2*/ 	.short	0x0101


	//----- nvinfo : EIATTR_UNUSED_LOAD_BYTE_OFFSET
	.align		4
        /*04c4*/ 	.byte	0x04, 0x44
        /*04c6*/ 	.short	(.L_559 - .L_558)


	//   ....[0]....
.L_558:
        /*04c8*/ 	.word	0x000009f0
        /*04cc*/ 	.word	0x0000fff0


	//   ....[1]....
        /*04d0*/ 	.word	0x00009530
        /*04d4*/ 	.word	0x0000fff0


	//----- nvinfo : EIATTR_INT_WARP_WIDE_INSTR_OFFSETS
	.align		4
.L_559:
        /*04d8*/ 	.byte	0x04, 0x31
        /*04da*/ 	.short	(.L_561 - .L_560)


	//   ....[0]....
.L_560:
        /*04dc*/ 	.word	0x00000120


	//   ....[1]....
        /*04e0*/ 	.word	0x00000160


	//   ....[2]....
        /*04e4*/ 	.word	0x00000220


	//   ....[3]....
        /*04e8*/ 	.word	0x0000c800


	//   ....[4]....
        /*04ec*/ 	.word	0x0000c890


	//   ....[5]....
        /*04f0*/ 	.word	0x00010490


	//   ....[6]....
        /*04f4*/ 	.word	0x000104f0


	//----- nvinfo : EIATTR_COOP_GROUP_MASK_REGIDS
	.align		4
.L_561:
        /*04f8*/ 	.byte	0x04, 0x29
        /*04fa*/ 	.short	(.L_563 - .L_562)


	//   ....[0]....
.L_562:
        /*04fc*/ 	.word	0xffffffff


	//   ....[1]....
        /*0500*/ 	.word	0xffffffff


	//   ....[2]....
        /*0504*/ 	.word	0xffffffff


	//   ....[3]....
        /*0508*/ 	.word	0xffffffff


	//   ....[4]....
        /*050c*/ 	.word	0xffffffff


	//   ....[5]....
        /*0510*/ 	.word	0xffffffff


	//   ....[6]....
        /*0514*/ 	.word	0xffffffff


	//   ....[7]....
        /*0518*/ 	.word	0xffffffff


	//   ....[8]....
        /*051c*/ 	.word	0xffffffff


	//   ....[9]....
        /*0520*/ 	.word	0xffffffff


	//   ....[10]....
        /*0524*/ 	.word	0xffffffff


	//   ....[11]....
        /*0528*/ 	.word	0xffffffff


	//   ....[12]....
        /*052c*/ 	.word	0xffffffff


	//   ....[13]....
        /*0530*/ 	.word	0xffffffff


	//   ....[14]....
        /*0534*/ 	.word	0xffffffff


	//   ....[15]....
        /*0538*/ 	.word	0xffffffff


	//   ....[16]....
        /*053c*/ 	.word	0xffffffff


	//   ....[17]....
        /*0540*/ 	.word	0xffffffff


	//   ....[18]....
        /*0544*/ 	.word	0xffffffff


	//   ....[19]....
        /*0548*/ 	.word	0xffffffff


	//   ....[20]....
        /*054c*/ 	.word	0xffffffff


	//   ....[21]....
        /*0550*/ 	.word	0xffffffff


	//   ....[22]....
        /*0554*/ 	.word	0xffffffff


	//   ....[23]....
        /*0558*/ 	.word	0xffffffff


	//   ....[24]....
        /*055c*/ 	.word	0xffffffff


	//   ....[25]....
        /*0560*/ 	.word	0xffffffff


	//   ....[26]....
        /*0564*/ 	.word	0xffffffff


	//   ....[27]....
        /*0568*/ 	.word	0xffffffff


	//   ....[28]....
        /*056c*/ 	.word	0xffffffff


	//   ....[29]....
        /*0570*/ 	.word	0xffffffff


	//   ....[30]....
        /*0574*/ 	.word	0xffffffff


	//   ....[31]....
        /*0578*/ 	.word	0xffffffff


	//   ....[32]....
        /*057c*/ 	.word	0xffffffff


	//   ....[33]....
        /*0580*/ 	.word	0xffffffff


	//   ....[34]....
        /*0584*/ 	.word	0xffffffff


	//   ....[35]....
        /*0588*/ 	.word	0xffffffff


	//   ....[36]....
        /*058c*/ 	.word	0xffffffff


	//   ....[37]....
        /*0590*/ 	.word	0xffffffff


	//   ....[38]....
        /*0594*/ 	.word	0xffffffff


	//   ....[39]....
        /*0598*/ 	.word	0xffffffff


	//   ....[40]....
        /*059c*/ 	.word	0xffffffff


	//   ....[41]....
        /*05a0*/ 	.word	0xffffffff


	//   ....[42]....
        /*05a4*/ 	.word	0xffffffff


	//   ....[43]....
        /*05a8*/ 	.word	0xffffffff


	//   ....[44]....
        /*05ac*/ 	.word	0xffffffff


	//   ....[45]....
        /*05b0*/ 	.word	0xffffffff


	//   ....[46]....
        /*05b4*/ 	.word	0xffffffff


	//   ....[47]....
        /*05b8*/ 	.word	0xffffffff


	//   ....[48]....
        /*05bc*/ 	.word	0xffffffff


	//   ....[49]....
        /*05c0*/ 	.word	0xffffffff


	//   ....[50]....
        /*05c4*/ 	.word	0xffffffff


	//   ....[51]....
        /*05c8*/ 	.word	0xffffffff


	//   ....[52]....
        /*05cc*/ 	.word	0xffffffff


	//   ....[53]....
        /*05d0*/ 	.word	0xffffffff


	//   ....[54]....
        /*05d4*/ 	.word	0xffffffff


	//   ....[55]....
        /*05d8*/ 	.word	0xffffffff


	//   ....[56]....
        /*05dc*/ 	.word	0xffffffff


	//   ....[57]....
        /*05e0*/ 	.word	0xffffffff


	//   ....[58]....
        /*05e4*/ 	.word	0xffffffff


	//   ....[59]....
        /*05e8*/ 	.word	0xffffffff


	//   ....[60]....
        /*05ec*/ 	.word	0xffffffff


	//   ....[61]....
        /*05f0*/ 	.word	0xffffffff


	//   ....[62]....
        /*05f4*/ 	.word	0xffffffff


	//   ....[63]....
        /*05f8*/ 	.word	0xffffffff


	//   ....[64]....
        /*05fc*/ 	.word	0xffffffff


	//   ....[65]....
        /*0600*/ 	.word	0xffffffff


	//   ....[66]....
        /*0604*/ 	.word	0xffffffff


	//   ....[67]....
        /*0608*/ 	.word	0xffffffff


	//   ....[68]....
        /*060c*/ 	.word	0xffffffff


	//   ....[69]....
        /*0610*/ 	.word	0xffffffff


	//   ....[70]....
        /*0614*/ 	.word	0xffffffff


	//   ....[71]....
        /*0618*/ 	.word	0xffffffff


	//   ....[72]....
        /*061c*/ 	.word	0xffffffff


	//   ....[73]....
        /*0620*/ 	.word	0xffffffff


	//   ....[74]....
        /*0624*/ 	.word	0xffffffff


	//   ....[75]....
        /*0628*/ 	.word	0xffffffff


	//   ....[76]....
        /*062c*/ 	.word	0xffffffff


	//   ....[77]....
        /*0630*/ 	.word	0xffffffff


	//   ....[78]....
        /*0634*/ 	.word	0xffffffff


	//   ....[79]....
        /*0638*/ 	.word	0xffffffff


	//   ....[80]....
        /*063c*/ 	.word	0xffffffff


	//   ....[81]....
        /*0640*/ 	.word	0xffffffff


	//   ....[82]....
        /*0644*/ 	.word	0xffffffff


	//   ....[83]....
        /*0648*/ 	.word	0xffffffff


	//   ....[84]....
        /*064c*/ 	.word	0xffffffff


	//   ....[85]....
        /*0650*/ 	.word	0xffffffff


	//   ....[86]....
        /*0654*/ 	.word	0xffffffff


	//   ....[87]....
        /*0658*/ 	.word	0xffffffff


	//   ....[88]....
        /*065c*/ 	.word	0xffffffff


	//   ....[89]....
        /*0660*/ 	.word	0xffffffff


	//   ....[90]....
        /*0664*/ 	.word	0xffffffff


	//   ....[91]....
        /*0668*/ 	.word	0xffffffff


	//   ....[92]....
        /*066c*/ 	.word	0xffffffff


	//   ....[93]....
        /*0670*/ 	.word	0xffffffff


	//   ....[94]....
        /*0674*/ 	.word	0xffffffff


	//   ....[95]....
        /*0678*/ 	.word	0xffffffff


	//   ....[96]....
        /*067c*/ 	.word	0xffffffff


	//   ....[97]....
        /*0680*/ 	.word	0xffffffff


	//   ....[98]....
        /*0684*/ 	.word	0xffffffff


	//   ....[99]....
        /*0688*/ 	.word	0x0500000f


	//   ....[100]....
        /*068c*/ 	.word	0x0500000f


	//   ....[101]....
        /*0690*/ 	.word	0x0500000f


	//   ....[102]....
        /*0694*/ 	.word	0x0500000f


	//   ....[103]....
        /*0698*/ 	.word	0x0500000f


	//   ....[104]....
        /*069c*/ 	.word	0x0500000f


	//   ....[105]....
        /*06a0*/ 	.word	0x0500000f


	//   ....[106]....
        /*06a4*/ 	.word	0x0500000f


	//   ....[107]....
        /*06a8*/ 	.word	0x0500000f


	//   ....[108]....
        /*06ac*/ 	.word	0x0500000f


	//   ....[109]....
        /*06b0*/ 	.word	0x0500000f


	//   ....[110]....
        /*06b4*/ 	.word	0x0500000f


	//   ....[111]....
        /*06b8*/ 	.word	0x0500000f


	//   ....[112]....
        /*06bc*/ 	.word	0x0500000f


	//   ....[113]....
        /*06c0*/ 	.word	0x0500000f


	//   ....[114]....
        /*06c4*/ 	.word	0x0500000f


	//   ....[115]....
        /*06c8*/ 	.word	0x0500000f


	//   ....[116]....
        /*06cc*/ 	.word	0x0500000f


	//   ....[117]....
        /*06d0*/ 	.word	0x0500000f


	//   ....[118]....
        /*06d4*/ 	.word	0x0500000f


	//   ....[119]....
        /*06d8*/ 	.word	0x0500000f


	//   ....[120]....
        /*06dc*/ 	.word	0x0500000f


	//   ....[121]....
        /*06e0*/ 	.word	0x0500000f


	//   ....[122]....
        /*06e4*/ 	.word	0x0500000f


	//   ....[123]....
        /*06e8*/ 	.word	0x0500000f


	//   ....[124]....
        /*06ec*/ 	.word	0x0500000f


	//   ....[125]....
        /*06f0*/ 	.word	0x0500000f


	//   ....[126]....
        /*06f4*/ 	.word	0x0500000f


	//   ....[127]....
        /*06f8*/ 	.word	0x0500000f


	//   ....[128]....
        /*06fc*/ 	.word	0x0500000f


	//   ....[129]....
        /*0700*/ 	.word	0x0500000f


	//   ....[130]....
        /*0704*/ 	.word	0x0500000f


	//   ....[131]....
        /*0708*/ 	.word	0x0500000f


	//   ....[132]....
        /*070c*/ 	.word	0x0500000f


	//   ....[133]....
        /*0710*/ 	.word	0x0500000f


	//----- nvinfo : EIATTR_COOP_GROUP_INSTR_OFFSETS
	.align		4
.L_563:
        /*0714*/ 	.byte	0x04, 0x28
        /*0716*/ 	.short	(.L_565 - .L_564)


	//   ....[0]....
.L_564:
        /*0718*/ 	.word	0x00000060


	//   ....[1]....
        /*071c*/ 	.word	0x00000130


	//   ....[2]....
        /*0720*/ 	.word	0x00000230


	//   ....[3]....
        /*0724*/ 	.word	0x000003a0


	//   ....[4]....
        /*0728*/ 	.word	0x00000500


	//   ....[5]....
        /*072c*/ 	.word	0x00000620


	//   ....[6]....
        /*0730*/ 	.word	0x00000780


	//   ....[7]....
        /*0734*/ 	.word	0x000014c0


	//   ....[8]....
        /*0738*/ 	.word	0x00001d20


	//   ....[9]....
        /*073c*/ 	.word	0x000025f0


	//   ....[10]....
        /*0740*/ 	.word	0x00002610


	//   ....[11]....
        /*0744*/ 	.word	0x00002620


	//   ....[12]....
        /*0748*/ 	.word	0x000030b0


	//   ....[13]....
        /*074c*/ 	.word	0x00003120


	//   ....[14]....
        /*0750*/ 	.word	0x00004790


	//   ....[15]....
        /*0754*/ 	.word	0x00004f70


	//   ....[16]....
        /*0758*/ 	.word	0x00004fd0


	//   ....[17]....
        /*075c*/ 	.word	0x00004fe0


	//   ....[18]....
        /*0760*/ 	.word	0x00005a20


	//   ....[19]....
        /*0764*/ 	.word	0x00005ab0


	//   ....[20]....
        /*0768*/ 	.word	0x00007330


	//   ....[21]....
        /*076c*/ 	.word	0x00007360


	//   ....[22]....
        /*0770*/ 	.word	0x00007960


	//   ....[23]....
        /*0774*/ 	.word	0x000079e0


	//   ....[24]....
        /*0778*/ 	.word	0x00008c00


	//   ....[25]....
        /*077c*/ 	.word	0x00008c30


	//   ....[26]....
        /*0780*/ 	.word	0x00008d30


	//   ....[27]....
        /*0784*/ 	.word	0x00008d40


	//   ....[28]....
        /*0788*/ 	.word	0x00009f70


	//   ....[29]....
        /*078c*/ 	.word	0x00009fb0


	//   ....[30]....
        /*0790*/ 	.word	0x00009ff0


	//   ....[31]....
        /*0794*/ 	.word	0x0000a030


	//   ....[32]....
        /*0798*/ 	.word	0x0000a5b0


	//   ....[33]....
        /*079c*/ 	.word	0x0000a5d0


	//   ....[34]....
        /*07a0*/ 	.word	0x0000a6a0


	//   ....[35]....
        /*07a4*/ 	.word	0x0000a6c0


	//   ....[36]....
        /*07a8*/ 	.word	0x0000a780


	//   ....[37]....
        /*07ac*/ 	.word	0x0000a7a0


	//   ....[38]....
        /*07b0*/ 	.word	0x0000a870


	//   ....[39]....
        /*07b4*/ 	.word	0x0000a890


	//   ....[40]....
        /*07b8*/ 	.word	0x0000b090


	//   ....[41]....
        /*07bc*/ 	.word	0x0000b0c0


	//   ....[42]....
        /*07c0*/ 	.word	0x0000b190


	//   ....[43]....
        /*07c4*/ 	.word	0x0000b1b0


	//   ....[44]....
        /*07c8*/ 	.word	0x0000b270


	//   ....[45]....
        /*07cc*/ 	.word	0x0000b290


	//   ....[46]....
        /*07d0*/ 	.word	0x0000b360


	//   ....[47]....
        /*07d4*/ 	.word	0x0000b380


	//   ....[48]....
        /*07d8*/ 	.word	0x0000b4c0


	//   ....[49]....
        /*07dc*/ 	.word	0x0000b690


	//   ....[50]....
        /*07e0*/ 	.word	0x0000b6c0


	//   ....[51]....
        /*07e4*/ 	.word	0x0000b6f0


	//   ....[52]....
        /*07e8*/ 	.word	0x0000b720


	//   ....[53]....
        /*07ec*/ 	.word	0x0000b750


	//   ....[54]....
        /*07f0*/ 	.word	0x0000b780


	//   ....[55]....
        /*07f4*/ 	.word	0x0000b8f0


	//   ....[56]....
        /*07f8*/ 	.word	0x0000b920


	//   ....[57]....
        /*07fc*/ 	.word	0x0000b950


	//   ....[58]....
        /*0800*/ 	.word	0x0000b980


	//   ....[59]....
        /*0804*/ 	.word	0x0000b9b0


	//   ....[60]....
        /*0808*/ 	.word	0x0000b9e0


	//   ....[61]....
        /*080c*/ 	.word	0x0000ba80


	//   ....[62]....
        /*0810*/ 	.word	0x0000bae0


	//   ....[63]....
        /*0814*/ 	.word	0x0000bb70


	//   ....[64]....
        /*0818*/ 	.word	0x0000ce00


	//   ....[65]....
        /*081c*/ 	.word	0x0000da90


	//   ....[66]....
        /*0820*/ 	.word	0x0000daa0


	//   ....[67]....
        /*0824*/ 	.word	0x0000dab0


	//   ....[68]....
        /*0828*/ 	.word	0x0000db00


	//   ....[69]....
        /*082c*/ 	.word	0x0000dbd0


	//   ....[70]....
        /*0830*/ 	.word	0x0000dc10


	//   ....[71]....
        /*0834*/ 	.word	0x0000dcc0


	//   ....[72]....
        /*0838*/ 	.word	0x0000dce0


	//   ....[73]....
        /*083c*/ 	.word	0x0000dd80


	//   ....[74]....
        /*0840*/ 	.word	0x0000dda0


	//   ....[75]....
        /*0844*/ 	.word	0x0000de40


	//   ....[76]....
        /*0848*/ 	.word	0x0000de60


	//   ....[77]....
        /*084c*/ 	.word	0x0000df00


	//   ....[78]....
        /*0850*/ 	.word	0x0000df20


	//   ....[79]....
        /*0854*/ 	.word	0x0000df30


	//   ....[80]....
        /*0858*/ 	.word	0x0000df40


	//   ....[81]....
        /*085c*/ 	.word	0x00010bb0


	//   ....[82]....
        /*0860*/ 	.word	0x00010c10


	//   ....[83]....
        /*0864*/ 	.word	0x00010c40


	//   ....[84]....
        /*0868*/ 	.word	0x00010c50


	//   ....[85]....
        /*086c*/ 	.word	0x00010c80


	//   ....[86]....
        /*0870*/ 	.word	0x00010cb0


	//   ....[87]....
        /*0874*/ 	.word	0x00010ce0


	//   ....[88]....
        /*0878*/ 	.word	0x00010d10


	//   ....[89]....
        /*087c*/ 	.word	0x00010e90


	//   ....[90]....
        /*0880*/ 	.word	0x00010ec0


	//   ....[91]....
        /*0884*/ 	.word	0x00010ef0


	//   ....[92]....
        /*0888*/ 	.word	0x00010f20


	//   ....[93]....
        /*088c*/ 	.word	0x00010f50


	//   ....[94]....
        /*0890*/ 	.word	0x00010f80


	//   ....[95]....
        /*0894*/ 	.word	0x00011040


	//   ....[96]....
        /*0898*/ 	.word	0x00011060


	//   ....[97]....
        /*089c*/ 	.word	0x000110d0


	//   ....[98]....
        /*08a0*/ 	.word	0x000117a0


	//   ....[99]....
        /*08a4*/ 	.word	0x00011d70


	//   ....[100]....
        /*08a8*/ 	.word	0x00011f30


	//   ....[101]....
        /*08ac*/ 	.word	0x00011f80


	//   ....[102]....
        /*08b0*/ 	.word	0x00011fe0


	//   ....[103]....
        /*08b4*/ 	.word	0x00012080


	//   ....[104]....
        /*08b8*/ 	.word	0x00012150


	//   ....[105]....
        /*08bc*/ 	.word	0x000121f0


	//   ....[106]....
        /*08c0*/ 	.word	0x000122c0


	//   ....[107]....
        /*08c4*/ 	.word	0x000123f0


	//   ....[108]....
        /*08c8*/ 	.word	0x00012450


	//   ....[109]....
        /*08cc*/ 	.word	0x00012570


	//   ....[110]....
        /*08d0*/ 	.word	0x000125d0


	//   ....[111]....
        /*08d4*/ 	.word	0x000126f0


	//   ....[112]....
        /*08d8*/ 	.word	0x00012750


	//   ....[113]....
        /*08dc*/ 	.word	0x00012860


	//   ....[114]....
        /*08e0*/ 	.word	0x000128c0


	//   ....[115]....
        /*08e4*/ 	.word	0x00012960


	//   ....[116]....
        /*08e8*/ 	.word	0x00012cf0


	//   ....[117]....
        /*08ec*/ 	.word	0x00012d90


	//   ....[118]....
        /*08f0*/ 	.word	0x00012eb0


	//   ....[119]....
        /*08f4*/ 	.word	0x00012f20


	//   ....[120]....
        /*08f8*/ 	.word	0x00012fa0


	//   ....[121]....
        /*08fc*/ 	.word	0x00013020


	//   ....[122]....
        /*0900*/ 	.word	0x000130a0


	//   ....[123]....
        /*0904*/ 	.word	0x00013130


	//   ....[124]....
        /*0908*/ 	.word	0x000131d0


	//   ....[125]....
        /*090c*/ 	.word	0x00013270


	//   ....[126]....
        /*0910*/ 	.word	0x000132e0


	//   ....[127]....
        /*0914*/ 	.word	0x00013350


	//   ....[128]....
        /*0918*/ 	.word	0x000133c0


	//   ....[129]....
        /*091c*/ 	.word	0x00013440


	//   ....[130]....
        /*0920*/ 	.word	0x000134c0


	//   ....[131]....
        /*0924*/ 	.word	0x00013560


	//   ....[132]....
        /*0928*/ 	.word	0x000135f0


	//   ....[133]....
        /*092c*/ 	.word	0x00013720


	//----- nvinfo : EIATTR_REG_RECONFIG
	.align		4
.L_565:
        /*0930*/ 	.byte	0x01, 0x54
	.zero		2


	//----- nvinfo : EIATTR_SYSCALL_OFFSETS
	.align		4
        /*0934*/ 	.byte	0x04, 0x46
        /*0936*/ 	.short	(.L_567 - .L_566)


	//   ....[0]....
.L_566:
        /*0938*/ 	.word	0x000016a0


	//   ....[1]....
        /*093c*/ 	.word	0x0000ca00


	//   ....[2]....
        /*0940*/ 	.word	0x0000cb60


	//   ....[3]....
        /*0944*/ 	.word	0x0000cc60


	//   ....[4]....
        /*0948*/ 	.word	0x0000d640


	//----- nvinfo : EIATTR_MBARRIER_INSTR_OFFSETS
	.align		4
.L_567:
        /*094c*/ 	.byte	0x04, 0x39
        /*094e*/ 	.short	(.L_569 - .L_568)


	//   ....[0]....
.L_568:
        /*0950*/ 	.word	0x00000250
        /*0954*/ 	.word	0x000000ff
        /*0958*/ 	.word	0x00034800
        /*095c*/ 	.short	0x0100
        /*095e*/ 	.byte	0x08
	.zero		1


	//   ....[1]....
        /*0960*/ 	.word	0x00000260
        /*0964*/ 	.word	0x000000ff
        /*0968*/ 	.word	0x00034820
        /*096c*/ 	.short	0x0100
        /*096e*/ 	.byte	0x08
	.zero		1


	//   ....[2]....
        /*0970*/ 	.word	0x00000350
        /*0974*/ 	.word	0x000000ff
        /*0978*/ 	.word	0x00034830
        /*097c*/ 	.short	0x0100
        /*097e*/ 	.byte	0x08
	.zero		1


	//   ....[3]....
        /*0980*/ 	.word	0x00000360
        /*0984*/ 	.word	0x000000ff
        /*0988*/ 	.word	0x00034840
        /*098c*/ 	.short	0x0100
        /*098e*/ 	.byte	0x08
	.zero		1


	//   ....[4]....
        /*0990*/ 	.word	0x00000370
        /*0994*/ 	.word	0x000000ff
        /*0998*/ 	.word	0x00034838
        /*099c*/ 	.short	0x0100
        /*099e*/ 	.byte	0x08
	.zero		1


	//   ....[5]....
        /*09a0*/ 	.word	0x00000380
        /*09a4*/ 	.word	0x000000ff
        /*09a8*/ 	.word	0x00034848
        /*09ac*/ 	.short	0x0100
        /*09ae*/ 	.byte	0x08
	.zero		1


	//   ....[6]....
        /*09b0*/ 	.word	0x000004b0
        /*09b4*/ 	.word	0x000000ff
        /*09b8*/ 	.word	0x00034850
        /*09bc*/ 	.short	0x0100
        /*09be*/ 	.byte	0x08
	.zero		1


	//   ....[7]....
        /*09c0*/ 	.word	0x000004c0
        /*09c4*/ 	.word	0x000000ff
        /*09c8*/ 	.word	0x00034860
        /*09cc*/ 	.short	0x0100
        /*09ce*/ 	.byte	0x08
	.zero		1


	//   ....[8]....
        /*09d0*/ 	.word	0x000004d0
        /*09d4*/ 	.word	0x000000ff
        /*09d8*/ 	.word	0x00034858
        /*09dc*/ 	.short	0x0100
        /*09de*/ 	.byte	0x08
	.zero		1


	//   ....[9]....
        /*09e0*/ 	.word	0x000004e0
        /*09e4*/ 	.word	0x000000ff
        /*09e8*/ 	.word	0x00034868
        /*09ec*/ 	.short	0x0100
        /*09ee*/ 	.byte	0x08
	.zero		1


	//   ....[10]....
        /*09f0*/ 	.word	0x000005d0
        /*09f4*/ 	.word	0x000000ff
        /*09f8*/ 	.word	0x00034870
        /*09fc*/ 	.short	0x0100
        /*09fe*/ 	.byte	0x06
	.zero		1


	//   ....[11]....
        /*0a00*/ 	.word	0x000005e0
        /*0a04*/ 	.word	0x000000ff
        /*0a08*/ 	.word	0x00034880
        /*0a0c*/ 	.short	0x0100
        /*0a0e*/ 	.byte	0x06
	.zero		1


	//   ....[12]....
        /*0a10*/ 	.word	0x000005f0
        /*0a14*/ 	.word	0x000000ff
        /*0a18*/ 	.word	0x00034878
        /*0a1c*/ 	.short	0x0100
        /*0a1e*/ 	.byte	0x06
	.zero		1


	//   ....[13]....
        /*0a20*/ 	.word	0x00000600
        /*0a24*/ 	.word	0x000000ff
        /*0a28*/ 	.word	0x00034888
        /*0a2c*/ 	.short	0x0100
        /*0a2e*/ 	.byte	0x06
	.zero		1


	//   ....[14]....
        /*0a30*/ 	.word	0x00000730
        /*0a34*/ 	.word	0x000000ff
        /*0a38*/ 	.word	0x00034890
        /*0a3c*/ 	.short	0x0100
        /*0a3e*/ 	.byte	0x08
	.zero		1


	//   ....[15]....
        /*0a40*/ 	.word	0x00000740
        /*0a44*/ 	.word	0x000000ff
        /*0a48*/ 	.word	0x000348a0
        /*0a4c*/ 	.short	0x0100
        /*0a4e*/ 	.byte	0x08
	.zero		1


	//   ....[16]....
        /*0a50*/ 	.word	0x00000750
        /*0a54*/ 	.word	0x000000ff
        /*0a58*/ 	.word	0x00034898
        /*0a5c*/ 	.short	0x0100
        /*0a5e*/ 	.byte	0x08
	.zero		1


	//   ....[17]....
        /*0a60*/ 	.word	0x00000760
        /*0a64*/ 	.word	0x000000ff
        /*0a68*/ 	.word	0x000348a8
        /*0a6c*/ 	.short	0x0100
        /*0a6e*/ 	.byte	0x08
	.zero		1


	//   ....[18]....
        /*0a70*/ 	.word	0x00000890
        /*0a74*/ 	.word	0x000000ff
        /*0a78*/ 	.word	0x000348b0
        /*0a7c*/ 	.short	0x0100
        /*0a7e*/ 	.byte	0x08
	.zero		1


	//   ....[19]....
        /*0a80*/ 	.word	0x000008a0
        /*0a84*/ 	.word	0x000000ff
        /*0a88*/ 	.word	0x000348c0
        /*0a8c*/ 	.short	0x0100
        /*0a8e*/ 	.byte	0x08
	.zero		1


	//   ....[20]....
        /*0a90*/ 	.word	0x000008b0
        /*0a94*/ 	.word	0x000000ff
        /*0a98*/ 	.word	0x000348b8
        /*0a9c*/ 	.short	0x0100
        /*0a9e*/ 	.byte	0x08
	.zero		1


	//   ....[21]....
        /*0aa0*/ 	.word	0x000008c0
        /*0aa4*/ 	.word	0x000000ff
        /*0aa8*/ 	.word	0x000348c8
        /*0aac*/ 	.short	0x0100
        /*0aae*/ 	.byte	0x08
	.zero		1


	//   ....[22]....
        /*0ab0*/ 	.word	0x00001700
        /*0ab4*/ 	.word	0x000000ff
        /*0ab8*/ 	.word	0x00034800
        /*0abc*/ 	.short	0x010a
        /*0abe*/ 	.byte	0x25
	.zero		1


	//   ....[23]....
        /*0ac0*/ 	.word	0x00001780
        /*0ac4*/ 	.word	0x00000002
        /*0ac8*/ 	.word	0x00034830
        /*0acc*/ 	.short	0x010a
        /*0ace*/ 	.byte	0x3f
	.zero		1


	//   ....[24]....
        /*0ad0*/ 	.word	0x000017e0
        /*0ad4*/ 	.word	0x00000002
        /*0ad8*/ 	.word	0x00034830
        /*0adc*/ 	.short	0x010a
        /*0ade*/ 	.byte	0x3f
	.zero		1


	//   ....[25]....
        /*0ae0*/ 	.word	0x00002020
        /*0ae4*/ 	.word	0x00000002
        /*0ae8*/ 	.word	0x00000000
        /*0aec*/ 	.short	0x0101
        /*0aee*/ 	.byte	0x3f
	.zero		1


	//   ....[26]....
        /*0af0*/ 	.word	0x00003d90
        /*0af4*/ 	.word	0x000000ff
        /*0af8*/ 	.word	0x00034830
        /*0afc*/ 	.short	0x010a
        /*0afe*/ 	.byte	0x3a
	.zero		1


	//   ....[27]....
        /*0b00*/ 	.word	0x00003dd0
        /*0b04*/ 	.word	0x000000ff
        /*0b08*/ 	.word	0x00034830
        /*0b0c*/ 	.short	0x010a
        /*0b0e*/ 	.byte	0x3a
	.zero		1


	//   ....[28]....
        /*0b10*/ 	.word	0x00004600
        /*0b14*/ 	.word	0x000000ff
        /*0b18*/ 	.word	0x00034850
        /*0b1c*/ 	.short	0x010a
        /*0b1e*/ 	.byte	0x07
	.zero		1


	//   ....[29]....
        /*0b20*/ 	.word	0x00004640
        /*0b24*/ 	.word	0x000000ff
        /*0b28*/ 	.word	0x00034850
        /*0b2c*/ 	.short	0x010a
        /*0b2e*/ 	.byte	0x07
	.zero		1


	//   ....[30]....
        /*0b30*/ 	.word	0x00006000
        /*0b34*/ 	.word	0x00000008
        /*0b38*/ 	.word	0x00000000
        /*0b3c*/ 	.short	0x0101
        /*0b3e*/ 	.byte	0x3f
	.zero		1


	//   ....[31]....
        /*0b40*/ 	.word	0x00006060
        /*0b44*/ 	.word	0x00000008
        /*0b48*/ 	.word	0x00000000
        /*0b4c*/ 	.short	0x0101
        /*0b4e*/ 	.byte	0x3f
	.zero		1


	//   ....[32]....
        /*0b50*/ 	.word	0x00006760
        /*0b54*/ 	.word	0x000000ff
        /*0b58*/ 	.word	0x00034830
        /*0b5c*/ 	.short	0x010a
        /*0b5e*/ 	.byte	0x06
	.zero		1


	//   ....[33]....
        /*0b60*/ 	.word	0x000067a0
        /*0b64*/ 	.word	0x000000ff
        /*0b68*/ 	.word	0x00034830
        /*0b6c*/ 	.short	0x010a
        /*0b6e*/ 	.byte	0x06
	.zero		1


	//   ....[34]....
        /*0b70*/ 	.word	0x00006fd0
        /*0b74*/ 	.word	0x000000ff
        /*0b78*/ 	.word	0x00034850
        /*0b7c*/ 	.short	0x010a
        /*0b7e*/ 	.byte	0x07
	.zero		1


	//   ....[35]....
        /*0b80*/ 	.word	0x00007010
        /*0b84*/ 	.word	0x000000ff
        /*0b88*/ 	.word	0x00034850
        /*0b8c*/ 	.short	0x010a
        /*0b8e*/ 	.byte	0x07
	.zero		1


	//   ....[36]....
        /*0b90*/ 	.word	0x000082a0
        /*0b94*/ 	.word	0x0000001b
        /*0b98*/ 	.word	0x00000000
        /*0b9c*/ 	.short	0x0101
        /*0b9e*/ 	.byte	0x3f
	.zero		1


	//   ....[37]....
        /*0ba0*/ 	.word	0x00008330
        /*0ba4*/ 	.word	0x0000001f
        /*0ba8*/ 	.word	0x00000000
        /*0bac*/ 	.short	0x0101
        /*0bae*/ 	.byte	0x3f
	.zero		1


	//   ....[38]....
        /*0bb0*/ 	.word	0x00008b70
        /*0bb4*/ 	.word	0x000000ff
        /*0bb8*/ 	.word	0x00034850
        /*0bbc*/ 	.short	0x010a
        /*0bbe*/ 	.byte	0x05
	.zero		1


	//   ....[39]....
        /*0bc0*/ 	.word	0x00008bb0
        /*0bc4*/ 	.word	0x000000ff
        /*0bc8*/ 	.word	0x00034850
        /*0bcc*/ 	.short	0x010a
        /*0bce*/ 	.byte	0x05
	.zero		1


	//   ....[40]....
        /*0bd0*/ 	.word	0x000090d0
        /*0bd4*/ 	.word	0x00000000
        /*0bd8*/ 	.word	0x00000000
        /*0bdc*/ 	.short	0x0101
        /*0bde*/ 	.byte	0x3f
	.zero		1


	//   ....[41]....
        /*0be0*/ 	.word	0x0000a5a0
        /*0be4*/ 	.word	0x00000000
        /*0be8*/ 	.word	0x00000000
        /*0bec*/ 	.short	0x0101
        /*0bee*/ 	.byte	0x3f
	.zero		1


	//   ....[42]....
        /*0bf0*/ 	.word	0x0000d090
        /*0bf4*/ 	.word	0x00000000
        /*0bf8*/ 	.word	0x00034840
        /*0bfc*/ 	.short	0x010a
        /*0bfe*/ 	.byte	0x3f
	.zero		1


	//   ....[43]....
        /*0c00*/ 	.word	0x0000e0c0
        /*0c04*/ 	.word	0x00000009
        /*0c08*/ 	.word	0x00034800
        /*0c0c*/ 	.short	0x0107
        /*0c0e*/ 	.byte	0x3f
	.zero		1


	//   ....[44]....
        /*0c10*/ 	.word	0x0000e1d0
        /*0c14*/ 	.word	0x00000002
        /*0c18*/ 	.word	0x00034800
        /*0c1c*/ 	.short	0x0101
        /*0c1e*/ 	.byte	0x3f
	.zero		1


	//   ....[45]....
        /*0c20*/ 	.word	0x0000e1f0
        /*0c24*/ 	.word	0x00000002
        /*0c28*/ 	.word	0x00034820
        /*0c2c*/ 	.short	0x010a
        /*0c2e*/ 	.byte	0x3f
	.zero		1


	//   ....[46]....
        /*0c30*/ 	.word	0x0000e550
        /*0c34*/ 	.word	0x00000002
        /*0c38*/ 	.word	0x00034840
        /*0c3c*/ 	.short	0x010a
        /*0c3e*/ 	.byte	0x3f
	.zero		1


	//   ....[47]....
        /*0c40*/ 	.word	0x0000ea00
        /*0c44*/ 	.word	0x00000002
        /*0c48*/ 	.word	0x00000060
        /*0c4c*/ 	.short	0x010a
        /*0c4e*/ 	.byte	0x3f
	.zero		1


	//   ....[48]....
        /*0c50*/ 	.word	0x0000f0d0
        /*0c54*/ 	.word	0x00000003
        /*0c58*/ 	.word	0x00034840
        /*0c5c*/ 	.short	0x010a
        /*0c5e*/ 	.byte	0x3f
	.zero		1


	//   ....[49]....
        /*0c60*/ 	.word	0x0000f580
        /*0c64*/ 	.word	0x00000002
        /*0c68*/ 	.word	0x00000060
        /*0c6c*/ 	.short	0x010a
        /*0c6e*/ 	.byte	0x3f
	.zero		1


	//   ....[50]....
        /*0c70*/ 	.word	0x0000fba0
        /*0c74*/ 	.word	0x00000002
        /*0c78*/ 	.word	0x00034840
        /*0c7c*/ 	.short	0x010a
        /*0c7e*/ 	.byte	0x3f
	.zero		1


	//   ....[51]....
        /*0c80*/ 	.word	0x00010050
        /*0c84*/ 	.word	0x00000002
        /*0c88*/ 	.word	0x00000060
        /*0c8c*/ 	.short	0x010a
        /*0c8e*/ 	.byte	0x3f
	.zero		1


	//   ....[52]....
        /*0c90*/ 	.word	0x00010600
        /*0c94*/ 	.word	0x00000000
        /*0c98*/ 	.word	0x00034860
        /*0c9c*/ 	.short	0x010a
        /*0c9e*/ 	.byte	0x3f
	.zero		1


	//   ....[53]....
        /*0ca0*/ 	.word	0x00011720
        /*0ca4*/ 	.word	0x00000000
        /*0ca8*/ 	.word	0x00034820
        /*0cac*/ 	.short	0x010a
        /*0cae*/ 	.byte	0x3f
	.zero		1


	//   ....[54]....
        /*0cb0*/ 	.word	0x000118e0
        /*0cb4*/ 	.word	0x00000006
        /*0cb8*/ 	.word	0x00000000
        /*0cbc*/ 	.short	0x010a
        /*0cbe*/ 	.byte	0x3f
	.zero		1


	//   ....[55]....
        /*0cc0*/ 	.word	0x00011950
        /*0cc4*/ 	.word	0x00000007
        /*0cc8*/ 	.word	0x00000000
        /*0ccc*/ 	.short	0x010a
        /*0cce*/ 	.byte	0x3f
	.zero		1


	//   ....[56]....
        /*0cd0*/ 	.word	0x000119c0
        /*0cd4*/ 	.word	0x00000004
        /*0cd8*/ 	.word	0x00000000
        /*0cdc*/ 	.short	0x010a
        /*0cde*/ 	.byte	0x3f
	.zero		1


	//   ....[57]....
        /*0ce0*/ 	.word	0x000119f0
        /*0ce4*/ 	.word	0x00000003
        /*0ce8*/ 	.word	0x00000000
        /*0cec*/ 	.short	0x010a
        /*0cee*/ 	.byte	0x3f
	.zero		1


	//   ....[58]....
        /*0cf0*/ 	.word	0x00011a60
        /*0cf4*/ 	.word	0x00000003
        /*0cf8*/ 	.word	0x00034800
        /*0cfc*/ 	.short	0x010a
        /*0cfe*/ 	.byte	0x3f
	.zero		1


	//   ....[59]....
        /*0d00*/ 	.word	0x00011ab0
        /*0d04*/ 	.word	0x00000002
        /*0d08*/ 	.word	0x00034830
        /*0d0c*/ 	.short	0x010a
        /*0d0e*/ 	.byte	0x3f
	.zero		1


	//   ....[60]....
        /*0d10*/ 	.word	0x00011b10
        /*0d14*/ 	.word	0x00000007
        /*0d18*/ 	.word	0x00034830
        /*0d1c*/ 	.short	0x010a
        /*0d1e*/ 	.byte	0x3f
	.zero		1


	//   ....[61]....
        /*0d20*/ 	.word	0x00011b70
        /*0d24*/ 	.word	0x00000003
        /*0d28*/ 	.word	0x00034850
        /*0d2c*/ 	.short	0x010a
        /*0d2e*/ 	.byte	0x3f
	.zero		1


	//   ....[62]....
        /*0d30*/ 	.word	0x00011bd0
        /*0d34*/ 	.word	0x00000007
        /*0d38*/ 	.word	0x00034830
        /*0d3c*/ 	.short	0x010a
        /*0d3e*/ 	.byte	0x3f
	.zero		1


	//   ....[63]....
        /*0d40*/ 	.word	0x00011c30
        /*0d44*/ 	.word	0x00000003
        /*0d48*/ 	.word	0x00034850
        /*0d4c*/ 	.short	0x010a
        /*0d4e*/ 	.byte	0x3f
	.zero		1


	//   ....[64]....
        /*0d50*/ 	.word	0x00011c90
        /*0d54*/ 	.word	0x00000003
        /*0d58*/ 	.word	0x00034850
        /*0d5c*/ 	.short	0x010a
        /*0d5e*/ 	.byte	0x3f
	.zero		1


	//   ....[65]....
        /*0d60*/ 	.word	0x00011e30
        /*0d64*/ 	.word	0x00000000
        /*0d68*/ 	.word	0x00034840
        /*0d6c*/ 	.short	0x010a
        /*0d6e*/ 	.byte	0x3f
	.zero		1


	//   ....[66]....
        /*0d70*/ 	.word	0x00012a10
        /*0d74*/ 	.word	0x00000002
        /*0d78*/ 	.word	0x00034820
        /*0d7c*/ 	.short	0x010a
        /*0d7e*/ 	.byte	0x3f
	.zero		1


	//   ....[67]....
        /*0d80*/ 	.word	0x00012a60
        /*0d84*/ 	.word	0x00000002
        /*0d88*/ 	.word	0x00034840
        /*0d8c*/ 	.short	0x010a
        /*0d8e*/ 	.byte	0x3f
	.zero		1


	//   ....[68]....
        /*0d90*/ 	.word	0x00012ab0
        /*0d94*/ 	.word	0x00000002
        /*0d98*/ 	.word	0x00000060
        /*0d9c*/ 	.short	0x010a
        /*0d9e*/ 	.byte	0x3f
	.zero		1


	//   ....[69]....
        /*0da0*/ 	.word	0x00012b00
        /*0da4*/ 	.word	0x00000003
        /*0da8*/ 	.word	0x00034840
        /*0dac*/ 	.short	0x010a
        /*0dae*/ 	.byte	0x3f
	.zero		1


	//   ....[70]....
        /*0db0*/ 	.word	0x00012b50
        /*0db4*/ 	.word	0x00000002
        /*0db8*/ 	.word	0x00000060
        /*0dbc*/ 	.short	0x010a
        /*0dbe*/ 	.byte	0x3f
	.zero		1


	//   ....[71]....
        /*0dc0*/ 	.word	0x00012ba0
        /*0dc4*/ 	.word	0x00000002
        /*0dc8*/ 	.word	0x00034840
        /*0dcc*/ 	.short	0x010a
        /*0dce*/ 	.byte	0x3f
	.zero		1


	//   ....[72]....
        /*0dd0*/ 	.word	0x00012bf0
        /*0dd4*/ 	.word	0x00000002
        /*0dd8*/ 	.word	0x00000060
        /*0ddc*/ 	.short	0x010a
        /*0dde*/ 	.byte	0x3f
	.zero		1


	//   ....[73]....
        /*0de0*/ 	.word	0x00012c40
        /*0de4*/ 	.word	0x00000000
        /*0de8*/ 	.word	0x00034860
        /*0dec*/ 	.short	0x010a
        /*0dee*/ 	.byte	0x3f
	.zero		1


	//   ....[74]....
        /*0df0*/ 	.word	0x00013640
        /*0df4*/ 	.word	0x00000000
        /*0df8*/ 	.word	0x00034820
        /*0dfc*/ 	.short	0x010a
        /*0dfe*/ 	.byte	0x3f
	.zero		1


	//   ....[75]....
        /*0e00*/ 	.word	0x000137e0
        /*0e04*/ 	.word	0x00000006
        /*0e08*/ 	.word	0x00000000
        /*0e0c*/ 	.short	0x010a
        /*0e0e*/ 	.byte	0x3f
	.zero		1


	//   ....[76]....
        /*0e10*/ 	.word	0x00013830
        /*0e14*/ 	.word	0x00000007
        /*0e18*/ 	.word	0x00000000
        /*0e1c*/ 	.short	0x010a
        /*0e1e*/ 	.byte	0x3f
	.zero		1


	//   ....[77]....
        /*0e20*/ 	.word	0x00013880
        /*0e24*/ 	.word	0x00000004
        /*0e28*/ 	.word	0x00000000
        /*0e2c*/ 	.short	0x010a
        /*0e2e*/ 	.byte	0x3f
	.zero		1


	//----- nvinfo : EIATTR_NUM_MBARRIERS
	.align		4
.L_569:
        /*0e30*/ 	.byte	0x03, 0x38
        /*0e32*/ 	.short	0x0016


	//----- nvinfo : EIATTR_EXIT_INSTR_OFFSETS
	.align		4
        /*0e34*/ 	.byte	0x04, 0x1c
        /*0e36*/ 	.short	(.L_571 - .L_570)


	//   ....[0]....
.L_570:
        /*0e38*/ 	.word	0x00000a30


	//   ....[1]....
        /*0e3c*/ 	.word	0x0000b470


	//   ....[2]....
        /*0e40*/ 	.word	0x00011a40


	//----- nvinfo : EIATTR_MAX_THREADS
	.align		4
.L_571:
        /*0e44*/ 	.byte	0x04, 0x05
        /*0e46*/ 	.short	(.L_573 - .L_572)
.L_572:
        /*0e48*/ 	.word	0x00000180
        /*0e4c*/ 	.word	0x00000001
        /*0e50*/ 	.word	0x00000001


	//----- nvinfo : EIATTR_CRS_STACK_SIZE
	.align		4
.L_573:
        /*0e54*/ 	.byte	0x04, 0x1e
        /*0e56*/ 	.short	(.L_575 - .L_574)
.L_574:
        /*0e58*/ 	.word	0x00000000


	//----- nvinfo : EIATTR_CBANK_PARAM_SIZE
	.align		4
.L_575:
        /*0e5c*/ 	.byte	0x03, 0x19
        /*0e5e*/ 	.short	0x0af0


	//----- nvinfo : EIATTR_PARAM_CBANK
	.align		4
        /*0e60*/ 	.byte	0x04, 0x0a
        /*0e62*/ 	.short	(.L_577 - .L_576)
	.align		4
.L_576:
        /*0e64*/ 	.word	index@(.nv.constant0._ZN7cutlass13device_kernelIN5flash11enable_sm90INS1_16FlashAttnFwdSm90INS1_25CollectiveMainloopFwdSm90ILi2EN4cute5tupleIJNS5_1CILi1EEES8_S8_EEENS6_IJNS7_ILi128EEESA_NS7_ILi192EEEEEELi128ENS_10bfloat16_tEfNS_4arch4Sm90ELb1ELb0ELb0ELb1ELb0ELb0ELb0ELb1ELb1ELb1ELb0ELb0EEENS1_21CollectiveEpilogueFwdINS6_IJSA_SA_SA_EEES9_SD_SF_Li256ELb1ELb1ELb0ELb0EEENS1_36VarlenDynamicPersistentTileSchedulerILi128ELi128ELi256ELi128ELb0ELb1ELb1ELb1ELb1ELb1EEEEEEEEEvNT_6ParamsE)
        /*0e68*/ 	.short	0x0210
        /*0e6a*/ 	.short	0x0af0


	//----- nvinfo : EIATTR_SW_WAR
	.align		4
.L_577:
        /*0e6c*/ 	.byte	0x04, 0x36
        /*0e6e*/ 	.short	(.L_579 - .L_578)
.L_578:
        /*0e70*/ 	.word	0x00000008
.L_579:


//--------------------- .nv.info._ZN7cutlass13device_kernelIN5flash11enable_sm90INS1_16FlashAttnFwdSm90INS1_25CollectiveMainloopFwdSm90ILi2EN4cute5tupleIJNS5_1CILi1EEES8_S8_EEENS6_IJNS7_ILi128EEESA_NS7_ILi192EEEEEELi128ENS_10bfloat16_tEfNS_4arch4Sm90ELb1ELb0ELb0ELb1ELb0ELb1ELb0ELb1ELb1ELb1ELb0ELb0EEENS1_21CollectiveEpilogueFwdINS6_IJSA_SA_SA_EEES9_SD_SF_Li256ELb1ELb1ELb0ELb0EEENS1_36VarlenDynamicPersistentTileSchedulerILi128ELi128ELi256ELi128ELb0ELb1ELb1ELb1ELb1ELb1EEEEEEEEEvNT_6ParamsE --------------------------
	.section	.nv.info._ZN7cutlass13device_kernelIN5flash11enable_sm90INS1_16FlashAttnFwdSm90INS1_25CollectiveMainloopFwdSm90ILi2EN4cute5tupleIJNS5_1CILi1EEES8_S8_EEENS6_IJNS7_ILi128EEESA_NS7_ILi192EEEEEELi128ENS_10bfloat16_tEfNS_4arch4Sm90ELb1ELb0ELb0ELb1ELb0ELb1ELb0ELb1ELb1ELb1ELb0ELb0EEENS1_21CollectiveEpilogueFwdINS6_IJSA_SA_SA_EEES9_SD_SF_Li256ELb1ELb1ELb0ELb0EEENS1_36VarlenDynamicPersistentTileSchedulerILi128ELi128ELi256ELi128ELb0ELb1ELb1ELb1ELb1ELb1EEEEEEEEEvNT_6ParamsE,"",@"SHT_CUDA_INFO"
	.sectionflags	@""
	.align	4


	//----- nvinfo : EIATTR_CUDA_API_VERSION
	.align		4
        /*0000*/ 	.byte	0x04, 0x37
        /*0002*/ 	.short	(.L_581 - .L_580)
.L_580:
        /*0004*/ 	.word	0x00000082


	//----- nvinfo : EIATTR_KPARAM_INFO
	.align		4
.L_581:
        /*0008*/ 	.byte	0x04, 0x17
        /*000a*/ 	.short	(.L_583 - .L_582)
.L_582:
        /*000c*/ 	.word	0x00000000
        /*0010*/ 	.short	0x0000
        /*0012*/ 	.short	0x0070
        /*0014*/ 	.byte	0x00, 0xf0, 0x01, 0x2a


	//----- nvinfo : EIATTR_SPARSE_MMA_MASK
	.align		4
.L_583:
        /*0018*/ 	.byte	0x03, 0x50
        /*001a*/ 	.short	0x0000


	//----- nvinfo : EIATTR_MAXREG_COUNT
	.align		4
        /*001c*/ 	.byte	0x03, 0x1b
        /*001e*/ 	.short	0x00a8


	//----- nvinfo : EIATTR_NUM_BARRIERS
	.align		4
        /*0020*/ 	.byte	0x02, 0x4c
        /*0022*/ 	.byte	0x10
	.zero		1


	//----- nvinfo : EIATTR_EXTERNS
	.align		4
        /*0024*/ 	.byte	0x04, 0x0f
        /*0026*/ 	.short	(.L_585 - .L_584)


	//   ....[0]....
	.align		4
.L_584:
        /*0028*/ 	.word	index@(__assertfail)


	//----- nvinfo : EIATTR_ANNOTATIONS
	.align		4
.L_585:
        /*002c*/ 	.byte	0x04, 0x55
        /*002e*/ 	.short	(.L_587 - .L_586)


	//   ....[0]....
.L_586:
        /* <DEDUP_REMOVED lines=127> */


	//----- nvinfo : EIATTR_MERCURY_ISA_VERSION
	.align		4
.L_587:
        /*0808*/ 	.byte	0x03, 0x5f
        /*080a*/ 	.short	0x0101


	//----- nvinfo : EIATTR_UNUSED_LOAD_BYTE_OFFSET
	.align		4
        /*080c*/ 	.byte	0x04, 0x44
        /*080e*/ 	.short	(.L_589 - .L_588)


	//   ....[0]....
.L_588:
        /*0810*/ 	.word	0x00000ab0
        /*0814*/ 	.word	0x0000fff0


	//   ....[1]....
        /*0818*/ 	.word	0x0001b190
        /*081c*/ 	.word	0x0000fff0


	//----- nvinfo : EIATTR_INT_WARP_WIDE_INSTR_OFFSETS
	.align		4
.L_589:
        /*0820*/ 	.byte	0x04, 0x31
        /*0822*/ 	.short	(.L_591 - .L_590)


	//   ....[0]....
.L_590:
        /*0824*/ 	.word	0x00000190


	//   ....[1]....
        /*0828*/ 	.word	0x000001d0


	//   ....[2]....
        /*082c*/ 	.word	0x00000240


	//   ....[3]....
        /*0830*/ 	.word	0x0001fb90


	//   ....[4]....
        /*0834*/ 	.word	0x0001fc20


	//   ....[5]....
        /*0838*/ 	.word	0x000238f0


	//   ....[6]....
        /*083c*/ 	.word	0x00023950


	//----- nvinfo : EIATTR_COOP_GROUP_MASK_REGIDS
	.align		4
.L_591:
        /*0840*/ 	.byte	0x04, 0x29
        /*0842*/ 	.short	(.L_593 - .L_592)


	//   ....[0]....
.L_592:
        /*0844*/ 	.word	0xffffffff


	//   ....[1]....
        /*0848*/ 	.word	0xffffffff


	//   ....[2]....
        /*084c*/ 	.word	0xffffffff


	//   ....[3]....
        /*0850*/ 	.word	0xffffffff


	//   ....[4]....
        /*0854*/ 	.word	0xffffffff


	//   ....[5]....
        /*0858*/ 	.word	0xffffffff


	//   ....[6]....
        /*085c*/ 	.word	0xffffffff


	//   ....[7]....
        /*0860*/ 	.word	0xffffffff


	//   ....[8]....
        /*0864*/ 	.word	0xffffffff


	//   ....[9]....
        /*0868*/ 	.word	0xffffffff


	//   ....[10]....
        /*086c*/ 	.word	0xffffffff


	//   ....[11]....
        /*0870*/ 	.word	0xffffffff


	//   ....[12]....
        /*0874*/ 	.word	0xffffffff


	//   ....[13]....
        /*0878*/ 	.word	0xffffffff


	//   ....[14]....
        /*087c*/ 	.word	0xffffffff


	//   ....[15]....
        /*0880*/ 	.word	0xffffffff


	//   ....[16]....
        /*0884*/ 	.word	0xffffffff


	//   ....[17]....
        /*0888*/ 	.word	0xffffffff


	//   ....[18]....
        /*088c*/ 	.word	0xffffffff


	//   ....[19]....
        /*0890*/ 	.word	0xffffffff


	//   ....[20]....
        /*0894*/ 	.word	0xffffffff


	//   ....[21]....
        /*0898*/ 	.word	0xffffffff


	//   ....[22]....
        /*089c*/ 	.word	0xffffffff


	//   ....[23]....
        /*08a0*/ 	.word	0xffffffff


	//   ....[24]....
        /*08a4*/ 	.word	0xffffffff


	//   ....[25]....
        /*08a8*/ 	.word	0xffffffff


	//   ....[26]....
        /*08ac*/ 	.word	0xffffffff


	//   ....[27]....
        /*08b0*/ 	.word	0xffffffff


	//   ....[28]....
        /*08b4*/ 	.word	0xffffffff


	//   ....[29]....
        /*08b8*/ 	.word	0xffffffff


	//   ....[30]....
        /*08bc*/ 	.word	0xffffffff


	//   ....[31]....
        /*08c0*/ 	.word	0xffffffff


	//   ....[32]....
        /*08c4*/ 	.word	0xffffffff


	//   ....[33]....
        /*08c8*/ 	.word	0xffffffff


	//   ....[34]....
        /*08cc*/ 	.word	0xffffffff


	//   ....[35]....
        /*08d0*/ 	.word	0xffffffff


	//   ....[36]....
        /*08d4*/ 	.word	0xffffffff


	//   ....[37]....
        /*08d8*/ 	.word	0xffffffff


	//   ....[38]....
        /*08dc*/ 	.word	0xffffffff


	//   ....[39]....
        /*08e0*/ 	.word	0xffffffff


	//   ....[40]....
        /*08e4*/ 	.word	0xffffffff


	//   ....[41]....
        /*08e8*/ 	.word	0xffffffff


	//   ....[42]....
        /*08ec*/ 	.word	0xffffffff


	//   ....[43]....
        /*08f0*/ 	.word	0xffffffff


	//   ....[44]....
        /*08f4*/ 	.word	0xffffffff


	//   ....[45]....
        /*08f8*/ 	.word	0xffffffff


	//   ....[46]....
        /*08fc*/ 	.word	0xffffffff


	//   ....[47]....
        /*0900*/ 	.word	0xffffffff


	//   ....[48]....
        /*0904*/ 	.word	0xffffffff


	//   ....[49]....
        /*0908*/ 	.word	0xffffffff


	//   ....[50]....
        /*090c*/ 	.word	0xffffffff


	//   ....[51]....
        /*0910*/ 	.word	0xffffffff


	//   ....[52]....
        /*0914*/ 	.word	0xffffffff


	//   ....[53]....
        /*0918*/ 	.word	0xffffffff


	//   ....[54]....
        /*091c*/ 	.word	0xffffffff


	//   ....[55]....
        /*0920*/ 	.word	0xffffffff


	//   ....[56]....
        /*0924*/ 	.word	0xffffffff


	//   ....[57]....
        /*0928*/ 	.word	0xffffffff


	//   ....[58]....
        /*092c*/ 	.word	0xffffffff


	//   ....[59]....
        /*0930*/ 	.word	0xffffffff


	//   ....[60]....
        /*0934*/ 	.word	0xffffffff


	//   ....[61]....
        /*0938*/ 	.word	0xffffffff


	//   ....[62]....
        /*093c*/ 	.word	0xffffffff


	//   ....[63]....
        /*0940*/ 	.word	0xffffffff


	//   ....[64]....
        /*0944*/ 	.word	0xffffffff


	//   ....[65]....
        /*0948*/ 	.word	0xffffffff


	//   ....[66]....
        /*094c*/ 	.word	0xffffffff


	//   ....[67]....
        /*0950*/ 	.word	0xffffffff


	//   ....[68]....
        /*0954*/ 	.word	0xffffffff


	//   ....[69]....
        /*0958*/ 	.word	0xffffffff


	//   ....[70]....
        /*095c*/ 	.word	0xffffffff


	//   ....[71]....
        /*0960*/ 	.word	0xffffffff


	//   ....[72]....
        /*0964*/ 	.word	0xffffffff


	//   ....[73]....
        /*0968*/ 	.word	0xffffffff


	//   ....[74]....
        /*096c*/ 	.word	0xffffffff


	//   ....[75]....
        /*0970*/ 	.word	0xffffffff


	//   ....[76]....
        /*0974*/ 	.word	0xffffffff


	//   ....[77]....
        /*0978*/ 	.word	0xffffffff


	//   ....[78]....
        /*097c*/ 	.word	0xffffffff


	//   ....[79]....
        /*0980*/ 	.word	0xffffffff


	//   ....[80]....
        /*0984*/ 	.word	0xffffffff


	//   ....[81]....
        /*0988*/ 	.word	0xffffffff


	//   ....[82]....
        /*098c*/ 	.word	0xffffffff


	//   ....[83]....
        /*0990*/ 	.word	0xffffffff


	//   ....[84]....
        /*0994*/ 	.word	0xffffffff


	//   ....[85]....
        /*0998*/ 	.word	0xffffffff


	//   ....[86]....
        /*099c*/ 	.word	0xffffffff


	//   ....[87]....
        /*09a0*/ 	.word	0xffffffff


	//   ....[88]....
        /*09a4*/ 	.word	0xffffffff


	//   ....[89]....
        /*09a8*/ 	.word	0xffffffff


	//   ....[90]....
        /*09ac*/ 	.word	0xffffffff


	//   ....[91]....
        /*09b0*/ 	.word	0xffffffff


	//   ....[92]....
        /*09b4*/ 	.word	0xffffffff


	//   ....[93]....
        /*09b8*/ 	.word	0xffffffff


	//   ....[94]....
        /*09bc*/ 	.word	0xffffffff


	//   ....[95]....
        /*09c0*/ 	.word	0xffffffff


	//   ....[96]....
        /*09c4*/ 	.word	0xffffffff


	//   ....[97]....
        /*09c8*/ 	.word	0xffffffff


	//   ....[98]....
        /*09cc*/ 	.word	0xffffffff


	//   ....[99]....
        /*09d0*/ 	.word	0xffffffff


	//   ....[100]....
        /*09d4*/ 	.word	0xffffffff


	//   ....[101]....
        /*09d8*/ 	.word	0xffffffff


	//   ....[102]....
        /*09dc*/ 	.word	0xffffffff


	//   ....[103]....
        /*09e0*/ 	.word	0xffffffff


	//   ....[104]....
        /*09e4*/ 	.word	0xffffffff


	//   ....[105]....
        /*09e8*/ 	.word	0xffffffff


	//   ....[106]....
        /*09ec*/ 	.word	0xffffffff


	//   ....[107]....
        /*09f0*/ 	.word	0xffffffff


	//   ....[108]....
        /*09f4*/ 	.word	0xffffffff


	//   ....[109]....
        /*09f8*/ 	.word	0xffffffff


	//   ....[110]....
        /*09fc*/ 	.word	0xffffffff


	//   ....[111]....
        /*0a00*/ 	.word	0xffffffff


	//   ....[112]....
        /*0a04*/ 	.word	0xffffffff


	//   ....[113]....
        /*0a08*/ 	.word	0xffffffff


	//   ....[114]....
        /*0a0c*/ 	.word	0xffffffff


	//   ....[115]....
        /*0a10*/ 	.word	0xffffffff


	//   ....[116]....
        /*0a14*/ 	.word	0x0500000f


	//   ....[117]....
        /*0a18*/ 	.word	0x0500000f


	//   ....[118]....
        /*0a1c*/ 	.word	0x0500000f


	//   ....[119]....
        /*0a20*/ 	.word	0x0500000f


	//   ....[120]....
        /*0a24*/ 	.word	0x0500000f


	//   ....[121]....
        /*0a28*/ 	.word	0x0500000f


	//   ....[122]....
        /*0a2c*/ 	.word	0x0500000f


	//   ....[123]....
        /*0a30*/ 	.word	0x0500000f


	//   ....[124]....
        /*0a34*/ 	.word	0x0500000f


	//   ....[125]....
        /*0a38*/ 	.word	0x0500000f


	//   ....[126]....
        /*0a3c*/ 	.word	0x0500000f


	//   ....[127]....
        /*0a40*/ 	.word	0x0500000f


	//   ....[128]....
        /*0a44*/ 	.word	0x0500000f


	//   ....[129]....
        /*0a48*/ 	.word	0x0500000f


	//   ....[130]....
        /*0a4c*/ 	.word	0x0500000f


	//   ....[131]....
        /*0a50*/ 	.word	0x0500000f


	//   ....[132]....
        /*0a54*/ 	.word	0x0500000f


	//   ....[133]....
        /*0a58*/ 	.word	0x0500000f


	//   ....[134]....
        /*0a5c*/ 	.word	0x0500000f


	//   ....[135]....
        /*0a60*/ 	.word	0x0500000f


	//   ....[136]....
        /*0a64*/ 	.word	0x0500000f


	//   ....[137]....
        /*0a68*/ 	.word	0x0500000f


	//   ....[138]....
        /*0a6c*/ 	.word	0x0500000f


	//   ....[139]....
        /*0a70*/ 	.word	0x0500000f


	//   ....[140]....
        /*0a74*/ 	.word	0x0500000f


	//   ....[141]....
        /*0a78*/ 	.word	0x0500000f


	//   ....[142]....
        /*0a7c*/ 	.word	0x0500000f


	//   ....[143]....
        /*0a80*/ 	.word	0x0500000f


	//   ....[144]....
        /*0a84*/ 	.word	0x0500000f


	//   ....[145]....
        /*0a88*/ 	.word	0x0500000f


	//   ....[146]....
        /*0a8c*/ 	.word	0x0500000f


	//   ....[147]....
        /*0a90*/ 	.word	0x0500000f


	//   ....[148]....
        /*0a94*/ 	.word	0x0500000f


	//   ....[149]....
        /*0a98*/ 	.word	0x0500000f


	//   ....[150]....
        /*0a9c*/ 	.word	0x0500000f


	//   ....[151]....
        /*0aa0*/ 	.word	0x0500000f


	//   ....[152]....
        /*0aa4*/ 	.word	0x0500000f


	//   ....[153]....
        /*0aa8*/ 	.word	0x0500000f


	//   ....[154]....
        /*0aac*/ 	.word	0x0500000f


	//   ....[155]....
        /*0ab0*/ 	.word	0x0500000f


	//   ....[156]....
        /*0ab4*/ 	.word	0x0500000f


	//   ....[157]....
        /*0ab8*/ 	.word	0x0500000f


	//   ....[158]....
        /*0abc*/ 	.word	0x0500000f


	//   ....[159]....
        /*0ac0*/ 	.word	0x0500000f


	//   ....[160]....
        /*0ac4*/ 	.word	0x0500000f


	//   ....[161]....
        /*0ac8*/ 	.word	0x0500000f


	//   ....[162]....
        /*0acc*/ 	.word	0x0500000f


	//   ....[163]....
        /*0ad0*/ 	.word	0x0500000f


	//   ....[164]....
        /*0ad4*/ 	.word	0x0500000f


	//   ....[165]....
        /*0ad8*/ 	.word	0x0500000f


	//   ....[166]....
        /*0adc*/ 	.word	0x0500000f


	//   ....[167]....
        /*0ae0*/ 	.word	0x0500000f


	//----- nvinfo : EIATTR_COOP_GROUP_INSTR_OFFSETS
	.align		4
.L_593:
        /*0ae4*/ 	.byte	0x04, 0x28
        /*0ae6*/ 	.short	(.L_595 - .L_594)


	//   ....[0]....
.L_594:
        /*0ae8*/ 	.word	0x00000060


	//   ....[1]....
        /*0aec*/ 	.word	0x000001a0


	//   ....[2]....
        /*0af0*/ 	.word	0x000001f0


	//   ....[3]....
        /*0af4*/ 	.word	0x00000420


	//   ....[4]....
        /*0af8*/ 	.word	0x00000580


	//   ....[5]....
        /*0afc*/ 	.word	0x000006a0


	//   ....[6]....
        /*0b00*/ 	.word	0x00000800


	//   ....[7]....
        /*0b04*/ 	.word	0x0000adf0


	//   ....[8]....
        /*0b08*/ 	.word	0x0000b4d0


	//   ....[9]....
        /*0b0c*/ 	.word	0x0000b4e0


	//   ....[10]....
        /*0b10*/ 	.word	0x0000b4f0


	//   ....[11]....
        /*0b14*/ 	.word	0x0000b500


	//   ....[12]....
        /*0b18*/ 	.word	0x0000bd70


	//   ....[13]....
        /*0b1c*/ 	.word	0x0000bd80


	//   ....[14]....
        /*0b20*/ 	.word	0x0000bd90


	//   ....[15]....
        /*0b24*/ 	.word	0x0000bda0


	//   ....[16]....
        /*0b28*/ 	.word	0x0000ee80


	//   ....[17]....
        /*0b2c*/ 	.word	0x0000ee90


	//   ....[18]....
        /*0b30*/ 	.word	0x0000eea0


	//   ....[19]....
        /*0b34*/ 	.word	0x0000eeb0


	//   ....[20]....
        /*0b38*/ 	.word	0x0000f520


	//   ....[21]....
        /*0b3c*/ 	.word	0x0000f530


	//   ....[22]....
        /*0b40*/ 	.word	0x0000f540


	//   ....[23]....
        /*0b44*/ 	.word	0x0000f550


	//   ....[24]....
        /*0b48*/ 	.word	0x00012fe0


	//   ....[25]....
        /*0b4c*/ 	.word	0x00013750


	//   ....[26]....
        /*0b50*/ 	.word	0x000137b0


	//   ....[27]....
        /*0b54*/ 	.word	0x00013850


	//   ....[28]....
        /*0b58*/ 	.word	0x000141a0


	//   ....[29]....
        /*0b5c*/ 	.word	0x00014200


	//   ....[30]....
        /*0b60*/ 	.word	0x00015d90


	//   ....[31]....
        /*0b64*/ 	.word	0x000164a0


	//   ....[32]....
        /*0b68*/ 	.word	0x00016560


	//   ....[33]....
        /*0b6c*/ 	.word	0x00016580


	//   ....[34]....
        /*0b70*/ 	.word	0x00016eb0


	//   ....[35]....
        /*0b74*/ 	.word	0x00016f90


	//   ....[36]....
        /*0b78*/ 	.word	0x00018ef0


	//   ....[37]....
        /*0b7c*/ 	.word	0x00018f20


	//   ....[38]....
        /*0b80*/ 	.word	0x00019450


	//   ....[39]....
        /*0b84*/ 	.word	0x000194b0


	//   ....[40]....
        /*0b88*/ 	.word	0x0001ab40


	//   ....[41]....
        /*0b8c*/ 	.word	0x0001ab50


	//   ....[42]....
        /*0b90*/ 	.word	0x0001aba0


	//   ....[43]....
        /*0b94*/ 	.word	0x0001abb0


	//   ....[44]....
        /*0b98*/ 	.word	0x0001bbf0


	//   ....[45]....
        /*0b9c*/ 	.word	0x0001bc30


	//   ....[46]....
        /*0ba0*/ 	.word	0x0001bc70


	//   ....[47]....
        /*0ba4*/ 	.word	0x0001bca0


	//   ....[48]....
        /*0ba8*/ 	.word	0x0001c220


	//   ....[49]....
        /*0bac*/ 	.word	0x0001c230


	//   ....[50]....
        /*0bb0*/ 	.word	0x0001c2f0


	//   ....[51]....
        /*0bb4*/ 	.word	0x0001c310


	//   ....[52]....
        /*0bb8*/ 	.word	0x0001c3d0


	//   ....[53]....
        /*0bbc*/ 	.word	0x0001c3f0


	//   ....[54]....
        /*0bc0*/ 	.word	0x0001c4c0


	//   ....[55]....
        /*0bc4*/ 	.word	0x0001c4e0


	//   ....[56]....
        /*0bc8*/ 	.word	0x0001cce0


	//   ....[57]....
        /*0bcc*/ 	.word	0x0001cd00


	//   ....[58]....
        /*0bd0*/ 	.word	0x0001cdc0


	//   ....[59]....
        /*0bd4*/ 	.word	0x0001cde0


	//   ....[60]....
        /*0bd8*/ 	.word	0x0001cea0


	//   ....[61]....
        /*0bdc*/ 	.word	0x0001cec0


	//   ....[62]....
        /*0be0*/ 	.word	0x0001cf90


	//   ....[63]....
        /*0be4*/ 	.word	0x0001cfb0


	//   ....[64]....
        /*0be8*/ 	.word	0x0001d100


	//   ....[65]....
        /*0bec*/ 	.word	0x0001d2d0


	//   ....[66]....
        /*0bf0*/ 	.word	0x0001d300


	//   ....[67]....
        /*0bf4*/ 	.word	0x0001d330


	//   ....[68]....
        /*0bf8*/ 	.word	0x0001d360


	//   ....[69]....
        /*0bfc*/ 	.word	0x0001d390


	//   ....[70]....
        /*0c00*/ 	.word	0x0001d3c0


	//   ....[71]....
        /*0c04*/ 	.word	0x0001d530


	//   ....[72]....
        /*0c08*/ 	.word	0x0001d560


	//   ....[73]....
        /*0c0c*/ 	.word	0x0001d590


	//   ....[74]....
        /*0c10*/ 	.word	0x0001d5c0


	//   ....[75]....
        /*0c14*/ 	.word	0x0001d5f0


	//   ....[76]....
        /*0c18*/ 	.word	0x0001d620


	//   ....[77]....
        /*0c1c*/ 	.word	0x0001d6c0


	//   ....[78]....
        /*0c20*/ 	.word	0x0001d720


	//   ....[79]....
        /*0c24*/ 	.word	0x0001d7b0


	//   ....[80]....
        /*0c28*/ 	.word	0x0001e6e0


	//   ....[81]....
        /*0c2c*/ 	.word	0x00020190


	//   ....[82]....
        /*0c30*/ 	.word	0x00020e40


	//   ....[83]....
        /*0c34*/ 	.word	0x00020e50


	//   ....[84]....
        /*0c38*/ 	.word	0x00020e70


	//   ....[85]....
        /*0c3c*/ 	.word	0x00020f30


	//   ....[86]....
        /*0c40*/ 	.word	0x00020f60


	//   ....[87]....
        /*0c44*/ 	.word	0x00020ff0


	//   ....[88]....
        /*0c48*/ 	.word	0x00021020


	//   ....[89]....
        /*0c4c*/ 	.word	0x000210b0


	//   ....[90]....
        /*0c50*/ 	.word	0x000210e0


	//   ....[91]....
        /*0c54*/ 	.word	0x00021170


	//   ....[92]....
        /*0c58*/ 	.word	0x000211a0


	//   ....[93]....
        /*0c5c*/ 	.word	0x00021230


	//   ....[94]....
        /*0c60*/ 	.word	0x00021260


	//   ....[95]....
        /*0c64*/ 	.word	0x000212f0


	//   ....[96]....
        /*0c68*/ 	.word	0x00021300


	//   ....[97]....
        /*0c6c*/ 	.word	0x00021390


	//   ....[98]....
        /*0c70*/ 	.word	0x00024060


	//   ....[99]....
        /*0c74*/ 	.word	0x000240b0


	//   ....[100]....
        /*0c78*/ 	.word	0x000240e0


	//   ....[101]....
        /*0c7c*/ 	.word	0x000240f0


	//   ....[102]....
        /*0c80*/ 	.word	0x00024120


	//   ....[103]....
        /*0c84*/ 	.word	0x00024150


	//   ....[104]....
        /*0c88*/ 	.word	0x00024180


	//   ....[105]....
        /*0c8c*/ 	.word	0x000241b0


	//   ....[106]....
        /*0c90*/ 	.word	0x00024330


	//   ....[107]....
        /*0c94*/ 	.word	0x00024370


	//   ....[108]....
        /*0c98*/ 	.word	0x000243a0


	//   ....[109]....
        /*0c9c*/ 	.word	0x000243d0


	//   ....[110]....
        /*0ca0*/ 	.word	0x00024400


	//   ....[111]....
        /*0ca4*/ 	.word	0x00024430


	//   ....[112]....
        /*0ca8*/ 	.word	0x000244f0


	//   ....[113]....
        /*0cac*/ 	.word	0x00024510


	//   ....[114]....
        /*0cb0*/ 	.word	0x00024580


	//   ....[115]....
        /*0cb4*/ 	.word	0x00024c50


	//   ....[116]....
        /*0cb8*/ 	.word	0x000250b0


	//   ....[117]....
        /*0cbc*/ 	.word	0x00025140


	//   ....[118]....
        /*0cc0*/ 	.word	0x00025190


	//   ....[119]....
        /*0cc4*/ 	.word	0x000251e0


	//   ....[120]....
        /*0cc8*/ 	.word	0x00025270


	//   ....[121]....
        /*0ccc*/ 	.word	0x00025300


	//   ....[122]....
        /*0cd0*/ 	.word	0x00025350


	//   ....[123]....
        /*0cd4*/ 	.word	0x000253a0


	//   ....[124]....
        /*0cd8*/ 	.word	0x00025490


	//   ....[125]....
        /*0cdc*/ 	.word	0x00025520


	//   ....[126]....
        /*0ce0*/ 	.word	0x00025570


	//   ....[127]....
        /*0ce4*/ 	.word	0x000255c0


	//   ....[128]....
        /*0ce8*/ 	.word	0x00025670


	//   ....[129]....
        /*0cec*/ 	.word	0x00025700


	//   ....[130]....
        /*0cf0*/ 	.word	0x00025760


	//   ....[131]....
        /*0cf4*/ 	.word	0x000257c0


	//   ....[132]....
        /*0cf8*/ 	.word	0x00025ab0


	//   ....[133]....
        /*0cfc*/ 	.word	0x00025db0


	//   ....[134]....
        /*0d00*/ 	.word	0x00025f20


	//   ....[135]....
        /*0d04*/ 	.word	0x00025f70


	//   ....[136]....
        /*0d08*/ 	.word	0x00026020


	//   ....[137]....
        /*0d0c*/ 	.word	0x000260b0


	//   ....[138]....
        /*0d10*/ 	.word	0x00026190


	//   ....[139]....
        /*0d14*/ 	.word	0x00026230


	//   ....[140]....
        /*0d18*/ 	.word	0x00026310


	//   ....[141]....
        /*0d1c*/ 	.word	0x000263a0


	//   ....[142]....
        /*0d20*/ 	.word	0x00026490


	//   ....[143]....
        /*0d24*/ 	.word	0x00026520


	//   ....[144]....
        /*0d28*/ 	.word	0x00026610


	//   ....[145]....
        /*0d2c*/ 	.word	0x000266a0


	//   ....[146]....
        /*0d30*/ 	.word	0x00026790


	//   ....[147]....
        /*0d34*/ 	.word	0x00026820


	//   ....[148]....
        /*0d38*/ 	.word	0x00026910


	//   ....[149]....
        /*0d3c*/ 	.word	0x00026a10


	//   ....[150]....
        /*0d40*/ 	.word	0x00026d40


	//   ....[151]....
        /*0d44*/ 	.word	0x00026df0


	//   ....[152]....
        /*0d48*/ 	.word	0x00026ef0


	//   ....[153]....
        /*0d4c*/ 	.word	0x00026f80


	//   ....[154]....
        /*0d50*/ 	.word	0x00027000


	//   ....[155]....
        /*0d54*/ 	.word	0x00027080


	//   ....[156]....
        /*0d58*/ 	.word	0x00027100


	//   ....[157]....
        /*0d5c*/ 	.word	0x00027190


	//   ....[158]....
        /*0d60*/ 	.word	0x00027230


	//   ....[159]....
        /*0d64*/ 	.word	0x00027300


	//   ....[160]....
        /*0d68*/ 	.word	0x00027380


	//   ....[161]....
        /*0d6c*/ 	.word	0x00027400


	//   ....[162]....
        /*0d70*/ 	.word	0x00027480


	//   ....[163]....
        /*0d74*/ 	.word	0x00027510


	//   ....[164]....
        /*0d78*/ 	.word	0x00027590


	//   ....[165]....
        /*0d7c*/ 	.word	0x00027630


	//   ....[166]....
        /*0d80*/ 	.word	0x000276c0


	//   ....[167]....
        /*0d84*/ 	.word	0x000277f0


	//----- nvinfo : EIATTR_REG_RECONFIG
	.align		4
.L_595:
        /*0d88*/ 	.byte	0x01, 0x54
	.zero		2


	//----- nvinfo : EIATTR_SYSCALL_OFFSETS
	.align		4
        /*0d8c*/ 	.byte	0x04, 0x46
        /*0d8e*/ 	.short	(.L_597 - .L_596)


	//   ....[0]....
.L_596:
        /*0d90*/ 	.word	0x00001ae0


	//   ....[1]....
        /*0d94*/ 	.word	0x00001c30


	//   ....[2]....
        /*0d98*/ 	.word	0x0000afa0


	//   ....[3]....
        /*0d9c*/ 	.word	0x0000b290


	//   ....[4]....
        /*0da0*/ 	.word	0x0001fd90


	//   ....[5]....
        /*0da4*/ 	.word	0x0001fef0


	//   ....[6]....
        /*0da8*/ 	.word	0x0001fff0


	//   ....[7]....
        /*0dac*/ 	.word	0x000209f0


	//----- nvinfo : EIATTR_MBARRIER_INSTR_OFFSETS
	.align		4
.L_597:
        /*0db0*/ 	.byte	0x04, 0x39
        /*0db2*/ 	.short	(.L_599 - .L_598)


	//   ....[0]....
.L_598:
        /*0db4*/ 	.word	0x000002d0
        /*0db8*/ 	.word	0x000000ff
        /*0dbc*/ 	.word	0x00034800
        /*0dc0*/ 	.short	0x0100
        /*0dc2*/ 	.byte	0x08
	.zero		1


	//   ....[1]....
        /*0dc4*/ 	.word	0x000002e0
        /*0dc8*/ 	.word	0x000000ff
        /*0dcc*/ 	.word	0x00034820
        /*0dd0*/ 	.short	0x0100
        /*0dd2*/ 	.byte	0x08
	.zero		1


	//   ....[2]....
        /*0dd4*/ 	.word	0x000003d0
        /*0dd8*/ 	.word	0x000000ff
        /*0ddc*/ 	.word	0x00034830
        /*0de0*/ 	.short	0x0100
        /*0de2*/ 	.byte	0x08
	.zero		1


	//   ....[3]....
        /*0de4*/ 	.word	0x000003e0
        /*0de8*/ 	.word	0x000000ff
        /*0dec*/ 	.word	0x00034840
        /*0df0*/ 	.short	0x0100
        /*0df2*/ 	.byte	0x08
	.zero		1


	//   ....[4]....
        /*0df4*/ 	.word	0x000003f0
        /*0df8*/ 	.word	0x000000ff
        /*0dfc*/ 	.word	0x00034838
        /*0e00*/ 	.short	0x0100
        /*0e02*/ 	.byte	0x08
	.zero		1


	//   ....[5]....
        /*0e04*/ 	.word	0x00000400
        /*0e08*/ 	.word	0x000000ff
        /*0e0c*/ 	.word	0x00034848
        /*0e10*/ 	.short	0x0100
        /*0e12*/ 	.byte	0x08
	.zero		1


	//   ....[6]....
        /*0e14*/ 	.word	0x00000530
        /*0e18*/ 	.word	0x000000ff
        /*0e1c*/ 	.word	0x00034850
        /*0e20*/ 	.short	0x0100
        /*0e22*/ 	.byte	0x08
	.zero		1


	//   ....[7]....
        /*0e24*/ 	.word	0x00000540
        /*0e28*/ 	.word	0x000000ff
        /*0e2c*/ 	.word	0x00034860
        /*0e30*/ 	.short	0x0100
        /*0e32*/ 	.byte	0x08
	.zero		1


	//   ....[8]....
        /*0e34*/ 	.word	0x00000550
        /*0e38*/ 	.word	0x000000ff
        /*0e3c*/ 	.word	0x00034858
        /*0e40*/ 	.short	0x0100
        /*0e42*/ 	.byte	0x08
	.zero		1


	//   ....[9]....
        /*0e44*/ 	.word	0x00000560
        /*0e48*/ 	.word	0x000000ff
        /*0e4c*/ 	.word	0x00034868
        /*0e50*/ 	.short	0x0100
        /*0e52*/ 	.byte	0x08
	.zero		1


	//   ....[10]....
        /*0e54*/ 	.word	0x00000650
        /*0e58*/ 	.word	0x000000ff
        /*0e5c*/ 	.word	0x00034870
        /*0e60*/ 	.short	0x0100
        /*0e62*/ 	.byte	0x06
	.zero		1


	//   ....[11]....
        /*0e64*/ 	.word	0x00000660
        /*0e68*/ 	.word	0x000000ff
        /*0e6c*/ 	.word	0x00034880
        /*0e70*/ 	.short	0x0100
        /*0e72*/ 	.byte	0x06
	.zero		1


	//   ....[12]....
        /*0e74*/ 	.word	0x00000670
        /*0e78*/ 	.word	0x000000ff
        /*0e7c*/ 	.word	0x00034878
        /*0e80*/ 	.short	0x0100
        /*0e82*/ 	.byte	0x06
	.zero		1


	//   ....[13]....
        /*0e84*/ 	.word	0x00000680
        /*0e88*/ 	.word	0x000000ff
        /*0e8c*/ 	.word	0x00034888
        /*0e90*/ 	.short	0x0100
        /*0e92*/ 	.byte	0x06
	.zero		1


	//   ....[14]....
        /*0e94*/ 	.word	0x000007b0
        /*0e98*/ 	.word	0x000000ff
        /*0e9c*/ 	.word	0x00034890
        /*0ea0*/ 	.short	0x0100
        /*0ea2*/ 	.byte	0x08
	.zero		1


	//   ....[15]....
        /*0ea4*/ 	.word	0x000007c0
        /*0ea8*/ 	.word	0x000000ff
        /*0eac*/ 	.word	0x000348a0
        /*0eb0*/ 	.short	0x0100
        /*0eb2*/ 	.byte	0x08
	.zero		1


	//   ....[16]....
        /*0eb4*/ 	.word	0x000007d0
        /*0eb8*/ 	.word	0x000000ff
        /*0ebc*/ 	.word	0x00034898
        /*0ec0*/ 	.short	0x0100
        /*0ec2*/ 	.byte	0x08
	.zero		1


	//   ....[17]....
        /*0ec4*/ 	.word	0x000007e0
        /*0ec8*/ 	.word	0x000000ff
        /*0ecc*/ 	.word	0x000348a8
        /*0ed0*/ 	.short	0x0100
        /*0ed2*/ 	.byte	0x08
	.zero		1


	//   ....[18]....
        /*0ed4*/ 	.word	0x00000910
        /*0ed8*/ 	.word	0x000000ff
        /*0edc*/ 	.word	0x000348b0
        /*0ee0*/ 	.short	0x0100
        /*0ee2*/ 	.byte	0x08
	.zero		1


	//   ....[19]....
        /*0ee4*/ 	.word	0x00000920
        /*0ee8*/ 	.word	0x000000ff
        /*0eec*/ 	.word	0x000348c0
        /*0ef0*/ 	.short	0x0100
        /*0ef2*/ 	.byte	0x08
	.zero		1


	//   ....[20]....
        /*0ef4*/ 	.word	0x00000930
        /*0ef8*/ 	.word	0x000000ff
        /*0efc*/ 	.word	0x000348b8
        /*0f00*/ 	.short	0x0100
        /*0f02*/ 	.byte	0x08
	.zero		1


	//   ....[21]....
        /*0f04*/ 	.word	0x00000940
        /*0f08*/ 	.word	0x000000ff
        /*0f0c*/ 	.word	0x000348c8
        /*0f10*/ 	.short	0x0100
        /*0f12*/ 	.byte	0x08
	.zero		1


	//   ....[22]....
        /*0f14*/ 	.word	0x00003830
        /*0f18*/ 	.word	0x00000003
        /*0f1c*/ 	.word	0x00034890
        /*0f20*/ 	.short	0x010a
        /*0f22*/ 	.byte	0x3f
	.zero		1


	//   ....[23]....
        /*0f24*/ 	.word	0x00006df0
        /*0f28*/ 	.word	0x00000003
        /*0f2c*/ 	.word	0x00034890
        /*0f30*/ 	.short	0x010a
        /*0f32*/ 	.byte	0x3f
	.zero		1


	//   ....[24]....
        /*0f34*/ 	.word	0x0000a110
        /*0f38*/ 	.word	0x00000003
        /*0f3c*/ 	.word	0x00034890
        /*0f40*/ 	.short	0x010a
        /*0f42*/ 	.byte	0x3f
	.zero		1


	//   ....[25]....
        /*0f44*/ 	.word	0x0000a4e0
        /*0f48*/ 	.word	0x00000020
        /*0f4c*/ 	.word	0x00000000
        /*0f50*/ 	.short	0x0101
        /*0f52*/ 	.byte	0x3f
	.zero		1


	//   ....[26]....
        /*0f54*/ 	.word	0x0000a520
        /*0f58*/ 	.word	0x00000003
        /*0f5c*/ 	.word	0x000348b0
        /*0f60*/ 	.short	0x010a
        /*0f62*/ 	.byte	0x3f
	.zero		1


	//   ....[27]....
        /*0f64*/ 	.word	0x0000a9c0
        /*0f68*/ 	.word	0x00000003
        /*0f6c*/ 	.word	0x00000000
        /*0f70*/ 	.short	0x0101
        /*0f72*/ 	.byte	0x3f
	.zero		1


	//   ....[28]....
        /*0f74*/ 	.word	0x0000b020
        /*0f78*/ 	.word	0x00000010
        /*0f7c*/ 	.word	0x00034800
        /*0f80*/ 	.short	0x010a
        /*0f82*/ 	.byte	0x3f
	.zero		1


	//   ....[29]....
        /*0f84*/ 	.word	0x0000b070
        /*0f88*/ 	.word	0x00000010
        /*0f8c*/ 	.word	0x00034800
        /*0f90*/ 	.short	0x010a
        /*0f92*/ 	.byte	0x3f
	.zero		1


	//   ....[30]....
        /*0f94*/ 	.word	0x0000c420
        /*0f98*/ 	.word	0x00000010
        /*0f9c*/ 	.word	0x00034800
        /*0fa0*/ 	.short	0x010a
        /*0fa2*/ 	.byte	0x3f
	.zero		1


	//   ....[31]....
        /*0fa4*/ 	.word	0x0000f9d0
        /*0fa8*/ 	.word	0x00000010
        /*0fac*/ 	.word	0x00034800
        /*0fb0*/ 	.short	0x010a
        /*0fb2*/ 	.byte	0x3f
	.zero		1


	//   ....[32]....
        /*0fb4*/ 	.word	0x00012580
        /*0fb8*/ 	.word	0x00000003
        /*0fbc*/ 	.word	0x00034830
        /*0fc0*/ 	.short	0x010a
        /*0fc2*/ 	.byte	0x3f
	.zero		1


	//   ....[33]....
        /*0fc4*/ 	.word	0x000125f0
        /*0fc8*/ 	.word	0x00000003
        /*0fcc*/ 	.word	0x00034830
        /*0fd0*/ 	.short	0x010a
        /*0fd2*/ 	.byte	0x3f
	.zero		1


	//   ....[34]....
        /*0fd4*/ 	.word	0x000131c0
        /*0fd8*/ 	.word	0x00000003
        /*0fdc*/ 	.word	0x00000000
        /*0fe0*/ 	.short	0x0101
        /*0fe2*/ 	.byte	0x3f
	.zero		1


	//   ....[35]....
        /*0fe4*/ 	.word	0x00014f20
        /*0fe8*/ 	.word	0x0000000f
        /*0fec*/ 	.word	0x00034830
        /*0ff0*/ 	.short	0x010a
        /*0ff2*/ 	.byte	0x3f
	.zero		1


	//   ....[36]....
        /*0ff4*/ 	.word	0x00014f90
        /*0ff8*/ 	.word	0x0000000f
        /*0ffc*/ 	.word	0x00034830
        /*1000*/ 	.short	0x010a
        /*1002*/ 	.byte	0x3f
	.zero		1


	//   ....[37]....
        /*1004*/ 	.word	0x00015b70
        /*1008*/ 	.word	0x0000000c
        /*100c*/ 	.word	0x00034850
        /*1010*/ 	.short	0x010a
        /*1012*/ 	.byte	0x3f
	.zero		1


	//   ....[38]....
        /*1014*/ 	.word	0x00015bc0
        /*1018*/ 	.word	0x0000000c
        /*101c*/ 	.word	0x00034850
        /*1020*/ 	.short	0x010a
        /*1022*/ 	.byte	0x3f
	.zero		1


	//   ....[39]....
        /*1024*/ 	.word	0x00017730
        /*1028*/ 	.word	0x0000000f
        /*102c*/ 	.word	0x00000000
        /*1030*/ 	.short	0x0101
        /*1032*/ 	.byte	0x3f
	.zero		1


	//   ....[40]....
        /*1034*/ 	.word	0x00017770
        /*1038*/ 	.word	0x00000007
        /*103c*/ 	.word	0x00000000
        /*1040*/ 	.short	0x0101
        /*1042*/ 	.byte	0x3f
	.zero		1


	//   ....[41]....
        /*1044*/ 	.word	0x00017df0
        /*1048*/ 	.word	0x00000000
        /*104c*/ 	.word	0x00034830
        /*1050*/ 	.short	0x010a
        /*1052*/ 	.byte	0x3f
	.zero		1


	//   ....[42]....
        /*1054*/ 	.word	0x00017e60
        /*1058*/ 	.word	0x00000000
        /*105c*/ 	.word	0x00034830
        /*1060*/ 	.short	0x010a
        /*1062*/ 	.byte	0x3f
	.zero		1


	//   ....[43]....
        /*1064*/ 	.word	0x00018a40
        /*1068*/ 	.word	0x0000000f
        /*106c*/ 	.word	0x00034850
        /*1070*/ 	.short	0x010a
        /*1072*/ 	.byte	0x3f
	.zero		1


	//   ....[44]....
        /*1074*/ 	.word	0x00018a90
        /*1078*/ 	.word	0x0000000f
        /*107c*/ 	.word	0x00034850
        /*1080*/ 	.short	0x010a
        /*1082*/ 	.byte	0x3f
	.zero		1


	//   ....[45]....
        /*1084*/ 	.word	0x00019c50
        /*1088*/ 	.word	0x0000000b
        /*108c*/ 	.word	0x00000000
        /*1090*/ 	.short	0x0101
        /*1092*/ 	.byte	0x3f
	.zero		1


	//   ....[46]....
        /*1094*/ 	.word	0x00019ce0
        /*1098*/ 	.word	0x0000000f
        /*109c*/ 	.word	0x00000000
        /*10a0*/ 	.short	0x0101
        /*10a2*/ 	.byte	0x3f
	.zero		1


	//   ....[47]....
        /*10a4*/ 	.word	0x0001a6d0
        /*10a8*/ 	.word	0x0000000b
        /*10ac*/ 	.word	0x00034850
        /*10b0*/ 	.short	0x010a
        /*10b2*/ 	.byte	0x3f
	.zero		1


	//   ....[48]....
        /*10b4*/ 	.word	0x0001a770
        /*10b8*/ 	.word	0x0000000b
        /*10bc*/ 	.word	0x00034850
        /*10c0*/ 	.short	0x010a
        /*10c2*/ 	.byte	0x3f
	.zero		1


	//   ....[49]....
        /*10c4*/ 	.word	0x0001ad20
        /*10c8*/ 	.word	0x00000008
        /*10cc*/ 	.word	0x00000000
        /*10d0*/ 	.short	0x0101
        /*10d2*/ 	.byte	0x3f
	.zero		1


	//   ....[50]....
        /*10d4*/ 	.word	0x0001c210
        /*10d8*/ 	.word	0x00000000
        /*10dc*/ 	.word	0x00000000
        /*10e0*/ 	.short	0x0101
        /*10e2*/ 	.byte	0x3f
	.zero		1


	//   ....[51]....
        /*10e4*/ 	.word	0x0001e7d0
        /*10e8*/ 	.word	0x00000004
        /*10ec*/ 	.word	0x00034820
        /*10f0*/ 	.short	0x010a
        /*10f2*/ 	.byte	0x3f
	.zero		1


	//   ....[52]....
        /*10f4*/ 	.word	0x0001e8b0
        /*10f8*/ 	.word	0x00000004
        /*10fc*/ 	.word	0x000348a0
        /*1100*/ 	.short	0x010a
        /*1102*/ 	.byte	0x3f
	.zero		1


	//   ....[53]....
        /*1104*/ 	.word	0x0001ece0
        /*1108*/ 	.word	0x00000004
        /*110c*/ 	.word	0x000348c0
        /*1110*/ 	.short	0x010a
        /*1112*/ 	.byte	0x3f
	.zero		1


	//   ....[54]....
        /*1114*/ 	.word	0x0001f1f0
        /*1118*/ 	.word	0x00000006
        /*111c*/ 	.word	0x000348a0
        /*1120*/ 	.short	0x010a
        /*1122*/ 	.byte	0x3f
	.zero		1


	//   ....[55]....
        /*1124*/ 	.word	0x0001f610
        /*1128*/ 	.word	0x00000006
        /*112c*/ 	.word	0x000348c0
        /*1130*/ 	.short	0x010a
        /*1132*/ 	.byte	0x3f
	.zero		1


	//   ....[56]....
        /*1134*/ 	.word	0x00020440
        /*1138*/ 	.word	0x00000000
        /*113c*/ 	.word	0x00034840
        /*1140*/ 	.short	0x010a
        /*1142*/ 	.byte	0x3f
	.zero		1


	//   ....[57]....
        /*1144*/ 	.word	0x000214a0
        /*1148*/ 	.word	0x00000008
        /*114c*/ 	.word	0x00034800
        /*1150*/ 	.short	0x0107
        /*1152*/ 	.byte	0x3f
	.zero		1


	//   ....[58]....
        /*1154*/ 	.word	0x000215a0
        /*1158*/ 	.word	0x00000002
        /*115c*/ 	.word	0x00034800
        /*1160*/ 	.short	0x0101
        /*1162*/ 	.byte	0x3f
	.zero		1


	//   ....[59]....
        /*1164*/ 	.word	0x000215c0
        /*1168*/ 	.word	0x00000002
        /*116c*/ 	.word	0x00034820
        /*1170*/ 	.short	0x010a
        /*1172*/ 	.byte	0x3f
	.zero		1


	//   ....[60]....
        /*1174*/ 	.word	0x00021920
        /*1178*/ 	.word	0x00000003
        /*117c*/ 	.word	0x00034840
        /*1180*/ 	.short	0x010a
        /*1182*/ 	.byte	0x3f
	.zero		1


	//   ....[61]....
        /*1184*/ 	.word	0x00021dd0
        /*1188*/ 	.word	0x00000000
        /*118c*/ 	.word	0x00034860
        /*1190*/ 	.short	0x010a
        /*1192*/ 	.byte	0x3f
	.zero		1


	//   ....[62]....
        /*1194*/ 	.word	0x000224c0
        /*1198*/ 	.word	0x00000003
        /*119c*/ 	.word	0x00034840
        /*11a0*/ 	.short	0x010a
        /*11a2*/ 	.byte	0x3f
	.zero		1


	//   ....[63]....
        /*11a4*/ 	.word	0x00022970
        /*11a8*/ 	.word	0x00000002
        /*11ac*/ 	.word	0x00034860
        /*11b0*/ 	.short	0x010a
        /*11b2*/ 	.byte	0x3f
	.zero		1


	//   ....[64]....
        /*11b4*/ 	.word	0x00022fd0
        /*11b8*/ 	.word	0x00000003
        /*11bc*/ 	.word	0x00034840
        /*11c0*/ 	.short	0x010a
        /*11c2*/ 	.byte	0x3f
	.zero		1


	//   ....[65]....
        /*11c4*/ 	.word	0x00023470
        /*11c8*/ 	.word	0x00000002
        /*11cc*/ 	.word	0x00034860
        /*11d0*/ 	.short	0x010a
        /*11d2*/ 	.byte	0x3f
	.zero		1


	//   ....[66]....
        /*11d4*/ 	.word	0x00023a50
        /*11d8*/ 	.word	0x00000000
        /*11dc*/ 	.word	0x00034860
        /*11e0*/ 	.short	0x010a
        /*11e2*/ 	.byte	0x3f
	.zero		1


	//   ....[67]....
        /*11e4*/ 	.word	0x00024bd0
        /*11e8*/ 	.word	0x00000000
        /*11ec*/ 	.word	0x00034820
        /*11f0*/ 	.short	0x010a
        /*11f2*/ 	.byte	0x3f
	.zero		1


	//   ....[68]....
        /*11f4*/ 	.word	0x00024da0
        /*11f8*/ 	.word	0x00000006
        /*11fc*/ 	.word	0x00000000
        /*1200*/ 	.short	0x010a
        /*1202*/ 	.byte	0x3f
	.zero		1


	//   ....[69]....
        /*1204*/ 	.word	0x00024e10
        /*1208*/ 	.word	0x00000007
        /*120c*/ 	.word	0x00000000
        /*1210*/ 	.short	0x010a
        /*1212*/ 	.byte	0x3f
	.zero		1


	//   ....[70]....
        /*1214*/ 	.word	0x00024e80
        /*1218*/ 	.word	0x00000004
        /*121c*/ 	.word	0x00000000
        /*1220*/ 	.short	0x010a
        /*1222*/ 	.byte	0x3f
	.zero		1


	//   ....[71]....
        /*1224*/ 	.word	0x00024eb0
        /*1228*/ 	.word	0x00000003
        /*122c*/ 	.word	0x00000000
        /*1230*/ 	.short	0x010a
        /*1232*/ 	.byte	0x3f
	.zero		1


	//   ....[72]....
        /*1234*/ 	.word	0x00024f10
        /*1238*/ 	.word	0x00000003
        /*123c*/ 	.word	0x00034890
        /*1240*/ 	.short	0x010a
        /*1242*/ 	.byte	0x3f
	.zero		1


	//   ....[73]....
        /*1244*/ 	.word	0x00024f60
        /*1248*/ 	.word	0x00000003
        /*124c*/ 	.word	0x00034890
        /*1250*/ 	.short	0x010a
        /*1252*/ 	.byte	0x3f
	.zero		1


	//   ....[74]....
        /*1254*/ 	.word	0x00024fb0
        /*1258*/ 	.word	0x00000003
        /*125c*/ 	.word	0x00034890
        /*1260*/ 	.short	0x010a
        /*1262*/ 	.byte	0x3f
	.zero		1


	//   ....[75]....
        /*1264*/ 	.word	0x00025000
        /*1268*/ 	.word	0x00000003
        /*126c*/ 	.word	0x000348b0
        /*1270*/ 	.short	0x010a
        /*1272*/ 	.byte	0x3f
	.zero		1


	//   ....[76]....
        /*1274*/ 	.word	0x000253e0
        /*1278*/ 	.word	0x00000010
        /*127c*/ 	.word	0x00034800
        /*1280*/ 	.short	0x010a
        /*1282*/ 	.byte	0x3f
	.zero		1


	//   ....[77]....
        /*1284*/ 	.word	0x000257f0
        /*1288*/ 	.word	0x00000010
        /*128c*/ 	.word	0x00034800
        /*1290*/ 	.short	0x010a
        /*1292*/ 	.byte	0x3f
	.zero		1


	//   ....[78]....
        /*1294*/ 	.word	0x00025840
        /*1298*/ 	.word	0x00000003
        /*129c*/ 	.word	0x00034830
        /*12a0*/ 	.short	0x010a
        /*12a2*/ 	.byte	0x3f
	.zero		1


	//   ....[79]....
        /*12a4*/ 	.word	0x00025890
        /*12a8*/ 	.word	0x0000000f
        /*12ac*/ 	.word	0x00034830
        /*12b0*/ 	.short	0x010a
        /*12b2*/ 	.byte	0x3f
	.zero		1


	//   ....[80]....
        /*12b4*/ 	.word	0x000258e0
        /*12b8*/ 	.word	0x0000000c
        /*12bc*/ 	.word	0x00034850
        /*12c0*/ 	.short	0x010a
        /*12c2*/ 	.byte	0x3f
	.zero		1


	//   ....[81]....
        /*12c4*/ 	.word	0x00025930
        /*12c8*/ 	.word	0x00000000
        /*12cc*/ 	.word	0x00034830
        /*12d0*/ 	.short	0x010a
        /*12d2*/ 	.byte	0x3f
	.zero		1


	//   ....[82]....
        /*12d4*/ 	.word	0x00025980
        /*12d8*/ 	.word	0x0000000f
        /*12dc*/ 	.word	0x00034850
        /*12e0*/ 	.short	0x010a
        /*12e2*/ 	.byte	0x3f
	.zero		1


	//   ....[83]....
        /*12e4*/ 	.word	0x000259d0
        /*12e8*/ 	.word	0x0000000b
        /*12ec*/ 	.word	0x00034850
        /*12f0*/ 	.short	0x010a
        /*12f2*/ 	.byte	0x3f
	.zero		1


	//   ....[84]....
        /*12f4*/ 	.word	0x00025b90
        /*12f8*/ 	.word	0x00000003
        /*12fc*/ 	.word	0x00034820
        /*1300*/ 	.short	0x010a
        /*1302*/ 	.byte	0x3f
	.zero		1


	//   ....[85]....
        /*1304*/ 	.word	0x00025be0
        /*1308*/ 	.word	0x00000004
        /*130c*/ 	.word	0x000348a0
        /*1310*/ 	.short	0x010a
        /*1312*/ 	.byte	0x3f
	.zero		1


	//   ....[86]....
        /*1314*/ 	.word	0x00025c30
        /*1318*/ 	.word	0x00000004
        /*131c*/ 	.word	0x000348c0
        /*1320*/ 	.short	0x010a
        /*1322*/ 	.byte	0x3f
	.zero		1


	//   ....[87]....
        /*1324*/ 	.word	0x00025c80
        /*1328*/ 	.word	0x00000006
        /*132c*/ 	.word	0x000348a0
        /*1330*/ 	.short	0x010a
        /*1332*/ 	.byte	0x3f
	.zero		1


	//   ....[88]....
        /*1334*/ 	.word	0x00025cd0
        /*1338*/ 	.word	0x00000006
        /*133c*/ 	.word	0x000348c0
        /*1340*/ 	.short	0x010a
        /*1342*/ 	.byte	0x3f
	.zero		1


	//   ....[89]....
        /*1344*/ 	.word	0x00025e70
        /*1348*/ 	.word	0x00000000
        /*134c*/ 	.word	0x00034840
        /*1350*/ 	.short	0x010a
        /*1352*/ 	.byte	0x3f
	.zero		1


	//   ....[90]....
        /*1354*/ 	.word	0x00026a60
        /*1358*/ 	.word	0x00000002
        /*135c*/ 	.word	0x00034820
        /*1360*/ 	.short	0x010a
        /*1362*/ 	.byte	0x3f
	.zero		1


	//   ....[91]....
        /*1364*/ 	.word	0x00026ab0
        /*1368*/ 	.word	0x00000003
        /*136c*/ 	.word	0x00034840
        /*1370*/ 	.short	0x010a
        /*1372*/ 	.byte	0x3f
	.zero		1


	//   ....[92]....
        /*1374*/ 	.word	0x00026b00
        /*1378*/ 	.word	0x00000000
        /*137c*/ 	.word	0x00034860
        /*1380*/ 	.short	0x010a
        /*1382*/ 	.byte	0x3f
	.zero		1


	//   ....[93]....
        /*1384*/ 	.word	0x00026b50
        /*1388*/ 	.word	0x00000003
        /*138c*/ 	.word	0x00034840
        /*1390*/ 	.short	0x010a
        /*1392*/ 	.byte	0x3f
	.zero		1


	//   ....[94]....
        /*1394*/ 	.word	0x00026ba0
        /*1398*/ 	.word	0x00000002
        /*139c*/ 	.word	0x00034860
        /*13a0*/ 	.short	0x010a
        /*13a2*/ 	.byte	0x3f
	.zero		1


	//   ....[95]....
        /*13a4*/ 	.word	0x00026bf0
        /*13a8*/ 	.word	0x00000003
        /*13ac*/ 	.word	0x00034840
        /*13b0*/ 	.short	0x010a
        /*13b2*/ 	.byte	0x3f
	.zero		1


	//   ....[96]....
        /*13b4*/ 	.word	0x00026c40
        /*13b8*/ 	.word	0x00000002
        /*13bc*/ 	.word	0x00034860
        /*13c0*/ 	.short	0x010a
        /*13c2*/ 	.byte	0x3f
	.zero		1


	//   ....[97]....
        /*13c4*/ 	.word	0x00026c90
        /*13c8*/ 	.word	0x00000000
        /*13cc*/ 	.word	0x00034860
        /*13d0*/ 	.short	0x010a
        /*13d2*/ 	.byte	0x3f
	.zero		1


	//   ....[98]....
        /*13d4*/ 	.word	0x00027710
        /*13d8*/ 	.word	0x00000000
        /*13dc*/ 	.word	0x00034820
        /*13e0*/ 	.short	0x010a
        /*13e2*/ 	.byte	0x3f
	.zero		1


	//   ....[99]....
        /*13e4*/ 	.word	0x000278b0
        /*13e8*/ 	.word	0x00000006
        /*13ec*/ 	.word	0x00000000
        /*13f0*/ 	.short	0x010a
        /*13f2*/ 	.byte	0x3f
	.zero		1


	//   ....[100]....
        /*13f4*/ 	.word	0x00027900
        /*13f8*/ 	.word	0x00000007
        /*13fc*/ 	.word	0x00000000
        /*1400*/ 	.short	0x010a
        /*1402*/ 	.byte	0x3f
	.zero		1


	//   ....[101]....
        /*1404*/ 	.word	0x00027950
        /*1408*/ 	.word	0x00000004
        /*140c*/ 	.word	0x00000000
        /*1410*/ 	.short	0x010a
        /*1412*/ 	.byte	0x3f
	.zero		1


	//----- nvinfo : EIATTR_NUM_MBARRIERS
	.align		4
.L_599:
        /*1414*/ 	.byte	0x03, 0x38
        /*1416*/ 	.short	0x0016


	//----- nvinfo : EIATTR_EXIT_INSTR_OFFSETS
	.align		4
        /*1418*/ 	.byte	0x04, 0x1c
        /*141a*/ 	.short	(.L_601 - .L_600)


	//   ....[0]....
.L_600:
        /*141c*/ 	.word	0x00024f00


	//----- nvinfo : EIATTR_MAX_THREADS
	.align		4
.L_601:
        /*1420*/ 	.byte	0x04, 0x05
        /*1422*/ 	.short	(.L_603 - .L_602)
.L_602:
        /*1424*/ 	.word	0x00000180
        /*1428*/ 	.word	0x00000001
        /*142c*/ 	.word	0x00000001


	//----- nvinfo : EIATTR_CRS_STACK_SIZE
	.align		4
.L_603:
        /*1430*/ 	.byte	0x04, 0x1e
        /*1432*/ 	.short	(.L_605 - .L_604)
.L_604:
        /*1434*/ 	.word	0x00000000


	//----- nvinfo : EIATTR_CBANK_PARAM_SIZE
	.align		4
.L_605:
        /*1438*/ 	.byte	0x03, 0x19
        /*143a*/ 	.short	0x0af0


	//----- nvinfo : EIATTR_PARAM_CBANK
	.align		4
        /*143c*/ 	.byte	0x04, 0x0a
        /*143e*/ 	.short	(.L_607 - .L_606)
	.align		4
.L_606:
        /*1440*/ 	.word	index@(.nv.constant0._ZN7cutlass13device_kernelIN5flash11enable_sm90INS1_16FlashAttnFwdSm90INS1_25CollectiveMainloopFwdSm90ILi2EN4cute5tupleIJNS5_1CILi1EEES8_S8_EEENS6_IJNS7_ILi128EEESA_NS7_ILi192EEEEEELi128ENS_10bfloat16_tEfNS_4arch4Sm90ELb1ELb0ELb0ELb1ELb0ELb1ELb0ELb1ELb1ELb1ELb0ELb0EEENS1_21CollectiveEpilogueFwdINS6_IJSA_SA_SA_EEES9_SD_SF_Li256ELb1ELb1ELb0ELb0EEENS1_36VarlenDynamicPersistentTileSchedulerILi128ELi128ELi256ELi128ELb0ELb1ELb1ELb1ELb1ELb1EEEEEEEEEvNT_6ParamsE)
        /*1444*/ 	.short	0x0210
        /*1446*/ 	.short	0x0af0


	//----- nvinfo : EIATTR_SW_WAR
	.align		4
.L_607:
        /*1448*/ 	.byte	0x04, 0x36
        /*144a*/ 	.short	(.L_609 - .L_608)
.L_608:
        /*144c*/ 	.word	0x00000008
.L_609:


//--------------------- .nv.info._ZN7cutlass13device_kernelIN5flash11enable_sm90INS1_16FlashAttnFwdSm90INS1_25CollectiveMainloopFwdSm90ILi2EN4cute5tupleIJNS5_1CILi1EEES8_S8_EEENS6_IJNS7_ILi64EEESA_SA_EEELi512ENS_10bfloat16_tEfNS_4arch4Sm90ELb0ELb0ELb0ELb0ELb0ELb0ELb0ELb0ELb0ELb1ELb0ELb0EEENS1_21CollectiveEpilogueFwdINS6_IJSA_NS7_ILi512EEESA_EEES9_SC_SE_Li256ELb0ELb1ELb0ELb0EEENS1_29StaticPersistentTileSchedulerILb0EEEEEEEEEvNT_6ParamsE --------------------------
	.section	.nv.info._ZN7cutlass13device_kernelIN5flash11enable_sm90INS1_16FlashAttnFwdSm90INS1_25CollectiveMainloopFwdSm90ILi2EN4cute5tupleIJNS5_1CILi1EEES8_S8_EEENS6_IJNS7_ILi64EEESA_SA_EEELi512ENS_10bfloat16_tEfNS_4arch4Sm90ELb0ELb0ELb0ELb0ELb0ELb0ELb0ELb0ELb0ELb1ELb0ELb0EEENS1_21CollectiveEpilogueFwdINS6_IJSA_NS7_ILi512EEESA_EEES9_SC_SE_Li256ELb0ELb1ELb0ELb0EEENS1_29StaticPersistentTileSchedulerILb0EEEEEEEEEvNT_6ParamsE,"",@"SHT_CUDA_INFO"
	.sectionflags	@""
	.align	4


	//----- nvinfo : EIATTR_CUDA_API_VERSION
	.align		4
        /*0000*/ 	.byte	0x04, 0x37
        /*0002*/ 	.short	(.L_611 - .L_610)
.L_610:
        /*0004*/ 	.word	0x00000082


	//----- nvinfo : EIATTR_KPARAM_INFO
	.align		4
.L_611:
        /*0008*/ 	.byte	0x04, 0x17
        /*000a*/ 	.short	(.L_613 - .L_612)
.L_612:
        /*000c*/ 	.word	0x00000000
        /*0010*/ 	.short	0x0000
        /*0012*/ 	.short	0x0070
        /*0014*/ 	.byte	0x00, 0xf0, 0x01, 0x28


	//----- nvinfo : EIATTR_SPARSE_MMA_MASK
	.align		4
.L_613:
        /*0018*/ 	.byte	0x03, 0x50
        /*001a*/ 	.short	0x0000


	//----- nvinfo : EIATTR_MAXREG_COUNT
	.align		4
        /*001c*/ 	.byte	0x03, 0x1b
        /*001e*/ 	.short	0x00a8


	//----- nvinfo : EIATTR_NUM_BARRIERS
	.align		4
        /*0020*/ 	.byte	0x02, 0x4c
        /*0022*/ 	.byte	0x10
	.zero		1


	//----- nvinfo : EIATTR_EXTERNS
	.align		4
        /*0024*/ 	.byte	0x04, 0x0f
        /*0026*/ 	.short	(.L_615 - .L_614)


	//   ....[0]....
	.align		4
.L_614:
        /*0028*/ 	.word	index@(__assertfail)


	//----- nvinfo : EIATTR_ANNOTATIONS
	.align		4
.L_615:
        /*002c*/ 	.byte	0x04, 0x55
        /*002e*/ 	.short	(.L_617 - .L_616)


	//   ....[0]....
.L_616:
        /* <DEDUP_REMOVED lines=28> */


	//----- nvinfo : EIATTR_MERCURY_ISA_VERSION
	.align		4
.L_617:
        /*01d8*/ 	.byte	0x03, 0x5f
        /*01da*/ 	.short	0x0101


	//----- nvinfo : EIATTR_INT_WARP_WIDE_INSTR_OFFSETS
	.align		4
        /*01dc*/ 	.byte	0x04, 0x31
        /*01de*/ 	.short	(.L_619 - .L_618)


	//   ....[0]....
.L_618:
        /*01e0*/ 	.word	0x00000130


	//   ....[1]....
        /*01e4*/ 	.word	0x00000170


	//   ....[2]....
        /*01e8*/ 	.word	0x000001e0


	//----- nvinfo : EIATTR_COOP_GROUP_MASK_REGIDS
	.align		4
.L_619:
        /*01ec*/ 	.byte	0x04, 0x29
        /*01ee*/ 	.short	(.L_621 - .L_620)


	//   ....[0]....
.L_620:
        /*01f0*/ 	.word	0xffffffff


	//   ....[1]....
        /*01f4*/ 	.word	0xffffffff


	//   ....[2]....
        /*01f8*/ 	.word	0xffffffff


	//   ....[3]....
        /*01fc*/ 	.word	0xffffffff


	//   ....[4]....
        /*0200*/ 	.word	0xffffffff


	//   ....[5]....
        /*0204*/ 	.word	0xffffffff


	//   ....[6]....
        /*0208*/ 	.word	0xffffffff


	//   ....[7]....
        /*020c*/ 	.word	0xffffffff


	//   ....[8]....
        /*0210*/ 	.word	0xffffffff


	//   ....[9]....
        /*0214*/ 	.word	0xffffffff


	//   ....[10]....
        /*0218*/ 	.word	0xffffffff


	//   ....[11]....
        /*021c*/ 	.word	0xffffffff


	//   ....[12]....
        /*0220*/ 	.word	0xffffffff


	//   ....[13]....
        /*0224*/ 	.word	0xffffffff


	//   ....[14]....
        /*0228*/ 	.word	0xffffffff


	//   ....[15]....
        /*022c*/ 	.word	0xffffffff


	//   ....[16]....
        /*0230*/ 	.word	0xffffffff


	//   ....[17]....
        /*0234*/ 	.word	0xffffffff


	//   ....[18]....
        /*0238*/ 	.word	0xffffffff


	//   ....[19]....
        /*023c*/ 	.word	0xffffffff


	//   ....[20]....
        /*0240*/ 	.word	0xffffffff


	//   ....[21]....
        /*0244*/ 	.word	0xffffffff


	//   ....[22]....
        /*0248*/ 	.word	0xffffffff


	//   ....[23]....
        /*024c*/ 	.word	0xffffffff


	//   ....[24]....
        /*0250*/ 	.word	0xffffffff


	//   ....[25]....
        /*0254*/ 	.word	0xffffffff


	//   ....[26]....
        /*0258*/ 	.word	0xffffffff


	//   ....[27]....
        /*025c*/ 	.word	0xffffffff


	//   ....[28]....
        /*0260*/ 	.word	0xffffffff


	//   ....[29]....
        /*0264*/ 	.word	0xffffffff


	//   ....[30]....
        /*0268*/ 	.word	0xffffffff


	//   ....[31]....
        /*026c*/ 	.word	0xffffffff


	//   ....[32]....
        /*0270*/ 	.word	0xffffffff


	//   ....[33]....
        /*0274*/ 	.word	0xffffffff


	//   ....[34]....
        /*0278*/ 	.word	0xffffffff


	//   ....[35]....
        /*027c*/ 	.word	0xffffffff


	//   ....[36]....
        /*0280*/ 	.word	0xffffffff


	//   ....[37]....
        /*0284*/ 	.word	0xffffffff


	//   ....[38]....
        /*0288*/ 	.word	0xffffffff


	//   ....[39]....
        /*028c*/ 	.word	0xffffffff


	//   ....[40]....
        /*0290*/ 	.word	0xffffffff


	//   ....[41]....
        /*0294*/ 	.word	0xffffffff


	//   ....[42]....
        /*0298*/ 	.word	0x0500000f


	//   ....[43]....
        /*029c*/ 	.word	0x0500000f


	//   ....[44]....
        /*02a0*/ 	.word	0x0500000f


	//   ....[45]....
        /*02a4*/ 	.word	0x0500000f


	//   ....[46]....
        /*02a8*/ 	.word	0x0500000f


	//   ....[47]....
        /*02ac*/ 	.word	0x0500000f


	//   ....[48]....
        /*02b0*/ 	.word	0x0500000f


	//   ....[49]....
        /*02b4*/ 	.word	0x0500000f


	//   ....[50]....
        /*02b8*/ 	.word	0x0500000f


	//   ....[51]....
        /*02bc*/ 	.word	0x0500000f


	//----- nvinfo : EIATTR_COOP_GROUP_INSTR_OFFSETS
	.align		4
.L_621:
        /*02c0*/ 	.byte	0x04, 0x28
        /*02c2*/ 	.short	(.L_623 - .L_622)


	//   ....[0]....
.L_622:
        /*02c4*/ 	.word	0x00000060


	//   ....[1]....
        /*02c8*/ 	.word	0x00000140


	//   ....[2]....
        /*02cc*/ 	.word	0x00000190


	//   ....[3]....
        /*02d0*/ 	.word	0x00000380


	//   ....[4]....
        /*02d4*/ 	.word	0x000004e0


	//   ....[5]....
        /*02d8*/ 	.word	0x00000600


	//   ....[6]....
        /*02dc*/ 	.word	0x00000760


	//   ....[7]....
        /*02e0*/ 	.word	0x000011b0


	//   ....[8]....
        /*02e4*/ 	.word	0x00002ad0


	//   ....[9]....
        /*02e8*/ 	.word	0x000034b0


	//   ....[10]....
        /*02ec*/ 	.word	0x00003500


	//   ....[11]....
        /*02f0*/ 	.word	0x00003710


	//   ....[12]....
        /*02f4*/ 	.word	0x000037c0


	//   ....[13]....
        /*02f8*/ 	.word	0x000040b0


	//   ....[14]....
        /*02fc*/ 	.word	0x00004520


	//   ....[15]....
        /*0300*/ 	.word	0x00004550


	//   ....[16]....
        /*0304*/ 	.word	0x00004780


	//   ....[17]....
        /*0308*/ 	.word	0x000048b0


	//   ....[18]....
        /*030c*/ 	.word	0x000059c0


	//   ....[19]....
        /*0310*/ 	.word	0x00005a00


	//   ....[20]....
        /*0314*/ 	.word	0x00005a40


	//   ....[21]....
        /*0318*/ 	.word	0x00005ac0


	//   ....[22]....
        /*031c*/ 	.word	0x00005ae0


	//   ....[23]....
        /*0320*/ 	.word	0x000064b0


	//   ....[24]....
        /*0324*/ 	.word	0x00007830


	//   ....[25]....
        /*0328*/ 	.word	0x00007860


	//   ....[26]....
        /*032c*/ 	.word	0x00007880


	//   ....[27]....
        /*0330*/ 	.word	0x000078a0


	//   ....[28]....
        /*0334*/ 	.word	0x00007ee0


	//   ....[29]....
        /*0338*/ 	.word	0x00007ef0


	//   ....[30]....
        /*033c*/ 	.word	0x00008130


	//   ....[31]....
        /*0340*/ 	.word	0x00008160


	//   ....[32]....
        /*0344*/ 	.word	0x00008c90


	//   ....[33]....
        /*0348*/ 	.word	0x000095f0


	//   ....[34]....
        /*034c*/ 	.word	0x00009620


	//   ....[35]....
        /*0350*/ 	.word	0x000096f0


	//   ....[36]....
        /*0354*/ 	.word	0x00009700


	//   ....[37]....
        /*0358*/ 	.word	0x00009780


	//   ....[38]....
        /*035c*/ 	.word	0x00009790


	//   ....[39]....
        /*0360*/ 	.word	0x000097a0


	//   ....[40]....
        /*0364*/ 	.word	0x000097b0


	//   ....[41]....
        /*0368*/ 	.word	0x0000ce50


	//   ....[42]....
        /*036c*/ 	.word	0x0000d3e0


	//   ....[43]....
        /*0370*/ 	.word	0x0000d550


	//   ....[44]....
        /*0374*/ 	.word	0x0000d5b0


	//   ....[45]....
        /*0378*/ 	.word	0x0000d670


	//   ....[46]....
        /*037c*/ 	.word	0x0000d770


	//   ....[47]....
        /*0380*/ 	.word	0x0000d7d0


	//   ....[48]....
        /*0384*/ 	.word	0x0000d8c0


	//   ....[49]....
        /*0388*/ 	.word	0x0000d920


	//   ....[50]....
        /*038c*/ 	.word	0x0000d9c0


	//   ....[51]....
        /*0390*/ 	.word	0x0000ddb0


	//----- nvinfo : EIATTR_REG_RECONFIG
	.align		4
.L_623:
        /*0394*/ 	.byte	0x01, 0x54
	.zero		2


	//----- nvinfo : EIATTR_SYSCALL_OFFSETS
	.align		4
        /*0398*/ 	.byte	0x04, 0x46
        /*039a*/ 	.short	(.L_625 - .L_624)


	//   ....[0]....
.L_624:
        /*039c*/ 	.word	0x00002c90


	//   ....[1]....
        /*03a0*/ 	.word	0x000088f0


	//   ....[2]....
        /*03a4*/ 	.word	0x00008a30


	//   ....[3]....
        /*03a8*/ 	.word	0x00008b20


	//   ....[4]....
        /*03ac*/ 	.word	0x00009220


	//----- nvinfo : EIATTR_MBARRIER_INSTR_OFFSETS
	.align		4
.L_625:
        /*03b0*/ 	.byte	0x04, 0x39
        /*03b2*/ 	.short	(.L_627 - .L_626)


	//   ....[0]....
.L_626:
        /*03b4*/ 	.word	0x00000270
        /*03b8*/ 	.word	0x000000ff
        /*03bc*/ 	.word	0x00028c00
        /*03c0*/ 	.short	0x0100
        /*03c2*/ 	.byte	0x08
	.zero		1


	//   ....[1]....
        /*03c4*/ 	.word	0x00000280
        /*03c8*/ 	.word	0x000000ff
        /*03cc*/ 	.word	0x00028c20
        /*03d0*/ 	.short	0x0100
        /*03d2*/ 	.byte	0x08
	.zero		1


	//   ....[2]....
        /*03d4*/ 	.word	0x00000330
        /*03d8*/ 	.word	0x000000ff
        /*03dc*/ 	.word	0x00028c30
        /*03e0*/ 	.short	0x0100
        /*03e2*/ 	.byte	0x06
	.zero		1


	//   ....[3]....
        /*03e4*/ 	.word	0x00000340
        /*03e8*/ 	.word	0x000000ff
        /*03ec*/ 	.word	0x00028c40
        /*03f0*/ 	.short	0x0100
        /*03f2*/ 	.byte	0x06
	.zero		1


	//   ....[4]....
        /*03f4*/ 	.word	0x00000350
        /*03f8*/ 	.word	0x000000ff
        /*03fc*/ 	.word	0x00028c38
        /*0400*/ 	.short	0x0100
        /*0402*/ 	.byte	0x06
	.zero		1


	//   ....[5]....
        /*0404*/ 	.word	0x00000360
        /*0408*/ 	.word	0x000000ff
        /*040c*/ 	.word	0x00028c48
        /*0410*/ 	.short	0x0100
        /*0412*/ 	.byte	0x06
	.zero		1


	//   ....[6]....
        /*0414*/ 	.word	0x00000490
        /*0418*/ 	.word	0x000000ff
        /*041c*/ 	.word	0x00028c50
        /*0420*/ 	.short	0x0100
        /*0422*/ 	.byte	0x08
	.zero		1


	//   ....[7]....
        /*0424*/ 	.word	0x000004a0
        /*0428*/ 	.word	0x000000ff
        /*042c*/ 	.word	0x00028c60
        /*0430*/ 	.short	0x0100
        /*0432*/ 	.byte	0x08
	.zero		1


	//   ....[8]....
        /*0434*/ 	.word	0x000004b0
        /*0438*/ 	.word	0x000000ff
        /*043c*/ 	.word	0x00028c58
        /*0440*/ 	.short	0x0100
        /*0442*/ 	.byte	0x08
	.zero		1


	//   ....[9]....
        /*0444*/ 	.word	0x000004c0
        /*0448*/ 	.word	0x000000ff
        /*044c*/ 	.word	0x00028c68
        /*0450*/ 	.short	0x0100
        /*0452*/ 	.byte	0x08
	.zero		1


	//   ....[10]....
        /*0454*/ 	.word	0x000005b0
        /*0458*/ 	.word	0x000000ff
        /*045c*/ 	.word	0x00028c70
        /*0460*/ 	.short	0x0100
        /*0462*/ 	.byte	0x06
	.zero		1


	//   ....[11]....
        /*0464*/ 	.word	0x000005c0
        /*0468*/ 	.word	0x000000ff
        /*046c*/ 	.word	0x00028c80
        /*0470*/ 	.short	0x0100
        /*0472*/ 	.byte	0x06
	.zero		1


	//   ....[12]....
        /*0474*/ 	.word	0x000005d0
        /*0478*/ 	.word	0x000000ff
        /*047c*/ 	.word	0x00028c78
        /*0480*/ 	.short	0x0100
        /*0482*/ 	.byte	0x06
	.zero		1


	//   ....[13]....
        /*0484*/ 	.word	0x000005e0
        /*0488*/ 	.word	0x000000ff
        /*048c*/ 	.word	0x00028c88
        /*0490*/ 	.short	0x0100
        /*0492*/ 	.byte	0x06
	.zero		1


	//   ....[14]....
        /*0494*/ 	.word	0x00000710
        /*0498*/ 	.word	0x000000ff
        /*049c*/ 	.word	0x00028c90
        /*04a0*/ 	.short	0x0100
        /*04a2*/ 	.byte	0x08
	.zero		1


	//   ....[15]....
        /*04a4*/ 	.word	0x00000720
        /*04a8*/ 	.word	0x000000ff
        /*04ac*/ 	.word	0x00028ca0
        /*04b0*/ 	.short	0x0100
        /*04b2*/ 	.byte	0x08
	.zero		1


	//   ....[16]....
        /*04b4*/ 	.word	0x00000730
        /*04b8*/ 	.word	0x000000ff
        /*04bc*/ 	.word	0x00028c98
        /*04c0*/ 	.short	0x0100
        /*04c2*/ 	.byte	0x08
	.zero		1


	//   ....[17]....
        /*04c4*/ 	.word	0x00000740
        /*04c8*/ 	.word	0x000000ff
        /*04cc*/ 	.word	0x00028ca8
        /*04d0*/ 	.short	0x0100
        /*04d2*/ 	.byte	0x08
	.zero		1


	//   ....[18]....
        /*04d4*/ 	.word	0x00000870
        /*04d8*/ 	.word	0x000000ff
        /*04dc*/ 	.word	0x00028cb0
        /*04e0*/ 	.short	0x0100
        /*04e2*/ 	.byte	0x08
	.zero		1


	//   ....[19]....
        /*04e4*/ 	.word	0x00000880
        /*04e8*/ 	.word	0x000000ff
        /*04ec*/ 	.word	0x00028cc0
        /*04f0*/ 	.short	0x0100
        /*04f2*/ 	.byte	0x08
	.zero		1


	//   ....[20]....
        /*04f4*/ 	.word	0x00000890
        /*04f8*/ 	.word	0x000000ff
        /*04fc*/ 	.word	0x00028cb8
        /*0500*/ 	.short	0x0100
        /*0502*/ 	.byte	0x08
	.zero		1


	//   ....[21]....
        /*0504*/ 	.word	0x000008a0
        /*0508*/ 	.word	0x000000ff
        /*050c*/ 	.word	0x00028cc8
        /*0510*/ 	.short	0x0100
        /*0512*/ 	.byte	0x08
	.zero		1


	//   ....[22]....
        /*0514*/ 	.word	0x000012c0
        /*0518*/ 	.word	0x000000ff
        /*051c*/ 	.word	0x00028c50
        /*0520*/ 	.short	0x010a
        /*0522*/ 	.byte	0x10
	.zero		1


	//   ....[23]....
        /*0524*/ 	.word	0x000015a0
        /*0528*/ 	.word	0x00000000
        /*052c*/ 	.word	0x00000000
        /*0530*/ 	.short	0x0101
        /*0532*/ 	.byte	0x3f
	.zero		1


	//   ....[24]....
        /*0534*/ 	.word	0x00001f30
        /*0538*/ 	.word	0x000000ff
        /*053c*/ 	.word	0x00028c50
        /*0540*/ 	.short	0x010a
        /*0542*/ 	.byte	0x06
	.zero		1


	//   ....[25]....
        /*0544*/ 	.word	0x00001f70
        /*0548*/ 	.word	0x000000ff
        /*054c*/ 	.word	0x00028c50
        /*0550*/ 	.short	0x010a
        /*0552*/ 	.byte	0x06
	.zero		1


	//   ....[26]....
        /*0554*/ 	.word	0x000021c0
        /*0558*/ 	.word	0x00000003
        /*055c*/ 	.word	0x00000000
        /*0560*/ 	.short	0x0101
        /*0562*/ 	.byte	0x3f
	.zero		1


	//   ....[27]....
        /*0564*/ 	.word	0x00002d10
        /*0568*/ 	.word	0x000000ff
        /*056c*/ 	.word	0x00028c00
        /*0570*/ 	.short	0x010a
        /*0572*/ 	.byte	0x29
	.zero		1


	//   ....[28]....
        /*0574*/ 	.word	0x00002d90
        /*0578*/ 	.word	0x00000007
        /*057c*/ 	.word	0x00028c30
        /*0580*/ 	.short	0x010a
        /*0582*/ 	.byte	0x3f
	.zero		1


	//   ....[29]....
        /*0584*/ 	.word	0x00002dd0
        /*0588*/ 	.word	0x00000007
        /*058c*/ 	.word	0x00028c30
        /*0590*/ 	.short	0x010a
        /*0592*/ 	.byte	0x3f
	.zero		1


	//   ....[30]....
        /*0594*/ 	.word	0x000039b0
        /*0598*/ 	.word	0x00000005
        /*059c*/ 	.word	0x00000000
        /*05a0*/ 	.short	0x0101
        /*05a2*/ 	.byte	0x3f
	.zero		1


	//   ....[31]....
        /*05a4*/ 	.word	0x00003e20
        /*05a8*/ 	.word	0x00000007
        /*05ac*/ 	.word	0x00028c50
        /*05b0*/ 	.short	0x010a
        /*05b2*/ 	.byte	0x3f
	.zero		1


	//   ....[32]....
        /*05b4*/ 	.word	0x00003e70
        /*05b8*/ 	.word	0x00000007
        /*05bc*/ 	.word	0x00028c50
        /*05c0*/ 	.short	0x010a
        /*05c2*/ 	.byte	0x3f
	.zero		1


	//   ....[33]....
        /*05c4*/ 	.word	0x000040d0
        /*05c8*/ 	.word	0x00000007
        /*05cc*/ 	.word	0x00000000
        /*05d0*/ 	.short	0x0101
        /*05d2*/ 	.byte	0x3f
	.zero		1


	//   ....[34]....
        /*05d4*/ 	.word	0x00004210
        /*05d8*/ 	.word	0x000000ff
        /*05dc*/ 	.word	0x00028c30
        /*05e0*/ 	.short	0x010a
        /*05e2*/ 	.byte	0x16
	.zero		1


	//   ....[35]....
        /*05e4*/ 	.word	0x00004250
        /*05e8*/ 	.word	0x000000ff
        /*05ec*/ 	.word	0x00028c30
        /*05f0*/ 	.short	0x010a
        /*05f2*/ 	.byte	0x16
	.zero		1


	//   ....[36]....
        /*05f4*/ 	.word	0x00004cd0
        /*05f8*/ 	.word	0x0000009a
        /*05fc*/ 	.word	0x00000000
        /*0600*/ 	.short	0x0101
        /*0602*/ 	.byte	0x3f
	.zero		1


	//   ....[37]....
        /*0604*/ 	.word	0x00005730
        /*0608*/ 	.word	0x000000ff
        /*060c*/ 	.word	0x00028c50
        /*0610*/ 	.short	0x010a
        /*0612*/ 	.byte	0x16
	.zero		1


	//   ....[38]....
        /*0614*/ 	.word	0x00005770
        /*0618*/ 	.word	0x000000ff
        /*061c*/ 	.word	0x00028c50
        /*0620*/ 	.short	0x010a
        /*0622*/ 	.byte	0x16
	.zero		1


	//   ....[39]....
        /*0624*/ 	.word	0x000059e0
        /*0628*/ 	.word	0x000000aa
        /*062c*/ 	.word	0x00000000
        /*0630*/ 	.short	0x0101
        /*0632*/ 	.byte	0x3f
	.zero		1


	//   ....[40]....
        /*0634*/ 	.word	0x00007f00
        /*0638*/ 	.word	0x000000ff
        /*063c*/ 	.word	0x00000000
        /*0640*/ 	.short	0x0101
        /*0642*/ 	.byte	0x04
	.zero		1


	//   ....[41]....
        /*0644*/ 	.word	0x00008ec0
        /*0648*/ 	.word	0x00000000
        /*064c*/ 	.word	0x00028c40
        /*0650*/ 	.short	0x010a
        /*0652*/ 	.byte	0x3f
	.zero		1


	//   ....[42]....
        /*0654*/ 	.word	0x000098b0
        /*0658*/ 	.word	0x000000ff
        /*065c*/ 	.word	0x00028c00
        /*0660*/ 	.short	0x0107
        /*0662*/ 	.byte	0x24
	.zero		1


	//   ....[43]....
        /*0664*/ 	.word	0x00009910
        /*0668*/ 	.word	0x000000ff
        /*066c*/ 	.word	0x00028c00
        /*0670*/ 	.short	0x0101
        /*0672*/ 	.byte	0x24
	.zero		1


	//   ....[44]....
        /*0674*/ 	.word	0x00009930
        /*0678*/ 	.word	0x000000ff
        /*067c*/ 	.word	0x00028c20
        /*0680*/ 	.short	0x010a
        /*0682*/ 	.byte	0x24
	.zero		1


	//   ....[45]....
        /*0684*/ 	.word	0x00009a10
        /*0688*/ 	.word	0x00000003
        /*068c*/ 	.word	0x00028c60
        /*0690*/ 	.short	0x010a
        /*0692*/ 	.byte	0x3f
	.zero		1


	//   ....[46]....
        /*0694*/ 	.word	0x0000a5e0
        /*0698*/ 	.word	0x00000003
        /*069c*/ 	.word	0x00028c40
        /*06a0*/ 	.short	0x010a
        /*06a2*/ 	.byte	0x3f
	.zero		1


	//   ....[47]....
        /*06a4*/ 	.word	0x0000a820
        /*06a8*/ 	.word	0x00000003
        /*06ac*/ 	.word	0x00028c60
        /*06b0*/ 	.short	0x010a
        /*06b2*/ 	.byte	0x3f
	.zero		1


	//   ....[48]....
        /*06b4*/ 	.word	0x0000b3f0
        /*06b8*/ 	.word	0x00000004
        /*06bc*/ 	.word	0x00028c40
        /*06c0*/ 	.short	0x010a
        /*06c2*/ 	.byte	0x3f
	.zero		1


	//   ....[49]....
        /*06c4*/ 	.word	0x0000b610
        /*06c8*/ 	.word	0x00000004
        /*06cc*/ 	.word	0x00028c60
        /*06d0*/ 	.short	0x010a
        /*06d2*/ 	.byte	0x3f
	.zero		1


	//   ....[50]....
        /*06d4*/ 	.word	0x0000c130
        /*06d8*/ 	.word	0x00000004
        /*06dc*/ 	.word	0x00028c40
        /*06e0*/ 	.short	0x010a
        /*06e2*/ 	.byte	0x3f
	.zero		1


	//   ....[51]....
        /*06e4*/ 	.word	0x0000c370
        /*06e8*/ 	.word	0x00000004
        /*06ec*/ 	.word	0x00028c60
        /*06f0*/ 	.short	0x010a
        /*06f2*/ 	.byte	0x3f
	.zero		1


	//   ....[52]....
        /*06f4*/ 	.word	0x0000cdd0
        /*06f8*/ 	.word	0x00000000
        /*06fc*/ 	.word	0x00028c20
        /*0700*/ 	.short	0x010a
        /*0702*/ 	.byte	0x3f
	.zero		1


	//   ....[53]....
        /*0704*/ 	.word	0x0000cfa0
        /*0708*/ 	.word	0x00000006
        /*070c*/ 	.word	0x00000000
        /*0710*/ 	.short	0x010a
        /*0712*/ 	.byte	0x3f
	.zero		1


	//   ....[54]....
        /*0714*/ 	.word	0x0000cff0
        /*0718*/ 	.word	0x00000003
        /*071c*/ 	.word	0x00000000
        /*0720*/ 	.short	0x010a
        /*0722*/ 	.byte	0x3f
	.zero		1


	//   ....[55]....
        /*0724*/ 	.word	0x0000d050
        /*0728*/ 	.word	0x00000012
        /*072c*/ 	.word	0x00000000
        /*0730*/ 	.short	0x010a
        /*0732*/ 	.byte	0x3f
	.zero		1


	//   ....[56]....
        /*0734*/ 	.word	0x0000d080
        /*0738*/ 	.word	0x00000003
        /*073c*/ 	.word	0x00000000
        /*0740*/ 	.short	0x010a
        /*0742*/ 	.byte	0x3f
	.zero		1


	//   ....[57]....
        /*0744*/ 	.word	0x0000d0f0
        /*0748*/ 	.word	0x00000003
        /*074c*/ 	.word	0x00028c50
        /*0750*/ 	.short	0x010a
        /*0752*/ 	.byte	0x3f
	.zero		1


	//   ....[58]....
        /*0754*/ 	.word	0x0000d150
        /*0758*/ 	.word	0x00000004
        /*075c*/ 	.word	0x00028c50
        /*0760*/ 	.short	0x010a
        /*0762*/ 	.byte	0x3f
	.zero		1


	//   ....[59]....
        /*0764*/ 	.word	0x0000d1b0
        /*0768*/ 	.word	0x00000003
        /*076c*/ 	.word	0x00028c00
        /*0770*/ 	.short	0x010a
        /*0772*/ 	.byte	0x3f
	.zero		1


	//   ....[60]....
        /*0774*/ 	.word	0x0000d200
        /*0778*/ 	.word	0x00000007
        /*077c*/ 	.word	0x00028c30
        /*0780*/ 	.short	0x010a
        /*0782*/ 	.byte	0x3f
	.zero		1


	//   ....[61]....
        /*0784*/ 	.word	0x0000d250
        /*0788*/ 	.word	0x00000007
        /*078c*/ 	.word	0x00028c50
        /*0790*/ 	.short	0x010a
        /*0792*/ 	.byte	0x3f
	.zero		1


	//   ....[62]....
        /*0794*/ 	.word	0x0000d2b0
        /*0798*/ 	.word	0x00000000
        /*079c*/ 	.word	0x00028c30
        /*07a0*/ 	.short	0x010a
        /*07a2*/ 	.byte	0x3f
	.zero		1


	//   ....[63]....
        /*07a4*/ 	.word	0x0000d300
        /*07a8*/ 	.word	0x000000aa
        /*07ac*/ 	.word	0x00028c50
        /*07b0*/ 	.short	0x010a
        /*07b2*/ 	.byte	0x3f
	.zero		1


	//   ....[64]....
        /*07b4*/ 	.word	0x0000d4a0
        /*07b8*/ 	.word	0x00000000
        /*07bc*/ 	.word	0x00028c40
        /*07c0*/ 	.short	0x010a
        /*07c2*/ 	.byte	0x3f
	.zero		1


	//   ....[65]....
        /*07c4*/ 	.word	0x0000da50
        /*07c8*/ 	.word	0x00000003
        /*07cc*/ 	.word	0x00028c20
        /*07d0*/ 	.short	0x010a
        /*07d2*/ 	.byte	0x3f
	.zero		1


	//   ....[66]....
        /*07d4*/ 	.word	0x0000daa0
        /*07d8*/ 	.word	0x00000003
        /*07dc*/ 	.word	0x00028c60
        /*07e0*/ 	.short	0x010a
        /*07e2*/ 	.byte	0x3f
	.zero		1


	//   ....[67]....
        /*07e4*/ 	.word	0x0000daf0
        /*07e8*/ 	.word	0x00000003
        /*07ec*/ 	.word	0x00028c40
        /*07f0*/ 	.short	0x010a
        /*07f2*/ 	.byte	0x3f
	.zero		1


	//   ....[68]....
        /*07f4*/ 	.word	0x0000db40
        /*07f8*/ 	.word	0x00000003
        /*07fc*/ 	.word	0x00028c60
        /*0800*/ 	.short	0x010a
        /*0802*/ 	.byte	0x3f
	.zero		1


	//   ....[69]....
        /*0804*/ 	.word	0x0000db90
        /*0808*/ 	.word	0x00000004
        /*080c*/ 	.word	0x00028c40
        /*0810*/ 	.short	0x010a
        /*0812*/ 	.byte	0x3f
	.zero		1


	//   ....[70]....
        /*0814*/ 	.word	0x0000dbe0
        /*0818*/ 	.word	0x00000004
        /*081c*/ 	.word	0x00028c60
        /*0820*/ 	.short	0x010a
        /*0822*/ 	.byte	0x3f
	.zero		1


	//   ....[71]....
        /*0824*/ 	.word	0x0000dc30
        /*0828*/ 	.word	0x00000004
        /*082c*/ 	.word	0x00028c40
        /*0830*/ 	.short	0x010a
        /*0832*/ 	.byte	0x3f
	.zero		1


	//   ....[72]....
        /*0834*/ 	.word	0x0000dc80
        /*0838*/ 	.word	0x00000004
        /*083c*/ 	.word	0x00028c60
        /*0840*/ 	.short	0x010a
        /*0842*/ 	.byte	0x3f
	.zero		1


	//   ....[73]....
        /*0844*/ 	.word	0x0000dcd0
        /*0848*/ 	.word	0x00000000
        /*084c*/ 	.word	0x00028c20
        /*0850*/ 	.short	0x010a
        /*0852*/ 	.byte	0x3f
	.zero		1


	//   ....[74]....
        /*0854*/ 	.word	0x0000de70
        /*0858*/ 	.word	0x00000006
        /*085c*/ 	.word	0x00000000
        /*0860*/ 	.short	0x010a
        /*0862*/ 	.byte	0x3f
	.zero		1


	//   ....[75]....
        /*0864*/ 	.word	0x0000dec0
        /*0868*/ 	.word	0x00000003
        /*086c*/ 	.word	0x00000000
        /*0870*/ 	.short	0x010a
        /*0872*/ 	.byte	0x3f
	.zero		1


	//   ....[76]....
        /*0874*/ 	.word	0x0000df10
        /*0878*/ 	.word	0x00000012
        /*087c*/ 	.word	0x00000000
        /*0880*/ 	.short	0x010a
        /*0882*/ 	.byte	0x3f
	.zero		1


	//----- nvinfo : EIATTR_NUM_MBARRIERS
	.align		4
.L_627:
        /*0884*/ 	.byte	0x03, 0x38
        /*0886*/ 	.short	0x0016


	//----- nvinfo : EIATTR_EXIT_INSTR_OFFSETS
	.align		4
        /*0888*/ 	.byte	0x04, 0x1c
        /*088a*/ 	.short	(.L_629 - .L_628)


	//   ....[0]....
.L_628:
        /*088c*/ 	.word	0x000009f0


	//   ....[1]....
        /*0890*/ 	.word	0x000083b0


	//   ....[2]....
        /*0894*/ 	.word	0x0000d0d0


	//----- nvinfo : EIATTR_MAX_THREADS
	.align		4
.L_629:
        /*0898*/ 	.byte	0x04, 0x05
        /*089a*/ 	.short	(.L_631 - .L_630)
.L_630:
        /*089c*/ 	.word	0x00000180
        /*08a0*/ 	.word	0x00000001
        /*08a4*/ 	.word	0x00000001


	//----- nvinfo : EIATTR_CRS_STACK_SIZE
	.align		4
.L_631:
        /*08a8*/ 	.byte	0x04, 0x1e
        /*08aa*/ 	.short	(.L_633 - .L_632)
.L_632:
        /*08ac*/ 	.word	0x00000000


	//----- nvinfo : EIATTR_CBANK_PARAM_SIZE
	.align		4
.L_633:
        /*08b0*/ 	.byte	0x03, 0x19
        /*08b2*/ 	.short	0x0a70


	//----- nvinfo : EIATTR_PARAM_CBANK
	.align		4
        /*08b4*/ 	.byte	0x04, 0x0a
        /*08b6*/ 	.short	(.L_635 - .L_634)
	.align		4
.L_634:
        /*08b8*/ 	.word	index@(.nv.constant0._ZN7cutlass13device_kernelIN5flash11enable_sm90INS1_16FlashAttnFwdSm90INS1_25CollectiveMainloopFwdSm90ILi2EN4cute5tupleIJNS5_1CILi1EEES8_S8_EEENS6_IJNS7_ILi64EEESA_SA_EEELi512ENS_10bfloat16_tEfNS_4arch4Sm90ELb0ELb0ELb0ELb0ELb0ELb0ELb0ELb0ELb0ELb1ELb0ELb0EEENS1_21CollectiveEpilogueFwdINS6_IJSA_NS7_ILi512EEESA_EEES9_SC_SE_Li256ELb0ELb1ELb0ELb0EEENS1_29StaticPersistentTileSchedulerILb0EEEEEEEEEvNT_6ParamsE)
        /*08bc*/ 	.short	0x0210
        /*08be*/ 	.short	0x0a70


	//----- nvinfo : EIATTR_SW_WAR
	.align		4
.L_635:
        /*08c0*/ 	.byte	0x04, 0x36
        /*08c2*/ 	.short	(.L_637 - .L_636)
.L_636:
        /*08c4*/ 	.word	0x00000008
.L_637:


//--------------------- .nv.info._ZN7cutlass13device_kernelIN5flash11enable_sm90INS1_16FlashAttnFwdSm90INS1_25CollectiveMainloopFwdSm90ILi2EN4cute5tupleIJNS5_1CILi1EEES8_S8_EEENS6_IJNS7_ILi64EEESA_SA_EEELi512ENS_10bfloat16_tEfNS_4arch4Sm90ELb0ELb0ELb0ELb0ELb0ELb0ELb1ELb0ELb0ELb1ELb0ELb0EEENS1_21CollectiveEpilogueFwdINS6_IJSA_NS7_ILi512EEESA_EEES9_SC_SE_Li256ELb0ELb1ELb0ELb0EEENS1_29StaticPersistentTileSchedulerILb0EEEEEEEEEvNT_6ParamsE --------------------------
	.section	.nv.info._ZN7cutlass13device_kernelIN5flash11enable_sm90INS1_16FlashAttnFwdSm90INS1_25CollectiveMainloopFwdSm90ILi2EN4cute5tupleIJNS5_1CILi1EEES8_S8_EEENS6_IJNS7_ILi64EEESA_SA_EEELi512ENS_10bfloat16_tEfNS_4arch4Sm90ELb0ELb0ELb0ELb0ELb0ELb0ELb1ELb0ELb0ELb1ELb0ELb0EEENS1_21CollectiveEpilogueFwdINS6_IJSA_NS7_ILi512EEESA_EEES9_SC_SE_Li256ELb0ELb1ELb0ELb0EEENS1_29StaticPersistentTileSchedulerILb0EEEEEEEEEvNT_6ParamsE,"",@"SHT_CUDA_INFO"
	.sectionflags	@""
	.align	4


	//----- nvinfo : EIATTR_CUDA_API_VERSION
	.align		4
        /*0000*/ 	.byte	0x04, 0x37
        /*0002*/ 	.short	(.L_639 - .L_638)
.L_638:
        /*0004*/ 	.word	0x00000082


	//----- nvinfo : EIATTR_KPARAM_INFO
	.align		4
.L_639:
        /*0008*/ 	.byte	0x04, 0x17
        /*000a*/ 	.short	(.L_641 - .L_640)
.L_640:
        /*000c*/ 	.word	0x00000000
        /*0010*/ 	.short	0x0000
        /*0012*/ 	.short	0x0070
        /*0014*/ 	.byte	0x00, 0xf0, 0x01, 0x2c


	//----- nvinfo : EIATTR_SPARSE_MMA_MASK
	.align		4
.L_641:
        /*0018*/ 	.byte	0x03, 0x50
        /*001a*/ 	.short	0x0000


	//----- nvinfo : EIATTR_MAXREG_COUNT
	.align		4
        /*001c*/ 	.byte	0x03, 0x1b
        /*001e*/ 	.short	0x00a8


	//----- nvinfo : EIATTR_NUM_BARRIERS
	.align		4
        /*0020*/ 	.byte	0x02, 0x4c
        /*0022*/ 	.byte	0x10
	.zero		1


	//----- nvinfo : EIATTR_EXTERNS
	.align		4
        /*0024*/ 	.byte	0x04, 0x0f
        /*0026*/ 	.short	(.L_643 - .L_642)


	//   ....[0]....
	.align		4
.L_642:
        /*0028*/ 	.word	index@(__assertfail)


	//----- nvinfo : EIATTR_ANNOTATIONS
	.align		4
.L_643:
        /*002c*/ 	.byte	0x04, 0x55
        /*002e*/ 	.short	(.L_645 - .L_644)


	//   ....[0]....
.L_644:
        /* <DEDUP_REMOVED lines=43> */


	//----- nvinfo : EIATTR_MERCURY_ISA_VERSION
	.align		4
.L_645:
        /*02d0*/ 	.byte	0x03, 0x5f
        /*02d2*/ 	.short	0x0101


	//----- nvinfo : EIATTR_INT_WARP_WIDE_INSTR_OFFSETS
	.align		4
        /*02d4*/ 	.byte	0x04, 0x31
        /*02d6*/ 	.short	(.L_647 - .L_646)


	//   ....[0]....
.L_646:
        /*02d8*/ 	.word	0x00000130


	//   ....[1]....
        /*02dc*/ 	.word	0x00000170


	//   ....[2]....
        /*02e0*/ 	.word	0x000001e0


	//   ....[3]....
        /*02e4*/ 	.word	0x00000250


	//----- nvinfo : EIATTR_COOP_GROUP_MASK_REGIDS
	.align		4
.L_647:
        /*02e8*/ 	.byte	0x04, 0x29
        /*02ea*/ 	.short	(.L_649 - .L_648)


	//   ....[0]....
.L_648:
        /*02ec*/ 	.word	0xffffffff


	//   ....[1]....
        /*02f0*/ 	.word	0xffffffff


	//   ....[2]....
        /*02f4*/ 	.word	0xffffffff


	//   ....[3]....
        /*02f8*/ 	.word	0xffffffff


	//   ....[4]....
        /*02fc*/ 	.word	0xffffffff


	//   ....[5]....
        /*0300*/ 	.word	0xffffffff


	//   ....[6]....
        /*0304*/ 	.word	0xffffffff


	//   ....[7]....
        /*0308*/ 	.word	0xffffffff


	//   ....[8]....
        /*030c*/ 	.word	0xffffffff


	//   ....[9]....
        /*0310*/ 	.word	0xffffffff


	//   ....[10]....
        /*0314*/ 	.word	0xffffffff


	//   ....[11]....
        /*0318*/ 	.word	0xffffffff


	//   ....[12]....
        /*031c*/ 	.word	0xffffffff


	//   ....[13]....
        /*0320*/ 	.word	0xffffffff


	//   ....[14]....
        /*0324*/ 	.word	0xffffffff


	//   ....[15]....
        /*0328*/ 	.word	0xffffffff


	//   ....[16]....
        /*032c*/ 	.word	0xffffffff


	//   ....[17]....
        /*0330*/ 	.word	0xffffffff


	//   ....[18]....
        /*0334*/ 	.word	0xffffffff


	//   ....[19]....
        /*0338*/ 	.word	0xffffffff


	//   ....[20]....
        /*033c*/ 	.word	0xffffffff


	//   ....[21]....
        /*0340*/ 	.word	0xffffffff


	//   ....[22]....
        /*0344*/ 	.word	0xffffffff


	//   ....[23]....
        /*0348*/ 	.word	0xffffffff


	//   ....[24]....
        /*034c*/ 	.word	0xffffffff


	//   ....[25]....
        /*0350*/ 	.word	0xffffffff


	//   ....[26]....
        /*0354*/ 	.word	0xffffffff


	//   ....[27]....
        /*0358*/ 	.word	0xffffffff


	//   ....[28]....
        /*035c*/ 	.word	0xffffffff


	//   ....[29]....
        /*0360*/ 	.word	0xffffffff


	//   ....[30]....
        /*0364*/ 	.word	0xffffffff


	//   ....[31]....
        /*0368*/ 	.word	0xffffffff


	//   ....[32]....
        /*036c*/ 	.word	0xffffffff


	//   ....[33]....
        /*0370*/ 	.word	0xffffffff


	//   ....[34]....
        /*0374*/ 	.word	0xffffffff


	//   ....[35]....
        /*0378*/ 	.word	0xffffffff


	//   ....[36]....
        /*037c*/ 	.word	0xffffffff


	//   ....[37]....
        /*0380*/ 	.word	0xffffffff


	//   ....[38]....
        /*0384*/ 	.word	0xffffffff


	//   ....[39]....
        /*0388*/ 	.word	0xffffffff


	//   ....[40]....
        /*038c*/ 	.word	0xffffffff


	//   ....[41]....
        /*0390*/ 	.word	0xffffffff


	//   ....[42]....
        /*0394*/ 	.word	0xffffffff


	//   ....[43]....
        /*0398*/ 	.word	0xffffffff


	//   ....[44]....
        /*039c*/ 	.word	0xffffffff


	//   ....[45]....
        /*03a0*/ 	.word	0xffffffff


	//   ....[46]....
        /*03a4*/ 	.word	0xffffffff


	//   ....[47]....
        /*03a8*/ 	.word	0xffffffff


	//   ....[48]....
        /*03ac*/ 	.word	0xffffffff


	//   ....[49]....
        /*03b0*/ 	.word	0xffffffff


	//   ....[50]....
        /*03b4*/ 	.word	0xffffffff


	//   ....[51]....
        /*03b8*/ 	.word	0xffffffff


	//   ....[52]....
        /*03bc*/ 	.word	0x0500000f


	//   ....[53]....
        /*03c0*/ 	.word	0x0500000f


	//   ....[54]....
        /*03c4*/ 	.word	0x0500000f


	//   ....[55]....
        /*03c8*/ 	.word	0x0500000f


	//   ....[56]....
        /*03cc*/ 	.word	0x0500000f


	//   ....[57]....
        /*03d0*/ 	.word	0x0500000f


	//   ....[58]....
        /*03d4*/ 	.word	0x0500000f


	//   ....[59]....
        /*03d8*/ 	.word	0x0500000f


	//   ....[60]....
        /*03dc*/ 	.word	0x0500000f


	//   ....[61]....
        /*03e0*/ 	.word	0x0500000f


	//   ....[62]....
        /*03e4*/ 	.word	0x0500000f


	//   ....[63]....
        /*03e8*/ 	.word	0x0500000f


	//   ....[64]....
        /*03ec*/ 	.word	0x0500000f


	//   ....[65]....
        /*03f0*/ 	.word	0x0500000f


	//   ....[66]....
        /*03f4*/ 	.word	0x0500000f


	//   ....[67]....
        /*03f8*/ 	.word	0x0500000f


	//   ....[68]....
        /*03fc*/ 	.word	0x0500000f


	//   ....[69]....
        /*0400*/ 	.word	0x0500000f


	//----- nvinfo : EIATTR_COOP_GROUP_INSTR_OFFSETS
	.align		4
.L_649:
        /*0404*/ 	.byte	0x04, 0x28
        /*0406*/ 	.short	(.L_651 - .L_650)


	//   ....[0]....
.L_650:
        /*0408*/ 	.word	0x00000060


	//   ....[1]....
        /*040c*/ 	.word	0x00000140


	//   ....[2]....
        /*0410*/ 	.word	0x00000180


	//   ....[3]....
        /*0414*/ 	.word	0x00000390


	//   ....[4]....
        /*0418*/ 	.word	0x000004f0


	//   ....[5]....
        /*041c*/ 	.word	0x00000610


	//   ....[6]....
        /*0420*/ 	.word	0x00000770


	//   ....[7]....
        /*0424*/ 	.word	0x00001150


	//   ....[8]....
        /*0428*/ 	.word	0x000028b0


	//   ....[9]....
        /*042c*/ 	.word	0x00003100


	//   ....[10]....
        /*0430*/ 	.word	0x00004470


	//   ....[11]....
        /*0434*/ 	.word	0x000044d0


	//   ....[12]....
        /*0438*/ 	.word	0x00004710


	//   ....[13]....
        /*043c*/ 	.word	0x000047b0


	//   ....[14]....
        /*0440*/ 	.word	0x00004fa0


	//   ....[15]....
        /*0444*/ 	.word	0x000054b0


	//   ....[16]....
        /*0448*/ 	.word	0x000065b0


	//   ....[17]....
        /*044c*/ 	.word	0x00006650


	//   ....[18]....
        /*0450*/ 	.word	0x000067c0


	//   ....[19]....
        /*0454*/ 	.word	0x000068b0


	//   ....[20]....
        /*0458*/ 	.word	0x00007990


	//   ....[21]....
        /*045c*/ 	.word	0x000079d0


	//   ....[22]....
        /*0460*/ 	.word	0x00007a00


	//   ....[23]....
        /*0464*/ 	.word	0x00007a90


	//   ....[24]....
        /*0468*/ 	.word	0x00007aa0


	//   ....[25]....
        /*046c*/ 	.word	0x00008470


	//   ....[26]....
        /*0470*/ 	.word	0x000097d0


	//   ....[27]....
        /*0474*/ 	.word	0x00009810


	//   ....[28]....
        /*0478*/ 	.word	0x00009830


	//   ....[29]....
        /*047c*/ 	.word	0x00009850


	//   ....[30]....
        /*0480*/ 	.word	0x00009e90


	//   ....[31]....
        /*0484*/ 	.word	0x00009ea0


	//   ....[32]....
        /*0488*/ 	.word	0x0000a0e0


	//   ....[33]....
        /*048c*/ 	.word	0x0000a110


	//   ....[34]....
        /*0490*/ 	.word	0x0000ad00


	//   ....[35]....
        /*0494*/ 	.word	0x0000b6b0


	//   ....[36]....
        /*0498*/ 	.word	0x0000b6e0


	//   ....[37]....
        /*049c*/ 	.word	0x0000b760


	//   ....[38]....
        /*04a0*/ 	.word	0x0000b7e0


	//   ....[39]....
        /*04a4*/ 	.word	0x0000b810


	//   ....[40]....
        /*04a8*/ 	.word	0x0000b870


	//   ....[41]....
        /*04ac*/ 	.word	0x0000b880


	//   ....[42]....
        /*04b0*/ 	.word	0x0000b8f0


	//   ....[43]....
        /*04b4*/ 	.word	0x0000c200


	//   ....[44]....
        /*04b8*/ 	.word	0x0000c220


	//   ....[45]....
        /*04bc*/ 	.word	0x0000c240


	//   ....[46]....
        /*04c0*/ 	.word	0x0000c370


	//   ....[47]....
        /*04c4*/ 	.word	0x0000c530


	//   ....[48]....
        /*04c8*/ 	.word	0x0000c540


	//   ....[49]....
        /*04cc*/ 	.word	0x0000c690


	//   ....[50]....
        /*04d0*/ 	.word	0x0000c6a0


	//   ....[51]....
        /*04d4*/ 	.word	0x0000fe20


	//   ....[52]....
        /*04d8*/ 	.word	0x000102f0


	//   ....[53]....
        /*04dc*/ 	.word	0x00010460


	//   ....[54]....
        /*04e0*/ 	.word	0x000104c0


	//   ....[55]....
        /*04e4*/ 	.word	0x00010580


	//   ....[56]....
        /*04e8*/ 	.word	0x00010610


	//   ....[57]....
        /*04ec*/ 	.word	0x000106e0


	//   ....[58]....
        /*04f0*/ 	.word	0x000107a0


	//   ....[59]....
        /*04f4*/ 	.word	0x00010870


	//   ....[60]....
        /*04f8*/ 	.word	0x00010950


	//   ....[61]....
        /*04fc*/ 	.word	0x000109f0


	//   ....[62]....
        /*0500*/ 	.word	0x00010aa0


	//   ....[63]....
        /*0504*/ 	.word	0x00010d80


	//   ....[64]....
        /*0508*/ 	.word	0x00010dd0


	//   ....[65]....
        /*050c*/ 	.word	0x00010f30


	//   ....[66]....
        /*0510*/ 	.word	0x00011080


	//   ....[67]....
        /*0514*/ 	.word	0x00011250


	//   ....[68]....
        /*0518*/ 	.word	0x000112a0


	//   ....[69]....
        /*051c*/ 	.word	0x00011650


	//----- nvinfo : EIATTR_REG_RECONFIG
	.align		4
.L_651:
        /*0520*/ 	.byte	0x01, 0x54
	.zero		2


	//----- nvinfo : EIATTR_SYSCALL_OFFSETS
	.align		4
        /*0524*/ 	.byte	0x04, 0x46
        /*0526*/ 	.short	(.L_653 - .L_652)


	//   ....[0]....
.L_652:
        /*0528*/ 	.word	0x00002ab0


	//   ....[1]....
        /*052c*/ 	.word	0x0000a920


	//   ....[2]....
        /*0530*/ 	.word	0x0000aa60


	//   ....[3]....
        /*0534*/ 	.word	0x0000ab50


	//   ....[4]....
        /*0538*/ 	.word	0x0000b2d0


	//   ....[5]....
        /*053c*/ 	.word	0x0000bb90


	//----- nvinfo : EIATTR_MBARRIER_INSTR_OFFSETS
	.align		4
.L_653:
        /*0540*/ 	.byte	0x04, 0x39
        /*0542*/ 	.short	(.L_655 - .L_654)


	//   ....[0]....
.L_654:
        /*0544*/ 	.word	0x00000270
        /*0548*/ 	.word	0x000000ff
        /*054c*/ 	.word	0x00038800
        /*0550*/ 	.short	0x0100
        /*0552*/ 	.byte	0x08
	.zero		1


	//   ....[1]....
        /*0554*/ 	.word	0x00000280
        /*0558*/ 	.word	0x000000ff
        /*055c*/ 	.word	0x00038810
        /*0560*/ 	.short	0x0100
        /*0562*/ 	.byte	0x08
	.zero		1


	//   ....[2]....
        /*0564*/ 	.word	0x00000290
        /*0568*/ 	.word	0x000000ff
        /*056c*/ 	.word	0x00038820
        /*0570*/ 	.short	0x0100
        /*0572*/ 	.byte	0x08
	.zero		1


	//   ....[3]....
        /*0574*/ 	.word	0x00000340
        /*0578*/ 	.word	0x000000ff
        /*057c*/ 	.word	0x00038830
        /*0580*/ 	.short	0x0100
        /*0582*/ 	.byte	0x06
	.zero		1


	//   ....[4]....
        /*0584*/ 	.word	0x00000350
        /*0588*/ 	.word	0x000000ff
        /*058c*/ 	.word	0x00038840
        /*0590*/ 	.short	0x0100
        /*0592*/ 	.byte	0x06
	.zero		1


	//   ....[5]....
        /*0594*/ 	.word	0x00000360
        /*0598*/ 	.word	0x000000ff
        /*059c*/ 	.word	0x00038838
        /*05a0*/ 	.short	0x0100
        /*05a2*/ 	.byte	0x06
	.zero		1


	//   ....[6]....
        /*05a4*/ 	.word	0x00000370
        /*05a8*/ 	.word	0x000000ff
        /*05ac*/ 	.word	0x00038848
        /*05b0*/ 	.short	0x0100
        /*05b2*/ 	.byte	0x06
	.zero		1


	//   ....[7]....
        /*05b4*/ 	.word	0x000004a0
        /*05b8*/ 	.word	0x000000ff
        /*05bc*/ 	.word	0x00038850
        /*05c0*/ 	.short	0x0100
        /*05c2*/ 	.byte	0x08
	.zero		1


	//   ....[8]....
        /*05c4*/ 	.word	0x000004b0
        /*05c8*/ 	.word	0x000000ff
        /*05cc*/ 	.word	0x00038860
        /*05d0*/ 	.short	0x0100
        /*05d2*/ 	.byte	0x08
	.zero		1


	//   ....[9]....
        /*05d4*/ 	.word	0x000004c0
        /*05d8*/ 	.word	0x000000ff
        /*05dc*/ 	.word	0x00038858
        /*05e0*/ 	.short	0x0100
        /*05e2*/ 	.byte	0x08
	.zero		1


	//   ....[10]....
        /*05e4*/ 	.word	0x000004d0
        /*05e8*/ 	.word	0x000000ff
        /*05ec*/ 	.word	0x00038868
        /*05f0*/ 	.short	0x0100
        /*05f2*/ 	.byte	0x08
	.zero		1


	//   ....[11]....
        /*05f4*/ 	.word	0x000005c0
        /*05f8*/ 	.word	0x000000ff
        /*05fc*/ 	.word	0x00038870
        /*0600*/ 	.short	0x0100
        /*0602*/ 	.byte	0x06
	.zero		1


	//   ....[12]....
        /*0604*/ 	.word	0x000005d0
        /*0608*/ 	.word	0x000000ff
        /*060c*/ 	.word	0x00038880
        /*0610*/ 	.short	0x0100
        /*0612*/ 	.byte	0x06
	.zero		1


	//   ....[13]....
        /*0614*/ 	.word	0x000005e0
        /*0618*/ 	.word	0x000000ff
        /*061c*/ 	.word	0x00038878
        /*0620*/ 	.short	0x0100
        /*0622*/ 	.byte	0x06
	.zero		1


	//   ....[14]....
        /*0624*/ 	.word	0x000005f0
        /*0628*/ 	.word	0x000000ff
        /*062c*/ 	.word	0x00038888
        /*0630*/ 	.short	0x0100
        /*0632*/ 	.byte	0x06
	.zero		1


	//   ....[15]....
        /*0634*/ 	.word	0x00000720
        /*0638*/ 	.word	0x000000ff
        /*063c*/ 	.word	0x00038890
        /*0640*/ 	.short	0x0100
        /*0642*/ 	.byte	0x08
	.zero		1


	//   ....[16]....
        /*0644*/ 	.word	0x00000730
        /*0648*/ 	.word	0x000000ff
        /*064c*/ 	.word	0x000388a0
        /*0650*/ 	.short	0x0100
        /*0652*/ 	.byte	0x08
	.zero		1


	//   ....[17]....
        /*0654*/ 	.word	0x00000740
        /*0658*/ 	.word	0x000000ff
        /*065c*/ 	.word	0x00038898
        /*0660*/ 	.short	0x0100
        /*0662*/ 	.byte	0x08
	.zero		1


	//   ....[18]....
        /*0664*/ 	.word	0x00000750
        /*0668*/ 	.word	0x000000ff
        /*066c*/ 	.word	0x000388a8
        /*0670*/ 	.short	0x0100
        /*0672*/ 	.byte	0x08
	.zero		1


	//   ....[19]....
        /*0674*/ 	.word	0x00000880
        /*0678*/ 	.word	0x000000ff
        /*067c*/ 	.word	0x000388b0
        /*0680*/ 	.short	0x0100
        /*0682*/ 	.byte	0x08
	.zero		1


	//   ....[20]....
        /*0684*/ 	.word	0x00000890
        /*0688*/ 	.word	0x000000ff
        /*068c*/ 	.word	0x000388c0
        /*0690*/ 	.short	0x0100
        /*0692*/ 	.byte	0x08
	.zero		1


	//   ....[21]....
        /*0694*/ 	.word	0x000008a0
        /*0698*/ 	.word	0x000000ff
        /*069c*/ 	.word	0x000388b8
        /*06a0*/ 	.short	0x0100
        /*06a2*/ 	.byte	0x08
	.zero		1


	//   ....[22]....
        /*06a4*/ 	.word	0x000008b0
        /*06a8*/ 	.word	0x000000ff
        /*06ac*/ 	.word	0x000388c8
        /*06b0*/ 	.short	0x0100
        /*06b2*/ 	.byte	0x08
	.zero		1


	//   ....[23]....
        /*06b4*/ 	.word	0x000014b0
        /*06b8*/ 	.word	0x00000000
        /*06bc*/ 	.word	0x00000000
        /*06c0*/ 	.short	0x0101
        /*06c2*/ 	.byte	0x3f
	.zero		1


	//   ....[24]....
        /*06c4*/ 	.word	0x00001fa0
        /*06c8*/ 	.word	0x00000000
        /*06cc*/ 	.word	0x00000000
        /*06d0*/ 	.short	0x0101
        /*06d2*/ 	.byte	0x3f
	.zero		1


	//   ....[25]....
        /*06d4*/ 	.word	0x00002b10
        /*06d8*/ 	.word	0x000000ff
        /*06dc*/ 	.word	0x00038800
        /*06e0*/ 	.short	0x010a
        /*06e2*/ 	.byte	0x25
	.zero		1


	//   ....[26]....
        /*06e4*/ 	.word	0x00002b90
        /*06e8*/ 	.word	0x00000006
        /*06ec*/ 	.word	0x00038830
        /*06f0*/ 	.short	0x010a
        /*06f2*/ 	.byte	0x3f
	.zero		1


	//   ....[27]....
        /*06f4*/ 	.word	0x00002bd0
        /*06f8*/ 	.word	0x00000006
        /*06fc*/ 	.word	0x00038830
        /*0700*/ 	.short	0x010a
        /*0702*/ 	.byte	0x3f
	.zero		1


	//   ....[28]....
        /*0704*/ 	.word	0x00002e50
        /*0708*/ 	.word	0x000000ff
        /*070c*/ 	.word	0x00038810
        /*0710*/ 	.short	0x010a
        /*0712*/ 	.byte	0x25
	.zero		1


	//   ....[29]....
        /*0714*/ 	.word	0x00002e90
        /*0718*/ 	.word	0x00000006
        /*071c*/ 	.word	0x00038850
        /*0720*/ 	.short	0x010a
        /*0722*/ 	.byte	0x3f
	.zero		1


	//   ....[30]....
        /*0724*/ 	.word	0x00002ed0
        /*0728*/ 	.word	0x00000006
        /*072c*/ 	.word	0x00038850
        /*0730*/ 	.short	0x010a
        /*0732*/ 	.byte	0x3f
	.zero		1


	//   ....[31]....
        /*0734*/ 	.word	0x000049f0
        /*0738*/ 	.word	0x00000018
        /*073c*/ 	.word	0x00000000
        /*0740*/ 	.short	0x0101
        /*0742*/ 	.byte	0x3f
	.zero		1


	//   ....[32]....
        /*0744*/ 	.word	0x00004fc0
        /*0748*/ 	.word	0x00000006
        /*074c*/ 	.word	0x00000000
        /*0750*/ 	.short	0x0101
        /*0752*/ 	.byte	0x3f
	.zero		1


	//   ....[33]....
        /*0754*/ 	.word	0x000050e0
        /*0758*/ 	.word	0x000000ff
        /*075c*/ 	.word	0x00038830
        /*0760*/ 	.short	0x010a
        /*0762*/ 	.byte	0x05
	.zero		1


	//   ....[34]....
        /*0764*/ 	.word	0x00005120
        /*0768*/ 	.word	0x000000ff
        /*076c*/ 	.word	0x00038830
        /*0770*/ 	.short	0x010a
        /*0772*/ 	.byte	0x05
	.zero		1


	//   ....[35]....
        /*0774*/ 	.word	0x00005300
        /*0778*/ 	.word	0x000000ff
        /*077c*/ 	.word	0x00038850
        /*0780*/ 	.short	0x010a
        /*0782*/ 	.byte	0x05
	.zero		1


	//   ....[36]....
        /*0784*/ 	.word	0x00005340
        /*0788*/ 	.word	0x000000ff
        /*078c*/ 	.word	0x00038850
        /*0790*/ 	.short	0x010a
        /*0792*/ 	.byte	0x05
	.zero		1


	//   ....[37]....
        /*0794*/ 	.word	0x00006c50
        /*0798*/ 	.word	0x00000099
        /*079c*/ 	.word	0x00000000
        /*07a0*/ 	.short	0x0101
        /*07a2*/ 	.byte	0x3f
	.zero		1


	//   ....[38]....
        /*07a4*/ 	.word	0x000079b0
        /*07a8*/ 	.word	0x000000b3
        /*07ac*/ 	.word	0x00000000
        /*07b0*/ 	.short	0x0101
        /*07b2*/ 	.byte	0x3f
	.zero		1


	//   ....[39]....
        /*07b4*/ 	.word	0x00009eb0
        /*07b8*/ 	.word	0x000000ff
        /*07bc*/ 	.word	0x00000000
        /*07c0*/ 	.short	0x0101
        /*07c2*/ 	.byte	0x04
	.zero		1


	//   ....[40]....
        /*07c4*/ 	.word	0x0000af20
        /*07c8*/ 	.word	0x00000000
        /*07cc*/ 	.word	0x00038840
        /*07d0*/ 	.short	0x010a
        /*07d2*/ 	.byte	0x3f
	.zero		1


	//   ....[41]....
        /*07d4*/ 	.word	0x0000b9a0
        /*07d8*/ 	.word	0x000000ff
        /*07dc*/ 	.word	0x00038800
        /*07e0*/ 	.short	0x0107
        /*07e2*/ 	.byte	0x24
	.zero		1


	//   ....[42]....
        /*07e4*/ 	.word	0x0000ba10
        /*07e8*/ 	.word	0x000000ff
        /*07ec*/ 	.word	0x00038800
        /*07f0*/ 	.short	0x0101
        /*07f2*/ 	.byte	0x24
	.zero		1


	//   ....[43]....
        /*07f4*/ 	.word	0x0000c8c0
        /*07f8*/ 	.word	0x000000ff
        /*07fc*/ 	.word	0x00038810
        /*0800*/ 	.short	0x0107
        /*0802*/ 	.byte	0x24
	.zero		1


	//   ....[44]....
        /*0804*/ 	.word	0x0000c920
        /*0808*/ 	.word	0x000000ff
        /*080c*/ 	.word	0x00038810
        /*0810*/ 	.short	0x0101
        /*0812*/ 	.byte	0x24
	.zero		1


	//   ....[45]....
        /*0814*/ 	.word	0x0000c940
        /*0818*/ 	.word	0x000000ff
        /*081c*/ 	.word	0x00038820
        /*0820*/ 	.short	0x010a
        /*0822*/ 	.byte	0x24
	.zero		1


	//   ....[46]....
        /*0824*/ 	.word	0x0000ca10
        /*0828*/ 	.word	0x00000003
        /*082c*/ 	.word	0x00038860
        /*0830*/ 	.short	0x010a
        /*0832*/ 	.byte	0x3f
	.zero		1


	//   ....[47]....
        /*0834*/ 	.word	0x0000d5d0
        /*0838*/ 	.word	0x00000003
        /*083c*/ 	.word	0x00038840
        /*0840*/ 	.short	0x010a
        /*0842*/ 	.byte	0x3f
	.zero		1


	//   ....[48]....
        /*0844*/ 	.word	0x0000d810
        /*0848*/ 	.word	0x00000003
        /*084c*/ 	.word	0x00038860
        /*0850*/ 	.short	0x010a
        /*0852*/ 	.byte	0x3f
	.zero		1


	//   ....[49]....
        /*0854*/ 	.word	0x0000e3d0
        /*0858*/ 	.word	0x00000004
        /*085c*/ 	.word	0x00038840
        /*0860*/ 	.short	0x010a
        /*0862*/ 	.byte	0x3f
	.zero		1


	//   ....[50]....
        /*0864*/ 	.word	0x0000e5f0
        /*0868*/ 	.word	0x00000004
        /*086c*/ 	.word	0x00038860
        /*0870*/ 	.short	0x010a
        /*0872*/ 	.byte	0x3f
	.zero		1


	//   ....[51]....
        /*0874*/ 	.word	0x0000f100
        /*0878*/ 	.word	0x00000004
        /*087c*/ 	.word	0x00038840
        /*0880*/ 	.short	0x010a
        /*0882*/ 	.byte	0x3f
	.zero		1


	//   ....[52]....
        /*0884*/ 	.word	0x0000f340
        /*0888*/ 	.word	0x00000004
        /*088c*/ 	.word	0x00038860
        /*0890*/ 	.short	0x010a
        /*0892*/ 	.byte	0x3f
	.zero		1


	//   ....[53]....
        /*0894*/ 	.word	0x0000fda0
        /*0898*/ 	.word	0x00000009
        /*089c*/ 	.word	0x00038820
        /*08a0*/ 	.short	0x010a
        /*08a2*/ 	.byte	0x3f
	.zero		1


	//   ....[54]....
        /*08a4*/ 	.word	0x0000ff20
        /*08a8*/ 	.word	0x00000005
        /*08ac*/ 	.word	0x00000000
        /*08b0*/ 	.short	0x010a
        /*08b2*/ 	.byte	0x3f
	.zero		1


	//   ....[55]....
        /*08b4*/ 	.word	0x0000ff70
        /*08b8*/ 	.word	0x00000007
        /*08bc*/ 	.word	0x00000000
        /*08c0*/ 	.short	0x010a
        /*08c2*/ 	.byte	0x3f
	.zero		1


	//   ....[56]....
        /*08c4*/ 	.word	0x0000ffb0
        /*08c8*/ 	.word	0x00000013
        /*08cc*/ 	.word	0x00000000
        /*08d0*/ 	.short	0x010a
        /*08d2*/ 	.byte	0x3f
	.zero		1


	//   ....[57]....
        /*08d4*/ 	.word	0x0000ffe0
        /*08d8*/ 	.word	0x00000003
        /*08dc*/ 	.word	0x00000000
        /*08e0*/ 	.short	0x010a
        /*08e2*/ 	.byte	0x3f
	.zero		1


	//   ....[58]....
        /*08e4*/ 	.word	0x00010050
        /*08e8*/ 	.word	0x00000003
        /*08ec*/ 	.word	0x00038800
        /*08f0*/ 	.short	0x010a
        /*08f2*/ 	.byte	0x3f
	.zero		1


	//   ....[59]....
        /*08f4*/ 	.word	0x000100a0
        /*08f8*/ 	.word	0x00000006
        /*08fc*/ 	.word	0x00038830
        /*0900*/ 	.short	0x010a
        /*0902*/ 	.byte	0x3f
	.zero		1


	//   ....[60]....
        /*0904*/ 	.word	0x00010100
        /*0908*/ 	.word	0x00000007
        /*090c*/ 	.word	0x00038810
        /*0910*/ 	.short	0x010a
        /*0912*/ 	.byte	0x3f
	.zero		1


	//   ....[61]....
        /*0914*/ 	.word	0x00010150
        /*0918*/ 	.word	0x00000006
        /*091c*/ 	.word	0x00038850
        /*0920*/ 	.short	0x010a
        /*0922*/ 	.byte	0x3f
	.zero		1


	//   ....[62]....
        /*0924*/ 	.word	0x000101b0
        /*0928*/ 	.word	0x00000005
        /*092c*/ 	.word	0x00038830
        /*0930*/ 	.short	0x010a
        /*0932*/ 	.byte	0x3f
	.zero		1


	//   ....[63]....
        /*0934*/ 	.word	0x00010210
        /*0938*/ 	.word	0x00000005
        /*093c*/ 	.word	0x00038850
        /*0940*/ 	.short	0x010a
        /*0942*/ 	.byte	0x3f
	.zero		1


	//   ....[64]....
        /*0944*/ 	.word	0x000103b0
        /*0948*/ 	.word	0x00000000
        /*094c*/ 	.word	0x00038840
        /*0950*/ 	.short	0x010a
        /*0952*/ 	.byte	0x3f
	.zero		1


	//   ....[65]....
        /*0954*/ 	.word	0x000112f0
        /*0958*/ 	.word	0x00000003
        /*095c*/ 	.word	0x00038820
        /*0960*/ 	.short	0x010a
        /*0962*/ 	.byte	0x3f
	.zero		1


	//   ....[66]....
        /*0964*/ 	.word	0x00011340
        /*0968*/ 	.word	0x00000003
        /*096c*/ 	.word	0x00038860
        /*0970*/ 	.short	0x010a
        /*0972*/ 	.byte	0x3f
	.zero		1


	//   ....[67]....
        /*0974*/ 	.word	0x00011390
        /*0978*/ 	.word	0x00000003
        /*097c*/ 	.word	0x00038840
        /*0980*/ 	.short	0x010a
        /*0982*/ 	.byte	0x3f
	.zero		1


	//   ....[68]....
        /*0984*/ 	.word	0x000113e0
        /*0988*/ 	.word	0x00000003
        /*098c*/ 	.word	0x00038860
        /*0990*/ 	.short	0x010a
        /*0992*/ 	.byte	0x3f
	.zero		1


	//   ....[69]....
        /*0994*/ 	.word	0x00011430
        /*0998*/ 	.word	0x00000004
        /*099c*/ 	.word	0x00038840
        /*09a0*/ 	.short	0x010a
        /*09a2*/ 	.byte	0x3f
	.zero		1


	//   ....[70]....
        /*09a4*/ 	.word	0x00011480
        /*09a8*/ 	.word	0x00000004
        /*09ac*/ 	.word	0x00038860
        /*09b0*/ 	.short	0x010a
        /*09b2*/ 	.byte	0x3f
	.zero		1


	//   ....[71]....
        /*09b4*/ 	.word	0x000114d0
        /*09b8*/ 	.word	0x00000004
        /*09bc*/ 	.word	0x00038840
        /*09c0*/ 	.short	0x010a
        /*09c2*/ 	.byte	0x3f
	.zero		1


	//   ....[72]....
        /*09c4*/ 	.word	0x00011520
        /*09c8*/ 	.word	0x00000004
        /*09cc*/ 	.word	0x00038860
        /*09d0*/ 	.short	0x010a
        /*09d2*/ 	.byte	0x3f
	.zero		1


	//   ....[73]....
        /*09d4*/ 	.word	0x00011570
        /*09d8*/ 	.word	0x00000009
        /*09dc*/ 	.word	0x00038820
        /*09e0*/ 	.short	0x010a
        /*09e2*/ 	.byte	0x3f
	.zero		1


	//   ....[74]....
        /*09e4*/ 	.word	0x00011710
        /*09e8*/ 	.word	0x00000005
        /*09ec*/ 	.word	0x00000000
        /*09f0*/ 	.short	0x010a
        /*09f2*/ 	.byte	0x3f
	.zero		1


	//   ....[75]....
        /*09f4*/ 	.word	0x00011760
        /*09f8*/ 	.word	0x00000007
        /*09fc*/ 	.word	0x00000000
        /*0a00*/ 	.short	0x010a
        /*0a02*/ 	.byte	0x3f
	.zero		1


	//   ....[76]....
        /*0a04*/ 	.word	0x000117b0
        /*0a08*/ 	.word	0x00000013
        /*0a0c*/ 	.word	0x00000000
        /*0a10*/ 	.short	0x010a
        /*0a12*/ 	.byte	0x3f
	.zero		1


	//----- nvinfo : EIATTR_NUM_MBARRIERS
	.align		4
.L_655:
        /*0a14*/ 	.byte	0x03, 0x38
        /*0a16*/ 	.short	0x0017


	//----- nvinfo : EIATTR_EXIT_INSTR_OFFSETS
	.align		4
        /*0a18*/ 	.byte	0x04, 0x1c
        /*0a1a*/ 	.short	(.L_657 - .L_656)


	//   ....[0]....
.L_656:
        /*0a1c*/ 	.word	0x000009e0


	//   ....[1]....
        /*0a20*/ 	.word	0x0000a360


	//   ....[2]....
        /*0a24*/ 	.word	0x00010030


	//----- nvinfo : EIATTR_MAX_THREADS
	.align		4
.L_657:
        /*0a28*/ 	.byte	0x04, 0x05
        /*0a2a*/ 	.short	(.L_659 - .L_658)
.L_658:
        /*0a2c*/ 	.word	0x00000180
        /*0a30*/ 	.word	0x00000001
        /*0a34*/ 	.word	0x00000001


	//----- nvinfo : EIATTR_CRS_STACK_SIZE
	.align		4
.L_659:
        /*0a38*/ 	.byte	0x04, 0x1e
        /*0a3a*/ 	.short	(.L_661 - .L_660)
.L_660:
        /*0a3c*/ 	.word	0x00000000


	//----- nvinfo : EIATTR_CBANK_PARAM_SIZE
	.align		4
.L_661:
        /*0a40*/ 	.byte	0x03, 0x19
        /*0a42*/ 	.short	0x0b70


	//----- nvinfo : EIATTR_PARAM_CBANK
	.align		4
        /*0a44*/ 	.byte	0x04, 0x0a
        /*0a46*/ 	.short	(.L_663 - .L_662)
	.align		4
.L_662:
        /*0a48*/ 	.word	index@(.nv.constant0._ZN7cutlass13device_kernelIN5flash11enable_sm90INS1_16FlashAttnFwdSm90INS1_25CollectiveMainloopFwdSm90ILi2EN4cute5tupleIJNS5_1CILi1EEES8_S8_EEENS6_IJNS7_ILi64EEESA_SA_EEELi512ENS_10bfloat16_tEfNS_4arch4Sm90ELb0ELb0ELb0ELb0ELb0ELb0ELb1ELb0ELb0ELb1ELb0ELb0EEENS1_21CollectiveEpilogueFwdINS6_IJSA_NS7_ILi512EEESA_EEES9_SC_SE_Li256ELb0ELb1ELb0ELb0EEENS1_29StaticPersistentTileSchedulerILb0EEEEEEEEEvNT_6ParamsE)
        /*0a4c*/ 	.short	0x0210
        /*0a4e*/ 	.short	0x0b70


	//----- nvinfo : EIATTR_SW_WAR
	.align		4
.L_663:
        /*0a50*/ 	.byte	0x04, 0x36
        /*0a52*/ 	.short	(.L_665 - .L_664)
.L_664:
        /*0a54*/ 	.word	0x00000008
.L_665:


//--------------------- .nv.info._ZN7cutlass13device_kernelIN5flash11enable_sm90INS1_16FlashAttnFwdSm90INS1_25CollectiveMainloopFwdSm90ILi2EN4cute5tupleIJNS5_1CILi1EEES8_S8_EEENS6_IJNS7_ILi64EEESA_SA_EEELi512ENS_10bfloat16_tEfNS_4arch4Sm90ELb0ELb0ELb0ELb1ELb0ELb0ELb0ELb0ELb0ELb1ELb0ELb0EEENS1_21CollectiveEpilogueFwdINS6_IJSA_NS7_ILi512EEESA_EEES9_SC_SE_Li256ELb1ELb1ELb0ELb0EEENS1_36VarlenDynamicPersistentTileSchedulerILi64ELi64ELi256ELi128ELb0ELb1ELb1ELb0ELb1ELb1EEEEEEEEEvNT_6ParamsE --------------------------
	.section	.nv.info._ZN7cutlass13device_kernelIN5flash11enable_sm90INS1_16FlashAttnFwdSm90INS1_25CollectiveMainloopFwdSm90ILi2EN4cute5tupleIJNS5_1CILi1EEES8_S8_EEENS6_IJNS7_ILi64EEESA_SA_EEELi512ENS_10bfloat16_tEfNS_4arch4Sm90ELb0ELb0ELb0ELb1ELb0ELb0ELb0ELb0ELb0ELb1ELb0ELb0EEENS1_21CollectiveEpilogueFwdINS6_IJSA_NS7_ILi512EEESA_EEES9_SC_SE_Li256ELb1ELb1ELb0ELb0EEENS1_36VarlenDynamicPersistentTileSchedulerILi64ELi64ELi256ELi128ELb0ELb1ELb1ELb0ELb1ELb1EEEEEEEEEvNT_6ParamsE,"",@"SHT_CUDA_INFO"
	.sectionflags	@""
	.align	4


	//----- nvinfo : EIATTR_CUDA_API_VERSION
	.align		4
        /*0000*/ 	.byte	0x04, 0x37
        /*0002*/ 	.short	(.L_667 - .L_666)
.L_666:
        /*0004*/ 	.word	0x00000082


	//----- nvinfo : EIATTR_KPARAM_INFO
	.align		4
.L_667:
        /*0008*/ 	.byte	0x04, 0x17
        /*000a*/ 	.short	(.L_669 - .L_668)
.L_668:
        /*000c*/ 	.word	0x00000000
        /*0010*/ 	.short	0x0000
        /*0012*/ 	.short	0x0070
        /*0014*/ 	.byte	0x00, 0xf0, 0x01, 0x2a


	//----- nvinfo : EIATTR_SPARSE_MMA_MASK
	.align		4
.L_669:
        /*0018*/ 	.byte	0x03, 0x50
        /*001a*/ 	.short	0x0000


	//----- nvinfo : EIATTR_MAXREG_COUNT
	.align		4
        /*001c*/ 	.byte	0x03, 0x1b
        /*001e*/ 	.short	0x00a8


	//----- nvinfo : EIATTR_NUM_BARRIERS
	.align		4
        /*0020*/ 	.byte	0x02, 0x4c
        /*0022*/ 	.byte	0x10
	.zero		1


	//----- nvinfo : EIATTR_EXTERNS
	.align		4
        /*0024*/ 	.byte	0x04, 0x0f
        /*0026*/ 	.short	(.L_671 - .L_670)


	//   ....[0]....
	.align		4
.L_670:
        /*0028*/ 	.word	index@(__assertfail)


	//----- nvinfo : EIATTR_ANNOTATIONS
	.align		4
.L_671:
        /*002c*/ 	.byte	0x04, 0x55
        /*002e*/ 	.short	(.L_673 - .L_672)


	//   ....[0]....
.L_672:
        /* <DEDUP_REMOVED lines=81> */


	//----- nvinfo : EIATTR_MERCURY_ISA_VERSION
	.align		4
.L_673:
        /*0530*/ 	.byte	0x03, 0x5f
        /*0532*/ 	.short	0x0101


	//----- nvinfo : EIATTR_UNUSED_LOAD_BYTE_OFFSET
	.align		4
        /*0534*/ 	.byte	0x04, 0x44
        /*0536*/ 	.short	(.L_675 - .L_674)


	//   ....[0]....
.L_674:
        /*0538*/ 	.word	0x00000a20
        /*053c*/ 	.word	0x0000fff0


	//   ....[1]....
        /*0540*/ 	.word	0x00006b50
        /*0544*/ 	.word	0x0000fff0


	//----- nvinfo : EIATTR_INT_WARP_WIDE_INSTR_OFFSETS
	.align		4
.L_675:
        /*0548*/ 	.byte	0x04, 0x31
        /*054a*/ 	.short	(.L_677 - .L_676)


	//   ....[0]....
.L_676:
        /*054c*/ 	.word	0x00000130


	//   ....[1]....
        /*0550*/ 	.word	0x00000170


	//   ....[2]....
        /*0554*/ 	.word	0x000001e0


	//   ....[3]....
        /*0558*/ 	.word	0x0000ab50


	//   ....[4]....
        /*055c*/ 	.word	0x0000abe0


	//   ....[5]....
        /*0560*/ 	.word	0x0000f8d0


	//   ....[6]....
        /*0564*/ 	.word	0x0000f960


	//----- nvinfo : EIATTR_COOP_GROUP_MASK_REGIDS
	.align		4
.L_677:
        /*0568*/ 	.byte	0x04, 0x29
        /*056a*/ 	.short	(.L_679 - .L_678)


	//   ....[0]....
.L_678:
        /*056c*/ 	.word	0xffffffff


	//   ....[1]....
        /*0570*/ 	.word	0xffffffff


	//   ....[2]....
        /*0574*/ 	.word	0xffffffff


	//   ....[3]....
        /*0578*/ 	.word	0xffffffff


	//   ....[4]....
        /*057c*/ 	.word	0xffffffff


	//   ....[5]....
        /*0580*/ 	.word	0xffffffff


	//   ....[6]....
        /*0584*/ 	.word	0xffffffff


	//   ....[7]....
        /*0588*/ 	.word	0xffffffff


	//   ....[8]....
        /*058c*/ 	.word	0xffffffff


	//   ....[9]....
        /*0590*/ 	.word	0xffffffff


	//   ....[10]....
        /*0594*/ 	.word	0xffffffff


	//   ....[11]....
        /*0598*/ 	.word	0xffffffff


	//   ....[12]....
        /*059c*/ 	.word	0xffffffff


	//   ....[13]....
        /*05a0*/ 	.word	0xffffffff


	//   ....[14]....
        /*05a4*/ 	.word	0xffffffff


	//   ....[15]....
        /*05a8*/ 	.word	0xffffffff


	//   ....[16]....
        /*05ac*/ 	.word	0xffffffff


	//   ....[17]....
        /*05b0*/ 	.word	0xffffffff


	//   ....[18]....
        /*05b4*/ 	.word	0xffffffff


	//   ....[19]....
        /*05b8*/ 	.word	0xffffffff


	//   ....[20]....
        /*05bc*/ 	.word	0xffffffff


	//   ....[21]....
        /*05c0*/ 	.word	0xffffffff


	//   ....[22]....
        /*05c4*/ 	.word	0xffffffff


	//   ....[23]....
        /*05c8*/ 	.word	0xffffffff


	//   ....[24]....
        /*05cc*/ 	.word	0xffffffff


	//   ....[25]....
        /*05d0*/ 	.word	0xffffffff


	//   ....[26]....
        /*05d4*/ 	.word	0xffffffff


	//   ....[27]....
        /*05d8*/ 	.word	0xffffffff


	//   ....[28]....
        /*05dc*/ 	.word	0xffffffff


	//   ....[29]....
        /*05e0*/ 	.word	0xffffffff


	//   ....[30]....
        /*05e4*/ 	.word	0xffffffff


	//   ....[31]....
        /*05e8*/ 	.word	0xffffffff


	//   ....[32]....
        /*05ec*/ 	.word	0xffffffff


	//   ....[33]....
        /*05f0*/ 	.word	0xffffffff


	//   ....[34]....
        /*05f4*/ 	.word	0xffffffff


	//   ....[35]....
        /*05f8*/ 	.word	0xffffffff


	//   ....[36]....
        /*05fc*/ 	.word	0xffffffff


	//   ....[37]....
        /*0600*/ 	.word	0xffffffff


	//   ....[38]....
        /*0604*/ 	.word	0xffffffff


	//   ....[39]....
        /*0608*/ 	.word	0xffffffff


	//   ....[40]....
        /*060c*/ 	.word	0xffffffff


	//   ....[41]....
        /*0610*/ 	.word	0xffffffff


	//   ....[42]....
        /*0614*/ 	.word	0xffffffff


	//   ....[43]....
        /*0618*/ 	.word	0xffffffff


	//   ....[44]....
        /*061c*/ 	.word	0xffffffff


	//   ....[45]....
        /*0620*/ 	.word	0xffffffff


	//   ....[46]....
        /*0624*/ 	.word	0xffffffff


	//   ....[47]....
        /*0628*/ 	.word	0xffffffff


	//   ....[48]....
        /*062c*/ 	.word	0xffffffff


	//   ....[49]....
        /*0630*/ 	.word	0xffffffff


	//   ....[50]....
        /*0634*/ 	.word	0xffffffff


	//   ....[51]....
        /*0638*/ 	.word	0xffffffff


	//   ....[52]....
        /*063c*/ 	.word	0xffffffff


	//   ....[53]....
        /*0640*/ 	.word	0xffffffff


	//   ....[54]....
        /*0644*/ 	.word	0xffffffff


	//   ....[55]....
        /*0648*/ 	.word	0xffffffff


	//   ....[56]....
        /*064c*/ 	.word	0xffffffff


	//   ....[57]....
        /*0650*/ 	.word	0xffffffff


	//   ....[58]....
        /*0654*/ 	.word	0xffffffff


	//   ....[59]....
        /*0658*/ 	.word	0xffffffff


	//   ....[60]....
        /*065c*/ 	.word	0xffffffff


	//   ....[61]....
        /*0660*/ 	.word	0xffffffff


	//   ....[62]....
        /*0664*/ 	.word	0xffffffff


	//   ....[63]....
        /*0668*/ 	.word	0xffffffff


	//   ....[64]....
        /*066c*/ 	.word	0xffffffff


	//   ....[65]....
        /*0670*/ 	.word	0xffffffff


	//   ....[66]....
        /*0674*/ 	.word	0xffffffff


	//   ....[67]....
        /*0678*/ 	.word	0xffffffff


	//   ....[68]....
        /*067c*/ 	.word	0xffffffff


	//   ....[69]....
        /*0680*/ 	.word	0xffffffff


	//   ....[70]....
        /*0684*/ 	.word	0xffffffff


	//   ....[71]....
        /*0688*/ 	.word	0xffffffff


	//   ....[72]....
        /*068c*/ 	.word	0xffffffff


	//   ....[73]....
        /*0690*/ 	.word	0xffffffff


	//   ....[74]....
        /*0694*/ 	.word	0xffffffff


	//   ....[75]....
        /*0698*/ 	.word	0xffffffff


	//   ....[76]....
        /*069c*/ 	.word	0xffffffff


	//   ....[77]....
        /*06a0*/ 	.word	0xffffffff


	//   ....[78]....
        /*06a4*/ 	.word	0xffffffff


	//   ....[79]....
        /*06a8*/ 	.word	0x0500000f


	//   ....[80]....
        /*06ac*/ 	.word	0x0500000f


	//   ....[81]....
        /*06b0*/ 	.word	0x0500000f


	//   ....[82]....
        /*06b4*/ 	.word	0x0500000f


	//   ....[83]....
        /*06b8*/ 	.word	0x0500000f


	//   ....[84]....
        /*06bc*/ 	.word	0x0500000f


	//   ....[85]....
        /*06c0*/ 	.word	0x0500000f


	//   ....[86]....
        /*06c4*/ 	.word	0x0500000f


	//   ....[87]....
        /*06c8*/ 	.word	0x0500000f


	//   ....[88]....
        /*06cc*/ 	.word	0x0500000f


	//   ....[89]....
        /*06d0*/ 	.word	0x0500000f


	//   ....[90]....
        /*06d4*/ 	.word	0x0500000f


	//   ....[91]....
        /*06d8*/ 	.word	0x0500000f


	//   ....[92]....
        /*06dc*/ 	.word	0x0500000f


	//   ....[93]....
        /*06e0*/ 	.word	0x0500000f


	//   ....[94]....
        /*06e4*/ 	.word	0x0500000f


	//   ....[95]....
        /*06e8*/ 	.word	0x0500000f


	//   ....[96]....
        /*06ec*/ 	.word	0x0500000f


	//   ....[97]....
        /*06f0*/ 	.word	0x0500000f


	//   ....[98]....
        /*06f4*/ 	.word	0x0500000f


	//   ....[99]....
        /*06f8*/ 	.word	0x0500000f


	//   ....[100]....
        /*06fc*/ 	.word	0x0500000f


	//   ....[101]....
        /*0700*/ 	.word	0x0500000f


	//   ....[102]....
        /*0704*/ 	.word	0x0500000f


	//   ....[103]....
        /*0708*/ 	.word	0x0500000f


	//   ....[104]....
        /*070c*/ 	.word	0x0500000f


	//   ....[105]....
        /*0710*/ 	.word	0x0500000f


	//----- nvinfo : EIATTR_COOP_GROUP_INSTR_OFFSETS
	.align		4
.L_679:
        /*0714*/ 	.byte	0x04, 0x28
        /*0716*/ 	.short	(.L_681 - .L_680)


	//   ....[0]....
.L_680:
        /*0718*/ 	.word	0x00000060


	//   ....[1]....
        /*071c*/ 	.word	0x00000140


	//   ....[2]....
        /*0720*/ 	.word	0x00000190


	//   ....[3]....
        /*0724*/ 	.word	0x00000380


	//   ....[4]....
        /*0728*/ 	.word	0x000004e0


	//   ....[5]....
        /*072c*/ 	.word	0x00000600


	//   ....[6]....
        /*0730*/ 	.word	0x00000760


	//   ....[7]....
        /*0734*/ 	.word	0x00001810


	//   ....[8]....
        /*0738*/ 	.word	0x00003150


	//   ....[9]....
        /*073c*/ 	.word	0x00003b20


	//   ....[10]....
        /*0740*/ 	.word	0x00003b70


	//   ....[11]....
        /*0744*/ 	.word	0x00003d80


	//   ....[12]....
        /*0748*/ 	.word	0x00003e30


	//   ....[13]....
        /*074c*/ 	.word	0x00004710


	//   ....[14]....
        /*0750*/ 	.word	0x00004b70


	//   ....[15]....
        /*0754*/ 	.word	0x00004ba0


	//   ....[16]....
        /*0758*/ 	.word	0x00004e20


	//   ....[17]....
        /*075c*/ 	.word	0x00004ff0


	//   ....[18]....
        /*0760*/ 	.word	0x00006010


	//   ....[19]....
        /*0764*/ 	.word	0x00006050


	//   ....[20]....
        /*0768*/ 	.word	0x00006080


	//   ....[21]....
        /*076c*/ 	.word	0x000060d0


	//   ....[22]....
        /*0770*/ 	.word	0x000060f0


	//   ....[23]....
        /*0774*/ 	.word	0x00007a60


	//   ....[24]....
        /*0778*/ 	.word	0x000080a0


	//   ....[25]....
        /*077c*/ 	.word	0x000080d0


	//   ....[26]....
        /*0780*/ 	.word	0x00008100


	//   ....[27]....
        /*0784*/ 	.word	0x00008120


	//   ....[28]....
        /*0788*/ 	.word	0x000087c0


	//   ....[29]....
        /*078c*/ 	.word	0x000087e0


	//   ....[30]....
        /*0790*/ 	.word	0x00008a10


	//   ....[31]....
        /*0794*/ 	.word	0x00008a30


	//   ....[32]....
        /*0798*/ 	.word	0x00009600


	//   ....[33]....
        /*079c*/ 	.word	0x00009640


	//   ....[34]....
        /*07a0*/ 	.word	0x00009880


	//   ....[35]....
        /*07a4*/ 	.word	0x000098a0


	//   ....[36]....
        /*07a8*/ 	.word	0x00009b30


	//   ....[37]....
        /*07ac*/ 	.word	0x00009d10


	//   ....[38]....
        /*07b0*/ 	.word	0x00009d40


	//   ....[39]....
        /*07b4*/ 	.word	0x00009d70


	//   ....[40]....
        /*07b8*/ 	.word	0x00009da0


	//   ....[41]....
        /*07bc*/ 	.word	0x00009dd0


	//   ....[42]....
        /*07c0*/ 	.word	0x00009e00


	//   ....[43]....
        /*07c4*/ 	.word	0x00009f70


	//   ....[44]....
        /*07c8*/ 	.word	0x00009fa0


	//   ....[45]....
        /*07cc*/ 	.word	0x00009fd0


	//   ....[46]....
        /*07d0*/ 	.word	0x0000a000


	//   ....[47]....
        /*07d4*/ 	.word	0x0000a030


	//   ....[48]....
        /*07d8*/ 	.word	0x0000a060


	//   ....[49]....
        /*07dc*/ 	.word	0x0000a100


	//   ....[50]....
        /*07e0*/ 	.word	0x0000a130


	//   ....[51]....
        /*07e4*/ 	.word	0x0000a1c0


	//   ....[52]....
        /*07e8*/ 	.word	0x0000b160


	//   ....[53]....
        /*07ec*/ 	.word	0x0000bcb0


	//   ....[54]....
        /*07f0*/ 	.word	0x0000bcc0


	//   ....[55]....
        /*07f4*/ 	.word	0x0000bce0


	//   ....[56]....
        /*07f8*/ 	.word	0x0000bd80


	//   ....[57]....
        /*07fc*/ 	.word	0x0000bdb0


	//   ....[58]....
        /*0800*/ 	.word	0x0000be20


	//   ....[59]....
        /*0804*/ 	.word	0x0000be30


	//   ....[60]....
        /*0808*/ 	.word	0x0000bea0


	//   ....[61]....
        /*080c*/ 	.word	0x0000fb60


	//   ....[62]....
        /*0810*/ 	.word	0x0000fb90


	//   ....[63]....
        /*0814*/ 	.word	0x0000fbd0


	//   ....[64]....
        /*0818*/ 	.word	0x0000fc00


	//   ....[65]....
        /*081c*/ 	.word	0x0000fc30


	//   ....[66]....
        /*0820*/ 	.word	0x0000fc60


	//   ....[67]....
        /*0824*/ 	.word	0x0000fc90


	//   ....[68]....
        /*0828*/ 	.word	0x0000fcc0


	//   ....[69]....
        /*082c*/ 	.word	0x0000fe40


	//   ....[70]....
        /*0830*/ 	.word	0x0000fe70


	//   ....[71]....
        /*0834*/ 	.word	0x0000fea0


	//   ....[72]....
        /*0838*/ 	.word	0x0000fed0


	//   ....[73]....
        /*083c*/ 	.word	0x0000ff00


	//   ....[74]....
        /*0840*/ 	.word	0x0000ff30


	//   ....[75]....
        /*0844*/ 	.word	0x0000fff0


	//   ....[76]....
        /*0848*/ 	.word	0x00010010


	//   ....[77]....
        /*084c*/ 	.word	0x00010080


	//   ....[78]....
        /*0850*/ 	.word	0x00010510


	//   ....[79]....
        /*0854*/ 	.word	0x00010ac0


	//   ....[80]....
        /*0858*/ 	.word	0x00010c70


	//   ....[81]....
        /*085c*/ 	.word	0x00010cc0


	//   ....[82]....
        /*0860*/ 	.word	0x00010d20


	//   ....[83]....
        /*0864*/ 	.word	0x00010dc0


	//   ....[84]....
        /*0868*/ 	.word	0x00010e70


	//   ....[85]....
        /*086c*/ 	.word	0x00010f10


	//   ....[86]....
        /*0870*/ 	.word	0x00010fd0


	//   ....[87]....
        /*0874*/ 	.word	0x000110b0


	//   ....[88]....
        /*0878*/ 	.word	0x000113e0


	//   ....[89]....
        /*087c*/ 	.word	0x00011480


	//   ....[90]....
        /*0880*/ 	.word	0x000115a0


	//   ....[91]....
        /*0884*/ 	.word	0x00011610


	//   ....[92]....
        /*0888*/ 	.word	0x00011680


	//   ....[93]....
        /*088c*/ 	.word	0x000116f0


	//   ....[94]....
        /*0890*/ 	.word	0x00011760


	//   ....[95]....
        /*0894*/ 	.word	0x000117e0


	//   ....[96]....
        /*0898*/ 	.word	0x00011870


	//   ....[97]....
        /*089c*/ 	.word	0x00011910


	//   ....[98]....
        /*08a0*/ 	.word	0x00011980


	//   ....[99]....
        /*08a4*/ 	.word	0x000119f0


	//   ....[100]....
        /*08a8*/ 	.word	0x00011a60


	//   ....[101]....
        /*08ac*/ 	.word	0x00011ae0


	//   ....[102]....
        /*08b0*/ 	.word	0x00011b50


	//   ....[103]....
        /*08b4*/ 	.word	0x00011bf0


	//   ....[104]....
        /*08b8*/ 	.word	0x00011c80


	//   ....[105]....
        /*08bc*/ 	.word	0x00011da0


	//----- nvinfo : EIATTR_REG_RECONFIG
	.align		4
.L_681:
        /*08c0*/ 	.byte	0x01, 0x54
	.zero		2


	//----- nvinfo : EIATTR_SYSCALL_OFFSETS
	.align		4
        /*08c4*/ 	.byte	0x04, 0x46
        /*08c6*/ 	.short	(.L_683 - .L_682)


	//   ....[0]....
.L_682:
        /*08c8*/ 	.word	0x00003310


	//   ....[1]....
        /*08cc*/ 	.word	0x0000ad50


	//   ....[2]....
        /*08d0*/ 	.word	0x0000aeb0


	//   ....[3]....
        /*08d4*/ 	.word	0x0000afb0


	//   ....[4]....
        /*08d8*/ 	.word	0x0000b8e0


	//----- nvinfo : EIATTR_MBARRIER_INSTR_OFFSETS
	.align		4
.L_683:
        /*08dc*/ 	.byte	0x04, 0x39
        /*08de*/ 	.short	(.L_685 - .L_684)


	//   ....[0]....
.L_684:
        /*08e0*/ 	.word	0x00000270
        /*08e4*/ 	.word	0x000000ff
        /*08e8*/ 	.word	0x00028c00
        /*08ec*/ 	.short	0x0100
        /*08ee*/ 	.byte	0x08
	.zero		1


	//   ....[1]....
        /*08f0*/ 	.word	0x00000280
        /*08f4*/ 	.word	0x000000ff
        /*08f8*/ 	.word	0x00028c20
        /*08fc*/ 	.short	0x0100
        /*08fe*/ 	.byte	0x08
	.zero		1


	//   ....[2]....
        /*0900*/ 	.word	0x00000330
        /*0904*/ 	.word	0x000000ff
        /*0908*/ 	.word	0x00028c30
        /*090c*/ 	.short	0x0100
        /*090e*/ 	.byte	0x06
	.zero		1


	//   ....[3]....
        /*0910*/ 	.word	0x00000340
        /*0914*/ 	.word	0x000000ff
        /*0918*/ 	.word	0x00028c40
        /*091c*/ 	.short	0x0100
        /*091e*/ 	.byte	0x06
	.zero		1


	//   ....[4]....
        /*0920*/ 	.word	0x00000350
        /*0924*/ 	.word	0x000000ff
        /*0928*/ 	.word	0x00028c38
        /*092c*/ 	.short	0x0100
        /*092e*/ 	.byte	0x06
	.zero		1


	//   ....[5]....
        /*0930*/ 	.word	0x00000360
        /*0934*/ 	.word	0x000000ff
        /*0938*/ 	.word	0x00028c48
        /*093c*/ 	.short	0x0100
        /*093e*/ 	.byte	0x06
	.zero		1


	//   ....[6]....
        /*0940*/ 	.word	0x00000490
        /*0944*/ 	.word	0x000000ff
        /*0948*/ 	.word	0x00028c50
        /*094c*/ 	.short	0x0100
        /*094e*/ 	.byte	0x08
	.zero		1


	//   ....[7]....
        /*0950*/ 	.word	0x000004a0
        /*0954*/ 	.word	0x000000ff
        /*0958*/ 	.word	0x00028c60
        /*095c*/ 	.short	0x0100
        /*095e*/ 	.byte	0x08
	.zero		1


	//   ....[8]....
        /*0960*/ 	.word	0x000004b0
        /*0964*/ 	.word	0x000000ff
        /*0968*/ 	.word	0x00028c58
        /*096c*/ 	.short	0x0100
        /*096e*/ 	.byte	0x08
	.zero		1


	//   ....[9]....
        /*0970*/ 	.word	0x000004c0
        /*0974*/ 	.word	0x000000ff
        /*0978*/ 	.word	0x00028c68
        /*097c*/ 	.short	0x0100
        /*097e*/ 	.byte	0x08
	.zero		1


	//   ....[10]....
        /*0980*/ 	.word	0x000005b0
        /*0984*/ 	.word	0x000000ff
        /*0988*/ 	.word	0x00028c70
        /*098c*/ 	.short	0x0100
        /*098e*/ 	.byte	0x06
	.zero		1


	//   ....[11]....
        /*0990*/ 	.word	0x000005c0
        /*0994*/ 	.word	0x000000ff
        /*0998*/ 	.word	0x00028c80
        /*099c*/ 	.short	0x0100
        /*099e*/ 	.byte	0x06
	.zero		1


	//   ....[12]....
        /*09a0*/ 	.word	0x000005d0
        /*09a4*/ 	.word	0x000000ff
        /*09a8*/ 	.word	0x00028c78
        /*09ac*/ 	.short	0x0100
        /*09ae*/ 	.byte	0x06
	.zero		1


	//   ....[13]....
        /*09b0*/ 	.word	0x000005e0
        /*09b4*/ 	.word	0x000000ff
        /*09b8*/ 	.word	0x00028c88
        /*09bc*/ 	.short	0x0100
        /*09be*/ 	.byte	0x06
	.zero		1


	//   ....[14]....
        /*09c0*/ 	.word	0x00000710
        /*09c4*/ 	.word	0x000000ff
        /*09c8*/ 	.word	0x00028c90
        /*09cc*/ 	.short	0x0100
        /*09ce*/ 	.byte	0x08
	.zero		1


	//   ....[15]....
        /*09d0*/ 	.word	0x00000720
        /*09d4*/ 	.word	0x000000ff
        /*09d8*/ 	.word	0x00028ca0
        /*09dc*/ 	.short	0x0100
        /*09de*/ 	.byte	0x08
	.zero		1


	//   ....[16]....
        /*09e0*/ 	.word	0x00000730
        /*09e4*/ 	.word	0x000000ff
        /*09e8*/ 	.word	0x00028c98
        /*09ec*/ 	.short	0x0100
        /*09ee*/ 	.byte	0x08
	.zero		1


	//   ....[17]....
        /*09f0*/ 	.word	0x00000740
        /*09f4*/ 	.word	0x000000ff
        /*09f8*/ 	.word	0x00028ca8
        /*09fc*/ 	.short	0x0100
        /*09fe*/ 	.byte	0x08
	.zero		1


	//   ....[18]....
        /*0a00*/ 	.word	0x00000870
        /*0a04*/ 	.word	0x000000ff
        /*0a08*/ 	.word	0x00028cb0
        /*0a0c*/ 	.short	0x0100
        /*0a0e*/ 	.byte	0x08
	.zero		1


	//   ....[19]....
        /*0a10*/ 	.word	0x00000880
        /*0a14*/ 	.word	0x000000ff
        /*0a18*/ 	.word	0x00028cc0
        /*0a1c*/ 	.short	0x0100
        /*0a1e*/ 	.byte	0x08
	.zero		1


	//   ....[20]....
        /*0a20*/ 	.word	0x00000890
        /*0a24*/ 	.word	0x000000ff
        /*0a28*/ 	.word	0x00028cb8
        /*0a2c*/ 	.short	0x0100
        /*0a2e*/ 	.byte	0x08
	.zero		1


	//   ....[21]....
        /*0a30*/ 	.word	0x000008a0
        /*0a34*/ 	.word	0x000000ff
        /*0a38*/ 	.word	0x00028cc8
        /*0a3c*/ 	.short	0x0100
        /*0a3e*/ 	.byte	0x08
	.zero		1


	//   ....[22]....
        /*0a40*/ 	.word	0x00001920
        /*0a44*/ 	.word	0x000000ff
        /*0a48*/ 	.word	0x00028c50
        /*0a4c*/ 	.short	0x010a
        /*0a4e*/ 	.byte	0x10
	.zero		1


	//   ....[23]....
        /*0a50*/ 	.word	0x00001bf0
        /*0a54*/ 	.word	0x00000000
        /*0a58*/ 	.word	0x00000000
        /*0a5c*/ 	.short	0x0101
        /*0a5e*/ 	.byte	0x3f
	.zero		1


	//   ....[24]....
        /*0a60*/ 	.word	0x00002570
        /*0a64*/ 	.word	0x000000ff
        /*0a68*/ 	.word	0x00028c50
        /*0a6c*/ 	.short	0x010a
        /*0a6e*/ 	.byte	0x06
	.zero		1


	//   ....[25]....
        /*0a70*/ 	.word	0x000025b0
        /*0a74*/ 	.word	0x000000ff
        /*0a78*/ 	.word	0x00028c50
        /*0a7c*/ 	.short	0x010a
        /*0a7e*/ 	.byte	0x06
	.zero		1


	//   ....[26]....
        /*0a80*/ 	.word	0x00002800
        /*0a84*/ 	.word	0x00000000
        /*0a88*/ 	.word	0x00000000
        /*0a8c*/ 	.short	0x0101
        /*0a8e*/ 	.byte	0x3f
	.zero		1


	//   ....[27]....
        /*0a90*/ 	.word	0x00003390
        /*0a94*/ 	.word	0x000000ff
        /*0a98*/ 	.word	0x00028c00
        /*0a9c*/ 	.short	0x010a
        /*0a9e*/ 	.byte	0x2a
	.zero		1


	//   ....[28]....
        /*0aa0*/ 	.word	0x00003410
        /*0aa4*/ 	.word	0x00000007
        /*0aa8*/ 	.word	0x00028c30
        /*0aac*/ 	.short	0x010a
        /*0aae*/ 	.byte	0x3f
	.zero		1


	//   ....[29]....
        /*0ab0*/ 	.word	0x00003450
        /*0ab4*/ 	.word	0x00000007
        /*0ab8*/ 	.word	0x00028c30
        /*0abc*/ 	.short	0x010a
        /*0abe*/ 	.byte	0x3f
	.zero		1


	//   ....[30]....
        /*0ac0*/ 	.word	0x00004020
        /*0ac4*/ 	.word	0x00000005
        /*0ac8*/ 	.word	0x00000000
        /*0acc*/ 	.short	0x0101
        /*0ace*/ 	.byte	0x3f
	.zero		1


	//   ....[31]....
        /*0ad0*/ 	.word	0x00004490
        /*0ad4*/ 	.word	0x00000007
        /*0ad8*/ 	.word	0x00028c50
        /*0adc*/ 	.short	0x010a
        /*0ade*/ 	.byte	0x3f
	.zero		1


	//   ....[32]....
        /*0ae0*/ 	.word	0x000044e0
        /*0ae4*/ 	.word	0x00000007
        /*0ae8*/ 	.word	0x00028c50
        /*0aec*/ 	.short	0x010a
        /*0aee*/ 	.byte	0x3f
	.zero		1


	//   ....[33]....
        /*0af0*/ 	.word	0x00004730
        /*0af4*/ 	.word	0x00000007
        /*0af8*/ 	.word	0x00000000
        /*0afc*/ 	.short	0x0101
        /*0afe*/ 	.byte	0x3f
	.zero		1


	//   ....[34]....
        /*0b00*/ 	.word	0x00004860
        /*0b04*/ 	.word	0x000000ff
        /*0b08*/ 	.word	0x00028c30
        /*0b0c*/ 	.short	0x010a
        /*0b0e*/ 	.byte	0x16
	.zero		1


	//   ....[35]....
        /*0b10*/ 	.word	0x000048a0
        /*0b14*/ 	.word	0x000000ff
        /*0b18*/ 	.word	0x00028c30
        /*0b1c*/ 	.short	0x010a
        /*0b1e*/ 	.byte	0x16
	.zero		1


	//   ....[36]....
        /*0b20*/ 	.word	0x00005400
        /*0b24*/ 	.word	0x0000009a
        /*0b28*/ 	.word	0x00000000
        /*0b2c*/ 	.short	0x0101
        /*0b2e*/ 	.byte	0x3f
	.zero		1


	//   ....[37]....
        /*0b30*/ 	.word	0x00005d80
        /*0b34*/ 	.word	0x000000ff
        /*0b38*/ 	.word	0x00028c50
        /*0b3c*/ 	.short	0x010a
        /*0b3e*/ 	.byte	0x16
	.zero		1


	//   ....[38]....
        /*0b40*/ 	.word	0x00005dc0
        /*0b44*/ 	.word	0x000000ff
        /*0b48*/ 	.word	0x00028c50
        /*0b4c*/ 	.short	0x010a
        /*0b4e*/ 	.byte	0x16
	.zero		1


	//   ....[39]....
        /*0b50*/ 	.word	0x00006030
        /*0b54*/ 	.word	0x000000ab
        /*0b58*/ 	.word	0x00000000
        /*0b5c*/ 	.short	0x0101
        /*0b5e*/ 	.byte	0x3f
	.zero		1


	//   ....[40]....
        /*0b60*/ 	.word	0x000087d0
        /*0b64*/ 	.word	0x000000ff
        /*0b68*/ 	.word	0x00000000
        /*0b6c*/ 	.short	0x0101
        /*0b6e*/ 	.byte	0x04
	.zero		1


	//   ....[41]....
        /*0b70*/ 	.word	0x0000b3e0
        /*0b74*/ 	.word	0x00000000
        /*0b78*/ 	.word	0x00028c40
        /*0b7c*/ 	.short	0x010a
        /*0b7e*/ 	.byte	0x3f
	.zero		1


	//   ....[42]....
        /*0b80*/ 	.word	0x0000bf50
        /*0b84*/ 	.word	0x00000008
        /*0b88*/ 	.word	0x00028c00
        /*0b8c*/ 	.short	0x0107
        /*0b8e*/ 	.byte	0x3f
	.zero		1


	//   ....[43]....
        /*0b90*/ 	.word	0x0000c050
        /*0b94*/ 	.word	0x00000002
        /*0b98*/ 	.word	0x00028c00
        /*0b9c*/ 	.short	0x0101
        /*0b9e*/ 	.byte	0x3f
	.zero		1


	//   ....[44]....
        /*0ba0*/ 	.word	0x0000c070
        /*0ba4*/ 	.word	0x00000002
        /*0ba8*/ 	.word	0x00028c20
        /*0bac*/ 	.short	0x010a
        /*0bae*/ 	.byte	0x3f
	.zero		1


	//   ....[45]....
        /*0bb0*/ 	.word	0x0000c180
        /*0bb4*/ 	.word	0x00000003
        /*0bb8*/ 	.word	0x00028c60
        /*0bbc*/ 	.short	0x010a
        /*0bbe*/ 	.byte	0x3f
	.zero		1


	//   ....[46]....
        /*0bc0*/ 	.word	0x0000ce90
        /*0bc4*/ 	.word	0x00000003
        /*0bc8*/ 	.word	0x00028c40
        /*0bcc*/ 	.short	0x010a
        /*0bce*/ 	.byte	0x3f
	.zero		1


	//   ....[47]....
        /*0bd0*/ 	.word	0x0000d0f0
        /*0bd4*/ 	.word	0x00000003
        /*0bd8*/ 	.word	0x00028c60
        /*0bdc*/ 	.short	0x010a
        /*0bde*/ 	.byte	0x3f
	.zero		1


	//   ....[48]....
        /*0be0*/ 	.word	0x0000dd90
        /*0be4*/ 	.word	0x00000004
        /*0be8*/ 	.word	0x00028c40
        /*0bec*/ 	.short	0x010a
        /*0bee*/ 	.byte	0x3f
	.zero		1


	//   ....[49]....
        /*0bf0*/ 	.word	0x0000dfe0
        /*0bf4*/ 	.word	0x00000004
        /*0bf8*/ 	.word	0x00028c60
        /*0bfc*/ 	.short	0x010a
        /*0bfe*/ 	.byte	0x3f
	.zero		1


	//   ....[50]....
        /*0c00*/ 	.word	0x0000ebf0
        /*0c04*/ 	.word	0x00000004
        /*0c08*/ 	.word	0x00028c40
        /*0c0c*/ 	.short	0x010a
        /*0c0e*/ 	.byte	0x3f
	.zero		1


	//   ....[51]....
        /*0c10*/ 	.word	0x0000ee50
        /*0c14*/ 	.word	0x00000004
        /*0c18*/ 	.word	0x00028c60
        /*0c1c*/ 	.short	0x010a
        /*0c1e*/ 	.byte	0x3f
	.zero		1


	//   ....[52]....
        /*0c20*/ 	.word	0x00010490
        /*0c24*/ 	.word	0x00000000
        /*0c28*/ 	.word	0x00028c20
        /*0c2c*/ 	.short	0x010a
        /*0c2e*/ 	.byte	0x3f
	.zero		1


	//   ....[53]....
        /*0c30*/ 	.word	0x00010650
        /*0c34*/ 	.word	0x00000006
        /*0c38*/ 	.word	0x00000000
        /*0c3c*/ 	.short	0x010a
        /*0c3e*/ 	.byte	0x3f
	.zero		1


	//   ....[54]....
        /*0c40*/ 	.word	0x000106c0
        /*0c44*/ 	.word	0x00000007
        /*0c48*/ 	.word	0x00000000
        /*0c4c*/ 	.short	0x010a
        /*0c4e*/ 	.byte	0x3f
	.zero		1


	//   ....[55]....
        /*0c50*/ 	.word	0x00010730
        /*0c54*/ 	.word	0x00000004
        /*0c58*/ 	.word	0x00000000
        /*0c5c*/ 	.short	0x010a
        /*0c5e*/ 	.byte	0x3f
	.zero		1


	//   ....[56]....
        /*0c60*/ 	.word	0x00010760
        /*0c64*/ 	.word	0x00000003
        /*0c68*/ 	.word	0x00000000
        /*0c6c*/ 	.short	0x010a
        /*0c6e*/ 	.byte	0x3f
	.zero		1


	//   ....[57]....
        /*0c70*/ 	.word	0x000107d0
        /*0c74*/ 	.word	0x00000003
        /*0c78*/ 	.word	0x00028c50
        /*0c7c*/ 	.short	0x010a
        /*0c7e*/ 	.byte	0x3f
	.zero		1


	//   ....[58]....
        /*0c80*/ 	.word	0x00010830
        /*0c84*/ 	.word	0x00000003
        /*0c88*/ 	.word	0x00028c50
        /*0c8c*/ 	.short	0x010a
        /*0c8e*/ 	.byte	0x3f
	.zero		1


	//   ....[59]....
        /*0c90*/ 	.word	0x00010890
        /*0c94*/ 	.word	0x00000003
        /*0c98*/ 	.word	0x00028c00
        /*0c9c*/ 	.short	0x010a
        /*0c9e*/ 	.byte	0x3f
	.zero		1


	//   ....[60]....
        /*0ca0*/ 	.word	0x000108e0
        /*0ca4*/ 	.word	0x00000007
        /*0ca8*/ 	.word	0x00028c30
        /*0cac*/ 	.short	0x010a
        /*0cae*/ 	.byte	0x3f
	.zero		1


	//   ....[61]....
        /*0cb0*/ 	.word	0x00010930
        /*0cb4*/ 	.word	0x00000007
        /*0cb8*/ 	.word	0x00028c50
        /*0cbc*/ 	.short	0x010a
        /*0cbe*/ 	.byte	0x3f
	.zero		1


	//   ....[62]....
        /*0cc0*/ 	.word	0x00010990
        /*0cc4*/ 	.word	0x00000003
        /*0cc8*/ 	.word	0x00028c30
        /*0ccc*/ 	.short	0x010a
        /*0cce*/ 	.byte	0x3f
	.zero		1


	//   ....[63]....
        /*0cd0*/ 	.word	0x000109e0
        /*0cd4*/ 	.word	0x000000ab
        /*0cd8*/ 	.word	0x00028c50
        /*0cdc*/ 	.short	0x010a
        /*0cde*/ 	.byte	0x3f
	.zero		1


	//   ....[64]....
        /*0ce0*/ 	.word	0x00010b80
        /*0ce4*/ 	.word	0x00000000
        /*0ce8*/ 	.word	0x00028c40
        /*0cec*/ 	.short	0x010a
        /*0cee*/ 	.byte	0x3f
	.zero		1


	//   ....[65]....
        /*0cf0*/ 	.word	0x00011100
        /*0cf4*/ 	.word	0x00000002
        /*0cf8*/ 	.word	0x00028c20
        /*0cfc*/ 	.short	0x010a
        /*0cfe*/ 	.byte	0x3f
	.zero		1


	//   ....[66]....
        /*0d00*/ 	.word	0x00011150
        /*0d04*/ 	.word	0x00000003
        /*0d08*/ 	.word	0x00028c60
        /*0d0c*/ 	.short	0x010a
        /*0d0e*/ 	.byte	0x3f
	.zero		1


	//   ....[67]....
        /*0d10*/ 	.word	0x000111a0
        /*0d14*/ 	.word	0x00000003
        /*0d18*/ 	.word	0x00028c40
        /*0d1c*/ 	.short	0x010a
        /*0d1e*/ 	.byte	0x3f
	.zero		1


	//   ....[68]....
        /*0d20*/ 	.word	0x000111f0
        /*0d24*/ 	.word	0x00000003
        /*0d28*/ 	.word	0x00028c60
        /*0d2c*/ 	.short	0x010a
        /*0d2e*/ 	.byte	0x3f
	.zero		1


	//   ....[69]....
        /*0d30*/ 	.word	0x00011240
        /*0d34*/ 	.word	0x00000004
        /*0d38*/ 	.word	0x00028c40
        /*0d3c*/ 	.short	0x010a
        /*0d3e*/ 	.byte	0x3f
	.zero		1


	//   ....[70]....
        /*0d40*/ 	.word	0x00011290
        /*0d44*/ 	.word	0x00000004
        /*0d48*/ 	.word	0x00028c60
        /*0d4c*/ 	.short	0x010a
        /*0d4e*/ 	.byte	0x3f
	.zero		1


	//   ....[71]....
        /*0d50*/ 	.word	0x000112e0
        /*0d54*/ 	.word	0x00000004
        /*0d58*/ 	.word	0x00028c40
        /*0d5c*/ 	.short	0x010a
        /*0d5e*/ 	.byte	0x3f
	.zero		1


	//   ....[72]....
        /*0d60*/ 	.word	0x00011330
        /*0d64*/ 	.word	0x00000004
        /*0d68*/ 	.word	0x00028c60
        /*0d6c*/ 	.short	0x010a
        /*0d6e*/ 	.byte	0x3f
	.zero		1


	//   ....[73]....
        /*0d70*/ 	.word	0x00011cc0
        /*0d74*/ 	.word	0x00000000
        /*0d78*/ 	.word	0x00028c20
        /*0d7c*/ 	.short	0x010a
        /*0d7e*/ 	.byte	0x3f
	.zero		1


	//   ....[74]....
        /*0d80*/ 	.word	0x00011e60
        /*0d84*/ 	.word	0x00000006
        /*0d88*/ 	.word	0x00000000
        /*0d8c*/ 	.short	0x010a
        /*0d8e*/ 	.byte	0x3f
	.zero		1


	//   ....[75]....
        /*0d90*/ 	.word	0x00011eb0
        /*0d94*/ 	.word	0x00000007
        /*0d98*/ 	.word	0x00000000
        /*0d9c*/ 	.short	0x010a
        /*0d9e*/ 	.byte	0x3f
	.zero		1


	//   ....[76]....
        /*0da0*/ 	.word	0x00011f00
        /*0da4*/ 	.word	0x00000004
        /*0da8*/ 	.word	0x00000000
        /*0dac*/ 	.short	0x010a
        /*0dae*/ 	.byte	0x3f
	.zero		1


	//----- nvinfo : EIATTR_NUM_MBARRIERS
	.align		4
.L_685:
        /*0db0*/ 	.byte	0x03, 0x38
        /*0db2*/ 	.short	0x0016


	//----- nvinfo : EIATTR_EXIT_INSTR_OFFSETS
	.align		4
        /*0db4*/ 	.byte	0x04, 0x1c
        /*0db6*/ 	.short	(.L_687 - .L_686)


	//   ....[0]....
.L_686:
        /*0db8*/ 	.word	0x00000a50


	//   ....[1]....
        /*0dbc*/ 	.word	0x00009af0


	//   ....[2]....
        /*0dc0*/ 	.word	0x000107b0


	//----- nvinfo : EIATTR_MAX_THREADS
	.align		4
.L_687:
        /*0dc4*/ 	.byte	0x04, 0x05
        /*0dc6*/ 	.short	(.L_689 - .L_688)
.L_688:
        /*0dc8*/ 	.word	0x00000180
        /*0dcc*/ 	.word	0x00000001
        /*0dd0*/ 	.word	0x00000001


	//----- nvinfo : EIATTR_CRS_STACK_SIZE
	.align		4
.L_689:
        /*0dd4*/ 	.byte	0x04, 0x1e
        /*0dd6*/ 	.short	(.L_691 - .L_690)
.L_690:
        /*0dd8*/ 	.word	0x00000000


	//----- nvinfo : EIATTR_CBANK_PARAM_SIZE
	.align		4
.L_691:
        /*0ddc*/ 	.byte	0x03, 0x19
        /*0dde*/ 	.short	0x0af0


	//----- nvinfo : EIATTR_PARAM_CBANK
	.align		4
        /*0de0*/ 	.byte	0x04, 0x0a
        /*0de2*/ 	.short	(.L_693 - .L_692)
	.align		4
.L_692:
        /*0de4*/ 	.word	index@(.nv.constant0._ZN7cutlass13device_kernelIN5flash11enable_sm90INS1_16FlashAttnFwdSm90INS1_25CollectiveMainloopFwdSm90ILi2EN4cute5tupleIJNS5_1CILi1EEES8_S8_EEENS6_IJNS7_ILi64EEESA_SA_EEELi512ENS_10bfloat16_tEfNS_4arch4Sm90ELb0ELb0ELb0ELb1ELb0ELb0ELb0ELb0ELb0ELb1ELb0ELb0EEENS1_21CollectiveEpilogueFwdINS6_IJSA_NS7_ILi512EEESA_EEES9_SC_SE_Li256ELb1ELb1ELb0ELb0EEENS1_36VarlenDynamicPersistentTileSchedulerILi64ELi64ELi256ELi128ELb0ELb1ELb1ELb0ELb1ELb1EEEEEEEEEvNT_6ParamsE)
        /*0de8*/ 	.short	0x0210
        /*0dea*/ 	.short	0x0af0


	//----- nvinfo : EIATTR_SW_WAR
	.align		4
.L_693:
        /*0dec*/ 	.byte	0x04, 0x36
        /*0dee*/ 	.short	(.L_695 - .L_694)
.L_694:
        /*0df0*/ 	.word	0x00000008
.L_695:


//--------------------- .nv.info._ZN7cutlass13device_kernelIN5flash11enable_sm90INS1_16FlashAttnFwdSm90INS1_25CollectiveMainloopFwdSm90ILi2EN4cute5tupleIJNS5_1CILi1EEES8_S8_EEENS6_IJNS7_ILi64EEESA_SA_EEELi512ENS_10bfloat16_tEfNS_4arch4Sm90ELb0ELb0ELb0ELb1ELb0ELb1ELb0ELb0ELb0ELb1ELb0ELb0EEENS1_21CollectiveEpilogueFwdINS6_IJSA_NS7_ILi512EEESA_EEES9_SC_SE_Li256ELb1ELb1ELb0ELb0EEENS1_36VarlenDynamicPersistentTileSchedulerILi64ELi64ELi256ELi128ELb0ELb1ELb1ELb0ELb1ELb1EEEEEEEEEvNT_6ParamsE --------------------------
	.section	.nv.info._ZN7cutlass13device_kernelIN5flash11enable_sm90INS1_16FlashAttnFwdSm90INS1_25CollectiveMainloopFwdSm90ILi2EN4cute5tupleIJNS5_1CILi1EEES8_S8_EEENS6_IJNS7_ILi64EEESA_SA_EEELi512ENS_10bfloat16_tEfNS_4arch4Sm90ELb0ELb0ELb0ELb1ELb0ELb1ELb0ELb0ELb0ELb1ELb0ELb0EEENS1_21CollectiveEpilogueFwdINS6_IJSA_NS7_ILi512EEESA_EEES9_SC_SE_Li256ELb1ELb1ELb0ELb0EEENS1_36VarlenDynamicPersistentTileSchedulerILi64ELi64ELi256ELi128ELb0ELb1ELb1ELb0ELb1ELb1EEEEEEEEEvNT_6ParamsE,"",@"SHT_CUDA_INFO"
	.sectionflags	@""
	.align	4


	//----- nvinfo : EIATTR_CUDA_API_VERSION
	.align		4
        /*0000*/ 	.byte	0x04, 0x37
        /*0002*/ 	.short	(.L_697 - .L_696)
.L_696:
        /*0004*/ 	.word	0x00000082


	//----- nvinfo : EIATTR_KPARAM_INFO
	.align		4
.L_697:
        /*0008*/ 	.byte	0x04, 0x17
        /*000a*/ 	.short	(.L_699 - .L_698)
.L_698:
        /*000c*/ 	.word	0x00000000
        /*0010*/ 	.short	0x0000
        /*0012*/ 	.short	0x0070
        /*0014*/ 	.byte	0x00, 0xf0, 0x01, 0x2a


	//----- nvinfo : EIATTR_SPARSE_MMA_MASK
	.align		4
.L_699:
        /*0018*/ 	.byte	0x03, 0x50
        /*001a*/ 	.short	0x0000


	//----- nvinfo : EIATTR_MAXREG_COUNT
	.align		4
        /*001c*/ 	.byte	0x03, 0x1b
        /*001e*/ 	.short	0x00a8


	//----- nvinfo : EIATTR_NUM_BARRIERS
	.align		4
        /*0020*/ 	.byte	0x02, 0x4c
        /*0022*/ 	.byte	0x10
	.zero		1


	//----- nvinfo : EIATTR_EXTERNS
	.align		4
        /*0024*/ 	.byte	0x04, 0x0f
        /*0026*/ 	.short	(.L_701 - .L_700)


	//   ....[0]....
	.align		4
.L_700:
        /*0028*/ 	.word	index@(__assertfail)


	//----- nvinfo : EIATTR_ANNOTATIONS
	.align		4
.L_701:
        /*002c*/ 	.byte	0x04, 0x55
        /*002e*/ 	.short	(.L_703 - .L_702)


	//   ....[0]....
.L_702:
        /* <DEDUP_REMOVED lines=99> */


	//----- nvinfo : EIATTR_MERCURY_ISA_VERSION
	.align		4
.L_703:
        /*0650*/ 	.byte	0x03, 0x5f
        /*0652*/ 	.short	0x0101


	//----- nvinfo : EIATTR_UNUSED_LOAD_BYTE_OFFSET
	.align		4
        /*0654*/ 	.byte	0x04, 0x44
        /*0656*/ 	.short	(.L_705 - .L_704)


	//   ....[0]....
.L_704:
        /*0658*/ 	.word	0x00000ab0
        /*065c*/ 	.word	0x0000fff0


	//   ....[1]....
        /*0660*/ 	.word	0x0000c240
        /*0664*/ 	.word	0x0000fff0


	//----- nvinfo : EIATTR_INT_WARP_WIDE_INSTR_OFFSETS
	.align		4
.L_705:
        /*0668*/ 	.byte	0x04, 0x31
        /*066a*/ 	.short	(.L_707 - .L_706)


	//   ....[0]....
.L_706:
        /*066c*/ 	.word	0x00000190


	//   ....[1]....
        /*0670*/ 	.word	0x000001d0


	//   ....[2]....
        /*0674*/ 	.word	0x000002a0


	//   ....[3]....
        /*0678*/ 	.word	0x00011d50


	//   ....[4]....
        /*067c*/ 	.word	0x00011de0


	//   ....[5]....
        /*0680*/ 	.word	0x00016b10


	//   ....[6]....
        /*0684*/ 	.word	0x00016ba0


	//----- nvinfo : EIATTR_COOP_GROUP_MASK_REGIDS
	.align		4
.L_707:
        /*0688*/ 	.byte	0x04, 0x29
        /*068a*/ 	.short	(.L_709 - .L_708)


	//   ....[0]....
.L_708:
        /*068c*/ 	.word	0xffffffff


	//   ....[1]....
        /*0690*/ 	.word	0xffffffff


	//   ....[2]....
        /*0694*/ 	.word	0xffffffff


	//   ....[3]....
        /*0698*/ 	.word	0xffffffff


	//   ....[4]....
        /*069c*/ 	.word	0xffffffff


	//   ....[5]....
        /*06a0*/ 	.word	0xffffffff


	//   ....[6]....
        /*06a4*/ 	.word	0xffffffff


	//   ....[7]....
        /*06a8*/ 	.word	0xffffffff


	//   ....[8]....
        /*06ac*/ 	.word	0xffffffff


	//   ....[9]....
        /*06b0*/ 	.word	0xffffffff


	//   ....[10]....
        /*06b4*/ 	.word	0xffffffff


	//   ....[11]....
        /*06b8*/ 	.word	0xffffffff


	//   ....[12]....
        /*06bc*/ 	.word	0xffffffff


	//   ....[13]....
        /*06c0*/ 	.word	0xffffffff


	//   ....[14]....
        /*06c4*/ 	.word	0xffffffff


	//   ....[15]....
        /*06c8*/ 	.word	0xffffffff


	//   ....[16]....
        /*06cc*/ 	.word	0xffffffff


	//   ....[17]....
        /*06d0*/ 	.word	0xffffffff


	//   ....[18]....
        /*06d4*/ 	.word	0xffffffff


	//   ....[19]....
        /*06d8*/ 	.word	0xffffffff


	//   ....[20]....
        /*06dc*/ 	.word	0xffffffff


	//   ....[21]....
        /*06e0*/ 	.word	0xffffffff


	//   ....[22]....
        /*06e4*/ 	.word	0xffffffff


	//   ....[23]....
        /*06e8*/ 	.word	0xffffffff


	//   ....[24]....
        /*06ec*/ 	.word	0xffffffff


	//   ....[25]....
        /*06f0*/ 	.word	0xffffffff


	//   ....[26]....
        /*06f4*/ 	.word	0xffffffff


	//   ....[27]....
        /*06f8*/ 	.word	0xffffffff


	//   ....[28]....
        /*06fc*/ 	.word	0xffffffff


	//   ....[29]....
        /*0700*/ 	.word	0xffffffff


	//   ....[30]....
        /*0704*/ 	.word	0xffffffff


	//   ....[31]....
        /*0708*/ 	.word	0xffffffff


	//   ....[32]....
        /*070c*/ 	.word	0xffffffff


	//   ....[33]....
        /*0710*/ 	.word	0xffffffff


	//   ....[34]....
        /*0714*/ 	.word	0xffffffff


	//   ....[35]....
        /*0718*/ 	.word	0xffffffff


	//   ....[36]....
        /*071c*/ 	.word	0xffffffff


	//   ....[37]....
        /*0720*/ 	.word	0xffffffff


	//   ....[38]....
        /*0724*/ 	.word	0xffffffff


	//   ....[39]....
        /*0728*/ 	.word	0xffffffff


	//   ....[40]....
        /*072c*/ 	.word	0xffffffff


	//   ....[41]....
        /*0730*/ 	.word	0xffffffff


	//   ....[42]....
        /*0734*/ 	.word	0xffffffff


	//   ....[43]....
        /*0738*/ 	.word	0xffffffff


	//   ....[44]....
        /*073c*/ 	.word	0xffffffff


	//   ....[45]....
        /*0740*/ 	.word	0xffffffff


	//   ....[46]....
        /*0744*/ 	.word	0xffffffff


	//   ....[47]....
        /*0748*/ 	.word	0xffffffff


	//   ....[48]....
        /*074c*/ 	.word	0xffffffff


	//   ....[49]....
        /*0750*/ 	.word	0xffffffff


	//   ....[50]....
        /*0754*/ 	.word	0xffffffff


	//   ....[51]....
        /*0758*/ 	.word	0xffffffff


	//   ....[52]....
        /*075c*/ 	.word	0xffffffff


	//   ....[53]....
        /*0760*/ 	.word	0xffffffff


	//   ....[54]....
        /*0764*/ 	.word	0xffffffff


	//   ....[55]....
        /*0768*/ 	.word	0xffffffff


	//   ....[56]....
        /*076c*/ 	.word	0xffffffff


	//   ....[57]....
        /*0770*/ 	.word	0xffffffff


	//   ....[58]....
        /*0774*/ 	.word	0xffffffff


	//   ....[59]....
        /*0778*/ 	.word	0xffffffff


	//   ....[60]....
        /*077c*/ 	.word	0xffffffff


	//   ....[61]....
        /*0780*/ 	.word	0xffffffff


	//   ....[62]....
        /*0784*/ 	.word	0xffffffff


	//   ....[63]....
        /*0788*/ 	.word	0xffffffff


	//   ....[64]....
        /*078c*/ 	.word	0xffffffff


	//   ....[65]....
        /*0790*/ 	.word	0xffffffff


	//   ....[66]....
        /*0794*/ 	.word	0xffffffff


	//   ....[67]....
        /*0798*/ 	.word	0xffffffff


	//   ....[68]....
        /*079c*/ 	.word	0xffffffff


	//   ....[69]....
        /*07a0*/ 	.word	0xffffffff


	//   ....[70]....
        /*07a4*/ 	.word	0xffffffff


	//   ....[71]....
        /*07a8*/ 	.word	0xffffffff


	//   ....[72]....
        /*07ac*/ 	.word	0xffffffff


	//   ....[73]....
        /*07b0*/ 	.word	0xffffffff


	//   ....[74]....
        /*07b4*/ 	.word	0xffffffff


	//   ....[75]....
        /*07b8*/ 	.word	0xffffffff


	//   ....[76]....
        /*07bc*/ 	.word	0xffffffff


	//   ....[77]....
        /*07c0*/ 	.word	0xffffffff


	//   ....[78]....
        /*07c4*/ 	.word	0xffffffff


	//   ....[79]....
        /*07c8*/ 	.word	0xffffffff


	//   ....[80]....
        /*07cc*/ 	.word	0xffffffff


	//   ....[81]....
        /*07d0*/ 	.word	0xffffffff


	//   ....[82]....
        /*07d4*/ 	.word	0xffffffff


	//   ....[83]....
        /*07d8*/ 	.word	0xffffffff


	//   ....[84]....
        /*07dc*/ 	.word	0xffffffff


	//   ....[85]....
        /*07e0*/ 	.word	0xffffffff


	//   ....[86]....
        /*07e4*/ 	.word	0xffffffff


	//   ....[87]....
        /*07e8*/ 	.word	0xffffffff


	//   ....[88]....
        /*07ec*/ 	.word	0x0500000f


	//   ....[89]....
        /*07f0*/ 	.word	0x0500000f


	//   ....[90]....
        /*07f4*/ 	.word	0x0500000f


	//   ....[91]....
        /*07f8*/ 	.word	0x0500000f


	//   ....[92]....
        /*07fc*/ 	.word	0x0500000f


	//   ....[93]....
        /*0800*/ 	.word	0x0500000f


	//   ....[94]....
        /*0804*/ 	.word	0x0500000f


	//   ....[95]....
        /*0808*/ 	.word	0x0500000f


	//   ....[96]....
        /*080c*/ 	.word	0x0500000f


	//   ....[97]....
        /*0810*/ 	.word	0x0500000f


	//   ....[98]....
        /*0814*/ 	.word	0x0500000f


	//   ....[99]....
        /*0818*/ 	.word	0x0500000f


	//   ....[100]....
        /*081c*/ 	.word	0x0500000f


	//   ....[101]....
        /*0820*/ 	.word	0x0500000f


	//   ....[102]....
        /*0824*/ 	.word	0x0500000f


	//   ....[103]....
        /*0828*/ 	.word	0x0500000f


	//   ....[104]....
        /*082c*/ 	.word	0x0500000f


	//   ....[105]....
        /*0830*/ 	.word	0x0500000f


	//   ....[106]....
        /*0834*/ 	.word	0x0500000f


	//   ....[107]....
        /*0838*/ 	.word	0x0500000f


	//   ....[108]....
        /*083c*/ 	.word	0x0500000f


	//   ....[109]....
        /*0840*/ 	.word	0x0500000f


	//   ....[110]....
        /*0844*/ 	.word	0x0500000f


	//   ....[111]....
        /*0848*/ 	.word	0x0500000f


	//   ....[112]....
        /*084c*/ 	.word	0x0500000f


	//   ....[113]....
        /*0850*/ 	.word	0x0500000f


	//   ....[114]....
        /*0854*/ 	.word	0x0500000f


	//   ....[115]....
        /*0858*/ 	.word	0x0500000f


	//   ....[116]....
        /*085c*/ 	.word	0x0500000f


	//   ....[117]....
        /*0860*/ 	.word	0x0500000f


	//   ....[118]....
        /*0864*/ 	.word	0x0500000f


	//   ....[119]....
        /*0868*/ 	.word	0x0500000f


	//   ....[120]....
        /*086c*/ 	.word	0x0500000f


	//   ....[121]....
        /*0870*/ 	.word	0x0500000f


	//   ....[122]....
        /*0874*/ 	.word	0x0500000f


	//   ....[123]....
        /*0878*/ 	.word	0x0500000f


	//----- nvinfo : EIATTR_COOP_GROUP_INSTR_OFFSETS
	.align		4
.L_709:
        /*087c*/ 	.byte	0x04, 0x28
        /*087e*/ 	.short	(.L_711 - .L_710)


	//   ....[0]....
.L_710:
        /*0880*/ 	.word	0x00000060


	//   ....[1]....
        /*0884*/ 	.word	0x000001a0


	//   ....[2]....
        /*0888*/ 	.word	0x000001e0


	//   ....[3]....
        /*088c*/ 	.word	0x000003d0


	//   ....[4]....
        /*0890*/ 	.word	0x00000530


	//   ....[5]....
        /*0894*/ 	.word	0x00000650


	//   ....[6]....
        /*0898*/ 	.word	0x000007b0


	//   ....[7]....
        /*089c*/ 	.word	0x00004840


	//   ....[8]....
        /*08a0*/ 	.word	0x00006320


	//   ....[9]....
        /*08a4*/ 	.word	0x000068e0


	//   ....[10]....
        /*08a8*/ 	.word	0x000068f0


	//   ....[11]....
        /*08ac*/ 	.word	0x00006900


	//   ....[12]....
        /*08b0*/ 	.word	0x00006910


	//   ....[13]....
        /*08b4*/ 	.word	0x000078a0


	//   ....[14]....
        /*08b8*/ 	.word	0x000078b0


	//   ....[15]....
        /*08bc*/ 	.word	0x000078c0


	//   ....[16]....
        /*08c0*/ 	.word	0x000078d0


	//   ....[17]....
        /*08c4*/ 	.word	0x00008ff0


	//   ....[18]....
        /*08c8*/ 	.word	0x000090d0


	//   ....[19]....
        /*08cc*/ 	.word	0x00009240


	//   ....[20]....
        /*08d0*/ 	.word	0x00009320


	//   ....[21]....
        /*08d4*/ 	.word	0x00009cb0


	//   ....[22]....
        /*08d8*/ 	.word	0x0000a1e0


	//   ....[23]....
        /*08dc*/ 	.word	0x0000a200


	//   ....[24]....
        /*08e0*/ 	.word	0x0000a9b0


	//   ....[25]....
        /*08e4*/ 	.word	0x0000aa10


	//   ....[26]....
        /*08e8*/ 	.word	0x0000b700


	//   ....[27]....
        /*08ec*/ 	.word	0x0000b750


	//   ....[28]....
        /*08f0*/ 	.word	0x0000b780


	//   ....[29]....
        /*08f4*/ 	.word	0x0000b810


	//   ....[30]....
        /*08f8*/ 	.word	0x0000b820


	//   ....[31]....
        /*08fc*/ 	.word	0x0000d1f0


	//   ....[32]....
        /*0900*/ 	.word	0x0000d6d0


	//   ....[33]....
        /*0904*/ 	.word	0x0000d710


	//   ....[34]....
        /*0908*/ 	.word	0x0000d730


	//   ....[35]....
        /*090c*/ 	.word	0x0000d750


	//   ....[36]....
        /*0910*/ 	.word	0x0000dd50


	//   ....[37]....
        /*0914*/ 	.word	0x0000ddb0


	//   ....[38]....
        /*0918*/ 	.word	0x0000dff0


	//   ....[39]....
        /*091c*/ 	.word	0x0000e010


	//   ....[40]....
        /*0920*/ 	.word	0x0000eb10


	//   ....[41]....
        /*0924*/ 	.word	0x0000eb30


	//   ....[42]....
        /*0928*/ 	.word	0x0000ed60


	//   ....[43]....
        /*092c*/ 	.word	0x0000ed80


	//   ....[44]....
        /*0930*/ 	.word	0x0000f020


	//   ....[45]....
        /*0934*/ 	.word	0x0000f210


	//   ....[46]....
        /*0938*/ 	.word	0x0000f240


	//   ....[47]....
        /*093c*/ 	.word	0x0000f270


	//   ....[48]....
        /*0940*/ 	.word	0x0000f2a0


	//   ....[49]....
        /*0944*/ 	.word	0x0000f2d0


	//   ....[50]....
        /*0948*/ 	.word	0x0000f300


	//   ....[51]....
        /*094c*/ 	.word	0x0000f470


	//   ....[52]....
        /*0950*/ 	.word	0x0000f4a0


	//   ....[53]....
        /*0954*/ 	.word	0x0000f4d0


	//   ....[54]....
        /*0958*/ 	.word	0x0000f500


	//   ....[55]....
        /*095c*/ 	.word	0x0000f530


	//   ....[56]....
        /*0960*/ 	.word	0x0000f560


	//   ....[57]....
        /*0964*/ 	.word	0x0000f600


	//   ....[58]....
        /*0968*/ 	.word	0x0000f630


	//   ....[59]....
        /*096c*/ 	.word	0x0000f6c0


	//   ....[60]....
        /*0970*/ 	.word	0x000101f0


	//   ....[61]....
        /*0974*/ 	.word	0x00012360


	//   ....[62]....
        /*0978*/ 	.word	0x00012ef0


	//   ....[63]....
        /*097c*/ 	.word	0x00012f00


	//   ....[64]....
        /*0980*/ 	.word	0x00012f20


	//   ....[65]....
        /*0984*/ 	.word	0x00012fc0


	//   ....[66]....
        /*0988*/ 	.word	0x00012ff0


	//   ....[67]....
        /*098c*/ 	.word	0x00013060


	//   ....[68]....
        /*0990*/ 	.word	0x00013070


	//   ....[69]....
        /*0994*/ 	.word	0x000130e0


	//   ....[70]....
        /*0998*/ 	.word	0x00016da0


	//   ....[71]....
        /*099c*/ 	.word	0x00016e00


	//   ....[72]....
        /*09a0*/ 	.word	0x00016e30


	//   ....[73]....
        /*09a4*/ 	.word	0x00016e60


	//   ....[74]....
        /*09a8*/ 	.word	0x00016e90


	//   ....[75]....
        /*09ac*/ 	.word	0x00016ec0


	//   ....[76]....
        /*09b0*/ 	.word	0x00016ef0


	//   ....[77]....
        /*09b4*/ 	.word	0x00016f00


	//   ....[78]....
        /*09b8*/ 	.word	0x00017080


	//   ....[79]....
        /*09bc*/ 	.word	0x000170b0


	//   ....[80]....
        /*09c0*/ 	.word	0x000170e0


	//   ....[81]....
        /*09c4*/ 	.word	0x00017110


	//   ....[82]....
        /*09c8*/ 	.word	0x00017140


	//   ....[83]....
        /*09cc*/ 	.word	0x00017170


	//   ....[84]....
        /*09d0*/ 	.word	0x00017230


	//   ....[85]....
        /*09d4*/ 	.word	0x00017250


	//   ....[86]....
        /*09d8*/ 	.word	0x000172c0


	//   ....[87]....
        /*09dc*/ 	.word	0x00017750


	//   ....[88]....
        /*09e0*/ 	.word	0x00017c30


	//   ....[89]....
        /*09e4*/ 	.word	0x00017cc0


	//   ....[90]....
        /*09e8*/ 	.word	0x00017d10


	//   ....[91]....
        /*09ec*/ 	.word	0x00017d60


	//   ....[92]....
        /*09f0*/ 	.word	0x00017e40


	//   ....[93]....
        /*09f4*/ 	.word	0x00017ed0


	//   ....[94]....
        /*09f8*/ 	.word	0x00017f20


	//   ....[95]....
        /*09fc*/ 	.word	0x00017f70


	//   ....[96]....
        /*0a00*/ 	.word	0x000181e0


	//   ....[97]....
        /*0a04*/ 	.word	0x000184d0


	//   ....[98]....
        /*0a08*/ 	.word	0x00018680


	//   ....[99]....
        /*0a0c*/ 	.word	0x000186d0


	//   ....[100]....
        /*0a10*/ 	.word	0x00018730


	//   ....[101]....
        /*0a14*/ 	.word	0x000187d0


	//   ....[102]....
        /*0a18*/ 	.word	0x00018880


	//   ....[103]....
        /*0a1c*/ 	.word	0x00018920


	//   ....[104]....
        /*0a20*/ 	.word	0x000189e0


	//   ....[105]....
        /*0a24*/ 	.word	0x00018ac0


	//   ....[106]....
        /*0a28*/ 	.word	0x00018df0


	//   ....[107]....
        /*0a2c*/ 	.word	0x00018e90


	//   ....[108]....
        /*0a30*/ 	.word	0x00018fb0


	//   ....[109]....
        /*0a34*/ 	.word	0x00019030


	//   ....[110]....
        /*0a38*/ 	.word	0x000190b0


	//   ....[111]....
        /*0a3c*/ 	.word	0x00019130


	//   ....[112]....
        /*0a40*/ 	.word	0x000191b0


	//   ....[113]....
        /*0a44*/ 	.word	0x00019240


	//   ....[114]....
        /*0a48*/ 	.word	0x000192e0


	//   ....[115]....
        /*0a4c*/ 	.word	0x00019380


	//   ....[116]....
        /*0a50*/ 	.word	0x00019400


	//   ....[117]....
        /*0a54*/ 	.word	0x00019480


	//   ....[118]....
        /*0a58*/ 	.word	0x00019500


	//   ....[119]....
        /*0a5c*/ 	.word	0x00019590


	//   ....[120]....
        /*0a60*/ 	.word	0x00019610


	//   ....[121]....
        /*0a64*/ 	.word	0x000196b0


	//   ....[122]....
        /*0a68*/ 	.word	0x00019740


	//   ....[123]....
        /*0a6c*/ 	.word	0x00019870


	//----- nvinfo : EIATTR_REG_RECONFIG
	.align		4
.L_711:
        /*0a70*/ 	.byte	0x01, 0x54
	.zero		2


	//----- nvinfo : EIATTR_SYSCALL_OFFSETS
	.align		4
        /*0a74*/ 	.byte	0x04, 0x46
        /*0a76*/ 	.short	(.L_713 - .L_712)


	//   ....[0]....
.L_712:
        /*0a78*/ 	.word	0x00001980


	//   ....[1]....
        /*0a7c*/ 	.word	0x00001ad0


	//   ....[2]....
        /*0a80*/ 	.word	0x000064d0


	//   ....[3]....
        /*0a84*/ 	.word	0x00006850


	//   ....[4]....
        /*0a88*/ 	.word	0x00011f50


	//   ....[5]....
        /*0a8c*/ 	.word	0x000120b0


	//   ....[6]....
        /*0a90*/ 	.word	0x000121b0


	//   ....[7]....
        /*0a94*/ 	.word	0x00012b20


	//----- nvinfo : EIATTR_MBARRIER_INSTR_OFFSETS
	.align		4
.L_713:
        /*0a98*/ 	.byte	0x04, 0x39
        /*0a9a*/ 	.short	(.L_715 - .L_714)


	//   ....[0]....
.L_714:
        /*0a9c*/ 	.word	0x000002c0
        /*0aa0*/ 	.word	0x000000ff
        /*0aa4*/ 	.word	0x00028c00
        /*0aa8*/ 	.short	0x0100
        /*0aaa*/ 	.byte	0x08
	.zero		1


	//   ....[1]....
        /*0aac*/ 	.word	0x000002d0
        /*0ab0*/ 	.word	0x000000ff
        /*0ab4*/ 	.word	0x00028c20
        /*0ab8*/ 	.short	0x0100
        /*0aba*/ 	.byte	0x08
	.zero		1


	//   ....[2]....
        /*0abc*/ 	.word	0x00000380
        /*0ac0*/ 	.word	0x000000ff
        /*0ac4*/ 	.word	0x00028c30
        /*0ac8*/ 	.short	0x0100
        /*0aca*/ 	.byte	0x06
	.zero		1


	//   ....[3]....
        /*0acc*/ 	.word	0x00000390
        /*0ad0*/ 	.word	0x000000ff
        /*0ad4*/ 	.word	0x00028c40
        /*0ad8*/ 	.short	0x0100
        /*0ada*/ 	.byte	0x06
	.zero		1


	//   ....[4]....
        /*0adc*/ 	.word	0x000003a0
        /*0ae0*/ 	.word	0x000000ff
        /*0ae4*/ 	.word	0x00028c38
        /*0ae8*/ 	.short	0x0100
        /*0aea*/ 	.byte	0x06
	.zero		1


	//   ....[5]....
        /*0aec*/ 	.word	0x000003b0
        /*0af0*/ 	.word	0x000000ff
        /*0af4*/ 	.word	0x00028c48
        /*0af8*/ 	.short	0x0100
        /*0afa*/ 	.byte	0x06
	.zero		1


	//   ....[6]....
        /*0afc*/ 	.word	0x000004e0
        /*0b00*/ 	.word	0x000000ff
        /*0b04*/ 	.word	0x00028c50
        /*0b08*/ 	.short	0x0100
        /*0b0a*/ 	.byte	0x08
	.zero		1


	//   ....[7]....
        /*0b0c*/ 	.word	0x000004f0
        /*0b10*/ 	.word	0x000000ff
        /*0b14*/ 	.word	0x00028c60
        /*0b18*/ 	.short	0x0100
        /*0b1a*/ 	.byte	0x08
	.zero		1


	//   ....[8]....
        /*0b1c*/ 	.word	0x00000500
        /*0b20*/ 	.word	0x000000ff
        /*0b24*/ 	.word	0x00028c58
        /*0b28*/ 	.short	0x0100
        /*0b2a*/ 	.byte	0x08
	.zero		1


	//   ....[9]....
        /*0b2c*/ 	.word	0x00000510
        /*0b30*/ 	.word	0x000000ff
        /*0b34*/ 	.word	0x00028c68
        /*0b38*/ 	.short	0x0100
        /*0b3a*/ 	.byte	0x08
	.zero		1


	//   ....[10]....
        /*0b3c*/ 	.word	0x00000600
        /*0b40*/ 	.word	0x000000ff
        /*0b44*/ 	.word	0x00028c70
        /*0b48*/ 	.short	0x0100
        /*0b4a*/ 	.byte	0x06
	.zero		1


	//   ....[11]....
        /*0b4c*/ 	.word	0x00000610
        /*0b50*/ 	.word	0x000000ff
        /*0b54*/ 	.word	0x00028c80
        /*0b58*/ 	.short	0x0100
        /*0b5a*/ 	.byte	0x06
	.zero		1


	//   ....[12]....
        /*0b5c*/ 	.word	0x00000620
        /*0b60*/ 	.word	0x000000ff
        /*0b64*/ 	.word	0x00028c78
        /*0b68*/ 	.short	0x0100
        /*0b6a*/ 	.byte	0x06
	.zero		1


	//   ....[13]....
        /*0b6c*/ 	.word	0x00000630
        /*0b70*/ 	.word	0x000000ff
        /*0b74*/ 	.word	0x00028c88
        /*0b78*/ 	.short	0x0100
        /*0b7a*/ 	.byte	0x06
	.zero		1


	//   ....[14]....
        /*0b7c*/ 	.word	0x00000760
        /*0b80*/ 	.word	0x000000ff
        /*0b84*/ 	.word	0x00028c90
        /*0b88*/ 	.short	0x0100
        /*0b8a*/ 	.byte	0x08
	.zero		1


	//   ....[15]....
        /*0b8c*/ 	.word	0x00000770
        /*0b90*/ 	.word	0x000000ff
        /*0b94*/ 	.word	0x00028ca0
        /*0b98*/ 	.short	0x0100
        /*0b9a*/ 	.byte	0x08
	.zero		1


	//   ....[16]....
        /*0b9c*/ 	.word	0x00000780
        /*0ba0*/ 	.word	0x000000ff
        /*0ba4*/ 	.word	0x00028c98
        /*0ba8*/ 	.short	0x0100
        /*0baa*/ 	.byte	0x08
	.zero		1


	//   ....[17]....
        /*0bac*/ 	.word	0x00000790
        /*0bb0*/ 	.word	0x000000ff
        /*0bb4*/ 	.word	0x00028ca8
        /*0bb8*/ 	.short	0x0100
        /*0bba*/ 	.byte	0x08
	.zero		1


	//   ....[18]....
        /*0bbc*/ 	.word	0x000008c0
        /*0bc0*/ 	.word	0x000000ff
        /*0bc4*/ 	.word	0x00028cb0
        /*0bc8*/ 	.short	0x0100
        /*0bca*/ 	.byte	0x08
	.zero		1


	//   ....[19]....
        /*0bcc*/ 	.word	0x000008d0
        /*0bd0*/ 	.word	0x000000ff
        /*0bd4*/ 	.word	0x00028cc0
        /*0bd8*/ 	.short	0x0100
        /*0bda*/ 	.byte	0x08
	.zero		1


	//   ....[20]....
        /*0bdc*/ 	.word	0x000008e0
        /*0be0*/ 	.word	0x000000ff
        /*0be4*/ 	.word	0x00028cb8
        /*0be8*/ 	.short	0x0100
        /*0bea*/ 	.byte	0x08
	.zero		1


	//   ....[21]....
        /*0bec*/ 	.word	0x000008f0
        /*0bf0*/ 	.word	0x000000ff
        /*0bf4*/ 	.word	0x00028cc8
        /*0bf8*/ 	.short	0x0100
        /*0bfa*/ 	.byte	0x08
	.zero		1


	//   ....[22]....
        /*0bfc*/ 	.word	0x000026c0
        /*0c00*/ 	.word	0x00000042
        /*0c04*/ 	.word	0x00028c90
        /*0c08*/ 	.short	0x010a
        /*0c0a*/ 	.byte	0x3f
	.zero		1


	//   ....[23]....
        /*0c0c*/ 	.word	0x00003100
        /*0c10*/ 	.word	0x00000042
        /*0c14*/ 	.word	0x00028c90
        /*0c18*/ 	.short	0x010a
        /*0c1a*/ 	.byte	0x3f
	.zero		1


	//   ....[24]....
        /*0c1c*/ 	.word	0x00003a20
        /*0c20*/ 	.word	0x00000042
        /*0c24*/ 	.word	0x00028c90
        /*0c28*/ 	.short	0x010a
        /*0c2a*/ 	.byte	0x3f
	.zero		1


	//   ....[25]....
        /*0c2c*/ 	.word	0x00003c20
        /*0c30*/ 	.word	0x00000004
        /*0c34*/ 	.word	0x00000000
        /*0c38*/ 	.short	0x0101
        /*0c3a*/ 	.byte	0x3f
	.zero		1


	//   ....[26]....
        /*0c3c*/ 	.word	0x00003c60
        /*0c40*/ 	.word	0x00000042
        /*0c44*/ 	.word	0x00028cb0
        /*0c48*/ 	.short	0x010a
        /*0c4a*/ 	.byte	0x3f
	.zero		1


	//   ....[27]....
        /*0c4c*/ 	.word	0x000042c0
        /*0c50*/ 	.word	0x00000042
        /*0c54*/ 	.word	0x00000000
        /*0c58*/ 	.short	0x0101
        /*0c5a*/ 	.byte	0x3f
	.zero		1


	//   ....[28]....
        /*0c5c*/ 	.word	0x00004950
        /*0c60*/ 	.word	0x0000000d
        /*0c64*/ 	.word	0x00028c50
        /*0c68*/ 	.short	0x010a
        /*0c6a*/ 	.byte	0x3f
	.zero		1


	//   ....[29]....
        /*0c6c*/ 	.word	0x00004cf0
        /*0c70*/ 	.word	0x00000000
        /*0c74*/ 	.word	0x00000000
        /*0c78*/ 	.short	0x0101
        /*0c7a*/ 	.byte	0x3f
	.zero		1


	//   ....[30]....
        /*0c7c*/ 	.word	0x00005640
        /*0c80*/ 	.word	0x00000000
        /*0c84*/ 	.word	0x00028c50
        /*0c88*/ 	.short	0x010a
        /*0c8a*/ 	.byte	0x3f
	.zero		1


	//   ....[31]....
        /*0c8c*/ 	.word	0x00005690
        /*0c90*/ 	.word	0x00000000
        /*0c94*/ 	.word	0x00028c50
        /*0c98*/ 	.short	0x010a
        /*0c9a*/ 	.byte	0x3f
	.zero		1


	//   ....[32]....
        /*0c9c*/ 	.word	0x000059e0
        /*0ca0*/ 	.word	0x00000000
        /*0ca4*/ 	.word	0x00000000
        /*0ca8*/ 	.short	0x0101
        /*0caa*/ 	.byte	0x3f
	.zero		1


	//   ....[33]....
        /*0cac*/ 	.word	0x00006560
        /*0cb0*/ 	.word	0x00000002
        /*0cb4*/ 	.word	0x00028c00
        /*0cb8*/ 	.short	0x010a
        /*0cba*/ 	.byte	0x3f
	.zero		1


	//   ....[34]....
        /*0cbc*/ 	.word	0x000065b0
        /*0cc0*/ 	.word	0x00000002
        /*0cc4*/ 	.word	0x00028c00
        /*0cc8*/ 	.short	0x010a
        /*0cca*/ 	.byte	0x3f
	.zero		1


	//   ....[35]....
        /*0ccc*/ 	.word	0x00006b40
        /*0cd0*/ 	.word	0x00000002
        /*0cd4*/ 	.word	0x00028c00
        /*0cd8*/ 	.short	0x010a
        /*0cda*/ 	.byte	0x3f
	.zero		1


	//   ....[36]....
        /*0cdc*/ 	.word	0x00007a80
        /*0ce0*/ 	.word	0x00000002
        /*0ce4*/ 	.word	0x00028c00
        /*0ce8*/ 	.short	0x010a
        /*0cea*/ 	.byte	0x3f
	.zero		1


	//   ....[37]....
        /*0cec*/ 	.word	0x00008840
        /*0cf0*/ 	.word	0x0000000f
        /*0cf4*/ 	.word	0x00028c30
        /*0cf8*/ 	.short	0x010a
        /*0cfa*/ 	.byte	0x3f
	.zero		1


	//   ....[38]....
        /*0cfc*/ 	.word	0x000088f0
        /*0d00*/ 	.word	0x0000000f
        /*0d04*/ 	.word	0x00028c30
        /*0d08*/ 	.short	0x010a
        /*0d0a*/ 	.byte	0x3f
	.zero		1


	//   ....[39]....
        /*0d0c*/ 	.word	0x00009540
        /*0d10*/ 	.word	0x0000000b
        /*0d14*/ 	.word	0x00000000
        /*0d18*/ 	.short	0x0101
        /*0d1a*/ 	.byte	0x3f
	.zero		1


	//   ....[40]....
        /*0d1c*/ 	.word	0x00009990
        /*0d20*/ 	.word	0x0000000f
        /*0d24*/ 	.word	0x00028c50
        /*0d28*/ 	.short	0x010a
        /*0d2a*/ 	.byte	0x3f
	.zero		1


	//   ....[41]....
        /*0d2c*/ 	.word	0x00009a20
        /*0d30*/ 	.word	0x0000000f
        /*0d34*/ 	.word	0x00028c50
        /*0d38*/ 	.short	0x010a
        /*0d3a*/ 	.byte	0x3f
	.zero		1


	//   ....[42]....
        /*0d3c*/ 	.word	0x00009cd0
        /*0d40*/ 	.word	0x0000000f
        /*0d44*/ 	.word	0x00000000
        /*0d48*/ 	.short	0x0101
        /*0d4a*/ 	.byte	0x3f
	.zero		1


	//   ....[43]....
        /*0d4c*/ 	.word	0x00009de0
        /*0d50*/ 	.word	0x000000d8
        /*0d54*/ 	.word	0x00028c30
        /*0d58*/ 	.short	0x010a
        /*0d5a*/ 	.byte	0x3f
	.zero		1


	//   ....[44]....
        /*0d5c*/ 	.word	0x00009e90
        /*0d60*/ 	.word	0x000000d8
        /*0d64*/ 	.word	0x00028c30
        /*0d68*/ 	.short	0x010a
        /*0d6a*/ 	.byte	0x3f
	.zero		1


	//   ....[45]....
        /*0d6c*/ 	.word	0x0000a390
        /*0d70*/ 	.word	0x0000000e
        /*0d74*/ 	.word	0x00000000
        /*0d78*/ 	.short	0x0101
        /*0d7a*/ 	.byte	0x3f
	.zero		1


	//   ....[46]....
        /*0d7c*/ 	.word	0x0000b3f0
        /*0d80*/ 	.word	0x000000d8
        /*0d84*/ 	.word	0x00028c50
        /*0d88*/ 	.short	0x010a
        /*0d8a*/ 	.byte	0x3f
	.zero		1


	//   ....[47]....
        /*0d8c*/ 	.word	0x0000b440
        /*0d90*/ 	.word	0x000000d8
        /*0d94*/ 	.word	0x00028c50
        /*0d98*/ 	.short	0x010a
        /*0d9a*/ 	.byte	0x3f
	.zero		1


	//   ....[48]....
        /*0d9c*/ 	.word	0x0000b720
        /*0da0*/ 	.word	0x000000d8
        /*0da4*/ 	.word	0x00000000
        /*0da8*/ 	.short	0x0101
        /*0daa*/ 	.byte	0x3f
	.zero		1


	//   ....[49]....
        /*0dac*/ 	.word	0x0000dd30
        /*0db0*/ 	.word	0x00000000
        /*0db4*/ 	.word	0x00000000
        /*0db8*/ 	.short	0x0101
        /*0dba*/ 	.byte	0x3f
	.zero		1


	//   ....[50]....
        /*0dbc*/ 	.word	0x000102e0
        /*0dc0*/ 	.word	0x00000006
        /*0dc4*/ 	.word	0x00028c20
        /*0dc8*/ 	.short	0x010a
        /*0dca*/ 	.byte	0x3f
	.zero		1


	//   ....[51]....
        /*0dcc*/ 	.word	0x000103d0
        /*0dd0*/ 	.word	0x00000005
        /*0dd4*/ 	.word	0x00028ca0
        /*0dd8*/ 	.short	0x010a
        /*0dda*/ 	.byte	0x3f
	.zero		1


	//   ....[52]....
        /*0ddc*/ 	.word	0x00010620
        /*0de0*/ 	.word	0x00000005
        /*0de4*/ 	.word	0x00028cc0
        /*0de8*/ 	.short	0x010a
        /*0dea*/ 	.byte	0x3f
	.zero		1


	//   ....[53]....
        /*0dec*/ 	.word	0x000110a0
        /*0df0*/ 	.word	0x00000005
        /*0df4*/ 	.word	0x00028ca0
        /*0df8*/ 	.short	0x010a
        /*0dfa*/ 	.byte	0x3f
	.zero		1


	//   ....[54]....
        /*0dfc*/ 	.word	0x000112e0
        /*0e00*/ 	.word	0x00000005
        /*0e04*/ 	.word	0x00028cc0
        /*0e08*/ 	.short	0x010a
        /*0e0a*/ 	.byte	0x3f
	.zero		1


	//   ....[55]....
        /*0e0c*/ 	.word	0x00012600
        /*0e10*/ 	.word	0x00000000
        /*0e14*/ 	.word	0x00028c40
        /*0e18*/ 	.short	0x010a
        /*0e1a*/ 	.byte	0x3f
	.zero		1


	//   ....[56]....
        /*0e1c*/ 	.word	0x00013190
        /*0e20*/ 	.word	0x00000008
        /*0e24*/ 	.word	0x00028c00
        /*0e28*/ 	.short	0x0107
        /*0e2a*/ 	.byte	0x3f
	.zero		1


	//   ....[57]....
        /*0e2c*/ 	.word	0x00013290
        /*0e30*/ 	.word	0x00000002
        /*0e34*/ 	.word	0x00028c00
        /*0e38*/ 	.short	0x0101
        /*0e3a*/ 	.byte	0x3f
	.zero		1


	//   ....[58]....
        /*0e3c*/ 	.word	0x000132b0
        /*0e40*/ 	.word	0x00000002
        /*0e44*/ 	.word	0x00028c20
        /*0e48*/ 	.short	0x010a
        /*0e4a*/ 	.byte	0x3f
	.zero		1


	//   ....[59]....
        /*0e4c*/ 	.word	0x000133c0
        /*0e50*/ 	.word	0x00000003
        /*0e54*/ 	.word	0x00028c60
        /*0e58*/ 	.short	0x010a
        /*0e5a*/ 	.byte	0x3f
	.zero		1


	//   ....[60]....
        /*0e5c*/ 	.word	0x000140d0
        /*0e60*/ 	.word	0x00000003
        /*0e64*/ 	.word	0x00028c40
        /*0e68*/ 	.short	0x010a
        /*0e6a*/ 	.byte	0x3f
	.zero		1


	//   ....[61]....
        /*0e6c*/ 	.word	0x00014330
        /*0e70*/ 	.word	0x00000003
        /*0e74*/ 	.word	0x00028c60
        /*0e78*/ 	.short	0x010a
        /*0e7a*/ 	.byte	0x3f
	.zero		1


	//   ....[62]....
        /*0e7c*/ 	.word	0x00014fd0
        /*0e80*/ 	.word	0x00000004
        /*0e84*/ 	.word	0x00028c40
        /*0e88*/ 	.short	0x010a
        /*0e8a*/ 	.byte	0x3f
	.zero		1


	//   ....[63]....
        /*0e8c*/ 	.word	0x00015220
        /*0e90*/ 	.word	0x00000004
        /*0e94*/ 	.word	0x00028c60
        /*0e98*/ 	.short	0x010a
        /*0e9a*/ 	.byte	0x3f
	.zero		1


	//   ....[64]....
        /*0e9c*/ 	.word	0x00015e30
        /*0ea0*/ 	.word	0x00000004
        /*0ea4*/ 	.word	0x00028c40
        /*0ea8*/ 	.short	0x010a
        /*0eaa*/ 	.byte	0x3f
	.zero		1


	//   ....[65]....
        /*0eac*/ 	.word	0x00016090
        /*0eb0*/ 	.word	0x00000004
        /*0eb4*/ 	.word	0x00028c60
        /*0eb8*/ 	.short	0x010a
        /*0eba*/ 	.byte	0x3f
	.zero		1


	//   ....[66]....
        /*0ebc*/ 	.word	0x000176d0
        /*0ec0*/ 	.word	0x00000000
        /*0ec4*/ 	.word	0x00028c20
        /*0ec8*/ 	.short	0x010a
        /*0eca*/ 	.byte	0x3f
	.zero		1


	//   ....[67]....
        /*0ecc*/ 	.word	0x00017880
        /*0ed0*/ 	.word	0x00000006
        /*0ed4*/ 	.word	0x00000000
        /*0ed8*/ 	.short	0x010a
        /*0eda*/ 	.byte	0x3f
	.zero		1


	//   ....[68]....
        /*0edc*/ 	.word	0x000178f0
        /*0ee0*/ 	.word	0x00000007
        /*0ee4*/ 	.word	0x00000000
        /*0ee8*/ 	.short	0x010a
        /*0eea*/ 	.byte	0x3f
	.zero		1


	//   ....[69]....
        /*0eec*/ 	.word	0x00017960
        /*0ef0*/ 	.word	0x00000004
        /*0ef4*/ 	.word	0x00000000
        /*0ef8*/ 	.short	0x010a
        /*0efa*/ 	.byte	0x3f
	.zero		1


	//   ....[70]....
        /*0efc*/ 	.word	0x00017990
        /*0f00*/ 	.word	0x00000003
        /*0f04*/ 	.word	0x00000000
        /*0f08*/ 	.short	0x010a
        /*0f0a*/ 	.byte	0x3f
	.zero		1


	//   ....[71]....
        /*0f0c*/ 	.word	0x000179f0
        /*0f10*/ 	.word	0x00000042
        /*0f14*/ 	.word	0x00028c90
        /*0f18*/ 	.short	0x010a
        /*0f1a*/ 	.byte	0x3f
	.zero		1


	//   ....[72]....
        /*0f1c*/ 	.word	0x00017a40
        /*0f20*/ 	.word	0x00000042
        /*0f24*/ 	.word	0x00028c90
        /*0f28*/ 	.short	0x010a
        /*0f2a*/ 	.byte	0x3f
	.zero		1


	//   ....[73]....
        /*0f2c*/ 	.word	0x00017a90
        /*0f30*/ 	.word	0x00000042
        /*0f34*/ 	.word	0x00028c90
        /*0f38*/ 	.short	0x010a
        /*0f3a*/ 	.byte	0x3f
	.zero		1


	//   ....[74]....
        /*0f3c*/ 	.word	0x00017ae0
        /*0f40*/ 	.word	0x00000042
        /*0f44*/ 	.word	0x00028cb0
        /*0f48*/ 	.short	0x010a
        /*0f4a*/ 	.byte	0x3f
	.zero		1


	//   ....[75]....
        /*0f4c*/ 	.word	0x00017b30
        /*0f50*/ 	.word	0x0000000d
        /*0f54*/ 	.word	0x00028c50
        /*0f58*/ 	.short	0x010a
        /*0f5a*/ 	.byte	0x3f
	.zero		1


	//   ....[76]....
        /*0f5c*/ 	.word	0x00017b80
        /*0f60*/ 	.word	0x00000000
        /*0f64*/ 	.word	0x00028c50
        /*0f68*/ 	.short	0x010a
        /*0f6a*/ 	.byte	0x3f
	.zero		1


	//   ....[77]....
        /*0f6c*/ 	.word	0x00017d90
        /*0f70*/ 	.word	0x00000002
        /*0f74*/ 	.word	0x00028c00
        /*0f78*/ 	.short	0x010a
        /*0f7a*/ 	.byte	0x3f
	.zero		1


	//   ....[78]....
        /*0f7c*/ 	.word	0x00017fc0
        /*0f80*/ 	.word	0x00000002
        /*0f84*/ 	.word	0x00028c00
        /*0f88*/ 	.short	0x010a
        /*0f8a*/ 	.byte	0x3f
	.zero		1


	//   ....[79]....
        /*0f8c*/ 	.word	0x00018010
        /*0f90*/ 	.word	0x0000000f
        /*0f94*/ 	.word	0x00028c30
        /*0f98*/ 	.short	0x010a
        /*0f9a*/ 	.byte	0x3f
	.zero		1


	//   ....[80]....
        /*0f9c*/ 	.word	0x00018060
        /*0fa0*/ 	.word	0x0000000f
        /*0fa4*/ 	.word	0x00028c50
        /*0fa8*/ 	.short	0x010a
        /*0faa*/ 	.byte	0x3f
	.zero		1


	//   ....[81]....
        /*0fac*/ 	.word	0x000180b0
        /*0fb0*/ 	.word	0x000000d8
        /*0fb4*/ 	.word	0x00028c30
        /*0fb8*/ 	.short	0x010a
        /*0fba*/ 	.byte	0x3f
	.zero		1


	//   ....[82]....
        /*0fbc*/ 	.word	0x00018100
        /*0fc0*/ 	.word	0x000000d8
        /*0fc4*/ 	.word	0x00028c50
        /*0fc8*/ 	.short	0x010a
        /*0fca*/ 	.byte	0x3f
	.zero		1


	//   ....[83]....
        /*0fcc*/ 	.word	0x000182b0
        /*0fd0*/ 	.word	0x00000005
        /*0fd4*/ 	.word	0x00028c20
        /*0fd8*/ 	.short	0x010a
        /*0fda*/ 	.byte	0x3f
	.zero		1


	//   ....[84]....
        /*0fdc*/ 	.word	0x00018300
        /*0fe0*/ 	.word	0x00000005
        /*0fe4*/ 	.word	0x00028ca0
        /*0fe8*/ 	.short	0x010a
        /*0fea*/ 	.byte	0x3f
	.zero		1


	//   ....[85]....
        /*0fec*/ 	.word	0x00018350
        /*0ff0*/ 	.word	0x00000005
        /*0ff4*/ 	.word	0x00028cc0
        /*0ff8*/ 	.short	0x010a
        /*0ffa*/ 	.byte	0x3f
	.zero		1


	//   ....[86]....
        /*0ffc*/ 	.word	0x000183a0
        /*1000*/ 	.word	0x00000005
        /*1004*/ 	.word	0x00028ca0
        /*1008*/ 	.short	0x010a
        /*100a*/ 	.byte	0x3f
	.zero		1


	//   ....[87]....
        /*100c*/ 	.word	0x000183f0
        /*1010*/ 	.word	0x00000005
        /*1014*/ 	.word	0x00028cc0
        /*1018*/ 	.short	0x010a
        /*101a*/ 	.byte	0x3f
	.zero		1


	//   ....[88]....
        /*101c*/ 	.word	0x00018590
        /*1020*/ 	.word	0x00000000
        /*1024*/ 	.word	0x00028c40
        /*1028*/ 	.short	0x010a
        /*102a*/ 	.byte	0x3f
	.zero		1


	//   ....[89]....
        /*102c*/ 	.word	0x00018b10
        /*1030*/ 	.word	0x00000002
        /*1034*/ 	.word	0x00028c20
        /*1038*/ 	.short	0x010a
        /*103a*/ 	.byte	0x3f
	.zero		1


	//   ....[90]....
        /*103c*/ 	.word	0x00018b60
        /*1040*/ 	.word	0x00000003
        /*1044*/ 	.word	0x00028c60
        /*1048*/ 	.short	0x010a
        /*104a*/ 	.byte	0x3f
	.zero		1


	//   ....[91]....
        /*104c*/ 	.word	0x00018bb0
        /*1050*/ 	.word	0x00000003
        /*1054*/ 	.word	0x00028c40
        /*1058*/ 	.short	0x010a
        /*105a*/ 	.byte	0x3f
	.zero		1


	//   ....[92]....
        /*105c*/ 	.word	0x00018c00
        /*1060*/ 	.word	0x00000003
        /*1064*/ 	.word	0x00028c60
        /*1068*/ 	.short	0x010a
        /*106a*/ 	.byte	0x3f
	.zero		1


	//   ....[93]....
        /*106c*/ 	.word	0x00018c50
        /*1070*/ 	.word	0x00000004
        /*1074*/ 	.word	0x00028c40
        /*1078*/ 	.short	0x010a
        /*107a*/ 	.byte	0x3f
	.zero		1


	//   ....[94]....
        /*107c*/ 	.word	0x00018ca0
        /*1080*/ 	.word	0x00000004
        /*1084*/ 	.word	0x00028c60
        /*1088*/ 	.short	0x010a
        /*108a*/ 	.byte	0x3f
	.zero		1


	//   ....[95]....
        /*108c*/ 	.word	0x00018cf0
        /*1090*/ 	.word	0x00000004
        /*1094*/ 	.word	0x00028c40
        /*1098*/ 	.short	0x010a
        /*109a*/ 	.byte	0x3f
	.zero		1


	//   ....[96]....
        /*109c*/ 	.word	0x00018d40
        /*10a0*/ 	.word	0x00000004
        /*10a4*/ 	.word	0x00028c60
        /*10a8*/ 	.short	0x010a
        /*10aa*/ 	.byte	0x3f
	.zero		1


	//   ....[97]....
        /*10ac*/ 	.word	0x00019790
        /*10b0*/ 	.word	0x00000000
        /*10b4*/ 	.word	0x00028c20
        /*10b8*/ 	.short	0x010a
        /*10ba*/ 	.byte	0x3f
	.zero		1


	//   ....[98]....
        /*10bc*/ 	.word	0x00019930
        /*10c0*/ 	.word	0x00000006
        /*10c4*/ 	.word	0x00000000
        /*10c8*/ 	.short	0x010a
        /*10ca*/ 	.byte	0x3f
	.zero		1


	//   ....[99]....
        /*10cc*/ 	.word	0x00019980
        /*10d0*/ 	.word	0x00000007
        /*10d4*/ 	.word	0x00000000
        /*10d8*/ 	.short	0x010a
        /*10da*/ 	.byte	0x3f
	.zero		1


	//   ....[100]....
        /*10dc*/ 	.word	0x000199d0
        /*10e0*/ 	.word	0x00000004
        /*10e4*/ 	.word	0x00000000
        /*10e8*/ 	.short	0x010a
        /*10ea*/ 	.byte	0x3f
	.zero		1


	//----- nvinfo : EIATTR_NUM_MBARRIERS
	.align		4
.L_715:
        /*10ec*/ 	.byte	0x03, 0x38
        /*10ee*/ 	.short	0x0016


	//----- nvinfo : EIATTR_EXIT_INSTR_OFFSETS
	.align		4
        /*10f0*/ 	.byte	0x04, 0x1c
        /*10f2*/ 	.short	(.L_717 - .L_716)


	//   ....[0]....
.L_716:
        /*10f4*/ 	.word	0x000179e0


	//----- nvinfo : EIATTR_MAX_THREADS
	.align		4
.L_717:
        /*10f8*/ 	.byte	0x04, 0x05
        /*10fa*/ 	.short	(.L_719 - .L_718)
.L_718:
        /*10fc*/ 	.word	0x00000180
        /*1100*/ 	.word	0x00000001
        /*1104*/ 	.word	0x00000001


	//----- nvinfo : EIATTR_CRS_STACK_SIZE
	.align		4
.L_719:
        /*1108*/ 	.byte	0x04, 0x1e
        /*110a*/ 	.short	(.L_721 - .L_720)
.L_720:
        /*110c*/ 	.word	0x00000000


	//----- nvinfo : EIATTR_CBANK_PARAM_SIZE
	.align		4
.L_721:
        /*1110*/ 	.byte	0x03, 0x19
        /*1112*/ 	.short	0x0af0


	//----- nvinfo : EIATTR_PARAM_CBANK
	.align		4
        /*1114*/ 	.byte	0x04, 0x0a
        /*1116*/ 	.short	(.L_723 - .L_722)
	.align		4
.L_722:
        /*1118*/ 	.word	index@(.nv.constant0._ZN7cutlass13device_kernelIN5flash11enable_sm90INS1_16FlashAttnFwdSm90INS1_25CollectiveMainloopFwdSm90ILi2EN4cute5tupleIJNS5_1CILi1EEES8_S8_EEENS6_IJNS7_ILi64EEESA_SA_EEELi512ENS_10bfloat16_tEfNS_4arch4Sm90ELb0ELb0ELb0ELb1ELb0ELb1ELb0ELb0ELb0ELb1ELb0ELb0EEENS1_21CollectiveEpilogueFwdINS6_IJSA_NS7_ILi512EEESA_EEES9_SC_SE_Li256ELb1ELb1ELb0ELb0EEENS1_36VarlenDynamicPersistentTileSchedulerILi64ELi64ELi256ELi128ELb0ELb1ELb1ELb0ELb1ELb1EEEEEEEEEvNT_6ParamsE)
        /*111c*/ 	.short	0x0210
        /*111e*/ 	.short	0x0af0


	//----- nvinfo : EIATTR_SW_WAR
	.align		4
.L_723:
        /*1120*/ 	.byte	0x04, 0x36
        /*1122*/ 	.short	(.L_725 - .L_724)
.L_724:
        /*1124*/ 	.word	0x00000008
.L_725:


//--------------------- .nv.info._ZN7cutlass13device_kernelIN5flash11enable_sm90INS1_16FlashAttnFwdSm90INS1_25CollectiveMainloopFwdSm90ILi2EN4cute5tupleIJNS5_1CILi1EEES8_S8_EEENS6_IJNS7_ILi64EEESA_SA_EEELi512ENS_10bfloat16_tEfNS_4arch4Sm90ELb0ELb0ELb0ELb1ELb0ELb0ELb1ELb0ELb0ELb1ELb0ELb0EEENS1_21CollectiveEpilogueFwdINS6_IJSA_NS7_ILi512EEESA_EEES9_SC_SE_Li256ELb1ELb1ELb0ELb0EEENS1_36VarlenDynamicPersistentTileSchedulerILi64ELi64ELi256ELi128ELb0ELb1ELb1ELb0ELb1ELb1EEEEEEEEEvNT_6ParamsE --------------------------
	.section	.nv.info._ZN7cutlass13device_kernelIN5flash11enable_sm90INS1_16FlashAttnFwdSm90INS1_25CollectiveMainloopFwdSm90ILi2EN4cute5tupleIJNS5_1CILi1EEES8_S8_EEENS6_IJNS7_ILi64EEESA_SA_EEELi512ENS_10bfloat16_tEfNS_4arch4Sm90ELb0ELb0ELb0ELb1ELb0ELb0ELb1ELb0ELb0ELb1ELb0ELb0EEENS1_21CollectiveEpilogueFwdINS6_IJSA_NS7_ILi512EEESA_EEES9_SC_SE_Li256ELb1ELb1ELb0ELb0EEENS1_36VarlenDynamicPersistentTileSchedulerILi64ELi64ELi256ELi128ELb0ELb1ELb1ELb0ELb1ELb1EEEEEEEEEvNT_6ParamsE,"",@"SHT_CUDA_INFO"
	.sectionflags	@""
	.align	4


	//----- nvinfo : EIATTR_CUDA_API_VERSION
	.align		4
        /*0000*/ 	.byte	0x04, 0x37
        /*0002*/ 	.short	(.L_727 - .L_726)
.L_726:
        /*0004*/ 	.word	0x00000082


	//----- nvinfo : EIATTR_KPARAM_INFO
	.align		4
.L_727:
        /*0008*/ 	.byte	0x04, 0x17
        /*000a*/ 	.short	(.L_729 - .L_728)
.L_728:
        /*000c*/ 	.word	0x00000000
        /*0010*/ 	.short	0x0000
        /*0012*/ 	.short	0x0070
        /*0014*/ 	.byte	0x00, 0xf0, 0x01, 0x2e


	//----- nvinfo : EIATTR_SPARSE_MMA_MASK
	.align		4
.L_729:
        /*0018*/ 	.byte	0x03, 0x50
        /*001a*/ 	.short	0x0000


	//----- nvinfo : EIATTR_MAXREG_COUNT
	.align		4
        /*001c*/ 	.byte	0x03, 0x1b
        /*001e*/ 	.short	0x00a8


	//----- nvinfo : EIATTR_NUM_BARRIERS
	.align		4
        /*0020*/ 	.byte	0x02, 0x4c
        /*0022*/ 	.byte	0x10
	.zero		1


	//----- nvinfo : EIATTR_EXTERNS
	.align		4
        /*0024*/ 	.byte	0x04, 0x0f
        /*0026*/ 	.short	(.L_731 - .L_730)


	//   ....[0]....
	.align		4
.L_730:
        /*0028*/ 	.word	index@(__assertfail)


	//----- nvinfo : EIATTR_ANNOTATIONS
	.align		4
.L_731:
        /*002c*/ 	.byte	0x04, 0x55
        /*002e*/ 	.short	(.L_733 - .L_732)


	//   ....[0]....
.L_732:
        /* <DEDUP_REMOVED lines=103> */


	//----- nvinfo : EIATTR_MERCURY_ISA_VERSION
	.align		4
.L_733:
        /*0690*/ 	.byte	0x03, 0x5f
        /*0692*/ 	.short	0x0101


	//----- nvinfo : EIATTR_UNUSED_LOAD_BYTE_OFFSET
	.align		4
        /*0694*/ 	.byte	0x04, 0x44
        /*0696*/ 	.short	(.L_735 - .L_734)


	//   ....[0]....
.L_734:
        /*0698*/ 	.word	0x00000a10
        /*069c*/ 	.word	0x0000fff0


	//   ....[1]....
        /*06a0*/ 	.word	0x00008b70
        /*06a4*/ 	.word	0x0000fff0


	//----- nvinfo : EIATTR_INT_WARP_WIDE_INSTR_OFFSETS
	.align		4
.L_735:
        /*06a8*/ 	.byte	0x04, 0x31
        /*06aa*/ 	.short	(.L_737 - .L_736)


	//   ....[0]....
.L_736:
        /*06ac*/ 	.word	0x00000130


	//   ....[1]....
        /*06b0*/ 	.word	0x00000170


	//   ....[2]....
        /*06b4*/ 	.word	0x000001e0


	//   ....[3]....
        /*06b8*/ 	.word	0x00000250


	//   ....[4]....
        /*06bc*/ 	.word	0x0000cc10


	//   ....[5]....
        /*06c0*/ 	.word	0x0000cc70


	//   ....[6]....
        /*06c4*/ 	.word	0x00012a50


	//   ....[7]....
        /*06c8*/ 	.word	0x00012ab0


	//----- nvinfo : EIATTR_COOP_GROUP_MASK_REGIDS
	.align		4
.L_737:
        /*06cc*/ 	.byte	0x04, 0x29
        /*06ce*/ 	.short	(.L_739 - .L_738)


	//   ....[0]....
.L_738:
        /*06d0*/ 	.word	0xffffffff


	//   ....[1]....
        /*06d4*/ 	.word	0xffffffff


	//   ....[2]....
        /*06d8*/ 	.word	0xffffffff


	//   ....[3]....
        /*06dc*/ 	.word	0xffffffff


	//   ....[4]....
        /*06e0*/ 	.word	0xffffffff


	//   ....[5]....
        /*06e4*/ 	.word	0xffffffff


	//   ....[6]....
        /*06e8*/ 	.word	0xffffffff


	//   ....[7]....
        /*06ec*/ 	.word	0xffffffff


	//   ....[8]....
        /*06f0*/ 	.word	0xffffffff


	//   ....[9]....
        /*06f4*/ 	.word	0xffffffff


	//   ....[10]....
        /*06f8*/ 	.word	0xffffffff


	//   ....[11]....
        /*06fc*/ 	.word	0xffffffff


	//   ....[12]....
        /*0700*/ 	.word	0xffffffff


	//   ....[13]....
        /*0704*/ 	.word	0xffffffff


	//   ....[14]....
        /*0708*/ 	.word	0xffffffff


	//   ....[15]....
        /*070c*/ 	.word	0xffffffff


	//   ....[16]....
        /*0710*/ 	.word	0xffffffff


	//   ....[17]....
        /*0714*/ 	.word	0xffffffff


	//   ....[18]....
        /*0718*/ 	.word	0xffffffff


	//   ....[19]....
        /*071c*/ 	.word	0xffffffff


	//   ....[20]....
        /*0720*/ 	.word	0xffffffff


	//   ....[21]....
        /*0724*/ 	.word	0xffffffff


	//   ....[22]....
        /*0728*/ 	.word	0xffffffff


	//   ....[23]....
        /*072c*/ 	.word	0xffffffff


	//   ....[24]....
        /*0730*/ 	.word	0xffffffff


	//   ....[25]....
        /*0734*/ 	.word	0xffffffff


	//   ....[26]....
        /*0738*/ 	.word	0xffffffff


	//   ....[27]....
        /*073c*/ 	.word	0xffffffff


	//   ....[28]....
        /*0740*/ 	.word	0xffffffff


	//   ....[29]....
        /*0744*/ 	.word	0xffffffff


	//   ....[30]....
        /*0748*/ 	.word	0xffffffff


	//   ....[31]....
        /*074c*/ 	.word	0xffffffff


	//   ....[32]....
        /*0750*/ 	.word	0xffffffff


	//   ....[33]....
        /*0754*/ 	.word	0xffffffff


	//   ....[34]....
        /*0758*/ 	.word	0xffffffff


	//   ....[35]....
        /*075c*/ 	.word	0xffffffff


	//   ....[36]....
        /*0760*/ 	.word	0xffffffff


	//   ....[37]....
        /*0764*/ 	.word	0xffffffff


	//   ....[38]....
        /*0768*/ 	.word	0xffffffff


	//   ....[39]....
        /*076c*/ 	.word	0xffffffff


	//   ....[40]....
        /*0770*/ 	.word	0xffffffff


	//   ....[41]....
        /*0774*/ 	.word	0xffffffff


	//   ....[42]....
        /*0778*/ 	.word	0xffffffff


	//   ....[43]....
        /*077c*/ 	.word	0xffffffff


	//   ....[44]....
        /*0780*/ 	.word	0xffffffff


	//   ....[45]....
        /*0784*/ 	.word	0xffffffff


	//   ....[46]....
        /*0788*/ 	.word	0xffffffff


	//   ....[47]....
        /*078c*/ 	.word	0xffffffff


	//   ....[48]....
        /*0790*/ 	.word	0xffffffff


	//   ....[49]....
        /*0794*/ 	.word	0xffffffff


	//   ....[50]....
        /*0798*/ 	.word	0xffffffff


	//   ....[51]....
        /*079c*/ 	.word	0xffffffff


	//   ....[52]....
        /*07a0*/ 	.word	0xffffffff


	//   ....[53]....
        /*07a4*/ 	.word	0xffffffff


	//   ....[54]....
        /*07a8*/ 	.word	0xffffffff


	//   ....[55]....
        /*07ac*/ 	.word	0xffffffff


	//   ....[56]....
        /*07b0*/ 	.word	0xffffffff


	//   ....[57]....
        /*07b4*/ 	.word	0xffffffff


	//   ....[58]....
        /*07b8*/ 	.word	0xffffffff


	//   ....[59]....
        /*07bc*/ 	.word	0xffffffff


	//   ....[60]....
        /*07c0*/ 	.word	0xffffffff


	//   ....[61]....
        /*07c4*/ 	.word	0xffffffff


	//   ....[62]....
        /*07c8*/ 	.word	0xffffffff


	//   ....[63]....
        /*07cc*/ 	.word	0xffffffff


	//   ....[64]....
        /*07d0*/ 	.word	0xffffffff


	//   ....[65]....
        /*07d4*/ 	.word	0xffffffff


	//   ....[66]....
        /*07d8*/ 	.word	0xffffffff


	//   ....[67]....
        /*07dc*/ 	.word	0xffffffff


	//   ....[68]....
        /*07e0*/ 	.word	0xffffffff


	//   ....[69]....
        /*07e4*/ 	.word	0xffffffff


	//   ....[70]....
        /*07e8*/ 	.word	0xffffffff


	//   ....[71]....
        /*07ec*/ 	.word	0xffffffff


	//   ....[72]....
        /*07f0*/ 	.word	0xffffffff


	//   ....[73]....
        /*07f4*/ 	.word	0xffffffff


	//   ....[74]....
        /*07f8*/ 	.word	0xffffffff


	//   ....[75]....
        /*07fc*/ 	.word	0xffffffff


	//   ....[76]....
        /*0800*/ 	.word	0xffffffff


	//   ....[77]....
        /*0804*/ 	.word	0xffffffff


	//   ....[78]....
        /*0808*/ 	.word	0xffffffff


	//   ....[79]....
        /*080c*/ 	.word	0xffffffff


	//   ....[80]....
        /*0810*/ 	.word	0xffffffff


	//   ....[81]....
        /*0814*/ 	.word	0xffffffff


	//   ....[82]....
        /*0818*/ 	.word	0xffffffff


	//   ....[83]....
        /*081c*/ 	.word	0xffffffff


	//   ....[84]....
        /*0820*/ 	.word	0xffffffff


	//   ....[85]....
        /*0824*/ 	.word	0xffffffff


	//   ....[86]....
        /*0828*/ 	.word	0xffffffff


	//   ....[87]....
        /*082c*/ 	.word	0xffffffff


	//   ....[88]....
        /*0830*/ 	.word	0xffffffff


	//   ....[89]....
        /*0834*/ 	.word	0x0500000f


	//   ....[90]....
        /*0838*/ 	.word	0x0500000f


	//   ....[91]....
        /*083c*/ 	.word	0x0500000f


	//   ....[92]....
        /*0840*/ 	.word	0x0500000f


	//   ....[93]....
        /*0844*/ 	.word	0x0500000f


	//   ....[94]....
        /*0848*/ 	.word	0x0500000f


	//   ....[95]....
        /*084c*/ 	.word	0x0500000f


	//   ....[96]....
        /*0850*/ 	.word	0x0500000f


	//   ....[97]....
        /*0854*/ 	.word	0x0500000f


	//   ....[98]....
        /*0858*/ 	.word	0x0500000f


	//   ....[99]....
        /*085c*/ 	.word	0x0500000f


	//   ....[100]....
        /*0860*/ 	.word	0x0500000f


	//   ....[101]....
        /*0864*/ 	.word	0x0500000f


	//   ....[102]....
        /*0868*/ 	.word	0x0500000f


	//   ....[103]....
        /*086c*/ 	.word	0x0500000f


	//   ....[104]....
        /*0870*/ 	.word	0x0500000f


	//   ....[105]....
        /*0874*/ 	.word	0x0500000f


	//   ....[106]....
        /*0878*/ 	.word	0x0500000f


	//   ....[107]....
        /*087c*/ 	.word	0x0500000f


	//   ....[108]....
        /*0880*/ 	.word	0x0500000f


	//   ....[109]....
        /*0884*/ 	.word	0x0500000f


	//   ....[110]....
        /*0888*/ 	.word	0x0500000f


	//   ....[111]....
        /*088c*/ 	.word	0x0500000f


	//   ....[112]....
        /*0890*/ 	.word	0x0500000f


	//   ....[113]....
        /*0894*/ 	.word	0x0500000f


	//   ....[114]....
        /*0898*/ 	.word	0x0500000f


	//   ....[115]....
        /*089c*/ 	.word	0x0500000f


	//   ....[116]....
        /*08a0*/ 	.word	0x0500000f


	//   ....[117]....
        /*08a4*/ 	.word	0x0500000f


	//   ....[118]....
        /*08a8*/ 	.word	0x0500000f


	//   ....[119]....
        /*08ac*/ 	.word	0x0500000f


	//   ....[120]....
        /*08b0*/ 	.word	0x0500000f


	//   ....[121]....
        /*08b4*/ 	.word	0x0500000f


	//   ....[122]....
        /*08b8*/ 	.word	0x0500000f


	//   ....[123]....
        /*08bc*/ 	.word	0x0500000f


	//----- nvinfo : EIATTR_COOP_GROUP_INSTR_OFFSETS
	.align		4
.L_739:
        /*08c0*/ 	.byte	0x04, 0x28
        /*08c2*/ 	.short	(.L_741 - .L_740)


	//   ....[0]....
.L_740:
        /*08c4*/ 	.word	0x00000060


	//   ....[1]....
        /*08c8*/ 	.word	0x00000140


	//   ....[2]....
        /*08cc*/ 	.word	0x00000180


	//   ....[3]....
        /*08d0*/ 	.word	0x00000390


	//   ....[4]....
        /*08d4*/ 	.word	0x000004f0


	//   ....[5]....
        /*08d8*/ 	.word	0x00000610


	//   ....[6]....
        /*08dc*/ 	.word	0x00000770


	//   ....[7]....
        /*08e0*/ 	.word	0x00001800


	//   ....[8]....
        /*08e4*/ 	.word	0x00002f50


	//   ....[9]....
        /*08e8*/ 	.word	0x000036e0


	//   ....[10]....
        /*08ec*/ 	.word	0x00004ac0


	//   ....[11]....
        /*08f0*/ 	.word	0x00004b40


	//   ....[12]....
        /*08f4*/ 	.word	0x00004d70


	//   ....[13]....
        /*08f8*/ 	.word	0x00004df0


	//   ....[14]....
        /*08fc*/ 	.word	0x00005610


	//   ....[15]....
        /*0900*/ 	.word	0x00005b30


	//   ....[16]....
        /*0904*/ 	.word	0x00006c20


	//   ....[17]....
        /*0908*/ 	.word	0x00006c50


	//   ....[18]....
        /*090c*/ 	.word	0x00006f50


	//   ....[19]....
        /*0910*/ 	.word	0x00007120


	//   ....[20]....
        /*0914*/ 	.word	0x00008030


	//   ....[21]....
        /*0918*/ 	.word	0x00008070


	//   ....[22]....
        /*091c*/ 	.word	0x000080a0


	//   ....[23]....
        /*0920*/ 	.word	0x00008120


	//   ....[24]....
        /*0924*/ 	.word	0x00008150


	//   ....[25]....
        /*0928*/ 	.word	0x00009a80


	//   ....[26]....
        /*092c*/ 	.word	0x0000a0b0


	//   ....[27]....
        /*0930*/ 	.word	0x0000a0e0


	//   ....[28]....
        /*0934*/ 	.word	0x0000a100


	//   ....[29]....
        /*0938*/ 	.word	0x0000a130


	//   ....[30]....
        /*093c*/ 	.word	0x0000a7e0


	//   ....[31]....
        /*0940*/ 	.word	0x0000a800


	//   ....[32]....
        /*0944*/ 	.word	0x0000aa30


	//   ....[33]....
        /*0948*/ 	.word	0x0000aa50


	//   ....[34]....
        /*094c*/ 	.word	0x0000b640


	//   ....[35]....
        /*0950*/ 	.word	0x0000b660


	//   ....[36]....
        /*0954*/ 	.word	0x0000b8a0


	//   ....[37]....
        /*0958*/ 	.word	0x0000b8c0


	//   ....[38]....
        /*095c*/ 	.word	0x0000bb60


	//   ....[39]....
        /*0960*/ 	.word	0x0000bd50


	//   ....[40]....
        /*0964*/ 	.word	0x0000bd80


	//   ....[41]....
        /*0968*/ 	.word	0x0000bdb0


	//   ....[42]....
        /*096c*/ 	.word	0x0000bde0


	//   ....[43]....
        /*0970*/ 	.word	0x0000be10


	//   ....[44]....
        /*0974*/ 	.word	0x0000be40


	//   ....[45]....
        /*0978*/ 	.word	0x0000bfb0


	//   ....[46]....
        /*097c*/ 	.word	0x0000bfe0


	//   ....[47]....
        /*0980*/ 	.word	0x0000c010


	//   ....[48]....
        /*0984*/ 	.word	0x0000c040


	//   ....[49]....
        /*0988*/ 	.word	0x0000c070


	//   ....[50]....
        /*098c*/ 	.word	0x0000c0a0


	//   ....[51]....
        /*0990*/ 	.word	0x0000c140


	//   ....[52]....
        /*0994*/ 	.word	0x0000c170


	//   ....[53]....
        /*0998*/ 	.word	0x0000c200


	//   ....[54]....
        /*099c*/ 	.word	0x0000d220


	//   ....[55]....
        /*09a0*/ 	.word	0x0000dda0


	//   ....[56]....
        /*09a4*/ 	.word	0x0000ddb0


	//   ....[57]....
        /*09a8*/ 	.word	0x0000ddd0


	//   ....[58]....
        /*09ac*/ 	.word	0x0000dea0


	//   ....[59]....
        /*09b0*/ 	.word	0x0000ded0


	//   ....[60]....
        /*09b4*/ 	.word	0x0000df30


	//   ....[61]....
        /*09b8*/ 	.word	0x0000df40


	//   ....[62]....
        /*09bc*/ 	.word	0x0000dfb0


	//   ....[63]....
        /*09c0*/ 	.word	0x0000e900


	//   ....[64]....
        /*09c4*/ 	.word	0x0000e910


	//   ....[65]....
        /*09c8*/ 	.word	0x0000ea40


	//   ....[66]....
        /*09cc*/ 	.word	0x0000ea70


	//   ....[67]....
        /*09d0*/ 	.word	0x0000ecf0


	//   ....[68]....
        /*09d4*/ 	.word	0x0000ed20


	//   ....[69]....
        /*09d8*/ 	.word	0x0000ee90


	//   ....[70]....
        /*09dc*/ 	.word	0x0000eea0


	//   ....[71]....
        /*09e0*/ 	.word	0x00012ce0


	//   ....[72]....
        /*09e4*/ 	.word	0x00012d10


	//   ....[73]....
        /*09e8*/ 	.word	0x00012d50


	//   ....[74]....
        /*09ec*/ 	.word	0x00012d80


	//   ....[75]....
        /*09f0*/ 	.word	0x00012db0


	//   ....[76]....
        /*09f4*/ 	.word	0x00012de0


	//   ....[77]....
        /*09f8*/ 	.word	0x00012e10


	//   ....[78]....
        /*09fc*/ 	.word	0x00012e40


	//   ....[79]....
        /*0a00*/ 	.word	0x00012fc0


	//   ....[80]....
        /*0a04*/ 	.word	0x00012ff0


	//   ....[81]....
        /*0a08*/ 	.word	0x00013020


	//   ....[82]....
        /*0a0c*/ 	.word	0x00013050


	//   ....[83]....
        /*0a10*/ 	.word	0x00013080


	//   ....[84]....
        /*0a14*/ 	.word	0x000130b0


	//   ....[85]....
        /*0a18*/ 	.word	0x00013170


	//   ....[86]....
        /*0a1c*/ 	.word	0x00013190


	//   ....[87]....
        /*0a20*/ 	.word	0x00013200


	//   ....[88]....
        /*0a24*/ 	.word	0x00013690


	//   ....[89]....
        /*0a28*/ 	.word	0x00013b80


	//   ....[90]....
        /*0a2c*/ 	.word	0x00013d00


	//   ....[91]....
        /*0a30*/ 	.word	0x00013d50


	//   ....[92]....
        /*0a34*/ 	.word	0x00013db0


	//   ....[93]....
        /*0a38*/ 	.word	0x00013e10


	//   ....[94]....
        /*0a3c*/ 	.word	0x00013f60


	//   ....[95]....
        /*0a40*/ 	.word	0x00014000


	//   ....[96]....
        /*0a44*/ 	.word	0x000140b0


	//   ....[97]....
        /*0a48*/ 	.word	0x00014190


	//   ....[98]....
        /*0a4c*/ 	.word	0x00014360


	//   ....[99]....
        /*0a50*/ 	.word	0x00014420


	//   ....[100]....
        /*0a54*/ 	.word	0x000146d0


	//   ....[101]....
        /*0a58*/ 	.word	0x000147f0


	//   ....[102]....
        /*0a5c*/ 	.word	0x000149c0


	//   ....[103]....
        /*0a60*/ 	.word	0x00014a90


	//   ....[104]....
        /*0a64*/ 	.word	0x00014c90


	//   ....[105]....
        /*0a68*/ 	.word	0x00014d20


	//   ....[106]....
        /*0a6c*/ 	.word	0x00015050


	//   ....[107]....
        /*0a70*/ 	.word	0x000150f0


	//   ....[108]....
        /*0a74*/ 	.word	0x00015210


	//   ....[109]....
        /*0a78*/ 	.word	0x00015290


	//   ....[110]....
        /*0a7c*/ 	.word	0x00015310


	//   ....[111]....
        /*0a80*/ 	.word	0x00015390


	//   ....[112]....
        /*0a84*/ 	.word	0x00015410


	//   ....[113]....
        /*0a88*/ 	.word	0x000154a0


	//   ....[114]....
        /*0a8c*/ 	.word	0x00015540


	//   ....[115]....
        /*0a90*/ 	.word	0x000155f0


	//   ....[116]....
        /*0a94*/ 	.word	0x00015670


	//   ....[117]....
        /*0a98*/ 	.word	0x000156f0


	//   ....[118]....
        /*0a9c*/ 	.word	0x00015770


	//   ....[119]....
        /*0aa0*/ 	.word	0x00015800


	//   ....[120]....
        /*0aa4*/ 	.word	0x00015880


	//   ....[121]....
        /*0aa8*/ 	.word	0x00015920


	//   ....[122]....
        /*0aac*/ 	.word	0x000159b0


	//   ....[123]....
        /*0ab0*/ 	.word	0x00015ae0


	//----- nvinfo : EIATTR_REG_RECONFIG
	.align		4
.L_741:
        /*0ab4*/ 	.byte	0x01, 0x54
	.zero		2


	//----- nvinfo : EIATTR_SYSCALL_OFFSETS
	.align		4
        /*0ab8*/ 	.byte	0x04, 0x46
        /*0aba*/ 	.short	(.L_743 - .L_742)


	//   ....[0]....
.L_742:
        /*0abc*/ 	.word	0x00003110


	//   ....[1]....
        /*0ac0*/ 	.word	0x0000ce10


	//   ....[2]....
        /*0ac4*/ 	.word	0x0000cf70


	//   ....[3]....
        /*0ac8*/ 	.word	0x0000d070


	//   ....[4]....
        /*0acc*/ 	.word	0x0000d980


	//   ....[5]....
        /*0ad0*/ 	.word	0x0000e2d0


	//----- nvinfo : EIATTR_MBARRIER_INSTR_OFFSETS
	.align		4
.L_743:
        /*0ad4*/ 	.byte	0x04, 0x39
        /*0ad6*/ 	.short	(.L_745 - .L_744)


	//   ....[0]....
.L_744:
        /*0ad8*/ 	.word	0x00000270
        /*0adc*/ 	.word	0x000000ff
        /*0ae0*/ 	.word	0x00038800
        /*0ae4*/ 	.short	0x0100
        /*0ae6*/ 	.byte	0x08
	.zero		1


	//   ....[1]....
        /*0ae8*/ 	.word	0x00000280
        /*0aec*/ 	.word	0x000000ff
        /*0af0*/ 	.word	0x00038810
        /*0af4*/ 	.short	0x0100
        /*0af6*/ 	.byte	0x08
	.zero		1


	//   ....[2]....
        /*0af8*/ 	.word	0x00000290
        /*0afc*/ 	.word	0x000000ff
        /*0b00*/ 	.word	0x00038820
        /*0b04*/ 	.short	0x0100
        /*0b06*/ 	.byte	0x08
	.zero		1


	//   ....[3]....
        /*0b08*/ 	.word	0x00000340
        /*0b0c*/ 	.word	0x000000ff
        /*0b10*/ 	.word	0x00038830
        /*0b14*/ 	.short	0x0100
        /*0b16*/ 	.byte	0x06
	.zero		1


	//   ....[4]....
        /*0b18*/ 	.word	0x00000350
        /*0b1c*/ 	.word	0x000000ff
        /*0b20*/ 	.word	0x00038840
        /*0b24*/ 	.short	0x0100
        /*0b26*/ 	.byte	0x06
	.zero		1


	//   ....[5]....
        /*0b28*/ 	.word	0x00000360
        /*0b2c*/ 	.word	0x000000ff
        /*0b30*/ 	.word	0x00038838
        /*0b34*/ 	.short	0x0100
        /*0b36*/ 	.byte	0x06
	.zero		1


	//   ....[6]....
        /*0b38*/ 	.word	0x00000370
        /*0b3c*/ 	.word	0x000000ff
        /*0b40*/ 	.word	0x00038848
        /*0b44*/ 	.short	0x0100
        /*0b46*/ 	.byte	0x06
	.zero		1


	//   ....[7]....
        /*0b48*/ 	.word	0x000004a0
        /*0b4c*/ 	.word	0x000000ff
        /*0b50*/ 	.word	0x00038850
        /*0b54*/ 	.short	0x0100
        /*0b56*/ 	.byte	0x08
	.zero		1


	//   ....[8]....
        /*0b58*/ 	.word	0x000004b0
        /*0b5c*/ 	.word	0x000000ff
        /*0b60*/ 	.word	0x00038860
        /*0b64*/ 	.short	0x0100
        /*0b66*/ 	.byte	0x08
	.zero		1


	//   ....[9]....
        /*0b68*/ 	.word	0x000004c0
        /*0b6c*/ 	.word	0x000000ff
        /*0b70*/ 	.word	0x00038858
        /*0b74*/ 	.short	0x0100
        /*0b76*/ 	.byte	0x08
	.zero		1


	//   ....[10]....
        /*0b78*/ 	.word	0x000004d0
        /*0b7c*/ 	.word	0x000000ff
        /*0b80*/ 	.word	0x00038868
        /*0b84*/ 	.short	0x0100
        /*0b86*/ 	.byte	0x08
	.zero		1


	//   ....[11]....
        /*0b88*/ 	.word	0x000005c0
        /*0b8c*/ 	.word	0x000000ff
        /*0b90*/ 	.word	0x00038870
        /*0b94*/ 	.short	0x0100
        /*0b96*/ 	.byte	0x06
	.zero		1


	//   ....[12]....
        /*0b98*/ 	.word	0x000005d0
        /*0b9c*/ 	.word	0x000000ff
        /*0ba0*/ 	.word	0x00038880
        /*0ba4*/ 	.short	0x0100
        /*0ba6*/ 	.byte	0x06
	.zero		1


	//   ....[13]....
        /*0ba8*/ 	.word	0x000005e0
        /*0bac*/ 	.word	0x000000ff
        /*0bb0*/ 	.word	0x00038878
        /*0bb4*/ 	.short	0x0100
        /*0bb6*/ 	.byte	0x06
	.zero		1


	//   ....[14]....
        /*0bb8*/ 	.word	0x000005f0
        /*0bbc*/ 	.word	0x000000ff
        /*0bc0*/ 	.word	0x00038888
        /*0bc4*/ 	.short	0x0100
        /*0bc6*/ 	.byte	0x06
	.zero		1


	//   ....[15]....
        /*0bc8*/ 	.word	0x00000720
        /*0bcc*/ 	.word	0x000000ff
        /*0bd0*/ 	.word	0x00038890
        /*0bd4*/ 	.short	0x0100
        /*0bd6*/ 	.byte	0x08
	.zero		1


	//   ....[16]....
        /*0bd8*/ 	.word	0x00000730
        /*0bdc*/ 	.word	0x000000ff
        /*0be0*/ 	.word	0x000388a0
        /*0be4*/ 	.short	0x0100
        /*0be6*/ 	.byte	0x08
	.zero		1


	//   ....[17]....
        /*0be8*/ 	.word	0x00000740
        /*0bec*/ 	.word	0x000000ff
        /*0bf0*/ 	.word	0x00038898
        /*0bf4*/ 	.short	0x0100
        /*0bf6*/ 	.byte	0x08
	.zero		1


	//   ....[18]....
        /*0bf8*/ 	.word	0x00000750
        /*0bfc*/ 	.word	0x000000ff
        /*0c00*/ 	.word	0x000388a8
        /*0c04*/ 	.short	0x0100
        /*0c06*/ 	.byte	0x08
	.zero		1


	//   ....[19]....
        /*0c08*/ 	.word	0x00000880
        /*0c0c*/ 	.word	0x000000ff
        /*0c10*/ 	.word	0x000388b0
        /*0c14*/ 	.short	0x0100
        /*0c16*/ 	.byte	0x08
	.zero		1


	//   ....[20]....
        /*0c18*/ 	.word	0x00000890
        /*0c1c*/ 	.word	0x000000ff
        /*0c20*/ 	.word	0x000388c0
        /*0c24*/ 	.short	0x0100
        /*0c26*/ 	.byte	0x08
	.zero		1


	//   ....[21]....
        /*0c28*/ 	.word	0x000008a0
        /*0c2c*/ 	.word	0x000000ff
        /*0c30*/ 	.word	0x000388b8
        /*0c34*/ 	.short	0x0100
        /*0c36*/ 	.byte	0x08
	.zero		1


	//   ....[22]....
        /*0c38*/ 	.word	0x000008b0
        /*0c3c*/ 	.word	0x000000ff
        /*0c40*/ 	.word	0x000388c8
        /*0c44*/ 	.short	0x0100
        /*0c46*/ 	.byte	0x08
	.zero		1


	//   ....[23]....
        /*0c48*/ 	.word	0x00001b60
        /*0c4c*/ 	.word	0x00000003
        /*0c50*/ 	.word	0x00000000
        /*0c54*/ 	.short	0x0101
        /*0c56*/ 	.byte	0x3f
	.zero		1


	//   ....[24]....
        /*0c58*/ 	.word	0x00002620
        /*0c5c*/ 	.word	0x00000003
        /*0c60*/ 	.word	0x00000000
        /*0c64*/ 	.short	0x0101
        /*0c66*/ 	.byte	0x3f
	.zero		1


	//   ....[25]....
        /*0c68*/ 	.word	0x00003170
        /*0c6c*/ 	.word	0x000000ff
        /*0c70*/ 	.word	0x00038800
        /*0c74*/ 	.short	0x010a
        /*0c76*/ 	.byte	0x25
	.zero		1


	//   ....[26]....
        /*0c78*/ 	.word	0x000031f0
        /*0c7c*/ 	.word	0x00000004
        /*0c80*/ 	.word	0x00038830
        /*0c84*/ 	.short	0x010a
        /*0c86*/ 	.byte	0x3f
	.zero		1


	//   ....[27]....
        /*0c88*/ 	.word	0x00003230
        /*0c8c*/ 	.word	0x00000004
        /*0c90*/ 	.word	0x00038830
        /*0c94*/ 	.short	0x010a
        /*0c96*/ 	.byte	0x3f
	.zero		1


	//   ....[28]....
        /*0c98*/ 	.word	0x000034b0
        /*0c9c*/ 	.word	0x000000ff
        /*0ca0*/ 	.word	0x00038810
        /*0ca4*/ 	.short	0x010a
        /*0ca6*/ 	.byte	0x25
	.zero		1


	//   ....[29]....
        /*0ca8*/ 	.word	0x000034f0
        /*0cac*/ 	.word	0x00000004
        /*0cb0*/ 	.word	0x00038850
        /*0cb4*/ 	.short	0x010a
        /*0cb6*/ 	.byte	0x3f
	.zero		1


	//   ....[30]....
        /*0cb8*/ 	.word	0x00003530
        /*0cbc*/ 	.word	0x00000004
        /*0cc0*/ 	.word	0x00038850
        /*0cc4*/ 	.short	0x010a
        /*0cc6*/ 	.byte	0x3f
	.zero		1


	//   ....[31]....
        /*0cc8*/ 	.word	0x00005040
        /*0ccc*/ 	.word	0x00000018
        /*0cd0*/ 	.word	0x00000000
        /*0cd4*/ 	.short	0x0101
        /*0cd6*/ 	.byte	0x3f
	.zero		1


	//   ....[32]....
        /*0cd8*/ 	.word	0x00005630
        /*0cdc*/ 	.word	0x00000004
        /*0ce0*/ 	.word	0x00000000
        /*0ce4*/ 	.short	0x0101
        /*0ce6*/ 	.byte	0x3f
	.zero		1


	//   ....[33]....
        /*0ce8*/ 	.word	0x00005750
        /*0cec*/ 	.word	0x000000ff
        /*0cf0*/ 	.word	0x00038830
        /*0cf4*/ 	.short	0x010a
        /*0cf6*/ 	.byte	0x05
	.zero		1


	//   ....[34]....
        /*0cf8*/ 	.word	0x00005790
        /*0cfc*/ 	.word	0x000000ff
        /*0d00*/ 	.word	0x00038830
        /*0d04*/ 	.short	0x010a
        /*0d06*/ 	.byte	0x05
	.zero		1


	//   ....[35]....
        /*0d08*/ 	.word	0x00005970
        /*0d0c*/ 	.word	0x000000ff
        /*0d10*/ 	.word	0x00038850
        /*0d14*/ 	.short	0x010a
        /*0d16*/ 	.byte	0x05
	.zero		1


	//   ....[36]....
        /*0d18*/ 	.word	0x000059b0
        /*0d1c*/ 	.word	0x000000ff
        /*0d20*/ 	.word	0x00038850
        /*0d24*/ 	.short	0x010a
        /*0d26*/ 	.byte	0x05
	.zero		1


	//   ....[37]....
        /*0d28*/ 	.word	0x00007500
        /*0d2c*/ 	.word	0x00000099
        /*0d30*/ 	.word	0x00000000
        /*0d34*/ 	.short	0x0101
        /*0d36*/ 	.byte	0x3f
	.zero		1


	//   ....[38]....
        /*0d38*/ 	.word	0x00008050
        /*0d3c*/ 	.word	0x000000b3
        /*0d40*/ 	.word	0x00000000
        /*0d44*/ 	.short	0x0101
        /*0d46*/ 	.byte	0x3f
	.zero		1


	//   ....[39]....
        /*0d48*/ 	.word	0x0000a7f0
        /*0d4c*/ 	.word	0x000000ff
        /*0d50*/ 	.word	0x00000000
        /*0d54*/ 	.short	0x0101
        /*0d56*/ 	.byte	0x04
	.zero		1


	//   ....[40]....
        /*0d58*/ 	.word	0x0000d4c0
        /*0d5c*/ 	.word	0x00000000
        /*0d60*/ 	.word	0x00038840
        /*0d64*/ 	.short	0x010a
        /*0d66*/ 	.byte	0x3f
	.zero		1


	//   ....[41]....
        /*0d68*/ 	.word	0x0000e070
        /*0d6c*/ 	.word	0x00000008
        /*0d70*/ 	.word	0x00038800
        /*0d74*/ 	.short	0x0107
        /*0d76*/ 	.byte	0x3f
	.zero		1


	//   ....[42]....
        /*0d78*/ 	.word	0x0000e120
        /*0d7c*/ 	.word	0x00000000
        /*0d80*/ 	.word	0x00038800
        /*0d84*/ 	.short	0x0101
        /*0d86*/ 	.byte	0x3f
	.zero		1


	//   ....[43]....
        /*0d88*/ 	.word	0x0000f0d0
        /*0d8c*/ 	.word	0x00000000
        /*0d90*/ 	.word	0x00038810
        /*0d94*/ 	.short	0x0107
        /*0d96*/ 	.byte	0x3f
	.zero		1


	//   ....[44]....
        /*0d98*/ 	.word	0x0000f1d0
        /*0d9c*/ 	.word	0x00000002
        /*0da0*/ 	.word	0x00038810
        /*0da4*/ 	.short	0x0101
        /*0da6*/ 	.byte	0x3f
	.zero		1


	//   ....[45]....
        /*0da8*/ 	.word	0x0000f1f0
        /*0dac*/ 	.word	0x00000002
        /*0db0*/ 	.word	0x00038820
        /*0db4*/ 	.short	0x010a
        /*0db6*/ 	.byte	0x3f
	.zero		1


	//   ....[46]....
        /*0db8*/ 	.word	0x0000f300
        /*0dbc*/ 	.word	0x00000003
        /*0dc0*/ 	.word	0x00038860
        /*0dc4*/ 	.short	0x010a
        /*0dc6*/ 	.byte	0x3f
	.zero		1


	//   ....[47]....
        /*0dc8*/ 	.word	0x00010010
        /*0dcc*/ 	.word	0x00000003
        /*0dd0*/ 	.word	0x00038840
        /*0dd4*/ 	.short	0x010a
        /*0dd6*/ 	.byte	0x3f
	.zero		1


	//   ....[48]....
        /*0dd8*/ 	.word	0x00010270
        /*0ddc*/ 	.word	0x00000003
        /*0de0*/ 	.word	0x00038860
        /*0de4*/ 	.short	0x010a
        /*0de6*/ 	.byte	0x3f
	.zero		1


	//   ....[49]....
        /*0de8*/ 	.word	0x00010f10
        /*0dec*/ 	.word	0x00000004
        /*0df0*/ 	.word	0x00038840
        /*0df4*/ 	.short	0x010a
        /*0df6*/ 	.byte	0x3f
	.zero		1


	//   ....[50]....
        /*0df8*/ 	.word	0x00011160
        /*0dfc*/ 	.word	0x00000004
        /*0e00*/ 	.word	0x00038860
        /*0e04*/ 	.short	0x010a
        /*0e06*/ 	.byte	0x3f
	.zero		1


	//   ....[51]....
        /*0e08*/ 	.word	0x00011d70
        /*0e0c*/ 	.word	0x00000004
        /*0e10*/ 	.word	0x00038840
        /*0e14*/ 	.short	0x010a
        /*0e16*/ 	.byte	0x3f
	.zero		1


	//   ....[52]....
        /*0e18*/ 	.word	0x00011fd0
        /*0e1c*/ 	.word	0x00000004
        /*0e20*/ 	.word	0x00038860
        /*0e24*/ 	.short	0x010a
        /*0e26*/ 	.byte	0x3f
	.zero		1


	//   ....[53]....
        /*0e28*/ 	.word	0x00013610
        /*0e2c*/ 	.word	0x00000009
        /*0e30*/ 	.word	0x00038820
        /*0e34*/ 	.short	0x010a
        /*0e36*/ 	.byte	0x3f
	.zero		1


	//   ....[54]....
        /*0e38*/ 	.word	0x00013780
        /*0e3c*/ 	.word	0x00000005
        /*0e40*/ 	.word	0x00000000
        /*0e44*/ 	.short	0x010a
        /*0e46*/ 	.byte	0x3f
	.zero		1


	//   ....[55]....
        /*0e48*/ 	.word	0x00013800
        /*0e4c*/ 	.word	0x00000007
        /*0e50*/ 	.word	0x00000000
        /*0e54*/ 	.short	0x010a
        /*0e56*/ 	.byte	0x3f
	.zero		1


	//   ....[56]....
        /*0e58*/ 	.word	0x00013840
        /*0e5c*/ 	.word	0x00000005
        /*0e60*/ 	.word	0x00000000
        /*0e64*/ 	.short	0x010a
        /*0e66*/ 	.byte	0x3f
	.zero		1


	//   ....[57]....
        /*0e68*/ 	.word	0x00013870
        /*0e6c*/ 	.word	0x00000003
        /*0e70*/ 	.word	0x00000000
        /*0e74*/ 	.short	0x010a
        /*0e76*/ 	.byte	0x3f
	.zero		1


	//   ....[58]....
        /*0e78*/ 	.word	0x000138e0
        /*0e7c*/ 	.word	0x00000000
        /*0e80*/ 	.word	0x00038800
        /*0e84*/ 	.short	0x010a
        /*0e86*/ 	.byte	0x3f
	.zero		1


	//   ....[59]....
        /*0e88*/ 	.word	0x00013930
        /*0e8c*/ 	.word	0x00000004
        /*0e90*/ 	.word	0x00038830
        /*0e94*/ 	.short	0x010a
        /*0e96*/ 	.byte	0x3f
	.zero		1


	//   ....[60]....
        /*0e98*/ 	.word	0x00013990
        /*0e9c*/ 	.word	0x00000006
        /*0ea0*/ 	.word	0x00038810
        /*0ea4*/ 	.short	0x010a
        /*0ea6*/ 	.byte	0x3f
	.zero		1


	//   ....[61]....
        /*0ea8*/ 	.word	0x000139e0
        /*0eac*/ 	.word	0x00000004
        /*0eb0*/ 	.word	0x00038850
        /*0eb4*/ 	.short	0x010a
        /*0eb6*/ 	.byte	0x3f
	.zero		1


	//   ....[62]....
        /*0eb8*/ 	.word	0x00013a40
        /*0ebc*/ 	.word	0x0000000a
        /*0ec0*/ 	.word	0x00038830
        /*0ec4*/ 	.short	0x010a
        /*0ec6*/ 	.byte	0x3f
	.zero		1


	//   ....[63]....
        /*0ec8*/ 	.word	0x00013aa0
        /*0ecc*/ 	.word	0x0000000a
        /*0ed0*/ 	.word	0x00038850
        /*0ed4*/ 	.short	0x010a
        /*0ed6*/ 	.byte	0x3f
	.zero		1


	//   ....[64]....
        /*0ed8*/ 	.word	0x00013c40
        /*0edc*/ 	.word	0x00000000
        /*0ee0*/ 	.word	0x00038840
        /*0ee4*/ 	.short	0x010a
        /*0ee6*/ 	.byte	0x3f
	.zero		1


	//   ....[65]....
        /*0ee8*/ 	.word	0x00014d70
        /*0eec*/ 	.word	0x00000002
        /*0ef0*/ 	.word	0x00038820
        /*0ef4*/ 	.short	0x010a
        /*0ef6*/ 	.byte	0x3f
	.zero		1


	//   ....[66]....
        /*0ef8*/ 	.word	0x00014dc0
        /*0efc*/ 	.word	0x00000003
        /*0f00*/ 	.word	0x00038860
        /*0f04*/ 	.short	0x010a
        /*0f06*/ 	.byte	0x3f
	.zero		1


	//   ....[67]....
        /*0f08*/ 	.word	0x00014e10
        /*0f0c*/ 	.word	0x00000003
        /*0f10*/ 	.word	0x00038840
        /*0f14*/ 	.short	0x010a
        /*0f16*/ 	.byte	0x3f
	.zero		1


	//   ....[68]....
        /*0f18*/ 	.word	0x00014e60
        /*0f1c*/ 	.word	0x00000003
        /*0f20*/ 	.word	0x00038860
        /*0f24*/ 	.short	0x010a
        /*0f26*/ 	.byte	0x3f
	.zero		1


	//   ....[69]....
        /*0f28*/ 	.word	0x00014eb0
        /*0f2c*/ 	.word	0x00000004
        /*0f30*/ 	.word	0x00038840
        /*0f34*/ 	.short	0x010a
        /*0f36*/ 	.byte	0x3f
	.zero		1


	//   ....[70]....
        /*0f38*/ 	.word	0x00014f00
        /*0f3c*/ 	.word	0x00000004
        /*0f40*/ 	.word	0x00038860
        /*0f44*/ 	.short	0x010a
        /*0f46*/ 	.byte	0x3f
	.zero		1


	//   ....[71]....
        /*0f48*/ 	.word	0x00014f50
        /*0f4c*/ 	.word	0x00000004
        /*0f50*/ 	.word	0x00038840
        /*0f54*/ 	.short	0x010a
        /*0f56*/ 	.byte	0x3f
	.zero		1


	//   ....[72]....
        /*0f58*/ 	.word	0x00014fa0
        /*0f5c*/ 	.word	0x00000004
        /*0f60*/ 	.word	0x00038860
        /*0f64*/ 	.short	0x010a
        /*0f66*/ 	.byte	0x3f
	.zero		1


	//   ....[73]....
        /*0f68*/ 	.word	0x00015a00
        /*0f6c*/ 	.word	0x00000009
        /*0f70*/ 	.word	0x00038820
        /*0f74*/ 	.short	0x010a
        /*0f76*/ 	.byte	0x3f
	.zero		1


	//   ....[74]....
        /*0f78*/ 	.word	0x00015ba0
        /*0f7c*/ 	.word	0x00000005
        /*0f80*/ 	.word	0x00000000
        /*0f84*/ 	.short	0x010a
        /*0f86*/ 	.byte	0x3f
	.zero		1


	//   ....[75]....
        /*0f88*/ 	.word	0x00015bf0
        /*0f8c*/ 	.word	0x00000007
        /*0f90*/ 	.word	0x00000000
        /*0f94*/ 	.short	0x010a
        /*0f96*/ 	.byte	0x3f
	.zero		1


	//   ....[76]....
        /*0f98*/ 	.word	0x00015c40
        /*0f9c*/ 	.word	0x00000005
        /*0fa0*/ 	.word	0x00000000
        /*0fa4*/ 	.short	0x010a
        /*0fa6*/ 	.byte	0x3f
	.zero		1


	//----- nvinfo : EIATTR_NUM_MBARRIERS
	.align		4
.L_745:
        /*0fa8*/ 	.byte	0x03, 0x38
        /*0faa*/ 	.short	0x0017


	//----- nvinfo : EIATTR_EXIT_INSTR_OFFSETS
	.align		4
        /*0fac*/ 	.byte	0x04, 0x1c
        /*0fae*/ 	.short	(.L_747 - .L_746)


	//   ....[0]....
.L_746:
        /*0fb0*/ 	.word	0x00000a40


	//   ....[1]....
        /*0fb4*/ 	.word	0x0000bb10


	//   ....[2]....
        /*0fb8*/ 	.word	0x000138c0


	//----- nvinfo : EIATTR_MAX_THREADS
	.align		4
.L_747:
        /*0fbc*/ 	.byte	0x04, 0x05
        /*0fbe*/ 	.short	(.L_749 - .L_748)
.L_748:
        /*0fc0*/ 	.word	0x00000180
        /*0fc4*/ 	.word	0x00000001
        /*0fc8*/ 	.word	0x00000001


	//----- nvinfo : EIATTR_CRS_STACK_SIZE
	.align		4
.L_749:
        /*0fcc*/ 	.byte	0x04, 0x1e
        /*0fce*/ 	.short	(.L_751 - .L_750)
.L_750:
        /*0fd0*/ 	.word	0x00000000


	//----- nvinfo : EIATTR_CBANK_PARAM_SIZE
	.align		4
.L_751:
        /*0fd4*/ 	.byte	0x03, 0x19
        /*0fd6*/ 	.short	0x0bf0


	//----- nvinfo : EIATTR_PARAM_CBANK
	.align		4
        /*0fd8*/ 	.byte	0x04, 0x0a
        /*0fda*/ 	.short	(.L_753 - .L_752)
	.align		4
.L_752:
        /*0fdc*/ 	.word	index@(.nv.constant0._ZN7cutlass13device_kernelIN5flash11enable_sm90INS1_16FlashAttnFwdSm90INS1_25CollectiveMainloopFwdSm90ILi2EN4cute5tupleIJNS5_1CILi1EEES8_S8_EEENS6_IJNS7_ILi64EEESA_SA_EEELi512ENS_10bfloat16_tEfNS_4arch4Sm90ELb0ELb0ELb0ELb1ELb0ELb0ELb1ELb0ELb0ELb1ELb0ELb0EEENS1_21CollectiveEpilogueFwdINS6_IJSA_NS7_ILi512EEESA_EEES9_SC_SE_Li256ELb1ELb1ELb0ELb0EEENS1_36VarlenDynamicPersistentTileSchedulerILi64ELi64ELi256ELi128ELb0ELb1ELb1ELb0ELb1ELb1EEEEEEEEEvNT_6ParamsE)
        /*0fe0*/ 	.short	0x0210
        /*0fe2*/ 	.short	0x0bf0


	//----- nvinfo : EIATTR_SW_WAR
	.align		4
.L_753:
        /*0fe4*/ 	.byte	0x04, 0x36
        /*0fe6*/ 	.short	(.L_755 - .L_754)
.L_754:
        /*0fe8*/ 	.word	0x00000008
.L_755:


//--------------------- .nv.info._ZN7cutlass13device_kernelIN5flash11enable_sm90INS1_16FlashAttnFwdSm90INS1_25CollectiveMainloopFwdSm90ILi2EN4cute5tupleIJNS5_1CILi1EEES8_S8_EEENS6_IJNS7_ILi64EEESA_SA_EEELi512ENS_10bfloat16_tEfNS_4arch4Sm90ELb0ELb0ELb0ELb1ELb0ELb1ELb1ELb0ELb0ELb1ELb0ELb0EEENS1_21CollectiveEpilogueFwdINS6_IJSA_NS7_ILi512EEESA_EEES9_SC_SE_Li256ELb1ELb1ELb0ELb0EEENS1_36VarlenDynamicPersistentTileSchedulerILi64ELi64ELi256ELi128ELb0ELb1ELb1ELb0ELb1ELb1EEEEEEEEEvNT_6ParamsE --------------------------
	.section	.nv.info._ZN7cutlass13device_kernelIN5flash11enable_sm90INS1_16FlashAttnFwdSm90INS1_25CollectiveMainloopFwdSm90ILi2EN4cute5tupleIJNS5_1CILi1EEES8_S8_EEENS6_IJNS7_ILi64EEESA_SA_EEELi512ENS_10bfloat16_tEfNS_4arch4Sm90ELb0ELb0ELb0ELb1ELb0ELb1ELb1ELb0ELb0ELb1ELb0ELb0EEENS1_21CollectiveEpilogueFwdINS6_IJSA_NS7_ILi512EEESA_EEES9_SC_SE_Li256ELb1ELb1ELb0ELb0EEENS1_36VarlenDynamicPersistentTileSchedulerILi64ELi64ELi256ELi128ELb0ELb1ELb1ELb0ELb1ELb1EEEEEEEEEvNT_6ParamsE,"",@"SHT_CUDA_INFO"
	.sectionflags	@""
	.align	4


	//----- nvinfo : EIATTR_CUDA_API_VERSION
	.align		4
        /*0000*/ 	.byte	0x04, 0x37
        /*0002*/ 	.short	(.L_757 - .L_756)
.L_756:
        /*0004*/ 	.word	0x00000082


	//----- nvinfo : EIATTR_KPARAM_INFO
	.align		4
.L_757:
        /*0008*/ 	.byte	0x04, 0x17
        /*000a*/ 	.short	(.L_759 - .L_758)
.L_758:
        /*000c*/ 	.word	0x00000000
        /*0010*/ 	.short	0x0000
        /*0012*/ 	.short	0x0070
        /*0014*/ 	.byte	0x00, 0xf0, 0x01, 0x2e


	//----- nvinfo : EIATTR_SPARSE_MMA_MASK
	.align		4
.L_759:
        /*0018*/ 	.byte	0x03, 0x50
        /*001a*/ 	.short	0x0000


	//----- nvinfo : EIATTR_MAXREG_COUNT
	.align		4
        /*001c*/ 	.byte	0x03, 0x1b
        /*001e*/ 	.short	0x00a8


	//----- nvinfo : EIATTR_NUM_BARRIERS
	.align		4
        /*0020*/ 	.byte	0x02, 0x4c
        /*0022*/ 	.byte	0x10
	.zero		1


	//----- nvinfo : EIATTR_EXTERNS
	.align		4
        /*0024*/ 	.byte	0x04, 0x0f
        /*0026*/ 	.short	(.L_761 - .L_760)


	//   ....[0]....
	.align		4
.L_760:
        /*0028*/ 	.word	index@(__assertfail)


	//----- nvinfo : EIATTR_ANNOTATIONS
	.align		4
.L_761:
        /*002c*/ 	.byte	0x04, 0x55
        /*002e*/ 	.short	(.L_763 - .L_762)


	//   ....[0]....
.L_762:
        /* <DEDUP_REMOVED lines=118> */


	//----- nvinfo : EIATTR_MERCURY_ISA_VERSION
	.align		4
.L_763:
        /*0780*/ 	.byte	0x03, 0x5f
        /*0782*/ 	.short	0x0101


	//----- nvinfo : EIATTR_UNUSED_LOAD_BYTE_OFFSET
	.align		4
        /*0784*/ 	.byte	0x04, 0x44
        /*0786*/ 	.short	(.L_765 - .L_764)


	//   ....[0]....
.L_764:
        /*0788*/ 	.word	0x00000ad0
        /*078c*/ 	.word	0x0000fff0


	//   ....[1]....
        /*0790*/ 	.word	0x0000f2a0
        /*0794*/ 	.word	0x0000fff0


	//----- nvinfo : EIATTR_INT_WARP_WIDE_INSTR_OFFSETS
	.align		4
.L_765:
        /*0798*/ 	.byte	0x04, 0x31
        /*079a*/ 	.short	(.L_767 - .L_766)


	//   ....[0]....
.L_766:
        /*079c*/ 	.word	0x00000190


	//   ....[1]....
        /*07a0*/ 	.word	0x000001d0


	//   ....[2]....
        /*07a4*/ 	.word	0x00000240


	//   ....[3]....
        /*07a8*/ 	.word	0x000002b0


	//   ....[4]....
        /*07ac*/ 	.word	0x00014ed0


	//   ....[5]....
        /*07b0*/ 	.word	0x00014f30


	//   ....[6]....
        /*07b4*/ 	.word	0x0001ad10


	//   ....[7]....
        /*07b8*/ 	.word	0x0001ad70


	//----- nvinfo : EIATTR_COOP_GROUP_MASK_REGIDS
	.align		4
.L_767:
        /*07bc*/ 	.byte	0x04, 0x29
        /*07be*/ 	.short	(.L_769 - .L_768)


	//   ....[0]....
.L_768:
        /*07c0*/ 	.word	0xffffffff


	//   ....[1]....
        /*07c4*/ 	.word	0xffffffff


	//   ....[2]....
        /*07c8*/ 	.word	0xffffffff


	//   ....[3]....
        /*07cc*/ 	.word	0xffffffff


	//   ....[4]....
        /*07d0*/ 	.word	0xffffffff


	//   ....[5]....
        /*07d4*/ 	.word	0xffffffff


	//   ....[6]....
        /*07d8*/ 	.word	0xffffffff


	//   ....[7]....
        /*07dc*/ 	.word	0xffffffff


	//   ....[8]....
        /*07e0*/ 	.word	0xffffffff


	//   ....[9]....
        /*07e4*/ 	.word	0xffffffff


	//   ....[10]....
        /*07e8*/ 	.word	0xffffffff


	//   ....[11]....
        /*07ec*/ 	.word	0xffffffff


	//   ....[12]....
        /*07f0*/ 	.word	0xffffffff


	//   ....[13]....
        /*07f4*/ 	.word	0xffffffff


	//   ....[14]....
        /*07f8*/ 	.word	0xffffffff


	//   ....[15]....
        /*07fc*/ 	.word	0xffffffff


	//   ....[16]....
        /*0800*/ 	.word	0xffffffff


	//   ....[17]....
        /*0804*/ 	.word	0xffffffff


	//   ....[18]....
        /*0808*/ 	.word	0xffffffff


	//   ....[19]....
        /*080c*/ 	.word	0xffffffff


	//   ....[20]....
        /*0810*/ 	.word	0xffffffff


	//   ....[21]....
        /*0814*/ 	.word	0xffffffff


	//   ....[22]....
        /*0818*/ 	.word	0xffffffff


	//   ....[23]....
        /*081c*/ 	.word	0xffffffff


	//   ....[24]....
        /*0820*/ 	.word	0xffffffff


	//   ....[25]....
        /*0824*/ 	.word	0xffffffff


	//   ....[26]....
        /*0828*/ 	.word	0xffffffff


	//   ....[27]....
        /*082c*/ 	.word	0xffffffff


	//   ....[28]....
        /*0830*/ 	.word	0xffffffff


	//   ....[29]....
        /*0834*/ 	.word	0xffffffff


	//   ....[30]....
        /*0838*/ 	.word	0xffffffff


	//   ....[31]....
        /*083c*/ 	.word	0xffffffff


	//   ....[32]....
        /*0840*/ 	.word	0xffffffff


	//   ....[33]....
        /*0844*/ 	.word	0xffffffff


	//   ....[34]....
        /*0848*/ 	.word	0xffffffff


	//   ....[35]....
        /*084c*/ 	.word	0xffffffff


	//   ....[36]....
        /*0850*/ 	.word	0xffffffff


	//   ....[37]....
        /*0854*/ 	.word	0xffffffff


	//   ....[38]....
        /*0858*/ 	.word	0xffffffff


	//   ....[39]....
        /*085c*/ 	.word	0xffffffff


	//   ....[40]....
        /*0860*/ 	.word	0xffffffff


	//   ....[41]....
        /*0864*/ 	.word	0xffffffff


	//   ....[42]....
        /*0868*/ 	.word	0xffffffff


	//   ....[43]....
        /*086c*/ 	.word	0xffffffff


	//   ....[44]....
        /*0870*/ 	.word	0xffffffff


	//   ....[45]....
        /*0874*/ 	.word	0xffffffff


	//   ....[46]....
        /*0878*/ 	.word	0xffffffff


	//   ....[47]....
        /*087c*/ 	.word	0xffffffff


	//   ....[48]....
        /*0880*/ 	.word	0xffffffff


	//   ....[49]....
        /*0884*/ 	.word	0xffffffff


	//   ....[50]....
        /*0888*/ 	.word	0xffffffff


	//   ....[51]....
        /*088c*/ 	.word	0xffffffff


	//   ....[52]....
        /*0890*/ 	.word	0xffffffff


	//   ....[53]....
        /*0894*/ 	.word	0xffffffff


	//   ....[54]....
        /*0898*/ 	.word	0xffffffff


	//   ....[55]....
        /*089c*/ 	.word	0xffffffff


	//   ....[56]....
        /*08a0*/ 	.word	0xffffffff


	//   ....[57]....
        /*08a4*/ 	.word	0xffffffff


	//   ....[58]....
        /*08a8*/ 	.word	0xffffffff


	//   ....[59]....
        /*08ac*/ 	.word	0xffffffff


	//   ....[60]....
        /*08b0*/ 	.word	0xffffffff


	//   ....[61]....
        /*08b4*/ 	.word	0xffffffff


	//   ....[62]....
        /*08b8*/ 	.word	0xffffffff


	//   ....[63]....
        /*08bc*/ 	.word	0xffffffff


	//   ....[64]....
        /*08c0*/ 	.word	0xffffffff


	//   ....[65]....
        /*08c4*/ 	.word	0xffffffff


	//   ....[66]....
        /*08c8*/ 	.word	0xffffffff


	//   ....[67]....
        /*08cc*/ 	.word	0xffffffff


	//   ....[68]....
        /*08d0*/ 	.word	0xffffffff


	//   ....[69]....
        /*08d4*/ 	.word	0xffffffff


	//   ....[70]....
        /*08d8*/ 	.word	0xffffffff


	//   ....[71]....
        /*08dc*/ 	.word	0xffffffff


	//   ....[72]....
        /*08e0*/ 	.word	0xffffffff


	//   ....[73]....
        /*08e4*/ 	.word	0xffffffff


	//   ....[74]....
        /*08e8*/ 	.word	0xffffffff


	//   ....[75]....
        /*08ec*/ 	.word	0xffffffff


	//   ....[76]....
        /*08f0*/ 	.word	0xffffffff


	//   ....[77]....
        /*08f4*/ 	.word	0xffffffff


	//   ....[78]....
        /*08f8*/ 	.word	0xffffffff


	//   ....[79]....
        /*08fc*/ 	.word	0xffffffff


	//   ....[80]....
        /*0900*/ 	.word	0xffffffff


	//   ....[81]....
        /*0904*/ 	.word	0xffffffff


	//   ....[82]....
        /*0908*/ 	.word	0xffffffff


	//   ....[83]....
        /*090c*/ 	.word	0xffffffff


	//   ....[84]....
        /*0910*/ 	.word	0xffffffff


	//   ....[85]....
        /*0914*/ 	.word	0xffffffff


	//   ....[86]....
        /*0918*/ 	.word	0xffffffff


	//   ....[87]....
        /*091c*/ 	.word	0xffffffff


	//   ....[88]....
        /*0920*/ 	.word	0xffffffff


	//   ....[89]....
        /*0924*/ 	.word	0xffffffff


	//   ....[90]....
        /*0928*/ 	.word	0xffffffff


	//   ....[91]....
        /*092c*/ 	.word	0xffffffff


	//   ....[92]....
        /*0930*/ 	.word	0xffffffff


	//   ....[93]....
        /*0934*/ 	.word	0xffffffff


	//   ....[94]....
        /*0938*/ 	.word	0xffffffff


	//   ....[95]....
        /*093c*/ 	.word	0xffffffff


	//   ....[96]....
        /*0940*/ 	.word	0xffffffff


	//   ....[97]....
        /*0944*/ 	.word	0xffffffff


	//   ....[98]....
        /*0948*/ 	.word	0x0500000f


	//   ....[99]....
        /*094c*/ 	.word	0x0500000f


	//   ....[100]....
        /*0950*/ 	.word	0x0500000f


	//   ....[101]....
        /*0954*/ 	.word	0x0500000f


	//   ....[102]....
        /*0958*/ 	.word	0x0500000f


	//   ....[103]....
        /*095c*/ 	.word	0x0500000f


	//   ....[104]....
        /*0960*/ 	.word	0x0500000f


	//   ....[105]....
        /*0964*/ 	.word	0x0500000f


	//   ....[106]....
        /*0968*/ 	.word	0x0500000f


	//   ....[107]....
        /*096c*/ 	.word	0x0500000f


	//   ....[108]....
        /*0970*/ 	.word	0x0500000f


	//   ....[109]....
        /*0974*/ 	.word	0x0500000f


	//   ....[110]....
        /*0978*/ 	.word	0x0500000f


	//   ....[111]....
        /*097c*/ 	.word	0x0500000f


	//   ....[112]....
        /*0980*/ 	.word	0x0500000f


	//   ....[113]....
        /*0984*/ 	.word	0x0500000f


	//   ....[114]....
        /*0988*/ 	.word	0x0500000f


	//   ....[115]....
        /*098c*/ 	.word	0x0500000f


	//   ....[116]....
        /*0990*/ 	.word	0x0500000f


	//   ....[117]....
        /*0994*/ 	.word	0x0500000f


	//   ....[118]....
        /*0998*/ 	.word	0x0500000f


	//   ....[119]....
        /*099c*/ 	.word	0x0500000f


	//   ....[120]....
        /*09a0*/ 	.word	0x0500000f


	//   ....[121]....
        /*09a4*/ 	.word	0x0500000f


	//   ....[122]....
        /*09a8*/ 	.word	0x0500000f


	//   ....[123]....
        /*09ac*/ 	.word	0x0500000f


	//   ....[124]....
        /*09b0*/ 	.word	0x0500000f


	//   ....[125]....
        /*09b4*/ 	.word	0x0500000f


	//   ....[126]....
        /*09b8*/ 	.word	0x0500000f


	//   ....[127]....
        /*09bc*/ 	.word	0x0500000f


	//   ....[128]....
        /*09c0*/ 	.word	0x0500000f


	//   ....[129]....
        /*09c4*/ 	.word	0x0500000f


	//   ....[130]....
        /*09c8*/ 	.word	0x0500000f


	//   ....[131]....
        /*09cc*/ 	.word	0x0500000f


	//   ....[132]....
        /*09d0*/ 	.word	0x0500000f


	//   ....[133]....
        /*09d4*/ 	.word	0x0500000f


	//   ....[134]....
        /*09d8*/ 	.word	0x0500000f


	//   ....[135]....
        /*09dc*/ 	.word	0x0500000f


	//   ....[136]....
        /*09e0*/ 	.word	0x0500000f


	//   ....[137]....
        /*09e4*/ 	.word	0x0500000f


	//   ....[138]....
        /*09e8*/ 	.word	0x0500000f


	//   ....[139]....
        /*09ec*/ 	.word	0x0500000f


	//   ....[140]....
        /*09f0*/ 	.word	0x0500000f


	//   ....[141]....
        /*09f4*/ 	.word	0x0500000f


	//----- nvinfo : EIATTR_COOP_GROUP_INSTR_OFFSETS
	.align		4
.L_769:
        /*09f8*/ 	.byte	0x04, 0x28
        /*09fa*/ 	.short	(.L_771 - .L_770)


	//   ....[0]....
.L_770:
        /*09fc*/ 	.word	0x00000060


	//   ....[1]....
        /*0a00*/ 	.word	0x000001a0


	//   ....[2]....
        /*0a04*/ 	.word	0x000001e0


	//   ....[3]....
        /*0a08*/ 	.word	0x000003f0


	//   ....[4]....
        /*0a0c*/ 	.word	0x00000550


	//   ....[5]....
        /*0a10*/ 	.word	0x00000670


	//   ....[6]....
        /*0a14*/ 	.word	0x000007d0


	//   ....[7]....
        /*0a18*/ 	.word	0x00004850


	//   ....[8]....
        /*0a1c*/ 	.word	0x00006150


	//   ....[9]....
        /*0a20*/ 	.word	0x00006710


	//   ....[10]....
        /*0a24*/ 	.word	0x00006720


	//   ....[11]....
        /*0a28*/ 	.word	0x00006730


	//   ....[12]....
        /*0a2c*/ 	.word	0x00006740


	//   ....[13]....
        /*0a30*/ 	.word	0x000076d0


	//   ....[14]....
        /*0a34*/ 	.word	0x000076e0


	//   ....[15]....
        /*0a38*/ 	.word	0x000076f0


	//   ....[16]....
        /*0a3c*/ 	.word	0x00007700


	//   ....[17]....
        /*0a40*/ 	.word	0x00008da0


	//   ....[18]....
        /*0a44*/ 	.word	0x0000a840


	//   ....[19]....
        /*0a48*/ 	.word	0x0000a920


	//   ....[20]....
        /*0a4c*/ 	.word	0x0000aad0


	//   ....[21]....
        /*0a50*/ 	.word	0x0000ab80


	//   ....[22]....
        /*0a54*/ 	.word	0x0000b450


	//   ....[23]....
        /*0a58*/ 	.word	0x0000bad0


	//   ....[24]....
        /*0a5c*/ 	.word	0x0000d430


	//   ....[25]....
        /*0a60*/ 	.word	0x0000d440


	//   ....[26]....
        /*0a64*/ 	.word	0x0000d470


	//   ....[27]....
        /*0a68*/ 	.word	0x0000d500


	//   ....[28]....
        /*0a6c*/ 	.word	0x0000e770


	//   ....[29]....
        /*0a70*/ 	.word	0x0000e7c0


	//   ....[30]....
        /*0a74*/ 	.word	0x0000e7f0


	//   ....[31]....
        /*0a78*/ 	.word	0x0000e850


	//   ....[32]....
        /*0a7c*/ 	.word	0x0000e870


	//   ....[33]....
        /*0a80*/ 	.word	0x00010250


	//   ....[34]....
        /*0a84*/ 	.word	0x00010720


	//   ....[35]....
        /*0a88*/ 	.word	0x00010760


	//   ....[36]....
        /*0a8c*/ 	.word	0x00010780


	//   ....[37]....
        /*0a90*/ 	.word	0x000107a0


	//   ....[38]....
        /*0a94*/ 	.word	0x00010db0


	//   ....[39]....
        /*0a98*/ 	.word	0x00010e10


	//   ....[40]....
        /*0a9c*/ 	.word	0x00011080


	//   ....[41]....
        /*0aa0*/ 	.word	0x000110a0


	//   ....[42]....
        /*0aa4*/ 	.word	0x00011c00


	//   ....[43]....
        /*0aa8*/ 	.word	0x00011c20


	//   ....[44]....
        /*0aac*/ 	.word	0x00011e50


	//   ....[45]....
        /*0ab0*/ 	.word	0x00011e70


	//   ....[46]....
        /*0ab4*/ 	.word	0x00012110


	//   ....[47]....
        /*0ab8*/ 	.word	0x00012300


	//   ....[48]....
        /*0abc*/ 	.word	0x00012330


	//   ....[49]....
        /*0ac0*/ 	.word	0x00012360


	//   ....[50]....
        /*0ac4*/ 	.word	0x00012390


	//   ....[51]....
        /*0ac8*/ 	.word	0x000123c0


	//   ....[52]....
        /*0acc*/ 	.word	0x000123f0


	//   ....[53]....
        /*0ad0*/ 	.word	0x00012560


	//   ....[54]....
        /*0ad4*/ 	.word	0x00012590


	//   ....[55]....
        /*0ad8*/ 	.word	0x000125c0


	//   ....[56]....
        /*0adc*/ 	.word	0x000125f0


	//   ....[57]....
        /*0ae0*/ 	.word	0x00012620


	//   ....[58]....
        /*0ae4*/ 	.word	0x00012650


	//   ....[59]....
        /*0ae8*/ 	.word	0x000126f0


	//   ....[60]....
        /*0aec*/ 	.word	0x00012720


	//   ....[61]....
        /*0af0*/ 	.word	0x000127b0


	//   ....[62]....
        /*0af4*/ 	.word	0x00013370


	//   ....[63]....
        /*0af8*/ 	.word	0x000154e0


	//   ....[64]....
        /*0afc*/ 	.word	0x00016060


	//   ....[65]....
        /*0b00*/ 	.word	0x00016070


	//   ....[66]....
        /*0b04*/ 	.word	0x00016090


	//   ....[67]....
        /*0b08*/ 	.word	0x00016160


	//   ....[68]....
        /*0b0c*/ 	.word	0x00016190


	//   ....[69]....
        /*0b10*/ 	.word	0x000161f0


	//   ....[70]....
        /*0b14*/ 	.word	0x00016200


	//   ....[71]....
        /*0b18*/ 	.word	0x00016270


	//   ....[72]....
        /*0b1c*/ 	.word	0x00016bc0


	//   ....[73]....
        /*0b20*/ 	.word	0x00016bd0


	//   ....[74]....
        /*0b24*/ 	.word	0x00016d10


	//   ....[75]....
        /*0b28*/ 	.word	0x00016d20


	//   ....[76]....
        /*0b2c*/ 	.word	0x00016fd0


	//   ....[77]....
        /*0b30*/ 	.word	0x00016fe0


	//   ....[78]....
        /*0b34*/ 	.word	0x00017150


	//   ....[79]....
        /*0b38*/ 	.word	0x00017160


	//   ....[80]....
        /*0b3c*/ 	.word	0x0001afa0


	//   ....[81]....
        /*0b40*/ 	.word	0x0001afd0


	//   ....[82]....
        /*0b44*/ 	.word	0x0001b010


	//   ....[83]....
        /*0b48*/ 	.word	0x0001b040


	//   ....[84]....
        /*0b4c*/ 	.word	0x0001b070


	//   ....[85]....
        /*0b50*/ 	.word	0x0001b0a0


	//   ....[86]....
        /*0b54*/ 	.word	0x0001b0d0


	//   ....[87]....
        /*0b58*/ 	.word	0x0001b100


	//   ....[88]....
        /*0b5c*/ 	.word	0x0001b280


	//   ....[89]....
        /*0b60*/ 	.word	0x0001b2b0


	//   ....[90]....
        /*0b64*/ 	.word	0x0001b2e0


	//   ....[91]....
        /*0b68*/ 	.word	0x0001b310


	//   ....[92]....
        /*0b6c*/ 	.word	0x0001b340


	//   ....[93]....
        /*0b70*/ 	.word	0x0001b370


	//   ....[94]....
        /*0b74*/ 	.word	0x0001b430


	//   ....[95]....
        /*0b78*/ 	.word	0x0001b450


	//   ....[96]....
        /*0b7c*/ 	.word	0x0001b4c0


	//   ....[97]....
        /*0b80*/ 	.word	0x0001b960


	//   ....[98]....
        /*0b84*/ 	.word	0x0001bda0


	//   ....[99]....
        /*0b88*/ 	.word	0x0001be30


	//   ....[100]....
        /*0b8c*/ 	.word	0x0001be80


	//   ....[101]....
        /*0b90*/ 	.word	0x0001bed0


	//   ....[102]....
        /*0b94*/ 	.word	0x0001bfb0


	//   ....[103]....
        /*0b98*/ 	.word	0x0001c040


	//   ....[104]....
        /*0b9c*/ 	.word	0x0001c0a0


	//   ....[105]....
        /*0ba0*/ 	.word	0x0001c100


	//   ....[106]....
        /*0ba4*/ 	.word	0x0001c3a0


	//   ....[107]....
        /*0ba8*/ 	.word	0x0001c690


	//   ....[108]....
        /*0bac*/ 	.word	0x0001c810


	//   ....[109]....
        /*0bb0*/ 	.word	0x0001c860


	//   ....[110]....
        /*0bb4*/ 	.word	0x0001c8c0


	//   ....[111]....
        /*0bb8*/ 	.word	0x0001c920


	//   ....[112]....
        /*0bbc*/ 	.word	0x0001ca70


	//   ....[113]....
        /*0bc0*/ 	.word	0x0001cb10


	//   ....[114]....
        /*0bc4*/ 	.word	0x0001cbc0


	//   ....[115]....
        /*0bc8*/ 	.word	0x0001cca0


	//   ....[116]....
        /*0bcc*/ 	.word	0x0001ce70


	//   ....[117]....
        /*0bd0*/ 	.word	0x0001cf30


	//   ....[118]....
        /*0bd4*/ 	.word	0x0001d1e0


	//   ....[119]....
        /*0bd8*/ 	.word	0x0001d300


	//   ....[120]....
        /*0bdc*/ 	.word	0x0001d4d0


	//   ....[121]....
        /*0be0*/ 	.word	0x0001d5a0


	//   ....[122]....
        /*0be4*/ 	.word	0x0001d7a0


	//   ....[123]....
        /*0be8*/ 	.word	0x0001d830


	//   ....[124]....
        /*0bec*/ 	.word	0x0001db60


	//   ....[125]....
        /*0bf0*/ 	.word	0x0001dc00


	//   ....[126]....
        /*0bf4*/ 	.word	0x0001dd20


	//   ....[127]....
        /*0bf8*/ 	.word	0x0001dda0


	//   ....[128]....
        /*0bfc*/ 	.word	0x0001de20


	//   ....[129]....
        /*0c00*/ 	.word	0x0001dea0


	//   ....[130]....
        /*0c04*/ 	.word	0x0001df20


	//   ....[131]....
        /*0c08*/ 	.word	0x0001dfb0


	//   ....[132]....
        /*0c0c*/ 	.word	0x0001e050


	//   ....[133]....
        /*0c10*/ 	.word	0x0001e100


	//   ....[134]....
        /*0c14*/ 	.word	0x0001e180


	//   ....[135]....
        /*0c18*/ 	.word	0x0001e200


	//   ....[136]....
        /*0c1c*/ 	.word	0x0001e280


	//   ....[137]....
        /*0c20*/ 	.word	0x0001e310


	//   ....[138]....
        /*0c24*/ 	.word	0x0001e390


	//   ....[139]....
        /*0c28*/ 	.word	0x0001e430


	//   ....[140]....
        /*0c2c*/ 	.word	0x0001e4c0


	//   ....[141]....
        /*0c30*/ 	.word	0x0001e5f0


	//----- nvinfo : EIATTR_REG_RECONFIG
	.align		4
.L_771:
        /*0c34*/ 	.byte	0x01, 0x54
	.zero		2


	//----- nvinfo : EIATTR_SYSCALL_OFFSETS
	.align		4
        /*0c38*/ 	.byte	0x04, 0x46
        /*0c3a*/ 	.short	(.L_773 - .L_772)


	//   ....[0]....
.L_772:
        /*0c3c*/ 	.word	0x000019a0


	//   ....[1]....
        /*0c40*/ 	.word	0x00001af0


	//   ....[2]....
        /*0c44*/ 	.word	0x00006300


	//   ....[3]....
        /*0c48*/ 	.word	0x00006680


	//   ....[4]....
        /*0c4c*/ 	.word	0x000150d0


	//   ....[5]....
        /*0c50*/ 	.word	0x00015230


	//   ....[6]....
        /*0c54*/ 	.word	0x00015330


	//   ....[7]....
        /*0c58*/ 	.word	0x00015c40


	//   ....[8]....
        /*0c5c*/ 	.word	0x00016590


	//----- nvinfo : EIATTR_MBARRIER_INSTR_OFFSETS
	.align		4
.L_773:
        /*0c60*/ 	.byte	0x04, 0x39
        /*0c62*/ 	.short	(.L_775 - .L_774)


	//   ....[0]....
.L_774:
        /*0c64*/ 	.word	0x000002d0
        /*0c68*/ 	.word	0x000000ff
        /*0c6c*/ 	.word	0x00038800
        /*0c70*/ 	.short	0x0100
        /*0c72*/ 	.byte	0x08
	.zero		1


	//   ....[1]....
        /*0c74*/ 	.word	0x000002e0
        /*0c78*/ 	.word	0x000000ff
        /*0c7c*/ 	.word	0x00038810
        /*0c80*/ 	.short	0x0100
        /*0c82*/ 	.byte	0x08
	.zero		1


	//   ....[2]....
        /*0c84*/ 	.word	0x000002f0
        /*0c88*/ 	.word	0x000000ff
        /*0c8c*/ 	.word	0x00038820
        /*0c90*/ 	.short	0x0100
        /*0c92*/ 	.byte	0x08
	.zero		1


	//   ....[3]....
        /*0c94*/ 	.word	0x000003a0
        /*0c98*/ 	.word	0x000000ff
        /*0c9c*/ 	.word	0x00038830
        /*0ca0*/ 	.short	0x0100
        /*0ca2*/ 	.byte	0x06
	.zero		1


	//   ....[4]....
        /*0ca4*/ 	.word	0x000003b0
        /*0ca8*/ 	.word	0x000000ff
        /*0cac*/ 	.word	0x00038840
        /*0cb0*/ 	.short	0x0100
        /*0cb2*/ 	.byte	0x06
	.zero		1


	//   ....[5]....
        /*0cb4*/ 	.word	0x000003c0
        /*0cb8*/ 	.word	0x000000ff
        /*0cbc*/ 	.word	0x00038838
        /*0cc0*/ 	.short	0x0100
        /*0cc2*/ 	.byte	0x06
	.zero		1


	//   ....[6]....
        /*0cc4*/ 	.word	0x000003d0
        /*0cc8*/ 	.word	0x000000ff
        /*0ccc*/ 	.word	0x00038848
        /*0cd0*/ 	.short	0x0100
        /*0cd2*/ 	.byte	0x06
	.zero		1


	//   ....[7]....
        /*0cd4*/ 	.word	0x00000500
        /*0cd8*/ 	.word	0x000000ff
        /*0cdc*/ 	.word	0x00038850
        /*0ce0*/ 	.short	0x0100
        /*0ce2*/ 	.byte	0x08
	.zero		1


	//   ....[8]....
        /*0ce4*/ 	.word	0x00000510
        /*0ce8*/ 	.word	0x000000ff
        /*0cec*/ 	.word	0x00038860
        /*0cf0*/ 	.short	0x0100
        /*0cf2*/ 	.byte	0x08
	.zero		1


	//   ....[9]....
        /*0cf4*/ 	.word	0x00000520
        /*0cf8*/ 	.word	0x000000ff
        /*0cfc*/ 	.word	0x00038858
        /*0d00*/ 	.short	0x0100
        /*0d02*/ 	.byte	0x08
	.zero		1


	//   ....[10]....
        /*0d04*/ 	.word	0x00000530
        /*0d08*/ 	.word	0x000000ff
        /*0d0c*/ 	.word	0x00038868
        /*0d10*/ 	.short	0x0100
        /*0d12*/ 	.byte	0x08
	.zero		1


	//   ....[11]....
        /*0d14*/ 	.word	0x00000620
        /*0d18*/ 	.word	0x000000ff
        /*0d1c*/ 	.word	0x00038870
        /*0d20*/ 	.short	0x0100
        /*0d22*/ 	.byte	0x06
	.zero		1


	//   ....[12]....
        /*0d24*/ 	.word	0x00000630
        /*0d28*/ 	.word	0x000000ff
        /*0d2c*/ 	.word	0x00038880
        /*0d30*/ 	.short	0x0100
        /*0d32*/ 	.byte	0x06
	.zero		1


	//   ....[13]....
        /*0d34*/ 	.word	0x00000640
        /*0d38*/ 	.word	0x000000ff
        /*0d3c*/ 	.word	0x00038878
        /*0d40*/ 	.short	0x0100
        /*0d42*/ 	.byte	0x06
	.zero		1


	//   ....[14]....
        /*0d44*/ 	.word	0x00000650
        /*0d48*/ 	.word	0x000000ff
        /*0d4c*/ 	.word	0x00038888
        /*0d50*/ 	.short	0x0100
        /*0d52*/ 	.byte	0x06
	.zero		1


	//   ....[15]....
        /*0d54*/ 	.word	0x00000780
        /*0d58*/ 	.word	0x000000ff
        /*0d5c*/ 	.word	0x00038890
        /*0d60*/ 	.short	0x0100
        /*0d62*/ 	.byte	0x08
	.zero		1


	//   ....[16]....
        /*0d64*/ 	.word	0x00000790
        /*0d68*/ 	.word	0x000000ff
        /*0d6c*/ 	.word	0x000388a0
        /*0d70*/ 	.short	0x0100
        /*0d72*/ 	.byte	0x08
	.zero		1


	//   ....[17]....
        /*0d74*/ 	.word	0x000007a0
        /*0d78*/ 	.word	0x000000ff
        /*0d7c*/ 	.word	0x00038898
        /*0d80*/ 	.short	0x0100
        /*0d82*/ 	.byte	0x08
	.zero		1


	//   ....[18]....
        /*0d84*/ 	.word	0x000007b0
        /*0d88*/ 	.word	0x000000ff
        /*0d8c*/ 	.word	0x000388a8
        /*0d90*/ 	.short	0x0100
        /*0d92*/ 	.byte	0x08
	.zero		1


	//   ....[19]....
        /*0d94*/ 	.word	0x000008e0
        /*0d98*/ 	.word	0x000000ff
        /*0d9c*/ 	.word	0x000388b0
        /*0da0*/ 	.short	0x0100
        /*0da2*/ 	.byte	0x08
	.zero		1


	//   ....[20]....
        /*0da4*/ 	.word	0x000008f0
        /*0da8*/ 	.word	0x000000ff
        /*0dac*/ 	.word	0x000388c0
        /*0db0*/ 	.short	0x0100
        /*0db2*/ 	.byte	0x08
	.zero		1


	//   ....[21]....
        /*0db4*/ 	.word	0x00000900
        /*0db8*/ 	.word	0x000000ff
        /*0dbc*/ 	.word	0x000388b8
        /*0dc0*/ 	.short	0x0100
        /*0dc2*/ 	.byte	0x08
	.zero		1


	//   ....[22]....
        /*0dc4*/ 	.word	0x00000910
        /*0dc8*/ 	.word	0x000000ff
        /*0dcc*/ 	.word	0x000388c8
        /*0dd0*/ 	.short	0x0100
        /*0dd2*/ 	.byte	0x08
	.zero		1


	//   ....[23]....
        /*0dd4*/ 	.word	0x000026e0
        /*0dd8*/ 	.word	0x00000042
        /*0ddc*/ 	.word	0x00038890
        /*0de0*/ 	.short	0x010a
        /*0de2*/ 	.byte	0x3f
	.zero		1


	//   ....[24]....
        /*0de4*/ 	.word	0x00003120
        /*0de8*/ 	.word	0x00000042
        /*0dec*/ 	.word	0x00038890
        /*0df0*/ 	.short	0x010a
        /*0df2*/ 	.byte	0x3f
	.zero		1


	//   ....[25]....
        /*0df4*/ 	.word	0x00003a40
        /*0df8*/ 	.word	0x00000042
        /*0dfc*/ 	.word	0x00038890
        /*0e00*/ 	.short	0x010a
        /*0e02*/ 	.byte	0x3f
	.zero		1


	//   ....[26]....
        /*0e04*/ 	.word	0x00003c40
        /*0e08*/ 	.word	0x00000004
        /*0e0c*/ 	.word	0x00000000
        /*0e10*/ 	.short	0x0101
        /*0e12*/ 	.byte	0x3f
	.zero		1


	//   ....[27]....
        /*0e14*/ 	.word	0x00003c80
        /*0e18*/ 	.word	0x00000042
        /*0e1c*/ 	.word	0x000388b0
        /*0e20*/ 	.short	0x010a
        /*0e22*/ 	.byte	0x3f
	.zero		1


	//   ....[28]....
        /*0e24*/ 	.word	0x000042e0
        /*0e28*/ 	.word	0x00000042
        /*0e2c*/ 	.word	0x00000000
        /*0e30*/ 	.short	0x0101
        /*0e32*/ 	.byte	0x3f
	.zero		1


	//   ....[29]....
        /*0e34*/ 	.word	0x00004c90
        /*0e38*/ 	.word	0x00000000
        /*0e3c*/ 	.word	0x00000000
        /*0e40*/ 	.short	0x0101
        /*0e42*/ 	.byte	0x3f
	.zero		1


	//   ....[30]....
        /*0e44*/ 	.word	0x00005800
        /*0e48*/ 	.word	0x00000000
        /*0e4c*/ 	.word	0x00000000
        /*0e50*/ 	.short	0x0101
        /*0e52*/ 	.byte	0x3f
	.zero		1


	//   ....[31]....
        /*0e54*/ 	.word	0x00006390
        /*0e58*/ 	.word	0x00000002
        /*0e5c*/ 	.word	0x00038800
        /*0e60*/ 	.short	0x010a
        /*0e62*/ 	.byte	0x3f
	.zero		1


	//   ....[32]....
        /*0e64*/ 	.word	0x000063e0
        /*0e68*/ 	.word	0x00000002
        /*0e6c*/ 	.word	0x00038800
        /*0e70*/ 	.short	0x010a
        /*0e72*/ 	.byte	0x3f
	.zero		1


	//   ....[33]....
        /*0e74*/ 	.word	0x00006970
        /*0e78*/ 	.word	0x00000002
        /*0e7c*/ 	.word	0x00038800
        /*0e80*/ 	.short	0x010a
        /*0e82*/ 	.byte	0x3f
	.zero		1


	//   ....[34]....
        /*0e84*/ 	.word	0x000078b0
        /*0e88*/ 	.word	0x00000002
        /*0e8c*/ 	.word	0x00038800
        /*0e90*/ 	.short	0x010a
        /*0e92*/ 	.byte	0x3f
	.zero		1


	//   ....[35]....
        /*0e94*/ 	.word	0x00008680
        /*0e98*/ 	.word	0x00000014
        /*0e9c*/ 	.word	0x00038830
        /*0ea0*/ 	.short	0x010a
        /*0ea2*/ 	.byte	0x3f
	.zero		1


	//   ....[36]....
        /*0ea4*/ 	.word	0x00008730
        /*0ea8*/ 	.word	0x00000014
        /*0eac*/ 	.word	0x00038830
        /*0eb0*/ 	.short	0x010a
        /*0eb2*/ 	.byte	0x3f
	.zero		1


	//   ....[37]....
        /*0eb4*/ 	.word	0x00008a40
        /*0eb8*/ 	.word	0x00000002
        /*0ebc*/ 	.word	0x00038810
        /*0ec0*/ 	.short	0x010a
        /*0ec2*/ 	.byte	0x3f
	.zero		1


	//   ....[38]....
        /*0ec4*/ 	.word	0x00008a90
        /*0ec8*/ 	.word	0x00000014
        /*0ecc*/ 	.word	0x00038850
        /*0ed0*/ 	.short	0x010a
        /*0ed2*/ 	.byte	0x3f
	.zero		1


	//   ....[39]....
        /*0ed4*/ 	.word	0x00008b50
        /*0ed8*/ 	.word	0x00000014
        /*0edc*/ 	.word	0x00038850
        /*0ee0*/ 	.short	0x010a
        /*0ee2*/ 	.byte	0x3f
	.zero		1


	//   ....[40]....
        /*0ee4*/ 	.word	0x0000aeb0
        /*0ee8*/ 	.word	0x0000000e
        /*0eec*/ 	.word	0x00000000
        /*0ef0*/ 	.short	0x0101
        /*0ef2*/ 	.byte	0x3f
	.zero		1


	//   ....[41]....
        /*0ef4*/ 	.word	0x0000b470
        /*0ef8*/ 	.word	0x00000014
        /*0efc*/ 	.word	0x00000000
        /*0f00*/ 	.short	0x0101
        /*0f02*/ 	.byte	0x3f
	.zero		1


	//   ....[42]....
        /*0f04*/ 	.word	0x0000b580
        /*0f08*/ 	.word	0x0000000e
        /*0f0c*/ 	.word	0x00038830
        /*0f10*/ 	.short	0x010a
        /*0f12*/ 	.byte	0x3f
	.zero		1


	//   ....[43]....
        /*0f14*/ 	.word	0x0000b630
        /*0f18*/ 	.word	0x0000000e
        /*0f1c*/ 	.word	0x00038830
        /*0f20*/ 	.short	0x010a
        /*0f22*/ 	.byte	0x3f
	.zero		1


	//   ....[44]....
        /*0f24*/ 	.word	0x0000b8a0
        /*0f28*/ 	.word	0x0000000e
        /*0f2c*/ 	.word	0x00038850
        /*0f30*/ 	.short	0x010a
        /*0f32*/ 	.byte	0x3f
	.zero		1


	//   ....[45]....
        /*0f34*/ 	.word	0x0000b8f0
        /*0f38*/ 	.word	0x0000000e
        /*0f3c*/ 	.word	0x00038850
        /*0f40*/ 	.short	0x010a
        /*0f42*/ 	.byte	0x3f
	.zero		1


	//   ....[46]....
        /*0f44*/ 	.word	0x0000d820
        /*0f48*/ 	.word	0x000000a2
        /*0f4c*/ 	.word	0x00000000
        /*0f50*/ 	.short	0x0101
        /*0f52*/ 	.byte	0x3f
	.zero		1


	//   ....[47]....
        /*0f54*/ 	.word	0x0000e790
        /*0f58*/ 	.word	0x0000000e
        /*0f5c*/ 	.word	0x00000000
        /*0f60*/ 	.short	0x0101
        /*0f62*/ 	.byte	0x3f
	.zero		1


	//   ....[48]....
        /*0f64*/ 	.word	0x00010e30
        /*0f68*/ 	.word	0x00000000
        /*0f6c*/ 	.word	0x00000000
        /*0f70*/ 	.short	0x0101
        /*0f72*/ 	.byte	0x3f
	.zero		1


	//   ....[49]....
        /*0f74*/ 	.word	0x00013460
        /*0f78*/ 	.word	0x00000005
        /*0f7c*/ 	.word	0x00038820
        /*0f80*/ 	.short	0x010a
        /*0f82*/ 	.byte	0x3f
	.zero		1


	//   ....[50]....
        /*0f84*/ 	.word	0x00013550
        /*0f88*/ 	.word	0x00000004
        /*0f8c*/ 	.word	0x000388a0
        /*0f90*/ 	.short	0x010a
        /*0f92*/ 	.byte	0x3f
	.zero		1


	//   ....[51]....
        /*0f94*/ 	.word	0x000137a0
        /*0f98*/ 	.word	0x00000004
        /*0f9c*/ 	.word	0x000388c0
        /*0fa0*/ 	.short	0x010a
        /*0fa2*/ 	.byte	0x3f
	.zero		1


	//   ....[52]....
        /*0fa4*/ 	.word	0x00014220
        /*0fa8*/ 	.word	0x00000004
        /*0fac*/ 	.word	0x000388a0
        /*0fb0*/ 	.short	0x010a
        /*0fb2*/ 	.byte	0x3f
	.zero		1


	//   ....[53]....
        /*0fb4*/ 	.word	0x00014460
        /*0fb8*/ 	.word	0x00000004
        /*0fbc*/ 	.word	0x000388c0
        /*0fc0*/ 	.short	0x010a
        /*0fc2*/ 	.byte	0x3f
	.zero		1


	//   ....[54]....
        /*0fc4*/ 	.word	0x00015780
        /*0fc8*/ 	.word	0x00000000
        /*0fcc*/ 	.word	0x00038840
        /*0fd0*/ 	.short	0x010a
        /*0fd2*/ 	.byte	0x3f
	.zero		1


	//   ....[55]....
        /*0fd4*/ 	.word	0x00016330
        /*0fd8*/ 	.word	0x00000008
        /*0fdc*/ 	.word	0x00038800
        /*0fe0*/ 	.short	0x0107
        /*0fe2*/ 	.byte	0x3f
	.zero		1


	//   ....[56]....
        /*0fe4*/ 	.word	0x000163e0
        /*0fe8*/ 	.word	0x00000000
        /*0fec*/ 	.word	0x00038800
        /*0ff0*/ 	.short	0x0101
        /*0ff2*/ 	.byte	0x3f
	.zero		1


	//   ....[57]....
        /*0ff4*/ 	.word	0x00017390
        /*0ff8*/ 	.word	0x00000000
        /*0ffc*/ 	.word	0x00038810
        /*1000*/ 	.short	0x0107
        /*1002*/ 	.byte	0x3f
	.zero		1


	//   ....[58]....
        /*1004*/ 	.word	0x00017490
        /*1008*/ 	.word	0x00000002
        /*100c*/ 	.word	0x00038810
        /*1010*/ 	.short	0x0101
        /*1012*/ 	.byte	0x3f
	.zero		1


	//   ....[59]....
        /*1014*/ 	.word	0x000174b0
        /*1018*/ 	.word	0x00000002
        /*101c*/ 	.word	0x00038820
        /*1020*/ 	.short	0x010a
        /*1022*/ 	.byte	0x3f
	.zero		1


	//   ....[60]....
        /*1024*/ 	.word	0x000175c0
        /*1028*/ 	.word	0x00000003
        /*102c*/ 	.word	0x00038860
        /*1030*/ 	.short	0x010a
        /*1032*/ 	.byte	0x3f
	.zero		1


	//   ....[61]....
        /*1034*/ 	.word	0x000182d0
        /*1038*/ 	.word	0x00000002
        /*103c*/ 	.word	0x00038840
        /*1040*/ 	.short	0x010a
        /*1042*/ 	.byte	0x3f
	.zero		1


	//   ....[62]....
        /*1044*/ 	.word	0x00018530
        /*1048*/ 	.word	0x00000002
        /*104c*/ 	.word	0x00038860
        /*1050*/ 	.short	0x010a
        /*1052*/ 	.byte	0x3f
	.zero		1


	//   ....[63]....
        /*1054*/ 	.word	0x000191d0
        /*1058*/ 	.word	0x00000002
        /*105c*/ 	.word	0x00038840
        /*1060*/ 	.short	0x010a
        /*1062*/ 	.byte	0x3f
	.zero		1


	//   ....[64]....
        /*1064*/ 	.word	0x00019420
        /*1068*/ 	.word	0x00000002
        /*106c*/ 	.word	0x00038860
        /*1070*/ 	.short	0x010a
        /*1072*/ 	.byte	0x3f
	.zero		1


	//   ....[65]....
        /*1074*/ 	.word	0x0001a030
        /*1078*/ 	.word	0x00000002
        /*107c*/ 	.word	0x00038840
        /*1080*/ 	.short	0x010a
        /*1082*/ 	.byte	0x3f
	.zero		1


	//   ....[66]....
        /*1084*/ 	.word	0x0001a290
        /*1088*/ 	.word	0x00000002
        /*108c*/ 	.word	0x00038860
        /*1090*/ 	.short	0x010a
        /*1092*/ 	.byte	0x3f
	.zero		1


	//   ....[67]....
        /*1094*/ 	.word	0x0001b8e0
        /*1098*/ 	.word	0x00000000
        /*109c*/ 	.word	0x00038820
        /*10a0*/ 	.short	0x010a
        /*10a2*/ 	.byte	0x3f
	.zero		1


	//   ....[68]....
        /*10a4*/ 	.word	0x0001ba90
        /*10a8*/ 	.word	0x00000006
        /*10ac*/ 	.word	0x00000000
        /*10b0*/ 	.short	0x010a
        /*10b2*/ 	.byte	0x3f
	.zero		1


	//   ....[69]....
        /*10b4*/ 	.word	0x0001bb00
        /*10b8*/ 	.word	0x00000007
        /*10bc*/ 	.word	0x00000000
        /*10c0*/ 	.short	0x010a
        /*10c2*/ 	.byte	0x3f
	.zero		1


	//   ....[70]....
        /*10c4*/ 	.word	0x0001bb70
        /*10c8*/ 	.word	0x00000004
        /*10cc*/ 	.word	0x00000000
        /*10d0*/ 	.short	0x010a
        /*10d2*/ 	.byte	0x3f
	.zero		1


	//   ....[71]....
        /*10d4*/ 	.word	0x0001bba0
        /*10d8*/ 	.word	0x00000003
        /*10dc*/ 	.word	0x00000000
        /*10e0*/ 	.short	0x010a
        /*10e2*/ 	.byte	0x3f
	.zero		1


	//   ....[72]....
        /*10e4*/ 	.word	0x0001bc00
        /*10e8*/ 	.word	0x00000042
        /*10ec*/ 	.word	0x00038890
        /*10f0*/ 	.short	0x010a
        /*10f2*/ 	.byte	0x3f
	.zero		1


	//   ....[73]....
        /*10f4*/ 	.word	0x0001bc50
        /*10f8*/ 	.word	0x00000042
        /*10fc*/ 	.word	0x00038890
        /*1100*/ 	.short	0x010a
        /*1102*/ 	.byte	0x3f
	.zero		1


	//   ....[74]....
        /*1104*/ 	.word	0x0001bca0
        /*1108*/ 	.word	0x00000042
        /*110c*/ 	.word	0x00038890
        /*1110*/ 	.short	0x010a
        /*1112*/ 	.byte	0x3f
	.zero		1


	//   ....[75]....
        /*1114*/ 	.word	0x0001bcf0
        /*1118*/ 	.word	0x00000042
        /*111c*/ 	.word	0x000388b0
        /*1120*/ 	.short	0x010a
        /*1122*/ 	.byte	0x3f
	.zero		1


	//   ....[76]....
        /*1124*/ 	.word	0x0001bf00
        /*1128*/ 	.word	0x00000002
        /*112c*/ 	.word	0x00038800
        /*1130*/ 	.short	0x010a
        /*1132*/ 	.byte	0x3f
	.zero		1


	//   ....[77]....
        /*1134*/ 	.word	0x0001c130
        /*1138*/ 	.word	0x00000002
        /*113c*/ 	.word	0x00038800
        /*1140*/ 	.short	0x010a
        /*1142*/ 	.byte	0x3f
	.zero		1


	//   ....[78]....
        /*1144*/ 	.word	0x0001c180
        /*1148*/ 	.word	0x00000014
        /*114c*/ 	.word	0x00038830
        /*1150*/ 	.short	0x010a
        /*1152*/ 	.byte	0x3f
	.zero		1


	//   ....[79]....
        /*1154*/ 	.word	0x0001c1d0
        /*1158*/ 	.word	0x00000002
        /*115c*/ 	.word	0x00038810
        /*1160*/ 	.short	0x010a
        /*1162*/ 	.byte	0x3f
	.zero		1


	//   ....[80]....
        /*1164*/ 	.word	0x0001c220
        /*1168*/ 	.word	0x00000014
        /*116c*/ 	.word	0x00038850
        /*1170*/ 	.short	0x010a
        /*1172*/ 	.byte	0x3f
	.zero		1


	//   ....[81]....
        /*1174*/ 	.word	0x0001c270
        /*1178*/ 	.word	0x0000000e
        /*117c*/ 	.word	0x00038830
        /*1180*/ 	.short	0x010a
        /*1182*/ 	.byte	0x3f
	.zero		1


	//   ....[82]....
        /*1184*/ 	.word	0x0001c2c0
        /*1188*/ 	.word	0x0000000e
        /*118c*/ 	.word	0x00038850
        /*1190*/ 	.short	0x010a
        /*1192*/ 	.byte	0x3f
	.zero		1


	//   ....[83]....
        /*1194*/ 	.word	0x0001c470
        /*1198*/ 	.word	0x00000004
        /*119c*/ 	.word	0x00038820
        /*11a0*/ 	.short	0x010a
        /*11a2*/ 	.byte	0x3f
	.zero		1


	//   ....[84]....
        /*11a4*/ 	.word	0x0001c4c0
        /*11a8*/ 	.word	0x00000004
        /*11ac*/ 	.word	0x000388a0
        /*11b0*/ 	.short	0x010a
        /*11b2*/ 	.byte	0x3f
	.zero		1


	//   ....[85]....
        /*11b4*/ 	.word	0x0001c510
        /*11b8*/ 	.word	0x00000004
        /*11bc*/ 	.word	0x000388c0
        /*11c0*/ 	.short	0x010a
        /*11c2*/ 	.byte	0x3f
	.zero		1


	//   ....[86]....
        /*11c4*/ 	.word	0x0001c560
        /*11c8*/ 	.word	0x00000004
        /*11cc*/ 	.word	0x000388a0
        /*11d0*/ 	.short	0x010a
        /*11d2*/ 	.byte	0x3f
	.zero		1


	//   ....[87]....
        /*11d4*/ 	.word	0x0001c5b0
        /*11d8*/ 	.word	0x00000004
        /*11dc*/ 	.word	0x000388c0
        /*11e0*/ 	.short	0x010a
        /*11e2*/ 	.byte	0x3f
	.zero		1


	//   ....[88]....
        /*11e4*/ 	.word	0x0001c750
        /*11e8*/ 	.word	0x00000000
        /*11ec*/ 	.word	0x00038840
        /*11f0*/ 	.short	0x010a
        /*11f2*/ 	.byte	0x3f
	.zero		1


	//   ....[89]....
        /*11f4*/ 	.word	0x0001d880
        /*11f8*/ 	.word	0x00000002
        /*11fc*/ 	.word	0x00038820
        /*1200*/ 	.short	0x010a
        /*1202*/ 	.byte	0x3f
	.zero		1


	//   ....[90]....
        /*1204*/ 	.word	0x0001d8d0
        /*1208*/ 	.word	0x00000003
        /*120c*/ 	.word	0x00038860
        /*1210*/ 	.short	0x010a
        /*1212*/ 	.byte	0x3f
	.zero		1


	//   ....[91]....
        /*1214*/ 	.word	0x0001d920
        /*1218*/ 	.word	0x00000002
        /*121c*/ 	.word	0x00038840
        /*1220*/ 	.short	0x010a
        /*1222*/ 	.byte	0x3f
	.zero		1


	//   ....[92]....
        /*1224*/ 	.word	0x0001d970
        /*1228*/ 	.word	0x00000002
        /*122c*/ 	.word	0x00038860
        /*1230*/ 	.short	0x010a
        /*1232*/ 	.byte	0x3f
	.zero		1


	//   ....[93]....
        /*1234*/ 	.word	0x0001d9c0
        /*1238*/ 	.word	0x00000002
        /*123c*/ 	.word	0x00038840
        /*1240*/ 	.short	0x010a
        /*1242*/ 	.byte	0x3f
	.zero		1


	//   ....[94]....
        /*1244*/ 	.word	0x0001da10
        /*1248*/ 	.word	0x00000002
        /*124c*/ 	.word	0x00038860
        /*1250*/ 	.short	0x010a
        /*1252*/ 	.byte	0x3f
	.zero		1


	//   ....[95]....
        /*1254*/ 	.word	0x0001da60
        /*1258*/ 	.word	0x00000002
        /*125c*/ 	.word	0x00038840
        /*1260*/ 	.short	0x010a
        /*1262*/ 	.byte	0x3f
	.zero		1


	//   ....[96]....
        /*1264*/ 	.word	0x0001dab0
        /*1268*/ 	.word	0x00000002
        /*126c*/ 	.word	0x00038860
        /*1270*/ 	.short	0x010a
        /*1272*/ 	.byte	0x3f
	.zero		1


	//   ....[97]....
        /*1274*/ 	.word	0x0001e510
        /*1278*/ 	.word	0x00000000
        /*127c*/ 	.word	0x00038820
        /*1280*/ 	.short	0x010a
        /*1282*/ 	.byte	0x3f
	.zero		1


	//   ....[98]....
        /*1284*/ 	.word	0x0001e6b0
        /*1288*/ 	.word	0x00000006
        /*128c*/ 	.word	0x00000000
        /*1290*/ 	.short	0x010a
        /*1292*/ 	.byte	0x3f
	.zero		1


	//   ....[99]....
        /*1294*/ 	.word	0x0001e700
        /*1298*/ 	.word	0x00000007
        /*129c*/ 	.word	0x00000000
        /*12a0*/ 	.short	0x010a
        /*12a2*/ 	.byte	0x3f
	.zero		1


	//   ....[100]....
        /*12a4*/ 	.word	0x0001e750
        /*12a8*/ 	.word	0x00000004
        /*12ac*/ 	.word	0x00000000
        /*12b0*/ 	.short	0x010a
        /*12b2*/ 	.byte	0x3f
	.zero		1


	//----- nvinfo : EIATTR_NUM_MBARRIERS
	.align		4
.L_775:
        /*12b4*/ 	.byte	0x03, 0x38
        /*12b6*/ 	.short	0x0017


	//----- nvinfo : EIATTR_EXIT_INSTR_OFFSETS
	.align		4
        /*12b8*/ 	.byte	0x04, 0x1c
        /*12ba*/ 	.short	(.L_777 - .L_776)


	//   ....[0]....
.L_776:
        /*12bc*/ 	.word	0x0001bbf0


	//----- nvinfo : EIATTR_MAX_THREADS
	.align		4
.L_777:
        /*12c0*/ 	.byte	0x04, 0x05
        /*12c2*/ 	.short	(.L_779 - .L_778)
.L_778:
        /*12c4*/ 	.word	0x00000180
        /*12c8*/ 	.word	0x00000001
        /*12cc*/ 	.word	0x00000001


	//----- nvinfo : EIATTR_CRS_STACK_SIZE
	.align		4
.L_779:
        /*12d0*/ 	.byte	0x04, 0x1e
        /*12d2*/ 	.short	(.L_781 - .L_780)
.L_780:
        /*12d4*/ 	.word	0x00000000


	//----- nvinfo : EIATTR_CBANK_PARAM_SIZE
	.align		4
.L_781:
        /*12d8*/ 	.byte	0x03, 0x19
        /*12da*/ 	.short	0x0bf0


	//----- nvinfo : EIATTR_PARAM_CBANK
	.align		4
        /*12dc*/ 	.byte	0x04, 0x0a
        /*12de*/ 	.short	(.L_783 - .L_782)
	.align		4
.L_782:
        /*12e0*/ 	.word	index@(.nv.constant0._ZN7cutlass13device_kernelIN5flash11enable_sm90INS1_16FlashAttnFwdSm90INS1_25CollectiveMainloopFwdSm90ILi2EN4cute5tupleIJNS5_1CILi1EEES8_S8_EEENS6_IJNS7_ILi64EEESA_SA_EEELi512ENS_10bfloat16_tEfNS_4arch4Sm90ELb0ELb0ELb0ELb1ELb0ELb1ELb1ELb0ELb0ELb1ELb0ELb0EEENS1_21CollectiveEpilogueFwdINS6_IJSA_NS7_ILi512EEESA_EEES9_SC_SE_Li256ELb1ELb1ELb0ELb0EEENS1_36VarlenDynamicPersistentTileSchedulerILi64ELi64ELi256ELi128ELb0ELb1ELb1ELb0ELb1ELb1EEEEEEEEEvNT_6ParamsE)
        /*12e4*/ 	.short	0x0210
        /*12e6*/ 	.short	0x0bf0


	//----- nvinfo : EIATTR_SW_WAR
	.align		4
.L_783:
        /*12e8*/ 	.byte	0x04, 0x36
        /*12ea*/ 	.short	(.L_785 - .L_784)
.L_784:
        /*12ec*/ 	.word	0x00000008
.L_785:


//--------------------- .nv.info._ZN7cutlass13device_kernelIN5flash11enable_sm90INS1_16FlashAttnFwdSm90INS1_25CollectiveMainloopFwdSm90ILi2EN4cute5tupleIJNS5_1CILi1EEES8_S8_EEENS6_IJNS7_ILi64EEESA_SA_EEELi512ENS_10bfloat16_tEfNS_4arch4Sm90ELb0ELb1ELb0ELb0ELb0ELb0ELb0ELb0ELb0ELb1ELb0ELb0EEENS1_21CollectiveEpilogueFwdINS6_IJSA_NS7_ILi512EEESA_EEES9_SC_SE_Li256ELb0ELb1ELb0ELb0EEENS1_30DynamicPersistentTileSchedulerILi256ELi128ELb0ELb1ELb1EEEEEEEEEvNT_6ParamsE --------------------------
	.section	.nv.info._ZN7cutlass13device_kernelIN5flash11enable_sm90INS1_16FlashAttnFwdSm90INS1_25CollectiveMainloopFwdSm90ILi2EN4cute5tupleIJNS5_1CILi1EEES8_S8_EEENS6_IJNS7_ILi64EEESA_SA_EEELi512ENS_10bfloat16_tEfNS_4arch4Sm90ELb0ELb1ELb0ELb0ELb0ELb0ELb0ELb0ELb0ELb1ELb0ELb0EEENS1_21CollectiveEpilogueFwdINS6_IJSA_NS7_ILi512EEESA_EEES9_SC_SE_Li256ELb0ELb1ELb0ELb0EEENS1_30DynamicPersistentTileSchedulerILi256ELi128ELb0ELb1ELb1EEEEEEEEEvNT_6ParamsE,"",@"SHT_CUDA_INFO"
	.sectionflags	@""
	.align	4


	//----- nvinfo : EIATTR_CUDA_API_VERSION
	.align		4
        /*0000*/ 	.byte	0x04, 0x37
        /*0002*/ 	.short	(.L_787 - .L_786)
.L_786:
        /*0004*/ 	.word	0x00000082


	//----- nvinfo : EIATTR_KPARAM_INFO
	.align		4
.L_787:
        /*0008*/ 	.byte	0x04, 0x17
        /*000a*/ 	.short	(.L_789 - .L_788)
.L_788:
        /*000c*/ 	.word	0x00000000
        /*0010*/ 	.short	0x0000
        /*0012*/ 	.short	0x0070
        /*0014*/ 	.byte	0x00, 0xf0, 0x01, 0x2a


	//----- nvinfo : EIATTR_SPARSE_MMA_MASK
	.align		4
.L_789:
        /*0018*/ 	.byte	0x03, 0x50
        /*001a*/ 	.short	0x0000


	//----- nvinfo : EIATTR_MAXREG_COUNT
	.align		4
        /*001c*/ 	.byte	0x03, 0x1b
        /*001e*/ 	.short	0x00a8


	//----- nvinfo : EIATTR_NUM_BARRIERS
	.align		4
        /*0020*/ 	.byte	0x02, 0x4c
        /*0022*/ 	.byte	0x10
	.zero		1


	//----- nvinfo : EIATTR_EXTERNS
	.align		4
        /*0024*/ 	.byte	0x04, 0x0f
        /*0026*/ 	.short	(.L_791 - .L_790)


	//   ....[0]....
	.align		4
.L_790:
        /*0028*/ 	.word	index@(__assertfail)


	//----- nvinfo : EIATTR_ANNOTATIONS
	.align		4
.L_791:
        /*002c*/ 	.byte	0x04, 0x55
        /*002e*/ 	.short	(.L_793 - .L_792)


	//   ....[0]....
.L_792:
        /* <DEDUP_REMOVED lines=24> */


	//----- nvinfo : EIATTR_MERCURY_ISA_VERSION
	.align		4
.L_793:
        /*01a0*/ 	.byte	0x03, 0x5f
        /*01a2*/ 	.short	0x0101


	//----- nvinfo : EIATTR_INT_WARP_WIDE_INSTR_OFFSETS
	.align		4
        /*01a4*/ 	.byte	0x04, 0x31
        /*01a6*/ 	.short	(.L_795 - .L_794)


	//   ....[0]....
.L_794:
        /*01a8*/ 	.word	0x00000130


	//   ....[1]....
        /*01ac*/ 	.word	0x00000170


	//   ....[2]....
        /*01b0*/ 	.word	0x000001e0


	//   ....[3]....
        /*01b4*/ 	.word	0x000104f0


	//   ....[4]....
        /*01b8*/ 	.word	0x00010580


	//   ....[5]....
        /*01bc*/ 	.word	0x00014ba0


	//   ....[6]....
        /*01c0*/ 	.word	0x00014c30


	//----- nvinfo : EIATTR_COOP_GROUP_MASK_REGIDS
	.align		4
.L_795:
        /*01c4*/ 	.byte	0x04, 0x29
        /*01c6*/ 	.short	(.L_797 - .L_796)


	//   ....[0]....
.L_796:
        /*01c8*/ 	.word	0xffffffff


	//   ....[1]....
        /*01cc*/ 	.word	0xffffffff


	//   ....[2]....
        /*01d0*/ 	.word	0xffffffff


	//   ....[3]....
        /*01d4*/ 	.word	0xffffffff


	//   ....[4]....
        /*01d8*/ 	.word	0xffffffff


	//   ....[5]....
        /*01dc*/ 	.word	0xffffffff


	//   ....[6]....
        /*01e0*/ 	.word	0xffffffff


	//   ....[7]....
        /*01e4*/ 	.word	0xffffffff


	//   ....[8]....
        /*01e8*/ 	.word	0xffffffff


	//   ....[9]....
        /*01ec*/ 	.word	0xffffffff


	//   ....[10]....
        /*01f0*/ 	.word	0xffffffff


	//   ....[11]....
        /*01f4*/ 	.word	0xffffffff


	//   ....[12]....
        /*01f8*/ 	.word	0xffffffff


	//   ....[13]....
        /*01fc*/ 	.word	0xffffffff


	//   ....[14]....
        /*0200*/ 	.word	0xffffffff


	//   ....[15]....
        /*0204*/ 	.word	0xffffffff


	//   ....[16]....
        /*0208*/ 	.word	0xffffffff


	//   ....[17]....
        /*020c*/ 	.word	0xffffffff


	//   ....[18]....
        /*0210*/ 	.word	0xffffffff


	//   ....[19]....
        /*0214*/ 	.word	0xffffffff


	//   ....[20]....
        /*0218*/ 	.word	0xffffffff


	//   ....[21]....
        /*021c*/ 	.word	0xffffffff


	//   ....[22]....
        /*0220*/ 	.word	0xffffffff


	//   ....[23]....
        /*0224*/ 	.word	0xffffffff


	//   ....[24]....
        /*0228*/ 	.word	0xffffffff


	//   ....[25]....
        /*022c*/ 	.word	0xffffffff


	//   ....[26]....
        /*0230*/ 	.word	0xffffffff


	//   ....[27]....
        /*0234*/ 	.word	0xffffffff


	//   ....[28]....
        /*0238*/ 	.word	0xffffffff


	//   ....[29]....
        /*023c*/ 	.word	0xffffffff


	//   ....[30]....
        /*0240*/ 	.word	0xffffffff


	//   ....[31]....
        /*0244*/ 	.word	0xffffffff


	//   ....[32]....
        /*0248*/ 	.word	0xffffffff


	//   ....[33]....
        /*024c*/ 	.word	0xffffffff


	//   ....[34]....
        /*0250*/ 	.word	0xffffffff


	//   ....[35]....
        /*0254*/ 	.word	0xffffffff


	//   ....[36]....
        /*0258*/ 	.word	0xffffffff


	//   ....[37]....
        /*025c*/ 	.word	0xffffffff


	//   ....[38]....
        /*0260*/ 	.word	0xffffffff


	//   ....[39]....
        /*0264*/ 	.word	0xffffffff


	//   ....[40]....
        /*0268*/ 	.word	0xffffffff


	//   ....[41]....
        /*026c*/ 	.word	0xffffffff


	//   ....[42]....
        /*0270*/ 	.word	0xffffffff


	//   ....[43]....
        /*0274*/ 	.word	0xffffffff


	//   ....[44]....
        /*0278*/ 	.word	0xffffffff


	//   ....[45]....
        /*027c*/ 	.word	0xffffffff


	//   ....[46]....
        /*0280*/ 	.word	0xffffffff


	//   ....[47]....
        /*0284*/ 	.word	0xffffffff


	//   ....[48]....
        /*0288*/ 	.word	0xffffffff


	//   ....[49]....
        /*028c*/ 	.word	0xffffffff


	//   ....[50]....
        /*0290*/ 	.word	0xffffffff


	//   ....[51]....
        /*0294*/ 	.word	0xffffffff


	//   ....[52]....
        /*0298*/ 	.word	0xffffffff


	//   ....[53]....
        /*029c*/ 	.word	0xffffffff


	//   ....[54]....
        /*02a0*/ 	.word	0xffffffff


	//   ....[55]....
        /*02a4*/ 	.word	0xffffffff


	//   ....[56]....
        /*02a8*/ 	.word	0xffffffff


	//   ....[57]....
        /*02ac*/ 	.word	0xffffffff


	//   ....[58]....
        /*02b0*/ 	.word	0xffffffff


	//   ....[59]....
        /*02b4*/ 	.word	0xffffffff


	//   ....[60]....
        /*02b8*/ 	.word	0xffffffff


	//   ....[61]....
        /*02bc*/ 	.word	0xffffffff


	//   ....[62]....
        /*02c0*/ 	.word	0xffffffff


	//   ....[63]....
        /*02c4*/ 	.word	0xffffffff


	//   ....[64]....
        /*02c8*/ 	.word	0x0500000f


	//   ....[65]....
        /*02cc*/ 	.word	0x0500000f


	//   ....[66]....
        /*02d0*/ 	.word	0x0500000f


	//   ....[67]....
        /*02d4*/ 	.word	0x0500000f


	//   ....[68]....
        /*02d8*/ 	.word	0x0500000f


	//   ....[69]....
        /*02dc*/ 	.word	0x0500000f


	//   ....[70]....
        /*02e0*/ 	.word	0x0500000f


	//   ....[71]....
        /*02e4*/ 	.word	0x0500000f


	//   ....[72]....
        /*02e8*/ 	.word	0x0500000f


	//   ....[73]....
        /*02ec*/ 	.word	0x0500000f


	//   ....[74]....
        /*02f0*/ 	.word	0x0500000f


	//----- nvinfo : EIATTR_COOP_GROUP_INSTR_OFFSETS
	.align		4
.L_797:
        /*02f4*/ 	.byte	0x04, 0x28
        /*02f6*/ 	.short	(.L_799 - .L_798)


	//   ....[0]....
.L_798:
        /*02f8*/ 	.word	0x00000060


	//   ....[1]....
        /*02fc*/ 	.word	0x00000140


	//   ....[2]....
        /*0300*/ 	.word	0x00000190


	//   ....[3]....
        /*0304*/ 	.word	0x00000380


	//   ....[4]....
        /*0308*/ 	.word	0x000004e0


	//   ....[5]....
        /*030c*/ 	.word	0x00000600


	//   ....[6]....
        /*0310*/ 	.word	0x00000760


	//   ....[7]....
        /*0314*/ 	.word	0x00001c10


	//   ....[8]....
        /*0318*/ 	.word	0x00003d20


	//   ....[9]....
        /*031c*/ 	.word	0x00004310


	//   ....[10]....
        /*0320*/ 	.word	0x00004650


	//   ....[11]....
        /*0324*/ 	.word	0x00005040


	//   ....[12]....
        /*0328*/ 	.word	0x000050f0


	//   ....[13]....
        /*032c*/ 	.word	0x000056c0


	//   ....[14]....
        /*0330*/ 	.word	0x00005760


	//   ....[15]....
        /*0334*/ 	.word	0x00005f70


	//   ....[16]....
        /*0338*/ 	.word	0x000063e0


	//   ....[17]....
        /*033c*/ 	.word	0x00006710


	//   ....[18]....
        /*0340*/ 	.word	0x00006df0


	//   ....[19]....
        /*0344*/ 	.word	0x00006eb0


	//   ....[20]....
        /*0348*/ 	.word	0x00007270


	//   ....[21]....
        /*034c*/ 	.word	0x00007330


	//   ....[22]....
        /*0350*/ 	.word	0x000084d0


	//   ....[23]....
        /*0354*/ 	.word	0x00008b80


	//   ....[24]....
        /*0358*/ 	.word	0x00008bb0


	//   ....[25]....
        /*035c*/ 	.word	0x00008de0


	//   ....[26]....
        /*0360*/ 	.word	0x00008fb0


	//   ....[27]....
        /*0364*/ 	.word	0x0000a020


	//   ....[28]....
        /*0368*/ 	.word	0x0000a340


	//   ....[29]....
        /*036c*/ 	.word	0x0000a640


	//   ....[30]....
        /*0370*/ 	.word	0x0000ad20


	//   ....[31]....
        /*0374*/ 	.word	0x0000ae20


	//   ....[32]....
        /*0378*/ 	.word	0x0000b0a0


	//   ....[33]....
        /*037c*/ 	.word	0x0000b1f0


	//   ....[34]....
        /*0380*/ 	.word	0x0000c400


	//   ....[35]....
        /*0384*/ 	.word	0x0000c440


	//   ....[36]....
        /*0388*/ 	.word	0x0000c480


	//   ....[37]....
        /*038c*/ 	.word	0x0000c4f0


	//   ....[38]....
        /*0390*/ 	.word	0x0000c520


	//   ....[39]....
        /*0394*/ 	.word	0x0000cfa0


	//   ....[40]....
        /*0398*/ 	.word	0x0000e260


	//   ....[41]....
        /*039c*/ 	.word	0x0000e290


	//   ....[42]....
        /*03a0*/ 	.word	0x0000e2c0


	//   ....[43]....
        /*03a4*/ 	.word	0x0000e2e0


	//   ....[44]....
        /*03a8*/ 	.word	0x0000e930


	//   ....[45]....
        /*03ac*/ 	.word	0x0000e940


	//   ....[46]....
        /*03b0*/ 	.word	0x0000eb70


	//   ....[47]....
        /*03b4*/ 	.word	0x0000eb90


	//   ....[48]....
        /*03b8*/ 	.word	0x0000f520


	//   ....[49]....
        /*03bc*/ 	.word	0x0000f540


	//   ....[50]....
        /*03c0*/ 	.word	0x0000f770


	//   ....[51]....
        /*03c4*/ 	.word	0x0000f790


	//   ....[52]....
        /*03c8*/ 	.word	0x0000fa50


	//   ....[53]....
        /*03cc*/ 	.word	0x00010ae0


	//   ....[54]....
        /*03d0*/ 	.word	0x00011420


	//   ....[55]....
        /*03d4*/ 	.word	0x00011430


	//   ....[56]....
        /*03d8*/ 	.word	0x000114f0


	//   ....[57]....
        /*03dc*/ 	.word	0x00011500


	//   ....[58]....
        /*03e0*/ 	.word	0x00011570


	//   ....[59]....
        /*03e4*/ 	.word	0x00011580


	//   ....[60]....
        /*03e8*/ 	.word	0x00011590


	//   ....[61]....
        /*03ec*/ 	.word	0x000115d0


	//   ....[62]....
        /*03f0*/ 	.word	0x00014d90


	//   ....[63]....
        /*03f4*/ 	.word	0x00014f80


	//   ....[64]....
        /*03f8*/ 	.word	0x00015630


	//   ....[65]....
        /*03fc*/ 	.word	0x00015790


	//   ....[66]....
        /*0400*/ 	.word	0x000157f0


	//   ....[67]....
        /*0404*/ 	.word	0x000158b0


	//   ....[68]....
        /*0408*/ 	.word	0x00015980


	//   ....[69]....
        /*040c*/ 	.word	0x000159e0


	//   ....[70]....
        /*0410*/ 	.word	0x00015ac0


	//   ....[71]....
        /*0414*/ 	.word	0x00015b20


	//   ....[72]....
        /*0418*/ 	.word	0x00015be0


	//   ....[73]....
        /*041c*/ 	.word	0x00015f00


	//   ....[74]....
        /*0420*/ 	.word	0x00016020


	//----- nvinfo : EIATTR_REG_RECONFIG
	.align		4
.L_799:
        /*0424*/ 	.byte	0x01, 0x54
	.zero		2


	//----- nvinfo : EIATTR_SYSCALL_OFFSETS
	.align		4
        /*0428*/ 	.byte	0x04, 0x46
        /*042a*/ 	.short	(.L_801 - .L_800)


	//   ....[0]....
.L_800:
        /*042c*/ 	.word	0x00003ef0


	//   ....[1]....
        /*0430*/ 	.word	0x000106f0


	//   ....[2]....
        /*0434*/ 	.word	0x00010840


	//   ....[3]....
        /*0438*/ 	.word	0x00010930


	//   ....[4]....
        /*043c*/ 	.word	0x00011060


	//----- nvinfo : EIATTR_MBARRIER_INSTR_OFFSETS
	.align		4
.L_801:
        /*0440*/ 	.byte	0x04, 0x39
        /*0442*/ 	.short	(.L_803 - .L_802)


	//   ....[0]....
.L_802:
        /*0444*/ 	.word	0x00000270
        /*0448*/ 	.word	0x000000ff
        /*044c*/ 	.word	0x00028c00
        /*0450*/ 	.short	0x0100
        /*0452*/ 	.byte	0x08
	.zero		1


	//   ....[1]....
        /*0454*/ 	.word	0x00000280
        /*0458*/ 	.word	0x000000ff
        /*045c*/ 	.word	0x00028c20
        /*0460*/ 	.short	0x0100
        /*0462*/ 	.byte	0x08
	.zero		1


	//   ....[2]....
        /*0464*/ 	.word	0x00000330
        /*0468*/ 	.word	0x000000ff
        /*046c*/ 	.word	0x00028c30
        /*0470*/ 	.short	0x0100
        /*0472*/ 	.byte	0x06
	.zero		1


	//   ....[3]....
        /*0474*/ 	.word	0x00000340
        /*0478*/ 	.word	0x000000ff
        /*047c*/ 	.word	0x00028c40
        /*0480*/ 	.short	0x0100
        /*0482*/ 	.byte	0x06
	.zero		1


	//   ....[4]....
        /*0484*/ 	.word	0x00000350
        /*0488*/ 	.word	0x000000ff
        /*048c*/ 	.word	0x00028c38
        /*0490*/ 	.short	0x0100
        /*0492*/ 	.byte	0x06
	.zero		1


	//   ....[5]....
        /*0494*/ 	.word	0x00000360
        /*0498*/ 	.word	0x000000ff
        /*049c*/ 	.word	0x00028c48
        /*04a0*/ 	.short	0x0100
        /*04a2*/ 	.byte	0x06
	.zero		1


	//   ....[6]....
        /*04a4*/ 	.word	0x00000490
        /*04a8*/ 	.word	0x000000ff
        /*04ac*/ 	.word	0x00028c50
        /*04b0*/ 	.short	0x0100
        /*04b2*/ 	.byte	0x08
	.zero		1


	//   ....[7]....
        /*04b4*/ 	.word	0x000004a0
        /*04b8*/ 	.word	0x000000ff
        /*04bc*/ 	.word	0x00028c60
        /*04c0*/ 	.short	0x0100
        /*04c2*/ 	.byte	0x08
	.zero		1


	//   ....[8]....
        /*04c4*/ 	.word	0x000004b0
        /*04c8*/ 	.word	0x000000ff
        /*04cc*/ 	.word	0x00028c58
        /*04d0*/ 	.short	0x0100
        /*04d2*/ 	.byte	0x08
	.zero		1


	//   ....[9]....
        /*04d4*/ 	.word	0x000004c0
        /*04d8*/ 	.word	0x000000ff
        /*04dc*/ 	.word	0x00028c68
        /*04e0*/ 	.short	0x0100
        /*04e2*/ 	.byte	0x08
	.zero		1


	//   ....[10]....
        /*04e4*/ 	.word	0x000005b0
        /*04e8*/ 	.word	0x000000ff
        /*04ec*/ 	.word	0x00028c70
        /*04f0*/ 	.short	0x0100
        /*04f2*/ 	.byte	0x06
	.zero		1


	//   ....[11]....
        /*04f4*/ 	.word	0x000005c0
        /*04f8*/ 	.word	0x000000ff
        /*04fc*/ 	.word	0x00028c80
        /*0500*/ 	.short	0x0100
        /*0502*/ 	.byte	0x06
	.zero		1


	//   ....[12]....
        /*0504*/ 	.word	0x000005d0
        /*0508*/ 	.word	0x000000ff
        /*050c*/ 	.word	0x00028c78
        /*0510*/ 	.short	0x0100
        /*0512*/ 	.byte	0x06
	.zero		1


	//   ....[13]....
        /*0514*/ 	.word	0x000005e0
        /*0518*/ 	.word	0x000000ff
        /*051c*/ 	.word	0x00028c88
        /*0520*/ 	.short	0x0100
        /*0522*/ 	.byte	0x06
	.zero		1


	//   ....[14]....
        /*0524*/ 	.word	0x00000710
        /*0528*/ 	.word	0x000000ff
        /*052c*/ 	.word	0x00028c90
        /*0530*/ 	.short	0x0100
        /*0532*/ 	.byte	0x08
	.zero		1


	//   ....[15]....
        /*0534*/ 	.word	0x00000720
        /*0538*/ 	.word	0x000000ff
        /*053c*/ 	.word	0x00028ca0
        /*0540*/ 	.short	0x0100
        /*0542*/ 	.byte	0x08
	.zero		1


	//   ....[16]....
        /*0544*/ 	.word	0x00000730
        /*0548*/ 	.word	0x000000ff
        /*054c*/ 	.word	0x00028c98
        /*0550*/ 	.short	0x0100
        /*0552*/ 	.byte	0x08
	.zero		1


	//   ....[17]....
        /*0554*/ 	.word	0x00000740
        /*0558*/ 	.word	0x000000ff
        /*055c*/ 	.word	0x00028ca8
        /*0560*/ 	.short	0x0100
        /*0562*/ 	.byte	0x08
	.zero		1


	//   ....[18]....
        /*0564*/ 	.word	0x00000870
        /*0568*/ 	.word	0x000000ff
        /*056c*/ 	.word	0x00028cb0
        /*0570*/ 	.short	0x0100
        /*0572*/ 	.byte	0x08
	.zero		1


	//   ....[19]....
        /*0574*/ 	.word	0x00000880
        /*0578*/ 	.word	0x000000ff
        /*057c*/ 	.word	0x00028cc0
        /*0580*/ 	.short	0x0100
        /*0582*/ 	.byte	0x08
	.zero		1


	//   ....[20]....
        /*0584*/ 	.word	0x00000890
        /*0588*/ 	.word	0x000000ff
        /*058c*/ 	.word	0x00028cb8
        /*0590*/ 	.short	0x0100
        /*0592*/ 	.byte	0x08
	.zero		1


	//   ....[21]....
        /*0594*/ 	.word	0x000008a0
        /*0598*/ 	.word	0x000000ff
        /*059c*/ 	.word	0x00028cc8
        /*05a0*/ 	.short	0x0100
        /*05a2*/ 	.byte	0x08
	.zero		1


	//   ....[22]....
        /*05a4*/ 	.word	0x00001d20
        /*05a8*/ 	.word	0x000000ff
        /*05ac*/ 	.word	0x00028c50
        /*05b0*/ 	.short	0x010a
        /*05b2*/ 	.byte	0x15
	.zero		1


	//   ....[23]....
        /*05b4*/ 	.word	0x00001ff0
        /*05b8*/ 	.word	0x00000000
        /*05bc*/ 	.word	0x00000000
        /*05c0*/ 	.short	0x0101
        /*05c2*/ 	.byte	0x3f
	.zero		1


	//   ....[24]....
        /*05c4*/ 	.word	0x00002930
        /*05c8*/ 	.word	0x000000ff
        /*05cc*/ 	.word	0x00028c50
        /*05d0*/ 	.short	0x010a
        /*05d2*/ 	.byte	0x15
	.zero		1


	//   ....[25]....
        /*05d4*/ 	.word	0x00002970
        /*05d8*/ 	.word	0x000000ff
        /*05dc*/ 	.word	0x00028c50
        /*05e0*/ 	.short	0x010a
        /*05e2*/ 	.byte	0x15
	.zero		1


	//   ....[26]....
        /*05e4*/ 	.word	0x00002b40
        /*05e8*/ 	.word	0x00000000
        /*05ec*/ 	.word	0x00000000
        /*05f0*/ 	.short	0x0101
        /*05f2*/ 	.byte	0x3f
	.zero		1


	//   ....[27]....
        /*05f4*/ 	.word	0x00003f70
        /*05f8*/ 	.word	0x000000ff
        /*05fc*/ 	.word	0x00028c00
        /*0600*/ 	.short	0x010a
        /*0602*/ 	.byte	0x2b
	.zero		1


	//   ....[28]....
        /*0604*/ 	.word	0x00003ff0
        /*0608*/ 	.word	0x00000007
        /*060c*/ 	.word	0x00028c30
        /*0610*/ 	.short	0x010a
        /*0612*/ 	.byte	0x3f
	.zero		1


	//   ....[29]....
        /*0614*/ 	.word	0x00004030
        /*0618*/ 	.word	0x00000007
        /*061c*/ 	.word	0x00028c30
        /*0620*/ 	.short	0x010a
        /*0622*/ 	.byte	0x3f
	.zero		1


	//   ....[30]....
        /*0624*/ 	.word	0x00004450
        /*0628*/ 	.word	0x00000003
        /*062c*/ 	.word	0x00000000
        /*0630*/ 	.short	0x0101
        /*0632*/ 	.byte	0x3f
	.zero		1


	//   ....[31]....
        /*0634*/ 	.word	0x00005cc0
        /*0638*/ 	.word	0x00000007
        /*063c*/ 	.word	0x00028c50
        /*0640*/ 	.short	0x010a
        /*0642*/ 	.byte	0x3f
	.zero		1


	//   ....[32]....
        /*0644*/ 	.word	0x00005d00
        /*0648*/ 	.word	0x00000007
        /*064c*/ 	.word	0x00028c50
        /*0650*/ 	.short	0x010a
        /*0652*/ 	.byte	0x3f
	.zero		1


	//   ....[33]....
        /*0654*/ 	.word	0x00005f90
        /*0658*/ 	.word	0x00000007
        /*065c*/ 	.word	0x00000000
        /*0660*/ 	.short	0x0101
        /*0662*/ 	.byte	0x3f
	.zero		1


	//   ....[34]....
        /*0664*/ 	.word	0x00006250
        /*0668*/ 	.word	0x000000ff
        /*066c*/ 	.word	0x00028c30
        /*0670*/ 	.short	0x010a
        /*0672*/ 	.byte	0x1b
	.zero		1


	//   ....[35]....
        /*0674*/ 	.word	0x00006290
        /*0678*/ 	.word	0x000000ff
        /*067c*/ 	.word	0x00028c30
        /*0680*/ 	.short	0x010a
        /*0682*/ 	.byte	0x1b
	.zero		1


	//   ....[36]....
        /*0684*/ 	.word	0x00006570
        /*0688*/ 	.word	0x00000008
        /*068c*/ 	.word	0x00000000
        /*0690*/ 	.short	0x0101
        /*0692*/ 	.byte	0x3f
	.zero		1


	//   ....[37]....
        /*0694*/ 	.word	0x00008220
        /*0698*/ 	.word	0x000000ff
        /*069c*/ 	.word	0x00028c50
        /*06a0*/ 	.short	0x010a
        /*06a2*/ 	.byte	0x1b
	.zero		1


	//   ....[38]....
        /*06a4*/ 	.word	0x00008260
        /*06a8*/ 	.word	0x000000ff
        /*06ac*/ 	.word	0x00028c50
        /*06b0*/ 	.short	0x010a
        /*06b2*/ 	.byte	0x1b
	.zero		1


	//   ....[39]....
        /*06b4*/ 	.word	0x000084f0
        /*06b8*/ 	.word	0x00000007
        /*06bc*/ 	.word	0x00000000
        /*06c0*/ 	.short	0x0101
        /*06c2*/ 	.byte	0x3f
	.zero		1


	//   ....[40]....
        /*06c4*/ 	.word	0x000088b0
        /*06c8*/ 	.word	0x000000ff
        /*06cc*/ 	.word	0x00028c30
        /*06d0*/ 	.short	0x010a
        /*06d2*/ 	.byte	0x17
	.zero		1


	//   ....[41]....
        /*06d4*/ 	.word	0x000088f0
        /*06d8*/ 	.word	0x000000ff
        /*06dc*/ 	.word	0x00028c30
        /*06e0*/ 	.short	0x010a
        /*06e2*/ 	.byte	0x17
	.zero		1


	//   ....[42]....
        /*06e4*/ 	.word	0x00009350
        /*06e8*/ 	.word	0x0000009a
        /*06ec*/ 	.word	0x00000000
        /*06f0*/ 	.short	0x0101
        /*06f2*/ 	.byte	0x3f
	.zero		1


	//   ....[43]....
        /*06f4*/ 	.word	0x00009d90
        /*06f8*/ 	.word	0x000000ff
        /*06fc*/ 	.word	0x00028c50
        /*0700*/ 	.short	0x010a
        /*0702*/ 	.byte	0x17
	.zero		1


	//   ....[44]....
        /*0704*/ 	.word	0x00009dd0
        /*0708*/ 	.word	0x000000ff
        /*070c*/ 	.word	0x00028c50
        /*0710*/ 	.short	0x010a
        /*0712*/ 	.byte	0x17
	.zero		1


	//   ....[45]....
        /*0714*/ 	.word	0x0000a040
        /*0718*/ 	.word	0x000000ab
        /*071c*/ 	.word	0x00000000
        /*0720*/ 	.short	0x0101
        /*0722*/ 	.byte	0x3f
	.zero		1


	//   ....[46]....
        /*0724*/ 	.word	0x0000a1b0
        /*0728*/ 	.word	0x000000ff
        /*072c*/ 	.word	0x00028c30
        /*0730*/ 	.short	0x010a
        /*0732*/ 	.byte	0x1a
	.zero		1


	//   ....[47]....
        /*0734*/ 	.word	0x0000a1f0
        /*0738*/ 	.word	0x000000ff
        /*073c*/ 	.word	0x00028c30
        /*0740*/ 	.short	0x010a
        /*0742*/ 	.byte	0x1a
	.zero		1


	//   ....[48]....
        /*0744*/ 	.word	0x0000a4a0
        /*0748*/ 	.word	0x00000006
        /*074c*/ 	.word	0x00000000
        /*0750*/ 	.short	0x0101
        /*0752*/ 	.byte	0x3f
	.zero		1


	//   ....[49]....
        /*0754*/ 	.word	0x0000c150
        /*0758*/ 	.word	0x000000ff
        /*075c*/ 	.word	0x00028c50
        /*0760*/ 	.short	0x010a
        /*0762*/ 	.byte	0x1a
	.zero		1


	//   ....[50]....
        /*0764*/ 	.word	0x0000c190
        /*0768*/ 	.word	0x000000ff
        /*076c*/ 	.word	0x00028c50
        /*0770*/ 	.short	0x010a
        /*0772*/ 	.byte	0x1a
	.zero		1


	//   ....[51]....
        /*0774*/ 	.word	0x0000c420
        /*0778*/ 	.word	0x00000008
        /*077c*/ 	.word	0x00000000
        /*0780*/ 	.short	0x0101
        /*0782*/ 	.byte	0x3f
	.zero		1


	//   ....[52]....
        /*0784*/ 	.word	0x0000e8e0
        /*0788*/ 	.word	0x000000ff
        /*078c*/ 	.word	0x00000000
        /*0790*/ 	.short	0x0101
        /*0792*/ 	.byte	0x05
	.zero		1


	//   ....[53]....
        /*0794*/ 	.word	0x00010d40
        /*0798*/ 	.word	0x00000003
        /*079c*/ 	.word	0x00028c40
        /*07a0*/ 	.short	0x010a
        /*07a2*/ 	.byte	0x3f
	.zero		1


	//   ....[54]....
        /*07a4*/ 	.word	0x00011680
        /*07a8*/ 	.word	0x00000011
        /*07ac*/ 	.word	0x00028c00
        /*07b0*/ 	.short	0x0107
        /*07b2*/ 	.byte	0x3f
	.zero		1


	//   ....[55]....
        /*07b4*/ 	.word	0x00011770
        /*07b8*/ 	.word	0x00000011
        /*07bc*/ 	.word	0x00028c00
        /*07c0*/ 	.short	0x0101
        /*07c2*/ 	.byte	0x3f
	.zero		1


	//   ....[56]....
        /*07c4*/ 	.word	0x00011790
        /*07c8*/ 	.word	0x00000011
        /*07cc*/ 	.word	0x00028c20
        /*07d0*/ 	.short	0x010a
        /*07d2*/ 	.byte	0x3f
	.zero		1


	//   ....[57]....
        /*07d4*/ 	.word	0x00011870
        /*07d8*/ 	.word	0x00000000
        /*07dc*/ 	.word	0x00028c60
        /*07e0*/ 	.short	0x010a
        /*07e2*/ 	.byte	0x3f
	.zero		1


	//   ....[58]....
        /*07e4*/ 	.word	0x00012440
        /*07e8*/ 	.word	0x00000002
        /*07ec*/ 	.word	0x00028c40
        /*07f0*/ 	.short	0x010a
        /*07f2*/ 	.byte	0x3f
	.zero		1


	//   ....[59]....
        /*07f4*/ 	.word	0x00012680
        /*07f8*/ 	.word	0x00000002
        /*07fc*/ 	.word	0x00028c60
        /*0800*/ 	.short	0x010a
        /*0802*/ 	.byte	0x3f
	.zero		1


	//   ....[60]....
        /*0804*/ 	.word	0x00013220
        /*0808*/ 	.word	0x00000004
        /*080c*/ 	.word	0x00028c40
        /*0810*/ 	.short	0x010a
        /*0812*/ 	.byte	0x3f
	.zero		1


	//   ....[61]....
        /*0814*/ 	.word	0x00013460
        /*0818*/ 	.word	0x00000004
        /*081c*/ 	.word	0x00028c60
        /*0820*/ 	.short	0x010a
        /*0822*/ 	.byte	0x3f
	.zero		1


	//   ....[62]....
        /*0824*/ 	.word	0x00013f90
        /*0828*/ 	.word	0x00000004
        /*082c*/ 	.word	0x00028c40
        /*0830*/ 	.short	0x010a
        /*0832*/ 	.byte	0x3f
	.zero		1


	//   ....[63]....
        /*0834*/ 	.word	0x000141d0
        /*0838*/ 	.word	0x00000004
        /*083c*/ 	.word	0x00028c60
        /*0840*/ 	.short	0x010a
        /*0842*/ 	.byte	0x3f
	.zero		1


	//   ....[64]....
        /*0844*/ 	.word	0x00014f00
        /*0848*/ 	.word	0x00000000
        /*084c*/ 	.word	0x00028c20
        /*0850*/ 	.short	0x010a
        /*0852*/ 	.byte	0x3f
	.zero		1


	//   ....[65]....
        /*0854*/ 	.word	0x000150d0
        /*0858*/ 	.word	0x00000006
        /*085c*/ 	.word	0x00000000
        /*0860*/ 	.short	0x010a
        /*0862*/ 	.byte	0x3f
	.zero		1


	//   ....[66]....
        /*0864*/ 	.word	0x00015120
        /*0868*/ 	.word	0x00000003
        /*086c*/ 	.word	0x00000000
        /*0870*/ 	.short	0x010a
        /*0872*/ 	.byte	0x3f
	.zero		1


	//   ....[67]....
        /*0874*/ 	.word	0x00015180
        /*0878*/ 	.word	0x00000012
        /*087c*/ 	.word	0x00000000
        /*0880*/ 	.short	0x010a
        /*0882*/ 	.byte	0x3f
	.zero		1


	//   ....[68]....
        /*0884*/ 	.word	0x000151b0
        /*0888*/ 	.word	0x00000003
        /*088c*/ 	.word	0x00000000
        /*0890*/ 	.short	0x010a
        /*0892*/ 	.byte	0x3f
	.zero		1


	//   ....[69]....
        /*0894*/ 	.word	0x00015220
        /*0898*/ 	.word	0x00000003
        /*089c*/ 	.word	0x00028c50
        /*08a0*/ 	.short	0x010a
        /*08a2*/ 	.byte	0x3f
	.zero		1


	//   ....[70]....
        /*08a4*/ 	.word	0x00015280
        /*08a8*/ 	.word	0x00000003
        /*08ac*/ 	.word	0x00028c50
        /*08b0*/ 	.short	0x010a
        /*08b2*/ 	.byte	0x3f
	.zero		1


	//   ....[71]....
        /*08b4*/ 	.word	0x000152e0
        /*08b8*/ 	.word	0x00000003
        /*08bc*/ 	.word	0x00028c00
        /*08c0*/ 	.short	0x010a
        /*08c2*/ 	.byte	0x3f
	.zero		1


	//   ....[72]....
        /*08c4*/ 	.word	0x00015330
        /*08c8*/ 	.word	0x00000007
        /*08cc*/ 	.word	0x00028c30
        /*08d0*/ 	.short	0x010a
        /*08d2*/ 	.byte	0x3f
	.zero		1


	//   ....[73]....
        /*08d4*/ 	.word	0x00015380
        /*08d8*/ 	.word	0x00000007
        /*08dc*/ 	.word	0x00028c50
        /*08e0*/ 	.short	0x010a
        /*08e2*/ 	.byte	0x3f
	.zero		1


	//   ....[74]....
        /*08e4*/ 	.word	0x000153e0
        /*08e8*/ 	.word	0x00000007
        /*08ec*/ 	.word	0x00028c30
        /*08f0*/ 	.short	0x010a
        /*08f2*/ 	.byte	0x3f
	.zero		1


	//   ....[75]....
        /*08f4*/ 	.word	0x00015430
        /*08f8*/ 	.word	0x00000007
        /*08fc*/ 	.word	0x00028c50
        /*0900*/ 	.short	0x010a
        /*0902*/ 	.byte	0x3f
	.zero		1


	//   ....[76]....
        /*0904*/ 	.word	0x00015490
        /*0908*/ 	.word	0x00000005
        /*090c*/ 	.word	0x00028c30
        /*0910*/ 	.short	0x010a
        /*0912*/ 	.byte	0x3f
	.zero		1


	//   ....[77]....
        /*0914*/ 	.word	0x000154e0
        /*0918*/ 	.word	0x000000ab
        /*091c*/ 	.word	0x00028c50
        /*0920*/ 	.short	0x010a
        /*0922*/ 	.byte	0x3f
	.zero		1


	//   ....[78]....
        /*0924*/ 	.word	0x00015540
        /*0928*/ 	.word	0x00000006
        /*092c*/ 	.word	0x00028c30
        /*0930*/ 	.short	0x010a
        /*0932*/ 	.byte	0x3f
	.zero		1


	//   ....[79]....
        /*0934*/ 	.word	0x00015590
        /*0938*/ 	.word	0x00000008
        /*093c*/ 	.word	0x00028c50
        /*0940*/ 	.short	0x010a
        /*0942*/ 	.byte	0x3f
	.zero		1


	//   ....[80]....
        /*0944*/ 	.word	0x000156e0
        /*0948*/ 	.word	0x00000003
        /*094c*/ 	.word	0x00028c40
        /*0950*/ 	.short	0x010a
        /*0952*/ 	.byte	0x3f
	.zero		1


	//   ....[81]....
        /*0954*/ 	.word	0x00015c20
        /*0958*/ 	.word	0x00000011
        /*095c*/ 	.word	0x00028c20
        /*0960*/ 	.short	0x010a
        /*0962*/ 	.byte	0x3f
	.zero		1


	//   ....[82]....
        /*0964*/ 	.word	0x00015c70
        /*0968*/ 	.word	0x00000000
        /*096c*/ 	.word	0x00028c60
        /*0970*/ 	.short	0x010a
        /*0972*/ 	.byte	0x3f
	.zero		1


	//   ....[83]....
        /*0974*/ 	.word	0x00015cc0
        /*0978*/ 	.word	0x00000002
        /*097c*/ 	.word	0x00028c40
        /*0980*/ 	.short	0x010a
        /*0982*/ 	.byte	0x3f
	.zero		1


	//   ....[84]....
        /*0984*/ 	.word	0x00015d10
        /*0988*/ 	.word	0x00000002
        /*098c*/ 	.word	0x00028c60
        /*0990*/ 	.short	0x010a
        /*0992*/ 	.byte	0x3f
	.zero		1


	//   ....[85]....
        /*0994*/ 	.word	0x00015d60
        /*0998*/ 	.word	0x00000004
        /*099c*/ 	.word	0x00028c40
        /*09a0*/ 	.short	0x010a
        /*09a2*/ 	.byte	0x3f
	.zero		1


	//   ....[86]....
        /*09a4*/ 	.word	0x00015db0
        /*09a8*/ 	.word	0x00000004
        /*09ac*/ 	.word	0x00028c60
        /*09b0*/ 	.short	0x010a
        /*09b2*/ 	.byte	0x3f
	.zero		1


	//   ....[87]....
        /*09b4*/ 	.word	0x00015e00
        /*09b8*/ 	.word	0x00000004
        /*09bc*/ 	.word	0x00028c40
        /*09c0*/ 	.short	0x010a
        /*09c2*/ 	.byte	0x3f
	.zero		1


	//   ....[88]....
        /*09c4*/ 	.word	0x00015e50
        /*09c8*/ 	.word	0x00000004
        /*09cc*/ 	.word	0x00028c60
        /*09d0*/ 	.short	0x010a
        /*09d2*/ 	.byte	0x3f
	.zero		1


	//   ....[89]....
        /*09d4*/ 	.word	0x00015f40
        /*09d8*/ 	.word	0x00000000
        /*09dc*/ 	.word	0x00028c20
        /*09e0*/ 	.short	0x010a
        /*09e2*/ 	.byte	0x3f
	.zero		1


	//   ....[90]....
        /*09e4*/ 	.word	0x000160e0
        /*09e8*/ 	.word	0x00000006
        /*09ec*/ 	.word	0x00000000
        /*09f0*/ 	.short	0x010a
        /*09f2*/ 	.byte	0x3f
	.zero		1


	//   ....[91]....
        /*09f4*/ 	.word	0x00016130
        /*09f8*/ 	.word	0x00000003
        /*09fc*/ 	.word	0x00000000
        /*0a00*/ 	.short	0x010a
        /*0a02*/ 	.byte	0x3f
	.zero		1


	//   ....[92]....
        /*0a04*/ 	.word	0x00016180
        /*0a08*/ 	.word	0x00000012
        /*0a0c*/ 	.word	0x00000000
        /*0a10*/ 	.short	0x010a
        /*0a12*/ 	.byte	0x3f
	.zero		1


	//----- nvinfo : EIATTR_NUM_MBARRIERS
	.align		4
.L_803:
        /*0a14*/ 	.byte	0x03, 0x38
        /*0a16*/ 	.short	0x0016


	//----- nvinfo : EIATTR_EXIT_INSTR_OFFSETS
	.align		4
        /*0a18*/ 	.byte	0x04, 0x1c
        /*0a1a*/ 	.short	(.L_805 - .L_804)


	//   ....[0]....
.L_804:
        /*0a1c*/ 	.word	0x00000a00


	//   ....[1]....
        /*0a20*/ 	.word	0x0000f9f0


	//   ....[2]....
        /*0a24*/ 	.word	0x00015200


	//----- nvinfo : EIATTR_MAX_THREADS
	.align		4
.L_805:
        /*0a28*/ 	.byte	0x04, 0x05
        /*0a2a*/ 	.short	(.L_807 - .L_806)
.L_806:
        /*0a2c*/ 	.word	0x00000180
        /*0a30*/ 	.word	0x00000001
        /*0a34*/ 	.word	0x00000001


	//----- nvinfo : EIATTR_CRS_STACK_SIZE
	.align		4
.L_807:
        /*0a38*/ 	.byte	0x04, 0x1e
        /*0a3a*/ 	.short	(.L_809 - .L_808)
.L_808:
        /*0a3c*/ 	.word	0x00000000


	//----- nvinfo : EIATTR_CBANK_PARAM_SIZE
	.align		4
.L_809:
        /*0a40*/ 	.byte	0x03, 0x19
        /*0a42*/ 	.short	0x0af0


	//----- nvinfo : EIATTR_PARAM_CBANK
	.align		4
        /*0a44*/ 	.byte	0x04, 0x0a
        /*0a46*/ 	.short	(.L_811 - .L_810)
	.align		4
.L_810:
        /*0a48*/ 	.word	index@(.nv.constant0._ZN7cutlass13device_kernelIN5flash11enable_sm90INS1_16FlashAttnFwdSm90INS1_25CollectiveMainloopFwdSm90ILi2EN4cute5tupleIJNS5_1CILi1EEES8_S8_EEENS6_IJNS7_ILi64EEESA_SA_EEELi512ENS_10bfloat16_tEfNS_4arch4Sm90ELb0ELb1ELb0ELb0ELb0ELb0ELb0ELb0ELb0ELb1ELb0ELb0EEENS1_21CollectiveEpilogueFwdINS6_IJSA_NS7_ILi512EEESA_EEES9_SC_SE_Li256ELb0ELb1ELb0ELb0EEENS1_30DynamicPersistentTileSchedulerILi256ELi128ELb0ELb1ELb1EEEEEEEEEvNT_6ParamsE)
        /*0a4c*/ 	.short	0x0210
        /*0a4e*/ 	.short	0x0af0


	//----- nvinfo : EIATTR_SW_WAR
	.align		4
.L_811:
        /*0a50*/ 	.byte	0x04, 0x36
        /*0a52*/ 	.short	(.L_813 - .L_812)
.L_812:
        /*0a54*/ 	.word	0x00000008
.L_813:


//--------------------- .nv.info._ZN7cutlass13device_kernelIN5flash11enable_sm90INS1_16FlashAttnFwdSm90INS1_25CollectiveMainloopFwdSm90ILi2EN4cute5tupleIJNS5_1CILi1EEES8_S8_EEENS6_IJNS7_ILi64EEESA_SA_EEELi512ENS_10bfloat16_tEfNS_4arch4Sm90ELb0ELb1ELb0ELb0ELb0ELb0ELb1ELb0ELb0ELb1ELb0ELb0EEENS1_21CollectiveEpilogueFwdINS6_IJSA_NS7_ILi512EEESA_EEES9_SC_SE_Li256ELb0ELb1ELb0ELb0EEENS1_30DynamicPersistentTileSchedulerILi256ELi128ELb0ELb1ELb1EEEEEEEEEvNT_6ParamsE --------------------------
	.section	.nv.info._ZN7cutlass13device_kernelIN5flash11enable_sm90INS1_16FlashAttnFwdSm90INS1_25CollectiveMainloopFwdSm90ILi2EN4cute5tupleIJNS5_1CILi1EEES8_S8_EEENS6_IJNS7_ILi64EEESA_SA_EEELi512ENS_10bfloat16_tEfNS_4arch4Sm90ELb0ELb1ELb0ELb0ELb0ELb0ELb1ELb0ELb0ELb1ELb0ELb0EEENS1_21CollectiveEpilogueFwdINS6_IJSA_NS7_ILi512EEESA_EEES9_SC_SE_Li256ELb0ELb1ELb0ELb0EEENS1_30DynamicPersistentTileSchedulerILi256ELi128ELb0ELb1ELb1EEEEEEEEEvNT_6ParamsE,"",@"SHT_CUDA_INFO"
	.sectionflags	@""
	.align	4


	//----- nvinfo : EIATTR_CUDA_API_VERSION
	.align		4
        /*0000*/ 	.byte	0x04, 0x37
        /*0002*/ 	.short	(.L_815 - .L_814)
.L_814:
        /*0004*/ 	.word	0x00000082


	//----- nvinfo : EIATTR_KPARAM_INFO
	.align		4
.L_815:
        /*0008*/ 	.byte	0x04, 0x17
        /*000a*/ 	.short	(.L_817 - .L_816)
.L_816:
        /*000c*/ 	.word	0x00000000
        /*0010*/ 	.short	0x0000
        /*0012*/ 	.short	0x0070
        /*0014*/ 	.byte	0x00, 0xf0, 0x01, 0x2e


	//----- nvinfo : EIATTR_SPARSE_MMA_MASK
	.align		4
.L_817:
        /*0018*/ 	.byte	0x03, 0x50
        /*001a*/ 	.short	0x0000


	//----- nvinfo : EIATTR_MAXREG_COUNT
	.align		4
        /*001c*/ 	.byte	0x03, 0x1b
        /*001e*/ 	.short	0x00a8


	//----- nvinfo : EIATTR_NUM_BARRIERS
	.align		4
        /*0020*/ 	.byte	0x02, 0x4c
        /*0022*/ 	.byte	0x10
	.zero		1


	//----- nvinfo : EIATTR_EXTERNS
	.align		4
        /*0024*/ 	.byte	0x04, 0x0f
        /*0026*/ 	.short	(.L_819 - .L_818)


	//   ....[0]....
	.align		4
.L_818:
        /*0028*/ 	.word	index@(__assertfail)


	//----- nvinfo : EIATTR_ANNOTATIONS
	.align		4
.L_819:
        /*002c*/ 	.byte	0x04, 0x55
        /*002e*/ 	.short	(.L_821 - .L_820)


	//   ....[0]....
.L_820:
        /* <DEDUP_REMOVED lines=36> */


	//----- nvinfo : EIATTR_MERCURY_ISA_VERSION
	.align		4
.L_821:
        /*0258*/ 	.byte	0x03, 0x5f
        /*025a*/ 	.short	0x0101


	//----- nvinfo : EIATTR_INT_WARP_WIDE_INSTR_OFFSETS
	.align		4
        /*025c*/ 	.byte	0x04, 0x31
        /*025e*/ 	.short	(.L_823 - .L_822)


	//   ....[0]....
.L_822:
        /*0260*/ 	.word	0x00000130


	//   ....[1]....
        /*0264*/ 	.word	0x00000170


	//   ....[2]....
        /*0268*/ 	.word	0x000001e0


	//   ....[3]....
        /*026c*/ 	.word	0x00000250


	//   ....[4]....
        /*0270*/ 	.word	0x00014370


	//   ....[5]....
        /*0274*/ 	.word	0x000143d0


	//   ....[6]....
        /*0278*/ 	.word	0x00019a90


	//   ....[7]....
        /*027c*/ 	.word	0x00019af0


	//----- nvinfo : EIATTR_COOP_GROUP_MASK_REGIDS
	.align		4
.L_823:
        /*0280*/ 	.byte	0x04, 0x29
        /*0282*/ 	.short	(.L_825 - .L_824)


	//   ....[0]....
.L_824:
        /*0284*/ 	.word	0xffffffff


	//   ....[1]....
        /*0288*/ 	.word	0xffffffff


	//   ....[2]....
        /*028c*/ 	.word	0xffffffff


	//   ....[3]....
        /*0290*/ 	.word	0xffffffff


	//   ....[4]....
        /*0294*/ 	.word	0xffffffff


	//   ....[5]....
        /*0298*/ 	.word	0xffffffff


	//   ....[6]....
        /*029c*/ 	.word	0xffffffff


	//   ....[7]....
        /*02a0*/ 	.word	0xffffffff


	//   ....[8]....
        /*02a4*/ 	.word	0xffffffff


	//   ....[9]....
        /*02a8*/ 	.word	0xffffffff


	//   ....[10]....
        /*02ac*/ 	.word	0xffffffff


	//   ....[11]....
        /*02b0*/ 	.word	0xffffffff


	//   ....[12]....
        /*02b4*/ 	.word	0xffffffff


	//   ....[13]....
        /*02b8*/ 	.word	0xffffffff


	//   ....[14]....
        /*02bc*/ 	.word	0xffffffff


	//   ....[15]....
        /*02c0*/ 	.word	0xffffffff


	//   ....[16]....
        /*02c4*/ 	.word	0xffffffff


	//   ....[17]....
        /*02c8*/ 	.word	0xffffffff


	//   ....[18]....
        /*02cc*/ 	.word	0xffffffff


	//   ....[19]....
        /*02d0*/ 	.word	0xffffffff


	//   ....[20]....
        /*02d4*/ 	.word	0xffffffff


	//   ....[21]....
        /*02d8*/ 	.word	0xffffffff


	//   ....[22]....
        /*02dc*/ 	.word	0xffffffff


	//   ....[23]....
        /*02e0*/ 	.word	0xffffffff


	//   ....[24]....
        /*02e4*/ 	.word	0xffffffff


	//   ....[25]....
        /*02e8*/ 	.word	0xffffffff


	//   ....[26]....
        /*02ec*/ 	.word	0xffffffff


	//   ....[27]....
        /*02f0*/ 	.word	0xffffffff


	//   ....[28]....
        /*02f4*/ 	.word	0xffffffff


	//   ....[29]....
        /*02f8*/ 	.word	0xffffffff


	//   ....[30]....
        /*02fc*/ 	.word	0xffffffff


	//   ....[31]....
        /*0300*/ 	.word	0xffffffff


	//   ....[32]....
        /*0304*/ 	.word	0xffffffff


	//   ....[33]....
        /*0308*/ 	.word	0xffffffff


	//   ....[34]....
        /*030c*/ 	.word	0xffffffff


	//   ....[35]....
        /*0310*/ 	.word	0xffffffff


	//   ....[36]....
        /*0314*/ 	.word	0xffffffff


	//   ....[37]....
        /*0318*/ 	.word	0xffffffff


	//   ....[38]....
        /*031c*/ 	.word	0xffffffff


	//   ....[39]....
        /*0320*/ 	.word	0xffffffff


	//   ....[40]....
        /*0324*/ 	.word	0xffffffff


	//   ....[41]....
        /*0328*/ 	.word	0xffffffff


	//   ....[42]....
        /*032c*/ 	.word	0xffffffff


	//   ....[43]....
        /*0330*/ 	.word	0xffffffff


	//   ....[44]....
        /*0334*/ 	.word	0xffffffff


	//   ....[45]....
        /*0338*/ 	.word	0xffffffff


	//   ....[46]....
        /*033c*/ 	.word	0xffffffff


	//   ....[47]....
        /*0340*/ 	.word	0xffffffff


	//   ....[48]....
        /*0344*/ 	.word	0xffffffff


	//   ....[49]....
        /*0348*/ 	.word	0xffffffff


	//   ....[50]....
        /*034c*/ 	.word	0xffffffff


	//   ....[51]....
        /*0350*/ 	.word	0xffffffff


	//   ....[52]....
        /*0354*/ 	.word	0xffffffff


	//   ....[53]....
        /*0358*/ 	.word	0xffffffff


	//   ....[54]....
        /*035c*/ 	.word	0xffffffff


	//   ....[55]....
        /*0360*/ 	.word	0xffffffff


	//   ....[56]....
        /*0364*/ 	.word	0xffffffff


	//   ....[57]....
        /*0368*/ 	.word	0xffffffff


	//   ....[58]....
        /*036c*/ 	.word	0xffffffff


	//   ....[59]....
        /*0370*/ 	.word	0xffffffff


	//   ....[60]....
        /*0374*/ 	.word	0xffffffff


	//   ....[61]....
        /*0378*/ 	.word	0xffffffff


	//   ....[62]....
        /*037c*/ 	.word	0xffffffff


	//   ....[63]....
        /*0380*/ 	.word	0xffffffff


	//   ....[64]....
        /*0384*/ 	.word	0xffffffff


	//   ....[65]....
        /*0388*/ 	.word	0xffffffff


	//   ....[66]....
        /*038c*/ 	.word	0xffffffff


	//   ....[67]....
        /*0390*/ 	.word	0xffffffff


	//   ....[68]....
        /*0394*/ 	.word	0xffffffff


	//   ....[69]....
        /*0398*/ 	.word	0xffffffff


	//   ....[70]....
        /*039c*/ 	.word	0xffffffff


	//   ....[71]....
        /*03a0*/ 	.word	0xffffffff


	//   ....[72]....
        /*03a4*/ 	.word	0xffffffff


	//   ....[73]....
        /*03a8*/ 	.word	0xffffffff


	//   ....[74]....
        /*03ac*/ 	.word	0xffffffff


	//   ....[75]....
        /*03b0*/ 	.word	0xffffffff


	//   ....[76]....
        /*03b4*/ 	.word	0x0500000f


	//   ....[77]....
        /*03b8*/ 	.word	0x0500000f


	//   ....[78]....
        /*03bc*/ 	.word	0x0500000f


	//   ....[79]....
        /*03c0*/ 	.word	0x0500000f


	//   ....[80]....
        /*03c4*/ 	.word	0x0500000f


	//   ....[81]....
        /*03c8*/ 	.word	0x0500000f


	//   ....[82]....
        /*03cc*/ 	.word	0x0500000f


	//   ....[83]....
        /*03d0*/ 	.word	0x0500000f


	//   ....[84]....
        /*03d4*/ 	.word	0x0500000f


	//   ....[85]....
        /*03d8*/ 	.word	0x0500000f


	//   ....[86]....
        /*03dc*/ 	.word	0x0500000f


	//   ....[87]....
        /*03e0*/ 	.word	0x0500000f


	//   ....[88]....
        /*03e4*/ 	.word	0x0500000f


	//   ....[89]....
        /*03e8*/ 	.word	0x0500000f


	//   ....[90]....
        /*03ec*/ 	.word	0x0500000f


	//   ....[91]....
        /*03f0*/ 	.word	0x0500000f


	//   ....[92]....
        /*03f4*/ 	.word	0x0500000f


	//   ....[93]....
        /*03f8*/ 	.word	0x0500000f


	//   ....[94]....
        /*03fc*/ 	.word	0x0500000f


	//----- nvinfo : EIATTR_COOP_GROUP_INSTR_OFFSETS
	.align		4
.L_825:
        /*0400*/ 	.byte	0x04, 0x28
        /*0402*/ 	.short	(.L_827 - .L_826)


	//   ....[0]....
.L_826:
        /*0404*/ 	.word	0x00000060


	//   ....[1]....
        /*0408*/ 	.word	0x00000140


	//   ....[2]....
        /*040c*/ 	.word	0x00000180


	//   ....[3]....
        /*0410*/ 	.word	0x00000390


	//   ....[4]....
        /*0414*/ 	.word	0x000004f0


	//   ....[5]....
        /*0418*/ 	.word	0x00000610


	//   ....[6]....
        /*041c*/ 	.word	0x00000770


	//   ....[7]....
        /*0420*/ 	.word	0x00001c50


	//   ....[8]....
        /*0424*/ 	.word	0x00003c20


	//   ....[9]....
        /*0428*/ 	.word	0x00004400


	//   ....[10]....
        /*042c*/ 	.word	0x000054a0


	//   ....[11]....
        /*0430*/ 	.word	0x00005b90


	//   ....[12]....
        /*0434*/ 	.word	0x000060f0


	//   ....[13]....
        /*0438*/ 	.word	0x00006200


	//   ....[14]....
        /*043c*/ 	.word	0x00006550


	//   ....[15]....
        /*0440*/ 	.word	0x000065f0


	//   ....[16]....
        /*0444*/ 	.word	0x00006da0


	//   ....[17]....
        /*0448*/ 	.word	0x00007360


	//   ....[18]....
        /*044c*/ 	.word	0x00008380


	//   ....[19]....
        /*0450*/ 	.word	0x000085f0


	//   ....[20]....
        /*0454*/ 	.word	0x00008d20


	//   ....[21]....
        /*0458*/ 	.word	0x00008e20


	//   ....[22]....
        /*045c*/ 	.word	0x000091d0


	//   ....[23]....
        /*0460*/ 	.word	0x00009260


	//   ....[24]....
        /*0464*/ 	.word	0x0000a320


	//   ....[25]....
        /*0468*/ 	.word	0x0000a9e0


	//   ....[26]....
        /*046c*/ 	.word	0x0000bad0


	//   ....[27]....
        /*0470*/ 	.word	0x0000bb00


	//   ....[28]....
        /*0474*/ 	.word	0x0000be00


	//   ....[29]....
        /*0478*/ 	.word	0x0000bfd0


	//   ....[30]....
        /*047c*/ 	.word	0x0000ceb0


	//   ....[31]....
        /*0480*/ 	.word	0x0000d330


	//   ....[32]....
        /*0484*/ 	.word	0x0000d440


	//   ....[33]....
        /*0488*/ 	.word	0x0000e590


	//   ....[34]....
        /*048c*/ 	.word	0x0000ecb0


	//   ....[35]....
        /*0490*/ 	.word	0x0000edb0


	//   ....[36]....
        /*0494*/ 	.word	0x0000f170


	//   ....[37]....
        /*0498*/ 	.word	0x0000f1f0


	//   ....[38]....
        /*049c*/ 	.word	0x000102b0


	//   ....[39]....
        /*04a0*/ 	.word	0x000102f0


	//   ....[40]....
        /*04a4*/ 	.word	0x00010320


	//   ....[41]....
        /*04a8*/ 	.word	0x000103a0


	//   ....[42]....
        /*04ac*/ 	.word	0x000103d0


	//   ....[43]....
        /*04b0*/ 	.word	0x00011690


	//   ....[44]....
        /*04b4*/ 	.word	0x000120e0


	//   ....[45]....
        /*04b8*/ 	.word	0x00012120


	//   ....[46]....
        /*04bc*/ 	.word	0x00012150


	//   ....[47]....
        /*04c0*/ 	.word	0x00012170


	//   ....[48]....
        /*04c4*/ 	.word	0x00012780


	//   ....[49]....
        /*04c8*/ 	.word	0x000127a0


	//   ....[50]....
        /*04cc*/ 	.word	0x000129d0


	//   ....[51]....
        /*04d0*/ 	.word	0x000129f0


	//   ....[52]....
        /*04d4*/ 	.word	0x00013310


	//   ....[53]....
        /*04d8*/ 	.word	0x00013340


	//   ....[54]....
        /*04dc*/ 	.word	0x00013580


	//   ....[55]....
        /*04e0*/ 	.word	0x000135a0


	//   ....[56]....
        /*04e4*/ 	.word	0x00013870


	//   ....[57]....
        /*04e8*/ 	.word	0x00014970


	//   ....[58]....
        /*04ec*/ 	.word	0x000152c0


	//   ....[59]....
        /*04f0*/ 	.word	0x000152f0


	//   ....[60]....
        /*04f4*/ 	.word	0x000153f0


	//   ....[61]....
        /*04f8*/ 	.word	0x00015400


	//   ....[62]....
        /*04fc*/ 	.word	0x00015480


	//   ....[63]....
        /*0500*/ 	.word	0x00015490


	//   ....[64]....
        /*0504*/ 	.word	0x000154a0


	//   ....[65]....
        /*0508*/ 	.word	0x000154b0


	//   ....[66]....
        /*050c*/ 	.word	0x00015ef0


	//   ....[67]....
        /*0510*/ 	.word	0x00015f10


	//   ....[68]....
        /*0514*/ 	.word	0x00015f30


	//   ....[69]....
        /*0518*/ 	.word	0x00016060


	//   ....[70]....
        /*051c*/ 	.word	0x00016220


	//   ....[71]....
        /*0520*/ 	.word	0x00016230


	//   ....[72]....
        /*0524*/ 	.word	0x00016380


	//   ....[73]....
        /*0528*/ 	.word	0x00016390


	//   ....[74]....
        /*052c*/ 	.word	0x00019c70


	//   ....[75]....
        /*0530*/ 	.word	0x00019e60


	//   ....[76]....
        /*0534*/ 	.word	0x0001a4e0


	//   ....[77]....
        /*0538*/ 	.word	0x0001a640


	//   ....[78]....
        /*053c*/ 	.word	0x0001a6c0


	//   ....[79]....
        /*0540*/ 	.word	0x0001a770


	//   ....[80]....
        /*0544*/ 	.word	0x0001a860


	//   ....[81]....
        /*0548*/ 	.word	0x0001a8c0


	//   ....[82]....
        /*054c*/ 	.word	0x0001a9b0


	//   ....[83]....
        /*0550*/ 	.word	0x0001aa10


	//   ....[84]....
        /*0554*/ 	.word	0x0001aab0


	//   ....[85]....
        /*0558*/ 	.word	0x0001ab90


	//   ....[86]....
        /*055c*/ 	.word	0x0001ac40


	//   ....[87]....
        /*0560*/ 	.word	0x0001af20


	//   ....[88]....
        /*0564*/ 	.word	0x0001af70


	//   ....[89]....
        /*0568*/ 	.word	0x0001b0d0


	//   ....[90]....
        /*056c*/ 	.word	0x0001b220


	//   ....[91]....
        /*0570*/ 	.word	0x0001b3f0


	//   ....[92]....
        /*0574*/ 	.word	0x0001b440


	//   ....[93]....
        /*0578*/ 	.word	0x0001b760


	//   ....[94]....
        /*057c*/ 	.word	0x0001b880


	//----- nvinfo : EIATTR_REG_RECONFIG
	.align		4
.L_827:
        /*0580*/ 	.byte	0x01, 0x54
	.zero		2


	//----- nvinfo : EIATTR_SYSCALL_OFFSETS
	.align		4
        /*0584*/ 	.byte	0x04, 0x46
        /*0586*/ 	.short	(.L_829 - .L_828)


	//   ....[0]....
.L_828:
        /*0588*/ 	.word	0x00003df0


	//   ....[1]....
        /*058c*/ 	.word	0x00014570


	//   ....[2]....
        /*0590*/ 	.word	0x000146c0


	//   ....[3]....
        /*0594*/ 	.word	0x000147b0


	//   ....[4]....
        /*0598*/ 	.word	0x00014f10


	//   ....[5]....
        /*059c*/ 	.word	0x00015800


	//----- nvinfo : EIATTR_MBARRIER_INSTR_OFFSETS
	.align		4
.L_829:
        /*05a0*/ 	.byte	0x04, 0x39
        /*05a2*/ 	.short	(.L_831 - .L_830)


	//   ....[0]....
.L_830:
        /*05a4*/ 	.word	0x00000270
        /*05a8*/ 	.word	0x000000ff
        /*05ac*/ 	.word	0x00038800
        /*05b0*/ 	.short	0x0100
        /*05b2*/ 	.byte	0x08
	.zero		1


	//   ....[1]....
        /*05b4*/ 	.word	0x00000280
        /*05b8*/ 	.word	0x000000ff
        /*05bc*/ 	.word	0x00038810
        /*05c0*/ 	.short	0x0100
        /*05c2*/ 	.byte	0x08
	.zero		1


	//   ....[2]....
        /*05c4*/ 	.word	0x00000290
        /*05c8*/ 	.word	0x000000ff
        /*05cc*/ 	.word	0x00038820
        /*05d0*/ 	.short	0x0100
        /*05d2*/ 	.byte	0x08
	.zero		1


	//   ....[3]....
        /*05d4*/ 	.word	0x00000340
        /*05d8*/ 	.word	0x000000ff
        /*05dc*/ 	.word	0x00038830
        /*05e0*/ 	.short	0x0100
        /*05e2*/ 	.byte	0x06
	.zero		1


	//   ....[4]....
        /*05e4*/ 	.word	0x00000350
        /*05e8*/ 	.word	0x000000ff
        /*05ec*/ 	.word	0x00038840
        /*05f0*/ 	.short	0x0100
        /*05f2*/ 	.byte	0x06
	.zero		1


	//   ....[5]....
        /*05f4*/ 	.word	0x00000360
        /*05f8*/ 	.word	0x000000ff
        /*05fc*/ 	.word	0x00038838
        /*0600*/ 	.short	0x0100
        /*0602*/ 	.byte	0x06
	.zero		1


	//   ....[6]....
        /*0604*/ 	.word	0x00000370
        /*0608*/ 	.word	0x000000ff
        /*060c*/ 	.word	0x00038848
        /*0610*/ 	.short	0x0100
        /*0612*/ 	.byte	0x06
	.zero		1


	//   ....[7]....
        /*0614*/ 	.word	0x000004a0
        /*0618*/ 	.word	0x000000ff
        /*061c*/ 	.word	0x00038850
        /*0620*/ 	.short	0x0100
        /*0622*/ 	.byte	0x08
	.zero		1


	//   ....[8]....
        /*0624*/ 	.word	0x000004b0
        /*0628*/ 	.word	0x000000ff
        /*062c*/ 	.word	0x00038860
        /*0630*/ 	.short	0x0100
        /*0632*/ 	.byte	0x08
	.zero		1


	//   ....[9]....
        /*0634*/ 	.word	0x000004c0
        /*0638*/ 	.word	0x000000ff
        /*063c*/ 	.word	0x00038858
        /*0640*/ 	.short	0x0100
        /*0642*/ 	.byte	0x08
	.zero		1


	//   ....[10]....
        /*0644*/ 	.word	0x000004d0
        /*0648*/ 	.word	0x000000ff
        /*064c*/ 	.word	0x00038868
        /*0650*/ 	.short	0x0100
        /*0652*/ 	.byte	0x08
	.zero		1


	//   ....[11]....
        /*0654*/ 	.word	0x000005c0
        /*0658*/ 	.word	0x000000ff
        /*065c*/ 	.word	0x00038870
        /*0660*/ 	.short	0x0100
        /*0662*/ 	.byte	0x06
	.zero		1


	//   ....[12]....
        /*0664*/ 	.word	0x000005d0
        /*0668*/ 	.word	0x000000ff
        /*066c*/ 	.word	0x00038880
        /*0670*/ 	.short	0x0100
        /*0672*/ 	.byte	0x06
	.zero		1


	//   ....[13]....
        /*0674*/ 	.word	0x000005e0
        /*0678*/ 	.word	0x000000ff
        /*067c*/ 	.word	0x00038878
        /*0680*/ 	.short	0x0100
        /*0682*/ 	.byte	0x06
	.zero		1


	//   ....[14]....
        /*0684*/ 	.word	0x000005f0
        /*0688*/ 	.word	0x000000ff
        /*068c*/ 	.word	0x00038888
        /*0690*/ 	.short	0x0100
        /*0692*/ 	.byte	0x06
	.zero		1


	//   ....[15]....
        /*0694*/ 	.word	0x00000720
        /*0698*/ 	.word	0x000000ff
        /*069c*/ 	.word	0x00038890
        /*06a0*/ 	.short	0x0100
        /*06a2*/ 	.byte	0x08
	.zero		1


	//   ....[16]....
        /*06a4*/ 	.word	0x00000730
        /*06a8*/ 	.word	0x000000ff
        /*06ac*/ 	.word	0x000388a0
        /*06b0*/ 	.short	0x0100
        /*06b2*/ 	.byte	0x08
	.zero		1


	//   ....[17]....
        /*06b4*/ 	.word	0x00000740
        /*06b8*/ 	.word	0x000000ff
        /*06bc*/ 	.word	0x00038898
        /*06c0*/ 	.short	0x0100
        /*06c2*/ 	.byte	0x08
	.zero		1


	//   ....[18]....
        /*06c4*/ 	.word	0x00000750
        /*06c8*/ 	.word	0x000000ff
        /*06cc*/ 	.word	0x000388a8
        /*06d0*/ 	.short	0x0100
        /*06d2*/ 	.byte	0x08
	.zero		1


	//   ....[19]....
        /*06d4*/ 	.word	0x00000880
        /*06d8*/ 	.word	0x000000ff
        /*06dc*/ 	.word	0x000388b0
        /*06e0*/ 	.short	0x0100
        /*06e2*/ 	.byte	0x08
	.zero		1


	//   ....[20]....
        /*06e4*/ 	.word	0x00000890
        /*06e8*/ 	.word	0x000000ff
        /*06ec*/ 	.word	0x000388c0
        /*06f0*/ 	.short	0x0100
        /*06f2*/ 	.byte	0x08
	.zero		1


	//   ....[21]....
        /*06f4*/ 	.word	0x000008a0
        /*06f8*/ 	.word	0x000000ff
        /*06fc*/ 	.word	0x000388b8
        /*0700*/ 	.short	0x0100
        /*0702*/ 	.byte	0x08
	.zero		1


	//   ....[22]....
        /*0704*/ 	.word	0x000008b0
        /*0708*/ 	.word	0x000000ff
        /*070c*/ 	.word	0x000388c8
        /*0710*/ 	.short	0x0100
        /*0712*/ 	.byte	0x08
	.zero		1


	//   ....[23]....
        /*0714*/ 	.word	0x00001fc0
        /*0718*/ 	.word	0x00000000
        /*071c*/ 	.word	0x00000000
        /*0720*/ 	.short	0x0101
        /*0722*/ 	.byte	0x3f
	.zero		1


	//   ....[24]....
        /*0724*/ 	.word	0x00002a70
        /*0728*/ 	.word	0x00000000
        /*072c*/ 	.word	0x00000000
        /*0730*/ 	.short	0x0101
        /*0732*/ 	.byte	0x3f
	.zero		1


	//   ....[25]....
        /*0734*/ 	.word	0x00003e50
        /*0738*/ 	.word	0x000000ff
        /*073c*/ 	.word	0x00038800
        /*0740*/ 	.short	0x010a
        /*0742*/ 	.byte	0x25
	.zero		1


	//   ....[26]....
        /*0744*/ 	.word	0x00003ec0
        /*0748*/ 	.word	0x00000003
        /*074c*/ 	.word	0x00038830
        /*0750*/ 	.short	0x010a
        /*0752*/ 	.byte	0x3f
	.zero		1


	//   ....[27]....
        /*0754*/ 	.word	0x00003f00
        /*0758*/ 	.word	0x00000003
        /*075c*/ 	.word	0x00038830
        /*0760*/ 	.short	0x010a
        /*0762*/ 	.byte	0x3f
	.zero		1


	//   ....[28]....
        /*0764*/ 	.word	0x00004180
        /*0768*/ 	.word	0x000000ff
        /*076c*/ 	.word	0x00038810
        /*0770*/ 	.short	0x010a
        /*0772*/ 	.byte	0x25
	.zero		1


	//   ....[29]....
        /*0774*/ 	.word	0x000041c0
        /*0778*/ 	.word	0x00000003
        /*077c*/ 	.word	0x00038850
        /*0780*/ 	.short	0x010a
        /*0782*/ 	.byte	0x3f
	.zero		1


	//   ....[30]....
        /*0784*/ 	.word	0x00004200
        /*0788*/ 	.word	0x00000003
        /*078c*/ 	.word	0x00038850
        /*0790*/ 	.short	0x010a
        /*0792*/ 	.byte	0x3f
	.zero		1


	//   ....[31]....
        /*0794*/ 	.word	0x00005500
        /*0798*/ 	.word	0x00000004
        /*079c*/ 	.word	0x00000000
        /*07a0*/ 	.short	0x0101
        /*07a2*/ 	.byte	0x3f
	.zero		1


	//   ....[32]....
        /*07a4*/ 	.word	0x00006dc0
        /*07a8*/ 	.word	0x00000003
        /*07ac*/ 	.word	0x00000000
        /*07b0*/ 	.short	0x0101
        /*07b2*/ 	.byte	0x3f
	.zero		1


	//   ....[33]....
        /*07b4*/ 	.word	0x00007010
        /*07b8*/ 	.word	0x000000ff
        /*07bc*/ 	.word	0x00038830
        /*07c0*/ 	.short	0x010a
        /*07c2*/ 	.byte	0x05
	.zero		1


	//   ....[34]....
        /*07c4*/ 	.word	0x00007050
        /*07c8*/ 	.word	0x000000ff
        /*07cc*/ 	.word	0x00038830
        /*07d0*/ 	.short	0x010a
        /*07d2*/ 	.byte	0x05
	.zero		1


	//   ....[35]....
        /*07d4*/ 	.word	0x000071e0
        /*07d8*/ 	.word	0x000000ff
        /*07dc*/ 	.word	0x00038850
        /*07e0*/ 	.short	0x010a
        /*07e2*/ 	.byte	0x05
	.zero		1


	//   ....[36]....
        /*07e4*/ 	.word	0x00007220
        /*07e8*/ 	.word	0x000000ff
        /*07ec*/ 	.word	0x00038850
        /*07f0*/ 	.short	0x010a
        /*07f2*/ 	.byte	0x05
	.zero		1


	//   ....[37]....
        /*07f4*/ 	.word	0x000083e0
        /*07f8*/ 	.word	0x0000000a
        /*07fc*/ 	.word	0x00000000
        /*0800*/ 	.short	0x0101
        /*0802*/ 	.byte	0x3f
	.zero		1


	//   ....[38]....
        /*0804*/ 	.word	0x0000a340
        /*0808*/ 	.word	0x0000000c
        /*080c*/ 	.word	0x00000000
        /*0810*/ 	.short	0x0101
        /*0812*/ 	.byte	0x3f
	.zero		1


	//   ....[39]....
        /*0814*/ 	.word	0x0000a6e0
        /*0818*/ 	.word	0x000000ff
        /*081c*/ 	.word	0x00038830
        /*0820*/ 	.short	0x010a
        /*0822*/ 	.byte	0x05
	.zero		1


	//   ....[40]....
        /*0824*/ 	.word	0x0000a720
        /*0828*/ 	.word	0x000000ff
        /*082c*/ 	.word	0x00038830
        /*0830*/ 	.short	0x010a
        /*0832*/ 	.byte	0x05
	.zero		1


	//   ....[41]....
        /*0834*/ 	.word	0x0000a8b0
        /*0838*/ 	.word	0x000000ff
        /*083c*/ 	.word	0x00038850
        /*0840*/ 	.short	0x010a
        /*0842*/ 	.byte	0x05
	.zero		1


	//   ....[42]....
        /*0844*/ 	.word	0x0000a8f0
        /*0848*/ 	.word	0x000000ff
        /*084c*/ 	.word	0x00038850
        /*0850*/ 	.short	0x010a
        /*0852*/ 	.byte	0x05
	.zero		1


	//   ....[43]....
        /*0854*/ 	.word	0x0000c380
        /*0858*/ 	.word	0x00000099
        /*085c*/ 	.word	0x00000000
        /*0860*/ 	.short	0x0101
        /*0862*/ 	.byte	0x3f
	.zero		1


	//   ....[44]....
        /*0864*/ 	.word	0x0000ced0
        /*0868*/ 	.word	0x000000b3
        /*086c*/ 	.word	0x00000000
        /*0870*/ 	.short	0x0101
        /*0872*/ 	.byte	0x3f
	.zero		1


	//   ....[45]....
        /*0874*/ 	.word	0x0000cfe0
        /*0878*/ 	.word	0x000000ff
        /*087c*/ 	.word	0x00038830
        /*0880*/ 	.short	0x010a
        /*0882*/ 	.byte	0x05
	.zero		1


	//   ....[46]....
        /*0884*/ 	.word	0x0000d020
        /*0888*/ 	.word	0x000000ff
        /*088c*/ 	.word	0x00038830
        /*0890*/ 	.short	0x010a
        /*0892*/ 	.byte	0x05
	.zero		1


	//   ....[47]....
        /*0894*/ 	.word	0x0000d1b0
        /*0898*/ 	.word	0x000000ff
        /*089c*/ 	.word	0x00038850
        /*08a0*/ 	.short	0x010a
        /*08a2*/ 	.byte	0x05
	.zero		1


	//   ....[48]....
        /*08a4*/ 	.word	0x0000d1f0
        /*08a8*/ 	.word	0x000000ff
        /*08ac*/ 	.word	0x00038850
        /*08b0*/ 	.short	0x010a
        /*08b2*/ 	.byte	0x05
	.zero		1


	//   ....[49]....
        /*08b4*/ 	.word	0x0000e3f0
        /*08b8*/ 	.word	0x00000008
        /*08bc*/ 	.word	0x00000000
        /*08c0*/ 	.short	0x0101
        /*08c2*/ 	.byte	0x3f
	.zero		1


	//   ....[50]....
        /*08c4*/ 	.word	0x000102d0
        /*08c8*/ 	.word	0x0000000a
        /*08cc*/ 	.word	0x00000000
        /*08d0*/ 	.short	0x0101
        /*08d2*/ 	.byte	0x3f
	.zero		1


	//   ....[51]....
        /*08d4*/ 	.word	0x00012770
        /*08d8*/ 	.word	0x000000ff
        /*08dc*/ 	.word	0x00000000
        /*08e0*/ 	.short	0x0101
        /*08e2*/ 	.byte	0x04
	.zero		1


	//   ....[52]....
        /*08e4*/ 	.word	0x00014ba0
        /*08e8*/ 	.word	0x00000000
        /*08ec*/ 	.word	0x00038840
        /*08f0*/ 	.short	0x010a
        /*08f2*/ 	.byte	0x3f
	.zero		1


	//   ....[53]....
        /*08f4*/ 	.word	0x000155d0
        /*08f8*/ 	.word	0x00000011
        /*08fc*/ 	.word	0x00038800
        /*0900*/ 	.short	0x0107
        /*0902*/ 	.byte	0x3f
	.zero		1


	//   ....[54]....
        /*0904*/ 	.word	0x00015670
        /*0908*/ 	.word	0x00000011
        /*090c*/ 	.word	0x00038800
        /*0910*/ 	.short	0x0101
        /*0912*/ 	.byte	0x3f
	.zero		1


	//   ....[55]....
        /*0914*/ 	.word	0x000165a0
        /*0918*/ 	.word	0x00000011
        /*091c*/ 	.word	0x00038810
        /*0920*/ 	.short	0x0107
        /*0922*/ 	.byte	0x3f
	.zero		1


	//   ....[56]....
        /*0924*/ 	.word	0x000166a0
        /*0928*/ 	.word	0x00000011
        /*092c*/ 	.word	0x00038810
        /*0930*/ 	.short	0x0101
        /*0932*/ 	.byte	0x3f
	.zero		1


	//   ....[57]....
        /*0934*/ 	.word	0x000166c0
        /*0938*/ 	.word	0x00000011
        /*093c*/ 	.word	0x00038820
        /*0940*/ 	.short	0x010a
        /*0942*/ 	.byte	0x3f
	.zero		1


	//   ....[58]....
        /*0944*/ 	.word	0x00016790
        /*0948*/ 	.word	0x00000000
        /*094c*/ 	.word	0x00038860
        /*0950*/ 	.short	0x010a
        /*0952*/ 	.byte	0x3f
	.zero		1


	//   ....[59]....
        /*0954*/ 	.word	0x00017350
        /*0958*/ 	.word	0x00000003
        /*095c*/ 	.word	0x00038840
        /*0960*/ 	.short	0x010a
        /*0962*/ 	.byte	0x3f
	.zero		1


	//   ....[60]....
        /*0964*/ 	.word	0x00017590
        /*0968*/ 	.word	0x00000003
        /*096c*/ 	.word	0x00038860
        /*0970*/ 	.short	0x010a
        /*0972*/ 	.byte	0x3f
	.zero		1


	//   ....[61]....
        /*0974*/ 	.word	0x00018120
        /*0978*/ 	.word	0x00000004
        /*097c*/ 	.word	0x00038840
        /*0980*/ 	.short	0x010a
        /*0982*/ 	.byte	0x3f
	.zero		1


	//   ....[62]....
        /*0984*/ 	.word	0x00018360
        /*0988*/ 	.word	0x00000004
        /*098c*/ 	.word	0x00038860
        /*0990*/ 	.short	0x010a
        /*0992*/ 	.byte	0x3f
	.zero		1


	//   ....[63]....
        /*0994*/ 	.word	0x00018e80
        /*0998*/ 	.word	0x00000004
        /*099c*/ 	.word	0x00038840
        /*09a0*/ 	.short	0x010a
        /*09a2*/ 	.byte	0x3f
	.zero		1


	//   ....[64]....
        /*09a4*/ 	.word	0x000190c0
        /*09a8*/ 	.word	0x00000004
        /*09ac*/ 	.word	0x00038860
        /*09b0*/ 	.short	0x010a
        /*09b2*/ 	.byte	0x3f
	.zero		1


	//   ....[65]....
        /*09b4*/ 	.word	0x00019de0
        /*09b8*/ 	.word	0x00000000
        /*09bc*/ 	.word	0x00038820
        /*09c0*/ 	.short	0x010a
        /*09c2*/ 	.byte	0x3f
	.zero		1


	//   ....[66]....
        /*09c4*/ 	.word	0x00019fd0
        /*09c8*/ 	.word	0x00000006
        /*09cc*/ 	.word	0x00000000
        /*09d0*/ 	.short	0x010a
        /*09d2*/ 	.byte	0x3f
	.zero		1


	//   ....[67]....
        /*09d4*/ 	.word	0x0001a000
        /*09d8*/ 	.word	0x00000007
        /*09dc*/ 	.word	0x00000000
        /*09e0*/ 	.short	0x010a
        /*09e2*/ 	.byte	0x3f
	.zero		1


	//   ....[68]....
        /*09e4*/ 	.word	0x0001a060
        /*09e8*/ 	.word	0x00000004
        /*09ec*/ 	.word	0x00000000
        /*09f0*/ 	.short	0x010a
        /*09f2*/ 	.byte	0x3f
	.zero		1


	//   ....[69]....
        /*09f4*/ 	.word	0x0001a090
        /*09f8*/ 	.word	0x00000003
        /*09fc*/ 	.word	0x00000000
        /*0a00*/ 	.short	0x010a
        /*0a02*/ 	.byte	0x3f
	.zero		1


	//   ....[70]....
        /*0a04*/ 	.word	0x0001a100
        /*0a08*/ 	.word	0x00000003
        /*0a0c*/ 	.word	0x00038800
        /*0a10*/ 	.short	0x010a
        /*0a12*/ 	.byte	0x3f
	.zero		1


	//   ....[71]....
        /*0a14*/ 	.word	0x0001a150
        /*0a18*/ 	.word	0x00000003
        /*0a1c*/ 	.word	0x00038830
        /*0a20*/ 	.short	0x010a
        /*0a22*/ 	.byte	0x3f
	.zero		1


	//   ....[72]....
        /*0a24*/ 	.word	0x0001a1b0
        /*0a28*/ 	.word	0x00000005
        /*0a2c*/ 	.word	0x00038810
        /*0a30*/ 	.short	0x010a
        /*0a32*/ 	.byte	0x3f
	.zero		1


	//   ....[73]....
        /*0a34*/ 	.word	0x0001a200
        /*0a38*/ 	.word	0x00000003
        /*0a3c*/ 	.word	0x00038850
        /*0a40*/ 	.short	0x010a
        /*0a42*/ 	.byte	0x3f
	.zero		1


	//   ....[74]....
        /*0a44*/ 	.word	0x0001a260
        /*0a48*/ 	.word	0x00000009
        /*0a4c*/ 	.word	0x00038830
        /*0a50*/ 	.short	0x010a
        /*0a52*/ 	.byte	0x3f
	.zero		1


	//   ....[75]....
        /*0a54*/ 	.word	0x0001a2c0
        /*0a58*/ 	.word	0x00000009
        /*0a5c*/ 	.word	0x00038850
        /*0a60*/ 	.short	0x010a
        /*0a62*/ 	.byte	0x3f
	.zero		1


	//   ....[76]....
        /*0a64*/ 	.word	0x0001a320
        /*0a68*/ 	.word	0x00000006
        /*0a6c*/ 	.word	0x00038830
        /*0a70*/ 	.short	0x010a
        /*0a72*/ 	.byte	0x3f
	.zero		1


	//   ....[77]....
        /*0a74*/ 	.word	0x0001a380
        /*0a78*/ 	.word	0x00000006
        /*0a7c*/ 	.word	0x00038850
        /*0a80*/ 	.short	0x010a
        /*0a82*/ 	.byte	0x3f
	.zero		1


	//   ....[78]....
        /*0a84*/ 	.word	0x0001a3e0
        /*0a88*/ 	.word	0x00000008
        /*0a8c*/ 	.word	0x00038830
        /*0a90*/ 	.short	0x010a
        /*0a92*/ 	.byte	0x3f
	.zero		1


	//   ....[79]....
        /*0a94*/ 	.word	0x0001a440
        /*0a98*/ 	.word	0x00000008
        /*0a9c*/ 	.word	0x00038850
        /*0aa0*/ 	.short	0x010a
        /*0aa2*/ 	.byte	0x3f
	.zero		1


	//   ....[80]....
        /*0aa4*/ 	.word	0x0001a590
        /*0aa8*/ 	.word	0x00000000
        /*0aac*/ 	.word	0x00038840
        /*0ab0*/ 	.short	0x010a
        /*0ab2*/ 	.byte	0x3f
	.zero		1


	//   ....[81]....
        /*0ab4*/ 	.word	0x0001b480
        /*0ab8*/ 	.word	0x00000011
        /*0abc*/ 	.word	0x00038820
        /*0ac0*/ 	.short	0x010a
        /*0ac2*/ 	.byte	0x3f
	.zero		1


	//   ....[82]....
        /*0ac4*/ 	.word	0x0001b4d0
        /*0ac8*/ 	.word	0x00000000
        /*0acc*/ 	.word	0x00038860
        /*0ad0*/ 	.short	0x010a
        /*0ad2*/ 	.byte	0x3f
	.zero		1


	//   ....[83]....
        /*0ad4*/ 	.word	0x0001b520
        /*0ad8*/ 	.word	0x00000003
        /*0adc*/ 	.word	0x00038840
        /*0ae0*/ 	.short	0x010a
        /*0ae2*/ 	.byte	0x3f
	.zero		1


	//   ....[84]....
        /*0ae4*/ 	.word	0x0001b570
        /*0ae8*/ 	.word	0x00000003
        /*0aec*/ 	.word	0x00038860
        /*0af0*/ 	.short	0x010a
        /*0af2*/ 	.byte	0x3f
	.zero		1


	//   ....[85]....
        /*0af4*/ 	.word	0x0001b5c0
        /*0af8*/ 	.word	0x00000004
        /*0afc*/ 	.word	0x00038840
        /*0b00*/ 	.short	0x010a
        /*0b02*/ 	.byte	0x3f
	.zero		1


	//   ....[86]....
        /*0b04*/ 	.word	0x0001b610
        /*0b08*/ 	.word	0x00000004
        /*0b0c*/ 	.word	0x00038860
        /*0b10*/ 	.short	0x010a
        /*0b12*/ 	.byte	0x3f
	.zero		1


	//   ....[87]....
        /*0b14*/ 	.word	0x0001b660
        /*0b18*/ 	.word	0x00000004
        /*0b1c*/ 	.word	0x00038840
        /*0b20*/ 	.short	0x010a
        /*0b22*/ 	.byte	0x3f
	.zero		1


	//   ....[88]....
        /*0b24*/ 	.word	0x0001b6b0
        /*0b28*/ 	.word	0x00000004
        /*0b2c*/ 	.word	0x00038860
        /*0b30*/ 	.short	0x010a
        /*0b32*/ 	.byte	0x3f
	.zero		1


	//   ....[89]....
        /*0b34*/ 	.word	0x0001b7a0
        /*0b38*/ 	.word	0x00000000
        /*0b3c*/ 	.word	0x00038820
        /*0b40*/ 	.short	0x010a
        /*0b42*/ 	.byte	0x3f
	.zero		1


	//   ....[90]....
        /*0b44*/ 	.word	0x0001b940
        /*0b48*/ 	.word	0x00000006
        /*0b4c*/ 	.word	0x00000000
        /*0b50*/ 	.short	0x010a
        /*0b52*/ 	.byte	0x3f
	.zero		1


	//   ....[91]....
        /*0b54*/ 	.word	0x0001b990
        /*0b58*/ 	.word	0x00000007
        /*0b5c*/ 	.word	0x00000000
        /*0b60*/ 	.short	0x010a
        /*0b62*/ 	.byte	0x3f
	.zero		1


	//   ....[92]....
        /*0b64*/ 	.word	0x0001b9e0
        /*0b68*/ 	.word	0x00000004
        /*0b6c*/ 	.word	0x00000000
        /*0b70*/ 	.short	0x010a
        /*0b72*/ 	.byte	0x3f
	.zero		1


	//----- nvinfo : EIATTR_NUM_MBARRIERS
	.align		4
.L_831:
        /*0b74*/ 	.byte	0x03, 0x38
        /*0b76*/ 	.short	0x0017


	//----- nvinfo : EIATTR_EXIT_INSTR_OFFSETS
	.align		4
        /*0b78*/ 	.byte	0x04, 0x1c
        /*0b7a*/ 	.short	(.L_833 - .L_832)


	//   ....[0]....
.L_832:
        /*0b7c*/ 	.word	0x00000a20


	//   ....[1]....
        /*0b80*/ 	.word	0x000137f0


	//   ....[2]....
        /*0b84*/ 	.word	0x0001a0e0


	//----- nvinfo : EIATTR_MAX_THREADS
	.align		4
.L_833:
        /*0b88*/ 	.byte	0x04, 0x05
        /*0b8a*/ 	.short	(.L_835 - .L_834)
.L_834:
        /*0b8c*/ 	.word	0x00000180
        /*0b90*/ 	.word	0x00000001
        /*0b94*/ 	.word	0x00000001


	//----- nvinfo : EIATTR_CRS_STACK_SIZE
	.align		4
.L_835:
        /*0b98*/ 	.byte	0x04, 0x1e
        /*0b9a*/ 	.short	(.L_837 - .L_836)
.L_836:
        /*0b9c*/ 	.word	0x00000000


	//----- nvinfo : EIATTR_CBANK_PARAM_SIZE
	.align		4
.L_837:
        /*0ba0*/ 	.byte	0x03, 0x19
        /*0ba2*/ 	.short	0x0bf0


	//----- nvinfo : EIATTR_PARAM_CBANK
	.align		4
        /*0ba4*/ 	.byte	0x04, 0x0a
        /*0ba6*/ 	.short	(.L_839 - .L_838)
	.align		4
.L_838:
        /*0ba8*/ 	.word	index@(.nv.constant0._ZN7cutlass13device_kernelIN5flash11enable_sm90INS1_16FlashAttnFwdSm90INS1_25CollectiveMainloopFwdSm90ILi2EN4cute5tupleIJNS5_1CILi1EEES8_S8_EEENS6_IJNS7_ILi64EEESA_SA_EEELi512ENS_10bfloat16_tEfNS_4arch4Sm90ELb0ELb1ELb0ELb0ELb0ELb0ELb1ELb0ELb0ELb1ELb0ELb0EEENS1_21CollectiveEpilogueFwdINS6_IJSA_NS7_ILi512EEESA_EEES9_SC_SE_Li256ELb0ELb1ELb0ELb0EEENS1_30DynamicPersistentTileSchedulerILi256ELi128ELb0ELb1ELb1EEEEEEEEEvNT_6ParamsE)
        /*0bac*/ 	.short	0x0210
        /*0bae*/ 	.short	0x0bf0


	//----- nvinfo : EIATTR_SW_WAR
	.align		4
.L_839:
        /*0bb0*/ 	.byte	0x04, 0x36
        /*0bb2*/ 	.short	(.L_841 - .L_840)
.L_840:
        /*0bb4*/ 	.word	0x00000008
.L_841:


//--------------------- .nv.info._ZN7cutlass13device_kernelIN5flash11enable_sm90INS1_16FlashAttnFwdSm90INS1_25CollectiveMainloopFwdSm90ILi2EN4cute5tupleIJNS5_1CILi1EEES8_S8_EEENS6_IJNS7_ILi64EEESA_SA_EEELi512ENS_10bfloat16_tEfNS_4arch4Sm90ELb0ELb1ELb0ELb1ELb0ELb0ELb0ELb0ELb0ELb1ELb0ELb0EEENS1_21CollectiveEpilogueFwdINS6_IJSA_NS7_ILi512EEESA_EEES9_SC_SE_Li256ELb1ELb1ELb0ELb0EEENS1_36VarlenDynamicPersistentTileSchedulerILi64ELi64ELi256ELi128ELb0ELb1ELb1ELb1ELb0ELb1EEEEEEEEEvNT_6ParamsE --------------------------
	.section	.nv.info._ZN7cutlass13device_kernelIN5flash11enable_sm90INS1_16FlashAttnFwdSm90INS1_25CollectiveMainloopFwdSm90ILi2EN4cute5tupleIJNS5_1CILi1EEES8_S8_EEENS6_IJNS7_ILi64EEESA_SA_EEELi512ENS_10bfloat16_tEfNS_4arch4Sm90ELb0ELb1ELb0ELb1ELb0ELb0ELb0ELb0ELb0ELb1ELb0ELb0EEENS1_21CollectiveEpilogueFwdINS6_IJSA_NS7_ILi512EEESA_EEES9_SC_SE_Li256ELb1ELb1ELb0ELb0EEENS1_36VarlenDynamicPersistentTileSchedulerILi64ELi64ELi256ELi128ELb0ELb1ELb1ELb1ELb0ELb1EEEEEEEEEvNT_6ParamsE,"",@"SHT_CUDA_INFO"
	.sectionflags	@""
	.align	4


	//----- nvinfo : EIATTR_CUDA_API_VERSION
	.align		4
        /*0000*/ 	.byte	0x04, 0x37
        /*0002*/ 	.short	(.L_843 - .L_842)
.L_842:
        /*0004*/ 	.word	0x00000082


	//----- nvinfo : EIATTR_KPARAM_INFO
	.align		4
.L_843:
        /*0008*/ 	.byte	0x04, 0x17
        /*000a*/ 	.short	(.L_845 - .L_844)
.L_844:
        /*000c*/ 	.word	0x00000000
        /*0010*/ 	.short	0x0000
        /*0012*/ 	.short	0x0070
        /*0014*/ 	.byte	0x00, 0xf0, 0x01, 0x2a


	//----- nvinfo : EIATTR_SPARSE_MMA_MASK
	.align		4
.L_845:
        /*0018*/ 	.byte	0x03, 0x50
        /*001a*/ 	.short	0x0000


	//----- nvinfo : EIATTR_MAXREG_COUNT
	.align		4
        /*001c*/ 	.byte	0x03, 0x1b
        /*001e*/ 	.short	0x00a8


	//----- nvinfo : EIATTR_NUM_BARRIERS
	.align		4
        /*0020*/ 	.byte	0x02, 0x4c
        /*0022*/ 	.byte	0x10
	.zero		1


	//----- nvinfo : EIATTR_EXTERNS
	.align		4
        /*0024*/ 	.byte	0x04, 0x0f
        /*0026*/ 	.short	(.L_847 - .L_846)


	//   ....[0]....
	.align		4
.L_846:
        /*0028*/ 	.word	index@(__assertfail)


	//----- nvinfo : EIATTR_ANNOTATIONS
	.align		4
.L_847:
        /*002c*/ 	.byte	0x04, 0x55
        /*002e*/ 	.short	(.L_849 - .L_848)


	//   ....[0]....
.L_848:
        /* <DEDUP_REMOVED lines=55> */


	//----- nvinfo : EIATTR_MERCURY_ISA_VERSION
	.align		4
.L_849:
        /*0390*/ 	.byte	0x03, 0x5f
        /*0392*/ 	.short	0x0101


	//----- nvinfo : EIATTR_UNUSED_LOAD_BYTE_OFFSET
	.align		4
        /*0394*/ 	.byte	0x04, 0x44
        /*0396*/ 	.short	(.L_851 - .L_850)


	//   ....[0]....
.L_850:
        /*0398*/ 	.word	0x00000a10
        /*039c*/ 	.word	0x0000fff0


	//   ....[1]....
        /*03a0*/ 	.word	0x0000ce80
        /*03a4*/ 	.word	0x0000fff0


	//----- nvinfo : EIATTR_INT_WARP_WIDE_INSTR_OFFSETS
	.align		4
.L_851:
        /*03a8*/ 	.byte	0x04, 0x31
        /*03aa*/ 	.short	(.L_853 - .L_852)


	//   ....[0]....
.L_852:
        /*03ac*/ 	.word	0x00000130


	//   ....[1]....
        /*03b0*/ 	.word	0x00000170


	//   ....[2]....
        /*03b4*/ 	.word	0x000001e0


	//   ....[3]....
        /*03b8*/ 	.word	0x000113e0


	//   ....[4]....
        /*03bc*/ 	.word	0x00011470


	//   ....[5]....
        /*03c0*/ 	.word	0x00015ea0


	//   ....[6]....
        /*03c4*/ 	.word	0x00015f30


	//----- nvinfo : EIATTR_COOP_GROUP_MASK_REGIDS
	.align		4
.L_853:
        /*03c8*/ 	.byte	0x04, 0x29
        /*03ca*/ 	.short	(.L_855 - .L_854)


	//   ....[0]....
.L_854:
        /*03cc*/ 	.word	0xffffffff


	//   ....[1]....
        /*03d0*/ 	.word	0xffffffff


	//   ....[2]....
        /*03d4*/ 	.word	0xffffffff


	//   ....[3]....
        /*03d8*/ 	.word	0xffffffff


	//   ....[4]....
        /*03dc*/ 	.word	0xffffffff


	//   ....[5]....
        /*03e0*/ 	.word	0xffffffff


	//   ....[6]....
        /*03e4*/ 	.word	0xffffffff


	//   ....[7]....
        /*03e8*/ 	.word	0xffffffff


	//   ....[8]....
        /*03ec*/ 	.word	0xffffffff


	//   ....[9]....
        /*03f0*/ 	.word	0xffffffff


	//   ....[10]....
        /*03f4*/ 	.word	0xffffffff


	//   ....[11]....
        /*03f8*/ 	.word	0xffffffff


	//   ....[12]....
        /*03fc*/ 	.word	0xffffffff


	//   ....[13]....
        /*0400*/ 	.word	0xffffffff


	//   ....[14]....
        /*0404*/ 	.word	0xffffffff


	//   ....[15]....
        /*0408*/ 	.word	0xffffffff


	//   ....[16]....
        /*040c*/ 	.word	0xffffffff


	//   ....[17]....
        /*0410*/ 	.word	0xffffffff


	//   ....[18]....
        /*0414*/ 	.word	0xffffffff


	//   ....[19]....
        /*0418*/ 	.word	0xffffffff


	//   ....[20]....
        /*041c*/ 	.word	0xffffffff


	//   ....[21]....
        /*0420*/ 	.word	0xffffffff


	//   ....[22]....
        /*0424*/ 	.word	0xffffffff


	//   ....[23]....
        /*0428*/ 	.word	0xffffffff


	//   ....[24]....
        /*042c*/ 	.word	0xffffffff


	//   ....[25]....
        /*0430*/ 	.word	0xffffffff


	//   ....[26]....
        /*0434*/ 	.word	0xffffffff


	//   ....[27]....
        /*0438*/ 	.word	0xffffffff


	//   ....[28]....
        /*043c*/ 	.word	0xffffffff


	//   ....[29]....
        /*0440*/ 	.word	0xffffffff


	//   ....[30]....
        /*0444*/ 	.word	0xffffffff


	//   ....[31]....
        /*0448*/ 	.word	0xffffffff


	//   ....[32]....
        /*044c*/ 	.word	0xffffffff


	//   ....[33]....
        /*0450*/ 	.word	0xffffffff


	//   ....[34]....
        /*0454*/ 	.word	0xffffffff


	//   ....[35]....
        /*0458*/ 	.word	0xffffffff


	//   ....[36]....
        /*045c*/ 	.word	0xffffffff


	//   ....[37]....
        /*0460*/ 	.word	0xffffffff


	//   ....[38]....
        /*0464*/ 	.word	0xffffffff


	//   ....[39]....
        /*0468*/ 	.word	0xffffffff


	//   ....[40]....
        /*046c*/ 	.word	0xffffffff


	//   ....[41]....
        /*0470*/ 	.word	0xffffffff


	//   ....[42]....
        /*0474*/ 	.word	0xffffffff


	//   ....[43]....
        /*0478*/ 	.word	0xffffffff


	//   ....[44]....
        /*047c*/ 	.word	0xffffffff


	//   ....[45]....
        /*0480*/ 	.word	0xffffffff


	//   ....[46]....
        /*0484*/ 	.word	0xffffffff


	//   ....[47]....
        /*0488*/ 	.word	0xffffffff


	//   ....[48]....
        /*048c*/ 	.word	0xffffffff


	//   ....[49]....
        /*0490*/ 	.word	0xffffffff


	//   ....[50]....
        /*0494*/ 	.word	0xffffffff


	//   ....[51]....
        /*0498*/ 	.word	0xffffffff


	//   ....[52]....
        /*049c*/ 	.word	0xffffffff


	//   ....[53]....
        /*04a0*/ 	.word	0xffffffff


	//   ....[54]....
        /*04a4*/ 	.word	0xffffffff


	//   ....[55]....
        /*04a8*/ 	.word	0xffffffff


	//   ....[56]....
        /*04ac*/ 	.word	0xffffffff


	//   ....[57]....
        /*04b0*/ 	.word	0xffffffff


	//   ....[58]....
        /*04b4*/ 	.word	0xffffffff


	//   ....[59]....
        /*04b8*/ 	.word	0xffffffff


	//   ....[60]....
        /*04bc*/ 	.word	0xffffffff


	//   ....[61]....
        /*04c0*/ 	.word	0xffffffff


	//   ....[62]....
        /*04c4*/ 	.word	0xffffffff


	//   ....[63]....
        /*04c8*/ 	.word	0xffffffff


	//   ....[64]....
        /*04cc*/ 	.word	0xffffffff


	//   ....[65]....
        /*04d0*/ 	.word	0xffffffff


	//   ....[66]....
        /*04d4*/ 	.word	0xffffffff


	//   ....[67]....
        /*04d8*/ 	.word	0xffffffff


	//   ....[68]....
        /*04dc*/ 	.word	0xffffffff


	//   ....[69]....
        /*04e0*/ 	.word	0xffffffff


	//   ....[70]....
        /*04e4*/ 	.word	0xffffffff


	//   ....[71]....
        /*04e8*/ 	.word	0xffffffff


	//   ....[72]....
        /*04ec*/ 	.word	0xffffffff


	//   ....[73]....
        /*04f0*/ 	.word	0xffffffff


	//   ....[74]....
        /*04f4*/ 	.word	0xffffffff


	//   ....[75]....
        /*04f8*/ 	.word	0xffffffff


	//   ....[76]....
        /*04fc*/ 	.word	0xffffffff


	//   ....[77]....
        /*0500*/ 	.word	0xffffffff


	//   ....[78]....
        /*0504*/ 	.word	0xffffffff


	//   ....[79]....
        /*0508*/ 	.word	0xffffffff


	//   ....[80]....
        /*050c*/ 	.word	0xffffffff


	//   ....[81]....
        /*0510*/ 	.word	0xffffffff


	//   ....[82]....
        /*0514*/ 	.word	0xffffffff


	//   ....[83]....
        /*0518*/ 	.word	0xffffffff


	//   ....[84]....
        /*051c*/ 	.word	0xffffffff


	//   ....[85]....
        /*0520*/ 	.word	0xffffffff


	//   ....[86]....
        /*0524*/ 	.word	0xffffffff


	//   ....[87]....
        /*0528*/ 	.word	0xffffffff


	//   ....[88]....
        /*052c*/ 	.word	0xffffffff


	//   ....[89]....
        /*0530*/ 	.word	0xffffffff


	//   ....[90]....
        /*0534*/ 	.word	0xffffffff


	//   ....[91]....
        /*0538*/ 	.word	0xffffffff


	//   ....[92]....
        /*053c*/ 	.word	0xffffffff


	//   ....[93]....
        /*0540*/ 	.word	0xffffffff


	//   ....[94]....
        /*0544*/ 	.word	0xffffffff


	//   ....[95]....
        /*0548*/ 	.word	0x0500000f


	//   ....[96]....
        /*054c*/ 	.word	0x0500000f


	//   ....[97]....
        /*0550*/ 	.word	0x0500000f


	//   ....[98]....
        /*0554*/ 	.word	0x0500000f


	//   ....[99]....
        /*0558*/ 	.word	0x0500000f


	//   ....[100]....
        /*055c*/ 	.word	0x0500000f


	//   ....[101]....
        /*0560*/ 	.word	0x0500000f


	//   ....[102]....
        /*0564*/ 	.word	0x0500000f


	//   ....[103]....
        /*0568*/ 	.word	0x0500000f


	//   ....[104]....
        /*056c*/ 	.word	0x0500000f


	//   ....[105]....
        /*0570*/ 	.word	0x0500000f


	//   ....[106]....
        /*0574*/ 	.word	0x0500000f


	//   ....[107]....
        /*0578*/ 	.word	0x0500000f


	//   ....[108]....
        /*057c*/ 	.word	0x0500000f


	//   ....[109]....
        /*0580*/ 	.word	0x0500000f


	//   ....[110]....
        /*0584*/ 	.word	0x0500000f


	//   ....[111]....
        /*0588*/ 	.word	0x0500000f


	//   ....[112]....
        /*058c*/ 	.word	0x0500000f


	//   ....[113]....
        /*0590*/ 	.word	0x0500000f


	//   ....[114]....
        /*0594*/ 	.word	0x0500000f


	//   ....[115]....
        /*0598*/ 	.word	0x0500000f


	//   ....[116]....
        /*059c*/ 	.word	0x0500000f


	//   ....[117]....
        /*05a0*/ 	.word	0x0500000f


	//   ....[118]....
        /*05a4*/ 	.word	0x0500000f


	//   ....[119]....
        /*05a8*/ 	.word	0x0500000f


	//   ....[120]....
        /*05ac*/ 	.word	0x0500000f


	//   ....[121]....
        /*05b0*/ 	.word	0x0500000f


	//----- nvinfo : EIATTR_COOP_GROUP_INSTR_OFFSETS
	.align		4
.L_855:
        /*05b4*/ 	.byte	0x04, 0x28
        /*05b6*/ 	.short	(.L_857 - .L_856)


	//   ....[0]....
.L_856:
        /*05b8*/ 	.word	0x00000060


	//   ....[1]....
        /*05bc*/ 	.word	0x00000140


	//   ....[2]....
        /*05c0*/ 	.word	0x00000190


	//   ....[3]....
        /*05c4*/ 	.word	0x00000380


	//   ....[4]....
        /*05c8*/ 	.word	0x000004e0


	//   ....[5]....
        /*05cc*/ 	.word	0x00000600


	//   ....[6]....
        /*05d0*/ 	.word	0x00000760


	//   ....[7]....
        /*05d4*/ 	.word	0x00001da0


	//   ....[8]....
        /*05d8*/ 	.word	0x00003e90


	//   ....[9]....
        /*05dc*/ 	.word	0x000044d0


	//   ....[10]....
        /*05e0*/ 	.word	0x00004c50


	//   ....[11]....
        /*05e4*/ 	.word	0x00005100


	//   ....[12]....
        /*05e8*/ 	.word	0x00005220


	//   ....[13]....
        /*05ec*/ 	.word	0x00005580


	//   ....[14]....
        /*05f0*/ 	.word	0x00005650


	//   ....[15]....
        /*05f4*/ 	.word	0x00005f10


	//   ....[16]....
        /*05f8*/ 	.word	0x000063c0


	//   ....[17]....
        /*05fc*/ 	.word	0x00006670


	//   ....[18]....
        /*0600*/ 	.word	0x00006d50


	//   ....[19]....
        /*0604*/ 	.word	0x00006e50


	//   ....[20]....
        /*0608*/ 	.word	0x000071e0


	//   ....[21]....
        /*060c*/ 	.word	0x000072b0


	//   ....[22]....
        /*0610*/ 	.word	0x00008430


	//   ....[23]....
        /*0614*/ 	.word	0x00008af0


	//   ....[24]....
        /*0618*/ 	.word	0x00008b20


	//   ....[25]....
        /*061c*/ 	.word	0x00008d60


	//   ....[26]....
        /*0620*/ 	.word	0x00008f30


	//   ....[27]....
        /*0624*/ 	.word	0x00009f90


	//   ....[28]....
        /*0628*/ 	.word	0x0000a2f0


	//   ....[29]....
        /*062c*/ 	.word	0x0000a590


	//   ....[30]....
        /*0630*/ 	.word	0x0000ac60


	//   ....[31]....
        /*0634*/ 	.word	0x0000ad20


	//   ....[32]....
        /*0638*/ 	.word	0x0000b110


	//   ....[33]....
        /*063c*/ 	.word	0x0000b1c0


	//   ....[34]....
        /*0640*/ 	.word	0x0000c340


	//   ....[35]....
        /*0644*/ 	.word	0x0000c380


	//   ....[36]....
        /*0648*/ 	.word	0x0000c3b0


	//   ....[37]....
        /*064c*/ 	.word	0x0000c420


	//   ....[38]....
        /*0650*/ 	.word	0x0000c450


	//   ....[39]....
        /*0654*/ 	.word	0x0000dda0


	//   ....[40]....
        /*0658*/ 	.word	0x0000e3e0


	//   ....[41]....
        /*065c*/ 	.word	0x0000e410


	//   ....[42]....
        /*0660*/ 	.word	0x0000e430


	//   ....[43]....
        /*0664*/ 	.word	0x0000e450


	//   ....[44]....
        /*0668*/ 	.word	0x0000eae0


	//   ....[45]....
        /*066c*/ 	.word	0x0000eaf0


	//   ....[46]....
        /*0670*/ 	.word	0x0000ed20


	//   ....[47]....
        /*0674*/ 	.word	0x0000ed40


	//   ....[48]....
        /*0678*/ 	.word	0x0000f8e0


	//   ....[49]....
        /*067c*/ 	.word	0x0000f910


	//   ....[50]....
        /*0680*/ 	.word	0x0000fb50


	//   ....[51]....
        /*0684*/ 	.word	0x0000fb70


	//   ....[52]....
        /*0688*/ 	.word	0x0000fe30


	//   ....[53]....
        /*068c*/ 	.word	0x00010000


	//   ....[54]....
        /*0690*/ 	.word	0x00010030


	//   ....[55]....
        /*0694*/ 	.word	0x00010060


	//   ....[56]....
        /*0698*/ 	.word	0x00010090


	//   ....[57]....
        /*069c*/ 	.word	0x000100c0


	//   ....[58]....
        /*06a0*/ 	.word	0x000100f0


	//   ....[59]....
        /*06a4*/ 	.word	0x00010260


	//   ....[60]....
        /*06a8*/ 	.word	0x00010290


	//   ....[61]....
        /*06ac*/ 	.word	0x000102c0


	//   ....[62]....
        /*06b0*/ 	.word	0x000102f0


	//   ....[63]....
        /*06b4*/ 	.word	0x00010320


	//   ....[64]....
        /*06b8*/ 	.word	0x00010350


	//   ....[65]....
        /*06bc*/ 	.word	0x000103f0


	//   ....[66]....
        /*06c0*/ 	.word	0x00010450


	//   ....[67]....
        /*06c4*/ 	.word	0x000104e0


	//   ....[68]....
        /*06c8*/ 	.word	0x000119a0


	//   ....[69]....
        /*06cc*/ 	.word	0x000124d0


	//   ....[70]....
        /*06d0*/ 	.word	0x000124f0


	//   ....[71]....
        /*06d4*/ 	.word	0x000125a0


	//   ....[72]....
        /*06d8*/ 	.word	0x000125b0


	//   ....[73]....
        /*06dc*/ 	.word	0x00012630


	//   ....[74]....
        /*06e0*/ 	.word	0x00012640


	//   ....[75]....
        /*06e4*/ 	.word	0x00012650


	//   ....[76]....
        /*06e8*/ 	.word	0x00012660


	//   ....[77]....
        /*06ec*/ 	.word	0x00016130


	//   ....[78]....
        /*06f0*/ 	.word	0x00016160


	//   ....[79]....
        /*06f4*/ 	.word	0x000161a0


	//   ....[80]....
        /*06f8*/ 	.word	0x000161d0


	//   ....[81]....
        /*06fc*/ 	.word	0x00016200


	//   ....[82]....
        /*0700*/ 	.word	0x00016230


	//   ....[83]....
        /*0704*/ 	.word	0x00016260


	//   ....[84]....
        /*0708*/ 	.word	0x00016290


	//   ....[85]....
        /*070c*/ 	.word	0x00016410


	//   ....[86]....
        /*0710*/ 	.word	0x00016440


	//   ....[87]....
        /*0714*/ 	.word	0x00016470


	//   ....[88]....
        /*0718*/ 	.word	0x000164a0


	//   ....[89]....
        /*071c*/ 	.word	0x000164d0


	//   ....[90]....
        /*0720*/ 	.word	0x00016500


	//   ....[91]....
        /*0724*/ 	.word	0x000165c0


	//   ....[92]....
        /*0728*/ 	.word	0x000165e0


	//   ....[93]....
        /*072c*/ 	.word	0x00016650


	//   ....[94]....
        /*0730*/ 	.word	0x00016d10


	//   ....[95]....
        /*0734*/ 	.word	0x00017420


	//   ....[96]....
        /*0738*/ 	.word	0x000175e0


	//   ....[97]....
        /*073c*/ 	.word	0x00017630


	//   ....[98]....
        /*0740*/ 	.word	0x00017690


	//   ....[99]....
        /*0744*/ 	.word	0x00017780


	//   ....[100]....
        /*0748*/ 	.word	0x000177e0


	//   ....[101]....
        /*074c*/ 	.word	0x000178d0


	//   ....[102]....
        /*0750*/ 	.word	0x00017930


	//   ....[103]....
        /*0754*/ 	.word	0x00017a00


	//   ....[104]....
        /*0758*/ 	.word	0x00017d30


	//   ....[105]....
        /*075c*/ 	.word	0x00017dd0


	//   ....[106]....
        /*0760*/ 	.word	0x00017ef0


	//   ....[107]....
        /*0764*/ 	.word	0x00017f60


	//   ....[108]....
        /*0768*/ 	.word	0x00017fd0


	//   ....[109]....
        /*076c*/ 	.word	0x00018040


	//   ....[110]....
        /*0770*/ 	.word	0x000180b0


	//   ....[111]....
        /*0774*/ 	.word	0x00018130


	//   ....[112]....
        /*0778*/ 	.word	0x000181c0


	//   ....[113]....
        /*077c*/ 	.word	0x00018250


	//   ....[114]....
        /*0780*/ 	.word	0x000182c0


	//   ....[115]....
        /*0784*/ 	.word	0x00018330


	//   ....[116]....
        /*0788*/ 	.word	0x000183a0


	//   ....[117]....
        /*078c*/ 	.word	0x00018420


	//   ....[118]....
        /*0790*/ 	.word	0x00018490


	//   ....[119]....
        /*0794*/ 	.word	0x00018530


	//   ....[120]....
        /*0798*/ 	.word	0x000185c0


	//   ....[121]....
        /*079c*/ 	.word	0x000186f0


	//----- nvinfo : EIATTR_REG_RECONFIG
	.align		4
.L_857:
        /*07a0*/ 	.byte	0x01, 0x54
	.zero		2


	//----- nvinfo : EIATTR_SYSCALL_OFFSETS
	.align		4
        /*07a4*/ 	.byte	0x04, 0x46
        /*07a6*/ 	.short	(.L_859 - .L_858)


	//   ....[0]....
.L_858:
        /*07a8*/ 	.word	0x00004060


	//   ....[1]....
        /*07ac*/ 	.word	0x000115e0


	//   ....[2]....
        /*07b0*/ 	.word	0x00011730


	//   ....[3]....
        /*07b4*/ 	.word	0x00011820


	//   ....[4]....
        /*07b8*/ 	.word	0x00012090


	//----- nvinfo : EIATTR_MBARRIER_INSTR_OFFSETS
	.align		4
.L_859:
        /*07bc*/ 	.byte	0x04, 0x39
        /*07be*/ 	.short	(.L_861 - .L_860)


	//   ....[0]....
.L_860:
        /*07c0*/ 	.word	0x00000270
        /*07c4*/ 	.word	0x000000ff
        /*07c8*/ 	.word	0x00028c00
        /*07cc*/ 	.short	0x0100
        /*07ce*/ 	.byte	0x08
	.zero		1


	//   ....[1]....
        /*07d0*/ 	.word	0x00000280
        /*07d4*/ 	.word	0x000000ff
        /*07d8*/ 	.word	0x00028c20
        /*07dc*/ 	.short	0x0100
        /*07de*/ 	.byte	0x08
	.zero		1


	//   ....[2]....
        /*07e0*/ 	.word	0x00000330
        /*07e4*/ 	.word	0x000000ff
        /*07e8*/ 	.word	0x00028c30
        /*07ec*/ 	.short	0x0100
        /*07ee*/ 	.byte	0x06
	.zero		1


	//   ....[3]....
        /*07f0*/ 	.word	0x00000340
        /*07f4*/ 	.word	0x000000ff
        /*07f8*/ 	.word	0x00028c40
        /*07fc*/ 	.short	0x0100
        /*07fe*/ 	.byte	0x06
	.zero		1


	//   ....[4]....
        /*0800*/ 	.word	0x00000350
        /*0804*/ 	.word	0x000000ff
        /*0808*/ 	.word	0x00028c38
        /*080c*/ 	.short	0x0100
        /*080e*/ 	.byte	0x06
	.zero		1


	//   ....[5]....
        /*0810*/ 	.word	0x00000360
        /*0814*/ 	.word	0x000000ff
        /*0818*/ 	.word	0x00028c48
        /*081c*/ 	.short	0x0100
        /*081e*/ 	.byte	0x06
	.zero		1


	//   ....[6]....
        /*0820*/ 	.word	0x00000490
        /*0824*/ 	.word	0x000000ff
        /*0828*/ 	.word	0x00028c50
        /*082c*/ 	.short	0x0100
        /*082e*/ 	.byte	0x08
	.zero		1


	//   ....[7]....
        /*0830*/ 	.word	0x000004a0
        /*0834*/ 	.word	0x000000ff
        /*0838*/ 	.word	0x00028c60
        /*083c*/ 	.short	0x0100
        /*083e*/ 	.byte	0x08
	.zero		1


	//   ....[8]....
        /*0840*/ 	.word	0x000004b0
        /*0844*/ 	.word	0x000000ff
        /*0848*/ 	.word	0x00028c58
        /*084c*/ 	.short	0x0100
        /*084e*/ 	.byte	0x08
	.zero		1


	//   ....[9]....
        /*0850*/ 	.word	0x000004c0
        /*0854*/ 	.word	0x000000ff
        /*0858*/ 	.word	0x00028c68
        /*085c*/ 	.short	0x0100
        /*085e*/ 	.byte	0x08
	.zero		1


	//   ....[10]....
        /*0860*/ 	.word	0x000005b0
        /*0864*/ 	.word	0x000000ff
        /*0868*/ 	.word	0x00028c70
        /*086c*/ 	.short	0x0100
        /*086e*/ 	.byte	0x06
	.zero		1


	//   ....[11]....
        /*0870*/ 	.word	0x000005c0
        /*0874*/ 	.word	0x000000ff
        /*0878*/ 	.word	0x00028c80
        /*087c*/ 	.short	0x0100
        /*087e*/ 	.byte	0x06
	.zero		1


	//   ....[12]....
        /*0880*/ 	.word	0x000005d0
        /*0884*/ 	.word	0x000000ff
        /*0888*/ 	.word	0x00028c78
        /*088c*/ 	.short	0x0100
        /*088e*/ 	.byte	0x06
	.zero		1


	//   ....[13]....
        /*0890*/ 	.word	0x000005e0
        /*0894*/ 	.word	0x000000ff
        /*0898*/ 	.word	0x00028c88
        /*089c*/ 	.short	0x0100
        /*089e*/ 	.byte	0x06
	.zero		1


	//   ....[14]....
        /*08a0*/ 	.word	0x00000710
        /*08a4*/ 	.word	0x000000ff
        /*08a8*/ 	.word	0x00028c90
        /*08ac*/ 	.short	0x0100
        /*08ae*/ 	.byte	0x08
	.zero		1


	//   ....[15]....
        /*08b0*/ 	.word	0x00000720
        /*08b4*/ 	.word	0x000000ff
        /*08b8*/ 	.word	0x00028ca0
        /*08bc*/ 	.short	0x0100
        /*08be*/ 	.byte	0x08
	.zero		1


	//   ....[16]....
        /*08c0*/ 	.word	0x00000730
        /*08c4*/ 	.word	0x000000ff
        /*08c8*/ 	.word	0x00028c98
        /*08cc*/ 	.short	0x0100
        /*08ce*/ 	.byte	0x08
	.zero		1


	//   ....[17]....
        /*08d0*/ 	.word	0x00000740
        /*08d4*/ 	.word	0x000000ff
        /*08d8*/ 	.word	0x00028ca8
        /*08dc*/ 	.short	0x0100
        /*08de*/ 	.byte	0x08
	.zero		1


	//   ....[18]....
        /*08e0*/ 	.word	0x00000870
        /*08e4*/ 	.word	0x000000ff
        /*08e8*/ 	.word	0x00028cb0
        /*08ec*/ 	.short	0x0100
        /*08ee*/ 	.byte	0x08
	.zero		1


	//   ....[19]....
        /*08f0*/ 	.word	0x00000880
        /*08f4*/ 	.word	0x000000ff
        /*08f8*/ 	.word	0x00028cc0
        /*08fc*/ 	.short	0x0100
        /*08fe*/ 	.byte	0x08
	.zero		1


	//   ....[20]....
        /*0900*/ 	.word	0x00000890
        /*0904*/ 	.word	0x000000ff
        /*0908*/ 	.word	0x00028cb8
        /*090c*/ 	.short	0x0100
        /*090e*/ 	.byte	0x08
	.zero		1


	//   ....[21]....
        /*0910*/ 	.word	0x000008a0
        /*0914*/ 	.word	0x000000ff
        /*0918*/ 	.word	0x00028cc8
        /*091c*/ 	.short	0x0100
        /*091e*/ 	.byte	0x08
	.zero		1


	//   ....[22]....
        /*0920*/ 	.word	0x00001eb0
        /*0924*/ 	.word	0x000000ff
        /*0928*/ 	.word	0x00028c50
        /*092c*/ 	.short	0x010a
        /*092e*/ 	.byte	0x15
	.zero		1


	//   ....[23]....
        /*0930*/ 	.word	0x00002180
        /*0934*/ 	.word	0x00000000
        /*0938*/ 	.word	0x00000000
        /*093c*/ 	.short	0x0101
        /*093e*/ 	.byte	0x3f
	.zero		1


	//   ....[24]....
        /*0940*/ 	.word	0x00002ac0
        /*0944*/ 	.word	0x000000ff
        /*0948*/ 	.word	0x00028c50
        /*094c*/ 	.short	0x010a
        /*094e*/ 	.byte	0x15
	.zero		1


	//   ....[25]....
        /*0950*/ 	.word	0x00002b00
        /*0954*/ 	.word	0x000000ff
        /*0958*/ 	.word	0x00028c50
        /*095c*/ 	.short	0x010a
        /*095e*/ 	.byte	0x15
	.zero		1


	//   ....[26]....
        /*0960*/ 	.word	0x00002cd0
        /*0964*/ 	.word	0x00000000
        /*0968*/ 	.word	0x00000000
        /*096c*/ 	.short	0x0101
        /*096e*/ 	.byte	0x3f
	.zero		1


	//   ....[27]....
        /*0970*/ 	.word	0x000040e0
        /*0974*/ 	.word	0x000000ff
        /*0978*/ 	.word	0x00028c00
        /*097c*/ 	.short	0x010a
        /*097e*/ 	.byte	0x2e
	.zero		1


	//   ....[28]....
        /*0980*/ 	.word	0x00004160
        /*0984*/ 	.word	0x00000007
        /*0988*/ 	.word	0x00028c30
        /*098c*/ 	.short	0x010a
        /*098e*/ 	.byte	0x3f
	.zero		1


	//   ....[29]....
        /*0990*/ 	.word	0x000041a0
        /*0994*/ 	.word	0x00000007
        /*0998*/ 	.word	0x00028c30
        /*099c*/ 	.short	0x010a
        /*099e*/ 	.byte	0x3f
	.zero		1


	//   ....[30]....
        /*09a0*/ 	.word	0x000045c0
        /*09a4*/ 	.word	0x00000003
        /*09a8*/ 	.word	0x00000000
        /*09ac*/ 	.short	0x0101
        /*09ae*/ 	.byte	0x3f
	.zero		1


	//   ....[31]....
        /*09b0*/ 	.word	0x00005c30
        /*09b4*/ 	.word	0x00000007
        /*09b8*/ 	.word	0x00028c50
        /*09bc*/ 	.short	0x010a
        /*09be*/ 	.byte	0x3f
	.zero		1


	//   ....[32]....
        /*09c0*/ 	.word	0x00005c70
        /*09c4*/ 	.word	0x00000007
        /*09c8*/ 	.word	0x00028c50
        /*09cc*/ 	.short	0x010a
        /*09ce*/ 	.byte	0x3f
	.zero		1


	//   ....[33]....
        /*09d0*/ 	.word	0x00005f30
        /*09d4*/ 	.word	0x00000007
        /*09d8*/ 	.word	0x00000000
        /*09dc*/ 	.short	0x0101
        /*09de*/ 	.byte	0x3f
	.zero		1


	//   ....[34]....
        /*09e0*/ 	.word	0x000061c0
        /*09e4*/ 	.word	0x000000ff
        /*09e8*/ 	.word	0x00028c30
        /*09ec*/ 	.short	0x010a
        /*09ee*/ 	.byte	0x1a
	.zero		1


	//   ....[35]....
        /*09f0*/ 	.word	0x00006200
        /*09f4*/ 	.word	0x000000ff
        /*09f8*/ 	.word	0x00028c30
        /*09fc*/ 	.short	0x010a
        /*09fe*/ 	.byte	0x1a
	.zero		1


	//   ....[36]....
        /*0a00*/ 	.word	0x00006470
        /*0a04*/ 	.word	0x00000008
        /*0a08*/ 	.word	0x00000000
        /*0a0c*/ 	.short	0x0101
        /*0a0e*/ 	.byte	0x3f
	.zero		1


	//   ....[37]....
        /*0a10*/ 	.word	0x00008180
        /*0a14*/ 	.word	0x000000ff
        /*0a18*/ 	.word	0x00028c50
        /*0a1c*/ 	.short	0x010a
        /*0a1e*/ 	.byte	0x1a
	.zero		1


	//   ....[38]....
        /*0a20*/ 	.word	0x000081c0
        /*0a24*/ 	.word	0x000000ff
        /*0a28*/ 	.word	0x00028c50
        /*0a2c*/ 	.short	0x010a
        /*0a2e*/ 	.byte	0x1a
	.zero		1


	//   ....[39]....
        /*0a30*/ 	.word	0x00008450
        /*0a34*/ 	.word	0x0000000a
        /*0a38*/ 	.word	0x00000000
        /*0a3c*/ 	.short	0x0101
        /*0a3e*/ 	.byte	0x3f
	.zero		1


	//   ....[40]....
        /*0a40*/ 	.word	0x00008820
        /*0a44*/ 	.word	0x000000ff
        /*0a48*/ 	.word	0x00028c30
        /*0a4c*/ 	.short	0x010a
        /*0a4e*/ 	.byte	0x17
	.zero		1


	//   ....[41]....
        /*0a50*/ 	.word	0x00008860
        /*0a54*/ 	.word	0x000000ff
        /*0a58*/ 	.word	0x00028c30
        /*0a5c*/ 	.short	0x010a
        /*0a5e*/ 	.byte	0x17
	.zero		1


	//   ....[42]....
        /*0a60*/ 	.word	0x00009280
        /*0a64*/ 	.word	0x0000009a
        /*0a68*/ 	.word	0x00000000
        /*0a6c*/ 	.short	0x0101
        /*0a6e*/ 	.byte	0x3f
	.zero		1


	//   ....[43]....
        /*0a70*/ 	.word	0x00009d00
        /*0a74*/ 	.word	0x000000ff
        /*0a78*/ 	.word	0x00028c50
        /*0a7c*/ 	.short	0x010a
        /*0a7e*/ 	.byte	0x17
	.zero		1


	//   ....[44]....
        /*0a80*/ 	.word	0x00009d40
        /*0a84*/ 	.word	0x000000ff
        /*0a88*/ 	.word	0x00028c50
        /*0a8c*/ 	.short	0x010a
        /*0a8e*/ 	.byte	0x17
	.zero		1


	//   ....[45]....
        /*0a90*/ 	.word	0x00009fb0
        /*0a94*/ 	.word	0x000000aa
        /*0a98*/ 	.word	0x00000000
        /*0a9c*/ 	.short	0x0101
        /*0a9e*/ 	.byte	0x3f
	.zero		1


	//   ....[46]....
        /*0aa0*/ 	.word	0x0000a110
        /*0aa4*/ 	.word	0x000000ff
        /*0aa8*/ 	.word	0x00028c30
        /*0aac*/ 	.short	0x010a
        /*0aae*/ 	.byte	0x19
	.zero		1


	//   ....[47]....
        /*0ab0*/ 	.word	0x0000a150
        /*0ab4*/ 	.word	0x000000ff
        /*0ab8*/ 	.word	0x00028c30
        /*0abc*/ 	.short	0x010a
        /*0abe*/ 	.byte	0x19
	.zero		1


	//   ....[48]....
        /*0ac0*/ 	.word	0x0000a390
        /*0ac4*/ 	.word	0x00000006
        /*0ac8*/ 	.word	0x00000000
        /*0acc*/ 	.short	0x0101
        /*0ace*/ 	.byte	0x3f
	.zero		1


	//   ....[49]....
        /*0ad0*/ 	.word	0x0000c090
        /*0ad4*/ 	.word	0x000000ff
        /*0ad8*/ 	.word	0x00028c50
        /*0adc*/ 	.short	0x010a
        /*0ade*/ 	.byte	0x19
	.zero		1


	//   ....[50]....
        /*0ae0*/ 	.word	0x0000c0d0
        /*0ae4*/ 	.word	0x000000ff
        /*0ae8*/ 	.word	0x00028c50
        /*0aec*/ 	.short	0x010a
        /*0aee*/ 	.byte	0x19
	.zero		1


	//   ....[51]....
        /*0af0*/ 	.word	0x0000c360
        /*0af4*/ 	.word	0x0000000a
        /*0af8*/ 	.word	0x00000000
        /*0afc*/ 	.short	0x0101
        /*0afe*/ 	.byte	0x3f
	.zero		1


	//   ....[52]....
        /*0b00*/ 	.word	0x0000eac0
        /*0b04*/ 	.word	0x000000ff
        /*0b08*/ 	.word	0x00000000
        /*0b0c*/ 	.short	0x0101
        /*0b0e*/ 	.byte	0x04
	.zero		1


	//   ....[53]....
        /*0b10*/ 	.word	0x00011c30
        /*0b14*/ 	.word	0x00000000
        /*0b18*/ 	.word	0x00028c40
        /*0b1c*/ 	.short	0x010a
        /*0b1e*/ 	.byte	0x3f
	.zero		1


	//   ....[54]....
        /*0b20*/ 	.word	0x00012760
        /*0b24*/ 	.word	0x00000008
        /*0b28*/ 	.word	0x00028c00
        /*0b2c*/ 	.short	0x0107
        /*0b2e*/ 	.byte	0x3f
	.zero		1


	//   ....[55]....
        /*0b30*/ 	.word	0x00012860
        /*0b34*/ 	.word	0x00000002
        /*0b38*/ 	.word	0x00028c00
        /*0b3c*/ 	.short	0x0101
        /*0b3e*/ 	.byte	0x3f
	.zero		1


	//   ....[56]....
        /*0b40*/ 	.word	0x00012880
        /*0b44*/ 	.word	0x00000002
        /*0b48*/ 	.word	0x00028c20
        /*0b4c*/ 	.short	0x010a
        /*0b4e*/ 	.byte	0x3f
	.zero		1


	//   ....[57]....
        /*0b50*/ 	.word	0x00012980
        /*0b54*/ 	.word	0x00000000
        /*0b58*/ 	.word	0x00028c60
        /*0b5c*/ 	.short	0x010a
        /*0b5e*/ 	.byte	0x3f
	.zero		1


	//   ....[58]....
        /*0b60*/ 	.word	0x00013600
        /*0b64*/ 	.word	0x00000003
        /*0b68*/ 	.word	0x00028c40
        /*0b6c*/ 	.short	0x010a
        /*0b6e*/ 	.byte	0x3f
	.zero		1


	//   ....[59]....
        /*0b70*/ 	.word	0x00013850
        /*0b74*/ 	.word	0x00000003
        /*0b78*/ 	.word	0x00028c60
        /*0b7c*/ 	.short	0x010a
        /*0b7e*/ 	.byte	0x3f
	.zero		1


	//   ....[60]....
        /*0b80*/ 	.word	0x00014470
        /*0b84*/ 	.word	0x00000004
        /*0b88*/ 	.word	0x00028c40
        /*0b8c*/ 	.short	0x010a
        /*0b8e*/ 	.byte	0x3f
	.zero		1


	//   ....[61]....
        /*0b90*/ 	.word	0x000146b0
        /*0b94*/ 	.word	0x00000004
        /*0b98*/ 	.word	0x00028c60
        /*0b9c*/ 	.short	0x010a
        /*0b9e*/ 	.byte	0x3f
	.zero		1


	//   ....[62]....
        /*0ba0*/ 	.word	0x00015240
        /*0ba4*/ 	.word	0x00000004
        /*0ba8*/ 	.word	0x00028c40
        /*0bac*/ 	.short	0x010a
        /*0bae*/ 	.byte	0x3f
	.zero		1


	//   ....[63]....
        /*0bb0*/ 	.word	0x00015490
        /*0bb4*/ 	.word	0x00000004
        /*0bb8*/ 	.word	0x00028c60
        /*0bbc*/ 	.short	0x010a
        /*0bbe*/ 	.byte	0x3f
	.zero		1


	//   ....[64]....
        /*0bc0*/ 	.word	0x00016c90
        /*0bc4*/ 	.word	0x00000000
        /*0bc8*/ 	.word	0x00028c20
        /*0bcc*/ 	.short	0x010a
        /*0bce*/ 	.byte	0x3f
	.zero		1


	//   ....[65]....
        /*0bd0*/ 	.word	0x00016e50
        /*0bd4*/ 	.word	0x00000006
        /*0bd8*/ 	.word	0x00000000
        /*0bdc*/ 	.short	0x010a
        /*0bde*/ 	.byte	0x3f
	.zero		1


	//   ....[66]....
        /*0be0*/ 	.word	0x00016ec0
        /*0be4*/ 	.word	0x00000007
        /*0be8*/ 	.word	0x00000000
        /*0bec*/ 	.short	0x010a
        /*0bee*/ 	.byte	0x3f
	.zero		1


	//   ....[67]....
        /*0bf0*/ 	.word	0x00016f30
        /*0bf4*/ 	.word	0x00000004
        /*0bf8*/ 	.word	0x00000000
        /*0bfc*/ 	.short	0x010a
        /*0bfe*/ 	.byte	0x3f
	.zero		1


	//   ....[68]....
        /*0c00*/ 	.word	0x00016f60
        /*0c04*/ 	.word	0x00000003
        /*0c08*/ 	.word	0x00000000
        /*0c0c*/ 	.short	0x010a
        /*0c0e*/ 	.byte	0x3f
	.zero		1


	//   ....[69]....
        /*0c10*/ 	.word	0x00016fd0
        /*0c14*/ 	.word	0x00000003
        /*0c18*/ 	.word	0x00028c50
        /*0c1c*/ 	.short	0x010a
        /*0c1e*/ 	.byte	0x3f
	.zero		1


	//   ....[70]....
        /*0c20*/ 	.word	0x00017030
        /*0c24*/ 	.word	0x00000003
        /*0c28*/ 	.word	0x00028c50
        /*0c2c*/ 	.short	0x010a
        /*0c2e*/ 	.byte	0x3f
	.zero		1


	//   ....[71]....
        /*0c30*/ 	.word	0x00017090
        /*0c34*/ 	.word	0x00000003
        /*0c38*/ 	.word	0x00028c00
        /*0c3c*/ 	.short	0x010a
        /*0c3e*/ 	.byte	0x3f
	.zero		1


	//   ....[72]....
        /*0c40*/ 	.word	0x000170e0
        /*0c44*/ 	.word	0x00000007
        /*0c48*/ 	.word	0x00028c30
        /*0c4c*/ 	.short	0x010a
        /*0c4e*/ 	.byte	0x3f
	.zero		1


	//   ....[73]....
        /*0c50*/ 	.word	0x00017130
        /*0c54*/ 	.word	0x00000007
        /*0c58*/ 	.word	0x00028c50
        /*0c5c*/ 	.short	0x010a
        /*0c5e*/ 	.byte	0x3f
	.zero		1


	//   ....[74]....
        /*0c60*/ 	.word	0x00017190
        /*0c64*/ 	.word	0x00000008
        /*0c68*/ 	.word	0x00028c30
        /*0c6c*/ 	.short	0x010a
        /*0c6e*/ 	.byte	0x3f
	.zero		1


	//   ....[75]....
        /*0c70*/ 	.word	0x000171e0
        /*0c74*/ 	.word	0x0000000a
        /*0c78*/ 	.word	0x00028c50
        /*0c7c*/ 	.short	0x010a
        /*0c7e*/ 	.byte	0x3f
	.zero		1


	//   ....[76]....
        /*0c80*/ 	.word	0x00017240
        /*0c84*/ 	.word	0x00000006
        /*0c88*/ 	.word	0x00028c30
        /*0c8c*/ 	.short	0x010a
        /*0c8e*/ 	.byte	0x3f
	.zero		1


	//   ....[77]....
        /*0c90*/ 	.word	0x00017290
        /*0c94*/ 	.word	0x000000aa
        /*0c98*/ 	.word	0x00028c50
        /*0c9c*/ 	.short	0x010a
        /*0c9e*/ 	.byte	0x3f
	.zero		1


	//   ....[78]....
        /*0ca0*/ 	.word	0x000172f0
        /*0ca4*/ 	.word	0x00000006
        /*0ca8*/ 	.word	0x00028c30
        /*0cac*/ 	.short	0x010a
        /*0cae*/ 	.byte	0x3f
	.zero		1


	//   ....[79]....
        /*0cb0*/ 	.word	0x00017340
        /*0cb4*/ 	.word	0x0000000a
        /*0cb8*/ 	.word	0x00028c50
        /*0cbc*/ 	.short	0x010a
        /*0cbe*/ 	.byte	0x3f
	.zero		1


	//   ....[80]....
        /*0cc0*/ 	.word	0x000174e0
        /*0cc4*/ 	.word	0x00000000
        /*0cc8*/ 	.word	0x00028c40
        /*0ccc*/ 	.short	0x010a
        /*0cce*/ 	.byte	0x3f
	.zero		1


	//   ....[81]....
        /*0cd0*/ 	.word	0x00017a50
        /*0cd4*/ 	.word	0x00000002
        /*0cd8*/ 	.word	0x00028c20
        /*0cdc*/ 	.short	0x010a
        /*0cde*/ 	.byte	0x3f
	.zero		1


	//   ....[82]....
        /*0ce0*/ 	.word	0x00017aa0
        /*0ce4*/ 	.word	0x00000000
        /*0ce8*/ 	.word	0x00028c60
        /*0cec*/ 	.short	0x010a
        /*0cee*/ 	.byte	0x3f
	.zero		1


	//   ....[83]....
        /*0cf0*/ 	.word	0x00017af0
        /*0cf4*/ 	.word	0x00000003
        /*0cf8*/ 	.word	0x00028c40
        /*0cfc*/ 	.short	0x010a
        /*0cfe*/ 	.byte	0x3f
	.zero		1


	//   ....[84]....
        /*0d00*/ 	.word	0x00017b40
        /*0d04*/ 	.word	0x00000003
        /*0d08*/ 	.word	0x00028c60
        /*0d0c*/ 	.short	0x010a
        /*0d0e*/ 	.byte	0x3f
	.zero		1


	//   ....[85]....
        /*0d10*/ 	.word	0x00017b90
        /*0d14*/ 	.word	0x00000004
        /*0d18*/ 	.word	0x00028c40
        /*0d1c*/ 	.short	0x010a
        /*0d1e*/ 	.byte	0x3f
	.zero		1


	//   ....[86]....
        /*0d20*/ 	.word	0x00017be0
        /*0d24*/ 	.word	0x00000004
        /*0d28*/ 	.word	0x00028c60
        /*0d2c*/ 	.short	0x010a
        /*0d2e*/ 	.byte	0x3f
	.zero		1


	//   ....[87]....
        /*0d30*/ 	.word	0x00017c30
        /*0d34*/ 	.word	0x00000004
        /*0d38*/ 	.word	0x00028c40
        /*0d3c*/ 	.short	0x010a
        /*0d3e*/ 	.byte	0x3f
	.zero		1


	//   ....[88]....
        /*0d40*/ 	.word	0x00017c80
        /*0d44*/ 	.word	0x00000004
        /*0d48*/ 	.word	0x00028c60
        /*0d4c*/ 	.short	0x010a
        /*0d4e*/ 	.byte	0x3f
	.zero		1


	//   ....[89]....
        /*0d50*/ 	.word	0x00018610
        /*0d54*/ 	.word	0x00000000
        /*0d58*/ 	.word	0x00028c20
        /*0d5c*/ 	.short	0x010a
        /*0d5e*/ 	.byte	0x3f
	.zero		1


	//   ....[90]....
        /*0d60*/ 	.word	0x000187b0
        /*0d64*/ 	.word	0x00000006
        /*0d68*/ 	.word	0x00000000
        /*0d6c*/ 	.short	0x010a
        /*0d6e*/ 	.byte	0x3f
	.zero		1


	//   ....[91]....
        /*0d70*/ 	.word	0x00018800
        /*0d74*/ 	.word	0x00000007
        /*0d78*/ 	.word	0x00000000
        /*0d7c*/ 	.short	0x010a
        /*0d7e*/ 	.byte	0x3f
	.zero		1


	//   ....[92]....
        /*0d80*/ 	.word	0x00018850
        /*0d84*/ 	.word	0x00000004
        /*0d88*/ 	.word	0x00000000
        /*0d8c*/ 	.short	0x010a
        /*0d8e*/ 	.byte	0x3f
	.zero		1


	//----- nvinfo : EIATTR_NUM_MBARRIERS
	.align		4
.L_861:
        /*0d90*/ 	.byte	0x03, 0x38
        /*0d92*/ 	.short	0x0016


	//----- nvinfo : EIATTR_EXIT_INSTR_OFFSETS
	.align		4
        /*0d94*/ 	.byte	0x04, 0x1c
        /*0d96*/ 	.short	(.L_863 - .L_862)


	//   ....[0]....
.L_862:
        /*0d98*/ 	.word	0x00000a40


	//   ....[1]....
        /*0d9c*/ 	.word	0x0000fdd0


	//   ....[2]....
        /*0da0*/ 	.word	0x00016fb0


	//----- nvinfo : EIATTR_MAX_THREADS
	.align		4
.L_863:
        /*0da4*/ 	.byte	0x04, 0x05
        /*0da6*/ 	.short	(.L_865 - .L_864)
.L_864:
        /*0da8*/ 	.word	0x00000180
        /*0dac*/ 	.word	0x00000001
        /*0db0*/ 	.word	0x00000001


	//----- nvinfo : EIATTR_CRS_STACK_SIZE
	.align		4
.L_865:
        /*0db4*/ 	.byte	0x04, 0x1e
        /*0db6*/ 	.short	(.L_867 - .L_866)
.L_866:
        /*0db8*/ 	.word	0x00000000


	//----- nvinfo : EIATTR_CBANK_PARAM_SIZE
	.align		4
.L_867:
        /*0dbc*/ 	.byte	0x03, 0x19
        /*0dbe*/ 	.short	0x0af0


	//----- nvinfo : EIATTR_PARAM_CBANK
	.align		4
        /*0dc0*/ 	.byte	0x04, 0x0a
        /*0dc2*/ 	.short	(.L_869 - .L_868)
	.align		4
.L_868:
        /*0dc4*/ 	.word	index@(.nv.constant0._ZN7cutlass13device_kernelIN5flash11enable_sm90INS1_16FlashAttnFwdSm90INS1_25CollectiveMainloopFwdSm90ILi2EN4cute5tupleIJNS5_1CILi1EEES8_S8_EEENS6_IJNS7_ILi64EEESA_SA_EEELi512ENS_10bfloat16_tEfNS_4arch4Sm90ELb0ELb1ELb0ELb1ELb0ELb0ELb0ELb0ELb0ELb1ELb0ELb0EEENS1_21CollectiveEpilogueFwdINS6_IJSA_NS7_ILi512EEESA_EEES9_SC_SE_Li256ELb1ELb1ELb0ELb0EEENS1_36VarlenDynamicPersistentTileSchedulerILi64ELi64ELi256ELi128ELb0ELb1ELb1ELb1ELb0ELb1EEEEEEEEEvNT_6ParamsE)
        /*0dc8*/ 	.short	0x0210
        /*0dca*/ 	.short	0x0af0


	//----- nvinfo : EIATTR_SW_WAR
	.align		4
.L_869:
        /*0dcc*/ 	.byte	0x04, 0x36
        /*0dce*/ 	.short	(.L_871 - .L_870)
.L_870:
        /*0dd0*/ 	.word	0x00000008
.L_871:


//--------------------- .nv.info._ZN7cutlass13device_kernelIN5flash11enable_sm90INS1_16FlashAttnFwdSm90INS1_25CollectiveMainloopFwdSm90ILi2EN4cute5tupleIJNS5_1CILi1EEES8_S8_EEENS6_IJNS7_ILi64EEESA_SA_EEELi512ENS_10bfloat16_tEfNS_4arch4Sm90ELb0ELb1ELb0ELb1ELb0ELb1ELb0ELb0ELb0ELb1ELb0ELb0EEENS1_21CollectiveEpilogueFwdINS6_IJSA_NS7_ILi512EEESA_EEES9_SC_SE_Li256ELb1ELb1ELb0ELb0EEENS1_36VarlenDynamicPersistentTileSchedulerILi64ELi64ELi256ELi128ELb0ELb1ELb1ELb1ELb0ELb1EEEEEEEEEvNT_6ParamsE --------------------------
	.section	.nv.info._ZN7cutlass13device_kernelIN5flash11enable_sm90INS1_16FlashAttnFwdSm90INS1_25CollectiveMainloopFwdSm90ILi2EN4cute5tupleIJNS5_1CILi1EEES8_S8_EEENS6_IJNS7_ILi64EEESA_SA_EEELi512ENS_10bfloat16_tEfNS_4arch4Sm90ELb0ELb1ELb0ELb1ELb0ELb1ELb0ELb0ELb0ELb1ELb0ELb0EEENS1_21CollectiveEpilogueFwdINS6_IJSA_NS7_ILi512EEESA_EEES9_SC_SE_Li256ELb1ELb1ELb0ELb0EEENS1_36VarlenDynamicPersistentTileSchedulerILi64ELi64ELi256ELi128ELb0ELb1ELb1ELb1ELb0ELb1EEEEEEEEEvNT_6ParamsE,"",@"SHT_CUDA_INFO"
	.sectionflags	@""
	.align	4


	//----- nvinfo : EIATTR_CUDA_API_VERSION
	.align		4
        /*0000*/ 	.byte	0x04, 0x37
        /*0002*/ 	.short	(.L_873 - .L_872)
.L_872:
        /*0004*/ 	.word	0x00000082


	//----- nvinfo : EIATTR_KPARAM_INFO
	.align		4
.L_873:
        /*0008*/ 	.byte	0x04, 0x17
        /*000a*/ 	.short	(.L_875 - .L_874)
.L_874:
        /*000c*/ 	.word	0x00000000
        /*0010*/ 	.short	0x0000
        /*0012*/ 	.short	0x0070
        /*0014*/ 	.byte	0x00, 0xf0, 0x01, 0x2a


	//----- nvinfo : EIATTR_SPARSE_MMA_MASK
	.align		4
.L_875:
        /*0018*/ 	.byte	0x03, 0x50
        /*001a*/ 	.short	0x0000


	//----- nvinfo : EIATTR_MAXREG_COUNT
	.align		4
        /*001c*/ 	.byte	0x03, 0x1b
        /*001e*/ 	.short	0x00a8


	//----- nvinfo : EIATTR_NUM_BARRIERS
	.align		4
        /*0020*/ 	.byte	0x02, 0x4c
        /*0022*/ 	.byte	0x10
	.zero		1


	//----- nvinfo : EIATTR_EXTERNS
	.align		4
        /*0024*/ 	.byte	0x04, 0x0f
        /*0026*/ 	.short	(.L_877 - .L_876)


	//   ....[0]....
	.align		4
.L_876:
        /*0028*/ 	.word	index@(__assertfail)


	//----- nvinfo : EIATTR_ANNOTATIONS
	.align		4
.L_877:
        /*002c*/ 	.byte	0x04, 0x55
        /*002e*/ 	.short	(.L_879 - .L_878)


	//   ....[0]....
.L_878:
        /* <DEDUP_REMOVED lines=69> */


	//----- nvinfo : EIATTR_MERCURY_ISA_VERSION
	.align		4
.L_879:
        /*0470*/ 	.byte	0x03, 0x5f
        /*0472*/ 	.short	0x0101


	//----- nvinfo : EIATTR_UNUSED_LOAD_BYTE_OFFSET
	.align		4
        /*0474*/ 	.byte	0x04, 0x44
        /*0476*/ 	.short	(.L_881 - .L_880)


	//   ....[0]....
.L_880:
        /*0478*/ 	.word	0x00000a80
        /*047c*/ 	.word	0x0000fff0


	//   ....[1]....
        /*0480*/ 	.word	0x00013700
        /*0484*/ 	.word	0x0000fff0


	//----- nvinfo : EIATTR_INT_WARP_WIDE_INSTR_OFFSETS
	.align		4
.L_881:
        /*0488*/ 	.byte	0x04, 0x31
        /*048a*/ 	.short	(.L_883 - .L_882)


	//   ....[0]....
.L_882:
        /*048c*/ 	.word	0x00000190


	//   ....[1]....
        /*0490*/ 	.word	0x000001d0


	//   ....[2]....
        /*0494*/ 	.word	0x00000240


	//   ....[3]....
        /*0498*/ 	.word	0x00019cb0


	//   ....[4]....
        /*049c*/ 	.word	0x00019d40


	//   ....[5]....
        /*04a0*/ 	.word	0x0001e770


	//   ....[6]....
        /*04a4*/ 	.word	0x0001e800


	//----- nvinfo : EIATTR_COOP_GROUP_MASK_REGIDS
	.align		4
.L_883:
        /*04a8*/ 	.byte	0x04, 0x29
        /*04aa*/ 	.short	(.L_885 - .L_884)


	//   ....[0]....
.L_884:
        /*04ac*/ 	.word	0xffffffff


	//   ....[1]....
        /*04b0*/ 	.word	0xffffffff


	//   ....[2]....
        /*04b4*/ 	.word	0xffffffff


	//   ....[3]....
        /*04b8*/ 	.word	0xffffffff


	//   ....[4]....
        /*04bc*/ 	.word	0xffffffff


	//   ....[5]....
        /*04c0*/ 	.word	0xffffffff


	//   ....[6]....
        /*04c4*/ 	.word	0xffffffff


	//   ....[7]....
        /*04c8*/ 	.word	0xffffffff


	//   ....[8]....
        /*04cc*/ 	.word	0xffffffff


	//   ....[9]....
        /*04d0*/ 	.word	0xffffffff


	//   ....[10]....
        /*04d4*/ 	.word	0xffffffff


	//   ....[11]....
        /*04d8*/ 	.word	0xffffffff


	//   ....[12]....
        /*04dc*/ 	.word	0xffffffff


	//   ....[13]....
        /*04e0*/ 	.word	0xffffffff


	//   ....[14]....
        /*04e4*/ 	.word	0xffffffff


	//   ....[15]....
        /*04e8*/ 	.word	0xffffffff


	//   ....[16]....
        /*04ec*/ 	.word	0xffffffff


	//   ....[17]....
        /*04f0*/ 	.word	0xffffffff


	//   ....[18]....
        /*04f4*/ 	.word	0xffffffff


	//   ....[19]....
        /*04f8*/ 	.word	0xffffffff


	//   ....[20]....
        /*04fc*/ 	.word	0xffffffff


	//   ....[21]....
        /*0500*/ 	.word	0xffffffff


	//   ....[22]....
        /*0504*/ 	.word	0xffffffff


	//   ....[23]....
        /*0508*/ 	.word	0xffffffff


	//   ....[24]....
        /*050c*/ 	.word	0xffffffff


	//   ....[25]....
        /*0510*/ 	.word	0xffffffff


	//   ....[26]....
        /*0514*/ 	.word	0xffffffff


	//   ....[27]....
        /*0518*/ 	.word	0xffffffff


	//   ....[28]....
        /*051c*/ 	.word	0xffffffff


	//   ....[29]....
        /*0520*/ 	.word	0xffffffff


	//   ....[30]....
        /*0524*/ 	.word	0xffffffff


	//   ....[31]....
        /*0528*/ 	.word	0xffffffff


	//   ....[32]....
        /*052c*/ 	.word	0xffffffff


	//   ....[33]....
        /*0530*/ 	.word	0xffffffff


	//   ....[34]....
        /*0534*/ 	.word	0xffffffff


	//   ....[35]....
        /*0538*/ 	.word	0xffffffff


	//   ....[36]....
        /*053c*/ 	.word	0xffffffff


	//   ....[37]....
        /*0540*/ 	.word	0xffffffff


	//   ....[38]....
        /*0544*/ 	.word	0xffffffff


	//   ....[39]....
        /*0548*/ 	.word	0xffffffff


	//   ....[40]....
        /*054c*/ 	.word	0xffffffff


	//   ....[41]....
        /*0550*/ 	.word	0xffffffff


	//   ....[42]....
        /*0554*/ 	.word	0xffffffff


	//   ....[43]....
        /*0558*/ 	.word	0xffffffff


	//   ....[44]....
        /*055c*/ 	.word	0xffffffff


	//   ....[45]....
        /*0560*/ 	.word	0xffffffff


	//   ....[46]....
        /*0564*/ 	.word	0xffffffff


	//   ....[47]....
        /*0568*/ 	.word	0xffffffff


	//   ....[48]....
        /*056c*/ 	.word	0xffffffff


	//   ....[49]....
        /*0570*/ 	.word	0xffffffff


	//   ....[50]....
        /*0574*/ 	.word	0xffffffff


	//   ....[51]....
        /*0578*/ 	.word	0xffffffff


	//   ....[52]....
        /*057c*/ 	.word	0xffffffff


	//   ....[53]....
        /*0580*/ 	.word	0xffffffff


	//   ....[54]....
        /*0584*/ 	.word	0xffffffff


	//   ....[55]....
        /*0588*/ 	.word	0xffffffff


	//   ....[56]....
        /*058c*/ 	.word	0xffffffff


	//   ....[57]....
        /*0590*/ 	.word	0xffffffff


	//   ....[58]....
        /*0594*/ 	.word	0xffffffff


	//   ....[59]....
        /*0598*/ 	.word	0xffffffff


	//   ....[60]....
        /*059c*/ 	.word	0xffffffff


	//   ....[61]....
        /*05a0*/ 	.word	0xffffffff


	//   ....[62]....
        /*05a4*/ 	.word	0xffffffff


	//   ....[63]....
        /*05a8*/ 	.word	0xffffffff


	//   ....[64]....
        /*05ac*/ 	.word	0xffffffff


	//   ....[65]....
        /*05b0*/ 	.word	0xffffffff


	//   ....[66]....
        /*05b4*/ 	.word	0xffffffff


	//   ....[67]....
        /*05b8*/ 	.word	0xffffffff


	//   ....[68]....
        /*05bc*/ 	.word	0xffffffff


	//   ....[69]....
        /*05c0*/ 	.word	0xffffffff


	//   ....[70]....
        /*05c4*/ 	.word	0xffffffff


	//   ....[71]....
        /*05c8*/ 	.word	0xffffffff


	//   ....[72]....
        /*05cc*/ 	.word	0xffffffff


	//   ....[73]....
        /*05d0*/ 	.word	0xffffffff


	//   ....[74]....
        /*05d4*/ 	.word	0xffffffff


	//   ....[75]....
        /*05d8*/ 	.word	0xffffffff


	//   ....[76]....
        /*05dc*/ 	.word	0xffffffff


	//   ....[77]....
        /*05e0*/ 	.word	0xffffffff


	//   ....[78]....
        /*05e4*/ 	.word	0xffffffff


	//   ....[79]....
        /*05e8*/ 	.word	0xffffffff


	//   ....[80]....
        /*05ec*/ 	.word	0xffffffff


	//   ....[81]....
        /*05f0*/ 	.word	0xffffffff


	//   ....[82]....
        /*05f4*/ 	.word	0xffffffff


	//   ....[83]....
        /*05f8*/ 	.word	0xffffffff


	//   ....[84]....
        /*05fc*/ 	.word	0xffffffff


	//   ....[85]....
        /*0600*/ 	.word	0xffffffff


	//   ....[86]....
        /*0604*/ 	.word	0xffffffff


	//   ....[87]....
        /*0608*/ 	.word	0xffffffff


	//   ....[88]....
        /*060c*/ 	.word	0xffffffff


	//   ....[89]....
        /*0610*/ 	.word	0xffffffff


	//   ....[90]....
        /*0614*/ 	.word	0xffffffff


	//   ....[91]....
        /*0618*/ 	.word	0xffffffff


	//   ....[92]....
        /*061c*/ 	.word	0xffffffff


	//   ....[93]....
        /*0620*/ 	.word	0xffffffff


	//   ....[94]....
        /*0624*/ 	.word	0xffffffff


	//   ....[95]....
        /*0628*/ 	.word	0xffffffff


	//   ....[96]....
        /*062c*/ 	.word	0xffffffff


	//   ....[97]....
        /*0630*/ 	.word	0xffffffff


	//   ....[98]....
        /*0634*/ 	.word	0xffffffff


	//   ....[99]....
        /*0638*/ 	.word	0xffffffff


	//   ....[100]....
        /*063c*/ 	.word	0xffffffff


	//   ....[101]....
        /*0640*/ 	.word	0xffffffff


	//   ....[102]....
        /*0644*/ 	.word	0xffffffff


	//   ....[103]....
        /*0648*/ 	.word	0xffffffff


	//   ....[104]....
        /*064c*/ 	.word	0xffffffff


	//   ....[105]....
        /*0650*/ 	.word	0xffffffff


	//   ....[106]....
        /*0654*/ 	.word	0xffffffff


	//   ....[107]....
        /*0658*/ 	.word	0xffffffff


	//   ....[108]....
        /*065c*/ 	.word	0xffffffff


	//   ....[109]....
        /*0660*/ 	.word	0xffffffff


	//   ....[110]....
        /*0664*/ 	.word	0xffffffff


	//   ....[111]....
        /*0668*/ 	.word	0xffffffff


	//   ....[112]....
        /*066c*/ 	.word	0x0500000f


	//   ....[113]....
        /*0670*/ 	.word	0x0500000f


	//   ....[114]....
        /*0674*/ 	.word	0x0500000f


	//   ....[115]....
        /*0678*/ 	.word	0x0500000f


	//   ....[116]....
        /*067c*/ 	.word	0x0500000f


	//   ....[117]....
        /*0680*/ 	.word	0x0500000f


	//   ....[118]....
        /*0684*/ 	.word	0x0500000f


	//   ....[119]....
        /*0688*/ 	.word	0x0500000f


	//   ....[120]....
        /*068c*/ 	.word	0x0500000f


	//   ....[121]....
        /*0690*/ 	.word	0x0500000f


	//   ....[122]....
        /*0694*/ 	.word	0x0500000f


	//   ....[123]....
        /*0698*/ 	.word	0x0500000f


	//   ....[124]....
        /*069c*/ 	.word	0x0500000f


	//   ....[125]....
        /*06a0*/ 	.word	0x0500000f


	//   ....[126]....
        /*06a4*/ 	.word	0x0500000f


	//   ....[127]....
        /*06a8*/ 	.word	0x0500000f


	//   ....[128]....
        /*06ac*/ 	.word	0x0500000f


	//   ....[129]....
        /*06b0*/ 	.word	0x0500000f


	//   ....[130]....
        /*06b4*/ 	.word	0x0500000f


	//   ....[131]....
        /*06b8*/ 	.word	0x0500000f


	//   ....[132]....
        /*06bc*/ 	.word	0x0500000f


	//   ....[133]....
        /*06c0*/ 	.word	0x0500000f


	//   ....[134]....
        /*06c4*/ 	.word	0x0500000f


	//   ....[135]....
        /*06c8*/ 	.word	0x0500000f


	//   ....[136]....
        /*06cc*/ 	.word	0x0500000f


	//   ....[137]....
        /*06d0*/ 	.word	0x0500000f


	//   ....[138]....
        /*06d4*/ 	.word	0x0500000f


	//   ....[139]....
        /*06d8*/ 	.word	0x0500000f


	//   ....[140]....
        /*06dc*/ 	.word	0x0500000f


	//   ....[141]....
        /*06e0*/ 	.word	0x0500000f


	//   ....[142]....
        /*06e4*/ 	.word	0x0500000f


	//   ....[143]....
        /*06e8*/ 	.word	0x0500000f


	//   ....[144]....
        /*06ec*/ 	.word	0x0500000f


	//   ....[145]....
        /*06f0*/ 	.word	0x0500000f


	//   ....[146]....
        /*06f4*/ 	.word	0x0500000f


	//   ....[147]....
        /*06f8*/ 	.word	0x0500000f


	//   ....[148]....
        /*06fc*/ 	.word	0x0500000f


	//   ....[149]....
        /*0700*/ 	.word	0x0500000f


	//   ....[150]....
        /*0704*/ 	.word	0x0500000f


	//   ....[151]....
        /*0708*/ 	.word	0x0500000f


	//   ....[152]....
        /*070c*/ 	.word	0x0500000f


	//   ....[153]....
        /*0710*/ 	.word	0x0500000f


	//   ....[154]....
        /*0714*/ 	.word	0x0500000f


	//   ....[155]....
        /*0718*/ 	.word	0x0500000f


	//----- nvinfo : EIATTR_COOP_GROUP_INSTR_OFFSETS
	.align		4
.L_885:
        /*071c*/ 	.byte	0x04, 0x28
        /*071e*/ 	.short	(.L_887 - .L_886)


	//   ....[0]....
.L_886:
        /*0720*/ 	.word	0x00000060


	//   ....[1]....
        /*0724*/ 	.word	0x000001a0


	//   ....[2]....
        /*0728*/ 	.word	0x000001f0


	//   ....[3]....
        /*072c*/ 	.word	0x000003e0


	//   ....[4]....
        /*0730*/ 	.word	0x00000540


	//   ....[5]....
        /*0734*/ 	.word	0x00000660


	//   ....[6]....
        /*0738*/ 	.word	0x000007c0


	//   ....[7]....
        /*073c*/ 	.word	0x00004f90


	//   ....[8]....
        /*0740*/ 	.word	0x00007260


	//   ....[9]....
        /*0744*/ 	.word	0x00007990


	//   ....[10]....
        /*0748*/ 	.word	0x000079a0


	//   ....[11]....
        /*074c*/ 	.word	0x000079b0


	//   ....[12]....
        /*0750*/ 	.word	0x000079c0


	//   ....[13]....
        /*0754*/ 	.word	0x00007cf0


	//   ....[14]....
        /*0758*/ 	.word	0x00007d00


	//   ....[15]....
        /*075c*/ 	.word	0x00007d10


	//   ....[16]....
        /*0760*/ 	.word	0x00007d20


	//   ....[17]....
        /*0764*/ 	.word	0x00009000


	//   ....[18]....
        /*0768*/ 	.word	0x00009010


	//   ....[19]....
        /*076c*/ 	.word	0x00009020


	//   ....[20]....
        /*0770*/ 	.word	0x00009030


	//   ....[21]....
        /*0774*/ 	.word	0x00009270


	//   ....[22]....
        /*0778*/ 	.word	0x00009280


	//   ....[23]....
        /*077c*/ 	.word	0x00009290


	//   ....[24]....
        /*0780*/ 	.word	0x000092a0


	//   ....[25]....
        /*0784*/ 	.word	0x0000a840


	//   ....[26]....
        /*0788*/ 	.word	0x0000aad0


	//   ....[27]....
        /*078c*/ 	.word	0x0000b3e0


	//   ....[28]....
        /*0790*/ 	.word	0x0000b500


	//   ....[29]....
        /*0794*/ 	.word	0x0000b8f0


	//   ....[30]....
        /*0798*/ 	.word	0x0000b970


	//   ....[31]....
        /*079c*/ 	.word	0x0000c2f0


	//   ....[32]....
        /*07a0*/ 	.word	0x0000c810


	//   ....[33]....
        /*07a4*/ 	.word	0x0000cbd0


	//   ....[34]....
        /*07a8*/ 	.word	0x0000d230


	//   ....[35]....
        /*07ac*/ 	.word	0x0000d310


	//   ....[36]....
        /*07b0*/ 	.word	0x0000d8e0


	//   ....[37]....
        /*07b4*/ 	.word	0x0000dab0


	//   ....[38]....
        /*07b8*/ 	.word	0x0000e990


	//   ....[39]....
        /*07bc*/ 	.word	0x0000f170


	//   ....[40]....
        /*07c0*/ 	.word	0x0000f190


	//   ....[41]....
        /*07c4*/ 	.word	0x0000f8e0


	//   ....[42]....
        /*07c8*/ 	.word	0x0000f950


	//   ....[43]....
        /*07cc*/ 	.word	0x00010690


	//   ....[44]....
        /*07d0*/ 	.word	0x00010b00


	//   ....[45]....
        /*07d4*/ 	.word	0x00010d80


	//   ....[46]....
        /*07d8*/ 	.word	0x00011350


	//   ....[47]....
        /*07dc*/ 	.word	0x00011370


	//   ....[48]....
        /*07e0*/ 	.word	0x00011cb0


	//   ....[49]....
        /*07e4*/ 	.word	0x00011e40


	//   ....[50]....
        /*07e8*/ 	.word	0x00012bc0


	//   ....[51]....
        /*07ec*/ 	.word	0x00012c10


	//   ....[52]....
        /*07f0*/ 	.word	0x00012c40


	//   ....[53]....
        /*07f4*/ 	.word	0x00012ca0


	//   ....[54]....
        /*07f8*/ 	.word	0x00012cc0


	//   ....[55]....
        /*07fc*/ 	.word	0x00014690


	//   ....[56]....
        /*0800*/ 	.word	0x00014bb0


	//   ....[57]....
        /*0804*/ 	.word	0x00014bd0


	//   ....[58]....
        /*0808*/ 	.word	0x00014c00


	//   ....[59]....
        /*080c*/ 	.word	0x00014c10


	//   ....[60]....
        /*0810*/ 	.word	0x00015220


	//   ....[61]....
        /*0814*/ 	.word	0x00015280


	//   ....[62]....
        /*0818*/ 	.word	0x00015510


	//   ....[63]....
        /*081c*/ 	.word	0x00015530


	//   ....[64]....
        /*0820*/ 	.word	0x000160b0


	//   ....[65]....
        /*0824*/ 	.word	0x000160d0


	//   ....[66]....
        /*0828*/ 	.word	0x00016300


	//   ....[67]....
        /*082c*/ 	.word	0x00016320


	//   ....[68]....
        /*0830*/ 	.word	0x000165d0


	//   ....[69]....
        /*0834*/ 	.word	0x000167a0


	//   ....[70]....
        /*0838*/ 	.word	0x000167d0


	//   ....[71]....
        /*083c*/ 	.word	0x00016800


	//   ....[72]....
        /*0840*/ 	.word	0x00016830


	//   ....[73]....
        /*0844*/ 	.word	0x00016860


	//   ....[74]....
        /*0848*/ 	.word	0x00016890


	//   ....[75]....
        /*084c*/ 	.word	0x00016a00


	//   ....[76]....
        /*0850*/ 	.word	0x00016a30


	//   ....[77]....
        /*0854*/ 	.word	0x00016a60


	//   ....[78]....
        /*0858*/ 	.word	0x00016a90


	//   ....[79]....
        /*085c*/ 	.word	0x00016ac0


	//   ....[80]....
        /*0860*/ 	.word	0x00016af0


	//   ....[81]....
        /*0864*/ 	.word	0x00016b90


	//   ....[82]....
        /*0868*/ 	.word	0x00016bf0


	//   ....[83]....
        /*086c*/ 	.word	0x00016c80


	//   ....[84]....
        /*0870*/ 	.word	0x00017d30


	//   ....[85]....
        /*0874*/ 	.word	0x0001a270


	//   ....[86]....
        /*0878*/ 	.word	0x0001ada0


	//   ....[87]....
        /*087c*/ 	.word	0x0001adc0


	//   ....[88]....
        /*0880*/ 	.word	0x0001ae70


	//   ....[89]....
        /*0884*/ 	.word	0x0001ae80


	//   ....[90]....
        /*0888*/ 	.word	0x0001af00


	//   ....[91]....
        /*088c*/ 	.word	0x0001af10


	//   ....[92]....
        /*0890*/ 	.word	0x0001af60


	//   ....[93]....
        /*0894*/ 	.word	0x0001af80


	//   ....[94]....
        /*0898*/ 	.word	0x0001ea00


	//   ....[95]....
        /*089c*/ 	.word	0x0001ea30


	//   ....[96]....
        /*08a0*/ 	.word	0x0001ea70


	//   ....[97]....
        /*08a4*/ 	.word	0x0001eaa0


	//   ....[98]....
        /*08a8*/ 	.word	0x0001ead0


	//   ....[99]....
        /*08ac*/ 	.word	0x0001eb00


	//   ....[100]....
        /*08b0*/ 	.word	0x0001eb30


	//   ....[101]....
        /*08b4*/ 	.word	0x0001eb60


	//   ....[102]....
        /*08b8*/ 	.word	0x0001ece0


	//   ....[103]....
        /*08bc*/ 	.word	0x0001ed10


	//   ....[104]....
        /*08c0*/ 	.word	0x0001ed40


	//   ....[105]....
        /*08c4*/ 	.word	0x0001ed70


	//   ....[106]....
        /*08c8*/ 	.word	0x0001eda0


	//   ....[107]....
        /*08cc*/ 	.word	0x0001edd0


	//   ....[108]....
        /*08d0*/ 	.word	0x0001ee90


	//   ....[109]....
        /*08d4*/ 	.word	0x0001eeb0


	//   ....[110]....
        /*08d8*/ 	.word	0x0001ef20


	//   ....[111]....
        /*08dc*/ 	.word	0x0001f5e0


	//   ....[112]....
        /*08e0*/ 	.word	0x0001fac0


	//   ....[113]....
        /*08e4*/ 	.word	0x0001fb50


	//   ....[114]....
        /*08e8*/ 	.word	0x0001fba0


	//   ....[115]....
        /*08ec*/ 	.word	0x0001fbf0


	//   ....[116]....
        /*08f0*/ 	.word	0x0001fc80


	//   ....[117]....
        /*08f4*/ 	.word	0x0001fd10


	//   ....[118]....
        /*08f8*/ 	.word	0x0001fd60


	//   ....[119]....
        /*08fc*/ 	.word	0x0001fdb0


	//   ....[120]....
        /*0900*/ 	.word	0x0001fe90


	//   ....[121]....
        /*0904*/ 	.word	0x0001ff20


	//   ....[122]....
        /*0908*/ 	.word	0x0001ff70


	//   ....[123]....
        /*090c*/ 	.word	0x0001ffd0


	//   ....[124]....
        /*0910*/ 	.word	0x00020070


	//   ....[125]....
        /*0914*/ 	.word	0x00020100


	//   ....[126]....
        /*0918*/ 	.word	0x00020150


	//   ....[127]....
        /*091c*/ 	.word	0x000201a0


	//   ....[128]....
        /*0920*/ 	.word	0x00020550


	//   ....[129]....
        /*0924*/ 	.word	0x00020840


	//   ....[130]....
        /*0928*/ 	.word	0x00020a00


	//   ....[131]....
        /*092c*/ 	.word	0x00020a50


	//   ....[132]....
        /*0930*/ 	.word	0x00020ab0


	//   ....[133]....
        /*0934*/ 	.word	0x00020ba0


	//   ....[134]....
        /*0938*/ 	.word	0x00020c00


	//   ....[135]....
        /*093c*/ 	.word	0x00020cf0


	//   ....[136]....
        /*0940*/ 	.word	0x00020d50


	//   ....[137]....
        /*0944*/ 	.word	0x00020e20


	//   ....[138]....
        /*0948*/ 	.word	0x00021150


	//   ....[139]....
        /*094c*/ 	.word	0x000211f0


	//   ....[140]....
        /*0950*/ 	.word	0x00021310


	//   ....[141]....
        /*0954*/ 	.word	0x00021380


	//   ....[142]....
        /*0958*/ 	.word	0x000213f0


	//   ....[143]....
        /*095c*/ 	.word	0x00021460


	//   ....[144]....
        /*0960*/ 	.word	0x000214d0


	//   ....[145]....
        /*0964*/ 	.word	0x00021550


	//   ....[146]....
        /*0968*/ 	.word	0x000215e0


	//   ....[147]....
        /*096c*/ 	.word	0x00021680


	//   ....[148]....
        /*0970*/ 	.word	0x000216f0


	//   ....[149]....
        /*0974*/ 	.word	0x00021760


	//   ....[150]....
        /*0978*/ 	.word	0x000217d0


	//   ....[151]....
        /*097c*/ 	.word	0x00021850


	//   ....[152]....
        /*0980*/ 	.word	0x000218c0


	//   ....[153]....
        /*0984*/ 	.word	0x00021960


	//   ....[154]....
        /*0988*/ 	.word	0x000219f0


	//   ....[155]....
        /*098c*/ 	.word	0x00021b20


	//----- nvinfo : EIATTR_REG_RECONFIG
	.align		4
.L_887:
        /*0990*/ 	.byte	0x01, 0x54
	.zero		2


	//----- nvinfo : EIATTR_SYSCALL_OFFSETS
	.align		4
        /*0994*/ 	.byte	0x04, 0x46
        /*0996*/ 	.short	(.L_889 - .L_888)


	//   ....[0]....
.L_888:
        /*0998*/ 	.word	0x00001cf0


	//   ....[1]....
        /*099c*/ 	.word	0x00001e40


	//   ....[2]....
        /*09a0*/ 	.word	0x00007420


	//   ....[3]....
        /*09a4*/ 	.word	0x00007740


	//   ....[4]....
        /*09a8*/ 	.word	0x00019eb0


	//   ....[5]....
        /*09ac*/ 	.word	0x0001a000


	//   ....[6]....
        /*09b0*/ 	.word	0x0001a0f0


	//   ....[7]....
        /*09b4*/ 	.word	0x0001a960


	//----- nvinfo : EIATTR_MBARRIER_INSTR_OFFSETS
	.align		4
.L_889:
        /*09b8*/ 	.byte	0x04, 0x39
        /*09ba*/ 	.short	(.L_891 - .L_890)


	//   ....[0]....
.L_890:
        /*09bc*/ 	.word	0x000002d0
        /*09c0*/ 	.word	0x000000ff
        /*09c4*/ 	.word	0x00028c00
        /*09c8*/ 	.short	0x0100
        /*09ca*/ 	.byte	0x08
	.zero		1


	//   ....[1]....
        /*09cc*/ 	.word	0x000002e0
        /*09d0*/ 	.word	0x000000ff
        /*09d4*/ 	.word	0x00028c20
        /*09d8*/ 	.short	0x0100
        /*09da*/ 	.byte	0x08
	.zero		1


	//   ....[2]....
        /*09dc*/ 	.word	0x00000390
        /*09e0*/ 	.word	0x000000ff
        /*09e4*/ 	.word	0x00028c30
        /*09e8*/ 	.short	0x0100
        /*09ea*/ 	.byte	0x06
	.zero		1


	//   ....[3]....
        /*09ec*/ 	.word	0x000003a0
        /*09f0*/ 	.word	0x000000ff
        /*09f4*/ 	.word	0x00028c40
        /*09f8*/ 	.short	0x0100
        /*09fa*/ 	.byte	0x06
	.zero		1


	//   ....[4]....
        /*09fc*/ 	.word	0x000003b0
        /*0a00*/ 	.word	0x000000ff
        /*0a04*/ 	.word	0x00028c38
        /*0a08*/ 	.short	0x0100
        /*0a0a*/ 	.byte	0x06
	.zero		1


	//   ....[5]....
        /*0a0c*/ 	.word	0x000003c0
        /*0a10*/ 	.word	0x000000ff
        /*0a14*/ 	.word	0x00028c48
        /*0a18*/ 	.short	0x0100
        /*0a1a*/ 	.byte	0x06
	.zero		1


	//   ....[6]....
        /*0a1c*/ 	.word	0x000004f0
        /*0a20*/ 	.word	0x000000ff
        /*0a24*/ 	.word	0x00028c50
        /*0a28*/ 	.short	0x0100
        /*0a2a*/ 	.byte	0x08
	.zero		1


	//   ....[7]....
        /*0a2c*/ 	.word	0x00000500
        /*0a30*/ 	.word	0x000000ff
        /*0a34*/ 	.word	0x00028c60
        /*0a38*/ 	.short	0x0100
        /*0a3a*/ 	.byte	0x08
	.zero		1


	//   ....[8]....
        /*0a3c*/ 	.word	0x00000510
        /*0a40*/ 	.word	0x000000ff
        /*0a44*/ 	.word	0x00028c58
        /*0a48*/ 	.short	0x0100
        /*0a4a*/ 	.byte	0x08
	.zero		1


	//   ....[9]....
        /*0a4c*/ 	.word	0x00000520
        /*0a50*/ 	.word	0x000000ff
        /*0a54*/ 	.word	0x00028c68
        /*0a58*/ 	.short	0x0100
        /*0a5a*/ 	.byte	0x08
	.zero		1


	//   ....[10]....
        /*0a5c*/ 	.word	0x00000610
        /*0a60*/ 	.word	0x000000ff
        /*0a64*/ 	.word	0x00028c70
        /*0a68*/ 	.short	0x0100
        /*0a6a*/ 	.byte	0x06
	.zero		1


	//   ....[11]....
        /*0a6c*/ 	.word	0x00000620
        /*0a70*/ 	.word	0x000000ff
        /*0a74*/ 	.word	0x00028c80
        /*0a78*/ 	.short	0x0100
        /*0a7a*/ 	.byte	0x06
	.zero		1


	//   ....[12]....
        /*0a7c*/ 	.word	0x00000630
        /*0a80*/ 	.word	0x000000ff
        /*0a84*/ 	.word	0x00028c78
        /*0a88*/ 	.short	0x0100
        /*0a8a*/ 	.byte	0x06
	.zero		1


	//   ....[13]....
        /*0a8c*/ 	.word	0x00000640
        /*0a90*/ 	.word	0x000000ff
        /*0a94*/ 	.word	0x00028c88
        /*0a98*/ 	.short	0x0100
        /*0a9a*/ 	.byte	0x06
	.zero		1


	//   ....[14]....
        /*0a9c*/ 	.word	0x00000770
        /*0aa0*/ 	.word	0x000000ff
        /*0aa4*/ 	.word	0x00028c90
        /*0aa8*/ 	.short	0x0100
        /*0aaa*/ 	.byte	0x08
	.zero		1


	//   ....[15]....
        /*0aac*/ 	.word	0x00000780
        /*0ab0*/ 	.word	0x000000ff
        /*0ab4*/ 	.word	0x00028ca0
        /*0ab8*/ 	.short	0x0100
        /*0aba*/ 	.byte	0x08
	.zero		1


	//   ....[16]....
        /*0abc*/ 	.word	0x00000790
        /*0ac0*/ 	.word	0x000000ff
        /*0ac4*/ 	.word	0x00028c98
        /*0ac8*/ 	.short	0x0100
        /*0aca*/ 	.byte	0x08
	.zero		1


	//   ....[17]....
        /*0acc*/ 	.word	0x000007a0
        /*0ad0*/ 	.word	0x000000ff
        /*0ad4*/ 	.word	0x00028ca8
        /*0ad8*/ 	.short	0x0100
        /*0ada*/ 	.byte	0x08
	.zero		1


	//   ....[18]....
        /*0adc*/ 	.word	0x000008d0
        /*0ae0*/ 	.word	0x000000ff
        /*0ae4*/ 	.word	0x00028cb0
        /*0ae8*/ 	.short	0x0100
        /*0aea*/ 	.byte	0x08
	.zero		1


	//   ....[19]....
        /*0aec*/ 	.word	0x000008e0
        /*0af0*/ 	.word	0x000000ff
        /*0af4*/ 	.word	0x00028cc0
        /*0af8*/ 	.short	0x0100
        /*0afa*/ 	.byte	0x08
	.zero		1


	//   ....[20]....
        /*0afc*/ 	.word	0x000008f0
        /*0b00*/ 	.word	0x000000ff
        /*0b04*/ 	.word	0x00028cb8
        /*0b08*/ 	.short	0x0100
        /*0b0a*/ 	.byte	0x08
	.zero		1


	//   ....[21]....
        /*0b0c*/ 	.word	0x00000900
        /*0b10*/ 	.word	0x000000ff
        /*0b14*/ 	.word	0x00028cc8
        /*0b18*/ 	.short	0x0100
        /*0b1a*/ 	.byte	0x08
	.zero		1


	//   ....[22]....
        /*0b1c*/ 	.word	0x00002a30
        /*0b20*/ 	.word	0x00000040
        /*0b24*/ 	.word	0x00028c90
        /*0b28*/ 	.short	0x010a
        /*0b2a*/ 	.byte	0x3f
	.zero		1


	//   ....[23]....
        /*0b2c*/ 	.word	0x00003480
        /*0b30*/ 	.word	0x00000040
        /*0b34*/ 	.word	0x00028c90
        /*0b38*/ 	.short	0x010a
        /*0b3a*/ 	.byte	0x3f
	.zero		1


	//   ....[24]....
        /*0b3c*/ 	.word	0x00003db0
        /*0b40*/ 	.word	0x00000040
        /*0b44*/ 	.word	0x00028c90
        /*0b48*/ 	.short	0x010a
        /*0b4a*/ 	.byte	0x3f
	.zero		1


	//   ....[25]....
        /*0b4c*/ 	.word	0x00003fb0
        /*0b50*/ 	.word	0x00000004
        /*0b54*/ 	.word	0x00000000
        /*0b58*/ 	.short	0x0101
        /*0b5a*/ 	.byte	0x3f
	.zero		1


	//   ....[26]....
        /*0b5c*/ 	.word	0x00003ff0
        /*0b60*/ 	.word	0x00000040
        /*0b64*/ 	.word	0x00028cb0
        /*0b68*/ 	.short	0x010a
        /*0b6a*/ 	.byte	0x3f
	.zero		1


	//   ....[27]....
        /*0b6c*/ 	.word	0x00004640
        /*0b70*/ 	.word	0x00000040
        /*0b74*/ 	.word	0x00000000
        /*0b78*/ 	.short	0x0101
        /*0b7a*/ 	.byte	0x3f
	.zero		1


	//   ....[28]....
        /*0b7c*/ 	.word	0x000050b0
        /*0b80*/ 	.word	0x00000016
        /*0b84*/ 	.word	0x00028c50
        /*0b88*/ 	.short	0x010a
        /*0b8a*/ 	.byte	0x3f
	.zero		1


	//   ....[29]....
        /*0b8c*/ 	.word	0x00005470
        /*0b90*/ 	.word	0x00000000
        /*0b94*/ 	.word	0x00000000
        /*0b98*/ 	.short	0x0101
        /*0b9a*/ 	.byte	0x3f
	.zero		1


	//   ....[30]....
        /*0b9c*/ 	.word	0x00005d90
        /*0ba0*/ 	.word	0x00000000
        /*0ba4*/ 	.word	0x00028c50
        /*0ba8*/ 	.short	0x010a
        /*0baa*/ 	.byte	0x3f
	.zero		1


	//   ....[31]....
        /*0bac*/ 	.word	0x00005de0
        /*0bb0*/ 	.word	0x00000000
        /*0bb4*/ 	.word	0x00028c50
        /*0bb8*/ 	.short	0x010a
        /*0bba*/ 	.byte	0x3f
	.zero		1


	//   ....[32]....
        /*0bbc*/ 	.word	0x000060a0
        /*0bc0*/ 	.word	0x00000000
        /*0bc4*/ 	.word	0x00000000
        /*0bc8*/ 	.short	0x0101
        /*0bca*/ 	.byte	0x3f
	.zero		1


	//   ....[33]....
        /*0bcc*/ 	.word	0x000074b0
        /*0bd0*/ 	.word	0x00000002
        /*0bd4*/ 	.word	0x00028c00
        /*0bd8*/ 	.short	0x010a
        /*0bda*/ 	.byte	0x3f
	.zero		1


	//   ....[34]....
        /*0bdc*/ 	.word	0x00007500
        /*0be0*/ 	.word	0x00000002
        /*0be4*/ 	.word	0x00028c00
        /*0be8*/ 	.short	0x010a
        /*0bea*/ 	.byte	0x3f
	.zero		1


	//   ....[35]....
        /*0bec*/ 	.word	0x00007f60
        /*0bf0*/ 	.word	0x00000002
        /*0bf4*/ 	.word	0x00028c00
        /*0bf8*/ 	.short	0x010a
        /*0bfa*/ 	.byte	0x3f
	.zero		1


	//   ....[36]....
        /*0bfc*/ 	.word	0x00009450
        /*0c00*/ 	.word	0x00000002
        /*0c04*/ 	.word	0x00028c00
        /*0c08*/ 	.short	0x010a
        /*0c0a*/ 	.byte	0x3f
	.zero		1


	//   ....[37]....
        /*0c0c*/ 	.word	0x0000a3a0
        /*0c10*/ 	.word	0x0000000e
        /*0c14*/ 	.word	0x00028c30
        /*0c18*/ 	.short	0x010a
        /*0c1a*/ 	.byte	0x3f
	.zero		1


	//   ....[38]....
        /*0c1c*/ 	.word	0x0000a430
        /*0c20*/ 	.word	0x0000000e
        /*0c24*/ 	.word	0x00028c30
        /*0c28*/ 	.short	0x010a
        /*0c2a*/ 	.byte	0x3f
	.zero		1


	//   ....[39]....
        /*0c2c*/ 	.word	0x0000a900
        /*0c30*/ 	.word	0x00000000
        /*0c34*/ 	.word	0x00000000
        /*0c38*/ 	.short	0x0101
        /*0c3a*/ 	.byte	0x3f
	.zero		1


	//   ....[40]....
        /*0c3c*/ 	.word	0x0000bf70
        /*0c40*/ 	.word	0x0000000e
        /*0c44*/ 	.word	0x00028c50
        /*0c48*/ 	.short	0x010a
        /*0c4a*/ 	.byte	0x3f
	.zero		1


	//   ....[41]....
        /*0c4c*/ 	.word	0x0000c020
        /*0c50*/ 	.word	0x0000000e
        /*0c54*/ 	.word	0x00028c50
        /*0c58*/ 	.short	0x010a
        /*0c5a*/ 	.byte	0x3f
	.zero		1


	//   ....[42]....
        /*0c5c*/ 	.word	0x0000c310
        /*0c60*/ 	.word	0x0000000e
        /*0c64*/ 	.word	0x00000000
        /*0c68*/ 	.short	0x0101
        /*0c6a*/ 	.byte	0x3f
	.zero		1


	//   ....[43]....
        /*0c6c*/ 	.word	0x0000c5e0
        /*0c70*/ 	.word	0x000000d4
        /*0c74*/ 	.word	0x00028c30
        /*0c78*/ 	.short	0x010a
        /*0c7a*/ 	.byte	0x3f
	.zero		1


	//   ....[44]....
        /*0c7c*/ 	.word	0x0000c650
        /*0c80*/ 	.word	0x000000d4
        /*0c84*/ 	.word	0x00028c30
        /*0c88*/ 	.short	0x010a
        /*0c8a*/ 	.byte	0x3f
	.zero		1


	//   ....[45]....
        /*0c8c*/ 	.word	0x0000c960
        /*0c90*/ 	.word	0x0000000d
        /*0c94*/ 	.word	0x00000000
        /*0c98*/ 	.short	0x0101
        /*0c9a*/ 	.byte	0x3f
	.zero		1


	//   ....[46]....
        /*0c9c*/ 	.word	0x0000e660
        /*0ca0*/ 	.word	0x000000d4
        /*0ca4*/ 	.word	0x00028c50
        /*0ca8*/ 	.short	0x010a
        /*0caa*/ 	.byte	0x3f
	.zero		1


	//   ....[47]....
        /*0cac*/ 	.word	0x0000e6b0
        /*0cb0*/ 	.word	0x000000d4
        /*0cb4*/ 	.word	0x00028c50
        /*0cb8*/ 	.short	0x010a
        /*0cba*/ 	.byte	0x3f
	.zero		1


	//   ....[48]....
        /*0cbc*/ 	.word	0x0000e9b0
        /*0cc0*/ 	.word	0x000000d4
        /*0cc4*/ 	.word	0x00000000
        /*0cc8*/ 	.short	0x0101
        /*0cca*/ 	.byte	0x3f
	.zero		1


	//   ....[49]....
        /*0ccc*/ 	.word	0x0000eda0
        /*0cd0*/ 	.word	0x0000000e
        /*0cd4*/ 	.word	0x00028c30
        /*0cd8*/ 	.short	0x010a
        /*0cda*/ 	.byte	0x3f
	.zero		1


	//   ....[50]....
        /*0cdc*/ 	.word	0x0000ee10
        /*0ce0*/ 	.word	0x0000000e
        /*0ce4*/ 	.word	0x00028c30
        /*0ce8*/ 	.short	0x010a
        /*0cea*/ 	.byte	0x3f
	.zero		1


	//   ....[51]....
        /*0cec*/ 	.word	0x0000f320
        /*0cf0*/ 	.word	0x00000014
        /*0cf4*/ 	.word	0x00000000
        /*0cf8*/ 	.short	0x0101
        /*0cfa*/ 	.byte	0x3f
	.zero		1


	//   ....[52]....
        /*0cfc*/ 	.word	0x00010380
        /*0d00*/ 	.word	0x0000000e
        /*0d04*/ 	.word	0x00028c50
        /*0d08*/ 	.short	0x010a
        /*0d0a*/ 	.byte	0x3f
	.zero		1


	//   ....[53]....
        /*0d0c*/ 	.word	0x000103d0
        /*0d10*/ 	.word	0x0000000e
        /*0d14*/ 	.word	0x00028c50
        /*0d18*/ 	.short	0x010a
        /*0d1a*/ 	.byte	0x3f
	.zero		1


	//   ....[54]....
        /*0d1c*/ 	.word	0x000106b0
        /*0d20*/ 	.word	0x0000000e
        /*0d24*/ 	.word	0x00000000
        /*0d28*/ 	.short	0x0101
        /*0d2a*/ 	.byte	0x3f
	.zero		1


	//   ....[55]....
        /*0d2c*/ 	.word	0x000107f0
        /*0d30*/ 	.word	0x000000ce
        /*0d34*/ 	.word	0x00028c30
        /*0d38*/ 	.short	0x010a
        /*0d3a*/ 	.byte	0x3f
	.zero		1


	//   ....[56]....
        /*0d3c*/ 	.word	0x00010860
        /*0d40*/ 	.word	0x000000ce
        /*0d44*/ 	.word	0x00028c30
        /*0d48*/ 	.short	0x010a
        /*0d4a*/ 	.byte	0x3f
	.zero		1


	//   ....[57]....
        /*0d4c*/ 	.word	0x00010bd0
        /*0d50*/ 	.word	0x0000000c
        /*0d54*/ 	.word	0x00000000
        /*0d58*/ 	.short	0x0101
        /*0d5a*/ 	.byte	0x3f
	.zero		1


	//   ....[58]....
        /*0d5c*/ 	.word	0x00012890
        /*0d60*/ 	.word	0x000000ce
        /*0d64*/ 	.word	0x00028c50
        /*0d68*/ 	.short	0x010a
        /*0d6a*/ 	.byte	0x3f
	.zero		1


	//   ....[59]....
        /*0d6c*/ 	.word	0x000128e0
        /*0d70*/ 	.word	0x000000ce
        /*0d74*/ 	.word	0x00028c50
        /*0d78*/ 	.short	0x010a
        /*0d7a*/ 	.byte	0x3f
	.zero		1


	//   ....[60]....
        /*0d7c*/ 	.word	0x00012be0
        /*0d80*/ 	.word	0x000000ce
        /*0d84*/ 	.word	0x00000000
        /*0d88*/ 	.short	0x0101
        /*0d8a*/ 	.byte	0x3f
	.zero		1


	//   ....[61]....
        /*0d8c*/ 	.word	0x000152a0
        /*0d90*/ 	.word	0x00000000
        /*0d94*/ 	.word	0x00000000
        /*0d98*/ 	.short	0x0101
        /*0d9a*/ 	.byte	0x3f
	.zero		1


	//   ....[62]....
        /*0d9c*/ 	.word	0x00017e20
        /*0da0*/ 	.word	0x00000007
        /*0da4*/ 	.word	0x00028c20
        /*0da8*/ 	.short	0x010a
        /*0daa*/ 	.byte	0x3f
	.zero		1


	//   ....[63]....
        /*0dac*/ 	.word	0x00017f00
        /*0db0*/ 	.word	0x00000006
        /*0db4*/ 	.word	0x00028ca0
        /*0db8*/ 	.short	0x010a
        /*0dba*/ 	.byte	0x3f
	.zero		1


	//   ....[64]....
        /*0dbc*/ 	.word	0x00018150
        /*0dc0*/ 	.word	0x00000006
        /*0dc4*/ 	.word	0x00028cc0
        /*0dc8*/ 	.short	0x010a
        /*0dca*/ 	.byte	0x3f
	.zero		1


	//   ....[65]....
        /*0dcc*/ 	.word	0x00018bd0
        /*0dd0*/ 	.word	0x00000005
        /*0dd4*/ 	.word	0x00028ca0
        /*0dd8*/ 	.short	0x010a
        /*0dda*/ 	.byte	0x3f
	.zero		1


	//   ....[66]....
        /*0ddc*/ 	.word	0x00018e10
        /*0de0*/ 	.word	0x00000005
        /*0de4*/ 	.word	0x00028cc0
        /*0de8*/ 	.short	0x010a
        /*0dea*/ 	.byte	0x3f
	.zero		1


	//   ....[67]....
        /*0dec*/ 	.word	0x0001a500
        /*0df0*/ 	.word	0x00000000
        /*0df4*/ 	.word	0x00028c40
        /*0df8*/ 	.short	0x010a
        /*0dfa*/ 	.byte	0x3f
	.zero		1


	//   ....[68]....
        /*0dfc*/ 	.word	0x0001b030
        /*0e00*/ 	.word	0x00000008
        /*0e04*/ 	.word	0x00028c00
        /*0e08*/ 	.short	0x0107
        /*0e0a*/ 	.byte	0x3f
	.zero		1


	//   ....[69]....
        /*0e0c*/ 	.word	0x0001b130
        /*0e10*/ 	.word	0x00000002
        /*0e14*/ 	.word	0x00028c00
        /*0e18*/ 	.short	0x0101
        /*0e1a*/ 	.byte	0x3f
	.zero		1


	//   ....[70]....
        /*0e1c*/ 	.word	0x0001b150
        /*0e20*/ 	.word	0x00000002
        /*0e24*/ 	.word	0x00028c20
        /*0e28*/ 	.short	0x010a
        /*0e2a*/ 	.byte	0x3f
	.zero		1


	//   ....[71]....
        /*0e2c*/ 	.word	0x0001b250
        /*0e30*/ 	.word	0x00000000
        /*0e34*/ 	.word	0x00028c60
        /*0e38*/ 	.short	0x010a
        /*0e3a*/ 	.byte	0x3f
	.zero		1


	//   ....[72]....
        /*0e3c*/ 	.word	0x0001bed0
        /*0e40*/ 	.word	0x00000003
        /*0e44*/ 	.word	0x00028c40
        /*0e48*/ 	.short	0x010a
        /*0e4a*/ 	.byte	0x3f
	.zero		1


	//   ....[73]....
        /*0e4c*/ 	.word	0x0001c120
        /*0e50*/ 	.word	0x00000003
        /*0e54*/ 	.word	0x00028c60
        /*0e58*/ 	.short	0x010a
        /*0e5a*/ 	.byte	0x3f
	.zero		1


	//   ....[74]....
        /*0e5c*/ 	.word	0x0001cd40
        /*0e60*/ 	.word	0x00000002
        /*0e64*/ 	.word	0x00028c40
        /*0e68*/ 	.short	0x010a
        /*0e6a*/ 	.byte	0x3f
	.zero		1


	//   ....[75]....
        /*0e6c*/ 	.word	0x0001cf80
        /*0e70*/ 	.word	0x00000002
        /*0e74*/ 	.word	0x00028c60
        /*0e78*/ 	.short	0x010a
        /*0e7a*/ 	.byte	0x3f
	.zero		1


	//   ....[76]....
        /*0e7c*/ 	.word	0x0001db10
        /*0e80*/ 	.word	0x00000003
        /*0e84*/ 	.word	0x00028c40
        /*0e88*/ 	.short	0x010a
        /*0e8a*/ 	.byte	0x3f
	.zero		1


	//   ....[77]....
        /*0e8c*/ 	.word	0x0001dd60
        /*0e90*/ 	.word	0x00000003
        /*0e94*/ 	.word	0x00028c60
        /*0e98*/ 	.short	0x010a
        /*0e9a*/ 	.byte	0x3f
	.zero		1


	//   ....[78]....
        /*0e9c*/ 	.word	0x0001f560
        /*0ea0*/ 	.word	0x00000000
        /*0ea4*/ 	.word	0x00028c20
        /*0ea8*/ 	.short	0x010a
        /*0eaa*/ 	.byte	0x3f
	.zero		1


	//   ....[79]....
        /*0eac*/ 	.word	0x0001f710
        /*0eb0*/ 	.word	0x00000006
        /*0eb4*/ 	.word	0x00000000
        /*0eb8*/ 	.short	0x010a
        /*0eba*/ 	.byte	0x3f
	.zero		1


	//   ....[80]....
        /*0ebc*/ 	.word	0x0001f780
        /*0ec0*/ 	.word	0x00000007
        /*0ec4*/ 	.word	0x00000000
        /*0ec8*/ 	.short	0x010a
        /*0eca*/ 	.byte	0x3f
	.zero		1


	//   ....[81]....
        /*0ecc*/ 	.word	0x0001f7f0
        /*0ed0*/ 	.word	0x00000004
        /*0ed4*/ 	.word	0x00000000
        /*0ed8*/ 	.short	0x010a
        /*0eda*/ 	.byte	0x3f
	.zero		1


	//   ....[82]....
        /*0edc*/ 	.word	0x0001f820
        /*0ee0*/ 	.word	0x00000003
        /*0ee4*/ 	.word	0x00000000
        /*0ee8*/ 	.short	0x010a
        /*0eea*/ 	.byte	0x3f
	.zero		1


	//   ....[83]....
        /*0eec*/ 	.word	0x0001f880
        /*0ef0*/ 	.word	0x00000040
        /*0ef4*/ 	.word	0x00028c90
        /*0ef8*/ 	.short	0x010a
        /*0efa*/ 	.byte	0x3f
	.zero		1


	//   ....[84]....
        /*0efc*/ 	.word	0x0001f8d0
        /*0f00*/ 	.word	0x00000040
        /*0f04*/ 	.word	0x00028c90
        /*0f08*/ 	.short	0x010a
        /*0f0a*/ 	.byte	0x3f
	.zero		1


	//   ....[85]....
        /*0f0c*/ 	.word	0x0001f920
        /*0f10*/ 	.word	0x00000040
        /*0f14*/ 	.word	0x00028c90
        /*0f18*/ 	.short	0x010a
        /*0f1a*/ 	.byte	0x3f
	.zero		1


	//   ....[86]....
        /*0f1c*/ 	.word	0x0001f970
        /*0f20*/ 	.word	0x00000040
        /*0f24*/ 	.word	0x00028cb0
        /*0f28*/ 	.short	0x010a
        /*0f2a*/ 	.byte	0x3f
	.zero		1


	//   ....[87]....
        /*0f2c*/ 	.word	0x0001f9c0
        /*0f30*/ 	.word	0x00000016
        /*0f34*/ 	.word	0x00028c50
        /*0f38*/ 	.short	0x010a
        /*0f3a*/ 	.byte	0x3f
	.zero		1


	//   ....[88]....
        /*0f3c*/ 	.word	0x0001fa10
        /*0f40*/ 	.word	0x00000000
        /*0f44*/ 	.word	0x00028c50
        /*0f48*/ 	.short	0x010a
        /*0f4a*/ 	.byte	0x3f
	.zero		1


	//   ....[89]....
        /*0f4c*/ 	.word	0x0001fde0
        /*0f50*/ 	.word	0x00000002
        /*0f54*/ 	.word	0x00028c00
        /*0f58*/ 	.short	0x010a
        /*0f5a*/ 	.byte	0x3f
	.zero		1


	//   ....[90]....
        /*0f5c*/ 	.word	0x000201f0
        /*0f60*/ 	.word	0x00000002
        /*0f64*/ 	.word	0x00028c00
        /*0f68*/ 	.short	0x010a
        /*0f6a*/ 	.byte	0x3f
	.zero		1


	//   ....[91]....
        /*0f6c*/ 	.word	0x00020240
        /*0f70*/ 	.word	0x0000000e
        /*0f74*/ 	.word	0x00028c30
        /*0f78*/ 	.short	0x010a
        /*0f7a*/ 	.byte	0x3f
	.zero		1


	//   ....[92]....
        /*0f7c*/ 	.word	0x00020290
        /*0f80*/ 	.word	0x0000000e
        /*0f84*/ 	.word	0x00028c50
        /*0f88*/ 	.short	0x010a
        /*0f8a*/ 	.byte	0x3f
	.zero		1


	//   ....[93]....
        /*0f8c*/ 	.word	0x000202e0
        /*0f90*/ 	.word	0x000000d4
        /*0f94*/ 	.word	0x00028c30
        /*0f98*/ 	.short	0x010a
        /*0f9a*/ 	.byte	0x3f
	.zero		1


	//   ....[94]....
        /*0f9c*/ 	.word	0x00020330
        /*0fa0*/ 	.word	0x000000d4
        /*0fa4*/ 	.word	0x00028c50
        /*0fa8*/ 	.short	0x010a
        /*0faa*/ 	.byte	0x3f
	.zero		1


	//   ....[95]....
        /*0fac*/ 	.word	0x00020380
        /*0fb0*/ 	.word	0x0000000e
        /*0fb4*/ 	.word	0x00028c30
        /*0fb8*/ 	.short	0x010a
        /*0fba*/ 	.byte	0x3f
	.zero		1


	//   ....[96]....
        /*0fbc*/ 	.word	0x000203d0
        /*0fc0*/ 	.word	0x0000000e
        /*0fc4*/ 	.word	0x00028c50
        /*0fc8*/ 	.short	0x010a
        /*0fca*/ 	.byte	0x3f
	.zero		1


	//   ....[97]....
        /*0fcc*/ 	.word	0x00020420
        /*0fd0*/ 	.word	0x000000ce
        /*0fd4*/ 	.word	0x00028c30
        /*0fd8*/ 	.short	0x010a
        /*0fda*/ 	.byte	0x3f
	.zero		1


	//   ....[98]....
        /*0fdc*/ 	.word	0x00020470
        /*0fe0*/ 	.word	0x000000ce
        /*0fe4*/ 	.word	0x00028c50
        /*0fe8*/ 	.short	0x010a
        /*0fea*/ 	.byte	0x3f
	.zero		1


	//   ....[99]....
        /*0fec*/ 	.word	0x00020620
        /*0ff0*/ 	.word	0x00000006
        /*0ff4*/ 	.word	0x00028c20
        /*0ff8*/ 	.short	0x010a
        /*0ffa*/ 	.byte	0x3f
	.zero		1


	//   ....[100]....
        /*0ffc*/ 	.word	0x00020670
        /*1000*/ 	.word	0x00000006
        /*1004*/ 	.word	0x00028ca0
        /*1008*/ 	.short	0x010a
        /*100a*/ 	.byte	0x3f
	.zero		1


	//   ....[101]....
        /*100c*/ 	.word	0x000206c0
        /*1010*/ 	.word	0x00000006
        /*1014*/ 	.word	0x00028cc0
        /*1018*/ 	.short	0x010a
        /*101a*/ 	.byte	0x3f
	.zero		1


	//   ....[102]....
        /*101c*/ 	.word	0x00020710
        /*1020*/ 	.word	0x00000005
        /*1024*/ 	.word	0x00028ca0
        /*1028*/ 	.short	0x010a
        /*102a*/ 	.byte	0x3f
	.zero		1


	//   ....[103]....
        /*102c*/ 	.word	0x00020760
        /*1030*/ 	.word	0x00000005
        /*1034*/ 	.word	0x00028cc0
        /*1038*/ 	.short	0x010a
        /*103a*/ 	.byte	0x3f
	.zero		1


	//   ....[104]....
        /*103c*/ 	.word	0x00020900
        /*1040*/ 	.word	0x00000000
        /*1044*/ 	.word	0x00028c40
        /*1048*/ 	.short	0x010a
        /*104a*/ 	.byte	0x3f
	.zero		1


	//   ....[105]....
        /*104c*/ 	.word	0x00020e70
        /*1050*/ 	.word	0x00000002
        /*1054*/ 	.word	0x00028c20
        /*1058*/ 	.short	0x010a
        /*105a*/ 	.byte	0x3f
	.zero		1


	//   ....[106]....
        /*105c*/ 	.word	0x00020ec0
        /*1060*/ 	.word	0x00000000
        /*1064*/ 	.word	0x00028c60
        /*1068*/ 	.short	0x010a
        /*106a*/ 	.byte	0x3f
	.zero		1


	//   ....[107]....
        /*106c*/ 	.word	0x00020f10
        /*1070*/ 	.word	0x00000003
        /*1074*/ 	.word	0x00028c40
        /*1078*/ 	.short	0x010a
        /*107a*/ 	.byte	0x3f
	.zero		1


	//   ....[108]....
        /*107c*/ 	.word	0x00020f60
        /*1080*/ 	.word	0x00000003
        /*1084*/ 	.word	0x00028c60
        /*1088*/ 	.short	0x010a
        /*108a*/ 	.byte	0x3f
	.zero		1


	//   ....[109]....
        /*108c*/ 	.word	0x00020fb0
        /*1090*/ 	.word	0x00000002
        /*1094*/ 	.word	0x00028c40
        /*1098*/ 	.short	0x010a
        /*109a*/ 	.byte	0x3f
	.zero		1


	//   ....[110]....
        /*109c*/ 	.word	0x00021000
        /*10a0*/ 	.word	0x00000002
        /*10a4*/ 	.word	0x00028c60
        /*10a8*/ 	.short	0x010a
        /*10aa*/ 	.byte	0x3f
	.zero		1


	//   ....[111]....
        /*10ac*/ 	.word	0x00021050
        /*10b0*/ 	.word	0x00000003
        /*10b4*/ 	.word	0x00028c40
        /*10b8*/ 	.short	0x010a
        /*10ba*/ 	.byte	0x3f
	.zero		1


	//   ....[112]....
        /*10bc*/ 	.word	0x000210a0
        /*10c0*/ 	.word	0x00000003
        /*10c4*/ 	.word	0x00028c60
        /*10c8*/ 	.short	0x010a
        /*10ca*/ 	.byte	0x3f
	.zero		1


	//   ....[113]....
        /*10cc*/ 	.word	0x00021a40
        /*10d0*/ 	.word	0x00000000
        /*10d4*/ 	.word	0x00028c20
        /*10d8*/ 	.short	0x010a
        /*10da*/ 	.byte	0x3f
	.zero		1


	//   ....[114]....
        /*10dc*/ 	.word	0x00021be0
        /*10e0*/ 	.word	0x00000006
        /*10e4*/ 	.word	0x00000000
        /*10e8*/ 	.short	0x010a
        /*10ea*/ 	.byte	0x3f
	.zero		1


	//   ....[115]....
        /*10ec*/ 	.word	0x00021c30
        /*10f0*/ 	.word	0x00000007
        /*10f4*/ 	.word	0x00000000
        /*10f8*/ 	.short	0x010a
        /*10fa*/ 	.byte	0x3f
	.zero		1


	//   ....[116]....
        /*10fc*/ 	.word	0x00021c80
        /*1100*/ 	.word	0x00000004
        /*1104*/ 	.word	0x00000000
        /*1108*/ 	.short	0x010a
        /*110a*/ 	.byte	0x3f
	.zero		1


	//----- nvinfo : EIATTR_NUM_MBARRIERS
	.align		4
.L_891:
        /*110c*/ 	.byte	0x03, 0x38
        /*110e*/ 	.short	0x0016


	//----- nvinfo : EIATTR_EXIT_INSTR_OFFSETS
	.align		4
        /*1110*/ 	.byte	0x04, 0x1c
        /*1112*/ 	.short	(.L_893 - .L_892)


	//   ....[0]....
.L_892:
        /*1114*/ 	.word	0x0001f870


	//----- nvinfo : EIATTR_MAX_THREADS
	.align		4
.L_893:
        /*1118*/ 	.byte	0x04, 0x05
        /*111a*/ 	.short	(.L_895 - .L_894)
.L_894:
        /*111c*/ 	.word	0x00000180
        /*1120*/ 	.word	0x00000001
        /*1124*/ 	.word	0x00000001


	//----- nvinfo : EIATTR_CRS_STACK_SIZE
	.align		4
.L_895:
        /*1128*/ 	.byte	0x04, 0x1e
        /*112a*/ 	.short	(.L_897 - .L_896)
.L_896:
        /*112c*/ 	.word	0x00000000


	//----- nvinfo : EIATTR_CBANK_PARAM_SIZE
	.align		4
.L_897:
        /*1130*/ 	.byte	0x03, 0x19
        /*1132*/ 	.short	0x0af0


	//----- nvinfo : EIATTR_PARAM_CBANK
	.align		4
        /*1134*/ 	.byte	0x04, 0x0a
        /*1136*/ 	.short	(.L_899 - .L_898)
	.align		4
.L_898:
        /*1138*/ 	.word	index@(.nv.constant0._ZN7cutlass13device_kernelIN5flash11enable_sm90INS1_16FlashAttnFwdSm90INS1_25CollectiveMainloopFwdSm90ILi2EN4cute5tupleIJNS5_1CILi1EEES8_S8_EEENS6_IJNS7_ILi64EEESA_SA_EEELi512ENS_10bfloat16_tEfNS_4arch4Sm90ELb0ELb1ELb0ELb1ELb0ELb1ELb0ELb0ELb0ELb1ELb0ELb0EEENS1_21CollectiveEpilogueFwdINS6_IJSA_NS7_ILi512EEESA_EEES9_SC_SE_Li256ELb1ELb1ELb0ELb0EEENS1_36VarlenDynamicPersistentTileSchedulerILi64ELi64ELi256ELi128ELb0ELb1ELb1ELb1ELb0ELb1EEEEEEEEEvNT_6ParamsE)
        /*113c*/ 	.short	0x0210
        /*113e*/ 	.short	0x0af0


	//----- nvinfo : EIATTR_SW_WAR
	.align		4
.L_899:
        /*1140*/ 	.byte	0x04, 0x36
        /*1142*/ 	.short	(.L_901 - .L_900)
.L_900:
        /*1144*/ 	.word	0x00000008
.L_901:


//--------------------- .nv.info._ZN7cutlass13device_kernelIN5flash11enable_sm90INS1_16FlashAttnFwdSm90INS1_25CollectiveMainloopFwdSm90ILi2EN4cute5tupleIJNS5_1CILi1EEES8_S8_EEENS6_IJNS7_ILi64EEESA_SA_EEELi512ENS_10bfloat16_tEfNS_4arch4Sm90ELb0ELb1ELb0ELb1ELb0ELb0ELb1ELb0ELb0ELb1ELb0ELb0EEENS1_21CollectiveEpilogueFwdINS6_IJSA_NS7_ILi512EEESA_EEES9_SC_SE_Li256ELb1ELb1ELb0ELb0EEENS1_36VarlenDynamicPersistentTileSchedulerILi64ELi64ELi256ELi128ELb0ELb1ELb1ELb1ELb0ELb1EEEEEEEEEvNT_6ParamsE --------------------------
	.section	.nv.info._ZN7cutlass13device_kernelIN5flash11enable_sm90INS1_16FlashAttnFwdSm90INS1_25CollectiveMainloopFwdSm90ILi2EN4cute5tupleIJNS5_1CILi1EEES8_S8_EEENS6_IJNS7_ILi64EEESA_SA_EEELi512ENS_10bfloat16_tEfNS_4arch4Sm90ELb0ELb1ELb0ELb1ELb0ELb0ELb1ELb0ELb0ELb1ELb0ELb0EEENS1_21CollectiveEpilogueFwdINS6_IJSA_NS7_ILi512EEESA_EEES9_SC_SE_Li256ELb1ELb1ELb0ELb0EEENS1_36VarlenDynamicPersistentTileSchedulerILi64ELi64ELi256ELi128ELb0ELb1ELb1ELb1ELb0ELb1EEEEEEEEEvNT_6ParamsE,"",@"SHT_CUDA_INFO"
	.sectionflags	@""
	.align	4


	//----- nvinfo : EIATTR_CUDA_API_VERSION
	.align		4
        /*0000*/ 	.byte	0x04, 0x37
        /*0002*/ 	.short	(.L_903 - .L_902)
.L_902:
        /*0004*/ 	.word	0x00000082


	//----- nvinfo : EIATTR_KPARAM_INFO
	.align		4
.L_903:
        /*0008*/ 	.byte	0x04, 0x17
        /*000a*/ 	.short	(.L_905 - .L_904)
.L_904:
        /*000c*/ 	.word	0x00000000
        /*0010*/ 	.short	0x0000
        /*0012*/ 	.short	0x0070
        /*0014*/ 	.byte	0x00, 0xf0, 0x01, 0x2e


	//----- nvinfo : EIATTR_SPARSE_MMA_MASK
	.align		4
.L_905:
        /*0018*/ 	.byte	0x03, 0x50
        /*001a*/ 	.short	0x0000


	//----- nvinfo : EIATTR_MAXREG_COUNT
	.align		4
        /*001c*/ 	.byte	0x03, 0x1b
        /*001e*/ 	.short	0x00a8


	//----- nvinfo : EIATTR_NUM_BARRIERS
	.align		4
        /*0020*/ 	.byte	0x02, 0x4c
        /*0022*/ 	.byte	0x10
	.zero		1


	//----- nvinfo : EIATTR_EXTERNS
	.align		4
        /*0024*/ 	.byte	0x04, 0x0f
        /*0026*/ 	.short	(.L_907 - .L_906)


	//   ....[0]....
	.align		4
.L_906:
        /*0028*/ 	.word	index@(__assertfail)


	//----- nvinfo : EIATTR_ANNOTATIONS
	.align		4
.L_907:
        /*002c*/ 	.byte	0x04, 0x55
        /*002e*/ 	.short	(.L_909 - .L_908)


	//   ....[0]....
.L_908:
        /* <DEDUP_REMOVED lines=83> */


	//----- nvinfo : EIATTR_MERCURY_ISA_VERSION
	.align		4
.L_909:
        /*0550*/ 	.byte	0x03, 0x5f
        /*0552*/ 	.short	0x0101


	//----- nvinfo : EIATTR_UNUSED_LOAD_BYTE_OFFSET
	.align		4
        /*0554*/ 	.byte	0x04, 0x44
        /*0556*/ 	.short	(.L_911 - .L_910)


	//   ....[0]....
.L_910:
        /*0558*/ 	.word	0x00000a30
        /*055c*/ 	.word	0x0000fff0


	//   ....[1]....
        /*0560*/ 	.word	0x00010d20
        /*0564*/ 	.word	0x0000fff0


	//----- nvinfo : EIATTR_INT_WARP_WIDE_INSTR_OFFSETS
	.align		4
.L_911:
        /*0568*/ 	.byte	0x04, 0x31
        /*056a*/ 	.short	(.L_913 - .L_912)


	//   ....[0]....
.L_912:
        /*056c*/ 	.word	0x00000130


	//   ....[1]....
        /*0570*/ 	.word	0x00000170


	//   ....[2]....
        /*0574*/ 	.word	0x000001e0


	//   ....[3]....
        /*0578*/ 	.word	0x00000250


	//   ....[4]....
        /*057c*/ 	.word	0x00015160


	//   ....[5]....
        /*0580*/ 	.word	0x000151c0


	//   ....[6]....
        /*0584*/ 	.word	0x0001ad50


	//   ....[7]....
        /*0588*/ 	.word	0x0001adb0


	//----- nvinfo : EIATTR_COOP_GROUP_MASK_REGIDS
	.align		4
.L_913:
        /*058c*/ 	.byte	0x04, 0x29
        /*058e*/ 	.short	(.L_915 - .L_914)


	//   ....[0]....
.L_914:
        /*0590*/ 	.word	0xffffffff


	//   ....[1]....
        /*0594*/ 	.word	0xffffffff


	//   ....[2]....
        /*0598*/ 	.word	0xffffffff


	//   ....[3]....
        /*059c*/ 	.word	0xffffffff


	//   ....[4]....
        /*05a0*/ 	.word	0xffffffff


	//   ....[5]....
        /*05a4*/ 	.word	0xffffffff


	//   ....[6]....
        /*05a8*/ 	.word	0xffffffff


	//   ....[7]....
        /*05ac*/ 	.word	0xffffffff


	//   ....[8]....
        /*05b0*/ 	.word	0xffffffff


	//   ....[9]....
        /*05b4*/ 	.word	0xffffffff


	//   ....[10]....
        /*05b8*/ 	.word	0xffffffff


	//   ....[11]....
        /*05bc*/ 	.word	0xffffffff


	//   ....[12]....
        /*05c0*/ 	.word	0xffffffff


	//   ....[13]....
        /*05c4*/ 	.word	0xffffffff


	//   ....[14]....
        /*05c8*/ 	.word	0xffffffff


	//   ....[15]....
        /*05cc*/ 	.word	0xffffffff


	//   ....[16]....
        /*05d0*/ 	.word	0xffffffff


	//   ....[17]....
        /*05d4*/ 	.word	0xffffffff


	//   ....[18]....
        /*05d8*/ 	.word	0xffffffff


	//   ....[19]....
        /*05dc*/ 	.word	0xffffffff


	//   ....[20]....
        /*05e0*/ 	.word	0xffffffff


	//   ....[21]....
        /*05e4*/ 	.word	0xffffffff


	//   ....[22]....
        /*05e8*/ 	.word	0xffffffff


	//   ....[23]....
        /*05ec*/ 	.word	0xffffffff


	//   ....[24]....
        /*05f0*/ 	.word	0xffffffff


	//   ....[25]....
        /*05f4*/ 	.word	0xffffffff


	//   ....[26]....
        /*05f8*/ 	.word	0xffffffff


	//   ....[27]....
        /*05fc*/ 	.word	0xffffffff


	//   ....[28]....
        /*0600*/ 	.word	0xffffffff


	//   ....[29]....
        /*0604*/ 	.word	0xffffffff


	//   ....[30]....
        /*0608*/ 	.word	0xffffffff


	//   ....[31]....
        /*060c*/ 	.word	0xffffffff


	//   ....[32]....
        /*0610*/ 	.word	0xffffffff


	//   ....[33]....
        /*0614*/ 	.word	0xffffffff


	//   ....[34]....
        /*0618*/ 	.word	0xffffffff


	//   ....[35]....
        /*061c*/ 	.word	0xffffffff


	//   ....[36]....
        /*0620*/ 	.word	0xffffffff


	//   ....[37]....
        /*0624*/ 	.word	0xffffffff


	//   ....[38]....
        /*0628*/ 	.word	0xffffffff


	//   ....[39]....
        /*062c*/ 	.word	0xffffffff


	//   ....[40]....
        /*0630*/ 	.word	0xffffffff


	//   ....[41]....
        /*0634*/ 	.word	0xffffffff


	//   ....[42]....
        /*0638*/ 	.word	0xffffffff


	//   ....[43]....
        /*063c*/ 	.word	0xffffffff


	//   ....[44]....
        /*0640*/ 	.word	0xffffffff


	//   ....[45]....
        /*0644*/ 	.word	0xffffffff


	//   ....[46]....
        /*0648*/ 	.word	0xffffffff


	//   ....[47]....
        /*064c*/ 	.word	0xffffffff


	//   ....[48]....
        /*0650*/ 	.word	0xffffffff


	//   ....[49]....
        /*0654*/ 	.word	0xffffffff


	//   ....[50]....
        /*0658*/ 	.word	0xffffffff


	//   ....[51]....
        /*065c*/ 	.word	0xffffffff


	//   ....[52]....
        /*0660*/ 	.word	0xffffffff


	//   ....[53]....
        /*0664*/ 	.word	0xffffffff


	//   ....[54]....
        /*0668*/ 	.word	0xffffffff


	//   ....[55]....
        /*066c*/ 	.word	0xffffffff


	//   ....[56]....
        /*0670*/ 	.word	0xffffffff


	//   ....[57]....
        /*0674*/ 	.word	0xffffffff


	//   ....[58]....
        /*0678*/ 	.word	0xffffffff


	//   ....[59]....
        /*067c*/ 	.word	0xffffffff


	//   ....[60]....
        /*0680*/ 	.word	0xffffffff


	//   ....[61]....
        /*0684*/ 	.word	0xffffffff


	//   ....[62]....
        /*0688*/ 	.word	0xffffffff


	//   ....[63]....
        /*068c*/ 	.word	0xffffffff


	//   ....[64]....
        /*0690*/ 	.word	0xffffffff


	//   ....[65]....
        /*0694*/ 	.word	0xffffffff


	//   ....[66]....
        /*0698*/ 	.word	0xffffffff


	//   ....[67]....
        /*069c*/ 	.word	0xffffffff


	//   ....[68]....
        /*06a0*/ 	.word	0xffffffff


	//   ....[69]....
        /*06a4*/ 	.word	0xffffffff


	//   ....[70]....
        /*06a8*/ 	.word	0xffffffff


	//   ....[71]....
        /*06ac*/ 	.word	0xffffffff


	//   ....[72]....
        /*06b0*/ 	.word	0xffffffff


	//   ....[73]....
        /*06b4*/ 	.word	0xffffffff


	//   ....[74]....
        /*06b8*/ 	.word	0xffffffff


	//   ....[75]....
        /*06bc*/ 	.word	0xffffffff


	//   ....[76]....
        /*06c0*/ 	.word	0xffffffff


	//   ....[77]....
        /*06c4*/ 	.word	0xffffffff


	//   ....[78]....
        /*06c8*/ 	.word	0xffffffff


	//   ....[79]....
        /*06cc*/ 	.word	0xffffffff


	//   ....[80]....
        /*06d0*/ 	.word	0xffffffff


	//   ....[81]....
        /*06d4*/ 	.word	0xffffffff


	//   ....[82]....
        /*06d8*/ 	.word	0xffffffff


	//   ....[83]....
        /*06dc*/ 	.word	0xffffffff


	//   ....[84]....
        /*06e0*/ 	.word	0xffffffff


	//   ....[85]....
        /*06e4*/ 	.word	0xffffffff


	//   ....[86]....
        /*06e8*/ 	.word	0xffffffff


	//   ....[87]....
        /*06ec*/ 	.word	0xffffffff


	//   ....[88]....
        /*06f0*/ 	.word	0xffffffff


	//   ....[89]....
        /*06f4*/ 	.word	0xffffffff


	//   ....[90]....
        /*06f8*/ 	.word	0xffffffff


	//   ....[91]....
        /*06fc*/ 	.word	0xffffffff


	//   ....[92]....
        /*0700*/ 	.word	0xffffffff


	//   ....[93]....
        /*0704*/ 	.word	0xffffffff


	//   ....[94]....
        /*0708*/ 	.word	0xffffffff


	//   ....[95]....
        /*070c*/ 	.word	0xffffffff


	//   ....[96]....
        /*0710*/ 	.word	0xffffffff


	//   ....[97]....
        /*0714*/ 	.word	0xffffffff


	//   ....[98]....
        /*0718*/ 	.word	0xffffffff


	//   ....[99]....
        /*071c*/ 	.word	0xffffffff


	//   ....[100]....
        /*0720*/ 	.word	0xffffffff


	//   ....[101]....
        /*0724*/ 	.word	0xffffffff


	//   ....[102]....
        /*0728*/ 	.word	0xffffffff


	//   ....[103]....
        /*072c*/ 	.word	0xffffffff


	//   ....[104]....
        /*0730*/ 	.word	0xffffffff


	//   ....[105]....
        /*0734*/ 	.word	0xffffffff


	//   ....[106]....
        /*0738*/ 	.word	0xffffffff


	//   ....[107]....
        /*073c*/ 	.word	0x0500000f


	//   ....[108]....
        /*0740*/ 	.word	0x0500000f


	//   ....[109]....
        /*0744*/ 	.word	0x0500000f


	//   ....[110]....
        /*0748*/ 	.word	0x0500000f


	//   ....[111]....
        /*074c*/ 	.word	0x0500000f


	//   ....[112]....
        /*0750*/ 	.word	0x0500000f


	//   ....[113]....
        /*0754*/ 	.word	0x0500000f


	//   ....[114]....
        /*0758*/ 	.word	0x0500000f


	//   ....[115]....
        /*075c*/ 	.word	0x0500000f


	//   ....[116]....
        /*0760*/ 	.word	0x0500000f


	//   ....[117]....
        /*0764*/ 	.word	0x0500000f


	//   ....[118]....
        /*0768*/ 	.word	0x0500000f


	//   ....[119]....
        /*076c*/ 	.word	0x0500000f


	//   ....[120]....
        /*0770*/ 	.word	0x0500000f


	//   ....[121]....
        /*0774*/ 	.word	0x0500000f


	//   ....[122]....
        /*0778*/ 	.word	0x0500000f


	//   ....[123]....
        /*077c*/ 	.word	0x0500000f


	//   ....[124]....
        /*0780*/ 	.word	0x0500000f


	//   ....[125]....
        /*0784*/ 	.word	0x0500000f


	//   ....[126]....
        /*0788*/ 	.word	0x0500000f


	//   ....[127]....
        /*078c*/ 	.word	0x0500000f


	//   ....[128]....
        /*0790*/ 	.word	0x0500000f


	//   ....[129]....
        /*0794*/ 	.word	0x0500000f


	//   ....[130]....
        /*0798*/ 	.word	0x0500000f


	//   ....[131]....
        /*079c*/ 	.word	0x0500000f


	//   ....[132]....
        /*07a0*/ 	.word	0x0500000f


	//   ....[133]....
        /*07a4*/ 	.word	0x0500000f


	//   ....[134]....
        /*07a8*/ 	.word	0x0500000f


	//   ....[135]....
        /*07ac*/ 	.word	0x0500000f


	//   ....[136]....
        /*07b0*/ 	.word	0x0500000f


	//   ....[137]....
        /*07b4*/ 	.word	0x0500000f


	//   ....[138]....
        /*07b8*/ 	.word	0x0500000f


	//   ....[139]....
        /*07bc*/ 	.word	0x0500000f


	//   ....[140]....
        /*07c0*/ 	.word	0x0500000f


	//   ....[141]....
        /*07c4*/ 	.word	0x0500000f


	//----- nvinfo : EIATTR_COOP_GROUP_INSTR_OFFSETS
	.align		4
.L_915:
        /*07c8*/ 	.byte	0x04, 0x28
        /*07ca*/ 	.short	(.L_917 - .L_916)


	//   ....[0]....
.L_916:
        /*07cc*/ 	.word	0x00000060


	//   ....[1]....
        /*07d0*/ 	.word	0x00000140


	//   ....[2]....
        /*07d4*/ 	.word	0x00000180


	//   ....[3]....
        /*07d8*/ 	.word	0x00000390


	//   ....[4]....
        /*07dc*/ 	.word	0x000004f0


	//   ....[5]....
        /*07e0*/ 	.word	0x00000610


	//   ....[6]....
        /*07e4*/ 	.word	0x00000770


	//   ....[7]....
        /*07e8*/ 	.word	0x00001ca0


	//   ....[8]....
        /*07ec*/ 	.word	0x00003c50


	//   ....[9]....
        /*07f0*/ 	.word	0x00004420


	//   ....[10]....
        /*07f4*/ 	.word	0x000054b0


	//   ....[11]....
        /*07f8*/ 	.word	0x00005b60


	//   ....[12]....
        /*07fc*/ 	.word	0x000060c0


	//   ....[13]....
        /*0800*/ 	.word	0x000061c0


	//   ....[14]....
        /*0804*/ 	.word	0x00006530


	//   ....[15]....
        /*0808*/ 	.word	0x000065c0


	//   ....[16]....
        /*080c*/ 	.word	0x00006da0


	//   ....[17]....
        /*0810*/ 	.word	0x00007350


	//   ....[18]....
        /*0814*/ 	.word	0x00008350


	//   ....[19]....
        /*0818*/ 	.word	0x000085b0


	//   ....[20]....
        /*081c*/ 	.word	0x00008cd0


	//   ....[21]....
        /*0820*/ 	.word	0x00008dd0


	//   ....[22]....
        /*0824*/ 	.word	0x00009180


	//   ....[23]....
        /*0828*/ 	.word	0x00009210


	//   ....[24]....
        /*082c*/ 	.word	0x0000a2c0


	//   ....[25]....
        /*0830*/ 	.word	0x0000a970


	//   ....[26]....
        /*0834*/ 	.word	0x0000ba60


	//   ....[27]....
        /*0838*/ 	.word	0x0000ba90


	//   ....[28]....
        /*083c*/ 	.word	0x0000bd90


	//   ....[29]....
        /*0840*/ 	.word	0x0000bf60


	//   ....[30]....
        /*0844*/ 	.word	0x0000ce40


	//   ....[31]....
        /*0848*/ 	.word	0x0000d2b0


	//   ....[32]....
        /*084c*/ 	.word	0x0000d3d0


	//   ....[33]....
        /*0850*/ 	.word	0x0000e4e0


	//   ....[34]....
        /*0854*/ 	.word	0x0000ebf0


	//   ....[35]....
        /*0858*/ 	.word	0x0000ecf0


	//   ....[36]....
        /*085c*/ 	.word	0x0000f0d0


	//   ....[37]....
        /*0860*/ 	.word	0x0000f140


	//   ....[38]....
        /*0864*/ 	.word	0x000101e0


	//   ....[39]....
        /*0868*/ 	.word	0x00010220


	//   ....[40]....
        /*086c*/ 	.word	0x00010250


	//   ....[41]....
        /*0870*/ 	.word	0x000102f0


	//   ....[42]....
        /*0874*/ 	.word	0x00010320


	//   ....[43]....
        /*0878*/ 	.word	0x00011ce0


	//   ....[44]....
        /*087c*/ 	.word	0x000121c0


	//   ....[45]....
        /*0880*/ 	.word	0x000121f0


	//   ....[46]....
        /*0884*/ 	.word	0x00012210


	//   ....[47]....
        /*0888*/ 	.word	0x00012240


	//   ....[48]....
        /*088c*/ 	.word	0x000128b0


	//   ....[49]....
        /*0890*/ 	.word	0x000128c0


	//   ....[50]....
        /*0894*/ 	.word	0x00012af0


	//   ....[51]....
        /*0898*/ 	.word	0x00012b10


	//   ....[52]....
        /*089c*/ 	.word	0x00013600


	//   ....[53]....
        /*08a0*/ 	.word	0x00013630


	//   ....[54]....
        /*08a4*/ 	.word	0x00013870


	//   ....[55]....
        /*08a8*/ 	.word	0x00013890


	//   ....[56]....
        /*08ac*/ 	.word	0x00013b40


	//   ....[57]....
        /*08b0*/ 	.word	0x00013d10


	//   ....[58]....
        /*08b4*/ 	.word	0x00013d40


	//   ....[59]....
        /*08b8*/ 	.word	0x00013d70


	//   ....[60]....
        /*08bc*/ 	.word	0x00013da0


	//   ....[61]....
        /*08c0*/ 	.word	0x00013dd0


	//   ....[62]....
        /*08c4*/ 	.word	0x00013e00


	//   ....[63]....
        /*08c8*/ 	.word	0x00013f70


	//   ....[64]....
        /*08cc*/ 	.word	0x00013fa0


	//   ....[65]....
        /*08d0*/ 	.word	0x00013fd0


	//   ....[66]....
        /*08d4*/ 	.word	0x00014000


	//   ....[67]....
        /*08d8*/ 	.word	0x00014030


	//   ....[68]....
        /*08dc*/ 	.word	0x00014060


	//   ....[69]....
        /*08e0*/ 	.word	0x00014100


	//   ....[70]....
        /*08e4*/ 	.word	0x00014160


	//   ....[71]....
        /*08e8*/ 	.word	0x000141f0


	//   ....[72]....
        /*08ec*/ 	.word	0x00015720


	//   ....[73]....
        /*08f0*/ 	.word	0x00016290


	//   ....[74]....
        /*08f4*/ 	.word	0x000162a0


	//   ....[75]....
        /*08f8*/ 	.word	0x000162d0


	//   ....[76]....
        /*08fc*/ 	.word	0x000163b0


	//   ....[77]....
        /*0900*/ 	.word	0x000163e0


	//   ....[78]....
        /*0904*/ 	.word	0x00016440


	//   ....[79]....
        /*0908*/ 	.word	0x00016450


	//   ....[80]....
        /*090c*/ 	.word	0x000164c0


	//   ....[81]....
        /*0910*/ 	.word	0x00016e80


	//   ....[82]....
        /*0914*/ 	.word	0x00016e90


	//   ....[83]....
        /*0918*/ 	.word	0x00016fb0


	//   ....[84]....
        /*091c*/ 	.word	0x00016fc0


	//   ....[85]....
        /*0920*/ 	.word	0x00017250


	//   ....[86]....
        /*0924*/ 	.word	0x00017260


	//   ....[87]....
        /*0928*/ 	.word	0x000173d0


	//   ....[88]....
        /*092c*/ 	.word	0x000173e0


	//   ....[89]....
        /*0930*/ 	.word	0x0001afe0


	//   ....[90]....
        /*0934*/ 	.word	0x0001b010


	//   ....[91]....
        /*0938*/ 	.word	0x0001b050


	//   ....[92]....
        /*093c*/ 	.word	0x0001b080


	//   ....[93]....
        /*0940*/ 	.word	0x0001b0b0


	//   ....[94]....
        /*0944*/ 	.word	0x0001b0e0


	//   ....[95]....
        /*0948*/ 	.word	0x0001b110


	//   ....[96]....
        /*094c*/ 	.word	0x0001b140


	//   ....[97]....
        /*0950*/ 	.word	0x0001b2c0


	//   ....[98]....
        /*0954*/ 	.word	0x0001b2f0


	//   ....[99]....
        /*0958*/ 	.word	0x0001b320


	//   ....[100]....
        /*095c*/ 	.word	0x0001b350


	//   ....[101]....
        /*0960*/ 	.word	0x0001b380


	//   ....[102]....
        /*0964*/ 	.word	0x0001b3b0


	//   ....[103]....
        /*0968*/ 	.word	0x0001b470


	//   ....[104]....
        /*096c*/ 	.word	0x0001b490


	//   ....[105]....
        /*0970*/ 	.word	0x0001b500


	//   ....[106]....
        /*0974*/ 	.word	0x0001bbd0


	//   ....[107]....
        /*0978*/ 	.word	0x0001c2b0


	//   ....[108]....
        /*097c*/ 	.word	0x0001c440


	//   ....[109]....
        /*0980*/ 	.word	0x0001c4a0


	//   ....[110]....
        /*0984*/ 	.word	0x0001c500


	//   ....[111]....
        /*0988*/ 	.word	0x0001c550


	//   ....[112]....
        /*098c*/ 	.word	0x0001c6b0


	//   ....[113]....
        /*0990*/ 	.word	0x0001c750


	//   ....[114]....
        /*0994*/ 	.word	0x0001c800


	//   ....[115]....
        /*0998*/ 	.word	0x0001c8e0


	//   ....[116]....
        /*099c*/ 	.word	0x0001cac0


	//   ....[117]....
        /*09a0*/ 	.word	0x0001cb90


	//   ....[118]....
        /*09a4*/ 	.word	0x0001ce40


	//   ....[119]....
        /*09a8*/ 	.word	0x0001cf50


	//   ....[120]....
        /*09ac*/ 	.word	0x0001d120


	//   ....[121]....
        /*09b0*/ 	.word	0x0001d1f0


	//   ....[122]....
        /*09b4*/ 	.word	0x0001d420


	//   ....[123]....
        /*09b8*/ 	.word	0x0001d470


	//   ....[124]....
        /*09bc*/ 	.word	0x0001d7a0


	//   ....[125]....
        /*09c0*/ 	.word	0x0001d840


	//   ....[126]....
        /*09c4*/ 	.word	0x0001d960


	//   ....[127]....
        /*09c8*/ 	.word	0x0001d9e0


	//   ....[128]....
        /*09cc*/ 	.word	0x0001da60


	//   ....[129]....
        /*09d0*/ 	.word	0x0001dae0


	//   ....[130]....
        /*09d4*/ 	.word	0x0001db60


	//   ....[131]....
        /*09d8*/ 	.word	0x0001dbf0


	//   ....[132]....
        /*09dc*/ 	.word	0x0001dc90


	//   ....[133]....
        /*09e0*/ 	.word	0x0001dd40


	//   ....[134]....
        /*09e4*/ 	.word	0x0001ddc0


	//   ....[135]....
        /*09e8*/ 	.word	0x0001de40


	//   ....[136]....
        /*09ec*/ 	.word	0x0001dec0


	//   ....[137]....
        /*09f0*/ 	.word	0x0001df50


	//   ....[138]....
        /*09f4*/ 	.word	0x0001dfd0


	//   ....[139]....
        /*09f8*/ 	.word	0x0001e070


	//   ....[140]....
        /*09fc*/ 	.word	0x0001e100


	//   ....[141]....
        /*0a00*/ 	.word	0x0001e230


	//----- nvinfo : EIATTR_REG_RECONFIG
	.align		4
.L_917:
        /*0a04*/ 	.byte	0x01, 0x54
	.zero		2


	//----- nvinfo : EIATTR_SYSCALL_OFFSETS
	.align		4
        /*0a08*/ 	.byte	0x04, 0x46
        /*0a0a*/ 	.short	(.L_919 - .L_918)


	//   ....[0]....
.L_918:
        /*0a0c*/ 	.word	0x00003e20


	//   ....[1]....
        /*0a10*/ 	.word	0x00015360


	//   ....[2]....
        /*0a14*/ 	.word	0x000154b0


	//   ....[3]....
        /*0a18*/ 	.word	0x000155a0


	//   ....[4]....
        /*0a1c*/ 	.word	0x00015e50


	//   ....[5]....
        /*0a20*/ 	.word	0x000167f0


	//----- nvinfo : EIATTR_MBARRIER_INSTR_OFFSETS
	.align		4
.L_919:
        /*0a24*/ 	.byte	0x04, 0x39
        /*0a26*/ 	.short	(.L_921 - .L_920)


	//   ....[0]....
.L_920:
        /*0a28*/ 	.word	0x00000270
        /*0a2c*/ 	.word	0x000000ff
        /*0a30*/ 	.word	0x00038800
        /*0a34*/ 	.short	0x0100
        /*0a36*/ 	.byte	0x08
	.zero		1


	//   ....[1]....
        /*0a38*/ 	.word	0x00000280
        /*0a3c*/ 	.word	0x000000ff
        /*0a40*/ 	.word	0x00038810
        /*0a44*/ 	.short	0x0100
        /*0a46*/ 	.byte	0x08
	.zero		1


	//   ....[2]....
        /*0a48*/ 	.word	0x00000290
        /*0a4c*/ 	.word	0x000000ff
        /*0a50*/ 	.word	0x00038820
        /*0a54*/ 	.short	0x0100
        /*0a56*/ 	.byte	0x08
	.zero		1


	//   ....[3]....
        /*0a58*/ 	.word	0x00000340
        /*0a5c*/ 	.word	0x000000ff
        /*0a60*/ 	.word	0x00038830
        /*0a64*/ 	.short	0x0100
        /*0a66*/ 	.byte	0x06
	.zero		1


	//   ....[4]....
        /*0a68*/ 	.word	0x00000350
        /*0a6c*/ 	.word	0x000000ff
        /*0a70*/ 	.word	0x00038840
        /*0a74*/ 	.short	0x0100
        /*0a76*/ 	.byte	0x06
	.zero		1


	//   ....[5]....
        /*0a78*/ 	.word	0x00000360
        /*0a7c*/ 	.word	0x000000ff
        /*0a80*/ 	.word	0x00038838
        /*0a84*/ 	.short	0x0100
        /*0a86*/ 	.byte	0x06
	.zero		1


	//   ....[6]....
        /*0a88*/ 	.word	0x00000370
        /*0a8c*/ 	.word	0x000000ff
        /*0a90*/ 	.word	0x00038848
        /*0a94*/ 	.short	0x0100
        /*0a96*/ 	.byte	0x06
	.zero		1


	//   ....[7]....
        /*0a98*/ 	.word	0x000004a0
        /*0a9c*/ 	.word	0x000000ff
        /*0aa0*/ 	.word	0x00038850
        /*0aa4*/ 	.short	0x0100
        /*0aa6*/ 	.byte	0x08
	.zero		1


	//   ....[8]....
        /*0aa8*/ 	.word	0x000004b0
        /*0aac*/ 	.word	0x000000ff
        /*0ab0*/ 	.word	0x00038860
        /*0ab4*/ 	.short	0x0100
        /*0ab6*/ 	.byte	0x08
	.zero		1


	//   ....[9]....
        /*0ab8*/ 	.word	0x000004c0
        /*0abc*/ 	.word	0x000000ff
        /*0ac0*/ 	.word	0x00038858
        /*0ac4*/ 	.short	0x0100
        /*0ac6*/ 	.byte	0x08
	.zero		1


	//   ....[10]....
        /*0ac8*/ 	.word	0x000004d0
        /*0acc*/ 	.word	0x000000ff
        /*0ad0*/ 	.word	0x00038868
        /*0ad4*/ 	.short	0x0100
        /*0ad6*/ 	.byte	0x08
	.zero		1


	//   ....[11]....
        /*0ad8*/ 	.word	0x000005c0
        /*0adc*/ 	.word	0x000000ff
        /*0ae0*/ 	.word	0x00038870
        /*0ae4*/ 	.short	0x0100
        /*0ae6*/ 	.byte	0x06
	.zero		1


	//   ....[12]....
        /*0ae8*/ 	.word	0x000005d0
        /*0aec*/ 	.word	0x000000ff
        /*0af0*/ 	.word	0x00038880
        /*0af4*/ 	.short	0x0100
        /*0af6*/ 	.byte	0x06
	.zero		1


	//   ....[13]....
        /*0af8*/ 	.word	0x000005e0
        /*0afc*/ 	.word	0x000000ff
        /*0b00*/ 	.word	0x00038878
        /*0b04*/ 	.short	0x0100
        /*0b06*/ 	.byte	0x06
	.zero		1


	//   ....[14]....
        /*0b08*/ 	.word	0x000005f0
        /*0b0c*/ 	.word	0x000000ff
        /*0b10*/ 	.word	0x00038888
        /*0b14*/ 	.short	0x0100
        /*0b16*/ 	.byte	0x06
	.zero		1


	//   ....[15]....
        /*0b18*/ 	.word	0x00000720
        /*0b1c*/ 	.word	0x000000ff
        /*0b20*/ 	.word	0x00038890
        /*0b24*/ 	.short	0x0100
        /*0b26*/ 	.byte	0x08
	.zero		1


	//   ....[16]....
        /*0b28*/ 	.word	0x00000730
        /*0b2c*/ 	.word	0x000000ff
        /*0b30*/ 	.word	0x000388a0
        /*0b34*/ 	.short	0x0100
        /*0b36*/ 	.byte	0x08
	.zero		1


	//   ....[17]....
        /*0b38*/ 	.word	0x00000740
        /*0b3c*/ 	.word	0x000000ff
        /*0b40*/ 	.word	0x00038898
        /*0b44*/ 	.short	0x0100
        /*0b46*/ 	.byte	0x08
	.zero		1


	//   ....[18]....
        /*0b48*/ 	.word	0x00000750
        /*0b4c*/ 	.word	0x000000ff
        /*0b50*/ 	.word	0x000388a8
        /*0b54*/ 	.short	0x0100
        /*0b56*/ 	.byte	0x08
	.zero		1


	//   ....[19]....
        /*0b58*/ 	.word	0x00000880
        /*0b5c*/ 	.word	0x000000ff
        /*0b60*/ 	.word	0x000388b0
        /*0b64*/ 	.short	0x0100
        /*0b66*/ 	.byte	0x08
	.zero		1


	//   ....[20]....
        /*0b68*/ 	.word	0x00000890
        /*0b6c*/ 	.word	0x000000ff
        /*0b70*/ 	.word	0x000388c0
        /*0b74*/ 	.short	0x0100
        /*0b76*/ 	.byte	0x08
	.zero		1


	//   ....[21]....
        /*0b78*/ 	.word	0x000008a0
        /*0b7c*/ 	.word	0x000000ff
        /*0b80*/ 	.word	0x000388b8
        /*0b84*/ 	.short	0x0100
        /*0b86*/ 	.byte	0x08
	.zero		1


	//   ....[22]....
        /*0b88*/ 	.word	0x000008b0
        /*0b8c*/ 	.word	0x000000ff
        /*0b90*/ 	.word	0x000388c8
        /*0b94*/ 	.short	0x0100
        /*0b96*/ 	.byte	0x08
	.zero		1


	//   ....[23]....
        /*0b98*/ 	.word	0x00002010
        /*0b9c*/ 	.word	0x00000000
        /*0ba0*/ 	.word	0x00000000
        /*0ba4*/ 	.short	0x0101
        /*0ba6*/ 	.byte	0x3f
	.zero		1


	//   ....[24]....
        /*0ba8*/ 	.word	0x00002ac0
        /*0bac*/ 	.word	0x00000000
        /*0bb0*/ 	.word	0x00000000
        /*0bb4*/ 	.short	0x0101
        /*0bb6*/ 	.byte	0x3f
	.zero		1


	//   ....[25]....
        /*0bb8*/ 	.word	0x00003e80
        /*0bbc*/ 	.word	0x000000ff
        /*0bc0*/ 	.word	0x00038800
        /*0bc4*/ 	.short	0x010a
        /*0bc6*/ 	.byte	0x25
	.zero		1


	//   ....[26]....
        /*0bc8*/ 	.word	0x00003ef0
        /*0bcc*/ 	.word	0x00000003
        /*0bd0*/ 	.word	0x00038830
        /*0bd4*/ 	.short	0x010a
        /*0bd6*/ 	.byte	0x3f
	.zero		1


	//   ....[27]....
        /*0bd8*/ 	.word	0x00003f30
        /*0bdc*/ 	.word	0x00000003
        /*0be0*/ 	.word	0x00038830
        /*0be4*/ 	.short	0x010a
        /*0be6*/ 	.byte	0x3f
	.zero		1


	//   ....[28]....
        /*0be8*/ 	.word	0x000041b0
        /*0bec*/ 	.word	0x000000ff
        /*0bf0*/ 	.word	0x00038810
        /*0bf4*/ 	.short	0x010a
        /*0bf6*/ 	.byte	0x25
	.zero		1


	//   ....[29]....
        /*0bf8*/ 	.word	0x000041f0
        /*0bfc*/ 	.word	0x00000003
        /*0c00*/ 	.word	0x00038850
        /*0c04*/ 	.short	0x010a
        /*0c06*/ 	.byte	0x3f
	.zero		1


	//   ....[30]....
        /*0c08*/ 	.word	0x00004230
        /*0c0c*/ 	.word	0x00000003
        /*0c10*/ 	.word	0x00038850
        /*0c14*/ 	.short	0x010a
        /*0c16*/ 	.byte	0x3f
	.zero		1


	//   ....[31]....
        /*0c18*/ 	.word	0x00005500
        /*0c1c*/ 	.word	0x00000004
        /*0c20*/ 	.word	0x00000000
        /*0c24*/ 	.short	0x0101
        /*0c26*/ 	.byte	0x3f
	.zero		1


	//   ....[32]....
        /*0c28*/ 	.word	0x00006dc0
        /*0c2c*/ 	.word	0x00000003
        /*0c30*/ 	.word	0x00000000
        /*0c34*/ 	.short	0x0101
        /*0c36*/ 	.byte	0x3f
	.zero		1


	//   ....[33]....
        /*0c38*/ 	.word	0x00007010
        /*0c3c*/ 	.word	0x000000ff
        /*0c40*/ 	.word	0x00038830
        /*0c44*/ 	.short	0x010a
        /*0c46*/ 	.byte	0x05
	.zero		1


	//   ....[34]....
        /*0c48*/ 	.word	0x00007050
        /*0c4c*/ 	.word	0x000000ff
        /*0c50*/ 	.word	0x00038830
        /*0c54*/ 	.short	0x010a
        /*0c56*/ 	.byte	0x05
	.zero		1


	//   ....[35]....
        /*0c58*/ 	.word	0x000071e0
        /*0c5c*/ 	.word	0x000000ff
        /*0c60*/ 	.word	0x00038850
        /*0c64*/ 	.short	0x010a
        /*0c66*/ 	.byte	0x05
	.zero		1


	//   ....[36]....
        /*0c68*/ 	.word	0x00007220
        /*0c6c*/ 	.word	0x000000ff
        /*0c70*/ 	.word	0x00038850
        /*0c74*/ 	.short	0x010a
        /*0c76*/ 	.byte	0x05
	.zero		1


	//   ....[37]....
        /*0c78*/ 	.word	0x000083b0
        /*0c7c*/ 	.word	0x00000008
        /*0c80*/ 	.word	0x00000000
        /*0c84*/ 	.short	0x0101
        /*0c86*/ 	.byte	0x3f
	.zero		1


	//   ....[38]....
        /*0c88*/ 	.word	0x0000a2e0
        /*0c8c*/ 	.word	0x0000000a
        /*0c90*/ 	.word	0x00000000
        /*0c94*/ 	.short	0x0101
        /*0c96*/ 	.byte	0x3f
	.zero		1


	//   ....[39]....
        /*0c98*/ 	.word	0x0000a670
        /*0c9c*/ 	.word	0x000000ff
        /*0ca0*/ 	.word	0x00038830
        /*0ca4*/ 	.short	0x010a
        /*0ca6*/ 	.byte	0x05
	.zero		1


	//   ....[40]....
        /*0ca8*/ 	.word	0x0000a6b0
        /*0cac*/ 	.word	0x000000ff
        /*0cb0*/ 	.word	0x00038830
        /*0cb4*/ 	.short	0x010a
        /*0cb6*/ 	.byte	0x05
	.zero		1


	//   ....[41]....
        /*0cb8*/ 	.word	0x0000a840
        /*0cbc*/ 	.word	0x000000ff
        /*0cc0*/ 	.word	0x00038850
        /*0cc4*/ 	.short	0x010a
        /*0cc6*/ 	.byte	0x05
	.zero		1


	//   ....[42]....
        /*0cc8*/ 	.word	0x0000a880
        /*0ccc*/ 	.word	0x000000ff
        /*0cd0*/ 	.word	0x00038850
        /*0cd4*/ 	.short	0x010a
        /*0cd6*/ 	.byte	0x05
	.zero		1


	//   ....[43]....
        /*0cd8*/ 	.word	0x0000c310
        /*0cdc*/ 	.word	0x00000099
        /*0ce0*/ 	.word	0x00000000
        /*0ce4*/ 	.short	0x0101
        /*0ce6*/ 	.byte	0x3f
	.zero		1


	//   ....[44]....
        /*0ce8*/ 	.word	0x0000ce60
        /*0cec*/ 	.word	0x000000b3
        /*0cf0*/ 	.word	0x00000000
        /*0cf4*/ 	.short	0x0101
        /*0cf6*/ 	.byte	0x3f
	.zero		1


	//   ....[45]....
        /*0cf8*/ 	.word	0x0000cf70
        /*0cfc*/ 	.word	0x000000ff
        /*0d00*/ 	.word	0x00038830
        /*0d04*/ 	.short	0x010a
        /*0d06*/ 	.byte	0x05
	.zero		1


	//   ....[46]....
        /*0d08*/ 	.word	0x0000cfb0
        /*0d0c*/ 	.word	0x000000ff
        /*0d10*/ 	.word	0x00038830
        /*0d14*/ 	.short	0x010a
        /*0d16*/ 	.byte	0x05
	.zero		1


	//   ....[47]....
        /*0d18*/ 	.word	0x0000d140
        /*0d1c*/ 	.word	0x000000ff
        /*0d20*/ 	.word	0x00038850
        /*0d24*/ 	.short	0x010a
        /*0d26*/ 	.byte	0x05
	.zero		1


	//   ....[48]....
        /*0d28*/ 	.word	0x0000d180
        /*0d2c*/ 	.word	0x000000ff
        /*0d30*/ 	.word	0x00038850
        /*0d34*/ 	.short	0x010a
        /*0d36*/ 	.byte	0x05
	.zero		1


	//   ....[49]....
        /*0d38*/ 	.word	0x0000e2e0
        /*0d3c*/ 	.word	0x00000007
        /*0d40*/ 	.word	0x00000000
        /*0d44*/ 	.short	0x0101
        /*0d46*/ 	.byte	0x3f
	.zero		1


	//   ....[50]....
        /*0d48*/ 	.word	0x00010200
        /*0d4c*/ 	.word	0x0000000a
        /*0d50*/ 	.word	0x00000000
        /*0d54*/ 	.short	0x0101
        /*0d56*/ 	.byte	0x3f
	.zero		1


	//   ....[51]....
        /*0d58*/ 	.word	0x00012860
        /*0d5c*/ 	.word	0x000000ff
        /*0d60*/ 	.word	0x00000000
        /*0d64*/ 	.short	0x0101
        /*0d66*/ 	.byte	0x05
	.zero		1


	//   ....[52]....
        /*0d68*/ 	.word	0x000159b0
        /*0d6c*/ 	.word	0x00000000
        /*0d70*/ 	.word	0x00038840
        /*0d74*/ 	.short	0x010a
        /*0d76*/ 	.byte	0x3f
	.zero		1


	//   ....[53]....
        /*0d78*/ 	.word	0x00016590
        /*0d7c*/ 	.word	0x00000008
        /*0d80*/ 	.word	0x00038800
        /*0d84*/ 	.short	0x0107
        /*0d86*/ 	.byte	0x3f
	.zero		1


	//   ....[54]....
        /*0d88*/ 	.word	0x00016640
        /*0d8c*/ 	.word	0x00000000
        /*0d90*/ 	.word	0x00038800
        /*0d94*/ 	.short	0x0101
        /*0d96*/ 	.byte	0x3f
	.zero		1


	//   ....[55]....
        /*0d98*/ 	.word	0x00017610
        /*0d9c*/ 	.word	0x00000000
        /*0da0*/ 	.word	0x00038810
        /*0da4*/ 	.short	0x0107
        /*0da6*/ 	.byte	0x3f
	.zero		1


	//   ....[56]....
        /*0da8*/ 	.word	0x00017710
        /*0dac*/ 	.word	0x00000002
        /*0db0*/ 	.word	0x00038810
        /*0db4*/ 	.short	0x0101
        /*0db6*/ 	.byte	0x3f
	.zero		1


	//   ....[57]....
        /*0db8*/ 	.word	0x00017730
        /*0dbc*/ 	.word	0x00000002
        /*0dc0*/ 	.word	0x00038820
        /*0dc4*/ 	.short	0x010a
        /*0dc6*/ 	.byte	0x3f
	.zero		1


	//   ....[58]....
        /*0dc8*/ 	.word	0x00017830
        /*0dcc*/ 	.word	0x00000000
        /*0dd0*/ 	.word	0x00038860
        /*0dd4*/ 	.short	0x010a
        /*0dd6*/ 	.byte	0x3f
	.zero		1


	//   ....[59]....
        /*0dd8*/ 	.word	0x000184b0
        /*0ddc*/ 	.word	0x00000003
        /*0de0*/ 	.word	0x00038840
        /*0de4*/ 	.short	0x010a
        /*0de6*/ 	.byte	0x3f
	.zero		1


	//   ....[60]....
        /*0de8*/ 	.word	0x00018700
        /*0dec*/ 	.word	0x00000003
        /*0df0*/ 	.word	0x00038860
        /*0df4*/ 	.short	0x010a
        /*0df6*/ 	.byte	0x3f
	.zero		1


	//   ....[61]....
        /*0df8*/ 	.word	0x00019320
        /*0dfc*/ 	.word	0x00000004
        /*0e00*/ 	.word	0x00038840
        /*0e04*/ 	.short	0x010a
        /*0e06*/ 	.byte	0x3f
	.zero		1


	//   ....[62]....
        /*0e08*/ 	.word	0x00019560
        /*0e0c*/ 	.word	0x00000004
        /*0e10*/ 	.word	0x00038860
        /*0e14*/ 	.short	0x010a
        /*0e16*/ 	.byte	0x3f
	.zero		1


	//   ....[63]....
        /*0e18*/ 	.word	0x0001a0f0
        /*0e1c*/ 	.word	0x00000002
        /*0e20*/ 	.word	0x00038840
        /*0e24*/ 	.short	0x010a
        /*0e26*/ 	.byte	0x3f
	.zero		1


	//   ....[64]....
        /*0e28*/ 	.word	0x0001a340
        /*0e2c*/ 	.word	0x00000002
        /*0e30*/ 	.word	0x00038860
        /*0e34*/ 	.short	0x010a
        /*0e36*/ 	.byte	0x3f
	.zero		1


	//   ....[65]....
        /*0e38*/ 	.word	0x0001bb50
        /*0e3c*/ 	.word	0x00000000
        /*0e40*/ 	.word	0x00038820
        /*0e44*/ 	.short	0x010a
        /*0e46*/ 	.byte	0x3f
	.zero		1


	//   ....[66]....
        /*0e48*/ 	.word	0x0001bd10
        /*0e4c*/ 	.word	0x00000006
        /*0e50*/ 	.word	0x00000000
        /*0e54*/ 	.short	0x010a
        /*0e56*/ 	.byte	0x3f
	.zero		1


	//   ....[67]....
        /*0e58*/ 	.word	0x0001bd80
        /*0e5c*/ 	.word	0x00000007
        /*0e60*/ 	.word	0x00000000
        /*0e64*/ 	.short	0x010a
        /*0e66*/ 	.byte	0x3f
	.zero		1


	//   ....[68]....
        /*0e68*/ 	.word	0x0001bdf0
        /*0e6c*/ 	.word	0x00000004
        /*0e70*/ 	.word	0x00000000
        /*0e74*/ 	.short	0x010a
        /*0e76*/ 	.byte	0x3f
	.zero		1


	//   ....[69]....
        /*0e78*/ 	.word	0x0001be20
        /*0e7c*/ 	.word	0x00000003
        /*0e80*/ 	.word	0x00000000
        /*0e84*/ 	.short	0x010a
        /*0e86*/ 	.byte	0x3f
	.zero		1


	//   ....[70]....
        /*0e88*/ 	.word	0x0001be90
        /*0e8c*/ 	.word	0x00000003
        /*0e90*/ 	.word	0x00038800
        /*0e94*/ 	.short	0x010a
        /*0e96*/ 	.byte	0x3f
	.zero		1


	//   ....[71]....
        /*0e98*/ 	.word	0x0001bee0
        /*0e9c*/ 	.word	0x00000003
        /*0ea0*/ 	.word	0x00038830
        /*0ea4*/ 	.short	0x010a
        /*0ea6*/ 	.byte	0x3f
	.zero		1


	//   ....[72]....
        /*0ea8*/ 	.word	0x0001bf40
        /*0eac*/ 	.word	0x00000005
        /*0eb0*/ 	.word	0x00038810
        /*0eb4*/ 	.short	0x010a
        /*0eb6*/ 	.byte	0x3f
	.zero		1


	//   ....[73]....
        /*0eb8*/ 	.word	0x0001bf90
        /*0ebc*/ 	.word	0x00000003
        /*0ec0*/ 	.word	0x00038850
        /*0ec4*/ 	.short	0x010a
        /*0ec6*/ 	.byte	0x3f
	.zero		1


	//   ....[74]....
        /*0ec8*/ 	.word	0x0001bff0
        /*0ecc*/ 	.word	0x00000009
        /*0ed0*/ 	.word	0x00038830
        /*0ed4*/ 	.short	0x010a
        /*0ed6*/ 	.byte	0x3f
	.zero		1


	//   ....[75]....
        /*0ed8*/ 	.word	0x0001c050
        /*0edc*/ 	.word	0x00000009
        /*0ee0*/ 	.word	0x00038850
        /*0ee4*/ 	.short	0x010a
        /*0ee6*/ 	.byte	0x3f
	.zero		1


	//   ....[76]....
        /*0ee8*/ 	.word	0x0001c0b0
        /*0eec*/ 	.word	0x00000006
        /*0ef0*/ 	.word	0x00038830
        /*0ef4*/ 	.short	0x010a
        /*0ef6*/ 	.byte	0x3f
	.zero		1


	//   ....[77]....
        /*0ef8*/ 	.word	0x0001c110
        /*0efc*/ 	.word	0x00000006
        /*0f00*/ 	.word	0x00038850
        /*0f04*/ 	.short	0x010a
        /*0f06*/ 	.byte	0x3f
	.zero		1


	//   ....[78]....
        /*0f08*/ 	.word	0x0001c170
        /*0f0c*/ 	.word	0x00000008
        /*0f10*/ 	.word	0x00038830
        /*0f14*/ 	.short	0x010a
        /*0f16*/ 	.byte	0x3f
	.zero		1


	//   ....[79]....
        /*0f18*/ 	.word	0x0001c1d0
        /*0f1c*/ 	.word	0x00000008
        /*0f20*/ 	.word	0x00038850
        /*0f24*/ 	.short	0x010a
        /*0f26*/ 	.byte	0x3f
	.zero		1


	//   ....[80]....
        /*0f28*/ 	.word	0x0001c370
        /*0f2c*/ 	.word	0x00000000
        /*0f30*/ 	.word	0x00038840
        /*0f34*/ 	.short	0x010a
        /*0f36*/ 	.byte	0x3f
	.zero		1


	//   ....[81]....
        /*0f38*/ 	.word	0x0001d4c0
        /*0f3c*/ 	.word	0x00000002
        /*0f40*/ 	.word	0x00038820
        /*0f44*/ 	.short	0x010a
        /*0f46*/ 	.byte	0x3f
	.zero		1


	//   ....[82]....
        /*0f48*/ 	.word	0x0001d510
        /*0f4c*/ 	.word	0x00000000
        /*0f50*/ 	.word	0x00038860
        /*0f54*/ 	.short	0x010a
        /*0f56*/ 	.byte	0x3f
	.zero		1


	//   ....[83]....
        /*0f58*/ 	.word	0x0001d560
        /*0f5c*/ 	.word	0x00000003
        /*0f60*/ 	.word	0x00038840
        /*0f64*/ 	.short	0x010a
        /*0f66*/ 	.byte	0x3f
	.zero		1


	//   ....[84]....
        /*0f68*/ 	.word	0x0001d5b0
        /*0f6c*/ 	.word	0x00000003
        /*0f70*/ 	.word	0x00038860
        /*0f74*/ 	.short	0x010a
        /*0f76*/ 	.byte	0x3f
	.zero		1


	//   ....[85]....
        /*0f78*/ 	.word	0x0001d600
        /*0f7c*/ 	.word	0x00000004
        /*0f80*/ 	.word	0x00038840
        /*0f84*/ 	.short	0x010a
        /*0f86*/ 	.byte	0x3f
	.zero		1


	//   ....[86]....
        /*0f88*/ 	.word	0x0001d650
        /*0f8c*/ 	.word	0x00000004
        /*0f90*/ 	.word	0x00038860
        /*0f94*/ 	.short	0x010a
        /*0f96*/ 	.byte	0x3f
	.zero		1


	//   ....[87]....
        /*0f98*/ 	.word	0x0001d6a0
        /*0f9c*/ 	.word	0x00000002
        /*0fa0*/ 	.word	0x00038840
        /*0fa4*/ 	.short	0x010a
        /*0fa6*/ 	.byte	0x3f
	.zero		1


	//   ....[88]....
        /*0fa8*/ 	.word	0x0001d6f0
        /*0fac*/ 	.word	0x00000002
        /*0fb0*/ 	.word	0x00038860
        /*0fb4*/ 	.short	0x010a
        /*0fb6*/ 	.byte	0x3f
	.zero		1


	//   ....[89]....
        /*0fb8*/ 	.word	0x0001e150
        /*0fbc*/ 	.word	0x00000000
        /*0fc0*/ 	.word	0x00038820
        /*0fc4*/ 	.short	0x010a
        /*0fc6*/ 	.byte	0x3f
	.zero		1


	//   ....[90]....
        /*0fc8*/ 	.word	0x0001e2f0
        /*0fcc*/ 	.word	0x00000006
        /*0fd0*/ 	.word	0x00000000
        /*0fd4*/ 	.short	0x010a
        /*0fd6*/ 	.byte	0x3f
	.zero		1


	//   ....[91]....
        /*0fd8*/ 	.word	0x0001e340
        /*0fdc*/ 	.word	0x00000007
        /*0fe0*/ 	.word	0x00000000
        /*0fe4*/ 	.short	0x010a
        /*0fe6*/ 	.byte	0x3f
	.zero		1


	//   ....[92]....
        /*0fe8*/ 	.word	0x0001e390
        /*0fec*/ 	.word	0x00000004
        /*0ff0*/ 	.word	0x00000000
        /*0ff4*/ 	.short	0x010a
        /*0ff6*/ 	.byte	0x3f
	.zero		1


	//----- nvinfo : EIATTR_NUM_MBARRIERS
	.align		4
.L_921:
        /*0ff8*/ 	.byte	0x03, 0x38
        /*0ffa*/ 	.short	0x0017


	//----- nvinfo : EIATTR_EXIT_INSTR_OFFSETS
	.align		4
        /*0ffc*/ 	.byte	0x04, 0x1c
        /*0ffe*/ 	.short	(.L_923 - .L_922)


	//   ....[0]....
.L_922:
        /*1000*/ 	.word	0x00000a60


	//   ....[1]....
        /*1004*/ 	.word	0x00013ae0


	//   ....[2]....
        /*1008*/ 	.word	0x0001be70


	//----- nvinfo : EIATTR_MAX_THREADS
	.align		4
.L_923:
        /*100c*/ 	.byte	0x04, 0x05
        /*100e*/ 	.short	(.L_925 - .L_924)
.L_924:
        /*1010*/ 	.word	0x00000180
        /*1014*/ 	.word	0x00000001
        /*1018*/ 	.word	0x00000001


	//----- nvinfo : EIATTR_CRS_STACK_SIZE
	.align		4
.L_925:
        /*101c*/ 	.byte	0x04, 0x1e
        /*101e*/ 	.short	(.L_927 - .L_926)
.L_926:
        /*1020*/ 	.word	0x00000000


	//----- nvinfo : EIATTR_CBANK_PARAM_SIZE
	.align		4
.L_927:
        /*1024*/ 	.byte	0x03, 0x19
        /*1026*/ 	.short	0x0bf0


	//----- nvinfo : EIATTR_PARAM_CBANK
	.align		4
        /*1028*/ 	.byte	0x04, 0x0a
        /*102a*/ 	.short	(.L_929 - .L_928)
	.align		4
.L_928:
        /*102c*/ 	.word	index@(.nv.constant0._ZN7cutlass13device_kernelIN5flash11enable_sm90INS1_16FlashAttnFwdSm90INS1_25CollectiveMainloopFwdSm90ILi2EN4cute5tupleIJNS5_1CILi1EEES8_S8_EEENS6_IJNS7_ILi64EEESA_SA_EEELi512ENS_10bfloat16_tEfNS_4arch4Sm90ELb0ELb1ELb0ELb1ELb0ELb0ELb1ELb0ELb0ELb1ELb0ELb0EEENS1_21CollectiveEpilogueFwdINS6_IJSA_NS7_ILi512EEESA_EEES9_SC_SE_Li256ELb1ELb1ELb0ELb0EEENS1_36VarlenDynamicPersistentTileSchedulerILi64ELi64ELi256ELi128ELb0ELb1ELb1ELb1ELb0ELb1EEEEEEEEEvNT_6ParamsE)
        /*1030*/ 	.short	0x0210
        /*1032*/ 	.short	0x0bf0


	//----- nvinfo : EIATTR_SW_WAR
	.align		4
.L_929:
        /*1034*/ 	.byte	0x04, 0x36
        /*1036*/ 	.short	(.L_931 - .L_930)
.L_930:
        /*1038*/ 	.word	0x00000008
.L_931:


//--------------------- .nv.info._ZN7cutlass13device_kernelIN5flash11enable_sm90INS1_16FlashAttnFwdSm90INS1_25CollectiveMainloopFwdSm90ILi2EN4cute5tupleIJNS5_1CILi1EEES8_S8_EEENS6_IJNS7_ILi64EEESA_SA_EEELi512ENS_10bfloat16_tEfNS_4arch4Sm90ELb0ELb1ELb0ELb1ELb0ELb1ELb1ELb0ELb0ELb1ELb0ELb0EEENS1_21CollectiveEpilogueFwdINS6_IJSA_NS7_ILi512EEESA_EEES9_SC_SE_Li256ELb1ELb1ELb0ELb0EEENS1_36VarlenDynamicPersistentTileSchedulerILi64ELi64ELi256ELi128ELb0ELb1ELb1ELb1ELb0ELb1EEEEEEEEEvNT_6ParamsE --------------------------
	.section	.nv.info._ZN7cutlass13device_kernelIN5flash11enable_sm90INS1_16FlashAttnFwdSm90INS1_25CollectiveMainloopFwdSm90ILi2EN4cute5tupleIJNS5_1CILi1EEES8_S8_EEENS6_IJNS7_ILi64EEESA_SA_EEELi512ENS_10bfloat16_tEfNS_4arch4Sm90ELb0ELb1ELb0ELb1ELb0ELb1ELb1ELb0ELb0ELb1ELb0ELb0EEENS1_21CollectiveEpilogueFwdINS6_IJSA_NS7_ILi512EEESA_EEES9_SC_SE_Li256ELb1ELb1ELb0ELb0EEENS1_36VarlenDynamicPersistentTileSchedulerILi64ELi64ELi256ELi128ELb0ELb1ELb1ELb1ELb0ELb1EEEEEEEEEvNT_6ParamsE,"",@"SHT_CUDA_INFO"
	.sectionflags	@""
	.align	4


	//----- nvinfo : EIATTR_CUDA_API_VERSION
	.align		4
        /*0000*/ 	.byte	0x04, 0x37
        /*0002*/ 	.short	(.L_933 - .L_932)
.L_932:
        /*0004*/ 	.word	0x00000082


	//----- nvinfo : EIATTR_KPARAM_INFO
	.align		4
.L_933:
        /*0008*/ 	.byte	0x04, 0x17
        /*000a*/ 	.short	(.L_935 - .L_934)
.L_934:
        /*000c*/ 	.word	0x00000000
        /*0010*/ 	.short	0x0000
        /*0012*/ 	.short	0x0070
        /*0014*/ 	.byte	0x00, 0xf0, 0x01, 0x2e


	//----- nvinfo : EIATTR_SPARSE_MMA_MASK
	.align		4
.L_935:
        /*0018*/ 	.byte	0x03, 0x50
        /*001a*/ 	.short	0x0000


	//----- nvinfo : EIATTR_MAXREG_COUNT
	.align		4
        /*001c*/ 	.byte	0x03, 0x1b
        /*001e*/ 	.short	0x00a8


	//----- nvinfo : EIATTR_NUM_BARRIERS
	.align		4
        /*0020*/ 	.byte	0x02, 0x4c
        /*0022*/ 	.byte	0x10
	.zero		1


	//----- nvinfo : EIATTR_EXTERNS
	.align		4
        /*0024*/ 	.byte	0x04, 0x0f
        /*0026*/ 	.short	(.L_937 - .L_936)


	//   ....[0]....
	.align		4
.L_936:
        /*0028*/ 	.word	index@(__assertfail)


	//----- nvinfo : EIATTR_ANNOTATIONS
	.align		4
.L_937:
        /*002c*/ 	.byte	0x04, 0x55
        /*002e*/ 	.short	(.L_939 - .L_938)


	//   ....[0]....
.L_938:
        /* <DEDUP_REMOVED lines=95> */


	//----- nvinfo : EIATTR_MERCURY_ISA_VERSION
	.align		4
.L_939:
        /*0608*/ 	.byte	0x03, 0x5f
        /*060a*/ 	.short	0x0101


	//----- nvinfo : EIATTR_UNUSED_LOAD_BYTE_OFFSET
	.align		4
        /*060c*/ 	.byte	0x04, 0x44
        /*060e*/ 	.short	(.L_941 - .L_940)


	//   ....[0]....
.L_940:
        /*0610*/ 	.word	0x00000ab0
        /*0614*/ 	.word	0x0000fff0


	//   ....[1]....
        /*0618*/ 	.word	0x000196d0
        /*061c*/ 	.word	0x0000fff0


	//----- nvinfo : EIATTR_INT_WARP_WIDE_INSTR_OFFSETS
	.align		4
.L_941:
        /*0620*/ 	.byte	0x04, 0x31
        /*0622*/ 	.short	(.L_943 - .L_942)


	//   ....[0]....
.L_942:
        /*0624*/ 	.word	0x00000190


	//   ....[1]....
        /*0628*/ 	.word	0x000001d0


	//   ....[2]....
        /*062c*/ 	.word	0x00000240


	//   ....[3]....
        /*0630*/ 	.word	0x00000250


	//   ....[4]....
        /*0634*/ 	.word	0x0001fd10


	//   ....[5]....
        /*0638*/ 	.word	0x0001fd70


	//   ....[6]....
        /*063c*/ 	.word	0x00025900


	//   ....[7]....
        /*0640*/ 	.word	0x00025960


	//----- nvinfo : EIATTR_COOP_GROUP_MASK_REGIDS
	.align		4
.L_943:
        /*0644*/ 	.byte	0x04, 0x29
        /*0646*/ 	.short	(.L_945 - .L_944)


	//   ....[0]....
.L_944:
        /*0648*/ 	.word	0xffffffff


	//   ....[1]....
        /*064c*/ 	.word	0xffffffff


	//   ....[2]....
        /*0650*/ 	.word	0xffffffff


	//   ....[3]....
        /*0654*/ 	.word	0xffffffff


	//   ....[4]....
        /*0658*/ 	.word	0xffffffff


	//   ....[5]....
        /*065c*/ 	.word	0xffffffff


	//   ....[6]....
        /*0660*/ 	.word	0xffffffff


	//   ....[7]....
        /*0664*/ 	.word	0xffffffff


	//   ....[8]....
        /*0668*/ 	.word	0xffffffff


	//   ....[9]....
        /*066c*/ 	.word	0xffffffff


	//   ....[10]....
        /*0670*/ 	.word	0xffffffff


	//   ....[11]....
        /*0674*/ 	.word	0xffffffff


	//   ....[12]....
        /*0678*/ 	.word	0xffffffff


	//   ....[13]....
        /*067c*/ 	.word	0xffffffff


	//   ....[14]....
        /*0680*/ 	.word	0xffffffff


	//   ....[15]....
        /*0684*/ 	.word	0xffffffff


	//   ....[16]....
        /*0688*/ 	.word	0xffffffff


	//   ....[17]....
        /*068c*/ 	.word	0xffffffff


	//   ....[18]....
        /*0690*/ 	.word	0xffffffff


	//   ....[19]....
        /*0694*/ 	.word	0xffffffff


	//   ....[20]....
        /*0698*/ 	.word	0xffffffff


	//   ....[21]....
        /*069c*/ 	.word	0xffffffff


	//   ....[22]....
        /*06a0*/ 	.word	0xffffffff


	//   ....[23]....
        /*06a4*/ 	.word	0xffffffff


	//   ....[24]....
        /*06a8*/ 	.word	0xffffffff


	//   ....[25]....
        /*06ac*/ 	.word	0xffffffff


	//   ....[26]....
        /*06b0*/ 	.word	0xffffffff


	//   ....[27]....
        /*06b4*/ 	.word	0xffffffff


	//   ....[28]....
        /*06b8*/ 	.word	0xffffffff


	//   ....[29]....
        /*06bc*/ 	.word	0xffffffff


	//   ....[30]....
        /*06c0*/ 	.word	0xffffffff


	//   ....[31]....
        /*06c4*/ 	.word	0xffffffff


	//   ....[32]....
        /*06c8*/ 	.word	0xffffffff


	//   ....[33]....
        /*06cc*/ 	.word	0xffffffff


	//   ....[34]....
        /*06d0*/ 	.word	0xffffffff


	//   ....[35]....
        /*06d4*/ 	.word	0xffffffff


	//   ....[36]....
        /*06d8*/ 	.word	0xffffffff


	//   ....[37]....
        /*06dc*/ 	.word	0xffffffff


	//   ....[38]....
        /*06e0*/ 	.word	0xffffffff


	//   ....[39]....
        /*06e4*/ 	.word	0xffffffff


	//   ....[40]....
        /*06e8*/ 	.word	0xffffffff


	//   ....[41]....
        /*06ec*/ 	.word	0xffffffff


	//   ....[42]....
        /*06f0*/ 	.word	0xffffffff


	//   ....[43]....
        /*06f4*/ 	.word	0xffffffff


	//   ....[44]....
        /*06f8*/ 	.word	0xffffffff


	//   ....[45]....
        /*06fc*/ 	.word	0xffffffff


	//   ....[46]....
        /*0700*/ 	.word	0xffffffff


	//   ....[47]....
        /*0704*/ 	.word	0xffffffff


	//   ....[48]....
        /*0708*/ 	.word	0xffffffff


	//   ....[49]....
        /*070c*/ 	.word	0xffffffff


	//   ....[50]....
        /*0710*/ 	.word	0xffffffff


	//   ....[51]....
        /*0714*/ 	.word	0xffffffff


	//   ....[52]....
        /*0718*/ 	.word	0xffffffff


	//   ....[53]....
        /*071c*/ 	.word	0xffffffff


	//   ....[54]....
        /*0720*/ 	.word	0xffffffff


	//   ....[55]....
        /*0724*/ 	.word	0xffffffff


	//   ....[56]....
        /*0728*/ 	.word	0xffffffff


	//   ....[57]....
        /*072c*/ 	.word	0xffffffff


	//   ....[58]....
        /*0730*/ 	.word	0xffffffff


	//   ....[59]....
        /*0734*/ 	.word	0xffffffff


	//   ....[60]....
        /*0738*/ 	.word	0xffffffff


	//   ....[61]....
        /*073c*/ 	.word	0xffffffff


	//   ....[62]....
        /*0740*/ 	.word	0xffffffff


	//   ....[63]....
        /*0744*/ 	.word	0xffffffff


	//   ....[64]....
        /*0748*/ 	.word	0xffffffff


	//   ....[65]....
        /*074c*/ 	.word	0xffffffff


	//   ....[66]....
        /*0750*/ 	.word	0xffffffff


	//   ....[67]....
        /*0754*/ 	.word	0xffffffff


	//   ....[68]....
        /*0758*/ 	.word	0xffffffff


	//   ....[69]....
        /*075c*/ 	.word	0xffffffff


	//   ....[70]....
        /*0760*/ 	.word	0xffffffff


	//   ....[71]....
        /*0764*/ 	.word	0xffffffff


	//   ....[72]....
        /*0768*/ 	.word	0xffffffff


	//   ....[73]....
        /*076c*/ 	.word	0xffffffff


	//   ....[74]....
        /*0770*/ 	.word	0xffffffff


	//   ....[75]....
        /*0774*/ 	.word	0xffffffff


	//   ....[76]....
        /*0778*/ 	.word	0xffffffff


	//   ....[77]....
        /*077c*/ 	.word	0xffffffff


	//   ....[78]....
        /*0780*/ 	.word	0xffffffff


	//   ....[79]....
        /*0784*/ 	.word	0xffffffff


	//   ....[80]....
        /*0788*/ 	.word	0xffffffff


	//   ....[81]....
        /*078c*/ 	.word	0xffffffff


	//   ....[82]....
        /*0790*/ 	.word	0xffffffff


	//   ....[83]....
        /*0794*/ 	.word	0xffffffff


	//   ....[84]....
        /*0798*/ 	.word	0xffffffff


	//   ....[85]....
        /*079c*/ 	.word	0xffffffff


	//   ....[86]....
        /*07a0*/ 	.word	0xffffffff


	//   ....[87]....
        /*07a4*/ 	.word	0xffffffff


	//   ....[88]....
        /*07a8*/ 	.word	0xffffffff


	//   ....[89]....
        /*07ac*/ 	.word	0xffffffff


	//   ....[90]....
        /*07b0*/ 	.word	0xffffffff


	//   ....[91]....
        /*07b4*/ 	.word	0xffffffff


	//   ....[92]....
        /*07b8*/ 	.word	0xffffffff


	//   ....[93]....
        /*07bc*/ 	.word	0xffffffff


	//   ....[94]....
        /*07c0*/ 	.word	0xffffffff


	//   ....[95]....
        /*07c4*/ 	.word	0xffffffff


	//   ....[96]....
        /*07c8*/ 	.word	0xffffffff


	//   ....[97]....
        /*07cc*/ 	.word	0xffffffff


	//   ....[98]....
        /*07d0*/ 	.word	0xffffffff


	//   ....[99]....
        /*07d4*/ 	.word	0xffffffff


	//   ....[100]....
        /*07d8*/ 	.word	0xffffffff


	//   ....[101]....
        /*07dc*/ 	.word	0xffffffff


	//   ....[102]....
        /*07e0*/ 	.word	0xffffffff


	//   ....[103]....
        /*07e4*/ 	.word	0xffffffff


	//   ....[104]....
        /*07e8*/ 	.word	0xffffffff


	//   ....[105]....
        /*07ec*/ 	.word	0xffffffff


	//   ....[106]....
        /*07f0*/ 	.word	0xffffffff


	//   ....[107]....
        /*07f4*/ 	.word	0xffffffff


	//   ....[108]....
        /*07f8*/ 	.word	0xffffffff


	//   ....[109]....
        /*07fc*/ 	.word	0xffffffff


	//   ....[110]....
        /*0800*/ 	.word	0xffffffff


	//   ....[111]....
        /*0804*/ 	.word	0xffffffff


	//   ....[112]....
        /*0808*/ 	.word	0xffffffff


	//   ....[113]....
        /*080c*/ 	.word	0xffffffff


	//   ....[114]....
        /*0810*/ 	.word	0xffffffff


	//   ....[115]....
        /*0814*/ 	.word	0xffffffff


	//   ....[116]....
        /*0818*/ 	.word	0xffffffff


	//   ....[117]....
        /*081c*/ 	.word	0xffffffff


	//   ....[118]....
        /*0820*/ 	.word	0xffffffff


	//   ....[119]....
        /*0824*/ 	.word	0xffffffff


	//   ....[120]....
        /*0828*/ 	.word	0xffffffff


	//   ....[121]....
        /*082c*/ 	.word	0xffffffff


	//   ....[122]....
        /*0830*/ 	.word	0xffffffff


	//   ....[123]....
        /*0834*/ 	.word	0xffffffff


	//   ....[124]....
        /*0838*/ 	.word	0x0500000f


	//   ....[125]....
        /*083c*/ 	.word	0x0500000f


	//   ....[126]....
        /*0840*/ 	.word	0x0500000f


	//   ....[127]....
        /*0844*/ 	.word	0x0500000f


	//   ....[128]....
        /*0848*/ 	.word	0x0500000f


	//   ....[129]....
        /*084c*/ 	.word	0x0500000f


	//   ....[130]....
        /*0850*/ 	.word	0x0500000f


	//   ....[131]....
        /*0854*/ 	.word	0x0500000f


	//   ....[132]....
        /*0858*/ 	.word	0x0500000f


	//   ....[133]....
        /*085c*/ 	.word	0x0500000f


	//   ....[134]....
        /*0860*/ 	.word	0x0500000f


	//   ....[135]....
        /*0864*/ 	.word	0x0500000f


	//   ....[136]....
        /*0868*/ 	.word	0x0500000f


	//   ....[137]....
        /*086c*/ 	.word	0x0500000f


	//   ....[138]....
        /*0870*/ 	.word	0x0500000f


	//   ....[139]....
        /*0874*/ 	.word	0x0500000f


	//   ....[140]....
        /*0878*/ 	.word	0x0500000f


	//   ....[141]....
        /*087c*/ 	.word	0x0500000f


	//   ....[142]....
        /*0880*/ 	.word	0x0500000f


	//   ....[143]....
        /*0884*/ 	.word	0x0500000f


	//   ....[144]....
        /*0888*/ 	.word	0x0500000f


	//   ....[145]....
        /*088c*/ 	.word	0x0500000f


	//   ....[146]....
        /*0890*/ 	.word	0x0500000f


	//   ....[147]....
        /*0894*/ 	.word	0x0500000f


	//   ....[148]....
        /*0898*/ 	.word	0x0500000f


	//   ....[149]....
        /*089c*/ 	.word	0x0500000f


	//   ....[150]....
        /*08a0*/ 	.word	0x0500000f


	//   ....[151]....
        /*08a4*/ 	.word	0x0500000f


	//   ....[152]....
        /*08a8*/ 	.word	0x0500000f


	//   ....[153]....
        /*08ac*/ 	.word	0x0500000f


	//   ....[154]....
        /*08b0*/ 	.word	0x0500000f


	//   ....[155]....
        /*08b4*/ 	.word	0x0500000f


	//   ....[156]....
        /*08b8*/ 	.word	0x0500000f


	//   ....[157]....
        /*08bc*/ 	.word	0x0500000f


	//   ....[158]....
        /*08c0*/ 	.word	0x0500000f


	//   ....[159]....
        /*08c4*/ 	.word	0x0500000f


	//   ....[160]....
        /*08c8*/ 	.word	0x0500000f


	//   ....[161]....
        /*08cc*/ 	.word	0x0500000f


	//   ....[162]....
        /*08d0*/ 	.word	0x0500000f


	//   ....[163]....
        /*08d4*/ 	.word	0x0500000f


	//   ....[164]....
        /*08d8*/ 	.word	0x0500000f


	//   ....[165]....
        /*08dc*/ 	.word	0x0500000f


	//   ....[166]....
        /*08e0*/ 	.word	0x0500000f


	//   ....[167]....
        /*08e4*/ 	.word	0x0500000f


	//   ....[168]....
        /*08e8*/ 	.word	0x0500000f


	//   ....[169]....
        /*08ec*/ 	.word	0x0500000f


	//   ....[170]....
        /*08f0*/ 	.word	0x0500000f


	//   ....[171]....
        /*08f4*/ 	.word	0x0500000f


	//   ....[172]....
        /*08f8*/ 	.word	0x0500000f


	//   ....[173]....
        /*08fc*/ 	.word	0x0500000f


	//   ....[174]....
        /*0900*/ 	.word	0x0500000f


	//   ....[175]....
        /*0904*/ 	.word	0x0500000f


	//----- nvinfo : EIATTR_COOP_GROUP_INSTR_OFFSETS
	.align		4
.L_945:
        /*0908*/ 	.byte	0x04, 0x28
        /*090a*/ 	.short	(.L_947 - .L_946)


	//   ....[0]....
.L_946:
        /*090c*/ 	.word	0x00000070


	//   ....[1]....
        /*0910*/ 	.word	0x000001a0


	//   ....[2]....
        /*0914*/ 	.word	0x000001f0


	//   ....[3]....
        /*0918*/ 	.word	0x00000400


	//   ....[4]....
        /*091c*/ 	.word	0x00000560


	//   ....[5]....
        /*0920*/ 	.word	0x00000680


	//   ....[6]....
        /*0924*/ 	.word	0x000007e0


	//   ....[7]....
        /*0928*/ 	.word	0x00004fb0


	//   ....[8]....
        /*092c*/ 	.word	0x000070f0


	//   ....[9]....
        /*0930*/ 	.word	0x00007820


	//   ....[10]....
        /*0934*/ 	.word	0x00007830


	//   ....[11]....
        /*0938*/ 	.word	0x00007840


	//   ....[12]....
        /*093c*/ 	.word	0x00007850


	//   ....[13]....
        /*0940*/ 	.word	0x00007b40


	//   ....[14]....
        /*0944*/ 	.word	0x00007b50


	//   ....[15]....
        /*0948*/ 	.word	0x00007b60


	//   ....[16]....
        /*094c*/ 	.word	0x00007b70


	//   ....[17]....
        /*0950*/ 	.word	0x00008e30


	//   ....[18]....
        /*0954*/ 	.word	0x00008e40


	//   ....[19]....
        /*0958*/ 	.word	0x00008e50


	//   ....[20]....
        /*095c*/ 	.word	0x00008e60


	//   ....[21]....
        /*0960*/ 	.word	0x00009080


	//   ....[22]....
        /*0964*/ 	.word	0x00009090


	//   ....[23]....
        /*0968*/ 	.word	0x000090a0


	//   ....[24]....
        /*096c*/ 	.word	0x000090b0


	//   ....[25]....
        /*0970*/ 	.word	0x0000a870


	//   ....[26]....
        /*0974*/ 	.word	0x0000bfb0


	//   ....[27]....
        /*0978*/ 	.word	0x0000c740


	//   ....[28]....
        /*097c*/ 	.word	0x0000cdc0


	//   ....[29]....
        /*0980*/ 	.word	0x0000ce30


	//   ....[30]....
        /*0984*/ 	.word	0x0000d110


	//   ....[31]....
        /*0988*/ 	.word	0x0000d210


	//   ....[32]....
        /*098c*/ 	.word	0x0000d9b0


	//   ....[33]....
        /*0990*/ 	.word	0x0000e1d0


	//   ....[34]....
        /*0994*/ 	.word	0x0000f780


	//   ....[35]....
        /*0998*/ 	.word	0x0000fb80


	//   ....[36]....
        /*099c*/ 	.word	0x00010260


	//   ....[37]....
        /*09a0*/ 	.word	0x00010350


	//   ....[38]....
        /*09a4*/ 	.word	0x00010920


	//   ....[39]....
        /*09a8*/ 	.word	0x00010af0


	//   ....[40]....
        /*09ac*/ 	.word	0x00011920


	//   ....[41]....
        /*09b0*/ 	.word	0x00012200


	//   ....[42]....
        /*09b4*/ 	.word	0x00013b30


	//   ....[43]....
        /*09b8*/ 	.word	0x00013b40


	//   ....[44]....
        /*09bc*/ 	.word	0x00013b70


	//   ....[45]....
        /*09c0*/ 	.word	0x00013c00


	//   ....[46]....
        /*09c4*/ 	.word	0x00014e70


	//   ....[47]....
        /*09c8*/ 	.word	0x000154c0


	//   ....[48]....
        /*09cc*/ 	.word	0x00016a60


	//   ....[49]....
        /*09d0*/ 	.word	0x00016e20


	//   ....[50]....
        /*09d4*/ 	.word	0x000173e0


	//   ....[51]....
        /*09d8*/ 	.word	0x00017400


	//   ....[52]....
        /*09dc*/ 	.word	0x00017d10


	//   ....[53]....
        /*09e0*/ 	.word	0x00017ee0


	//   ....[54]....
        /*09e4*/ 	.word	0x00018b70


	//   ....[55]....
        /*09e8*/ 	.word	0x00018be0


	//   ....[56]....
        /*09ec*/ 	.word	0x00018c00


	//   ....[57]....
        /*09f0*/ 	.word	0x00018c50


	//   ....[58]....
        /*09f4*/ 	.word	0x00018c70


	//   ....[59]....
        /*09f8*/ 	.word	0x0001a660


	//   ....[60]....
        /*09fc*/ 	.word	0x0001ab60


	//   ....[61]....
        /*0a00*/ 	.word	0x0001ab90


	//   ....[62]....
        /*0a04*/ 	.word	0x0001abc0


	//   ....[63]....
        /*0a08*/ 	.word	0x0001abd0


	//   ....[64]....
        /*0a0c*/ 	.word	0x0001b260


	//   ....[65]....
        /*0a10*/ 	.word	0x0001b290


	//   ....[66]....
        /*0a14*/ 	.word	0x0001b4e0


	//   ....[67]....
        /*0a18*/ 	.word	0x0001b500


	//   ....[68]....
        /*0a1c*/ 	.word	0x0001c070


	//   ....[69]....
        /*0a20*/ 	.word	0x0001c0a0


	//   ....[70]....
        /*0a24*/ 	.word	0x0001c2e0


	//   ....[71]....
        /*0a28*/ 	.word	0x0001c300


	//   ....[72]....
        /*0a2c*/ 	.word	0x0001c5b0


	//   ....[73]....
        /*0a30*/ 	.word	0x0001c780


	//   ....[74]....
        /*0a34*/ 	.word	0x0001c7b0


	//   ....[75]....
        /*0a38*/ 	.word	0x0001c7e0


	//   ....[76]....
        /*0a3c*/ 	.word	0x0001c810


	//   ....[77]....
        /*0a40*/ 	.word	0x0001c840


	//   ....[78]....
        /*0a44*/ 	.word	0x0001c870


	//   ....[79]....
        /*0a48*/ 	.word	0x0001c9e0


	//   ....[80]....
        /*0a4c*/ 	.word	0x0001ca10


	//   ....[81]....
        /*0a50*/ 	.word	0x0001ca40


	//   ....[82]....
        /*0a54*/ 	.word	0x0001ca70


	//   ....[83]....
        /*0a58*/ 	.word	0x0001caa0


	//   ....[84]....
        /*0a5c*/ 	.word	0x0001cad0


	//   ....[85]....
        /*0a60*/ 	.word	0x0001cb70


	//   ....[86]....
        /*0a64*/ 	.word	0x0001cbd0


	//   ....[87]....
        /*0a68*/ 	.word	0x0001cc60


	//   ....[88]....
        /*0a6c*/ 	.word	0x0001dd90


	//   ....[89]....
        /*0a70*/ 	.word	0x000202d0


	//   ....[90]....
        /*0a74*/ 	.word	0x00020e40


	//   ....[91]....
        /*0a78*/ 	.word	0x00020e50


	//   ....[92]....
        /*0a7c*/ 	.word	0x00020e80


	//   ....[93]....
        /*0a80*/ 	.word	0x00020f60


	//   ....[94]....
        /*0a84*/ 	.word	0x00020f90


	//   ....[95]....
        /*0a88*/ 	.word	0x00020ff0


	//   ....[96]....
        /*0a8c*/ 	.word	0x00021000


	//   ....[97]....
        /*0a90*/ 	.word	0x00021070


	//   ....[98]....
        /*0a94*/ 	.word	0x00021a30


	//   ....[99]....
        /*0a98*/ 	.word	0x00021a40


	//   ....[100]....
        /*0a9c*/ 	.word	0x00021b60


	//   ....[101]....
        /*0aa0*/ 	.word	0x00021b70


	//   ....[102]....
        /*0aa4*/ 	.word	0x00021e00


	//   ....[103]....
        /*0aa8*/ 	.word	0x00021e10


	//   ....[104]....
        /*0aac*/ 	.word	0x00021f80


	//   ....[105]....
        /*0ab0*/ 	.word	0x00021f90


	//   ....[106]....
        /*0ab4*/ 	.word	0x00025b90


	//   ....[107]....
        /*0ab8*/ 	.word	0x00025bc0


	//   ....[108]....
        /*0abc*/ 	.word	0x00025c00


	//   ....[109]....
        /*0ac0*/ 	.word	0x00025c30


	//   ....[110]....
        /*0ac4*/ 	.word	0x00025c60


	//   ....[111]....
        /*0ac8*/ 	.word	0x00025c90


	//   ....[112]....
        /*0acc*/ 	.word	0x00025cc0


	//   ....[113]....
        /*0ad0*/ 	.word	0x00025cf0


	//   ....[114]....
        /*0ad4*/ 	.word	0x00025e70


	//   ....[115]....
        /*0ad8*/ 	.word	0x00025ea0


	//   ....[116]....
        /*0adc*/ 	.word	0x00025ed0


	//   ....[117]....
        /*0ae0*/ 	.word	0x00025f00


	//   ....[118]....
        /*0ae4*/ 	.word	0x00025f30


	//   ....[119]....
        /*0ae8*/ 	.word	0x00025f60


	//   ....[120]....
        /*0aec*/ 	.word	0x00026020


	//   ....[121]....
        /*0af0*/ 	.word	0x00026040


	//   ....[122]....
        /*0af4*/ 	.word	0x000260b0


	//   ....[123]....
        /*0af8*/ 	.word	0x00026780


	//   ....[124]....
        /*0afc*/ 	.word	0x00026bc0


	//   ....[125]....
        /*0b00*/ 	.word	0x00026c50


	//   ....[126]....
        /*0b04*/ 	.word	0x00026ca0


	//   ....[127]....
        /*0b08*/ 	.word	0x00026cf0


	//   ....[128]....
        /*0b0c*/ 	.word	0x00026d80


	//   ....[129]....
        /*0b10*/ 	.word	0x00026e10


	//   ....[130]....
        /*0b14*/ 	.word	0x00026e60


	//   ....[131]....
        /*0b18*/ 	.word	0x00026eb0


	//   ....[132]....
        /*0b1c*/ 	.word	0x00026f90


	//   ....[133]....
        /*0b20*/ 	.word	0x00027020


	//   ....[134]....
        /*0b24*/ 	.word	0x00027070


	//   ....[135]....
        /*0b28*/ 	.word	0x000270c0


	//   ....[136]....
        /*0b2c*/ 	.word	0x00027150


	//   ....[137]....
        /*0b30*/ 	.word	0x000271e0


	//   ....[138]....
        /*0b34*/ 	.word	0x00027230


	//   ....[139]....
        /*0b38*/ 	.word	0x00027280


	//   ....[140]....
        /*0b3c*/ 	.word	0x00027660


	//   ....[141]....
        /*0b40*/ 	.word	0x00027950


	//   ....[142]....
        /*0b44*/ 	.word	0x00027ae0


	//   ....[143]....
        /*0b48*/ 	.word	0x00027b40


	//   ....[144]....
        /*0b4c*/ 	.word	0x00027ba0


	//   ....[145]....
        /*0b50*/ 	.word	0x00027bf0


	//   ....[146]....
        /*0b54*/ 	.word	0x00027d50


	//   ....[147]....
        /*0b58*/ 	.word	0x00027df0


	//   ....[148]....
        /*0b5c*/ 	.word	0x00027ea0


	//   ....[149]....
        /*0b60*/ 	.word	0x00027f80


	//   ....[150]....
        /*0b64*/ 	.word	0x00028160


	//   ....[151]....
        /*0b68*/ 	.word	0x00028230


	//   ....[152]....
        /*0b6c*/ 	.word	0x000284e0


	//   ....[153]....
        /*0b70*/ 	.word	0x000285f0


	//   ....[154]....
        /*0b74*/ 	.word	0x000287c0


	//   ....[155]....
        /*0b78*/ 	.word	0x00028890


	//   ....[156]....
        /*0b7c*/ 	.word	0x00028ac0


	//   ....[157]....
        /*0b80*/ 	.word	0x00028b10


	//   ....[158]....
        /*0b84*/ 	.word	0x00028e40


	//   ....[159]....
        /*0b88*/ 	.word	0x00028ee0


	//   ....[160]....
        /*0b8c*/ 	.word	0x00029000


	//   ....[161]....
        /*0b90*/ 	.word	0x00029080


	//   ....[162]....
        /*0b94*/ 	.word	0x00029100


	//   ....[163]....
        /*0b98*/ 	.word	0x00029180


	//   ....[164]....
        /*0b9c*/ 	.word	0x00029200


	//   ....[165]....
        /*0ba0*/ 	.word	0x00029290


	//   ....[166]....
        /*0ba4*/ 	.word	0x00029330


	//   ....[167]....
        /*0ba8*/ 	.word	0x000293e0


	//   ....[168]....
        /*0bac*/ 	.word	0x00029460


	//   ....[169]....
        /*0bb0*/ 	.word	0x000294e0


	//   ....[170]....
        /*0bb4*/ 	.word	0x00029560


	//   ....[171]....
        /*0bb8*/ 	.word	0x000295f0


	//   ....[172]....
        /*0bbc*/ 	.word	0x00029670


	//   ....[173]....
        /*0bc0*/ 	.word	0x00029710


	//   ....[174]....
        /*0bc4*/ 	.word	0x000297a0


	//   ....[175]....
        /*0bc8*/ 	.word	0x000298d0


	//----- nvinfo : EIATTR_REG_RECONFIG
	.align		4
.L_947:
        /*0bcc*/ 	.byte	0x01, 0x54
	.zero		2


	//----- nvinfo : EIATTR_SYSCALL_OFFSETS
	.align		4
        /*0bd0*/ 	.byte	0x04, 0x46
        /*0bd2*/ 	.short	(.L_949 - .L_948)


	//   ....[0]....
.L_948:
        /*0bd4*/ 	.word	0x00001d40


	//   ....[1]....
        /*0bd8*/ 	.word	0x00001e90


	//   ....[2]....
        /*0bdc*/ 	.word	0x000072b0


	//   ....[3]....
        /*0be0*/ 	.word	0x000075d0


	//   ....[4]....
        /*0be4*/ 	.word	0x0001ff10


	//   ....[5]....
        /*0be8*/ 	.word	0x00020060


	//   ....[6]....
        /*0bec*/ 	.word	0x00020150


	//   ....[7]....
        /*0bf0*/ 	.word	0x00020a00


	//   ....[8]....
        /*0bf4*/ 	.word	0x000213a0


	//----- nvinfo : EIATTR_MBARRIER_INSTR_OFFSETS
	.align		4
.L_949:
        /*0bf8*/ 	.byte	0x04, 0x39
        /*0bfa*/ 	.short	(.L_951 - .L_950)


	//   ....[0]....
.L_950:
        /*0bfc*/ 	.word	0x000002e0
        /*0c00*/ 	.word	0x000000ff
        /*0c04*/ 	.word	0x00038800
        /*0c08*/ 	.short	0x0100
        /*0c0a*/ 	.byte	0x08
	.zero		1


	//   ....[1]....
        /*0c0c*/ 	.word	0x000002f0
        /*0c10*/ 	.word	0x000000ff
        /*0c14*/ 	.word	0x00038810
        /*0c18*/ 	.short	0x0100
        /*0c1a*/ 	.byte	0x08
	.zero		1


	//   ....[2]....
        /*0c1c*/ 	.word	0x00000300
        /*0c20*/ 	.word	0x000000ff
        /*0c24*/ 	.word	0x00038820
        /*0c28*/ 	.short	0x0100
        /*0c2a*/ 	.byte	0x08
	.zero		1


	//   ....[3]....
        /*0c2c*/ 	.word	0x000003b0
        /*0c30*/ 	.word	0x000000ff
        /*0c34*/ 	.word	0x00038830
        /*0c38*/ 	.short	0x0100
        /*0c3a*/ 	.byte	0x06
	.zero		1


	//   ....[4]....
        /*0c3c*/ 	.word	0x000003c0
        /*0c40*/ 	.word	0x000000ff
        /*0c44*/ 	.word	0x00038840
        /*0c48*/ 	.short	0x0100
        /*0c4a*/ 	.byte	0x06
	.zero		1


	//   ....[5]....
        /*0c4c*/ 	.word	0x000003d0
        /*0c50*/ 	.word	0x000000ff
        /*0c54*/ 	.word	0x00038838
        /*0c58*/ 	.short	0x0100
        /*0c5a*/ 	.byte	0x06
	.zero		1


	//   ....[6]....
        /*0c5c*/ 	.word	0x000003e0
        /*0c60*/ 	.word	0x000000ff
        /*0c64*/ 	.word	0x00038848
        /*0c68*/ 	.short	0x0100
        /*0c6a*/ 	.byte	0x06
	.zero		1


	//   ....[7]....
        /*0c6c*/ 	.word	0x00000510
        /*0c70*/ 	.word	0x000000ff
        /*0c74*/ 	.word	0x00038850
        /*0c78*/ 	.short	0x0100
        /*0c7a*/ 	.byte	0x08
	.zero		1


	//   ....[8]....
        /*0c7c*/ 	.word	0x00000520
        /*0c80*/ 	.word	0x000000ff
        /*0c84*/ 	.word	0x00038860
        /*0c88*/ 	.short	0x0100
        /*0c8a*/ 	.byte	0x08
	.zero		1


	//   ....[9]....
        /*0c8c*/ 	.word	0x00000530
        /*0c90*/ 	.word	0x000000ff
        /*0c94*/ 	.word	0x00038858
        /*0c98*/ 	.short	0x0100
        /*0c9a*/ 	.byte	0x08
	.zero		1


	//   ....[10]....
        /*0c9c*/ 	.word	0x00000540
        /*0ca0*/ 	.word	0x000000ff
        /*0ca4*/ 	.word	0x00038868
        /*0ca8*/ 	.short	0x0100
        /*0caa*/ 	.byte	0x08
	.zero		1


	//   ....[11]....
        /*0cac*/ 	.word	0x00000630
        /*0cb0*/ 	.word	0x000000ff
        /*0cb4*/ 	.word	0x00038870
        /*0cb8*/ 	.short	0x0100
        /*0cba*/ 	.byte	0x06
	.zero		1


	//   ....[12]....
        /*0cbc*/ 	.word	0x00000640
        /*0cc0*/ 	.word	0x000000ff
        /*0cc4*/ 	.word	0x00038880
        /*0cc8*/ 	.short	0x0100
        /*0cca*/ 	.byte	0x06
	.zero		1


	//   ....[13]....
        /*0ccc*/ 	.word	0x00000650
        /*0cd0*/ 	.word	0x000000ff
        /*0cd4*/ 	.word	0x00038878
        /*0cd8*/ 	.short	0x0100
        /*0cda*/ 	.byte	0x06
	.zero		1


	//   ....[14]....
        /*0cdc*/ 	.word	0x00000660
        /*0ce0*/ 	.word	0x000000ff
        /*0ce4*/ 	.word	0x00038888
        /*0ce8*/ 	.short	0x0100
        /*0cea*/ 	.byte	0x06
	.zero		1


	//   ....[15]....
        /*0cec*/ 	.word	0x00000790
        /*0cf0*/ 	.word	0x000000ff
        /*0cf4*/ 	.word	0x00038890
        /*0cf8*/ 	.short	0x0100
        /*0cfa*/ 	.byte	0x08
	.zero		1


	//   ....[16]....
        /*0cfc*/ 	.word	0x000007a0
        /*0d00*/ 	.word	0x000000ff
        /*0d04*/ 	.word	0x000388a0
        /*0d08*/ 	.short	0x0100
        /*0d0a*/ 	.byte	0x08
	.zero		1


	//   ....[17]....
        /*0d0c*/ 	.word	0x000007b0
        /*0d10*/ 	.word	0x000000ff
        /*0d14*/ 	.word	0x00038898
        /*0d18*/ 	.short	0x0100
        /*0d1a*/ 	.byte	0x08
	.zero		1


	//   ....[18]....
        /*0d1c*/ 	.word	0x000007c0
        /*0d20*/ 	.word	0x000000ff
        /*0d24*/ 	.word	0x000388a8
        /*0d28*/ 	.short	0x0100
        /*0d2a*/ 	.byte	0x08
	.zero		1


	//   ....[19]....
        /*0d2c*/ 	.word	0x000008f0
        /*0d30*/ 	.word	0x000000ff
        /*0d34*/ 	.word	0x000388b0
        /*0d38*/ 	.short	0x0100
        /*0d3a*/ 	.byte	0x08
	.zero		1


	//   ....[20]....
        /*0d3c*/ 	.word	0x00000900
        /*0d40*/ 	.word	0x000000ff
        /*0d44*/ 	.word	0x000388c0
        /*0d48*/ 	.short	0x0100
        /*0d4a*/ 	.byte	0x08
	.zero		1


	//   ....[21]....
        /*0d4c*/ 	.word	0x00000910
        /*0d50*/ 	.word	0x000000ff
        /*0d54*/ 	.word	0x000388b8
        /*0d58*/ 	.short	0x0100
        /*0d5a*/ 	.byte	0x08
	.zero		1


	//   ....[22]....
        /*0d5c*/ 	.word	0x00000920
        /*0d60*/ 	.word	0x000000ff
        /*0d64*/ 	.word	0x000388c8
        /*0d68*/ 	.short	0x0100
        /*0d6a*/ 	.byte	0x08
	.zero		1


	//   ....[23]....
        /*0d6c*/ 	.word	0x00002a90
        /*0d70*/ 	.word	0x00000040
        /*0d74*/ 	.word	0x00038890
        /*0d78*/ 	.short	0x010a
        /*0d7a*/ 	.byte	0x3f
	.zero		1


	//   ....[24]....
        /*0d7c*/ 	.word	0x000034e0
        /*0d80*/ 	.word	0x00000040
        /*0d84*/ 	.word	0x00038890
        /*0d88*/ 	.short	0x010a
        /*0d8a*/ 	.byte	0x3f
	.zero		1


	//   ....[25]....
        /*0d8c*/ 	.word	0x00003e00
        /*0d90*/ 	.word	0x00000040
        /*0d94*/ 	.word	0x00038890
        /*0d98*/ 	.short	0x010a
        /*0d9a*/ 	.byte	0x3f
	.zero		1


	//   ....[26]....
        /*0d9c*/ 	.word	0x00004000
        /*0da0*/ 	.word	0x00000004
        /*0da4*/ 	.word	0x00000000
        /*0da8*/ 	.short	0x0101
        /*0daa*/ 	.byte	0x3f
	.zero		1


	//   ....[27]....
        /*0dac*/ 	.word	0x00004040
        /*0db0*/ 	.word	0x00000040
        /*0db4*/ 	.word	0x000388b0
        /*0db8*/ 	.short	0x010a
        /*0dba*/ 	.byte	0x3f
	.zero		1


	//   ....[28]....
        /*0dbc*/ 	.word	0x00004690
        /*0dc0*/ 	.word	0x00000040
        /*0dc4*/ 	.word	0x00000000
        /*0dc8*/ 	.short	0x0101
        /*0dca*/ 	.byte	0x3f
	.zero		1


	//   ....[29]....
        /*0dcc*/ 	.word	0x00005400
        /*0dd0*/ 	.word	0x00000000
        /*0dd4*/ 	.word	0x00000000
        /*0dd8*/ 	.short	0x0101
        /*0dda*/ 	.byte	0x3f
	.zero		1


	//   ....[30]....
        /*0ddc*/ 	.word	0x00005f70
        /*0de0*/ 	.word	0x00000000
        /*0de4*/ 	.word	0x00000000
        /*0de8*/ 	.short	0x0101
        /*0dea*/ 	.byte	0x3f
	.zero		1


	//   ....[31]....
        /*0dec*/ 	.word	0x00007340
        /*0df0*/ 	.word	0x00000012
        /*0df4*/ 	.word	0x00038800
        /*0df8*/ 	.short	0x010a
        /*0dfa*/ 	.byte	0x3f
	.zero		1


	//   ....[32]....
        /*0dfc*/ 	.word	0x00007390
        /*0e00*/ 	.word	0x00000012
        /*0e04*/ 	.word	0x00038800
        /*0e08*/ 	.short	0x010a
        /*0e0a*/ 	.byte	0x3f
	.zero		1


	//   ....[33]....
        /*0e0c*/ 	.word	0x00007d90
        /*0e10*/ 	.word	0x00000012
        /*0e14*/ 	.word	0x00038800
        /*0e18*/ 	.short	0x010a
        /*0e1a*/ 	.byte	0x3f
	.zero		1


	//   ....[34]....
        /*0e1c*/ 	.word	0x00009240
        /*0e20*/ 	.word	0x00000012
        /*0e24*/ 	.word	0x00038800
        /*0e28*/ 	.short	0x010a
        /*0e2a*/ 	.byte	0x3f
	.zero		1


	//   ....[35]....
        /*0e2c*/ 	.word	0x0000a190
        /*0e30*/ 	.word	0x00000000
        /*0e34*/ 	.word	0x00038830
        /*0e38*/ 	.short	0x010a
        /*0e3a*/ 	.byte	0x3f
	.zero		1


	//   ....[36]....
        /*0e3c*/ 	.word	0x0000a240
        /*0e40*/ 	.word	0x00000000
        /*0e44*/ 	.word	0x00038830
        /*0e48*/ 	.short	0x010a
        /*0e4a*/ 	.byte	0x3f
	.zero		1


	//   ....[37]....
        /*0e4c*/ 	.word	0x0000a550
        /*0e50*/ 	.word	0x00000012
        /*0e54*/ 	.word	0x00038810
        /*0e58*/ 	.short	0x010a
        /*0e5a*/ 	.byte	0x3f
	.zero		1


	//   ....[38]....
        /*0e5c*/ 	.word	0x0000a5a0
        /*0e60*/ 	.word	0x00000000
        /*0e64*/ 	.word	0x00038850
        /*0e68*/ 	.short	0x010a
        /*0e6a*/ 	.byte	0x3f
	.zero		1


	//   ....[39]....
        /*0e6c*/ 	.word	0x0000a630
        /*0e70*/ 	.word	0x00000000
        /*0e74*/ 	.word	0x00038850
        /*0e78*/ 	.short	0x010a
        /*0e7a*/ 	.byte	0x3f
	.zero		1


	//   ....[40]....
        /*0e7c*/ 	.word	0x0000c0a0
        /*0e80*/ 	.word	0x00000008
        /*0e84*/ 	.word	0x00000000
        /*0e88*/ 	.short	0x0101
        /*0e8a*/ 	.byte	0x3f
	.zero		1


	//   ....[41]....
        /*0e8c*/ 	.word	0x0000d9d0
        /*0e90*/ 	.word	0x00000000
        /*0e94*/ 	.word	0x00000000
        /*0e98*/ 	.short	0x0101
        /*0e9a*/ 	.byte	0x3f
	.zero		1


	//   ....[42]....
        /*0e9c*/ 	.word	0x0000dd00
        /*0ea0*/ 	.word	0x000000c9
        /*0ea4*/ 	.word	0x00038830
        /*0ea8*/ 	.short	0x010a
        /*0eaa*/ 	.byte	0x3f
	.zero		1


	//   ....[43]....
        /*0eac*/ 	.word	0x0000dd70
        /*0eb0*/ 	.word	0x000000c9
        /*0eb4*/ 	.word	0x00038830
        /*0eb8*/ 	.short	0x010a
        /*0eba*/ 	.byte	0x3f
	.zero		1


	//   ....[44]....
        /*0ebc*/ 	.word	0x0000dfe0
        /*0ec0*/ 	.word	0x000000c9
        /*0ec4*/ 	.word	0x00038850
        /*0ec8*/ 	.short	0x010a
        /*0eca*/ 	.byte	0x3f
	.zero		1


	//   ....[45]....
        /*0ecc*/ 	.word	0x0000e030
        /*0ed0*/ 	.word	0x000000c9
        /*0ed4*/ 	.word	0x00038850
        /*0ed8*/ 	.short	0x010a
        /*0eda*/ 	.byte	0x3f
	.zero		1


	//   ....[46]....
        /*0edc*/ 	.word	0x0000f990
        /*0ee0*/ 	.word	0x00000015
        /*0ee4*/ 	.word	0x00000000
        /*0ee8*/ 	.short	0x0101
        /*0eea*/ 	.byte	0x3f
	.zero		1


	//   ....[47]....
        /*0eec*/ 	.word	0x00011940
        /*0ef0*/ 	.word	0x000000c9
        /*0ef4*/ 	.word	0x00000000
        /*0ef8*/ 	.short	0x0101
        /*0efa*/ 	.byte	0x3f
	.zero		1


	//   ....[48]....
        /*0efc*/ 	.word	0x00011d30
        /*0f00*/ 	.word	0x0000000f
        /*0f04*/ 	.word	0x00038830
        /*0f08*/ 	.short	0x010a
        /*0f0a*/ 	.byte	0x3f
	.zero		1


	//   ....[49]....
        /*0f0c*/ 	.word	0x00011da0
        /*0f10*/ 	.word	0x0000000f
        /*0f14*/ 	.word	0x00038830
        /*0f18*/ 	.short	0x010a
        /*0f1a*/ 	.byte	0x3f
	.zero		1


	//   ....[50]....
        /*0f1c*/ 	.word	0x00012010
        /*0f20*/ 	.word	0x0000000f
        /*0f24*/ 	.word	0x00038850
        /*0f28*/ 	.short	0x010a
        /*0f2a*/ 	.byte	0x3f
	.zero		1


	//   ....[51]....
        /*0f2c*/ 	.word	0x00012060
        /*0f30*/ 	.word	0x0000000f
        /*0f34*/ 	.word	0x00038850
        /*0f38*/ 	.short	0x010a
        /*0f3a*/ 	.byte	0x3f
	.zero		1


	//   ....[52]....
        /*0f3c*/ 	.word	0x00013ea0
        /*0f40*/ 	.word	0x000000a2
        /*0f44*/ 	.word	0x00000000
        /*0f48*/ 	.short	0x0101
        /*0f4a*/ 	.byte	0x3f
	.zero		1


	//   ....[53]....
        /*0f4c*/ 	.word	0x00014e90
        /*0f50*/ 	.word	0x0000000f
        /*0f54*/ 	.word	0x00000000
        /*0f58*/ 	.short	0x0101
        /*0f5a*/ 	.byte	0x3f
	.zero		1


	//   ....[54]....
        /*0f5c*/ 	.word	0x00014fd0
        /*0f60*/ 	.word	0x00000015
        /*0f64*/ 	.word	0x00038830
        /*0f68*/ 	.short	0x010a
        /*0f6a*/ 	.byte	0x3f
	.zero		1


	//   ....[55]....
        /*0f6c*/ 	.word	0x00015040
        /*0f70*/ 	.word	0x00000015
        /*0f74*/ 	.word	0x00038830
        /*0f78*/ 	.short	0x010a
        /*0f7a*/ 	.byte	0x3f
	.zero		1


	//   ....[56]....
        /*0f7c*/ 	.word	0x000152b0
        /*0f80*/ 	.word	0x00000015
        /*0f84*/ 	.word	0x00038850
        /*0f88*/ 	.short	0x010a
        /*0f8a*/ 	.byte	0x3f
	.zero		1


	//   ....[57]....
        /*0f8c*/ 	.word	0x00015300
        /*0f90*/ 	.word	0x00000015
        /*0f94*/ 	.word	0x00038850
        /*0f98*/ 	.short	0x010a
        /*0f9a*/ 	.byte	0x3f
	.zero		1


	//   ....[58]....
        /*0f9c*/ 	.word	0x00016c20
        /*0fa0*/ 	.word	0x0000000e
        /*0fa4*/ 	.word	0x00000000
        /*0fa8*/ 	.short	0x0101
        /*0faa*/ 	.byte	0x3f
	.zero		1


	//   ....[59]....
        /*0fac*/ 	.word	0x00018b90
        /*0fb0*/ 	.word	0x00000015
        /*0fb4*/ 	.word	0x00000000
        /*0fb8*/ 	.short	0x0101
        /*0fba*/ 	.byte	0x3f
	.zero		1


	//   ....[60]....
        /*0fbc*/ 	.word	0x0001b200
        /*0fc0*/ 	.word	0x00000000
        /*0fc4*/ 	.word	0x00000000
        /*0fc8*/ 	.short	0x0101
        /*0fca*/ 	.byte	0x3f
	.zero		1


	//   ....[61]....
        /*0fcc*/ 	.word	0x0001de80
        /*0fd0*/ 	.word	0x00000006
        /*0fd4*/ 	.word	0x00038820
        /*0fd8*/ 	.short	0x010a
        /*0fda*/ 	.byte	0x3f
	.zero		1


	//   ....[62]....
        /*0fdc*/ 	.word	0x0001df60
        /*0fe0*/ 	.word	0x00000005
        /*0fe4*/ 	.word	0x000388a0
        /*0fe8*/ 	.short	0x010a
        /*0fea*/ 	.byte	0x3f
	.zero		1


	//   ....[63]....
        /*0fec*/ 	.word	0x0001e1b0
        /*0ff0*/ 	.word	0x00000005
        /*0ff4*/ 	.word	0x000388c0
        /*0ff8*/ 	.short	0x010a
        /*0ffa*/ 	.byte	0x3f
	.zero		1


	//   ....[64]....
        /*0ffc*/ 	.word	0x0001ec30
        /*1000*/ 	.word	0x00000005
        /*1004*/ 	.word	0x000388a0
        /*1008*/ 	.short	0x010a
        /*100a*/ 	.byte	0x3f
	.zero		1


	//   ....[65]....
        /*100c*/ 	.word	0x0001ee70
        /*1010*/ 	.word	0x00000005
        /*1014*/ 	.word	0x000388c0
        /*1018*/ 	.short	0x010a
        /*101a*/ 	.byte	0x3f
	.zero		1


	//   ....[66]....
        /*101c*/ 	.word	0x00020560
        /*1020*/ 	.word	0x00000000
        /*1024*/ 	.word	0x00038840
        /*1028*/ 	.short	0x010a
        /*102a*/ 	.byte	0x3f
	.zero		1


	//   ....[67]....
        /*102c*/ 	.word	0x00021140
        /*1030*/ 	.word	0x00000008
        /*1034*/ 	.word	0x00038800
        /*1038*/ 	.short	0x0107
        /*103a*/ 	.byte	0x3f
	.zero		1


	//   ....[68]....
        /*103c*/ 	.word	0x000211f0
        /*1040*/ 	.word	0x00000000
        /*1044*/ 	.word	0x00038800
        /*1048*/ 	.short	0x0101
        /*104a*/ 	.byte	0x3f
	.zero		1


	//   ....[69]....
        /*104c*/ 	.word	0x000221c0
        /*1050*/ 	.word	0x00000000
        /*1054*/ 	.word	0x00038810
        /*1058*/ 	.short	0x0107
        /*105a*/ 	.byte	0x3f
	.zero		1


	//   ....[70]....
        /*105c*/ 	.word	0x000222c0
        /*1060*/ 	.word	0x00000002
        /*1064*/ 	.word	0x00038810
        /*1068*/ 	.short	0x0101
        /*106a*/ 	.byte	0x3f
	.zero		1


	//   ....[71]....
        /*106c*/ 	.word	0x000222e0
        /*1070*/ 	.word	0x00000002
        /*1074*/ 	.word	0x00038820
        /*1078*/ 	.short	0x010a
        /*107a*/ 	.byte	0x3f
	.zero		1


	//   ....[72]....
        /*107c*/ 	.word	0x000223e0
        /*1080*/ 	.word	0x00000000
        /*1084*/ 	.word	0x00038860
        /*1088*/ 	.short	0x010a
        /*108a*/ 	.byte	0x3f
	.zero		1


	//   ....[73]....
        /*108c*/ 	.word	0x00023060
        /*1090*/ 	.word	0x00000002
        /*1094*/ 	.word	0x00038840
        /*1098*/ 	.short	0x010a
        /*109a*/ 	.byte	0x3f
	.zero		1


	//   ....[74]....
        /*109c*/ 	.word	0x000232b0
        /*10a0*/ 	.word	0x00000002
        /*10a4*/ 	.word	0x00038860
        /*10a8*/ 	.short	0x010a
        /*10aa*/ 	.byte	0x3f
	.zero		1


	//   ....[75]....
        /*10ac*/ 	.word	0x00023ed0
        /*10b0*/ 	.word	0x00000003
        /*10b4*/ 	.word	0x00038840
        /*10b8*/ 	.short	0x010a
        /*10ba*/ 	.byte	0x3f
	.zero		1


	//   ....[76]....
        /*10bc*/ 	.word	0x00024110
        /*10c0*/ 	.word	0x00000003
        /*10c4*/ 	.word	0x00038860
        /*10c8*/ 	.short	0x010a
        /*10ca*/ 	.byte	0x3f
	.zero		1


	//   ....[77]....
        /*10cc*/ 	.word	0x00024ca0
        /*10d0*/ 	.word	0x00000003
        /*10d4*/ 	.word	0x00038840
        /*10d8*/ 	.short	0x010a
        /*10da*/ 	.byte	0x3f
	.zero		1


	//   ....[78]....
        /*10dc*/ 	.word	0x00024ef0
        /*10e0*/ 	.word	0x00000003
        /*10e4*/ 	.word	0x00038860
        /*10e8*/ 	.short	0x010a
        /*10ea*/ 	.byte	0x3f
	.zero		1


	//   ....[79]....
        /*10ec*/ 	.word	0x00026700
        /*10f0*/ 	.word	0x00000000
        /*10f4*/ 	.word	0x00038820
        /*10f8*/ 	.short	0x010a
        /*10fa*/ 	.byte	0x3f
	.zero		1


	//   ....[80]....
        /*10fc*/ 	.word	0x000268b0
        /*1100*/ 	.word	0x00000006
        /*1104*/ 	.word	0x00000000
        /*1108*/ 	.short	0x010a
        /*110a*/ 	.byte	0x3f
	.zero		1


	//   ....[81]....
        /*110c*/ 	.word	0x00026920
        /*1110*/ 	.word	0x00000007
        /*1114*/ 	.word	0x00000000
        /*1118*/ 	.short	0x010a
        /*111a*/ 	.byte	0x3f
	.zero		1


	//   ....[82]....
        /*111c*/ 	.word	0x00026990
        /*1120*/ 	.word	0x00000004
        /*1124*/ 	.word	0x00000000
        /*1128*/ 	.short	0x010a
        /*112a*/ 	.byte	0x3f
	.zero		1


	//   ....[83]....
        /*112c*/ 	.word	0x000269c0
        /*1130*/ 	.word	0x00000003
        /*1134*/ 	.word	0x00000000
        /*1138*/ 	.short	0x010a
        /*113a*/ 	.byte	0x3f
	.zero		1


	//   ....[84]....
        /*113c*/ 	.word	0x00026a20
        /*1140*/ 	.word	0x00000040
        /*1144*/ 	.word	0x00038890
        /*1148*/ 	.short	0x010a
        /*114a*/ 	.byte	0x3f
	.zero		1


	//   ....[85]....
        /*114c*/ 	.word	0x00026a70
        /*1150*/ 	.word	0x00000040
        /*1154*/ 	.word	0x00038890
        /*1158*/ 	.short	0x010a
        /*115a*/ 	.byte	0x3f
	.zero		1


	//   ....[86]....
        /*115c*/ 	.word	0x00026ac0
        /*1160*/ 	.word	0x00000040
        /*1164*/ 	.word	0x00038890
        /*1168*/ 	.short	0x010a
        /*116a*/ 	.byte	0x3f
	.zero		1


	//   ....[87]....
        /*116c*/ 	.word	0x00026b10
        /*1170*/ 	.word	0x00000040
        /*1174*/ 	.word	0x000388b0
        /*1178*/ 	.short	0x010a
        /*117a*/ 	.byte	0x3f
	.zero		1


	//   ....[88]....
        /*117c*/ 	.word	0x00026ee0
        /*1180*/ 	.word	0x00000012
        /*1184*/ 	.word	0x00038800
        /*1188*/ 	.short	0x010a
        /*118a*/ 	.byte	0x3f
	.zero		1


	//   ....[89]....
        /*118c*/ 	.word	0x000272b0
        /*1190*/ 	.word	0x00000012
        /*1194*/ 	.word	0x00038800
        /*1198*/ 	.short	0x010a
        /*119a*/ 	.byte	0x3f
	.zero		1


	//   ....[90]....
        /*119c*/ 	.word	0x00027300
        /*11a0*/ 	.word	0x00000000
        /*11a4*/ 	.word	0x00038830
        /*11a8*/ 	.short	0x010a
        /*11aa*/ 	.byte	0x3f
	.zero		1


	//   ....[91]....
        /*11ac*/ 	.word	0x00027350
        /*11b0*/ 	.word	0x00000012
        /*11b4*/ 	.word	0x00038810
        /*11b8*/ 	.short	0x010a
        /*11ba*/ 	.byte	0x3f
	.zero		1


	//   ....[92]....
        /*11bc*/ 	.word	0x000273a0
        /*11c0*/ 	.word	0x00000000
        /*11c4*/ 	.word	0x00038850
        /*11c8*/ 	.short	0x010a
        /*11ca*/ 	.byte	0x3f
	.zero		1


	//   ....[93]....
        /*11cc*/ 	.word	0x000273f0
        /*11d0*/ 	.word	0x000000c9
        /*11d4*/ 	.word	0x00038830
        /*11d8*/ 	.short	0x010a
        /*11da*/ 	.byte	0x3f
	.zero		1


	//   ....[94]....
        /*11dc*/ 	.word	0x00027440
        /*11e0*/ 	.word	0x000000c9
        /*11e4*/ 	.word	0x00038850
        /*11e8*/ 	.short	0x010a
        /*11ea*/ 	.byte	0x3f
	.zero		1


	//   ....[95]....
        /*11ec*/ 	.word	0x00027490
        /*11f0*/ 	.word	0x0000000f
        /*11f4*/ 	.word	0x00038830
        /*11f8*/ 	.short	0x010a
        /*11fa*/ 	.byte	0x3f
	.zero		1


	//   ....[96]....
        /*11fc*/ 	.word	0x000274e0
        /*1200*/ 	.word	0x0000000f
        /*1204*/ 	.word	0x00038850
        /*1208*/ 	.short	0x010a
        /*120a*/ 	.byte	0x3f
	.zero		1


	//   ....[97]....
        /*120c*/ 	.word	0x00027530
        /*1210*/ 	.word	0x00000015
        /*1214*/ 	.word	0x00038830
        /*1218*/ 	.short	0x010a
        /*121a*/ 	.byte	0x3f
	.zero		1


	//   ....[98]....
        /*121c*/ 	.word	0x00027580
        /*1220*/ 	.word	0x00000015
        /*1224*/ 	.word	0x00038850
        /*1228*/ 	.short	0x010a
        /*122a*/ 	.byte	0x3f
	.zero		1


	//   ....[99]....
        /*122c*/ 	.word	0x00027730
        /*1230*/ 	.word	0x00000005
        /*1234*/ 	.word	0x00038820
        /*1238*/ 	.short	0x010a
        /*123a*/ 	.byte	0x3f
	.zero		1


	//   ....[100]....
        /*123c*/ 	.word	0x00027780
        /*1240*/ 	.word	0x00000005
        /*1244*/ 	.word	0x000388a0
        /*1248*/ 	.short	0x010a
        /*124a*/ 	.byte	0x3f
	.zero		1


	//   ....[101]....
        /*124c*/ 	.word	0x000277d0
        /*1250*/ 	.word	0x00000005
        /*1254*/ 	.word	0x000388c0
        /*1258*/ 	.short	0x010a
        /*125a*/ 	.byte	0x3f
	.zero		1


	//   ....[102]....
        /*125c*/ 	.word	0x00027820
        /*1260*/ 	.word	0x00000005
        /*1264*/ 	.word	0x000388a0
        /*1268*/ 	.short	0x010a
        /*126a*/ 	.byte	0x3f
	.zero		1


	//   ....[103]....
        /*126c*/ 	.word	0x00027870
        /*1270*/ 	.word	0x00000005
        /*1274*/ 	.word	0x000388c0
        /*1278*/ 	.short	0x010a
        /*127a*/ 	.byte	0x3f
	.zero		1


	//   ....[104]....
        /*127c*/ 	.word	0x00027a10
        /*1280*/ 	.word	0x00000000
        /*1284*/ 	.word	0x00038840
        /*1288*/ 	.short	0x010a
        /*128a*/ 	.byte	0x3f
	.zero		1


	//   ....[105]....
        /*128c*/ 	.word	0x00028b60
        /*1290*/ 	.word	0x00000002
        /*1294*/ 	.word	0x00038820
        /*1298*/ 	.short	0x010a
        /*129a*/ 	.byte	0x3f
	.zero		1


	//   ....[106]....
        /*129c*/ 	.word	0x00028bb0
        /*12a0*/ 	.word	0x00000000
        /*12a4*/ 	.word	0x00038860
        /*12a8*/ 	.short	0x010a
        /*12aa*/ 	.byte	0x3f
	.zero		1


	//   ....[107]....
        /*12ac*/ 	.word	0x00028c00
        /*12b0*/ 	.word	0x00000002
        /*12b4*/ 	.word	0x00038840
        /*12b8*/ 	.short	0x010a
        /*12ba*/ 	.byte	0x3f
	.zero		1


	//   ....[108]....
        /*12bc*/ 	.word	0x00028c50
        /*12c0*/ 	.word	0x00000002
        /*12c4*/ 	.word	0x00038860
        /*12c8*/ 	.short	0x010a
        /*12ca*/ 	.byte	0x3f
	.zero		1


	//   ....[109]....
        /*12cc*/ 	.word	0x00028ca0
        /*12d0*/ 	.word	0x00000003
        /*12d4*/ 	.word	0x00038840
        /*12d8*/ 	.short	0x010a
        /*12da*/ 	.byte	0x3f
	.zero		1


	//   ....[110]....
        /*12dc*/ 	.word	0x00028cf0
        /*12e0*/ 	.word	0x00000003
        /*12e4*/ 	.word	0x00038860
        /*12e8*/ 	.short	0x010a
        /*12ea*/ 	.byte	0x3f
	.zero		1


	//   ....[111]....
        /*12ec*/ 	.word	0x00028d40
        /*12f0*/ 	.word	0x00000003
        /*12f4*/ 	.word	0x00038840
        /*12f8*/ 	.short	0x010a
        /*12fa*/ 	.byte	0x3f
	.zero		1


	//   ....[112]....
        /*12fc*/ 	.word	0x00028d90
        /*1300*/ 	.word	0x00000003
        /*1304*/ 	.word	0x00038860
        /*1308*/ 	.short	0x010a
        /*130a*/ 	.byte	0x3f
	.zero		1


	//   ....[113]....
        /*130c*/ 	.word	0x000297f0
        /*1310*/ 	.word	0x00000000
        /*1314*/ 	.word	0x00038820
        /*1318*/ 	.short	0x010a
        /*131a*/ 	.byte	0x3f
	.zero		1


	//   ....[114]....
        /*131c*/ 	.word	0x00029990
        /*1320*/ 	.word	0x00000006
        /*1324*/ 	.word	0x00000000
        /*1328*/ 	.short	0x010a
        /*132a*/ 	.byte	0x3f
	.zero		1


	//   ....[115]....
        /*132c*/ 	.word	0x000299e0
        /*1330*/ 	.word	0x00000007
        /*1334*/ 	.word	0x00000000
        /*1338*/ 	.short	0x010a
        /*133a*/ 	.byte	0x3f
	.zero		1


	//   ....[116]....
        /*133c*/ 	.word	0x00029a30
        /*1340*/ 	.word	0x00000004
        /*1344*/ 	.word	0x00000000
        /*1348*/ 	.short	0x010a
        /*134a*/ 	.byte	0x3f
	.zero		1


	//----- nvinfo : EIATTR_NUM_MBARRIERS
	.align		4
.L_951:
        /*134c*/ 	.byte	0x03, 0x38
        /*134e*/ 	.short	0x0017


	//----- nvinfo : EIATTR_EXIT_INSTR_OFFSETS
	.align		4
        /*1350*/ 	.byte	0x04, 0x1c
        /*1352*/ 	.short	(.L_953 - .L_952)


	//   ....[0]....
.L_952:
        /*1354*/ 	.word	0x00026a10


	//----- nvinfo : EIATTR_MAX_THREADS
	.align		4
.L_953:
        /*1358*/ 	.byte	0x04, 0x05
        /*135a*/ 	.short	(.L_955 - .L_954)
.L_954:
        /*135c*/ 	.word	0x00000180
        /*1360*/ 	.word	0x00000001
        /*1364*/ 	.word	0x00000001


	//----- nvinfo : EIATTR_CRS_STACK_SIZE
	.align		4
.L_955:
        /*1368*/ 	.byte	0x04, 0x1e
        /*136a*/ 	.short	(.L_957 - .L_956)
.L_956:
        /*136c*/ 	.word	0x00000000


	//----- nvinfo : EIATTR_CBANK_PARAM_SIZE
	.align		4
.L_957:
        /*1370*/ 	.byte	0x03, 0x19
        /*1372*/ 	.short	0x0bf0


	//----- nvinfo : EIATTR_PARAM_CBANK
	.align		4
        /*1374*/ 	.byte	0x04, 0x0a
        /*1376*/ 	.short	(.L_959 - .L_958)
	.align		4
.L_958:
        /*1378*/ 	.word	index@(.nv.constant0._ZN7cutlass13device_kernelIN5flash11enable_sm90INS1_16FlashAttnFwdSm90INS1_25CollectiveMainloopFwdSm90ILi2EN4cute5tupleIJNS5_1CILi1EEES8_S8_EEENS6_IJNS7_ILi64EEESA_SA_EEELi512ENS_10bfloat16_tEfNS_4arch4Sm90ELb0ELb1ELb0ELb1ELb0ELb1ELb1ELb0ELb0ELb1ELb0ELb0EEENS1_21CollectiveEpilogueFwdINS6_IJSA_NS7_ILi512EEESA_EEES9_SC_SE_Li256ELb1ELb1ELb0ELb0EEENS1_36VarlenDynamicPersistentTileSchedulerILi64ELi64ELi256ELi128ELb0ELb1ELb1ELb1ELb0ELb1EEEEEEEEEvNT_6ParamsE)
        /*137c*/ 	.short	0x0210
        /*137e*/ 	.short	0x0bf0


	//----- nvinfo : EIATTR_SW_WAR
	.align		4
.L_959:
        /*1380*/ 	.byte	0x04, 0x36
        /*1382*/ 	.short	(.L_961 - .L_960)
.L_960:
        /*1384*/ 	.word	0x00000008
.L_961:


//--------------------- .nv.info._ZN7cutlass13device_kernelIN5flash11enable_sm90INS1_16FlashAttnFwdSm90INS1_25CollectiveMainloopFwdSm90ILi2EN4cute5tupleIJNS5_1CILi1EEES8_S8_EEENS6_IJNS7_ILi64EEESA_SA_EEELi512ENS_10bfloat16_tEfNS_4arch4Sm90ELb1ELb0ELb0ELb0ELb0ELb0ELb0ELb0ELb0ELb1ELb0ELb0EEENS1_21CollectiveEpilogueFwdINS6_IJSA_NS7_ILi512EEESA_EEES9_SC_SE_Li256ELb0ELb1ELb0ELb0EEENS1_30DynamicPersistentTileSchedulerILi256ELi128ELb0ELb1ELb1EEEEEEEEEvNT_6ParamsE --------------------------
	.section	.nv.info._ZN7cutlass13device_kernelIN5flash11enable_sm90INS1_16FlashAttnFwdSm90INS1_25CollectiveMainloopFwdSm90ILi2EN4cute5tupleIJNS5_1CILi1EEES8_S8_EEENS6_IJNS7_ILi64EEESA_SA_EEELi512ENS_10bfloat16_tEfNS_4arch4Sm90ELb1ELb0ELb0ELb0ELb0ELb0ELb0ELb0ELb0ELb1ELb0ELb0EEENS1_21CollectiveEpilogueFwdINS6_IJSA_NS7_ILi512EEESA_EEES9_SC_SE_Li256ELb0ELb1ELb0ELb0EEENS1_30DynamicPersistentTileSchedulerILi256ELi128ELb0ELb1ELb1EEEEEEEEEvNT_6ParamsE,"",@"SHT_CUDA_INFO"
	.sectionflags	@""
	.align	4


	//----- nvinfo : EIATTR_CUDA_API_VERSION
	.align		4
        /*0000*/ 	.byte	0x04, 0x37
        /*0002*/ 	.short	(.L_963 - .L_962)
.L_962:
        /*0004*/ 	.word	0x00000082


	//----- nvinfo : EIATTR_KPARAM_INFO
	.align		4
.L_963:
        /*0008*/ 	.byte	0x04, 0x17
        /*000a*/ 	.short	(.L_965 - .L_964)
.L_964:
        /*000c*/ 	.word	0x00000000
        /*0010*/ 	.short	0x0000
        /*0012*/ 	.short	0x0070
        /*0014*/ 	.byte	0x00, 0xf0, 0x01, 0x2a


	//----- nvinfo : EIATTR_SPARSE_MMA_MASK
	.align		4
.L_965:
        /*0018*/ 	.byte	0x03, 0x50
        /*001a*/ 	.short	0x0000


	//----- nvinfo : EIATTR_MAXREG_COUNT
	.align		4
        /*001c*/ 	.byte	0x03, 0x1b
        /*001e*/ 	.short	0x00a8


	//----- nvinfo : EIATTR_NUM_BARRIERS
	.align		4
        /*0020*/ 	.byte	0x02, 0x4c
        /*0022*/ 	.byte	0x10
	.zero		1


	//----- nvinfo : EIATTR_EXTERNS
	.align		4
        /*0024*/ 	.byte	0x04, 0x0f
        /*0026*/ 	.short	(.L_967 - .L_966)


	//   ....[0]....
	.align		4
.L_966:
        /*0028*/ 	.word	index@(__assertfail)


	//----- nvinfo : EIATTR_ANNOTATIONS
	.align		4
.L_967:
        /*002c*/ 	.byte	0x04, 0x55
        /*002e*/ 	.short	(.L_969 - .L_968)


	//   ....[0]....
.L_968:
        /* <DEDUP_REMOVED lines=24> */


	//----- nvinfo : EIATTR_MERCURY_ISA_VERSION
	.align		4
.L_969:
        /*01a0*/ 	.byte	0x03, 0x5f
        /*01a2*/ 	.short	0x0101


	//----- nvinfo : EIATTR_INT_WARP_WIDE_INSTR_OFFSETS
	.align		4
        /*01a4*/ 	.byte	0x04, 0x31
        /*01a6*/ 	.short	(.L_971 - .L_970)


	//   ....[0]....
.L_970:
        /*01a8*/ 	.word	0x00000130


	//   ....[1]....
        /*01ac*/ 	.word	0x00000170


	//   ....[2]....
        /*01b0*/ 	.word	0x000001e0


	//   ....[3]....
        /*01b4*/ 	.word	0x0000c3e0


	//   ....[4]....
        /*01b8*/ 	.word	0x0000c470


	//   ....[5]....
        /*01bc*/ 	.word	0x00010a60


	//   ....[6]....
        /*01c0*/ 	.word	0x00010af0


	//----- nvinfo : EIATTR_COOP_GROUP_MASK_REGIDS
	.align		4
.L_971:
        /*01c4*/ 	.byte	0x04, 0x29
        /*01c6*/ 	.short	(.L_973 - .L_972)


	//   ....[0]....
.L_972:
        /*01c8*/ 	.word	0xffffffff


	//   ....[1]....
        /*01cc*/ 	.word	0xffffffff


	//   ....[2]....
        /*01d0*/ 	.word	0xffffffff


	//   ....[3]....
        /*01d4*/ 	.word	0xffffffff


	//   ....[4]....
        /*01d8*/ 	.word	0xffffffff


	//   ....[5]....
        /*01dc*/ 	.word	0xffffffff


	//   ....[6]....
        /*01e0*/ 	.word	0xffffffff


	//   ....[7]....
        /*01e4*/ 	.word	0xffffffff


	//   ....[8]....
        /*01e8*/ 	.word	0xffffffff


	//   ....[9]....
        /*01ec*/ 	.word	0xffffffff


	//   ....[10]....
        /*01f0*/ 	.word	0xffffffff


	//   ....[11]....
        /*01f4*/ 	.word	0xffffffff


	//   ....[12]....
        /*01f8*/ 	.word	0xffffffff


	//   ....[13]....
        /*01fc*/ 	.word	0xffffffff


	//   ....[14]....
        /*0200*/ 	.word	0xffffffff


	//   ....[15]....
        /*0204*/ 	.word	0xffffffff


	//   ....[16]....
        /*0208*/ 	.word	0xffffffff


	//   ....[17]....
        /*020c*/ 	.word	0xffffffff


	//   ....[18]....
        /*0210*/ 	.word	0xffffffff


	//   ....[19]....
        /*0214*/ 	.word	0xffffffff


	//   ....[20]....
        /*0218*/ 	.word	0xffffffff


	//   ....[21]....
        /*021c*/ 	.word	0xffffffff


	//   ....[22]....
        /*0220*/ 	.word	0xffffffff


	//   ....[23]....
        /*0224*/ 	.word	0xffffffff


	//   ....[24]....
        /*0228*/ 	.word	0xffffffff


	//   ....[25]....
        /*022c*/ 	.word	0xffffffff


	//   ....[26]....
        /*0230*/ 	.word	0xffffffff


	//   ....[27]....
        /*0234*/ 	.word	0xffffffff


	//   ....[28]....
        /*0238*/ 	.word	0xffffffff


	//   ....[29]....
        /*023c*/ 	.word	0xffffffff


	//   ....[30]....
        /*0240*/ 	.word	0xffffffff


	//   ....[31]....
        /*0244*/ 	.word	0xffffffff


	//   ....[32]....
        /*0248*/ 	.word	0xffffffff


	//   ....[33]....
        /*024c*/ 	.word	0xffffffff


	//   ....[34]....
        /*0250*/ 	.word	0xffffffff


	//   ....[35]....
        /*0254*/ 	.word	0xffffffff


	//   ....[36]....
        /*0258*/ 	.word	0xffffffff


	//   ....[37]....
        /*025c*/ 	.word	0xffffffff


	//   ....[38]....
        /*0260*/ 	.word	0xffffffff


	//   ....[39]....
        /*0264*/ 	.word	0xffffffff


	//   ....[40]....
        /*0268*/ 	.word	0xffffffff


	//   ....[41]....
        /*026c*/ 	.word	0xffffffff


	//   ....[42]....
        /*0270*/ 	.word	0xffffffff


	//   ....[43]....
        /*0274*/ 	.word	0xffffffff


	//   ....[44]....
        /*0278*/ 	.word	0xffffffff


	//   ....[45]....
        /*027c*/ 	.word	0xffffffff


	//   ....[46]....
        /*0280*/ 	.word	0xffffffff


	//   ....[47]....
        /*0284*/ 	.word	0xffffffff


	//   ....[48]....
        /*0288*/ 	.word	0xffffffff


	//   ....[49]....
        /*028c*/ 	.word	0xffffffff


	//   ....[50]....
        /*0290*/ 	.word	0xffffffff


	//   ....[51]....
        /*0294*/ 	.word	0xffffffff


	//   ....[52]....
        /*0298*/ 	.word	0xffffffff


	//   ....[53]....
        /*029c*/ 	.word	0xffffffff


	//   ....[54]....
        /*02a0*/ 	.word	0xffffffff


	//   ....[55]....
        /*02a4*/ 	.word	0xffffffff


	//   ....[56]....
        /*02a8*/ 	.word	0xffffffff


	//   ....[57]....
        /*02ac*/ 	.word	0x0500000f


	//   ....[58]....
        /*02b0*/ 	.word	0x0500000f


	//   ....[59]....
        /*02b4*/ 	.word	0x0500000f


	//   ....[60]....
        /*02b8*/ 	.word	0x0500000f


	//   ....[61]....
        /*02bc*/ 	.word	0x0500000f


	//   ....[62]....
        /*02c0*/ 	.word	0x0500000f


	//   ....[63]....
        /*02c4*/ 	.word	0x0500000f


	//   ....[64]....
        /*02c8*/ 	.word	0x0500000f


	//   ....[65]....
        /*02cc*/ 	.word	0x0500000f


	//   ....[66]....
        /*02d0*/ 	.word	0x0500000f


	//   ....[67]....
        /*02d4*/ 	.word	0x0500000f


	//----- nvinfo : EIATTR_COOP_GROUP_INSTR_OFFSETS
	.align		4
.L_973:
        /*02d8*/ 	.byte	0x04, 0x28
        /*02da*/ 	.short	(.L_975 - .L_974)


	//   ....[0]....
.L_974:
        /*02dc*/ 	.word	0x00000060


	//   ....[1]....
        /*02e0*/ 	.word	0x00000140


	//   ....[2]....
        /*02e4*/ 	.word	0x00000190


	//   ....[3]....
        /*02e8*/ 	.word	0x00000380


	//   ....[4]....
        /*02ec*/ 	.word	0x000004e0


	//   ....[5]....
        /*02f0*/ 	.word	0x00000600


	//   ....[6]....
        /*02f4*/ 	.word	0x00000760


	//   ....[7]....
        /*02f8*/ 	.word	0x00001900


	//   ....[8]....
        /*02fc*/ 	.word	0x000036c0


	//   ....[9]....
        /*0300*/ 	.word	0x00003cb0


	//   ....[10]....
        /*0304*/ 	.word	0x00003cd0


	//   ....[11]....
        /*0308*/ 	.word	0x00004110


	//   ....[12]....
        /*030c*/ 	.word	0x00004210


	//   ....[13]....
        /*0310*/ 	.word	0x00004440


	//   ....[14]....
        /*0314*/ 	.word	0x00004590


	//   ....[15]....
        /*0318*/ 	.word	0x00004f80


	//   ....[16]....
        /*031c*/ 	.word	0x00005270


	//   ....[17]....
        /*0320*/ 	.word	0x00005290


	//   ....[18]....
        /*0324*/ 	.word	0x00005690


	//   ....[19]....
        /*0328*/ 	.word	0x00005790


	//   ....[20]....
        /*032c*/ 	.word	0x000059e0


	//   ....[21]....
        /*0330*/ 	.word	0x00005b30


	//   ....[22]....
        /*0334*/ 	.word	0x00006d90


	//   ....[23]....
        /*0338*/ 	.word	0x000071a0


	//   ....[24]....
        /*033c*/ 	.word	0x000071d0


	//   ....[25]....
        /*0340*/ 	.word	0x00007490


	//   ....[26]....
        /*0344*/ 	.word	0x00007660


	//   ....[27]....
        /*0348*/ 	.word	0x00008660


	//   ....[28]....
        /*034c*/ 	.word	0x000086a0


	//   ....[29]....
        /*0350*/ 	.word	0x000086e0


	//   ....[30]....
        /*0354*/ 	.word	0x00008750


	//   ....[31]....
        /*0358*/ 	.word	0x00008780


	//   ....[32]....
        /*035c*/ 	.word	0x00009200


	//   ....[33]....
        /*0360*/ 	.word	0x0000a4c0


	//   ....[34]....
        /*0364*/ 	.word	0x0000a4f0


	//   ....[35]....
        /*0368*/ 	.word	0x0000a520


	//   ....[36]....
        /*036c*/ 	.word	0x0000a540


	//   ....[37]....
        /*0370*/ 	.word	0x0000ab90


	//   ....[38]....
        /*0374*/ 	.word	0x0000aba0


	//   ....[39]....
        /*0378*/ 	.word	0x0000add0


	//   ....[40]....
        /*037c*/ 	.word	0x0000adf0


	//   ....[41]....
        /*0380*/ 	.word	0x0000b780


	//   ....[42]....
        /*0384*/ 	.word	0x0000b7a0


	//   ....[43]....
        /*0388*/ 	.word	0x0000b9d0


	//   ....[44]....
        /*038c*/ 	.word	0x0000b9f0


	//   ....[45]....
        /*0390*/ 	.word	0x0000bcb0


	//   ....[46]....
        /*0394*/ 	.word	0x0000c9d0


	//   ....[47]....
        /*0398*/ 	.word	0x0000d310


	//   ....[48]....
        /*039c*/ 	.word	0x0000d340


	//   ....[49]....
        /*03a0*/ 	.word	0x0000d3f0


	//   ....[50]....
        /*03a4*/ 	.word	0x0000d400


	//   ....[51]....
        /*03a8*/ 	.word	0x0000d470


	//   ....[52]....
        /*03ac*/ 	.word	0x0000d480


	//   ....[53]....
        /*03b0*/ 	.word	0x0000d490


	//   ....[54]....
        /*03b4*/ 	.word	0x0000d4d0


	//   ....[55]....
        /*03b8*/ 	.word	0x00010c50


	//   ....[56]....
        /*03bc*/ 	.word	0x00010e40


	//   ....[57]....
        /*03c0*/ 	.word	0x00011440


	//   ....[58]....
        /*03c4*/ 	.word	0x000115a0


	//   ....[59]....
        /*03c8*/ 	.word	0x00011600


	//   ....[60]....
        /*03cc*/ 	.word	0x00011690


	//   ....[61]....
        /*03d0*/ 	.word	0x00011770


	//   ....[62]....
        /*03d4*/ 	.word	0x000117d0


	//   ....[63]....
        /*03d8*/ 	.word	0x000118b0


	//   ....[64]....
        /*03dc*/ 	.word	0x00011910


	//   ....[65]....
        /*03e0*/ 	.word	0x000119d0


	//   ....[66]....
        /*03e4*/ 	.word	0x00011cf0


	//   ....[67]....
        /*03e8*/ 	.word	0x00011e10


	//----- nvinfo : EIATTR_REG_RECONFIG
	.align		4
.L_975:
        /*03ec*/ 	.byte	0x01, 0x54
	.zero		2


	//----- nvinfo : EIATTR_SYSCALL_OFFSETS
	.align		4
        /*03f0*/ 	.byte	0x04, 0x46
        /*03f2*/ 	.short	(.L_977 - .L_976)


	//   ....[0]....
.L_976:
        /*03f4*/ 	.word	0x00003890


	//   ....[1]....
        /*03f8*/ 	.word	0x0000c5e0


	//   ....[2]....
        /*03fc*/ 	.word	0x0000c730


	//   ....[3]....
        /*0400*/ 	.word	0x0000c820


	//   ....[4]....
        /*0404*/ 	.word	0x0000cf50


	//----- nvinfo : EIATTR_MBARRIER_INSTR_OFFSETS
	.align		4
.L_977:
        /*0408*/ 	.byte	0x04, 0x39
        /*040a*/ 	.short	(.L_979 - .L_978)


	//   ....[0]....
.L_978:
        /*040c*/ 	.word	0x00000270
        /*0410*/ 	.word	0x000000ff
        /*0414*/ 	.word	0x00028c00
        /*0418*/ 	.short	0x0100
        /*041a*/ 	.byte	0x08
	.zero		1


	//   ....[1]....
        /*041c*/ 	.word	0x00000280
        /*0420*/ 	.word	0x000000ff
        /*0424*/ 	.word	0x00028c20
        /*0428*/ 	.short	0x0100
        /*042a*/ 	.byte	0x08
	.zero		1


	//   ....[2]....
        /*042c*/ 	.word	0x00000330
        /*0430*/ 	.word	0x000000ff
        /*0434*/ 	.word	0x00028c30
        /*0438*/ 	.short	0x0100
        /*043a*/ 	.byte	0x06
	.zero		1


	//   ....[3]....
        /*043c*/ 	.word	0x00000340
        /*0440*/ 	.word	0x000000ff
        /*0444*/ 	.word	0x00028c40
        /*0448*/ 	.short	0x0100
        /*044a*/ 	.byte	0x06
	.zero		1


	//   ....[4]....
        /*044c*/ 	.word	0x00000350
        /*0450*/ 	.word	0x000000ff
        /*0454*/ 	.word	0x00028c38
        /*0458*/ 	.short	0x0100
        /*045a*/ 	.byte	0x06
	.zero		1


	//   ....[5]....
        /*045c*/ 	.word	0x00000360
        /*0460*/ 	.word	0x000000ff
        /*0464*/ 	.word	0x00028c48
        /*0468*/ 	.short	0x0100
        /*046a*/ 	.byte	0x06
	.zero		1


	//   ....[6]....
        /*046c*/ 	.word	0x00000490
        /*0470*/ 	.word	0x000000ff
        /*0474*/ 	.word	0x00028c50
        /*0478*/ 	.short	0x0100
        /*047a*/ 	.byte	0x08
	.zero		1


	//   ....[7]....
        /*047c*/ 	.word	0x000004a0
        /*0480*/ 	.word	0x000000ff
        /*0484*/ 	.word	0x00028c60
        /*0488*/ 	.short	0x0100
        /*048a*/ 	.byte	0x08
	.zero		1


	//   ....[8]....
        /*048c*/ 	.word	0x000004b0
        /*0490*/ 	.word	0x000000ff
        /*0494*/ 	.word	0x00028c58
        /*0498*/ 	.short	0x0100
        /*049a*/ 	.byte	0x08
	.zero		1


	//   ....[9]....
        /*049c*/ 	.word	0x000004c0
        /*04a0*/ 	.word	0x000000ff
        /*04a4*/ 	.word	0x00028c68
        /*04a8*/ 	.short	0x0100
        /*04aa*/ 	.byte	0x08
	.zero		1


	//   ....[10]....
        /*04ac*/ 	.word	0x000005b0
        /*04b0*/ 	.word	0x000000ff
        /*04b4*/ 	.word	0x00028c70
        /*04b8*/ 	.short	0x0100
        /*04ba*/ 	.byte	0x06
	.zero		1


	//   ....[11]....
        /*04bc*/ 	.word	0x000005c0
        /*04c0*/ 	.word	0x000000ff
        /*04c4*/ 	.word	0x00028c80
        /*04c8*/ 	.short	0x0100
        /*04ca*/ 	.byte	0x06
	.zero		1


	//   ....[12]....
        /*04cc*/ 	.word	0x000005d0
        /*04d0*/ 	.word	0x000000ff
        /*04d4*/ 	.word	0x00028c78
        /*04d8*/ 	.short	0x0100
        /*04da*/ 	.byte	0x06
	.zero		1


	//   ....[13]....
        /*04dc*/ 	.word	0x000005e0
        /*04e0*/ 	.word	0x000000ff
        /*04e4*/ 	.word	0x00028c88
        /*04e8*/ 	.short	0x0100
        /*04ea*/ 	.byte	0x06
	.zero		1


	//   ....[14]....
        /*04ec*/ 	.word	0x00000710
        /*04f0*/ 	.word	0x000000ff
        /*04f4*/ 	.word	0x00028c90
        /*04f8*/ 	.short	0x0100
        /*04fa*/ 	.byte	0x08
	.zero		1


	//   ....[15]....
        /*04fc*/ 	.word	0x00000720
        /*0500*/ 	.word	0x000000ff
        /*0504*/ 	.word	0x00028ca0
        /*0508*/ 	.short	0x0100
        /*050a*/ 	.byte	0x08
	.zero		1


	//   ....[16]....
        /*050c*/ 	.word	0x00000730
        /*0510*/ 	.word	0x000000ff
        /*0514*/ 	.word	0x00028c98
        /*0518*/ 	.short	0x0100
        /*051a*/ 	.byte	0x08
	.zero		1


	//   ....[17]....
        /*051c*/ 	.word	0x00000740
        /*0520*/ 	.word	0x000000ff
        /*0524*/ 	.word	0x00028ca8
        /*0528*/ 	.short	0x0100
        /*052a*/ 	.byte	0x08
	.zero		1


	//   ....[18]....
        /*052c*/ 	.word	0x00000870
        /*0530*/ 	.word	0x000000ff
        /*0534*/ 	.word	0x00028cb0
        /*0538*/ 	.short	0x0100
        /*053a*/ 	.byte	0x08
	.zero		1


	//   ....[19]....
        /*053c*/ 	.word	0x00000880
        /*0540*/ 	.word	0x000000ff
        /*0544*/ 	.word	0x00028cc0
        /*0548*/ 	.short	0x0100
        /*054a*/ 	.byte	0x08
	.zero		1


	//   ....[20]....
        /*054c*/ 	.word	0x00000890
        /*0550*/ 	.word	0x000000ff
        /*0554*/ 	.word	0x00028cb8
        /*0558*/ 	.short	0x0100
        /*055a*/ 	.byte	0x08
	.zero		1


	//   ....[21]....
        /*055c*/ 	.word	0x000008a0
        /*0560*/ 	.word	0x000000ff
        /*0564*/ 	.word	0x00028cc8
        /*0568*/ 	.short	0x0100
        /*056a*/ 	.byte	0x08
	.zero		1


	//   ....[22]....
        /*056c*/ 	.word	0x00001a10
        /*0570*/ 	.word	0x000000ff
        /*0574*/ 	.word	0x00028c50
        /*0578*/ 	.short	0x010a
        /*057a*/ 	.byte	0x15
	.zero		1


	//   ....[23]....
        /*057c*/ 	.word	0x00001cd0
        /*0580*/ 	.word	0x00000000
        /*0584*/ 	.word	0x00000000
        /*0588*/ 	.short	0x0101
        /*058a*/ 	.byte	0x3f
	.zero		1


	//   ....[24]....
        /*058c*/ 	.word	0x00002620
        /*0590*/ 	.word	0x000000ff
        /*0594*/ 	.word	0x00028c50
        /*0598*/ 	.short	0x010a
        /*059a*/ 	.byte	0x15
	.zero		1


	//   ....[25]....
        /*059c*/ 	.word	0x00002660
        /*05a0*/ 	.word	0x000000ff
        /*05a4*/ 	.word	0x00028c50
        /*05a8*/ 	.short	0x010a
        /*05aa*/ 	.byte	0x15
	.zero		1


	//   ....[26]....
        /*05ac*/ 	.word	0x00002830
        /*05b0*/ 	.word	0x00000000
        /*05b4*/ 	.word	0x00000000
        /*05b8*/ 	.short	0x0101
        /*05ba*/ 	.byte	0x3f
	.zero		1


	//   ....[27]....
        /*05bc*/ 	.word	0x00003910
        /*05c0*/ 	.word	0x000000ff
        /*05c4*/ 	.word	0x00028c00
        /*05c8*/ 	.short	0x010a
        /*05ca*/ 	.byte	0x2b
	.zero		1


	//   ....[28]....
        /*05cc*/ 	.word	0x00003990
        /*05d0*/ 	.word	0x00000007
        /*05d4*/ 	.word	0x00028c30
        /*05d8*/ 	.short	0x010a
        /*05da*/ 	.byte	0x3f
	.zero		1


	//   ....[29]....
        /*05dc*/ 	.word	0x000039d0
        /*05e0*/ 	.word	0x00000007
        /*05e4*/ 	.word	0x00028c30
        /*05e8*/ 	.short	0x010a
        /*05ea*/ 	.byte	0x3f
	.zero		1


	//   ....[30]....
        /*05ec*/ 	.word	0x00004790
        /*05f0*/ 	.word	0x00000003
        /*05f4*/ 	.word	0x00000000
        /*05f8*/ 	.short	0x0101
        /*05fa*/ 	.byte	0x3f
	.zero		1


	//   ....[31]....
        /*05fc*/ 	.word	0x00004c30
        /*0600*/ 	.word	0x00000007
        /*0604*/ 	.word	0x00028c50
        /*0608*/ 	.short	0x010a
        /*060a*/ 	.byte	0x3f
	.zero		1


	//   ....[32]....
        /*060c*/ 	.word	0x00004c70
        /*0610*/ 	.word	0x00000007
        /*0614*/ 	.word	0x00028c50
        /*0618*/ 	.short	0x010a
        /*061a*/ 	.byte	0x3f
	.zero		1


	//   ....[33]....
        /*061c*/ 	.word	0x00004fa0
        /*0620*/ 	.word	0x00000007
        /*0624*/ 	.word	0x00000000
        /*0628*/ 	.short	0x0101
        /*062a*/ 	.byte	0x3f
	.zero		1


	//   ....[34]....
        /*062c*/ 	.word	0x000050b0
        /*0630*/ 	.word	0x000000ff
        /*0634*/ 	.word	0x00028c30
        /*0638*/ 	.short	0x010a
        /*063a*/ 	.byte	0x19
	.zero		1


	//   ....[35]....
        /*063c*/ 	.word	0x000050f0
        /*0640*/ 	.word	0x000000ff
        /*0644*/ 	.word	0x00028c30
        /*0648*/ 	.short	0x010a
        /*064a*/ 	.byte	0x19
	.zero		1


	//   ....[36]....
        /*064c*/ 	.word	0x00005e40
        /*0650*/ 	.word	0x000000a7
        /*0654*/ 	.word	0x00000000
        /*0658*/ 	.short	0x0101
        /*065a*/ 	.byte	0x3f
	.zero		1


	//   ....[37]....
        /*065c*/ 	.word	0x00006ad0
        /*0660*/ 	.word	0x000000ff
        /*0664*/ 	.word	0x00028c50
        /*0668*/ 	.short	0x010a
        /*066a*/ 	.byte	0x19
	.zero		1


	//   ....[38]....
        /*066c*/ 	.word	0x00006b10
        /*0670*/ 	.word	0x000000ff
        /*0674*/ 	.word	0x00028c50
        /*0678*/ 	.short	0x010a
        /*067a*/ 	.byte	0x19
	.zero		1


	//   ....[39]....
        /*067c*/ 	.word	0x00006db0
        /*0680*/ 	.word	0x000000aa
        /*0684*/ 	.word	0x00000000
        /*0688*/ 	.short	0x0101
        /*068a*/ 	.byte	0x3f
	.zero		1


	//   ....[40]....
        /*068c*/ 	.word	0x00006ed0
        /*0690*/ 	.word	0x000000ff
        /*0694*/ 	.word	0x00028c30
        /*0698*/ 	.short	0x010a
        /*069a*/ 	.byte	0x17
	.zero		1


	//   ....[41]....
        /*069c*/ 	.word	0x00006f10
        /*06a0*/ 	.word	0x000000ff
        /*06a4*/ 	.word	0x00028c30
        /*06a8*/ 	.short	0x010a
        /*06aa*/ 	.byte	0x17
	.zero		1


	//   ....[42]....
        /*06ac*/ 	.word	0x000079e0
        /*06b0*/ 	.word	0x0000009a
        /*06b4*/ 	.word	0x00000000
        /*06b8*/ 	.short	0x0101
        /*06ba*/ 	.byte	0x3f
	.zero		1


	//   ....[43]....
        /*06bc*/ 	.word	0x000083b0
        /*06c0*/ 	.word	0x000000ff
        /*06c4*/ 	.word	0x00028c50
        /*06c8*/ 	.short	0x010a
        /*06ca*/ 	.byte	0x17
	.zero		1


	//   ....[44]....
        /*06cc*/ 	.word	0x000083f0
        /*06d0*/ 	.word	0x000000ff
        /*06d4*/ 	.word	0x00028c50
        /*06d8*/ 	.short	0x010a
        /*06da*/ 	.byte	0x17
	.zero		1


	//   ....[45]....
        /*06dc*/ 	.word	0x00008680
        /*06e0*/ 	.word	0x000000aa
        /*06e4*/ 	.word	0x00000000
        /*06e8*/ 	.short	0x0101
        /*06ea*/ 	.byte	0x3f
	.zero		1


	//   ....[46]....
        /*06ec*/ 	.word	0x0000ab40
        /*06f0*/ 	.word	0x000000ff
        /*06f4*/ 	.word	0x00000000
        /*06f8*/ 	.short	0x0101
        /*06fa*/ 	.byte	0x05
	.zero		1


	//   ....[47]....
        /*06fc*/ 	.word	0x0000cc30
        /*0700*/ 	.word	0x00000003
        /*0704*/ 	.word	0x00028c40
        /*0708*/ 	.short	0x010a
        /*070a*/ 	.byte	0x3f
	.zero		1


	//   ....[48]....
        /*070c*/ 	.word	0x0000d580
        /*0710*/ 	.word	0x00000011
        /*0714*/ 	.word	0x00028c00
        /*0718*/ 	.short	0x0107
        /*071a*/ 	.byte	0x3f
	.zero		1


	//   ....[49]....
        /*071c*/ 	.word	0x0000d670
        /*0720*/ 	.word	0x00000011
        /*0724*/ 	.word	0x00028c00
        /*0728*/ 	.short	0x0101
        /*072a*/ 	.byte	0x3f
	.zero		1


	//   ....[50]....
        /*072c*/ 	.word	0x0000d690
        /*0730*/ 	.word	0x00000011
        /*0734*/ 	.word	0x00028c20
        /*0738*/ 	.short	0x010a
        /*073a*/ 	.byte	0x3f
	.zero		1


	//   ....[51]....
        /*073c*/ 	.word	0x0000d770
        /*0740*/ 	.word	0x00000000
        /*0744*/ 	.word	0x00028c60
        /*0748*/ 	.short	0x010a
        /*074a*/ 	.byte	0x3f
	.zero		1


	//   ....[52]....
        /*074c*/ 	.word	0x0000e350
        /*0750*/ 	.word	0x00000002
        /*0754*/ 	.word	0x00028c40
        /*0758*/ 	.short	0x010a
        /*075a*/ 	.byte	0x3f
	.zero		1


	//   ....[53]....
        /*075c*/ 	.word	0x0000e570
        /*0760*/ 	.word	0x00000002
        /*0764*/ 	.word	0x00028c60
        /*0768*/ 	.short	0x010a
        /*076a*/ 	.byte	0x3f
	.zero		1


	//   ....[54]....
        /*076c*/ 	.word	0x0000f110
        /*0770*/ 	.word	0x00000004
        /*0774*/ 	.word	0x00028c40
        /*0778*/ 	.short	0x010a
        /*077a*/ 	.byte	0x3f
	.zero		1


	//   ....[55]....
        /*077c*/ 	.word	0x0000f330
        /*0780*/ 	.word	0x00000004
        /*0784*/ 	.word	0x00028c60
        /*0788*/ 	.short	0x010a
        /*078a*/ 	.byte	0x3f
	.zero		1


	//   ....[56]....
        /*078c*/ 	.word	0x0000fe70
        /*0790*/ 	.word	0x00000004
        /*0794*/ 	.word	0x00028c40
        /*0798*/ 	.short	0x010a
        /*079a*/ 	.byte	0x3f
	.zero		1


	//   ....[57]....
        /*079c*/ 	.word	0x00010090
        /*07a0*/ 	.word	0x00000004
        /*07a4*/ 	.word	0x00028c60
        /*07a8*/ 	.short	0x010a
        /*07aa*/ 	.byte	0x3f
	.zero		1


	//   ....[58]....
        /*07ac*/ 	.word	0x00010dc0
        /*07b0*/ 	.word	0x00000000
        /*07b4*/ 	.word	0x00028c20
        /*07b8*/ 	.short	0x010a
        /*07ba*/ 	.byte	0x3f
	.zero		1


	//   ....[59]....
        /*07bc*/ 	.word	0x00010f90
        /*07c0*/ 	.word	0x00000006
        /*07c4*/ 	.word	0x00000000
        /*07c8*/ 	.short	0x010a
        /*07ca*/ 	.byte	0x3f
	.zero		1


	//   ....[60]....
        /*07cc*/ 	.word	0x00010fe0
        /*07d0*/ 	.word	0x00000003
        /*07d4*/ 	.word	0x00000000
        /*07d8*/ 	.short	0x010a
        /*07da*/ 	.byte	0x3f
	.zero		1


	//   ....[61]....
        /*07dc*/ 	.word	0x00011040
        /*07e0*/ 	.word	0x00000012
        /*07e4*/ 	.word	0x00000000
        /*07e8*/ 	.short	0x010a
        /*07ea*/ 	.byte	0x3f
	.zero		1


	//   ....[62]....
        /*07ec*/ 	.word	0x00011070
        /*07f0*/ 	.word	0x00000003
        /*07f4*/ 	.word	0x00000000
        /*07f8*/ 	.short	0x010a
        /*07fa*/ 	.byte	0x3f
	.zero		1


	//   ....[63]....
        /*07fc*/ 	.word	0x000110e0
        /*0800*/ 	.word	0x00000003
        /*0804*/ 	.word	0x00028c50
        /*0808*/ 	.short	0x010a
        /*080a*/ 	.byte	0x3f
	.zero		1


	//   ....[64]....
        /*080c*/ 	.word	0x00011140
        /*0810*/ 	.word	0x00000003
        /*0814*/ 	.word	0x00028c50
        /*0818*/ 	.short	0x010a
        /*081a*/ 	.byte	0x3f
	.zero		1


	//   ....[65]....
        /*081c*/ 	.word	0x000111a0
        /*0820*/ 	.word	0x00000003
        /*0824*/ 	.word	0x00028c00
        /*0828*/ 	.short	0x010a
        /*082a*/ 	.byte	0x3f
	.zero		1


	//   ....[66]....
        /*082c*/ 	.word	0x000111f0
        /*0830*/ 	.word	0x00000007
        /*0834*/ 	.word	0x00028c30
        /*0838*/ 	.short	0x010a
        /*083a*/ 	.byte	0x3f
	.zero		1


	//   ....[67]....
        /*083c*/ 	.word	0x00011240
        /*0840*/ 	.word	0x00000007
        /*0844*/ 	.word	0x00028c50
        /*0848*/ 	.short	0x010a
        /*084a*/ 	.byte	0x3f
	.zero		1


	//   ....[68]....
        /*084c*/ 	.word	0x000112a0
        /*0850*/ 	.word	0x00000006
        /*0854*/ 	.word	0x00028c30
        /*0858*/ 	.short	0x010a
        /*085a*/ 	.byte	0x3f
	.zero		1


	//   ....[69]....
        /*085c*/ 	.word	0x000112f0
        /*0860*/ 	.word	0x000000aa
        /*0864*/ 	.word	0x00028c50
        /*0868*/ 	.short	0x010a
        /*086a*/ 	.byte	0x3f
	.zero		1


	//   ....[70]....
        /*086c*/ 	.word	0x00011350
        /*0870*/ 	.word	0x00000006
        /*0874*/ 	.word	0x00028c30
        /*0878*/ 	.short	0x010a
        /*087a*/ 	.byte	0x3f
	.zero		1


	//   ....[71]....
        /*087c*/ 	.word	0x000113a0
        /*0880*/ 	.word	0x000000aa
        /*0884*/ 	.word	0x00028c50
        /*0888*/ 	.short	0x010a
        /*088a*/ 	.byte	0x3f
	.zero		1


	//   ....[72]....
        /*088c*/ 	.word	0x000114f0
        /*0890*/ 	.word	0x00000003
        /*0894*/ 	.word	0x00028c40
        /*0898*/ 	.short	0x010a
        /*089a*/ 	.byte	0x3f
	.zero		1


	//   ....[73]....
        /*089c*/ 	.word	0x00011a10
        /*08a0*/ 	.word	0x00000011
        /*08a4*/ 	.word	0x00028c20
        /*08a8*/ 	.short	0x010a
        /*08aa*/ 	.byte	0x3f
	.zero		1


	//   ....[74]....
        /*08ac*/ 	.word	0x00011a60
        /*08b0*/ 	.word	0x00000000
        /*08b4*/ 	.word	0x00028c60
        /*08b8*/ 	.short	0x010a
        /*08ba*/ 	.byte	0x3f
	.zero		1


	//   ....[75]....
        /*08bc*/ 	.word	0x00011ab0
        /*08c0*/ 	.word	0x00000002
        /*08c4*/ 	.word	0x00028c40
        /*08c8*/ 	.short	0x010a
        /*08ca*/ 	.byte	0x3f
	.zero		1


	//   ....[76]....
        /*08cc*/ 	.word	0x00011b00
        /*08d0*/ 	.word	0x00000002
        /*08d4*/ 	.word	0x00028c60
        /*08d8*/ 	.short	0x010a
        /*08da*/ 	.byte	0x3f
	.zero		1


	//   ....[77]....
        /*08dc*/ 	.word	0x00011b50
        /*08e0*/ 	.word	0x00000004
        /*08e4*/ 	.word	0x00028c40
        /*08e8*/ 	.short	0x010a
        /*08ea*/ 	.byte	0x3f
	.zero		1


	//   ....[78]....
        /*08ec*/ 	.word	0x00011ba0
        /*08f0*/ 	.word	0x00000004
        /*08f4*/ 	.word	0x00028c60
        /*08f8*/ 	.short	0x010a
        /*08fa*/ 	.byte	0x3f
	.zero		1


	//   ....[79]....
        /*08fc*/ 	.word	0x00011bf0
        /*0900*/ 	.word	0x00000004
        /*0904*/ 	.word	0x00028c40
        /*0908*/ 	.short	0x010a
        /*090a*/ 	.byte	0x3f
	.zero		1


	//   ....[80]....
        /*090c*/ 	.word	0x00011c40
        /*0910*/ 	.word	0x00000004
        /*0914*/ 	.word	0x00028c60
        /*0918*/ 	.short	0x010a
        /*091a*/ 	.byte	0x3f
	.zero		1


	//   ....[81]....
        /*091c*/ 	.word	0x00011d30
        /*0920*/ 	.word	0x00000000
        /*0924*/ 	.word	0x00028c20
        /*0928*/ 	.short	0x010a
        /*092a*/ 	.byte	0x3f
	.zero		1


	//   ....[82]....
        /*092c*/ 	.word	0x00011ed0
        /*0930*/ 	.word	0x00000006
        /*0934*/ 	.word	0x00000000
        /*0938*/ 	.short	0x010a
        /*093a*/ 	.byte	0x3f
	.zero		1


	//   ....[83]....
        /*093c*/ 	.word	0x00011f20
        /*0940*/ 	.word	0x00000003
        /*0944*/ 	.word	0x00000000
        /*0948*/ 	.short	0x010a
        /*094a*/ 	.byte	0x3f
	.zero		1


	//   ....[84]....
        /*094c*/ 	.word	0x00011f70
        /*0950*/ 	.word	0x00000012
        /*0954*/ 	.word	0x00000000
        /*0958*/ 	.short	0x010a
        /*095a*/ 	.byte	0x3f
	.zero		1


	//----- nvinfo : EIATTR_NUM_MBARRIERS
	.align		4
.L_979:
        /*095c*/ 	.byte	0x03, 0x38
        /*095e*/ 	.short	0x0016


	//----- nvinfo : EIATTR_EXIT_INSTR_OFFSETS
	.align		4
        /*0960*/ 	.byte	0x04, 0x1c
        /*0962*/ 	.short	(.L_981 - .L_980)


	//   ....[0]....
.L_980:
        /*0964*/ 	.word	0x00000a10


	//   ....[1]....
        /*0968*/ 	.word	0x0000bc50


	//   ....[2]....
        /*096c*/ 	.word	0x000110c0


	//----- nvinfo : EIATTR_MAX_THREADS
	.align		4
.L_981:
        /*0970*/ 	.byte	0x04, 0x05
        /*0972*/ 	.short	(.L_983 - .L_982)
.L_982:
        /*0974*/ 	.word	0x00000180
        /*0978*/ 	.word	0x00000001
        /*097c*/ 	.word	0x00000001


	//----- nvinfo : EIATTR_CRS_STACK_SIZE
	.align		4
.L_983:
        /*0980*/ 	.byte	0x04, 0x1e
        /*0982*/ 	.short	(.L_985 - .L_984)
.L_984:
        /*0984*/ 	.word	0x00000000


	//----- nvinfo : EIATTR_CBANK_PARAM_SIZE
	.align		4
.L_985:
        /*0988*/ 	.byte	0x03, 0x19
        /*098a*/ 	.short	0x0af0


	//----- nvinfo : EIATTR_PARAM_CBANK
	.align		4
        /*098c*/ 	.byte	0x04, 0x0a
        /*098e*/ 	.short	(.L_987 - .L_986)
	.align		4
.L_986:
        /*0990*/ 	.word	index@(.nv.constant0._ZN7cutlass13device_kernelIN5flash11enable_sm90INS1_16FlashAttnFwdSm90INS1_25CollectiveMainloopFwdSm90ILi2EN4cute5tupleIJNS5_1CILi1EEES8_S8_EEENS6_IJNS7_ILi64EEESA_SA_EEELi512ENS_10bfloat16_tEfNS_4arch4Sm90ELb1ELb0ELb0ELb0ELb0ELb0ELb0ELb0ELb0ELb1ELb0ELb0EEENS1_21CollectiveEpilogueFwdINS6_IJSA_NS7_ILi512EEESA_EEES9_SC_SE_Li256ELb0ELb1ELb0ELb0EEENS1_30DynamicPersistentTileSchedulerILi256ELi128ELb0ELb1ELb1EEEEEEEEEvNT_6ParamsE)
        /*0994*/ 	.short	0x0210
        /*0996*/ 	.short	0x0af0


	//----- nvinfo : EIATTR_SW_WAR
	.align		4
.L_987:
        /*0998*/ 	.byte	0x04, 0x36
        /*099a*/ 	.short	(.L_989 - .L_988)
.L_988:
        /*099c*/ 	.word	0x00000008
.L_989:


//--------------------- .nv.info._ZN7cutlass13device_kernelIN5flash11enable_sm90INS1_16FlashAttnFwdSm90INS1_25CollectiveMainloopFwdSm90ILi2EN4cute5tupleIJNS5_1CILi1EEES8_S8_EEENS6_IJNS7_ILi64EEESA_SA_EEELi512ENS_10bfloat16_tEfNS_4arch4Sm90ELb1ELb0ELb0ELb0ELb0ELb0ELb1ELb0ELb0ELb1ELb0ELb0EEENS1_21CollectiveEpilogueFwdINS6_IJSA_NS7_ILi512EEESA_EEES9_SC_SE_Li256ELb0ELb1ELb0ELb0EEENS1_30DynamicPersistentTileSchedulerILi256ELi128ELb0ELb1ELb1EEEEEEEEEvNT_6ParamsE --------------------------
	.section	.nv.info._ZN7cutlass13device_kernelIN5flash11enable_sm90INS1_16FlashAttnFwdSm90INS1_25CollectiveMainloopFwdSm90ILi2EN4cute5tupleIJNS5_1CILi1EEES8_S8_EEENS6_IJNS7_ILi64EEESA_SA_EEELi512ENS_10bfloat16_tEfNS_4arch4Sm90ELb1ELb0ELb0ELb0ELb0ELb0ELb1ELb0ELb0ELb1ELb0ELb0EEENS1_21CollectiveEpilogueFwdINS6_IJSA_NS7_ILi512EEESA_EEES9_SC_SE_Li256ELb0ELb1ELb0ELb0EEENS1_30DynamicPersistentTileSchedulerILi256ELi128ELb0ELb1ELb1EEEEEEEEEvNT_6ParamsE,"",@"SHT_CUDA_INFO"
	.sectionflags	@""
	.align	4


	//----- nvinfo : EIATTR_CUDA_API_VERSION
	.align		4
        /*0000*/ 	.byte	0x04, 0x37
        /*0002*/ 	.short	(.L_991 - .L_990)
.L_990:
        /*0004*/ 	.word	0x00000082


	//----- nvinfo : EIATTR_KPARAM_INFO
	.align		4
.L_991:
        /*0008*/ 	.byte	0x04, 0x17
        /*000a*/ 	.short	(.L_993 - .L_992)
.L_992:
        /*000c*/ 	.word	0x00000000
        /*0010*/ 	.short	0x0000
        /*0012*/ 	.short	0x0070
        /*0014*/ 	.byte	0x00, 0xf0, 0x01, 0x2e


	//----- nvinfo : EIATTR_SPARSE_MMA_MASK
	.align		4
.L_993:
        /*0018*/ 	.byte	0x03, 0x50
        /*001a*/ 	.short	0x0000


	//----- nvinfo : EIATTR_MAXREG_COUNT
	.align		4
        /*001c*/ 	.byte	0x03, 0x1b
        /*001e*/ 	.short	0x00a8


	//----- nvinfo : EIATTR_NUM_BARRIERS
	.align		4
        /*0020*/ 	.byte	0x02, 0x4c
        /*0022*/ 	.byte	0x10
	.zero		1


	//----- nvinfo : EIATTR_EXTERNS
	.align		4
        /*0024*/ 	.byte	0x04, 0x0f
        /*0026*/ 	.short	(.L_995 - .L_994)


	//   ....[0]....
	.align		4
.L_994:
        /*0028*/ 	.word	index@(__assertfail)


	//----- nvinfo : EIATTR_ANNOTATIONS
	.align		4
.L_995:
        /*002c*/ 	.byte	0x04, 0x55
        /*002e*/ 	.short	(.L_997 - .L_996)


	//   ....[0]....
.L_996:
        /* <DEDUP_REMOVED lines=33> */


	//----- nvinfo : EIATTR_MERCURY_ISA_VERSION
	.align		4
.L_997:
        /*0230*/ 	.byte	0x03, 0x5f
        /*0232*/ 	.short	0x0101


	//----- nvinfo : EIATTR_INT_WARP_WIDE_INSTR_OFFSETS
	.align		4
        /*0234*/ 	.byte	0x04, 0x31
        /*0236*/ 	.short	(.L_999 - .L_998)


	//   ....[0]....
.L_998:
        /*0238*/ 	.word	0x00000130


	//   ....[1]....
        /*023c*/ 	.word	0x00000170


	//   ....[2]....
        /*0240*/ 	.word	0x000001e0


	//   ....[3]....
        /*0244*/ 	.word	0x000001f0


	//   ....[4]....
        /*0248*/ 	.word	0x00010190


	//   ....[5]....
        /*024c*/ 	.word	0x00010220


	//   ....[6]....
        /*0250*/ 	.word	0x00015870


	//   ....[7]....
        /*0254*/ 	.word	0x00015900


	//----- nvinfo : EIATTR_COOP_GROUP_MASK_REGIDS
	.align		4
.L_999:
        /*0258*/ 	.byte	0x04, 0x29
        /*025a*/ 	.short	(.L_1001 - .L_1000)


	//   ....[0]....
.L_1000:
        /*025c*/ 	.word	0xffffffff


	//   ....[1]....
        /*0260*/ 	.word	0xffffffff


	//   ....[2]....
        /*0264*/ 	.word	0xffffffff


	//   ....[3]....
        /*0268*/ 	.word	0xffffffff


	//   ....[4]....
        /*026c*/ 	.word	0xffffffff


	//   ....[5]....
        /*0270*/ 	.word	0xffffffff


	//   ....[6]....
        /*0274*/ 	.word	0xffffffff


	//   ....[7]....
        /*0278*/ 	.word	0xffffffff


	//   ....[8]....
        /*027c*/ 	.word	0xffffffff


	//   ....[9]....
        /*0280*/ 	.word	0xffffffff


	//   ....[10]....
        /*0284*/ 	.word	0xffffffff


	//   ....[11]....
        /*0288*/ 	.word	0xffffffff


	//   ....[12]....
        /*028c*/ 	.word	0xffffffff


	//   ....[13]....
        /*0290*/ 	.word	0xffffffff


	//   ....[14]....
        /*0294*/ 	.word	0xffffffff


	//   ....[15]....
        /*0298*/ 	.word	0xffffffff


	//   ....[16]....
        /*029c*/ 	.word	0xffffffff


	//   ....[17]....
        /*02a0*/ 	.word	0xffffffff


	//   ....[18]....
        /*02a4*/ 	.word	0xffffffff


	//   ....[19]....
        /*02a8*/ 	.word	0xffffffff


	//   ....[20]....
        /*02ac*/ 	.word	0xffffffff


	//   ....[21]....
        /*02b0*/ 	.word	0xffffffff


	//   ....[22]....
        /*02b4*/ 	.word	0xffffffff


	//   ....[23]....
        /*02b8*/ 	.word	0xffffffff


	//   ....[24]....
        /*02bc*/ 	.word	0xffffffff


	//   ....[25]....
        /*02c0*/ 	.word	0xffffffff


	//   ....[26]....
        /*02c4*/ 	.word	0xffffffff


	//   ....[27]....
        /*02c8*/ 	.word	0xffffffff


	//   ....[28]....
        /*02cc*/ 	.word	0xffffffff


	//   ....[29]....
        /*02d0*/ 	.word	0xffffffff


	//   ....[30]....
        /*02d4*/ 	.word	0xffffffff


	//   ....[31]....
        /*02d8*/ 	.word	0xffffffff


	//   ....[32]....
        /*02dc*/ 	.word	0xffffffff


	//   ....[33]....
        /*02e0*/ 	.word	0xffffffff


	//   ....[34]....
        /*02e4*/ 	.word	0xffffffff


	//   ....[35]....
        /*02e8*/ 	.word	0xffffffff


	//   ....[36]....
        /*02ec*/ 	.word	0xffffffff


	//   ....[37]....
        /*02f0*/ 	.word	0xffffffff


	//   ....[38]....
        /*02f4*/ 	.word	0xffffffff


	//   ....[39]....
        /*02f8*/ 	.word	0xffffffff


	//   ....[40]....
        /*02fc*/ 	.word	0xffffffff


	//   ....[41]....
        /*0300*/ 	.word	0xffffffff


	//   ....[42]....
        /*0304*/ 	.word	0xffffffff


	//   ....[43]....
        /*0308*/ 	.word	0xffffffff


	//   ....[44]....
        /*030c*/ 	.word	0xffffffff


	//   ....[45]....
        /*0310*/ 	.word	0xffffffff


	//   ....[46]....
        /*0314*/ 	.word	0xffffffff


	//   ....[47]....
        /*0318*/ 	.word	0xffffffff


	//   ....[48]....
        /*031c*/ 	.word	0xffffffff


	//   ....[49]....
        /*0320*/ 	.word	0xffffffff


	//   ....[50]....
        /*0324*/ 	.word	0xffffffff


	//   ....[51]....
        /*0328*/ 	.word	0xffffffff


	//   ....[52]....
        /*032c*/ 	.word	0xffffffff


	//   ....[53]....
        /*0330*/ 	.word	0xffffffff


	//   ....[54]....
        /*0334*/ 	.word	0xffffffff


	//   ....[55]....
        /*0338*/ 	.word	0xffffffff


	//   ....[56]....
        /*033c*/ 	.word	0xffffffff


	//   ....[57]....
        /*0340*/ 	.word	0xffffffff


	//   ....[58]....
        /*0344*/ 	.word	0xffffffff


	//   ....[59]....
        /*0348*/ 	.word	0xffffffff


	//   ....[60]....
        /*034c*/ 	.word	0xffffffff


	//   ....[61]....
        /*0350*/ 	.word	0xffffffff


	//   ....[62]....
        /*0354*/ 	.word	0xffffffff


	//   ....[63]....
        /*0358*/ 	.word	0xffffffff


	//   ....[64]....
        /*035c*/ 	.word	0xffffffff


	//   ....[65]....
        /*0360*/ 	.word	0xffffffff


	//   ....[66]....
        /*0364*/ 	.word	0xffffffff


	//   ....[67]....
        /*0368*/ 	.word	0xffffffff


	//   ....[68]....
        /*036c*/ 	.word	0x0500000f


	//   ....[69]....
        /*0370*/ 	.word	0x0500000f


	//   ....[70]....
        /*0374*/ 	.word	0x0500000f


	//   ....[71]....
        /*0378*/ 	.word	0x0500000f


	//   ....[72]....
        /*037c*/ 	.word	0x0500000f


	//   ....[73]....
        /*0380*/ 	.word	0x0500000f


	//   ....[74]....
        /*0384*/ 	.word	0x0500000f


	//   ....[75]....
        /*0388*/ 	.word	0x0500000f


	//   ....[76]....
        /*038c*/ 	.word	0x0500000f


	//   ....[77]....
        /*0390*/ 	.word	0x0500000f


	//   ....[78]....
        /*0394*/ 	.word	0x0500000f


	//   ....[79]....
        /*0398*/ 	.word	0x0500000f


	//   ....[80]....
        /*039c*/ 	.word	0x0500000f


	//   ....[81]....
        /*03a0*/ 	.word	0x0500000f


	//   ....[82]....
        /*03a4*/ 	.word	0x0500000f


	//   ....[83]....
        /*03a8*/ 	.word	0x0500000f


	//   ....[84]....
        /*03ac*/ 	.word	0x0500000f


	//   ....[85]....
        /*03b0*/ 	.word	0x0500000f


	//   ....[86]....
        /*03b4*/ 	.word	0x0500000f


	//----- nvinfo : EIATTR_COOP_GROUP_INSTR_OFFSETS
	.align		4
.L_1001:
        /*03b8*/ 	.byte	0x04, 0x28
        /*03ba*/ 	.short	(.L_1003 - .L_1002)


	//   ....[0]....
.L_1002:
        /*03bc*/ 	.word	0x00000070


	//   ....[1]....
        /*03c0*/ 	.word	0x00000140


	//   ....[2]....
        /*03c4*/ 	.word	0x00000190


	//   ....[3]....
        /*03c8*/ 	.word	0x000003a0


	//   ....[4]....
        /*03cc*/ 	.word	0x00000500


	//   ....[5]....
        /*03d0*/ 	.word	0x00000620


	//   ....[6]....
        /*03d4*/ 	.word	0x00000780


	//   ....[7]....
        /*03d8*/ 	.word	0x00001940


	//   ....[8]....
        /*03dc*/ 	.word	0x00003640


	//   ....[9]....
        /*03e0*/ 	.word	0x00004680


	//   ....[10]....
        /*03e4*/ 	.word	0x000051f0


	//   ....[11]....
        /*03e8*/ 	.word	0x00005210


	//   ....[12]....
        /*03ec*/ 	.word	0x00005680


	//   ....[13]....
        /*03f0*/ 	.word	0x000057b0


	//   ....[14]....
        /*03f4*/ 	.word	0x000059e0


	//   ....[15]....
        /*03f8*/ 	.word	0x00005b00


	//   ....[16]....
        /*03fc*/ 	.word	0x00006430


	//   ....[17]....
        /*0400*/ 	.word	0x000070d0


	//   ....[18]....
        /*0404*/ 	.word	0x00007c70


	//   ....[19]....
        /*0408*/ 	.word	0x00007fd0


	//   ....[20]....
        /*040c*/ 	.word	0x00008020


	//   ....[21]....
        /*0410*/ 	.word	0x000080c0


	//   ....[22]....
        /*0414*/ 	.word	0x000084a0


	//   ....[23]....
        /*0418*/ 	.word	0x00008510


	//   ....[24]....
        /*041c*/ 	.word	0x000096a0


	//   ....[25]....
        /*0420*/ 	.word	0x0000a310


	//   ....[26]....
        /*0424*/ 	.word	0x0000afa0


	//   ....[27]....
        /*0428*/ 	.word	0x0000afd0


	//   ....[28]....
        /*042c*/ 	.word	0x0000b210


	//   ....[29]....
        /*0430*/ 	.word	0x0000b3e0


	//   ....[30]....
        /*0434*/ 	.word	0x0000c3c0


	//   ....[31]....
        /*0438*/ 	.word	0x0000c400


	//   ....[32]....
        /*043c*/ 	.word	0x0000c430


	//   ....[33]....
        /*0440*/ 	.word	0x0000c490


	//   ....[34]....
        /*0444*/ 	.word	0x0000c4b0


	//   ....[35]....
        /*0448*/ 	.word	0x0000cfd0


	//   ....[36]....
        /*044c*/ 	.word	0x0000e1f0


	//   ....[37]....
        /*0450*/ 	.word	0x0000e220


	//   ....[38]....
        /*0454*/ 	.word	0x0000e250


	//   ....[39]....
        /*0458*/ 	.word	0x0000e270


	//   ....[40]....
        /*045c*/ 	.word	0x0000e8b0


	//   ....[41]....
        /*0460*/ 	.word	0x0000e8d0


	//   ....[42]....
        /*0464*/ 	.word	0x0000eb00


	//   ....[43]....
        /*0468*/ 	.word	0x0000eb20


	//   ....[44]....
        /*046c*/ 	.word	0x0000f4a0


	//   ....[45]....
        /*0470*/ 	.word	0x0000f4c0


	//   ....[46]....
        /*0474*/ 	.word	0x0000f700


	//   ....[47]....
        /*0478*/ 	.word	0x0000f720


	//   ....[48]....
        /*047c*/ 	.word	0x0000fa00


	//   ....[49]....
        /*0480*/ 	.word	0x00010790


	//   ....[50]....
        /*0484*/ 	.word	0x000110e0


	//   ....[51]....
        /*0488*/ 	.word	0x00011110


	//   ....[52]....
        /*048c*/ 	.word	0x00011220


	//   ....[53]....
        /*0490*/ 	.word	0x00011230


	//   ....[54]....
        /*0494*/ 	.word	0x000112b0


	//   ....[55]....
        /*0498*/ 	.word	0x000112c0


	//   ....[56]....
        /*049c*/ 	.word	0x000112d0


	//   ....[57]....
        /*04a0*/ 	.word	0x000112e0


	//   ....[58]....
        /*04a4*/ 	.word	0x00011cd0


	//   ....[59]....
        /*04a8*/ 	.word	0x00011d10


	//   ....[60]....
        /*04ac*/ 	.word	0x00011d90


	//   ....[61]....
        /*04b0*/ 	.word	0x00011e60


	//   ....[62]....
        /*04b4*/ 	.word	0x00012030


	//   ....[63]....
        /*04b8*/ 	.word	0x00012040


	//   ....[64]....
        /*04bc*/ 	.word	0x00012190


	//   ....[65]....
        /*04c0*/ 	.word	0x000121a0


	//   ....[66]....
        /*04c4*/ 	.word	0x00015a50


	//   ....[67]....
        /*04c8*/ 	.word	0x00015c40


	//   ....[68]....
        /*04cc*/ 	.word	0x000161a0


	//   ....[69]....
        /*04d0*/ 	.word	0x00016300


	//   ....[70]....
        /*04d4*/ 	.word	0x00016380


	//   ....[71]....
        /*04d8*/ 	.word	0x00016440


	//   ....[72]....
        /*04dc*/ 	.word	0x00016530


	//   ....[73]....
        /*04e0*/ 	.word	0x00016590


	//   ....[74]....
        /*04e4*/ 	.word	0x00016680


	//   ....[75]....
        /*04e8*/ 	.word	0x000166e0


	//   ....[76]....
        /*04ec*/ 	.word	0x00016780


	//   ....[77]....
        /*04f0*/ 	.word	0x00016860


	//   ....[78]....
        /*04f4*/ 	.word	0x00016910


	//   ....[79]....
        /*04f8*/ 	.word	0x00016bf0


	//   ....[80]....
        /*04fc*/ 	.word	0x00016c40


	//   ....[81]....
        /*0500*/ 	.word	0x00016da0


	//   ....[82]....
        /*0504*/ 	.word	0x00016ef0


	//   ....[83]....
        /*0508*/ 	.word	0x000170c0


	//   ....[84]....
        /*050c*/ 	.word	0x00017110


	//   ....[85]....
        /*0510*/ 	.word	0x00017430


	//   ....[86]....
        /*0514*/ 	.word	0x00017550


	//----- nvinfo : EIATTR_REG_RECONFIG
	.align		4
.L_1003:
        /*0518*/ 	.byte	0x01, 0x54
	.zero		2


	//----- nvinfo : EIATTR_SYSCALL_OFFSETS
	.align		4
        /*051c*/ 	.byte	0x04, 0x46
        /*051e*/ 	.short	(.L_1005 - .L_1004)


	//   ....[0]....
.L_1004:
        /*0520*/ 	.word	0x000037f0


	//   ....[1]....
        /*0524*/ 	.word	0x00010390


	//   ....[2]....
        /*0528*/ 	.word	0x000104e0


	//   ....[3]....
        /*052c*/ 	.word	0x000105d0


	//   ....[4]....
        /*0530*/ 	.word	0x00010d30


	//   ....[5]....
        /*0534*/ 	.word	0x00011630


	//----- nvinfo : EIATTR_MBARRIER_INSTR_OFFSETS
	.align		4
.L_1005:
        /*0538*/ 	.byte	0x04, 0x39
        /*053a*/ 	.short	(.L_1007 - .L_1006)


	//   ....[0]....
.L_1006:
        /*053c*/ 	.word	0x00000280
        /*0540*/ 	.word	0x000000ff
        /*0544*/ 	.word	0x00038800
        /*0548*/ 	.short	0x0100
        /*054a*/ 	.byte	0x08
	.zero		1


	//   ....[1]....
        /*054c*/ 	.word	0x00000290
        /*0550*/ 	.word	0x000000ff
        /*0554*/ 	.word	0x00038810
        /*0558*/ 	.short	0x0100
        /*055a*/ 	.byte	0x08
	.zero		1


	//   ....[2]....
        /*055c*/ 	.word	0x000002a0
        /*0560*/ 	.word	0x000000ff
        /*0564*/ 	.word	0x00038820
        /*0568*/ 	.short	0x0100
        /*056a*/ 	.byte	0x08
	.zero		1


	//   ....[3]....
        /*056c*/ 	.word	0x00000350
        /*0570*/ 	.word	0x000000ff
        /*0574*/ 	.word	0x00038830
        /*0578*/ 	.short	0x0100
        /*057a*/ 	.byte	0x06
	.zero		1


	//   ....[4]....
        /*057c*/ 	.word	0x00000360
        /*0580*/ 	.word	0x000000ff
        /*0584*/ 	.word	0x00038840
        /*0588*/ 	.short	0x0100
        /*058a*/ 	.byte	0x06
	.zero		1


	//   ....[5]....
        /*058c*/ 	.word	0x00000370
        /*0590*/ 	.word	0x000000ff
        /*0594*/ 	.word	0x00038838
        /*0598*/ 	.short	0x0100
        /*059a*/ 	.byte	0x06
	.zero		1


	//   ....[6]....
        /*059c*/ 	.word	0x00000380
        /*05a0*/ 	.word	0x000000ff
        /*05a4*/ 	.word	0x00038848
        /*05a8*/ 	.short	0x0100
        /*05aa*/ 	.byte	0x06
	.zero		1


	//   ....[7]....
        /*05ac*/ 	.word	0x000004b0
        /*05b0*/ 	.word	0x000000ff
        /*05b4*/ 	.word	0x00038850
        /*05b8*/ 	.short	0x0100
        /*05ba*/ 	.byte	0x08
	.zero		1


	//   ....[8]....
        /*05bc*/ 	.word	0x000004c0
        /*05c0*/ 	.word	0x000000ff
        /*05c4*/ 	.word	0x00038860
        /*05c8*/ 	.short	0x0100
        /*05ca*/ 	.byte	0x08
	.zero		1


	//   ....[9]....
        /*05cc*/ 	.word	0x000004d0
        /*05d0*/ 	.word	0x000000ff
        /*05d4*/ 	.word	0x00038858
        /*05d8*/ 	.short	0x0100
        /*05da*/ 	.byte	0x08
	.zero		1


	//   ....[10]....
        /*05dc*/ 	.word	0x000004e0
        /*05e0*/ 	.word	0x000000ff
        /*05e4*/ 	.word	0x00038868
        /*05e8*/ 	.short	0x0100
        /*05ea*/ 	.byte	0x08
	.zero		1


	//   ....[11]....
        /*05ec*/ 	.word	0x000005d0
        /*05f0*/ 	.word	0x000000ff
        /*05f4*/ 	.word	0x00038870
        /*05f8*/ 	.short	0x0100
        /*05fa*/ 	.byte	0x06
	.zero		1


	//   ....[12]....
        /*05fc*/ 	.word	0x000005e0
        /*0600*/ 	.word	0x000000ff
        /*0604*/ 	.word	0x00038880
        /*0608*/ 	.short	0x0100
        /*060a*/ 	.byte	0x06
	.zero		1


	//   ....[13]....
        /*060c*/ 	.word	0x000005f0
        /*0610*/ 	.word	0x000000ff
        /*0614*/ 	.word	0x00038878
        /*0618*/ 	.short	0x0100
        /*061a*/ 	.byte	0x06
	.zero		1


	//   ....[14]....
        /*061c*/ 	.word	0x00000600
        /*0620*/ 	.word	0x000000ff
        /*0624*/ 	.word	0x00038888
        /*0628*/ 	.short	0x0100
        /*062a*/ 	.byte	0x06
	.zero		1


	//   ....[15]....
        /*062c*/ 	.word	0x00000730
        /*0630*/ 	.word	0x000000ff
        /*0634*/ 	.word	0x00038890
        /*0638*/ 	.short	0x0100
        /*063a*/ 	.byte	0x08
	.zero		1


	//   ....[16]....
        /*063c*/ 	.word	0x00000740
        /*0640*/ 	.word	0x000000ff
        /*0644*/ 	.word	0x000388a0
        /*0648*/ 	.short	0x0100
        /*064a*/ 	.byte	0x08
	.zero		1


	//   ....[17]....
        /*064c*/ 	.word	0x00000750
        /*0650*/ 	.word	0x000000ff
        /*0654*/ 	.word	0x00038898
        /*0658*/ 	.short	0x0100
        /*065a*/ 	.byte	0x08
	.zero		1


	//   ....[18]....
        /*065c*/ 	.word	0x00000760
        /*0660*/ 	.word	0x000000ff
        /*0664*/ 	.word	0x000388a8
        /*0668*/ 	.short	0x0100
        /*066a*/ 	.byte	0x08
	.zero		1


	//   ....[19]....
        /*066c*/ 	.word	0x00000890
        /*0670*/ 	.word	0x000000ff
        /*0674*/ 	.word	0x000388b0
        /*0678*/ 	.short	0x0100
        /*067a*/ 	.byte	0x08
	.zero		1


	//   ....[20]....
        /*067c*/ 	.word	0x000008a0
        /*0680*/ 	.word	0x000000ff
        /*0684*/ 	.word	0x000388c0
        /*0688*/ 	.short	0x0100
        /*068a*/ 	.byte	0x08
	.zero		1


	//   ....[21]....
        /*068c*/ 	.word	0x000008b0
        /*0690*/ 	.word	0x000000ff
        /*0694*/ 	.word	0x000388b8
        /*0698*/ 	.short	0x0100
        /*069a*/ 	.byte	0x08
	.zero		1


	//   ....[22]....
        /*069c*/ 	.word	0x000008c0
        /*06a0*/ 	.word	0x000000ff
        /*06a4*/ 	.word	0x000388c8
        /*06a8*/ 	.short	0x0100
        /*06aa*/ 	.byte	0x08
	.zero		1


	//   ....[23]....
        /*06ac*/ 	.word	0x00001cf0
        /*06b0*/ 	.word	0x00000000
        /*06b4*/ 	.word	0x00000000
        /*06b8*/ 	.short	0x0101
        /*06ba*/ 	.byte	0x3f
	.zero		1


	//   ....[24]....
        /*06bc*/ 	.word	0x000027c0
        /*06c0*/ 	.word	0x00000000
        /*06c4*/ 	.word	0x00000000
        /*06c8*/ 	.short	0x0101
        /*06ca*/ 	.byte	0x3f
	.zero		1


	//   ....[25]....
        /*06cc*/ 	.word	0x00003870
        /*06d0*/ 	.word	0x00000011
        /*06d4*/ 	.word	0x00038800
        /*06d8*/ 	.short	0x010a
        /*06da*/ 	.byte	0x3f
	.zero		1


	//   ....[26]....
        /*06dc*/ 	.word	0x000038d0
        /*06e0*/ 	.word	0x00000006
        /*06e4*/ 	.word	0x00038830
        /*06e8*/ 	.short	0x010a
        /*06ea*/ 	.byte	0x3f
	.zero		1


	//   ....[27]....
        /*06ec*/ 	.word	0x00003940
        /*06f0*/ 	.word	0x00000006
        /*06f4*/ 	.word	0x00038830
        /*06f8*/ 	.short	0x010a
        /*06fa*/ 	.byte	0x3f
	.zero		1


	//   ....[28]....
        /*06fc*/ 	.word	0x00003bc0
        /*0700*/ 	.word	0x00000011
        /*0704*/ 	.word	0x00038810
        /*0708*/ 	.short	0x010a
        /*070a*/ 	.byte	0x3f
	.zero		1


	//   ....[29]....
        /*070c*/ 	.word	0x00003c00
        /*0710*/ 	.word	0x00000006
        /*0714*/ 	.word	0x00038850
        /*0718*/ 	.short	0x010a
        /*071a*/ 	.byte	0x3f
	.zero		1


	//   ....[30]....
        /*071c*/ 	.word	0x00003cd0
        /*0720*/ 	.word	0x00000006
        /*0724*/ 	.word	0x00038850
        /*0728*/ 	.short	0x010a
        /*072a*/ 	.byte	0x3f
	.zero		1


	//   ....[31]....
        /*072c*/ 	.word	0x00005d30
        /*0730*/ 	.word	0x00000018
        /*0734*/ 	.word	0x00000000
        /*0738*/ 	.short	0x0101
        /*073a*/ 	.byte	0x3f
	.zero		1


	//   ....[32]....
        /*073c*/ 	.word	0x00006450
        /*0740*/ 	.word	0x00000006
        /*0744*/ 	.word	0x00000000
        /*0748*/ 	.short	0x0101
        /*074a*/ 	.byte	0x3f
	.zero		1


	//   ....[33]....
        /*074c*/ 	.word	0x00006570
        /*0750*/ 	.word	0x00000009
        /*0754*/ 	.word	0x00038830
        /*0758*/ 	.short	0x010a
        /*075a*/ 	.byte	0x3f
	.zero		1


	//   ....[34]....
        /*075c*/ 	.word	0x000065c0
        /*0760*/ 	.word	0x00000009
        /*0764*/ 	.word	0x00038830
        /*0768*/ 	.short	0x010a
        /*076a*/ 	.byte	0x3f
	.zero		1


	//   ....[35]....
        /*076c*/ 	.word	0x00006760
        /*0770*/ 	.word	0x00000009
        /*0774*/ 	.word	0x00038850
        /*0778*/ 	.short	0x010a
        /*077a*/ 	.byte	0x3f
	.zero		1


	//   ....[36]....
        /*077c*/ 	.word	0x000067a0
        /*0780*/ 	.word	0x00000009
        /*0784*/ 	.word	0x00038850
        /*0788*/ 	.short	0x010a
        /*078a*/ 	.byte	0x3f
	.zero		1


	//   ....[37]....
        /*078c*/ 	.word	0x00008760
        /*0790*/ 	.word	0x00000098
        /*0794*/ 	.word	0x00000000
        /*0798*/ 	.short	0x0101
        /*079a*/ 	.byte	0x3f
	.zero		1


	//   ....[38]....
        /*079c*/ 	.word	0x000096c0
        /*07a0*/ 	.word	0x00000009
        /*07a4*/ 	.word	0x00000000
        /*07a8*/ 	.short	0x0101
        /*07aa*/ 	.byte	0x3f
	.zero		1


	//   ....[39]....
        /*07ac*/ 	.word	0x000097d0
        /*07b0*/ 	.word	0x00000009
        /*07b4*/ 	.word	0x00038830
        /*07b8*/ 	.short	0x010a
        /*07ba*/ 	.byte	0x3f
	.zero		1


	//   ....[40]....
        /*07bc*/ 	.word	0x00009820
        /*07c0*/ 	.word	0x00000009
        /*07c4*/ 	.word	0x00038830
        /*07c8*/ 	.short	0x010a
        /*07ca*/ 	.byte	0x3f
	.zero		1


	//   ....[41]....
        /*07cc*/ 	.word	0x000099a0
        /*07d0*/ 	.word	0x00000009
        /*07d4*/ 	.word	0x00038850
        /*07d8*/ 	.short	0x010a
        /*07da*/ 	.byte	0x3f
	.zero		1


	//   ....[42]....
        /*07dc*/ 	.word	0x000099e0
        /*07e0*/ 	.word	0x00000009
        /*07e4*/ 	.word	0x00038850
        /*07e8*/ 	.short	0x010a
        /*07ea*/ 	.byte	0x3f
	.zero		1


	//   ....[43]....
        /*07ec*/ 	.word	0x0000b780
        /*07f0*/ 	.word	0x00000099
        /*07f4*/ 	.word	0x00000000
        /*07f8*/ 	.short	0x0101
        /*07fa*/ 	.byte	0x3f
	.zero		1


	//   ....[44]....
        /*07fc*/ 	.word	0x0000c3e0
        /*0800*/ 	.word	0x00000009
        /*0804*/ 	.word	0x00000000
        /*0808*/ 	.short	0x0101
        /*080a*/ 	.byte	0x3f
	.zero		1


	//   ....[45]....
        /*080c*/ 	.word	0x0000e8a0
        /*0810*/ 	.word	0x00000000
        /*0814*/ 	.word	0x00000000
        /*0818*/ 	.short	0x0101
        /*081a*/ 	.byte	0x3f
	.zero		1


	//   ....[46]....
        /*081c*/ 	.word	0x000109c0
        /*0820*/ 	.word	0x00000000
        /*0824*/ 	.word	0x00038840
        /*0828*/ 	.short	0x010a
        /*082a*/ 	.byte	0x3f
	.zero		1


	//   ....[47]....
        /*082c*/ 	.word	0x00011400
        /*0830*/ 	.word	0x00000011
        /*0834*/ 	.word	0x00038800
        /*0838*/ 	.short	0x0107
        /*083a*/ 	.byte	0x3f
	.zero		1


	//   ....[48]....
        /*083c*/ 	.word	0x000114a0
        /*0840*/ 	.word	0x00000011
        /*0844*/ 	.word	0x00038800
        /*0848*/ 	.short	0x0101
        /*084a*/ 	.byte	0x3f
	.zero		1


	//   ....[49]....
        /*084c*/ 	.word	0x000123c0
        /*0850*/ 	.word	0x00000011
        /*0854*/ 	.word	0x00038810
        /*0858*/ 	.short	0x0107
        /*085a*/ 	.byte	0x3f
	.zero		1


	//   ....[50]....
        /*085c*/ 	.word	0x000124c0
        /*0860*/ 	.word	0x00000011
        /*0864*/ 	.word	0x00038810
        /*0868*/ 	.short	0x0101
        /*086a*/ 	.byte	0x3f
	.zero		1


	//   ....[51]....
        /*086c*/ 	.word	0x000124e0
        /*0870*/ 	.word	0x00000011
        /*0874*/ 	.word	0x00038820
        /*0878*/ 	.short	0x010a
        /*087a*/ 	.byte	0x3f
	.zero		1


	//   ....[52]....
        /*087c*/ 	.word	0x000125b0
        /*0880*/ 	.word	0x00000000
        /*0884*/ 	.word	0x00038860
        /*0888*/ 	.short	0x010a
        /*088a*/ 	.byte	0x3f
	.zero		1


	//   ....[53]....
        /*088c*/ 	.word	0x00013180
        /*0890*/ 	.word	0x00000003
        /*0894*/ 	.word	0x00038840
        /*0898*/ 	.short	0x010a
        /*089a*/ 	.byte	0x3f
	.zero		1


	//   ....[54]....
        /*089c*/ 	.word	0x000133a0
        /*08a0*/ 	.word	0x00000003
        /*08a4*/ 	.word	0x00038860
        /*08a8*/ 	.short	0x010a
        /*08aa*/ 	.byte	0x3f
	.zero		1


	//   ....[55]....
        /*08ac*/ 	.word	0x00013f30
        /*08b0*/ 	.word	0x00000004
        /*08b4*/ 	.word	0x00038840
        /*08b8*/ 	.short	0x010a
        /*08ba*/ 	.byte	0x3f
	.zero		1


	//   ....[56]....
        /*08bc*/ 	.word	0x00014150
        /*08c0*/ 	.word	0x00000004
        /*08c4*/ 	.word	0x00038860
        /*08c8*/ 	.short	0x010a
        /*08ca*/ 	.byte	0x3f
	.zero		1


	//   ....[57]....
        /*08cc*/ 	.word	0x00014c80
        /*08d0*/ 	.word	0x00000004
        /*08d4*/ 	.word	0x00038840
        /*08d8*/ 	.short	0x010a
        /*08da*/ 	.byte	0x3f
	.zero		1


	//   ....[58]....
        /*08dc*/ 	.word	0x00014ea0
        /*08e0*/ 	.word	0x00000004
        /*08e4*/ 	.word	0x00038860
        /*08e8*/ 	.short	0x010a
        /*08ea*/ 	.byte	0x3f
	.zero		1


	//   ....[59]....
        /*08ec*/ 	.word	0x00015bc0
        /*08f0*/ 	.word	0x00000000
        /*08f4*/ 	.word	0x00038820
        /*08f8*/ 	.short	0x010a
        /*08fa*/ 	.byte	0x3f
	.zero		1


	//   ....[60]....
        /*08fc*/ 	.word	0x00015db0
        /*0900*/ 	.word	0x00000006
        /*0904*/ 	.word	0x00000000
        /*0908*/ 	.short	0x010a
        /*090a*/ 	.byte	0x3f
	.zero		1


	//   ....[61]....
        /*090c*/ 	.word	0x00015de0
        /*0910*/ 	.word	0x00000007
        /*0914*/ 	.word	0x00000000
        /*0918*/ 	.short	0x010a
        /*091a*/ 	.byte	0x3f
	.zero		1


	//   ....[62]....
        /*091c*/ 	.word	0x00015e40
        /*0920*/ 	.word	0x00000004
        /*0924*/ 	.word	0x00000000
        /*0928*/ 	.short	0x010a
        /*092a*/ 	.byte	0x3f
	.zero		1


	//   ....[63]....
        /*092c*/ 	.word	0x00015e70
        /*0930*/ 	.word	0x00000003
        /*0934*/ 	.word	0x00000000
        /*0938*/ 	.short	0x010a
        /*093a*/ 	.byte	0x3f
	.zero		1


	//   ....[64]....
        /*093c*/ 	.word	0x00015ed0
        /*0940*/ 	.word	0x00000011
        /*0944*/ 	.word	0x00038800
        /*0948*/ 	.short	0x010a
        /*094a*/ 	.byte	0x3f
	.zero		1


	//   ....[65]....
        /*094c*/ 	.word	0x00015f20
        /*0950*/ 	.word	0x00000006
        /*0954*/ 	.word	0x00038830
        /*0958*/ 	.short	0x010a
        /*095a*/ 	.byte	0x3f
	.zero		1


	//   ....[66]....
        /*095c*/ 	.word	0x00015f70
        /*0960*/ 	.word	0x00000011
        /*0964*/ 	.word	0x00038810
        /*0968*/ 	.short	0x010a
        /*096a*/ 	.byte	0x3f
	.zero		1


	//   ....[67]....
        /*096c*/ 	.word	0x00015fc0
        /*0970*/ 	.word	0x00000006
        /*0974*/ 	.word	0x00038850
        /*0978*/ 	.short	0x010a
        /*097a*/ 	.byte	0x3f
	.zero		1


	//   ....[68]....
        /*097c*/ 	.word	0x00016010
        /*0980*/ 	.word	0x00000009
        /*0984*/ 	.word	0x00038830
        /*0988*/ 	.short	0x010a
        /*098a*/ 	.byte	0x3f
	.zero		1


	//   ....[69]....
        /*098c*/ 	.word	0x00016060
        /*0990*/ 	.word	0x00000009
        /*0994*/ 	.word	0x00038850
        /*0998*/ 	.short	0x010a
        /*099a*/ 	.byte	0x3f
	.zero		1


	//   ....[70]....
        /*099c*/ 	.word	0x000160b0
        /*09a0*/ 	.word	0x00000009
        /*09a4*/ 	.word	0x00038830
        /*09a8*/ 	.short	0x010a
        /*09aa*/ 	.byte	0x3f
	.zero		1


	//   ....[71]....
        /*09ac*/ 	.word	0x00016100
        /*09b0*/ 	.word	0x00000009
        /*09b4*/ 	.word	0x00038850
        /*09b8*/ 	.short	0x010a
        /*09ba*/ 	.byte	0x3f
	.zero		1


	//   ....[72]....
        /*09bc*/ 	.word	0x00016250
        /*09c0*/ 	.word	0x00000000
        /*09c4*/ 	.word	0x00038840
        /*09c8*/ 	.short	0x010a
        /*09ca*/ 	.byte	0x3f
	.zero		1


	//   ....[73]....
        /*09cc*/ 	.word	0x00017150
        /*09d0*/ 	.word	0x00000011
        /*09d4*/ 	.word	0x00038820
        /*09d8*/ 	.short	0x010a
        /*09da*/ 	.byte	0x3f
	.zero		1


	//   ....[74]....
        /*09dc*/ 	.word	0x000171a0
        /*09e0*/ 	.word	0x00000000
        /*09e4*/ 	.word	0x00038860
        /*09e8*/ 	.short	0x010a
        /*09ea*/ 	.byte	0x3f
	.zero		1


	//   ....[75]....
        /*09ec*/ 	.word	0x000171f0
        /*09f0*/ 	.word	0x00000003
        /*09f4*/ 	.word	0x00038840
        /*09f8*/ 	.short	0x010a
        /*09fa*/ 	.byte	0x3f
	.zero		1


	//   ....[76]....
        /*09fc*/ 	.word	0x00017240
        /*0a00*/ 	.word	0x00000003
        /*0a04*/ 	.word	0x00038860
        /*0a08*/ 	.short	0x010a
        /*0a0a*/ 	.byte	0x3f
	.zero		1


	//   ....[77]....
        /*0a0c*/ 	.word	0x00017290
        /*0a10*/ 	.word	0x00000004
        /*0a14*/ 	.word	0x00038840
        /*0a18*/ 	.short	0x010a
        /*0a1a*/ 	.byte	0x3f
	.zero		1


	//   ....[78]....
        /*0a1c*/ 	.word	0x000172e0
        /*0a20*/ 	.word	0x00000004
        /*0a24*/ 	.word	0x00038860
        /*0a28*/ 	.short	0x010a
        /*0a2a*/ 	.byte	0x3f
	.zero		1


	//   ....[79]....
        /*0a2c*/ 	.word	0x00017330
        /*0a30*/ 	.word	0x00000004
        /*0a34*/ 	.word	0x00038840
        /*0a38*/ 	.short	0x010a
        /*0a3a*/ 	.byte	0x3f
	.zero		1


	//   ....[80]....
        /*0a3c*/ 	.word	0x00017380
        /*0a40*/ 	.word	0x00000004
        /*0a44*/ 	.word	0x00038860
        /*0a48*/ 	.short	0x010a
        /*0a4a*/ 	.byte	0x3f
	.zero		1


	//   ....[81]....
        /*0a4c*/ 	.word	0x00017470
        /*0a50*/ 	.word	0x00000000
        /*0a54*/ 	.word	0x00038820
        /*0a58*/ 	.short	0x010a
        /*0a5a*/ 	.byte	0x3f
	.zero		1


	//   ....[82]....
        /*0a5c*/ 	.word	0x00017610
        /*0a60*/ 	.word	0x00000006
        /*0a64*/ 	.word	0x00000000
        /*0a68*/ 	.short	0x010a
        /*0a6a*/ 	.byte	0x3f
	.zero		1


	//   ....[83]....
        /*0a6c*/ 	.word	0x00017660
        /*0a70*/ 	.word	0x00000007
        /*0a74*/ 	.word	0x00000000
        /*0a78*/ 	.short	0x010a
        /*0a7a*/ 	.byte	0x3f
	.zero		1


	//   ....[84]....
        /*0a7c*/ 	.word	0x000176b0
        /*0a80*/ 	.word	0x00000004
        /*0a84*/ 	.word	0x00000000
        /*0a88*/ 	.short	0x010a
        /*0a8a*/ 	.byte	0x3f
	.zero		1


	//----- nvinfo : EIATTR_NUM_MBARRIERS
	.align		4
.L_1007:
        /*0a8c*/ 	.byte	0x03, 0x38
        /*0a8e*/ 	.short	0x0017


	//----- nvinfo : EIATTR_EXIT_INSTR_OFFSETS
	.align		4
        /*0a90*/ 	.byte	0x04, 0x1c
        /*0a92*/ 	.short	(.L_1009 - .L_1008)


	//   ....[0]....
.L_1008:
        /*0a94*/ 	.word	0x00000a30


	//   ....[1]....
        /*0a98*/ 	.word	0x0000f980


	//   ....[2]....
        /*0a9c*/ 	.word	0x00015ec0


	//----- nvinfo : EIATTR_MAX_THREADS
	.align		4
.L_1009:
        /*0aa0*/ 	.byte	0x04, 0x05
        /*0aa2*/ 	.short	(.L_1011 - .L_1010)
.L_1010:
        /*0aa4*/ 	.word	0x00000180
        /*0aa8*/ 	.word	0x00000001
        /*0aac*/ 	.word	0x00000001


	//----- nvinfo : EIATTR_CRS_STACK_SIZE
	.align		4
.L_1011:
        /*0ab0*/ 	.byte	0x04, 0x1e
        /*0ab2*/ 	.short	(.L_1013 - .L_1012)
.L_1012:
        /*0ab4*/ 	.word	0x00000000


	//----- nvinfo : EIATTR_CBANK_PARAM_SIZE
	.align		4
.L_1013:
        /*0ab8*/ 	.byte	0x03, 0x19
        /*0aba*/ 	.short	0x0bf0


	//----- nvinfo : EIATTR_PARAM_CBANK
	.align		4
        /*0abc*/ 	.byte	0x04, 0x0a
        /*0abe*/ 	.short	(.L_1015 - .L_1014)
	.align		4
.L_1014:
        /*0ac0*/ 	.word	index@(.nv.constant0._ZN7cutlass13device_kernelIN5flash11enable_sm90INS1_16FlashAttnFwdSm90INS1_25CollectiveMainloopFwdSm90ILi2EN4cute5tupleIJNS5_1CILi1EEES8_S8_EEENS6_IJNS7_ILi64EEESA_SA_EEELi512ENS_10bfloat16_tEfNS_4arch4Sm90ELb1ELb0ELb0ELb0ELb0ELb0ELb1ELb0ELb0ELb1ELb0ELb0EEENS1_21CollectiveEpilogueFwdINS6_IJSA_NS7_ILi512EEESA_EEES9_SC_SE_Li256ELb0ELb1ELb0ELb0EEENS1_30DynamicPersistentTileSchedulerILi256ELi128ELb0ELb1ELb1EEEEEEEEEvNT_6ParamsE)
        /*0ac4*/ 	.short	0x0210
        /*0ac6*/ 	.short	0x0bf0


	//----- nvinfo : EIATTR_SW_WAR
	.align		4
.L_1015:
        /*0ac8*/ 	.byte	0x04, 0x36
        /*0aca*/ 	.short	(.L_1017 - .L_1016)
.L_1016:
        /*0acc*/ 	.word	0x00000008
.L_1017:


//--------------------- .nv.info._ZN7cutlass13device_kernelIN5flash11enable_sm90INS1_16FlashAttnFwdSm90INS1_25CollectiveMainloopFwdSm90ILi2EN4cute5tupleIJNS5_1CILi1EEES8_S8_EEENS6_IJNS7_ILi64EEESA_SA_EEELi512ENS_10bfloat16_tEfNS_4arch4Sm90ELb1ELb0ELb0ELb1ELb0ELb0ELb0ELb0ELb0ELb1ELb0ELb0EEENS1_21CollectiveEpilogueFwdINS6_IJSA_NS7_ILi512EEESA_EEES9_SC_SE_Li256ELb1ELb1ELb0ELb0EEENS1_36VarlenDynamicPersistentTileSchedulerILi64ELi64ELi256ELi128ELb0ELb1ELb1ELb1ELb1ELb1EEEEEEEEEvNT_6ParamsE --------------------------
	.section	.nv.info._ZN7cutlass13device_kernelIN5flash11enable_sm90INS1_16FlashAttnFwdSm90INS1_25CollectiveMainloopFwdSm90ILi2EN4cute5tupleIJNS5_1CILi1EEES8_S8_EEENS6_IJNS7_ILi64EEESA_SA_EEELi512ENS_10bfloat16_tEfNS_4arch4Sm90ELb1ELb0ELb0ELb1ELb0ELb0ELb0ELb0ELb0ELb1ELb0ELb0EEENS1_21CollectiveEpilogueFwdINS6_IJSA_NS7_ILi512EEESA_EEES9_SC_SE_Li256ELb1ELb1ELb0ELb0EEENS1_36VarlenDynamicPersistentTileSchedulerILi64ELi64ELi256ELi128ELb0ELb1ELb1ELb1ELb1ELb1EEEEEEEEEvNT_6ParamsE,"",@"SHT_CUDA_INFO"
	.sectionflags	@""
	.align	4


	//----- nvinfo : EIATTR_CUDA_API_VERSION
	.align		4
        /*0000*/ 	.byte	0x04, 0x37
        /*0002*/ 	.short	(.L_1019 - .L_1018)
.L_1018:
        /*0004*/ 	.word	0x00000082


	//----- nvinfo : EIATTR_KPARAM_INFO
	.align		4
.L_1019:
        /*0008*/ 	.byte	0x04, 0x17
        /*000a*/ 	.short	(.L_1021 - .L_1020)
.L_1020:
        /*000c*/ 	.word	0x00000000
        /*0010*/ 	.short	0x0000
        /*0012*/ 	.short	0x0070
        /*0014*/ 	.byte	0x00, 0xf0, 0x01, 0x2a


	//----- nvinfo : EIATTR_SPARSE_MMA_MASK
	.align		4
.L_1021:
        /*0018*/ 	.byte	0x03, 0x50
        /*001a*/ 	.short	0x0000


	//----- nvinfo : EIATTR_MAXREG_COUNT
	.align		4
        /*001c*/ 	.byte	0x03, 0x1b
        /*001e*/ 	.short	0x00a8


	//----- nvinfo : EIATTR_NUM_BARRIERS
	.align		4
        /*0020*/ 	.byte	0x02, 0x4c
        /*0022*/ 	.byte	0x10
	.zero		1


	//----- nvinfo : EIATTR_EXTERNS
	.align		4
        /*0024*/ 	.byte	0x04, 0x0f
        /*0026*/ 	.short	(.L_1023 - .L_1022)


	//   ....[0]....
	.align		4
.L_1022:
        /*0028*/ 	.word	index@(__assertfail)


	//----- nvinfo : EIATTR_ANNOTATIONS
	.align		4
.L_1023:
        /*002c*/ 	.byte	0x04, 0x55
        /*002e*/ 	.short	(.L_1025 - .L_1024)


	//   ....[0]....
.L_1024:
        /* <DEDUP_REMOVED lines=79> */


	//----- nvinfo : EIATTR_MERCURY_ISA_VERSION
	.align		4
.L_1025:
        /*0508*/ 	.byte	0x03, 0x5f
        /*050a*/ 	.short	0x0101


	//----- nvinfo : EIATTR_UNUSED_LOAD_BYTE_OFFSET
	.align		4
        /*050c*/ 	.byte	0x04, 0x44
        /*050e*/ 	.short	(.L_1027 - .L_1026)


	//   ....[0]....
.L_1026:
        /*0510*/ 	.word	0x00000a20
        /*0514*/ 	.word	0x0000fff0


	//   ....[1]....
        /*0518*/ 	.word	0x00009300
        /*051c*/ 	.word	0x0000fff0


	//----- nvinfo : EIATTR_INT_WARP_WIDE_INSTR_OFFSETS
	.align		4
.L_1027:
        /*0520*/ 	.byte	0x04, 0x31
        /*0522*/ 	.short	(.L_1029 - .L_1028)


	//   ....[0]....
.L_1028:
        /*0524*/ 	.word	0x00000130


	//   ....[1]....
        /*0528*/ 	.word	0x00000170


	//   ....[2]....
        /*052c*/ 	.word	0x000001e0


	//   ....[3]....
        /*0530*/ 	.word	0x0000d5a0


	//   ....[4]....
        /*0534*/ 	.word	0x0000d630


	//   ....[5]....
        /*0538*/ 	.word	0x000122e0


	//   ....[6]....
        /*053c*/ 	.word	0x00012370


	//----- nvinfo : EIATTR_COOP_GROUP_MASK_REGIDS
	.align		4
.L_1029:
        /*0540*/ 	.byte	0x04, 0x29
        /*0542*/ 	.short	(.L_1031 - .L_1030)


	//   ....[0]....
.L_1030:
        /*0544*/ 	.word	0xffffffff


	//   ....[1]....
        /*0548*/ 	.word	0xffffffff


	//   ....[2]....
        /*054c*/ 	.word	0xffffffff


	//   ....[3]....
        /*0550*/ 	.word	0xffffffff


	//   ....[4]....
        /*0554*/ 	.word	0xffffffff


	//   ....[5]....
        /*0558*/ 	.word	0xffffffff


	//   ....[6]....
        /*055c*/ 	.word	0xffffffff


	//   ....[7]....
        /*0560*/ 	.word	0xffffffff


	//   ....[8]....
        /*0564*/ 	.word	0xffffffff


	//   ....[9]....
        /*0568*/ 	.word	0xffffffff


	//   ....[10]....
        /*056c*/ 	.word	0xffffffff


	//   ....[11]....
        /*0570*/ 	.word	0xffffffff


	//   ....[12]....
        /*0574*/ 	.word	0xffffffff


	//   ....[13]....
        /*0578*/ 	.word	0xffffffff


	//   ....[14]....
        /*057c*/ 	.word	0xffffffff


	//   ....[15]....
        /*0580*/ 	.word	0xffffffff


	//   ....[16]....
        /*0584*/ 	.word	0xffffffff


	//   ....[17]....
        /*0588*/ 	.word	0xffffffff


	//   ....[18]....
        /*058c*/ 	.word	0xffffffff


	//   ....[19]....
        /*0590*/ 	.word	0xffffffff


	//   ....[20]....
        /*0594*/ 	.word	0xffffffff


	//   ....[21]....
        /*0598*/ 	.word	0xffffffff


	//   ....[22]....
        /*059c*/ 	.word	0xffffffff


	//   ....[23]....
        /*05a0*/ 	.word	0xffffffff


	//   ....[24]....
        /*05a4*/ 	.word	0xffffffff


	//   ....[25]....
        /*05a8*/ 	.word	0xffffffff


	//   ....[26]....
        /*05ac*/ 	.word	0xffffffff


	//   ....[27]....
        /*05b0*/ 	.word	0xffffffff


	//   ....[28]....
        /*05b4*/ 	.word	0xffffffff


	//   ....[29]....
        /*05b8*/ 	.word	0xffffffff


	//   ....[30]....
        /*05bc*/ 	.word	0xffffffff


	//   ....[31]....
        /*05c0*/ 	.word	0xffffffff


	//   ....[32]....
        /*05c4*/ 	.word	0xffffffff


	//   ....[33]....
        /*05c8*/ 	.word	0xffffffff


	//   ....[34]....
        /*05cc*/ 	.word	0xffffffff


	//   ....[35]....
        /*05d0*/ 	.word	0xffffffff


	//   ....[36]....
        /*05d4*/ 	.word	0xffffffff


	//   ....[37]....
        /*05d8*/ 	.word	0xffffffff


	//   ....[38]....
        /*05dc*/ 	.word	0xffffffff


	//   ....[39]....
        /*05e0*/ 	.word	0xffffffff


	//   ....[40]....
        /*05e4*/ 	.word	0xffffffff


	//   ....[41]....
        /*05e8*/ 	.word	0xffffffff


	//   ....[42]....
        /*05ec*/ 	.word	0xffffffff


	//   ....[43]....
        /*05f0*/ 	.word	0xffffffff


	//   ....[44]....
        /*05f4*/ 	.word	0xffffffff


	//   ....[45]....
        /*05f8*/ 	.word	0xffffffff


	//   ....[46]....
        /*05fc*/ 	.word	0xffffffff


	//   ....[47]....
        /*0600*/ 	.word	0xffffffff


	//   ....[48]....
        /*0604*/ 	.word	0xffffffff


	//   ....[49]....
        /*0608*/ 	.word	0xffffffff


	//   ....[50]....
        /*060c*/ 	.word	0xffffffff


	//   ....[51]....
        /*0610*/ 	.word	0xffffffff


	//   ....[52]....
        /*0614*/ 	.word	0xffffffff


	//   ....[53]....
        /*0618*/ 	.word	0xffffffff


	//   ....[54]....
        /*061c*/ 	.word	0xffffffff


	//   ....[55]....
        /*0620*/ 	.word	0xffffffff


	//   ....[56]....
        /*0624*/ 	.word	0xffffffff


	//   ....[57]....
        /*0628*/ 	.word	0xffffffff


	//   ....[58]....
        /*062c*/ 	.word	0xffffffff


	//   ....[59]....
        /*0630*/ 	.word	0xffffffff


	//   ....[60]....
        /*0634*/ 	.word	0xffffffff


	//   ....[61]....
        /*0638*/ 	.word	0xffffffff


	//   ....[62]....
        /*063c*/ 	.word	0xffffffff


	//   ....[63]....
        /*0640*/ 	.word	0xffffffff


	//   ....[64]....
        /*0644*/ 	.word	0xffffffff


	//   ....[65]....
        /*0648*/ 	.word	0xffffffff


	//   ....[66]....
        /*064c*/ 	.word	0xffffffff


	//   ....[67]....
        /*0650*/ 	.word	0xffffffff


	//   ....[68]....
        /*0654*/ 	.word	0xffffffff


	//   ....[69]....
        /*0658*/ 	.word	0xffffffff


	//   ....[70]....
        /*065c*/ 	.word	0xffffffff


	//   ....[71]....
        /*0660*/ 	.word	0xffffffff


	//   ....[72]....
        /*0664*/ 	.word	0xffffffff


	//   ....[73]....
        /*0668*/ 	.word	0xffffffff


	//   ....[74]....
        /*066c*/ 	.word	0xffffffff


	//   ....[75]....
        /*0670*/ 	.word	0xffffffff


	//   ....[76]....
        /*0674*/ 	.word	0xffffffff


	//   ....[77]....
        /*0678*/ 	.word	0xffffffff


	//   ....[78]....
        /*067c*/ 	.word	0xffffffff


	//   ....[79]....
        /*0680*/ 	.word	0xffffffff


	//   ....[80]....
        /*0684*/ 	.word	0xffffffff


	//   ....[81]....
        /*0688*/ 	.word	0xffffffff


	//   ....[82]....
        /*068c*/ 	.word	0xffffffff


	//   ....[83]....
        /*0690*/ 	.word	0xffffffff


	//   ....[84]....
        /*0694*/ 	.word	0xffffffff


	//   ....[85]....
        /*0698*/ 	.word	0xffffffff


	//   ....[86]....
        /*069c*/ 	.word	0xffffffff


	//   ....[87]....
        /*06a0*/ 	.word	0xffffffff


	//   ....[88]....
        /*06a4*/ 	.word	0x0500000f


	//   ....[89]....
        /*06a8*/ 	.word	0x0500000f


	//   ....[90]....
        /*06ac*/ 	.word	0x0500000f


	//   ....[91]....
        /*06b0*/ 	.word	0x0500000f


	//   ....[92]....
        /*06b4*/ 	.word	0x0500000f


	//   ....[93]....
        /*06b8*/ 	.word	0x0500000f


	//   ....[94]....
        /*06bc*/ 	.word	0x0500000f


	//   ....[95]....
        /*06c0*/ 	.word	0x0500000f


	//   ....[96]....
        /*06c4*/ 	.word	0x0500000f


	//   ....[97]....
        /*06c8*/ 	.word	0x0500000f


	//   ....[98]....
        /*06cc*/ 	.word	0x0500000f


	//   ....[99]....
        /*06d0*/ 	.word	0x0500000f


	//   ....[100]....
        /*06d4*/ 	.word	0x0500000f


	//   ....[101]....
        /*06d8*/ 	.word	0x0500000f


	//   ....[102]....
        /*06dc*/ 	.word	0x0500000f


	//   ....[103]....
        /*06e0*/ 	.word	0x0500000f


	//   ....[104]....
        /*06e4*/ 	.word	0x0500000f


	//   ....[105]....
        /*06e8*/ 	.word	0x0500000f


	//   ....[106]....
        /*06ec*/ 	.word	0x0500000f


	//   ....[107]....
        /*06f0*/ 	.word	0x0500000f


	//   ....[108]....
        /*06f4*/ 	.word	0x0500000f


	//   ....[109]....
        /*06f8*/ 	.word	0x0500000f


	//   ....[110]....
        /*06fc*/ 	.word	0x0500000f


	//   ....[111]....
        /*0700*/ 	.word	0x0500000f


	//   ....[112]....
        /*0704*/ 	.word	0x0500000f


	//   ....[113]....
        /*0708*/ 	.word	0x0500000f


	//   ....[114]....
        /*070c*/ 	.word	0x0500000f


	//----- nvinfo : EIATTR_COOP_GROUP_INSTR_OFFSETS
	.align		4
.L_1031:
        /*0710*/ 	.byte	0x04, 0x28
        /*0712*/ 	.short	(.L_1033 - .L_1032)


	//   ....[0]....
.L_1032:
        /*0714*/ 	.word	0x00000060


	//   ....[1]....
        /*0718*/ 	.word	0x00000140


	//   ....[2]....
        /*071c*/ 	.word	0x00000190


	//   ....[3]....
        /*0720*/ 	.word	0x00000380


	//   ....[4]....
        /*0724*/ 	.word	0x000004e0


	//   ....[5]....
        /*0728*/ 	.word	0x00000600


	//   ....[6]....
        /*072c*/ 	.word	0x00000760


	//   ....[7]....
        /*0730*/ 	.word	0x00001ad0


	//   ....[8]....
        /*0734*/ 	.word	0x00003870


	//   ....[9]....
        /*0738*/ 	.word	0x00003e60


	//   ....[10]....
        /*073c*/ 	.word	0x00003e90


	//   ....[11]....
        /*0740*/ 	.word	0x00004290


	//   ....[12]....
        /*0744*/ 	.word	0x00004390


	//   ....[13]....
        /*0748*/ 	.word	0x000045c0


	//   ....[14]....
        /*074c*/ 	.word	0x00004710


	//   ....[15]....
        /*0750*/ 	.word	0x000050f0


	//   ....[16]....
        /*0754*/ 	.word	0x000053d0


	//   ....[17]....
        /*0758*/ 	.word	0x000053f0


	//   ....[18]....
        /*075c*/ 	.word	0x000057f0


	//   ....[19]....
        /*0760*/ 	.word	0x000058f0


	//   ....[20]....
        /*0764*/ 	.word	0x00005b40


	//   ....[21]....
        /*0768*/ 	.word	0x00005c90


	//   ....[22]....
        /*076c*/ 	.word	0x00006ef0


	//   ....[23]....
        /*0770*/ 	.word	0x00007300


	//   ....[24]....
        /*0774*/ 	.word	0x00007330


	//   ....[25]....
        /*0778*/ 	.word	0x000075f0


	//   ....[26]....
        /*077c*/ 	.word	0x000077c0


	//   ....[27]....
        /*0780*/ 	.word	0x000087c0


	//   ....[28]....
        /*0784*/ 	.word	0x00008800


	//   ....[29]....
        /*0788*/ 	.word	0x00008830


	//   ....[30]....
        /*078c*/ 	.word	0x000088a0


	//   ....[31]....
        /*0790*/ 	.word	0x000088d0


	//   ....[32]....
        /*0794*/ 	.word	0x0000a220


	//   ....[33]....
        /*0798*/ 	.word	0x0000a850


	//   ....[34]....
        /*079c*/ 	.word	0x0000a880


	//   ....[35]....
        /*07a0*/ 	.word	0x0000a8a0


	//   ....[36]....
        /*07a4*/ 	.word	0x0000a8c0


	//   ....[37]....
        /*07a8*/ 	.word	0x0000af40


	//   ....[38]....
        /*07ac*/ 	.word	0x0000af60


	//   ....[39]....
        /*07b0*/ 	.word	0x0000b190


	//   ....[40]....
        /*07b4*/ 	.word	0x0000b1b0


	//   ....[41]....
        /*07b8*/ 	.word	0x0000bd60


	//   ....[42]....
        /*07bc*/ 	.word	0x0000bd90


	//   ....[43]....
        /*07c0*/ 	.word	0x0000bfd0


	//   ....[44]....
        /*07c4*/ 	.word	0x0000bff0


	//   ....[45]....
        /*07c8*/ 	.word	0x0000c2a0


	//   ....[46]....
        /*07cc*/ 	.word	0x0000c470


	//   ....[47]....
        /*07d0*/ 	.word	0x0000c4a0


	//   ....[48]....
        /*07d4*/ 	.word	0x0000c4d0


	//   ....[49]....
        /*07d8*/ 	.word	0x0000c500


	//   ....[50]....
        /*07dc*/ 	.word	0x0000c530


	//   ....[51]....
        /*07e0*/ 	.word	0x0000c560


	//   ....[52]....
        /*07e4*/ 	.word	0x0000c6d0


	//   ....[53]....
        /*07e8*/ 	.word	0x0000c700


	//   ....[54]....
        /*07ec*/ 	.word	0x0000c730


	//   ....[55]....
        /*07f0*/ 	.word	0x0000c760


	//   ....[56]....
        /*07f4*/ 	.word	0x0000c790


	//   ....[57]....
        /*07f8*/ 	.word	0x0000c7c0


	//   ....[58]....
        /*07fc*/ 	.word	0x0000c860


	//   ....[59]....
        /*0800*/ 	.word	0x0000c8c0


	//   ....[60]....
        /*0804*/ 	.word	0x0000c950


	//   ....[61]....
        /*0808*/ 	.word	0x0000dba0


	//   ....[62]....
        /*080c*/ 	.word	0x0000e6f0


	//   ....[63]....
        /*0810*/ 	.word	0x0000e720


	//   ....[64]....
        /*0814*/ 	.word	0x0000e7c0


	//   ....[65]....
        /*0818*/ 	.word	0x0000e7e0


	//   ....[66]....
        /*081c*/ 	.word	0x0000e860


	//   ....[67]....
        /*0820*/ 	.word	0x0000e880


	//   ....[68]....
        /*0824*/ 	.word	0x0000e890


	//   ....[69]....
        /*0828*/ 	.word	0x0000e900


	//   ....[70]....
        /*082c*/ 	.word	0x00012570


	//   ....[71]....
        /*0830*/ 	.word	0x000125a0


	//   ....[72]....
        /*0834*/ 	.word	0x000125e0


	//   ....[73]....
        /*0838*/ 	.word	0x00012610


	//   ....[74]....
        /*083c*/ 	.word	0x00012640


	//   ....[75]....
        /*0840*/ 	.word	0x00012670


	//   ....[76]....
        /*0844*/ 	.word	0x000126a0


	//   ....[77]....
        /*0848*/ 	.word	0x000126d0


	//   ....[78]....
        /*084c*/ 	.word	0x00012850


	//   ....[79]....
        /*0850*/ 	.word	0x00012880


	//   ....[80]....
        /*0854*/ 	.word	0x000128b0


	//   ....[81]....
        /*0858*/ 	.word	0x000128e0


	//   ....[82]....
        /*085c*/ 	.word	0x00012910


	//   ....[83]....
        /*0860*/ 	.word	0x00012940


	//   ....[84]....
        /*0864*/ 	.word	0x00012a00


	//   ....[85]....
        /*0868*/ 	.word	0x00012a20


	//   ....[86]....
        /*086c*/ 	.word	0x00012a90


	//   ....[87]....
        /*0870*/ 	.word	0x00013150


	//   ....[88]....
        /*0874*/ 	.word	0x000137b0


	//   ....[89]....
        /*0878*/ 	.word	0x00013930


	//   ....[90]....
        /*087c*/ 	.word	0x000139a0


	//   ....[91]....
        /*0880*/ 	.word	0x00013a00


	//   ....[92]....
        /*0884*/ 	.word	0x00013af0


	//   ....[93]....
        /*0888*/ 	.word	0x00013b50


	//   ....[94]....
        /*088c*/ 	.word	0x00013c50


	//   ....[95]....
        /*0890*/ 	.word	0x00013cb0


	//   ....[96]....
        /*0894*/ 	.word	0x00013d90


	//   ....[97]....
        /*0898*/ 	.word	0x000140c0


	//   ....[98]....
        /*089c*/ 	.word	0x00014160


	//   ....[99]....
        /*08a0*/ 	.word	0x00014280


	//   ....[100]....
        /*08a4*/ 	.word	0x000142f0


	//   ....[101]....
        /*08a8*/ 	.word	0x00014360


	//   ....[102]....
        /*08ac*/ 	.word	0x000143d0


	//   ....[103]....
        /*08b0*/ 	.word	0x00014440


	//   ....[104]....
        /*08b4*/ 	.word	0x000144c0


	//   ....[105]....
        /*08b8*/ 	.word	0x00014550


	//   ....[106]....
        /*08bc*/ 	.word	0x000145e0


	//   ....[107]....
        /*08c0*/ 	.word	0x00014650


	//   ....[108]....
        /*08c4*/ 	.word	0x000146c0


	//   ....[109]....
        /*08c8*/ 	.word	0x00014730


	//   ....[110]....
        /*08cc*/ 	.word	0x000147b0


	//   ....[111]....
        /*08d0*/ 	.word	0x00014820


	//   ....[112]....
        /*08d4*/ 	.word	0x000148c0


	//   ....[113]....
        /*08d8*/ 	.word	0x00014950


	//   ....[114]....
        /*08dc*/ 	.word	0x00014a80


	//----- nvinfo : EIATTR_REG_RECONFIG
	.align		4
.L_1033:
        /*08e0*/ 	.byte	0x01, 0x54
	.zero		2


	//----- nvinfo : EIATTR_SYSCALL_OFFSETS
	.align		4
        /*08e4*/ 	.byte	0x04, 0x46
        /*08e6*/ 	.short	(.L_1035 - .L_1034)


	//   ....[0]....
.L_1034:
        /*08e8*/ 	.word	0x00003a40


	//   ....[1]....
        /*08ec*/ 	.word	0x0000d7a0


	//   ....[2]....
        /*08f0*/ 	.word	0x0000d900


	//   ....[3]....
        /*08f4*/ 	.word	0x0000da00


	//   ....[4]....
        /*08f8*/ 	.word	0x0000e330


	//----- nvinfo : EIATTR_MBARRIER_INSTR_OFFSETS
	.align		4
.L_1035:
        /*08fc*/ 	.byte	0x04, 0x39
        /*08fe*/ 	.short	(.L_1037 - .L_1036)


	//   ....[0]....
.L_1036:
        /*0900*/ 	.word	0x00000270
        /*0904*/ 	.word	0x000000ff
        /*0908*/ 	.word	0x00028c00
        /*090c*/ 	.short	0x0100
        /*090e*/ 	.byte	0x08
	.zero		1


	//   ....[1]....
        /*0910*/ 	.word	0x00000280
        /*0914*/ 	.word	0x000000ff
        /*0918*/ 	.word	0x00028c20
        /*091c*/ 	.short	0x0100
        /*091e*/ 	.byte	0x08
	.zero		1


	//   ....[2]....
        /*0920*/ 	.word	0x00000330
        /*0924*/ 	.word	0x000000ff
        /*0928*/ 	.word	0x00028c30
        /*092c*/ 	.short	0x0100
        /*092e*/ 	.byte	0x06
	.zero		1


	//   ....[3]....
        /*0930*/ 	.word	0x00000340
        /*0934*/ 	.word	0x000000ff
        /*0938*/ 	.word	0x00028c40
        /*093c*/ 	.short	0x0100
        /*093e*/ 	.byte	0x06
	.zero		1


	//   ....[4]....
        /*0940*/ 	.word	0x00000350
        /*0944*/ 	.word	0x000000ff
        /*0948*/ 	.word	0x00028c38
        /*094c*/ 	.short	0x0100
        /*094e*/ 	.byte	0x06
	.zero		1


	//   ....[5]....
        /*0950*/ 	.word	0x00000360
        /*0954*/ 	.word	0x000000ff
        /*0958*/ 	.word	0x00028c48
        /*095c*/ 	.short	0x0100
        /*095e*/ 	.byte	0x06
	.zero		1


	//   ....[6]....
        /*0960*/ 	.word	0x00000490
        /*0964*/ 	.word	0x000000ff
        /*0968*/ 	.word	0x00028c50
        /*096c*/ 	.short	0x0100
        /*096e*/ 	.byte	0x08
	.zero		1


	//   ....[7]....
        /*0970*/ 	.word	0x000004a0
        /*0974*/ 	.word	0x000000ff
        /*0978*/ 	.word	0x00028c60
        /*097c*/ 	.short	0x0100
        /*097e*/ 	.byte	0x08
	.zero		1


	//   ....[8]....
        /*0980*/ 	.word	0x000004b0
        /*0984*/ 	.word	0x000000ff
        /*0988*/ 	.word	0x00028c58
        /*098c*/ 	.short	0x0100
        /*098e*/ 	.byte	0x08
	.zero		1


	//   ....[9]....
        /*0990*/ 	.word	0x000004c0
        /*0994*/ 	.word	0x000000ff
        /*0998*/ 	.word	0x00028c68
        /*099c*/ 	.short	0x0100
        /*099e*/ 	.byte	0x08
	.zero		1


	//   ....[10]....
        /*09a0*/ 	.word	0x000005b0
        /*09a4*/ 	.word	0x000000ff
        /*09a8*/ 	.word	0x00028c70
        /*09ac*/ 	.short	0x0100
        /*09ae*/ 	.byte	0x06
	.zero		1


	//   ....[11]....
        /*09b0*/ 	.word	0x000005c0
        /*09b4*/ 	.word	0x000000ff
        /*09b8*/ 	.word	0x00028c80
        /*09bc*/ 	.short	0x0100
        /*09be*/ 	.byte	0x06
	.zero		1


	//   ....[12]....
        /*09c0*/ 	.word	0x000005d0
        /*09c4*/ 	.word	0x000000ff
        /*09c8*/ 	.word	0x00028c78
        /*09cc*/ 	.short	0x0100
        /*09ce*/ 	.byte	0x06
	.zero		1


	//   ....[13]....
        /*09d0*/ 	.word	0x000005e0
        /*09d4*/ 	.word	0x000000ff
        /*09d8*/ 	.word	0x00028c88
        /*09dc*/ 	.short	0x0100
        /*09de*/ 	.byte	0x06
	.zero		1


	//   ....[14]....
        /*09e0*/ 	.word	0x00000710
        /*09e4*/ 	.word	0x000000ff
        /*09e8*/ 	.word	0x00028c90
        /*09ec*/ 	.short	0x0100
        /*09ee*/ 	.byte	0x08
	.zero		1


	//   ....[15]....
        /*09f0*/ 	.word	0x00000720
        /*09f4*/ 	.word	0x000000ff
        /*09f8*/ 	.word	0x00028ca0
        /*09fc*/ 	.short	0x0100
        /*09fe*/ 	.byte	0x08
	.zero		1


	//   ....[16]....
        /*0a00*/ 	.word	0x00000730
        /*0a04*/ 	.word	0x000000ff
        /*0a08*/ 	.word	0x00028c98
        /*0a0c*/ 	.short	0x0100
        /*0a0e*/ 	.byte	0x08
	.zero		1


	//   ....[17]....
        /*0a10*/ 	.word	0x00000740
        /*0a14*/ 	.word	0x000000ff
        /*0a18*/ 	.word	0x00028ca8
        /*0a1c*/ 	.short	0x0100
        /*0a1e*/ 	.byte	0x08
	.zero		1


	//   ....[18]....
        /*0a20*/ 	.word	0x00000870
        /*0a24*/ 	.word	0x000000ff
        /*0a28*/ 	.word	0x00028cb0
        /*0a2c*/ 	.short	0x0100
        /*0a2e*/ 	.byte	0x08
	.zero		1


	//   ....[19]....
        /*0a30*/ 	.word	0x00000880
        /*0a34*/ 	.word	0x000000ff
        /*0a38*/ 	.word	0x00028cc0
        /*0a3c*/ 	.short	0x0100
        /*0a3e*/ 	.byte	0x08
	.zero		1


	//   ....[20]....
        /*0a40*/ 	.word	0x00000890
        /*0a44*/ 	.word	0x000000ff
        /*0a48*/ 	.word	0x00028cb8
        /*0a4c*/ 	.short	0x0100
        /*0a4e*/ 	.byte	0x08
	.zero		1


	//   ....[21]....
        /*0a50*/ 	.word	0x000008a0
        /*0a54*/ 	.word	0x000000ff
        /*0a58*/ 	.word	0x00028cc8
        /*0a5c*/ 	.short	0x0100
        /*0a5e*/ 	.byte	0x08
	.zero		1


	//   ....[22]....
        /*0a60*/ 	.word	0x00001be0
        /*0a64*/ 	.word	0x000000ff
        /*0a68*/ 	.word	0x00028c50
        /*0a6c*/ 	.short	0x010a
        /*0a6e*/ 	.byte	0x15
	.zero		1


	//   ....[23]....
        /*0a70*/ 	.word	0x00001ea0
        /*0a74*/ 	.word	0x00000000
        /*0a78*/ 	.word	0x00000000
        /*0a7c*/ 	.short	0x0101
        /*0a7e*/ 	.byte	0x3f
	.zero		1


	//   ....[24]....
        /*0a80*/ 	.word	0x000027f0
        /*0a84*/ 	.word	0x000000ff
        /*0a88*/ 	.word	0x00028c50
        /*0a8c*/ 	.short	0x010a
        /*0a8e*/ 	.byte	0x15
	.zero		1


	//   ....[25]....
        /*0a90*/ 	.word	0x00002830
        /*0a94*/ 	.word	0x000000ff
        /*0a98*/ 	.word	0x00028c50
        /*0a9c*/ 	.short	0x010a
        /*0a9e*/ 	.byte	0x15
	.zero		1


	//   ....[26]....
        /*0aa0*/ 	.word	0x00002a00
        /*0aa4*/ 	.word	0x00000000
        /*0aa8*/ 	.word	0x00000000
        /*0aac*/ 	.short	0x0101
        /*0aae*/ 	.byte	0x3f
	.zero		1


	//   ....[27]....
        /*0ab0*/ 	.word	0x00003ac0
        /*0ab4*/ 	.word	0x000000ff
        /*0ab8*/ 	.word	0x00028c00
        /*0abc*/ 	.short	0x010a
        /*0abe*/ 	.byte	0x2e
	.zero		1


	//   ....[28]....
        /*0ac0*/ 	.word	0x00003b40
        /*0ac4*/ 	.word	0x00000007
        /*0ac8*/ 	.word	0x00028c30
        /*0acc*/ 	.short	0x010a
        /*0ace*/ 	.byte	0x3f
	.zero		1


	//   ....[29]....
        /*0ad0*/ 	.word	0x00003b80
        /*0ad4*/ 	.word	0x00000007
        /*0ad8*/ 	.word	0x00028c30
        /*0adc*/ 	.short	0x010a
        /*0ade*/ 	.byte	0x3f
	.zero		1


	//   ....[30]....
        /*0ae0*/ 	.word	0x00004910
        /*0ae4*/ 	.word	0x00000003
        /*0ae8*/ 	.word	0x00000000
        /*0aec*/ 	.short	0x0101
        /*0aee*/ 	.byte	0x3f
	.zero		1


	//   ....[31]....
        /*0af0*/ 	.word	0x00004db0
        /*0af4*/ 	.word	0x00000007
        /*0af8*/ 	.word	0x00028c50
        /*0afc*/ 	.short	0x010a
        /*0afe*/ 	.byte	0x3f
	.zero		1


	//   ....[32]....
        /*0b00*/ 	.word	0x00004df0
        /*0b04*/ 	.word	0x00000007
        /*0b08*/ 	.word	0x00028c50
        /*0b0c*/ 	.short	0x010a
        /*0b0e*/ 	.byte	0x3f
	.zero		1


	//   ....[33]....
        /*0b10*/ 	.word	0x00005110
        /*0b14*/ 	.word	0x00000007
        /*0b18*/ 	.word	0x00000000
        /*0b1c*/ 	.short	0x0101
        /*0b1e*/ 	.byte	0x3f
	.zero		1


	//   ....[34]....
        /*0b20*/ 	.word	0x00005210
        /*0b24*/ 	.word	0x000000ff
        /*0b28*/ 	.word	0x00028c30
        /*0b2c*/ 	.short	0x010a
        /*0b2e*/ 	.byte	0x18
	.zero		1


	//   ....[35]....
        /*0b30*/ 	.word	0x00005250
        /*0b34*/ 	.word	0x000000ff
        /*0b38*/ 	.word	0x00028c30
        /*0b3c*/ 	.short	0x010a
        /*0b3e*/ 	.byte	0x18
	.zero		1


	//   ....[36]....
        /*0b40*/ 	.word	0x00005fa0
        /*0b44*/ 	.word	0x000000a7
        /*0b48*/ 	.word	0x00000000
        /*0b4c*/ 	.short	0x0101
        /*0b4e*/ 	.byte	0x3f
	.zero		1


	//   ....[37]....
        /*0b50*/ 	.word	0x00006c30
        /*0b54*/ 	.word	0x000000ff
        /*0b58*/ 	.word	0x00028c50
        /*0b5c*/ 	.short	0x010a
        /*0b5e*/ 	.byte	0x18
	.zero		1


	//   ....[38]....
        /*0b60*/ 	.word	0x00006c70
        /*0b64*/ 	.word	0x000000ff
        /*0b68*/ 	.word	0x00028c50
        /*0b6c*/ 	.short	0x010a
        /*0b6e*/ 	.byte	0x18
	.zero		1


	//   ....[39]....
        /*0b70*/ 	.word	0x00006f10
        /*0b74*/ 	.word	0x000000aa
        /*0b78*/ 	.word	0x00000000
        /*0b7c*/ 	.short	0x0101
        /*0b7e*/ 	.byte	0x3f
	.zero		1


	//   ....[40]....
        /*0b80*/ 	.word	0x00007030
        /*0b84*/ 	.word	0x000000ff
        /*0b88*/ 	.word	0x00028c30
        /*0b8c*/ 	.short	0x010a
        /*0b8e*/ 	.byte	0x17
	.zero		1


	//   ....[41]....
        /*0b90*/ 	.word	0x00007070
        /*0b94*/ 	.word	0x000000ff
        /*0b98*/ 	.word	0x00028c30
        /*0b9c*/ 	.short	0x010a
        /*0b9e*/ 	.byte	0x17
	.zero		1


	//   ....[42]....
        /*0ba0*/ 	.word	0x00007b40
        /*0ba4*/ 	.word	0x0000009a
        /*0ba8*/ 	.word	0x00000000
        /*0bac*/ 	.short	0x0101
        /*0bae*/ 	.byte	0x3f
	.zero		1


	//   ....[43]....
        /*0bb0*/ 	.word	0x00008510
        /*0bb4*/ 	.word	0x000000ff
        /*0bb8*/ 	.word	0x00028c50
        /*0bbc*/ 	.short	0x010a
        /*0bbe*/ 	.byte	0x17
	.zero		1


	//   ....[44]....
        /*0bc0*/ 	.word	0x00008550
        /*0bc4*/ 	.word	0x000000ff
        /*0bc8*/ 	.word	0x00028c50
        /*0bcc*/ 	.short	0x010a
        /*0bce*/ 	.byte	0x17
	.zero		1


	//   ....[45]....
        /*0bd0*/ 	.word	0x000087e0
        /*0bd4*/ 	.word	0x000000aa
        /*0bd8*/ 	.word	0x00000000
        /*0bdc*/ 	.short	0x0101
        /*0bde*/ 	.byte	0x3f
	.zero		1


	//   ....[46]....
        /*0be0*/ 	.word	0x0000af50
        /*0be4*/ 	.word	0x000000ff
        /*0be8*/ 	.word	0x00000000
        /*0bec*/ 	.short	0x0101
        /*0bee*/ 	.byte	0x04
	.zero		1


	//   ....[47]....
        /*0bf0*/ 	.word	0x0000de30
        /*0bf4*/ 	.word	0x00000000
        /*0bf8*/ 	.word	0x00028c40
        /*0bfc*/ 	.short	0x010a
        /*0bfe*/ 	.byte	0x3f
	.zero		1


	//   ....[48]....
        /*0c00*/ 	.word	0x0000e9b0
        /*0c04*/ 	.word	0x00000008
        /*0c08*/ 	.word	0x00028c00
        /*0c0c*/ 	.short	0x0107
        /*0c0e*/ 	.byte	0x3f
	.zero		1


	//   ....[49]....
        /*0c10*/ 	.word	0x0000eab0
        /*0c14*/ 	.word	0x00000002
        /*0c18*/ 	.word	0x00028c00
        /*0c1c*/ 	.short	0x0101
        /*0c1e*/ 	.byte	0x3f
	.zero		1


	//   ....[50]....
        /*0c20*/ 	.word	0x0000ead0
        /*0c24*/ 	.word	0x00000002
        /*0c28*/ 	.word	0x00028c20
        /*0c2c*/ 	.short	0x010a
        /*0c2e*/ 	.byte	0x3f
	.zero		1


	//   ....[51]....
        /*0c30*/ 	.word	0x0000ebe0
        /*0c34*/ 	.word	0x00000000
        /*0c38*/ 	.word	0x00028c60
        /*0c3c*/ 	.short	0x010a
        /*0c3e*/ 	.byte	0x3f
	.zero		1


	//   ....[52]....
        /*0c40*/ 	.word	0x0000f8c0
        /*0c44*/ 	.word	0x00000003
        /*0c48*/ 	.word	0x00028c40
        /*0c4c*/ 	.short	0x010a
        /*0c4e*/ 	.byte	0x3f
	.zero		1


	//   ....[53]....
        /*0c50*/ 	.word	0x0000fb20
        /*0c54*/ 	.word	0x00000003
        /*0c58*/ 	.word	0x00028c60
        /*0c5c*/ 	.short	0x010a
        /*0c5e*/ 	.byte	0x3f
	.zero		1


	//   ....[54]....
        /*0c60*/ 	.word	0x000107a0
        /*0c64*/ 	.word	0x00000004
        /*0c68*/ 	.word	0x00028c40
        /*0c6c*/ 	.short	0x010a
        /*0c6e*/ 	.byte	0x3f
	.zero		1


	//   ....[55]....
        /*0c70*/ 	.word	0x000109f0
        /*0c74*/ 	.word	0x00000004
        /*0c78*/ 	.word	0x00028c60
        /*0c7c*/ 	.short	0x010a
        /*0c7e*/ 	.byte	0x3f
	.zero		1


	//   ....[56]....
        /*0c80*/ 	.word	0x00011600
        /*0c84*/ 	.word	0x00000004
        /*0c88*/ 	.word	0x00028c40
        /*0c8c*/ 	.short	0x010a
        /*0c8e*/ 	.byte	0x3f
	.zero		1


	//   ....[57]....
        /*0c90*/ 	.word	0x00011860
        /*0c94*/ 	.word	0x00000004
        /*0c98*/ 	.word	0x00028c60
        /*0c9c*/ 	.short	0x010a
        /*0c9e*/ 	.byte	0x3f
	.zero		1


	//   ....[58]....
        /*0ca0*/ 	.word	0x000130d0
        /*0ca4*/ 	.word	0x00000000
        /*0ca8*/ 	.word	0x00028c20
        /*0cac*/ 	.short	0x010a
        /*0cae*/ 	.byte	0x3f
	.zero		1


	//   ....[59]....
        /*0cb0*/ 	.word	0x00013290
        /*0cb4*/ 	.word	0x00000006
        /*0cb8*/ 	.word	0x00000000
        /*0cbc*/ 	.short	0x010a
        /*0cbe*/ 	.byte	0x3f
	.zero		1


	//   ....[60]....
        /*0cc0*/ 	.word	0x00013300
        /*0cc4*/ 	.word	0x00000007
        /*0cc8*/ 	.word	0x00000000
        /*0ccc*/ 	.short	0x010a
        /*0cce*/ 	.byte	0x3f
	.zero		1


	//   ....[61]....
        /*0cd0*/ 	.word	0x00013370
        /*0cd4*/ 	.word	0x00000004
        /*0cd8*/ 	.word	0x00000000
        /*0cdc*/ 	.short	0x010a
        /*0cde*/ 	.byte	0x3f
	.zero		1


	//   ....[62]....
        /*0ce0*/ 	.word	0x000133a0
        /*0ce4*/ 	.word	0x00000003
        /*0ce8*/ 	.word	0x00000000
        /*0cec*/ 	.short	0x010a
        /*0cee*/ 	.byte	0x3f
	.zero		1


	//   ....[63]....
        /*0cf0*/ 	.word	0x00013410
        /*0cf4*/ 	.word	0x00000003
        /*0cf8*/ 	.word	0x00028c50
        /*0cfc*/ 	.short	0x010a
        /*0cfe*/ 	.byte	0x3f
	.zero		1


	//   ....[64]....
        /*0d00*/ 	.word	0x00013470
        /*0d04*/ 	.word	0x00000003
        /*0d08*/ 	.word	0x00028c50
        /*0d0c*/ 	.short	0x010a
        /*0d0e*/ 	.byte	0x3f
	.zero		1


	//   ....[65]....
        /*0d10*/ 	.word	0x000134d0
        /*0d14*/ 	.word	0x00000003
        /*0d18*/ 	.word	0x00028c00
        /*0d1c*/ 	.short	0x010a
        /*0d1e*/ 	.byte	0x3f
	.zero		1


	//   ....[66]....
        /*0d20*/ 	.word	0x00013520
        /*0d24*/ 	.word	0x00000007
        /*0d28*/ 	.word	0x00028c30
        /*0d2c*/ 	.short	0x010a
        /*0d2e*/ 	.byte	0x3f
	.zero		1


	//   ....[67]....
        /*0d30*/ 	.word	0x00013570
        /*0d34*/ 	.word	0x00000007
        /*0d38*/ 	.word	0x00028c50
        /*0d3c*/ 	.short	0x010a
        /*0d3e*/ 	.byte	0x3f
	.zero		1


	//   ....[68]....
        /*0d40*/ 	.word	0x000135d0
        /*0d44*/ 	.word	0x00000006
        /*0d48*/ 	.word	0x00028c30
        /*0d4c*/ 	.short	0x010a
        /*0d4e*/ 	.byte	0x3f
	.zero		1


	//   ....[69]....
        /*0d50*/ 	.word	0x00013620
        /*0d54*/ 	.word	0x000000aa
        /*0d58*/ 	.word	0x00028c50
        /*0d5c*/ 	.short	0x010a
        /*0d5e*/ 	.byte	0x3f
	.zero		1


	//   ....[70]....
        /*0d60*/ 	.word	0x00013680
        /*0d64*/ 	.word	0x00000006
        /*0d68*/ 	.word	0x00028c30
        /*0d6c*/ 	.short	0x010a
        /*0d6e*/ 	.byte	0x3f
	.zero		1


	//   ....[71]....
        /*0d70*/ 	.word	0x000136d0
        /*0d74*/ 	.word	0x000000aa
        /*0d78*/ 	.word	0x00028c50
        /*0d7c*/ 	.short	0x010a
        /*0d7e*/ 	.byte	0x3f
	.zero		1


	//   ....[72]....
        /*0d80*/ 	.word	0x00013870
        /*0d84*/ 	.word	0x00000000
        /*0d88*/ 	.word	0x00028c40
        /*0d8c*/ 	.short	0x010a
        /*0d8e*/ 	.byte	0x3f
	.zero		1


	//   ....[73]....
        /*0d90*/ 	.word	0x00013de0
        /*0d94*/ 	.word	0x00000002
        /*0d98*/ 	.word	0x00028c20
        /*0d9c*/ 	.short	0x010a
        /*0d9e*/ 	.byte	0x3f
	.zero		1


	//   ....[74]....
        /*0da0*/ 	.word	0x00013e30
        /*0da4*/ 	.word	0x00000000
        /*0da8*/ 	.word	0x00028c60
        /*0dac*/ 	.short	0x010a
        /*0dae*/ 	.byte	0x3f
	.zero		1


	//   ....[75]....
        /*0db0*/ 	.word	0x00013e80
        /*0db4*/ 	.word	0x00000003
        /*0db8*/ 	.word	0x00028c40
        /*0dbc*/ 	.short	0x010a
        /*0dbe*/ 	.byte	0x3f
	.zero		1


	//   ....[76]....
        /*0dc0*/ 	.word	0x00013ed0
        /*0dc4*/ 	.word	0x00000003
        /*0dc8*/ 	.word	0x00028c60
        /*0dcc*/ 	.short	0x010a
        /*0dce*/ 	.byte	0x3f
	.zero		1


	//   ....[77]....
        /*0dd0*/ 	.word	0x00013f20
        /*0dd4*/ 	.word	0x00000004
        /*0dd8*/ 	.word	0x00028c40
        /*0ddc*/ 	.short	0x010a
        /*0dde*/ 	.byte	0x3f
	.zero		1


	//   ....[78]....
        /*0de0*/ 	.word	0x00013f70
        /*0de4*/ 	.word	0x00000004
        /*0de8*/ 	.word	0x00028c60
        /*0dec*/ 	.short	0x010a
        /*0dee*/ 	.byte	0x3f
	.zero		1


	//   ....[79]....
        /*0df0*/ 	.word	0x00013fc0
        /*0df4*/ 	.word	0x00000004
        /*0df8*/ 	.word	0x00028c40
        /*0dfc*/ 	.short	0x010a
        /*0dfe*/ 	.byte	0x3f
	.zero		1


	//   ....[80]....
        /*0e00*/ 	.word	0x00014010
        /*0e04*/ 	.word	0x00000004
        /*0e08*/ 	.word	0x00028c60
        /*0e0c*/ 	.short	0x010a
        /*0e0e*/ 	.byte	0x3f
	.zero		1


	//   ....[81]....
        /*0e10*/ 	.word	0x000149a0
        /*0e14*/ 	.word	0x00000000
        /*0e18*/ 	.word	0x00028c20
        /*0e1c*/ 	.short	0x010a
        /*0e1e*/ 	.byte	0x3f
	.zero		1


	//   ....[82]....
        /*0e20*/ 	.word	0x00014b40
        /*0e24*/ 	.word	0x00000006
        /*0e28*/ 	.word	0x00000000
        /*0e2c*/ 	.short	0x010a
        /*0e2e*/ 	.byte	0x3f
	.zero		1


	//   ....[83]....
        /*0e30*/ 	.word	0x00014b90
        /*0e34*/ 	.word	0x00000007
        /*0e38*/ 	.word	0x00000000
        /*0e3c*/ 	.short	0x010a
        /*0e3e*/ 	.byte	0x3f
	.zero		1


	//   ....[84]....
        /*0e40*/ 	.word	0x00014be0
        /*0e44*/ 	.word	0x00000004
        /*0e48*/ 	.word	0x00000000
        /*0e4c*/ 	.short	0x010a
        /*0e4e*/ 	.byte	0x3f
	.zero		1


	//----- nvinfo : EIATTR_NUM_MBARRIERS
	.align		4
.L_1037:
        /*0e50*/ 	.byte	0x03, 0x38
        /*0e52*/ 	.short	0x0016


	//----- nvinfo : EIATTR_EXIT_INSTR_OFFSETS
	.align		4
        /*0e54*/ 	.byte	0x04, 0x1c
        /*0e56*/ 	.short	(.L_1039 - .L_1038)


	//   ....[0]....
.L_1038:
        /*0e58*/ 	.word	0x00000a50


	//   ....[1]....
        /*0e5c*/ 	.word	0x0000c250


	//   ....[2]....
        /*0e60*/ 	.word	0x000133f0


	//----- nvinfo : EIATTR_MAX_THREADS
	.align		4
.L_1039:
        /*0e64*/ 	.byte	0x04, 0x05
        /*0e66*/ 	.short	(.L_1041 - .L_1040)
.L_1040:
        /*0e68*/ 	.word	0x00000180
        /*0e6c*/ 	.word	0x00000001
        /*0e70*/ 	.word	0x00000001


	//----- nvinfo : EIATTR_CRS_STACK_SIZE
	.align		4
.L_1041:
        /*0e74*/ 	.byte	0x04, 0x1e
        /*0e76*/ 	.short	(.L_1043 - .L_1042)
.L_1042:
        /*0e78*/ 	.word	0x00000000


	//----- nvinfo : EIATTR_CBANK_PARAM_SIZE
	.align		4
.L_1043:
        /*0e7c*/ 	.byte	0x03, 0x19
        /*0e7e*/ 	.short	0x0af0


	//----- nvinfo : EIATTR_PARAM_CBANK
	.align		4
        /*0e80*/ 	.byte	0x04, 0x0a
        /*0e82*/ 	.short	(.L_1045 - .L_1044)
	.align		4
.L_1044:
        /*0e84*/ 	.word	index@(.nv.constant0._ZN7cutlass13device_kernelIN5flash11enable_sm90INS1_16FlashAttnFwdSm90INS1_25CollectiveMainloopFwdSm90ILi2EN4cute5tupleIJNS5_1CILi1EEES8_S8_EEENS6_IJNS7_ILi64EEESA_SA_EEELi512ENS_10bfloat16_tEfNS_4arch4Sm90ELb1ELb0ELb0ELb1ELb0ELb0ELb0ELb0ELb0ELb1ELb0ELb0EEENS1_21CollectiveEpilogueFwdINS6_IJSA_NS7_ILi512EEESA_EEES9_SC_SE_Li256ELb1ELb1ELb0ELb0EEENS1_36VarlenDynamicPersistentTileSchedulerILi64ELi64ELi256ELi128ELb0ELb1ELb1ELb1ELb1ELb1EEEEEEEEEvNT_6ParamsE)
        /*0e88*/ 	.short	0x0210
        /*0e8a*/ 	.short	0x0af0


	//----- nvinfo : EIATTR_SW_WAR
	.align		4
.L_1045:
        /*0e8c*/ 	.byte	0x04, 0x36
        /*0e8e*/ 	.short	(.L_1047 - .L_1046)
.L_1046:
        /*0e90*/ 	.word	0x00000008
.L_1047:


//--------------------- .nv.info._ZN7cutlass13device_kernelIN5flash11enable_sm90INS1_16FlashAttnFwdSm90INS1_25CollectiveMainloopFwdSm90ILi2EN4cute5tupleIJNS5_1CILi1EEES8_S8_EEENS6_IJNS7_ILi64EEESA_SA_EEELi512ENS_10bfloat16_tEfNS_4arch4Sm90ELb1ELb0ELb0ELb1ELb0ELb1ELb0ELb0ELb0ELb1ELb0ELb0EEENS1_21CollectiveEpilogueFwdINS6_IJSA_NS7_ILi512EEESA_EEES9_SC_SE_Li256ELb1ELb1ELb0ELb0EEENS1_36VarlenDynamicPersistentTileSchedulerILi64ELi64ELi256ELi128ELb0ELb1ELb1ELb1ELb1ELb1EEEEEEEEEvNT_6ParamsE --------------------------
	.section	.nv.info._ZN7cutlass13device_kernelIN5flash11enable_sm90INS1_16FlashAttnFwdSm90INS1_25CollectiveMainloopFwdSm90ILi2EN4cute5tupleIJNS5_1CILi1EEES8_S8_EEENS6_IJNS7_ILi64EEESA_SA_EEELi512ENS_10bfloat16_tEfNS_4arch4Sm90ELb1ELb0ELb0ELb1ELb0ELb1ELb0ELb0ELb0ELb1ELb0ELb0EEENS1_21CollectiveEpilogueFwdINS6_IJSA_NS7_ILi512EEESA_EEES9_SC_SE_Li256ELb1ELb1ELb0ELb0EEENS1_36VarlenDynamicPersistentTileSchedulerILi64ELi64ELi256ELi128ELb0ELb1ELb1ELb1ELb1ELb1EEEEEEEEEvNT_6ParamsE,"",@"SHT_CUDA_INFO"
	.sectionflags	@""
	.align	4


	//----- nvinfo : EIATTR_CUDA_API_VERSION
	.align		4
        /*0000*/ 	.byte	0x04, 0x37
        /*0002*/ 	.short	(.L_1049 - .L_1048)
.L_1048:
        /*0004*/ 	.word	0x00000082


	//----- nvinfo : EIATTR_KPARAM_INFO
	.align		4
.L_1049:
        /*0008*/ 	.byte	0x04, 0x17
        /*000a*/ 	.short	(.L_1051 - .L_1050)
.L_1050:
        /*000c*/ 	.word	0x00000000
        /*0010*/ 	.short	0x0000
        /*0012*/ 	.short	0x0070
        /*0014*/ 	.byte	0x00, 0xf0, 0x01, 0x2a


	//----- nvinfo : EIATTR_SPARSE_MMA_MASK
	.align		4
.L_1051:
        /*0018*/ 	.byte	0x03, 0x50
        /*001a*/ 	.short	0x0000


	//----- nvinfo : EIATTR_MAXREG_COUNT
	.align		4
        /*001c*/ 	.byte	0x03, 0x1b
        /*001e*/ 	.short	0x00a8


	//----- nvinfo : EIATTR_NUM_BARRIERS
	.align		4
        /*0020*/ 	.byte	0x02, 0x4c
        /*0022*/ 	.byte	0x10
	.zero		1


	//----- nvinfo : EIATTR_EXTERNS
	.align		4
        /*0024*/ 	.byte	0x04, 0x0f
        /*0026*/ 	.short	(.L_1053 - .L_1052)


	//   ....[0]....
	.align		4
.L_1052:
        /*0028*/ 	.word	index@(__assertfail)


	//----- nvinfo : EIATTR_ANNOTATIONS
	.align		4
.L_1053:
        /*002c*/ 	.byte	0x04, 0x55
        /*002e*/ 	.short	(.L_1055 - .L_1054)


	//   ....[0]....
.L_1054:
        /* <DEDUP_REMOVED lines=100> */


	//----- nvinfo : EIATTR_MERCURY_ISA_VERSION
	.align		4
.L_1055:
        /*0658*/ 	.byte	0x03, 0x5f
        /*065a*/ 	.short	0x0101


	//----- nvinfo : EIATTR_UNUSED_LOAD_BYTE_OFFSET
	.align		4
        /*065c*/ 	.byte	0x04, 0x44
        /*065e*/ 	.short	(.L_1057 - .L_1056)


	//   ....[0]....
.L_1056:
        /*0660*/ 	.word	0x00000a90
        /*0664*/ 	.word	0x0000fff0


	//   ....[1]....
        /*0668*/ 	.word	0x0000f720
        /*066c*/ 	.word	0x0000fff0


	//----- nvinfo : EIATTR_INT_WARP_WIDE_INSTR_OFFSETS
	.align		4
.L_1057:
        /*0670*/ 	.byte	0x04, 0x31
        /*0672*/ 	.short	(.L_1059 - .L_1058)


	//   ....[0]....
.L_1058:
        /*0674*/ 	.word	0x00000190


	//   ....[1]....
        /*0678*/ 	.word	0x000001d0


	//   ....[2]....
        /*067c*/ 	.word	0x000002a0


	//   ....[3]....
        /*0680*/ 	.word	0x00015660


	//   ....[4]....
        /*0684*/ 	.word	0x000156f0


	//   ....[5]....
        /*0688*/ 	.word	0x0001a3d0


	//   ....[6]....
        /*068c*/ 	.word	0x0001a460


	//----- nvinfo : EIATTR_COOP_GROUP_MASK_REGIDS
	.align		4
.L_1059:
        /*0690*/ 	.byte	0x04, 0x29
        /*0692*/ 	.short	(.L_1061 - .L_1060)


	//   ....[0]....
.L_1060:
        /*0694*/ 	.word	0xffffffff


	//   ....[1]....
        /*0698*/ 	.word	0xffffffff


	//   ....[2]....
        /*069c*/ 	.word	0xffffffff


	//   ....[3]....
        /*06a0*/ 	.word	0xffffffff


	//   ....[4]....
        /*06a4*/ 	.word	0xffffffff


	//   ....[5]....
        /*06a8*/ 	.word	0xffffffff


	//   ....[6]....
        /*06ac*/ 	.word	0xffffffff


	//   ....[7]....
        /*06b0*/ 	.word	0xffffffff


	//   ....[8]....
        /*06b4*/ 	.word	0xffffffff


	//   ....[9]....
        /*06b8*/ 	.word	0xffffffff


	//   ....[10]....
        /*06bc*/ 	.word	0xffffffff


	//   ....[11]....
        /*06c0*/ 	.word	0xffffffff


	//   ....[12]....
        /*06c4*/ 	.word	0xffffffff


	//   ....[13]....
        /*06c8*/ 	.word	0xffffffff


	//   ....[14]....
        /*06cc*/ 	.word	0xffffffff


	//   ....[15]....
        /*06d0*/ 	.word	0xffffffff


	//   ....[16]....
        /*06d4*/ 	.word	0xffffffff


	//   ....[17]....
        /*06d8*/ 	.word	0xffffffff


	//   ....[18]....
        /*06dc*/ 	.word	0xffffffff


	//   ....[19]....
        /*06e0*/ 	.word	0xffffffff


	//   ....[20]....
        /*06e4*/ 	.word	0xffffffff


	//   ....[21]....
        /*06e8*/ 	.word	0xffffffff


	//   ....[22]....
        /*06ec*/ 	.word	0xffffffff


	//   ....[23]....
        /*06f0*/ 	.word	0xffffffff


	//   ....[24]....
        /*06f4*/ 	.word	0xffffffff


	//   ....[25]....
        /*06f8*/ 	.word	0xffffffff


	//   ....[26]....
        /*06fc*/ 	.word	0xffffffff


	//   ....[27]....
        /*0700*/ 	.word	0xffffffff


	//   ....[28]....
        /*0704*/ 	.word	0xffffffff


	//   ....[29]....
        /*0708*/ 	.word	0xffffffff


	//   ....[30]....
        /*070c*/ 	.word	0xffffffff


	//   ....[31]....
        /*0710*/ 	.word	0xffffffff


	//   ....[32]....
        /*0714*/ 	.word	0xffffffff


	//   ....[33]....
        /*0718*/ 	.word	0xffffffff


	//   ....[34]....
        /*071c*/ 	.word	0xffffffff


	//   ....[35]....
        /*0720*/ 	.word	0xffffffff


	//   ....[36]....
        /*0724*/ 	.word	0xffffffff


	//   ....[37]....
        /*0728*/ 	.word	0xffffffff


	//   ....[38]....
        /*072c*/ 	.word	0xffffffff


	//   ....[39]....
        /*0730*/ 	.word	0xffffffff


	//   ....[40]....
        /*0734*/ 	.word	0xffffffff


	//   ....[41]....
        /*0738*/ 	.word	0xffffffff


	//   ....[42]....
        /*073c*/ 	.word	0xffffffff


	//   ....[43]....
        /*0740*/ 	.word	0xffffffff


	//   ....[44]....
        /*0744*/ 	.word	0xffffffff


	//   ....[45]....
        /*0748*/ 	.word	0xffffffff


	//   ....[46]....
        /*074c*/ 	.word	0xffffffff


	//   ....[47]....
        /*0750*/ 	.word	0xffffffff


	//   ....[48]....
        /*0754*/ 	.word	0xffffffff


	//   ....[49]....
        /*0758*/ 	.word	0xffffffff


	//   ....[50]....
        /*075c*/ 	.word	0xffffffff


	//   ....[51]....
        /*0760*/ 	.word	0xffffffff


	//   ....[52]....
        /*0764*/ 	.word	0xffffffff


	//   ....[53]....
        /*0768*/ 	.word	0xffffffff


	//   ....[54]....
        /*076c*/ 	.word	0xffffffff


	//   ....[55]....
        /*0770*/ 	.word	0xffffffff


	//   ....[56]....
        /*0774*/ 	.word	0xffffffff


	//   ....[57]....
        /*0778*/ 	.word	0xffffffff


	//   ....[58]....
        /*077c*/ 	.word	0xffffffff


	//   ....[59]....
        /*0780*/ 	.word	0xffffffff


	//   ....[60]....
        /*0784*/ 	.word	0xffffffff


	//   ....[61]....
        /*0788*/ 	.word	0xffffffff


	//   ....[62]....
        /*078c*/ 	.word	0xffffffff


	//   ....[63]....
        /*0790*/ 	.word	0xffffffff


	//   ....[64]....
        /*0794*/ 	.word	0xffffffff


	//   ....[65]....
        /*0798*/ 	.word	0xffffffff


	//   ....[66]....
        /*079c*/ 	.word	0xffffffff


	//   ....[67]....
        /*07a0*/ 	.word	0xffffffff


	//   ....[68]....
        /*07a4*/ 	.word	0xffffffff


	//   ....[69]....
        /*07a8*/ 	.word	0xffffffff


	//   ....[70]....
        /*07ac*/ 	.word	0xffffffff


	//   ....[71]....
        /*07b0*/ 	.word	0xffffffff


	//   ....[72]....
        /*07b4*/ 	.word	0xffffffff


	//   ....[73]....
        /*07b8*/ 	.word	0xffffffff


	//   ....[74]....
        /*07bc*/ 	.word	0xffffffff


	//   ....[75]....
        /*07c0*/ 	.word	0xffffffff


	//   ....[76]....
        /*07c4*/ 	.word	0xffffffff


	//   ....[77]....
        /*07c8*/ 	.word	0xffffffff


	//   ....[78]....
        /*07cc*/ 	.word	0xffffffff


	//   ....[79]....
        /*07d0*/ 	.word	0xffffffff


	//   ....[80]....
        /*07d4*/ 	.word	0xffffffff


	//   ....[81]....
        /*07d8*/ 	.word	0xffffffff


	//   ....[82]....
        /*07dc*/ 	.word	0xffffffff


	//   ....[83]....
        /*07e0*/ 	.word	0xffffffff


	//   ....[84]....
        /*07e4*/ 	.word	0xffffffff


	//   ....[85]....
        /*07e8*/ 	.word	0xffffffff


	//   ....[86]....
        /*07ec*/ 	.word	0xffffffff


	//   ....[87]....
        /*07f0*/ 	.word	0xffffffff


	//   ....[88]....
        /*07f4*/ 	.word	0xffffffff


	//   ....[89]....
        /*07f8*/ 	.word	0xffffffff


	//   ....[90]....
        /*07fc*/ 	.word	0xffffffff


	//   ....[91]....
        /*0800*/ 	.word	0xffffffff


	//   ....[92]....
        /*0804*/ 	.word	0xffffffff


	//   ....[93]....
        /*0808*/ 	.word	0xffffffff


	//   ....[94]....
        /*080c*/ 	.word	0xffffffff


	//   ....[95]....
        /*0810*/ 	.word	0xffffffff


	//   ....[96]....
        /*0814*/ 	.word	0xffffffff


	//   ....[97]....
        /*0818*/ 	.word	0xffffffff


	//   ....[98]....
        /*081c*/ 	.word	0xffffffff


	//   ....[99]....
        /*0820*/ 	.word	0xffffffff


	//   ....[100]....
        /*0824*/ 	.word	0xffffffff


	//   ....[101]....
        /*0828*/ 	.word	0xffffffff


	//   ....[102]....
        /*082c*/ 	.word	0xffffffff


	//   ....[103]....
        /*0830*/ 	.word	0xffffffff


	//   ....[104]....
        /*0834*/ 	.word	0xffffffff


	//   ....[105]....
        /*0838*/ 	.word	0x0500000f


	//   ....[106]....
        /*083c*/ 	.word	0x0500000f


	//   ....[107]....
        /*0840*/ 	.word	0x0500000f


	//   ....[108]....
        /*0844*/ 	.word	0x0500000f


	//   ....[109]....
        /*0848*/ 	.word	0x0500000f


	//   ....[110]....
        /*084c*/ 	.word	0x0500000f


	//   ....[111]....
        /*0850*/ 	.word	0x0500000f


	//   ....[112]....
        /*0854*/ 	.word	0x0500000f


	//   ....[113]....
        /*0858*/ 	.word	0x0500000f


	//   ....[114]....
        /*085c*/ 	.word	0x0500000f


	//   ....[115]....
        /*0860*/ 	.word	0x0500000f


	//   ....[116]....
        /*0864*/ 	.word	0x0500000f


	//   ....[117]....
        /*0868*/ 	.word	0x0500000f


	//   ....[118]....
        /*086c*/ 	.word	0x0500000f


	//   ....[119]....
        /*0870*/ 	.word	0x0500000f


	//   ....[120]....
        /*0874*/ 	.word	0x0500000f


	//   ....[121]....
        /*0878*/ 	.word	0x0500000f


	//   ....[122]....
        /*087c*/ 	.word	0x0500000f


	//   ....[123]....
        /*0880*/ 	.word	0x0500000f


	//   ....[124]....
        /*0884*/ 	.word	0x0500000f


	//   ....[125]....
        /*0888*/ 	.word	0x0500000f


	//   ....[126]....
        /*088c*/ 	.word	0x0500000f


	//   ....[127]....
        /*0890*/ 	.word	0x0500000f


	//   ....[128]....
        /*0894*/ 	.word	0x0500000f


	//   ....[129]....
        /*0898*/ 	.word	0x0500000f


	//   ....[130]....
        /*089c*/ 	.word	0x0500000f


	//   ....[131]....
        /*08a0*/ 	.word	0x0500000f


	//   ....[132]....
        /*08a4*/ 	.word	0x0500000f


	//   ....[133]....
        /*08a8*/ 	.word	0x0500000f


	//   ....[134]....
        /*08ac*/ 	.word	0x0500000f


	//   ....[135]....
        /*08b0*/ 	.word	0x0500000f


	//   ....[136]....
        /*08b4*/ 	.word	0x0500000f


	//   ....[137]....
        /*08b8*/ 	.word	0x0500000f


	//   ....[138]....
        /*08bc*/ 	.word	0x0500000f


	//   ....[139]....
        /*08c0*/ 	.word	0x0500000f


	//   ....[140]....
        /*08c4*/ 	.word	0x0500000f


	//   ....[141]....
        /*08c8*/ 	.word	0x0500000f


	//   ....[142]....
        /*08cc*/ 	.word	0x0500000f


	//   ....[143]....
        /*08d0*/ 	.word	0x0500000f


	//   ....[144]....
        /*08d4*/ 	.word	0x0500000f


	//   ....[145]....
        /*08d8*/ 	.word	0x0500000f


	//   ....[146]....
        /*08dc*/ 	.word	0x0500000f


	//   ....[147]....
        /*08e0*/ 	.word	0x0500000f


	//   ....[148]....
        /*08e4*/ 	.word	0x0500000f


	//----- nvinfo : EIATTR_COOP_GROUP_INSTR_OFFSETS
	.align		4
.L_1061:
        /*08e8*/ 	.byte	0x04, 0x28
        /*08ea*/ 	.short	(.L_1063 - .L_1062)


	//   ....[0]....
.L_1062:
        /*08ec*/ 	.word	0x00000060


	//   ....[1]....
        /*08f0*/ 	.word	0x000001a0


	//   ....[2]....
        /*08f4*/ 	.word	0x000001e0


	//   ....[3]....
        /*08f8*/ 	.word	0x000003d0


	//   ....[4]....
        /*08fc*/ 	.word	0x00000530


	//   ....[5]....
        /*0900*/ 	.word	0x00000650


	//   ....[6]....
        /*0904*/ 	.word	0x000007b0


	//   ....[7]....
        /*0908*/ 	.word	0x00004950


	//   ....[8]....
        /*090c*/ 	.word	0x000068c0


	//   ....[9]....
        /*0910*/ 	.word	0x00006ff0


	//   ....[10]....
        /*0914*/ 	.word	0x00007000


	//   ....[11]....
        /*0918*/ 	.word	0x00007010


	//   ....[12]....
        /*091c*/ 	.word	0x00007020


	//   ....[13]....
        /*0920*/ 	.word	0x00007320


	//   ....[14]....
        /*0924*/ 	.word	0x00007330


	//   ....[15]....
        /*0928*/ 	.word	0x00007340


	//   ....[16]....
        /*092c*/ 	.word	0x00007350


	//   ....[17]....
        /*0930*/ 	.word	0x00008630


	//   ....[18]....
        /*0934*/ 	.word	0x00008640


	//   ....[19]....
        /*0938*/ 	.word	0x00008650


	//   ....[20]....
        /*093c*/ 	.word	0x00008660


	//   ....[21]....
        /*0940*/ 	.word	0x000088a0


	//   ....[22]....
        /*0944*/ 	.word	0x000088b0


	//   ....[23]....
        /*0948*/ 	.word	0x000088c0


	//   ....[24]....
        /*094c*/ 	.word	0x000088d0


	//   ....[25]....
        /*0950*/ 	.word	0x00009e50


	//   ....[26]....
        /*0954*/ 	.word	0x00009e70


	//   ....[27]....
        /*0958*/ 	.word	0x0000a1f0


	//   ....[28]....
        /*095c*/ 	.word	0x0000a2f0


	//   ....[29]....
        /*0960*/ 	.word	0x0000a600


	//   ....[30]....
        /*0964*/ 	.word	0x0000a6b0


	//   ....[31]....
        /*0968*/ 	.word	0x0000b100


	//   ....[32]....
        /*096c*/ 	.word	0x0000b2f0


	//   ....[33]....
        /*0970*/ 	.word	0x0000b3d0


	//   ....[34]....
        /*0974*/ 	.word	0x0000baf0


	//   ....[35]....
        /*0978*/ 	.word	0x0000bbf0


	//   ....[36]....
        /*097c*/ 	.word	0x0000c230


	//   ....[37]....
        /*0980*/ 	.word	0x0000c400


	//   ....[38]....
        /*0984*/ 	.word	0x0000d190


	//   ....[39]....
        /*0988*/ 	.word	0x0000d6a0


	//   ....[40]....
        /*098c*/ 	.word	0x0000d6d0


	//   ....[41]....
        /*0990*/ 	.word	0x0000dca0


	//   ....[42]....
        /*0994*/ 	.word	0x0000de70


	//   ....[43]....
        /*0998*/ 	.word	0x0000ebe0


	//   ....[44]....
        /*099c*/ 	.word	0x0000ec30


	//   ....[45]....
        /*09a0*/ 	.word	0x0000ec60


	//   ....[46]....
        /*09a4*/ 	.word	0x0000ecd0


	//   ....[47]....
        /*09a8*/ 	.word	0x0000ecf0


	//   ....[48]....
        /*09ac*/ 	.word	0x000106d0


	//   ....[49]....
        /*09b0*/ 	.word	0x00010ba0


	//   ....[50]....
        /*09b4*/ 	.word	0x00010bd0


	//   ....[51]....
        /*09b8*/ 	.word	0x00010c00


	//   ....[52]....
        /*09bc*/ 	.word	0x00010c10


	//   ....[53]....
        /*09c0*/ 	.word	0x00011220


	//   ....[54]....
        /*09c4*/ 	.word	0x00011280


	//   ....[55]....
        /*09c8*/ 	.word	0x00011500


	//   ....[56]....
        /*09cc*/ 	.word	0x00011520


	//   ....[57]....
        /*09d0*/ 	.word	0x00012080


	//   ....[58]....
        /*09d4*/ 	.word	0x000120a0


	//   ....[59]....
        /*09d8*/ 	.word	0x000122d0


	//   ....[60]....
        /*09dc*/ 	.word	0x000122f0


	//   ....[61]....
        /*09e0*/ 	.word	0x000125a0


	//   ....[62]....
        /*09e4*/ 	.word	0x00012770


	//   ....[63]....
        /*09e8*/ 	.word	0x000127a0


	//   ....[64]....
        /*09ec*/ 	.word	0x000127d0


	//   ....[65]....
        /*09f0*/ 	.word	0x00012800


	//   ....[66]....
        /*09f4*/ 	.word	0x00012830


	//   ....[67]....
        /*09f8*/ 	.word	0x00012860


	//   ....[68]....
        /*09fc*/ 	.word	0x000129d0


	//   ....[69]....
        /*0a00*/ 	.word	0x00012a00


	//   ....[70]....
        /*0a04*/ 	.word	0x00012a30


	//   ....[71]....
        /*0a08*/ 	.word	0x00012a60


	//   ....[72]....
        /*0a0c*/ 	.word	0x00012a90


	//   ....[73]....
        /*0a10*/ 	.word	0x00012ac0


	//   ....[74]....
        /*0a14*/ 	.word	0x00012b60


	//   ....[75]....
        /*0a18*/ 	.word	0x00012bc0


	//   ....[76]....
        /*0a1c*/ 	.word	0x00012c50


	//   ....[77]....
        /*0a20*/ 	.word	0x00013a50


	//   ....[78]....
        /*0a24*/ 	.word	0x00015c60


	//   ....[79]....
        /*0a28*/ 	.word	0x00016810


	//   ....[80]....
        /*0a2c*/ 	.word	0x00016820


	//   ....[81]....
        /*0a30*/ 	.word	0x00016840


	//   ....[82]....
        /*0a34*/ 	.word	0x000168e0


	//   ....[83]....
        /*0a38*/ 	.word	0x00016910


	//   ....[84]....
        /*0a3c*/ 	.word	0x00016980


	//   ....[85]....
        /*0a40*/ 	.word	0x00016990


	//   ....[86]....
        /*0a44*/ 	.word	0x00016a00


	//   ....[87]....
        /*0a48*/ 	.word	0x0001a660


	//   ....[88]....
        /*0a4c*/ 	.word	0x0001a6c0


	//   ....[89]....
        /*0a50*/ 	.word	0x0001a6f0


	//   ....[90]....
        /*0a54*/ 	.word	0x0001a720


	//   ....[91]....
        /*0a58*/ 	.word	0x0001a750


	//   ....[92]....
        /*0a5c*/ 	.word	0x0001a780


	//   ....[93]....
        /*0a60*/ 	.word	0x0001a7b0


	//   ....[94]....
        /*0a64*/ 	.word	0x0001a7c0


	//   ....[95]....
        /*0a68*/ 	.word	0x0001a940


	//   ....[96]....
        /*0a6c*/ 	.word	0x0001a970


	//   ....[97]....
        /*0a70*/ 	.word	0x0001a9a0


	//   ....[98]....
        /*0a74*/ 	.word	0x0001a9d0


	//   ....[99]....
        /*0a78*/ 	.word	0x0001aa00


	//   ....[100]....
        /*0a7c*/ 	.word	0x0001aa30


	//   ....[101]....
        /*0a80*/ 	.word	0x0001aaf0


	//   ....[102]....
        /*0a84*/ 	.word	0x0001ab10


	//   ....[103]....
        /*0a88*/ 	.word	0x0001ab80


	//   ....[104]....
        /*0a8c*/ 	.word	0x0001b250


	//   ....[105]....
        /*0a90*/ 	.word	0x0001b730


	//   ....[106]....
        /*0a94*/ 	.word	0x0001b7c0


	//   ....[107]....
        /*0a98*/ 	.word	0x0001b810


	//   ....[108]....
        /*0a9c*/ 	.word	0x0001b860


	//   ....[109]....
        /*0aa0*/ 	.word	0x0001b8f0


	//   ....[110]....
        /*0aa4*/ 	.word	0x0001b980


	//   ....[111]....
        /*0aa8*/ 	.word	0x0001b9d0


	//   ....[112]....
        /*0aac*/ 	.word	0x0001ba20


	//   ....[113]....
        /*0ab0*/ 	.word	0x0001bb00


	//   ....[114]....
        /*0ab4*/ 	.word	0x0001bb90


	//   ....[115]....
        /*0ab8*/ 	.word	0x0001bbe0


	//   ....[116]....
        /*0abc*/ 	.word	0x0001bc40


	//   ....[117]....
        /*0ac0*/ 	.word	0x0001bce0


	//   ....[118]....
        /*0ac4*/ 	.word	0x0001bd70


	//   ....[119]....
        /*0ac8*/ 	.word	0x0001bdc0


	//   ....[120]....
        /*0acc*/ 	.word	0x0001be10


	//   ....[121]....
        /*0ad0*/ 	.word	0x0001c120


	//   ....[122]....
        /*0ad4*/ 	.word	0x0001c410


	//   ....[123]....
        /*0ad8*/ 	.word	0x0001c5c0


	//   ....[124]....
        /*0adc*/ 	.word	0x0001c610


	//   ....[125]....
        /*0ae0*/ 	.word	0x0001c670


	//   ....[126]....
        /*0ae4*/ 	.word	0x0001c710


	//   ....[127]....
        /*0ae8*/ 	.word	0x0001c7c0


	//   ....[128]....
        /*0aec*/ 	.word	0x0001c860


	//   ....[129]....
        /*0af0*/ 	.word	0x0001c920


	//   ....[130]....
        /*0af4*/ 	.word	0x0001ca00


	//   ....[131]....
        /*0af8*/ 	.word	0x0001cd30


	//   ....[132]....
        /*0afc*/ 	.word	0x0001cdd0


	//   ....[133]....
        /*0b00*/ 	.word	0x0001cef0


	//   ....[134]....
        /*0b04*/ 	.word	0x0001cf60


	//   ....[135]....
        /*0b08*/ 	.word	0x0001cfe0


	//   ....[136]....
        /*0b0c*/ 	.word	0x0001d060


	//   ....[137]....
        /*0b10*/ 	.word	0x0001d0e0


	//   ....[138]....
        /*0b14*/ 	.word	0x0001d170


	//   ....[139]....
        /*0b18*/ 	.word	0x0001d210


	//   ....[140]....
        /*0b1c*/ 	.word	0x0001d2b0


	//   ....[141]....
        /*0b20*/ 	.word	0x0001d320


	//   ....[142]....
        /*0b24*/ 	.word	0x0001d390


	//   ....[143]....
        /*0b28*/ 	.word	0x0001d400


	//   ....[144]....
        /*0b2c*/ 	.word	0x0001d480


	//   ....[145]....
        /*0b30*/ 	.word	0x0001d500


	//   ....[146]....
        /*0b34*/ 	.word	0x0001d5a0


	//   ....[147]....
        /*0b38*/ 	.word	0x0001d630


	//   ....[148]....
        /*0b3c*/ 	.word	0x0001d760


	//----- nvinfo : EIATTR_REG_RECONFIG
	.align		4
.L_1063:
        /*0b40*/ 	.byte	0x01, 0x54
	.zero		2


	//----- nvinfo : EIATTR_SYSCALL_OFFSETS
	.align		4
        /*0b44*/ 	.byte	0x04, 0x46
        /*0b46*/ 	.short	(.L_1065 - .L_1064)


	//   ....[0]....
.L_1064:
        /*0b48*/ 	.word	0x00001a10


	//   ....[1]....
        /*0b4c*/ 	.word	0x00001b60


	//   ....[2]....
        /*0b50*/ 	.word	0x00006a80


	//   ....[3]....
        /*0b54*/ 	.word	0x00006da0


	//   ....[4]....
        /*0b58*/ 	.word	0x00015860


	//   ....[5]....
        /*0b5c*/ 	.word	0x000159c0


	//   ....[6]....
        /*0b60*/ 	.word	0x00015ac0


	//   ....[7]....
        /*0b64*/ 	.word	0x00016430


	//----- nvinfo : EIATTR_MBARRIER_INSTR_OFFSETS
	.align		4
.L_1065:
        /*0b68*/ 	.byte	0x04, 0x39
        /*0b6a*/ 	.short	(.L_1067 - .L_1066)


	//   ....[0]....
.L_1066:
        /*0b6c*/ 	.word	0x000002c0
        /*0b70*/ 	.word	0x000000ff
        /*0b74*/ 	.word	0x00028c00
        /*0b78*/ 	.short	0x0100
        /*0b7a*/ 	.byte	0x08
	.zero		1


	//   ....[1]....
        /*0b7c*/ 	.word	0x000002d0
        /*0b80*/ 	.word	0x000000ff
        /*0b84*/ 	.word	0x00028c20
        /*0b88*/ 	.short	0x0100
        /*0b8a*/ 	.byte	0x08
	.zero		1


	//   ....[2]....
        /*0b8c*/ 	.word	0x00000380
        /*0b90*/ 	.word	0x000000ff
        /*0b94*/ 	.word	0x00028c30
        /*0b98*/ 	.short	0x0100
        /*0b9a*/ 	.byte	0x06
	.zero		1


	//   ....[3]....
        /*0b9c*/ 	.word	0x00000390
        /*0ba0*/ 	.word	0x000000ff
        /*0ba4*/ 	.word	0x00028c40
        /*0ba8*/ 	.short	0x0100
        /*0baa*/ 	.byte	0x06
	.zero		1


	//   ....[4]....
        /*0bac*/ 	.word	0x000003a0
        /*0bb0*/ 	.word	0x000000ff
        /*0bb4*/ 	.word	0x00028c38
        /*0bb8*/ 	.short	0x0100
        /*0bba*/ 	.byte	0x06
	.zero		1


	//   ....[5]....
        /*0bbc*/ 	.word	0x000003b0
        /*0bc0*/ 	.word	0x000000ff
        /*0bc4*/ 	.word	0x00028c48
        /*0bc8*/ 	.short	0x0100
        /*0bca*/ 	.byte	0x06
	.zero		1


	//   ....[6]....
        /*0bcc*/ 	.word	0x000004e0
        /*0bd0*/ 	.word	0x000000ff
        /*0bd4*/ 	.word	0x00028c50
        /*0bd8*/ 	.short	0x0100
        /*0bda*/ 	.byte	0x08
	.zero		1


	//   ....[7]....
        /*0bdc*/ 	.word	0x000004f0
        /*0be0*/ 	.word	0x000000ff
        /*0be4*/ 	.word	0x00028c60
        /*0be8*/ 	.short	0x0100
        /*0bea*/ 	.byte	0x08
	.zero		1


	//   ....[8]....
        /*0bec*/ 	.word	0x00000500
        /*0bf0*/ 	.word	0x000000ff
        /*0bf4*/ 	.word	0x00028c58
        /*0bf8*/ 	.short	0x0100
        /*0bfa*/ 	.byte	0x08
	.zero		1


	//   ....[9]....
        /*0bfc*/ 	.word	0x00000510
        /*0c00*/ 	.word	0x000000ff
        /*0c04*/ 	.word	0x00028c68
        /*0c08*/ 	.short	0x0100
        /*0c0a*/ 	.byte	0x08
	.zero		1


	//   ....[10]....
        /*0c0c*/ 	.word	0x00000600
        /*0c10*/ 	.word	0x000000ff
        /*0c14*/ 	.word	0x00028c70
        /*0c18*/ 	.short	0x0100
        /*0c1a*/ 	.byte	0x06
	.zero		1


	//   ....[11]....
        /*0c1c*/ 	.word	0x00000610
        /*0c20*/ 	.word	0x000000ff
        /*0c24*/ 	.word	0x00028c80
        /*0c28*/ 	.short	0x0100
        /*0c2a*/ 	.byte	0x06
	.zero		1


	//   ....[12]....
        /*0c2c*/ 	.word	0x00000620
        /*0c30*/ 	.word	0x000000ff
        /*0c34*/ 	.word	0x00028c78
        /*0c38*/ 	.short	0x0100
        /*0c3a*/ 	.byte	0x06
	.zero		1


	//   ....[13]....
        /*0c3c*/ 	.word	0x00000630
        /*0c40*/ 	.word	0x000000ff
        /*0c44*/ 	.word	0x00028c88
        /*0c48*/ 	.short	0x0100
        /*0c4a*/ 	.byte	0x06
	.zero		1


	//   ....[14]....
        /*0c4c*/ 	.word	0x00000760
        /*0c50*/ 	.word	0x000000ff
        /*0c54*/ 	.word	0x00028c90
        /*0c58*/ 	.short	0x0100
        /*0c5a*/ 	.byte	0x08
	.zero		1


	//   ....[15]....
        /*0c5c*/ 	.word	0x00000770
        /*0c60*/ 	.word	0x000000ff
        /*0c64*/ 	.word	0x00028ca0
        /*0c68*/ 	.short	0x0100
        /*0c6a*/ 	.byte	0x08
	.zero		1


	//   ....[16]....
        /*0c6c*/ 	.word	0x00000780
        /*0c70*/ 	.word	0x000000ff
        /*0c74*/ 	.word	0x00028c98
        /*0c78*/ 	.short	0x0100
        /*0c7a*/ 	.byte	0x08
	.zero		1


	//   ....[17]....
        /*0c7c*/ 	.word	0x00000790
        /*0c80*/ 	.word	0x000000ff
        /*0c84*/ 	.word	0x00028ca8
        /*0c88*/ 	.short	0x0100
        /*0c8a*/ 	.byte	0x08
	.zero		1


	//   ....[18]....
        /*0c8c*/ 	.word	0x000008c0
        /*0c90*/ 	.word	0x000000ff
        /*0c94*/ 	.word	0x00028cb0
        /*0c98*/ 	.short	0x0100
        /*0c9a*/ 	.byte	0x08
	.zero		1


	//   ....[19]....
        /*0c9c*/ 	.word	0x000008d0
        /*0ca0*/ 	.word	0x000000ff
        /*0ca4*/ 	.word	0x00028cc0
        /*0ca8*/ 	.short	0x0100
        /*0caa*/ 	.byte	0x08
	.zero		1


	//   ....[20]....
        /*0cac*/ 	.word	0x000008e0
        /*0cb0*/ 	.word	0x000000ff
        /*0cb4*/ 	.word	0x00028cb8
        /*0cb8*/ 	.short	0x0100
        /*0cba*/ 	.byte	0x08
	.zero		1


	//   ....[21]....
        /*0cbc*/ 	.word	0x000008f0
        /*0cc0*/ 	.word	0x000000ff
        /*0cc4*/ 	.word	0x00028cc8
        /*0cc8*/ 	.short	0x0100
        /*0cca*/ 	.byte	0x08
	.zero		1


	//   ....[22]....
        /*0ccc*/ 	.word	0x00002760
        /*0cd0*/ 	.word	0x00000044
        /*0cd4*/ 	.word	0x00028c90
        /*0cd8*/ 	.short	0x010a
        /*0cda*/ 	.byte	0x3f
	.zero		1


	//   ....[23]....
        /*0cdc*/ 	.word	0x000031b0
        /*0ce0*/ 	.word	0x00000044
        /*0ce4*/ 	.word	0x00028c90
        /*0ce8*/ 	.short	0x010a
        /*0cea*/ 	.byte	0x3f
	.zero		1


	//   ....[24]....
        /*0cec*/ 	.word	0x00003ab0
        /*0cf0*/ 	.word	0x00000044
        /*0cf4*/ 	.word	0x00028c90
        /*0cf8*/ 	.short	0x010a
        /*0cfa*/ 	.byte	0x3f
	.zero		1


	//   ....[25]....
        /*0cfc*/ 	.word	0x00003cb0
        /*0d00*/ 	.word	0x00000004
        /*0d04*/ 	.word	0x00000000
        /*0d08*/ 	.short	0x0101
        /*0d0a*/ 	.byte	0x3f
	.zero		1


	//   ....[26]....
        /*0d0c*/ 	.word	0x00003cf0
        /*0d10*/ 	.word	0x00000044
        /*0d14*/ 	.word	0x00028cb0
        /*0d18*/ 	.short	0x010a
        /*0d1a*/ 	.byte	0x3f
	.zero		1


	//   ....[27]....
        /*0d1c*/ 	.word	0x00004350
        /*0d20*/ 	.word	0x00000044
        /*0d24*/ 	.word	0x00000000
        /*0d28*/ 	.short	0x0101
        /*0d2a*/ 	.byte	0x3f
	.zero		1


	//   ....[28]....
        /*0d2c*/ 	.word	0x00004a60
        /*0d30*/ 	.word	0x00000014
        /*0d34*/ 	.word	0x00028c50
        /*0d38*/ 	.short	0x010a
        /*0d3a*/ 	.byte	0x3f
	.zero		1


	//   ....[29]....
        /*0d3c*/ 	.word	0x00004e10
        /*0d40*/ 	.word	0x00000000
        /*0d44*/ 	.word	0x00000000
        /*0d48*/ 	.short	0x0101
        /*0d4a*/ 	.byte	0x3f
	.zero		1


	//   ....[30]....
        /*0d4c*/ 	.word	0x00005740
        /*0d50*/ 	.word	0x00000003
        /*0d54*/ 	.word	0x00028c50
        /*0d58*/ 	.short	0x010a
        /*0d5a*/ 	.byte	0x3f
	.zero		1


	//   ....[31]....
        /*0d5c*/ 	.word	0x00005790
        /*0d60*/ 	.word	0x00000003
        /*0d64*/ 	.word	0x00028c50
        /*0d68*/ 	.short	0x010a
        /*0d6a*/ 	.byte	0x3f
	.zero		1


	//   ....[32]....
        /*0d6c*/ 	.word	0x00005a50
        /*0d70*/ 	.word	0x00000003
        /*0d74*/ 	.word	0x00000000
        /*0d78*/ 	.short	0x0101
        /*0d7a*/ 	.byte	0x3f
	.zero		1


	//   ....[33]....
        /*0d7c*/ 	.word	0x00006b10
        /*0d80*/ 	.word	0x00000002
        /*0d84*/ 	.word	0x00028c00
        /*0d88*/ 	.short	0x010a
        /*0d8a*/ 	.byte	0x3f
	.zero		1


	//   ....[34]....
        /*0d8c*/ 	.word	0x00006b60
        /*0d90*/ 	.word	0x00000002
        /*0d94*/ 	.word	0x00028c00
        /*0d98*/ 	.short	0x010a
        /*0d9a*/ 	.byte	0x3f
	.zero		1


	//   ....[35]....
        /*0d9c*/ 	.word	0x00007590
        /*0da0*/ 	.word	0x00000002
        /*0da4*/ 	.word	0x00028c00
        /*0da8*/ 	.short	0x010a
        /*0daa*/ 	.byte	0x3f
	.zero		1


	//   ....[36]....
        /*0dac*/ 	.word	0x00008a80
        /*0db0*/ 	.word	0x00000002
        /*0db4*/ 	.word	0x00028c00
        /*0db8*/ 	.short	0x010a
        /*0dba*/ 	.byte	0x3f
	.zero		1


	//   ....[37]....
        /*0dbc*/ 	.word	0x000099c0
        /*0dc0*/ 	.word	0x000000a8
        /*0dc4*/ 	.word	0x00028c30
        /*0dc8*/ 	.short	0x010a
        /*0dca*/ 	.byte	0x3f
	.zero		1


	//   ....[38]....
        /*0dcc*/ 	.word	0x00009a60
        /*0dd0*/ 	.word	0x000000a8
        /*0dd4*/ 	.word	0x00028c30
        /*0dd8*/ 	.short	0x010a
        /*0dda*/ 	.byte	0x3f
	.zero		1


	//   ....[39]....
        /*0ddc*/ 	.word	0x0000a910
        /*0de0*/ 	.word	0x00000000
        /*0de4*/ 	.word	0x00000000
        /*0de8*/ 	.short	0x0101
        /*0dea*/ 	.byte	0x3f
	.zero		1


	//   ....[40]....
        /*0dec*/ 	.word	0x0000ad30
        /*0df0*/ 	.word	0x000000a8
        /*0df4*/ 	.word	0x00028c50
        /*0df8*/ 	.short	0x010a
        /*0dfa*/ 	.byte	0x3f
	.zero		1


	//   ....[41]....
        /*0dfc*/ 	.word	0x0000adc0
        /*0e00*/ 	.word	0x000000a8
        /*0e04*/ 	.word	0x00028c50
        /*0e08*/ 	.short	0x010a
        /*0e0a*/ 	.byte	0x3f
	.zero		1


	//   ....[42]....
        /*0e0c*/ 	.word	0x0000b120
        /*0e10*/ 	.word	0x000000a8
        /*0e14*/ 	.word	0x00000000
        /*0e18*/ 	.short	0x0101
        /*0e1a*/ 	.byte	0x3f
	.zero		1


	//   ....[43]....
        /*0e1c*/ 	.word	0x0000b210
        /*0e20*/ 	.word	0x000000d8
        /*0e24*/ 	.word	0x00028c30
        /*0e28*/ 	.short	0x010a
        /*0e2a*/ 	.byte	0x3f
	.zero		1


	//   ....[44]....
        /*0e2c*/ 	.word	0x0000b2c0
        /*0e30*/ 	.word	0x000000d8
        /*0e34*/ 	.word	0x00028c30
        /*0e38*/ 	.short	0x010a
        /*0e3a*/ 	.byte	0x3f
	.zero		1


	//   ....[45]....
        /*0e3c*/ 	.word	0x0000bdf0
        /*0e40*/ 	.word	0x0000009a
        /*0e44*/ 	.word	0x00000000
        /*0e48*/ 	.short	0x0101
        /*0e4a*/ 	.byte	0x3f
	.zero		1


	//   ....[46]....
        /*0e4c*/ 	.word	0x0000ce60
        /*0e50*/ 	.word	0x000000d8
        /*0e54*/ 	.word	0x00028c50
        /*0e58*/ 	.short	0x010a
        /*0e5a*/ 	.byte	0x3f
	.zero		1


	//   ....[47]....
        /*0e5c*/ 	.word	0x0000ceb0
        /*0e60*/ 	.word	0x000000d8
        /*0e64*/ 	.word	0x00028c50
        /*0e68*/ 	.short	0x010a
        /*0e6a*/ 	.byte	0x3f
	.zero		1


	//   ....[48]....
        /*0e6c*/ 	.word	0x0000d1b0
        /*0e70*/ 	.word	0x000000d8
        /*0e74*/ 	.word	0x00000000
        /*0e78*/ 	.short	0x0101
        /*0e7a*/ 	.byte	0x3f
	.zero		1


	//   ....[49]....
        /*0e7c*/ 	.word	0x0000d2e0
        /*0e80*/ 	.word	0x000000c2
        /*0e84*/ 	.word	0x00028c30
        /*0e88*/ 	.short	0x010a
        /*0e8a*/ 	.byte	0x3f
	.zero		1


	//   ....[50]....
        /*0e8c*/ 	.word	0x0000d350
        /*0e90*/ 	.word	0x000000c2
        /*0e94*/ 	.word	0x00028c30
        /*0e98*/ 	.short	0x010a
        /*0e9a*/ 	.byte	0x3f
	.zero		1


	//   ....[51]....
        /*0e9c*/ 	.word	0x0000d850
        /*0ea0*/ 	.word	0x0000000d
        /*0ea4*/ 	.word	0x00000000
        /*0ea8*/ 	.short	0x0101
        /*0eaa*/ 	.byte	0x3f
	.zero		1


	//   ....[52]....
        /*0eac*/ 	.word	0x0000e8b0
        /*0eb0*/ 	.word	0x000000c2
        /*0eb4*/ 	.word	0x00028c50
        /*0eb8*/ 	.short	0x010a
        /*0eba*/ 	.byte	0x3f
	.zero		1


	//   ....[53]....
        /*0ebc*/ 	.word	0x0000e900
        /*0ec0*/ 	.word	0x000000c2
        /*0ec4*/ 	.word	0x00028c50
        /*0ec8*/ 	.short	0x010a
        /*0eca*/ 	.byte	0x3f
	.zero		1


	//   ....[54]....
        /*0ecc*/ 	.word	0x0000ec00
        /*0ed0*/ 	.word	0x000000c2
        /*0ed4*/ 	.word	0x00000000
        /*0ed8*/ 	.short	0x0101
        /*0eda*/ 	.byte	0x3f
	.zero		1


	//   ....[55]....
        /*0edc*/ 	.word	0x000112a0
        /*0ee0*/ 	.word	0x00000000
        /*0ee4*/ 	.word	0x00000000
        /*0ee8*/ 	.short	0x0101
        /*0eea*/ 	.byte	0x3f
	.zero		1


	//   ....[56]....
        /*0eec*/ 	.word	0x00013b40
        /*0ef0*/ 	.word	0x00000006
        /*0ef4*/ 	.word	0x00028c20
        /*0ef8*/ 	.short	0x010a
        /*0efa*/ 	.byte	0x3f
	.zero		1


	//   ....[57]....
        /*0efc*/ 	.word	0x00013c20
        /*0f00*/ 	.word	0x00000005
        /*0f04*/ 	.word	0x00028ca0
        /*0f08*/ 	.short	0x010a
        /*0f0a*/ 	.byte	0x3f
	.zero		1


	//   ....[58]....
        /*0f0c*/ 	.word	0x00013e70
        /*0f10*/ 	.word	0x00000005
        /*0f14*/ 	.word	0x00028cc0
        /*0f18*/ 	.short	0x010a
        /*0f1a*/ 	.byte	0x3f
	.zero		1


	//   ....[59]....
        /*0f1c*/ 	.word	0x000148f0
        /*0f20*/ 	.word	0x00000005
        /*0f24*/ 	.word	0x00028ca0
        /*0f28*/ 	.short	0x010a
        /*0f2a*/ 	.byte	0x3f
	.zero		1


	//   ....[60]....
        /*0f2c*/ 	.word	0x00014b30
        /*0f30*/ 	.word	0x00000005
        /*0f34*/ 	.word	0x00028cc0
        /*0f38*/ 	.short	0x010a
        /*0f3a*/ 	.byte	0x3f
	.zero		1


	//   ....[61]....
        /*0f3c*/ 	.word	0x00015f10
        /*0f40*/ 	.word	0x00000000
        /*0f44*/ 	.word	0x00028c40
        /*0f48*/ 	.short	0x010a
        /*0f4a*/ 	.byte	0x3f
	.zero		1


	//   ....[62]....
        /*0f4c*/ 	.word	0x00016ab0
        /*0f50*/ 	.word	0x00000008
        /*0f54*/ 	.word	0x00028c00
        /*0f58*/ 	.short	0x0107
        /*0f5a*/ 	.byte	0x3f
	.zero		1


	//   ....[63]....
        /*0f5c*/ 	.word	0x00016bb0
        /*0f60*/ 	.word	0x00000002
        /*0f64*/ 	.word	0x00028c00
        /*0f68*/ 	.short	0x0101
        /*0f6a*/ 	.byte	0x3f
	.zero		1


	//   ....[64]....
        /*0f6c*/ 	.word	0x00016bd0
        /*0f70*/ 	.word	0x00000002
        /*0f74*/ 	.word	0x00028c20
        /*0f78*/ 	.short	0x010a
        /*0f7a*/ 	.byte	0x3f
	.zero		1


	//   ....[65]....
        /*0f7c*/ 	.word	0x00016cd0
        /*0f80*/ 	.word	0x00000000
        /*0f84*/ 	.word	0x00028c60
        /*0f88*/ 	.short	0x010a
        /*0f8a*/ 	.byte	0x3f
	.zero		1


	//   ....[66]....
        /*0f8c*/ 	.word	0x000179b0
        /*0f90*/ 	.word	0x00000003
        /*0f94*/ 	.word	0x00028c40
        /*0f98*/ 	.short	0x010a
        /*0f9a*/ 	.byte	0x3f
	.zero		1


	//   ....[67]....
        /*0f9c*/ 	.word	0x00017c10
        /*0fa0*/ 	.word	0x00000003
        /*0fa4*/ 	.word	0x00028c60
        /*0fa8*/ 	.short	0x010a
        /*0faa*/ 	.byte	0x3f
	.zero		1


	//   ....[68]....
        /*0fac*/ 	.word	0x00018890
        /*0fb0*/ 	.word	0x00000004
        /*0fb4*/ 	.word	0x00028c40
        /*0fb8*/ 	.short	0x010a
        /*0fba*/ 	.byte	0x3f
	.zero		1


	//   ....[69]....
        /*0fbc*/ 	.word	0x00018ae0
        /*0fc0*/ 	.word	0x00000004
        /*0fc4*/ 	.word	0x00028c60
        /*0fc8*/ 	.short	0x010a
        /*0fca*/ 	.byte	0x3f
	.zero		1


	//   ....[70]....
        /*0fcc*/ 	.word	0x000196f0
        /*0fd0*/ 	.word	0x00000004
        /*0fd4*/ 	.word	0x00028c40
        /*0fd8*/ 	.short	0x010a
        /*0fda*/ 	.byte	0x3f
	.zero		1


	//   ....[71]....
        /*0fdc*/ 	.word	0x00019950
        /*0fe0*/ 	.word	0x00000004
        /*0fe4*/ 	.word	0x00028c60
        /*0fe8*/ 	.short	0x010a
        /*0fea*/ 	.byte	0x3f
	.zero		1


	//   ....[72]....
        /*0fec*/ 	.word	0x0001b1d0
        /*0ff0*/ 	.word	0x00000000
        /*0ff4*/ 	.word	0x00028c20
        /*0ff8*/ 	.short	0x010a
        /*0ffa*/ 	.byte	0x3f
	.zero		1


	//   ....[73]....
        /*0ffc*/ 	.word	0x0001b380
        /*1000*/ 	.word	0x00000006
        /*1004*/ 	.word	0x00000000
        /*1008*/ 	.short	0x010a
        /*100a*/ 	.byte	0x3f
	.zero		1


	//   ....[74]....
        /*100c*/ 	.word	0x0001b3f0
        /*1010*/ 	.word	0x00000007
        /*1014*/ 	.word	0x00000000
        /*1018*/ 	.short	0x010a
        /*101a*/ 	.byte	0x3f
	.zero		1


	//   ....[75]....
        /*101c*/ 	.word	0x0001b460
        /*1020*/ 	.word	0x00000004
        /*1024*/ 	.word	0x00000000
        /*1028*/ 	.short	0x010a
        /*102a*/ 	.byte	0x3f
	.zero		1


	//   ....[76]....
        /*102c*/ 	.word	0x0001b490
        /*1030*/ 	.word	0x00000003
        /*1034*/ 	.word	0x00000000
        /*1038*/ 	.short	0x010a
        /*103a*/ 	.byte	0x3f
	.zero		1


	//   ....[77]....
        /*103c*/ 	.word	0x0001b4f0
        /*1040*/ 	.word	0x00000044
        /*1044*/ 	.word	0x00028c90
        /*1048*/ 	.short	0x010a
        /*104a*/ 	.byte	0x3f
	.zero		1


	//   ....[78]....
        /*104c*/ 	.word	0x0001b540
        /*1050*/ 	.word	0x00000044
        /*1054*/ 	.word	0x00028c90
        /*1058*/ 	.short	0x010a
        /*105a*/ 	.byte	0x3f
	.zero		1


	//   ....[79]....
        /*105c*/ 	.word	0x0001b590
        /*1060*/ 	.word	0x00000044
        /*1064*/ 	.word	0x00028c90
        /*1068*/ 	.short	0x010a
        /*106a*/ 	.byte	0x3f
	.zero		1


	//   ....[80]....
        /*106c*/ 	.word	0x0001b5e0
        /*1070*/ 	.word	0x00000044
        /*1074*/ 	.word	0x00028cb0
        /*1078*/ 	.short	0x010a
        /*107a*/ 	.byte	0x3f
	.zero		1


	//   ....[81]....
        /*107c*/ 	.word	0x0001b630
        /*1080*/ 	.word	0x00000014
        /*1084*/ 	.word	0x00028c50
        /*1088*/ 	.short	0x010a
        /*108a*/ 	.byte	0x3f
	.zero		1


	//   ....[82]....
        /*108c*/ 	.word	0x0001b680
        /*1090*/ 	.word	0x00000003
        /*1094*/ 	.word	0x00028c50
        /*1098*/ 	.short	0x010a
        /*109a*/ 	.byte	0x3f
	.zero		1


	//   ....[83]....
        /*109c*/ 	.word	0x0001ba50
        /*10a0*/ 	.word	0x00000002
        /*10a4*/ 	.word	0x00028c00
        /*10a8*/ 	.short	0x010a
        /*10aa*/ 	.byte	0x3f
	.zero		1


	//   ....[84]....
        /*10ac*/ 	.word	0x0001be60
        /*10b0*/ 	.word	0x00000002
        /*10b4*/ 	.word	0x00028c00
        /*10b8*/ 	.short	0x010a
        /*10ba*/ 	.byte	0x3f
	.zero		1


	//   ....[85]....
        /*10bc*/ 	.word	0x0001beb0
        /*10c0*/ 	.word	0x000000a8
        /*10c4*/ 	.word	0x00028c30
        /*10c8*/ 	.short	0x010a
        /*10ca*/ 	.byte	0x3f
	.zero		1


	//   ....[86]....
        /*10cc*/ 	.word	0x0001bf00
        /*10d0*/ 	.word	0x000000a8
        /*10d4*/ 	.word	0x00028c50
        /*10d8*/ 	.short	0x010a
        /*10da*/ 	.byte	0x3f
	.zero		1


	//   ....[87]....
        /*10dc*/ 	.word	0x0001bf50
        /*10e0*/ 	.word	0x000000d8
        /*10e4*/ 	.word	0x00028c30
        /*10e8*/ 	.short	0x010a
        /*10ea*/ 	.byte	0x3f
	.zero		1


	//   ....[88]....
        /*10ec*/ 	.word	0x0001bfa0
        /*10f0*/ 	.word	0x000000d8
        /*10f4*/ 	.word	0x00028c50
        /*10f8*/ 	.short	0x010a
        /*10fa*/ 	.byte	0x3f
	.zero		1


	//   ....[89]....
        /*10fc*/ 	.word	0x0001bff0
        /*1100*/ 	.word	0x000000c2
        /*1104*/ 	.word	0x00028c30
        /*1108*/ 	.short	0x010a
        /*110a*/ 	.byte	0x3f
	.zero		1


	//   ....[90]....
        /*110c*/ 	.word	0x0001c040
        /*1110*/ 	.word	0x000000c2
        /*1114*/ 	.word	0x00028c50
        /*1118*/ 	.short	0x010a
        /*111a*/ 	.byte	0x3f
	.zero		1


	//   ....[91]....
        /*111c*/ 	.word	0x0001c1f0
        /*1120*/ 	.word	0x00000005
        /*1124*/ 	.word	0x00028c20
        /*1128*/ 	.short	0x010a
        /*112a*/ 	.byte	0x3f
	.zero		1


	//   ....[92]....
        /*112c*/ 	.word	0x0001c240
        /*1130*/ 	.word	0x00000005
        /*1134*/ 	.word	0x00028ca0
        /*1138*/ 	.short	0x010a
        /*113a*/ 	.byte	0x3f
	.zero		1


	//   ....[93]....
        /*113c*/ 	.word	0x0001c290
        /*1140*/ 	.word	0x00000005
        /*1144*/ 	.word	0x00028cc0
        /*1148*/ 	.short	0x010a
        /*114a*/ 	.byte	0x3f
	.zero		1


	//   ....[94]....
        /*114c*/ 	.word	0x0001c2e0
        /*1150*/ 	.word	0x00000005
        /*1154*/ 	.word	0x00028ca0
        /*1158*/ 	.short	0x010a
        /*115a*/ 	.byte	0x3f
	.zero		1


	//   ....[95]....
        /*115c*/ 	.word	0x0001c330
        /*1160*/ 	.word	0x00000005
        /*1164*/ 	.word	0x00028cc0
        /*1168*/ 	.short	0x010a
        /*116a*/ 	.byte	0x3f
	.zero		1


	//   ....[96]....
        /*116c*/ 	.word	0x0001c4d0
        /*1170*/ 	.word	0x00000000
        /*1174*/ 	.word	0x00028c40
        /*1178*/ 	.short	0x010a
        /*117a*/ 	.byte	0x3f
	.zero		1


	//   ....[97]....
        /*117c*/ 	.word	0x0001ca50
        /*1180*/ 	.word	0x00000002
        /*1184*/ 	.word	0x00028c20
        /*1188*/ 	.short	0x010a
        /*118a*/ 	.byte	0x3f
	.zero		1


	//   ....[98]....
        /*118c*/ 	.word	0x0001caa0
        /*1190*/ 	.word	0x00000000
        /*1194*/ 	.word	0x00028c60
        /*1198*/ 	.short	0x010a
        /*119a*/ 	.byte	0x3f
	.zero		1


	//   ....[99]....
        /*119c*/ 	.word	0x0001caf0
        /*11a0*/ 	.word	0x00000003
        /*11a4*/ 	.word	0x00028c40
        /*11a8*/ 	.short	0x010a
        /*11aa*/ 	.byte	0x3f
	.zero		1


	//   ....[100]....
        /*11ac*/ 	.word	0x0001cb40
        /*11b0*/ 	.word	0x00000003
        /*11b4*/ 	.word	0x00028c60
        /*11b8*/ 	.short	0x010a
        /*11ba*/ 	.byte	0x3f
	.zero		1


	//   ....[101]....
        /*11bc*/ 	.word	0x0001cb90
        /*11c0*/ 	.word	0x00000004
        /*11c4*/ 	.word	0x00028c40
        /*11c8*/ 	.short	0x010a
        /*11ca*/ 	.byte	0x3f
	.zero		1


	//   ....[102]....
        /*11cc*/ 	.word	0x0001cbe0
        /*11d0*/ 	.word	0x00000004
        /*11d4*/ 	.word	0x00028c60
        /*11d8*/ 	.short	0x010a
        /*11da*/ 	.byte	0x3f
	.zero		1


	//   ....[103]....
        /*11dc*/ 	.word	0x0001cc30
        /*11e0*/ 	.word	0x00000004
        /*11e4*/ 	.word	0x00028c40
        /*11e8*/ 	.short	0x010a
        /*11ea*/ 	.byte	0x3f
	.zero		1


	//   ....[104]....
        /*11ec*/ 	.word	0x0001cc80
        /*11f0*/ 	.word	0x00000004
        /*11f4*/ 	.word	0x00028c60
        /*11f8*/ 	.short	0x010a
        /*11fa*/ 	.byte	0x3f
	.zero		1


	//   ....[105]....
        /*11fc*/ 	.word	0x0001d680
        /*1200*/ 	.word	0x00000000
        /*1204*/ 	.word	0x00028c20
        /*1208*/ 	.short	0x010a
        /*120a*/ 	.byte	0x3f
	.zero		1


	//   ....[106]....
        /*120c*/ 	.word	0x0001d820
        /*1210*/ 	.word	0x00000006
        /*1214*/ 	.word	0x00000000
        /*1218*/ 	.short	0x010a
        /*121a*/ 	.byte	0x3f
	.zero		1


	//   ....[107]....
        /*121c*/ 	.word	0x0001d870
        /*1220*/ 	.word	0x00000007
        /*1224*/ 	.word	0x00000000
        /*1228*/ 	.short	0x010a
        /*122a*/ 	.byte	0x3f
	.zero		1


	//   ....[108]....
        /*122c*/ 	.word	0x0001d8c0
        /*1230*/ 	.word	0x00000004
        /*1234*/ 	.word	0x00000000
        /*1238*/ 	.short	0x010a
        /*123a*/ 	.byte	0x3f
	.zero		1


	//----- nvinfo : EIATTR_NUM_MBARRIERS
	.align		4
.L_1067:
        /*123c*/ 	.byte	0x03, 0x38
        /*123e*/ 	.short	0x0016


	//----- nvinfo : EIATTR_EXIT_INSTR_OFFSETS
	.align		4
        /*1240*/ 	.byte	0x04, 0x1c
        /*1242*/ 	.short	(.L_1069 - .L_1068)


	//   ....[0]....
.L_1068:
        /*1244*/ 	.word	0x0001b4e0


	//----- nvinfo : EIATTR_MAX_THREADS
	.align		4
.L_1069:
        /*1248*/ 	.byte	0x04, 0x05
        /*124a*/ 	.short	(.L_1071 - .L_1070)
.L_1070:
        /*124c*/ 	.word	0x00000180
        /*1250*/ 	.word	0x00000001
        /*1254*/ 	.word	0x00000001


	//----- nvinfo : EIATTR_CRS_STACK_SIZE
	.align		4
.L_1071:
        /*1258*/ 	.byte	0x04, 0x1e
        /*125a*/ 	.short	(.L_1073 - .L_1072)
.L_1072:
        /*125c*/ 	.word	0x00000000


	//----- nvinfo : EIATTR_CBANK_PARAM_SIZE
	.align		4
.L_1073:
        /*1260*/ 	.byte	0x03, 0x19
        /*1262*/ 	.short	0x0af0


	//----- nvinfo : EIATTR_PARAM_CBANK
	.align		4
        /*1264*/ 	.byte	0x04, 0x0a
        /*1266*/ 	.short	(.L_1075 - .L_1074)
	.align		4
.L_1074:
        /*1268*/ 	.word	index@(.nv.constant0._ZN7cutlass13device_kernelIN5flash11enable_sm90INS1_16FlashAttnFwdSm90INS1_25CollectiveMainloopFwdSm90ILi2EN4cute5tupleIJNS5_1CILi1EEES8_S8_EEENS6_IJNS7_ILi64EEESA_SA_EEELi512ENS_10bfloat16_tEfNS_4arch4Sm90ELb1ELb0ELb0ELb1ELb0ELb1ELb0ELb0ELb0ELb1ELb0ELb0EEENS1_21CollectiveEpilogueFwdINS6_IJSA_NS7_ILi512EEESA_EEES9_SC_SE_Li256ELb1ELb1ELb0ELb0EEENS1_36VarlenDynamicPersistentTileSchedulerILi64ELi64ELi256ELi128ELb0ELb1ELb1ELb1ELb1ELb1EEEEEEEEEvNT_6ParamsE)
        /*126c*/ 	.short	0x0210
        /*126e*/ 	.short	0x0af0


	//----- nvinfo : EIATTR_SW_WAR
	.align		4
.L_1075:
        /*1270*/ 	.byte	0x04, 0x36
        /*1272*/ 	.short	(.L_1077 - .L_1076)
.L_1076:
        /*1274*/ 	.word	0x00000008
.L_1077:


//--------------------- .nv.info._ZN7cutlass13device_kernelIN5flash11enable_sm90INS1_16FlashAttnFwdSm90INS1_25CollectiveMainloopFwdSm90ILi2EN4cute5tupleIJNS5_1CILi1EEES8_S8_EEENS6_IJNS7_ILi64EEESA_SA_EEELi512ENS_10bfloat16_tEfNS_4arch4Sm90ELb1ELb0ELb0ELb1ELb0ELb0ELb1ELb0ELb0ELb1ELb0ELb0EEENS1_21CollectiveEpilogueFwdINS6_IJSA_NS7_ILi512EEESA_EEES9_SC_SE_Li256ELb1ELb1ELb0ELb0EEENS1_36VarlenDynamicPersistentTileSchedulerILi64ELi64ELi256ELi128ELb0ELb1ELb1ELb1ELb1ELb1EEEEEEEEEvNT_6ParamsE --------------------------
	.section	.nv.info._ZN7cutlass13device_kernelIN5flash11enable_sm90INS1_16FlashAttnFwdSm90INS1_25CollectiveMainloopFwdSm90ILi2EN4cute5tupleIJNS5_1CILi1EEES8_S8_EEENS6_IJNS7_ILi64EEESA_SA_EEELi512ENS_10bfloat16_tEfNS_4arch4Sm90ELb1ELb0ELb0ELb1ELb0ELb0ELb1ELb0ELb0ELb1ELb0ELb0EEENS1_21CollectiveEpilogueFwdINS6_IJSA_NS7_ILi512EEESA_EEES9_SC_SE_Li256ELb1ELb1ELb0ELb0EEENS1_36VarlenDynamicPersistentTileSchedulerILi64ELi64ELi256ELi128ELb0ELb1ELb1ELb1ELb1ELb1EEEEEEEEEvNT_6ParamsE,"",@"SHT_CUDA_INFO"
	.sectionflags	@""
	.align	4


	//----- nvinfo : EIATTR_CUDA_API_VERSION
	.align		4
        /*0000*/ 	.byte	0x04, 0x37
        /*0002*/ 	.short	(.L_1079 - .L_1078)
.L_1078:
        /*0004*/ 	.word	0x00000082


	//----- nvinfo : EIATTR_KPARAM_INFO
	.align		4
.L_1079:
        /*0008*/ 	.byte	0x04, 0x17
        /*000a*/ 	.short	(.L_1081 - .L_1080)
.L_1080:
        /*000c*/ 	.word	0x00000000
        /*0010*/ 	.short	0x0000
        /*0012*/ 	.short	0x0070
        /*0014*/ 	.byte	0x00, 0xf0, 0x01, 0x2e


	//----- nvinfo : EIATTR_SPARSE_MMA_MASK
	.align		4
.L_1081:
        /*0018*/ 	.byte	0x03, 0x50
        /*001a*/ 	.short	0x0000


	//----- nvinfo : EIATTR_MAXREG_COUNT
	.align		4
        /*001c*/ 	.byte	0x03, 0x1b
        /*001e*/ 	.short	0x00a8


	//----- nvinfo : EIATTR_NUM_BARRIERS
	.align		4
        /*0020*/ 	.byte	0x02, 0x4c
        /*0022*/ 	.byte	0x10
	.zero		1


	//----- nvinfo : EIATTR_EXTERNS
	.align		4
        /*0024*/ 	.byte	0x04, 0x0f
        /*0026*/ 	.short	(.L_1083 - .L_1082)


	//   ....[0]....
	.align		4
.L_1082:
        /*0028*/ 	.word	index@(__assertfail)


	//----- nvinfo : EIATTR_ANNOTATIONS
	.align		4
.L_1083:
        /*002c*/ 	.byte	0x04, 0x55
        /*002e*/ 	.short	(.L_1085 - .L_1084)


	//   ....[0]....
.L_1084:
        /* <DEDUP_REMOVED lines=100> */


	//----- nvinfo : EIATTR_MERCURY_ISA_VERSION
	.align		4
.L_1085:
        /*0658*/ 	.byte	0x03, 0x5f
        /*065a*/ 	.short	0x0101


	//----- nvinfo : EIATTR_UNUSED_LOAD_BYTE_OFFSET
	.align		4
        /*065c*/ 	.byte	0x04, 0x44
        /*065e*/ 	.short	(.L_1087 - .L_1086)


	//   ....[0]....
.L_1086:
        /*0660*/ 	.word	0x00000a50
        /*0664*/ 	.word	0x0000fff0


	//   ....[1]....
        /*0668*/ 	.word	0x0000cf60
        /*066c*/ 	.word	0x0000fff0


	//----- nvinfo : EIATTR_INT_WARP_WIDE_INSTR_OFFSETS
	.align		4
.L_1087:
        /*0670*/ 	.byte	0x04, 0x31
        /*0672*/ 	.short	(.L_1089 - .L_1088)


	//   ....[0]....
.L_1088:
        /*0674*/ 	.word	0x00000130


	//   ....[1]....
        /*0678*/ 	.word	0x00000170


	//   ....[2]....
        /*067c*/ 	.word	0x000001e0


	//   ....[3]....
        /*0680*/ 	.word	0x000001f0


	//   ....[4]....
        /*0684*/ 	.word	0x00011270


	//   ....[5]....
        /*0688*/ 	.word	0x000112d0


	//   ....[6]....
        /*068c*/ 	.word	0x00017060


	//   ....[7]....
        /*0690*/ 	.word	0x000170f0


	//----- nvinfo : EIATTR_COOP_GROUP_MASK_REGIDS
	.align		4
.L_1089:
        /*0694*/ 	.byte	0x04, 0x29
        /*0696*/ 	.short	(.L_1091 - .L_1090)


	//   ....[0]....
.L_1090:
        /*0698*/ 	.word	0xffffffff


	//   ....[1]....
        /*069c*/ 	.word	0xffffffff


	//   ....[2]....
        /*06a0*/ 	.word	0xffffffff


	//   ....[3]....
        /*06a4*/ 	.word	0xffffffff


	//   ....[4]....
        /*06a8*/ 	.word	0xffffffff


	//   ....[5]....
        /*06ac*/ 	.word	0xffffffff


	//   ....[6]....
        /*06b0*/ 	.word	0xffffffff


	//   ....[7]....
        /*06b4*/ 	.word	0xffffffff


	//   ....[8]....
        /*06b8*/ 	.word	0xffffffff


	//   ....[9]....
        /*06bc*/ 	.word	0xffffffff


	//   ....[10]....
        /*06c0*/ 	.word	0xffffffff


	//   ....[11]....
        /*06c4*/ 	.word	0xffffffff


	//   ....[12]....
        /*06c8*/ 	.word	0xffffffff


	//   ....[13]....
        /*06cc*/ 	.word	0xffffffff


	//   ....[14]....
        /*06d0*/ 	.word	0xffffffff


	//   ....[15]....
        /*06d4*/ 	.word	0xffffffff


	//   ....[16]....
        /*06d8*/ 	.word	0xffffffff


	//   ....[17]....
        /*06dc*/ 	.word	0xffffffff


	//   ....[18]....
        /*06e0*/ 	.word	0xffffffff


	//   ....[19]....
        /*06e4*/ 	.word	0xffffffff


	//   ....[20]....
        /*06e8*/ 	.word	0xffffffff


	//   ....[21]....
        /*06ec*/ 	.word	0xffffffff


	//   ....[22]....
        /*06f0*/ 	.word	0xffffffff


	//   ....[23]....
        /*06f4*/ 	.word	0xffffffff


	//   ....[24]....
        /*06f8*/ 	.word	0xffffffff


	//   ....[25]....
        /*06fc*/ 	.word	0xffffffff


	//   ....[26]....
        /*0700*/ 	.word	0xffffffff


	//   ....[27]....
        /*0704*/ 	.word	0xffffffff


	//   ....[28]....
        /*0708*/ 	.word	0xffffffff


	//   ....[29]....
        /*070c*/ 	.word	0xffffffff


	//   ....[30]....
        /*0710*/ 	.word	0xffffffff


	//   ....[31]....
        /*0714*/ 	.word	0xffffffff


	//   ....[32]....
        /*0718*/ 	.word	0xffffffff


	//   ....[33]....
        /*071c*/ 	.word	0xffffffff


	//   ....[34]....
        /*0720*/ 	.word	0xffffffff


	//   ....[35]....
        /*0724*/ 	.word	0xffffffff


	//   ....[36]....
        /*0728*/ 	.word	0xffffffff


	//   ....[37]....
        /*072c*/ 	.word	0xffffffff


	//   ....[38]....
        /*0730*/ 	.word	0xffffffff


	//   ....[39]....
        /*0734*/ 	.word	0xffffffff


	//   ....[40]....
        /*0738*/ 	.word	0xffffffff


	//   ....[41]....
        /*073c*/ 	.word	0xffffffff


	//   ....[42]....
        /*0740*/ 	.word	0xffffffff


	//   ....[43]....
        /*0744*/ 	.word	0xffffffff


	//   ....[44]....
        /*0748*/ 	.word	0xffffffff


	//   ....[45]....
        /*074c*/ 	.word	0xffffffff


	//   ....[46]....
        /*0750*/ 	.word	0xffffffff


	//   ....[47]....
        /*0754*/ 	.word	0xffffffff


	//   ....[48]....
        /*0758*/ 	.word	0xffffffff


	//   ....[49]....
        /*075c*/ 	.word	0xffffffff


	//   ....[50]....
        /*0760*/ 	.word	0xffffffff


	//   ....[51]....
        /*0764*/ 	.word	0xffffffff


	//   ....[52]....
        /*0768*/ 	.word	0xffffffff


	//   ....[53]....
        /*076c*/ 	.word	0xffffffff


	//   ....[54]....
        /*0770*/ 	.word	0xffffffff


	//   ....[55]....
        /*0774*/ 	.word	0xffffffff


	//   ....[56]....
        /*0778*/ 	.word	0xffffffff


	//   ....[57]....
        /*077c*/ 	.word	0xffffffff


	//   ....[58]....
        /*0780*/ 	.word	0xffffffff


	//   ....[59]....
        /*0784*/ 	.word	0xffffffff


	//   ....[60]....
        /*0788*/ 	.word	0xffffffff


	//   ....[61]....
        /*078c*/ 	.word	0xffffffff


	//   ....[62]....
        /*0790*/ 	.word	0xffffffff


	//   ....[63]....
        /*0794*/ 	.word	0xffffffff


	//   ....[64]....
        /*0798*/ 	.word	0xffffffff


	//   ....[65]....
        /*079c*/ 	.word	0xffffffff


	//   ....[66]....
        /*07a0*/ 	.word	0xffffffff


	//   ....[67]....
        /*07a4*/ 	.word	0xffffffff


	//   ....[68]....
        /*07a8*/ 	.word	0xffffffff


	//   ....[69]....
        /*07ac*/ 	.word	0xffffffff


	//   ....[70]....
        /*07b0*/ 	.word	0xffffffff


	//   ....[71]....
        /*07b4*/ 	.word	0xffffffff


	//   ....[72]....
        /*07b8*/ 	.word	0xffffffff


	//   ....[73]....
        /*07bc*/ 	.word	0xffffffff


	//   ....[74]....
        /*07c0*/ 	.word	0xffffffff


	//   ....[75]....
        /*07c4*/ 	.word	0xffffffff


	//   ....[76]....
        /*07c8*/ 	.word	0xffffffff


	//   ....[77]....
        /*07cc*/ 	.word	0xffffffff


	//   ....[78]....
        /*07d0*/ 	.word	0xffffffff


	//   ....[79]....
        /*07d4*/ 	.word	0xffffffff


	//   ....[80]....
        /*07d8*/ 	.word	0xffffffff


	//   ....[81]....
        /*07dc*/ 	.word	0xffffffff


	//   ....[82]....
        /*07e0*/ 	.word	0xffffffff


	//   ....[83]....
        /*07e4*/ 	.word	0xffffffff


	//   ....[84]....
        /*07e8*/ 	.word	0xffffffff


	//   ....[85]....
        /*07ec*/ 	.word	0xffffffff


	//   ....[86]....
        /*07f0*/ 	.word	0xffffffff


	//   ....[87]....
        /*07f4*/ 	.word	0xffffffff


	//   ....[88]....
        /*07f8*/ 	.word	0xffffffff


	//   ....[89]....
        /*07fc*/ 	.word	0xffffffff


	//   ....[90]....
        /*0800*/ 	.word	0xffffffff


	//   ....[91]....
        /*0804*/ 	.word	0xffffffff


	//   ....[92]....
        /*0808*/ 	.word	0xffffffff


	//   ....[93]....
        /*080c*/ 	.word	0xffffffff


	//   ....[94]....
        /*0810*/ 	.word	0xffffffff


	//   ....[95]....
        /*0814*/ 	.word	0xffffffff


	//   ....[96]....
        /*0818*/ 	.word	0xffffffff


	//   ....[97]....
        /*081c*/ 	.word	0xffffffff


	//   ....[98]....
        /*0820*/ 	.word	0xffffffff


	//   ....[99]....
        /*0824*/ 	.word	0x0500000f


	//   ....[100]....
        /*0828*/ 	.word	0x0500000f


	//   ....[101]....
        /*082c*/ 	.word	0x0500000f


	//   ....[102]....
        /*0830*/ 	.word	0x0500000f


	//   ....[103]....
        /*0834*/ 	.word	0x0500000f


	//   ....[104]....
        /*0838*/ 	.word	0x0500000f


	//   ....[105]....
        /*083c*/ 	.word	0x0500000f


	//   ....[106]....
        /*0840*/ 	.word	0x0500000f


	//   ....[107]....
        /*0844*/ 	.word	0x0500000f


	//   ....[108]....
        /*0848*/ 	.word	0x0500000f


	//   ....[109]....
        /*084c*/ 	.word	0x0500000f


	//   ....[110]....
        /*0850*/ 	.word	0x0500000f


	//   ....[111]....
        /*0854*/ 	.word	0x0500000f


	//   ....[112]....
        /*0858*/ 	.word	0x0500000f


	//   ....[113]....
        /*085c*/ 	.word	0x0500000f


	//   ....[114]....
        /*0860*/ 	.word	0x0500000f


	//   ....[115]....
        /*0864*/ 	.word	0x0500000f


	//   ....[116]....
        /*0868*/ 	.word	0x0500000f


	//   ....[117]....
        /*086c*/ 	.word	0x0500000f


	//   ....[118]....
        /*0870*/ 	.word	0x0500000f


	//   ....[119]....
        /*0874*/ 	.word	0x0500000f


	//   ....[120]....
        /*0878*/ 	.word	0x0500000f


	//   ....[121]....
        /*087c*/ 	.word	0x0500000f


	//   ....[122]....
        /*0880*/ 	.word	0x0500000f


	//   ....[123]....
        /*0884*/ 	.word	0x0500000f


	//   ....[124]....
        /*0888*/ 	.word	0x0500000f


	//   ....[125]....
        /*088c*/ 	.word	0x0500000f


	//   ....[126]....
        /*0890*/ 	.word	0x0500000f


	//   ....[127]....
        /*0894*/ 	.word	0x0500000f


	//   ....[128]....
        /*0898*/ 	.word	0x0500000f


	//   ....[129]....
        /*089c*/ 	.word	0x0500000f


	//   ....[130]....
        /*08a0*/ 	.word	0x0500000f


	//   ....[131]....
        /*08a4*/ 	.word	0x0500000f


	//   ....[132]....
        /*08a8*/ 	.word	0x0500000f


	//   ....[133]....
        /*08ac*/ 	.word	0x0500000f


	//----- nvinfo : EIATTR_COOP_GROUP_INSTR_OFFSETS
	.align		4
.L_1091:
        /*08b0*/ 	.byte	0x04, 0x28
        /*08b2*/ 	.short	(.L_1093 - .L_1092)


	//   ....[0]....
.L_1092:
        /*08b4*/ 	.word	0x00000070


	//   ....[1]....
        /*08b8*/ 	.word	0x00000140


	//   ....[2]....
        /*08bc*/ 	.word	0x00000190


	//   ....[3]....
        /*08c0*/ 	.word	0x000003a0


	//   ....[4]....
        /*08c4*/ 	.word	0x00000500


	//   ....[5]....
        /*08c8*/ 	.word	0x00000620


	//   ....[6]....
        /*08cc*/ 	.word	0x00000780


	//   ....[7]....
        /*08d0*/ 	.word	0x00001a90


	//   ....[8]....
        /*08d4*/ 	.word	0x00003780


	//   ....[9]....
        /*08d8*/ 	.word	0x00004770


	//   ....[10]....
        /*08dc*/ 	.word	0x00005350


	//   ....[11]....
        /*08e0*/ 	.word	0x00005380


	//   ....[12]....
        /*08e4*/ 	.word	0x00005730


	//   ....[13]....
        /*08e8*/ 	.word	0x00005830


	//   ....[14]....
        /*08ec*/ 	.word	0x00005b30


	//   ....[15]....
        /*08f0*/ 	.word	0x00005c00


	//   ....[16]....
        /*08f4*/ 	.word	0x000064e0


	//   ....[17]....
        /*08f8*/ 	.word	0x00007170


	//   ....[18]....
        /*08fc*/ 	.word	0x00007d30


	//   ....[19]....
        /*0900*/ 	.word	0x00007d40


	//   ....[20]....
        /*0904*/ 	.word	0x000080b0


	//   ....[21]....
        /*0908*/ 	.word	0x000081b0


	//   ....[22]....
        /*090c*/ 	.word	0x000084f0


	//   ....[23]....
        /*0910*/ 	.word	0x000085a0


	//   ....[24]....
        /*0914*/ 	.word	0x00009720


	//   ....[25]....
        /*0918*/ 	.word	0x0000a380


	//   ....[26]....
        /*091c*/ 	.word	0x0000b010


	//   ....[27]....
        /*0920*/ 	.word	0x0000b040


	//   ....[28]....
        /*0924*/ 	.word	0x0000b280


	//   ....[29]....
        /*0928*/ 	.word	0x0000b450


	//   ....[30]....
        /*092c*/ 	.word	0x0000c430


	//   ....[31]....
        /*0930*/ 	.word	0x0000c470


	//   ....[32]....
        /*0934*/ 	.word	0x0000c4b0


	//   ....[33]....
        /*0938*/ 	.word	0x0000c520


	//   ....[34]....
        /*093c*/ 	.word	0x0000c560


	//   ....[35]....
        /*0940*/ 	.word	0x0000de70


	//   ....[36]....
        /*0944*/ 	.word	0x0000e490


	//   ....[37]....
        /*0948*/ 	.word	0x0000e4c0


	//   ....[38]....
        /*094c*/ 	.word	0x0000e4e0


	//   ....[39]....
        /*0950*/ 	.word	0x0000e500


	//   ....[40]....
        /*0954*/ 	.word	0x0000eb70


	//   ....[41]....
        /*0958*/ 	.word	0x0000eb90


	//   ....[42]....
        /*095c*/ 	.word	0x0000edd0


	//   ....[43]....
        /*0960*/ 	.word	0x0000edf0


	//   ....[44]....
        /*0964*/ 	.word	0x0000f9a0


	//   ....[45]....
        /*0968*/ 	.word	0x0000f9d0


	//   ....[46]....
        /*096c*/ 	.word	0x0000fc10


	//   ....[47]....
        /*0970*/ 	.word	0x0000fc30


	//   ....[48]....
        /*0974*/ 	.word	0x0000fee0


	//   ....[49]....
        /*0978*/ 	.word	0x000100c0


	//   ....[50]....
        /*097c*/ 	.word	0x000100f0


	//   ....[51]....
        /*0980*/ 	.word	0x00010120


	//   ....[52]....
        /*0984*/ 	.word	0x00010150


	//   ....[53]....
        /*0988*/ 	.word	0x00010180


	//   ....[54]....
        /*098c*/ 	.word	0x000101b0


	//   ....[55]....
        /*0990*/ 	.word	0x00010320


	//   ....[56]....
        /*0994*/ 	.word	0x00010350


	//   ....[57]....
        /*0998*/ 	.word	0x00010380


	//   ....[58]....
        /*099c*/ 	.word	0x000103b0


	//   ....[59]....
        /*09a0*/ 	.word	0x000103e0


	//   ....[60]....
        /*09a4*/ 	.word	0x00010410


	//   ....[61]....
        /*09a8*/ 	.word	0x000104b0


	//   ....[62]....
        /*09ac*/ 	.word	0x00010510


	//   ....[63]....
        /*09b0*/ 	.word	0x000105a0


	//   ....[64]....
        /*09b4*/ 	.word	0x00011870


	//   ....[65]....
        /*09b8*/ 	.word	0x00012400


	//   ....[66]....
        /*09bc*/ 	.word	0x00012410


	//   ....[67]....
        /*09c0*/ 	.word	0x00012430


	//   ....[68]....
        /*09c4*/ 	.word	0x00012500


	//   ....[69]....
        /*09c8*/ 	.word	0x00012530


	//   ....[70]....
        /*09cc*/ 	.word	0x00012590


	//   ....[71]....
        /*09d0*/ 	.word	0x000125a0


	//   ....[72]....
        /*09d4*/ 	.word	0x00012610


	//   ....[73]....
        /*09d8*/ 	.word	0x00012f60


	//   ....[74]....
        /*09dc*/ 	.word	0x00012f70


	//   ....[75]....
        /*09e0*/ 	.word	0x000130a0


	//   ....[76]....
        /*09e4*/ 	.word	0x000130d0


	//   ....[77]....
        /*09e8*/ 	.word	0x00013350


	//   ....[78]....
        /*09ec*/ 	.word	0x00013380


	//   ....[79]....
        /*09f0*/ 	.word	0x000134f0


	//   ....[80]....
        /*09f4*/ 	.word	0x00013500


	//   ....[81]....
        /*09f8*/ 	.word	0x000172f0


	//   ....[82]....
        /*09fc*/ 	.word	0x00017320


	//   ....[83]....
        /*0a00*/ 	.word	0x00017360


	//   ....[84]....
        /*0a04*/ 	.word	0x00017390


	//   ....[85]....
        /*0a08*/ 	.word	0x000173c0


	//   ....[86]....
        /*0a0c*/ 	.word	0x000173f0


	//   ....[87]....
        /*0a10*/ 	.word	0x00017420


	//   ....[88]....
        /*0a14*/ 	.word	0x00017450


	//   ....[89]....
        /*0a18*/ 	.word	0x000175d0


	//   ....[90]....
        /*0a1c*/ 	.word	0x00017600


	//   ....[91]....
        /*0a20*/ 	.word	0x00017630


	//   ....[92]....
        /*0a24*/ 	.word	0x00017660


	//   ....[93]....
        /*0a28*/ 	.word	0x00017690


	//   ....[94]....
        /*0a2c*/ 	.word	0x000176c0


	//   ....[95]....
        /*0a30*/ 	.word	0x00017780


	//   ....[96]....
        /*0a34*/ 	.word	0x000177a0


	//   ....[97]....
        /*0a38*/ 	.word	0x00017810


	//   ....[98]....
        /*0a3c*/ 	.word	0x00017ee0


	//   ....[99]....
        /*0a40*/ 	.word	0x000184a0


	//   ....[100]....
        /*0a44*/ 	.word	0x00018620


	//   ....[101]....
        /*0a48*/ 	.word	0x00018670


	//   ....[102]....
        /*0a4c*/ 	.word	0x000186d0


	//   ....[103]....
        /*0a50*/ 	.word	0x00018730


	//   ....[104]....
        /*0a54*/ 	.word	0x00018880


	//   ....[105]....
        /*0a58*/ 	.word	0x00018920


	//   ....[106]....
        /*0a5c*/ 	.word	0x000189d0


	//   ....[107]....
        /*0a60*/ 	.word	0x00018ab0


	//   ....[108]....
        /*0a64*/ 	.word	0x00018c80


	//   ....[109]....
        /*0a68*/ 	.word	0x00018d40


	//   ....[110]....
        /*0a6c*/ 	.word	0x00018ff0


	//   ....[111]....
        /*0a70*/ 	.word	0x00019110


	//   ....[112]....
        /*0a74*/ 	.word	0x000192e0


	//   ....[113]....
        /*0a78*/ 	.word	0x000193b0


	//   ....[114]....
        /*0a7c*/ 	.word	0x000195b0


	//   ....[115]....
        /*0a80*/ 	.word	0x00019640


	//   ....[116]....
        /*0a84*/ 	.word	0x00019970


	//   ....[117]....
        /*0a88*/ 	.word	0x00019a10


	//   ....[118]....
        /*0a8c*/ 	.word	0x00019b30


	//   ....[119]....
        /*0a90*/ 	.word	0x00019bb0


	//   ....[120]....
        /*0a94*/ 	.word	0x00019c30


	//   ....[121]....
        /*0a98*/ 	.word	0x00019cb0


	//   ....[122]....
        /*0a9c*/ 	.word	0x00019d30


	//   ....[123]....
        /*0aa0*/ 	.word	0x00019dc0


	//   ....[124]....
        /*0aa4*/ 	.word	0x00019e60


	//   ....[125]....
        /*0aa8*/ 	.word	0x00019f10


	//   ....[126]....
        /*0aac*/ 	.word	0x00019f90


	//   ....[127]....
        /*0ab0*/ 	.word	0x0001a010


	//   ....[128]....
        /*0ab4*/ 	.word	0x0001a090


	//   ....[129]....
        /*0ab8*/ 	.word	0x0001a120


	//   ....[130]....
        /*0abc*/ 	.word	0x0001a1a0


	//   ....[131]....
        /*0ac0*/ 	.word	0x0001a240


	//   ....[132]....
        /*0ac4*/ 	.word	0x0001a2d0


	//   ....[133]....
        /*0ac8*/ 	.word	0x0001a400


	//----- nvinfo : EIATTR_REG_RECONFIG
	.align		4
.L_1093:
        /*0acc*/ 	.byte	0x01, 0x54
	.zero		2


	//----- nvinfo : EIATTR_SYSCALL_OFFSETS
	.align		4
        /*0ad0*/ 	.byte	0x04, 0x46
        /*0ad2*/ 	.short	(.L_1095 - .L_1094)


	//   ....[0]....
.L_1094:
        /*0ad4*/ 	.word	0x00003930


	//   ....[1]....
        /*0ad8*/ 	.word	0x00011470


	//   ....[2]....
        /*0adc*/ 	.word	0x000115d0


	//   ....[3]....
        /*0ae0*/ 	.word	0x000116d0


	//   ....[4]....
        /*0ae4*/ 	.word	0x00011fe0


	//   ....[5]....
        /*0ae8*/ 	.word	0x00012930


	//----- nvinfo : EIATTR_MBARRIER_INSTR_OFFSETS
	.align		4
.L_1095:
        /*0aec*/ 	.byte	0x04, 0x39
        /*0aee*/ 	.short	(.L_1097 - .L_1096)


	//   ....[0]....
.L_1096:
        /*0af0*/ 	.word	0x00000280
        /*0af4*/ 	.word	0x000000ff
        /*0af8*/ 	.word	0x00038800
        /*0afc*/ 	.short	0x0100
        /*0afe*/ 	.byte	0x08
	.zero		1


	//   ....[1]....
        /*0b00*/ 	.word	0x00000290
        /*0b04*/ 	.word	0x000000ff
        /*0b08*/ 	.word	0x00038810
        /*0b0c*/ 	.short	0x0100
        /*0b0e*/ 	.byte	0x08
	.zero		1


	//   ....[2]....
        /*0b10*/ 	.word	0x000002a0
        /*0b14*/ 	.word	0x000000ff
        /*0b18*/ 	.word	0x00038820
        /*0b1c*/ 	.short	0x0100
        /*0b1e*/ 	.byte	0x08
	.zero		1


	//   ....[3]....
        /*0b20*/ 	.word	0x00000350
        /*0b24*/ 	.word	0x000000ff
        /*0b28*/ 	.word	0x00038830
        /*0b2c*/ 	.short	0x0100
        /*0b2e*/ 	.byte	0x06
	.zero		1


	//   ....[4]....
        /*0b30*/ 	.word	0x00000360
        /*0b34*/ 	.word	0x000000ff
        /*0b38*/ 	.word	0x00038840
        /*0b3c*/ 	.short	0x0100
        /*0b3e*/ 	.byte	0x06
	.zero		1


	//   ....[5]....
        /*0b40*/ 	.word	0x00000370
        /*0b44*/ 	.word	0x000000ff
        /*0b48*/ 	.word	0x00038838
        /*0b4c*/ 	.short	0x0100
        /*0b4e*/ 	.byte	0x06
	.zero		1


	//   ....[6]....
        /*0b50*/ 	.word	0x00000380
        /*0b54*/ 	.word	0x000000ff
        /*0b58*/ 	.word	0x00038848
        /*0b5c*/ 	.short	0x0100
        /*0b5e*/ 	.byte	0x06
	.zero		1


	//   ....[7]....
        /*0b60*/ 	.word	0x000004b0
        /*0b64*/ 	.word	0x000000ff
        /*0b68*/ 	.word	0x00038850
        /*0b6c*/ 	.short	0x0100
        /*0b6e*/ 	.byte	0x08
	.zero		1


	//   ....[8]....
        /*0b70*/ 	.word	0x000004c0
        /*0b74*/ 	.word	0x000000ff
        /*0b78*/ 	.word	0x00038860
        /*0b7c*/ 	.short	0x0100
        /*0b7e*/ 	.byte	0x08
	.zero		1


	//   ....[9]....
        /*0b80*/ 	.word	0x000004d0
        /*0b84*/ 	.word	0x000000ff
        /*0b88*/ 	.word	0x00038858
        /*0b8c*/ 	.short	0x0100
        /*0b8e*/ 	.byte	0x08
	.zero		1


	//   ....[10]....
        /*0b90*/ 	.word	0x000004e0
        /*0b94*/ 	.word	0x000000ff
        /*0b98*/ 	.word	0x00038868
        /*0b9c*/ 	.short	0x0100
        /*0b9e*/ 	.byte	0x08
	.zero		1


	//   ....[11]....
        /*0ba0*/ 	.word	0x000005d0
        /*0ba4*/ 	.word	0x000000ff
        /*0ba8*/ 	.word	0x00038870
        /*0bac*/ 	.short	0x0100
        /*0bae*/ 	.byte	0x06
	.zero		1


	//   ....[12]....
        /*0bb0*/ 	.word	0x000005e0
        /*0bb4*/ 	.word	0x000000ff
        /*0bb8*/ 	.word	0x00038880
        /*0bbc*/ 	.short	0x0100
        /*0bbe*/ 	.byte	0x06
	.zero		1


	//   ....[13]....
        /*0bc0*/ 	.word	0x000005f0
        /*0bc4*/ 	.word	0x000000ff
        /*0bc8*/ 	.word	0x00038878
        /*0bcc*/ 	.short	0x0100
        /*0bce*/ 	.byte	0x06
	.zero		1


	//   ....[14]....
        /*0bd0*/ 	.word	0x00000600
        /*0bd4*/ 	.word	0x000000ff
        /*0bd8*/ 	.word	0x00038888
        /*0bdc*/ 	.short	0x0100
        /*0bde*/ 	.byte	0x06
	.zero		1


	//   ....[15]....
        /*0be0*/ 	.word	0x00000730
        /*0be4*/ 	.word	0x000000ff
        /*0be8*/ 	.word	0x00038890
        /*0bec*/ 	.short	0x0100
        /*0bee*/ 	.byte	0x08
	.zero		1


	//   ....[16]....
        /*0bf0*/ 	.word	0x00000740
        /*0bf4*/ 	.word	0x000000ff
        /*0bf8*/ 	.word	0x000388a0
        /*0bfc*/ 	.short	0x0100
        /*0bfe*/ 	.byte	0x08
	.zero		1


	//   ....[17]....
        /*0c00*/ 	.word	0x00000750
        /*0c04*/ 	.word	0x000000ff
        /*0c08*/ 	.word	0x00038898
        /*0c0c*/ 	.short	0x0100
        /*0c0e*/ 	.byte	0x08
	.zero		1


	//   ....[18]....
        /*0c10*/ 	.word	0x00000760
        /*0c14*/ 	.word	0x000000ff
        /*0c18*/ 	.word	0x000388a8
        /*0c1c*/ 	.short	0x0100
        /*0c1e*/ 	.byte	0x08
	.zero		1


	//   ....[19]....
        /*0c20*/ 	.word	0x00000890
        /*0c24*/ 	.word	0x000000ff
        /*0c28*/ 	.word	0x000388b0
        /*0c2c*/ 	.short	0x0100
        /*0c2e*/ 	.byte	0x08
	.zero		1


	//   ....[20]....
        /*0c30*/ 	.word	0x000008a0
        /*0c34*/ 	.word	0x000000ff
        /*0c38*/ 	.word	0x000388c0
        /*0c3c*/ 	.short	0x0100
        /*0c3e*/ 	.byte	0x08
	.zero		1


	//   ....[21]....
        /*0c40*/ 	.word	0x000008b0
        /*0c44*/ 	.word	0x000000ff
        /*0c48*/ 	.word	0x000388b8
        /*0c4c*/ 	.short	0x0100
        /*0c4e*/ 	.byte	0x08
	.zero		1


	//   ....[22]....
        /*0c50*/ 	.word	0x000008c0
        /*0c54*/ 	.word	0x000000ff
        /*0c58*/ 	.word	0x000388c8
        /*0c5c*/ 	.short	0x0100
        /*0c5e*/ 	.byte	0x08
	.zero		1


	//   ....[23]....
        /*0c60*/ 	.word	0x00001e40
        /*0c64*/ 	.word	0x00000000
        /*0c68*/ 	.word	0x00000000
        /*0c6c*/ 	.short	0x0101
        /*0c6e*/ 	.byte	0x3f
	.zero		1


	//   ....[24]....
        /*0c70*/ 	.word	0x00002910
        /*0c74*/ 	.word	0x00000000
        /*0c78*/ 	.word	0x00000000
        /*0c7c*/ 	.short	0x0101
        /*0c7e*/ 	.byte	0x3f
	.zero		1


	//   ....[25]....
        /*0c80*/ 	.word	0x000039b0
        /*0c84*/ 	.word	0x00000011
        /*0c88*/ 	.word	0x00038800
        /*0c8c*/ 	.short	0x010a
        /*0c8e*/ 	.byte	0x3f
	.zero		1


	//   ....[26]....
        /*0c90*/ 	.word	0x00003a10
        /*0c94*/ 	.word	0x00000005
        /*0c98*/ 	.word	0x00038830
        /*0c9c*/ 	.short	0x010a
        /*0c9e*/ 	.byte	0x3f
	.zero		1


	//   ....[27]....
        /*0ca0*/ 	.word	0x00003a80
        /*0ca4*/ 	.word	0x00000005
        /*0ca8*/ 	.word	0x00038830
        /*0cac*/ 	.short	0x010a
        /*0cae*/ 	.byte	0x3f
	.zero		1


	//   ....[28]....
        /*0cb0*/ 	.word	0x00003d00
        /*0cb4*/ 	.word	0x00000011
        /*0cb8*/ 	.word	0x00038810
        /*0cbc*/ 	.short	0x010a
        /*0cbe*/ 	.byte	0x3f
	.zero		1


	//   ....[29]....
        /*0cc0*/ 	.word	0x00003d40
        /*0cc4*/ 	.word	0x00000005
        /*0cc8*/ 	.word	0x00038850
        /*0ccc*/ 	.short	0x010a
        /*0cce*/ 	.byte	0x3f
	.zero		1


	//   ....[30]....
        /*0cd0*/ 	.word	0x00003e10
        /*0cd4*/ 	.word	0x00000005
        /*0cd8*/ 	.word	0x00038850
        /*0cdc*/ 	.short	0x010a
        /*0cde*/ 	.byte	0x3f
	.zero		1


	//   ....[31]....
        /*0ce0*/ 	.word	0x00005e30
        /*0ce4*/ 	.word	0x00000018
        /*0ce8*/ 	.word	0x00000000
        /*0cec*/ 	.short	0x0101
        /*0cee*/ 	.byte	0x3f
	.zero		1


	//   ....[32]....
        /*0cf0*/ 	.word	0x00006500
        /*0cf4*/ 	.word	0x00000005
        /*0cf8*/ 	.word	0x00000000
        /*0cfc*/ 	.short	0x0101
        /*0cfe*/ 	.byte	0x3f
	.zero		1


	//   ....[33]....
        /*0d00*/ 	.word	0x00006610
        /*0d04*/ 	.word	0x00000009
        /*0d08*/ 	.word	0x00038830
        /*0d0c*/ 	.short	0x010a
        /*0d0e*/ 	.byte	0x3f
	.zero		1


	//   ....[34]....
        /*0d10*/ 	.word	0x00006660
        /*0d14*/ 	.word	0x00000009
        /*0d18*/ 	.word	0x00038830
        /*0d1c*/ 	.short	0x010a
        /*0d1e*/ 	.byte	0x3f
	.zero		1


	//   ....[35]....
        /*0d20*/ 	.word	0x000067e0
        /*0d24*/ 	.word	0x00000009
        /*0d28*/ 	.word	0x00038850
        /*0d2c*/ 	.short	0x010a
        /*0d2e*/ 	.byte	0x3f
	.zero		1


	//   ....[36]....
        /*0d30*/ 	.word	0x00006820
        /*0d34*/ 	.word	0x00000009
        /*0d38*/ 	.word	0x00038850
        /*0d3c*/ 	.short	0x010a
        /*0d3e*/ 	.byte	0x3f
	.zero		1


	//   ....[37]....
        /*0d40*/ 	.word	0x000087f0
        /*0d44*/ 	.word	0x00000098
        /*0d48*/ 	.word	0x00000000
        /*0d4c*/ 	.short	0x0101
        /*0d4e*/ 	.byte	0x3f
	.zero		1


	//   ....[38]....
        /*0d50*/ 	.word	0x00009740
        /*0d54*/ 	.word	0x00000009
        /*0d58*/ 	.word	0x00000000
        /*0d5c*/ 	.short	0x0101
        /*0d5e*/ 	.byte	0x3f
	.zero		1


	//   ....[39]....
        /*0d60*/ 	.word	0x00009850
        /*0d64*/ 	.word	0x00000009
        /*0d68*/ 	.word	0x00038830
        /*0d6c*/ 	.short	0x010a
        /*0d6e*/ 	.byte	0x3f
	.zero		1


	//   ....[40]....
        /*0d70*/ 	.word	0x000098a0
        /*0d74*/ 	.word	0x00000009
        /*0d78*/ 	.word	0x00038830
        /*0d7c*/ 	.short	0x010a
        /*0d7e*/ 	.byte	0x3f
	.zero		1


	//   ....[41]....
        /*0d80*/ 	.word	0x00009a20
        /*0d84*/ 	.word	0x00000009
        /*0d88*/ 	.word	0x00038850
        /*0d8c*/ 	.short	0x010a
        /*0d8e*/ 	.byte	0x3f
	.zero		1


	//   ....[42]....
        /*0d90*/ 	.word	0x00009a60
        /*0d94*/ 	.word	0x00000009
        /*0d98*/ 	.word	0x00038850
        /*0d9c*/ 	.short	0x010a
        /*0d9e*/ 	.byte	0x3f
	.zero		1


	//   ....[43]....
        /*0da0*/ 	.word	0x0000b7f0
        /*0da4*/ 	.word	0x00000099
        /*0da8*/ 	.word	0x00000000
        /*0dac*/ 	.short	0x0101
        /*0dae*/ 	.byte	0x3f
	.zero		1


	//   ....[44]....
        /*0db0*/ 	.word	0x0000c450
        /*0db4*/ 	.word	0x00000009
        /*0db8*/ 	.word	0x00000000
        /*0dbc*/ 	.short	0x0101
        /*0dbe*/ 	.byte	0x3f
	.zero		1


	//   ....[45]....
        /*0dc0*/ 	.word	0x0000eba0
        /*0dc4*/ 	.word	0x00000000
        /*0dc8*/ 	.word	0x00000000
        /*0dcc*/ 	.short	0x0101
        /*0dce*/ 	.byte	0x3f
	.zero		1


	//   ....[46]....
        /*0dd0*/ 	.word	0x00011b20
        /*0dd4*/ 	.word	0x00000000
        /*0dd8*/ 	.word	0x00038840
        /*0ddc*/ 	.short	0x010a
        /*0dde*/ 	.byte	0x3f
	.zero		1


	//   ....[47]....
        /*0de0*/ 	.word	0x000126d0
        /*0de4*/ 	.word	0x00000008
        /*0de8*/ 	.word	0x00038800
        /*0dec*/ 	.short	0x0107
        /*0dee*/ 	.byte	0x3f
	.zero		1


	//   ....[48]....
        /*0df0*/ 	.word	0x00012780
        /*0df4*/ 	.word	0x00000000
        /*0df8*/ 	.word	0x00038800
        /*0dfc*/ 	.short	0x0101
        /*0dfe*/ 	.byte	0x3f
	.zero		1


	//   ....[49]....
        /*0e00*/ 	.word	0x00013730
        /*0e04*/ 	.word	0x00000000
        /*0e08*/ 	.word	0x00038810
        /*0e0c*/ 	.short	0x0107
        /*0e0e*/ 	.byte	0x3f
	.zero		1


	//   ....[50]....
        /*0e10*/ 	.word	0x00013830
        /*0e14*/ 	.word	0x00000002
        /*0e18*/ 	.word	0x00038810
        /*0e1c*/ 	.short	0x0101
        /*0e1e*/ 	.byte	0x3f
	.zero		1


	//   ....[51]....
        /*0e20*/ 	.word	0x00013850
        /*0e24*/ 	.word	0x00000002
        /*0e28*/ 	.word	0x00038820
        /*0e2c*/ 	.short	0x010a
        /*0e2e*/ 	.byte	0x3f
	.zero		1


	//   ....[52]....
        /*0e30*/ 	.word	0x00013960
        /*0e34*/ 	.word	0x00000000
        /*0e38*/ 	.word	0x00038860
        /*0e3c*/ 	.short	0x010a
        /*0e3e*/ 	.byte	0x3f
	.zero		1


	//   ....[53]....
        /*0e40*/ 	.word	0x00014640
        /*0e44*/ 	.word	0x00000003
        /*0e48*/ 	.word	0x00038840
        /*0e4c*/ 	.short	0x010a
        /*0e4e*/ 	.byte	0x3f
	.zero		1


	//   ....[54]....
        /*0e50*/ 	.word	0x000148a0
        /*0e54*/ 	.word	0x00000003
        /*0e58*/ 	.word	0x00038860
        /*0e5c*/ 	.short	0x010a
        /*0e5e*/ 	.byte	0x3f
	.zero		1


	//   ....[55]....
        /*0e60*/ 	.word	0x00015520
        /*0e64*/ 	.word	0x00000004
        /*0e68*/ 	.word	0x00038840
        /*0e6c*/ 	.short	0x010a
        /*0e6e*/ 	.byte	0x3f
	.zero		1


	//   ....[56]....
        /*0e70*/ 	.word	0x00015770
        /*0e74*/ 	.word	0x00000004
        /*0e78*/ 	.word	0x00038860
        /*0e7c*/ 	.short	0x010a
        /*0e7e*/ 	.byte	0x3f
	.zero		1


	//   ....[57]....
        /*0e80*/ 	.word	0x00016380
        /*0e84*/ 	.word	0x00000004
        /*0e88*/ 	.word	0x00038840
        /*0e8c*/ 	.short	0x010a
        /*0e8e*/ 	.byte	0x3f
	.zero		1


	//   ....[58]....
        /*0e90*/ 	.word	0x000165e0
        /*0e94*/ 	.word	0x00000004
        /*0e98*/ 	.word	0x00038860
        /*0e9c*/ 	.short	0x010a
        /*0e9e*/ 	.byte	0x3f
	.zero		1


	//   ....[59]....
        /*0ea0*/ 	.word	0x00017e60
        /*0ea4*/ 	.word	0x00000000
        /*0ea8*/ 	.word	0x00038820
        /*0eac*/ 	.short	0x010a
        /*0eae*/ 	.byte	0x3f
	.zero		1


	//   ....[60]....
        /*0eb0*/ 	.word	0x00018020
        /*0eb4*/ 	.word	0x00000006
        /*0eb8*/ 	.word	0x00000000
        /*0ebc*/ 	.short	0x010a
        /*0ebe*/ 	.byte	0x3f
	.zero		1


	//   ....[61]....
        /*0ec0*/ 	.word	0x00018090
        /*0ec4*/ 	.word	0x00000007
        /*0ec8*/ 	.word	0x00000000
        /*0ecc*/ 	.short	0x010a
        /*0ece*/ 	.byte	0x3f
	.zero		1


	//   ....[62]....
        /*0ed0*/ 	.word	0x00018100
        /*0ed4*/ 	.word	0x00000004
        /*0ed8*/ 	.word	0x00000000
        /*0edc*/ 	.short	0x010a
        /*0ede*/ 	.byte	0x3f
	.zero		1


	//   ....[63]....
        /*0ee0*/ 	.word	0x00018130
        /*0ee4*/ 	.word	0x00000003
        /*0ee8*/ 	.word	0x00000000
        /*0eec*/ 	.short	0x010a
        /*0eee*/ 	.byte	0x3f
	.zero		1


	//   ....[64]....
        /*0ef0*/ 	.word	0x00018190
        /*0ef4*/ 	.word	0x00000011
        /*0ef8*/ 	.word	0x00038800
        /*0efc*/ 	.short	0x010a
        /*0efe*/ 	.byte	0x3f
	.zero		1


	//   ....[65]....
        /*0f00*/ 	.word	0x000181e0
        /*0f04*/ 	.word	0x00000005
        /*0f08*/ 	.word	0x00038830
        /*0f0c*/ 	.short	0x010a
        /*0f0e*/ 	.byte	0x3f
	.zero		1


	//   ....[66]....
        /*0f10*/ 	.word	0x00018230
        /*0f14*/ 	.word	0x00000011
        /*0f18*/ 	.word	0x00038810
        /*0f1c*/ 	.short	0x010a
        /*0f1e*/ 	.byte	0x3f
	.zero		1


	//   ....[67]....
        /*0f20*/ 	.word	0x00018280
        /*0f24*/ 	.word	0x00000005
        /*0f28*/ 	.word	0x00038850
        /*0f2c*/ 	.short	0x010a
        /*0f2e*/ 	.byte	0x3f
	.zero		1


	//   ....[68]....
        /*0f30*/ 	.word	0x000182d0
        /*0f34*/ 	.word	0x00000009
        /*0f38*/ 	.word	0x00038830
        /*0f3c*/ 	.short	0x010a
        /*0f3e*/ 	.byte	0x3f
	.zero		1


	//   ....[69]....
        /*0f40*/ 	.word	0x00018320
        /*0f44*/ 	.word	0x00000009
        /*0f48*/ 	.word	0x00038850
        /*0f4c*/ 	.short	0x010a
        /*0f4e*/ 	.byte	0x3f
	.zero		1


	//   ....[70]....
        /*0f50*/ 	.word	0x00018370
        /*0f54*/ 	.word	0x00000009
        /*0f58*/ 	.word	0x00038830
        /*0f5c*/ 	.short	0x010a
        /*0f5e*/ 	.byte	0x3f
	.zero		1


	//   ....[71]....
        /*0f60*/ 	.word	0x000183c0
        /*0f64*/ 	.word	0x00000009
        /*0f68*/ 	.word	0x00038850
        /*0f6c*/ 	.short	0x010a
        /*0f6e*/ 	.byte	0x3f
	.zero		1


	//   ....[72]....
        /*0f70*/ 	.word	0x00018560
        /*0f74*/ 	.word	0x00000000
        /*0f78*/ 	.word	0x00038840
        /*0f7c*/ 	.short	0x010a
        /*0f7e*/ 	.byte	0x3f
	.zero		1


	//   ....[73]....
        /*0f80*/ 	.word	0x00019690
        /*0f84*/ 	.word	0x00000002
        /*0f88*/ 	.word	0x00038820
        /*0f8c*/ 	.short	0x010a
        /*0f8e*/ 	.byte	0x3f
	.zero		1


	//   ....[74]....
        /*0f90*/ 	.word	0x000196e0
        /*0f94*/ 	.word	0x00000000
        /*0f98*/ 	.word	0x00038860
        /*0f9c*/ 	.short	0x010a
        /*0f9e*/ 	.byte	0x3f
	.zero		1


	//   ....[75]....
        /*0fa0*/ 	.word	0x00019730
        /*0fa4*/ 	.word	0x00000003
        /*0fa8*/ 	.word	0x00038840
        /*0fac*/ 	.short	0x010a
        /*0fae*/ 	.byte	0x3f
	.zero		1


	//   ....[76]....
        /*0fb0*/ 	.word	0x00019780
        /*0fb4*/ 	.word	0x00000003
        /*0fb8*/ 	.word	0x00038860
        /*0fbc*/ 	.short	0x010a
        /*0fbe*/ 	.byte	0x3f
	.zero		1


	//   ....[77]....
        /*0fc0*/ 	.word	0x000197d0
        /*0fc4*/ 	.word	0x00000004
        /*0fc8*/ 	.word	0x00038840
        /*0fcc*/ 	.short	0x010a
        /*0fce*/ 	.byte	0x3f
	.zero		1


	//   ....[78]....
        /*0fd0*/ 	.word	0x00019820
        /*0fd4*/ 	.word	0x00000004
        /*0fd8*/ 	.word	0x00038860
        /*0fdc*/ 	.short	0x010a
        /*0fde*/ 	.byte	0x3f
	.zero		1


	//   ....[79]....
        /*0fe0*/ 	.word	0x00019870
        /*0fe4*/ 	.word	0x00000004
        /*0fe8*/ 	.word	0x00038840
        /*0fec*/ 	.short	0x010a
        /*0fee*/ 	.byte	0x3f
	.zero		1


	//   ....[80]....
        /*0ff0*/ 	.word	0x000198c0
        /*0ff4*/ 	.word	0x00000004
        /*0ff8*/ 	.word	0x00038860
        /*0ffc*/ 	.short	0x010a
        /*0ffe*/ 	.byte	0x3f
	.zero		1


	//   ....[81]....
        /*1000*/ 	.word	0x0001a320
        /*1004*/ 	.word	0x00000000
        /*1008*/ 	.word	0x00038820
        /*100c*/ 	.short	0x010a
        /*100e*/ 	.byte	0x3f
	.zero		1


	//   ....[82]....
        /*1010*/ 	.word	0x0001a4c0
        /*1014*/ 	.word	0x00000006
        /*1018*/ 	.word	0x00000000
        /*101c*/ 	.short	0x010a
        /*101e*/ 	.byte	0x3f
	.zero		1


	//   ....[83]....
        /*1020*/ 	.word	0x0001a510
        /*1024*/ 	.word	0x00000007
        /*1028*/ 	.word	0x00000000
        /*102c*/ 	.short	0x010a
        /*102e*/ 	.byte	0x3f
	.zero		1


	//   ....[84]....
        /*1030*/ 	.word	0x0001a560
        /*1034*/ 	.word	0x00000004
        /*1038*/ 	.word	0x00000000
        /*103c*/ 	.short	0x010a
        /*103e*/ 	.byte	0x3f
	.zero		1


	//----- nvinfo : EIATTR_NUM_MBARRIERS
	.align		4
.L_1097:
        /*1040*/ 	.byte	0x03, 0x38
        /*1042*/ 	.short	0x0017


	//----- nvinfo : EIATTR_EXIT_INSTR_OFFSETS
	.align		4
        /*1044*/ 	.byte	0x04, 0x1c
        /*1046*/ 	.short	(.L_1099 - .L_1098)


	//   ....[0]....
.L_1098:
        /*1048*/ 	.word	0x00000a80


	//   ....[1]....
        /*104c*/ 	.word	0x0000fe80


	//   ....[2]....
        /*1050*/ 	.word	0x00018180


	//----- nvinfo : EIATTR_MAX_THREADS
	.align		4
.L_1099:
        /*1054*/ 	.byte	0x04, 0x05
        /*1056*/ 	.short	(.L_1101 - .L_1100)
.L_1100:
        /*1058*/ 	.word	0x00000180
        /*105c*/ 	.word	0x00000001
        /*1060*/ 	.word	0x00000001


	//----- nvinfo : EIATTR_CRS_STACK_SIZE
	.align		4
.L_1101:
        /*1064*/ 	.byte	0x04, 0x1e
        /*1066*/ 	.short	(.L_1103 - .L_1102)
.L_1102:
        /*1068*/ 	.word	0x00000000


	//----- nvinfo : EIATTR_CBANK_PARAM_SIZE
	.align		4
.L_1103:
        /*106c*/ 	.byte	0x03, 0x19
        /*106e*/ 	.short	0x0bf0


	//----- nvinfo : EIATTR_PARAM_CBANK
	.align		4
        /*1070*/ 	.byte	0x04, 0x0a
        /*1072*/ 	.short	(.L_1105 - .L_1104)
	.align		4
.L_1104:
        /*1074*/ 	.word	index@(.nv.constant0._ZN7cutlass13device_kernelIN5flash11enable_sm90INS1_16FlashAttnFwdSm90INS1_25CollectiveMainloopFwdSm90ILi2EN4cute5tupleIJNS5_1CILi1EEES8_S8_EEENS6_IJNS7_ILi64EEESA_SA_EEELi512ENS_10bfloat16_tEfNS_4arch4Sm90ELb1ELb0ELb0ELb1ELb0ELb0ELb1ELb0ELb0ELb1ELb0ELb0EEENS1_21CollectiveEpilogueFwdINS6_IJSA_NS7_ILi512EEESA_EEES9_SC_SE_Li256ELb1ELb1ELb0ELb0EEENS1_36VarlenDynamicPersistentTileSchedulerILi64ELi64ELi256ELi128ELb0ELb1ELb1ELb1ELb1ELb1EEEEEEEEEvNT_6ParamsE)
        /*1078*/ 	.short	0x0210
        /*107a*/ 	.short	0x0bf0


	//----- nvinfo : EIATTR_SW_WAR
	.align		4
.L_1105:
        /*107c*/ 	.byte	0x04, 0x36
        /*107e*/ 	.short	(.L_1107 - .L_1106)
.L_1106:
        /*1080*/ 	.word	0x00000008
.L_1107:


//--------------------- .nv.info._ZN7cutlass13device_kernelIN5flash11enable_sm90INS1_16FlashAttnFwdSm90INS1_25CollectiveMainloopFwdSm90ILi2EN4cute5tupleIJNS5_1CILi1EEES8_S8_EEENS6_IJNS7_ILi64EEESA_SA_EEELi512ENS_10bfloat16_tEfNS_4arch4Sm90ELb1ELb0ELb0ELb1ELb0ELb1ELb1ELb0ELb0ELb1ELb0ELb0EEENS1_21CollectiveEpilogueFwdINS6_IJSA_NS7_ILi512EEESA_EEES9_SC_SE_Li256ELb1ELb1ELb0ELb0EEENS1_36VarlenDynamicPersistentTileSchedulerILi64ELi64ELi256ELi128ELb0ELb1ELb1ELb1ELb1ELb1EEEEEEEEEvNT_6ParamsE --------------------------
	.section	.nv.info._ZN7cutlass13device_kernelIN5flash11enable_sm90INS1_16FlashAttnFwdSm90INS1_25CollectiveMainloopFwdSm90ILi2EN4cute5tupleIJNS5_1CILi1EEES8_S8_EEENS6_IJNS7_ILi64EEESA_SA_EEELi512ENS_10bfloat16_tEfNS_4arch4Sm90ELb1ELb0ELb0ELb1ELb0ELb1ELb1ELb0ELb0ELb1ELb0ELb0EEENS1_21CollectiveEpilogueFwdINS6_IJSA_NS7_ILi512EEESA_EEES9_SC_SE_Li256ELb1ELb1ELb0ELb0EEENS1_36VarlenDynamicPersistentTileSchedulerILi64ELi64ELi256ELi128ELb0ELb1ELb1ELb1ELb1ELb1EEEEEEEEEvNT_6ParamsE,"",@"SHT_CUDA_INFO"
	.sectionflags	@""
	.align	4


	//----- nvinfo : EIATTR_CUDA_API_VERSION
	.align		4
        /*0000*/ 	.byte	0x04, 0x37
        /*0002*/ 	.short	(.L_1109 - .L_1108)
.L_1108:
        /*0004*/ 	.word	0x00000082


	//----- nvinfo : EIATTR_KPARAM_INFO
	.align		4
.L_1109:
        /*0008*/ 	.byte	0x04, 0x17
        /*000a*/ 	.short	(.L_1111 - .L_1110)
.L_1110:
        /*000c*/ 	.word	0x00000000
        /*0010*/ 	.short	0x0000
        /*0012*/ 	.short	0x0070
        /*0014*/ 	.byte	0x00, 0xf0, 0x01, 0x2e


	//----- nvinfo : EIATTR_SPARSE_MMA_MASK
	.align		4
.L_1111:
        /*0018*/ 	.byte	0x03, 0x50
        /*001a*/ 	.short	0x0000


	//----- nvinfo : EIATTR_MAXREG_COUNT
	.align		4
        /*001c*/ 	.byte	0x03, 0x1b
        /*001e*/ 	.short	0x00a8


	//----- nvinfo : EIATTR_NUM_BARRIERS
	.align		4
        /*0020*/ 	.byte	0x02, 0x4c
        /*0022*/ 	.byte	0x10
	.zero		1


	//----- nvinfo : EIATTR_EXTERNS
	.align		4
        /*0024*/ 	.byte	0x04, 0x0f
        /*0026*/ 	.short	(.L_1113 - .L_1112)


	//   ....[0]....
	.align		4
.L_1112:
        /*0028*/ 	.word	index@(__assertfail)


	//----- nvinfo : EIATTR_ANNOTATIONS
	.align		4
.L_1113:
        /*002c*/ 	.byte	0x04, 0x55
        /*002e*/ 	.short	(.L_1115 - .L_1114)


	//   ....[0]....
.L_1114:
        /* <DEDUP_REMOVED lines=119> */


	//----- nvinfo : EIATTR_MERCURY_ISA_VERSION
	.align		4
.L_1115:
        /*0788*/ 	.byte	0x03, 0x5f
        /*078a*/ 	.short	0x0101


	//----- nvinfo : EIATTR_UNUSED_LOAD_BYTE_OFFSET
	.align		4
        /*078c*/ 	.byte	0x04, 0x44
        /*078e*/ 	.short	(.L_1117 - .L_1116)


	//   ....[0]....
.L_1116:
        /*0790*/ 	.word	0x00000ad0
        /*0794*/ 	.word	0x0000fff0


	//   ....[1]....
        /*0798*/ 	.word	0x00013f10
        /*079c*/ 	.word	0x0000fff0


	//----- nvinfo : EIATTR_INT_WARP_WIDE_INSTR_OFFSETS
	.align		4
.L_1117:
        /*07a0*/ 	.byte	0x04, 0x31
        /*07a2*/ 	.short	(.L_1119 - .L_1118)


	//   ....[0]....
.L_1118:
        /*07a4*/ 	.word	0x00000190


	//   ....[1]....
        /*07a8*/ 	.word	0x000001d0


	//   ....[2]....
        /*07ac*/ 	.word	0x00000240


	//   ....[3]....
        /*07b0*/ 	.word	0x000002b0


	//   ....[4]....
        /*07b4*/ 	.word	0x00019f90


	//   ....[5]....
        /*07b8*/ 	.word	0x00019ff0


	//   ....[6]....
        /*07bc*/ 	.word	0x0001fd90


	//   ....[7]....
        /*07c0*/ 	.word	0x0001fdf0


	//----- nvinfo : EIATTR_COOP_GROUP_MASK_REGIDS
	.align		4
.L_1119:
        /*07c4*/ 	.byte	0x04, 0x29
        /*07c6*/ 	.short	(.L_1121 - .L_1120)


	//   ....[0]....
.L_1120:
        /*07c8*/ 	.word	0xffffffff


	//   ....[1]....
        /*07cc*/ 	.word	0xffffffff


	//   ....[2]....
        /*07d0*/ 	.word	0xffffffff


	//   ....[3]....
        /*07d4*/ 	.word	0xffffffff


	//   ....[4]....
        /*07d8*/ 	.word	0xffffffff


	//   ....[5]....
        /*07dc*/ 	.word	0xffffffff


	//   ....[6]....
        /*07e0*/ 	.word	0xffffffff


	//   ....[7]....
        /*07e4*/ 	.word	0xffffffff


	//   ....[8]....
        /*07e8*/ 	.word	0xffffffff


	//   ....[9]....
        /*07ec*/ 	.word	0xffffffff


	//   ....[10]....
        /*07f0*/ 	.word	0xffffffff


	//   ....[11]....
        /*07f4*/ 	.word	0xffffffff


	//   ....[12]....
        /*07f8*/ 	.word	0xffffffff


	//   ....[13]....
        /*07fc*/ 	.word	0xffffffff


	//   ....[14]....
        /*0800*/ 	.word	0xffffffff


	//   ....[15]....
        /*0804*/ 	.word	0xffffffff


	//   ....[16]....
        /*0808*/ 	.word	0xffffffff


	//   ....[17]....
        /*080c*/ 	.word	0xffffffff


	//   ....[18]....
        /*0810*/ 	.word	0xffffffff


	//   ....[19]....
        /*0814*/ 	.word	0xffffffff


	//   ....[20]....
        /*0818*/ 	.word	0xffffffff


	//   ....[21]....
        /*081c*/ 	.word	0xffffffff


	//   ....[22]....
        /*0820*/ 	.word	0xffffffff


	//   ....[23]....
        /*0824*/ 	.word	0xffffffff


	//   ....[24]....
        /*0828*/ 	.word	0xffffffff


	//   ....[25]....
        /*082c*/ 	.word	0xffffffff


	//   ....[26]....
        /*0830*/ 	.word	0xffffffff


	//   ....[27]....
        /*0834*/ 	.word	0xffffffff


	//   ....[28]....
        /*0838*/ 	.word	0xffffffff


	//   ....[29]....
        /*083c*/ 	.word	0xffffffff


	//   ....[30]....
        /*0840*/ 	.word	0xffffffff


	//   ....[31]....
        /*0844*/ 	.word	0xffffffff


	//   ....[32]....
        /*0848*/ 	.word	0xffffffff


	//   ....[33]....
        /*084c*/ 	.word	0xffffffff


	//   ....[34]....
        /*0850*/ 	.word	0xffffffff


	//   ....[35]....
        /*0854*/ 	.word	0xffffffff


	//   ....[36]....
        /*0858*/ 	.word	0xffffffff


	//   ....[37]....
        /*085c*/ 	.word	0xffffffff


	//   ....[38]....
        /*0860*/ 	.word	0xffffffff


	//   ....[39]....
        /*0864*/ 	.word	0xffffffff


	//   ....[40]....
        /*0868*/ 	.word	0xffffffff


	//   ....[41]....
        /*086c*/ 	.word	0xffffffff


	//   ....[42]....
        /*0870*/ 	.word	0xffffffff


	//   ....[43]....
        /*0874*/ 	.word	0xffffffff


	//   ....[44]....
        /*0878*/ 	.word	0xffffffff


	//   ....[45]....
        /*087c*/ 	.word	0xffffffff


	//   ....[46]....
        /*0880*/ 	.word	0xffffffff


	//   ....[47]....
        /*0884*/ 	.word	0xffffffff


	//   ....[48]....
        /*0888*/ 	.word	0xffffffff


	//   ....[49]....
        /*088c*/ 	.word	0xffffffff


	//   ....[50]....
        /*0890*/ 	.word	0xffffffff


	//   ....[51]....
        /*0894*/ 	.word	0xffffffff


	//   ....[52]....
        /*0898*/ 	.word	0xffffffff


	//   ....[53]....
        /*089c*/ 	.word	0xffffffff


	//   ....[54]....
        /*08a0*/ 	.word	0xffffffff


	//   ....[55]....
        /*08a4*/ 	.word	0xffffffff


	//   ....[56]....
        /*08a8*/ 	.word	0xffffffff


	//   ....[57]....
        /*08ac*/ 	.word	0xffffffff


	//   ....[58]....
        /*08b0*/ 	.word	0xffffffff


	//   ....[59]....
        /*08b4*/ 	.word	0xffffffff


	//   ....[60]....
        /*08b8*/ 	.word	0xffffffff


	//   ....[61]....
        /*08bc*/ 	.word	0xffffffff


	//   ....[62]....
        /*08c0*/ 	.word	0xffffffff


	//   ....[63]....
        /*08c4*/ 	.word	0xffffffff


	//   ....[64]....
        /*08c8*/ 	.word	0xffffffff


	//   ....[65]....
        /*08cc*/ 	.word	0xffffffff


	//   ....[66]....
        /*08d0*/ 	.word	0xffffffff


	//   ....[67]....
        /*08d4*/ 	.word	0xffffffff


	//   ....[68]....
        /*08d8*/ 	.word	0xffffffff


	//   ....[69]....
        /*08dc*/ 	.word	0xffffffff


	//   ....[70]....
        /*08e0*/ 	.word	0xffffffff


	//   ....[71]....
        /*08e4*/ 	.word	0xffffffff


	//   ....[72]....
        /*08e8*/ 	.word	0xffffffff


	//   ....[73]....
        /*08ec*/ 	.word	0xffffffff


	//   ....[74]....
        /*08f0*/ 	.word	0xffffffff


	//   ....[75]....
        /*08f4*/ 	.word	0xffffffff


	//   ....[76]....
        /*08f8*/ 	.word	0xffffffff


	//   ....[77]....
        /*08fc*/ 	.word	0xffffffff


	//   ....[78]....
        /*0900*/ 	.word	0xffffffff


	//   ....[79]....
        /*0904*/ 	.word	0xffffffff


	//   ....[80]....
        /*0908*/ 	.word	0xffffffff


	//   ....[81]....
        /*090c*/ 	.word	0xffffffff


	//   ....[82]....
        /*0910*/ 	.word	0xffffffff


	//   ....[83]....
        /*0914*/ 	.word	0xffffffff


	//   ....[84]....
        /*0918*/ 	.word	0xffffffff


	//   ....[85]....
        /*091c*/ 	.word	0xffffffff


	//   ....[86]....
        /*0920*/ 	.word	0xffffffff


	//   ....[87]....
        /*0924*/ 	.word	0xffffffff


	//   ....[88]....
        /*0928*/ 	.word	0xffffffff


	//   ....[89]....
        /*092c*/ 	.word	0xffffffff


	//   ....[90]....
        /*0930*/ 	.word	0xffffffff


	//   ....[91]....
        /*0934*/ 	.word	0xffffffff


	//   ....[92]....
        /*0938*/ 	.word	0xffffffff


	//   ....[93]....
        /*093c*/ 	.word	0xffffffff


	//   ....[94]....
        /*0940*/ 	.word	0xffffffff


	//   ....[95]....
        /*0944*/ 	.word	0xffffffff


	//   ....[96]....
        /*0948*/ 	.word	0xffffffff


	//   ....[97]....
        /*094c*/ 	.word	0xffffffff


	//   ....[98]....
        /*0950*/ 	.word	0xffffffff


	//   ....[99]....
        /*0954*/ 	.word	0xffffffff


	//   ....[100]....
        /*0958*/ 	.word	0xffffffff


	//   ....[101]....
        /*095c*/ 	.word	0xffffffff


	//   ....[102]....
        /*0960*/ 	.word	0xffffffff


	//   ....[103]....
        /*0964*/ 	.word	0xffffffff


	//   ....[104]....
        /*0968*/ 	.word	0xffffffff


	//   ....[105]....
        /*096c*/ 	.word	0xffffffff


	//   ....[106]....
        /*0970*/ 	.word	0xffffffff


	//   ....[107]....
        /*0974*/ 	.word	0xffffffff


	//   ....[108]....
        /*0978*/ 	.word	0xffffffff


	//   ....[109]....
        /*097c*/ 	.word	0xffffffff


	//   ....[110]....
        /*0980*/ 	.word	0xffffffff


	//   ....[111]....
        /*0984*/ 	.word	0xffffffff


	//   ....[112]....
        /*0988*/ 	.word	0xffffffff


	//   ....[113]....
        /*098c*/ 	.word	0xffffffff


	//   ....[114]....
        /*0990*/ 	.word	0xffffffff


	//   ....[115]....
        /*0994*/ 	.word	0xffffffff


	//   ....[116]....
        /*0998*/ 	.word	0x0500000f


	//   ....[117]....
        /*099c*/ 	.word	0x0500000f


	//   ....[118]....
        /*09a0*/ 	.word	0x0500000f


	//   ....[119]....
        /*09a4*/ 	.word	0x0500000f


	//   ....[120]....
        /*09a8*/ 	.word	0x0500000f


	//   ....[121]....
        /*09ac*/ 	.word	0x0500000f


	//   ....[122]....
        /*09b0*/ 	.word	0x0500000f


	//   ....[123]....
        /*09b4*/ 	.word	0x0500000f


	//   ....[124]....
        /*09b8*/ 	.word	0x0500000f


	//   ....[125]....
        /*09bc*/ 	.word	0x0500000f


	//   ....[126]....
        /*09c0*/ 	.word	0x0500000f


	//   ....[127]....
        /*09c4*/ 	.word	0x0500000f


	//   ....[128]....
        /*09c8*/ 	.word	0x0500000f


	//   ....[129]....
        /*09cc*/ 	.word	0x0500000f


	//   ....[130]....
        /*09d0*/ 	.word	0x0500000f


	//   ....[131]....
        /*09d4*/ 	.word	0x0500000f


	//   ....[132]....
        /*09d8*/ 	.word	0x0500000f


	//   ....[133]....
        /*09dc*/ 	.word	0x0500000f


	//   ....[134]....
        /*09e0*/ 	.word	0x0500000f


	//   ....[135]....
        /*09e4*/ 	.word	0x0500000f


	//   ....[136]....
        /*09e8*/ 	.word	0x0500000f


	//   ....[137]....
        /*09ec*/ 	.word	0x0500000f


	//   ....[138]....
        /*09f0*/ 	.word	0x0500000f


	//   ....[139]....
        /*09f4*/ 	.word	0x0500000f


	//   ....[140]....
        /*09f8*/ 	.word	0x0500000f


	//   ....[141]....
        /*09fc*/ 	.word	0x0500000f


	//   ....[142]....
        /*0a00*/ 	.word	0x0500000f


	//   ....[143]....
        /*0a04*/ 	.word	0x0500000f


	//   ....[144]....
        /*0a08*/ 	.word	0x0500000f


	//   ....[145]....
        /*0a0c*/ 	.word	0x0500000f


	//   ....[146]....
        /*0a10*/ 	.word	0x0500000f


	//   ....[147]....
        /*0a14*/ 	.word	0x0500000f


	//   ....[148]....
        /*0a18*/ 	.word	0x0500000f


	//   ....[149]....
        /*0a1c*/ 	.word	0x0500000f


	//   ....[150]....
        /*0a20*/ 	.word	0x0500000f


	//   ....[151]....
        /*0a24*/ 	.word	0x0500000f


	//   ....[152]....
        /*0a28*/ 	.word	0x0500000f


	//   ....[153]....
        /*0a2c*/ 	.word	0x0500000f


	//   ....[154]....
        /*0a30*/ 	.word	0x0500000f


	//   ....[155]....
        /*0a34*/ 	.word	0x0500000f


	//   ....[156]....
        /*0a38*/ 	.word	0x0500000f


	//   ....[157]....
        /*0a3c*/ 	.word	0x0500000f


	//   ....[158]....
        /*0a40*/ 	.word	0x0500000f


	//   ....[159]....
        /*0a44*/ 	.word	0x0500000f


	//   ....[160]....
        /*0a48*/ 	.word	0x0500000f


	//   ....[161]....
        /*0a4c*/ 	.word	0x0500000f


	//   ....[162]....
        /*0a50*/ 	.word	0x0500000f


	//   ....[163]....
        /*0a54*/ 	.word	0x0500000f


	//   ....[164]....
        /*0a58*/ 	.word	0x0500000f


	//   ....[165]....
        /*0a5c*/ 	.word	0x0500000f


	//   ....[166]....
        /*0a60*/ 	.word	0x0500000f


	//   ....[167]....
        /*0a64*/ 	.word	0x0500000f


	//----- nvinfo : EIATTR_COOP_GROUP_INSTR_OFFSETS
	.align		4
.L_1121:
        /*0a68*/ 	.byte	0x04, 0x28
        /*0a6a*/ 	.short	(.L_1123 - .L_1122)


	//   ....[0]....
.L_1122:
        /*0a6c*/ 	.word	0x00000060


	//   ....[1]....
        /*0a70*/ 	.word	0x000001a0


	//   ....[2]....
        /*0a74*/ 	.word	0x000001e0


	//   ....[3]....
        /*0a78*/ 	.word	0x000003f0


	//   ....[4]....
        /*0a7c*/ 	.word	0x00000550


	//   ....[5]....
        /*0a80*/ 	.word	0x00000670


	//   ....[6]....
        /*0a84*/ 	.word	0x000007d0


	//   ....[7]....
        /*0a88*/ 	.word	0x00004990


	//   ....[8]....
        /*0a8c*/ 	.word	0x00006790


	//   ....[9]....
        /*0a90*/ 	.word	0x00006ec0


	//   ....[10]....
        /*0a94*/ 	.word	0x00006ed0


	//   ....[11]....
        /*0a98*/ 	.word	0x00006ee0


	//   ....[12]....
        /*0a9c*/ 	.word	0x00006ef0


	//   ....[13]....
        /*0aa0*/ 	.word	0x00007220


	//   ....[14]....
        /*0aa4*/ 	.word	0x00007230


	//   ....[15]....
        /*0aa8*/ 	.word	0x00007240


	//   ....[16]....
        /*0aac*/ 	.word	0x00007250


	//   ....[17]....
        /*0ab0*/ 	.word	0x00008540


	//   ....[18]....
        /*0ab4*/ 	.word	0x00008550


	//   ....[19]....
        /*0ab8*/ 	.word	0x00008560


	//   ....[20]....
        /*0abc*/ 	.word	0x00008570


	//   ....[21]....
        /*0ac0*/ 	.word	0x000087c0


	//   ....[22]....
        /*0ac4*/ 	.word	0x000087d0


	//   ....[23]....
        /*0ac8*/ 	.word	0x000087e0


	//   ....[24]....
        /*0acc*/ 	.word	0x000087f0


	//   ....[25]....
        /*0ad0*/ 	.word	0x0000a020


	//   ....[26]....
        /*0ad4*/ 	.word	0x0000b740


	//   ....[27]....
        /*0ad8*/ 	.word	0x0000b770


	//   ....[28]....
        /*0adc*/ 	.word	0x0000bb20


	//   ....[29]....
        /*0ae0*/ 	.word	0x0000bc20


	//   ....[30]....
        /*0ae4*/ 	.word	0x0000bf60


	//   ....[31]....
        /*0ae8*/ 	.word	0x0000c020


	//   ....[32]....
        /*0aec*/ 	.word	0x0000c930


	//   ....[33]....
        /*0af0*/ 	.word	0x0000cf20


	//   ....[34]....
        /*0af4*/ 	.word	0x0000e670


	//   ....[35]....
        /*0af8*/ 	.word	0x0000e910


	//   ....[36]....
        /*0afc*/ 	.word	0x0000ea20


	//   ....[37]....
        /*0b00*/ 	.word	0x0000ec20


	//   ....[38]....
        /*0b04*/ 	.word	0x0000eda0


	//   ....[39]....
        /*0b08*/ 	.word	0x0000eee0


	//   ....[40]....
        /*0b0c*/ 	.word	0x000100f0


	//   ....[41]....
        /*0b10*/ 	.word	0x00010750


	//   ....[42]....
        /*0b14*/ 	.word	0x00012060


	//   ....[43]....
        /*0b18*/ 	.word	0x00012070


	//   ....[44]....
        /*0b1c*/ 	.word	0x00012090


	//   ....[45]....
        /*0b20*/ 	.word	0x00012210


	//   ....[46]....
        /*0b24*/ 	.word	0x000133d0


	//   ....[47]....
        /*0b28*/ 	.word	0x00013420


	//   ....[48]....
        /*0b2c*/ 	.word	0x00013450


	//   ....[49]....
        /*0b30*/ 	.word	0x000134e0


	//   ....[50]....
        /*0b34*/ 	.word	0x00013500


	//   ....[51]....
        /*0b38*/ 	.word	0x00014ed0


	//   ....[52]....
        /*0b3c*/ 	.word	0x000153b0


	//   ....[53]....
        /*0b40*/ 	.word	0x000153f0


	//   ....[54]....
        /*0b44*/ 	.word	0x00015410


	//   ....[55]....
        /*0b48*/ 	.word	0x00015430


	//   ....[56]....
        /*0b4c*/ 	.word	0x00015a40


	//   ....[57]....
        /*0b50*/ 	.word	0x00015aa0


	//   ....[58]....
        /*0b54*/ 	.word	0x00015d40


	//   ....[59]....
        /*0b58*/ 	.word	0x00015d60


	//   ....[60]....
        /*0b5c*/ 	.word	0x000168e0


	//   ....[61]....
        /*0b60*/ 	.word	0x00016900


	//   ....[62]....
        /*0b64*/ 	.word	0x00016b30


	//   ....[63]....
        /*0b68*/ 	.word	0x00016b50


	//   ....[64]....
        /*0b6c*/ 	.word	0x00016e00


	//   ....[65]....
        /*0b70*/ 	.word	0x00016fe0


	//   ....[66]....
        /*0b74*/ 	.word	0x00017010


	//   ....[67]....
        /*0b78*/ 	.word	0x00017040


	//   ....[68]....
        /*0b7c*/ 	.word	0x00017070


	//   ....[69]....
        /*0b80*/ 	.word	0x000170a0


	//   ....[70]....
        /*0b84*/ 	.word	0x000170d0


	//   ....[71]....
        /*0b88*/ 	.word	0x00017240


	//   ....[72]....
        /*0b8c*/ 	.word	0x00017270


	//   ....[73]....
        /*0b90*/ 	.word	0x000172a0


	//   ....[74]....
        /*0b94*/ 	.word	0x000172d0


	//   ....[75]....
        /*0b98*/ 	.word	0x00017300


	//   ....[76]....
        /*0b9c*/ 	.word	0x00017330


	//   ....[77]....
        /*0ba0*/ 	.word	0x000173d0


	//   ....[78]....
        /*0ba4*/ 	.word	0x00017430


	//   ....[79]....
        /*0ba8*/ 	.word	0x000174c0


	//   ....[80]....
        /*0bac*/ 	.word	0x00018370


	//   ....[81]....
        /*0bb0*/ 	.word	0x0001a590


	//   ....[82]....
        /*0bb4*/ 	.word	0x0001b120


	//   ....[83]....
        /*0bb8*/ 	.word	0x0001b130


	//   ....[84]....
        /*0bbc*/ 	.word	0x0001b150


	//   ....[85]....
        /*0bc0*/ 	.word	0x0001b220


	//   ....[86]....
        /*0bc4*/ 	.word	0x0001b250


	//   ....[87]....
        /*0bc8*/ 	.word	0x0001b2b0


	//   ....[88]....
        /*0bcc*/ 	.word	0x0001b2c0


	//   ....[89]....
        /*0bd0*/ 	.word	0x0001b330


	//   ....[90]....
        /*0bd4*/ 	.word	0x0001bc80


	//   ....[91]....
        /*0bd8*/ 	.word	0x0001bc90


	//   ....[92]....
        /*0bdc*/ 	.word	0x0001bdd0


	//   ....[93]....
        /*0be0*/ 	.word	0x0001bde0


	//   ....[94]....
        /*0be4*/ 	.word	0x0001c090


	//   ....[95]....
        /*0be8*/ 	.word	0x0001c0a0


	//   ....[96]....
        /*0bec*/ 	.word	0x0001c210


	//   ....[97]....
        /*0bf0*/ 	.word	0x0001c220


	//   ....[98]....
        /*0bf4*/ 	.word	0x00020020


	//   ....[99]....
        /*0bf8*/ 	.word	0x00020050


	//   ....[100]....
        /*0bfc*/ 	.word	0x00020090


	//   ....[101]....
        /*0c00*/ 	.word	0x000200c0


	//   ....[102]....
        /*0c04*/ 	.word	0x000200f0


	//   ....[103]....
        /*0c08*/ 	.word	0x00020120


	//   ....[104]....
        /*0c0c*/ 	.word	0x00020150


	//   ....[105]....
        /*0c10*/ 	.word	0x00020180


	//   ....[106]....
        /*0c14*/ 	.word	0x00020300


	//   ....[107]....
        /*0c18*/ 	.word	0x00020330


	//   ....[108]....
        /*0c1c*/ 	.word	0x00020360


	//   ....[109]....
        /*0c20*/ 	.word	0x00020390


	//   ....[110]....
        /*0c24*/ 	.word	0x000203c0


	//   ....[111]....
        /*0c28*/ 	.word	0x000203f0


	//   ....[112]....
        /*0c2c*/ 	.word	0x000204b0


	//   ....[113]....
        /*0c30*/ 	.word	0x000204d0


	//   ....[114]....
        /*0c34*/ 	.word	0x00020540


	//   ....[115]....
        /*0c38*/ 	.word	0x00020c10


	//   ....[116]....
        /*0c3c*/ 	.word	0x00021050


	//   ....[117]....
        /*0c40*/ 	.word	0x000210e0


	//   ....[118]....
        /*0c44*/ 	.word	0x00021130


	//   ....[119]....
        /*0c48*/ 	.word	0x00021180


	//   ....[120]....
        /*0c4c*/ 	.word	0x00021210


	//   ....[121]....
        /*0c50*/ 	.word	0x000212a0


	//   ....[122]....
        /*0c54*/ 	.word	0x000212f0


	//   ....[123]....
        /*0c58*/ 	.word	0x00021340


	//   ....[124]....
        /*0c5c*/ 	.word	0x00021420


	//   ....[125]....
        /*0c60*/ 	.word	0x000214b0


	//   ....[126]....
        /*0c64*/ 	.word	0x00021500


	//   ....[127]....
        /*0c68*/ 	.word	0x00021560


	//   ....[128]....
        /*0c6c*/ 	.word	0x00021600


	//   ....[129]....
        /*0c70*/ 	.word	0x00021690


	//   ....[130]....
        /*0c74*/ 	.word	0x000216e0


	//   ....[131]....
        /*0c78*/ 	.word	0x00021730


	//   ....[132]....
        /*0c7c*/ 	.word	0x00021a90


	//   ....[133]....
        /*0c80*/ 	.word	0x00021d80


	//   ....[134]....
        /*0c84*/ 	.word	0x00021f00


	//   ....[135]....
        /*0c88*/ 	.word	0x00021f50


	//   ....[136]....
        /*0c8c*/ 	.word	0x00021fb0


	//   ....[137]....
        /*0c90*/ 	.word	0x00022010


	//   ....[138]....
        /*0c94*/ 	.word	0x00022160


	//   ....[139]....
        /*0c98*/ 	.word	0x00022200


	//   ....[140]....
        /*0c9c*/ 	.word	0x000222b0


	//   ....[141]....
        /*0ca0*/ 	.word	0x00022390


	//   ....[142]....
        /*0ca4*/ 	.word	0x00022560


	//   ....[143]....
        /*0ca8*/ 	.word	0x00022620


	//   ....[144]....
        /*0cac*/ 	.word	0x000228d0


	//   ....[145]....
        /*0cb0*/ 	.word	0x000229f0


	//   ....[146]....
        /*0cb4*/ 	.word	0x00022bc0


	//   ....[147]....
        /*0cb8*/ 	.word	0x00022c90


	//   ....[148]....
        /*0cbc*/ 	.word	0x00022e90


	//   ....[149]....
        /*0cc0*/ 	.word	0x00022f20


	//   ....[150]....
        /*0cc4*/ 	.word	0x00023250


	//   ....[151]....
        /*0cc8*/ 	.word	0x000232f0


	//   ....[152]....
        /*0ccc*/ 	.word	0x00023410


	//   ....[153]....
        /*0cd0*/ 	.word	0x00023490


	//   ....[154]....
        /*0cd4*/ 	.word	0x00023510


	//   ....[155]....
        /*0cd8*/ 	.word	0x00023590


	//   ....[156]....
        /*0cdc*/ 	.word	0x00023610


	//   ....[157]....
        /*0ce0*/ 	.word	0x000236a0


	//   ....[158]....
        /*0ce4*/ 	.word	0x00023740


	//   ....[159]....
        /*0ce8*/ 	.word	0x000237f0


	//   ....[160]....
        /*0cec*/ 	.word	0x00023870


	//   ....[161]....
        /*0cf0*/ 	.word	0x000238f0


	//   ....[162]....
        /*0cf4*/ 	.word	0x00023970


	//   ....[163]....
        /*0cf8*/ 	.word	0x00023a00


	//   ....[164]....
        /*0cfc*/ 	.word	0x00023a80


	//   ....[165]....
        /*0d00*/ 	.word	0x00023b20


	//   ....[166]....
        /*0d04*/ 	.word	0x00023bb0


	//   ....[167]....
        /*0d08*/ 	.word	0x00023ce0


	//----- nvinfo : EIATTR_REG_RECONFIG
	.align		4
.L_1123:
        /*0d0c*/ 	.byte	0x01, 0x54
	.zero		2


	//----- nvinfo : EIATTR_SYSCALL_OFFSETS
	.align		4
        /*0d10*/ 	.byte	0x04, 0x46
        /*0d12*/ 	.short	(.L_1125 - .L_1124)


	//   ....[0]....
.L_1124:
        /*0d14*/ 	.word	0x00001a70


	//   ....[1]....
        /*0d18*/ 	.word	0x00001bc0


	//   ....[2]....
        /*0d1c*/ 	.word	0x00006950


	//   ....[3]....
        /*0d20*/ 	.word	0x00006c70


	//   ....[4]....
        /*0d24*/ 	.word	0x0001a190


	//   ....[5]....
        /*0d28*/ 	.word	0x0001a2f0


	//   ....[6]....
        /*0d2c*/ 	.word	0x0001a3f0


	//   ....[7]....
        /*0d30*/ 	.word	0x0001ad00


	//   ....[8]....
        /*0d34*/ 	.word	0x0001b650


	//----- nvinfo : EIATTR_MBARRIER_INSTR_OFFSETS
	.align		4
.L_1125:
        /*0d38*/ 	.byte	0x04, 0x39
        /*0d3a*/ 	.short	(.L_1127 - .L_1126)


	//   ....[0]....
.L_1126:
        /*0d3c*/ 	.word	0x000002d0
        /*0d40*/ 	.word	0x000000ff
        /*0d44*/ 	.word	0x00038800
        /*0d48*/ 	.short	0x0100
        /*0d4a*/ 	.byte	0x08
	.zero		1


	//   ....[1]....
        /*0d4c*/ 	.word	0x000002e0
        /*0d50*/ 	.word	0x000000ff
        /*0d54*/ 	.word	0x00038810
        /*0d58*/ 	.short	0x0100
        /*0d5a*/ 	.byte	0x08
	.zero		1


	//   ....[2]....
        /*0d5c*/ 	.word	0x000002f0
        /*0d60*/ 	.word	0x000000ff
        /*0d64*/ 	.word	0x00038820
        /*0d68*/ 	.short	0x0100
        /*0d6a*/ 	.byte	0x08
	.zero		1


	//   ....[3]....
        /*0d6c*/ 	.word	0x000003a0
        /*0d70*/ 	.word	0x000000ff
        /*0d74*/ 	.word	0x00038830
        /*0d78*/ 	.short	0x0100
        /*0d7a*/ 	.byte	0x06
	.zero		1


	//   ....[4]....
        /*0d7c*/ 	.word	0x000003b0
        /*0d80*/ 	.word	0x000000ff
        /*0d84*/ 	.word	0x00038840
        /*0d88*/ 	.short	0x0100
        /*0d8a*/ 	.byte	0x06
	.zero		1


	//   ....[5]....
        /*0d8c*/ 	.word	0x000003c0
        /*0d90*/ 	.word	0x000000ff
        /*0d94*/ 	.word	0x00038838
        /*0d98*/ 	.short	0x0100
        /*0d9a*/ 	.byte	0x06
	.zero		1


	//   ....[6]....
        /*0d9c*/ 	.word	0x000003d0
        /*0da0*/ 	.word	0x000000ff
        /*0da4*/ 	.word	0x00038848
        /*0da8*/ 	.short	0x0100
        /*0daa*/ 	.byte	0x06
	.zero		1


	//   ....[7]....
        /*0dac*/ 	.word	0x00000500
        /*0db0*/ 	.word	0x000000ff
        /*0db4*/ 	.word	0x00038850
        /*0db8*/ 	.short	0x0100
        /*0dba*/ 	.byte	0x08
	.zero		1


	//   ....[8]....
        /*0dbc*/ 	.word	0x00000510
        /*0dc0*/ 	.word	0x000000ff
        /*0dc4*/ 	.word	0x00038860
        /*0dc8*/ 	.short	0x0100
        /*0dca*/ 	.byte	0x08
	.zero		1


	//   ....[9]....
        /*0dcc*/ 	.word	0x00000520
        /*0dd0*/ 	.word	0x000000ff
        /*0dd4*/ 	.word	0x00038858
        /*0dd8*/ 	.short	0x0100
        /*0dda*/ 	.byte	0x08
	.zero		1


	//   ....[10]....
        /*0ddc*/ 	.word	0x00000530
        /*0de0*/ 	.word	0x000000ff
        /*0de4*/ 	.word	0x00038868
        /*0de8*/ 	.short	0x0100
        /*0dea*/ 	.byte	0x08
	.zero		1


	//   ....[11]....
        /*0dec*/ 	.word	0x00000620
        /*0df0*/ 	.word	0x000000ff
        /*0df4*/ 	.word	0x00038870
        /*0df8*/ 	.short	0x0100
        /*0dfa*/ 	.byte	0x06
	.zero		1


	//   ....[12]....
        /*0dfc*/ 	.word	0x00000630
        /*0e00*/ 	.word	0x000000ff
        /*0e04*/ 	.word	0x00038880
        /*0e08*/ 	.short	0x0100
        /*0e0a*/ 	.byte	0x06
	.zero		1


	//   ....[13]....
        /*0e0c*/ 	.word	0x00000640
        /*0e10*/ 	.word	0x000000ff
        /*0e14*/ 	.word	0x00038878
        /*0e18*/ 	.short	0x0100
        /*0e1a*/ 	.byte	0x06
	.zero		1


	//   ....[14]....
        /*0e1c*/ 	.word	0x00000650
        /*0e20*/ 	.word	0x000000ff
        /*0e24*/ 	.word	0x00038888
        /*0e28*/ 	.short	0x0100
        /*0e2a*/ 	.byte	0x06
	.zero		1


	//   ....[15]....
        /*0e2c*/ 	.word	0x00000780
        /*0e30*/ 	.word	0x000000ff
        /*0e34*/ 	.word	0x00038890
        /*0e38*/ 	.short	0x0100
        /*0e3a*/ 	.byte	0x08
	.zero		1


	//   ....[16]....
        /*0e3c*/ 	.word	0x00000790
        /*0e40*/ 	.word	0x000000ff
        /*0e44*/ 	.word	0x000388a0
        /*0e48*/ 	.short	0x0100
        /*0e4a*/ 	.byte	0x08
	.zero		1


	//   ....[17]....
        /*0e4c*/ 	.word	0x000007a0
        /*0e50*/ 	.word	0x000000ff
        /*0e54*/ 	.word	0x00038898
        /*0e58*/ 	.short	0x0100
        /*0e5a*/ 	.byte	0x08
	.zero		1


	//   ....[18]....
        /*0e5c*/ 	.word	0x000007b0
        /*0e60*/ 	.word	0x000000ff
        /*0e64*/ 	.word	0x000388a8
        /*0e68*/ 	.short	0x0100
        /*0e6a*/ 	.byte	0x08
	.zero		1


	//   ....[19]....
        /*0e6c*/ 	.word	0x000008e0
        /*0e70*/ 	.word	0x000000ff
        /*0e74*/ 	.word	0x000388b0
        /*0e78*/ 	.short	0x0100
        /*0e7a*/ 	.byte	0x08
	.zero		1


	//   ....[20]....
        /*0e7c*/ 	.word	0x000008f0
        /*0e80*/ 	.word	0x000000ff
        /*0e84*/ 	.word	0x000388c0
        /*0e88*/ 	.short	0x0100
        /*0e8a*/ 	.byte	0x08
	.zero		1


	//   ....[21]....
        /*0e8c*/ 	.word	0x00000900
        /*0e90*/ 	.word	0x000000ff
        /*0e94*/ 	.word	0x000388b8
        /*0e98*/ 	.short	0x0100
        /*0e9a*/ 	.byte	0x08
	.zero		1


	//   ....[22]....
        /*0e9c*/ 	.word	0x00000910
        /*0ea0*/ 	.word	0x000000ff
        /*0ea4*/ 	.word	0x000388c8
        /*0ea8*/ 	.short	0x0100
        /*0eaa*/ 	.byte	0x08
	.zero		1


	//   ....[23]....
        /*0eac*/ 	.word	0x000027c0
        /*0eb0*/ 	.word	0x00000044
        /*0eb4*/ 	.word	0x00038890
        /*0eb8*/ 	.short	0x010a
        /*0eba*/ 	.byte	0x3f
	.zero		1


	//   ....[24]....
        /*0ebc*/ 	.word	0x00003210
        /*0ec0*/ 	.word	0x00000044
        /*0ec4*/ 	.word	0x00038890
        /*0ec8*/ 	.short	0x010a
        /*0eca*/ 	.byte	0x3f
	.zero		1


	//   ....[25]....
        /*0ecc*/ 	.word	0x00003b10
        /*0ed0*/ 	.word	0x00000044
        /*0ed4*/ 	.word	0x00038890
        /*0ed8*/ 	.short	0x010a
        /*0eda*/ 	.byte	0x3f
	.zero		1


	//   ....[26]....
        /*0edc*/ 	.word	0x00003d10
        /*0ee0*/ 	.word	0x00000004
        /*0ee4*/ 	.word	0x00000000
        /*0ee8*/ 	.short	0x0101
        /*0eea*/ 	.byte	0x3f
	.zero		1


	//   ....[27]....
        /*0eec*/ 	.word	0x00003d50
        /*0ef0*/ 	.word	0x00000044
        /*0ef4*/ 	.word	0x000388b0
        /*0ef8*/ 	.short	0x010a
        /*0efa*/ 	.byte	0x3f
	.zero		1


	//   ....[28]....
        /*0efc*/ 	.word	0x000043b0
        /*0f00*/ 	.word	0x00000044
        /*0f04*/ 	.word	0x00000000
        /*0f08*/ 	.short	0x0101
        /*0f0a*/ 	.byte	0x3f
	.zero		1


	//   ....[29]....
        /*0f0c*/ 	.word	0x00004dd0
        /*0f10*/ 	.word	0x00000003
        /*0f14*/ 	.word	0x00000000
        /*0f18*/ 	.short	0x0101
        /*0f1a*/ 	.byte	0x3f
	.zero		1


	//   ....[30]....
        /*0f1c*/ 	.word	0x00005950
        /*0f20*/ 	.word	0x00000003
        /*0f24*/ 	.word	0x00000000
        /*0f28*/ 	.short	0x0101
        /*0f2a*/ 	.byte	0x3f
	.zero		1


	//   ....[31]....
        /*0f2c*/ 	.word	0x000069e0
        /*0f30*/ 	.word	0x00000002
        /*0f34*/ 	.word	0x00038800
        /*0f38*/ 	.short	0x010a
        /*0f3a*/ 	.byte	0x3f
	.zero		1


	//   ....[32]....
        /*0f3c*/ 	.word	0x00006a30
        /*0f40*/ 	.word	0x00000002
        /*0f44*/ 	.word	0x00038800
        /*0f48*/ 	.short	0x010a
        /*0f4a*/ 	.byte	0x3f
	.zero		1


	//   ....[33]....
        /*0f4c*/ 	.word	0x00007490
        /*0f50*/ 	.word	0x00000002
        /*0f54*/ 	.word	0x00038800
        /*0f58*/ 	.short	0x010a
        /*0f5a*/ 	.byte	0x3f
	.zero		1


	//   ....[34]....
        /*0f5c*/ 	.word	0x000089a0
        /*0f60*/ 	.word	0x00000002
        /*0f64*/ 	.word	0x00038800
        /*0f68*/ 	.short	0x010a
        /*0f6a*/ 	.byte	0x3f
	.zero		1


	//   ....[35]....
        /*0f6c*/ 	.word	0x000098f0
        /*0f70*/ 	.word	0x000000a9
        /*0f74*/ 	.word	0x00038830
        /*0f78*/ 	.short	0x010a
        /*0f7a*/ 	.byte	0x3f
	.zero		1


	//   ....[36]....
        /*0f7c*/ 	.word	0x000099a0
        /*0f80*/ 	.word	0x000000a9
        /*0f84*/ 	.word	0x00038830
        /*0f88*/ 	.short	0x010a
        /*0f8a*/ 	.byte	0x3f
	.zero		1


	//   ....[37]....
        /*0f8c*/ 	.word	0x00009cb0
        /*0f90*/ 	.word	0x00000002
        /*0f94*/ 	.word	0x00038810
        /*0f98*/ 	.short	0x010a
        /*0f9a*/ 	.byte	0x3f
	.zero		1


	//   ....[38]....
        /*0f9c*/ 	.word	0x00009d00
        /*0fa0*/ 	.word	0x000000a9
        /*0fa4*/ 	.word	0x00038850
        /*0fa8*/ 	.short	0x010a
        /*0faa*/ 	.byte	0x3f
	.zero		1


	//   ....[39]....
        /*0fac*/ 	.word	0x00009db0
        /*0fb0*/ 	.word	0x000000a9
        /*0fb4*/ 	.word	0x00038850
        /*0fb8*/ 	.short	0x010a
        /*0fba*/ 	.byte	0x3f
	.zero		1


	//   ....[40]....
        /*0fbc*/ 	.word	0x0000c210
        /*0fc0*/ 	.word	0x00000014
        /*0fc4*/ 	.word	0x00000000
        /*0fc8*/ 	.short	0x0101
        /*0fca*/ 	.byte	0x3f
	.zero		1


	//   ....[41]....
        /*0fcc*/ 	.word	0x0000c950
        /*0fd0*/ 	.word	0x000000a9
        /*0fd4*/ 	.word	0x00000000
        /*0fd8*/ 	.short	0x0101
        /*0fda*/ 	.byte	0x3f
	.zero		1


	//   ....[42]....
        /*0fdc*/ 	.word	0x0000ca50
        /*0fe0*/ 	.word	0x000000c5
        /*0fe4*/ 	.word	0x00038830
        /*0fe8*/ 	.short	0x010a
        /*0fea*/ 	.byte	0x3f
	.zero		1


	//   ....[43]....
        /*0fec*/ 	.word	0x0000cac0
        /*0ff0*/ 	.word	0x000000c5
        /*0ff4*/ 	.word	0x00038830
        /*0ff8*/ 	.short	0x010a
        /*0ffa*/ 	.byte	0x3f
	.zero		1


	//   ....[44]....
        /*0ffc*/ 	.word	0x0000cd30
        /*1000*/ 	.word	0x000000c5
        /*1004*/ 	.word	0x00038850
        /*1008*/ 	.short	0x010a
        /*100a*/ 	.byte	0x3f
	.zero		1


	//   ....[45]....
        /*100c*/ 	.word	0x0000cd80
        /*1010*/ 	.word	0x000000c5
        /*1014*/ 	.word	0x00038850
        /*1018*/ 	.short	0x010a
        /*101a*/ 	.byte	0x3f
	.zero		1


	//   ....[46]....
        /*101c*/ 	.word	0x0000f120
        /*1020*/ 	.word	0x000000a7
        /*1024*/ 	.word	0x00000000
        /*1028*/ 	.short	0x0101
        /*102a*/ 	.byte	0x3f
	.zero		1


	//   ....[47]....
        /*102c*/ 	.word	0x00010110
        /*1030*/ 	.word	0x000000c5
        /*1034*/ 	.word	0x00000000
        /*1038*/ 	.short	0x0101
        /*103a*/ 	.byte	0x3f
	.zero		1


	//   ....[48]....
        /*103c*/ 	.word	0x00010260
        /*1040*/ 	.word	0x000000c2
        /*1044*/ 	.word	0x00038830
        /*1048*/ 	.short	0x010a
        /*104a*/ 	.byte	0x3f
	.zero		1


	//   ....[49]....
        /*104c*/ 	.word	0x000102d0
        /*1050*/ 	.word	0x000000c2
        /*1054*/ 	.word	0x00038830
        /*1058*/ 	.short	0x010a
        /*105a*/ 	.byte	0x3f
	.zero		1


	//   ....[50]....
        /*105c*/ 	.word	0x00010540
        /*1060*/ 	.word	0x000000c2
        /*1064*/ 	.word	0x00038850
        /*1068*/ 	.short	0x010a
        /*106a*/ 	.byte	0x3f
	.zero		1


	//   ....[51]....
        /*106c*/ 	.word	0x00010590
        /*1070*/ 	.word	0x000000c2
        /*1074*/ 	.word	0x00038850
        /*1078*/ 	.short	0x010a
        /*107a*/ 	.byte	0x3f
	.zero		1


	//   ....[52]....
        /*107c*/ 	.word	0x00012550
        /*1080*/ 	.word	0x000000a2
        /*1084*/ 	.word	0x00000000
        /*1088*/ 	.short	0x0101
        /*108a*/ 	.byte	0x3f
	.zero		1


	//   ....[53]....
        /*108c*/ 	.word	0x000133f0
        /*1090*/ 	.word	0x000000c2
        /*1094*/ 	.word	0x00000000
        /*1098*/ 	.short	0x0101
        /*109a*/ 	.byte	0x3f
	.zero		1


	//   ....[54]....
        /*109c*/ 	.word	0x00015a10
        /*10a0*/ 	.word	0x00000000
        /*10a4*/ 	.word	0x00000000
        /*10a8*/ 	.short	0x0101
        /*10aa*/ 	.byte	0x3f
	.zero		1


	//   ....[55]....
        /*10ac*/ 	.word	0x00018460
        /*10b0*/ 	.word	0x00000005
        /*10b4*/ 	.word	0x00038820
        /*10b8*/ 	.short	0x010a
        /*10ba*/ 	.byte	0x3f
	.zero		1


	//   ....[56]....
        /*10bc*/ 	.word	0x00018550
        /*10c0*/ 	.word	0x00000004
        /*10c4*/ 	.word	0x000388a0
        /*10c8*/ 	.short	0x010a
        /*10ca*/ 	.byte	0x3f
	.zero		1


	//   ....[57]....
        /*10cc*/ 	.word	0x000187a0
        /*10d0*/ 	.word	0x00000004
        /*10d4*/ 	.word	0x000388c0
        /*10d8*/ 	.short	0x010a
        /*10da*/ 	.byte	0x3f
	.zero		1


	//   ....[58]....
        /*10dc*/ 	.word	0x00019220
        /*10e0*/ 	.word	0x00000004
        /*10e4*/ 	.word	0x000388a0
        /*10e8*/ 	.short	0x010a
        /*10ea*/ 	.byte	0x3f
	.zero		1


	//   ....[59]....
        /*10ec*/ 	.word	0x00019460
        /*10f0*/ 	.word	0x00000004
        /*10f4*/ 	.word	0x000388c0
        /*10f8*/ 	.short	0x010a
        /*10fa*/ 	.byte	0x3f
	.zero		1


	//   ....[60]....
        /*10fc*/ 	.word	0x0001a840
        /*1100*/ 	.word	0x00000000
        /*1104*/ 	.word	0x00038840
        /*1108*/ 	.short	0x010a
        /*110a*/ 	.byte	0x3f
	.zero		1


	//   ....[61]....
        /*110c*/ 	.word	0x0001b3f0
        /*1110*/ 	.word	0x00000008
        /*1114*/ 	.word	0x00038800
        /*1118*/ 	.short	0x0107
        /*111a*/ 	.byte	0x3f
	.zero		1


	//   ....[62]....
        /*111c*/ 	.word	0x0001b4a0
        /*1120*/ 	.word	0x00000000
        /*1124*/ 	.word	0x00038800
        /*1128*/ 	.short	0x0101
        /*112a*/ 	.byte	0x3f
	.zero		1


	//   ....[63]....
        /*112c*/ 	.word	0x0001c450
        /*1130*/ 	.word	0x00000000
        /*1134*/ 	.word	0x00038810
        /*1138*/ 	.short	0x0107
        /*113a*/ 	.byte	0x3f
	.zero		1


	//   ....[64]....
        /*113c*/ 	.word	0x0001c550
        /*1140*/ 	.word	0x00000002
        /*1144*/ 	.word	0x00038810
        /*1148*/ 	.short	0x0101
        /*114a*/ 	.byte	0x3f
	.zero		1


	//   ....[65]....
        /*114c*/ 	.word	0x0001c570
        /*1150*/ 	.word	0x00000002
        /*1154*/ 	.word	0x00038820
        /*1158*/ 	.short	0x010a
        /*115a*/ 	.byte	0x3f
	.zero		1


	//   ....[66]....
        /*115c*/ 	.word	0x0001c680
        /*1160*/ 	.word	0x00000000
        /*1164*/ 	.word	0x00038860
        /*1168*/ 	.short	0x010a
        /*116a*/ 	.byte	0x3f
	.zero		1


	//   ....[67]....
        /*116c*/ 	.word	0x0001d370
        /*1170*/ 	.word	0x00000000
        /*1174*/ 	.word	0x00038840
        /*1178*/ 	.short	0x010a
        /*117a*/ 	.byte	0x3f
	.zero		1


	//   ....[68]....
        /*117c*/ 	.word	0x0001d5d0
        /*1180*/ 	.word	0x00000000
        /*1184*/ 	.word	0x00038860
        /*1188*/ 	.short	0x010a
        /*118a*/ 	.byte	0x3f
	.zero		1


	//   ....[69]....
        /*118c*/ 	.word	0x0001e250
        /*1190*/ 	.word	0x00000002
        /*1194*/ 	.word	0x00038840
        /*1198*/ 	.short	0x010a
        /*119a*/ 	.byte	0x3f
	.zero		1


	//   ....[70]....
        /*119c*/ 	.word	0x0001e4a0
        /*11a0*/ 	.word	0x00000002
        /*11a4*/ 	.word	0x00038860
        /*11a8*/ 	.short	0x010a
        /*11aa*/ 	.byte	0x3f
	.zero		1


	//   ....[71]....
        /*11ac*/ 	.word	0x0001f0b0
        /*11b0*/ 	.word	0x00000002
        /*11b4*/ 	.word	0x00038840
        /*11b8*/ 	.short	0x010a
        /*11ba*/ 	.byte	0x3f
	.zero		1


	//   ....[72]....
        /*11bc*/ 	.word	0x0001f310
        /*11c0*/ 	.word	0x00000002
        /*11c4*/ 	.word	0x00038860
        /*11c8*/ 	.short	0x010a
        /*11ca*/ 	.byte	0x3f
	.zero		1


	//   ....[73]....
        /*11cc*/ 	.word	0x00020b90
        /*11d0*/ 	.word	0x00000000
        /*11d4*/ 	.word	0x00038820
        /*11d8*/ 	.short	0x010a
        /*11da*/ 	.byte	0x3f
	.zero		1


	//   ....[74]....
        /*11dc*/ 	.word	0x00020d40
        /*11e0*/ 	.word	0x00000006
        /*11e4*/ 	.word	0x00000000
        /*11e8*/ 	.short	0x010a
        /*11ea*/ 	.byte	0x3f
	.zero		1


	//   ....[75]....
        /*11ec*/ 	.word	0x00020db0
        /*11f0*/ 	.word	0x00000007
        /*11f4*/ 	.word	0x00000000
        /*11f8*/ 	.short	0x010a
        /*11fa*/ 	.byte	0x3f
	.zero		1


	//   ....[76]....
        /*11fc*/ 	.word	0x00020e20
        /*1200*/ 	.word	0x00000004
        /*1204*/ 	.word	0x00000000
        /*1208*/ 	.short	0x010a
        /*120a*/ 	.byte	0x3f
	.zero		1


	//   ....[77]....
        /*120c*/ 	.word	0x00020e50
        /*1210*/ 	.word	0x00000003
        /*1214*/ 	.word	0x00000000
        /*1218*/ 	.short	0x010a
        /*121a*/ 	.byte	0x3f
	.zero		1


	//   ....[78]....
        /*121c*/ 	.word	0x00020eb0
        /*1220*/ 	.word	0x00000044
        /*1224*/ 	.word	0x00038890
        /*1228*/ 	.short	0x010a
        /*122a*/ 	.byte	0x3f
	.zero		1


	//   ....[79]....
        /*122c*/ 	.word	0x00020f00
        /*1230*/ 	.word	0x00000044
        /*1234*/ 	.word	0x00038890
        /*1238*/ 	.short	0x010a
        /*123a*/ 	.byte	0x3f
	.zero		1


	//   ....[80]....
        /*123c*/ 	.word	0x00020f50
        /*1240*/ 	.word	0x00000044
        /*1244*/ 	.word	0x00038890
        /*1248*/ 	.short	0x010a
        /*124a*/ 	.byte	0x3f
	.zero		1


	//   ....[81]....
        /*124c*/ 	.word	0x00020fa0
        /*1250*/ 	.word	0x00000044
        /*1254*/ 	.word	0x000388b0
        /*1258*/ 	.short	0x010a
        /*125a*/ 	.byte	0x3f
	.zero		1


	//   ....[82]....
        /*125c*/ 	.word	0x00021370
        /*1260*/ 	.word	0x00000002
        /*1264*/ 	.word	0x00038800
        /*1268*/ 	.short	0x010a
        /*126a*/ 	.byte	0x3f
	.zero		1


	//   ....[83]....
        /*126c*/ 	.word	0x00021780
        /*1270*/ 	.word	0x00000002
        /*1274*/ 	.word	0x00038800
        /*1278*/ 	.short	0x010a
        /*127a*/ 	.byte	0x3f
	.zero		1


	//   ....[84]....
        /*127c*/ 	.word	0x000217d0
        /*1280*/ 	.word	0x000000a9
        /*1284*/ 	.word	0x00038830
        /*1288*/ 	.short	0x010a
        /*128a*/ 	.byte	0x3f
	.zero		1


	//   ....[85]....
        /*128c*/ 	.word	0x00021820
        /*1290*/ 	.word	0x00000002
        /*1294*/ 	.word	0x00038810
        /*1298*/ 	.short	0x010a
        /*129a*/ 	.byte	0x3f
	.zero		1


	//   ....[86]....
        /*129c*/ 	.word	0x00021870
        /*12a0*/ 	.word	0x000000a9
        /*12a4*/ 	.word	0x00038850
        /*12a8*/ 	.short	0x010a
        /*12aa*/ 	.byte	0x3f
	.zero		1


	//   ....[87]....
        /*12ac*/ 	.word	0x000218c0
        /*12b0*/ 	.word	0x000000c5
        /*12b4*/ 	.word	0x00038830
        /*12b8*/ 	.short	0x010a
        /*12ba*/ 	.byte	0x3f
	.zero		1


	//   ....[88]....
        /*12bc*/ 	.word	0x00021910
        /*12c0*/ 	.word	0x000000c5
        /*12c4*/ 	.word	0x00038850
        /*12c8*/ 	.short	0x010a
        /*12ca*/ 	.byte	0x3f
	.zero		1


	//   ....[89]....
        /*12cc*/ 	.word	0x00021960
        /*12d0*/ 	.word	0x000000c2
        /*12d4*/ 	.word	0x00038830
        /*12d8*/ 	.short	0x010a
        /*12da*/ 	.byte	0x3f
	.zero		1


	//   ....[90]....
        /*12dc*/ 	.word	0x000219b0
        /*12e0*/ 	.word	0x000000c2
        /*12e4*/ 	.word	0x00038850
        /*12e8*/ 	.short	0x010a
        /*12ea*/ 	.byte	0x3f
	.zero		1


	//   ....[91]....
        /*12ec*/ 	.word	0x00021b60
        /*12f0*/ 	.word	0x00000004
        /*12f4*/ 	.word	0x00038820
        /*12f8*/ 	.short	0x010a
        /*12fa*/ 	.byte	0x3f
	.zero		1


	//   ....[92]....
        /*12fc*/ 	.word	0x00021bb0
        /*1300*/ 	.word	0x00000004
        /*1304*/ 	.word	0x000388a0
        /*1308*/ 	.short	0x010a
        /*130a*/ 	.byte	0x3f
	.zero		1


	//   ....[93]....
        /*130c*/ 	.word	0x00021c00
        /*1310*/ 	.word	0x00000004
        /*1314*/ 	.word	0x000388c0
        /*1318*/ 	.short	0x010a
        /*131a*/ 	.byte	0x3f
	.zero		1


	//   ....[94]....
        /*131c*/ 	.word	0x00021c50
        /*1320*/ 	.word	0x00000004
        /*1324*/ 	.word	0x000388a0
        /*1328*/ 	.short	0x010a
        /*132a*/ 	.byte	0x3f
	.zero		1


	//   ....[95]....
        /*132c*/ 	.word	0x00021ca0
        /*1330*/ 	.word	0x00000004
        /*1334*/ 	.word	0x000388c0
        /*1338*/ 	.short	0x010a
        /*133a*/ 	.byte	0x3f
	.zero		1


	//   ....[96]....
        /*133c*/ 	.word	0x00021e40
        /*1340*/ 	.word	0x00000000
        /*1344*/ 	.word	0x00038840
        /*1348*/ 	.short	0x010a
        /*134a*/ 	.byte	0x3f
	.zero		1


	//   ....[97]....
        /*134c*/ 	.word	0x00022f70
        /*1350*/ 	.word	0x00000002
        /*1354*/ 	.word	0x00038820
        /*1358*/ 	.short	0x010a
        /*135a*/ 	.byte	0x3f
	.zero		1


	//   ....[98]....
        /*135c*/ 	.word	0x00022fc0
        /*1360*/ 	.word	0x00000000
        /*1364*/ 	.word	0x00038860
        /*1368*/ 	.short	0x010a
        /*136a*/ 	.byte	0x3f
	.zero		1


	//   ....[99]....
        /*136c*/ 	.word	0x00023010
        /*1370*/ 	.word	0x00000000
        /*1374*/ 	.word	0x00038840
        /*1378*/ 	.short	0x010a
        /*137a*/ 	.byte	0x3f
	.zero		1


	//   ....[100]....
        /*137c*/ 	.word	0x00023060
        /*1380*/ 	.word	0x00000000
        /*1384*/ 	.word	0x00038860
        /*1388*/ 	.short	0x010a
        /*138a*/ 	.byte	0x3f
	.zero		1


	//   ....[101]....
        /*138c*/ 	.word	0x000230b0
        /*1390*/ 	.word	0x00000002
        /*1394*/ 	.word	0x00038840
        /*1398*/ 	.short	0x010a
        /*139a*/ 	.byte	0x3f
	.zero		1


	//   ....[102]....
        /*139c*/ 	.word	0x00023100
        /*13a0*/ 	.word	0x00000002
        /*13a4*/ 	.word	0x00038860
        /*13a8*/ 	.short	0x010a
        /*13aa*/ 	.byte	0x3f
	.zero		1


	//   ....[103]....
        /*13ac*/ 	.word	0x00023150
        /*13b0*/ 	.word	0x00000002
        /*13b4*/ 	.word	0x00038840
        /*13b8*/ 	.short	0x010a
        /*13ba*/ 	.byte	0x3f
	.zero		1


	//   ....[104]....
        /*13bc*/ 	.word	0x000231a0
        /*13c0*/ 	.word	0x00000002
        /*13c4*/ 	.word	0x00038860
        /*13c8*/ 	.short	0x010a
        /*13ca*/ 	.byte	0x3f
	.zero		1


	//   ....[105]....
        /*13cc*/ 	.word	0x00023c00
        /*13d0*/ 	.word	0x00000000
        /*13d4*/ 	.word	0x00038820
        /*13d8*/ 	.short	0x010a
        /*13da*/ 	.byte	0x3f
	.zero		1


	//   ....[106]....
        /*13dc*/ 	.word	0x00023da0
        /*13e0*/ 	.word	0x00000006
        /*13e4*/ 	.word	0x00000000
        /*13e8*/ 	.short	0x010a
        /*13ea*/ 	.byte	0x3f
	.zero		1


	//   ....[107]....
        /*13ec*/ 	.word	0x00023df0
        /*13f0*/ 	.word	0x00000007
        /*13f4*/ 	.word	0x00000000
        /*13f8*/ 	.short	0x010a
        /*13fa*/ 	.byte	0x3f
	.zero		1


	//   ....[108]....
        /*13fc*/ 	.word	0x00023e40
        /*1400*/ 	.word	0x00000004
        /*1404*/ 	.word	0x00000000
        /*1408*/ 	.short	0x010a
        /*140a*/ 	.byte	0x3f
	.zero		1


	//----- nvinfo : EIATTR_NUM_MBARRIERS
	.align		4
.L_1127:
        /*140c*/ 	.byte	0x03, 0x38
        /*140e*/ 	.short	0x0017


	//----- nvinfo : EIATTR_EXIT_INSTR_OFFSETS
	.align		4
        /*1410*/ 	.byte	0x04, 0x1c
        /*1412*/ 	.short	(.L_1129 - .L_1128)


	//   ....[0]....
.L_1128:
        /*1414*/ 	.word	0x00020ea0


	//----- nvinfo : EIATTR_MAX_THREADS
	.align		4
.L_1129:
        /*1418*/ 	.byte	0x04, 0x05
        /*141a*/ 	.short	(.L_1131 - .L_1130)
.L_1130:
        /*141c*/ 	.word	0x00000180
        /*1420*/ 	.word	0x00000001
        /*1424*/ 	.word	0x00000001


	//----- nvinfo : EIATTR_CRS_STACK_SIZE
	.align		4
.L_1131:
        /*1428*/ 	.byte	0x04, 0x1e
        /*142a*/ 	.short	(.L_1133 - .L_1132)
.L_1132:
        /*142c*/ 	.word	0x00000000


	//----- nvinfo : EIATTR_CBANK_PARAM_SIZE
	.align		4
.L_1133:
        /*1430*/ 	.byte	0x03, 0x19
        /*1432*/ 	.short	0x0bf0


	//----- nvinfo : EIATTR_PARAM_CBANK
	.align		4
        /*1434*/ 	.byte	0x04, 0x0a
        /*1436*/ 	.short	(.L_1135 - .L_1134)
	.align		4
.L_1134:
        /*1438*/ 	.word	index@(.nv.constant0._ZN7cutlass13device_kernelIN5flash11enable_sm90INS1_16FlashAttnFwdSm90INS1_25CollectiveMainloopFwdSm90ILi2EN4cute5tupleIJNS5_1CILi1EEES8_S8_EEENS6_IJNS7_ILi64EEESA_SA_EEELi512ENS_10bfloat16_tEfNS_4arch4Sm90ELb1ELb0ELb0ELb1ELb0ELb1ELb1ELb0ELb0ELb1ELb0ELb0EEENS1_21CollectiveEpilogueFwdINS6_IJSA_NS7_ILi512EEESA_EEES9_SC_SE_Li256ELb1ELb1ELb0ELb0EEENS1_36VarlenDynamicPersistentTileSchedulerILi64ELi64ELi256ELi128ELb0ELb1ELb1ELb1ELb1ELb1EEEEEEEEEvNT_6ParamsE)
        /*143c*/ 	.short	0x0210
        /*143e*/ 	.short	0x0bf0


	//----- nvinfo : EIATTR_SW_WAR
	.align		4
.L_1135:
        /*1440*/ 	.byte	0x04, 0x36
        /*1442*/ 	.short	(.L_1137 - .L_1136)
.L_1136:
        /*1444*/ 	.word	0x00000008
.L_1137:


//--------------------- .nv.info._ZN7cutlass13device_kernelIN5flash11enable_sm90INS1_16FlashAttnFwdSm90INS1_25CollectiveMainloopFwdSm90ILi2EN4cute5tupleIJNS5_1CILi1EEES8_S8_EEENS6_IJNS7_ILi128EEENS7_ILi96EEENS7_ILi64EEEEEELi256ENS_10bfloat16_tEfNS_4arch4Sm90ELb0ELb0ELb0ELb0ELb0ELb0ELb0ELb1ELb0ELb1ELb0ELb0EEENS1_21CollectiveEpilogueFwdINS6_IJSA_NS7_ILi256EEESB_EEES9_SE_SG_Li256ELb0ELb1ELb0ELb0EEENS1_29StaticPersistentTileSchedulerILb0EEEEEEEEEvNT_6ParamsE --------------------------
	.section	.nv.info._ZN7cutlass13device_kernelIN5flash11enable_sm90INS1_16FlashAttnFwdSm90INS1_25CollectiveMainloopFwdSm90ILi2EN4cute5tupleIJNS5_1CILi1EEES8_S8_EEENS6_IJNS7_ILi128EEENS7_ILi96EEENS7_ILi64EEEEEELi256ENS_10bfloat16_tEfNS_4arch4Sm90ELb0ELb0ELb0ELb0ELb0ELb0ELb0ELb1ELb0ELb1ELb0ELb0EEENS1_21CollectiveEpilogueFwdINS6_IJSA_NS7_ILi256EEESB_EEES9_SE_SG_Li256ELb0ELb1ELb0ELb0EEENS1_29StaticPersistentTileSchedulerILb0EEEEEEEEEvNT_6ParamsE,"",@"SHT_CUDA_INFO"
	.sectionflags	@""
	.align	4


	//----- nvinfo : EIATTR_CUDA_API_VERSION
	.align		4
        /*0000*/ 	.byte	0x04, 0x37
        /*0002*/ 	.short	(.L_1139 - .L_1138)
.L_1138:
        /*0004*/ 	.word	0x00000082


	//----- nvinfo : EIATTR_KPARAM_INFO
	.align		4
.L_1139:
        /*0008*/ 	.byte	0x04, 0x17
        /*000a*/ 	.short	(.L_1141 - .L_1140)
.L_1140:
        /*000c*/ 	.word	0x00000000
        /*0010*/ 	.short	0x0000
        /*0012*/ 	.short	0x0070
        /*0014*/ 	.byte	0x00, 0xf0, 0x01, 0x28


	//----- nvinfo : EIATTR_SPARSE_MMA_MASK
	.align		4
.L_1141:
        /*0018*/ 	.byte	0x03, 0x50
        /*001a*/ 	.short	0x0000


	//----- nvinfo : EIATTR_MAXREG_COUNT
	.align		4
        /*001c*/ 	.byte	0x03, 0x1b
        /*001e*/ 	.short	0x00a8


	//----- nvinfo : EIATTR_NUM_BARRIERS
	.align		4
        /*0020*/ 	.byte	0x02, 0x4c
        /*0022*/ 	.byte	0x10
	.zero		1


	//----- nvinfo : EIATTR_EXTERNS
	.align		4
        /*0024*/ 	.byte	0x04, 0x0f
        /*0026*/ 	.short	(.L_1143 - .L_1142)


	//   ....[0]....
	.align		4
.L_1142:
        /*0028*/ 	.word	index@(__assertfail)


	//----- nvinfo : EIATTR_ANNOTATIONS
	.align		4
.L_1143:
        /*002c*/ 	.byte	0x04, 0x55
        /*002e*/ 	.short	(.L_1145 - .L_1144)


	//   ....[0]....
.L_1144:
        /* <DEDUP_REMOVED lines=28> */


	//----- nvinfo : EIATTR_MERCURY_ISA_VERSION
	.align		4
.L_1145:
        /*01d8*/ 	.byte	0x03, 0x5f
        /*01da*/ 	.short	0x0101


	//----- nvinfo : EIATTR_INT_WARP_WIDE_INSTR_OFFSETS
	.align		4
        /*01dc*/ 	.byte	0x04, 0x31
        /*01de*/ 	.short	(.L_1147 - .L_1146)


	//   ....[0]....
.L_1146:
        /*01e0*/ 	.word	0x00000130


	//   ....[1]....
        /*01e4*/ 	.word	0x00000170


	//   ....[2]....
        /*01e8*/ 	.word	0x000001e0


	//----- nvinfo : EIATTR_COOP_GROUP_MASK_REGIDS
	.align		4
.L_1147:
        /*01ec*/ 	.byte	0x04, 0x29
        /*01ee*/ 	.short	(.L_1149 - .L_1148)


	//   ....[0]....
.L_1148:
        /*01f0*/ 	.word	0xffffffff


	//   ....[1]....
        /*01f4*/ 	.word	0xffffffff


	//   ....[2]....
        /*01f8*/ 	.word	0xffffffff


	//   ....[3]....
        /*01fc*/ 	.word	0xffffffff


	//   ....[4]....
        /*0200*/ 	.word	0xffffffff


	//   ....[5]....
        /*0204*/ 	.word	0xffffffff


	//   ....[6]....
        /*0208*/ 	.word	0xffffffff


	//   ....[7]....
        /*020c*/ 	.word	0xffffffff


	//   ....[8]....
        /*0210*/ 	.word	0xffffffff


	//   ....[9]....
        /*0214*/ 	.word	0xffffffff


	//   ....[10]....
        /*0218*/ 	.word	0xffffffff


	//   ....[11]....
        /*021c*/ 	.word	0xffffffff


	//   ....[12]....
        /*0220*/ 	.word	0xffffffff


	//   ....[13]....
        /*0224*/ 	.word	0xffffffff


	//   ....[14]....
        /*0228*/ 	.word	0xffffffff


	//   ....[15]....
        /*022c*/ 	.word	0xffffffff


	//   ....[16]....
        /*0230*/ 	.word	0xffffffff


	//   ....[17]....
        /*0234*/ 	.word	0xffffffff


	//   ....[18]....
        /*0238*/ 	.word	0xffffffff


	//   ....[19]....
        /*023c*/ 	.word	0xffffffff


	//   ....[20]....
        /*0240*/ 	.word	0xffffffff


	//   ....[21]....
        /*0244*/ 	.word	0xffffffff


	//   ....[22]....
        /*0248*/ 	.word	0xffffffff


	//   ....[23]....
        /*024c*/ 	.word	0xffffffff


	//   ....[24]....
        /*0250*/ 	.word	0xffffffff


	//   ....[25]....
        /*0254*/ 	.word	0xffffffff


	//   ....[26]....
        /*0258*/ 	.word	0xffffffff


	//   ....[27]....
        /*025c*/ 	.word	0xffffffff


	//   ....[28]....
        /*0260*/ 	.word	0xffffffff


	//   ....[29]....
        /*0264*/ 	.word	0xffffffff


	//   ....[30]....
        /*0268*/ 	.word	0xffffffff


	//   ....[31]....
        /*026c*/ 	.word	0xffffffff


	//   ....[32]....
        /*0270*/ 	.word	0xffffffff


	//   ....[33]....
        /*0274*/ 	.word	0xffffffff


	//   ....[34]....
        /*0278*/ 	.word	0xffffffff


	//   ....[35]....
        /*027c*/ 	.word	0xffffffff


	//   ....[36]....
        /*0280*/ 	.word	0xffffffff


	//   ....[37]....
        /*0284*/ 	.word	0xffffffff


	//   ....[38]....
        /*0288*/ 	.word	0xffffffff


	//   ....[39]....
        /*028c*/ 	.word	0xffffffff


	//   ....[40]....
        /*0290*/ 	.word	0xffffffff


	//   ....[41]....
        /*0294*/ 	.word	0xffffffff


	//   ....[42]....
        /*0298*/ 	.word	0xffffffff


	//   ....[43]....
        /*029c*/ 	.word	0xffffffff


	//   ....[44]....
        /*02a0*/ 	.word	0xffffffff


	//   ....[45]....
        /*02a4*/ 	.word	0xffffffff


	//   ....[46]....
        /*02a8*/ 	.word	0xffffffff


	//   ....[47]....
        /*02ac*/ 	.word	0xffffffff


	//   ....[48]....
        /*02b0*/ 	.word	0xffffffff


	//   ....[49]....
        /*02b4*/ 	.word	0xffffffff


	//   ....[50]....
        /*02b8*/ 	.word	0x0500000f


	//   ....[51]....
        /*02bc*/ 	.word	0x0500000f


	//   ....[52]....
        /*02c0*/ 	.word	0x0500000f


	//   ....[53]....
        /*02c4*/ 	.word	0x0500000f


	//   ....[54]....
        /*02c8*/ 	.word	0x0500000f


	//   ....[55]....
        /*02cc*/ 	.word	0x0500000f


	//   ....[56]....
        /*02d0*/ 	.word	0x0500000f


	//   ....[57]....
        /*02d4*/ 	.word	0x0500000f


	//   ....[58]....
        /*02d8*/ 	.word	0x0500000f


	//   ....[59]....
        /*02dc*/ 	.word	0x0500000f


	//   ....[60]....
        /*02e0*/ 	.word	0x0500000f


	//   ....[61]....
        /*02e4*/ 	.word	0x0500000f


	//   ....[62]....
        /*02e8*/ 	.word	0x0500000f


	//   ....[63]....
        /*02ec*/ 	.word	0x0500000f


	//   ....[64]....
        /*02f0*/ 	.word	0x0500000f


	//   ....[65]....
        /*02f4*/ 	.word	0x0500000f


	//   ....[66]....
        /*02f8*/ 	.word	0x0500000f


	//   ....[67]....
        /*02fc*/ 	.word	0x0500000f


	//----- nvinfo : EIATTR_COOP_GROUP_INSTR_OFFSETS
	.align		4
.L_1149:
        /*0300*/ 	.byte	0x04, 0x28
        /*0302*/ 	.short	(.L_1151 - .L_1150)


	//   ....[0]....
.L_1150:
        /*0304*/ 	.word	0x00000070


	//   ....[1]....
        /*0308*/ 	.word	0x00000140


	//   ....[2]....
        /*030c*/ 	.word	0x00000190


	//   ....[3]....
        /*0310*/ 	.word	0x000003c0


	//   ....[4]....
        /*0314*/ 	.word	0x00000520


	//   ....[5]....
        /*0318*/ 	.word	0x00000640


	//   ....[6]....
        /*031c*/ 	.word	0x000007a0


	//   ....[7]....
        /*0320*/ 	.word	0x00000db0


	//   ....[8]....
        /*0324*/ 	.word	0x00001ad0


	//   ....[9]....
        /*0328*/ 	.word	0x00001b20


	//   ....[10]....
        /*032c*/ 	.word	0x00001f80


	//   ....[11]....
        /*0330*/ 	.word	0x00002000


	//   ....[12]....
        /*0334*/ 	.word	0x00003090


	//   ....[13]....
        /*0338*/ 	.word	0x000030c0


	//   ....[14]....
        /*033c*/ 	.word	0x000034c0


	//   ....[15]....
        /*0340*/ 	.word	0x00003690


	//   ....[16]....
        /*0344*/ 	.word	0x00004960


	//   ....[17]....
        /*0348*/ 	.word	0x00004990


	//   ....[18]....
        /*034c*/ 	.word	0x00004a10


	//   ....[19]....
        /*0350*/ 	.word	0x00004a30


	//   ....[20]....
        /*0354*/ 	.word	0x00006490


	//   ....[21]....
        /*0358*/ 	.word	0x000064c0


	//   ....[22]....
        /*035c*/ 	.word	0x00006650


	//   ....[23]....
        /*0360*/ 	.word	0x00006660


	//   ....[24]....
        /*0364*/ 	.word	0x00006b80


	//   ....[25]....
        /*0368*/ 	.word	0x00006ba0


	//   ....[26]....
        /*036c*/ 	.word	0x00006ce0


	//   ....[27]....
        /*0370*/ 	.word	0x00006d00


	//   ....[28]....
        /*0374*/ 	.word	0x00006e30


	//   ....[29]....
        /*0378*/ 	.word	0x00006e50


	//   ....[30]....
        /*037c*/ 	.word	0x00006f90


	//   ....[31]....
        /*0380*/ 	.word	0x00006fd0


	//   ....[32]....
        /*0384*/ 	.word	0x00007a00


	//   ....[33]....
        /*0388*/ 	.word	0x00008370


	//   ....[34]....
        /*038c*/ 	.word	0x00008380


	//   ....[35]....
        /*0390*/ 	.word	0x000083c0


	//   ....[36]....
        /*0394*/ 	.word	0x00008400


	//   ....[37]....
        /*0398*/ 	.word	0x00008500


	//   ....[38]....
        /*039c*/ 	.word	0x00008510


	//   ....[39]....
        /*03a0*/ 	.word	0x000085a0


	//   ....[40]....
        /*03a4*/ 	.word	0x000085b0


	//   ....[41]....
        /*03a8*/ 	.word	0x00008640


	//   ....[42]....
        /*03ac*/ 	.word	0x00008650


	//   ....[43]....
        /*03b0*/ 	.word	0x000086e0


	//   ....[44]....
        /*03b4*/ 	.word	0x000086f0


	//   ....[45]....
        /*03b8*/ 	.word	0x00008770


	//   ....[46]....
        /*03bc*/ 	.word	0x00008780


	//   ....[47]....
        /*03c0*/ 	.word	0x00008790


	//   ....[48]....
        /*03c4*/ 	.word	0x000087a0


	//   ....[49]....
        /*03c8*/ 	.word	0x0000af80


	//   ....[50]....
        /*03cc*/ 	.word	0x0000b480


	//   ....[51]....
        /*03d0*/ 	.word	0x0000b5f0


	//   ....[52]....
        /*03d4*/ 	.word	0x0000b650


	//   ....[53]....
        /*03d8*/ 	.word	0x0000b720


	//   ....[54]....
        /*03dc*/ 	.word	0x0000b7c0


	//   ....[55]....
        /*03e0*/ 	.word	0x0000b860


	//   ....[56]....
        /*03e4*/ 	.word	0x0000b970


	//   ....[57]....
        /*03e8*/ 	.word	0x0000b9d0


	//   ....[58]....
        /*03ec*/ 	.word	0x0000bad0


	//   ....[59]....
        /*03f0*/ 	.word	0x0000bb30


	//   ....[60]....
        /*03f4*/ 	.word	0x0000bc30


	//   ....[61]....
        /*03f8*/ 	.word	0x0000bc90


	//   ....[62]....
        /*03fc*/ 	.word	0x0000bd90


	//   ....[63]....
        /*0400*/ 	.word	0x0000bdf0


	//   ....[64]....
        /*0404*/ 	.word	0x0000bee0


	//   ....[65]....
        /*0408*/ 	.word	0x0000bf40


	//   ....[66]....
        /*040c*/ 	.word	0x0000bfe0


	//   ....[67]....
        /*0410*/ 	.word	0x0000c3d0


	//----- nvinfo : EIATTR_REG_RECONFIG
	.align		4
.L_1151:
        /*0414*/ 	.byte	0x01, 0x54
	.zero		2


	//----- nvinfo : EIATTR_SYSCALL_OFFSETS
	.align		4
        /*0418*/ 	.byte	0x04, 0x46
        /*041a*/ 	.short	(.L_1153 - .L_1152)


	//   ....[0]....
.L_1152:
        /*041c*/ 	.word	0x00001110


	//   ....[1]....
        /*0420*/ 	.word	0x00007660


	//   ....[2]....
        /*0424*/ 	.word	0x000077a0


	//   ....[3]....
        /*0428*/ 	.word	0x00007890


	//   ....[4]....
        /*042c*/ 	.word	0x00007f90


	//----- nvinfo : EIATTR_MBARRIER_INSTR_OFFSETS
	.align		4
.L_1153:
        /*0430*/ 	.byte	0x04, 0x39
        /*0432*/ 	.short	(.L_1155 - .L_1154)


	//   ....[0]....
.L_1154:
        /*0434*/ 	.word	0x00000270
        /*0438*/ 	.word	0x000000ff
        /*043c*/ 	.word	0x00022800
        /*0440*/ 	.short	0x0100
        /*0442*/ 	.byte	0x08
	.zero		1


	//   ....[1]....
        /*0444*/ 	.word	0x00000280
        /*0448*/ 	.word	0x000000ff
        /*044c*/ 	.word	0x00022820
        /*0450*/ 	.short	0x0100
        /*0452*/ 	.byte	0x08
	.zero		1


	//   ....[2]....
        /*0454*/ 	.word	0x00000370
        /*0458*/ 	.word	0x000000ff
        /*045c*/ 	.word	0x00022830
        /*0460*/ 	.short	0x0100
        /*0462*/ 	.byte	0x08
	.zero		1


	//   ....[3]....
        /*0464*/ 	.word	0x00000380
        /*0468*/ 	.word	0x000000ff
        /*046c*/ 	.word	0x00022840
        /*0470*/ 	.short	0x0100
        /*0472*/ 	.byte	0x08
	.zero		1


	//   ....[4]....
        /*0474*/ 	.word	0x00000390
        /*0478*/ 	.word	0x000000ff
        /*047c*/ 	.word	0x00022838
        /*0480*/ 	.short	0x0100
        /*0482*/ 	.byte	0x08
	.zero		1


	//   ....[5]....
        /*0484*/ 	.word	0x000003a0
        /*0488*/ 	.word	0x000000ff
        /*048c*/ 	.word	0x00022848
        /*0490*/ 	.short	0x0100
        /*0492*/ 	.byte	0x08
	.zero		1


	//   ....[6]....
        /*0494*/ 	.word	0x000004d0
        /*0498*/ 	.word	0x000000ff
        /*049c*/ 	.word	0x00022850
        /*04a0*/ 	.short	0x0100
        /*04a2*/ 	.byte	0x08
	.zero		1


	//   ....[7]....
        /*04a4*/ 	.word	0x000004e0
        /*04a8*/ 	.word	0x000000ff
        /*04ac*/ 	.word	0x00022860
        /*04b0*/ 	.short	0x0100
        /*04b2*/ 	.byte	0x08
	.zero		1


	//   ....[8]....
        /*04b4*/ 	.word	0x000004f0
        /*04b8*/ 	.word	0x000000ff
        /*04bc*/ 	.word	0x00022858
        /*04c0*/ 	.short	0x0100
        /*04c2*/ 	.byte	0x08
	.zero		1


	//   ....[9]....
        /*04c4*/ 	.word	0x00000500
        /*04c8*/ 	.word	0x000000ff
        /*04cc*/ 	.word	0x00022868
        /*04d0*/ 	.short	0x0100
        /*04d2*/ 	.byte	0x08
	.zero		1


	//   ....[10]....
        /*04d4*/ 	.word	0x000005f0
        /*04d8*/ 	.word	0x000000ff
        /*04dc*/ 	.word	0x00022870
        /*04e0*/ 	.short	0x0100
        /*04e2*/ 	.byte	0x06
	.zero		1


	//   ....[11]....
        /*04e4*/ 	.word	0x00000600
        /*04e8*/ 	.word	0x000000ff
        /*04ec*/ 	.word	0x00022880
        /*04f0*/ 	.short	0x0100
        /*04f2*/ 	.byte	0x06
	.zero		1


	//   ....[12]....
        /*04f4*/ 	.word	0x00000610
        /*04f8*/ 	.word	0x000000ff
        /*04fc*/ 	.word	0x00022878
        /*0500*/ 	.short	0x0100
        /*0502*/ 	.byte	0x06
	.zero		1


	//   ....[13]....
        /*0504*/ 	.word	0x00000620
        /*0508*/ 	.word	0x000000ff
        /*050c*/ 	.word	0x00022888
        /*0510*/ 	.short	0x0100
        /*0512*/ 	.byte	0x06
	.zero		1


	//   ....[14]....
        /*0514*/ 	.word	0x00000750
        /*0518*/ 	.word	0x000000ff
        /*051c*/ 	.word	0x00022890
        /*0520*/ 	.short	0x0100
        /*0522*/ 	.byte	0x08
	.zero		1


	//   ....[15]....
        /*0524*/ 	.word	0x00000760
        /*0528*/ 	.word	0x000000ff
        /*052c*/ 	.word	0x000228a0
        /*0530*/ 	.short	0x0100
        /*0532*/ 	.byte	0x08
	.zero		1


	//   ....[16]....
        /*0534*/ 	.word	0x00000770
        /*0538*/ 	.word	0x000000ff
        /*053c*/ 	.word	0x00022898
        /*0540*/ 	.short	0x0100
        /*0542*/ 	.byte	0x08
	.zero		1


	//   ....[17]....
        /*0544*/ 	.word	0x00000780
        /*0548*/ 	.word	0x000000ff
        /*054c*/ 	.word	0x000228a8
        /*0550*/ 	.short	0x0100
        /*0552*/ 	.byte	0x08
	.zero		1


	//   ....[18]....
        /*0554*/ 	.word	0x000008b0
        /*0558*/ 	.word	0x000000ff
        /*055c*/ 	.word	0x000228b0
        /*0560*/ 	.short	0x0100
        /*0562*/ 	.byte	0x08
	.zero		1


	//   ....[19]....
        /*0564*/ 	.word	0x000008c0
        /*0568*/ 	.word	0x000000ff
        /*056c*/ 	.word	0x000228c0
        /*0570*/ 	.short	0x0100
        /*0572*/ 	.byte	0x08
	.zero		1


	//   ....[20]....
        /*0574*/ 	.word	0x000008d0
        /*0578*/ 	.word	0x000000ff
        /*057c*/ 	.word	0x000228b8
        /*0580*/ 	.short	0x0100
        /*0582*/ 	.byte	0x08
	.zero		1


	//   ....[21]....
        /*0584*/ 	.word	0x000008e0
        /*0588*/ 	.word	0x000000ff
        /*058c*/ 	.word	0x000228c8
        /*0590*/ 	.short	0x0100
        /*0592*/ 	.byte	0x08
	.zero		1


	//   ....[22]....
        /*0594*/ 	.word	0x00001160
        /*0598*/ 	.word	0x000000ff
        /*059c*/ 	.word	0x00022800
        /*05a0*/ 	.short	0x010a
        /*05a2*/ 	.byte	0x2d
	.zero		1


	//   ....[23]....
        /*05a4*/ 	.word	0x00001230
        /*05a8*/ 	.word	0x000000ff
        /*05ac*/ 	.word	0x00022830
        /*05b0*/ 	.short	0x010a
        /*05b2*/ 	.byte	0x15
	.zero		1


	//   ....[24]....
        /*05b4*/ 	.word	0x00001270
        /*05b8*/ 	.word	0x000000ff
        /*05bc*/ 	.word	0x00022830
        /*05c0*/ 	.short	0x010a
        /*05c2*/ 	.byte	0x15
	.zero		1


	//   ....[25]....
        /*05c4*/ 	.word	0x00002440
        /*05c8*/ 	.word	0x00000004
        /*05cc*/ 	.word	0x00000000
        /*05d0*/ 	.short	0x0101
        /*05d2*/ 	.byte	0x3f
	.zero		1


	//   ....[26]....
        /*05d4*/ 	.word	0x00002870
        /*05d8*/ 	.word	0x000000ff
        /*05dc*/ 	.word	0x00022850
        /*05e0*/ 	.short	0x010a
        /*05e2*/ 	.byte	0x15
	.zero		1


	//   ....[27]....
        /*05e4*/ 	.word	0x000028b0
        /*05e8*/ 	.word	0x000000ff
        /*05ec*/ 	.word	0x00022850
        /*05f0*/ 	.short	0x010a
        /*05f2*/ 	.byte	0x15
	.zero		1


	//   ....[28]....
        /*05f4*/ 	.word	0x00002ba0
        /*05f8*/ 	.word	0x00000008
        /*05fc*/ 	.word	0x00000000
        /*0600*/ 	.short	0x0101
        /*0602*/ 	.byte	0x3f
	.zero		1


	//   ....[29]....
        /*0604*/ 	.word	0x00002d20
        /*0608*/ 	.word	0x000000ff
        /*060c*/ 	.word	0x00022830
        /*0610*/ 	.short	0x010a
        /*0612*/ 	.byte	0x17
	.zero		1


	//   ....[30]....
        /*0614*/ 	.word	0x00002d70
        /*0618*/ 	.word	0x000000ff
        /*061c*/ 	.word	0x00022830
        /*0620*/ 	.short	0x010a
        /*0622*/ 	.byte	0x17
	.zero		1


	//   ....[31]....
        /*0624*/ 	.word	0x00003a20
        /*0628*/ 	.word	0x0000009a
        /*062c*/ 	.word	0x00000000
        /*0630*/ 	.short	0x0101
        /*0632*/ 	.byte	0x3f
	.zero		1


	//   ....[32]....
        /*0634*/ 	.word	0x00004610
        /*0638*/ 	.word	0x000000ff
        /*063c*/ 	.word	0x00022850
        /*0640*/ 	.short	0x010a
        /*0642*/ 	.byte	0x17
	.zero		1


	//   ....[33]....
        /*0644*/ 	.word	0x00004660
        /*0648*/ 	.word	0x000000ff
        /*064c*/ 	.word	0x00022850
        /*0650*/ 	.short	0x010a
        /*0652*/ 	.byte	0x17
	.zero		1


	//   ....[34]....
        /*0654*/ 	.word	0x00004940
        /*0658*/ 	.word	0x000000b7
        /*065c*/ 	.word	0x00000000
        /*0660*/ 	.short	0x0101
        /*0662*/ 	.byte	0x3f
	.zero		1


	//   ....[35]....
        /*0664*/ 	.word	0x00006b60
        /*0668*/ 	.word	0x000000ce
        /*066c*/ 	.word	0x00000000
        /*0670*/ 	.short	0x0101
        /*0672*/ 	.byte	0x3f
	.zero		1


	//   ....[36]....
        /*0674*/ 	.word	0x00007c30
        /*0678*/ 	.word	0x00000000
        /*067c*/ 	.word	0x00022840
        /*0680*/ 	.short	0x010a
        /*0682*/ 	.byte	0x3f
	.zero		1


	//   ....[37]....
        /*0684*/ 	.word	0x000088a0
        /*0688*/ 	.word	0x000000ff
        /*068c*/ 	.word	0x00022800
        /*0690*/ 	.short	0x0107
        /*0692*/ 	.byte	0x24
	.zero		1


	//   ....[38]....
        /*0694*/ 	.word	0x00008900
        /*0698*/ 	.word	0x000000ff
        /*069c*/ 	.word	0x00022800
        /*06a0*/ 	.short	0x0101
        /*06a2*/ 	.byte	0x24
	.zero		1


	//   ....[39]....
        /*06a4*/ 	.word	0x00008920
        /*06a8*/ 	.word	0x000000ff
        /*06ac*/ 	.word	0x00022820
        /*06b0*/ 	.short	0x010a
        /*06b2*/ 	.byte	0x24
	.zero		1


	//   ....[40]....
        /*06b4*/ 	.word	0x00008a00
        /*06b8*/ 	.word	0x00000002
        /*06bc*/ 	.word	0x00022860
        /*06c0*/ 	.short	0x010a
        /*06c2*/ 	.byte	0x3f
	.zero		1


	//   ....[41]....
        /*06c4*/ 	.word	0x00009220
        /*06c8*/ 	.word	0x00000003
        /*06cc*/ 	.word	0x00022840
        /*06d0*/ 	.short	0x010a
        /*06d2*/ 	.byte	0x3f
	.zero		1


	//   ....[42]....
        /*06d4*/ 	.word	0x00009470
        /*06d8*/ 	.word	0x00000003
        /*06dc*/ 	.word	0x00022860
        /*06e0*/ 	.short	0x010a
        /*06e2*/ 	.byte	0x3f
	.zero		1


	//   ....[43]....
        /*06e4*/ 	.word	0x00009c80
        /*06e8*/ 	.word	0x00000004
        /*06ec*/ 	.word	0x00022840
        /*06f0*/ 	.short	0x010a
        /*06f2*/ 	.byte	0x3f
	.zero		1


	//   ....[44]....
        /*06f4*/ 	.word	0x00009eb0
        /*06f8*/ 	.word	0x00000004
        /*06fc*/ 	.word	0x00022860
        /*0700*/ 	.short	0x010a
        /*0702*/ 	.byte	0x3f
	.zero		1


	//   ....[45]....
        /*0704*/ 	.word	0x0000a610
        /*0708*/ 	.word	0x00000004
        /*070c*/ 	.word	0x00022840
        /*0710*/ 	.short	0x010a
        /*0712*/ 	.byte	0x3f
	.zero		1


	//   ....[46]....
        /*0714*/ 	.word	0x0000a860
        /*0718*/ 	.word	0x00000004
        /*071c*/ 	.word	0x00022860
        /*0720*/ 	.short	0x010a
        /*0722*/ 	.byte	0x3f
	.zero		1


	//   ....[47]....
        /*0724*/ 	.word	0x0000af00
        /*0728*/ 	.word	0x00000000
        /*072c*/ 	.word	0x00022820
        /*0730*/ 	.short	0x010a
        /*0732*/ 	.byte	0x3f
	.zero		1


	//   ....[48]....
        /*0734*/ 	.word	0x0000b0d0
        /*0738*/ 	.word	0x00000006
        /*073c*/ 	.word	0x00000000
        /*0740*/ 	.short	0x010a
        /*0742*/ 	.byte	0x3f
	.zero		1


	//   ....[49]....
        /*0744*/ 	.word	0x0000b120
        /*0748*/ 	.word	0x00000003
        /*074c*/ 	.word	0x00000000
        /*0750*/ 	.short	0x010a
        /*0752*/ 	.byte	0x3f
	.zero		1


	//   ....[50]....
        /*0754*/ 	.word	0x0000b180
        /*0758*/ 	.word	0x00000012
        /*075c*/ 	.word	0x00000000
        /*0760*/ 	.short	0x010a
        /*0762*/ 	.byte	0x3f
	.zero		1


	//   ....[51]....
        /*0764*/ 	.word	0x0000b1b0
        /*0768*/ 	.word	0x00000003
        /*076c*/ 	.word	0x00000000
        /*0770*/ 	.short	0x010a
        /*0772*/ 	.byte	0x3f
	.zero		1


	//   ....[52]....
        /*0774*/ 	.word	0x0000b220
        /*0778*/ 	.word	0x00000003
        /*077c*/ 	.word	0x00022800
        /*0780*/ 	.short	0x010a
        /*0782*/ 	.byte	0x3f
	.zero		1


	//   ....[53]....
        /*0784*/ 	.word	0x0000b280
        /*0788*/ 	.word	0x00000000
        /*078c*/ 	.word	0x00022830
        /*0790*/ 	.short	0x010a
        /*0792*/ 	.byte	0x3f
	.zero		1


	//   ....[54]....
        /*0794*/ 	.word	0x0000b2d0
        /*0798*/ 	.word	0x00000008
        /*079c*/ 	.word	0x00022850
        /*07a0*/ 	.short	0x010a
        /*07a2*/ 	.byte	0x3f
	.zero		1


	//   ....[55]....
        /*07a4*/ 	.word	0x0000b340
        /*07a8*/ 	.word	0x00000000
        /*07ac*/ 	.word	0x00022830
        /*07b0*/ 	.short	0x010a
        /*07b2*/ 	.byte	0x3f
	.zero		1


	//   ....[56]....
        /*07b4*/ 	.word	0x0000b3a0
        /*07b8*/ 	.word	0x000000b7
        /*07bc*/ 	.word	0x00022850
        /*07c0*/ 	.short	0x010a
        /*07c2*/ 	.byte	0x3f
	.zero		1


	//   ....[57]....
        /*07c4*/ 	.word	0x0000b540
        /*07c8*/ 	.word	0x00000000
        /*07cc*/ 	.word	0x00022840
        /*07d0*/ 	.short	0x010a
        /*07d2*/ 	.byte	0x3f
	.zero		1


	//   ....[58]....
        /*07d4*/ 	.word	0x0000c070
        /*07d8*/ 	.word	0x00000003
        /*07dc*/ 	.word	0x00022820
        /*07e0*/ 	.short	0x010a
        /*07e2*/ 	.byte	0x3f
	.zero		1


	//   ....[59]....
        /*07e4*/ 	.word	0x0000c0c0
        /*07e8*/ 	.word	0x00000002
        /*07ec*/ 	.word	0x00022860
        /*07f0*/ 	.short	0x010a
        /*07f2*/ 	.byte	0x3f
	.zero		1


	//   ....[60]....
        /*07f4*/ 	.word	0x0000c110
        /*07f8*/ 	.word	0x00000003
        /*07fc*/ 	.word	0x00022840
        /*0800*/ 	.short	0x010a
        /*0802*/ 	.byte	0x3f
	.zero		1


	//   ....[61]....
        /*0804*/ 	.word	0x0000c160
        /*0808*/ 	.word	0x00000003
        /*080c*/ 	.word	0x00022860
        /*0810*/ 	.short	0x010a
        /*0812*/ 	.byte	0x3f
	.zero		1


	//   ....[62]....
        /*0814*/ 	.word	0x0000c1b0
        /*0818*/ 	.word	0x00000004
        /*081c*/ 	.word	0x00022840
        /*0820*/ 	.short	0x010a
        /*0822*/ 	.byte	0x3f
	.zero		1


	//   ....[63]....
        /*0824*/ 	.word	0x0000c200
        /*0828*/ 	.word	0x00000004
        /*082c*/ 	.word	0x00022860
        /*0830*/ 	.short	0x010a
        /*0832*/ 	.byte	0x3f
	.zero		1


	//   ....[64]....
        /*0834*/ 	.word	0x0000c250
        /*0838*/ 	.word	0x00000004
        /*083c*/ 	.word	0x00022840
        /*0840*/ 	.short	0x010a
        /*0842*/ 	.byte	0x3f
	.zero		1


	//   ....[65]....
        /*0844*/ 	.word	0x0000c2a0
        /*0848*/ 	.word	0x00000004
        /*084c*/ 	.word	0x00022860
        /*0850*/ 	.short	0x010a
        /*0852*/ 	.byte	0x3f
	.zero		1


	//   ....[66]....
        /*0854*/ 	.word	0x0000c2f0
        /*0858*/ 	.word	0x00000000
        /*085c*/ 	.word	0x00022820
        /*0860*/ 	.short	0x010a
        /*0862*/ 	.byte	0x3f
	.zero		1


	//   ....[67]....
        /*0864*/ 	.word	0x0000c490
        /*0868*/ 	.word	0x00000006
        /*086c*/ 	.word	0x00000000
        /*0870*/ 	.short	0x010a
        /*0872*/ 	.byte	0x3f
	.zero		1


	//   ....[68]....
        /*0874*/ 	.word	0x0000c4e0
        /*0878*/ 	.word	0x00000003
        /*087c*/ 	.word	0x00000000
        /*0880*/ 	.short	0x010a
        /*0882*/ 	.byte	0x3f
	.zero		1


	//   ....[69]....
        /*0884*/ 	.word	0x0000c530
        /*0888*/ 	.word	0x00000012
        /*088c*/ 	.word	0x00000000
        /*0890*/ 	.short	0x010a
        /*0892*/ 	.byte	0x3f
	.zero		1


	//----- nvinfo : EIATTR_NUM_MBARRIERS
	.align		4
.L_1155:
        /*0894*/ 	.byte	0x03, 0x38
        /*0896*/ 	.short	0x0016


	//----- nvinfo : EIATTR_EXIT_INSTR_OFFSETS
	.align		4
        /*0898*/ 	.byte	0x04, 0x1c
        /*089a*/ 	.short	(.L_1157 - .L_1156)


	//   ....[0]....
.L_1156:
        /*089c*/ 	.word	0x00000a20


	//   ....[1]....
        /*08a0*/ 	.word	0x00007130


	//   ....[2]....
        /*08a4*/ 	.word	0x0000b200


	//----- nvinfo : EIATTR_MAX_THREADS
	.align		4
.L_1157:
        /*08a8*/ 	.byte	0x04, 0x05
        /*08aa*/ 	.short	(.L_1159 - .L_1158)
.L_1158:
        /*08ac*/ 	.word	0x00000180
        /*08b0*/ 	.word	0x00000001
        /*08b4*/ 	.word	0x00000001


	//----- nvinfo : EIATTR_CRS_STACK_SIZE
	.align		4
.L_1159:
        /*08b8*/ 	.byte	0x04, 0x1e
        /*08ba*/ 	.short	(.L_1161 - .L_1160)
.L_1160:
        /*08bc*/ 	.word	0x00000000


	//----- nvinfo : EIATTR_CBANK_PARAM_SIZE
	.align		4
.L_1161:
        /*08c0*/ 	.byte	0x03, 0x19
        /*08c2*/ 	.short	0x0a70


	//----- nvinfo : EIATTR_PARAM_CBANK
	.align		4
        /*08c4*/ 	.byte	0x04, 0x0a
        /*08c6*/ 	.short	(.L_1163 - .L_1162)
	.align		4
.L_1162:
        /*08c8*/ 	.word	index@(.nv.constant0._ZN7cutlass13device_kernelIN5flash11enable_sm90INS1_16FlashAttnFwdSm90INS1_25CollectiveMainloopFwdSm90ILi2EN4cute5tupleIJNS5_1CILi1EEES8_S8_EEENS6_IJNS7_ILi128EEENS7_ILi96EEENS7_ILi64EEEEEELi256ENS_10bfloat16_tEfNS_4arch4Sm90ELb0ELb0ELb0ELb0ELb0ELb0ELb0ELb1ELb0ELb1ELb0ELb0EEENS1_21CollectiveEpilogueFwdINS6_IJSA_NS7_ILi256EEESB_EEES9_SE_SG_Li256ELb0ELb1ELb0ELb0EEENS1_29StaticPersistentTileSchedulerILb0EEEEEEEEEvNT_6ParamsE)
        /*08cc*/ 	.short	0x0210
        /*08ce*/ 	.short	0x0a70


	//----- nvinfo : EIATTR_SW_WAR
	.align		4
.L_1163:
        /*08d0*/ 	.byte	0x04, 0x36
        /*08d2*/ 	.short	(.L_1165 - .L_1164)
.L_1164:
        /*08d4*/ 	.word	0x00000008
.L_1165:


//--------------------- .nv.info._ZN7cutlass13device_kernelIN5flash11enable_sm90INS1_16FlashAttnFwdSm90INS1_25CollectiveMainloopFwdSm90ILi2EN4cute5tupleIJNS5_1CILi1EEES8_S8_EEENS6_IJNS7_ILi128EEENS7_ILi96EEENS7_ILi64EEEEEELi256ENS_10bfloat16_tEfNS_4arch4Sm90ELb0ELb0ELb0ELb0ELb0ELb0ELb1ELb1ELb0ELb1ELb0ELb0EEENS1_21CollectiveEpilogueFwdINS6_IJSA_NS7_ILi256EEESB_EEES9_SE_SG_Li256ELb0ELb1ELb0ELb0EEENS1_29StaticPersistentTileSchedulerILb0EEEEEEEEEvNT_6ParamsE --------------------------
	.section	.nv.info._ZN7cutlass13device_kernelIN5flash11enable_sm90INS1_16FlashAttnFwdSm90INS1_25CollectiveMainloopFwdSm90ILi2EN4cute5tupleIJNS5_1CILi1EEES8_S8_EEENS6_IJNS7_ILi128EEENS7_ILi96EEENS7_ILi64EEEEEELi256ENS_10bfloat16_tEfNS_4arch4Sm90ELb0ELb0ELb0ELb0ELb0ELb0ELb1ELb1ELb0ELb1ELb0ELb0EEENS1_21CollectiveEpilogueFwdINS6_IJSA_NS7_ILi256EEESB_EEES9_SE_SG_Li256ELb0ELb1ELb0ELb0EEENS1_29StaticPersistentTileSchedulerILb0EEEEEEEEEvNT_6ParamsE,"",@"SHT_CUDA_INFO"
	.sectionflags	@""
	.align	4


	//----- nvinfo : EIATTR_CUDA_API_VERSION
	.align		4
        /*0000*/ 	.byte	0x04, 0x37
        /*0002*/ 	.short	(.L_1167 - .L_1166)
.L_1166:
        /*0004*/ 	.word	0x00000082


	//----- nvinfo : EIATTR_KPARAM_INFO
	.align		4
.L_1167:
        /*0008*/ 	.byte	0x04, 0x17
        /*000a*/ 	.short	(.L_1169 - .L_1168)
.L_1168:
        /*000c*/ 	.word	0x00000000
        /*0010*/ 	.short	0x0000
        /*0012*/ 	.short	0x0070
        /*0014*/ 	.byte	0x00, 0xf0, 0x01, 0x2c


	//----- nvinfo : EIATTR_SPARSE_MMA_MASK
	.align		4
.L_1169:
        /*0018*/ 	.byte	0x03, 0x50
        /*001a*/ 	.short	0x0000


	//----- nvinfo : EIATTR_MAXREG_COUNT
	.align		4
        /*001c*/ 	.byte	0x03, 0x1b
        /*001e*/ 	.short	0x00a8


	//----- nvinfo : EIATTR_NUM_BARRIERS
	.align		4
        /*0020*/ 	.byte	0x02, 0x4c
        /*0022*/ 	.byte	0x10
	.zero		1


	//----- nvinfo : EIATTR_EXTERNS
	.align		4
        /*0024*/ 	.byte	0x04, 0x0f
        /*0026*/ 	.short	(.L_1171 - .L_1170)


	//   ....[0]....
	.align		4
.L_1170:
        /*0028*/ 	.word	index@(__assertfail)


	//----- nvinfo : EIATTR_ANNOTATIONS
	.align		4
.L_1171:
        /*002c*/ 	.byte	0x04, 0x55
        /*002e*/ 	.short	(.L_1173 - .L_1172)


	//   ....[0]....
.L_1172:
        /* <DEDUP_REMOVED lines=50> */


	//----- nvinfo : EIATTR_MERCURY_ISA_VERSION
	.align		4
.L_1173:
        /*0338*/ 	.byte	0x03, 0x5f
        /*033a*/ 	.short	0x0101


	//----- nvinfo : EIATTR_INT_WARP_WIDE_INSTR_OFFSETS
	.align		4
        /*033c*/ 	.byte	0x04, 0x31
        /*033e*/ 	.short	(.L_1175 - .L_1174)


	//   ....[0]....
.L_1174:
        /*0340*/ 	.word	0x00000130


	//   ....[1]....
        /*0344*/ 	.word	0x00000170


	//   ....[2]....
        /*0348*/ 	.word	0x000001e0


	//   ....[3]....
        /*034c*/ 	.word	0x000001f0


	//----- nvinfo : EIATTR_COOP_GROUP_MASK_REGIDS
	.align		4
.L_1175:
        /*0350*/ 	.byte	0x04, 0x29
        /*0352*/ 	.short	(.L_1177 - .L_1176)


	//   ....[0]....
.L_1176:
        /*0354*/ 	.word	0xffffffff


	//   ....[1]....
        /*0358*/ 	.word	0xffffffff


	//   ....[2]....
        /*035c*/ 	.word	0xffffffff


	//   ....[3]....
        /*0360*/ 	.word	0xffffffff


	//   ....[4]....
        /*0364*/ 	.word	0xffffffff


	//   ....[5]....
        /*0368*/ 	.word	0xffffffff


	//   ....[6]....
        /*036c*/ 	.word	0xffffffff


	//   ....[7]....
        /*0370*/ 	.word	0xffffffff


	//   ....[8]....
        /*0374*/ 	.word	0xffffffff


	//   ....[9]....
        /*0378*/ 	.word	0xffffffff


	//   ....[10]....
        /*037c*/ 	.word	0xffffffff


	//   ....[11]....
        /*0380*/ 	.word	0xffffffff


	//   ....[12]....
        /*0384*/ 	.word	0xffffffff


	//   ....[13]....
        /*0388*/ 	.word	0xffffffff


	//   ....[14]....
        /*038c*/ 	.word	0xffffffff


	//   ....[15]....
        /*0390*/ 	.word	0xffffffff


	//   ....[16]....
        /*0394*/ 	.word	0xffffffff


	//   ....[17]....
        /*0398*/ 	.word	0xffffffff


	//   ....[18]....
        /*039c*/ 	.word	0xffffffff


	//   ....[19]....
        /*03a0*/ 	.word	0xffffffff


	//   ....[20]....
        /*03a4*/ 	.word	0xffffffff


	//   ....[21]....
        /*03a8*/ 	.word	0xffffffff


	//   ....[22]....
        /*03ac*/ 	.word	0xffffffff


	//   ....[23]....
        /*03b0*/ 	.word	0xffffffff


	//   ....[24]....
        /*03b4*/ 	.word	0xffffffff


	//   ....[25]....
        /*03b8*/ 	.word	0xffffffff


	//   ....[26]....
        /*03bc*/ 	.word	0xffffffff


	//   ....[27]....
        /*03c0*/ 	.word	0xffffffff


	//   ....[28]....
        /*03c4*/ 	.word	0xffffffff


	//   ....[29]....
        /*03c8*/ 	.word	0xffffffff


	//   ....[30]....
        /*03cc*/ 	.word	0xffffffff


	//   ....[31]....
        /*03d0*/ 	.word	0xffffffff


	//   ....[32]....
        /*03d4*/ 	.word	0xffffffff


	//   ....[33]....
        /*03d8*/ 	.word	0xffffffff


	//   ....[34]....
        /*03dc*/ 	.word	0xffffffff


	//   ....[35]....
        /*03e0*/ 	.word	0xffffffff


	//   ....[36]....
        /*03e4*/ 	.word	0xffffffff


	//   ....[37]....
        /*03e8*/ 	.word	0xffffffff


	//   ....[38]....
        /*03ec*/ 	.word	0xffffffff


	//   ....[39]....
        /*03f0*/ 	.word	0xffffffff


	//   ....[40]....
        /*03f4*/ 	.word	0xffffffff


	//   ....[41]....
        /*03f8*/ 	.word	0xffffffff


	//   ....[42]....
        /*03fc*/ 	.word	0xffffffff


	//   ....[43]....
        /*0400*/ 	.word	0xffffffff


	//   ....[44]....
        /*0404*/ 	.word	0xffffffff


	//   ....[45]....
        /*0408*/ 	.word	0xffffffff


	//   ....[46]....
        /*040c*/ 	.word	0xffffffff


	//   ....[47]....
        /*0410*/ 	.word	0xffffffff


	//   ....[48]....
        /*0414*/ 	.word	0xffffffff


	//   ....[49]....
        /*0418*/ 	.word	0xffffffff


	//   ....[50]....
        /*041c*/ 	.word	0xffffffff


	//   ....[51]....
        /*0420*/ 	.word	0xffffffff


	//   ....[52]....
        /*0424*/ 	.word	0xffffffff


	//   ....[53]....
        /*0428*/ 	.word	0xffffffff


	//   ....[54]....
        /*042c*/ 	.word	0xffffffff


	//   ....[55]....
        /*0430*/ 	.word	0xffffffff


	//   ....[56]....
        /*0434*/ 	.word	0xffffffff


	//   ....[57]....
        /*0438*/ 	.word	0xffffffff


	//   ....[58]....
        /*043c*/ 	.word	0xffffffff


	//   ....[59]....
        /*0440*/ 	.word	0xffffffff


	//   ....[60]....
        /*0444*/ 	.word	0xffffffff


	//   ....[61]....
        /*0448*/ 	.word	0xffffffff


	//   ....[62]....
        /*044c*/ 	.word	0xffffffff


	//   ....[63]....
        /*0450*/ 	.word	0xffffffff


	//   ....[64]....
        /*0454*/ 	.word	0xffffffff


	//   ....[65]....
        /*0458*/ 	.word	0xffffffff


	//   ....[66]....
        /*045c*/ 	.word	0x0500000f


	//   ....[67]....
        /*0460*/ 	.word	0x0500000f


	//   ....[68]....
        /*0464*/ 	.word	0x0500000f


	//   ....[69]....
        /*0468*/ 	.word	0x0500000f


	//   ....[70]....
        /*046c*/ 	.word	0x0500000f


	//   ....[71]....
        /*0470*/ 	.word	0x0500000f


	//   ....[72]....
        /*0474*/ 	.word	0x0500000f


	//   ....[73]....
        /*0478*/ 	.word	0x0500000f


	//   ....[74]....
        /*047c*/ 	.word	0x0500000f


	//   ....[75]....
        /*0480*/ 	.word	0x0500000f


	//   ....[76]....
        /*0484*/ 	.word	0x0500000f


	//   ....[77]....
        /*0488*/ 	.word	0x0500000f


	//   ....[78]....
        /*048c*/ 	.word	0x0500000f


	//   ....[79]....
        /*0490*/ 	.word	0x0500000f


	//   ....[80]....
        /*0494*/ 	.word	0x0500000f


	//   ....[81]....
        /*0498*/ 	.word	0x0500000f


	//   ....[82]....
        /*049c*/ 	.word	0x0500000f


	//   ....[83]....
        /*04a0*/ 	.word	0x0500000f


	//   ....[84]....
        /*04a4*/ 	.word	0x0500000f


	//   ....[85]....
        /*04a8*/ 	.word	0x0500000f


	//   ....[86]....
        /*04ac*/ 	.word	0x0500000f


	//   ....[87]....
        /*04b0*/ 	.word	0x0500000f


	//   ....[88]....
        /*04b4*/ 	.word	0x0500000f


	//   ....[89]....
        /*04b8*/ 	.word	0x0500000f


	//   ....[90]....
        /*04bc*/ 	.word	0x0500000f


	//   ....[91]....
        /*04c0*/ 	.word	0x0500000f


	//   ....[92]....
        /*04c4*/ 	.word	0x0500000f


	//   ....[93]....
        /*04c8*/ 	.word	0x0500000f


	//   ....[94]....
        /*04cc*/ 	.word	0x0500000f


	//   ....[95]....
        /*04d0*/ 	.word	0x0500000f


	//   ....[96]....
        /*04d4*/ 	.word	0x0500000f


	//   ....[97]....
        /*04d8*/ 	.word	0x0500000f


	//   ....[98]....
        /*04dc*/ 	.word	0x0500000f


	//   ....[99]....
        /*04e0*/ 	.word	0x0500000f


	//----- nvinfo : EIATTR_COOP_GROUP_INSTR_OFFSETS
	.align		4
.L_1177:
        /*04e4*/ 	.byte	0x04, 0x28
        /*04e6*/ 	.short	(.L_1179 - .L_1178)


	//   ....[0]....
.L_1178:
        /*04e8*/ 	.word	0x00000070


	//   ....[1]....
        /*04ec*/ 	.word	0x00000140


	//   ....[2]....
        /*04f0*/ 	.word	0x00000190


	//   ....[3]....
        /*04f4*/ 	.word	0x000003e0


	//   ....[4]....
        /*04f8*/ 	.word	0x00000540


	//   ....[5]....
        /*04fc*/ 	.word	0x00000660


	//   ....[6]....
        /*0500*/ 	.word	0x000007c0


	//   ....[7]....
        /*0504*/ 	.word	0x00000dd0


	//   ....[8]....
        /*0508*/ 	.word	0x00002520


	//   ....[9]....
        /*050c*/ 	.word	0x00002550


	//   ....[10]....
        /*0510*/ 	.word	0x00002570


	//   ....[11]....
        /*0514*/ 	.word	0x00002590


	//   ....[12]....
        /*0518*/ 	.word	0x00004110


	//   ....[13]....
        /*051c*/ 	.word	0x00004170


	//   ....[14]....
        /*0520*/ 	.word	0x00004190


	//   ....[15]....
        /*0524*/ 	.word	0x000041b0


	//   ....[16]....
        /*0528*/ 	.word	0x00005740


	//   ....[17]....
        /*052c*/ 	.word	0x00005770


	//   ....[18]....
        /*0530*/ 	.word	0x00005880


	//   ....[19]....
        /*0534*/ 	.word	0x000058b0


	//   ....[20]....
        /*0538*/ 	.word	0x00007270


	//   ....[21]....
        /*053c*/ 	.word	0x000072a0


	//   ....[22]....
        /*0540*/ 	.word	0x00007430


	//   ....[23]....
        /*0544*/ 	.word	0x00007440


	//   ....[24]....
        /*0548*/ 	.word	0x00007960


	//   ....[25]....
        /*054c*/ 	.word	0x00007980


	//   ....[26]....
        /*0550*/ 	.word	0x00007ac0


	//   ....[27]....
        /*0554*/ 	.word	0x00007ae0


	//   ....[28]....
        /*0558*/ 	.word	0x00007c10


	//   ....[29]....
        /*055c*/ 	.word	0x00007c30


	//   ....[30]....
        /*0560*/ 	.word	0x00007d70


	//   ....[31]....
        /*0564*/ 	.word	0x00007db0


	//   ....[32]....
        /*0568*/ 	.word	0x00008870


	//   ....[33]....
        /*056c*/ 	.word	0x00009260


	//   ....[34]....
        /*0570*/ 	.word	0x00009270


	//   ....[35]....
        /*0574*/ 	.word	0x000092b0


	//   ....[36]....
        /*0578*/ 	.word	0x000092e0


	//   ....[37]....
        /*057c*/ 	.word	0x000093f0


	//   ....[38]....
        /*0580*/ 	.word	0x00009460


	//   ....[39]....
        /*0584*/ 	.word	0x00009490


	//   ....[40]....
        /*0588*/ 	.word	0x00009510


	//   ....[41]....
        /*058c*/ 	.word	0x00009540


	//   ....[42]....
        /*0590*/ 	.word	0x000095c0


	//   ....[43]....
        /*0594*/ 	.word	0x000095f0


	//   ....[44]....
        /*0598*/ 	.word	0x00009670


	//   ....[45]....
        /*059c*/ 	.word	0x000096a0


	//   ....[46]....
        /*05a0*/ 	.word	0x00009700


	//   ....[47]....
        /*05a4*/ 	.word	0x00009710


	//   ....[48]....
        /*05a8*/ 	.word	0x00009780


	//   ....[49]....
        /*05ac*/ 	.word	0x00009df0


	//   ....[50]....
        /*05b0*/ 	.word	0x00009e00


	//   ....[51]....
        /*05b4*/ 	.word	0x00009e40


	//   ....[52]....
        /*05b8*/ 	.word	0x00009ef0


	//   ....[53]....
        /*05bc*/ 	.word	0x00009f80


	//   ....[54]....
        /*05c0*/ 	.word	0x00009f90


	//   ....[55]....
        /*05c4*/ 	.word	0x0000a020


	//   ....[56]....
        /*05c8*/ 	.word	0x0000a030


	//   ....[57]....
        /*05cc*/ 	.word	0x0000a060


	//   ....[58]....
        /*05d0*/ 	.word	0x0000a0c0


	//   ....[59]....
        /*05d4*/ 	.word	0x0000a0f0


	//   ....[60]....
        /*05d8*/ 	.word	0x0000a140


	//   ....[61]....
        /*05dc*/ 	.word	0x0000a180


	//   ....[62]....
        /*05e0*/ 	.word	0x0000a1d0


	//   ....[63]....
        /*05e4*/ 	.word	0x0000a210


	//   ....[64]....
        /*05e8*/ 	.word	0x0000a260


	//   ....[65]....
        /*05ec*/ 	.word	0x0000ca10


	//   ....[66]....
        /*05f0*/ 	.word	0x0000cf70


	//   ....[67]....
        /*05f4*/ 	.word	0x0000d0f0


	//   ....[68]....
        /*05f8*/ 	.word	0x0000d150


	//   ....[69]....
        /*05fc*/ 	.word	0x0000d210


	//   ....[70]....
        /*0600*/ 	.word	0x0000d2c0


	//   ....[71]....
        /*0604*/ 	.word	0x0000d3a0


	//   ....[72]....
        /*0608*/ 	.word	0x0000d440


	//   ....[73]....
        /*060c*/ 	.word	0x0000d540


	//   ....[74]....
        /*0610*/ 	.word	0x0000d640


	//   ....[75]....
        /*0614*/ 	.word	0x0000d6b0


	//   ....[76]....
        /*0618*/ 	.word	0x0000d750


	//   ....[77]....
        /*061c*/ 	.word	0x0000d820


	//   ....[78]....
        /*0620*/ 	.word	0x0000d8c0


	//   ....[79]....
        /*0624*/ 	.word	0x0000d990


	//   ....[80]....
        /*0628*/ 	.word	0x0000da30


	//   ....[81]....
        /*062c*/ 	.word	0x0000dae0


	//   ....[82]....
        /*0630*/ 	.word	0x0000dbd0


	//   ....[83]....
        /*0634*/ 	.word	0x0000dc70


	//   ....[84]....
        /*0638*/ 	.word	0x0000dd30


	//   ....[85]....
        /*063c*/ 	.word	0x0000df90


	//   ....[86]....
        /*0640*/ 	.word	0x0000e080


	//   ....[87]....
        /*0644*/ 	.word	0x0000e140


	//   ....[88]....
        /*0648*/ 	.word	0x0000e200


	//   ....[89]....
        /*064c*/ 	.word	0x0000e2c0


	//   ....[90]....
        /*0650*/ 	.word	0x0000e380


	//   ....[91]....
        /*0654*/ 	.word	0x0000e440


	//   ....[92]....
        /*0658*/ 	.word	0x0000e500


	//   ....[93]....
        /*065c*/ 	.word	0x0000e610


	//   ....[94]....
        /*0660*/ 	.word	0x0000e660


	//   ....[95]....
        /*0664*/ 	.word	0x0000e720


	//   ....[96]....
        /*0668*/ 	.word	0x0000e7d0


	//   ....[97]....
        /*066c*/ 	.word	0x0000e890


	//   ....[98]....
        /*0670*/ 	.word	0x0000e940


	//   ....[99]....
        /*0674*/ 	.word	0x0000ecf0


	//----- nvinfo : EIATTR_REG_RECONFIG
	.align		4
.L_1179:
        /*0678*/ 	.byte	0x01, 0x54
	.zero		2


	//----- nvinfo : EIATTR_SYSCALL_OFFSETS
	.align		4
        /*067c*/ 	.byte	0x04, 0x46
        /*067e*/ 	.short	(.L_1181 - .L_1180)


	//   ....[0]....
.L_1180:
        /*0680*/ 	.word	0x00001140


	//   ....[1]....
        /*0684*/ 	.word	0x00008490


	//   ....[2]....
        /*0688*/ 	.word	0x000085d0


	//   ....[3]....
        /*068c*/ 	.word	0x000086c0


	//   ....[4]....
        /*0690*/ 	.word	0x00008e50


	//   ....[5]....
        /*0694*/ 	.word	0x00009a50


	//----- nvinfo : EIATTR_MBARRIER_INSTR_OFFSETS
	.align		4
.L_1181:
        /*0698*/ 	.byte	0x04, 0x39
        /*069a*/ 	.short	(.L_1183 - .L_1182)


	//   ....[0]....
.L_1182:
        /*069c*/ 	.word	0x00000280
        /*06a0*/ 	.word	0x000000ff
        /*06a4*/ 	.word	0x00032400
        /*06a8*/ 	.short	0x0100
        /*06aa*/ 	.byte	0x08
	.zero		1


	//   ....[1]....
        /*06ac*/ 	.word	0x00000290
        /*06b0*/ 	.word	0x000000ff
        /*06b4*/ 	.word	0x00032410
        /*06b8*/ 	.short	0x0100
        /*06ba*/ 	.byte	0x08
	.zero		1


	//   ....[2]....
        /*06bc*/ 	.word	0x000002a0
        /*06c0*/ 	.word	0x000000ff
        /*06c4*/ 	.word	0x00032420
        /*06c8*/ 	.short	0x0100
        /*06ca*/ 	.byte	0x08
	.zero		1


	//   ....[3]....
        /*06cc*/ 	.word	0x00000390
        /*06d0*/ 	.word	0x000000ff
        /*06d4*/ 	.word	0x00032430
        /*06d8*/ 	.short	0x0100
        /*06da*/ 	.byte	0x08
	.zero		1


	//   ....[4]....
        /*06dc*/ 	.word	0x000003a0
        /*06e0*/ 	.word	0x000000ff
        /*06e4*/ 	.word	0x00032440
        /*06e8*/ 	.short	0x0100
        /*06ea*/ 	.byte	0x08
	.zero		1


	//   ....[5]....
        /*06ec*/ 	.word	0x000003b0
        /*06f0*/ 	.word	0x000000ff
        /*06f4*/ 	.word	0x00032438
        /*06f8*/ 	.short	0x0100
        /*06fa*/ 	.byte	0x08
	.zero		1


	//   ....[6]....
        /*06fc*/ 	.word	0x000003c0
        /*0700*/ 	.word	0x000000ff
        /*0704*/ 	.word	0x00032448
        /*0708*/ 	.short	0x0100
        /*070a*/ 	.byte	0x08
	.zero		1


	//   ....[7]....
        /*070c*/ 	.word	0x000004f0
        /*0710*/ 	.word	0x000000ff
        /*0714*/ 	.word	0x00032450
        /*0718*/ 	.short	0x0100
        /*071a*/ 	.byte	0x08
	.zero		1


	//   ....[8]....
        /*071c*/ 	.word	0x00000500
        /*0720*/ 	.word	0x000000ff
        /*0724*/ 	.word	0x00032460
        /*0728*/ 	.short	0x0100
        /*072a*/ 	.byte	0x08
	.zero		1


	//   ....[9]....
        /*072c*/ 	.word	0x00000510
        /*0730*/ 	.word	0x000000ff
        /*0734*/ 	.word	0x00032458
        /*0738*/ 	.short	0x0100
        /*073a*/ 	.byte	0x08
	.zero		1


	//   ....[10]....
        /*073c*/ 	.word	0x00000520
        /*0740*/ 	.word	0x000000ff
        /*0744*/ 	.word	0x00032468
        /*0748*/ 	.short	0x0100
        /*074a*/ 	.byte	0x08
	.zero		1


	//   ....[11]....
        /*074c*/ 	.word	0x00000610
        /*0750*/ 	.word	0x000000ff
        /*0754*/ 	.word	0x00032470
        /*0758*/ 	.short	0x0100
        /*075a*/ 	.byte	0x06
	.zero		1


	//   ....[12]....
        /*075c*/ 	.word	0x00000620
        /*0760*/ 	.word	0x000000ff
        /*0764*/ 	.word	0x00032480
        /*0768*/ 	.short	0x0100
        /*076a*/ 	.byte	0x06
	.zero		1


	//   ....[13]....
        /*076c*/ 	.word	0x00000630
        /*0770*/ 	.word	0x000000ff
        /*0774*/ 	.word	0x00032478
        /*0778*/ 	.short	0x0100
        /*077a*/ 	.byte	0x06
	.zero		1


	//   ....[14]....
        /*077c*/ 	.word	0x00000640
        /*0780*/ 	.word	0x000000ff
        /*0784*/ 	.word	0x00032488
        /*0788*/ 	.short	0x0100
        /*078a*/ 	.byte	0x06
	.zero		1


	//   ....[15]....
        /*078c*/ 	.word	0x00000770
        /*0790*/ 	.word	0x000000ff
        /*0794*/ 	.word	0x00032490
        /*0798*/ 	.short	0x0100
        /*079a*/ 	.byte	0x08
	.zero		1


	//   ....[16]....
        /*079c*/ 	.word	0x00000780
        /*07a0*/ 	.word	0x000000ff
        /*07a4*/ 	.word	0x000324a0
        /*07a8*/ 	.short	0x0100
        /*07aa*/ 	.byte	0x08
	.zero		1


	//   ....[17]....
        /*07ac*/ 	.word	0x00000790
        /*07b0*/ 	.word	0x000000ff
        /*07b4*/ 	.word	0x00032498
        /*07b8*/ 	.short	0x0100
        /*07ba*/ 	.byte	0x08
	.zero		1


	//   ....[18]....
        /*07bc*/ 	.word	0x000007a0
        /*07c0*/ 	.word	0x000000ff
        /*07c4*/ 	.word	0x000324a8
        /*07c8*/ 	.short	0x0100
        /*07ca*/ 	.byte	0x08
	.zero		1


	//   ....[19]....
        /*07cc*/ 	.word	0x000008d0
        /*07d0*/ 	.word	0x000000ff
        /*07d4*/ 	.word	0x000324b0
        /*07d8*/ 	.short	0x0100
        /*07da*/ 	.byte	0x08
	.zero		1


	//   ....[20]....
        /*07dc*/ 	.word	0x000008e0
        /*07e0*/ 	.word	0x000000ff
        /*07e4*/ 	.word	0x000324c0
        /*07e8*/ 	.short	0x0100
        /*07ea*/ 	.byte	0x08
	.zero		1


	//   ....[21]....
        /*07ec*/ 	.word	0x000008f0
        /*07f0*/ 	.word	0x000000ff
        /*07f4*/ 	.word	0x000324b8
        /*07f8*/ 	.short	0x0100
        /*07fa*/ 	.byte	0x08
	.zero		1


	//   ....[22]....
        /*07fc*/ 	.word	0x00000900
        /*0800*/ 	.word	0x000000ff
        /*0804*/ 	.word	0x000324c8
        /*0808*/ 	.short	0x0100
        /*080a*/ 	.byte	0x08
	.zero		1


	//   ....[23]....
        /*080c*/ 	.word	0x00001190
        /*0810*/ 	.word	0x000000ff
        /*0814*/ 	.word	0x00032400
        /*0818*/ 	.short	0x010a
        /*081a*/ 	.byte	0x32
	.zero		1


	//   ....[24]....
        /*081c*/ 	.word	0x00001260
        /*0820*/ 	.word	0x000000ff
        /*0824*/ 	.word	0x00032430
        /*0828*/ 	.short	0x010a
        /*082a*/ 	.byte	0x1a
	.zero		1


	//   ....[25]....
        /*082c*/ 	.word	0x000012a0
        /*0830*/ 	.word	0x000000ff
        /*0834*/ 	.word	0x00032430
        /*0838*/ 	.short	0x010a
        /*083a*/ 	.byte	0x1a
	.zero		1


	//   ....[26]....
        /*083c*/ 	.word	0x00001500
        /*0840*/ 	.word	0x000000ff
        /*0844*/ 	.word	0x00032410
        /*0848*/ 	.short	0x010a
        /*084a*/ 	.byte	0x32
	.zero		1


	//   ....[27]....
        /*084c*/ 	.word	0x00001540
        /*0850*/ 	.word	0x000000ff
        /*0854*/ 	.word	0x00032450
        /*0858*/ 	.short	0x010a
        /*085a*/ 	.byte	0x1a
	.zero		1


	//   ....[28]....
        /*085c*/ 	.word	0x00001580
        /*0860*/ 	.word	0x000000ff
        /*0864*/ 	.word	0x00032450
        /*0868*/ 	.short	0x010a
        /*086a*/ 	.byte	0x1a
	.zero		1


	//   ....[29]....
        /*086c*/ 	.word	0x00002920
        /*0870*/ 	.word	0x00000018
        /*0874*/ 	.word	0x00000000
        /*0878*/ 	.short	0x0101
        /*087a*/ 	.byte	0x3f
	.zero		1


	//   ....[30]....
        /*087c*/ 	.word	0x000032f0
        /*0880*/ 	.word	0x000000b8
        /*0884*/ 	.word	0x00000000
        /*0888*/ 	.short	0x0101
        /*088a*/ 	.byte	0x3f
	.zero		1


	//   ....[31]....
        /*088c*/ 	.word	0x00003450
        /*0890*/ 	.word	0x000000ff
        /*0894*/ 	.word	0x00032430
        /*0898*/ 	.short	0x010a
        /*089a*/ 	.byte	0x1c
	.zero		1


	//   ....[32]....
        /*089c*/ 	.word	0x00003490
        /*08a0*/ 	.word	0x000000ff
        /*08a4*/ 	.word	0x00032430
        /*08a8*/ 	.short	0x010a
        /*08aa*/ 	.byte	0x1c
	.zero		1


	//   ....[33]....
        /*08ac*/ 	.word	0x00003610
        /*08b0*/ 	.word	0x000000ff
        /*08b4*/ 	.word	0x00032450
        /*08b8*/ 	.short	0x010a
        /*08ba*/ 	.byte	0x1c
	.zero		1


	//   ....[34]....
        /*08bc*/ 	.word	0x00003650
        /*08c0*/ 	.word	0x000000ff
        /*08c4*/ 	.word	0x00032450
        /*08c8*/ 	.short	0x010a
        /*08ca*/ 	.byte	0x1c
	.zero		1


	//   ....[35]....
        /*08cc*/ 	.word	0x00004360
        /*08d0*/ 	.word	0x00000098
        /*08d4*/ 	.word	0x00000000
        /*08d8*/ 	.short	0x0101
        /*08da*/ 	.byte	0x3f
	.zero		1


	//   ....[36]....
        /*08dc*/ 	.word	0x00005720
        /*08e0*/ 	.word	0x00000014
        /*08e4*/ 	.word	0x00000000
        /*08e8*/ 	.short	0x0101
        /*08ea*/ 	.byte	0x3f
	.zero		1


	//   ....[37]....
        /*08ec*/ 	.word	0x00007940
        /*08f0*/ 	.word	0x000000ce
        /*08f4*/ 	.word	0x00000000
        /*08f8*/ 	.short	0x0101
        /*08fa*/ 	.byte	0x3f
	.zero		1


	//   ....[38]....
        /*08fc*/ 	.word	0x00008aa0
        /*0900*/ 	.word	0x00000000
        /*0904*/ 	.word	0x00032440
        /*0908*/ 	.short	0x010a
        /*090a*/ 	.byte	0x3f
	.zero		1


	//   ....[39]....
        /*090c*/ 	.word	0x00009860
        /*0910*/ 	.word	0x000000ff
        /*0914*/ 	.word	0x00032400
        /*0918*/ 	.short	0x0107
        /*091a*/ 	.byte	0x25
	.zero		1


	//   ....[40]....
        /*091c*/ 	.word	0x000098d0
        /*0920*/ 	.word	0x000000ff
        /*0924*/ 	.word	0x00032400
        /*0928*/ 	.short	0x0101
        /*092a*/ 	.byte	0x25
	.zero		1


	//   ....[41]....
        /*092c*/ 	.word	0x0000a370
        /*0930*/ 	.word	0x000000ff
        /*0934*/ 	.word	0x00032410
        /*0938*/ 	.short	0x0107
        /*093a*/ 	.byte	0x25
	.zero		1


	//   ....[42]....
        /*093c*/ 	.word	0x0000a3d0
        /*0940*/ 	.word	0x000000ff
        /*0944*/ 	.word	0x00032410
        /*0948*/ 	.short	0x0101
        /*094a*/ 	.byte	0x25
	.zero		1


	//   ....[43]....
        /*094c*/ 	.word	0x0000a3f0
        /*0950*/ 	.word	0x000000ff
        /*0954*/ 	.word	0x00032420
        /*0958*/ 	.short	0x010a
        /*095a*/ 	.byte	0x25
	.zero		1


	//   ....[44]....
        /*095c*/ 	.word	0x0000a4c0
        /*0960*/ 	.word	0x00000002
        /*0964*/ 	.word	0x00032460
        /*0968*/ 	.short	0x010a
        /*096a*/ 	.byte	0x3f
	.zero		1


	//   ....[45]....
        /*096c*/ 	.word	0x0000acd0
        /*0970*/ 	.word	0x00000003
        /*0974*/ 	.word	0x00032440
        /*0978*/ 	.short	0x010a
        /*097a*/ 	.byte	0x3f
	.zero		1


	//   ....[46]....
        /*097c*/ 	.word	0x0000af20
        /*0980*/ 	.word	0x00000003
        /*0984*/ 	.word	0x00032460
        /*0988*/ 	.short	0x010a
        /*098a*/ 	.byte	0x3f
	.zero		1


	//   ....[47]....
        /*098c*/ 	.word	0x0000b720
        /*0990*/ 	.word	0x00000004
        /*0994*/ 	.word	0x00032440
        /*0998*/ 	.short	0x010a
        /*099a*/ 	.byte	0x3f
	.zero		1


	//   ....[48]....
        /*099c*/ 	.word	0x0000b950
        /*09a0*/ 	.word	0x00000004
        /*09a4*/ 	.word	0x00032460
        /*09a8*/ 	.short	0x010a
        /*09aa*/ 	.byte	0x3f
	.zero		1


	//   ....[49]....
        /*09ac*/ 	.word	0x0000c0a0
        /*09b0*/ 	.word	0x00000004
        /*09b4*/ 	.word	0x00032440
        /*09b8*/ 	.short	0x010a
        /*09ba*/ 	.byte	0x3f
	.zero		1


	//   ....[50]....
        /*09bc*/ 	.word	0x0000c2f0
        /*09c0*/ 	.word	0x00000004
        /*09c4*/ 	.word	0x00032460
        /*09c8*/ 	.short	0x010a
        /*09ca*/ 	.byte	0x3f
	.zero		1


	//   ....[51]....
        /*09cc*/ 	.word	0x0000c990
        /*09d0*/ 	.word	0x00000000
        /*09d4*/ 	.word	0x00032420
        /*09d8*/ 	.short	0x010a
        /*09da*/ 	.byte	0x3f
	.zero		1


	//   ....[52]....
        /*09dc*/ 	.word	0x0000cb80
        /*09e0*/ 	.word	0x00000006
        /*09e4*/ 	.word	0x00000000
        /*09e8*/ 	.short	0x010a
        /*09ea*/ 	.byte	0x3f
	.zero		1


	//   ....[53]....
        /*09ec*/ 	.word	0x0000cbb0
        /*09f0*/ 	.word	0x00000007
        /*09f4*/ 	.word	0x00000000
        /*09f8*/ 	.short	0x010a
        /*09fa*/ 	.byte	0x3f
	.zero		1


	//   ....[54]....
        /*09fc*/ 	.word	0x0000cc10
        /*0a00*/ 	.word	0x00000004
        /*0a04*/ 	.word	0x00000000
        /*0a08*/ 	.short	0x010a
        /*0a0a*/ 	.byte	0x3f
	.zero		1


	//   ....[55]....
        /*0a0c*/ 	.word	0x0000cc40
        /*0a10*/ 	.word	0x00000003
        /*0a14*/ 	.word	0x00000000
        /*0a18*/ 	.short	0x010a
        /*0a1a*/ 	.byte	0x3f
	.zero		1


	//   ....[56]....
        /*0a1c*/ 	.word	0x0000ccb0
        /*0a20*/ 	.word	0x00000003
        /*0a24*/ 	.word	0x00032400
        /*0a28*/ 	.short	0x010a
        /*0a2a*/ 	.byte	0x3f
	.zero		1


	//   ....[57]....
        /*0a2c*/ 	.word	0x0000cd10
        /*0a30*/ 	.word	0x00000004
        /*0a34*/ 	.word	0x00032430
        /*0a38*/ 	.short	0x010a
        /*0a3a*/ 	.byte	0x3f
	.zero		1


	//   ....[58]....
        /*0a3c*/ 	.word	0x0000cd70
        /*0a40*/ 	.word	0x00000005
        /*0a44*/ 	.word	0x00032410
        /*0a48*/ 	.short	0x010a
        /*0a4a*/ 	.byte	0x3f
	.zero		1


	//   ....[59]....
        /*0a4c*/ 	.word	0x0000cdd0
        /*0a50*/ 	.word	0x00000000
        /*0a54*/ 	.word	0x00032450
        /*0a58*/ 	.short	0x010a
        /*0a5a*/ 	.byte	0x3f
	.zero		1


	//   ....[60]....
        /*0a5c*/ 	.word	0x0000ce30
        /*0a60*/ 	.word	0x00000003
        /*0a64*/ 	.word	0x00032430
        /*0a68*/ 	.short	0x010a
        /*0a6a*/ 	.byte	0x3f
	.zero		1


	//   ....[61]....
        /*0a6c*/ 	.word	0x0000ce90
        /*0a70*/ 	.word	0x00000003
        /*0a74*/ 	.word	0x00032450
        /*0a78*/ 	.short	0x010a
        /*0a7a*/ 	.byte	0x3f
	.zero		1


	//   ....[62]....
        /*0a7c*/ 	.word	0x0000d030
        /*0a80*/ 	.word	0x00000000
        /*0a84*/ 	.word	0x00032440
        /*0a88*/ 	.short	0x010a
        /*0a8a*/ 	.byte	0x3f
	.zero		1


	//   ....[63]....
        /*0a8c*/ 	.word	0x0000e990
        /*0a90*/ 	.word	0x00000003
        /*0a94*/ 	.word	0x00032420
        /*0a98*/ 	.short	0x010a
        /*0a9a*/ 	.byte	0x3f
	.zero		1


	//   ....[64]....
        /*0a9c*/ 	.word	0x0000e9e0
        /*0aa0*/ 	.word	0x00000002
        /*0aa4*/ 	.word	0x00032460
        /*0aa8*/ 	.short	0x010a
        /*0aaa*/ 	.byte	0x3f
	.zero		1


	//   ....[65]....
        /*0aac*/ 	.word	0x0000ea30
        /*0ab0*/ 	.word	0x00000003
        /*0ab4*/ 	.word	0x00032440
        /*0ab8*/ 	.short	0x010a
        /*0aba*/ 	.byte	0x3f
	.zero		1


	//   ....[66]....
        /*0abc*/ 	.word	0x0000ea80
        /*0ac0*/ 	.word	0x00000003
        /*0ac4*/ 	.word	0x00032460
        /*0ac8*/ 	.short	0x010a
        /*0aca*/ 	.byte	0x3f
	.zero		1


	//   ....[67]....
        /*0acc*/ 	.word	0x0000ead0
        /*0ad0*/ 	.word	0x00000004
        /*0ad4*/ 	.word	0x00032440
        /*0ad8*/ 	.short	0x010a
        /*0ada*/ 	.byte	0x3f
	.zero		1


	//   ....[68]....
        /*0adc*/ 	.word	0x0000eb20
        /*0ae0*/ 	.word	0x00000004
        /*0ae4*/ 	.word	0x00032460
        /*0ae8*/ 	.short	0x010a
        /*0aea*/ 	.byte	0x3f
	.zero		1


	//   ....[69]....
        /*0aec*/ 	.word	0x0000eb70
        /*0af0*/ 	.word	0x00000004
        /*0af4*/ 	.word	0x00032440
        /*0af8*/ 	.short	0x010a
        /*0afa*/ 	.byte	0x3f
	.zero		1


	//   ....[70]....
        /*0afc*/ 	.word	0x0000ebc0
        /*0b00*/ 	.word	0x00000004
        /*0b04*/ 	.word	0x00032460
        /*0b08*/ 	.short	0x010a
        /*0b0a*/ 	.byte	0x3f
	.zero		1


	//   ....[71]....
        /*0b0c*/ 	.word	0x0000ec10
        /*0b10*/ 	.word	0x00000000
        /*0b14*/ 	.word	0x00032420
        /*0b18*/ 	.short	0x010a
        /*0b1a*/ 	.byte	0x3f
	.zero		1


	//   ....[72]....
        /*0b1c*/ 	.word	0x0000edb0
        /*0b20*/ 	.word	0x00000006
        /*0b24*/ 	.word	0x00000000
        /*0b28*/ 	.short	0x010a
        /*0b2a*/ 	.byte	0x3f
	.zero		1


	//   ....[73]....
        /*0b2c*/ 	.word	0x0000ee00
        /*0b30*/ 	.word	0x00000007
        /*0b34*/ 	.word	0x00000000
        /*0b38*/ 	.short	0x010a
        /*0b3a*/ 	.byte	0x3f
	.zero		1


	//   ....[74]....
        /*0b3c*/ 	.word	0x0000ee50
        /*0b40*/ 	.word	0x00000004
        /*0b44*/ 	.word	0x00000000
        /*0b48*/ 	.short	0x010a
        /*0b4a*/ 	.byte	0x3f
	.zero		1


	//----- nvinfo : EIATTR_NUM_MBARRIERS
	.align		4
.L_1183:
        /*0b4c*/ 	.byte	0x03, 0x38
        /*0b4e*/ 	.short	0x0017


	//----- nvinfo : EIATTR_EXIT_INSTR_OFFSETS
	.align		4
        /*0b50*/ 	.byte	0x04, 0x1c
        /*0b52*/ 	.short	(.L_1185 - .L_1184)


	//   ....[0]....
.L_1184:
        /*0b54*/ 	.word	0x00000a40


	//   ....[1]....
        /*0b58*/ 	.word	0x00007f10


	//   ....[2]....
        /*0b5c*/ 	.word	0x0000cc90


	//----- nvinfo : EIATTR_MAX_THREADS
	.align		4
.L_1185:
        /*0b60*/ 	.byte	0x04, 0x05
        /*0b62*/ 	.short	(.L_1187 - .L_1186)
.L_1186:
        /*0b64*/ 	.word	0x00000180
        /*0b68*/ 	.word	0x00000001
        /*0b6c*/ 	.word	0x00000001


	//----- nvinfo : EIATTR_CRS_STACK_SIZE
	.align		4
.L_1187:
        /*0b70*/ 	.byte	0x04, 0x1e
        /*0b72*/ 	.short	(.L_1189 - .L_1188)
.L_1188:
        /*0b74*/ 	.word	0x00000000


	//----- nvinfo : EIATTR_CBANK_PARAM_SIZE
	.align		4
.L_1189:
        /*0b78*/ 	.byte	0x03, 0x19
        /*0b7a*/ 	.short	0x0b70


	//----- nvinfo : EIATTR_PARAM_CBANK
	.align		4
        /*0b7c*/ 	.byte	0x04, 0x0a
        /*0b7e*/ 	.short	(.L_1191 - .L_1190)
	.align		4
.L_1190:
        /*0b80*/ 	.word	index@(.nv.constant0._ZN7cutlass13device_kernelIN5flash11enable_sm90INS1_16FlashAttnFwdSm90INS1_25CollectiveMainloopFwdSm90ILi2EN4cute5tupleIJNS5_1CILi1EEES8_S8_EEENS6_IJNS7_ILi128EEENS7_ILi96EEENS7_ILi64EEEEEELi256ENS_10bfloat16_tEfNS_4arch4Sm90ELb0ELb0ELb0ELb0ELb0ELb0ELb1ELb1ELb0ELb1ELb0ELb0EEENS1_21CollectiveEpilogueFwdINS6_IJSA_NS7_ILi256EEESB_EEES9_SE_SG_Li256ELb0ELb1ELb0ELb0EEENS1_29StaticPersistentTileSchedulerILb0EEEEEEEEEvNT_6ParamsE)
        /*0b84*/ 	.short	0x0210
        /*0b86*/ 	.short	0x0b70


	//----- nvinfo : EIATTR_SW_WAR
	.align		4
.L_1191:
        /*0b88*/ 	.byte	0x04, 0x36
        /*0b8a*/ 	.short	(.L_1193 - .L_1192)
.L_1192:
        /*0b8c*/ 	.word	0x00000008
.L_1193:


//--------------------- .nv.info._ZN7cutlass13device_kernelIN5flash11enable_sm90INS1_16FlashAttnFwdSm90INS1_25CollectiveMainloopFwdSm90ILi2EN4cute5tupleIJNS5_1CILi1EEES8_S8_EEENS6_IJNS7_ILi128EEENS7_ILi96EEENS7_ILi64EEEEEELi256ENS_10bfloat16_tEfNS_4arch4Sm90ELb0ELb0ELb0ELb1ELb0ELb0ELb0ELb1ELb0ELb1ELb0ELb0EEENS1_21CollectiveEpilogueFwdINS6_IJSA_NS7_ILi256EEESB_EEES9_SE_SG_Li256ELb1ELb1ELb0ELb0EEENS1_36VarlenDynamicPersistentTileSchedulerILi128ELi96ELi256ELi128ELb0ELb1ELb1ELb0ELb1ELb1EEEEEEEEEvNT_6ParamsE --------------------------
	.section	.nv.info._ZN7cutlass13device_kernelIN5flash11enable_sm90INS1_16FlashAttnFwdSm90INS1_25CollectiveMainloopFwdSm90ILi2EN4cute5tupleIJNS5_1CILi1EEES8_S8_EEENS6_IJNS7_ILi128EEENS7_ILi96EEENS7_ILi64EEEEEELi256ENS_10bfloat16_tEfNS_4arch4Sm90ELb0ELb0ELb0ELb1ELb0ELb0ELb0ELb1ELb0ELb1ELb0ELb0EEENS1_21CollectiveEpilogueFwdINS6_IJSA_NS7_ILi256EEESB_EEES9_SE_SG_Li256ELb1ELb1ELb0ELb0EEENS1_36VarlenDynamicPersistentTileSchedulerILi128ELi96ELi256ELi128ELb0ELb1ELb1ELb0ELb1ELb1EEEEEEEEEvNT_6ParamsE,"",@"SHT_CUDA_INFO"
	.sectionflags	@""
	.align	4


	//----- nvinfo : EIATTR_CUDA_API_VERSION
	.align		4
        /*0000*/ 	.byte	0x04, 0x37
        /*0002*/ 	.short	(.L_1195 - .L_1194)
.L_1194:
        /*0004*/ 	.word	0x00000082


	//----- nvinfo : EIATTR_KPARAM_INFO
	.align		4
.L_1195:
        /*0008*/ 	.byte	0x04, 0x17
        /*000a*/ 	.short	(.L_1197 - .L_1196)
.L_1196:
        /*000c*/ 	.word	0x00000000
        /*0010*/ 	.short	0x0000
        /*0012*/ 	.short	0x0070
        /*0014*/ 	.byte	0x00, 0xf0, 0x01, 0x2a


	//----- nvinfo : EIATTR_SPARSE_MMA_MASK
	.align		4
.L_1197:
        /*0018*/ 	.byte	0x03, 0x50
        /*001a*/ 	.short	0x0000


	//----- nvinfo : EIATTR_MAXREG_COUNT
	.align		4
        /*001c*/ 	.byte	0x03, 0x1b
        /*001e*/ 	.short	0x00a8


	//----- nvinfo : EIATTR_NUM_BARRIERS
	.align		4
        /*0020*/ 	.byte	0x02, 0x4c
        /*0022*/ 	.byte	0x10
	.zero		1


	//----- nvinfo : EIATTR_EXTERNS
	.align		4
        /*0024*/ 	.byte	0x04, 0x0f
        /*0026*/ 	.short	(.L_1199 - .L_1198)


	//   ....[0]....
	.align		4
.L_1198:
        /*0028*/ 	.word	index@(__assertfail)


	//----- nvinfo : EIATTR_ANNOTATIONS
	.align		4
.L_1199:
        /*002c*/ 	.byte	0x04, 0x55
        /*002e*/ 	.short	(.L_1201 - .L_1200)


	//   ....[0]....
.L_1200:
        /* <DEDUP_REMOVED lines=73> */


	//----- nvinfo : EIATTR_MERCURY_ISA_VERSION
	.align		4
.L_1201:
        /*04b0*/ 	.byte	0x03, 0x5f
        /*04b2*/ 	.short	0x0101


	//----- nvinfo : EIATTR_UNUSED_LOAD_BYTE_OFFSET
	.align		4
        /*04b4*/ 	.byte	0x04, 0x44
        /*04b6*/ 	.short	(.L_1203 - .L_1202)


	//   ....[0]....
.L_1202:
        /*04b8*/ 	.word	0x00000a40
        /*04bc*/ 	.word	0x0000fff0


	//   ....[1]....
        /*04c0*/ 	.word	0x00005b00
        /*04c4*/ 	.word	0x0000fff0


	//----- nvinfo : EIATTR_INT_WARP_WIDE_INSTR_OFFSETS
	.align		4
.L_1203:
        /*04c8*/ 	.byte	0x04, 0x31
        /*04ca*/ 	.short	(.L_1205 - .L_1204)


	//   ....[0]....
.L_1204:
        /*04cc*/ 	.word	0x00000130


	//   ....[1]....
        /*04d0*/ 	.word	0x00000170


	//   ....[2]....
        /*04d4*/ 	.word	0x000001e0


	//   ....[3]....
        /*04d8*/ 	.word	0x00009920


	//   ....[4]....
        /*04dc*/ 	.word	0x000099b0


	//   ....[5]....
        /*04e0*/ 	.word	0x0000d8d0


	//   ....[6]....
        /*04e4*/ 	.word	0x0000d960


	//----- nvinfo : EIATTR_COOP_GROUP_MASK_REGIDS
	.align		4
.L_1205:
        /*04e8*/ 	.byte	0x04, 0x29
        /*04ea*/ 	.short	(.L_1207 - .L_1206)


	//   ....[0]....
.L_1206:
        /*04ec*/ 	.word	0xffffffff


	//   ....[1]....
        /*04f0*/ 	.word	0xffffffff


	//   ....[2]....
        /*04f4*/ 	.word	0xffffffff


	//   ....[3]....
        /*04f8*/ 	.word	0xffffffff


	//   ....[4]....
        /*04fc*/ 	.word	0xffffffff


	//   ....[5]....
        /*0500*/ 	.word	0xffffffff


	//   ....[6]....
        /*0504*/ 	.word	0xffffffff


	//   ....[7]....
        /*0508*/ 	.word	0xffffffff


	//   ....[8]....
        /*050c*/ 	.word	0xffffffff


	//   ....[9]....
        /*0510*/ 	.word	0xffffffff


	//   ....[10]....
        /*0514*/ 	.word	0xffffffff


	//   ....[11]....
        /*0518*/ 	.word	0xffffffff


	//   ....[12]....
        /*051c*/ 	.word	0xffffffff


	//   ....[13]....
        /*0520*/ 	.word	0xffffffff


	//   ....[14]....
        /*0524*/ 	.word	0xffffffff


	//   ....[15]....
        /*0528*/ 	.word	0xffffffff


	//   ....[16]....
        /*052c*/ 	.word	0xffffffff


	//   ....[17]....
        /*0530*/ 	.word	0xffffffff


	//   ....[18]....
        /*0534*/ 	.word	0xffffffff


	//   ....[19]....
        /*0538*/ 	.word	0xffffffff


	//   ....[20]....
        /*053c*/ 	.word	0xffffffff


	//   ....[21]....
        /*0540*/ 	.word	0xffffffff


	//   ....[22]....
        /*0544*/ 	.word	0xffffffff


	//   ....[23]....
        /*0548*/ 	.word	0xffffffff


	//   ....[24]....
        /*054c*/ 	.word	0xffffffff


	//   ....[25]....
        /*0550*/ 	.word	0xffffffff


	//   ....[26]....
        /*0554*/ 	.word	0xffffffff


	//   ....[27]....
        /*0558*/ 	.word	0xffffffff


	//   ....[28]....
        /*055c*/ 	.word	0xffffffff


	//   ....[29]....
        /*0560*/ 	.word	0xffffffff


	//   ....[30]....
        /*0564*/ 	.word	0xffffffff


	//   ....[31]....
        /*0568*/ 	.word	0xffffffff


	//   ....[32]....
        /*056c*/ 	.word	0xffffffff


	//   ....[33]....
        /*0570*/ 	.word	0xffffffff


	//   ....[34]....
        /*0574*/ 	.word	0xffffffff


	//   ....[35]....
        /*0578*/ 	.word	0xffffffff


	//   ....[36]....
        /*057c*/ 	.word	0xffffffff


	//   ....[37]....
        /*0580*/ 	.word	0xffffffff


	//   ....[38]....
        /*0584*/ 	.word	0xffffffff


	//   ....[39]....
        /*0588*/ 	.word	0xffffffff


	//   ....[40]....
        /*058c*/ 	.word	0xffffffff


	//   ....[41]....
        /*0590*/ 	.word	0xffffffff


	//   ....[42]....
        /*0594*/ 	.word	0xffffffff


	//   ....[43]....
        /*0598*/ 	.word	0xffffffff


	//   ....[44]....
        /*059c*/ 	.word	0xffffffff


	//   ....[45]....
        /*05a0*/ 	.word	0xffffffff


	//   ....[46]....
        /*05a4*/ 	.word	0xffffffff


	//   ....[47]....
        /*05a8*/ 	.word	0xffffffff


	//   ....[48]....
        /*05ac*/ 	.word	0xffffffff


	//   ....[49]....
        /*05b0*/ 	.word	0xffffffff


	//   ....[50]....
        /*05b4*/ 	.word	0xffffffff


	//   ....[51]....
        /*05b8*/ 	.word	0xffffffff


	//   ....[52]....
        /*05bc*/ 	.word	0xffffffff


	//   ....[53]....
        /*05c0*/ 	.word	0xffffffff


	//   ....[54]....
        /*05c4*/ 	.word	0xffffffff


	//   ....[55]....
        /*05c8*/ 	.word	0xffffffff


	//   ....[56]....
        /*05cc*/ 	.word	0xffffffff


	//   ....[57]....
        /*05d0*/ 	.word	0xffffffff


	//   ....[58]....
        /*05d4*/ 	.word	0xffffffff


	//   ....[59]....
        /*05d8*/ 	.word	0xffffffff


	//   ....[60]....
        /*05dc*/ 	.word	0xffffffff


	//   ....[61]....
        /*05e0*/ 	.word	0xffffffff


	//   ....[62]....
        /*05e4*/ 	.word	0xffffffff


	//   ....[63]....
        /*05e8*/ 	.word	0xffffffff


	//   ....[64]....
        /*05ec*/ 	.word	0xffffffff


	//   ....[65]....
        /*05f0*/ 	.word	0xffffffff


	//   ....[66]....
        /*05f4*/ 	.word	0xffffffff


	//   ....[67]....
        /*05f8*/ 	.word	0xffffffff


	//   ....[68]....
        /*05fc*/ 	.word	0xffffffff


	//   ....[69]....
        /*0600*/ 	.word	0xffffffff


	//   ....[70]....
        /*0604*/ 	.word	0xffffffff


	//   ....[71]....
        /*0608*/ 	.word	0xffffffff


	//   ....[72]....
        /*060c*/ 	.word	0xffffffff


	//   ....[73]....
        /*0610*/ 	.word	0xffffffff


	//   ....[74]....
        /*0614*/ 	.word	0xffffffff


	//   ....[75]....
        /*0618*/ 	.word	0xffffffff


	//   ....[76]....
        /*061c*/ 	.word	0xffffffff


	//   ....[77]....
        /*0620*/ 	.word	0xffffffff


	//   ....[78]....
        /*0624*/ 	.word	0xffffffff


	//   ....[79]....
        /*0628*/ 	.word	0xffffffff


	//   ....[80]....
        /*062c*/ 	.word	0xffffffff


	//   ....[81]....
        /*0630*/ 	.word	0xffffffff


	//   ....[82]....
        /*0634*/ 	.word	0xffffffff


	//   ....[83]....
        /*0638*/ 	.word	0xffffffff


	//   ....[84]....
        /*063c*/ 	.word	0xffffffff


	//   ....[85]....
        /*0640*/ 	.word	0xffffffff


	//   ....[86]....
        /*0644*/ 	.word	0xffffffff


	//   ....[87]....
        /*0648*/ 	.word	0xffffffff


	//   ....[88]....
        /*064c*/ 	.word	0xffffffff


	//   ....[89]....
        /*0650*/ 	.word	0xffffffff


	//   ....[90]....
        /*0654*/ 	.word	0xffffffff


	//   ....[91]....
        /*0658*/ 	.word	0x0500000f


	//   ....[92]....
        /*065c*/ 	.word	0x0500000f


	//   ....[93]....
        /*0660*/ 	.word	0x0500000f


	//   ....[94]....
        /*0664*/ 	.word	0x0500000f


	//   ....[95]....
        /*0668*/ 	.word	0x0500000f


	//   ....[96]....
        /*066c*/ 	.word	0x0500000f


	//   ....[97]....
        /*0670*/ 	.word	0x0500000f


	//   ....[98]....
        /*0674*/ 	.word	0x0500000f


	//   ....[99]....
        /*0678*/ 	.word	0x0500000f


	//   ....[100]....
        /*067c*/ 	.word	0x0500000f


	//   ....[101]....
        /*0680*/ 	.word	0x0500000f


	//   ....[102]....
        /*0684*/ 	.word	0x0500000f


	//   ....[103]....
        /*0688*/ 	.word	0x0500000f


	//   ....[104]....
        /*068c*/ 	.word	0x0500000f


	//   ....[105]....
        /*0690*/ 	.word	0x0500000f


	//   ....[106]....
        /*0694*/ 	.word	0x0500000f


	//   ....[107]....
        /*0698*/ 	.word	0x0500000f


	//   ....[108]....
        /*069c*/ 	.word	0x0500000f


	//   ....[109]....
        /*06a0*/ 	.word	0x0500000f


	//   ....[110]....
        /*06a4*/ 	.word	0x0500000f


	//   ....[111]....
        /*06a8*/ 	.word	0x0500000f


	//   ....[112]....
        /*06ac*/ 	.word	0x0500000f


	//   ....[113]....
        /*06b0*/ 	.word	0x0500000f


	//   ....[114]....
        /*06b4*/ 	.word	0x0500000f


	//   ....[115]....
        /*06b8*/ 	.word	0x0500000f


	//   ....[116]....
        /*06bc*/ 	.word	0x0500000f


	//   ....[117]....
        /*06c0*/ 	.word	0x0500000f


	//   ....[118]....
        /*06c4*/ 	.word	0x0500000f


	//   ....[119]....
        /*06c8*/ 	.word	0x0500000f


	//   ....[120]....
        /*06cc*/ 	.word	0x0500000f


	//   ....[121]....
        /*06d0*/ 	.word	0x0500000f


	//   ....[122]....
        /*06d4*/ 	.word	0x0500000f


	//   ....[123]....
        /*06d8*/ 	.word	0x0500000f


	//   ....[124]....
        /*06dc*/ 	.word	0x0500000f


	//   ....[125]....
        /*06e0*/ 	.word	0x0500000f


	//----- nvinfo : EIATTR_COOP_GROUP_INSTR_OFFSETS
	.align		4
.L_1207:
        /*06e4*/ 	.byte	0x04, 0x28
        /*06e6*/ 	.short	(.L_1209 - .L_1208)


	//   ....[0]....
.L_1208:
        /*06e8*/ 	.word	0x00000070


	//   ....[1]....
        /*06ec*/ 	.word	0x00000140


	//   ....[2]....
        /*06f0*/ 	.word	0x00000190


	//   ....[3]....
        /*06f4*/ 	.word	0x000003c0


	//   ....[4]....
        /*06f8*/ 	.word	0x00000520


	//   ....[5]....
        /*06fc*/ 	.word	0x00000640


	//   ....[6]....
        /*0700*/ 	.word	0x000007a0


	//   ....[7]....
        /*0704*/ 	.word	0x00001650


	//   ....[8]....
        /*0708*/ 	.word	0x00002250


	//   ....[9]....
        /*070c*/ 	.word	0x000022a0


	//   ....[10]....
        /*0710*/ 	.word	0x000026f0


	//   ....[11]....
        /*0714*/ 	.word	0x00002770


	//   ....[12]....
        /*0718*/ 	.word	0x000037d0


	//   ....[13]....
        /*071c*/ 	.word	0x00003800


	//   ....[14]....
        /*0720*/ 	.word	0x00003c60


	//   ....[15]....
        /*0724*/ 	.word	0x00003e30


	//   ....[16]....
        /*0728*/ 	.word	0x00005080


	//   ....[17]....
        /*072c*/ 	.word	0x000050c0


	//   ....[18]....
        /*0730*/ 	.word	0x00005160


	//   ....[19]....
        /*0734*/ 	.word	0x000051b0


	//   ....[20]....
        /*0738*/ 	.word	0x00006bc0


	//   ....[21]....
        /*073c*/ 	.word	0x00006c00


	//   ....[22]....
        /*0740*/ 	.word	0x00006ce0


	//   ....[23]....
        /*0744*/ 	.word	0x00006d10


	//   ....[24]....
        /*0748*/ 	.word	0x00007510


	//   ....[25]....
        /*074c*/ 	.word	0x00007540


	//   ....[26]....
        /*0750*/ 	.word	0x00007680


	//   ....[27]....
        /*0754*/ 	.word	0x000076a0


	//   ....[28]....
        /*0758*/ 	.word	0x000077e0


	//   ....[29]....
        /*075c*/ 	.word	0x00007800


	//   ....[30]....
        /*0760*/ 	.word	0x00007950


	//   ....[31]....
        /*0764*/ 	.word	0x00007970


	//   ....[32]....
        /*0768*/ 	.word	0x000082e0


	//   ....[33]....
        /*076c*/ 	.word	0x00008310


	//   ....[34]....
        /*0770*/ 	.word	0x00008460


	//   ....[35]....
        /*0774*/ 	.word	0x00008480


	//   ....[36]....
        /*0778*/ 	.word	0x000085c0


	//   ....[37]....
        /*077c*/ 	.word	0x000085e0


	//   ....[38]....
        /*0780*/ 	.word	0x00008730


	//   ....[39]....
        /*0784*/ 	.word	0x00008750


	//   ....[40]....
        /*0788*/ 	.word	0x00008900


	//   ....[41]....
        /*078c*/ 	.word	0x00008ae0


	//   ....[42]....
        /*0790*/ 	.word	0x00008b10


	//   ....[43]....
        /*0794*/ 	.word	0x00008b40


	//   ....[44]....
        /*0798*/ 	.word	0x00008b70


	//   ....[45]....
        /*079c*/ 	.word	0x00008ba0


	//   ....[46]....
        /*07a0*/ 	.word	0x00008bd0


	//   ....[47]....
        /*07a4*/ 	.word	0x00008d40


	//   ....[48]....
        /*07a8*/ 	.word	0x00008d70


	//   ....[49]....
        /*07ac*/ 	.word	0x00008da0


	//   ....[50]....
        /*07b0*/ 	.word	0x00008dd0


	//   ....[51]....
        /*07b4*/ 	.word	0x00008e00


	//   ....[52]....
        /*07b8*/ 	.word	0x00008e30


	//   ....[53]....
        /*07bc*/ 	.word	0x00008ed0


	//   ....[54]....
        /*07c0*/ 	.word	0x00008f00


	//   ....[55]....
        /*07c4*/ 	.word	0x00008f90


	//   ....[56]....
        /*07c8*/ 	.word	0x00009f30


	//   ....[57]....
        /*07cc*/ 	.word	0x0000aaa0


	//   ....[58]....
        /*07d0*/ 	.word	0x0000aac0


	//   ....[59]....
        /*07d4*/ 	.word	0x0000ab50


	//   ....[60]....
        /*07d8*/ 	.word	0x0000ab60


	//   ....[61]....
        /*07dc*/ 	.word	0x0000abe0


	//   ....[62]....
        /*07e0*/ 	.word	0x0000abf0


	//   ....[63]....
        /*07e4*/ 	.word	0x0000ac70


	//   ....[64]....
        /*07e8*/ 	.word	0x0000ac80


	//   ....[65]....
        /*07ec*/ 	.word	0x0000ad00


	//   ....[66]....
        /*07f0*/ 	.word	0x0000ad10


	//   ....[67]....
        /*07f4*/ 	.word	0x0000ad90


	//   ....[68]....
        /*07f8*/ 	.word	0x0000ada0


	//   ....[69]....
        /*07fc*/ 	.word	0x0000ae20


	//   ....[70]....
        /*0800*/ 	.word	0x0000ae30


	//   ....[71]....
        /*0804*/ 	.word	0x0000ae40


	//   ....[72]....
        /*0808*/ 	.word	0x0000ae90


	//   ....[73]....
        /*080c*/ 	.word	0x0000db60


	//   ....[74]....
        /*0810*/ 	.word	0x0000db90


	//   ....[75]....
        /*0814*/ 	.word	0x0000dbd0


	//   ....[76]....
        /*0818*/ 	.word	0x0000dc00


	//   ....[77]....
        /*081c*/ 	.word	0x0000dc30


	//   ....[78]....
        /*0820*/ 	.word	0x0000dc60


	//   ....[79]....
        /*0824*/ 	.word	0x0000dc90


	//   ....[80]....
        /*0828*/ 	.word	0x0000dcc0


	//   ....[81]....
        /*082c*/ 	.word	0x0000de40


	//   ....[82]....
        /*0830*/ 	.word	0x0000de70


	//   ....[83]....
        /*0834*/ 	.word	0x0000dea0


	//   ....[84]....
        /*0838*/ 	.word	0x0000ded0


	//   ....[85]....
        /*083c*/ 	.word	0x0000df00


	//   ....[86]....
        /*0840*/ 	.word	0x0000df30


	//   ....[87]....
        /*0844*/ 	.word	0x0000dff0


	//   ....[88]....
        /*0848*/ 	.word	0x0000e010


	//   ....[89]....
        /*084c*/ 	.word	0x0000e080


	//   ....[90]....
        /*0850*/ 	.word	0x0000e510


	//   ....[91]....
        /*0854*/ 	.word	0x0000e9f0


	//   ....[92]....
        /*0858*/ 	.word	0x0000eba0


	//   ....[93]....
        /*085c*/ 	.word	0x0000ebf0


	//   ....[94]....
        /*0860*/ 	.word	0x0000ec50


	//   ....[95]....
        /*0864*/ 	.word	0x0000ed40


	//   ....[96]....
        /*0868*/ 	.word	0x0000eda0


	//   ....[97]....
        /*086c*/ 	.word	0x0000ee90


	//   ....[98]....
        /*0870*/ 	.word	0x0000eef0


	//   ....[99]....
        /*0874*/ 	.word	0x0000efe0


	//   ....[100]....
        /*0878*/ 	.word	0x0000f040


	//   ....[101]....
        /*087c*/ 	.word	0x0000f130


	//   ....[102]....
        /*0880*/ 	.word	0x0000f190


	//   ....[103]....
        /*0884*/ 	.word	0x0000f280


	//   ....[104]....
        /*0888*/ 	.word	0x0000f2e0


	//   ....[105]....
        /*088c*/ 	.word	0x0000f3b0


	//   ....[106]....
        /*0890*/ 	.word	0x0000f430


	//   ....[107]....
        /*0894*/ 	.word	0x0000f500


	//   ....[108]....
        /*0898*/ 	.word	0x0000f830


	//   ....[109]....
        /*089c*/ 	.word	0x0000f8d0


	//   ....[110]....
        /*08a0*/ 	.word	0x0000f9f0


	//   ....[111]....
        /*08a4*/ 	.word	0x0000fa60


	//   ....[112]....
        /*08a8*/ 	.word	0x0000fad0


	//   ....[113]....
        /*08ac*/ 	.word	0x0000fb40


	//   ....[114]....
        /*08b0*/ 	.word	0x0000fbb0


	//   ....[115]....
        /*08b4*/ 	.word	0x0000fc30


	//   ....[116]....
        /*08b8*/ 	.word	0x0000fcc0


	//   ....[117]....
        /*08bc*/ 	.word	0x0000fd60


	//   ....[118]....
        /*08c0*/ 	.word	0x0000fdd0


	//   ....[119]....
        /*08c4*/ 	.word	0x0000fe40


	//   ....[120]....
        /*08c8*/ 	.word	0x0000feb0


	//   ....[121]....
        /*08cc*/ 	.word	0x0000ff30


	//   ....[122]....
        /*08d0*/ 	.word	0x0000ffa0


	//   ....[123]....
        /*08d4*/ 	.word	0x00010040


	//   ....[124]....
        /*08d8*/ 	.word	0x000100d0


	//   ....[125]....
        /*08dc*/ 	.word	0x000101f0


	//----- nvinfo : EIATTR_REG_RECONFIG
	.align		4
.L_1209:
        /*08e0*/ 	.byte	0x01, 0x54
	.zero		2


	//----- nvinfo : EIATTR_SYSCALL_OFFSETS
	.align		4
        /*08e4*/ 	.byte	0x04, 0x46
        /*08e6*/ 	.short	(.L_1211 - .L_1210)


	//   ....[0]....
.L_1210:
        /*08e8*/ 	.word	0x00001830


	//   ....[1]....
        /*08ec*/ 	.word	0x00009b20


	//   ....[2]....
        /*08f0*/ 	.word	0x00009c80


	//   ....[3]....
        /*08f4*/ 	.word	0x00009d80


	//   ....[4]....
        /*08f8*/ 	.word	0x0000a6b0


	//----- nvinfo : EIATTR_MBARRIER_INSTR_OFFSETS
	.align		4
.L_1211:
        /*08fc*/ 	.byte	0x04, 0x39
        /*08fe*/ 	.short	(.L_1213 - .L_1212)


	//   ....[0]....
.L_1212:
        /*0900*/ 	.word	0x00000270
        /*0904*/ 	.word	0x000000ff
        /*0908*/ 	.word	0x00022800
        /*090c*/ 	.short	0x0100
        /*090e*/ 	.byte	0x08
	.zero		1


	//   ....[1]....
        /*0910*/ 	.word	0x00000280
        /*0914*/ 	.word	0x000000ff
        /*0918*/ 	.word	0x00022820
        /*091c*/ 	.short	0x0100
        /*091e*/ 	.byte	0x08
	.zero		1


	//   ....[2]....
        /*0920*/ 	.word	0x00000370
        /*0924*/ 	.word	0x000000ff
        /*0928*/ 	.word	0x00022830
        /*092c*/ 	.short	0x0100
        /*092e*/ 	.byte	0x08
	.zero		1


	//   ....[3]....
        /*0930*/ 	.word	0x00000380
        /*0934*/ 	.word	0x000000ff
        /*0938*/ 	.word	0x00022840
        /*093c*/ 	.short	0x0100
        /*093e*/ 	.byte	0x08
	.zero		1


	//   ....[4]....
        /*0940*/ 	.word	0x00000390
        /*0944*/ 	.word	0x000000ff
        /*0948*/ 	.word	0x00022838
        /*094c*/ 	.short	0x0100
        /*094e*/ 	.byte	0x08
	.zero		1


	//   ....[5]....
        /*0950*/ 	.word	0x000003a0
        /*0954*/ 	.word	0x000000ff
        /*0958*/ 	.word	0x00022848
        /*095c*/ 	.short	0x0100
        /*095e*/ 	.byte	0x08
	.zero		1


	//   ....[6]....
        /*0960*/ 	.word	0x000004d0
        /*0964*/ 	.word	0x000000ff
        /*0968*/ 	.word	0x00022850
        /*096c*/ 	.short	0x0100
        /*096e*/ 	.byte	0x08
	.zero		1


	//   ....[7]....
        /*0970*/ 	.word	0x000004e0
        /*0974*/ 	.word	0x000000ff
        /*0978*/ 	.word	0x00022860
        /*097c*/ 	.short	0x0100
        /*097e*/ 	.byte	0x08
	.zero		1


	//   ....[8]....
        /*0980*/ 	.word	0x000004f0
        /*0984*/ 	.word	0x000000ff
        /*0988*/ 	.word	0x00022858
        /*098c*/ 	.short	0x0100
        /*098e*/ 	.byte	0x08
	.zero		1


	//   ....[9]....
        /*0990*/ 	.word	0x00000500
        /*0994*/ 	.word	0x000000ff
        /*0998*/ 	.word	0x00022868
        /*099c*/ 	.short	0x0100
        /*099e*/ 	.byte	0x08
	.zero		1


	//   ....[10]....
        /*09a0*/ 	.word	0x000005f0
        /*09a4*/ 	.word	0x000000ff
        /*09a8*/ 	.word	0x00022870
        /*09ac*/ 	.short	0x0100
        /*09ae*/ 	.byte	0x06
	.zero		1


	//   ....[11]....
        /*09b0*/ 	.word	0x00000600
        /*09b4*/ 	.word	0x000000ff
        /*09b8*/ 	.word	0x00022880
        /*09bc*/ 	.short	0x0100
        /*09be*/ 	.byte	0x06
	.zero		1


	//   ....[12]....
        /*09c0*/ 	.word	0x00000610
        /*09c4*/ 	.word	0x000000ff
        /*09c8*/ 	.word	0x00022878
        /*09cc*/ 	.short	0x0100
        /*09ce*/ 	.byte	0x06
	.zero		1


	//   ....[13]....
        /*09d0*/ 	.word	0x00000620
        /*09d4*/ 	.word	0x000000ff
        /*09d8*/ 	.word	0x00022888
        /*09dc*/ 	.short	0x0100
        /*09de*/ 	.byte	0x06
	.zero		1


	//   ....[14]....
        /*09e0*/ 	.word	0x00000750
        /*09e4*/ 	.word	0x000000ff
        /*09e8*/ 	.word	0x00022890
        /*09ec*/ 	.short	0x0100
        /*09ee*/ 	.byte	0x08
	.zero		1


	//   ....[15]....
        /*09f0*/ 	.word	0x00000760
        /*09f4*/ 	.word	0x000000ff
        /*09f8*/ 	.word	0x000228a0
        /*09fc*/ 	.short	0x0100
        /*09fe*/ 	.byte	0x08
	.zero		1


	//   ....[16]....
        /*0a00*/ 	.word	0x00000770
        /*0a04*/ 	.word	0x000000ff
        /*0a08*/ 	.word	0x00022898
        /*0a0c*/ 	.short	0x0100
        /*0a0e*/ 	.byte	0x08
	.zero		1


	//   ....[17]....
        /*0a10*/ 	.word	0x00000780
        /*0a14*/ 	.word	0x000000ff
        /*0a18*/ 	.word	0x000228a8
        /*0a1c*/ 	.short	0x0100
        /*0a1e*/ 	.byte	0x08
	.zero		1


	//   ....[18]....
        /*0a20*/ 	.word	0x000008b0
        /*0a24*/ 	.word	0x000000ff
        /*0a28*/ 	.word	0x000228b0
        /*0a2c*/ 	.short	0x0100
        /*0a2e*/ 	.byte	0x08
	.zero		1


	//   ....[19]....
        /*0a30*/ 	.word	0x000008c0
        /*0a34*/ 	.word	0x000000ff
        /*0a38*/ 	.word	0x000228c0
        /*0a3c*/ 	.short	0x0100
        /*0a3e*/ 	.byte	0x08
	.zero		1


	//   ....[20]....
        /*0a40*/ 	.word	0x000008d0
        /*0a44*/ 	.word	0x000000ff
        /*0a48*/ 	.word	0x000228b8
        /*0a4c*/ 	.short	0x0100
        /*0a4e*/ 	.byte	0x08
	.zero		1


	//   ....[21]....
        /*0a50*/ 	.word	0x000008e0
        /*0a54*/ 	.word	0x000000ff
        /*0a58*/ 	.word	0x000228c8
        /*0a5c*/ 	.short	0x0100
        /*0a5e*/ 	.byte	0x08
	.zero		1


	//   ....[22]....
        /*0a60*/ 	.word	0x000018e0
        /*0a64*/ 	.word	0x00000007
        /*0a68*/ 	.word	0x00022800
        /*0a6c*/ 	.short	0x010a
        /*0a6e*/ 	.byte	0x3f
	.zero		1


	//   ....[23]....
        /*0a70*/ 	.word	0x000019b0
        /*0a74*/ 	.word	0x00000005
        /*0a78*/ 	.word	0x00022830
        /*0a7c*/ 	.short	0x010a
        /*0a7e*/ 	.byte	0x3f
	.zero		1


	//   ....[24]....
        /*0a80*/ 	.word	0x000019f0
        /*0a84*/ 	.word	0x00000005
        /*0a88*/ 	.word	0x00022830
        /*0a8c*/ 	.short	0x010a
        /*0a8e*/ 	.byte	0x3f
	.zero		1


	//   ....[25]....
        /*0a90*/ 	.word	0x00002ba0
        /*0a94*/ 	.word	0x00000004
        /*0a98*/ 	.word	0x00000000
        /*0a9c*/ 	.short	0x0101
        /*0a9e*/ 	.byte	0x3f
	.zero		1


	//   ....[26]....
        /*0aa0*/ 	.word	0x00002fd0
        /*0aa4*/ 	.word	0x00000005
        /*0aa8*/ 	.word	0x00022850
        /*0aac*/ 	.short	0x010a
        /*0aae*/ 	.byte	0x3f
	.zero		1


	//   ....[27]....
        /*0ab0*/ 	.word	0x00003010
        /*0ab4*/ 	.word	0x00000005
        /*0ab8*/ 	.word	0x00022850
        /*0abc*/ 	.short	0x010a
        /*0abe*/ 	.byte	0x3f
	.zero		1


	//   ....[28]....
        /*0ac0*/ 	.word	0x00003310
        /*0ac4*/ 	.word	0x00000005
        /*0ac8*/ 	.word	0x00000000
        /*0acc*/ 	.short	0x0101
        /*0ace*/ 	.byte	0x3f
	.zero		1


	//   ....[29]....
        /*0ad0*/ 	.word	0x00003470
        /*0ad4*/ 	.word	0x000000ff
        /*0ad8*/ 	.word	0x00022830
        /*0adc*/ 	.short	0x010a
        /*0ade*/ 	.byte	0x17
	.zero		1


	//   ....[30]....
        /*0ae0*/ 	.word	0x000034b0
        /*0ae4*/ 	.word	0x000000ff
        /*0ae8*/ 	.word	0x00022830
        /*0aec*/ 	.short	0x010a
        /*0aee*/ 	.byte	0x17
	.zero		1


	//   ....[31]....
        /*0af0*/ 	.word	0x00004390
        /*0af4*/ 	.word	0x0000009a
        /*0af8*/ 	.word	0x00000000
        /*0afc*/ 	.short	0x0101
        /*0afe*/ 	.byte	0x3f
	.zero		1


	//   ....[32]....
        /*0b00*/ 	.word	0x00004d40
        /*0b04*/ 	.word	0x000000ff
        /*0b08*/ 	.word	0x00022850
        /*0b0c*/ 	.short	0x010a
        /*0b0e*/ 	.byte	0x17
	.zero		1


	//   ....[33]....
        /*0b10*/ 	.word	0x00004d80
        /*0b14*/ 	.word	0x000000ff
        /*0b18*/ 	.word	0x00022850
        /*0b1c*/ 	.short	0x010a
        /*0b1e*/ 	.byte	0x17
	.zero		1


	//   ....[34]....
        /*0b20*/ 	.word	0x00005060
        /*0b24*/ 	.word	0x000000ba
        /*0b28*/ 	.word	0x00000000
        /*0b2c*/ 	.short	0x0101
        /*0b2e*/ 	.byte	0x3f
	.zero		1


	//   ....[35]....
        /*0b30*/ 	.word	0x00007530
        /*0b34*/ 	.word	0x00000000
        /*0b38*/ 	.word	0x00000000
        /*0b3c*/ 	.short	0x0101
        /*0b3e*/ 	.byte	0x3f
	.zero		1


	//   ....[36]....
        /*0b40*/ 	.word	0x0000a1b0
        /*0b44*/ 	.word	0x00000000
        /*0b48*/ 	.word	0x00022840
        /*0b4c*/ 	.short	0x010a
        /*0b4e*/ 	.byte	0x3f
	.zero		1


	//   ....[37]....
        /*0b50*/ 	.word	0x0000af50
        /*0b54*/ 	.word	0x00000008
        /*0b58*/ 	.word	0x00022800
        /*0b5c*/ 	.short	0x0107
        /*0b5e*/ 	.byte	0x3f
	.zero		1


	//   ....[38]....
        /*0b60*/ 	.word	0x0000b050
        /*0b64*/ 	.word	0x00000002
        /*0b68*/ 	.word	0x00022800
        /*0b6c*/ 	.short	0x0101
        /*0b6e*/ 	.byte	0x3f
	.zero		1


	//   ....[39]....
        /*0b70*/ 	.word	0x0000b070
        /*0b74*/ 	.word	0x00000002
        /*0b78*/ 	.word	0x00022820
        /*0b7c*/ 	.short	0x010a
        /*0b7e*/ 	.byte	0x3f
	.zero		1


	//   ....[40]....
        /*0b80*/ 	.word	0x0000b180
        /*0b84*/ 	.word	0x00000002
        /*0b88*/ 	.word	0x00022860
        /*0b8c*/ 	.short	0x010a
        /*0b8e*/ 	.byte	0x3f
	.zero		1


	//   ....[41]....
        /*0b90*/ 	.word	0x0000ba90
        /*0b94*/ 	.word	0x00000003
        /*0b98*/ 	.word	0x00022840
        /*0b9c*/ 	.short	0x010a
        /*0b9e*/ 	.byte	0x3f
	.zero		1


	//   ....[42]....
        /*0ba0*/ 	.word	0x0000bcf0
        /*0ba4*/ 	.word	0x00000003
        /*0ba8*/ 	.word	0x00022860
        /*0bac*/ 	.short	0x010a
        /*0bae*/ 	.byte	0x3f
	.zero		1


	//   ....[43]....
        /*0bb0*/ 	.word	0x0000c590
        /*0bb4*/ 	.word	0x00000002
        /*0bb8*/ 	.word	0x00022840
        /*0bbc*/ 	.short	0x010a
        /*0bbe*/ 	.byte	0x3f
	.zero		1


	//   ....[44]....
        /*0bc0*/ 	.word	0x0000c7e0
        /*0bc4*/ 	.word	0x00000002
        /*0bc8*/ 	.word	0x00022860
        /*0bcc*/ 	.short	0x010a
        /*0bce*/ 	.byte	0x3f
	.zero		1


	//   ....[45]....
        /*0bd0*/ 	.word	0x0000cff0
        /*0bd4*/ 	.word	0x00000002
        /*0bd8*/ 	.word	0x00022840
        /*0bdc*/ 	.short	0x010a
        /*0bde*/ 	.byte	0x3f
	.zero		1


	//   ....[46]....
        /*0be0*/ 	.word	0x0000d250
        /*0be4*/ 	.word	0x00000002
        /*0be8*/ 	.word	0x00022860
        /*0bec*/ 	.short	0x010a
        /*0bee*/ 	.byte	0x3f
	.zero		1


	//   ....[47]....
        /*0bf0*/ 	.word	0x0000e490
        /*0bf4*/ 	.word	0x00000000
        /*0bf8*/ 	.word	0x00022820
        /*0bfc*/ 	.short	0x010a
        /*0bfe*/ 	.byte	0x3f
	.zero		1


	//   ....[48]....
        /*0c00*/ 	.word	0x0000e650
        /*0c04*/ 	.word	0x00000006
        /*0c08*/ 	.word	0x00000000
        /*0c0c*/ 	.short	0x010a
        /*0c0e*/ 	.byte	0x3f
	.zero		1


	//   ....[49]....
        /*0c10*/ 	.word	0x0000e6c0
        /*0c14*/ 	.word	0x00000007
        /*0c18*/ 	.word	0x00000000
        /*0c1c*/ 	.short	0x010a
        /*0c1e*/ 	.byte	0x3f
	.zero		1


	//   ....[50]....
        /*0c20*/ 	.word	0x0000e730
        /*0c24*/ 	.word	0x00000004
        /*0c28*/ 	.word	0x00000000
        /*0c2c*/ 	.short	0x010a
        /*0c2e*/ 	.byte	0x3f
	.zero		1


	//   ....[51]....
        /*0c30*/ 	.word	0x0000e760
        /*0c34*/ 	.word	0x00000003
        /*0c38*/ 	.word	0x00000000
        /*0c3c*/ 	.short	0x010a
        /*0c3e*/ 	.byte	0x3f
	.zero		1


	//   ....[52]....
        /*0c40*/ 	.word	0x0000e7c0
        /*0c44*/ 	.word	0x00000007
        /*0c48*/ 	.word	0x00022800
        /*0c4c*/ 	.short	0x010a
        /*0c4e*/ 	.byte	0x3f
	.zero		1


	//   ....[53]....
        /*0c50*/ 	.word	0x0000e810
        /*0c54*/ 	.word	0x00000005
        /*0c58*/ 	.word	0x00022830
        /*0c5c*/ 	.short	0x010a
        /*0c5e*/ 	.byte	0x3f
	.zero		1


	//   ....[54]....
        /*0c60*/ 	.word	0x0000e860
        /*0c64*/ 	.word	0x00000005
        /*0c68*/ 	.word	0x00022850
        /*0c6c*/ 	.short	0x010a
        /*0c6e*/ 	.byte	0x3f
	.zero		1


	//   ....[55]....
        /*0c70*/ 	.word	0x0000e8c0
        /*0c74*/ 	.word	0x00000000
        /*0c78*/ 	.word	0x00022830
        /*0c7c*/ 	.short	0x010a
        /*0c7e*/ 	.byte	0x3f
	.zero		1


	//   ....[56]....
        /*0c80*/ 	.word	0x0000e910
        /*0c84*/ 	.word	0x000000ba
        /*0c88*/ 	.word	0x00022850
        /*0c8c*/ 	.short	0x010a
        /*0c8e*/ 	.byte	0x3f
	.zero		1


	//   ....[57]....
        /*0c90*/ 	.word	0x0000eab0
        /*0c94*/ 	.word	0x00000000
        /*0c98*/ 	.word	0x00022840
        /*0c9c*/ 	.short	0x010a
        /*0c9e*/ 	.byte	0x3f
	.zero		1


	//   ....[58]....
        /*0ca0*/ 	.word	0x0000f550
        /*0ca4*/ 	.word	0x00000002
        /*0ca8*/ 	.word	0x00022820
        /*0cac*/ 	.short	0x010a
        /*0cae*/ 	.byte	0x3f
	.zero		1


	//   ....[59]....
        /*0cb0*/ 	.word	0x0000f5a0
        /*0cb4*/ 	.word	0x00000002
        /*0cb8*/ 	.word	0x00022860
        /*0cbc*/ 	.short	0x010a
        /*0cbe*/ 	.byte	0x3f
	.zero		1


	//   ....[60]....
        /*0cc0*/ 	.word	0x0000f5f0
        /*0cc4*/ 	.word	0x00000003
        /*0cc8*/ 	.word	0x00022840
        /*0ccc*/ 	.short	0x010a
        /*0cce*/ 	.byte	0x3f
	.zero		1


	//   ....[61]....
        /*0cd0*/ 	.word	0x0000f640
        /*0cd4*/ 	.word	0x00000003
        /*0cd8*/ 	.word	0x00022860
        /*0cdc*/ 	.short	0x010a
        /*0cde*/ 	.byte	0x3f
	.zero		1


	//   ....[62]....
        /*0ce0*/ 	.word	0x0000f690
        /*0ce4*/ 	.word	0x00000002
        /*0ce8*/ 	.word	0x00022840
        /*0cec*/ 	.short	0x010a
        /*0cee*/ 	.byte	0x3f
	.zero		1


	//   ....[63]....
        /*0cf0*/ 	.word	0x0000f6e0
        /*0cf4*/ 	.word	0x00000002
        /*0cf8*/ 	.word	0x00022860
        /*0cfc*/ 	.short	0x010a
        /*0cfe*/ 	.byte	0x3f
	.zero		1


	//   ....[64]....
        /*0d00*/ 	.word	0x0000f730
        /*0d04*/ 	.word	0x00000002
        /*0d08*/ 	.word	0x00022840
        /*0d0c*/ 	.short	0x010a
        /*0d0e*/ 	.byte	0x3f
	.zero		1


	//   ....[65]....
        /*0d10*/ 	.word	0x0000f780
        /*0d14*/ 	.word	0x00000002
        /*0d18*/ 	.word	0x00022860
        /*0d1c*/ 	.short	0x010a
        /*0d1e*/ 	.byte	0x3f
	.zero		1


	//   ....[66]....
        /*0d20*/ 	.word	0x00010110
        /*0d24*/ 	.word	0x00000000
        /*0d28*/ 	.word	0x00022820
        /*0d2c*/ 	.short	0x010a
        /*0d2e*/ 	.byte	0x3f
	.zero		1


	//   ....[67]....
        /*0d30*/ 	.word	0x000102b0
        /*0d34*/ 	.word	0x00000006
        /*0d38*/ 	.word	0x00000000
        /*0d3c*/ 	.short	0x010a
        /*0d3e*/ 	.byte	0x3f
	.zero		1


	//   ....[68]....
        /*0d40*/ 	.word	0x00010300
        /*0d44*/ 	.word	0x00000007
        /*0d48*/ 	.word	0x00000000
        /*0d4c*/ 	.short	0x010a
        /*0d4e*/ 	.byte	0x3f
	.zero		1


	//   ....[69]....
        /*0d50*/ 	.word	0x00010350
        /*0d54*/ 	.word	0x00000004
        /*0d58*/ 	.word	0x00000000
        /*0d5c*/ 	.short	0x010a
        /*0d5e*/ 	.byte	0x3f
	.zero		1


	//----- nvinfo : EIATTR_NUM_MBARRIERS
	.align		4
.L_1213:
        /*0d60*/ 	.byte	0x03, 0x38
        /*0d62*/ 	.short	0x0016


	//----- nvinfo : EIATTR_EXIT_INSTR_OFFSETS
	.align		4
        /*0d64*/ 	.byte	0x04, 0x1c
        /*0d66*/ 	.short	(.L_1215 - .L_1214)


	//   ....[0]....
.L_1214:
        /*0d68*/ 	.word	0x00000a80


	//   ....[1]....
        /*0d6c*/ 	.word	0x000088c0


	//   ....[2]....
        /*0d70*/ 	.word	0x0000e7b0


	//----- nvinfo : EIATTR_MAX_THREADS
	.align		4
.L_1215:
        /*0d74*/ 	.byte	0x04, 0x05
        /*0d76*/ 	.short	(.L_1217 - .L_1216)
.L_1216:
        /*0d78*/ 	.word	0x00000180
        /*0d7c*/ 	.word	0x00000001
        /*0d80*/ 	.word	0x00000001


	//----- nvinfo : EIATTR_CRS_STACK_SIZE
	.align		4
.L_1217:
        /*0d84*/ 	.byte	0x04, 0x1e
        /*0d86*/ 	.short	(.L_1219 - .L_1218)
.L_1218:
        /*0d88*/ 	.word	0x00000000


	//----- nvinfo : EIATTR_CBANK_PARAM_SIZE
	.align		4
.L_1219:
        /*0d8c*/ 	.byte	0x03, 0x19
        /*0d8e*/ 	.short	0x0af0


	//----- nvinfo : EIATTR_PARAM_CBANK
	.align		4
        /*0d90*/ 	.byte	0x04, 0x0a
        /*0d92*/ 	.short	(.L_1221 - .L_1220)
	.align		4
.L_1220:
        /*0d94*/ 	.word	index@(.nv.constant0._ZN7cutlass13device_kernelIN5flash11enable_sm90INS1_16FlashAttnFwdSm90INS1_25CollectiveMainloopFwdSm90ILi2EN4cute5tupleIJNS5_1CILi1EEES8_S8_EEENS6_IJNS7_ILi128EEENS7_ILi96EEENS7_ILi64EEEEEELi256ENS_10bfloat16_tEfNS_4arch4Sm90ELb0ELb0ELb0ELb1ELb0ELb0ELb0ELb1ELb0ELb1ELb0ELb0EEENS1_21CollectiveEpilogueFwdINS6_IJSA_NS7_ILi256EEESB_EEES9_SE_SG_Li256ELb1ELb1ELb0ELb0EEENS1_36VarlenDynamicPersistentTileSchedulerILi128ELi96ELi256ELi128ELb0ELb1ELb1ELb0ELb1ELb1EEEEEEEEEvNT_6ParamsE)
        /*0d98*/ 	.short	0x0210
        /*0d9a*/ 	.short	0x0af0


	//----- nvinfo : EIATTR_SW_WAR
	.align		4
.L_1221:
        /*0d9c*/ 	.byte	0x04, 0x36
        /*0d9e*/ 	.short	(.L_1223 - .L_1222)
.L_1222:
        /*0da0*/ 	.word	0x00000008
.L_1223:


//--------------------- .nv.info._ZN7cutlass13device_kernelIN5flash11enable_sm90INS1_16FlashAttnFwdSm90INS1_25CollectiveMainloopFwdSm90ILi2EN4cute5tupleIJNS5_1CILi1EEES8_S8_EEENS6_IJNS7_ILi128EEENS7_ILi96EEENS7_ILi64EEEEEELi256ENS_10bfloat16_tEfNS_4arch4Sm90ELb0ELb0ELb0ELb1ELb0ELb1ELb0ELb1ELb0ELb1ELb0ELb0EEENS1_21CollectiveEpilogueFwdINS6_IJSA_NS7_ILi256EEESB_EEES9_SE_SG_Li256ELb1ELb1ELb0ELb0EEENS1_36VarlenDynamicPersistentTileSchedulerILi128ELi96ELi256ELi128ELb0ELb1ELb1ELb0ELb1ELb1EEEEEEEEEvNT_6ParamsE --------------------------
	.section	.nv.info._ZN7cutlass13device_kernelIN5flash11enable_sm90INS1_16FlashAttnFwdSm90INS1_25CollectiveMainloopFwdSm90ILi2EN4cute5tupleIJNS5_1CILi1EEES8_S8_EEENS6_IJNS7_ILi128EEENS7_ILi96EEENS7_ILi64EEEEEELi256ENS_10bfloat16_tEfNS_4arch4Sm90ELb0ELb0ELb0ELb1ELb0ELb1ELb0ELb1ELb0ELb1ELb0ELb0EEENS1_21CollectiveEpilogueFwdINS6_IJSA_NS7_ILi256EEESB_EEES9_SE_SG_Li256ELb1ELb1ELb0ELb0EEENS1_36VarlenDynamicPersistentTileSchedulerILi128ELi96ELi256ELi128ELb0ELb1ELb1ELb0ELb1ELb1EEEEEEEEEvNT_6ParamsE,"",@"SHT_CUDA_INFO"
	.sectionflags	@""
	.align	4


	//----- nvinfo : EIATTR_CUDA_API_VERSION
	.align		4
        /*0000*/ 	.byte	0x04, 0x37
        /*0002*/ 	.short	(.L_1225 - .L_1224)
.L_1224:
        /*0004*/ 	.word	0x00000082


	//----- nvinfo : EIATTR_KPARAM_INFO
	.align		4
.L_1225:
        /*0008*/ 	.byte	0x04, 0x17
        /*000a*/ 	.short	(.L_1227 - .L_1226)
.L_1226:
        /*000c*/ 	.word	0x00000000
        /*0010*/ 	.short	0x0000
        /*0012*/ 	.short	0x0070
        /*0014*/ 	.byte	0x00, 0xf0, 0x01, 0x2a


	//----- nvinfo : EIATTR_SPARSE_MMA_MASK
	.align		4
.L_1227:
        /*0018*/ 	.byte	0x03, 0x50
        /*001a*/ 	.short	0x0000


	//----- nvinfo : EIATTR_MAXREG_COUNT
	.align		4
        /*001c*/ 	.byte	0x03, 0x1b
        /*001e*/ 	.short	0x00a8


	//----- nvinfo : EIATTR_NUM_BARRIERS
	.align		4
        /*0020*/ 	.byte	0x02, 0x4c
        /*0022*/ 	.byte	0x10
	.zero		1


	//----- nvinfo : EIATTR_EXTERNS
	.align		4
        /*0024*/ 	.byte	0x04, 0x0f
        /*0026*/ 	.short	(.L_1229 - .L_1228)


	//   ....[0]....
	.align		4
.L_1228:
        /*0028*/ 	.word	index@(__assertfail)


	//----- nvinfo : EIATTR_ANNOTATIONS
	.align		4
.L_1229:
        /*002c*/ 	.byte	0x04, 0x55
        /*002e*/ 	.short	(.L_1231 - .L_1230)


	//   ....[0]....
.L_1230:
        /* <DEDUP_REMOVED lines=91> */


	//----- nvinfo : EIATTR_MERCURY_ISA_VERSION
	.align		4
.L_1231:
        /*05d0*/ 	.byte	0x03, 0x5f
        /*05d2*/ 	.short	0x0101


	//----- nvinfo : EIATTR_UNUSED_LOAD_BYTE_OFFSET
	.align		4
        /*05d4*/ 	.byte	0x04, 0x44
        /*05d6*/ 	.short	(.L_1233 - .L_1232)


	//   ....[0]....
.L_1232:
        /*05d8*/ 	.word	0x00000ac0
        /*05dc*/ 	.word	0x0000fff0


	//   ....[1]....
        /*05e0*/ 	.word	0x0000c740
        /*05e4*/ 	.word	0x0000fff0


	//----- nvinfo : EIATTR_INT_WARP_WIDE_INSTR_OFFSETS
	.align		4
.L_1233:
        /*05e8*/ 	.byte	0x04, 0x31
        /*05ea*/ 	.short	(.L_1235 - .L_1234)


	//   ....[0]....
.L_1234:
        /*05ec*/ 	.word	0x00000180


	//   ....[1]....
        /*05f0*/ 	.word	0x00000220


	//   ....[2]....
        /*05f4*/ 	.word	0x00000290


	//   ....[3]....
        /*05f8*/ 	.word	0x00011b00


	//   ....[4]....
        /*05fc*/ 	.word	0x00011b90


	//   ....[5]....
        /*0600*/ 	.word	0x00015b30


	//   ....[6]....
        /*0604*/ 	.word	0x00015bc0


	//----- nvinfo : EIATTR_COOP_GROUP_MASK_REGIDS
	.align		4
.L_1235:
        /*0608*/ 	.byte	0x04, 0x29
        /*060a*/ 	.short	(.L_1237 - .L_1236)


	//   ....[0]....
.L_1236:
        /*060c*/ 	.word	0xffffffff


	//   ....[1]....
        /*0610*/ 	.word	0xffffffff


	//   ....[2]....
        /*0614*/ 	.word	0xffffffff


	//   ....[3]....
        /*0618*/ 	.word	0xffffffff


	//   ....[4]....
        /*061c*/ 	.word	0xffffffff


	//   ....[5]....
        /*0620*/ 	.word	0xffffffff


	//   ....[6]....
        /*0624*/ 	.word	0xffffffff


	//   ....[7]....
        /*0628*/ 	.word	0xffffffff


	//   ....[8]....
        /*062c*/ 	.word	0xffffffff


	//   ....[9]....
        /*0630*/ 	.word	0xffffffff


	//   ....[10]....
        /*0634*/ 	.word	0xffffffff


	//   ....[11]....
        /*0638*/ 	.word	0xffffffff


	//   ....[12]....
        /*063c*/ 	.word	0xffffffff


	//   ....[13]....
        /*0640*/ 	.word	0xffffffff


	//   ....[14]....
        /*0644*/ 	.word	0xffffffff


	//   ....[15]....
        /*0648*/ 	.word	0xffffffff


	//   ....[16]....
        /*064c*/ 	.word	0xffffffff


	//   ....[17]....
        /*0650*/ 	.word	0xffffffff


	//   ....[18]....
        /*0654*/ 	.word	0xffffffff


	//   ....[19]....
        /*0658*/ 	.word	0xffffffff


	//   ....[20]....
        /*065c*/ 	.word	0xffffffff


	//   ....[21]....
        /*0660*/ 	.word	0xffffffff


	//   ....[22]....
        /*0664*/ 	.word	0xffffffff


	//   ....[23]....
        /*0668*/ 	.word	0xffffffff


	//   ....[24]....
        /*066c*/ 	.word	0xffffffff


	//   ....[25]....
        /*0670*/ 	.word	0xffffffff


	//   ....[26]....
        /*0674*/ 	.word	0xffffffff


	//   ....[27]....
        /*0678*/ 	.word	0xffffffff


	//   ....[28]....
        /*067c*/ 	.word	0xffffffff


	//   ....[29]....
        /*0680*/ 	.word	0xffffffff


	//   ....[30]....
        /*0684*/ 	.word	0xffffffff


	//   ....[31]....
        /*0688*/ 	.word	0xffffffff


	//   ....[32]....
        /*068c*/ 	.word	0xffffffff


	//   ....[33]....
        /*0690*/ 	.word	0xffffffff


	//   ....[34]....
        /*0694*/ 	.word	0xffffffff


	//   ....[35]....
        /*0698*/ 	.word	0xffffffff


	//   ....[36]....
        /*069c*/ 	.word	0xffffffff


	//   ....[37]....
        /*06a0*/ 	.word	0xffffffff


	//   ....[38]....
        /*06a4*/ 	.word	0xffffffff


	//   ....[39]....
        /*06a8*/ 	.word	0xffffffff


	//   ....[40]....
        /*06ac*/ 	.word	0xffffffff


	//   ....[41]....
        /*06b0*/ 	.word	0xffffffff


	//   ....[42]....
        /*06b4*/ 	.word	0xffffffff


	//   ....[43]....
        /*06b8*/ 	.word	0xffffffff


	//   ....[44]....
        /*06bc*/ 	.word	0xffffffff


	//   ....[45]....
        /*06c0*/ 	.word	0xffffffff


	//   ....[46]....
        /*06c4*/ 	.word	0xffffffff


	//   ....[47]....
        /*06c8*/ 	.word	0xffffffff


	//   ....[48]....
        /*06cc*/ 	.word	0xffffffff


	//   ....[49]....
        /*06d0*/ 	.word	0xffffffff


	//   ....[50]....
        /*06d4*/ 	.word	0xffffffff


	//   ....[51]....
        /*06d8*/ 	.word	0xffffffff


	//   ....[52]....
        /*06dc*/ 	.word	0xffffffff


	//   ....[53]....
        /*06e0*/ 	.word	0xffffffff


	//   ....[54]....
        /*06e4*/ 	.word	0xffffffff


	//   ....[55]....
        /*06e8*/ 	.word	0xffffffff


	//   ....[56]....
        /*06ec*/ 	.word	0xffffffff


	//   ....[57]....
        /*06f0*/ 	.word	0xffffffff


	//   ....[58]....
        /*06f4*/ 	.word	0xffffffff


	//   ....[59]....
        /*06f8*/ 	.word	0xffffffff


	//   ....[60]....
        /*06fc*/ 	.word	0xffffffff


	//   ....[61]....
        /*0700*/ 	.word	0xffffffff


	//   ....[62]....
        /*0704*/ 	.word	0xffffffff


	//   ....[63]....
        /*0708*/ 	.word	0xffffffff


	//   ....[64]....
        /*070c*/ 	.word	0xffffffff


	//   ....[65]....
        /*0710*/ 	.word	0xffffffff


	//   ....[66]....
        /*0714*/ 	.word	0xffffffff


	//   ....[67]....
        /*0718*/ 	.word	0xffffffff


	//   ....[68]....
        /*071c*/ 	.word	0xffffffff


	//   ....[69]....
        /*0720*/ 	.word	0xffffffff


	//   ....[70]....
        /*0724*/ 	.word	0xffffffff


	//   ....[71]....
        /*0728*/ 	.word	0xffffffff


	//   ....[72]....
        /*072c*/ 	.word	0xffffffff


	//   ....[73]....
        /*0730*/ 	.word	0xffffffff


	//   ....[74]....
        /*0734*/ 	.word	0xffffffff


	//   ....[75]....
        /*0738*/ 	.word	0xffffffff


	//   ....[76]....
        /*073c*/ 	.word	0xffffffff


	//   ....[77]....
        /*0740*/ 	.word	0xffffffff


	//   ....[78]....
        /*0744*/ 	.word	0xffffffff


	//   ....[79]....
        /*0748*/ 	.word	0xffffffff


	//   ....[80]....
        /*074c*/ 	.word	0xffffffff


	//   ....[81]....
        /*0750*/ 	.word	0xffffffff


	//   ....[82]....
        /*0754*/ 	.word	0xffffffff


	//   ....[83]....
        /*0758*/ 	.word	0xffffffff


	//   ....[84]....
        /*075c*/ 	.word	0xffffffff


	//   ....[85]....
        /*0760*/ 	.word	0xffffffff


	//   ....[86]....
        /*0764*/ 	.word	0xffffffff


	//   ....[87]....
        /*0768*/ 	.word	0xffffffff


	//   ....[88]....
        /*076c*/ 	.word	0xffffffff


	//   ....[89]....
        /*0770*/ 	.word	0xffffffff


	//   ....[90]....
        /*0774*/ 	.word	0xffffffff


	//   ....[91]....
        /*0778*/ 	.word	0xffffffff


	//   ....[92]....
        /*077c*/ 	.word	0xffffffff


	//   ....[93]....
        /*0780*/ 	.word	0xffffffff


	//   ....[94]....
        /*0784*/ 	.word	0xffffffff


	//   ....[95]....
        /*0788*/ 	.word	0xffffffff


	//   ....[96]....
        /*078c*/ 	.word	0xffffffff


	//   ....[97]....
        /*0790*/ 	.word	0xffffffff


	//   ....[98]....
        /*0794*/ 	.word	0xffffffff


	//   ....[99]....
        /*0798*/ 	.word	0xffffffff


	//   ....[100]....
        /*079c*/ 	.word	0x0500000f


	//   ....[101]....
        /*07a0*/ 	.word	0x0500000f


	//   ....[102]....
        /*07a4*/ 	.word	0x0500000f


	//   ....[103]....
        /*07a8*/ 	.word	0x0500000f


	//   ....[104]....
        /*07ac*/ 	.word	0x0500000f


	//   ....[105]....
        /*07b0*/ 	.word	0x0500000f


	//   ....[106]....
        /*07b4*/ 	.word	0x0500000f


	//   ....[107]....
        /*07b8*/ 	.word	0x0500000f


	//   ....[108]....
        /*07bc*/ 	.word	0x0500000f


	//   ....[109]....
        /*07c0*/ 	.word	0x0500000f


	//   ....[110]....
        /*07c4*/ 	.word	0x0500000f


	//   ....[111]....
        /*07c8*/ 	.word	0x0500000f


	//   ....[112]....
        /*07cc*/ 	.word	0x0500000f


	//   ....[113]....
        /*07d0*/ 	.word	0x0500000f


	//   ....[114]....
        /*07d4*/ 	.word	0x0500000f


	//   ....[115]....
        /*07d8*/ 	.word	0x0500000f


	//   ....[116]....
        /*07dc*/ 	.word	0x0500000f


	//   ....[117]....
        /*07e0*/ 	.word	0x0500000f


	//   ....[118]....
        /*07e4*/ 	.word	0x0500000f


	//   ....[119]....
        /*07e8*/ 	.word	0x0500000f


	//   ....[120]....
        /*07ec*/ 	.word	0x0500000f


	//   ....[121]....
        /*07f0*/ 	.word	0x0500000f


	//   ....[122]....
        /*07f4*/ 	.word	0x0500000f


	//   ....[123]....
        /*07f8*/ 	.word	0x0500000f


	//   ....[124]....
        /*07fc*/ 	.word	0x0500000f


	//   ....[125]....
        /*0800*/ 	.word	0x0500000f


	//   ....[126]....
        /*0804*/ 	.word	0x0500000f


	//   ....[127]....
        /*0808*/ 	.word	0x0500000f


	//   ....[128]....
        /*080c*/ 	.word	0x0500000f


	//   ....[129]....
        /*0810*/ 	.word	0x0500000f


	//   ....[130]....
        /*0814*/ 	.word	0x0500000f


	//   ....[131]....
        /*0818*/ 	.word	0x0500000f


	//   ....[132]....
        /*081c*/ 	.word	0x0500000f


	//   ....[133]....
        /*0820*/ 	.word	0x0500000f


	//   ....[134]....
        /*0824*/ 	.word	0x0500000f


	//   ....[135]....
        /*0828*/ 	.word	0x0500000f


	//   ....[136]....
        /*082c*/ 	.word	0x0500000f


	//   ....[137]....
        /*0830*/ 	.word	0x0500000f


	//   ....[138]....
        /*0834*/ 	.word	0x0500000f


	//   ....[139]....
        /*0838*/ 	.word	0x0500000f


	//   ....[140]....
        /*083c*/ 	.word	0x0500000f


	//   ....[141]....
        /*0840*/ 	.word	0x0500000f


	//   ....[142]....
        /*0844*/ 	.word	0x0500000f


	//   ....[143]....
        /*0848*/ 	.word	0x0500000f


	//   ....[144]....
        /*084c*/ 	.word	0x0500000f


	//   ....[145]....
        /*0850*/ 	.word	0x0500000f


	//   ....[146]....
        /*0854*/ 	.word	0x0500000f


	//   ....[147]....
        /*0858*/ 	.word	0x0500000f


	//   ....[148]....
        /*085c*/ 	.word	0x0500000f


	//   ....[149]....
        /*0860*/ 	.word	0x0500000f


	//   ....[150]....
        /*0864*/ 	.word	0x0500000f


	//   ....[151]....
        /*0868*/ 	.word	0x0500000f


	//   ....[152]....
        /*086c*/ 	.word	0x0500000f


	//----- nvinfo : EIATTR_COOP_GROUP_INSTR_OFFSETS
	.align		4
.L_1237:
        /*0870*/ 	.byte	0x04, 0x28
        /*0872*/ 	.short	(.L_1239 - .L_1238)


	//   ....[0]....
.L_1238:
        /*0874*/ 	.word	0x00000060


	//   ....[1]....
        /*0878*/ 	.word	0x00000190


	//   ....[2]....
        /*087c*/ 	.word	0x00000240


	//   ....[3]....
        /*0880*/ 	.word	0x00000400


	//   ....[4]....
        /*0884*/ 	.word	0x00000560


	//   ....[5]....
        /*0888*/ 	.word	0x00000680


	//   ....[6]....
        /*088c*/ 	.word	0x000007e0


	//   ....[7]....
        /*0890*/ 	.word	0x00005d30


	//   ....[8]....
        /*0894*/ 	.word	0x000062d0


	//   ....[9]....
        /*0898*/ 	.word	0x000062e0


	//   ....[10]....
        /*089c*/ 	.word	0x000062f0


	//   ....[11]....
        /*08a0*/ 	.word	0x00006300


	//   ....[12]....
        /*08a4*/ 	.word	0x00007290


	//   ....[13]....
        /*08a8*/ 	.word	0x000072a0


	//   ....[14]....
        /*08ac*/ 	.word	0x000072b0


	//   ....[15]....
        /*08b0*/ 	.word	0x000072c0


	//   ....[16]....
        /*08b4*/ 	.word	0x00008c50


	//   ....[17]....
        /*08b8*/ 	.word	0x00008c80


	//   ....[18]....
        /*08bc*/ 	.word	0x000090a0


	//   ....[19]....
        /*08c0*/ 	.word	0x00009100


	//   ....[20]....
        /*08c4*/ 	.word	0x0000a300


	//   ....[21]....
        /*08c8*/ 	.word	0x0000a320


	//   ....[22]....
        /*08cc*/ 	.word	0x0000ab60


	//   ....[23]....
        /*08d0*/ 	.word	0x0000abf0


	//   ....[24]....
        /*08d4*/ 	.word	0x0000bcc0


	//   ....[25]....
        /*08d8*/ 	.word	0x0000bd20


	//   ....[26]....
        /*08dc*/ 	.word	0x0000bd70


	//   ....[27]....
        /*08e0*/ 	.word	0x0000bda0


	//   ....[28]....
        /*08e4*/ 	.word	0x0000d730


	//   ....[29]....
        /*08e8*/ 	.word	0x0000d790


	//   ....[30]....
        /*08ec*/ 	.word	0x0000d7d0


	//   ....[31]....
        /*08f0*/ 	.word	0x0000d800


	//   ....[32]....
        /*08f4*/ 	.word	0x0000e050


	//   ....[33]....
        /*08f8*/ 	.word	0x0000e090


	//   ....[34]....
        /*08fc*/ 	.word	0x0000e200


	//   ....[35]....
        /*0900*/ 	.word	0x0000e220


	//   ....[36]....
        /*0904*/ 	.word	0x0000e360


	//   ....[37]....
        /*0908*/ 	.word	0x0000e380


	//   ....[38]....
        /*090c*/ 	.word	0x0000e4d0


	//   ....[39]....
        /*0910*/ 	.word	0x0000e4f0


	//   ....[40]....
        /*0914*/ 	.word	0x0000ed50


	//   ....[41]....
        /*0918*/ 	.word	0x0000ed60


	//   ....[42]....
        /*091c*/ 	.word	0x0000ef40


	//   ....[43]....
        /*0920*/ 	.word	0x0000ef50


	//   ....[44]....
        /*0924*/ 	.word	0x0000f120


	//   ....[45]....
        /*0928*/ 	.word	0x0000f130


	//   ....[46]....
        /*092c*/ 	.word	0x0000f300


	//   ....[47]....
        /*0930*/ 	.word	0x0000f310


	//   ....[48]....
        /*0934*/ 	.word	0x0000f530


	//   ....[49]....
        /*0938*/ 	.word	0x0000f720


	//   ....[50]....
        /*093c*/ 	.word	0x0000f750


	//   ....[51]....
        /*0940*/ 	.word	0x0000f780


	//   ....[52]....
        /*0944*/ 	.word	0x0000f7b0


	//   ....[53]....
        /*0948*/ 	.word	0x0000f7e0


	//   ....[54]....
        /*094c*/ 	.word	0x0000f810


	//   ....[55]....
        /*0950*/ 	.word	0x0000f980


	//   ....[56]....
        /*0954*/ 	.word	0x0000f9b0


	//   ....[57]....
        /*0958*/ 	.word	0x0000f9e0


	//   ....[58]....
        /*095c*/ 	.word	0x0000fa10


	//   ....[59]....
        /*0960*/ 	.word	0x0000fa40


	//   ....[60]....
        /*0964*/ 	.word	0x0000fa70


	//   ....[61]....
        /*0968*/ 	.word	0x0000fb10


	//   ....[62]....
        /*096c*/ 	.word	0x0000fb40


	//   ....[63]....
        /*0970*/ 	.word	0x0000fbd0


	//   ....[64]....
        /*0974*/ 	.word	0x00010720


	//   ....[65]....
        /*0978*/ 	.word	0x00012110


	//   ....[66]....
        /*097c*/ 	.word	0x00012cd0


	//   ....[67]....
        /*0980*/ 	.word	0x00012ce0


	//   ....[68]....
        /*0984*/ 	.word	0x00012d80


	//   ....[69]....
        /*0988*/ 	.word	0x00012d90


	//   ....[70]....
        /*098c*/ 	.word	0x00012e10


	//   ....[71]....
        /*0990*/ 	.word	0x00012e20


	//   ....[72]....
        /*0994*/ 	.word	0x00012ea0


	//   ....[73]....
        /*0998*/ 	.word	0x00012eb0


	//   ....[74]....
        /*099c*/ 	.word	0x00012f30


	//   ....[75]....
        /*09a0*/ 	.word	0x00012f40


	//   ....[76]....
        /*09a4*/ 	.word	0x00012fc0


	//   ....[77]....
        /*09a8*/ 	.word	0x00012fd0


	//   ....[78]....
        /*09ac*/ 	.word	0x00013050


	//   ....[79]....
        /*09b0*/ 	.word	0x00013060


	//   ....[80]....
        /*09b4*/ 	.word	0x000130b0


	//   ....[81]....
        /*09b8*/ 	.word	0x000130d0


	//   ....[82]....
        /*09bc*/ 	.word	0x00015dc0


	//   ....[83]....
        /*09c0*/ 	.word	0x00015e20


	//   ....[84]....
        /*09c4*/ 	.word	0x00015e50


	//   ....[85]....
        /*09c8*/ 	.word	0x00015e80


	//   ....[86]....
        /*09cc*/ 	.word	0x00015eb0


	//   ....[87]....
        /*09d0*/ 	.word	0x00015ee0


	//   ....[88]....
        /*09d4*/ 	.word	0x00015f10


	//   ....[89]....
        /*09d8*/ 	.word	0x00015f20


	//   ....[90]....
        /*09dc*/ 	.word	0x000160a0


	//   ....[91]....
        /*09e0*/ 	.word	0x000160d0


	//   ....[92]....
        /*09e4*/ 	.word	0x00016100


	//   ....[93]....
        /*09e8*/ 	.word	0x00016130


	//   ....[94]....
        /*09ec*/ 	.word	0x00016160


	//   ....[95]....
        /*09f0*/ 	.word	0x00016190


	//   ....[96]....
        /*09f4*/ 	.word	0x00016250


	//   ....[97]....
        /*09f8*/ 	.word	0x00016270


	//   ....[98]....
        /*09fc*/ 	.word	0x000162e0


	//   ....[99]....
        /*0a00*/ 	.word	0x00016770


	//   ....[100]....
        /*0a04*/ 	.word	0x00016bb0


	//   ....[101]....
        /*0a08*/ 	.word	0x00016c50


	//   ....[102]....
        /*0a0c*/ 	.word	0x00016ce0


	//   ....[103]....
        /*0a10*/ 	.word	0x00016d30


	//   ....[104]....
        /*0a14*/ 	.word	0x00016d80


	//   ....[105]....
        /*0a18*/ 	.word	0x00016e60


	//   ....[106]....
        /*0a1c*/ 	.word	0x00016ef0


	//   ....[107]....
        /*0a20*/ 	.word	0x00016f40


	//   ....[108]....
        /*0a24*/ 	.word	0x00016f90


	//   ....[109]....
        /*0a28*/ 	.word	0x000171a0


	//   ....[110]....
        /*0a2c*/ 	.word	0x000171f0


	//   ....[111]....
        /*0a30*/ 	.word	0x00017280


	//   ....[112]....
        /*0a34*/ 	.word	0x00017310


	//   ....[113]....
        /*0a38*/ 	.word	0x000173a0


	//   ....[114]....
        /*0a3c*/ 	.word	0x00017430


	//   ....[115]....
        /*0a40*/ 	.word	0x000174c0


	//   ....[116]....
        /*0a44*/ 	.word	0x00017550


	//   ....[117]....
        /*0a48*/ 	.word	0x00017610


	//   ....[118]....
        /*0a4c*/ 	.word	0x00017900


	//   ....[119]....
        /*0a50*/ 	.word	0x00017ae0


	//   ....[120]....
        /*0a54*/ 	.word	0x00017b30


	//   ....[121]....
        /*0a58*/ 	.word	0x00017b90


	//   ....[122]....
        /*0a5c*/ 	.word	0x00017c80


	//   ....[123]....
        /*0a60*/ 	.word	0x00017ce0


	//   ....[124]....
        /*0a64*/ 	.word	0x00017dd0


	//   ....[125]....
        /*0a68*/ 	.word	0x00017e30


	//   ....[126]....
        /*0a6c*/ 	.word	0x00017f20


	//   ....[127]....
        /*0a70*/ 	.word	0x00017f80


	//   ....[128]....
        /*0a74*/ 	.word	0x00018070


	//   ....[129]....
        /*0a78*/ 	.word	0x000180d0


	//   ....[130]....
        /*0a7c*/ 	.word	0x000181c0


	//   ....[131]....
        /*0a80*/ 	.word	0x00018220


	//   ....[132]....
        /*0a84*/ 	.word	0x00018300


	//   ....[133]....
        /*0a88*/ 	.word	0x00018360


	//   ....[134]....
        /*0a8c*/ 	.word	0x00018430


	//   ....[135]....
        /*0a90*/ 	.word	0x00018760


	//   ....[136]....
        /*0a94*/ 	.word	0x00018800


	//   ....[137]....
        /*0a98*/ 	.word	0x00018920


	//   ....[138]....
        /*0a9c*/ 	.word	0x000189a0


	//   ....[139]....
        /*0aa0*/ 	.word	0x00018a20


	//   ....[140]....
        /*0aa4*/ 	.word	0x00018aa0


	//   ....[141]....
        /*0aa8*/ 	.word	0x00018b20


	//   ....[142]....
        /*0aac*/ 	.word	0x00018bb0


	//   ....[143]....
        /*0ab0*/ 	.word	0x00018c50


	//   ....[144]....
        /*0ab4*/ 	.word	0x00018cf0


	//   ....[145]....
        /*0ab8*/ 	.word	0x00018d70


	//   ....[146]....
        /*0abc*/ 	.word	0x00018df0


	//   ....[147]....
        /*0ac0*/ 	.word	0x00018e70


	//   ....[148]....
        /*0ac4*/ 	.word	0x00018f00


	//   ....[149]....
        /*0ac8*/ 	.word	0x00018f80


	//   ....[150]....
        /*0acc*/ 	.word	0x00019020


	//   ....[151]....
        /*0ad0*/ 	.word	0x000190b0


	//   ....[152]....
        /*0ad4*/ 	.word	0x000191e0


	//----- nvinfo : EIATTR_REG_RECONFIG
	.align		4
.L_1239:
        /*0ad8*/ 	.byte	0x01, 0x54
	.zero		2


	//----- nvinfo : EIATTR_SYSCALL_OFFSETS
	.align		4
        /*0adc*/ 	.byte	0x04, 0x46
        /*0ade*/ 	.short	(.L_1241 - .L_1240)


	//   ....[0]....
.L_1240:
        /*0ae0*/ 	.word	0x000017c0


	//   ....[1]....
        /*0ae4*/ 	.word	0x00001910


	//   ....[2]....
        /*0ae8*/ 	.word	0x00005ed0


	//   ....[3]....
        /*0aec*/ 	.word	0x00006240


	//   ....[4]....
        /*0af0*/ 	.word	0x00011d00


	//   ....[5]....
        /*0af4*/ 	.word	0x00011e60


	//   ....[6]....
        /*0af8*/ 	.word	0x00011f60


	//   ....[7]....
        /*0afc*/ 	.word	0x000128d0


	//----- nvinfo : EIATTR_MBARRIER_INSTR_OFFSETS
	.align		4
.L_1241:
        /*0b00*/ 	.byte	0x04, 0x39
        /*0b02*/ 	.short	(.L_1243 - .L_1242)


	//   ....[0]....
.L_1242:
        /*0b04*/ 	.word	0x000002b0
        /*0b08*/ 	.word	0x000000ff
        /*0b0c*/ 	.word	0x00022800
        /*0b10*/ 	.short	0x0100
        /*0b12*/ 	.byte	0x08
	.zero		1


	//   ....[1]....
        /*0b14*/ 	.word	0x000002c0
        /*0b18*/ 	.word	0x000000ff
        /*0b1c*/ 	.word	0x00022820
        /*0b20*/ 	.short	0x0100
        /*0b22*/ 	.byte	0x08
	.zero		1


	//   ....[2]....
        /*0b24*/ 	.word	0x000003b0
        /*0b28*/ 	.word	0x000000ff
        /*0b2c*/ 	.word	0x00022830
        /*0b30*/ 	.short	0x0100
        /*0b32*/ 	.byte	0x08
	.zero		1


	//   ....[3]....
        /*0b34*/ 	.word	0x000003c0
        /*0b38*/ 	.word	0x000000ff
        /*0b3c*/ 	.word	0x00022840
        /*0b40*/ 	.short	0x0100
        /*0b42*/ 	.byte	0x08
	.zero		1


	//   ....[4]....
        /*0b44*/ 	.word	0x000003d0
        /*0b48*/ 	.word	0x000000ff
        /*0b4c*/ 	.word	0x00022838
        /*0b50*/ 	.short	0x0100
        /*0b52*/ 	.byte	0x08
	.zero		1


	//   ....[5]....
        /*0b54*/ 	.word	0x000003e0
        /*0b58*/ 	.word	0x000000ff
        /*0b5c*/ 	.word	0x00022848
        /*0b60*/ 	.short	0x0100
        /*0b62*/ 	.byte	0x08
	.zero		1


	//   ....[6]....
        /*0b64*/ 	.word	0x00000510
        /*0b68*/ 	.word	0x000000ff
        /*0b6c*/ 	.word	0x00022850
        /*0b70*/ 	.short	0x0100
        /*0b72*/ 	.byte	0x08
	.zero		1


	//   ....[7]....
        /*0b74*/ 	.word	0x00000520
        /*0b78*/ 	.word	0x000000ff
        /*0b7c*/ 	.word	0x00022860
        /*0b80*/ 	.short	0x0100
        /*0b82*/ 	.byte	0x08
	.zero		1


	//   ....[8]....
        /*0b84*/ 	.word	0x00000530
        /*0b88*/ 	.word	0x000000ff
        /*0b8c*/ 	.word	0x00022858
        /*0b90*/ 	.short	0x0100
        /*0b92*/ 	.byte	0x08
	.zero		1


	//   ....[9]....
        /*0b94*/ 	.word	0x00000540
        /*0b98*/ 	.word	0x000000ff
        /*0b9c*/ 	.word	0x00022868
        /*0ba0*/ 	.short	0x0100
        /*0ba2*/ 	.byte	0x08
	.zero		1


	//   ....[10]....
        /*0ba4*/ 	.word	0x00000630
        /*0ba8*/ 	.word	0x000000ff
        /*0bac*/ 	.word	0x00022870
        /*0bb0*/ 	.short	0x0100
        /*0bb2*/ 	.byte	0x06
	.zero		1


	//   ....[11]....
        /*0bb4*/ 	.word	0x00000640
        /*0bb8*/ 	.word	0x000000ff
        /*0bbc*/ 	.word	0x00022880
        /*0bc0*/ 	.short	0x0100
        /*0bc2*/ 	.byte	0x06
	.zero		1


	//   ....[12]....
        /*0bc4*/ 	.word	0x00000650
        /*0bc8*/ 	.word	0x000000ff
        /*0bcc*/ 	.word	0x00022878
        /*0bd0*/ 	.short	0x0100
        /*0bd2*/ 	.byte	0x06
	.zero		1


	//   ....[13]....
        /*0bd4*/ 	.word	0x00000660
        /*0bd8*/ 	.word	0x000000ff
        /*0bdc*/ 	.word	0x00022888
        /*0be0*/ 	.short	0x0100
        /*0be2*/ 	.byte	0x06
	.zero		1


	//   ....[14]....
        /*0be4*/ 	.word	0x00000790
        /*0be8*/ 	.word	0x000000ff
        /*0bec*/ 	.word	0x00022890
        /*0bf0*/ 	.short	0x0100
        /*0bf2*/ 	.byte	0x08
	.zero		1


	//   ....[15]....
        /*0bf4*/ 	.word	0x000007a0
        /*0bf8*/ 	.word	0x000000ff
        /*0bfc*/ 	.word	0x000228a0
        /*0c00*/ 	.short	0x0100
        /*0c02*/ 	.byte	0x08
	.zero		1


	//   ....[16]....
        /*0c04*/ 	.word	0x000007b0
        /*0c08*/ 	.word	0x000000ff
        /*0c0c*/ 	.word	0x00022898
        /*0c10*/ 	.short	0x0100
        /*0c12*/ 	.byte	0x08
	.zero		1


	//   ....[17]....
        /*0c14*/ 	.word	0x000007c0
        /*0c18*/ 	.word	0x000000ff
        /*0c1c*/ 	.word	0x000228a8
        /*0c20*/ 	.short	0x0100
        /*0c22*/ 	.byte	0x08
	.zero		1


	//   ....[18]....
        /*0c24*/ 	.word	0x000008f0
        /*0c28*/ 	.word	0x000000ff
        /*0c2c*/ 	.word	0x000228b0
        /*0c30*/ 	.short	0x0100
        /*0c32*/ 	.byte	0x08
	.zero		1


	//   ....[19]....
        /*0c34*/ 	.word	0x00000900
        /*0c38*/ 	.word	0x000000ff
        /*0c3c*/ 	.word	0x000228c0
        /*0c40*/ 	.short	0x0100
        /*0c42*/ 	.byte	0x08
	.zero		1


	//   ....[20]....
        /*0c44*/ 	.word	0x00000910
        /*0c48*/ 	.word	0x000000ff
        /*0c4c*/ 	.word	0x000228b8
        /*0c50*/ 	.short	0x0100
        /*0c52*/ 	.byte	0x08
	.zero		1


	//   ....[21]....
        /*0c54*/ 	.word	0x00000920
        /*0c58*/ 	.word	0x000000ff
        /*0c5c*/ 	.word	0x000228c8
        /*0c60*/ 	.short	0x0100
        /*0c62*/ 	.byte	0x08
	.zero		1


	//   ....[22]....
        /*0c64*/ 	.word	0x00002b90
        /*0c68*/ 	.word	0x00000061
        /*0c6c*/ 	.word	0x00022890
        /*0c70*/ 	.short	0x010a
        /*0c72*/ 	.byte	0x3f
	.zero		1


	//   ....[23]....
        /*0c74*/ 	.word	0x00003e60
        /*0c78*/ 	.word	0x00000061
        /*0c7c*/ 	.word	0x00022890
        /*0c80*/ 	.short	0x010a
        /*0c82*/ 	.byte	0x3f
	.zero		1


	//   ....[24]....
        /*0c84*/ 	.word	0x00004f50
        /*0c88*/ 	.word	0x00000061
        /*0c8c*/ 	.word	0x00022890
        /*0c90*/ 	.short	0x010a
        /*0c92*/ 	.byte	0x3f
	.zero		1


	//   ....[25]....
        /*0c94*/ 	.word	0x00005160
        /*0c98*/ 	.word	0x0000001c
        /*0c9c*/ 	.word	0x00000000
        /*0ca0*/ 	.short	0x0101
        /*0ca2*/ 	.byte	0x3f
	.zero		1


	//   ....[26]....
        /*0ca4*/ 	.word	0x000051a0
        /*0ca8*/ 	.word	0x00000061
        /*0cac*/ 	.word	0x000228b0
        /*0cb0*/ 	.short	0x010a
        /*0cb2*/ 	.byte	0x3f
	.zero		1


	//   ....[27]....
        /*0cb4*/ 	.word	0x000057f0
        /*0cb8*/ 	.word	0x00000061
        /*0cbc*/ 	.word	0x00000000
        /*0cc0*/ 	.short	0x0101
        /*0cc2*/ 	.byte	0x3f
	.zero		1


	//   ....[28]....
        /*0cc4*/ 	.word	0x00005f60
        /*0cc8*/ 	.word	0x00000012
        /*0ccc*/ 	.word	0x00022800
        /*0cd0*/ 	.short	0x010a
        /*0cd2*/ 	.byte	0x3f
	.zero		1


	//   ....[29]....
        /*0cd4*/ 	.word	0x00005fb0
        /*0cd8*/ 	.word	0x00000012
        /*0cdc*/ 	.word	0x00022800
        /*0ce0*/ 	.short	0x010a
        /*0ce2*/ 	.byte	0x3f
	.zero		1


	//   ....[30]....
        /*0ce4*/ 	.word	0x00006530
        /*0ce8*/ 	.word	0x00000012
        /*0cec*/ 	.word	0x00022800
        /*0cf0*/ 	.short	0x010a
        /*0cf2*/ 	.byte	0x3f
	.zero		1


	//   ....[31]....
        /*0cf4*/ 	.word	0x00007480
        /*0cf8*/ 	.word	0x00000012
        /*0cfc*/ 	.word	0x00022800
        /*0d00*/ 	.short	0x010a
        /*0d02*/ 	.byte	0x3f
	.zero		1


	//   ....[32]....
        /*0d04*/ 	.word	0x000082a0
        /*0d08*/ 	.word	0x00000014
        /*0d0c*/ 	.word	0x00022830
        /*0d10*/ 	.short	0x010a
        /*0d12*/ 	.byte	0x3f
	.zero		1


	//   ....[33]....
        /*0d14*/ 	.word	0x00008340
        /*0d18*/ 	.word	0x00000014
        /*0d1c*/ 	.word	0x00022830
        /*0d20*/ 	.short	0x010a
        /*0d22*/ 	.byte	0x3f
	.zero		1


	//   ....[34]....
        /*0d24*/ 	.word	0x00009570
        /*0d28*/ 	.word	0x0000000e
        /*0d2c*/ 	.word	0x00000000
        /*0d30*/ 	.short	0x0101
        /*0d32*/ 	.byte	0x3f
	.zero		1


	//   ....[35]....
        /*0d34*/ 	.word	0x000099c0
        /*0d38*/ 	.word	0x00000014
        /*0d3c*/ 	.word	0x00022850
        /*0d40*/ 	.short	0x010a
        /*0d42*/ 	.byte	0x3f
	.zero		1


	//   ....[36]....
        /*0d44*/ 	.word	0x00009a10
        /*0d48*/ 	.word	0x00000014
        /*0d4c*/ 	.word	0x00022850
        /*0d50*/ 	.short	0x010a
        /*0d52*/ 	.byte	0x3f
	.zero		1


	//   ....[37]....
        /*0d54*/ 	.word	0x00009dc0
        /*0d58*/ 	.word	0x00000014
        /*0d5c*/ 	.word	0x00000000
        /*0d60*/ 	.short	0x0101
        /*0d62*/ 	.byte	0x3f
	.zero		1


	//   ....[38]....
        /*0d64*/ 	.word	0x00009ed0
        /*0d68*/ 	.word	0x00000015
        /*0d6c*/ 	.word	0x00022830
        /*0d70*/ 	.short	0x010a
        /*0d72*/ 	.byte	0x3f
	.zero		1


	//   ....[39]....
        /*0d74*/ 	.word	0x00009f30
        /*0d78*/ 	.word	0x00000015
        /*0d7c*/ 	.word	0x00022830
        /*0d80*/ 	.short	0x010a
        /*0d82*/ 	.byte	0x3f
	.zero		1


	//   ....[40]....
        /*0d84*/ 	.word	0x0000b030
        /*0d88*/ 	.word	0x0000009a
        /*0d8c*/ 	.word	0x00000000
        /*0d90*/ 	.short	0x0101
        /*0d92*/ 	.byte	0x3f
	.zero		1


	//   ....[41]....
        /*0d94*/ 	.word	0x0000b8a0
        /*0d98*/ 	.word	0x00000015
        /*0d9c*/ 	.word	0x00022850
        /*0da0*/ 	.short	0x010a
        /*0da2*/ 	.byte	0x3f
	.zero		1


	//   ....[42]....
        /*0da4*/ 	.word	0x0000b8f0
        /*0da8*/ 	.word	0x00000015
        /*0dac*/ 	.word	0x00022850
        /*0db0*/ 	.short	0x010a
        /*0db2*/ 	.byte	0x3f
	.zero		1


	//   ....[43]....
        /*0db4*/ 	.word	0x0000bc90
        /*0db8*/ 	.word	0x00000015
        /*0dbc*/ 	.word	0x00000000
        /*0dc0*/ 	.short	0x0101
        /*0dc2*/ 	.byte	0x3f
	.zero		1


	//   ....[44]....
        /*0dc4*/ 	.word	0x0000e040
        /*0dc8*/ 	.word	0x00000000
        /*0dcc*/ 	.word	0x00000000
        /*0dd0*/ 	.short	0x0101
        /*0dd2*/ 	.byte	0x3f
	.zero		1


	//   ....[45]....
        /*0dd4*/ 	.word	0x00010810
        /*0dd8*/ 	.word	0x00000006
        /*0ddc*/ 	.word	0x00022820
        /*0de0*/ 	.short	0x010a
        /*0de2*/ 	.byte	0x3f
	.zero		1


	//   ....[46]....
        /*0de4*/ 	.word	0x00010900
        /*0de8*/ 	.word	0x00000004
        /*0dec*/ 	.word	0x000228a0
        /*0df0*/ 	.short	0x010a
        /*0df2*/ 	.byte	0x3f
	.zero		1


	//   ....[47]....
        /*0df4*/ 	.word	0x00010b50
        /*0df8*/ 	.word	0x00000004
        /*0dfc*/ 	.word	0x000228c0
        /*0e00*/ 	.short	0x010a
        /*0e02*/ 	.byte	0x3f
	.zero		1


	//   ....[48]....
        /*0e04*/ 	.word	0x00011210
        /*0e08*/ 	.word	0x00000005
        /*0e0c*/ 	.word	0x000228a0
        /*0e10*/ 	.short	0x010a
        /*0e12*/ 	.byte	0x3f
	.zero		1


	//   ....[49]....
        /*0e14*/ 	.word	0x00011450
        /*0e18*/ 	.word	0x00000005
        /*0e1c*/ 	.word	0x000228c0
        /*0e20*/ 	.short	0x010a
        /*0e22*/ 	.byte	0x3f
	.zero		1


	//   ....[50]....
        /*0e24*/ 	.word	0x000123b0
        /*0e28*/ 	.word	0x00000000
        /*0e2c*/ 	.word	0x00022840
        /*0e30*/ 	.short	0x010a
        /*0e32*/ 	.byte	0x3f
	.zero		1


	//   ....[51]....
        /*0e34*/ 	.word	0x000131b0
        /*0e38*/ 	.word	0x00000009
        /*0e3c*/ 	.word	0x00022800
        /*0e40*/ 	.short	0x0107
        /*0e42*/ 	.byte	0x3f
	.zero		1


	//   ....[52]....
        /*0e44*/ 	.word	0x000132b0
        /*0e48*/ 	.word	0x00000002
        /*0e4c*/ 	.word	0x00022800
        /*0e50*/ 	.short	0x0101
        /*0e52*/ 	.byte	0x3f
	.zero		1


	//   ....[53]....
        /*0e54*/ 	.word	0x000132d0
        /*0e58*/ 	.word	0x00000002
        /*0e5c*/ 	.word	0x00022820
        /*0e60*/ 	.short	0x010a
        /*0e62*/ 	.byte	0x3f
	.zero		1


	//   ....[54]....
        /*0e64*/ 	.word	0x000133e0
        /*0e68*/ 	.word	0x00000002
        /*0e6c*/ 	.word	0x00022860
        /*0e70*/ 	.short	0x010a
        /*0e72*/ 	.byte	0x3f
	.zero		1


	//   ....[55]....
        /*0e74*/ 	.word	0x00013cf0
        /*0e78*/ 	.word	0x00000002
        /*0e7c*/ 	.word	0x00022840
        /*0e80*/ 	.short	0x010a
        /*0e82*/ 	.byte	0x3f
	.zero		1


	//   ....[56]....
        /*0e84*/ 	.word	0x00013f50
        /*0e88*/ 	.word	0x00000002
        /*0e8c*/ 	.word	0x00022860
        /*0e90*/ 	.short	0x010a
        /*0e92*/ 	.byte	0x3f
	.zero		1


	//   ....[57]....
        /*0e94*/ 	.word	0x000147f0
        /*0e98*/ 	.word	0x00000003
        /*0e9c*/ 	.word	0x00022840
        /*0ea0*/ 	.short	0x010a
        /*0ea2*/ 	.byte	0x3f
	.zero		1


	//   ....[58]....
        /*0ea4*/ 	.word	0x00014a40
        /*0ea8*/ 	.word	0x00000003
        /*0eac*/ 	.word	0x00022860
        /*0eb0*/ 	.short	0x010a
        /*0eb2*/ 	.byte	0x3f
	.zero		1


	//   ....[59]....
        /*0eb4*/ 	.word	0x00015250
        /*0eb8*/ 	.word	0x00000003
        /*0ebc*/ 	.word	0x00022840
        /*0ec0*/ 	.short	0x010a
        /*0ec2*/ 	.byte	0x3f
	.zero		1


	//   ....[60]....
        /*0ec4*/ 	.word	0x000154b0
        /*0ec8*/ 	.word	0x00000003
        /*0ecc*/ 	.word	0x00022860
        /*0ed0*/ 	.short	0x010a
        /*0ed2*/ 	.byte	0x3f
	.zero		1


	//   ....[61]....
        /*0ed4*/ 	.word	0x000166f0
        /*0ed8*/ 	.word	0x00000000
        /*0edc*/ 	.word	0x00022820
        /*0ee0*/ 	.short	0x010a
        /*0ee2*/ 	.byte	0x3f
	.zero		1


	//   ....[62]....
        /*0ee4*/ 	.word	0x000168a0
        /*0ee8*/ 	.word	0x00000006
        /*0eec*/ 	.word	0x00000000
        /*0ef0*/ 	.short	0x010a
        /*0ef2*/ 	.byte	0x3f
	.zero		1


	//   ....[63]....
        /*0ef4*/ 	.word	0x00016910
        /*0ef8*/ 	.word	0x00000007
        /*0efc*/ 	.word	0x00000000
        /*0f00*/ 	.short	0x010a
        /*0f02*/ 	.byte	0x3f
	.zero		1


	//   ....[64]....
        /*0f04*/ 	.word	0x00016980
        /*0f08*/ 	.word	0x00000004
        /*0f0c*/ 	.word	0x00000000
        /*0f10*/ 	.short	0x010a
        /*0f12*/ 	.byte	0x3f
	.zero		1


	//   ....[65]....
        /*0f14*/ 	.word	0x000169b0
        /*0f18*/ 	.word	0x00000003
        /*0f1c*/ 	.word	0x00000000
        /*0f20*/ 	.short	0x010a
        /*0f22*/ 	.byte	0x3f
	.zero		1


	//   ....[66]....
        /*0f24*/ 	.word	0x00016a10
        /*0f28*/ 	.word	0x00000061
        /*0f2c*/ 	.word	0x00022890
        /*0f30*/ 	.short	0x010a
        /*0f32*/ 	.byte	0x3f
	.zero		1


	//   ....[67]....
        /*0f34*/ 	.word	0x00016a60
        /*0f38*/ 	.word	0x00000061
        /*0f3c*/ 	.word	0x00022890
        /*0f40*/ 	.short	0x010a
        /*0f42*/ 	.byte	0x3f
	.zero		1


	//   ....[68]....
        /*0f44*/ 	.word	0x00016ab0
        /*0f48*/ 	.word	0x00000061
        /*0f4c*/ 	.word	0x00022890
        /*0f50*/ 	.short	0x010a
        /*0f52*/ 	.byte	0x3f
	.zero		1


	//   ....[69]....
        /*0f54*/ 	.word	0x00016b00
        /*0f58*/ 	.word	0x00000061
        /*0f5c*/ 	.word	0x000228b0
        /*0f60*/ 	.short	0x010a
        /*0f62*/ 	.byte	0x3f
	.zero		1


	//   ....[70]....
        /*0f64*/ 	.word	0x00016db0
        /*0f68*/ 	.word	0x00000012
        /*0f6c*/ 	.word	0x00022800
        /*0f70*/ 	.short	0x010a
        /*0f72*/ 	.byte	0x3f
	.zero		1


	//   ....[71]....
        /*0f74*/ 	.word	0x00016fc0
        /*0f78*/ 	.word	0x00000012
        /*0f7c*/ 	.word	0x00022800
        /*0f80*/ 	.short	0x010a
        /*0f82*/ 	.byte	0x3f
	.zero		1


	//   ....[72]....
        /*0f84*/ 	.word	0x00017010
        /*0f88*/ 	.word	0x00000014
        /*0f8c*/ 	.word	0x00022830
        /*0f90*/ 	.short	0x010a
        /*0f92*/ 	.byte	0x3f
	.zero		1


	//   ....[73]....
        /*0f94*/ 	.word	0x00017060
        /*0f98*/ 	.word	0x00000014
        /*0f9c*/ 	.word	0x00022850
        /*0fa0*/ 	.short	0x010a
        /*0fa2*/ 	.byte	0x3f
	.zero		1


	//   ....[74]....
        /*0fa4*/ 	.word	0x000170b0
        /*0fa8*/ 	.word	0x00000015
        /*0fac*/ 	.word	0x00022830
        /*0fb0*/ 	.short	0x010a
        /*0fb2*/ 	.byte	0x3f
	.zero		1


	//   ....[75]....
        /*0fb4*/ 	.word	0x00017100
        /*0fb8*/ 	.word	0x00000015
        /*0fbc*/ 	.word	0x00022850
        /*0fc0*/ 	.short	0x010a
        /*0fc2*/ 	.byte	0x3f
	.zero		1


	//   ....[76]....
        /*0fc4*/ 	.word	0x000176e0
        /*0fc8*/ 	.word	0x00000005
        /*0fcc*/ 	.word	0x00022820
        /*0fd0*/ 	.short	0x010a
        /*0fd2*/ 	.byte	0x3f
	.zero		1


	//   ....[77]....
        /*0fd4*/ 	.word	0x00017730
        /*0fd8*/ 	.word	0x00000004
        /*0fdc*/ 	.word	0x000228a0
        /*0fe0*/ 	.short	0x010a
        /*0fe2*/ 	.byte	0x3f
	.zero		1


	//   ....[78]....
        /*0fe4*/ 	.word	0x00017780
        /*0fe8*/ 	.word	0x00000004
        /*0fec*/ 	.word	0x000228c0
        /*0ff0*/ 	.short	0x010a
        /*0ff2*/ 	.byte	0x3f
	.zero		1


	//   ....[79]....
        /*0ff4*/ 	.word	0x000177d0
        /*0ff8*/ 	.word	0x00000005
        /*0ffc*/ 	.word	0x000228a0
        /*1000*/ 	.short	0x010a
        /*1002*/ 	.byte	0x3f
	.zero		1


	//   ....[80]....
        /*1004*/ 	.word	0x00017820
        /*1008*/ 	.word	0x00000005
        /*100c*/ 	.word	0x000228c0
        /*1010*/ 	.short	0x010a
        /*1012*/ 	.byte	0x3f
	.zero		1


	//   ....[81]....
        /*1014*/ 	.word	0x000179c0
        /*1018*/ 	.word	0x00000000
        /*101c*/ 	.word	0x00022840
        /*1020*/ 	.short	0x010a
        /*1022*/ 	.byte	0x3f
	.zero		1


	//   ....[82]....
        /*1024*/ 	.word	0x00018480
        /*1028*/ 	.word	0x00000002
        /*102c*/ 	.word	0x00022820
        /*1030*/ 	.short	0x010a
        /*1032*/ 	.byte	0x3f
	.zero		1


	//   ....[83]....
        /*1034*/ 	.word	0x000184d0
        /*1038*/ 	.word	0x00000002
        /*103c*/ 	.word	0x00022860
        /*1040*/ 	.short	0x010a
        /*1042*/ 	.byte	0x3f
	.zero		1


	//   ....[84]....
        /*1044*/ 	.word	0x00018520
        /*1048*/ 	.word	0x00000002
        /*104c*/ 	.word	0x00022840
        /*1050*/ 	.short	0x010a
        /*1052*/ 	.byte	0x3f
	.zero		1


	//   ....[85]....
        /*1054*/ 	.word	0x00018570
        /*1058*/ 	.word	0x00000002
        /*105c*/ 	.word	0x00022860
        /*1060*/ 	.short	0x010a
        /*1062*/ 	.byte	0x3f
	.zero		1


	//   ....[86]....
        /*1064*/ 	.word	0x000185c0
        /*1068*/ 	.word	0x00000003
        /*106c*/ 	.word	0x00022840
        /*1070*/ 	.short	0x010a
        /*1072*/ 	.byte	0x3f
	.zero		1


	//   ....[87]....
        /*1074*/ 	.word	0x00018610
        /*1078*/ 	.word	0x00000003
        /*107c*/ 	.word	0x00022860
        /*1080*/ 	.short	0x010a
        /*1082*/ 	.byte	0x3f
	.zero		1


	//   ....[88]....
        /*1084*/ 	.word	0x00018660
        /*1088*/ 	.word	0x00000003
        /*108c*/ 	.word	0x00022840
        /*1090*/ 	.short	0x010a
        /*1092*/ 	.byte	0x3f
	.zero		1


	//   ....[89]....
        /*1094*/ 	.word	0x000186b0
        /*1098*/ 	.word	0x00000003
        /*109c*/ 	.word	0x00022860
        /*10a0*/ 	.short	0x010a
        /*10a2*/ 	.byte	0x3f
	.zero		1


	//   ....[90]....
        /*10a4*/ 	.word	0x00019100
        /*10a8*/ 	.word	0x00000000
        /*10ac*/ 	.word	0x00022820
        /*10b0*/ 	.short	0x010a
        /*10b2*/ 	.byte	0x3f
	.zero		1


	//   ....[91]....
        /*10b4*/ 	.word	0x000192a0
        /*10b8*/ 	.word	0x00000006
        /*10bc*/ 	.word	0x00000000
        /*10c0*/ 	.short	0x010a
        /*10c2*/ 	.byte	0x3f
	.zero		1


	//   ....[92]....
        /*10c4*/ 	.word	0x000192f0
        /*10c8*/ 	.word	0x00000007
        /*10cc*/ 	.word	0x00000000
        /*10d0*/ 	.short	0x010a
        /*10d2*/ 	.byte	0x3f
	.zero		1


	//   ....[93]....
        /*10d4*/ 	.word	0x00019340
        /*10d8*/ 	.word	0x00000004
        /*10dc*/ 	.word	0x00000000
        /*10e0*/ 	.short	0x010a
        /*10e2*/ 	.byte	0x3f
	.zero		1


	//----- nvinfo : EIATTR_NUM_MBARRIERS
	.align		4
.L_1243:
        /*10e4*/ 	.byte	0x03, 0x38
        /*10e6*/ 	.short	0x0016


	//----- nvinfo : EIATTR_EXIT_INSTR_OFFSETS
	.align		4
        /*10e8*/ 	.byte	0x04, 0x1c
        /*10ea*/ 	.short	(.L_1245 - .L_1244)


	//   ....[0]....
.L_1244:
        /*10ec*/ 	.word	0x00016a00


	//----- nvinfo : EIATTR_MAX_THREADS
	.align		4
.L_1245:
        /*10f0*/ 	.byte	0x04, 0x05
        /*10f2*/ 	.short	(.L_1247 - .L_1246)
.L_1246:
        /*10f4*/ 	.word	0x00000180
        /*10f8*/ 	.word	0x00000001
        /*10fc*/ 	.word	0x00000001


	//----- nvinfo : EIATTR_CRS_STACK_SIZE
	.align		4
.L_1247:
        /*1100*/ 	.byte	0x04, 0x1e
        /*1102*/ 	.short	(.L_1249 - .L_1248)
.L_1248:
        /*1104*/ 	.word	0x00000000


	//----- nvinfo : EIATTR_CBANK_PARAM_SIZE
	.align		4
.L_1249:
        /*1108*/ 	.byte	0x03, 0x19
        /*110a*/ 	.short	0x0af0


	//----- nvinfo : EIATTR_PARAM_CBANK
	.align		4
        /*110c*/ 	.byte	0x04, 0x0a
        /*110e*/ 	.short	(.L_1251 - .L_1250)
	.align		4
.L_1250:
        /*1110*/ 	.word	index@(.nv.constant0._ZN7cutlass13device_kernelIN5flash11enable_sm90INS1_16FlashAttnFwdSm90INS1_25CollectiveMainloopFwdSm90ILi2EN4cute5tupleIJNS5_1CILi1EEES8_S8_EEENS6_IJNS7_ILi128EEENS7_ILi96EEENS7_ILi64EEEEEELi256ENS_10bfloat16_tEfNS_4arch4Sm90ELb0ELb0ELb0ELb1ELb0ELb1ELb0ELb1ELb0ELb1ELb0ELb0EEENS1_21CollectiveEpilogueFwdINS6_IJSA_NS7_ILi256EEESB_EEES9_SE_SG_Li256ELb1ELb1ELb0ELb0EEENS1_36VarlenDynamicPersistentTileSchedulerILi128ELi96ELi256ELi128ELb0ELb1ELb1ELb0ELb1ELb1EEEEEEEEEvNT_6ParamsE)
        /*1114*/ 	.short	0x0210
        /*1116*/ 	.short	0x0af0


	//----- nvinfo : EIATTR_SW_WAR
	.align		4
.L_1251:
        /*1118*/ 	.byte	0x04, 0x36
        /*111a*/ 	.short	(.L_1253 - .L_1252)
.L_1252:
        /*111c*/ 	.word	0x00000008
.L_1253:


//--------------------- .nv.info._ZN7cutlass13device_kernelIN5flash11enable_sm90INS1_16FlashAttnFwdSm90INS1_25CollectiveMainloopFwdSm90ILi2EN4cute5tupleIJNS5_1CILi1EEES8_S8_EEENS6_IJNS7_ILi128EEENS7_ILi96EEENS7_ILi64EEEEEELi256ENS_10bfloat16_tEfNS_4arch4Sm90ELb0ELb0ELb0ELb1ELb0ELb0ELb1ELb1ELb0ELb1ELb0ELb0EEENS1_21CollectiveEpilogueFwdINS6_IJSA_NS7_ILi256EEESB_EEES9_SE_SG_Li256ELb1ELb1ELb0ELb0EEENS1_36VarlenDynamicPersistentTileSchedulerILi128ELi96ELi256ELi128ELb0ELb1ELb1ELb0ELb1ELb1EEEEEEEEEvNT_6ParamsE --------------------------
	.section	.nv.info._ZN7cutlass13device_kernelIN5flash11enable_sm90INS1_16FlashAttnFwdSm90INS1_25CollectiveMainloopFwdSm90ILi2EN4cute5tupleIJNS5_1CILi1EEES8_S8_EEENS6_IJNS7_ILi128EEENS7_ILi96EEENS7_ILi64EEEEEELi256ENS_10bfloat16_tEfNS_4arch4Sm90ELb0ELb0ELb0ELb1ELb0ELb0ELb1ELb1ELb0ELb1ELb0ELb0EEENS1_21CollectiveEpilogueFwdINS6_IJSA_NS7_ILi256EEESB_EEES9_SE_SG_Li256ELb1ELb1ELb0ELb0EEENS1_36VarlenDynamicPersistentTileSchedulerILi128ELi96ELi256ELi128ELb0ELb1ELb1ELb0ELb1ELb1EEEEEEEEEvNT_6ParamsE,"",@"SHT_CUDA_INFO"
	.sectionflags	@""
	.align	4


	//----- nvinfo : EIATTR_CUDA_API_VERSION
	.align		4
        /*0000*/ 	.byte	0x04, 0x37
        /*0002*/ 	.short	(.L_1255 - .L_1254)
.L_1254:
        /*0004*/ 	.word	0x00000082


	//----- nvinfo : EIATTR_KPARAM_INFO
	.align		4
.L_1255:
        /*0008*/ 	.byte	0x04, 0x17
        /*000a*/ 	.short	(.L_1257 - .L_1256)
.L_1256:
        /*000c*/ 	.word	0x00000000
        /*0010*/ 	.short	0x0000
        /*0012*/ 	.short	0x0070
        /*0014*/ 	.byte	0x00, 0xf0, 0x01, 0x2e


	//----- nvinfo : EIATTR_SPARSE_MMA_MASK
	.align		4
.L_1257:
        /*0018*/ 	.byte	0x03, 0x50
        /*001a*/ 	.short	0x0000


	//----- nvinfo : EIATTR_MAXREG_COUNT
	.align		4
        /*001c*/ 	.byte	0x03, 0x1b
        /*001e*/ 	.short	0x00a8


	//----- nvinfo : EIATTR_NUM_BARRIERS
	.align		4
        /*0020*/ 	.byte	0x02, 0x4c
        /*0022*/ 	.byte	0x10
	.zero		1


	//----- nvinfo : EIATTR_EXTERNS
	.align		4
        /*0024*/ 	.byte	0x04, 0x0f
        /*0026*/ 	.short	(.L_1259 - .L_1258)


	//   ....[0]....
	.align		4
.L_1258:
        /*0028*/ 	.word	index@(__assertfail)


	//----- nvinfo : EIATTR_ANNOTATIONS
	.align		4
.L_1259:
        /*002c*/ 	.byte	0x04, 0x55
        /*002e*/ 	.short	(.L_1261 - .L_1260)


	//   ....[0]....
.L_1260:
        /* <DEDUP_REMOVED lines=99> */


	//----- nvinfo : EIATTR_MERCURY_ISA_VERSION
	.align		4
.L_1261:
        /*0650*/ 	.byte	0x03, 0x5f
        /*0652*/ 	.short	0x0101


	//----- nvinfo : EIATTR_UNUSED_LOAD_BYTE_OFFSET
	.align		4
        /*0654*/ 	.byte	0x04, 0x44
        /*0656*/ 	.short	(.L_1263 - .L_1262)


	//   ....[0]....
.L_1262:
        /*0658*/ 	.word	0x00000a80
        /*065c*/ 	.word	0x0000fff0


	//   ....[1]....
        /*0660*/ 	.word	0x00006a40
        /*0664*/ 	.word	0x0000fff0


	//----- nvinfo : EIATTR_INT_WARP_WIDE_INSTR_OFFSETS
	.align		4
.L_1263:
        /*0668*/ 	.byte	0x04, 0x31
        /*066a*/ 	.short	(.L_1265 - .L_1264)


	//   ....[0]....
.L_1264:
        /*066c*/ 	.word	0x00000130


	//   ....[1]....
        /*0670*/ 	.word	0x00000170


	//   ....[2]....
        /*0674*/ 	.word	0x000001e0


	//   ....[3]....
        /*0678*/ 	.word	0x000001f0


	//   ....[4]....
        /*067c*/ 	.word	0x0000a980


	//   ....[5]....
        /*0680*/ 	.word	0x0000aa10


	//   ....[6]....
        /*0684*/ 	.word	0x0000f620


	//   ....[7]....
        /*0688*/ 	.word	0x0000f6b0


	//----- nvinfo : EIATTR_COOP_GROUP_MASK_REGIDS
	.align		4
.L_1265:
        /*068c*/ 	.byte	0x04, 0x29
        /*068e*/ 	.short	(.L_1267 - .L_1266)


	//   ....[0]....
.L_1266:
        /*0690*/ 	.word	0xffffffff


	//   ....[1]....
        /*0694*/ 	.word	0xffffffff


	//   ....[2]....
        /*0698*/ 	.word	0xffffffff


	//   ....[3]....
        /*069c*/ 	.word	0xffffffff


	//   ....[4]....
        /*06a0*/ 	.word	0xffffffff


	//   ....[5]....
        /*06a4*/ 	.word	0xffffffff


	//   ....[6]....
        /*06a8*/ 	.word	0xffffffff


	//   ....[7]....
        /*06ac*/ 	.word	0xffffffff


	//   ....[8]....
        /*06b0*/ 	.word	0xffffffff


	//   ....[9]....
        /*06b4*/ 	.word	0xffffffff


	//   ....[10]....
        /*06b8*/ 	.word	0xffffffff


	//   ....[11]....
        /*06bc*/ 	.word	0xffffffff


	//   ....[12]....
        /*06c0*/ 	.word	0xffffffff


	//   ....[13]....
        /*06c4*/ 	.word	0xffffffff


	//   ....[14]....
        /*06c8*/ 	.word	0xffffffff


	//   ....[15]....
        /*06cc*/ 	.word	0xffffffff


	//   ....[16]....
        /*06d0*/ 	.word	0xffffffff


	//   ....[17]....
        /*06d4*/ 	.word	0xffffffff


	//   ....[18]....
        /*06d8*/ 	.word	0xffffffff


	//   ....[19]....
        /*06dc*/ 	.word	0xffffffff


	//   ....[20]....
        /*06e0*/ 	.word	0xffffffff


	//   ....[21]....
        /*06e4*/ 	.word	0xffffffff


	//   ....[22]....
        /*06e8*/ 	.word	0xffffffff


	//   ....[23]....
        /*06ec*/ 	.word	0xffffffff


	//   ....[24]....
        /*06f0*/ 	.word	0xffffffff


	//   ....[25]....
        /*06f4*/ 	.word	0xffffffff


	//   ....[26]....
        /*06f8*/ 	.word	0xffffffff


	//   ....[27]....
        /*06fc*/ 	.word	0xffffffff


	//   ....[28]....
        /*0700*/ 	.word	0xffffffff


	//   ....[29]....
        /*0704*/ 	.word	0xffffffff


	//   ....[30]....
        /*0708*/ 	.word	0xffffffff


	//   ....[31]....
        /*070c*/ 	.word	0xffffffff


	//   ....[32]....
        /*0710*/ 	.word	0xffffffff


	//   ....[33]....
        /*0714*/ 	.word	0xffffffff


	//   ....[34]....
        /*0718*/ 	.word	0xffffffff


	//   ....[35]....
        /*071c*/ 	.word	0xffffffff


	//   ....[36]....
        /*0720*/ 	.word	0xffffffff


	//   ....[37]....
        /*0724*/ 	.word	0xffffffff


	//   ....[38]....
        /*0728*/ 	.word	0xffffffff


	//   ....[39]....
        /*072c*/ 	.word	0xffffffff


	//   ....[40]....
        /*0730*/ 	.word	0xffffffff


	//   ....[41]....
        /*0734*/ 	.word	0xffffffff


	//   ....[42]....
        /*0738*/ 	.word	0xffffffff


	//   ....[43]....
        /*073c*/ 	.word	0xffffffff


	//   ....[44]....
        /*0740*/ 	.word	0xffffffff


	//   ....[45]....
        /*0744*/ 	.word	0xffffffff


	//   ....[46]....
        /*0748*/ 	.word	0xffffffff


	//   ....[47]....
        /*074c*/ 	.word	0xffffffff


	//   ....[48]....
        /*0750*/ 	.word	0xffffffff


	//   ....[49]....
        /*0754*/ 	.word	0xffffffff


	//   ....[50]....
        /*0758*/ 	.word	0xffffffff


	//   ....[51]....
        /*075c*/ 	.word	0xffffffff


	//   ....[52]....
        /*0760*/ 	.word	0xffffffff


	//   ....[53]....
        /*0764*/ 	.word	0xffffffff


	//   ....[54]....
        /*0768*/ 	.word	0xffffffff


	//   ....[55]....
        /*076c*/ 	.word	0xffffffff


	//   ....[56]....
        /*0770*/ 	.word	0xffffffff


	//   ....[57]....
        /*0774*/ 	.word	0xffffffff


	//   ....[58]....
        /*0778*/ 	.word	0xffffffff


	//   ....[59]....
        /*077c*/ 	.word	0xffffffff


	//   ....[60]....
        /*0780*/ 	.word	0xffffffff


	//   ....[61]....
        /*0784*/ 	.word	0xffffffff


	//   ....[62]....
        /*0788*/ 	.word	0xffffffff


	//   ....[63]....
        /*078c*/ 	.word	0xffffffff


	//   ....[64]....
        /*0790*/ 	.word	0xffffffff


	//   ....[65]....
        /*0794*/ 	.word	0xffffffff


	//   ....[66]....
        /*0798*/ 	.word	0xffffffff


	//   ....[67]....
        /*079c*/ 	.word	0xffffffff


	//   ....[68]....
        /*07a0*/ 	.word	0xffffffff


	//   ....[69]....
        /*07a4*/ 	.word	0xffffffff


	//   ....[70]....
        /*07a8*/ 	.word	0xffffffff


	//   ....[71]....
        /*07ac*/ 	.word	0xffffffff


	//   ....[72]....
        /*07b0*/ 	.word	0xffffffff


	//   ....[73]....
        /*07b4*/ 	.word	0xffffffff


	//   ....[74]....
        /*07b8*/ 	.word	0xffffffff


	//   ....[75]....
        /*07bc*/ 	.word	0xffffffff


	//   ....[76]....
        /*07c0*/ 	.word	0xffffffff


	//   ....[77]....
        /*07c4*/ 	.word	0xffffffff


	//   ....[78]....
        /*07c8*/ 	.word	0xffffffff


	//   ....[79]....
        /*07cc*/ 	.word	0xffffffff


	//   ....[80]....
        /*07d0*/ 	.word	0xffffffff


	//   ....[81]....
        /*07d4*/ 	.word	0xffffffff


	//   ....[82]....
        /*07d8*/ 	.word	0xffffffff


	//   ....[83]....
        /*07dc*/ 	.word	0xffffffff


	//   ....[84]....
        /*07e0*/ 	.word	0xffffffff


	//   ....[85]....
        /*07e4*/ 	.word	0xffffffff


	//   ....[86]....
        /*07e8*/ 	.word	0xffffffff


	//   ....[87]....
        /*07ec*/ 	.word	0xffffffff


	//   ....[88]....
        /*07f0*/ 	.word	0xffffffff


	//   ....[89]....
        /*07f4*/ 	.word	0xffffffff


	//   ....[90]....
        /*07f8*/ 	.word	0xffffffff


	//   ....[91]....
        /*07fc*/ 	.word	0xffffffff


	//   ....[92]....
        /*0800*/ 	.word	0xffffffff


	//   ....[93]....
        /*0804*/ 	.word	0xffffffff


	//   ....[94]....
        /*0808*/ 	.word	0xffffffff


	//   ....[95]....
        /*080c*/ 	.word	0xffffffff


	//   ....[96]....
        /*0810*/ 	.word	0xffffffff


	//   ....[97]....
        /*0814*/ 	.word	0xffffffff


	//   ....[98]....
        /*0818*/ 	.word	0xffffffff


	//   ....[99]....
        /*081c*/ 	.word	0xffffffff


	//   ....[100]....
        /*0820*/ 	.word	0xffffffff


	//   ....[101]....
        /*0824*/ 	.word	0xffffffff


	//   ....[102]....
        /*0828*/ 	.word	0xffffffff


	//   ....[103]....
        /*082c*/ 	.word	0xffffffff


	//   ....[104]....
        /*0830*/ 	.word	0xffffffff


	//   ....[105]....
        /*0834*/ 	.word	0xffffffff


	//   ....[106]....
        /*0838*/ 	.word	0xffffffff


	//   ....[107]....
        /*083c*/ 	.word	0x0500000f


	//   ....[108]....
        /*0840*/ 	.word	0x0500000f


	//   ....[109]....
        /*0844*/ 	.word	0x0500000f


	//   ....[110]....
        /*0848*/ 	.word	0x0500000f


	//   ....[111]....
        /*084c*/ 	.word	0x0500000f


	//   ....[112]....
        /*0850*/ 	.word	0x0500000f


	//   ....[113]....
        /*0854*/ 	.word	0x0500000f


	//   ....[114]....
        /*0858*/ 	.word	0x0500000f


	//   ....[115]....
        /*085c*/ 	.word	0x0500000f


	//   ....[116]....
        /*0860*/ 	.word	0x0500000f


	//   ....[117]....
        /*0864*/ 	.word	0x0500000f


	//   ....[118]....
        /*0868*/ 	.word	0x0500000f


	//   ....[119]....
        /*086c*/ 	.word	0x0500000f


	//   ....[120]....
        /*0870*/ 	.word	0x0500000f


	//   ....[121]....
        /*0874*/ 	.word	0x0500000f


	//   ....[122]....
        /*0878*/ 	.word	0x0500000f


	//   ....[123]....
        /*087c*/ 	.word	0x0500000f


	//   ....[124]....
        /*0880*/ 	.word	0x0500000f


	//   ....[125]....
        /*0884*/ 	.word	0x0500000f


	//   ....[126]....
        /*0888*/ 	.word	0x0500000f


	//   ....[127]....
        /*088c*/ 	.word	0x0500000f


	//   ....[128]....
        /*0890*/ 	.word	0x0500000f


	//   ....[129]....
        /*0894*/ 	.word	0x0500000f


	//   ....[130]....
        /*0898*/ 	.word	0x0500000f


	//   ....[131]....
        /*089c*/ 	.word	0x0500000f


	//   ....[132]....
        /*08a0*/ 	.word	0x0500000f


	//   ....[133]....
        /*08a4*/ 	.word	0x0500000f


	//   ....[134]....
        /*08a8*/ 	.word	0x0500000f


	//   ....[135]....
        /*08ac*/ 	.word	0x0500000f


	//   ....[136]....
        /*08b0*/ 	.word	0x0500000f


	//   ....[137]....
        /*08b4*/ 	.word	0x0500000f


	//   ....[138]....
        /*08b8*/ 	.word	0x0500000f


	//   ....[139]....
        /*08bc*/ 	.word	0x0500000f


	//   ....[140]....
        /*08c0*/ 	.word	0x0500000f


	//   ....[141]....
        /*08c4*/ 	.word	0x0500000f


	//   ....[142]....
        /*08c8*/ 	.word	0x0500000f


	//   ....[143]....
        /*08cc*/ 	.word	0x0500000f


	//   ....[144]....
        /*08d0*/ 	.word	0x0500000f


	//   ....[145]....
        /*08d4*/ 	.word	0x0500000f


	//   ....[146]....
        /*08d8*/ 	.word	0x0500000f


	//   ....[147]....
        /*08dc*/ 	.word	0x0500000f


	//   ....[148]....
        /*08e0*/ 	.word	0x0500000f


	//   ....[149]....
        /*08e4*/ 	.word	0x0500000f


	//   ....[150]....
        /*08e8*/ 	.word	0x0500000f


	//   ....[151]....
        /*08ec*/ 	.word	0x0500000f


	//   ....[152]....
        /*08f0*/ 	.word	0x0500000f


	//   ....[153]....
        /*08f4*/ 	.word	0x0500000f


	//   ....[154]....
        /*08f8*/ 	.word	0x0500000f


	//   ....[155]....
        /*08fc*/ 	.word	0x0500000f


	//   ....[156]....
        /*0900*/ 	.word	0x0500000f


	//   ....[157]....
        /*0904*/ 	.word	0x0500000f


	//----- nvinfo : EIATTR_COOP_GROUP_INSTR_OFFSETS
	.align		4
.L_1267:
        /*0908*/ 	.byte	0x04, 0x28
        /*090a*/ 	.short	(.L_1269 - .L_1268)


	//   ....[0]....
.L_1268:
        /*090c*/ 	.word	0x00000070


	//   ....[1]....
        /*0910*/ 	.word	0x00000140


	//   ....[2]....
        /*0914*/ 	.word	0x00000190


	//   ....[3]....
        /*0918*/ 	.word	0x000003e0


	//   ....[4]....
        /*091c*/ 	.word	0x00000540


	//   ....[5]....
        /*0920*/ 	.word	0x00000660


	//   ....[6]....
        /*0924*/ 	.word	0x000007c0


	//   ....[7]....
        /*0928*/ 	.word	0x000016b0


	//   ....[8]....
        /*092c*/ 	.word	0x00002e80


	//   ....[9]....
        /*0930*/ 	.word	0x00002ef0


	//   ....[10]....
        /*0934*/ 	.word	0x00002f10


	//   ....[11]....
        /*0938*/ 	.word	0x00002f30


	//   ....[12]....
        /*093c*/ 	.word	0x00004910


	//   ....[13]....
        /*0940*/ 	.word	0x00004970


	//   ....[14]....
        /*0944*/ 	.word	0x00004990


	//   ....[15]....
        /*0948*/ 	.word	0x000049b0


	//   ....[16]....
        /*094c*/ 	.word	0x00005fa0


	//   ....[17]....
        /*0950*/ 	.word	0x00005fe0


	//   ....[18]....
        /*0954*/ 	.word	0x000060a0


	//   ....[19]....
        /*0958*/ 	.word	0x000060f0


	//   ....[20]....
        /*095c*/ 	.word	0x00007b90


	//   ....[21]....
        /*0960*/ 	.word	0x00007bc0


	//   ....[22]....
        /*0964*/ 	.word	0x00007c70


	//   ....[23]....
        /*0968*/ 	.word	0x00007ca0


	//   ....[24]....
        /*096c*/ 	.word	0x000084a0


	//   ....[25]....
        /*0970*/ 	.word	0x000084d0


	//   ....[26]....
        /*0974*/ 	.word	0x00008610


	//   ....[27]....
        /*0978*/ 	.word	0x00008630


	//   ....[28]....
        /*097c*/ 	.word	0x00008770


	//   ....[29]....
        /*0980*/ 	.word	0x00008790


	//   ....[30]....
        /*0984*/ 	.word	0x000088e0


	//   ....[31]....
        /*0988*/ 	.word	0x00008900


	//   ....[32]....
        /*098c*/ 	.word	0x000092e0


	//   ....[33]....
        /*0990*/ 	.word	0x00009310


	//   ....[34]....
        /*0994*/ 	.word	0x00009460


	//   ....[35]....
        /*0998*/ 	.word	0x00009480


	//   ....[36]....
        /*099c*/ 	.word	0x000095c0


	//   ....[37]....
        /*09a0*/ 	.word	0x000095e0


	//   ....[38]....
        /*09a4*/ 	.word	0x00009730


	//   ....[39]....
        /*09a8*/ 	.word	0x00009750


	//   ....[40]....
        /*09ac*/ 	.word	0x00009910


	//   ....[41]....
        /*09b0*/ 	.word	0x00009b00


	//   ....[42]....
        /*09b4*/ 	.word	0x00009b30


	//   ....[43]....
        /*09b8*/ 	.word	0x00009b60


	//   ....[44]....
        /*09bc*/ 	.word	0x00009b90


	//   ....[45]....
        /*09c0*/ 	.word	0x00009bc0


	//   ....[46]....
        /*09c4*/ 	.word	0x00009bf0


	//   ....[47]....
        /*09c8*/ 	.word	0x00009d60


	//   ....[48]....
        /*09cc*/ 	.word	0x00009d90


	//   ....[49]....
        /*09d0*/ 	.word	0x00009dc0


	//   ....[50]....
        /*09d4*/ 	.word	0x00009df0


	//   ....[51]....
        /*09d8*/ 	.word	0x00009e20


	//   ....[52]....
        /*09dc*/ 	.word	0x00009e50


	//   ....[53]....
        /*09e0*/ 	.word	0x00009ef0


	//   ....[54]....
        /*09e4*/ 	.word	0x00009f20


	//   ....[55]....
        /*09e8*/ 	.word	0x00009fb0


	//   ....[56]....
        /*09ec*/ 	.word	0x0000af90


	//   ....[57]....
        /*09f0*/ 	.word	0x0000bb20


	//   ....[58]....
        /*09f4*/ 	.word	0x0000bb40


	//   ....[59]....
        /*09f8*/ 	.word	0x0000bb70


	//   ....[60]....
        /*09fc*/ 	.word	0x0000bb90


	//   ....[61]....
        /*0a00*/ 	.word	0x0000bc40


	//   ....[62]....
        /*0a04*/ 	.word	0x0000bcd0


	//   ....[63]....
        /*0a08*/ 	.word	0x0000bd00


	//   ....[64]....
        /*0a0c*/ 	.word	0x0000bd80


	//   ....[65]....
        /*0a10*/ 	.word	0x0000bdb0


	//   ....[66]....
        /*0a14*/ 	.word	0x0000be30


	//   ....[67]....
        /*0a18*/ 	.word	0x0000be60


	//   ....[68]....
        /*0a1c*/ 	.word	0x0000bee0


	//   ....[69]....
        /*0a20*/ 	.word	0x0000bf10


	//   ....[70]....
        /*0a24*/ 	.word	0x0000bf70


	//   ....[71]....
        /*0a28*/ 	.word	0x0000bf80


	//   ....[72]....
        /*0a2c*/ 	.word	0x0000bff0


	//   ....[73]....
        /*0a30*/ 	.word	0x0000c6f0


	//   ....[74]....
        /*0a34*/ 	.word	0x0000c750


	//   ....[75]....
        /*0a38*/ 	.word	0x0000c800


	//   ....[76]....
        /*0a3c*/ 	.word	0x0000c810


	//   ....[77]....
        /*0a40*/ 	.word	0x0000c8a0


	//   ....[78]....
        /*0a44*/ 	.word	0x0000c8b0


	//   ....[79]....
        /*0a48*/ 	.word	0x0000c940


	//   ....[80]....
        /*0a4c*/ 	.word	0x0000c950


	//   ....[81]....
        /*0a50*/ 	.word	0x0000c9c0


	//   ....[82]....
        /*0a54*/ 	.word	0x0000c9d0


	//   ....[83]....
        /*0a58*/ 	.word	0x0000ca50


	//   ....[84]....
        /*0a5c*/ 	.word	0x0000ca60


	//   ....[85]....
        /*0a60*/ 	.word	0x0000cae0


	//   ....[86]....
        /*0a64*/ 	.word	0x0000caf0


	//   ....[87]....
        /*0a68*/ 	.word	0x0000cb70


	//   ....[88]....
        /*0a6c*/ 	.word	0x0000cb80


	//   ....[89]....
        /*0a70*/ 	.word	0x0000f8b0


	//   ....[90]....
        /*0a74*/ 	.word	0x0000f8e0


	//   ....[91]....
        /*0a78*/ 	.word	0x0000f920


	//   ....[92]....
        /*0a7c*/ 	.word	0x0000f950


	//   ....[93]....
        /*0a80*/ 	.word	0x0000f980


	//   ....[94]....
        /*0a84*/ 	.word	0x0000f9b0


	//   ....[95]....
        /*0a88*/ 	.word	0x0000f9e0


	//   ....[96]....
        /*0a8c*/ 	.word	0x0000fa10


	//   ....[97]....
        /*0a90*/ 	.word	0x0000fb90


	//   ....[98]....
        /*0a94*/ 	.word	0x0000fbc0


	//   ....[99]....
        /*0a98*/ 	.word	0x0000fbf0


	//   ....[100]....
        /*0a9c*/ 	.word	0x0000fc20


	//   ....[101]....
        /*0aa0*/ 	.word	0x0000fc50


	//   ....[102]....
        /*0aa4*/ 	.word	0x0000fc80


	//   ....[103]....
        /*0aa8*/ 	.word	0x0000fd40


	//   ....[104]....
        /*0aac*/ 	.word	0x0000fd60


	//   ....[105]....
        /*0ab0*/ 	.word	0x0000fdd0


	//   ....[106]....
        /*0ab4*/ 	.word	0x00010260


	//   ....[107]....
        /*0ab8*/ 	.word	0x000107c0


	//   ....[108]....
        /*0abc*/ 	.word	0x00010940


	//   ....[109]....
        /*0ac0*/ 	.word	0x000109b0


	//   ....[110]....
        /*0ac4*/ 	.word	0x00010a10


	//   ....[111]....
        /*0ac8*/ 	.word	0x00010a70


	//   ....[112]....
        /*0acc*/ 	.word	0x00010b40


	//   ....[113]....
        /*0ad0*/ 	.word	0x00010c00


	//   ....[114]....
        /*0ad4*/ 	.word	0x00010d10


	//   ....[115]....
        /*0ad8*/ 	.word	0x00010db0


	//   ....[116]....
        /*0adc*/ 	.word	0x00010e80


	//   ....[117]....
        /*0ae0*/ 	.word	0x00010f20


	//   ....[118]....
        /*0ae4*/ 	.word	0x00010ff0


	//   ....[119]....
        /*0ae8*/ 	.word	0x00011090


	//   ....[120]....
        /*0aec*/ 	.word	0x00011160


	//   ....[121]....
        /*0af0*/ 	.word	0x00011200


	//   ....[122]....
        /*0af4*/ 	.word	0x000112b0


	//   ....[123]....
        /*0af8*/ 	.word	0x00011390


	//   ....[124]....
        /*0afc*/ 	.word	0x000115e0


	//   ....[125]....
        /*0b00*/ 	.word	0x000116b0


	//   ....[126]....
        /*0b04*/ 	.word	0x00011790


	//   ....[127]....
        /*0b08*/ 	.word	0x00011800


	//   ....[128]....
        /*0b0c*/ 	.word	0x00011910


	//   ....[129]....
        /*0b10*/ 	.word	0x000119d0


	//   ....[130]....
        /*0b14*/ 	.word	0x00011a90


	//   ....[131]....
        /*0b18*/ 	.word	0x00011b50


	//   ....[132]....
        /*0b1c*/ 	.word	0x00011c10


	//   ....[133]....
        /*0b20*/ 	.word	0x00011cd0


	//   ....[134]....
        /*0b24*/ 	.word	0x00011d90


	//   ....[135]....
        /*0b28*/ 	.word	0x00011e40


	//   ....[136]....
        /*0b2c*/ 	.word	0x00011f40


	//   ....[137]....
        /*0b30*/ 	.word	0x00011f90


	//   ....[138]....
        /*0b34*/ 	.word	0x00011ff0


	//   ....[139]....
        /*0b38*/ 	.word	0x000120d0


	//   ....[140]....
        /*0b3c*/ 	.word	0x00012400


	//   ....[141]....
        /*0b40*/ 	.word	0x000124a0


	//   ....[142]....
        /*0b44*/ 	.word	0x000125c0


	//   ....[143]....
        /*0b48*/ 	.word	0x00012640


	//   ....[144]....
        /*0b4c*/ 	.word	0x000126c0


	//   ....[145]....
        /*0b50*/ 	.word	0x00012740


	//   ....[146]....
        /*0b54*/ 	.word	0x000127c0


	//   ....[147]....
        /*0b58*/ 	.word	0x00012850


	//   ....[148]....
        /*0b5c*/ 	.word	0x000128f0


	//   ....[149]....
        /*0b60*/ 	.word	0x000129a0


	//   ....[150]....
        /*0b64*/ 	.word	0x00012a20


	//   ....[151]....
        /*0b68*/ 	.word	0x00012aa0


	//   ....[152]....
        /*0b6c*/ 	.word	0x00012b20


	//   ....[153]....
        /*0b70*/ 	.word	0x00012bb0


	//   ....[154]....
        /*0b74*/ 	.word	0x00012c30


	//   ....[155]....
        /*0b78*/ 	.word	0x00012cd0


	//   ....[156]....
        /*0b7c*/ 	.word	0x00012d60


	//   ....[157]....
        /*0b80*/ 	.word	0x00012e90


	//----- nvinfo : EIATTR_REG_RECONFIG
	.align		4
.L_1269:
        /*0b84*/ 	.byte	0x01, 0x54
	.zero		2


	//----- nvinfo : EIATTR_SYSCALL_OFFSETS
	.align		4
        /*0b88*/ 	.byte	0x04, 0x46
        /*0b8a*/ 	.short	(.L_1271 - .L_1270)


	//   ....[0]....
.L_1270:
        /*0b8c*/ 	.word	0x00001820


	//   ....[1]....
        /*0b90*/ 	.word	0x0000ab80


	//   ....[2]....
        /*0b94*/ 	.word	0x0000ace0


	//   ....[3]....
        /*0b98*/ 	.word	0x0000ade0


	//   ....[4]....
        /*0b9c*/ 	.word	0x0000b6f0


	//   ....[5]....
        /*0ba0*/ 	.word	0x0000c310


	//----- nvinfo : EIATTR_MBARRIER_INSTR_OFFSETS
	.align		4
.L_1271:
        /*0ba4*/ 	.byte	0x04, 0x39
        /*0ba6*/ 	.short	(.L_1273 - .L_1272)


	//   ....[0]....
.L_1272:
        /*0ba8*/ 	.word	0x00000280
        /*0bac*/ 	.word	0x000000ff
        /*0bb0*/ 	.word	0x00032400
        /*0bb4*/ 	.short	0x0100
        /*0bb6*/ 	.byte	0x08
	.zero		1


	//   ....[1]....
        /*0bb8*/ 	.word	0x00000290
        /*0bbc*/ 	.word	0x000000ff
        /*0bc0*/ 	.word	0x00032410
        /*0bc4*/ 	.short	0x0100
        /*0bc6*/ 	.byte	0x08
	.zero		1


	//   ....[2]....
        /*0bc8*/ 	.word	0x000002a0
        /*0bcc*/ 	.word	0x000000ff
        /*0bd0*/ 	.word	0x00032420
        /*0bd4*/ 	.short	0x0100
        /*0bd6*/ 	.byte	0x08
	.zero		1


	//   ....[3]....
        /*0bd8*/ 	.word	0x00000390
        /*0bdc*/ 	.word	0x000000ff
        /*0be0*/ 	.word	0x00032430
        /*0be4*/ 	.short	0x0100
        /*0be6*/ 	.byte	0x08
	.zero		1


	//   ....[4]....
        /*0be8*/ 	.word	0x000003a0
        /*0bec*/ 	.word	0x000000ff
        /*0bf0*/ 	.word	0x00032440
        /*0bf4*/ 	.short	0x0100
        /*0bf6*/ 	.byte	0x08
	.zero		1


	//   ....[5]....
        /*0bf8*/ 	.word	0x000003b0
        /*0bfc*/ 	.word	0x000000ff
        /*0c00*/ 	.word	0x00032438
        /*0c04*/ 	.short	0x0100
        /*0c06*/ 	.byte	0x08
	.zero		1


	//   ....[6]....
        /*0c08*/ 	.word	0x000003c0
        /*0c0c*/ 	.word	0x000000ff
        /*0c10*/ 	.word	0x00032448
        /*0c14*/ 	.short	0x0100
        /*0c16*/ 	.byte	0x08
	.zero		1


	//   ....[7]....
        /*0c18*/ 	.word	0x000004f0
        /*0c1c*/ 	.word	0x000000ff
        /*0c20*/ 	.word	0x00032450
        /*0c24*/ 	.short	0x0100
        /*0c26*/ 	.byte	0x08
	.zero		1


	//   ....[8]....
        /*0c28*/ 	.word	0x00000500
        /*0c2c*/ 	.word	0x000000ff
        /*0c30*/ 	.word	0x00032460
        /*0c34*/ 	.short	0x0100
        /*0c36*/ 	.byte	0x08
	.zero		1


	//   ....[9]....
        /*0c38*/ 	.word	0x00000510
        /*0c3c*/ 	.word	0x000000ff
        /*0c40*/ 	.word	0x00032458
        /*0c44*/ 	.short	0x0100
        /*0c46*/ 	.byte	0x08
	.zero		1


	//   ....[10]....
        /*0c48*/ 	.word	0x00000520
        /*0c4c*/ 	.word	0x000000ff
        /*0c50*/ 	.word	0x00032468
        /*0c54*/ 	.short	0x0100
        /*0c56*/ 	.byte	0x08
	.zero		1


	//   ....[11]....
        /*0c58*/ 	.word	0x00000610
        /*0c5c*/ 	.word	0x000000ff
        /*0c60*/ 	.word	0x00032470
        /*0c64*/ 	.short	0x0100
        /*0c66*/ 	.byte	0x06
	.zero		1


	//   ....[12]....
        /*0c68*/ 	.word	0x00000620
        /*0c6c*/ 	.word	0x000000ff
        /*0c70*/ 	.word	0x00032480
        /*0c74*/ 	.short	0x0100
        /*0c76*/ 	.byte	0x06
	.zero		1


	//   ....[13]....
        /*0c78*/ 	.word	0x00000630
        /*0c7c*/ 	.word	0x000000ff
        /*0c80*/ 	.word	0x00032478
        /*0c84*/ 	.short	0x0100
        /*0c86*/ 	.byte	0x06
	.zero		1


	//   ....[14]....
        /*0c88*/ 	.word	0x00000640
        /*0c8c*/ 	.word	0x000000ff
        /*0c90*/ 	.word	0x00032488
        /*0c94*/ 	.short	0x0100
        /*0c96*/ 	.byte	0x06
	.zero		1


	//   ....[15]....
        /*0c98*/ 	.word	0x00000770
        /*0c9c*/ 	.word	0x000000ff
        /*0ca0*/ 	.word	0x00032490
        /*0ca4*/ 	.short	0x0100
        /*0ca6*/ 	.byte	0x08
	.zero		1


	//   ....[16]....
        /*0ca8*/ 	.word	0x00000780
        /*0cac*/ 	.word	0x000000ff
        /*0cb0*/ 	.word	0x000324a0
        /*0cb4*/ 	.short	0x0100
        /*0cb6*/ 	.byte	0x08
	.zero		1


	//   ....[17]....
        /*0cb8*/ 	.word	0x00000790
        /*0cbc*/ 	.word	0x000000ff
        /*0cc0*/ 	.word	0x00032498
        /*0cc4*/ 	.short	0x0100
        /*0cc6*/ 	.byte	0x08
	.zero		1


	//   ....[18]....
        /*0cc8*/ 	.word	0x000007a0
        /*0ccc*/ 	.word	0x000000ff
        /*0cd0*/ 	.word	0x000324a8
        /*0cd4*/ 	.short	0x0100
        /*0cd6*/ 	.byte	0x08
	.zero		1


	//   ....[19]....
        /*0cd8*/ 	.word	0x000008d0
        /*0cdc*/ 	.word	0x000000ff
        /*0ce0*/ 	.word	0x000324b0
        /*0ce4*/ 	.short	0x0100
        /*0ce6*/ 	.byte	0x08
	.zero		1


	//   ....[20]....
        /*0ce8*/ 	.word	0x000008e0
        /*0cec*/ 	.word	0x000000ff
        /*0cf0*/ 	.word	0x000324c0
        /*0cf4*/ 	.short	0x0100
        /*0cf6*/ 	.byte	0x08
	.zero		1


	//   ....[21]....
        /*0cf8*/ 	.word	0x000008f0
        /*0cfc*/ 	.word	0x000000ff
        /*0d00*/ 	.word	0x000324b8
        /*0d04*/ 	.short	0x0100
        /*0d06*/ 	.byte	0x08
	.zero		1


	//   ....[22]....
        /*0d08*/ 	.word	0x00000900
        /*0d0c*/ 	.word	0x000000ff
        /*0d10*/ 	.word	0x000324c8
        /*0d14*/ 	.short	0x0100
        /*0d16*/ 	.byte	0x08
	.zero		1


	//   ....[23]....
        /*0d18*/ 	.word	0x000018e0
        /*0d1c*/ 	.word	0x00000005
        /*0d20*/ 	.word	0x00032400
        /*0d24*/ 	.short	0x010a
        /*0d26*/ 	.byte	0x3f
	.zero		1


	//   ....[24]....
        /*0d28*/ 	.word	0x000019c0
        /*0d2c*/ 	.word	0x00000003
        /*0d30*/ 	.word	0x00032430
        /*0d34*/ 	.short	0x010a
        /*0d36*/ 	.byte	0x3f
	.zero		1


	//   ....[25]....
        /*0d38*/ 	.word	0x00001a10
        /*0d3c*/ 	.word	0x00000003
        /*0d40*/ 	.word	0x00032430
        /*0d44*/ 	.short	0x010a
        /*0d46*/ 	.byte	0x3f
	.zero		1


	//   ....[26]....
        /*0d48*/ 	.word	0x00001d80
        /*0d4c*/ 	.word	0x00000005
        /*0d50*/ 	.word	0x00032410
        /*0d54*/ 	.short	0x010a
        /*0d56*/ 	.byte	0x3f
	.zero		1


	//   ....[27]....
        /*0d58*/ 	.word	0x00001dc0
        /*0d5c*/ 	.word	0x00000003
        /*0d60*/ 	.word	0x00032450
        /*0d64*/ 	.short	0x010a
        /*0d66*/ 	.byte	0x3f
	.zero		1


	//   ....[28]....
        /*0d68*/ 	.word	0x00001e00
        /*0d6c*/ 	.word	0x00000003
        /*0d70*/ 	.word	0x00032450
        /*0d74*/ 	.short	0x010a
        /*0d76*/ 	.byte	0x3f
	.zero		1


	//   ....[29]....
        /*0d78*/ 	.word	0x00003190
        /*0d7c*/ 	.word	0x00000018
        /*0d80*/ 	.word	0x00000000
        /*0d84*/ 	.short	0x0101
        /*0d86*/ 	.byte	0x3f
	.zero		1


	//   ....[30]....
        /*0d88*/ 	.word	0x00003c70
        /*0d8c*/ 	.word	0x00000003
        /*0d90*/ 	.word	0x00000000
        /*0d94*/ 	.short	0x0101
        /*0d96*/ 	.byte	0x3f
	.zero		1


	//   ....[31]....
        /*0d98*/ 	.word	0x00003dc0
        /*0d9c*/ 	.word	0x000000ff
        /*0da0*/ 	.word	0x00032430
        /*0da4*/ 	.short	0x010a
        /*0da6*/ 	.byte	0x04
	.zero		1


	//   ....[32]....
        /*0da8*/ 	.word	0x00003e00
        /*0dac*/ 	.word	0x000000ff
        /*0db0*/ 	.word	0x00032430
        /*0db4*/ 	.short	0x010a
        /*0db6*/ 	.byte	0x04
	.zero		1


	//   ....[33]....
        /*0db8*/ 	.word	0x00004010
        /*0dbc*/ 	.word	0x000000ff
        /*0dc0*/ 	.word	0x00032450
        /*0dc4*/ 	.short	0x010a
        /*0dc6*/ 	.byte	0x04
	.zero		1


	//   ....[34]....
        /*0dc8*/ 	.word	0x00004050
        /*0dcc*/ 	.word	0x000000ff
        /*0dd0*/ 	.word	0x00032450
        /*0dd4*/ 	.short	0x010a
        /*0dd6*/ 	.byte	0x04
	.zero		1


	//   ....[35]....
        /*0dd8*/ 	.word	0x00004c00
        /*0ddc*/ 	.word	0x00000098
        /*0de0*/ 	.word	0x00000000
        /*0de4*/ 	.short	0x0101
        /*0de6*/ 	.byte	0x3f
	.zero		1


	//   ....[36]....
        /*0de8*/ 	.word	0x00005e10
        /*0dec*/ 	.word	0x000000d6
        /*0df0*/ 	.word	0x00000000
        /*0df4*/ 	.short	0x0101
        /*0df6*/ 	.byte	0x3f
	.zero		1


	//   ....[37]....
        /*0df8*/ 	.word	0x000084c0
        /*0dfc*/ 	.word	0x00000000
        /*0e00*/ 	.word	0x00000000
        /*0e04*/ 	.short	0x0101
        /*0e06*/ 	.byte	0x3f
	.zero		1


	//   ....[38]....
        /*0e08*/ 	.word	0x0000b230
        /*0e0c*/ 	.word	0x00000000
        /*0e10*/ 	.word	0x00032440
        /*0e14*/ 	.short	0x010a
        /*0e16*/ 	.byte	0x3f
	.zero		1


	//   ....[39]....
        /*0e18*/ 	.word	0x0000c0b0
        /*0e1c*/ 	.word	0x00000008
        /*0e20*/ 	.word	0x00032400
        /*0e24*/ 	.short	0x0107
        /*0e26*/ 	.byte	0x3f
	.zero		1


	//   ....[40]....
        /*0e28*/ 	.word	0x0000c150
        /*0e2c*/ 	.word	0x00000002
        /*0e30*/ 	.word	0x00032400
        /*0e34*/ 	.short	0x0101
        /*0e36*/ 	.byte	0x3f
	.zero		1


	//   ....[41]....
        /*0e38*/ 	.word	0x0000cca0
        /*0e3c*/ 	.word	0x00000007
        /*0e40*/ 	.word	0x00032410
        /*0e44*/ 	.short	0x0107
        /*0e46*/ 	.byte	0x3f
	.zero		1


	//   ....[42]....
        /*0e48*/ 	.word	0x0000cda0
        /*0e4c*/ 	.word	0x00000002
        /*0e50*/ 	.word	0x00032410
        /*0e54*/ 	.short	0x0101
        /*0e56*/ 	.byte	0x3f
	.zero		1


	//   ....[43]....
        /*0e58*/ 	.word	0x0000cdc0
        /*0e5c*/ 	.word	0x00000002
        /*0e60*/ 	.word	0x00032420
        /*0e64*/ 	.short	0x010a
        /*0e66*/ 	.byte	0x3f
	.zero		1


	//   ....[44]....
        /*0e68*/ 	.word	0x0000ced0
        /*0e6c*/ 	.word	0x00000002
        /*0e70*/ 	.word	0x00032460
        /*0e74*/ 	.short	0x010a
        /*0e76*/ 	.byte	0x3f
	.zero		1


	//   ....[45]....
        /*0e78*/ 	.word	0x0000d7e0
        /*0e7c*/ 	.word	0x00000003
        /*0e80*/ 	.word	0x00032440
        /*0e84*/ 	.short	0x010a
        /*0e86*/ 	.byte	0x3f
	.zero		1


	//   ....[46]....
        /*0e88*/ 	.word	0x0000da40
        /*0e8c*/ 	.word	0x00000003
        /*0e90*/ 	.word	0x00032460
        /*0e94*/ 	.short	0x010a
        /*0e96*/ 	.byte	0x3f
	.zero		1


	//   ....[47]....
        /*0e98*/ 	.word	0x0000e2e0
        /*0e9c*/ 	.word	0x00000004
        /*0ea0*/ 	.word	0x00032440
        /*0ea4*/ 	.short	0x010a
        /*0ea6*/ 	.byte	0x3f
	.zero		1


	//   ....[48]....
        /*0ea8*/ 	.word	0x0000e530
        /*0eac*/ 	.word	0x00000004
        /*0eb0*/ 	.word	0x00032460
        /*0eb4*/ 	.short	0x010a
        /*0eb6*/ 	.byte	0x3f
	.zero		1


	//   ....[49]....
        /*0eb8*/ 	.word	0x0000ed40
        /*0ebc*/ 	.word	0x00000004
        /*0ec0*/ 	.word	0x00032440
        /*0ec4*/ 	.short	0x010a
        /*0ec6*/ 	.byte	0x3f
	.zero		1


	//   ....[50]....
        /*0ec8*/ 	.word	0x0000efa0
        /*0ecc*/ 	.word	0x00000004
        /*0ed0*/ 	.word	0x00032460
        /*0ed4*/ 	.short	0x010a
        /*0ed6*/ 	.byte	0x3f
	.zero		1


	//   ....[51]....
        /*0ed8*/ 	.word	0x000101e0
        /*0edc*/ 	.word	0x00000000
        /*0ee0*/ 	.word	0x00032420
        /*0ee4*/ 	.short	0x010a
        /*0ee6*/ 	.byte	0x3f
	.zero		1


	//   ....[52]....
        /*0ee8*/ 	.word	0x000103c0
        /*0eec*/ 	.word	0x00000006
        /*0ef0*/ 	.word	0x00000000
        /*0ef4*/ 	.short	0x010a
        /*0ef6*/ 	.byte	0x3f
	.zero		1


	//   ....[53]....
        /*0ef8*/ 	.word	0x00010430
        /*0efc*/ 	.word	0x00000007
        /*0f00*/ 	.word	0x00000000
        /*0f04*/ 	.short	0x010a
        /*0f06*/ 	.byte	0x3f
	.zero		1


	//   ....[54]....
        /*0f08*/ 	.word	0x000104a0
        /*0f0c*/ 	.word	0x00000004
        /*0f10*/ 	.word	0x00000000
        /*0f14*/ 	.short	0x010a
        /*0f16*/ 	.byte	0x3f
	.zero		1


	//   ....[55]....
        /*0f18*/ 	.word	0x000104d0
        /*0f1c*/ 	.word	0x00000003
        /*0f20*/ 	.word	0x00000000
        /*0f24*/ 	.short	0x010a
        /*0f26*/ 	.byte	0x3f
	.zero		1


	//   ....[56]....
        /*0f28*/ 	.word	0x00010530
        /*0f2c*/ 	.word	0x00000005
        /*0f30*/ 	.word	0x00032400
        /*0f34*/ 	.short	0x010a
        /*0f36*/ 	.byte	0x3f
	.zero		1


	//   ....[57]....
        /*0f38*/ 	.word	0x00010580
        /*0f3c*/ 	.word	0x00000003
        /*0f40*/ 	.word	0x00032430
        /*0f44*/ 	.short	0x010a
        /*0f46*/ 	.byte	0x3f
	.zero		1


	//   ....[58]....
        /*0f48*/ 	.word	0x000105d0
        /*0f4c*/ 	.word	0x00000005
        /*0f50*/ 	.word	0x00032410
        /*0f54*/ 	.short	0x010a
        /*0f56*/ 	.byte	0x3f
	.zero		1


	//   ....[59]....
        /*0f58*/ 	.word	0x00010620
        /*0f5c*/ 	.word	0x00000003
        /*0f60*/ 	.word	0x00032450
        /*0f64*/ 	.short	0x010a
        /*0f66*/ 	.byte	0x3f
	.zero		1


	//   ....[60]....
        /*0f68*/ 	.word	0x00010680
        /*0f6c*/ 	.word	0x00000099
        /*0f70*/ 	.word	0x00032430
        /*0f74*/ 	.short	0x010a
        /*0f76*/ 	.byte	0x3f
	.zero		1


	//   ....[61]....
        /*0f78*/ 	.word	0x000106e0
        /*0f7c*/ 	.word	0x000000d1
        /*0f80*/ 	.word	0x00032450
        /*0f84*/ 	.short	0x010a
        /*0f86*/ 	.byte	0x3f
	.zero		1


	//   ....[62]....
        /*0f88*/ 	.word	0x00010880
        /*0f8c*/ 	.word	0x00000000
        /*0f90*/ 	.word	0x00032440
        /*0f94*/ 	.short	0x010a
        /*0f96*/ 	.byte	0x3f
	.zero		1


	//   ....[63]....
        /*0f98*/ 	.word	0x00012120
        /*0f9c*/ 	.word	0x00000002
        /*0fa0*/ 	.word	0x00032420
        /*0fa4*/ 	.short	0x010a
        /*0fa6*/ 	.byte	0x3f
	.zero		1


	//   ....[64]....
        /*0fa8*/ 	.word	0x00012170
        /*0fac*/ 	.word	0x00000002
        /*0fb0*/ 	.word	0x00032460
        /*0fb4*/ 	.short	0x010a
        /*0fb6*/ 	.byte	0x3f
	.zero		1


	//   ....[65]....
        /*0fb8*/ 	.word	0x000121c0
        /*0fbc*/ 	.word	0x00000003
        /*0fc0*/ 	.word	0x00032440
        /*0fc4*/ 	.short	0x010a
        /*0fc6*/ 	.byte	0x3f
	.zero		1


	//   ....[66]....
        /*0fc8*/ 	.word	0x00012210
        /*0fcc*/ 	.word	0x00000003
        /*0fd0*/ 	.word	0x00032460
        /*0fd4*/ 	.short	0x010a
        /*0fd6*/ 	.byte	0x3f
	.zero		1


	//   ....[67]....
        /*0fd8*/ 	.word	0x00012260
        /*0fdc*/ 	.word	0x00000004
        /*0fe0*/ 	.word	0x00032440
        /*0fe4*/ 	.short	0x010a
        /*0fe6*/ 	.byte	0x3f
	.zero		1


	//   ....[68]....
        /*0fe8*/ 	.word	0x000122b0
        /*0fec*/ 	.word	0x00000004
        /*0ff0*/ 	.word	0x00032460
        /*0ff4*/ 	.short	0x010a
        /*0ff6*/ 	.byte	0x3f
	.zero		1


	//   ....[69]....
        /*0ff8*/ 	.word	0x00012300
        /*0ffc*/ 	.word	0x00000004
        /*1000*/ 	.word	0x00032440
        /*1004*/ 	.short	0x010a
        /*1006*/ 	.byte	0x3f
	.zero		1


	//   ....[70]....
        /*1008*/ 	.word	0x00012350
        /*100c*/ 	.word	0x00000004
        /*1010*/ 	.word	0x00032460
        /*1014*/ 	.short	0x010a
        /*1016*/ 	.byte	0x3f
	.zero		1


	//   ....[71]....
        /*1018*/ 	.word	0x00012db0
        /*101c*/ 	.word	0x00000000
        /*1020*/ 	.word	0x00032420
        /*1024*/ 	.short	0x010a
        /*1026*/ 	.byte	0x3f
	.zero		1


	//   ....[72]....
        /*1028*/ 	.word	0x00012f50
        /*102c*/ 	.word	0x00000006
        /*1030*/ 	.word	0x00000000
        /*1034*/ 	.short	0x010a
        /*1036*/ 	.byte	0x3f
	.zero		1


	//   ....[73]....
        /*1038*/ 	.word	0x00012fa0
        /*103c*/ 	.word	0x00000007
        /*1040*/ 	.word	0x00000000
        /*1044*/ 	.short	0x010a
        /*1046*/ 	.byte	0x3f
	.zero		1


	//   ....[74]....
        /*1048*/ 	.word	0x00012ff0
        /*104c*/ 	.word	0x00000004
        /*1050*/ 	.word	0x00000000
        /*1054*/ 	.short	0x010a
        /*1056*/ 	.byte	0x3f
	.zero		1


	//----- nvinfo : EIATTR_NUM_MBARRIERS
	.align		4
.L_1273:
        /*1058*/ 	.byte	0x03, 0x38
        /*105a*/ 	.short	0x0017


	//----- nvinfo : EIATTR_EXIT_INSTR_OFFSETS
	.align		4
        /*105c*/ 	.byte	0x04, 0x1c
        /*105e*/ 	.short	(.L_1275 - .L_1274)


	//   ....[0]....
.L_1274:
        /*1060*/ 	.word	0x00000ac0


	//   ....[1]....
        /*1064*/ 	.word	0x000098c0


	//   ....[2]....
        /*1068*/ 	.word	0x00010520


	//----- nvinfo : EIATTR_MAX_THREADS
	.align		4
.L_1275:
        /*106c*/ 	.byte	0x04, 0x05
        /*106e*/ 	.short	(.L_1277 - .L_1276)
.L_1276:
        /*1070*/ 	.word	0x00000180
        /*1074*/ 	.word	0x00000001
        /*1078*/ 	.word	0x00000001


	//----- nvinfo : EIATTR_CRS_STACK_SIZE
	.align		4
.L_1277:
        /*107c*/ 	.byte	0x04, 0x1e
        /*107e*/ 	.short	(.L_1279 - .L_1278)
.L_1278:
        /*1080*/ 	.word	0x00000000


	//----- nvinfo : EIATTR_CBANK_PARAM_SIZE
	.align		4
.L_1279:
        /*1084*/ 	.byte	0x03, 0x19
        /*1086*/ 	.short	0x0bf0


	//----- nvinfo : EIATTR_PARAM_CBANK
	.align		4
        /*1088*/ 	.byte	0x04, 0x0a
        /*108a*/ 	.short	(.L_1281 - .L_1280)
	.align		4
.L_1280:
        /*108c*/ 	.word	index@(.nv.constant0._ZN7cutlass13device_kernelIN5flash11enable_sm90INS1_16FlashAttnFwdSm90INS1_25CollectiveMainloopFwdSm90ILi2EN4cute5tupleIJNS5_1CILi1EEES8_S8_EEENS6_IJNS7_ILi128EEENS7_ILi96EEENS7_ILi64EEEEEELi256ENS_10bfloat16_tEfNS_4arch4Sm90ELb0ELb0ELb0ELb1ELb0ELb0ELb1ELb1ELb0ELb1ELb0ELb0EEENS1_21CollectiveEpilogueFwdINS6_IJSA_NS7_ILi256EEESB_EEES9_SE_SG_Li256ELb1ELb1ELb0ELb0EEENS1_36VarlenDynamicPersistentTileSchedulerILi128ELi96ELi256ELi128ELb0ELb1ELb1ELb0ELb1ELb1EEEEEEEEEvNT_6ParamsE)
        /*1090*/ 	.short	0x0210
        /*1092*/ 	.short	0x0bf0


	//----- nvinfo : EIATTR_SW_WAR
	.align		4
.L_1281:
        /*1094*/ 	.byte	0x04, 0x36
        /*1096*/ 	.short	(.L_1283 - .L_1282)
.L_1282:
        /*1098*/ 	.word	0x00000008
.L_1283:


//--------------------- .nv.info._ZN7cutlass13device_kernelIN5flash11enable_sm90INS1_16FlashAttnFwdSm90INS1_25CollectiveMainloopFwdSm90ILi2EN4cute5tupleIJNS5_1CILi1EEES8_S8_EEENS6_IJNS7_ILi128EEENS7_ILi96EEENS7_ILi64EEEEEELi256ENS_10bfloat16_tEfNS_4arch4Sm90ELb0ELb0ELb0ELb1ELb0ELb1ELb1ELb1ELb0ELb1ELb0ELb0EEENS1_21CollectiveEpilogueFwdINS6_IJSA_NS7_ILi256EEESB_EEES9_SE_SG_Li256ELb1ELb1ELb0ELb0EEENS1_36VarlenDynamicPersistentTileSchedulerILi128ELi96ELi256ELi128ELb0ELb1ELb1ELb0ELb1ELb1EEEEEEEEEvNT_6ParamsE --------------------------
	.section	.nv.info._ZN7cutlass13device_kernelIN5flash11enable_sm90INS1_16FlashAttnFwdSm90INS1_25CollectiveMainloopFwdSm90ILi2EN4cute5tupleIJNS5_1CILi1EEES8_S8_EEENS6_IJNS7_ILi128EEENS7_ILi96EEENS7_ILi64EEEEEELi256ENS_10bfloat16_tEfNS_4arch4Sm90ELb0ELb0ELb0ELb1ELb0ELb1ELb1ELb1ELb0ELb1ELb0ELb0EEENS1_21CollectiveEpilogueFwdINS6_IJSA_NS7_ILi256EEESB_EEES9_SE_SG_Li256ELb1ELb1ELb0ELb0EEENS1_36VarlenDynamicPersistentTileSchedulerILi128ELi96ELi256ELi128ELb0ELb1ELb1ELb0ELb1ELb1EEEEEEEEEvNT_6ParamsE,"",@"SHT_CUDA_INFO"
	.sectionflags	@""
	.align	4


	//----- nvinfo : EIATTR_CUDA_API_VERSION
	.align		4
        /*0000*/ 	.byte	0x04, 0x37
        /*0002*/ 	.short	(.L_1285 - .L_1284)
.L_1284:
        /*0004*/ 	.word	0x00000082


	//----- nvinfo : EIATTR_KPARAM_INFO
	.align		4
.L_1285:
        /*0008*/ 	.byte	0x04, 0x17
        /*000a*/ 	.short	(.L_1287 - .L_1286)
.L_1286:
        /*000c*/ 	.word	0x00000000
        /*0010*/ 	.short	0x0000
        /*0012*/ 	.short	0x0070
        /*0014*/ 	.byte	0x00, 0xf0, 0x01, 0x2e


	//----- nvinfo : EIATTR_SPARSE_MMA_MASK
	.align		4
.L_1287:
        /*0018*/ 	.byte	0x03, 0x50
        /*001a*/ 	.short	0x0000


	//----- nvinfo : EIATTR_MAXREG_COUNT
	.align		4
        /*001c*/ 	.byte	0x03, 0x1b
        /*001e*/ 	.short	0x00a8


	//----- nvinfo : EIATTR_NUM_BARRIERS
	.align		4
        /*0020*/ 	.byte	0x02, 0x4c
        /*0022*/ 	.byte	0x10
	.zero		1


	//----- nvinfo : EIATTR_EXTERNS
	.align		4
        /*0024*/ 	.byte	0x04, 0x0f
        /*0026*/ 	.short	(.L_1289 - .L_1288)


	//   ....[0]....
	.align		4
.L_1288:
        /*0028*/ 	.word	index@(__assertfail)


	//----- nvinfo : EIATTR_ANNOTATIONS
	.align		4
.L_1289:
        /*002c*/ 	.byte	0x04, 0x55
        /*002e*/ 	.short	(.L_1291 - .L_1290)


	//   ....[0]....
.L_1290:
        /* <DEDUP_REMOVED lines=130> */


	//----- nvinfo : EIATTR_MERCURY_ISA_VERSION
	.align		4
.L_1291:
        /*0840*/ 	.byte	0x03, 0x5f
        /*0842*/ 	.short	0x0101


	//----- nvinfo : EIATTR_UNUSED_LOAD_BYTE_OFFSET
	.align		4
        /*0844*/ 	.byte	0x04, 0x44
        /*0846*/ 	.short	(.L_1293 - .L_1292)


	//   ....[0]....
.L_1292:
        /*0848*/ 	.word	0x00000ae0
        /*084c*/ 	.word	0x0000fff0


	//   ....[1]....
        /*0850*/ 	.word	0x0000dd30
        /*0854*/ 	.word	0x0000fff0


	//----- nvinfo : EIATTR_INT_WARP_WIDE_INSTR_OFFSETS
	.align		4
.L_1293:
        /*0858*/ 	.byte	0x04, 0x31
        /*085a*/ 	.short	(.L_1295 - .L_1294)


	//   ....[0]....
.L_1294:
        /*085c*/ 	.word	0x00000180


	//   ....[1]....
        /*0860*/ 	.word	0x000001c0


	//   ....[2]....
        /*0864*/ 	.word	0x00000230


	//   ....[3]....
        /*0868*/ 	.word	0x000002a0


	//   ....[4]....
        /*086c*/ 	.word	0x00013160


	//   ....[5]....
        /*0870*/ 	.word	0x000131c0


	//   ....[6]....
        /*0874*/ 	.word	0x00017f10


	//   ....[7]....
        /*0878*/ 	.word	0x00017f70


	//----- nvinfo : EIATTR_COOP_GROUP_MASK_REGIDS
	.align		4
.L_1295:
        /*087c*/ 	.byte	0x04, 0x29
        /*087e*/ 	.short	(.L_1297 - .L_1296)


	//   ....[0]....
.L_1296:
        /*0880*/ 	.word	0xffffffff


	//   ....[1]....
        /*0884*/ 	.word	0xffffffff


	//   ....[2]....
        /*0888*/ 	.word	0xffffffff


	//   ....[3]....
        /*088c*/ 	.word	0xffffffff


	//   ....[4]....
        /*0890*/ 	.word	0xffffffff


	//   ....[5]....
        /*0894*/ 	.word	0xffffffff


	//   ....[6]....
        /*0898*/ 	.word	0xffffffff


	//   ....[7]....
        /*089c*/ 	.word	0xffffffff


	//   ....[8]....
        /*08a0*/ 	.word	0xffffffff


	//   ....[9]....
        /*08a4*/ 	.word	0xffffffff


	//   ....[10]....
        /*08a8*/ 	.word	0xffffffff


	//   ....[11]....
        /*08ac*/ 	.word	0xffffffff


	//   ....[12]....
        /*08b0*/ 	.word	0xffffffff


	//   ....[13]....
        /*08b4*/ 	.word	0xffffffff


	//   ....[14]....
        /*08b8*/ 	.word	0xffffffff


	//   ....[15]....
        /*08bc*/ 	.word	0xffffffff


	//   ....[16]....
        /*08c0*/ 	.word	0xffffffff


	//   ....[17]....
        /*08c4*/ 	.word	0xffffffff


	//   ....[18]....
        /*08c8*/ 	.word	0xffffffff


	//   ....[19]....
        /*08cc*/ 	.word	0xffffffff


	//   ....[20]....
        /*08d0*/ 	.word	0xffffffff


	//   ....[21]....
        /*08d4*/ 	.word	0xffffffff


	//   ....[22]....
        /*08d8*/ 	.word	0xffffffff


	//   ....[23]....
        /*08dc*/ 	.word	0xffffffff


	//   ....[24]....
        /*08e0*/ 	.word	0xffffffff


	//   ....[25]....
        /*08e4*/ 	.word	0xffffffff


	//   ....[26]....
        /*08e8*/ 	.word	0xffffffff


	//   ....[27]....
        /*08ec*/ 	.word	0xffffffff


	//   ....[28]....
        /*08f0*/ 	.word	0xffffffff


	//   ....[29]....
        /*08f4*/ 	.word	0xffffffff


	//   ....[30]....
        /*08f8*/ 	.word	0xffffffff


	//   ....[31]....
        /*08fc*/ 	.word	0xffffffff


	//   ....[32]....
        /*0900*/ 	.word	0xffffffff


	//   ....[33]....
        /*0904*/ 	.word	0xffffffff


	//   ....[34]....
        /*0908*/ 	.word	0xffffffff


	//   ....[35]....
        /*090c*/ 	.word	0xffffffff


	//   ....[36]....
        /*0910*/ 	.word	0xffffffff


	//   ....[37]....
        /*0914*/ 	.word	0xffffffff


	//   ....[38]....
        /*0918*/ 	.word	0xffffffff


	//   ....[39]....
        /*091c*/ 	.word	0xffffffff


	//   ....[40]....
        /*0920*/ 	.word	0xffffffff


	//   ....[41]....
        /*0924*/ 	.word	0xffffffff


	//   ....[42]....
        /*0928*/ 	.word	0xffffffff


	//   ....[43]....
        /*092c*/ 	.word	0xffffffff


	//   ....[44]....
        /*0930*/ 	.word	0xffffffff


	//   ....[45]....
        /*0934*/ 	.word	0xffffffff


	//   ....[46]....
        /*0938*/ 	.word	0xffffffff


	//   ....[47]....
        /*093c*/ 	.word	0xffffffff


	//   ....[48]....
        /*0940*/ 	.word	0xffffffff


	//   ....[49]....
        /*0944*/ 	.word	0xffffffff


	//   ....[50]....
        /*0948*/ 	.word	0xffffffff


	//   ....[51]....
        /*094c*/ 	.word	0xffffffff


	//   ....[52]....
        /*0950*/ 	.word	0xffffffff


	//   ....[53]....
        /*0954*/ 	.word	0xffffffff


	//   ....[54]....
        /*0958*/ 	.word	0xffffffff


	//   ....[55]....
        /*095c*/ 	.word	0xffffffff


	//   ....[56]....
        /*0960*/ 	.word	0xffffffff


	//   ....[57]....
        /*0964*/ 	.word	0xffffffff


	//   ....[58]....
        /*0968*/ 	.word	0xffffffff


	//   ....[59]....
        /*096c*/ 	.word	0xffffffff


	//   ....[60]....
        /*0970*/ 	.word	0xffffffff


	//   ....[61]....
        /*0974*/ 	.word	0xffffffff


	//   ....[62]....
        /*0978*/ 	.word	0xffffffff


	//   ....[63]....
        /*097c*/ 	.word	0xffffffff


	//   ....[64]....
        /*0980*/ 	.word	0xffffffff


	//   ....[65]....
        /*0984*/ 	.word	0xffffffff


	//   ....[66]....
        /*0988*/ 	.word	0xffffffff


	//   ....[67]....
        /*098c*/ 	.word	0xffffffff


	//   ....[68]....
        /*0990*/ 	.word	0xffffffff


	//   ....[69]....
        /*0994*/ 	.word	0xffffffff


	//   ....[70]....
        /*0998*/ 	.word	0xffffffff


	//   ....[71]....
        /*099c*/ 	.word	0xffffffff


	//   ....[72]....
        /*09a0*/ 	.word	0xffffffff


	//   ....[73]....
        /*09a4*/ 	.word	0xffffffff


	//   ....[74]....
        /*09a8*/ 	.word	0xffffffff


	//   ....[75]....
        /*09ac*/ 	.word	0xffffffff


	//   ....[76]....
        /*09b0*/ 	.word	0xffffffff


	//   ....[77]....
        /*09b4*/ 	.word	0xffffffff


	//   ....[78]....
        /*09b8*/ 	.word	0xffffffff


	//   ....[79]....
        /*09bc*/ 	.word	0xffffffff


	//   ....[80]....
        /*09c0*/ 	.word	0xffffffff


	//   ....[81]....
        /*09c4*/ 	.word	0xffffffff


	//   ....[82]....
        /*09c8*/ 	.word	0xffffffff


	//   ....[83]....
        /*09cc*/ 	.word	0xffffffff


	//   ....[84]....
        /*09d0*/ 	.word	0xffffffff


	//   ....[85]....
        /*09d4*/ 	.word	0xffffffff


	//   ....[86]....
        /*09d8*/ 	.word	0xffffffff


	//   ....[87]....
        /*09dc*/ 	.word	0xffffffff


	//   ....[88]....
        /*09e0*/ 	.word	0xffffffff


	//   ....[89]....
        /*09e4*/ 	.word	0xffffffff


	//   ....[90]....
        /*09e8*/ 	.word	0xffffffff


	//   ....[91]....
        /*09ec*/ 	.word	0xffffffff


	//   ....[92]....
        /*09f0*/ 	.word	0xffffffff


	//   ....[93]....
        /*09f4*/ 	.word	0xffffffff


	//   ....[94]....
        /*09f8*/ 	.word	0xffffffff


	//   ....[95]....
        /*09fc*/ 	.word	0xffffffff


	//   ....[96]....
        /*0a00*/ 	.word	0xffffffff


	//   ....[97]....
        /*0a04*/ 	.word	0xffffffff


	//   ....[98]....
        /*0a08*/ 	.word	0xffffffff


	//   ....[99]....
        /*0a0c*/ 	.word	0xffffffff


	//   ....[100]....
        /*0a10*/ 	.word	0xffffffff


	//   ....[101]....
        /*0a14*/ 	.word	0xffffffff


	//   ....[102]....
        /*0a18*/ 	.word	0xffffffff


	//   ....[103]....
        /*0a1c*/ 	.word	0xffffffff


	//   ....[104]....
        /*0a20*/ 	.word	0xffffffff


	//   ....[105]....
        /*0a24*/ 	.word	0xffffffff


	//   ....[106]....
        /*0a28*/ 	.word	0xffffffff


	//   ....[107]....
        /*0a2c*/ 	.word	0xffffffff


	//   ....[108]....
        /*0a30*/ 	.word	0xffffffff


	//   ....[109]....
        /*0a34*/ 	.word	0xffffffff


	//   ....[110]....
        /*0a38*/ 	.word	0xffffffff


	//   ....[111]....
        /*0a3c*/ 	.word	0xffffffff


	//   ....[112]....
        /*0a40*/ 	.word	0xffffffff


	//   ....[113]....
        /*0a44*/ 	.word	0xffffffff


	//   ....[114]....
        /*0a48*/ 	.word	0xffffffff


	//   ....[115]....
        /*0a4c*/ 	.word	0xffffffff


	//   ....[116]....
        /*0a50*/ 	.word	0x0500000f


	//   ....[117]....
        /*0a54*/ 	.word	0x0500000f


	//   ....[118]....
        /*0a58*/ 	.word	0x0500000f


	//   ....[119]....
        /*0a5c*/ 	.word	0x0500000f


	//   ....[120]....
        /*0a60*/ 	.word	0x0500000f


	//   ....[121]....
        /*0a64*/ 	.word	0x0500000f


	//   ....[122]....
        /*0a68*/ 	.word	0x0500000f


	//   ....[123]....
        /*0a6c*/ 	.word	0x0500000f


	//   ....[124]....
        /*0a70*/ 	.word	0x0500000f


	//   ....[125]....
        /*0a74*/ 	.word	0x0500000f


	//   ....[126]....
        /*0a78*/ 	.word	0x0500000f


	//   ....[127]....
        /*0a7c*/ 	.word	0x0500000f


	//   ....[128]....
        /*0a80*/ 	.word	0x0500000f


	//   ....[129]....
        /*0a84*/ 	.word	0x0500000f


	//   ....[130]....
        /*0a88*/ 	.word	0x0500000f


	//   ....[131]....
        /*0a8c*/ 	.word	0x0500000f


	//   ....[132]....
        /*0a90*/ 	.word	0x0500000f


	//   ....[133]....
        /*0a94*/ 	.word	0x0500000f


	//   ....[134]....
        /*0a98*/ 	.word	0x0500000f


	//   ....[135]....
        /*0a9c*/ 	.word	0x0500000f


	//   ....[136]....
        /*0aa0*/ 	.word	0x0500000f


	//   ....[137]....
        /*0aa4*/ 	.word	0x0500000f


	//   ....[138]....
        /*0aa8*/ 	.word	0x0500000f


	//   ....[139]....
        /*0aac*/ 	.word	0x0500000f


	//   ....[140]....
        /*0ab0*/ 	.word	0x0500000f


	//   ....[141]....
        /*0ab4*/ 	.word	0x0500000f


	//   ....[142]....
        /*0ab8*/ 	.word	0x0500000f


	//   ....[143]....
        /*0abc*/ 	.word	0x0500000f


	//   ....[144]....
        /*0ac0*/ 	.word	0x0500000f


	//   ....[145]....
        /*0ac4*/ 	.word	0x0500000f


	//   ....[146]....
        /*0ac8*/ 	.word	0x0500000f


	//   ....[147]....
        /*0acc*/ 	.word	0x0500000f


	//   ....[148]....
        /*0ad0*/ 	.word	0x0500000f


	//   ....[149]....
        /*0ad4*/ 	.word	0x0500000f


	//   ....[150]....
        /*0ad8*/ 	.word	0x0500000f


	//   ....[151]....
        /*0adc*/ 	.word	0x0500000f


	//   ....[152]....
        /*0ae0*/ 	.word	0x0500000f


	//   ....[153]....
        /*0ae4*/ 	.word	0x0500000f


	//   ....[154]....
        /*0ae8*/ 	.word	0x0500000f


	//   ....[155]....
        /*0aec*/ 	.word	0x0500000f


	//   ....[156]....
        /*0af0*/ 	.word	0x0500000f


	//   ....[157]....
        /*0af4*/ 	.word	0x0500000f


	//   ....[158]....
        /*0af8*/ 	.word	0x0500000f


	//   ....[159]....
        /*0afc*/ 	.word	0x0500000f


	//   ....[160]....
        /*0b00*/ 	.word	0x0500000f


	//   ....[161]....
        /*0b04*/ 	.word	0x0500000f


	//   ....[162]....
        /*0b08*/ 	.word	0x0500000f


	//   ....[163]....
        /*0b0c*/ 	.word	0x0500000f


	//   ....[164]....
        /*0b10*/ 	.word	0x0500000f


	//   ....[165]....
        /*0b14*/ 	.word	0x0500000f


	//   ....[166]....
        /*0b18*/ 	.word	0x0500000f


	//   ....[167]....
        /*0b1c*/ 	.word	0x0500000f


	//   ....[168]....
        /*0b20*/ 	.word	0x0500000f


	//   ....[169]....
        /*0b24*/ 	.word	0x0500000f


	//   ....[170]....
        /*0b28*/ 	.word	0x0500000f


	//   ....[171]....
        /*0b2c*/ 	.word	0x0500000f


	//   ....[172]....
        /*0b30*/ 	.word	0x0500000f


	//   ....[173]....
        /*0b34*/ 	.word	0x0500000f


	//   ....[174]....
        /*0b38*/ 	.word	0x0500000f


	//   ....[175]....
        /*0b3c*/ 	.word	0x0500000f


	//   ....[176]....
        /*0b40*/ 	.word	0x0500000f


	//   ....[177]....
        /*0b44*/ 	.word	0x0500000f


	//   ....[178]....
        /*0b48*/ 	.word	0x0500000f


	//   ....[179]....
        /*0b4c*/ 	.word	0x0500000f


	//   ....[180]....
        /*0b50*/ 	.word	0x0500000f


	//   ....[181]....
        /*0b54*/ 	.word	0x0500000f


	//   ....[182]....
        /*0b58*/ 	.word	0x0500000f


	//   ....[183]....
        /*0b5c*/ 	.word	0x0500000f


	//   ....[184]....
        /*0b60*/ 	.word	0x0500000f


	//----- nvinfo : EIATTR_COOP_GROUP_INSTR_OFFSETS
	.align		4
.L_1297:
        /*0b64*/ 	.byte	0x04, 0x28
        /*0b66*/ 	.short	(.L_1299 - .L_1298)


	//   ....[0]....
.L_1298:
        /*0b68*/ 	.word	0x00000060


	//   ....[1]....
        /*0b6c*/ 	.word	0x00000190


	//   ....[2]....
        /*0b70*/ 	.word	0x00000250


	//   ....[3]....
        /*0b74*/ 	.word	0x00000420


	//   ....[4]....
        /*0b78*/ 	.word	0x00000580


	//   ....[5]....
        /*0b7c*/ 	.word	0x000006a0


	//   ....[6]....
        /*0b80*/ 	.word	0x00000800


	//   ....[7]....
        /*0b84*/ 	.word	0x00005d70


	//   ....[8]....
        /*0b88*/ 	.word	0x000062e0


	//   ....[9]....
        /*0b8c*/ 	.word	0x000062f0


	//   ....[10]....
        /*0b90*/ 	.word	0x00006300


	//   ....[11]....
        /*0b94*/ 	.word	0x00006310


	//   ....[12]....
        /*0b98*/ 	.word	0x000072a0


	//   ....[13]....
        /*0b9c*/ 	.word	0x000072b0


	//   ....[14]....
        /*0ba0*/ 	.word	0x000072c0


	//   ....[15]....
        /*0ba4*/ 	.word	0x000072d0


	//   ....[16]....
        /*0ba8*/ 	.word	0x00009bb0


	//   ....[17]....
        /*0bac*/ 	.word	0x00009c40


	//   ....[18]....
        /*0bb0*/ 	.word	0x00009c60


	//   ....[19]....
        /*0bb4*/ 	.word	0x00009c80


	//   ....[20]....
        /*0bb8*/ 	.word	0x0000ba00


	//   ....[21]....
        /*0bbc*/ 	.word	0x0000ba20


	//   ....[22]....
        /*0bc0*/ 	.word	0x0000bcd0


	//   ....[23]....
        /*0bc4*/ 	.word	0x0000bcf0


	//   ....[24]....
        /*0bc8*/ 	.word	0x0000d2b0


	//   ....[25]....
        /*0bcc*/ 	.word	0x0000d310


	//   ....[26]....
        /*0bd0*/ 	.word	0x0000d350


	//   ....[27]....
        /*0bd4*/ 	.word	0x0000d390


	//   ....[28]....
        /*0bd8*/ 	.word	0x0000ece0


	//   ....[29]....
        /*0bdc*/ 	.word	0x0000ed20


	//   ....[30]....
        /*0be0*/ 	.word	0x0000ed60


	//   ....[31]....
        /*0be4*/ 	.word	0x0000eda0


	//   ....[32]....
        /*0be8*/ 	.word	0x0000f670


	//   ....[33]....
        /*0bec*/ 	.word	0x0000f6b0


	//   ....[34]....
        /*0bf0*/ 	.word	0x0000f830


	//   ....[35]....
        /*0bf4*/ 	.word	0x0000f850


	//   ....[36]....
        /*0bf8*/ 	.word	0x0000f990


	//   ....[37]....
        /*0bfc*/ 	.word	0x0000f9b0


	//   ....[38]....
        /*0c00*/ 	.word	0x0000faf0


	//   ....[39]....
        /*0c04*/ 	.word	0x0000fb00


	//   ....[40]....
        /*0c08*/ 	.word	0x00010360


	//   ....[41]....
        /*0c0c*/ 	.word	0x00010370


	//   ....[42]....
        /*0c10*/ 	.word	0x00010550


	//   ....[43]....
        /*0c14*/ 	.word	0x00010560


	//   ....[44]....
        /*0c18*/ 	.word	0x00010730


	//   ....[45]....
        /*0c1c*/ 	.word	0x00010740


	//   ....[46]....
        /*0c20*/ 	.word	0x00010910


	//   ....[47]....
        /*0c24*/ 	.word	0x00010920


	//   ....[48]....
        /*0c28*/ 	.word	0x00010b40


	//   ....[49]....
        /*0c2c*/ 	.word	0x00010d30


	//   ....[50]....
        /*0c30*/ 	.word	0x00010d60


	//   ....[51]....
        /*0c34*/ 	.word	0x00010d90


	//   ....[52]....
        /*0c38*/ 	.word	0x00010dc0


	//   ....[53]....
        /*0c3c*/ 	.word	0x00010df0


	//   ....[54]....
        /*0c40*/ 	.word	0x00010e20


	//   ....[55]....
        /*0c44*/ 	.word	0x00010f90


	//   ....[56]....
        /*0c48*/ 	.word	0x00010fc0


	//   ....[57]....
        /*0c4c*/ 	.word	0x00010ff0


	//   ....[58]....
        /*0c50*/ 	.word	0x00011020


	//   ....[59]....
        /*0c54*/ 	.word	0x00011050


	//   ....[60]....
        /*0c58*/ 	.word	0x00011080


	//   ....[61]....
        /*0c5c*/ 	.word	0x00011120


	//   ....[62]....
        /*0c60*/ 	.word	0x00011150


	//   ....[63]....
        /*0c64*/ 	.word	0x000111e0


	//   ....[64]....
        /*0c68*/ 	.word	0x00011d80


	//   ....[65]....
        /*0c6c*/ 	.word	0x00013770


	//   ....[66]....
        /*0c70*/ 	.word	0x00014300


	//   ....[67]....
        /*0c74*/ 	.word	0x00014320


	//   ....[68]....
        /*0c78*/ 	.word	0x00014350


	//   ....[69]....
        /*0c7c*/ 	.word	0x00014370


	//   ....[70]....
        /*0c80*/ 	.word	0x00014420


	//   ....[71]....
        /*0c84*/ 	.word	0x000144b0


	//   ....[72]....
        /*0c88*/ 	.word	0x000144e0


	//   ....[73]....
        /*0c8c*/ 	.word	0x00014560


	//   ....[74]....
        /*0c90*/ 	.word	0x00014590


	//   ....[75]....
        /*0c94*/ 	.word	0x00014610


	//   ....[76]....
        /*0c98*/ 	.word	0x00014640


	//   ....[77]....
        /*0c9c*/ 	.word	0x000146c0


	//   ....[78]....
        /*0ca0*/ 	.word	0x000146f0


	//   ....[79]....
        /*0ca4*/ 	.word	0x00014750


	//   ....[80]....
        /*0ca8*/ 	.word	0x00014760


	//   ....[81]....
        /*0cac*/ 	.word	0x000147d0


	//   ....[82]....
        /*0cb0*/ 	.word	0x00014ef0


	//   ....[83]....
        /*0cb4*/ 	.word	0x00014f10


	//   ....[84]....
        /*0cb8*/ 	.word	0x00014f30


	//   ....[85]....
        /*0cbc*/ 	.word	0x00014fe0


	//   ....[86]....
        /*0cc0*/ 	.word	0x000150a0


	//   ....[87]....
        /*0cc4*/ 	.word	0x000150b0


	//   ....[88]....
        /*0cc8*/ 	.word	0x00015170


	//   ....[89]....
        /*0ccc*/ 	.word	0x00015180


	//   ....[90]....
        /*0cd0*/ 	.word	0x00015220


	//   ....[91]....
        /*0cd4*/ 	.word	0x00015230


	//   ....[92]....
        /*0cd8*/ 	.word	0x000152e0


	//   ....[93]....
        /*0cdc*/ 	.word	0x000152f0


	//   ....[94]....
        /*0ce0*/ 	.word	0x000153a0


	//   ....[95]....
        /*0ce4*/ 	.word	0x000153b0


	//   ....[96]....
        /*0ce8*/ 	.word	0x00015420


	//   ....[97]....
        /*0cec*/ 	.word	0x00015470


	//   ....[98]....
        /*0cf0*/ 	.word	0x000181a0


	//   ....[99]....
        /*0cf4*/ 	.word	0x000181d0


	//   ....[100]....
        /*0cf8*/ 	.word	0x00018210


	//   ....[101]....
        /*0cfc*/ 	.word	0x00018240


	//   ....[102]....
        /*0d00*/ 	.word	0x00018270


	//   ....[103]....
        /*0d04*/ 	.word	0x000182a0


	//   ....[104]....
        /*0d08*/ 	.word	0x000182d0


	//   ....[105]....
        /*0d0c*/ 	.word	0x00018300


	//   ....[106]....
        /*0d10*/ 	.word	0x00018480


	//   ....[107]....
        /*0d14*/ 	.word	0x000184b0


	//   ....[108]....
        /*0d18*/ 	.word	0x000184e0


	//   ....[109]....
        /*0d1c*/ 	.word	0x00018510


	//   ....[110]....
        /*0d20*/ 	.word	0x00018540


	//   ....[111]....
        /*0d24*/ 	.word	0x00018570


	//   ....[112]....
        /*0d28*/ 	.word	0x00018630


	//   ....[113]....
        /*0d2c*/ 	.word	0x00018650


	//   ....[114]....
        /*0d30*/ 	.word	0x000186c0


	//   ....[115]....
        /*0d34*/ 	.word	0x00018b50


	//   ....[116]....
        /*0d38*/ 	.word	0x00018f90


	//   ....[117]....
        /*0d3c*/ 	.word	0x00019030


	//   ....[118]....
        /*0d40*/ 	.word	0x000190c0


	//   ....[119]....
        /*0d44*/ 	.word	0x00019110


	//   ....[120]....
        /*0d48*/ 	.word	0x00019160


	//   ....[121]....
        /*0d4c*/ 	.word	0x00019240


	//   ....[122]....
        /*0d50*/ 	.word	0x000192d0


	//   ....[123]....
        /*0d54*/ 	.word	0x00019320


	//   ....[124]....
        /*0d58*/ 	.word	0x00019370


	//   ....[125]....
        /*0d5c*/ 	.word	0x000195d0


	//   ....[126]....
        /*0d60*/ 	.word	0x00019620


	//   ....[127]....
        /*0d64*/ 	.word	0x000196b0


	//   ....[128]....
        /*0d68*/ 	.word	0x00019740


	//   ....[129]....
        /*0d6c*/ 	.word	0x000197d0


	//   ....[130]....
        /*0d70*/ 	.word	0x00019860


	//   ....[131]....
        /*0d74*/ 	.word	0x000198f0


	//   ....[132]....
        /*0d78*/ 	.word	0x00019980


	//   ....[133]....
        /*0d7c*/ 	.word	0x00019a40


	//   ....[134]....
        /*0d80*/ 	.word	0x00019d30


	//   ....[135]....
        /*0d84*/ 	.word	0x00019eb0


	//   ....[136]....
        /*0d88*/ 	.word	0x00019f20


	//   ....[137]....
        /*0d8c*/ 	.word	0x00019f80


	//   ....[138]....
        /*0d90*/ 	.word	0x00019fe0


	//   ....[139]....
        /*0d94*/ 	.word	0x0001a0b0


	//   ....[140]....
        /*0d98*/ 	.word	0x0001a170


	//   ....[141]....
        /*0d9c*/ 	.word	0x0001a280


	//   ....[142]....
        /*0da0*/ 	.word	0x0001a320


	//   ....[143]....
        /*0da4*/ 	.word	0x0001a3f0


	//   ....[144]....
        /*0da8*/ 	.word	0x0001a490


	//   ....[145]....
        /*0dac*/ 	.word	0x0001a560


	//   ....[146]....
        /*0db0*/ 	.word	0x0001a600


	//   ....[147]....
        /*0db4*/ 	.word	0x0001a6d0


	//   ....[148]....
        /*0db8*/ 	.word	0x0001a770


	//   ....[149]....
        /*0dbc*/ 	.word	0x0001a820


	//   ....[150]....
        /*0dc0*/ 	.word	0x0001a900


	//   ....[151]....
        /*0dc4*/ 	.word	0x0001ab50


	//   ....[152]....
        /*0dc8*/ 	.word	0x0001ac20


	//   ....[153]....
        /*0dcc*/ 	.word	0x0001acf0


	//   ....[154]....
        /*0dd0*/ 	.word	0x0001ad60


	//   ....[155]....
        /*0dd4*/ 	.word	0x0001ae70


	//   ....[156]....
        /*0dd8*/ 	.word	0x0001af60


	//   ....[157]....
        /*0ddc*/ 	.word	0x0001aff0


	//   ....[158]....
        /*0de0*/ 	.word	0x0001b0e0


	//   ....[159]....
        /*0de4*/ 	.word	0x0001b170


	//   ....[160]....
        /*0de8*/ 	.word	0x0001b260


	//   ....[161]....
        /*0dec*/ 	.word	0x0001b2f0


	//   ....[162]....
        /*0df0*/ 	.word	0x0001b3d0


	//   ....[163]....
        /*0df4*/ 	.word	0x0001b500


	//   ....[164]....
        /*0df8*/ 	.word	0x0001b550


	//   ....[165]....
        /*0dfc*/ 	.word	0x0001b5b0


	//   ....[166]....
        /*0e00*/ 	.word	0x0001b650


	//   ....[167]....
        /*0e04*/ 	.word	0x0001b9f0


	//   ....[168]....
        /*0e08*/ 	.word	0x0001ba90


	//   ....[169]....
        /*0e0c*/ 	.word	0x0001bbb0


	//   ....[170]....
        /*0e10*/ 	.word	0x0001bc30


	//   ....[171]....
        /*0e14*/ 	.word	0x0001bcb0


	//   ....[172]....
        /*0e18*/ 	.word	0x0001bd30


	//   ....[173]....
        /*0e1c*/ 	.word	0x0001bdb0


	//   ....[174]....
        /*0e20*/ 	.word	0x0001be40


	//   ....[175]....
        /*0e24*/ 	.word	0x0001bee0


	//   ....[176]....
        /*0e28*/ 	.word	0x0001bf90


	//   ....[177]....
        /*0e2c*/ 	.word	0x0001c010


	//   ....[178]....
        /*0e30*/ 	.word	0x0001c090


	//   ....[179]....
        /*0e34*/ 	.word	0x0001c110


	//   ....[180]....
        /*0e38*/ 	.word	0x0001c1a0


	//   ....[181]....
        /*0e3c*/ 	.word	0x0001c220


	//   ....[182]....
        /*0e40*/ 	.word	0x0001c2c0


	//   ....[183]....
        /*0e44*/ 	.word	0x0001c350


	//   ....[184]....
        /*0e48*/ 	.word	0x0001c480


	//----- nvinfo : EIATTR_REG_RECONFIG
	.align		4
.L_1299:
        /*0e4c*/ 	.byte	0x01, 0x54
	.zero		2


	//----- nvinfo : EIATTR_SYSCALL_OFFSETS
	.align		4
        /*0e50*/ 	.byte	0x04, 0x46
        /*0e52*/ 	.short	(.L_1301 - .L_1300)


	//   ....[0]....
.L_1300:
        /*0e54*/ 	.word	0x000017e0


	//   ....[1]....
        /*0e58*/ 	.word	0x00001930


	//   ....[2]....
        /*0e5c*/ 	.word	0x00005ee0


	//   ....[3]....
        /*0e60*/ 	.word	0x00006250


	//   ....[4]....
        /*0e64*/ 	.word	0x00013360


	//   ....[5]....
        /*0e68*/ 	.word	0x000134c0


	//   ....[6]....
        /*0e6c*/ 	.word	0x000135c0


	//   ....[7]....
        /*0e70*/ 	.word	0x00013ed0


	//   ....[8]....
        /*0e74*/ 	.word	0x00014af0


	//----- nvinfo : EIATTR_MBARRIER_INSTR_OFFSETS
	.align		4
.L_1301:
        /*0e78*/ 	.byte	0x04, 0x39
        /*0e7a*/ 	.short	(.L_1303 - .L_1302)


	//   ....[0]....
.L_1302:
        /*0e7c*/ 	.word	0x000002c0
        /*0e80*/ 	.word	0x000000ff
        /*0e84*/ 	.word	0x00032400
        /*0e88*/ 	.short	0x0100
        /*0e8a*/ 	.byte	0x08
	.zero		1


	//   ....[1]....
        /*0e8c*/ 	.word	0x000002d0
        /*0e90*/ 	.word	0x000000ff
        /*0e94*/ 	.word	0x00032410
        /*0e98*/ 	.short	0x0100
        /*0e9a*/ 	.byte	0x08
	.zero		1


	//   ....[2]....
        /*0e9c*/ 	.word	0x000002e0
        /*0ea0*/ 	.word	0x000000ff
        /*0ea4*/ 	.word	0x00032420
        /*0ea8*/ 	.short	0x0100
        /*0eaa*/ 	.byte	0x08
	.zero		1


	//   ....[3]....
        /*0eac*/ 	.word	0x000003d0
        /*0eb0*/ 	.word	0x000000ff
        /*0eb4*/ 	.word	0x00032430
        /*0eb8*/ 	.short	0x0100
        /*0eba*/ 	.byte	0x08
	.zero		1


	//   ....[4]....
        /*0ebc*/ 	.word	0x000003e0
        /*0ec0*/ 	.word	0x000000ff
        /*0ec4*/ 	.word	0x00032440
        /*0ec8*/ 	.short	0x0100
        /*0eca*/ 	.byte	0x08
	.zero		1


	//   ....[5]....
        /*0ecc*/ 	.word	0x000003f0
        /*0ed0*/ 	.word	0x000000ff
        /*0ed4*/ 	.word	0x00032438
        /*0ed8*/ 	.short	0x0100
        /*0eda*/ 	.byte	0x08
	.zero		1


	//   ....[6]....
        /*0edc*/ 	.word	0x00000400
        /*0ee0*/ 	.word	0x000000ff
        /*0ee4*/ 	.word	0x00032448
        /*0ee8*/ 	.short	0x0100
        /*0eea*/ 	.byte	0x08
	.zero		1


	//   ....[7]....
        /*0eec*/ 	.word	0x00000530
        /*0ef0*/ 	.word	0x000000ff
        /*0ef4*/ 	.word	0x00032450
        /*0ef8*/ 	.short	0x0100
        /*0efa*/ 	.byte	0x08
	.zero		1


	//   ....[8]....
        /*0efc*/ 	.word	0x00000540
        /*0f00*/ 	.word	0x000000ff
        /*0f04*/ 	.word	0x00032460
        /*0f08*/ 	.short	0x0100
        /*0f0a*/ 	.byte	0x08
	.zero		1


	//   ....[9]....
        /*0f0c*/ 	.word	0x00000550
        /*0f10*/ 	.word	0x000000ff
        /*0f14*/ 	.word	0x00032458
        /*0f18*/ 	.short	0x0100
        /*0f1a*/ 	.byte	0x08
	.zero		1


	//   ....[10]....
        /*0f1c*/ 	.word	0x00000560
        /*0f20*/ 	.word	0x000000ff
        /*0f24*/ 	.word	0x00032468
        /*0f28*/ 	.short	0x0100
        /*0f2a*/ 	.byte	0x08
	.zero		1


	//   ....[11]....
        /*0f2c*/ 	.word	0x00000650
        /*0f30*/ 	.word	0x000000ff
        /*0f34*/ 	.word	0x00032470
        /*0f38*/ 	.short	0x0100
        /*0f3a*/ 	.byte	0x06
	.zero		1


	//   ....[12]....
        /*0f3c*/ 	.word	0x00000660
        /*0f40*/ 	.word	0x000000ff
        /*0f44*/ 	.word	0x00032480
        /*0f48*/ 	.short	0x0100
        /*0f4a*/ 	.byte	0x06
	.zero		1


	//   ....[13]....
        /*0f4c*/ 	.word	0x00000670
        /*0f50*/ 	.word	0x000000ff
        /*0f54*/ 	.word	0x00032478
        /*0f58*/ 	.short	0x0100
        /*0f5a*/ 	.byte	0x06
	.zero		1


	//   ....[14]....
        /*0f5c*/ 	.word	0x00000680
        /*0f60*/ 	.word	0x000000ff
        /*0f64*/ 	.word	0x00032488
        /*0f68*/ 	.short	0x0100
        /*0f6a*/ 	.byte	0x06
	.zero		1


	//   ....[15]....
        /*0f6c*/ 	.word	0x000007b0
        /*0f70*/ 	.word	0x000000ff
        /*0f74*/ 	.word	0x00032490
        /*0f78*/ 	.short	0x0100
        /*0f7a*/ 	.byte	0x08
	.zero		1


	//   ....[16]....
        /*0f7c*/ 	.word	0x000007c0
        /*0f80*/ 	.word	0x000000ff
        /*0f84*/ 	.word	0x000324a0
        /*0f88*/ 	.short	0x0100
        /*0f8a*/ 	.byte	0x08
	.zero		1


	//   ....[17]....
        /*0f8c*/ 	.word	0x000007d0
        /*0f90*/ 	.word	0x000000ff
        /*0f94*/ 	.word	0x00032498
        /*0f98*/ 	.short	0x0100
        /*0f9a*/ 	.byte	0x08
	.zero		1


	//   ....[18]....
        /*0f9c*/ 	.word	0x000007e0
        /*0fa0*/ 	.word	0x000000ff
        /*0fa4*/ 	.word	0x000324a8
        /*0fa8*/ 	.short	0x0100
        /*0faa*/ 	.byte	0x08
	.zero		1


	//   ....[19]....
        /*0fac*/ 	.word	0x00000910
        /*0fb0*/ 	.word	0x000000ff
        /*0fb4*/ 	.word	0x000324b0
        /*0fb8*/ 	.short	0x0100
        /*0fba*/ 	.byte	0x08
	.zero		1


	//   ....[20]....
        /*0fbc*/ 	.word	0x00000920
        /*0fc0*/ 	.word	0x000000ff
        /*0fc4*/ 	.word	0x000324c0
        /*0fc8*/ 	.short	0x0100
        /*0fca*/ 	.byte	0x08
	.zero		1


	//   ....[21]....
        /*0fcc*/ 	.word	0x00000930
        /*0fd0*/ 	.word	0x000000ff
        /*0fd4*/ 	.word	0x000324b8
        /*0fd8*/ 	.short	0x0100
        /*0fda*/ 	.byte	0x08
	.zero		1


	//   ....[22]....
        /*0fdc*/ 	.word	0x00000940
        /*0fe0*/ 	.word	0x000000ff
        /*0fe4*/ 	.word	0x000324c8
        /*0fe8*/ 	.short	0x0100
        /*0fea*/ 	.byte	0x08
	.zero		1


	//   ....[23]....
        /*0fec*/ 	.word	0x00002bb0
        /*0ff0*/ 	.word	0x0000005e
        /*0ff4*/ 	.word	0x00032490
        /*0ff8*/ 	.short	0x010a
        /*0ffa*/ 	.byte	0x3f
	.zero		1


	//   ....[24]....
        /*0ffc*/ 	.word	0x00003e80
        /*1000*/ 	.word	0x0000005e
        /*1004*/ 	.word	0x00032490
        /*1008*/ 	.short	0x010a
        /*100a*/ 	.byte	0x3f
	.zero		1


	//   ....[25]....
        /*100c*/ 	.word	0x00004f70
        /*1010*/ 	.word	0x0000005e
        /*1014*/ 	.word	0x00032490
        /*1018*/ 	.short	0x010a
        /*101a*/ 	.byte	0x3f
	.zero		1


	//   ....[26]....
        /*101c*/ 	.word	0x00005180
        /*1020*/ 	.word	0x00000028
        /*1024*/ 	.word	0x00000000
        /*1028*/ 	.short	0x0101
        /*102a*/ 	.byte	0x3f
	.zero		1


	//   ....[27]....
        /*102c*/ 	.word	0x000051c0
        /*1030*/ 	.word	0x0000005e
        /*1034*/ 	.word	0x000324b0
        /*1038*/ 	.short	0x010a
        /*103a*/ 	.byte	0x3f
	.zero		1


	//   ....[28]....
        /*103c*/ 	.word	0x00005820
        /*1040*/ 	.word	0x0000005e
        /*1044*/ 	.word	0x00000000
        /*1048*/ 	.short	0x0101
        /*104a*/ 	.byte	0x3f
	.zero		1


	//   ....[29]....
        /*104c*/ 	.word	0x00005f70
        /*1050*/ 	.word	0x00000012
        /*1054*/ 	.word	0x00032400
        /*1058*/ 	.short	0x010a
        /*105a*/ 	.byte	0x3f
	.zero		1


	//   ....[30]....
        /*105c*/ 	.word	0x00005fc0
        /*1060*/ 	.word	0x00000012
        /*1064*/ 	.word	0x00032400
        /*1068*/ 	.short	0x010a
        /*106a*/ 	.byte	0x3f
	.zero		1


	//   ....[31]....
        /*106c*/ 	.word	0x00006540
        /*1070*/ 	.word	0x00000012
        /*1074*/ 	.word	0x00032400
        /*1078*/ 	.short	0x010a
        /*107a*/ 	.byte	0x3f
	.zero		1


	//   ....[32]....
        /*107c*/ 	.word	0x00007490
        /*1080*/ 	.word	0x00000012
        /*1084*/ 	.word	0x00032400
        /*1088*/ 	.short	0x010a
        /*108a*/ 	.byte	0x3f
	.zero		1


	//   ....[33]....
        /*108c*/ 	.word	0x000082b0
        /*1090*/ 	.word	0x00000004
        /*1094*/ 	.word	0x00032430
        /*1098*/ 	.short	0x010a
        /*109a*/ 	.byte	0x3f
	.zero		1


	//   ....[34]....
        /*109c*/ 	.word	0x00008320
        /*10a0*/ 	.word	0x00000004
        /*10a4*/ 	.word	0x00032430
        /*10a8*/ 	.short	0x010a
        /*10aa*/ 	.byte	0x3f
	.zero		1


	//   ....[35]....
        /*10ac*/ 	.word	0x00008710
        /*10b0*/ 	.word	0x00000012
        /*10b4*/ 	.word	0x00032410
        /*10b8*/ 	.short	0x010a
        /*10ba*/ 	.byte	0x3f
	.zero		1


	//   ....[36]....
        /*10bc*/ 	.word	0x00008760
        /*10c0*/ 	.word	0x00000004
        /*10c4*/ 	.word	0x00032450
        /*10c8*/ 	.short	0x010a
        /*10ca*/ 	.byte	0x3f
	.zero		1


	//   ....[37]....
        /*10cc*/ 	.word	0x000087e0
        /*10d0*/ 	.word	0x00000004
        /*10d4*/ 	.word	0x00032450
        /*10d8*/ 	.short	0x010a
        /*10da*/ 	.byte	0x3f
	.zero		1


	//   ....[38]....
        /*10dc*/ 	.word	0x00009e80
        /*10e0*/ 	.word	0x00000018
        /*10e4*/ 	.word	0x00000000
        /*10e8*/ 	.short	0x0101
        /*10ea*/ 	.byte	0x3f
	.zero		1


	//   ....[39]....
        /*10ec*/ 	.word	0x0000aaa0
        /*10f0*/ 	.word	0x00000004
        /*10f4*/ 	.word	0x00000000
        /*10f8*/ 	.short	0x0101
        /*10fa*/ 	.byte	0x3f
	.zero		1


	//   ....[40]....
        /*10fc*/ 	.word	0x0000abb0
        /*1100*/ 	.word	0x00000005
        /*1104*/ 	.word	0x00032430
        /*1108*/ 	.short	0x010a
        /*110a*/ 	.byte	0x3f
	.zero		1


	//   ....[41]....
        /*110c*/ 	.word	0x0000ac10
        /*1110*/ 	.word	0x00000005
        /*1114*/ 	.word	0x00032430
        /*1118*/ 	.short	0x010a
        /*111a*/ 	.byte	0x3f
	.zero		1


	//   ....[42]....
        /*111c*/ 	.word	0x0000aec0
        /*1120*/ 	.word	0x00000005
        /*1124*/ 	.word	0x00032450
        /*1128*/ 	.short	0x010a
        /*112a*/ 	.byte	0x3f
	.zero		1


	//   ....[43]....
        /*112c*/ 	.word	0x0000af10
        /*1130*/ 	.word	0x00000005
        /*1134*/ 	.word	0x00032450
        /*1138*/ 	.short	0x010a
        /*113a*/ 	.byte	0x3f
	.zero		1


	//   ....[44]....
        /*113c*/ 	.word	0x0000c760
        /*1140*/ 	.word	0x00000007
        /*1144*/ 	.word	0x00000000
        /*1148*/ 	.short	0x0101
        /*114a*/ 	.byte	0x3f
	.zero		1


	//   ....[45]....
        /*114c*/ 	.word	0x0000d280
        /*1150*/ 	.word	0x00000005
        /*1154*/ 	.word	0x00000000
        /*1158*/ 	.short	0x0101
        /*115a*/ 	.byte	0x3f
	.zero		1


	//   ....[46]....
        /*115c*/ 	.word	0x0000f660
        /*1160*/ 	.word	0x00000000
        /*1164*/ 	.word	0x00000000
        /*1168*/ 	.short	0x0101
        /*116a*/ 	.byte	0x3f
	.zero		1


	//   ....[47]....
        /*116c*/ 	.word	0x00011e70
        /*1170*/ 	.word	0x00000005
        /*1174*/ 	.word	0x00032420
        /*1178*/ 	.short	0x010a
        /*117a*/ 	.byte	0x3f
	.zero		1


	//   ....[48]....
        /*117c*/ 	.word	0x00011f60
        /*1180*/ 	.word	0x00000003
        /*1184*/ 	.word	0x000324a0
        /*1188*/ 	.short	0x010a
        /*118a*/ 	.byte	0x3f
	.zero		1


	//   ....[49]....
        /*118c*/ 	.word	0x000121b0
        /*1190*/ 	.word	0x00000003
        /*1194*/ 	.word	0x000324c0
        /*1198*/ 	.short	0x010a
        /*119a*/ 	.byte	0x3f
	.zero		1


	//   ....[50]....
        /*119c*/ 	.word	0x00012870
        /*11a0*/ 	.word	0x00000004
        /*11a4*/ 	.word	0x000324a0
        /*11a8*/ 	.short	0x010a
        /*11aa*/ 	.byte	0x3f
	.zero		1


	//   ....[51]....
        /*11ac*/ 	.word	0x00012ab0
        /*11b0*/ 	.word	0x00000004
        /*11b4*/ 	.word	0x000324c0
        /*11b8*/ 	.short	0x010a
        /*11ba*/ 	.byte	0x3f
	.zero		1


	//   ....[52]....
        /*11bc*/ 	.word	0x00013a10
        /*11c0*/ 	.word	0x00000000
        /*11c4*/ 	.word	0x00032440
        /*11c8*/ 	.short	0x010a
        /*11ca*/ 	.byte	0x3f
	.zero		1


	//   ....[53]....
        /*11cc*/ 	.word	0x00014890
        /*11d0*/ 	.word	0x00000008
        /*11d4*/ 	.word	0x00032400
        /*11d8*/ 	.short	0x0107
        /*11da*/ 	.byte	0x3f
	.zero		1


	//   ....[54]....
        /*11dc*/ 	.word	0x00014930
        /*11e0*/ 	.word	0x00000002
        /*11e4*/ 	.word	0x00032400
        /*11e8*/ 	.short	0x0101
        /*11ea*/ 	.byte	0x3f
	.zero		1


	//   ....[55]....
        /*11ec*/ 	.word	0x00015590
        /*11f0*/ 	.word	0x00000008
        /*11f4*/ 	.word	0x00032410
        /*11f8*/ 	.short	0x0107
        /*11fa*/ 	.byte	0x3f
	.zero		1


	//   ....[56]....
        /*11fc*/ 	.word	0x00015690
        /*1200*/ 	.word	0x00000002
        /*1204*/ 	.word	0x00032410
        /*1208*/ 	.short	0x0101
        /*120a*/ 	.byte	0x3f
	.zero		1


	//   ....[57]....
        /*120c*/ 	.word	0x000156b0
        /*1210*/ 	.word	0x00000002
        /*1214*/ 	.word	0x00032420
        /*1218*/ 	.short	0x010a
        /*121a*/ 	.byte	0x3f
	.zero		1


	//   ....[58]....
        /*121c*/ 	.word	0x000157c0
        /*1220*/ 	.word	0x00000002
        /*1224*/ 	.word	0x00032460
        /*1228*/ 	.short	0x010a
        /*122a*/ 	.byte	0x3f
	.zero		1


	//   ....[59]....
        /*122c*/ 	.word	0x000160d0
        /*1230*/ 	.word	0x00000002
        /*1234*/ 	.word	0x00032440
        /*1238*/ 	.short	0x010a
        /*123a*/ 	.byte	0x3f
	.zero		1


	//   ....[60]....
        /*123c*/ 	.word	0x00016330
        /*1240*/ 	.word	0x00000002
        /*1244*/ 	.word	0x00032460
        /*1248*/ 	.short	0x010a
        /*124a*/ 	.byte	0x3f
	.zero		1


	//   ....[61]....
        /*124c*/ 	.word	0x00016bd0
        /*1250*/ 	.word	0x00000003
        /*1254*/ 	.word	0x00032440
        /*1258*/ 	.short	0x010a
        /*125a*/ 	.byte	0x3f
	.zero		1


	//   ....[62]....
        /*125c*/ 	.word	0x00016e20
        /*1260*/ 	.word	0x00000003
        /*1264*/ 	.word	0x00032460
        /*1268*/ 	.short	0x010a
        /*126a*/ 	.byte	0x3f
	.zero		1


	//   ....[63]....
        /*126c*/ 	.word	0x00017630
        /*1270*/ 	.word	0x00000003
        /*1274*/ 	.word	0x00032440
        /*1278*/ 	.short	0x010a
        /*127a*/ 	.byte	0x3f
	.zero		1


	//   ....[64]....
        /*127c*/ 	.word	0x00017890
        /*1280*/ 	.word	0x00000003
        /*1284*/ 	.word	0x00032460
        /*1288*/ 	.short	0x010a
        /*128a*/ 	.byte	0x3f
	.zero		1


	//   ....[65]....
        /*128c*/ 	.word	0x00018ad0
        /*1290*/ 	.word	0x00000000
        /*1294*/ 	.word	0x00032420
        /*1298*/ 	.short	0x010a
        /*129a*/ 	.byte	0x3f
	.zero		1


	//   ....[66]....
        /*129c*/ 	.word	0x00018c80
        /*12a0*/ 	.word	0x00000006
        /*12a4*/ 	.word	0x00000000
        /*12a8*/ 	.short	0x010a
        /*12aa*/ 	.byte	0x3f
	.zero		1


	//   ....[67]....
        /*12ac*/ 	.word	0x00018cf0
        /*12b0*/ 	.word	0x00000007
        /*12b4*/ 	.word	0x00000000
        /*12b8*/ 	.short	0x010a
        /*12ba*/ 	.byte	0x3f
	.zero		1


	//   ....[68]....
        /*12bc*/ 	.word	0x00018d60
        /*12c0*/ 	.word	0x00000004
        /*12c4*/ 	.word	0x00000000
        /*12c8*/ 	.short	0x010a
        /*12ca*/ 	.byte	0x3f
	.zero		1


	//   ....[69]....
        /*12cc*/ 	.word	0x00018d90
        /*12d0*/ 	.word	0x00000003
        /*12d4*/ 	.word	0x00000000
        /*12d8*/ 	.short	0x010a
        /*12da*/ 	.byte	0x3f
	.zero		1


	//   ....[70]....
        /*12dc*/ 	.word	0x00018df0
        /*12e0*/ 	.word	0x0000005e
        /*12e4*/ 	.word	0x00032490
        /*12e8*/ 	.short	0x010a
        /*12ea*/ 	.byte	0x3f
	.zero		1


	//   ....[71]....
        /*12ec*/ 	.word	0x00018e40
        /*12f0*/ 	.word	0x0000005e
        /*12f4*/ 	.word	0x00032490
        /*12f8*/ 	.short	0x010a
        /*12fa*/ 	.byte	0x3f
	.zero		1


	//   ....[72]....
        /*12fc*/ 	.word	0x00018e90
        /*1300*/ 	.word	0x0000005e
        /*1304*/ 	.word	0x00032490
        /*1308*/ 	.short	0x010a
        /*130a*/ 	.byte	0x3f
	.zero		1


	//   ....[73]....
        /*130c*/ 	.word	0x00018ee0
        /*1310*/ 	.word	0x0000005e
        /*1314*/ 	.word	0x000324b0
        /*1318*/ 	.short	0x010a
        /*131a*/ 	.byte	0x3f
	.zero		1


	//   ....[74]....
        /*131c*/ 	.word	0x00019190
        /*1320*/ 	.word	0x00000012
        /*1324*/ 	.word	0x00032400
        /*1328*/ 	.short	0x010a
        /*132a*/ 	.byte	0x3f
	.zero		1


	//   ....[75]....
        /*132c*/ 	.word	0x000193a0
        /*1330*/ 	.word	0x00000012
        /*1334*/ 	.word	0x00032400
        /*1338*/ 	.short	0x010a
        /*133a*/ 	.byte	0x3f
	.zero		1


	//   ....[76]....
        /*133c*/ 	.word	0x000193f0
        /*1340*/ 	.word	0x00000004
        /*1344*/ 	.word	0x00032430
        /*1348*/ 	.short	0x010a
        /*134a*/ 	.byte	0x3f
	.zero		1


	//   ....[77]....
        /*134c*/ 	.word	0x00019440
        /*1350*/ 	.word	0x00000012
        /*1354*/ 	.word	0x00032410
        /*1358*/ 	.short	0x010a
        /*135a*/ 	.byte	0x3f
	.zero		1


	//   ....[78]....
        /*135c*/ 	.word	0x00019490
        /*1360*/ 	.word	0x00000004
        /*1364*/ 	.word	0x00032450
        /*1368*/ 	.short	0x010a
        /*136a*/ 	.byte	0x3f
	.zero		1


	//   ....[79]....
        /*136c*/ 	.word	0x000194e0
        /*1370*/ 	.word	0x00000005
        /*1374*/ 	.word	0x00032430
        /*1378*/ 	.short	0x010a
        /*137a*/ 	.byte	0x3f
	.zero		1


	//   ....[80]....
        /*137c*/ 	.word	0x00019530
        /*1380*/ 	.word	0x00000005
        /*1384*/ 	.word	0x00032450
        /*1388*/ 	.short	0x010a
        /*138a*/ 	.byte	0x3f
	.zero		1


	//   ....[81]....
        /*138c*/ 	.word	0x00019b10
        /*1390*/ 	.word	0x00000004
        /*1394*/ 	.word	0x00032420
        /*1398*/ 	.short	0x010a
        /*139a*/ 	.byte	0x3f
	.zero		1


	//   ....[82]....
        /*139c*/ 	.word	0x00019b60
        /*13a0*/ 	.word	0x00000003
        /*13a4*/ 	.word	0x000324a0
        /*13a8*/ 	.short	0x010a
        /*13aa*/ 	.byte	0x3f
	.zero		1


	//   ....[83]....
        /*13ac*/ 	.word	0x00019bb0
        /*13b0*/ 	.word	0x00000003
        /*13b4*/ 	.word	0x000324c0
        /*13b8*/ 	.short	0x010a
        /*13ba*/ 	.byte	0x3f
	.zero		1


	//   ....[84]....
        /*13bc*/ 	.word	0x00019c00
        /*13c0*/ 	.word	0x00000004
        /*13c4*/ 	.word	0x000324a0
        /*13c8*/ 	.short	0x010a
        /*13ca*/ 	.byte	0x3f
	.zero		1


	//   ....[85]....
        /*13cc*/ 	.word	0x00019c50
        /*13d0*/ 	.word	0x00000004
        /*13d4*/ 	.word	0x000324c0
        /*13d8*/ 	.short	0x010a
        /*13da*/ 	.byte	0x3f
	.zero		1


	//   ....[86]....
        /*13dc*/ 	.word	0x00019df0
        /*13e0*/ 	.word	0x00000000
        /*13e4*/ 	.word	0x00032440
        /*13e8*/ 	.short	0x010a
        /*13ea*/ 	.byte	0x3f
	.zero		1


	//   ....[87]....
        /*13ec*/ 	.word	0x0001b710
        /*13f0*/ 	.word	0x00000002
        /*13f4*/ 	.word	0x00032420
        /*13f8*/ 	.short	0x010a
        /*13fa*/ 	.byte	0x3f
	.zero		1


	//   ....[88]....
        /*13fc*/ 	.word	0x0001b760
        /*1400*/ 	.word	0x00000002
        /*1404*/ 	.word	0x00032460
        /*1408*/ 	.short	0x010a
        /*140a*/ 	.byte	0x3f
	.zero		1


	//   ....[89]....
        /*140c*/ 	.word	0x0001b7b0
        /*1410*/ 	.word	0x00000002
        /*1414*/ 	.word	0x00032440
        /*1418*/ 	.short	0x010a
        /*141a*/ 	.byte	0x3f
	.zero		1


	//   ....[90]....
        /*141c*/ 	.word	0x0001b800
        /*1420*/ 	.word	0x00000002
        /*1424*/ 	.word	0x00032460
        /*1428*/ 	.short	0x010a
        /*142a*/ 	.byte	0x3f
	.zero		1


	//   ....[91]....
        /*142c*/ 	.word	0x0001b850
        /*1430*/ 	.word	0x00000003
        /*1434*/ 	.word	0x00032440
        /*1438*/ 	.short	0x010a
        /*143a*/ 	.byte	0x3f
	.zero		1


	//   ....[92]....
        /*143c*/ 	.word	0x0001b8a0
        /*1440*/ 	.word	0x00000003
        /*1444*/ 	.word	0x00032460
        /*1448*/ 	.short	0x010a
        /*144a*/ 	.byte	0x3f
	.zero		1


	//   ....[93]....
        /*144c*/ 	.word	0x0001b8f0
        /*1450*/ 	.word	0x00000003
        /*1454*/ 	.word	0x00032440
        /*1458*/ 	.short	0x010a
        /*145a*/ 	.byte	0x3f
	.zero		1


	//   ....[94]....
        /*145c*/ 	.word	0x0001b940
        /*1460*/ 	.word	0x00000003
        /*1464*/ 	.word	0x00032460
        /*1468*/ 	.short	0x010a
        /*146a*/ 	.byte	0x3f
	.zero		1


	//   ....[95]....
        /*146c*/ 	.word	0x0001c3a0
        /*1470*/ 	.word	0x00000000
        /*1474*/ 	.word	0x00032420
        /*1478*/ 	.short	0x010a
        /*147a*/ 	.byte	0x3f
	.zero		1


	//   ....[96]....
        /*147c*/ 	.word	0x0001c540
        /*1480*/ 	.word	0x00000006
        /*1484*/ 	.word	0x00000000
        /*1488*/ 	.short	0x010a
        /*148a*/ 	.byte	0x3f
	.zero		1


	//   ....[97]....
        /*148c*/ 	.word	0x0001c590
        /*1490*/ 	.word	0x00000007
        /*1494*/ 	.word	0x00000000
        /*1498*/ 	.short	0x010a
        /*149a*/ 	.byte	0x3f
	.zero		1


	//   ....[98]....
        /*149c*/ 	.word	0x0001c5e0
        /*14a0*/ 	.word	0x00000004
        /*14a4*/ 	.word	0x00000000
        /*14a8*/ 	.short	0x010a
        /*14aa*/ 	.byte	0x3f
	.zero		1


	//----- nvinfo : EIATTR_NUM_MBARRIERS
	.align		4
.L_1303:
        /*14ac*/ 	.byte	0x03, 0x38
        /*14ae*/ 	.short	0x0017


	//----- nvinfo : EIATTR_EXIT_INSTR_OFFSETS
	.align		4
        /*14b0*/ 	.byte	0x04, 0x1c
        /*14b2*/ 	.short	(.L_1305 - .L_1304)


	//   ....[0]....
.L_1304:
        /*14b4*/ 	.word	0x00018de0


	//----- nvinfo : EIATTR_MAX_THREADS
	.align		4
.L_1305:
        /*14b8*/ 	.byte	0x04, 0x05
        /*14ba*/ 	.short	(.L_1307 - .L_1306)
.L_1306:
        /*14bc*/ 	.word	0x00000180
        /*14c0*/ 	.word	0x00000001
        /*14c4*/ 	.word	0x00000001


	//----- nvinfo : EIATTR_CRS_STACK_SIZE
	.align		4
.L_1307:
        /*14c8*/ 	.byte	0x04, 0x1e
        /*14ca*/ 	.short	(.L_1309 - .L_1308)
.L_1308:
        /*14cc*/ 	.word	0x00000000


	//----- nvinfo : EIATTR_CBANK_PARAM_SIZE
	.align		4
.L_1309:
        /*14d0*/ 	.byte	0x03, 0x19
        /*14d2*/ 	.short	0x0bf0


	//----- nvinfo : EIATTR_PARAM_CBANK
	.align		4
        /*14d4*/ 	.byte	0x04, 0x0a
        /*14d6*/ 	.short	(.L_1311 - .L_1310)
	.align		4
.L_1310:
        /*14d8*/ 	.word	index@(.nv.constant0._ZN7cutlass13device_kernelIN5flash11enable_sm90INS1_16FlashAttnFwdSm90INS1_25CollectiveMainloopFwdSm90ILi2EN4cute5tupleIJNS5_1CILi1EEES8_S8_EEENS6_IJNS7_ILi128EEENS7_ILi96EEENS7_ILi64EEEEEELi256ENS_10bfloat16_tEfNS_4arch4Sm90ELb0ELb0ELb0ELb1ELb0ELb1ELb1ELb1ELb0ELb1ELb0ELb0EEENS1_21CollectiveEpilogueFwdINS6_IJSA_NS7_ILi256EEESB_EEES9_SE_SG_Li256ELb1ELb1ELb0ELb0EEENS1_36VarlenDynamicPersistentTileSchedulerILi128ELi96ELi256ELi128ELb0ELb1ELb1ELb0ELb1ELb1EEEEEEEEEvNT_6ParamsE)
        /*14dc*/ 	.short	0x0210
        /*14de*/ 	.short	0x0bf0


	//----- nvinfo : EIATTR_SW_WAR
	.align		4
.L_1311:
        /*14e0*/ 	.byte	0x04, 0x36
        /*14e2*/ 	.short	(.L_1313 - .L_1312)
.L_1312:
        /*14e4*/ 	.word	0x00000008
.L_1313:


//--------------------- .nv.info._ZN7cutlass13device_kernelIN5flash11enable_sm90INS1_16FlashAttnFwdSm90INS1_25CollectiveMainloopFwdSm90ILi2EN4cute5tupleIJNS5_1CILi1EEES8_S8_EEENS6_IJNS7_ILi128EEENS7_ILi96EEENS7_ILi64EEEEEELi256ENS_10bfloat16_tEfNS_4arch4Sm90ELb0ELb1ELb0ELb0ELb0ELb0ELb0ELb1ELb0ELb1ELb0ELb0EEENS1_21CollectiveEpilogueFwdINS6_IJSA_NS7_ILi256EEESB_EEES9_SE_SG_Li256ELb0ELb1ELb0ELb0EEENS1_30DynamicPersistentTileSchedulerILi256ELi128ELb0ELb1ELb1EEEEEEEEEvNT_6ParamsE --------------------------
	.section	.nv.info._ZN7cutlass13device_kernelIN5flash11enable_sm90INS1_16FlashAttnFwdSm90INS1_25CollectiveMainloopFwdSm90ILi2EN4cute5tupleIJNS5_1CILi1EEES8_S8_EEENS6_IJNS7_ILi128EEENS7_ILi96EEENS7_ILi64EEEEEELi256ENS_10bfloat16_tEfNS_4arch4Sm90ELb0ELb1ELb0ELb0ELb0ELb0ELb0ELb1ELb0ELb1ELb0ELb0EEENS1_21CollectiveEpilogueFwdINS6_IJSA_NS7_ILi256EEESB_EEES9_SE_SG_Li256ELb0ELb1ELb0ELb0EEENS1_30DynamicPersistentTileSchedulerILi256ELi128ELb0ELb1ELb1EEEEEEEEEvNT_6ParamsE,"",@"SHT_CUDA_INFO"
	.sectionflags	@""
	.align	4


	//----- nvinfo : EIATTR_CUDA_API_VERSION
	.align		4
        /*0000*/ 	.byte	0x04, 0x37
        /*0002*/ 	.short	(.L_1315 - .L_1314)
.L_1314:
        /*0004*/ 	.word	0x00000082


	//----- nvinfo : EIATTR_KPARAM_INFO
	.align		4
.L_1315:
        /*0008*/ 	.byte	0x04, 0x17
        /*000a*/ 	.short	(.L_1317 - .L_1316)
.L_1316:
        /*000c*/ 	.word	0x00000000
        /*0010*/ 	.short	0x0000
        /*0012*/ 	.short	0x0070
        /*0014*/ 	.byte	0x00, 0xf0, 0x01, 0x2a


	//----- nvinfo : EIATTR_SPARSE_MMA_MASK
	.align		4
.L_1317:
        /*0018*/ 	.byte	0x03, 0x50
        /*001a*/ 	.short	0x0000


	//----- nvinfo : EIATTR_MAXREG_COUNT
	.align		4
        /*001c*/ 	.byte	0x03, 0x1b
        /*001e*/ 	.short	0x00a8


	//----- nvinfo : EIATTR_NUM_BARRIERS
	.align		4
        /*0020*/ 	.byte	0x02, 0x4c
        /*0022*/ 	.byte	0x10
	.zero		1


	//----- nvinfo : EIATTR_EXTERNS
	.align		4
        /*0024*/ 	.byte	0x04, 0x0f
        /*0026*/ 	.short	(.L_1319 - .L_1318)


	//   ....[0]....
	.align		4
.L_1318:
        /*0028*/ 	.word	index@(__assertfail)


	//----- nvinfo : EIATTR_ANNOTATIONS
	.align		4
.L_1319:
        /*002c*/ 	.byte	0x04, 0x55
        /*002e*/ 	.short	(.L_1321 - .L_1320)


	//   ....[0]....
.L_1320:
        /* <DEDUP_REMOVED lines=20> */


	//----- nvinfo : EIATTR_MERCURY_ISA_VERSION
	.align		4
.L_1321:
        /*0160*/ 	.byte	0x03, 0x5f
        /*0162*/ 	.short	0x0101


	//----- nvinfo : EIATTR_INT_WARP_WIDE_INSTR_OFFSETS
	.align		4
        /*0164*/ 	.byte	0x04, 0x31
        /*0166*/ 	.short	(.L_1323 - .L_1322)


	//   ....[0]....
.L_1322:
        /*0168*/ 	.word	0x00000130


	//   ....[1]....
        /*016c*/ 	.word	0x00000170


	//   ....[2]....
        /*0170*/ 	.word	0x000001e0


	//   ....[3]....
        /*0174*/ 	.word	0x000105d0


	//   ....[4]....
        /*0178*/ 	.word	0x00010660


	//   ....[5]....
        /*017c*/ 	.word	0x00013f80


	//   ....[6]....
        /*0180*/ 	.word	0x00014010


	//----- nvinfo : EIATTR_COOP_GROUP_MASK_REGIDS
	.align		4
.L_1323:
        /*0184*/ 	.byte	0x04, 0x29
        /*0186*/ 	.short	(.L_1325 - .L_1324)


	//   ....[0]....
.L_1324:
        /*0188*/ 	.word	0xffffffff


	//   ....[1]....
        /*018c*/ 	.word	0xffffffff


	//   ....[2]....
        /*0190*/ 	.word	0xffffffff


	//   ....[3]....
        /*0194*/ 	.word	0xffffffff


	//   ....[4]....
        /*0198*/ 	.word	0xffffffff


	//   ....[5]....
        /*019c*/ 	.word	0xffffffff


	//   ....[6]....
        /*01a0*/ 	.word	0xffffffff


	//   ....[7]....
        /*01a4*/ 	.word	0xffffffff


	//   ....[8]....
        /*01a8*/ 	.word	0xffffffff


	//   ....[9]....
        /*01ac*/ 	.word	0xffffffff


	//   ....[10]....
        /*01b0*/ 	.word	0xffffffff


	//   ....[11]....
        /*01b4*/ 	.word	0xffffffff


	//   ....[12]....
        /*01b8*/ 	.word	0xffffffff


	//   ....[13]....
        /*01bc*/ 	.word	0xffffffff


	//   ....[14]....
        /*01c0*/ 	.word	0xffffffff


	//   ....[15]....
        /*01c4*/ 	.word	0xffffffff


	//   ....[16]....
        /*01c8*/ 	.word	0xffffffff


	//   ....[17]....
        /*01cc*/ 	.word	0xffffffff


	//   ....[18]....
        /*01d0*/ 	.word	0xffffffff


	//   ....[19]....
        /*01d4*/ 	.word	0xffffffff


	//   ....[20]....
        /*01d8*/ 	.word	0xffffffff


	//   ....[21]....
        /*01dc*/ 	.word	0xffffffff


	//   ....[22]....
        /*01e0*/ 	.word	0xffffffff


	//   ....[23]....
        /*01e4*/ 	.word	0xffffffff


	//   ....[24]....
        /*01e8*/ 	.word	0xffffffff


	//   ....[25]....
        /*01ec*/ 	.word	0xffffffff


	//   ....[26]....
        /*01f0*/ 	.word	0xffffffff


	//   ....[27]....
        /*01f4*/ 	.word	0xffffffff


	//   ....[28]....
        /*01f8*/ 	.word	0xffffffff


	//   ....[29]....
        /*01fc*/ 	.word	0xffffffff


	//   ....[30]....
        /*0200*/ 	.word	0xffffffff


	//   ....[31]....
        /*0204*/ 	.word	0xffffffff


	//   ....[32]....
        /*0208*/ 	.word	0xffffffff


	//   ....[33]....
        /*020c*/ 	.word	0xffffffff


	//   ....[34]....
        /*0210*/ 	.word	0xffffffff


	//   ....[35]....
        /*0214*/ 	.word	0xffffffff


	//   ....[36]....
        /*0218*/ 	.word	0xffffffff


	//   ....[37]....
        /*021c*/ 	.word	0xffffffff


	//   ....[38]....
        /*0220*/ 	.word	0xffffffff


	//   ....[39]....
        /*0224*/ 	.word	0xffffffff


	//   ....[40]....
        /*0228*/ 	.word	0xffffffff


	//   ....[41]....
        /*022c*/ 	.word	0xffffffff


	//   ....[42]....
        /*0230*/ 	.word	0xffffffff


	//   ....[43]....
        /*0234*/ 	.word	0xffffffff


	//   ....[44]....
        /*0238*/ 	.word	0xffffffff


	//   ....[45]....
        /*023c*/ 	.word	0xffffffff


	//   ....[46]....
        /*0240*/ 	.word	0xffffffff


	//   ....[47]....
        /*0244*/ 	.word	0xffffffff


	//   ....[48]....
        /*0248*/ 	.word	0xffffffff


	//   ....[49]....
        /*024c*/ 	.word	0xffffffff


	//   ....[50]....
        /*0250*/ 	.word	0xffffffff


	//   ....[51]....
        /*0254*/ 	.word	0xffffffff


	//   ....[52]....
        /*0258*/ 	.word	0xffffffff


	//   ....[53]....
        /*025c*/ 	.word	0xffffffff


	//   ....[54]....
        /*0260*/ 	.word	0xffffffff


	//   ....[55]....
        /*0264*/ 	.word	0xffffffff


	//   ....[56]....
        /*0268*/ 	.word	0xffffffff


	//   ....[57]....
        /*026c*/ 	.word	0xffffffff


	//   ....[58]....
        /*0270*/ 	.word	0xffffffff


	//   ....[59]....
        /*0274*/ 	.word	0xffffffff


	//   ....[60]....
        /*0278*/ 	.word	0xffffffff


	//   ....[61]....
        /*027c*/ 	.word	0xffffffff


	//   ....[62]....
        /*0280*/ 	.word	0xffffffff


	//   ....[63]....
        /*0284*/ 	.word	0xffffffff


	//   ....[64]....
        /*0288*/ 	.word	0xffffffff


	//   ....[65]....
        /*028c*/ 	.word	0xffffffff


	//   ....[66]....
        /*0290*/ 	.word	0xffffffff


	//   ....[67]....
        /*0294*/ 	.word	0xffffffff


	//   ....[68]....
        /*0298*/ 	.word	0xffffffff


	//   ....[69]....
        /*029c*/ 	.word	0xffffffff


	//   ....[70]....
        /*02a0*/ 	.word	0xffffffff


	//   ....[71]....
        /*02a4*/ 	.word	0xffffffff


	//   ....[72]....
        /*02a8*/ 	.word	0xffffffff


	//   ....[73]....
        /*02ac*/ 	.word	0xffffffff


	//   ....[74]....
        /*02b0*/ 	.word	0x0500000f


	//   ....[75]....
        /*02b4*/ 	.word	0x0500000f


	//   ....[76]....
        /*02b8*/ 	.word	0x0500000f


	//   ....[77]....
        /*02bc*/ 	.word	0x0500000f


	//   ....[78]....
        /*02c0*/ 	.word	0x0500000f


	//   ....[79]....
        /*02c4*/ 	.word	0x0500000f


	//   ....[80]....
        /*02c8*/ 	.word	0x0500000f


	//   ....[81]....
        /*02cc*/ 	.word	0x0500000f


	//   ....[82]....
        /*02d0*/ 	.word	0x0500000f


	//   ....[83]....
        /*02d4*/ 	.word	0x0500000f


	//   ....[84]....
        /*02d8*/ 	.word	0x0500000f


	//   ....[85]....
        /*02dc*/ 	.word	0x0500000f


	//   ....[86]....
        /*02e0*/ 	.word	0x0500000f


	//   ....[87]....
        /*02e4*/ 	.word	0x0500000f


	//   ....[88]....
        /*02e8*/ 	.word	0x0500000f


	//   ....[89]....
        /*02ec*/ 	.word	0x0500000f


	//   ....[90]....
        /*02f0*/ 	.word	0x0500000f


	//   ....[91]....
        /*02f4*/ 	.word	0x0500000f


	//   ....[92]....
        /*02f8*/ 	.word	0x0500000f


	//----- nvinfo : EIATTR_COOP_GROUP_INSTR_OFFSETS
	.align		4
.L_1325:
        /*02fc*/ 	.byte	0x04, 0x28
        /*02fe*/ 	.short	(.L_1327 - .L_1326)


	//   ....[0]....
.L_1326:
        /*0300*/ 	.word	0x00000070


	//   ....[1]....
        /*0304*/ 	.word	0x00000140


	//   ....[2]....
        /*0308*/ 	.word	0x00000190


	//   ....[3]....
        /*030c*/ 	.word	0x000003c0


	//   ....[4]....
        /*0310*/ 	.word	0x00000520


	//   ....[5]....
        /*0314*/ 	.word	0x00000640


	//   ....[6]....
        /*0318*/ 	.word	0x000007a0


	//   ....[7]....
        /*031c*/ 	.word	0x00001a30


	//   ....[8]....
        /*0320*/ 	.word	0x000020b0


	//   ....[9]....
        /*0324*/ 	.word	0x00002b00


	//   ....[10]....
        /*0328*/ 	.word	0x00003130


	//   ....[11]....
        /*032c*/ 	.word	0x00003240


	//   ....[12]....
        /*0330*/ 	.word	0x00003820


	//   ....[13]....
        /*0334*/ 	.word	0x000038b0


	//   ....[14]....
        /*0338*/ 	.word	0x00004990


	//   ....[15]....
        /*033c*/ 	.word	0x000054b0


	//   ....[16]....
        /*0340*/ 	.word	0x00005a40


	//   ....[17]....
        /*0344*/ 	.word	0x00005b60


	//   ....[18]....
        /*0348*/ 	.word	0x000061b0


	//   ....[19]....
        /*034c*/ 	.word	0x00006230


	//   ....[20]....
        /*0350*/ 	.word	0x00007df0


	//   ....[21]....
        /*0354*/ 	.word	0x00007e10


	//   ....[22]....
        /*0358*/ 	.word	0x00008340


	//   ....[23]....
        /*035c*/ 	.word	0x00008510


	//   ....[24]....
        /*0360*/ 	.word	0x00009a90


	//   ....[25]....
        /*0364*/ 	.word	0x00009cf0


	//   ....[26]....
        /*0368*/ 	.word	0x0000aac0


	//   ....[27]....
        /*036c*/ 	.word	0x0000abe0


	//   ....[28]....
        /*0370*/ 	.word	0x0000b420


	//   ....[29]....
        /*0374*/ 	.word	0x0000b5f0


	//   ....[30]....
        /*0378*/ 	.word	0x0000c720


	//   ....[31]....
        /*037c*/ 	.word	0x0000c7a0


	//   ....[32]....
        /*0380*/ 	.word	0x0000c810


	//   ....[33]....
        /*0384*/ 	.word	0x0000c840


	//   ....[34]....
        /*0388*/ 	.word	0x0000e1f0


	//   ....[35]....
        /*038c*/ 	.word	0x0000e220


	//   ....[36]....
        /*0390*/ 	.word	0x0000e2c0


	//   ....[37]....
        /*0394*/ 	.word	0x0000e2f0


	//   ....[38]....
        /*0398*/ 	.word	0x0000e950


	//   ....[39]....
        /*039c*/ 	.word	0x0000e990


	//   ....[40]....
        /*03a0*/ 	.word	0x0000ead0


	//   ....[41]....
        /*03a4*/ 	.word	0x0000eaf0


	//   ....[42]....
        /*03a8*/ 	.word	0x0000ec30


	//   ....[43]....
        /*03ac*/ 	.word	0x0000ec50


	//   ....[44]....
        /*03b0*/ 	.word	0x0000eda0


	//   ....[45]....
        /*03b4*/ 	.word	0x0000edc0


	//   ....[46]....
        /*03b8*/ 	.word	0x0000f4e0


	//   ....[47]....
        /*03bc*/ 	.word	0x0000f500


	//   ....[48]....
        /*03c0*/ 	.word	0x0000f640


	//   ....[49]....
        /*03c4*/ 	.word	0x0000f660


	//   ....[50]....
        /*03c8*/ 	.word	0x0000f7a0


	//   ....[51]....
        /*03cc*/ 	.word	0x0000f7c0


	//   ....[52]....
        /*03d0*/ 	.word	0x0000f910


	//   ....[53]....
        /*03d4*/ 	.word	0x0000f930


	//   ....[54]....
        /*03d8*/ 	.word	0x0000fb30


	//   ....[55]....
        /*03dc*/ 	.word	0x00010bd0


	//   ....[56]....
        /*03e0*/ 	.word	0x00011510


	//   ....[57]....
        /*03e4*/ 	.word	0x00011520


	//   ....[58]....
        /*03e8*/ 	.word	0x00011530


	//   ....[59]....
        /*03ec*/ 	.word	0x00011570


	//   ....[60]....
        /*03f0*/ 	.word	0x000115d0


	//   ....[61]....
        /*03f4*/ 	.word	0x00011670


	//   ....[62]....
        /*03f8*/ 	.word	0x00011680


	//   ....[63]....
        /*03fc*/ 	.word	0x000116f0


	//   ....[64]....
        /*0400*/ 	.word	0x00011700


	//   ....[65]....
        /*0404*/ 	.word	0x00011770


	//   ....[66]....
        /*0408*/ 	.word	0x00011780


	//   ....[67]....
        /*040c*/ 	.word	0x000117f0


	//   ....[68]....
        /*0410*/ 	.word	0x00011800


	//   ....[69]....
        /*0414*/ 	.word	0x00011870


	//   ....[70]....
        /*0418*/ 	.word	0x00011880


	//   ....[71]....
        /*041c*/ 	.word	0x00011890


	//   ....[72]....
        /*0420*/ 	.word	0x00014160


	//   ....[73]....
        /*0424*/ 	.word	0x00014350


	//   ....[74]....
        /*0428*/ 	.word	0x00014950


	//   ....[75]....
        /*042c*/ 	.word	0x00014ad0


	//   ....[76]....
        /*0430*/ 	.word	0x00014b30


	//   ....[77]....
        /*0434*/ 	.word	0x00014bc0


	//   ....[78]....
        /*0438*/ 	.word	0x00014cb0


	//   ....[79]....
        /*043c*/ 	.word	0x00014d30


	//   ....[80]....
        /*0440*/ 	.word	0x00014e10


	//   ....[81]....
        /*0444*/ 	.word	0x00014e90


	//   ....[82]....
        /*0448*/ 	.word	0x00014f70


	//   ....[83]....
        /*044c*/ 	.word	0x00014fd0


	//   ....[84]....
        /*0450*/ 	.word	0x000150b0


	//   ....[85]....
        /*0454*/ 	.word	0x00015110


	//   ....[86]....
        /*0458*/ 	.word	0x000151f0


	//   ....[87]....
        /*045c*/ 	.word	0x00015250


	//   ....[88]....
        /*0460*/ 	.word	0x00015320


	//   ....[89]....
        /*0464*/ 	.word	0x00015380


	//   ....[90]....
        /*0468*/ 	.word	0x00015440


	//   ....[91]....
        /*046c*/ 	.word	0x00015750


	//   ....[92]....
        /*0470*/ 	.word	0x00015870


	//----- nvinfo : EIATTR_REG_RECONFIG
	.align		4
.L_1327:
        /*0474*/ 	.byte	0x01, 0x54
	.zero		2


	//----- nvinfo : EIATTR_SYSCALL_OFFSETS
	.align		4
        /*0478*/ 	.byte	0x04, 0x46
        /*047a*/ 	.short	(.L_1329 - .L_1328)


	//   ....[0]....
.L_1328:
        /*047c*/ 	.word	0x00001c10


	//   ....[1]....
        /*0480*/ 	.word	0x000107d0


	//   ....[2]....
        /*0484*/ 	.word	0x00010920


	//   ....[3]....
        /*0488*/ 	.word	0x00010a10


	//   ....[4]....
        /*048c*/ 	.word	0x00011150


	//----- nvinfo : EIATTR_MBARRIER_INSTR_OFFSETS
	.align		4
.L_1329:
        /*0490*/ 	.byte	0x04, 0x39
        /*0492*/ 	.short	(.L_1331 - .L_1330)


	//   ....[0]....
.L_1330:
        /*0494*/ 	.word	0x00000270
        /*0498*/ 	.word	0x000000ff
        /*049c*/ 	.word	0x00022800
        /*04a0*/ 	.short	0x0100
        /*04a2*/ 	.byte	0x08
	.zero		1


	//   ....[1]....
        /*04a4*/ 	.word	0x00000280
        /*04a8*/ 	.word	0x000000ff
        /*04ac*/ 	.word	0x00022820
        /*04b0*/ 	.short	0x0100
        /*04b2*/ 	.byte	0x08
	.zero		1


	//   ....[2]....
        /*04b4*/ 	.word	0x00000370
        /*04b8*/ 	.word	0x000000ff
        /*04bc*/ 	.word	0x00022830
        /*04c0*/ 	.short	0x0100
        /*04c2*/ 	.byte	0x08
	.zero		1


	//   ....[3]....
        /*04c4*/ 	.word	0x00000380
        /*04c8*/ 	.word	0x000000ff
        /*04cc*/ 	.word	0x00022840
        /*04d0*/ 	.short	0x0100
        /*04d2*/ 	.byte	0x08
	.zero		1


	//   ....[4]....
        /*04d4*/ 	.word	0x00000390
        /*04d8*/ 	.word	0x000000ff
        /*04dc*/ 	.word	0x00022838
        /*04e0*/ 	.short	0x0100
        /*04e2*/ 	.byte	0x08
	.zero		1


	//   ....[5]....
        /*04e4*/ 	.word	0x000003a0
        /*04e8*/ 	.word	0x000000ff
        /*04ec*/ 	.word	0x00022848
        /*04f0*/ 	.short	0x0100
        /*04f2*/ 	.byte	0x08
	.zero		1


	//   ....[6]....
        /*04f4*/ 	.word	0x000004d0
        /*04f8*/ 	.word	0x000000ff
        /*04fc*/ 	.word	0x00022850
        /*0500*/ 	.short	0x0100
        /*0502*/ 	.byte	0x08
	.zero		1


	//   ....[7]....
        /*0504*/ 	.word	0x000004e0
        /*0508*/ 	.word	0x000000ff
        /*050c*/ 	.word	0x00022860
        /*0510*/ 	.short	0x0100
        /*0512*/ 	.byte	0x08
	.zero		1


	//   ....[8]....
        /*0514*/ 	.word	0x000004f0
        /*0518*/ 	.word	0x000000ff
        /*051c*/ 	.word	0x00022858
        /*0520*/ 	.short	0x0100
        /*0522*/ 	.byte	0x08
	.zero		1


	//   ....[9]....
        /*0524*/ 	.word	0x00000500
        /*0528*/ 	.word	0x000000ff
        /*052c*/ 	.word	0x00022868
        /*0530*/ 	.short	0x0100
        /*0532*/ 	.byte	0x08
	.zero		1


	//   ....[10]....
        /*0534*/ 	.word	0x000005f0
        /*0538*/ 	.word	0x000000ff
        /*053c*/ 	.word	0x00022870
        /*0540*/ 	.short	0x0100
        /*0542*/ 	.byte	0x06
	.zero		1


	//   ....[11]....
        /*0544*/ 	.word	0x00000600
        /*0548*/ 	.word	0x000000ff
        /*054c*/ 	.word	0x00022880
        /*0550*/ 	.short	0x0100
        /*0552*/ 	.byte	0x06
	.zero		1


	//   ....[12]....
        /*0554*/ 	.word	0x00000610
        /*0558*/ 	.word	0x000000ff
        /*055c*/ 	.word	0x00022878
        /*0560*/ 	.short	0x0100
        /*0562*/ 	.byte	0x06
	.zero		1


	//   ....[13]....
        /*0564*/ 	.word	0x00000620
        /*0568*/ 	.word	0x000000ff
        /*056c*/ 	.word	0x00022888
        /*0570*/ 	.short	0x0100
        /*0572*/ 	.byte	0x06
	.zero		1


	//   ....[14]....
        /*0574*/ 	.word	0x00000750
        /*0578*/ 	.word	0x000000ff
        /*057c*/ 	.word	0x00022890
        /*0580*/ 	.short	0x0100
        /*0582*/ 	.byte	0x08
	.zero		1


	//   ....[15]....
        /*0584*/ 	.word	0x00000760
        /*0588*/ 	.word	0x000000ff
        /*058c*/ 	.word	0x000228a0
        /*0590*/ 	.short	0x0100
        /*0592*/ 	.byte	0x08
	.zero		1


	//   ....[16]....
        /*0594*/ 	.word	0x00000770
        /*0598*/ 	.word	0x000000ff
        /*059c*/ 	.word	0x00022898
        /*05a0*/ 	.short	0x0100
        /*05a2*/ 	.byte	0x08
	.zero		1


	//   ....[17]....
        /*05a4*/ 	.word	0x00000780
        /*05a8*/ 	.word	0x000000ff
        /*05ac*/ 	.word	0x000228a8
        /*05b0*/ 	.short	0x0100
        /*05b2*/ 	.byte	0x08
	.zero		1


	//   ....[18]....
        /*05b4*/ 	.word	0x000008b0
        /*05b8*/ 	.word	0x000000ff
        /*05bc*/ 	.word	0x000228b0
        /*05c0*/ 	.short	0x0100
        /*05c2*/ 	.byte	0x08
	.zero		1


	//   ....[19]....
        /*05c4*/ 	.word	0x000008c0
        /*05c8*/ 	.word	0x000000ff
        /*05cc*/ 	.word	0x000228c0
        /*05d0*/ 	.short	0x0100
        /*05d2*/ 	.byte	0x08
	.zero		1


	//   ....[20]....
        /*05d4*/ 	.word	0x000008d0
        /*05d8*/ 	.word	0x000000ff
        /*05dc*/ 	.word	0x000228b8
        /*05e0*/ 	.short	0x0100
        /*05e2*/ 	.byte	0x08
	.zero		1


	//   ....[21]....
        /*05e4*/ 	.word	0x000008e0
        /*05e8*/ 	.word	0x000000ff
        /*05ec*/ 	.word	0x000228c8
        /*05f0*/ 	.short	0x0100
        /*05f2*/ 	.byte	0x08
	.zero		1


	//   ....[22]....
        /*05f4*/ 	.word	0x00001cc0
        /*05f8*/ 	.word	0x00000005
        /*05fc*/ 	.word	0x00022800
        /*0600*/ 	.short	0x010a
        /*0602*/ 	.byte	0x3f
	.zero		1


	//   ....[23]....
        /*0604*/ 	.word	0x00001d90
        /*0608*/ 	.word	0x000000ff
        /*060c*/ 	.word	0x00022830
        /*0610*/ 	.short	0x010a
        /*0612*/ 	.byte	0x16
	.zero		1


	//   ....[24]....
        /*0614*/ 	.word	0x00001dd0
        /*0618*/ 	.word	0x000000ff
        /*061c*/ 	.word	0x00022830
        /*0620*/ 	.short	0x010a
        /*0622*/ 	.byte	0x16
	.zero		1


	//   ....[25]....
        /*0624*/ 	.word	0x000021f0
        /*0628*/ 	.word	0x00000000
        /*062c*/ 	.word	0x00000000
        /*0630*/ 	.short	0x0101
        /*0632*/ 	.byte	0x3f
	.zero		1


	//   ....[26]....
        /*0634*/ 	.word	0x000040e0
        /*0638*/ 	.word	0x000000ff
        /*063c*/ 	.word	0x00022850
        /*0640*/ 	.short	0x010a
        /*0642*/ 	.byte	0x16
	.zero		1


	//   ....[27]....
        /*0644*/ 	.word	0x00004120
        /*0648*/ 	.word	0x000000ff
        /*064c*/ 	.word	0x00022850
        /*0650*/ 	.short	0x010a
        /*0652*/ 	.byte	0x16
	.zero		1


	//   ....[28]....
        /*0654*/ 	.word	0x000044b0
        /*0658*/ 	.word	0x00000005
        /*065c*/ 	.word	0x00000000
        /*0660*/ 	.short	0x0101
        /*0662*/ 	.byte	0x3f
	.zero		1


	//   ....[29]....
        /*0664*/ 	.word	0x00004790
        /*0668*/ 	.word	0x000000ff
        /*066c*/ 	.word	0x00022830
        /*0670*/ 	.short	0x010a
        /*0672*/ 	.byte	0x1b
	.zero		1


	//   ....[30]....
        /*0674*/ 	.word	0x000047d0
        /*0678*/ 	.word	0x000000ff
        /*067c*/ 	.word	0x00022830
        /*0680*/ 	.short	0x010a
        /*0682*/ 	.byte	0x1b
	.zero		1


	//   ....[31]....
        /*0684*/ 	.word	0x00004ad0
        /*0688*/ 	.word	0x0000000a
        /*068c*/ 	.word	0x00000000
        /*0690*/ 	.short	0x0101
        /*0692*/ 	.byte	0x3f
	.zero		1


	//   ....[32]....
        /*0694*/ 	.word	0x00007330
        /*0698*/ 	.word	0x000000ff
        /*069c*/ 	.word	0x00022850
        /*06a0*/ 	.short	0x010a
        /*06a2*/ 	.byte	0x1b
	.zero		1


	//   ....[33]....
        /*06a4*/ 	.word	0x00007370
        /*06a8*/ 	.word	0x000000ff
        /*06ac*/ 	.word	0x00022850
        /*06b0*/ 	.short	0x010a
        /*06b2*/ 	.byte	0x1b
	.zero		1


	//   ....[34]....
        /*06b4*/ 	.word	0x00007670
        /*06b8*/ 	.word	0x0000000c
        /*06bc*/ 	.word	0x00000000
        /*06c0*/ 	.short	0x0101
        /*06c2*/ 	.byte	0x3f
	.zero		1


	//   ....[35]....
        /*06c4*/ 	.word	0x00007a80
        /*06c8*/ 	.word	0x000000ff
        /*06cc*/ 	.word	0x00022830
        /*06d0*/ 	.short	0x010a
        /*06d2*/ 	.byte	0x18
	.zero		1


	//   ....[36]....
        /*06d4*/ 	.word	0x00007ac0
        /*06d8*/ 	.word	0x000000ff
        /*06dc*/ 	.word	0x00022830
        /*06e0*/ 	.short	0x010a
        /*06e2*/ 	.byte	0x18
	.zero		1


	//   ....[37]....
        /*06e4*/ 	.word	0x00008840
        /*06e8*/ 	.word	0x0000009a
        /*06ec*/ 	.word	0x00000000
        /*06f0*/ 	.short	0x0101
        /*06f2*/ 	.byte	0x3f
	.zero		1


	//   ....[38]....
        /*06f4*/ 	.word	0x00009360
        /*06f8*/ 	.word	0x000000ff
        /*06fc*/ 	.word	0x00022850
        /*0700*/ 	.short	0x010a
        /*0702*/ 	.byte	0x18
	.zero		1


	//   ....[39]....
        /*0704*/ 	.word	0x000093a0
        /*0708*/ 	.word	0x000000ff
        /*070c*/ 	.word	0x00022850
        /*0710*/ 	.short	0x010a
        /*0712*/ 	.byte	0x18
	.zero		1


	//   ....[40]....
        /*0714*/ 	.word	0x00009690
        /*0718*/ 	.word	0x000000b2
        /*071c*/ 	.word	0x00000000
        /*0720*/ 	.short	0x0101
        /*0722*/ 	.byte	0x3f
	.zero		1


	//   ....[41]....
        /*0724*/ 	.word	0x00009820
        /*0728*/ 	.word	0x000000ff
        /*072c*/ 	.word	0x00022830
        /*0730*/ 	.short	0x010a
        /*0732*/ 	.byte	0x1b
	.zero		1


	//   ....[42]....
        /*0734*/ 	.word	0x00009860
        /*0738*/ 	.word	0x000000ff
        /*073c*/ 	.word	0x00022830
        /*0740*/ 	.short	0x010a
        /*0742*/ 	.byte	0x1b
	.zero		1


	//   ....[43]....
        /*0744*/ 	.word	0x00009b50
        /*0748*/ 	.word	0x00000002
        /*074c*/ 	.word	0x00000000
        /*0750*/ 	.short	0x0101
        /*0752*/ 	.byte	0x3f
	.zero		1


	//   ....[44]....
        /*0754*/ 	.word	0x0000c3b0
        /*0758*/ 	.word	0x000000ff
        /*075c*/ 	.word	0x00022850
        /*0760*/ 	.short	0x010a
        /*0762*/ 	.byte	0x1b
	.zero		1


	//   ....[45]....
        /*0764*/ 	.word	0x0000c3f0
        /*0768*/ 	.word	0x000000ff
        /*076c*/ 	.word	0x00022850
        /*0770*/ 	.short	0x010a
        /*0772*/ 	.byte	0x1b
	.zero		1


	//   ....[46]....
        /*0774*/ 	.word	0x0000c6e0
        /*0778*/ 	.word	0x00000008
        /*077c*/ 	.word	0x00000000
        /*0780*/ 	.short	0x0101
        /*0782*/ 	.byte	0x3f
	.zero		1


	//   ....[47]....
        /*0784*/ 	.word	0x0000e980
        /*0788*/ 	.word	0x000000b0
        /*078c*/ 	.word	0x00000000
        /*0790*/ 	.short	0x0101
        /*0792*/ 	.byte	0x3f
	.zero		1


	//   ....[48]....
        /*0794*/ 	.word	0x00010e30
        /*0798*/ 	.word	0x00000003
        /*079c*/ 	.word	0x00022840
        /*07a0*/ 	.short	0x010a
        /*07a2*/ 	.byte	0x3f
	.zero		1


	//   ....[49]....
        /*07a4*/ 	.word	0x000119a0
        /*07a8*/ 	.word	0x00000012
        /*07ac*/ 	.word	0x00022800
        /*07b0*/ 	.short	0x0107
        /*07b2*/ 	.byte	0x3f
	.zero		1


	//   ....[50]....
        /*07b4*/ 	.word	0x00011a90
        /*07b8*/ 	.word	0x00000012
        /*07bc*/ 	.word	0x00022800
        /*07c0*/ 	.short	0x0101
        /*07c2*/ 	.byte	0x3f
	.zero		1


	//   ....[51]....
        /*07c4*/ 	.word	0x00011ab0
        /*07c8*/ 	.word	0x00000012
        /*07cc*/ 	.word	0x00022820
        /*07d0*/ 	.short	0x010a
        /*07d2*/ 	.byte	0x3f
	.zero		1


	//   ....[52]....
        /*07d4*/ 	.word	0x00011b80
        /*07d8*/ 	.word	0x00000000
        /*07dc*/ 	.word	0x00022860
        /*07e0*/ 	.short	0x010a
        /*07e2*/ 	.byte	0x3f
	.zero		1


	//   ....[53]....
        /*07e4*/ 	.word	0x000123a0
        /*07e8*/ 	.word	0x00000004
        /*07ec*/ 	.word	0x00022840
        /*07f0*/ 	.short	0x010a
        /*07f2*/ 	.byte	0x3f
	.zero		1


	//   ....[54]....
        /*07f4*/ 	.word	0x000125c0
        /*07f8*/ 	.word	0x00000004
        /*07fc*/ 	.word	0x00022860
        /*0800*/ 	.short	0x010a
        /*0802*/ 	.byte	0x3f
	.zero		1


	//   ....[55]....
        /*0804*/ 	.word	0x00012db0
        /*0808*/ 	.word	0x00000004
        /*080c*/ 	.word	0x00022840
        /*0810*/ 	.short	0x010a
        /*0812*/ 	.byte	0x3f
	.zero		1


	//   ....[56]....
        /*0814*/ 	.word	0x00012fd0
        /*0818*/ 	.word	0x00000004
        /*081c*/ 	.word	0x00022860
        /*0820*/ 	.short	0x010a
        /*0822*/ 	.byte	0x3f
	.zero		1


	//   ....[57]....
        /*0824*/ 	.word	0x00013750
        /*0828*/ 	.word	0x00000004
        /*082c*/ 	.word	0x00022840
        /*0830*/ 	.short	0x010a
        /*0832*/ 	.byte	0x3f
	.zero		1


	//   ....[58]....
        /*0834*/ 	.word	0x00013970
        /*0838*/ 	.word	0x00000004
        /*083c*/ 	.word	0x00022860
        /*0840*/ 	.short	0x010a
        /*0842*/ 	.byte	0x3f
	.zero		1


	//   ....[59]....
        /*0844*/ 	.word	0x000142d0
        /*0848*/ 	.word	0x00000000
        /*084c*/ 	.word	0x00022820
        /*0850*/ 	.short	0x010a
        /*0852*/ 	.byte	0x3f
	.zero		1


	//   ....[60]....
        /*0854*/ 	.word	0x000144c0
        /*0858*/ 	.word	0x00000006
        /*085c*/ 	.word	0x00000000
        /*0860*/ 	.short	0x010a
        /*0862*/ 	.byte	0x3f
	.zero		1


	//   ....[61]....
        /*0864*/ 	.word	0x000144f0
        /*0868*/ 	.word	0x00000007
        /*086c*/ 	.word	0x00000000
        /*0870*/ 	.short	0x010a
        /*0872*/ 	.byte	0x3f
	.zero		1


	//   ....[62]....
        /*0874*/ 	.word	0x00014550
        /*0878*/ 	.word	0x00000004
        /*087c*/ 	.word	0x00000000
        /*0880*/ 	.short	0x010a
        /*0882*/ 	.byte	0x3f
	.zero		1


	//   ....[63]....
        /*0884*/ 	.word	0x00014580
        /*0888*/ 	.word	0x00000003
        /*088c*/ 	.word	0x00000000
        /*0890*/ 	.short	0x010a
        /*0892*/ 	.byte	0x3f
	.zero		1


	//   ....[64]....
        /*0894*/ 	.word	0x000145e0
        /*0898*/ 	.word	0x00000005
        /*089c*/ 	.word	0x00022800
        /*08a0*/ 	.short	0x010a
        /*08a2*/ 	.byte	0x3f
	.zero		1


	//   ....[65]....
        /*08a4*/ 	.word	0x00014640
        /*08a8*/ 	.word	0x00000003
        /*08ac*/ 	.word	0x00022830
        /*08b0*/ 	.short	0x010a
        /*08b2*/ 	.byte	0x3f
	.zero		1


	//   ....[66]....
        /*08b4*/ 	.word	0x000146a0
        /*08b8*/ 	.word	0x0000000b
        /*08bc*/ 	.word	0x00022850
        /*08c0*/ 	.short	0x010a
        /*08c2*/ 	.byte	0x3f
	.zero		1


	//   ....[67]....
        /*08c4*/ 	.word	0x00014700
        /*08c8*/ 	.word	0x00000004
        /*08cc*/ 	.word	0x00022830
        /*08d0*/ 	.short	0x010a
        /*08d2*/ 	.byte	0x3f
	.zero		1


	//   ....[68]....
        /*08d4*/ 	.word	0x00014750
        /*08d8*/ 	.word	0x0000000c
        /*08dc*/ 	.word	0x00022850
        /*08e0*/ 	.short	0x010a
        /*08e2*/ 	.byte	0x3f
	.zero		1


	//   ....[69]....
        /*08e4*/ 	.word	0x000147b0
        /*08e8*/ 	.word	0x00000002
        /*08ec*/ 	.word	0x00022830
        /*08f0*/ 	.short	0x010a
        /*08f2*/ 	.byte	0x3f
	.zero		1


	//   ....[70]....
        /*08f4*/ 	.word	0x00014800
        /*08f8*/ 	.word	0x000000b2
        /*08fc*/ 	.word	0x00022850
        /*0900*/ 	.short	0x010a
        /*0902*/ 	.byte	0x3f
	.zero		1


	//   ....[71]....
        /*0904*/ 	.word	0x00014860
        /*0908*/ 	.word	0x00000002
        /*090c*/ 	.word	0x00022830
        /*0910*/ 	.short	0x010a
        /*0912*/ 	.byte	0x3f
	.zero		1


	//   ....[72]....
        /*0914*/ 	.word	0x000148b0
        /*0918*/ 	.word	0x00000008
        /*091c*/ 	.word	0x00022850
        /*0920*/ 	.short	0x010a
        /*0922*/ 	.byte	0x3f
	.zero		1


	//   ....[73]....
        /*0924*/ 	.word	0x00014a00
        /*0928*/ 	.word	0x00000003
        /*092c*/ 	.word	0x00022840
        /*0930*/ 	.short	0x010a
        /*0932*/ 	.byte	0x3f
	.zero		1


	//   ....[74]....
        /*0934*/ 	.word	0x00015470
        /*0938*/ 	.word	0x00000012
        /*093c*/ 	.word	0x00022820
        /*0940*/ 	.short	0x010a
        /*0942*/ 	.byte	0x3f
	.zero		1


	//   ....[75]....
        /*0944*/ 	.word	0x000154c0
        /*0948*/ 	.word	0x00000000
        /*094c*/ 	.word	0x00022860
        /*0950*/ 	.short	0x010a
        /*0952*/ 	.byte	0x3f
	.zero		1


	//   ....[76]....
        /*0954*/ 	.word	0x00015510
        /*0958*/ 	.word	0x00000004
        /*095c*/ 	.word	0x00022840
        /*0960*/ 	.short	0x010a
        /*0962*/ 	.byte	0x3f
	.zero		1


	//   ....[77]....
        /*0964*/ 	.word	0x00015560
        /*0968*/ 	.word	0x00000004
        /*096c*/ 	.word	0x00022860
        /*0970*/ 	.short	0x010a
        /*0972*/ 	.byte	0x3f
	.zero		1


	//   ....[78]....
        /*0974*/ 	.word	0x000155b0
        /*0978*/ 	.word	0x00000004
        /*097c*/ 	.word	0x00022840
        /*0980*/ 	.short	0x010a
        /*0982*/ 	.byte	0x3f
	.zero		1


	//   ....[79]....
        /*0984*/ 	.word	0x00015600
        /*0988*/ 	.word	0x00000004
        /*098c*/ 	.word	0x00022860
        /*0990*/ 	.short	0x010a
        /*0992*/ 	.byte	0x3f
	.zero		1


	//   ....[80]....
        /*0994*/ 	.word	0x00015650
        /*0998*/ 	.word	0x00000004
        /*099c*/ 	.word	0x00022840
        /*09a0*/ 	.short	0x010a
        /*09a2*/ 	.byte	0x3f
	.zero		1


	//   ....[81]....
        /*09a4*/ 	.word	0x000156a0
        /*09a8*/ 	.word	0x00000004
        /*09ac*/ 	.word	0x00022860
        /*09b0*/ 	.short	0x010a
        /*09b2*/ 	.byte	0x3f
	.zero		1


	//   ....[82]....
        /*09b4*/ 	.word	0x00015790
        /*09b8*/ 	.word	0x00000000
        /*09bc*/ 	.word	0x00022820
        /*09c0*/ 	.short	0x010a
        /*09c2*/ 	.byte	0x3f
	.zero		1


	//   ....[83]....
        /*09c4*/ 	.word	0x00015930
        /*09c8*/ 	.word	0x00000006
        /*09cc*/ 	.word	0x00000000
        /*09d0*/ 	.short	0x010a
        /*09d2*/ 	.byte	0x3f
	.zero		1


	//   ....[84]....
        /*09d4*/ 	.word	0x00015980
        /*09d8*/ 	.word	0x00000007
        /*09dc*/ 	.word	0x00000000
        /*09e0*/ 	.short	0x010a
        /*09e2*/ 	.byte	0x3f
	.zero		1


	//   ....[85]....
        /*09e4*/ 	.word	0x000159d0
        /*09e8*/ 	.word	0x00000004
        /*09ec*/ 	.word	0x00000000
        /*09f0*/ 	.short	0x010a
        /*09f2*/ 	.byte	0x3f
	.zero		1


	//----- nvinfo : EIATTR_NUM_MBARRIERS
	.align		4
.L_1331:
        /*09f4*/ 	.byte	0x03, 0x38
        /*09f6*/ 	.short	0x0016


	//----- nvinfo : EIATTR_EXIT_INSTR_OFFSETS
	.align		4
        /*09f8*/ 	.byte	0x04, 0x1c
        /*09fa*/ 	.short	(.L_1333 - .L_1332)


	//   ....[0]....
.L_1332:
        /*09fc*/ 	.word	0x00000a40


	//   ....[1]....
        /*0a00*/ 	.word	0x0000fab0


	//   ....[2]....
        /*0a04*/ 	.word	0x000145d0


	//----- nvinfo : EIATTR_MAX_THREADS
	.align		4
.L_1333:
        /*0a08*/ 	.byte	0x04, 0x05
        /*0a0a*/ 	.short	(.L_1335 - .L_1334)
.L_1334:
        /*0a0c*/ 	.word	0x00000180
        /*0a10*/ 	.word	0x00000001
        /*0a14*/ 	.word	0x00000001


	//----- nvinfo : EIATTR_CRS_STACK_SIZE
	.align		4
.L_1335:
        /*0a18*/ 	.byte	0x04, 0x1e
        /*0a1a*/ 	.short	(.L_1337 - .L_1336)
.L_1336:
        /*0a1c*/ 	.word	0x00000000


	//----- nvinfo : EIATTR_CBANK_PARAM_SIZE
	.align		4
.L_1337:
        /*0a20*/ 	.byte	0x03, 0x19
        /*0a22*/ 	.short	0x0af0


	//----- nvinfo : EIATTR_PARAM_CBANK
	.align		4
        /*0a24*/ 	.byte	0x04, 0x0a
        /*0a26*/ 	.short	(.L_1339 - .L_1338)
	.align		4
.L_1338:
        /*0a28*/ 	.word	index@(.nv.constant0._ZN7cutlass13device_kernelIN5flash11enable_sm90INS1_16FlashAttnFwdSm90INS1_25CollectiveMainloopFwdSm90ILi2EN4cute5tupleIJNS5_1CILi1EEES8_S8_EEENS6_IJNS7_ILi128EEENS7_ILi96EEENS7_ILi64EEEEEELi256ENS_10bfloat16_tEfNS_4arch4Sm90ELb0ELb1ELb0ELb0ELb0ELb0ELb0ELb1ELb0ELb1ELb0ELb0EEENS1_21CollectiveEpilogueFwdINS6_IJSA_NS7_ILi256EEESB_EEES9_SE_SG_Li256ELb0ELb1ELb0ELb0EEENS1_30DynamicPersistentTileSchedulerILi256ELi128ELb0ELb1ELb1EEEEEEEEEvNT_6ParamsE)
        /*0a2c*/ 	.short	0x0210
        /*0a2e*/ 	.short	0x0af0


	//----- nvinfo : EIATTR_SW_WAR
	.align		4
.L_1339:
        /*0a30*/ 	.byte	0x04, 0x36
        /*0a32*/ 	.short	(.L_1341 - .L_1340)
.L_1340:
        /*0a34*/ 	.word	0x00000008
.L_1341:


//--------------------- .nv.info._ZN7cutlass13device_kernelIN5flash11enable_sm90INS1_16FlashAttnFwdSm90INS1_25CollectiveMainloopFwdSm90ILi2EN4cute5tupleIJNS5_1CILi1EEES8_S8_EEENS6_IJNS7_ILi128EEENS7_ILi96EEENS7_ILi64EEEEEELi256ENS_10bfloat16_tEfNS_4arch4Sm90ELb0ELb1ELb0ELb0ELb0ELb0ELb1ELb1ELb0ELb1ELb0ELb0EEENS1_21CollectiveEpilogueFwdINS6_IJSA_NS7_ILi256EEESB_EEES9_SE_SG_Li256ELb0ELb1ELb0ELb0EEENS1_30DynamicPersistentTileSchedulerILi256ELi128ELb0ELb1ELb1EEEEEEEEEvNT_6ParamsE --------------------------
	.section	.nv.info._ZN7cutlass13device_kernelIN5flash11enable_sm90INS1_16FlashAttnFwdSm90INS1_25CollectiveMainloopFwdSm90ILi2EN4cute5tupleIJNS5_1CILi1EEES8_S8_EEENS6_IJNS7_ILi128EEENS7_ILi96EEENS7_ILi64EEEEEELi256ENS_10bfloat16_tEfNS_4arch4Sm90ELb0ELb1ELb0ELb0ELb0ELb0ELb1ELb1ELb0ELb1ELb0ELb0EEENS1_21CollectiveEpilogueFwdINS6_IJSA_NS7_ILi256EEESB_EEES9_SE_SG_Li256ELb0ELb1ELb0ELb0EEENS1_30DynamicPersistentTileSchedulerILi256ELi128ELb0ELb1ELb1EEEEEEEEEvNT_6ParamsE,"",@"SHT_CUDA_INFO"
	.sectionflags	@""
	.align	4


	//----- nvinfo : EIATTR_CUDA_API_VERSION
	.align		4
        /*0000*/ 	.byte	0x04, 0x37
        /*0002*/ 	.short	(.L_1343 - .L_1342)
.L_1342:
        /*0004*/ 	.word	0x00000082


	//----- nvinfo : EIATTR_KPARAM_INFO
	.align		4
.L_1343:
        /*0008*/ 	.byte	0x04, 0x17
        /*000a*/ 	.short	(.L_1345 - .L_1344)
.L_1344:
        /*000c*/ 	.word	0x00000000
        /*0010*/ 	.short	0x0000
        /*0012*/ 	.short	0x0070
        /*0014*/ 	.byte	0x00, 0xf0, 0x01, 0x2e


	//----- nvinfo : EIATTR_SPARSE_MMA_MASK
	.align		4
.L_1345:
        /*0018*/ 	.byte	0x03, 0x50
        /*001a*/ 	.short	0x0000


	//----- nvinfo : EIATTR_MAXREG_COUNT
	.align		4
        /*001c*/ 	.byte	0x03, 0x1b
        /*001e*/ 	.short	0x00a8


	//----- nvinfo : EIATTR_NUM_BARRIERS
	.align		4
        /*0020*/ 	.byte	0x02, 0x4c
        /*0022*/ 	.byte	0x10
	.zero		1


	//----- nvinfo : EIATTR_EXTERNS
	.align		4
        /*0024*/ 	.byte	0x04, 0x0f
        /*0026*/ 	.short	(.L_1347 - .L_1346)


	//   ....[0]....
	.align		4
.L_1346:
        /*0028*/ 	.word	index@(__assertfail)


	//----- nvinfo : EIATTR_ANNOTATIONS
	.align		4
.L_1347:
        /*002c*/ 	.byte	0x04, 0x55
        /*002e*/ 	.short	(.L_1349 - .L_1348)


	//   ....[0]....
.L_1348:
        /* <DEDUP_REMOVED lines=48> */


	//----- nvinfo : EIATTR_MERCURY_ISA_VERSION
	.align		4
.L_1349:
        /*0320*/ 	.byte	0x03, 0x5f
        /*0322*/ 	.short	0x0101


	//----- nvinfo : EIATTR_INT_WARP_WIDE_INSTR_OFFSETS
	.align		4
        /*0324*/ 	.byte	0x04, 0x31
        /*0326*/ 	.short	(.L_1351 - .L_1350)


	//   ....[0]....
.L_1350:
        /*0328*/ 	.word	0x00000170


	//   ....[1]....
        /*032c*/ 	.word	0x000001b0


	//   ....[2]....
        /*0330*/ 	.word	0x00000220


	//   ....[3]....
        /*0334*/ 	.word	0x00000230


	//   ....[4]....
        /*0338*/ 	.word	0x00022170


	//   ....[5]....
        /*033c*/ 	.word	0x00022200


	//   ....[6]....
        /*0340*/ 	.word	0x00026800


	//   ....[7]....
        /*0344*/ 	.word	0x00026890


	//----- nvinfo : EIATTR_COOP_GROUP_MASK_REGIDS
	.align		4
.L_1351:
        /*0348*/ 	.byte	0x04, 0x29
        /*034a*/ 	.short	(.L_1353 - .L_1352)


	//   ....[0]....
.L_1352:
        /*034c*/ 	.word	0xffffffff


	//   ....[1]....
        /*0350*/ 	.word	0xffffffff


	//   ....[2]....
        /*0354*/ 	.word	0xffffffff


	//   ....[3]....
        /*0358*/ 	.word	0xffffffff


	//   ....[4]....
        /*035c*/ 	.word	0xffffffff


	//   ....[5]....
        /*0360*/ 	.word	0xffffffff


	//   ....[6]....
        /*0364*/ 	.word	0xffffffff


	//   ....[7]....
        /*0368*/ 	.word	0xffffffff


	//   ....[8]....
        /*036c*/ 	.word	0xffffffff


	//   ....[9]....
        /*0370*/ 	.word	0xffffffff


	//   ....[10]....
        /*0374*/ 	.word	0xffffffff


	//   ....[11]....
        /*0378*/ 	.word	0xffffffff


	//   ....[12]....
        /*037c*/ 	.word	0xffffffff


	//   ....[13]....
        /*0380*/ 	.word	0xffffffff


	//   ....[14]....
        /*0384*/ 	.word	0xffffffff


	//   ....[15]....
        /*0388*/ 	.word	0xffffffff


	//   ....[16]....
        /*038c*/ 	.word	0xffffffff


	//   ....[17]....
        /*0390*/ 	.word	0xffffffff


	//   ....[18]....
        /*0394*/ 	.word	0xffffffff


	//   ....[19]....
        /*0398*/ 	.word	0xffffffff


	//   ....[20]....
        /*039c*/ 	.word	0xffffffff


	//   ....[21]....
        /*03a0*/ 	.word	0xffffffff


	//   ....[22]....
        /*03a4*/ 	.word	0xffffffff


	//   ....[23]....
        /*03a8*/ 	.word	0xffffffff


	//   ....[24]....
        /*03ac*/ 	.word	0xffffffff


	//   ....[25]....
        /*03b0*/ 	.word	0xffffffff


	//   ....[26]....
        /*03b4*/ 	.word	0xffffffff


	//   ....[27]....
        /*03b8*/ 	.word	0xffffffff


	//   ....[28]....
        /*03bc*/ 	.word	0xffffffff


	//   ....[29]....
        /*03c0*/ 	.word	0xffffffff


	//   ....[30]....
        /*03c4*/ 	.word	0xffffffff


	//   ....[31]....
        /*03c8*/ 	.word	0xffffffff


	//   ....[32]....
        /*03cc*/ 	.word	0xffffffff


	//   ....[33]....
        /*03d0*/ 	.word	0xffffffff


	//   ....[34]....
        /*03d4*/ 	.word	0xffffffff


	//   ....[35]....
        /*03d8*/ 	.word	0xffffffff


	//   ....[36]....
        /*03dc*/ 	.word	0xffffffff


	//   ....[37]....
        /*03e0*/ 	.word	0xffffffff


	//   ....[38]....
        /*03e4*/ 	.word	0xffffffff


	//   ....[39]....
        /*03e8*/ 	.word	0xffffffff


	//   ....[40]....
        /*03ec*/ 	.word	0xffffffff


	//   ....[41]....
        /*03f0*/ 	.word	0xffffffff


	//   ....[42]....
        /*03f4*/ 	.word	0xffffffff


	//   ....[43]....
        /*03f8*/ 	.word	0xffffffff


	//   ....[44]....
        /*03fc*/ 	.word	0xffffffff


	//   ....[45]....
        /*0400*/ 	.word	0xffffffff


	//   ....[46]....
        /*0404*/ 	.word	0xffffffff


	//   ....[47]....
        /*0408*/ 	.word	0xffffffff


	//   ....[48]....
        /*040c*/ 	.word	0xffffffff


	//   ....[49]....
        /*0410*/ 	.word	0xffffffff


	//   ....[50]....
        /*0414*/ 	.word	0xffffffff


	//   ....[51]....
        /*0418*/ 	.word	0xffffffff


	//   ....[52]....
        /*041c*/ 	.word	0xffffffff


	//   ....[53]....
        /*0420*/ 	.word	0xffffffff


	//   ....[54]....
        /*0424*/ 	.word	0xffffffff


	//   ....[55]....
        /*0428*/ 	.word	0xffffffff


	//   ....[56]....
        /*042c*/ 	.word	0xffffffff


	//   ....[57]....
        /*0430*/ 	.word	0xffffffff


	//   ....[58]....
        /*0434*/ 	.word	0xffffffff


	//   ....[59]....
        /*0438*/ 	.word	0xffffffff


	//   ....[60]....
        /*043c*/ 	.word	0xffffffff


	//   ....[61]....
        /*0440*/ 	.word	0xffffffff


	//   ....[62]....
        /*0444*/ 	.word	0xffffffff


	//   ....[63]....
        /*0448*/ 	.word	0xffffffff


	//   ....[64]....
        /*044c*/ 	.word	0xffffffff


	//   ....[65]....
        /*0450*/ 	.word	0xffffffff


	//   ....[66]....
        /*0454*/ 	.word	0xffffffff


	//   ....[67]....
        /*0458*/ 	.word	0xffffffff


	//   ....[68]....
        /*045c*/ 	.word	0xffffffff


	//   ....[69]....
        /*0460*/ 	.word	0xffffffff


	//   ....[70]....
        /*0464*/ 	.word	0xffffffff


	//   ....[71]....
        /*0468*/ 	.word	0xffffffff


	//   ....[72]....
        /*046c*/ 	.word	0xffffffff


	//   ....[73]....
        /*0470*/ 	.word	0xffffffff


	//   ....[74]....
        /*0474*/ 	.word	0xffffffff


	//   ....[75]....
        /*0478*/ 	.word	0xffffffff


	//   ....[76]....
        /*047c*/ 	.word	0xffffffff


	//   ....[77]....
        /*0480*/ 	.word	0xffffffff


	//   ....[78]....
        /*0484*/ 	.word	0xffffffff


	//   ....[79]....
        /*0488*/ 	.word	0xffffffff


	//   ....[80]....
        /*048c*/ 	.word	0xffffffff


	//   ....[81]....
        /*0490*/ 	.word	0xffffffff


	//   ....[82]....
        /*0494*/ 	.word	0xffffffff


	//   ....[83]....
        /*0498*/ 	.word	0xffffffff


	//   ....[84]....
        /*049c*/ 	.word	0x0500000f


	//   ....[85]....
        /*04a0*/ 	.word	0x0500000f


	//   ....[86]....
        /*04a4*/ 	.word	0x0500000f


	//   ....[87]....
        /*04a8*/ 	.word	0x0500000f


	//   ....[88]....
        /*04ac*/ 	.word	0x0500000f


	//   ....[89]....
        /*04b0*/ 	.word	0x0500000f


	//   ....[90]....
        /*04b4*/ 	.word	0x0500000f


	//   ....[91]....
        /*04b8*/ 	.word	0x0500000f


	//   ....[92]....
        /*04bc*/ 	.word	0x0500000f


	//   ....[93]....
        /*04c0*/ 	.word	0x0500000f


	//   ....[94]....
        /*04c4*/ 	.word	0x0500000f


	//   ....[95]....
        /*04c8*/ 	.word	0x0500000f


	//   ....[96]....
        /*04cc*/ 	.word	0x0500000f


	//   ....[97]....
        /*04d0*/ 	.word	0x0500000f


	//   ....[98]....
        /*04d4*/ 	.word	0x0500000f


	//   ....[99]....
        /*04d8*/ 	.word	0x0500000f


	//   ....[100]....
        /*04dc*/ 	.word	0x0500000f


	//   ....[101]....
        /*04e0*/ 	.word	0x0500000f


	//   ....[102]....
        /*04e4*/ 	.word	0x0500000f


	//   ....[103]....
        /*04e8*/ 	.word	0x0500000f


	//   ....[104]....
        /*04ec*/ 	.word	0x0500000f


	//   ....[105]....
        /*04f0*/ 	.word	0x0500000f


	//   ....[106]....
        /*04f4*/ 	.word	0x0500000f


	//   ....[107]....
        /*04f8*/ 	.word	0x0500000f


	//   ....[108]....
        /*04fc*/ 	.word	0x0500000f


	//   ....[109]....
        /*0500*/ 	.word	0x0500000f


	//   ....[110]....
        /*0504*/ 	.word	0x0500000f


	//   ....[111]....
        /*0508*/ 	.word	0x0500000f


	//   ....[112]....
        /*050c*/ 	.word	0x0500000f


	//   ....[113]....
        /*0510*/ 	.word	0x0500000f


	//   ....[114]....
        /*0514*/ 	.word	0x0500000f


	//   ....[115]....
        /*0518*/ 	.word	0x0500000f


	//   ....[116]....
        /*051c*/ 	.word	0x0500000f


	//   ....[117]....
        /*0520*/ 	.word	0x0500000f


	//   ....[118]....
        /*0524*/ 	.word	0x0500000f


	//   ....[119]....
        /*0528*/ 	.word	0xffffffff


	//   ....[120]....
        /*052c*/ 	.word	0xffffffff


	//   ....[121]....
        /*0530*/ 	.word	0xffffffff


	//   ....[122]....
        /*0534*/ 	.word	0xffffffff


	//   ....[123]....
        /*0538*/ 	.word	0xffffffff


	//   ....[124]....
        /*053c*/ 	.word	0xffffffff


	//----- nvinfo : EIATTR_COOP_GROUP_INSTR_OFFSETS
	.align		4
.L_1353:
        /*0540*/ 	.byte	0x04, 0x28
        /*0542*/ 	.short	(.L_1355 - .L_1354)


	//   ....[0]....
.L_1354:
        /*0544*/ 	.word	0x000000b0


	//   ....[1]....
        /*0548*/ 	.word	0x00000180


	//   ....[2]....
        /*054c*/ 	.word	0x000001d0


	//   ....[3]....
        /*0550*/ 	.word	0x00000420


	//   ....[4]....
        /*0554*/ 	.word	0x00000580


	//   ....[5]....
        /*0558*/ 	.word	0x000006a0


	//   ....[6]....
        /*055c*/ 	.word	0x00000800


	//   ....[7]....
        /*0560*/ 	.word	0x00002010


	//   ....[8]....
        /*0564*/ 	.word	0x000041e0


	//   ....[9]....
        /*0568*/ 	.word	0x00004450


	//   ....[10]....
        /*056c*/ 	.word	0x00005ab0


	//   ....[11]....
        /*0570*/ 	.word	0x00005b30


	//   ....[12]....
        /*0574*/ 	.word	0x00005ec0


	//   ....[13]....
        /*0578*/ 	.word	0x00005ee0


	//   ....[14]....
        /*057c*/ 	.word	0x0000ad60


	//   ....[15]....
        /*0580*/ 	.word	0x0000adf0


	//   ....[16]....
        /*0584*/ 	.word	0x0000aeb0


	//   ....[17]....
        /*0588*/ 	.word	0x0000af00


	//   ....[18]....
        /*058c*/ 	.word	0x000145b0


	//   ....[19]....
        /*0590*/ 	.word	0x000147d0


	//   ....[20]....
        /*0594*/ 	.word	0x00015800


	//   ....[21]....
        /*0598*/ 	.word	0x000158d0


	//   ....[22]....
        /*059c*/ 	.word	0x00015a50


	//   ....[23]....
        /*05a0*/ 	.word	0x00015ac0


	//   ....[24]....
        /*05a4*/ 	.word	0x0001de30


	//   ....[25]....
        /*05a8*/ 	.word	0x0001de50


	//   ....[26]....
        /*05ac*/ 	.word	0x0001deb0


	//   ....[27]....
        /*05b0*/ 	.word	0x0001def0


	//   ....[28]....
        /*05b4*/ 	.word	0x0001fb00


	//   ....[29]....
        /*05b8*/ 	.word	0x0001fb10


	//   ....[30]....
        /*05bc*/ 	.word	0x0001fc20


	//   ....[31]....
        /*05c0*/ 	.word	0x0001fc50


	//   ....[32]....
        /*05c4*/ 	.word	0x000204c0


	//   ....[33]....
        /*05c8*/ 	.word	0x000204d0


	//   ....[34]....
        /*05cc*/ 	.word	0x00020620


	//   ....[35]....
        /*05d0*/ 	.word	0x00020640


	//   ....[36]....
        /*05d4*/ 	.word	0x00020780


	//   ....[37]....
        /*05d8*/ 	.word	0x000207a0


	//   ....[38]....
        /*05dc*/ 	.word	0x000208f0


	//   ....[39]....
        /*05e0*/ 	.word	0x00020910


	//   ....[40]....
        /*05e4*/ 	.word	0x00021020


	//   ....[41]....
        /*05e8*/ 	.word	0x00021040


	//   ....[42]....
        /*05ec*/ 	.word	0x00021180


	//   ....[43]....
        /*05f0*/ 	.word	0x000211a0


	//   ....[44]....
        /*05f4*/ 	.word	0x000212e0


	//   ....[45]....
        /*05f8*/ 	.word	0x00021300


	//   ....[46]....
        /*05fc*/ 	.word	0x00021450


	//   ....[47]....
        /*0600*/ 	.word	0x00021470


	//   ....[48]....
        /*0604*/ 	.word	0x00021670


	//   ....[49]....
        /*0608*/ 	.word	0x00022780


	//   ....[50]....
        /*060c*/ 	.word	0x000230f0


	//   ....[51]....
        /*0610*/ 	.word	0x00023120


	//   ....[52]....
        /*0614*/ 	.word	0x00023150


	//   ....[53]....
        /*0618*/ 	.word	0x00023170


	//   ....[54]....
        /*061c*/ 	.word	0x00023240


	//   ....[55]....
        /*0620*/ 	.word	0x000232a0


	//   ....[56]....
        /*0624*/ 	.word	0x000232b0


	//   ....[57]....
        /*0628*/ 	.word	0x00023350


	//   ....[58]....
        /*062c*/ 	.word	0x00023380


	//   ....[59]....
        /*0630*/ 	.word	0x00023400


	//   ....[60]....
        /*0634*/ 	.word	0x00023430


	//   ....[61]....
        /*0638*/ 	.word	0x000234b0


	//   ....[62]....
        /*063c*/ 	.word	0x000234e0


	//   ....[63]....
        /*0640*/ 	.word	0x00023500


	//   ....[64]....
        /*0644*/ 	.word	0x00023550


	//   ....[65]....
        /*0648*/ 	.word	0x00023560


	//   ....[66]....
        /*064c*/ 	.word	0x00023c90


	//   ....[67]....
        /*0650*/ 	.word	0x00023cb0


	//   ....[68]....
        /*0654*/ 	.word	0x00023cf0


	//   ....[69]....
        /*0658*/ 	.word	0x00023d90


	//   ....[70]....
        /*065c*/ 	.word	0x00023e20


	//   ....[71]....
        /*0660*/ 	.word	0x00023e30


	//   ....[72]....
        /*0664*/ 	.word	0x00023ec0


	//   ....[73]....
        /*0668*/ 	.word	0x00023ed0


	//   ....[74]....
        /*066c*/ 	.word	0x00023f40


	//   ....[75]....
        /*0670*/ 	.word	0x00023f50


	//   ....[76]....
        /*0674*/ 	.word	0x00023fd0


	//   ....[77]....
        /*0678*/ 	.word	0x00023fe0


	//   ....[78]....
        /*067c*/ 	.word	0x00024060


	//   ....[79]....
        /*0680*/ 	.word	0x00024070


	//   ....[80]....
        /*0684*/ 	.word	0x000240f0


	//   ....[81]....
        /*0688*/ 	.word	0x00024100


	//   ....[82]....
        /*068c*/ 	.word	0x000269f0


	//   ....[83]....
        /*0690*/ 	.word	0x00026be0


	//   ....[84]....
        /*0694*/ 	.word	0x00027160


	//   ....[85]....
        /*0698*/ 	.word	0x000272c0


	//   ....[86]....
        /*069c*/ 	.word	0x00027320


	//   ....[87]....
        /*06a0*/ 	.word	0x000273b0


	//   ....[88]....
        /*06a4*/ 	.word	0x00027450


	//   ....[89]....
        /*06a8*/ 	.word	0x00027520


	//   ....[90]....
        /*06ac*/ 	.word	0x00027620


	//   ....[91]....
        /*06b0*/ 	.word	0x00027680


	//   ....[92]....
        /*06b4*/ 	.word	0x00027720


	//   ....[93]....
        /*06b8*/ 	.word	0x000277f0


	//   ....[94]....
        /*06bc*/ 	.word	0x00027890


	//   ....[95]....
        /*06c0*/ 	.word	0x00027960


	//   ....[96]....
        /*06c4*/ 	.word	0x00027a00


	//   ....[97]....
        /*06c8*/ 	.word	0x00027ad0


	//   ....[98]....
        /*06cc*/ 	.word	0x00027b70


	//   ....[99]....
        /*06d0*/ 	.word	0x00027c20


	//   ....[100]....
        /*06d4*/ 	.word	0x00027cc0


	//   ....[101]....
        /*06d8*/ 	.word	0x00027da0


	//   ....[102]....
        /*06dc*/ 	.word	0x00027e60


	//   ....[103]....
        /*06e0*/ 	.word	0x00028090


	//   ....[104]....
        /*06e4*/ 	.word	0x00028110


	//   ....[105]....
        /*06e8*/ 	.word	0x00028250


	//   ....[106]....
        /*06ec*/ 	.word	0x00028300


	//   ....[107]....
        /*06f0*/ 	.word	0x000283d0


	//   ....[108]....
        /*06f4*/ 	.word	0x00028480


	//   ....[109]....
        /*06f8*/ 	.word	0x00028550


	//   ....[110]....
        /*06fc*/ 	.word	0x00028600


	//   ....[111]....
        /*0700*/ 	.word	0x00028700


	//   ....[112]....
        /*0704*/ 	.word	0x00028750


	//   ....[113]....
        /*0708*/ 	.word	0x00028830


	//   ....[114]....
        /*070c*/ 	.word	0x000288e0


	//   ....[115]....
        /*0710*/ 	.word	0x000289b0


	//   ....[116]....
        /*0714*/ 	.word	0x00028a60


	//   ....[117]....
        /*0718*/ 	.word	0x00028d80


	//   ....[118]....
        /*071c*/ 	.word	0x00028ea0


	//   ....[119]....
        /*0720*/ 	.word	0x0002b3d0


	//   ....[120]....
        /*0724*/ 	.word	0x0002b670


	//   ....[121]....
        /*0728*/ 	.word	0x0002c940


	//   ....[122]....
        /*072c*/ 	.word	0x0002c980


	//   ....[123]....
        /*0730*/ 	.word	0x0002c9f0


	//   ....[124]....
        /*0734*/ 	.word	0x0002ca10


	//----- nvinfo : EIATTR_REG_RECONFIG
	.align		4
.L_1355:
        /*0738*/ 	.byte	0x01, 0x54
	.zero		2


	//----- nvinfo : EIATTR_SYSCALL_OFFSETS
	.align		4
        /*073c*/ 	.byte	0x04, 0x46
        /*073e*/ 	.short	(.L_1357 - .L_1356)


	//   ....[0]....
.L_1356:
        /*0740*/ 	.word	0x00002580


	//   ....[1]....
        /*0744*/ 	.word	0x00022370


	//   ....[2]....
        /*0748*/ 	.word	0x000224c0


	//   ....[3]....
        /*074c*/ 	.word	0x000225b0


	//   ....[4]....
        /*0750*/ 	.word	0x00022d50


	//   ....[5]....
        /*0754*/ 	.word	0x000238b0


	//----- nvinfo : EIATTR_MBARRIER_INSTR_OFFSETS
	.align		4
.L_1357:
        /*0758*/ 	.byte	0x04, 0x39
        /*075a*/ 	.short	(.L_1359 - .L_1358)


	//   ....[0]....
.L_1358:
        /*075c*/ 	.word	0x000002c0
        /*0760*/ 	.word	0x000000ff
        /*0764*/ 	.word	0x00032400
        /*0768*/ 	.short	0x0100
        /*076a*/ 	.byte	0x08
	.zero		1


	//   ....[1]....
        /*076c*/ 	.word	0x000002d0
        /*0770*/ 	.word	0x000000ff
        /*0774*/ 	.word	0x00032410
        /*0778*/ 	.short	0x0100
        /*077a*/ 	.byte	0x08
	.zero		1


	//   ....[2]....
        /*077c*/ 	.word	0x000002e0
        /*0780*/ 	.word	0x000000ff
        /*0784*/ 	.word	0x00032420
        /*0788*/ 	.short	0x0100
        /*078a*/ 	.byte	0x08
	.zero		1


	//   ....[3]....
        /*078c*/ 	.word	0x000003d0
        /*0790*/ 	.word	0x000000ff
        /*0794*/ 	.word	0x00032430
        /*0798*/ 	.short	0x0100
        /*079a*/ 	.byte	0x08
	.zero		1


	//   ....[4]....
        /*079c*/ 	.word	0x000003e0
        /*07a0*/ 	.word	0x000000ff
        /*07a4*/ 	.word	0x00032440
        /*07a8*/ 	.short	0x0100
        /*07aa*/ 	.byte	0x08
	.zero		1


	//   ....[5]....
        /*07ac*/ 	.word	0x000003f0
        /*07b0*/ 	.word	0x000000ff
        /*07b4*/ 	.word	0x00032438
        /*07b8*/ 	.short	0x0100
        /*07ba*/ 	.byte	0x08
	.zero		1


	//   ....[6]....
        /*07bc*/ 	.word	0x00000400
        /*07c0*/ 	.word	0x000000ff
        /*07c4*/ 	.word	0x00032448
        /*07c8*/ 	.short	0x0100
        /*07ca*/ 	.byte	0x08
	.zero		1


	//   ....[7]....
        /*07cc*/ 	.word	0x00000530
        /*07d0*/ 	.word	0x000000ff
        /*07d4*/ 	.word	0x00032450
        /*07d8*/ 	.short	0x0100
        /*07da*/ 	.byte	0x08
	.zero		1


	//   ....[8]....
        /*07dc*/ 	.word	0x00000540
        /*07e0*/ 	.word	0x000000ff
        /*07e4*/ 	.word	0x00032460
        /*07e8*/ 	.short	0x0100
        /*07ea*/ 	.byte	0x08
	.zero		1


	//   ....[9]....
        /*07ec*/ 	.word	0x00000550
        /*07f0*/ 	.word	0x000000ff
        /*07f4*/ 	.word	0x00032458
        /*07f8*/ 	.short	0x0100
        /*07fa*/ 	.byte	0x08
	.zero		1


	//   ....[10]....
        /*07fc*/ 	.word	0x00000560
        /*0800*/ 	.word	0x000000ff
        /*0804*/ 	.word	0x00032468
        /*0808*/ 	.short	0x0100
        /*080a*/ 	.byte	0x08
	.zero		1


	//   ....[11]....
        /*080c*/ 	.word	0x00000650
        /*0810*/ 	.word	0x000000ff
        /*0814*/ 	.word	0x00032470
        /*0818*/ 	.short	0x0100
        /*081a*/ 	.byte	0x06
	.zero		1


	//   ....[12]....
        /*081c*/ 	.word	0x00000660
        /*0820*/ 	.word	0x000000ff
        /*0824*/ 	.word	0x00032480
        /*0828*/ 	.short	0x0100
        /*082a*/ 	.byte	0x06
	.zero		1


	//   ....[13]....
        /*082c*/ 	.word	0x00000670
        /*0830*/ 	.word	0x000000ff
        /*0834*/ 	.word	0x00032478
        /*0838*/ 	.short	0x0100
        /*083a*/ 	.byte	0x06
	.zero		1


	//   ....[14]....
        /*083c*/ 	.word	0x00000680
        /*0840*/ 	.word	0x000000ff
        /*0844*/ 	.word	0x00032488
        /*0848*/ 	.short	0x0100
        /*084a*/ 	.byte	0x06
	.zero		1


	//   ....[15]....
        /*084c*/ 	.word	0x000007b0
        /*0850*/ 	.word	0x000000ff
        /*0854*/ 	.word	0x00032490
        /*0858*/ 	.short	0x0100
        /*085a*/ 	.byte	0x08
	.zero		1


	//   ....[16]....
        /*085c*/ 	.word	0x000007c0
        /*0860*/ 	.word	0x000000ff
        /*0864*/ 	.word	0x000324a0
        /*0868*/ 	.short	0x0100
        /*086a*/ 	.byte	0x08
	.zero		1


	//   ....[17]....
        /*086c*/ 	.word	0x000007d0
        /*0870*/ 	.word	0x000000ff
        /*0874*/ 	.word	0x00032498
        /*0878*/ 	.short	0x0100
        /*087a*/ 	.byte	0x08
	.zero		1


	//   ....[18]....
        /*087c*/ 	.word	0x000007e0
        /*0880*/ 	.word	0x000000ff
        /*0884*/ 	.word	0x000324a8
        /*0888*/ 	.short	0x0100
        /*088a*/ 	.byte	0x08
	.zero		1


	//   ....[19]....
        /*088c*/ 	.word	0x00000910
        /*0890*/ 	.word	0x000000ff
        /*0894*/ 	.word	0x000324b0
        /*0898*/ 	.short	0x0100
        /*089a*/ 	.byte	0x08
	.zero		1


	//   ....[20]....
        /*089c*/ 	.word	0x00000920
        /*08a0*/ 	.word	0x000000ff
        /*08a4*/ 	.word	0x000324c0
        /*08a8*/ 	.short	0x0100
        /*08aa*/ 	.byte	0x08
	.zero		1


	//   ....[21]....
        /*08ac*/ 	.word	0x00000930
        /*08b0*/ 	.word	0x000000ff
        /*08b4*/ 	.word	0x000324b8
        /*08b8*/ 	.short	0x0100
        /*08ba*/ 	.byte	0x08
	.zero		1


	//   ....[22]....
        /*08bc*/ 	.word	0x00000940
        /*08c0*/ 	.word	0x000000ff
        /*08c4*/ 	.word	0x000324c8
        /*08c8*/ 	.short	0x0100
        /*08ca*/ 	.byte	0x08
	.zero		1


	//   ....[23]....
        /*08cc*/ 	.word	0x000027d0
        /*08d0*/ 	.word	0x000000ff
        /*08d4*/ 	.word	0x00032400
        /*08d8*/ 	.short	0x010a
        /*08da*/ 	.byte	0x2c
	.zero		1


	//   ....[24]....
        /*08dc*/ 	.word	0x00002c30
        /*08e0*/ 	.word	0x0000000c
        /*08e4*/ 	.word	0x00000000
        /*08e8*/ 	.short	0x010a
        /*08ea*/ 	.byte	0x3f
	.zero		1


	//   ....[25]....
        /*08ec*/ 	.word	0x00002c90
        /*08f0*/ 	.word	0x0000000c
        /*08f4*/ 	.word	0x00000000
        /*08f8*/ 	.short	0x010a
        /*08fa*/ 	.byte	0x3f
	.zero		1


	//   ....[26]....
        /*08fc*/ 	.word	0x00003040
        /*0900*/ 	.word	0x000000ff
        /*0904*/ 	.word	0x00032410
        /*0908*/ 	.short	0x010a
        /*090a*/ 	.byte	0x2c
	.zero		1


	//   ....[27]....
        /*090c*/ 	.word	0x00003140
        /*0910*/ 	.word	0x00000008
        /*0914*/ 	.word	0x00000000
        /*0918*/ 	.short	0x010a
        /*091a*/ 	.byte	0x3f
	.zero		1


	//   ....[28]....
        /*091c*/ 	.word	0x000031a0
        /*0920*/ 	.word	0x00000008
        /*0924*/ 	.word	0x00000000
        /*0928*/ 	.short	0x010a
        /*092a*/ 	.byte	0x3f
	.zero		1


	//   ....[29]....
        /*092c*/ 	.word	0x00003e90
        /*0930*/ 	.word	0x00000008
        /*0934*/ 	.word	0x00000000
        /*0938*/ 	.short	0x0101
        /*093a*/ 	.byte	0x3f
	.zero		1


	//   ....[30]....
        /*093c*/ 	.word	0x00009120
        /*0940*/ 	.word	0x0000000d
        /*0944*/ 	.word	0x00000000
        /*0948*/ 	.short	0x0101
        /*094a*/ 	.byte	0x3f
	.zero		1


	//   ....[31]....
        /*094c*/ 	.word	0x00009850
        /*0950*/ 	.word	0x00000003
        /*0954*/ 	.word	0x00000000
        /*0958*/ 	.short	0x010a
        /*095a*/ 	.byte	0x3f
	.zero		1


	//   ....[32]....
        /*095c*/ 	.word	0x00009950
        /*0960*/ 	.word	0x00000000
        /*0964*/ 	.word	0x00000000
        /*0968*/ 	.short	0x010a
        /*096a*/ 	.byte	0x3f
	.zero		1


	//   ....[33]....
        /*096c*/ 	.word	0x00009d80
        /*0970*/ 	.word	0x00000003
        /*0974*/ 	.word	0x00000000
        /*0978*/ 	.short	0x010a
        /*097a*/ 	.byte	0x3f
	.zero		1


	//   ....[34]....
        /*097c*/ 	.word	0x00009e30
        /*0980*/ 	.word	0x00000004
        /*0984*/ 	.word	0x00000000
        /*0988*/ 	.short	0x010a
        /*098a*/ 	.byte	0x3f
	.zero		1


	//   ....[35]....
        /*098c*/ 	.word	0x0000aaf0
        /*0990*/ 	.word	0x00000003
        /*0994*/ 	.word	0x00000000
        /*0998*/ 	.short	0x0101
        /*099a*/ 	.byte	0x3f
	.zero		1


	//   ....[36]....
        /*099c*/ 	.word	0x00012dd0
        /*09a0*/ 	.word	0x00000000
        /*09a4*/ 	.word	0x00000000
        /*09a8*/ 	.short	0x0101
        /*09aa*/ 	.byte	0x3f
	.zero		1


	//   ....[37]....
        /*09ac*/ 	.word	0x00012fd0
        /*09b0*/ 	.word	0x00000005
        /*09b4*/ 	.word	0x00000000
        /*09b8*/ 	.short	0x010a
        /*09ba*/ 	.byte	0x3f
	.zero		1


	//   ....[38]....
        /*09bc*/ 	.word	0x000130d0
        /*09c0*/ 	.word	0x00000000
        /*09c4*/ 	.word	0x00000000
        /*09c8*/ 	.short	0x010a
        /*09ca*/ 	.byte	0x3f
	.zero		1


	//   ....[39]....
        /*09cc*/ 	.word	0x00013500
        /*09d0*/ 	.word	0x00000005
        /*09d4*/ 	.word	0x00000000
        /*09d8*/ 	.short	0x010a
        /*09da*/ 	.byte	0x3f
	.zero		1


	//   ....[40]....
        /*09dc*/ 	.word	0x000135b0
        /*09e0*/ 	.word	0x00000004
        /*09e4*/ 	.word	0x00000000
        /*09e8*/ 	.short	0x010a
        /*09ea*/ 	.byte	0x3f
	.zero		1


	//   ....[41]....
        /*09ec*/ 	.word	0x00014270
        /*09f0*/ 	.word	0x00000004
        /*09f4*/ 	.word	0x00000000
        /*09f8*/ 	.short	0x0101
        /*09fa*/ 	.byte	0x3f
	.zero		1


	//   ....[42]....
        /*09fc*/ 	.word	0x0001d9c0
        /*0a00*/ 	.word	0x00000000
        /*0a04*/ 	.word	0x00000000
        /*0a08*/ 	.short	0x0101
        /*0a0a*/ 	.byte	0x3f
	.zero		1


	//   ....[43]....
        /*0a0c*/ 	.word	0x000204e0
        /*0a10*/ 	.word	0x000000ff
        /*0a14*/ 	.word	0x00000000
        /*0a18*/ 	.short	0x0101
        /*0a1a*/ 	.byte	0x05
	.zero		1


	//   ....[44]....
        /*0a1c*/ 	.word	0x000229c0
        /*0a20*/ 	.word	0x00000000
        /*0a24*/ 	.word	0x00032440
        /*0a28*/ 	.short	0x010a
        /*0a2a*/ 	.byte	0x3f
	.zero		1


	//   ....[45]....
        /*0a2c*/ 	.word	0x00023680
        /*0a30*/ 	.word	0x00000011
        /*0a34*/ 	.word	0x00032400
        /*0a38*/ 	.short	0x0107
        /*0a3a*/ 	.byte	0x3f
	.zero		1


	//   ....[46]....
        /*0a3c*/ 	.word	0x00023720
        /*0a40*/ 	.word	0x00000011
        /*0a44*/ 	.word	0x00032400
        /*0a48*/ 	.short	0x0101
        /*0a4a*/ 	.byte	0x3f
	.zero		1


	//   ....[47]....
        /*0a4c*/ 	.word	0x00024200
        /*0a50*/ 	.word	0x00000011
        /*0a54*/ 	.word	0x00032410
        /*0a58*/ 	.short	0x0107
        /*0a5a*/ 	.byte	0x3f
	.zero		1


	//   ....[48]....
        /*0a5c*/ 	.word	0x00024300
        /*0a60*/ 	.word	0x00000011
        /*0a64*/ 	.word	0x00032410
        /*0a68*/ 	.short	0x0101
        /*0a6a*/ 	.byte	0x3f
	.zero		1


	//   ....[49]....
        /*0a6c*/ 	.word	0x00024320
        /*0a70*/ 	.word	0x00000011
        /*0a74*/ 	.word	0x00032420
        /*0a78*/ 	.short	0x010a
        /*0a7a*/ 	.byte	0x3f
	.zero		1


	//   ....[50]....
        /*0a7c*/ 	.word	0x00024400
        /*0a80*/ 	.word	0x00000002
        /*0a84*/ 	.word	0x00032460
        /*0a88*/ 	.short	0x010a
        /*0a8a*/ 	.byte	0x3f
	.zero		1


	//   ....[51]....
        /*0a8c*/ 	.word	0x00024c20
        /*0a90*/ 	.word	0x00000003
        /*0a94*/ 	.word	0x00032440
        /*0a98*/ 	.short	0x010a
        /*0a9a*/ 	.byte	0x3f
	.zero		1


	//   ....[52]....
        /*0a9c*/ 	.word	0x00024e40
        /*0aa0*/ 	.word	0x00000003
        /*0aa4*/ 	.word	0x00032460
        /*0aa8*/ 	.short	0x010a
        /*0aaa*/ 	.byte	0x3f
	.zero		1


	//   ....[53]....
        /*0aac*/ 	.word	0x00025630
        /*0ab0*/ 	.word	0x00000004
        /*0ab4*/ 	.word	0x00032440
        /*0ab8*/ 	.short	0x010a
        /*0aba*/ 	.byte	0x3f
	.zero		1


	//   ....[54]....
        /*0abc*/ 	.word	0x00025850
        /*0ac0*/ 	.word	0x00000004
        /*0ac4*/ 	.word	0x00032460
        /*0ac8*/ 	.short	0x010a
        /*0aca*/ 	.byte	0x3f
	.zero		1


	//   ....[55]....
        /*0acc*/ 	.word	0x00025fd0
        /*0ad0*/ 	.word	0x00000004
        /*0ad4*/ 	.word	0x00032440
        /*0ad8*/ 	.short	0x010a
        /*0ada*/ 	.byte	0x3f
	.zero		1


	//   ....[56]....
        /*0adc*/ 	.word	0x000261f0
        /*0ae0*/ 	.word	0x00000004
        /*0ae4*/ 	.word	0x00032460
        /*0ae8*/ 	.short	0x010a
        /*0aea*/ 	.byte	0x3f
	.zero		1


	//   ....[57]....
        /*0aec*/ 	.word	0x00026b60
        /*0af0*/ 	.word	0x00000000
        /*0af4*/ 	.word	0x00032420
        /*0af8*/ 	.short	0x010a
        /*0afa*/ 	.byte	0x3f
	.zero		1


	//   ....[58]....
        /*0afc*/ 	.word	0x00026d30
        /*0b00*/ 	.word	0x00000006
        /*0b04*/ 	.word	0x00000000
        /*0b08*/ 	.short	0x010a
        /*0b0a*/ 	.byte	0x3f
	.zero		1


	//   ....[59]....
        /*0b0c*/ 	.word	0x00026d80
        /*0b10*/ 	.word	0x00000003
        /*0b14*/ 	.word	0x00000000
        /*0b18*/ 	.short	0x010a
        /*0b1a*/ 	.byte	0x3f
	.zero		1


	//   ....[60]....
        /*0b1c*/ 	.word	0x00026de0
        /*0b20*/ 	.word	0x00000012
        /*0b24*/ 	.word	0x00000000
        /*0b28*/ 	.short	0x010a
        /*0b2a*/ 	.byte	0x3f
	.zero		1


	//   ....[61]....
        /*0b2c*/ 	.word	0x00026e10
        /*0b30*/ 	.word	0x00000003
        /*0b34*/ 	.word	0x00000000
        /*0b38*/ 	.short	0x010a
        /*0b3a*/ 	.byte	0x3f
	.zero		1


	//   ....[62]....
        /*0b3c*/ 	.word	0x00026e80
        /*0b40*/ 	.word	0x00000009
        /*0b44*/ 	.word	0x00032400
        /*0b48*/ 	.short	0x010a
        /*0b4a*/ 	.byte	0x3f
	.zero		1


	//   ....[63]....
        /*0b4c*/ 	.word	0x00026ed0
        /*0b50*/ 	.word	0x0000000c
        /*0b54*/ 	.word	0x00000000
        /*0b58*/ 	.short	0x010a
        /*0b5a*/ 	.byte	0x3f
	.zero		1


	//   ....[64]....
        /*0b5c*/ 	.word	0x00026f30
        /*0b60*/ 	.word	0x00000009
        /*0b64*/ 	.word	0x00032410
        /*0b68*/ 	.short	0x010a
        /*0b6a*/ 	.byte	0x3f
	.zero		1


	//   ....[65]....
        /*0b6c*/ 	.word	0x00026f80
        /*0b70*/ 	.word	0x00000008
        /*0b74*/ 	.word	0x00000000
        /*0b78*/ 	.short	0x010a
        /*0b7a*/ 	.byte	0x3f
	.zero		1


	//   ....[66]....
        /*0b7c*/ 	.word	0x00026fd0
        /*0b80*/ 	.word	0x00000000
        /*0b84*/ 	.word	0x00000000
        /*0b88*/ 	.short	0x010a
        /*0b8a*/ 	.byte	0x3f
	.zero		1


	//   ....[67]....
        /*0b8c*/ 	.word	0x00027020
        /*0b90*/ 	.word	0x00000004
        /*0b94*/ 	.word	0x00000000
        /*0b98*/ 	.short	0x010a
        /*0b9a*/ 	.byte	0x3f
	.zero		1


	//   ....[68]....
        /*0b9c*/ 	.word	0x00027070
        /*0ba0*/ 	.word	0x00000000
        /*0ba4*/ 	.word	0x00000000
        /*0ba8*/ 	.short	0x010a
        /*0baa*/ 	.byte	0x3f
	.zero		1


	//   ....[69]....
        /*0bac*/ 	.word	0x000270c0
        /*0bb0*/ 	.word	0x00000004
        /*0bb4*/ 	.word	0x00000000
        /*0bb8*/ 	.short	0x010a
        /*0bba*/ 	.byte	0x3f
	.zero		1


	//   ....[70]....
        /*0bbc*/ 	.word	0x00027210
        /*0bc0*/ 	.word	0x00000000
        /*0bc4*/ 	.word	0x00032440
        /*0bc8*/ 	.short	0x010a
        /*0bca*/ 	.byte	0x3f
	.zero		1


	//   ....[71]....
        /*0bcc*/ 	.word	0x00028aa0
        /*0bd0*/ 	.word	0x00000011
        /*0bd4*/ 	.word	0x00032420
        /*0bd8*/ 	.short	0x010a
        /*0bda*/ 	.byte	0x3f
	.zero		1


	//   ....[72]....
        /*0bdc*/ 	.word	0x00028af0
        /*0be0*/ 	.word	0x00000002
        /*0be4*/ 	.word	0x00032460
        /*0be8*/ 	.short	0x010a
        /*0bea*/ 	.byte	0x3f
	.zero		1


	//   ....[73]....
        /*0bec*/ 	.word	0x00028b40
        /*0bf0*/ 	.word	0x00000003
        /*0bf4*/ 	.word	0x00032440
        /*0bf8*/ 	.short	0x010a
        /*0bfa*/ 	.byte	0x3f
	.zero		1


	//   ....[74]....
        /*0bfc*/ 	.word	0x00028b90
        /*0c00*/ 	.word	0x00000003
        /*0c04*/ 	.word	0x00032460
        /*0c08*/ 	.short	0x010a
        /*0c0a*/ 	.byte	0x3f
	.zero		1


	//   ....[75]....
        /*0c0c*/ 	.word	0x00028be0
        /*0c10*/ 	.word	0x00000004
        /*0c14*/ 	.word	0x00032440
        /*0c18*/ 	.short	0x010a
        /*0c1a*/ 	.byte	0x3f
	.zero		1


	//   ....[76]....
        /*0c1c*/ 	.word	0x00028c30
        /*0c20*/ 	.word	0x00000004
        /*0c24*/ 	.word	0x00032460
        /*0c28*/ 	.short	0x010a
        /*0c2a*/ 	.byte	0x3f
	.zero		1


	//   ....[77]....
        /*0c2c*/ 	.word	0x00028c80
        /*0c30*/ 	.word	0x00000004
        /*0c34*/ 	.word	0x00032440
        /*0c38*/ 	.short	0x010a
        /*0c3a*/ 	.byte	0x3f
	.zero		1


	//   ....[78]....
        /*0c3c*/ 	.word	0x00028cd0
        /*0c40*/ 	.word	0x00000004
        /*0c44*/ 	.word	0x00032460
        /*0c48*/ 	.short	0x010a
        /*0c4a*/ 	.byte	0x3f
	.zero		1


	//   ....[79]....
        /*0c4c*/ 	.word	0x00028dc0
        /*0c50*/ 	.word	0x00000000
        /*0c54*/ 	.word	0x00032420
        /*0c58*/ 	.short	0x010a
        /*0c5a*/ 	.byte	0x3f
	.zero		1


	//   ....[80]....
        /*0c5c*/ 	.word	0x00028f60
        /*0c60*/ 	.word	0x00000006
        /*0c64*/ 	.word	0x00000000
        /*0c68*/ 	.short	0x010a
        /*0c6a*/ 	.byte	0x3f
	.zero		1


	//   ....[81]....
        /*0c6c*/ 	.word	0x00028fb0
        /*0c70*/ 	.word	0x00000003
        /*0c74*/ 	.word	0x00000000
        /*0c78*/ 	.short	0x010a
        /*0c7a*/ 	.byte	0x3f
	.zero		1


	//   ....[82]....
        /*0c7c*/ 	.word	0x00029000
        /*0c80*/ 	.word	0x00000012
        /*0c84*/ 	.word	0x00000000
        /*0c88*/ 	.short	0x010a
        /*0c8a*/ 	.byte	0x3f
	.zero		1


	//   ....[83]....
        /*0c8c*/ 	.word	0x000293b0
        /*0c90*/ 	.word	0x0000000c
        /*0c94*/ 	.word	0x00000000
        /*0c98*/ 	.short	0x010a
        /*0c9a*/ 	.byte	0x3f
	.zero		1


	//   ....[84]....
        /*0c9c*/ 	.word	0x000294f0
        /*0ca0*/ 	.word	0x00000002
        /*0ca4*/ 	.word	0x00000000
        /*0ca8*/ 	.short	0x010a
        /*0caa*/ 	.byte	0x3f
	.zero		1


	//   ....[85]....
        /*0cac*/ 	.word	0x00029b50
        /*0cb0*/ 	.word	0x0000000b
        /*0cb4*/ 	.word	0x00000000
        /*0cb8*/ 	.short	0x010a
        /*0cba*/ 	.byte	0x3f
	.zero		1


	//   ....[86]....
        /*0cbc*/ 	.word	0x00029c90
        /*0cc0*/ 	.word	0x00000008
        /*0cc4*/ 	.word	0x00000000
        /*0cc8*/ 	.short	0x010a
        /*0cca*/ 	.byte	0x3f
	.zero		1


	//   ....[87]....
        /*0ccc*/ 	.word	0x0002af00
        /*0cd0*/ 	.word	0x00000002
        /*0cd4*/ 	.word	0x00000000
        /*0cd8*/ 	.short	0x0101
        /*0cda*/ 	.byte	0x3f
	.zero		1


	//   ....[88]....
        /*0cdc*/ 	.word	0x00044650
        /*0ce0*/ 	.word	0x00000004
        /*0ce4*/ 	.word	0x00000000
        /*0ce8*/ 	.short	0x0101
        /*0cea*/ 	.byte	0x3f
	.zero		1


	//   ....[89]....
        /*0cec*/ 	.word	0x00044690
        /*0cf0*/ 	.word	0x00000002
        /*0cf4*/ 	.word	0x00000000
        /*0cf8*/ 	.short	0x010a
        /*0cfa*/ 	.byte	0x3f
	.zero		1


	//   ....[90]....
        /*0cfc*/ 	.word	0x000446e0
        /*0d00*/ 	.word	0x00000008
        /*0d04*/ 	.word	0x00000000
        /*0d08*/ 	.short	0x010a
        /*0d0a*/ 	.byte	0x3f
	.zero		1


	//----- nvinfo : EIATTR_NUM_MBARRIERS
	.align		4
.L_1359:
        /*0d0c*/ 	.byte	0x03, 0x38
        /*0d0e*/ 	.short	0x0017


	//----- nvinfo : EIATTR_EXIT_INSTR_OFFSETS
	.align		4
        /*0d10*/ 	.byte	0x04, 0x1c
        /*0d12*/ 	.short	(.L_1361 - .L_1360)


	//   ....[0]....
.L_1360:
        /*0d14*/ 	.word	0x00000b50


	//   ....[1]....
        /*0d18*/ 	.word	0x000215f0


	//   ....[2]....
        /*0d1c*/ 	.word	0x00026e60


	//----- nvinfo : EIATTR_MAX_THREADS
	.align		4
.L_1361:
        /*0d20*/ 	.byte	0x04, 0x05
        /*0d22*/ 	.short	(.L_1363 - .L_1362)
.L_1362:
        /*0d24*/ 	.word	0x00000180
        /*0d28*/ 	.word	0x00000001
        /*0d2c*/ 	.word	0x00000001


	//----- nvinfo : EIATTR_CRS_STACK_SIZE
	.align		4
.L_1363:
        /*0d30*/ 	.byte	0x04, 0x1e
        /*0d32*/ 	.short	(.L_1365 - .L_1364)
.L_1364:
        /*0d34*/ 	.word	0x00000000


	//----- nvinfo : EIATTR_CBANK_PARAM_SIZE
	.align		4
.L_1365:
        /*0d38*/ 	.byte	0x03, 0x19
        /*0d3a*/ 	.short	0x0bf0


	//----- nvinfo : EIATTR_PARAM_CBANK
	.align		4
        /*0d3c*/ 	.byte	0x04, 0x0a
        /*0d3e*/ 	.short	(.L_1367 - .L_1366)
	.align		4
.L_1366:
        /*0d40*/ 	.word	index@(.nv.constant0._ZN7cutlass13device_kernelIN5flash11enable_sm90INS1_16FlashAttnFwdSm90INS1_25CollectiveMainloopFwdSm90ILi2EN4cute5tupleIJNS5_1CILi1EEES8_S8_EEENS6_IJNS7_ILi128EEENS7_ILi96EEENS7_ILi64EEEEEELi256ENS_10bfloat16_tEfNS_4arch4Sm90ELb0ELb1ELb0ELb0ELb0ELb0ELb1ELb1ELb0ELb1ELb0ELb0EEENS1_21CollectiveEpilogueFwdINS6_IJSA_NS7_ILi256EEESB_EEES9_SE_SG_Li256ELb0ELb1ELb0ELb0EEENS1_30DynamicPersistentTileSchedulerILi256ELi128ELb0ELb1ELb1EEEEEEEEEvNT_6ParamsE)
        /*0d44*/ 	.short	0x0210
        /*0d46*/ 	.short	0x0bf0


	//----- nvinfo : EIATTR_SW_WAR
	.align		4
.L_1367:
        /*0d48*/ 	.byte	0x04, 0x36
        /*0d4a*/ 	.short	(.L_1369 - .L_1368)
.L_1368:
        /*0d4c*/ 	.word	0x00000008
.L_1369:


//--------------------- .nv.info._ZN7cutlass13device_kernelIN5flash11enable_sm90INS1_16FlashAttnFwdSm90INS1_25CollectiveMainloopFwdSm90ILi2EN4cute5tupleIJNS5_1CILi1EEES8_S8_EEENS6_IJNS7_ILi128EEENS7_ILi96EEENS7_ILi64EEEEEELi256ENS_10bfloat16_tEfNS_4arch4Sm90ELb0ELb1ELb0ELb1ELb0ELb0ELb0ELb1ELb0ELb1ELb0ELb0EEENS1_21CollectiveEpilogueFwdINS6_IJSA_NS7_ILi256EEESB_EEES9_SE_SG_Li256ELb1ELb1ELb0ELb0EEENS1_36VarlenDynamicPersistentTileSchedulerILi128ELi96ELi256ELi128ELb0ELb1ELb1ELb1ELb0ELb1EEEEEEEEEvNT_6ParamsE --------------------------
	.section	.nv.info._ZN7cutlass13device_kernelIN5flash11enable_sm90INS1_16FlashAttnFwdSm90INS1_25CollectiveMainloopFwdSm90ILi2EN4cute5tupleIJNS5_1CILi1EEES8_S8_EEENS6_IJNS7_ILi128EEENS7_ILi96EEENS7_ILi64EEEEEELi256ENS_10bfloat16_tEfNS_4arch4Sm90ELb0ELb1ELb0ELb1ELb0ELb0ELb0ELb1ELb0ELb1ELb0ELb0EEENS1_21CollectiveEpilogueFwdINS6_IJSA_NS7_ILi256EEESB_EEES9_SE_SG_Li256ELb1ELb1ELb0ELb0EEENS1_36VarlenDynamicPersistentTileSchedulerILi128ELi96ELi256ELi128ELb0ELb1ELb1ELb1ELb0ELb1EEEEEEEEEvNT_6ParamsE,"",@"SHT_CUDA_INFO"
	.sectionflags	@""
	.align	4


	//----- nvinfo : EIATTR_CUDA_API_VERSION
	.align		4
        /*0000*/ 	.byte	0x04, 0x37
        /*0002*/ 	.short	(.L_1371 - .L_1370)
.L_1370:
        /*0004*/ 	.word	0x00000082


	//----- nvinfo : EIATTR_KPARAM_INFO
	.align		4
.L_1371:
        /*0008*/ 	.byte	0x04, 0x17
        /*000a*/ 	.short	(.L_1373 - .L_1372)
.L_1372:
        /*000c*/ 	.word	0x00000000
        /*0010*/ 	.short	0x0000
        /*0012*/ 	.short	0x0070
        /*0014*/ 	.byte	0x00, 0xf0, 0x01, 0x2a


	//----- nvinfo : EIATTR_SPARSE_MMA_MASK
	.align		4
.L_1373:
        /*0018*/ 	.byte	0x03, 0x50
        /*001a*/ 	.short	0x0000


	//----- nvinfo : EIATTR_MAXREG_COUNT
	.align		4
        /*001c*/ 	.byte	0x03, 0x1b
        /*001e*/ 	.short	0x00a8


	//----- nvinfo : EIATTR_NUM_BARRIERS
	.align		4
        /*0020*/ 	.byte	0x02, 0x4c
        /*0022*/ 	.byte	0x10
	.zero		1


	//----- nvinfo : EIATTR_EXTERNS
	.align		4
        /*0024*/ 	.byte	0x04, 0x0f
        /*0026*/ 	.short	(.L_1375 - .L_1374)


	//   ....[0]....
	.align		4
.L_1374:
        /*0028*/ 	.word	index@(__assertfail)


	//----- nvinfo : EIATTR_ANNOTATIONS
	.align		4
.L_1375:
        /*002c*/ 	.byte	0x04, 0x55
        /*002e*/ 	.short	(.L_1377 - .L_1376)


	//   ....[0]....
.L_1376:
        /* <DEDUP_REMOVED lines=57> */


	//----- nvinfo : EIATTR_MERCURY_ISA_VERSION
	.align		4
.L_1377:
        /*03b0*/ 	.byte	0x03, 0x5f
        /*03b2*/ 	.short	0x0101


	//----- nvinfo : EIATTR_UNUSED_LOAD_BYTE_OFFSET
	.align		4
        /*03b4*/ 	.byte	0x04, 0x44
        /*03b6*/ 	.short	(.L_1379 - .L_1378)


	//   ....[0]....
.L_1378:
        /*03b8*/ 	.word	0x00000a40
        /*03bc*/ 	.word	0x0000fff0


	//   ....[1]....
        /*03c0*/ 	.word	0x0000d180
        /*03c4*/ 	.word	0x0000fff0


	//----- nvinfo : EIATTR_INT_WARP_WIDE_INSTR_OFFSETS
	.align		4
.L_1379:
        /*03c8*/ 	.byte	0x04, 0x31
        /*03ca*/ 	.short	(.L_1381 - .L_1380)


	//   ....[0]....
.L_1380:
        /*03cc*/ 	.word	0x00000130


	//   ....[1]....
        /*03d0*/ 	.word	0x00000170


	//   ....[2]....
        /*03d4*/ 	.word	0x000001e0


	//   ....[3]....
        /*03d8*/ 	.word	0x00011510


	//   ....[4]....
        /*03dc*/ 	.word	0x000115a0


	//   ....[5]....
        /*03e0*/ 	.word	0x00015310


	//   ....[6]....
        /*03e4*/ 	.word	0x000153a0


	//----- nvinfo : EIATTR_COOP_GROUP_MASK_REGIDS
	.align		4
.L_1381:
        /*03e8*/ 	.byte	0x04, 0x29
        /*03ea*/ 	.short	(.L_1383 - .L_1382)


	//   ....[0]....
.L_1382:
        /*03ec*/ 	.word	0xffffffff


	//   ....[1]....
        /*03f0*/ 	.word	0xffffffff


	//   ....[2]....
        /*03f4*/ 	.word	0xffffffff


	//   ....[3]....
        /*03f8*/ 	.word	0xffffffff


	//   ....[4]....
        /*03fc*/ 	.word	0xffffffff


	//   ....[5]....
        /*0400*/ 	.word	0xffffffff


	//   ....[6]....
        /*0404*/ 	.word	0xffffffff


	//   ....[7]....
        /*0408*/ 	.word	0xffffffff


	//   ....[8]....
        /*040c*/ 	.word	0xffffffff


	//   ....[9]....
        /*0410*/ 	.word	0xffffffff


	//   ....[10]....
        /*0414*/ 	.word	0xffffffff


	//   ....[11]....
        /*0418*/ 	.word	0xffffffff


	//   ....[12]....
        /*041c*/ 	.word	0xffffffff


	//   ....[13]....
        /*0420*/ 	.word	0xffffffff


	//   ....[14]....
        /*0424*/ 	.word	0xffffffff


	//   ....[15]....
        /*0428*/ 	.word	0xffffffff


	//   ....[16]....
        /*042c*/ 	.word	0xffffffff


	//   ....[17]....
        /*0430*/ 	.word	0xffffffff


	//   ....[18]....
        /*0434*/ 	.word	0xffffffff


	//   ....[19]....
        /*0438*/ 	.word	0xffffffff


	//   ....[20]....
        /*043c*/ 	.word	0xffffffff


	//   ....[21]....
        /*0440*/ 	.word	0xffffffff


	//   ....[22]....
        /*0444*/ 	.word	0xffffffff


	//   ....[23]....
        /*0448*/ 	.word	0xffffffff


	//   ....[24]....
        /*044c*/ 	.word	0xffffffff


	//   ....[25]....
        /*0450*/ 	.word	0xffffffff


	//   ....[26]....
        /*0454*/ 	.word	0xffffffff


	//   ....[27]....
        /*0458*/ 	.word	0xffffffff


	//   ....[28]....
        /*045c*/ 	.word	0xffffffff


	//   ....[29]....
        /*0460*/ 	.word	0xffffffff


	//   ....[30]....
        /*0464*/ 	.word	0xffffffff


	//   ....[31]....
        /*0468*/ 	.word	0xffffffff


	//   ....[32]....
        /*046c*/ 	.word	0xffffffff


	//   ....[33]....
        /*0470*/ 	.word	0xffffffff


	//   ....[34]....
        /*0474*/ 	.word	0xffffffff


	//   ....[35]....
        /*0478*/ 	.word	0xffffffff


	//   ....[36]....
        /*047c*/ 	.word	0xffffffff


	//   ....[37]....
        /*0480*/ 	.word	0xffffffff


	//   ....[38]....
        /*0484*/ 	.word	0xffffffff


	//   ....[39]....
        /*0488*/ 	.word	0xffffffff


	//   ....[40]....
        /*048c*/ 	.word	0xffffffff


	//   ....[41]....
        /*0490*/ 	.word	0xffffffff


	//   ....[42]....
        /*0494*/ 	.word	0xffffffff


	//   ....[43]....
        /*0498*/ 	.word	0xffffffff


	//   ....[44]....
        /*049c*/ 	.word	0xffffffff


	//   ....[45]....
        /*04a0*/ 	.word	0xffffffff


	//   ....[46]....
        /*04a4*/ 	.word	0xffffffff


	//   ....[47]....
        /*04a8*/ 	.word	0xffffffff


	//   ....[48]....
        /*04ac*/ 	.word	0xffffffff


	//   ....[49]....
        /*04b0*/ 	.word	0xffffffff


	//   ....[50]....
        /*04b4*/ 	.word	0xffffffff


	//   ....[51]....
        /*04b8*/ 	.word	0xffffffff


	//   ....[52]....
        /*04bc*/ 	.word	0xffffffff


	//   ....[53]....
        /*04c0*/ 	.word	0xffffffff


	//   ....[54]....
        /*04c4*/ 	.word	0xffffffff


	//   ....[55]....
        /*04c8*/ 	.word	0xffffffff


	//   ....[56]....
        /*04cc*/ 	.word	0xffffffff


	//   ....[57]....
        /*04d0*/ 	.word	0xffffffff


	//   ....[58]....
        /*04d4*/ 	.word	0xffffffff


	//   ....[59]....
        /*04d8*/ 	.word	0xffffffff


	//   ....[60]....
        /*04dc*/ 	.word	0xffffffff


	//   ....[61]....
        /*04e0*/ 	.word	0xffffffff


	//   ....[62]....
        /*04e4*/ 	.word	0xffffffff


	//   ....[63]....
        /*04e8*/ 	.word	0xffffffff


	//   ....[64]....
        /*04ec*/ 	.word	0xffffffff


	//   ....[65]....
        /*04f0*/ 	.word	0xffffffff


	//   ....[66]....
        /*04f4*/ 	.word	0xffffffff


	//   ....[67]....
        /*04f8*/ 	.word	0xffffffff


	//   ....[68]....
        /*04fc*/ 	.word	0xffffffff


	//   ....[69]....
        /*0500*/ 	.word	0xffffffff


	//   ....[70]....
        /*0504*/ 	.word	0xffffffff


	//   ....[71]....
        /*0508*/ 	.word	0xffffffff


	//   ....[72]....
        /*050c*/ 	.word	0xffffffff


	//   ....[73]....
        /*0510*/ 	.word	0xffffffff


	//   ....[74]....
        /*0514*/ 	.word	0xffffffff


	//   ....[75]....
        /*0518*/ 	.word	0xffffffff


	//   ....[76]....
        /*051c*/ 	.word	0xffffffff


	//   ....[77]....
        /*0520*/ 	.word	0xffffffff


	//   ....[78]....
        /*0524*/ 	.word	0xffffffff


	//   ....[79]....
        /*0528*/ 	.word	0xffffffff


	//   ....[80]....
        /*052c*/ 	.word	0xffffffff


	//   ....[81]....
        /*0530*/ 	.word	0xffffffff


	//   ....[82]....
        /*0534*/ 	.word	0xffffffff


	//   ....[83]....
        /*0538*/ 	.word	0xffffffff


	//   ....[84]....
        /*053c*/ 	.word	0xffffffff


	//   ....[85]....
        /*0540*/ 	.word	0xffffffff


	//   ....[86]....
        /*0544*/ 	.word	0xffffffff


	//   ....[87]....
        /*0548*/ 	.word	0xffffffff


	//   ....[88]....
        /*054c*/ 	.word	0xffffffff


	//   ....[89]....
        /*0550*/ 	.word	0xffffffff


	//   ....[90]....
        /*0554*/ 	.word	0xffffffff


	//   ....[91]....
        /*0558*/ 	.word	0xffffffff


	//   ....[92]....
        /*055c*/ 	.word	0xffffffff


	//   ....[93]....
        /*0560*/ 	.word	0xffffffff


	//   ....[94]....
        /*0564*/ 	.word	0xffffffff


	//   ....[95]....
        /*0568*/ 	.word	0xffffffff


	//   ....[96]....
        /*056c*/ 	.word	0xffffffff


	//   ....[97]....
        /*0570*/ 	.word	0xffffffff


	//   ....[98]....
        /*0574*/ 	.word	0xffffffff


	//   ....[99]....
        /*0578*/ 	.word	0xffffffff


	//   ....[100]....
        /*057c*/ 	.word	0xffffffff


	//   ....[101]....
        /*0580*/ 	.word	0xffffffff


	//   ....[102]....
        /*0584*/ 	.word	0xffffffff


	//   ....[103]....
        /*0588*/ 	.word	0xffffffff


	//   ....[104]....
        /*058c*/ 	.word	0xffffffff


	//   ....[105]....
        /*0590*/ 	.word	0x0500000f


	//   ....[106]....
        /*0594*/ 	.word	0x0500000f


	//   ....[107]....
        /*0598*/ 	.word	0x0500000f


	//   ....[108]....
        /*059c*/ 	.word	0x0500000f


	//   ....[109]....
        /*05a0*/ 	.word	0x0500000f


	//   ....[110]....
        /*05a4*/ 	.word	0x0500000f


	//   ....[111]....
        /*05a8*/ 	.word	0x0500000f


	//   ....[112]....
        /*05ac*/ 	.word	0x0500000f


	//   ....[113]....
        /*05b0*/ 	.word	0x0500000f


	//   ....[114]....
        /*05b4*/ 	.word	0x0500000f


	//   ....[115]....
        /*05b8*/ 	.word	0x0500000f


	//   ....[116]....
        /*05bc*/ 	.word	0x0500000f


	//   ....[117]....
        /*05c0*/ 	.word	0x0500000f


	//   ....[118]....
        /*05c4*/ 	.word	0x0500000f


	//   ....[119]....
        /*05c8*/ 	.word	0x0500000f


	//   ....[120]....
        /*05cc*/ 	.word	0x0500000f


	//   ....[121]....
        /*05d0*/ 	.word	0x0500000f


	//   ....[122]....
        /*05d4*/ 	.word	0x0500000f


	//   ....[123]....
        /*05d8*/ 	.word	0x0500000f


	//   ....[124]....
        /*05dc*/ 	.word	0x0500000f


	//   ....[125]....
        /*05e0*/ 	.word	0x0500000f


	//   ....[126]....
        /*05e4*/ 	.word	0x0500000f


	//   ....[127]....
        /*05e8*/ 	.word	0x0500000f


	//   ....[128]....
        /*05ec*/ 	.word	0x0500000f


	//   ....[129]....
        /*05f0*/ 	.word	0x0500000f


	//   ....[130]....
        /*05f4*/ 	.word	0x0500000f


	//   ....[131]....
        /*05f8*/ 	.word	0x0500000f


	//   ....[132]....
        /*05fc*/ 	.word	0x0500000f


	//   ....[133]....
        /*0600*/ 	.word	0x0500000f


	//   ....[134]....
        /*0604*/ 	.word	0x0500000f


	//   ....[135]....
        /*0608*/ 	.word	0x0500000f


	//   ....[136]....
        /*060c*/ 	.word	0x0500000f


	//   ....[137]....
        /*0610*/ 	.word	0x0500000f


	//   ....[138]....
        /*0614*/ 	.word	0x0500000f


	//   ....[139]....
        /*0618*/ 	.word	0x0500000f


	//----- nvinfo : EIATTR_COOP_GROUP_INSTR_OFFSETS
	.align		4
.L_1383:
        /*061c*/ 	.byte	0x04, 0x28
        /*061e*/ 	.short	(.L_1385 - .L_1384)


	//   ....[0]....
.L_1384:
        /*0620*/ 	.word	0x00000070


	//   ....[1]....
        /*0624*/ 	.word	0x00000140


	//   ....[2]....
        /*0628*/ 	.word	0x00000190


	//   ....[3]....
        /*062c*/ 	.word	0x000003c0


	//   ....[4]....
        /*0630*/ 	.word	0x00000520


	//   ....[5]....
        /*0634*/ 	.word	0x00000640


	//   ....[6]....
        /*0638*/ 	.word	0x000007a0


	//   ....[7]....
        /*063c*/ 	.word	0x00001b50


	//   ....[8]....
        /*0640*/ 	.word	0x00002180


	//   ....[9]....
        /*0644*/ 	.word	0x00002c20


	//   ....[10]....
        /*0648*/ 	.word	0x000031e0


	//   ....[11]....
        /*064c*/ 	.word	0x000032e0


	//   ....[12]....
        /*0650*/ 	.word	0x00003890


	//   ....[13]....
        /*0654*/ 	.word	0x00003950


	//   ....[14]....
        /*0658*/ 	.word	0x00004a80


	//   ....[15]....
        /*065c*/ 	.word	0x00004d90


	//   ....[16]....
        /*0660*/ 	.word	0x00005b60


	//   ....[17]....
        /*0664*/ 	.word	0x00005c80


	//   ....[18]....
        /*0668*/ 	.word	0x000062e0


	//   ....[19]....
        /*066c*/ 	.word	0x00006350


	//   ....[20]....
        /*0670*/ 	.word	0x00007f10


	//   ....[21]....
        /*0674*/ 	.word	0x00007f30


	//   ....[22]....
        /*0678*/ 	.word	0x00008460


	//   ....[23]....
        /*067c*/ 	.word	0x00008630


	//   ....[24]....
        /*0680*/ 	.word	0x00009ba0


	//   ....[25]....
        /*0684*/ 	.word	0x00009e00


	//   ....[26]....
        /*0688*/ 	.word	0x0000aaa0


	//   ....[27]....
        /*068c*/ 	.word	0x0000abc0


	//   ....[28]....
        /*0690*/ 	.word	0x0000b400


	//   ....[29]....
        /*0694*/ 	.word	0x0000b5d0


	//   ....[30]....
        /*0698*/ 	.word	0x0000c700


	//   ....[31]....
        /*069c*/ 	.word	0x0000c780


	//   ....[32]....
        /*06a0*/ 	.word	0x0000c7e0


	//   ....[33]....
        /*06a4*/ 	.word	0x0000c810


	//   ....[34]....
        /*06a8*/ 	.word	0x0000e210


	//   ....[35]....
        /*06ac*/ 	.word	0x0000e250


	//   ....[36]....
        /*06b0*/ 	.word	0x0000e290


	//   ....[37]....
        /*06b4*/ 	.word	0x0000e2c0


	//   ....[38]....
        /*06b8*/ 	.word	0x0000eb60


	//   ....[39]....
        /*06bc*/ 	.word	0x0000eba0


	//   ....[40]....
        /*06c0*/ 	.word	0x0000ece0


	//   ....[41]....
        /*06c4*/ 	.word	0x0000ed00


	//   ....[42]....
        /*06c8*/ 	.word	0x0000ee40


	//   ....[43]....
        /*06cc*/ 	.word	0x0000ee60


	//   ....[44]....
        /*06d0*/ 	.word	0x0000efb0


	//   ....[45]....
        /*06d4*/ 	.word	0x0000efd0


	//   ....[46]....
        /*06d8*/ 	.word	0x0000f920


	//   ....[47]....
        /*06dc*/ 	.word	0x0000f940


	//   ....[48]....
        /*06e0*/ 	.word	0x0000fa80


	//   ....[49]....
        /*06e4*/ 	.word	0x0000faa0


	//   ....[50]....
        /*06e8*/ 	.word	0x0000fbe0


	//   ....[51]....
        /*06ec*/ 	.word	0x0000fc00


	//   ....[52]....
        /*06f0*/ 	.word	0x0000fd50


	//   ....[53]....
        /*06f4*/ 	.word	0x0000fd70


	//   ....[54]....
        /*06f8*/ 	.word	0x0000ff50


	//   ....[55]....
        /*06fc*/ 	.word	0x00010130


	//   ....[56]....
        /*0700*/ 	.word	0x00010160


	//   ....[57]....
        /*0704*/ 	.word	0x00010190


	//   ....[58]....
        /*0708*/ 	.word	0x000101c0


	//   ....[59]....
        /*070c*/ 	.word	0x000101f0


	//   ....[60]....
        /*0710*/ 	.word	0x00010220


	//   ....[61]....
        /*0714*/ 	.word	0x00010390


	//   ....[62]....
        /*0718*/ 	.word	0x000103c0


	//   ....[63]....
        /*071c*/ 	.word	0x000103f0


	//   ....[64]....
        /*0720*/ 	.word	0x00010420


	//   ....[65]....
        /*0724*/ 	.word	0x00010450


	//   ....[66]....
        /*0728*/ 	.word	0x00010480


	//   ....[67]....
        /*072c*/ 	.word	0x00010520


	//   ....[68]....
        /*0730*/ 	.word	0x00010580


	//   ....[69]....
        /*0734*/ 	.word	0x00010610


	//   ....[70]....
        /*0738*/ 	.word	0x00011ad0


	//   ....[71]....
        /*073c*/ 	.word	0x000125f0


	//   ....[72]....
        /*0740*/ 	.word	0x00012610


	//   ....[73]....
        /*0744*/ 	.word	0x000126c0


	//   ....[74]....
        /*0748*/ 	.word	0x000126d0


	//   ....[75]....
        /*074c*/ 	.word	0x00012750


	//   ....[76]....
        /*0750*/ 	.word	0x00012760


	//   ....[77]....
        /*0754*/ 	.word	0x000127e0


	//   ....[78]....
        /*0758*/ 	.word	0x000127f0


	//   ....[79]....
        /*075c*/ 	.word	0x00012870


	//   ....[80]....
        /*0760*/ 	.word	0x00012880


	//   ....[81]....
        /*0764*/ 	.word	0x00012900


	//   ....[82]....
        /*0768*/ 	.word	0x00012910


	//   ....[83]....
        /*076c*/ 	.word	0x00012990


	//   ....[84]....
        /*0770*/ 	.word	0x000129a0


	//   ....[85]....
        /*0774*/ 	.word	0x000129b0


	//   ....[86]....
        /*0778*/ 	.word	0x00012a00


	//   ....[87]....
        /*077c*/ 	.word	0x000155a0


	//   ....[88]....
        /*0780*/ 	.word	0x00015600


	//   ....[89]....
        /*0784*/ 	.word	0x00015630


	//   ....[90]....
        /*0788*/ 	.word	0x00015640


	//   ....[91]....
        /*078c*/ 	.word	0x00015670


	//   ....[92]....
        /*0790*/ 	.word	0x000156a0


	//   ....[93]....
        /*0794*/ 	.word	0x000156d0


	//   ....[94]....
        /*0798*/ 	.word	0x00015700


	//   ....[95]....
        /*079c*/ 	.word	0x00015880


	//   ....[96]....
        /*07a0*/ 	.word	0x000158b0


	//   ....[97]....
        /*07a4*/ 	.word	0x000158e0


	//   ....[98]....
        /*07a8*/ 	.word	0x00015910


	//   ....[99]....
        /*07ac*/ 	.word	0x00015940


	//   ....[100]....
        /*07b0*/ 	.word	0x00015970


	//   ....[101]....
        /*07b4*/ 	.word	0x00015a30


	//   ....[102]....
        /*07b8*/ 	.word	0x00015a50


	//   ....[103]....
        /*07bc*/ 	.word	0x00015ac0


	//   ....[104]....
        /*07c0*/ 	.word	0x00016180


	//   ....[105]....
        /*07c4*/ 	.word	0x000167c0


	//   ....[106]....
        /*07c8*/ 	.word	0x00016980


	//   ....[107]....
        /*07cc*/ 	.word	0x000169d0


	//   ....[108]....
        /*07d0*/ 	.word	0x00016a30


	//   ....[109]....
        /*07d4*/ 	.word	0x00016b20


	//   ....[110]....
        /*07d8*/ 	.word	0x00016b80


	//   ....[111]....
        /*07dc*/ 	.word	0x00016c70


	//   ....[112]....
        /*07e0*/ 	.word	0x00016cd0


	//   ....[113]....
        /*07e4*/ 	.word	0x00016dc0


	//   ....[114]....
        /*07e8*/ 	.word	0x00016e20


	//   ....[115]....
        /*07ec*/ 	.word	0x00016f10


	//   ....[116]....
        /*07f0*/ 	.word	0x00016f70


	//   ....[117]....
        /*07f4*/ 	.word	0x00017060


	//   ....[118]....
        /*07f8*/ 	.word	0x000170c0


	//   ....[119]....
        /*07fc*/ 	.word	0x00017190


	//   ....[120]....
        /*0800*/ 	.word	0x00017210


	//   ....[121]....
        /*0804*/ 	.word	0x000172e0


	//   ....[122]....
        /*0808*/ 	.word	0x00017610


	//   ....[123]....
        /*080c*/ 	.word	0x000176b0


	//   ....[124]....
        /*0810*/ 	.word	0x000177d0


	//   ....[125]....
        /*0814*/ 	.word	0x00017840


	//   ....[126]....
        /*0818*/ 	.word	0x000178b0


	//   ....[127]....
        /*081c*/ 	.word	0x00017920


	//   ....[128]....
        /*0820*/ 	.word	0x00017990


	//   ....[129]....
        /*0824*/ 	.word	0x00017a10


	//   ....[130]....
        /*0828*/ 	.word	0x00017aa0


	//   ....[131]....
        /*082c*/ 	.word	0x00017b30


	//   ....[132]....
        /*0830*/ 	.word	0x00017ba0


	//   ....[133]....
        /*0834*/ 	.word	0x00017c10


	//   ....[134]....
        /*0838*/ 	.word	0x00017c80


	//   ....[135]....
        /*083c*/ 	.word	0x00017d00


	//   ....[136]....
        /*0840*/ 	.word	0x00017d70


	//   ....[137]....
        /*0844*/ 	.word	0x00017e10


	//   ....[138]....
        /*0848*/ 	.word	0x00017ea0


	//   ....[139]....
        /*084c*/ 	.word	0x00017fd0


	//----- nvinfo : EIATTR_REG_RECONFIG
	.align		4
.L_1385:
        /*0850*/ 	.byte	0x01, 0x54
	.zero		2


	//----- nvinfo : EIATTR_SYSCALL_OFFSETS
	.align		4
        /*0854*/ 	.byte	0x04, 0x46
        /*0856*/ 	.short	(.L_1387 - .L_1386)


	//   ....[0]....
.L_1386:
        /*0858*/ 	.word	0x00001d30


	//   ....[1]....
        /*085c*/ 	.word	0x00011710


	//   ....[2]....
        /*0860*/ 	.word	0x00011860


	//   ....[3]....
        /*0864*/ 	.word	0x00011950


	//   ....[4]....
        /*0868*/ 	.word	0x000121c0


	//----- nvinfo : EIATTR_MBARRIER_INSTR_OFFSETS
	.align		4
.L_1387:
        /*086c*/ 	.byte	0x04, 0x39
        /*086e*/ 	.short	(.L_1389 - .L_1388)


	//   ....[0]....
.L_1388:
        /*0870*/ 	.word	0x00000270
        /*0874*/ 	.word	0x000000ff
        /*0878*/ 	.word	0x00022800
        /*087c*/ 	.short	0x0100
        /*087e*/ 	.byte	0x08
	.zero		1


	//   ....[1]....
        /*0880*/ 	.word	0x00000280
        /*0884*/ 	.word	0x000000ff
        /*0888*/ 	.word	0x00022820
        /*088c*/ 	.short	0x0100
        /*088e*/ 	.byte	0x08
	.zero		1


	//   ....[2]....
        /*0890*/ 	.word	0x00000370
        /*0894*/ 	.word	0x000000ff
        /*0898*/ 	.word	0x00022830
        /*089c*/ 	.short	0x0100
        /*089e*/ 	.byte	0x08
	.zero		1


	//   ....[3]....
        /*08a0*/ 	.word	0x00000380
        /*08a4*/ 	.word	0x000000ff
        /*08a8*/ 	.word	0x00022840
        /*08ac*/ 	.short	0x0100
        /*08ae*/ 	.byte	0x08
	.zero		1


	//   ....[4]....
        /*08b0*/ 	.word	0x00000390
        /*08b4*/ 	.word	0x000000ff
        /*08b8*/ 	.word	0x00022838
        /*08bc*/ 	.short	0x0100
        /*08be*/ 	.byte	0x08
	.zero		1


	//   ....[5]....
        /*08c0*/ 	.word	0x000003a0
        /*08c4*/ 	.word	0x000000ff
        /*08c8*/ 	.word	0x00022848
        /*08cc*/ 	.short	0x0100
        /*08ce*/ 	.byte	0x08
	.zero		1


	//   ....[6]....
        /*08d0*/ 	.word	0x000004d0
        /*08d4*/ 	.word	0x000000ff
        /*08d8*/ 	.word	0x00022850
        /*08dc*/ 	.short	0x0100
        /*08de*/ 	.byte	0x08
	.zero		1


	//   ....[7]....
        /*08e0*/ 	.word	0x000004e0
        /*08e4*/ 	.word	0x000000ff
        /*08e8*/ 	.word	0x00022860
        /*08ec*/ 	.short	0x0100
        /*08ee*/ 	.byte	0x08
	.zero		1


	//   ....[8]....
        /*08f0*/ 	.word	0x000004f0
        /*08f4*/ 	.word	0x000000ff
        /*08f8*/ 	.word	0x00022858
        /*08fc*/ 	.short	0x0100
        /*08fe*/ 	.byte	0x08
	.zero		1


	//   ....[9]....
        /*0900*/ 	.word	0x00000500
        /*0904*/ 	.word	0x000000ff
        /*0908*/ 	.word	0x00022868
        /*090c*/ 	.short	0x0100
        /*090e*/ 	.byte	0x08
	.zero		1


	//   ....[10]....
        /*0910*/ 	.word	0x000005f0
        /*0914*/ 	.word	0x000000ff
        /*0918*/ 	.word	0x00022870
        /*091c*/ 	.short	0x0100
        /*091e*/ 	.byte	0x06
	.zero		1


	//   ....[11]....
        /*0920*/ 	.word	0x00000600
        /*0924*/ 	.word	0x000000ff
        /*0928*/ 	.word	0x00022880
        /*092c*/ 	.short	0x0100
        /*092e*/ 	.byte	0x06
	.zero		1


	//   ....[12]....
        /*0930*/ 	.word	0x00000610
        /*0934*/ 	.word	0x000000ff
        /*0938*/ 	.word	0x00022878
        /*093c*/ 	.short	0x0100
        /*093e*/ 	.byte	0x06
	.zero		1


	//   ....[13]....
        /*0940*/ 	.word	0x00000620
        /*0944*/ 	.word	0x000000ff
        /*0948*/ 	.word	0x00022888
        /*094c*/ 	.short	0x0100
        /*094e*/ 	.byte	0x06
	.zero		1


	//   ....[14]....
        /*0950*/ 	.word	0x00000750
        /*0954*/ 	.word	0x000000ff
        /*0958*/ 	.word	0x00022890
        /*095c*/ 	.short	0x0100
        /*095e*/ 	.byte	0x08
	.zero		1


	//   ....[15]....
        /*0960*/ 	.word	0x00000760
        /*0964*/ 	.word	0x000000ff
        /*0968*/ 	.word	0x000228a0
        /*096c*/ 	.short	0x0100
        /*096e*/ 	.byte	0x08
	.zero		1


	//   ....[16]....
        /*0970*/ 	.word	0x00000770
        /*0974*/ 	.word	0x000000ff
        /*0978*/ 	.word	0x00022898
        /*097c*/ 	.short	0x0100
        /*097e*/ 	.byte	0x08
	.zero		1


	//   ....[17]....
        /*0980*/ 	.word	0x00000780
        /*0984*/ 	.word	0x000000ff
        /*0988*/ 	.word	0x000228a8
        /*098c*/ 	.short	0x0100
        /*098e*/ 	.byte	0x08
	.zero		1


	//   ....[18]....
        /*0990*/ 	.word	0x000008b0
        /*0994*/ 	.word	0x000000ff
        /*0998*/ 	.word	0x000228b0
        /*099c*/ 	.short	0x0100
        /*099e*/ 	.byte	0x08
	.zero		1


	//   ....[19]....
        /*09a0*/ 	.word	0x000008c0
        /*09a4*/ 	.word	0x000000ff
        /*09a8*/ 	.word	0x000228c0
        /*09ac*/ 	.short	0x0100
        /*09ae*/ 	.byte	0x08
	.zero		1


	//   ....[20]....
        /*09b0*/ 	.word	0x000008d0
        /*09b4*/ 	.word	0x000000ff
        /*09b8*/ 	.word	0x000228b8
        /*09bc*/ 	.short	0x0100
        /*09be*/ 	.byte	0x08
	.zero		1


	//   ....[21]....
        /*09c0*/ 	.word	0x000008e0
        /*09c4*/ 	.word	0x000000ff
        /*09c8*/ 	.word	0x000228c8
        /*09cc*/ 	.short	0x0100
        /*09ce*/ 	.byte	0x08
	.zero		1


	//   ....[22]....
        /*09d0*/ 	.word	0x00001de0
        /*09d4*/ 	.word	0x00000008
        /*09d8*/ 	.word	0x00022800
        /*09dc*/ 	.short	0x010a
        /*09de*/ 	.byte	0x3f
	.zero		1


	//   ....[23]....
        /*09e0*/ 	.word	0x00001eb0
        /*09e4*/ 	.word	0x00000005
        /*09e8*/ 	.word	0x00022830
        /*09ec*/ 	.short	0x010a
        /*09ee*/ 	.byte	0x3f
	.zero		1


	//   ....[24]....
        /*09f0*/ 	.word	0x00001ef0
        /*09f4*/ 	.word	0x00000005
        /*09f8*/ 	.word	0x00022830
        /*09fc*/ 	.short	0x010a
        /*09fe*/ 	.byte	0x3f
	.zero		1


	//   ....[25]....
        /*0a00*/ 	.word	0x00002380
        /*0a04*/ 	.word	0x00000000
        /*0a08*/ 	.word	0x00000000
        /*0a0c*/ 	.short	0x0101
        /*0a0e*/ 	.byte	0x3f
	.zero		1


	//   ....[26]....
        /*0a10*/ 	.word	0x00004200
        /*0a14*/ 	.word	0x00000005
        /*0a18*/ 	.word	0x00022850
        /*0a1c*/ 	.short	0x010a
        /*0a1e*/ 	.byte	0x3f
	.zero		1


	//   ....[27]....
        /*0a20*/ 	.word	0x00004240
        /*0a24*/ 	.word	0x00000005
        /*0a28*/ 	.word	0x00022850
        /*0a2c*/ 	.short	0x010a
        /*0a2e*/ 	.byte	0x3f
	.zero		1


	//   ....[28]....
        /*0a30*/ 	.word	0x000045c0
        /*0a34*/ 	.word	0x00000005
        /*0a38*/ 	.word	0x00000000
        /*0a3c*/ 	.short	0x0101
        /*0a3e*/ 	.byte	0x3f
	.zero		1


	//   ....[29]....
        /*0a40*/ 	.word	0x000048a0
        /*0a44*/ 	.word	0x000000ff
        /*0a48*/ 	.word	0x00022830
        /*0a4c*/ 	.short	0x010a
        /*0a4e*/ 	.byte	0x1b
	.zero		1


	//   ....[30]....
        /*0a50*/ 	.word	0x000048e0
        /*0a54*/ 	.word	0x000000ff
        /*0a58*/ 	.word	0x00022830
        /*0a5c*/ 	.short	0x010a
        /*0a5e*/ 	.byte	0x1b
	.zero		1


	//   ....[31]....
        /*0a60*/ 	.word	0x00004bd0
        /*0a64*/ 	.word	0x00000008
        /*0a68*/ 	.word	0x00000000
        /*0a6c*/ 	.short	0x0101
        /*0a6e*/ 	.byte	0x3f
	.zero		1


	//   ....[32]....
        /*0a70*/ 	.word	0x00007450
        /*0a74*/ 	.word	0x000000ff
        /*0a78*/ 	.word	0x00022850
        /*0a7c*/ 	.short	0x010a
        /*0a7e*/ 	.byte	0x1b
	.zero		1


	//   ....[33]....
        /*0a80*/ 	.word	0x00007490
        /*0a84*/ 	.word	0x000000ff
        /*0a88*/ 	.word	0x00022850
        /*0a8c*/ 	.short	0x010a
        /*0a8e*/ 	.byte	0x1b
	.zero		1


	//   ....[34]....
        /*0a90*/ 	.word	0x00007790
        /*0a94*/ 	.word	0x0000000b
        /*0a98*/ 	.word	0x00000000
        /*0a9c*/ 	.short	0x0101
        /*0a9e*/ 	.byte	0x3f
	.zero		1


	//   ....[35]....
        /*0aa0*/ 	.word	0x00007ba0
        /*0aa4*/ 	.word	0x000000ff
        /*0aa8*/ 	.word	0x00022830
        /*0aac*/ 	.short	0x010a
        /*0aae*/ 	.byte	0x18
	.zero		1


	//   ....[36]....
        /*0ab0*/ 	.word	0x00007be0
        /*0ab4*/ 	.word	0x000000ff
        /*0ab8*/ 	.word	0x00022830
        /*0abc*/ 	.short	0x010a
        /*0abe*/ 	.byte	0x18
	.zero		1


	//   ....[37]....
        /*0ac0*/ 	.word	0x00008960
        /*0ac4*/ 	.word	0x0000009a
        /*0ac8*/ 	.word	0x00000000
        /*0acc*/ 	.short	0x0101
        /*0ace*/ 	.byte	0x3f
	.zero		1


	//   ....[38]....
        /*0ad0*/ 	.word	0x00009480
        /*0ad4*/ 	.word	0x000000ff
        /*0ad8*/ 	.word	0x00022850
        /*0adc*/ 	.short	0x010a
        /*0ade*/ 	.byte	0x18
	.zero		1


	//   ....[39]....
        /*0ae0*/ 	.word	0x000094c0
        /*0ae4*/ 	.word	0x000000ff
        /*0ae8*/ 	.word	0x00022850
        /*0aec*/ 	.short	0x010a
        /*0aee*/ 	.byte	0x18
	.zero		1


	//   ....[40]....
        /*0af0*/ 	.word	0x000097b0
        /*0af4*/ 	.word	0x000000b2
        /*0af8*/ 	.word	0x00000000
        /*0afc*/ 	.short	0x0101
        /*0afe*/ 	.byte	0x3f
	.zero		1


	//   ....[41]....
        /*0b00*/ 	.word	0x00009930
        /*0b04*/ 	.word	0x000000ff
        /*0b08*/ 	.word	0x00022830
        /*0b0c*/ 	.short	0x010a
        /*0b0e*/ 	.byte	0x1a
	.zero		1


	//   ....[42]....
        /*0b10*/ 	.word	0x00009970
        /*0b14*/ 	.word	0x000000ff
        /*0b18*/ 	.word	0x00022830
        /*0b1c*/ 	.short	0x010a
        /*0b1e*/ 	.byte	0x1a
	.zero		1


	//   ....[43]....
        /*0b20*/ 	.word	0x00009c60
        /*0b24*/ 	.word	0x00000002
        /*0b28*/ 	.word	0x00000000
        /*0b2c*/ 	.short	0x0101
        /*0b2e*/ 	.byte	0x3f
	.zero		1


	//   ....[44]....
        /*0b30*/ 	.word	0x0000c390
        /*0b34*/ 	.word	0x000000ff
        /*0b38*/ 	.word	0x00022850
        /*0b3c*/ 	.short	0x010a
        /*0b3e*/ 	.byte	0x1a
	.zero		1


	//   ....[45]....
        /*0b40*/ 	.word	0x0000c3d0
        /*0b44*/ 	.word	0x000000ff
        /*0b48*/ 	.word	0x00022850
        /*0b4c*/ 	.short	0x010a
        /*0b4e*/ 	.byte	0x1a
	.zero		1


	//   ....[46]....
        /*0b50*/ 	.word	0x0000c6c0
        /*0b54*/ 	.word	0x00000008
        /*0b58*/ 	.word	0x00000000
        /*0b5c*/ 	.short	0x0101
        /*0b5e*/ 	.byte	0x3f
	.zero		1


	//   ....[47]....
        /*0b60*/ 	.word	0x0000eb90
        /*0b64*/ 	.word	0x00000002
        /*0b68*/ 	.word	0x00000000
        /*0b6c*/ 	.short	0x0101
        /*0b6e*/ 	.byte	0x3f
	.zero		1


	//   ....[48]....
        /*0b70*/ 	.word	0x00011d60
        /*0b74*/ 	.word	0x00000000
        /*0b78*/ 	.word	0x00022840
        /*0b7c*/ 	.short	0x010a
        /*0b7e*/ 	.byte	0x3f
	.zero		1


	//   ....[49]....
        /*0b80*/ 	.word	0x00012ac0
        /*0b84*/ 	.word	0x00000008
        /*0b88*/ 	.word	0x00022800
        /*0b8c*/ 	.short	0x0107
        /*0b8e*/ 	.byte	0x3f
	.zero		1


	//   ....[50]....
        /*0b90*/ 	.word	0x00012bc0
        /*0b94*/ 	.word	0x00000002
        /*0b98*/ 	.word	0x00022800
        /*0b9c*/ 	.short	0x0101
        /*0b9e*/ 	.byte	0x3f
	.zero		1


	//   ....[51]....
        /*0ba0*/ 	.word	0x00012be0
        /*0ba4*/ 	.word	0x00000002
        /*0ba8*/ 	.word	0x00022820
        /*0bac*/ 	.short	0x010a
        /*0bae*/ 	.byte	0x3f
	.zero		1


	//   ....[52]....
        /*0bb0*/ 	.word	0x00012cf0
        /*0bb4*/ 	.word	0x00000002
        /*0bb8*/ 	.word	0x00022860
        /*0bbc*/ 	.short	0x010a
        /*0bbe*/ 	.byte	0x3f
	.zero		1


	//   ....[53]....
        /*0bc0*/ 	.word	0x000135b0
        /*0bc4*/ 	.word	0x00000003
        /*0bc8*/ 	.word	0x00022840
        /*0bcc*/ 	.short	0x010a
        /*0bce*/ 	.byte	0x3f
	.zero		1


	//   ....[54]....
        /*0bd0*/ 	.word	0x00013800
        /*0bd4*/ 	.word	0x00000003
        /*0bd8*/ 	.word	0x00022860
        /*0bdc*/ 	.short	0x010a
        /*0bde*/ 	.byte	0x3f
	.zero		1


	//   ....[55]....
        /*0be0*/ 	.word	0x00014060
        /*0be4*/ 	.word	0x00000002
        /*0be8*/ 	.word	0x00022840
        /*0bec*/ 	.short	0x010a
        /*0bee*/ 	.byte	0x3f
	.zero		1


	//   ....[56]....
        /*0bf0*/ 	.word	0x000142a0
        /*0bf4*/ 	.word	0x00000002
        /*0bf8*/ 	.word	0x00022860
        /*0bfc*/ 	.short	0x010a
        /*0bfe*/ 	.byte	0x3f
	.zero		1


	//   ....[57]....
        /*0c00*/ 	.word	0x00014a70
        /*0c04*/ 	.word	0x00000003
        /*0c08*/ 	.word	0x00022840
        /*0c0c*/ 	.short	0x010a
        /*0c0e*/ 	.byte	0x3f
	.zero		1


	//   ....[58]....
        /*0c10*/ 	.word	0x00014cc0
        /*0c14*/ 	.word	0x00000003
        /*0c18*/ 	.word	0x00022860
        /*0c1c*/ 	.short	0x010a
        /*0c1e*/ 	.byte	0x3f
	.zero		1


	//   ....[59]....
        /*0c20*/ 	.word	0x00016100
        /*0c24*/ 	.word	0x00000000
        /*0c28*/ 	.word	0x00022820
        /*0c2c*/ 	.short	0x010a
        /*0c2e*/ 	.byte	0x3f
	.zero		1


	//   ....[60]....
        /*0c30*/ 	.word	0x000162c0
        /*0c34*/ 	.word	0x00000006
        /*0c38*/ 	.word	0x00000000
        /*0c3c*/ 	.short	0x010a
        /*0c3e*/ 	.byte	0x3f
	.zero		1


	//   ....[61]....
        /*0c40*/ 	.word	0x00016330
        /*0c44*/ 	.word	0x00000007
        /*0c48*/ 	.word	0x00000000
        /*0c4c*/ 	.short	0x010a
        /*0c4e*/ 	.byte	0x3f
	.zero		1


	//   ....[62]....
        /*0c50*/ 	.word	0x000163a0
        /*0c54*/ 	.word	0x00000004
        /*0c58*/ 	.word	0x00000000
        /*0c5c*/ 	.short	0x010a
        /*0c5e*/ 	.byte	0x3f
	.zero		1


	//   ....[63]....
        /*0c60*/ 	.word	0x000163d0
        /*0c64*/ 	.word	0x00000003
        /*0c68*/ 	.word	0x00000000
        /*0c6c*/ 	.short	0x010a
        /*0c6e*/ 	.byte	0x3f
	.zero		1


	//   ....[64]....
        /*0c70*/ 	.word	0x00016430
        /*0c74*/ 	.word	0x00000008
        /*0c78*/ 	.word	0x00022800
        /*0c7c*/ 	.short	0x010a
        /*0c7e*/ 	.byte	0x3f
	.zero		1


	//   ....[65]....
        /*0c80*/ 	.word	0x00016480
        /*0c84*/ 	.word	0x00000005
        /*0c88*/ 	.word	0x00022830
        /*0c8c*/ 	.short	0x010a
        /*0c8e*/ 	.byte	0x3f
	.zero		1


	//   ....[66]....
        /*0c90*/ 	.word	0x000164d0
        /*0c94*/ 	.word	0x00000005
        /*0c98*/ 	.word	0x00022850
        /*0c9c*/ 	.short	0x010a
        /*0c9e*/ 	.byte	0x3f
	.zero		1


	//   ....[67]....
        /*0ca0*/ 	.word	0x00016530
        /*0ca4*/ 	.word	0x00000009
        /*0ca8*/ 	.word	0x00022830
        /*0cac*/ 	.short	0x010a
        /*0cae*/ 	.byte	0x3f
	.zero		1


	//   ....[68]....
        /*0cb0*/ 	.word	0x00016580
        /*0cb4*/ 	.word	0x0000000b
        /*0cb8*/ 	.word	0x00022850
        /*0cbc*/ 	.short	0x010a
        /*0cbe*/ 	.byte	0x3f
	.zero		1


	//   ....[69]....
        /*0cc0*/ 	.word	0x000165e0
        /*0cc4*/ 	.word	0x00000002
        /*0cc8*/ 	.word	0x00022830
        /*0ccc*/ 	.short	0x010a
        /*0cce*/ 	.byte	0x3f
	.zero		1


	//   ....[70]....
        /*0cd0*/ 	.word	0x00016630
        /*0cd4*/ 	.word	0x000000b2
        /*0cd8*/ 	.word	0x00022850
        /*0cdc*/ 	.short	0x010a
        /*0cde*/ 	.byte	0x3f
	.zero		1


	//   ....[71]....
        /*0ce0*/ 	.word	0x00016690
        /*0ce4*/ 	.word	0x00000002
        /*0ce8*/ 	.word	0x00022830
        /*0cec*/ 	.short	0x010a
        /*0cee*/ 	.byte	0x3f
	.zero		1


	//   ....[72]....
        /*0cf0*/ 	.word	0x000166e0
        /*0cf4*/ 	.word	0x00000008
        /*0cf8*/ 	.word	0x00022850
        /*0cfc*/ 	.short	0x010a
        /*0cfe*/ 	.byte	0x3f
	.zero		1


	//   ....[73]....
        /*0d00*/ 	.word	0x00016880
        /*0d04*/ 	.word	0x00000000
        /*0d08*/ 	.word	0x00022840
        /*0d0c*/ 	.short	0x010a
        /*0d0e*/ 	.byte	0x3f
	.zero		1


	//   ....[74]....
        /*0d10*/ 	.word	0x00017330
        /*0d14*/ 	.word	0x00000002
        /*0d18*/ 	.word	0x00022820
        /*0d1c*/ 	.short	0x010a
        /*0d1e*/ 	.byte	0x3f
	.zero		1


	//   ....[75]....
        /*0d20*/ 	.word	0x00017380
        /*0d24*/ 	.word	0x00000002
        /*0d28*/ 	.word	0x00022860
        /*0d2c*/ 	.short	0x010a
        /*0d2e*/ 	.byte	0x3f
	.zero		1


	//   ....[76]....
        /*0d30*/ 	.word	0x000173d0
        /*0d34*/ 	.word	0x00000003
        /*0d38*/ 	.word	0x00022840
        /*0d3c*/ 	.short	0x010a
        /*0d3e*/ 	.byte	0x3f
	.zero		1


	//   ....[77]....
        /*0d40*/ 	.word	0x00017420
        /*0d44*/ 	.word	0x00000003
        /*0d48*/ 	.word	0x00022860
        /*0d4c*/ 	.short	0x010a
        /*0d4e*/ 	.byte	0x3f
	.zero		1


	//   ....[78]....
        /*0d50*/ 	.word	0x00017470
        /*0d54*/ 	.word	0x00000002
        /*0d58*/ 	.word	0x00022840
        /*0d5c*/ 	.short	0x010a
        /*0d5e*/ 	.byte	0x3f
	.zero		1


	//   ....[79]....
        /*0d60*/ 	.word	0x000174c0
        /*0d64*/ 	.word	0x00000002
        /*0d68*/ 	.word	0x00022860
        /*0d6c*/ 	.short	0x010a
        /*0d6e*/ 	.byte	0x3f
	.zero		1


	//   ....[80]....
        /*0d70*/ 	.word	0x00017510
        /*0d74*/ 	.word	0x00000003
        /*0d78*/ 	.word	0x00022840
        /*0d7c*/ 	.short	0x010a
        /*0d7e*/ 	.byte	0x3f
	.zero		1


	//   ....[81]....
        /*0d80*/ 	.word	0x00017560
        /*0d84*/ 	.word	0x00000003
        /*0d88*/ 	.word	0x00022860
        /*0d8c*/ 	.short	0x010a
        /*0d8e*/ 	.byte	0x3f
	.zero		1


	//   ....[82]....
        /*0d90*/ 	.word	0x00017ef0
        /*0d94*/ 	.word	0x00000000
        /*0d98*/ 	.word	0x00022820
        /*0d9c*/ 	.short	0x010a
        /*0d9e*/ 	.byte	0x3f
	.zero		1


	//   ....[83]....
        /*0da0*/ 	.word	0x00018090
        /*0da4*/ 	.word	0x00000006
        /*0da8*/ 	.word	0x00000000
        /*0dac*/ 	.short	0x010a
        /*0dae*/ 	.byte	0x3f
	.zero		1


	//   ....[84]....
        /*0db0*/ 	.word	0x000180e0
        /*0db4*/ 	.word	0x00000007
        /*0db8*/ 	.word	0x00000000
        /*0dbc*/ 	.short	0x010a
        /*0dbe*/ 	.byte	0x3f
	.zero		1


	//   ....[85]....
        /*0dc0*/ 	.word	0x00018130
        /*0dc4*/ 	.word	0x00000004
        /*0dc8*/ 	.word	0x00000000
        /*0dcc*/ 	.short	0x010a
        /*0dce*/ 	.byte	0x3f
	.zero		1


	//----- nvinfo : EIATTR_NUM_MBARRIERS
	.align		4
.L_1389:
        /*0dd0*/ 	.byte	0x03, 0x38
        /*0dd2*/ 	.short	0x0016


	//----- nvinfo : EIATTR_EXIT_INSTR_OFFSETS
	.align		4
        /*0dd4*/ 	.byte	0x04, 0x1c
        /*0dd6*/ 	.short	(.L_1391 - .L_1390)


	//   ....[0]....
.L_1390:
        /*0dd8*/ 	.word	0x00000a80


	//   ....[1]....
        /*0ddc*/ 	.word	0x0000fef0


	//   ....[2]....
        /*0de0*/ 	.word	0x00016420


	//----- nvinfo : EIATTR_MAX_THREADS
	.align		4
.L_1391:
        /*0de4*/ 	.byte	0x04, 0x05
        /*0de6*/ 	.short	(.L_1393 - .L_1392)
.L_1392:
        /*0de8*/ 	.word	0x00000180
        /*0dec*/ 	.word	0x00000001
        /*0df0*/ 	.word	0x00000001


	//----- nvinfo : EIATTR_CRS_STACK_SIZE
	.align		4
.L_1393:
        /*0df4*/ 	.byte	0x04, 0x1e
        /*0df6*/ 	.short	(.L_1395 - .L_1394)
.L_1394:
        /*0df8*/ 	.word	0x00000000


	//----- nvinfo : EIATTR_CBANK_PARAM_SIZE
	.align		4
.L_1395:
        /*0dfc*/ 	.byte	0x03, 0x19
        /*0dfe*/ 	.short	0x0af0


	//----- nvinfo : EIATTR_PARAM_CBANK
	.align		4
        /*0e00*/ 	.byte	0x04, 0x0a
        /*0e02*/ 	.short	(.L_1397 - .L_1396)
	.align		4
.L_1396:
        /*0e04*/ 	.word	index@(.nv.constant0._ZN7cutlass13device_kernelIN5flash11enable_sm90INS1_16FlashAttnFwdSm90INS1_25CollectiveMainloopFwdSm90ILi2EN4cute5tupleIJNS5_1CILi1EEES8_S8_EEENS6_IJNS7_ILi128EEENS7_ILi96EEENS7_ILi64EEEEEELi256ENS_10bfloat16_tEfNS_4arch4Sm90ELb0ELb1ELb0ELb1ELb0ELb0ELb0ELb1ELb0ELb1ELb0ELb0EEENS1_21CollectiveEpilogueFwdINS6_IJSA_NS7_ILi256EEESB_EEES9_SE_SG_Li256ELb1ELb1ELb0ELb0EEENS1_36VarlenDynamicPersistentTileSchedulerILi128ELi96ELi256ELi128ELb0ELb1ELb1ELb1ELb0ELb1EEEEEEEEEvNT_6ParamsE)
        /*0e08*/ 	.short	0x0210
        /*0e0a*/ 	.short	0x0af0


	//----- nvinfo : EIATTR_SW_WAR
	.align		4
.L_1397:
        /*0e0c*/ 	.byte	0x04, 0x36
        /*0e0e*/ 	.short	(.L_1399 - .L_1398)
.L_1398:
        /*0e10*/ 	.word	0x00000008
.L_1399:


//--------------------- .nv.info._ZN7cutlass13device_kernelIN5flash11enable_sm90INS1_16FlashAttnFwdSm90INS1_25CollectiveMainloopFwdSm90ILi2EN4cute5tupleIJNS5_1CILi1EEES8_S8_EEENS6_IJNS7_ILi128EEENS7_ILi96EEENS7_ILi64EEEEEELi256ENS_10bfloat16_tEfNS_4arch4Sm90ELb0ELb1ELb0ELb1ELb0ELb1ELb0ELb1ELb0ELb1ELb0ELb0EEENS1_21CollectiveEpilogueFwdINS6_IJSA_NS7_ILi256EEESB_EEES9_SE_SG_Li256ELb1ELb1ELb0ELb0EEENS1_36VarlenDynamicPersistentTileSchedulerILi128ELi96ELi256ELi128ELb0ELb1ELb1ELb1ELb0ELb1EEEEEEEEEvNT_6ParamsE --------------------------
	.section	.nv.info._ZN7cutlass13device_kernelIN5flash11enable_sm90INS1_16FlashAttnFwdSm90INS1_25CollectiveMainloopFwdSm90ILi2EN4cute5tupleIJNS5_1CILi1EEES8_S8_EEENS6_IJNS7_ILi128EEENS7_ILi96EEENS7_ILi64EEEEEELi256ENS_10bfloat16_tEfNS_4arch4Sm90ELb0ELb1ELb0ELb1ELb0ELb1ELb0ELb1ELb0ELb1ELb0ELb0EEENS1_21CollectiveEpilogueFwdINS6_IJSA_NS7_ILi256EEESB_EEES9_SE_SG_Li256ELb1ELb1ELb0ELb0EEENS1_36VarlenDynamicPersistentTileSchedulerILi128ELi96ELi256ELi128ELb0ELb1ELb1ELb1ELb0ELb1EEEEEEEEEvNT_6ParamsE,"",@"SHT_CUDA_INFO"
	.sectionflags	@""
	.align	4


	//----- nvinfo : EIATTR_CUDA_API_VERSION
	.align		4
        /*0000*/ 	.byte	0x04, 0x37
        /*0002*/ 	.short	(.L_1401 - .L_1400)
.L_1400:
        /*0004*/ 	.word	0x00000082


	//----- nvinfo : EIATTR_KPARAM_INFO
	.align		4
.L_1401:
        /*0008*/ 	.byte	0x04, 0x17
        /*000a*/ 	.short	(.L_1403 - .L_1402)
.L_1402:
        /*000c*/ 	.word	0x00000000
        /*0010*/ 	.short	0x0000
        /*0012*/ 	.short	0x0070
        /*0014*/ 	.byte	0x00, 0xf0, 0x01, 0x2a


	//----- nvinfo : EIATTR_SPARSE_MMA_MASK
	.align		4
.L_1403:
        /*0018*/ 	.byte	0x03, 0x50
        /*001a*/ 	.short	0x0000


	//----- nvinfo : EIATTR_MAXREG_COUNT
	.align		4
        /*001c*/ 	.byte	0x03, 0x1b
        /*001e*/ 	.short	0x00a8


	//----- nvinfo : EIATTR_NUM_BARRIERS
	.align		4
        /*0020*/ 	.byte	0x02, 0x4c
        /*0022*/ 	.byte	0x10
	.zero		1


	//----- nvinfo : EIATTR_EXTERNS
	.align		4
        /*0024*/ 	.byte	0x04, 0x0f
        /*0026*/ 	.short	(.L_1405 - .L_1404)


	//   ....[0]....
	.align		4
.L_1404:
        /*0028*/ 	.word	index@(__assertfail)


	//----- nvinfo : EIATTR_ANNOTATIONS
	.align		4
.L_1405:
        /*002c*/ 	.byte	0x04, 0x55
        /*002e*/ 	.short	(.L_1407 - .L_1406)


	//   ....[0]....
.L_1406:
        /* <DEDUP_REMOVED lines=79> */


	//----- nvinfo : EIATTR_MERCURY_ISA_VERSION
	.align		4
.L_1407:
        /*0510*/ 	.byte	0x03, 0x5f
        /*0512*/ 	.short	0x0101


	//----- nvinfo : EIATTR_UNUSED_LOAD_BYTE_OFFSET
	.align		4
        /*0514*/ 	.byte	0x04, 0x44
        /*0516*/ 	.short	(.L_1409 - .L_1408)


	//   ....[0]....
.L_1408:
        /*0518*/ 	.word	0x00000ac0
        /*051c*/ 	.word	0x0000fff0


	//   ....[1]....
        /*0520*/ 	.word	0x00015230
        /*0524*/ 	.word	0x0000fff0


	//----- nvinfo : EIATTR_INT_WARP_WIDE_INSTR_OFFSETS
	.align		4
.L_1409:
        /*0528*/ 	.byte	0x04, 0x31
        /*052a*/ 	.short	(.L_1411 - .L_1410)


	//   ....[0]....
.L_1410:
        /*052c*/ 	.word	0x00000180


	//   ....[1]....
        /*0530*/ 	.word	0x00000220


	//   ....[2]....
        /*0534*/ 	.word	0x00000290


	//   ....[3]....
        /*0538*/ 	.word	0x0001b040


	//   ....[4]....
        /*053c*/ 	.word	0x0001b0d0


	//   ....[5]....
        /*0540*/ 	.word	0x0001ee40


	//   ....[6]....
        /*0544*/ 	.word	0x0001eed0


	//----- nvinfo : EIATTR_COOP_GROUP_MASK_REGIDS
	.align		4
.L_1411:
        /*0548*/ 	.byte	0x04, 0x29
        /*054a*/ 	.short	(.L_1413 - .L_1412)


	//   ....[0]....
.L_1412:
        /*054c*/ 	.word	0xffffffff


	//   ....[1]....
        /*0550*/ 	.word	0xffffffff


	//   ....[2]....
        /*0554*/ 	.word	0xffffffff


	//   ....[3]....
        /*0558*/ 	.word	0xffffffff


	//   ....[4]....
        /*055c*/ 	.word	0xffffffff


	//   ....[5]....
        /*0560*/ 	.word	0xffffffff


	//   ....[6]....
        /*0564*/ 	.word	0xffffffff


	//   ....[7]....
        /*0568*/ 	.word	0xffffffff


	//   ....[8]....
        /*056c*/ 	.word	0xffffffff


	//   ....[9]....
        /*0570*/ 	.word	0xffffffff


	//   ....[10]....
        /*0574*/ 	.word	0xffffffff


	//   ....[11]....
        /*0578*/ 	.word	0xffffffff


	//   ....[12]....
        /*057c*/ 	.word	0xffffffff


	//   ....[13]....
        /*0580*/ 	.word	0xffffffff


	//   ....[14]....
        /*0584*/ 	.word	0xffffffff


	//   ....[15]....
        /*0588*/ 	.word	0xffffffff


	//   ....[16]....
        /*058c*/ 	.word	0xffffffff


	//   ....[17]....
        /*0590*/ 	.word	0xffffffff


	//   ....[18]....
        /*0594*/ 	.word	0xffffffff


	//   ....[19]....
        /*0598*/ 	.word	0xffffffff


	//   ....[20]....
        /*059c*/ 	.word	0xffffffff


	//   ....[21]....
        /*05a0*/ 	.word	0xffffffff


	//   ....[22]....
        /*05a4*/ 	.word	0xffffffff


	//   ....[23]....
        /*05a8*/ 	.word	0xffffffff


	//   ....[24]....
        /*05ac*/ 	.word	0xffffffff


	//   ....[25]....
        /*05b0*/ 	.word	0xffffffff


	//   ....[26]....
        /*05b4*/ 	.word	0xffffffff


	//   ....[27]....
        /*05b8*/ 	.word	0xffffffff


	//   ....[28]....
        /*05bc*/ 	.word	0xffffffff


	//   ....[29]....
        /*05c0*/ 	.word	0xffffffff


	//   ....[30]....
        /*05c4*/ 	.word	0xffffffff


	//   ....[31]....
        /*05c8*/ 	.word	0xffffffff


	//   ....[32]....
        /*05cc*/ 	.word	0xffffffff


	//   ....[33]....
        /*05d0*/ 	.word	0xffffffff


	//   ....[34]....
        /*05d4*/ 	.word	0xffffffff


	//   ....[35]....
        /*05d8*/ 	.word	0xffffffff


	//   ....[36]....
        /*05dc*/ 	.word	0xffffffff


	//   ....[37]....
        /*05e0*/ 	.word	0xffffffff


	//   ....[38]....
        /*05e4*/ 	.word	0xffffffff


	//   ....[39]....
        /*05e8*/ 	.word	0xffffffff


	//   ....[40]....
        /*05ec*/ 	.word	0xffffffff


	//   ....[41]....
        /*05f0*/ 	.word	0xffffffff


	//   ....[42]....
        /*05f4*/ 	.word	0xffffffff


	//   ....[43]....
        /*05f8*/ 	.word	0xffffffff


	//   ....[44]....
        /*05fc*/ 	.word	0xffffffff


	//   ....[45]....
        /*0600*/ 	.word	0xffffffff


	//   ....[46]....
        /*0604*/ 	.word	0xffffffff


	//   ....[47]....
        /*0608*/ 	.word	0xffffffff


	//   ....[48]....
        /*060c*/ 	.word	0xffffffff


	//   ....[49]....
        /*0610*/ 	.word	0xffffffff


	//   ....[50]....
        /*0614*/ 	.word	0xffffffff


	//   ....[51]....
        /*0618*/ 	.word	0xffffffff


	//   ....[52]....
        /*061c*/ 	.word	0xffffffff


	//   ....[53]....
        /*0620*/ 	.word	0xffffffff


	//   ....[54]....
        /*0624*/ 	.word	0xffffffff


	//   ....[55]....
        /*0628*/ 	.word	0xffffffff


	//   ....[56]....
        /*062c*/ 	.word	0xffffffff


	//   ....[57]....
        /*0630*/ 	.word	0xffffffff


	//   ....[58]....
        /*0634*/ 	.word	0xffffffff


	//   ....[59]....
        /*0638*/ 	.word	0xffffffff


	//   ....[60]....
        /*063c*/ 	.word	0xffffffff


	//   ....[61]....
        /*0640*/ 	.word	0xffffffff


	//   ....[62]....
        /*0644*/ 	.word	0xffffffff


	//   ....[63]....
        /*0648*/ 	.word	0xffffffff


	//   ....[64]....
        /*064c*/ 	.word	0xffffffff


	//   ....[65]....
        /*0650*/ 	.word	0xffffffff


	//   ....[66]....
        /*0654*/ 	.word	0xffffffff


	//   ....[67]....
        /*0658*/ 	.word	0xffffffff


	//   ....[68]....
        /*065c*/ 	.word	0xffffffff


	//   ....[69]....
        /*0660*/ 	.word	0xffffffff


	//   ....[70]....
        /*0664*/ 	.word	0xffffffff


	//   ....[71]....
        /*0668*/ 	.word	0xffffffff


	//   ....[72]....
        /*066c*/ 	.word	0xffffffff


	//   ....[73]....
        /*0670*/ 	.word	0xffffffff


	//   ....[74]....
        /*0674*/ 	.word	0xffffffff


	//   ....[75]....
        /*0678*/ 	.word	0xffffffff


	//   ....[76]....
        /*067c*/ 	.word	0xffffffff


	//   ....[77]....
        /*0680*/ 	.word	0xffffffff


	//   ....[78]....
        /*0684*/ 	.word	0xffffffff


	//   ....[79]....
        /*0688*/ 	.word	0xffffffff


	//   ....[80]....
        /*068c*/ 	.word	0xffffffff


	//   ....[81]....
        /*0690*/ 	.word	0xffffffff


	//   ....[82]....
        /*0694*/ 	.word	0xffffffff


	//   ....[83]....
        /*0698*/ 	.word	0xffffffff


	//   ....[84]....
        /*069c*/ 	.word	0xffffffff


	//   ....[85]....
        /*06a0*/ 	.word	0xffffffff


	//   ....[86]....
        /*06a4*/ 	.word	0xffffffff


	//   ....[87]....
        /*06a8*/ 	.word	0xffffffff


	//   ....[88]....
        /*06ac*/ 	.word	0xffffffff


	//   ....[89]....
        /*06b0*/ 	.word	0xffffffff


	//   ....[90]....
        /*06b4*/ 	.word	0xffffffff


	//   ....[91]....
        /*06b8*/ 	.word	0xffffffff


	//   ....[92]....
        /*06bc*/ 	.word	0xffffffff


	//   ....[93]....
        /*06c0*/ 	.word	0xffffffff


	//   ....[94]....
        /*06c4*/ 	.word	0xffffffff


	//   ....[95]....
        /*06c8*/ 	.word	0xffffffff


	//   ....[96]....
        /*06cc*/ 	.word	0xffffffff


	//   ....[97]....
        /*06d0*/ 	.word	0xffffffff


	//   ....[98]....
        /*06d4*/ 	.word	0xffffffff


	//   ....[99]....
        /*06d8*/ 	.word	0xffffffff


	//   ....[100]....
        /*06dc*/ 	.word	0xffffffff


	//   ....[101]....
        /*06e0*/ 	.word	0xffffffff


	//   ....[102]....
        /*06e4*/ 	.word	0xffffffff


	//   ....[103]....
        /*06e8*/ 	.word	0xffffffff


	//   ....[104]....
        /*06ec*/ 	.word	0xffffffff


	//   ....[105]....
        /*06f0*/ 	.word	0xffffffff


	//   ....[106]....
        /*06f4*/ 	.word	0xffffffff


	//   ....[107]....
        /*06f8*/ 	.word	0xffffffff


	//   ....[108]....
        /*06fc*/ 	.word	0xffffffff


	//   ....[109]....
        /*0700*/ 	.word	0xffffffff


	//   ....[110]....
        /*0704*/ 	.word	0xffffffff


	//   ....[111]....
        /*0708*/ 	.word	0xffffffff


	//   ....[112]....
        /*070c*/ 	.word	0xffffffff


	//   ....[113]....
        /*0710*/ 	.word	0xffffffff


	//   ....[114]....
        /*0714*/ 	.word	0xffffffff


	//   ....[115]....
        /*0718*/ 	.word	0xffffffff


	//   ....[116]....
        /*071c*/ 	.word	0xffffffff


	//   ....[117]....
        /*0720*/ 	.word	0xffffffff


	//   ....[118]....
        /*0724*/ 	.word	0xffffffff


	//   ....[119]....
        /*0728*/ 	.word	0xffffffff


	//   ....[120]....
        /*072c*/ 	.word	0xffffffff


	//   ....[121]....
        /*0730*/ 	.word	0xffffffff


	//   ....[122]....
        /*0734*/ 	.word	0x0500000f


	//   ....[123]....
        /*0738*/ 	.word	0x0500000f


	//   ....[124]....
        /*073c*/ 	.word	0x0500000f


	//   ....[125]....
        /*0740*/ 	.word	0x0500000f


	//   ....[126]....
        /*0744*/ 	.word	0x0500000f


	//   ....[127]....
        /*0748*/ 	.word	0x0500000f


	//   ....[128]....
        /*074c*/ 	.word	0x0500000f


	//   ....[129]....
        /*0750*/ 	.word	0x0500000f


	//   ....[130]....
        /*0754*/ 	.word	0x0500000f


	//   ....[131]....
        /*0758*/ 	.word	0x0500000f


	//   ....[132]....
        /*075c*/ 	.word	0x0500000f


	//   ....[133]....
        /*0760*/ 	.word	0x0500000f


	//   ....[134]....
        /*0764*/ 	.word	0x0500000f


	//   ....[135]....
        /*0768*/ 	.word	0x0500000f


	//   ....[136]....
        /*076c*/ 	.word	0x0500000f


	//   ....[137]....
        /*0770*/ 	.word	0x0500000f


	//   ....[138]....
        /*0774*/ 	.word	0x0500000f


	//   ....[139]....
        /*0778*/ 	.word	0x0500000f


	//   ....[140]....
        /*077c*/ 	.word	0x0500000f


	//   ....[141]....
        /*0780*/ 	.word	0x0500000f


	//   ....[142]....
        /*0784*/ 	.word	0x0500000f


	//   ....[143]....
        /*0788*/ 	.word	0x0500000f


	//   ....[144]....
        /*078c*/ 	.word	0x0500000f


	//   ....[145]....
        /*0790*/ 	.word	0x0500000f


	//   ....[146]....
        /*0794*/ 	.word	0x0500000f


	//   ....[147]....
        /*0798*/ 	.word	0x0500000f


	//   ....[148]....
        /*079c*/ 	.word	0x0500000f


	//   ....[149]....
        /*07a0*/ 	.word	0x0500000f


	//   ....[150]....
        /*07a4*/ 	.word	0x0500000f


	//   ....[151]....
        /*07a8*/ 	.word	0x0500000f


	//   ....[152]....
        /*07ac*/ 	.word	0x0500000f


	//   ....[153]....
        /*07b0*/ 	.word	0x0500000f


	//   ....[154]....
        /*07b4*/ 	.word	0x0500000f


	//   ....[155]....
        /*07b8*/ 	.word	0x0500000f


	//   ....[156]....
        /*07bc*/ 	.word	0x0500000f


	//   ....[157]....
        /*07c0*/ 	.word	0x0500000f


	//   ....[158]....
        /*07c4*/ 	.word	0x0500000f


	//   ....[159]....
        /*07c8*/ 	.word	0x0500000f


	//   ....[160]....
        /*07cc*/ 	.word	0x0500000f


	//   ....[161]....
        /*07d0*/ 	.word	0x0500000f


	//   ....[162]....
        /*07d4*/ 	.word	0x0500000f


	//   ....[163]....
        /*07d8*/ 	.word	0x0500000f


	//   ....[164]....
        /*07dc*/ 	.word	0x0500000f


	//   ....[165]....
        /*07e0*/ 	.word	0x0500000f


	//   ....[166]....
        /*07e4*/ 	.word	0x0500000f


	//   ....[167]....
        /*07e8*/ 	.word	0x0500000f


	//   ....[168]....
        /*07ec*/ 	.word	0x0500000f


	//   ....[169]....
        /*07f0*/ 	.word	0x0500000f


	//   ....[170]....
        /*07f4*/ 	.word	0x0500000f


	//   ....[171]....
        /*07f8*/ 	.word	0x0500000f


	//   ....[172]....
        /*07fc*/ 	.word	0x0500000f


	//   ....[173]....
        /*0800*/ 	.word	0x0500000f


	//   ....[174]....
        /*0804*/ 	.word	0x0500000f


	//   ....[175]....
        /*0808*/ 	.word	0x0500000f


	//   ....[176]....
        /*080c*/ 	.word	0x0500000f


	//   ....[177]....
        /*0810*/ 	.word	0x0500000f


	//   ....[178]....
        /*0814*/ 	.word	0x0500000f


	//   ....[179]....
        /*0818*/ 	.word	0x0500000f


	//   ....[180]....
        /*081c*/ 	.word	0x0500000f


	//   ....[181]....
        /*0820*/ 	.word	0x0500000f


	//   ....[182]....
        /*0824*/ 	.word	0x0500000f


	//----- nvinfo : EIATTR_COOP_GROUP_INSTR_OFFSETS
	.align		4
.L_1413:
        /*0828*/ 	.byte	0x04, 0x28
        /*082a*/ 	.short	(.L_1415 - .L_1414)


	//   ....[0]....
.L_1414:
        /*082c*/ 	.word	0x00000060


	//   ....[1]....
        /*0830*/ 	.word	0x00000190


	//   ....[2]....
        /*0834*/ 	.word	0x00000240


	//   ....[3]....
        /*0838*/ 	.word	0x00000400


	//   ....[4]....
        /*083c*/ 	.word	0x00000560


	//   ....[5]....
        /*0840*/ 	.word	0x00000680


	//   ....[6]....
        /*0844*/ 	.word	0x000007e0


	//   ....[7]....
        /*0848*/ 	.word	0x000065a0


	//   ....[8]....
        /*084c*/ 	.word	0x00006cc0


	//   ....[9]....
        /*0850*/ 	.word	0x00006cd0


	//   ....[10]....
        /*0854*/ 	.word	0x00006ce0


	//   ....[11]....
        /*0858*/ 	.word	0x00006cf0


	//   ....[12]....
        /*085c*/ 	.word	0x00007020


	//   ....[13]....
        /*0860*/ 	.word	0x00007030


	//   ....[14]....
        /*0864*/ 	.word	0x00007040


	//   ....[15]....
        /*0868*/ 	.word	0x00007050


	//   ....[16]....
        /*086c*/ 	.word	0x00008350


	//   ....[17]....
        /*0870*/ 	.word	0x00008370


	//   ....[18]....
        /*0874*/ 	.word	0x00008380


	//   ....[19]....
        /*0878*/ 	.word	0x00008390


	//   ....[20]....
        /*087c*/ 	.word	0x00008470


	//   ....[21]....
        /*0880*/ 	.word	0x00008480


	//   ....[22]....
        /*0884*/ 	.word	0x00008510


	//   ....[23]....
        /*0888*/ 	.word	0x00008560


	//   ....[24]....
        /*088c*/ 	.word	0x00009be0


	//   ....[25]....
        /*0890*/ 	.word	0x0000a5e0


	//   ....[26]....
        /*0894*/ 	.word	0x0000abf0


	//   ....[27]....
        /*0898*/ 	.word	0x0000ad00


	//   ....[28]....
        /*089c*/ 	.word	0x0000b1c0


	//   ....[29]....
        /*08a0*/ 	.word	0x0000b2b0


	//   ....[30]....
        /*08a4*/ 	.word	0x0000c660


	//   ....[31]....
        /*08a8*/ 	.word	0x0000d120


	//   ....[32]....
        /*08ac*/ 	.word	0x0000d6c0


	//   ....[33]....
        /*08b0*/ 	.word	0x0000d820


	//   ....[34]....
        /*08b4*/ 	.word	0x0000e1b0


	//   ....[35]....
        /*08b8*/ 	.word	0x0000e380


	//   ....[36]....
        /*08bc*/ 	.word	0x0000fc40


	//   ....[37]....
        /*08c0*/ 	.word	0x0000fc60


	//   ....[38]....
        /*08c4*/ 	.word	0x000105c0


	//   ....[39]....
        /*08c8*/ 	.word	0x00010660


	//   ....[40]....
        /*08cc*/ 	.word	0x000118f0


	//   ....[41]....
        /*08d0*/ 	.word	0x000124c0


	//   ....[42]....
        /*08d4*/ 	.word	0x00012a60


	//   ....[43]....
        /*08d8*/ 	.word	0x00012b80


	//   ....[44]....
        /*08dc*/ 	.word	0x00013710


	//   ....[45]....
        /*08e0*/ 	.word	0x00013820


	//   ....[46]....
        /*08e4*/ 	.word	0x000147b0


	//   ....[47]....
        /*08e8*/ 	.word	0x00014810


	//   ....[48]....
        /*08ec*/ 	.word	0x00014870


	//   ....[49]....
        /*08f0*/ 	.word	0x000148c0


	//   ....[50]....
        /*08f4*/ 	.word	0x00016230


	//   ....[51]....
        /*08f8*/ 	.word	0x00016270


	//   ....[52]....
        /*08fc*/ 	.word	0x000162a0


	//   ....[53]....
        /*0900*/ 	.word	0x000162d0


	//   ....[54]....
        /*0904*/ 	.word	0x00016c50


	//   ....[55]....
        /*0908*/ 	.word	0x00016c70


	//   ....[56]....
        /*090c*/ 	.word	0x00016dc0


	//   ....[57]....
        /*0910*/ 	.word	0x00016de0


	//   ....[58]....
        /*0914*/ 	.word	0x00016f20


	//   ....[59]....
        /*0918*/ 	.word	0x00016f40


	//   ....[60]....
        /*091c*/ 	.word	0x00017080


	//   ....[61]....
        /*0920*/ 	.word	0x00017090


	//   ....[62]....
        /*0924*/ 	.word	0x000178f0


	//   ....[63]....
        /*0928*/ 	.word	0x00017900


	//   ....[64]....
        /*092c*/ 	.word	0x00017ae0


	//   ....[65]....
        /*0930*/ 	.word	0x00017af0


	//   ....[66]....
        /*0934*/ 	.word	0x00017cc0


	//   ....[67]....
        /*0938*/ 	.word	0x00017cd0


	//   ....[68]....
        /*093c*/ 	.word	0x00017ea0


	//   ....[69]....
        /*0940*/ 	.word	0x00017eb0


	//   ....[70]....
        /*0944*/ 	.word	0x000180e0


	//   ....[71]....
        /*0948*/ 	.word	0x000182b0


	//   ....[72]....
        /*094c*/ 	.word	0x000182e0


	//   ....[73]....
        /*0950*/ 	.word	0x00018310


	//   ....[74]....
        /*0954*/ 	.word	0x00018340


	//   ....[75]....
        /*0958*/ 	.word	0x00018370


	//   ....[76]....
        /*095c*/ 	.word	0x000183a0


	//   ....[77]....
        /*0960*/ 	.word	0x00018510


	//   ....[78]....
        /*0964*/ 	.word	0x00018540


	//   ....[79]....
        /*0968*/ 	.word	0x00018570


	//   ....[80]....
        /*096c*/ 	.word	0x000185a0


	//   ....[81]....
        /*0970*/ 	.word	0x000185d0


	//   ....[82]....
        /*0974*/ 	.word	0x00018600


	//   ....[83]....
        /*0978*/ 	.word	0x000186a0


	//   ....[84]....
        /*097c*/ 	.word	0x00018700


	//   ....[85]....
        /*0980*/ 	.word	0x00018790


	//   ....[86]....
        /*0984*/ 	.word	0x00019840


	//   ....[87]....
        /*0988*/ 	.word	0x0001b600


	//   ....[88]....
        /*098c*/ 	.word	0x0001c130


	//   ....[89]....
        /*0990*/ 	.word	0x0001c150


	//   ....[90]....
        /*0994*/ 	.word	0x0001c200


	//   ....[91]....
        /*0998*/ 	.word	0x0001c210


	//   ....[92]....
        /*099c*/ 	.word	0x0001c290


	//   ....[93]....
        /*09a0*/ 	.word	0x0001c2a0


	//   ....[94]....
        /*09a4*/ 	.word	0x0001c320


	//   ....[95]....
        /*09a8*/ 	.word	0x0001c330


	//   ....[96]....
        /*09ac*/ 	.word	0x0001c3b0


	//   ....[97]....
        /*09b0*/ 	.word	0x0001c3c0


	//   ....[98]....
        /*09b4*/ 	.word	0x0001c440


	//   ....[99]....
        /*09b8*/ 	.word	0x0001c450


	//   ....[100]....
        /*09bc*/ 	.word	0x0001c4d0


	//   ....[101]....
        /*09c0*/ 	.word	0x0001c4e0


	//   ....[102]....
        /*09c4*/ 	.word	0x0001c530


	//   ....[103]....
        /*09c8*/ 	.word	0x0001c550


	//   ....[104]....
        /*09cc*/ 	.word	0x0001f0d0


	//   ....[105]....
        /*09d0*/ 	.word	0x0001f130


	//   ....[106]....
        /*09d4*/ 	.word	0x0001f160


	//   ....[107]....
        /*09d8*/ 	.word	0x0001f190


	//   ....[108]....
        /*09dc*/ 	.word	0x0001f1c0


	//   ....[109]....
        /*09e0*/ 	.word	0x0001f1f0


	//   ....[110]....
        /*09e4*/ 	.word	0x0001f220


	//   ....[111]....
        /*09e8*/ 	.word	0x0001f230


	//   ....[112]....
        /*09ec*/ 	.word	0x0001f3b0


	//   ....[113]....
        /*09f0*/ 	.word	0x0001f3e0


	//   ....[114]....
        /*09f4*/ 	.word	0x0001f410


	//   ....[115]....
        /*09f8*/ 	.word	0x0001f440


	//   ....[116]....
        /*09fc*/ 	.word	0x0001f470


	//   ....[117]....
        /*0a00*/ 	.word	0x0001f4a0


	//   ....[118]....
        /*0a04*/ 	.word	0x0001f560


	//   ....[119]....
        /*0a08*/ 	.word	0x0001f580


	//   ....[120]....
        /*0a0c*/ 	.word	0x0001f5f0


	//   ....[121]....
        /*0a10*/ 	.word	0x0001fcc0


	//   ....[122]....
        /*0a14*/ 	.word	0x00020150


	//   ....[123]....
        /*0a18*/ 	.word	0x000201f0


	//   ....[124]....
        /*0a1c*/ 	.word	0x00020280


	//   ....[125]....
        /*0a20*/ 	.word	0x000202d0


	//   ....[126]....
        /*0a24*/ 	.word	0x00020320


	//   ....[127]....
        /*0a28*/ 	.word	0x000203b0


	//   ....[128]....
        /*0a2c*/ 	.word	0x00020440


	//   ....[129]....
        /*0a30*/ 	.word	0x00020490


	//   ....[130]....
        /*0a34*/ 	.word	0x000204e0


	//   ....[131]....
        /*0a38*/ 	.word	0x000205d0


	//   ....[132]....
        /*0a3c*/ 	.word	0x00020680


	//   ....[133]....
        /*0a40*/ 	.word	0x00020700


	//   ....[134]....
        /*0a44*/ 	.word	0x00020780


	//   ....[135]....
        /*0a48*/ 	.word	0x00020820


	//   ....[136]....
        /*0a4c*/ 	.word	0x000208c0


	//   ....[137]....
        /*0a50*/ 	.word	0x00020940


	//   ....[138]....
        /*0a54*/ 	.word	0x00020a50


	//   ....[139]....
        /*0a58*/ 	.word	0x00020e30


	//   ....[140]....
        /*0a5c*/ 	.word	0x00020e80


	//   ....[141]....
        /*0a60*/ 	.word	0x00020f10


	//   ....[142]....
        /*0a64*/ 	.word	0x00020fa0


	//   ....[143]....
        /*0a68*/ 	.word	0x00021030


	//   ....[144]....
        /*0a6c*/ 	.word	0x000210c0


	//   ....[145]....
        /*0a70*/ 	.word	0x00021150


	//   ....[146]....
        /*0a74*/ 	.word	0x000211e0


	//   ....[147]....
        /*0a78*/ 	.word	0x000212a0


	//   ....[148]....
        /*0a7c*/ 	.word	0x00021590


	//   ....[149]....
        /*0a80*/ 	.word	0x00021750


	//   ....[150]....
        /*0a84*/ 	.word	0x000217a0


	//   ....[151]....
        /*0a88*/ 	.word	0x00021800


	//   ....[152]....
        /*0a8c*/ 	.word	0x000218f0


	//   ....[153]....
        /*0a90*/ 	.word	0x00021950


	//   ....[154]....
        /*0a94*/ 	.word	0x00021a40


	//   ....[155]....
        /*0a98*/ 	.word	0x00021aa0


	//   ....[156]....
        /*0a9c*/ 	.word	0x00021b90


	//   ....[157]....
        /*0aa0*/ 	.word	0x00021bf0


	//   ....[158]....
        /*0aa4*/ 	.word	0x00021ce0


	//   ....[159]....
        /*0aa8*/ 	.word	0x00021d40


	//   ....[160]....
        /*0aac*/ 	.word	0x00021e30


	//   ....[161]....
        /*0ab0*/ 	.word	0x00021e90


	//   ....[162]....
        /*0ab4*/ 	.word	0x00021f60


	//   ....[163]....
        /*0ab8*/ 	.word	0x00021fe0


	//   ....[164]....
        /*0abc*/ 	.word	0x000220b0


	//   ....[165]....
        /*0ac0*/ 	.word	0x000223e0


	//   ....[166]....
        /*0ac4*/ 	.word	0x00022480


	//   ....[167]....
        /*0ac8*/ 	.word	0x000225a0


	//   ....[168]....
        /*0acc*/ 	.word	0x00022610


	//   ....[169]....
        /*0ad0*/ 	.word	0x00022690


	//   ....[170]....
        /*0ad4*/ 	.word	0x00022710


	//   ....[171]....
        /*0ad8*/ 	.word	0x00022790


	//   ....[172]....
        /*0adc*/ 	.word	0x00022820


	//   ....[173]....
        /*0ae0*/ 	.word	0x000228c0


	//   ....[174]....
        /*0ae4*/ 	.word	0x00022960


	//   ....[175]....
        /*0ae8*/ 	.word	0x000229d0


	//   ....[176]....
        /*0aec*/ 	.word	0x00022a40


	//   ....[177]....
        /*0af0*/ 	.word	0x00022ab0


	//   ....[178]....
        /*0af4*/ 	.word	0x00022b30


	//   ....[179]....
        /*0af8*/ 	.word	0x00022bb0


	//   ....[180]....
        /*0afc*/ 	.word	0x00022c50


	//   ....[181]....
        /*0b00*/ 	.word	0x00022ce0


	//   ....[182]....
        /*0b04*/ 	.word	0x00022e10


	//----- nvinfo : EIATTR_REG_RECONFIG
	.align		4
.L_1415:
        /*0b08*/ 	.byte	0x01, 0x54
	.zero		2


	//----- nvinfo : EIATTR_SYSCALL_OFFSETS
	.align		4
        /*0b0c*/ 	.byte	0x04, 0x46
        /*0b0e*/ 	.short	(.L_1417 - .L_1416)


	//   ....[0]....
.L_1416:
        /*0b10*/ 	.word	0x00001b90


	//   ....[1]....
        /*0b14*/ 	.word	0x00001ce0


	//   ....[2]....
        /*0b18*/ 	.word	0x00006740


	//   ....[3]....
        /*0b1c*/ 	.word	0x00006a50


	//   ....[4]....
        /*0b20*/ 	.word	0x0001b240


	//   ....[5]....
        /*0b24*/ 	.word	0x0001b390


	//   ....[6]....
        /*0b28*/ 	.word	0x0001b480


	//   ....[7]....
        /*0b2c*/ 	.word	0x0001bcf0


	//----- nvinfo : EIATTR_MBARRIER_INSTR_OFFSETS
	.align		4
.L_1417:
        /*0b30*/ 	.byte	0x04, 0x39
        /*0b32*/ 	.short	(.L_1419 - .L_1418)


	//   ....[0]....
.L_1418:
        /*0b34*/ 	.word	0x000002b0
        /*0b38*/ 	.word	0x000000ff
        /*0b3c*/ 	.word	0x00022800
        /*0b40*/ 	.short	0x0100
        /*0b42*/ 	.byte	0x08
	.zero		1


	//   ....[1]....
        /*0b44*/ 	.word	0x000002c0
        /*0b48*/ 	.word	0x000000ff
        /*0b4c*/ 	.word	0x00022820
        /*0b50*/ 	.short	0x0100
        /*0b52*/ 	.byte	0x08
	.zero		1


	//   ....[2]....
        /*0b54*/ 	.word	0x000003b0
        /*0b58*/ 	.word	0x000000ff
        /*0b5c*/ 	.word	0x00022830
        /*0b60*/ 	.short	0x0100
        /*0b62*/ 	.byte	0x08
	.zero		1


	//   ....[3]....
        /*0b64*/ 	.word	0x000003c0
        /*0b68*/ 	.word	0x000000ff
        /*0b6c*/ 	.word	0x00022840
        /*0b70*/ 	.short	0x0100
        /*0b72*/ 	.byte	0x08
	.zero		1


	//   ....[4]....
        /*0b74*/ 	.word	0x000003d0
        /*0b78*/ 	.word	0x000000ff
        /*0b7c*/ 	.word	0x00022838
        /*0b80*/ 	.short	0x0100
        /*0b82*/ 	.byte	0x08
	.zero		1


	//   ....[5]....
        /*0b84*/ 	.word	0x000003e0
        /*0b88*/ 	.word	0x000000ff
        /*0b8c*/ 	.word	0x00022848
        /*0b90*/ 	.short	0x0100
        /*0b92*/ 	.byte	0x08
	.zero		1


	//   ....[6]....
        /*0b94*/ 	.word	0x00000510
        /*0b98*/ 	.word	0x000000ff
        /*0b9c*/ 	.word	0x00022850
        /*0ba0*/ 	.short	0x0100
        /*0ba2*/ 	.byte	0x08
	.zero		1


	//   ....[7]....
        /*0ba4*/ 	.word	0x00000520
        /*0ba8*/ 	.word	0x000000ff
        /*0bac*/ 	.word	0x00022860
        /*0bb0*/ 	.short	0x0100
        /*0bb2*/ 	.byte	0x08
	.zero		1


	//   ....[8]....
        /*0bb4*/ 	.word	0x00000530
        /*0bb8*/ 	.word	0x000000ff
        /*0bbc*/ 	.word	0x00022858
        /*0bc0*/ 	.short	0x0100
        /*0bc2*/ 	.byte	0x08
	.zero		1


	//   ....[9]....
        /*0bc4*/ 	.word	0x00000540
        /*0bc8*/ 	.word	0x000000ff
        /*0bcc*/ 	.word	0x00022868
        /*0bd0*/ 	.short	0x0100
        /*0bd2*/ 	.byte	0x08
	.zero		1


	//   ....[10]....
        /*0bd4*/ 	.word	0x00000630
        /*0bd8*/ 	.word	0x000000ff
        /*0bdc*/ 	.word	0x00022870
        /*0be0*/ 	.short	0x0100
        /*0be2*/ 	.byte	0x06
	.zero		1


	//   ....[11]....
        /*0be4*/ 	.word	0x00000640
        /*0be8*/ 	.word	0x000000ff
        /*0bec*/ 	.word	0x00022880
        /*0bf0*/ 	.short	0x0100
        /*0bf2*/ 	.byte	0x06
	.zero		1


	//   ....[12]....
        /*0bf4*/ 	.word	0x00000650
        /*0bf8*/ 	.word	0x000000ff
        /*0bfc*/ 	.word	0x00022878
        /*0c00*/ 	.short	0x0100
        /*0c02*/ 	.byte	0x06
	.zero		1


	//   ....[13]....
        /*0c04*/ 	.word	0x00000660
        /*0c08*/ 	.word	0x000000ff
        /*0c0c*/ 	.word	0x00022888
        /*0c10*/ 	.short	0x0100
        /*0c12*/ 	.byte	0x06
	.zero		1


	//   ....[14]....
        /*0c14*/ 	.word	0x00000790
        /*0c18*/ 	.word	0x000000ff
        /*0c1c*/ 	.word	0x00022890
        /*0c20*/ 	.short	0x0100
        /*0c22*/ 	.byte	0x08
	.zero		1


	//   ....[15]....
        /*0c24*/ 	.word	0x000007a0
        /*0c28*/ 	.word	0x000000ff
        /*0c2c*/ 	.word	0x000228a0
        /*0c30*/ 	.short	0x0100
        /*0c32*/ 	.byte	0x08
	.zero		1


	//   ....[16]....
        /*0c34*/ 	.word	0x000007b0
        /*0c38*/ 	.word	0x000000ff
        /*0c3c*/ 	.word	0x00022898
        /*0c40*/ 	.short	0x0100
        /*0c42*/ 	.byte	0x08
	.zero		1


	//   ....[17]....
        /*0c44*/ 	.word	0x000007c0
        /*0c48*/ 	.word	0x000000ff
        /*0c4c*/ 	.word	0x000228a8
        /*0c50*/ 	.short	0x0100
        /*0c52*/ 	.byte	0x08
	.zero		1


	//   ....[18]....
        /*0c54*/ 	.word	0x000008f0
        /*0c58*/ 	.word	0x000000ff
        /*0c5c*/ 	.word	0x000228b0
        /*0c60*/ 	.short	0x0100
        /*0c62*/ 	.byte	0x08
	.zero		1


	//   ....[19]....
        /*0c64*/ 	.word	0x00000900
        /*0c68*/ 	.word	0x000000ff
        /*0c6c*/ 	.word	0x000228c0
        /*0c70*/ 	.short	0x0100
        /*0c72*/ 	.byte	0x08
	.zero		1


	//   ....[20]....
        /*0c74*/ 	.word	0x00000910
        /*0c78*/ 	.word	0x000000ff
        /*0c7c*/ 	.word	0x000228b8
        /*0c80*/ 	.short	0x0100
        /*0c82*/ 	.byte	0x08
	.zero		1


	//   ....[21]....
        /*0c84*/ 	.word	0x00000920
        /*0c88*/ 	.word	0x000000ff
        /*0c8c*/ 	.word	0x000228c8
        /*0c90*/ 	.short	0x0100
        /*0c92*/ 	.byte	0x08
	.zero		1


	//   ....[22]....
        /*0c94*/ 	.word	0x00002f90
        /*0c98*/ 	.word	0x00000062
        /*0c9c*/ 	.word	0x00022890
        /*0ca0*/ 	.short	0x010a
        /*0ca2*/ 	.byte	0x3f
	.zero		1


	//   ....[23]....
        /*0ca4*/ 	.word	0x00004260
        /*0ca8*/ 	.word	0x00000062
        /*0cac*/ 	.word	0x00022890
        /*0cb0*/ 	.short	0x010a
        /*0cb2*/ 	.byte	0x3f
	.zero		1


	//   ....[24]....
        /*0cb4*/ 	.word	0x00005360
        /*0cb8*/ 	.word	0x00000062
        /*0cbc*/ 	.word	0x00022890
        /*0cc0*/ 	.short	0x010a
        /*0cc2*/ 	.byte	0x3f
	.zero		1


	//   ....[25]....
        /*0cc4*/ 	.word	0x00005570
        /*0cc8*/ 	.word	0x00000020
        /*0ccc*/ 	.word	0x00000000
        /*0cd0*/ 	.short	0x0101
        /*0cd2*/ 	.byte	0x3f
	.zero		1


	//   ....[26]....
        /*0cd4*/ 	.word	0x000055b0
        /*0cd8*/ 	.word	0x00000062
        /*0cdc*/ 	.word	0x000228b0
        /*0ce0*/ 	.short	0x010a
        /*0ce2*/ 	.byte	0x3f
	.zero		1


	//   ....[27]....
        /*0ce4*/ 	.word	0x00005c00
        /*0ce8*/ 	.word	0x00000062
        /*0cec*/ 	.word	0x00000000
        /*0cf0*/ 	.short	0x0101
        /*0cf2*/ 	.byte	0x3f
	.zero		1


	//   ....[28]....
        /*0cf4*/ 	.word	0x000067d0
        /*0cf8*/ 	.word	0x00000010
        /*0cfc*/ 	.word	0x00022800
        /*0d00*/ 	.short	0x010a
        /*0d02*/ 	.byte	0x3f
	.zero		1


	//   ....[29]....
        /*0d04*/ 	.word	0x00006820
        /*0d08*/ 	.word	0x00000010
        /*0d0c*/ 	.word	0x00022800
        /*0d10*/ 	.short	0x010a
        /*0d12*/ 	.byte	0x3f
	.zero		1


	//   ....[30]....
        /*0d14*/ 	.word	0x00007290
        /*0d18*/ 	.word	0x00000010
        /*0d1c*/ 	.word	0x00022800
        /*0d20*/ 	.short	0x010a
        /*0d22*/ 	.byte	0x3f
	.zero		1


	//   ....[31]....
        /*0d24*/ 	.word	0x000087d0
        /*0d28*/ 	.word	0x00000010
        /*0d2c*/ 	.word	0x00022800
        /*0d30*/ 	.short	0x010a
        /*0d32*/ 	.byte	0x3f
	.zero		1


	//   ....[32]....
        /*0d34*/ 	.word	0x00009750
        /*0d38*/ 	.word	0x00000006
        /*0d3c*/ 	.word	0x00022830
        /*0d40*/ 	.short	0x010a
        /*0d42*/ 	.byte	0x3f
	.zero		1


	//   ....[33]....
        /*0d44*/ 	.word	0x000097f0
        /*0d48*/ 	.word	0x00000006
        /*0d4c*/ 	.word	0x00022830
        /*0d50*/ 	.short	0x010a
        /*0d52*/ 	.byte	0x3f
	.zero		1


	//   ....[34]....
        /*0d54*/ 	.word	0x00009d20
        /*0d58*/ 	.word	0x00000000
        /*0d5c*/ 	.word	0x00000000
        /*0d60*/ 	.short	0x0101
        /*0d62*/ 	.byte	0x3f
	.zero		1


	//   ....[35]....
        /*0d64*/ 	.word	0x0000bb90
        /*0d68*/ 	.word	0x00000006
        /*0d6c*/ 	.word	0x00022850
        /*0d70*/ 	.short	0x010a
        /*0d72*/ 	.byte	0x3f
	.zero		1


	//   ....[36]....
        /*0d74*/ 	.word	0x0000bbe0
        /*0d78*/ 	.word	0x00000006
        /*0d7c*/ 	.word	0x00022850
        /*0d80*/ 	.short	0x010a
        /*0d82*/ 	.byte	0x3f
	.zero		1


	//   ....[37]....
        /*0d84*/ 	.word	0x0000bfb0
        /*0d88*/ 	.word	0x00000006
        /*0d8c*/ 	.word	0x00000000
        /*0d90*/ 	.short	0x0101
        /*0d92*/ 	.byte	0x3f
	.zero		1


	//   ....[38]....
        /*0d94*/ 	.word	0x0000c2e0
        /*0d98*/ 	.word	0x000000c9
        /*0d9c*/ 	.word	0x00022830
        /*0da0*/ 	.short	0x010a
        /*0da2*/ 	.byte	0x3f
	.zero		1


	//   ....[39]....
        /*0da4*/ 	.word	0x0000c340
        /*0da8*/ 	.word	0x000000c9
        /*0dac*/ 	.word	0x00022830
        /*0db0*/ 	.short	0x010a
        /*0db2*/ 	.byte	0x3f
	.zero		1


	//   ....[40]....
        /*0db4*/ 	.word	0x0000c6b0
        /*0db8*/ 	.word	0x0000000a
        /*0dbc*/ 	.word	0x00000000
        /*0dc0*/ 	.short	0x0101
        /*0dc2*/ 	.byte	0x3f
	.zero		1


	//   ....[41]....
        /*0dc4*/ 	.word	0x0000efd0
        /*0dc8*/ 	.word	0x000000c9
        /*0dcc*/ 	.word	0x00022850
        /*0dd0*/ 	.short	0x010a
        /*0dd2*/ 	.byte	0x3f
	.zero		1


	//   ....[42]....
        /*0dd4*/ 	.word	0x0000f020
        /*0dd8*/ 	.word	0x000000c9
        /*0ddc*/ 	.word	0x00022850
        /*0de0*/ 	.short	0x010a
        /*0de2*/ 	.byte	0x3f
	.zero		1


	//   ....[43]....
        /*0de4*/ 	.word	0x0000f3e0
        /*0de8*/ 	.word	0x000000c9
        /*0dec*/ 	.word	0x00000000
        /*0df0*/ 	.short	0x0101
        /*0df2*/ 	.byte	0x3f
	.zero		1


	//   ....[44]....
        /*0df4*/ 	.word	0x0000f7e0
        /*0df8*/ 	.word	0x00000006
        /*0dfc*/ 	.word	0x00022830
        /*0e00*/ 	.short	0x010a
        /*0e02*/ 	.byte	0x3f
	.zero		1


	//   ....[45]....
        /*0e04*/ 	.word	0x0000f840
        /*0e08*/ 	.word	0x00000006
        /*0e0c*/ 	.word	0x00022830
        /*0e10*/ 	.short	0x010a
        /*0e12*/ 	.byte	0x3f
	.zero		1


	//   ....[46]....
        /*0e14*/ 	.word	0x00010fc0
        /*0e18*/ 	.word	0x0000009a
        /*0e1c*/ 	.word	0x00000000
        /*0e20*/ 	.short	0x0101
        /*0e22*/ 	.byte	0x3f
	.zero		1


	//   ....[47]....
        /*0e24*/ 	.word	0x000111b0
        /*0e28*/ 	.word	0x00000006
        /*0e2c*/ 	.word	0x00022850
        /*0e30*/ 	.short	0x010a
        /*0e32*/ 	.byte	0x3f
	.zero		1


	//   ....[48]....
        /*0e34*/ 	.word	0x00011200
        /*0e38*/ 	.word	0x00000006
        /*0e3c*/ 	.word	0x00022850
        /*0e40*/ 	.short	0x010a
        /*0e42*/ 	.byte	0x3f
	.zero		1


	//   ....[49]....
        /*0e44*/ 	.word	0x000115a0
        /*0e48*/ 	.word	0x00000006
        /*0e4c*/ 	.word	0x00000000
        /*0e50*/ 	.short	0x0101
        /*0e52*/ 	.byte	0x3f
	.zero		1


	//   ....[50]....
        /*0e54*/ 	.word	0x000116b0
        /*0e58*/ 	.word	0x000000c9
        /*0e5c*/ 	.word	0x00022830
        /*0e60*/ 	.short	0x010a
        /*0e62*/ 	.byte	0x3f
	.zero		1


	//   ....[51]....
        /*0e64*/ 	.word	0x00011710
        /*0e68*/ 	.word	0x000000c9
        /*0e6c*/ 	.word	0x00022830
        /*0e70*/ 	.short	0x010a
        /*0e72*/ 	.byte	0x3f
	.zero		1


	//   ....[52]....
        /*0e74*/ 	.word	0x00011a50
        /*0e78*/ 	.word	0x00000000
        /*0e7c*/ 	.word	0x00000000
        /*0e80*/ 	.short	0x0101
        /*0e82*/ 	.byte	0x3f
	.zero		1


	//   ....[53]....
        /*0e84*/ 	.word	0x00014370
        /*0e88*/ 	.word	0x000000c9
        /*0e8c*/ 	.word	0x00022850
        /*0e90*/ 	.short	0x010a
        /*0e92*/ 	.byte	0x3f
	.zero		1


	//   ....[54]....
        /*0e94*/ 	.word	0x000143c0
        /*0e98*/ 	.word	0x000000c9
        /*0e9c*/ 	.word	0x00022850
        /*0ea0*/ 	.short	0x010a
        /*0ea2*/ 	.byte	0x3f
	.zero		1


	//   ....[55]....
        /*0ea4*/ 	.word	0x00014780
        /*0ea8*/ 	.word	0x000000c9
        /*0eac*/ 	.word	0x00000000
        /*0eb0*/ 	.short	0x0101
        /*0eb2*/ 	.byte	0x3f
	.zero		1


	//   ....[56]....
        /*0eb4*/ 	.word	0x00016c60
        /*0eb8*/ 	.word	0x00000000
        /*0ebc*/ 	.word	0x00000000
        /*0ec0*/ 	.short	0x0101
        /*0ec2*/ 	.byte	0x3f
	.zero		1


	//   ....[57]....
        /*0ec4*/ 	.word	0x00019930
        /*0ec8*/ 	.word	0x00000007
        /*0ecc*/ 	.word	0x00022820
        /*0ed0*/ 	.short	0x010a
        /*0ed2*/ 	.byte	0x3f
	.zero		1


	//   ....[58]....
        /*0ed4*/ 	.word	0x00019a10
        /*0ed8*/ 	.word	0x00000006
        /*0edc*/ 	.word	0x000228a0
        /*0ee0*/ 	.short	0x010a
        /*0ee2*/ 	.byte	0x3f
	.zero		1


	//   ....[59]....
        /*0ee4*/ 	.word	0x00019c60
        /*0ee8*/ 	.word	0x00000006
        /*0eec*/ 	.word	0x000228c0
        /*0ef0*/ 	.short	0x010a
        /*0ef2*/ 	.byte	0x3f
	.zero		1


	//   ....[60]....
        /*0ef4*/ 	.word	0x0001a320
        /*0ef8*/ 	.word	0x00000005
        /*0efc*/ 	.word	0x000228a0
        /*0f00*/ 	.short	0x010a
        /*0f02*/ 	.byte	0x3f
	.zero		1


	//   ....[61]....
        /*0f04*/ 	.word	0x0001a560
        /*0f08*/ 	.word	0x00000005
        /*0f0c*/ 	.word	0x000228c0
        /*0f10*/ 	.short	0x010a
        /*0f12*/ 	.byte	0x3f
	.zero		1


	//   ....[62]....
        /*0f14*/ 	.word	0x0001b890
        /*0f18*/ 	.word	0x00000000
        /*0f1c*/ 	.word	0x00022840
        /*0f20*/ 	.short	0x010a
        /*0f22*/ 	.byte	0x3f
	.zero		1


	//   ....[63]....
        /*0f24*/ 	.word	0x0001c600
        /*0f28*/ 	.word	0x00000008
        /*0f2c*/ 	.word	0x00022800
        /*0f30*/ 	.short	0x0107
        /*0f32*/ 	.byte	0x3f
	.zero		1


	//   ....[64]....
        /*0f34*/ 	.word	0x0001c700
        /*0f38*/ 	.word	0x00000002
        /*0f3c*/ 	.word	0x00022800
        /*0f40*/ 	.short	0x0101
        /*0f42*/ 	.byte	0x3f
	.zero		1


	//   ....[65]....
        /*0f44*/ 	.word	0x0001c720
        /*0f48*/ 	.word	0x00000002
        /*0f4c*/ 	.word	0x00022820
        /*0f50*/ 	.short	0x010a
        /*0f52*/ 	.byte	0x3f
	.zero		1


	//   ....[66]....
        /*0f54*/ 	.word	0x0001c820
        /*0f58*/ 	.word	0x00000002
        /*0f5c*/ 	.word	0x00022860
        /*0f60*/ 	.short	0x010a
        /*0f62*/ 	.byte	0x3f
	.zero		1


	//   ....[67]....
        /*0f64*/ 	.word	0x0001d0e0
        /*0f68*/ 	.word	0x00000002
        /*0f6c*/ 	.word	0x00022840
        /*0f70*/ 	.short	0x010a
        /*0f72*/ 	.byte	0x3f
	.zero		1


	//   ....[68]....
        /*0f74*/ 	.word	0x0001d330
        /*0f78*/ 	.word	0x00000002
        /*0f7c*/ 	.word	0x00022860
        /*0f80*/ 	.short	0x010a
        /*0f82*/ 	.byte	0x3f
	.zero		1


	//   ....[69]....
        /*0f84*/ 	.word	0x0001db90
        /*0f88*/ 	.word	0x00000003
        /*0f8c*/ 	.word	0x00022840
        /*0f90*/ 	.short	0x010a
        /*0f92*/ 	.byte	0x3f
	.zero		1


	//   ....[70]....
        /*0f94*/ 	.word	0x0001ddd0
        /*0f98*/ 	.word	0x00000003
        /*0f9c*/ 	.word	0x00022860
        /*0fa0*/ 	.short	0x010a
        /*0fa2*/ 	.byte	0x3f
	.zero		1


	//   ....[71]....
        /*0fa4*/ 	.word	0x0001e5a0
        /*0fa8*/ 	.word	0x00000003
        /*0fac*/ 	.word	0x00022840
        /*0fb0*/ 	.short	0x010a
        /*0fb2*/ 	.byte	0x3f
	.zero		1


	//   ....[72]....
        /*0fb4*/ 	.word	0x0001e7f0
        /*0fb8*/ 	.word	0x00000003
        /*0fbc*/ 	.word	0x00022860
        /*0fc0*/ 	.short	0x010a
        /*0fc2*/ 	.byte	0x3f
	.zero		1


	//   ....[73]....
        /*0fc4*/ 	.word	0x0001fc40
        /*0fc8*/ 	.word	0x00000000
        /*0fcc*/ 	.word	0x00022820
        /*0fd0*/ 	.short	0x010a
        /*0fd2*/ 	.byte	0x3f
	.zero		1


	//   ....[74]....
        /*0fd4*/ 	.word	0x0001fdf0
        /*0fd8*/ 	.word	0x00000006
        /*0fdc*/ 	.word	0x00000000
        /*0fe0*/ 	.short	0x010a
        /*0fe2*/ 	.byte	0x3f
	.zero		1


	//   ....[75]....
        /*0fe4*/ 	.word	0x0001fe60
        /*0fe8*/ 	.word	0x00000007
        /*0fec*/ 	.word	0x00000000
        /*0ff0*/ 	.short	0x010a
        /*0ff2*/ 	.byte	0x3f
	.zero		1


	//   ....[76]....
        /*0ff4*/ 	.word	0x0001fed0
        /*0ff8*/ 	.word	0x00000004
        /*0ffc*/ 	.word	0x00000000
        /*1000*/ 	.short	0x010a
        /*1002*/ 	.byte	0x3f
	.zero		1


	//   ....[77]....
        /*1004*/ 	.word	0x0001ff00
        /*1008*/ 	.word	0x00000003
        /*100c*/ 	.word	0x00000000
        /*1010*/ 	.short	0x010a
        /*1012*/ 	.byte	0x3f
	.zero		1


	//   ....[78]....
        /*1014*/ 	.word	0x0001ff60
        /*1018*/ 	.word	0x00000062
        /*101c*/ 	.word	0x00022890
        /*1020*/ 	.short	0x010a
        /*1022*/ 	.byte	0x3f
	.zero		1


	//   ....[79]....
        /*1024*/ 	.word	0x0001ffb0
        /*1028*/ 	.word	0x00000062
        /*102c*/ 	.word	0x00022890
        /*1030*/ 	.short	0x010a
        /*1032*/ 	.byte	0x3f
	.zero		1


	//   ....[80]....
        /*1034*/ 	.word	0x00020000
        /*1038*/ 	.word	0x00000062
        /*103c*/ 	.word	0x00022890
        /*1040*/ 	.short	0x010a
        /*1042*/ 	.byte	0x3f
	.zero		1


	//   ....[81]....
        /*1044*/ 	.word	0x00020050
        /*1048*/ 	.word	0x00000062
        /*104c*/ 	.word	0x000228b0
        /*1050*/ 	.short	0x010a
        /*1052*/ 	.byte	0x3f
	.zero		1


	//   ....[82]....
        /*1054*/ 	.word	0x00020510
        /*1058*/ 	.word	0x00000010
        /*105c*/ 	.word	0x00022800
        /*1060*/ 	.short	0x010a
        /*1062*/ 	.byte	0x3f
	.zero		1


	//   ....[83]....
        /*1064*/ 	.word	0x00020b10
        /*1068*/ 	.word	0x00000010
        /*106c*/ 	.word	0x00022800
        /*1070*/ 	.short	0x010a
        /*1072*/ 	.byte	0x3f
	.zero		1


	//   ....[84]....
        /*1074*/ 	.word	0x00020b60
        /*1078*/ 	.word	0x00000006
        /*107c*/ 	.word	0x00022830
        /*1080*/ 	.short	0x010a
        /*1082*/ 	.byte	0x3f
	.zero		1


	//   ....[85]....
        /*1084*/ 	.word	0x00020bb0
        /*1088*/ 	.word	0x00000006
        /*108c*/ 	.word	0x00022850
        /*1090*/ 	.short	0x010a
        /*1092*/ 	.byte	0x3f
	.zero		1


	//   ....[86]....
        /*1094*/ 	.word	0x00020c00
        /*1098*/ 	.word	0x000000c9
        /*109c*/ 	.word	0x00022830
        /*10a0*/ 	.short	0x010a
        /*10a2*/ 	.byte	0x3f
	.zero		1


	//   ....[87]....
        /*10a4*/ 	.word	0x00020c50
        /*10a8*/ 	.word	0x000000c9
        /*10ac*/ 	.word	0x00022850
        /*10b0*/ 	.short	0x010a
        /*10b2*/ 	.byte	0x3f
	.zero		1


	//   ....[88]....
        /*10b4*/ 	.word	0x00020ca0
        /*10b8*/ 	.word	0x00000006
        /*10bc*/ 	.word	0x00022830
        /*10c0*/ 	.short	0x010a
        /*10c2*/ 	.byte	0x3f
	.zero		1


	//   ....[89]....
        /*10c4*/ 	.word	0x00020cf0
        /*10c8*/ 	.word	0x00000006
        /*10cc*/ 	.word	0x00022850
        /*10d0*/ 	.short	0x010a
        /*10d2*/ 	.byte	0x3f
	.zero		1


	//   ....[90]....
        /*10d4*/ 	.word	0x00020d40
        /*10d8*/ 	.word	0x000000c9
        /*10dc*/ 	.word	0x00022830
        /*10e0*/ 	.short	0x010a
        /*10e2*/ 	.byte	0x3f
	.zero		1


	//   ....[91]....
        /*10e4*/ 	.word	0x00020d90
        /*10e8*/ 	.word	0x000000c9
        /*10ec*/ 	.word	0x00022850
        /*10f0*/ 	.short	0x010a
        /*10f2*/ 	.byte	0x3f
	.zero		1


	//   ....[92]....
        /*10f4*/ 	.word	0x00021370
        /*10f8*/ 	.word	0x00000006
        /*10fc*/ 	.word	0x00022820
        /*1100*/ 	.short	0x010a
        /*1102*/ 	.byte	0x3f
	.zero		1


	//   ....[93]....
        /*1104*/ 	.word	0x000213c0
        /*1108*/ 	.word	0x00000006
        /*110c*/ 	.word	0x000228a0
        /*1110*/ 	.short	0x010a
        /*1112*/ 	.byte	0x3f
	.zero		1


	//   ....[94]....
        /*1114*/ 	.word	0x00021410
        /*1118*/ 	.word	0x00000006
        /*111c*/ 	.word	0x000228c0
        /*1120*/ 	.short	0x010a
        /*1122*/ 	.byte	0x3f
	.zero		1


	//   ....[95]....
        /*1124*/ 	.word	0x00021460
        /*1128*/ 	.word	0x00000005
        /*112c*/ 	.word	0x000228a0
        /*1130*/ 	.short	0x010a
        /*1132*/ 	.byte	0x3f
	.zero		1


	//   ....[96]....
        /*1134*/ 	.word	0x000214b0
        /*1138*/ 	.word	0x00000005
        /*113c*/ 	.word	0x000228c0
        /*1140*/ 	.short	0x010a
        /*1142*/ 	.byte	0x3f
	.zero		1


	//   ....[97]....
        /*1144*/ 	.word	0x00021650
        /*1148*/ 	.word	0x00000000
        /*114c*/ 	.word	0x00022840
        /*1150*/ 	.short	0x010a
        /*1152*/ 	.byte	0x3f
	.zero		1


	//   ....[98]....
        /*1154*/ 	.word	0x00022100
        /*1158*/ 	.word	0x00000002
        /*115c*/ 	.word	0x00022820
        /*1160*/ 	.short	0x010a
        /*1162*/ 	.byte	0x3f
	.zero		1


	//   ....[99]....
        /*1164*/ 	.word	0x00022150
        /*1168*/ 	.word	0x00000002
        /*116c*/ 	.word	0x00022860
        /*1170*/ 	.short	0x010a
        /*1172*/ 	.byte	0x3f
	.zero		1


	//   ....[100]....
        /*1174*/ 	.word	0x000221a0
        /*1178*/ 	.word	0x00000002
        /*117c*/ 	.word	0x00022840
        /*1180*/ 	.short	0x010a
        /*1182*/ 	.byte	0x3f
	.zero		1


	//   ....[101]....
        /*1184*/ 	.word	0x000221f0
        /*1188*/ 	.word	0x00000002
        /*118c*/ 	.word	0x00022860
        /*1190*/ 	.short	0x010a
        /*1192*/ 	.byte	0x3f
	.zero		1


	//   ....[102]....
        /*1194*/ 	.word	0x00022240
        /*1198*/ 	.word	0x00000003
        /*119c*/ 	.word	0x00022840
        /*11a0*/ 	.short	0x010a
        /*11a2*/ 	.byte	0x3f
	.zero		1


	//   ....[103]....
        /*11a4*/ 	.word	0x00022290
        /*11a8*/ 	.word	0x00000003
        /*11ac*/ 	.word	0x00022860
        /*11b0*/ 	.short	0x010a
        /*11b2*/ 	.byte	0x3f
	.zero		1


	//   ....[104]....
        /*11b4*/ 	.word	0x000222e0
        /*11b8*/ 	.word	0x00000003
        /*11bc*/ 	.word	0x00022840
        /*11c0*/ 	.short	0x010a
        /*11c2*/ 	.byte	0x3f
	.zero		1


	//   ....[105]....
        /*11c4*/ 	.word	0x00022330
        /*11c8*/ 	.word	0x00000003
        /*11cc*/ 	.word	0x00022860
        /*11d0*/ 	.short	0x010a
        /*11d2*/ 	.byte	0x3f
	.zero		1


	//   ....[106]....
        /*11d4*/ 	.word	0x00022d30
        /*11d8*/ 	.word	0x00000000
        /*11dc*/ 	.word	0x00022820
        /*11e0*/ 	.short	0x010a
        /*11e2*/ 	.byte	0x3f
	.zero		1


	//   ....[107]....
        /*11e4*/ 	.word	0x00022ed0
        /*11e8*/ 	.word	0x00000006
        /*11ec*/ 	.word	0x00000000
        /*11f0*/ 	.short	0x010a
        /*11f2*/ 	.byte	0x3f
	.zero		1


	//   ....[108]....
        /*11f4*/ 	.word	0x00022f20
        /*11f8*/ 	.word	0x00000007
        /*11fc*/ 	.word	0x00000000
        /*1200*/ 	.short	0x010a
        /*1202*/ 	.byte	0x3f
	.zero		1


	//   ....[109]....
        /*1204*/ 	.word	0x00022f70
        /*1208*/ 	.word	0x00000004
        /*120c*/ 	.word	0x00000000
        /*1210*/ 	.short	0x010a
        /*1212*/ 	.byte	0x3f
	.zero		1


	//----- nvinfo : EIATTR_NUM_MBARRIERS
	.align		4
.L_1419:
        /*1214*/ 	.byte	0x03, 0x38
        /*1216*/ 	.short	0x0016


	//----- nvinfo : EIATTR_EXIT_INSTR_OFFSETS
	.align		4
        /*1218*/ 	.byte	0x04, 0x1c
        /*121a*/ 	.short	(.L_1421 - .L_1420)


	//   ....[0]....
.L_1420:
        /*121c*/ 	.word	0x0001ff50


	//----- nvinfo : EIATTR_MAX_THREADS
	.align		4
.L_1421:
        /*1220*/ 	.byte	0x04, 0x05
        /*1222*/ 	.short	(.L_1423 - .L_1422)
.L_1422:
        /*1224*/ 	.word	0x00000180
        /*1228*/ 	.word	0x00000001
        /*122c*/ 	.word	0x00000001


	//----- nvinfo : EIATTR_CRS_STACK_SIZE
	.align		4
.L_1423:
        /*1230*/ 	.byte	0x04, 0x1e
        /*1232*/ 	.short	(.L_1425 - .L_1424)
.L_1424:
        /*1234*/ 	.word	0x00000000


	//----- nvinfo : EIATTR_CBANK_PARAM_SIZE
	.align		4
.L_1425:
        /*1238*/ 	.byte	0x03, 0x19
        /*123a*/ 	.short	0x0af0


	//----- nvinfo : EIATTR_PARAM_CBANK
	.align		4
        /*123c*/ 	.byte	0x04, 0x0a
        /*123e*/ 	.short	(.L_1427 - .L_1426)
	.align		4
.L_1426:
        /*1240*/ 	.word	index@(.nv.constant0._ZN7cutlass13device_kernelIN5flash11enable_sm90INS1_16FlashAttnFwdSm90INS1_25CollectiveMainloopFwdSm90ILi2EN4cute5tupleIJNS5_1CILi1EEES8_S8_EEENS6_IJNS7_ILi128EEENS7_ILi96EEENS7_ILi64EEEEEELi256ENS_10bfloat16_tEfNS_4arch4Sm90ELb0ELb1ELb0ELb1ELb0ELb1ELb0ELb1ELb0ELb1ELb0ELb0EEENS1_21CollectiveEpilogueFwdINS6_IJSA_NS7_ILi256EEESB_EEES9_SE_SG_Li256ELb1ELb1ELb0ELb0EEENS1_36VarlenDynamicPersistentTileSchedulerILi128ELi96ELi256ELi128ELb0ELb1ELb1ELb1ELb0ELb1EEEEEEEEEvNT_6ParamsE)
        /*1244*/ 	.short	0x0210
        /*1246*/ 	.short	0x0af0


	//----- nvinfo : EIATTR_SW_WAR
	.align		4
.L_1427:
        /*1248*/ 	.byte	0x04, 0x36
        /*124a*/ 	.short	(.L_1429 - .L_1428)
.L_1428:
        /*124c*/ 	.word	0x00000008
.L_1429:


//--------------------- .nv.info._ZN7cutlass13device_kernelIN5flash11enable_sm90INS1_16FlashAttnFwdSm90INS1_25CollectiveMainloopFwdSm90ILi2EN4cute5tupleIJNS5_1CILi1EEES8_S8_EEENS6_IJNS7_ILi128EEENS7_ILi96EEENS7_ILi64EEEEEELi256ENS_10bfloat16_tEfNS_4arch4Sm90ELb0ELb1ELb0ELb1ELb0ELb0ELb1ELb1ELb0ELb1ELb0ELb0EEENS1_21CollectiveEpilogueFwdINS6_IJSA_NS7_ILi256EEESB_EEES9_SE_SG_Li256ELb1ELb1ELb0ELb0EEENS1_36VarlenDynamicPersistentTileSchedulerILi128ELi96ELi256ELi128ELb0ELb1ELb1ELb1ELb0ELb1EEEEEEEEEvNT_6ParamsE --------------------------
	.section	.nv.info._ZN7cutlass13device_kernelIN5flash11enable_sm90INS1_16FlashAttnFwdSm90INS1_25CollectiveMainloopFwdSm90ILi2EN4cute5tupleIJNS5_1CILi1EEES8_S8_EEENS6_IJNS7_ILi128EEENS7_ILi96EEENS7_ILi64EEEEEELi256ENS_10bfloat16_tEfNS_4arch4Sm90ELb0ELb1ELb0ELb1ELb0ELb0ELb1ELb1ELb0ELb1ELb0ELb0EEENS1_21CollectiveEpilogueFwdINS6_IJSA_NS7_ILi256EEESB_EEES9_SE_SG_Li256ELb1ELb1ELb0ELb0EEENS1_36VarlenDynamicPersistentTileSchedulerILi128ELi96ELi256ELi128ELb0ELb1ELb1ELb1ELb0ELb1EEEEEEEEEvNT_6ParamsE,"",@"SHT_CUDA_INFO"
	.sectionflags	@""
	.align	4


	//----- nvinfo : EIATTR_CUDA_API_VERSION
	.align		4
        /*0000*/ 	.byte	0x04, 0x37
        /*0002*/ 	.short	(.L_1431 - .L_1430)
.L_1430:
        /*0004*/ 	.word	0x00000082


	//----- nvinfo : EIATTR_KPARAM_INFO
	.align		4
.L_1431:
        /*0008*/ 	.byte	0x04, 0x17
        /*000a*/ 	.short	(.L_1433 - .L_1432)
.L_1432:
        /*000c*/ 	.word	0x00000000
        /*0010*/ 	.short	0x0000
        /*0012*/ 	.short	0x0070
        /*0014*/ 	.byte	0x00, 0xf0, 0x01, 0x2e


	//----- nvinfo : EIATTR_SPARSE_MMA_MASK
	.align		4
.L_1433:
        /*0018*/ 	.byte	0x03, 0x50
        /*001a*/ 	.short	0x0000


	//----- nvinfo : EIATTR_MAXREG_COUNT
	.align		4
        /*001c*/ 	.byte	0x03, 0x1b
        /*001e*/ 	.short	0x00a8


	//----- nvinfo : EIATTR_NUM_BARRIERS
	.align		4
        /*0020*/ 	.byte	0x02, 0x4c
        /*0022*/ 	.byte	0x10
	.zero		1


	//----- nvinfo : EIATTR_EXTERNS
	.align		4
        /*0024*/ 	.byte	0x04, 0x0f
        /*0026*/ 	.short	(.L_1435 - .L_1434)


	//   ....[0]....
	.align		4
.L_1434:
        /*0028*/ 	.word	index@(__assertfail)


	//----- nvinfo : EIATTR_ANNOTATIONS
	.align		4
.L_1435:
        /*002c*/ 	.byte	0x04, 0x55
        /*002e*/ 	.short	(.L_1437 - .L_1436)


	//   ....[0]....
.L_1436:
        /* <DEDUP_REMOVED lines=87> */


	//----- nvinfo : EIATTR_MERCURY_ISA_VERSION
	.align		4
.L_1437:
        /*0590*/ 	.byte	0x03, 0x5f
        /*0592*/ 	.short	0x0101


	//----- nvinfo : EIATTR_UNUSED_LOAD_BYTE_OFFSET
	.align		4
        /*0594*/ 	.byte	0x04, 0x44
        /*0596*/ 	.short	(.L_1439 - .L_1438)


	//   ....[0]....
.L_1438:
        /*0598*/ 	.word	0x00000b60
        /*059c*/ 	.word	0x0000fff0


	//   ....[1]....
        /*05a0*/ 	.word	0x0001f040
        /*05a4*/ 	.word	0x0000fff0


	//----- nvinfo : EIATTR_INT_WARP_WIDE_INSTR_OFFSETS
	.align		4
.L_1439:
        /*05a8*/ 	.byte	0x04, 0x31
        /*05aa*/ 	.short	(.L_1441 - .L_1440)


	//   ....[0]....
.L_1440:
        /*05ac*/ 	.word	0x00000170


	//   ....[1]....
        /*05b0*/ 	.word	0x000001b0


	//   ....[2]....
        /*05b4*/ 	.word	0x00000220


	//   ....[3]....
        /*05b8*/ 	.word	0x00000230


	//   ....[4]....
        /*05bc*/ 	.word	0x00023230


	//   ....[5]....
        /*05c0*/ 	.word	0x000232c0


	//   ....[6]....
        /*05c4*/ 	.word	0x00027d50


	//   ....[7]....
        /*05c8*/ 	.word	0x00027de0


	//----- nvinfo : EIATTR_COOP_GROUP_MASK_REGIDS
	.align		4
.L_1441:
        /*05cc*/ 	.byte	0x04, 0x29
        /*05ce*/ 	.short	(.L_1443 - .L_1442)


	//   ....[0]....
.L_1442:
        /*05d0*/ 	.word	0xffffffff


	//   ....[1]....
        /*05d4*/ 	.word	0xffffffff


	//   ....[2]....
        /*05d8*/ 	.word	0xffffffff


	//   ....[3]....
        /*05dc*/ 	.word	0xffffffff


	//   ....[4]....
        /*05e0*/ 	.word	0xffffffff


	//   ....[5]....
        /*05e4*/ 	.word	0xffffffff


	//   ....[6]....
        /*05e8*/ 	.word	0xffffffff


	//   ....[7]....
        /*05ec*/ 	.word	0xffffffff


	//   ....[8]....
        /*05f0*/ 	.word	0xffffffff


	//   ....[9]....
        /*05f4*/ 	.word	0xffffffff


	//   ....[10]....
        /*05f8*/ 	.word	0xffffffff


	//   ....[11]....
        /*05fc*/ 	.word	0xffffffff


	//   ....[12]....
        /*0600*/ 	.word	0xffffffff


	//   ....[13]....
        /*0604*/ 	.word	0xffffffff


	//   ....[14]....
        /*0608*/ 	.word	0xffffffff


	//   ....[15]....
        /*060c*/ 	.word	0xffffffff


	//   ....[16]....
        /*0610*/ 	.word	0xffffffff


	//   ....[17]....
        /*0614*/ 	.word	0xffffffff


	//   ....[18]....
        /*0618*/ 	.word	0xffffffff


	//   ....[19]....
        /*061c*/ 	.word	0xffffffff


	//   ....[20]....
        /*0620*/ 	.word	0xffffffff


	//   ....[21]....
        /*0624*/ 	.word	0xffffffff


	//   ....[22]....
        /*0628*/ 	.word	0xffffffff


	//   ....[23]....
        /*062c*/ 	.word	0xffffffff


	//   ....[24]....
        /*0630*/ 	.word	0xffffffff


	//   ....[25]....
        /*0634*/ 	.word	0xffffffff


	//   ....[26]....
        /*0638*/ 	.word	0xffffffff


	//   ....[27]....
        /*063c*/ 	.word	0xffffffff


	//   ....[28]....
        /*0640*/ 	.word	0xffffffff


	//   ....[29]....
        /*0644*/ 	.word	0xffffffff


	//   ....[30]....
        /*0648*/ 	.word	0xffffffff


	//   ....[31]....
        /*064c*/ 	.word	0xffffffff


	//   ....[32]....
        /*0650*/ 	.word	0xffffffff


	//   ....[33]....
        /*0654*/ 	.word	0xffffffff


	//   ....[34]....
        /*0658*/ 	.word	0xffffffff


	//   ....[35]....
        /*065c*/ 	.word	0xffffffff


	//   ....[36]....
        /*0660*/ 	.word	0xffffffff


	//   ....[37]....
        /*0664*/ 	.word	0xffffffff


	//   ....[38]....
        /*0668*/ 	.word	0xffffffff


	//   ....[39]....
        /*066c*/ 	.word	0xffffffff


	//   ....[40]....
        /*0670*/ 	.word	0xffffffff


	//   ....[41]....
        /*0674*/ 	.word	0xffffffff


	//   ....[42]....
        /*0678*/ 	.word	0xffffffff


	//   ....[43]....
        /*067c*/ 	.word	0xffffffff


	//   ....[44]....
        /*0680*/ 	.word	0xffffffff


	//   ....[45]....
        /*0684*/ 	.word	0xffffffff


	//   ....[46]....
        /*0688*/ 	.word	0xffffffff


	//   ....[47]....
        /*068c*/ 	.word	0xffffffff


	//   ....[48]....
        /*0690*/ 	.word	0xffffffff


	//   ....[49]....
        /*0694*/ 	.word	0xffffffff


	//   ....[50]....
        /*0698*/ 	.word	0xffffffff


	//   ....[51]....
        /*069c*/ 	.word	0xffffffff


	//   ....[52]....
        /*06a0*/ 	.word	0xffffffff


	//   ....[53]....
        /*06a4*/ 	.word	0xffffffff


	//   ....[54]....
        /*06a8*/ 	.word	0xffffffff


	//   ....[55]....
        /*06ac*/ 	.word	0xffffffff


	//   ....[56]....
        /*06b0*/ 	.word	0xffffffff


	//   ....[57]....
        /*06b4*/ 	.word	0xffffffff


	//   ....[58]....
        /*06b8*/ 	.word	0xffffffff


	//   ....[59]....
        /*06bc*/ 	.word	0xffffffff


	//   ....[60]....
        /*06c0*/ 	.word	0xffffffff


	//   ....[61]....
        /*06c4*/ 	.word	0xffffffff


	//   ....[62]....
        /*06c8*/ 	.word	0xffffffff


	//   ....[63]....
        /*06cc*/ 	.word	0xffffffff


	//   ....[64]....
        /*06d0*/ 	.word	0xffffffff


	//   ....[65]....
        /*06d4*/ 	.word	0xffffffff


	//   ....[66]....
        /*06d8*/ 	.word	0xffffffff


	//   ....[67]....
        /*06dc*/ 	.word	0xffffffff


	//   ....[68]....
        /*06e0*/ 	.word	0xffffffff


	//   ....[69]....
        /*06e4*/ 	.word	0xffffffff


	//   ....[70]....
        /*06e8*/ 	.word	0xffffffff


	//   ....[71]....
        /*06ec*/ 	.word	0xffffffff


	//   ....[72]....
        /*06f0*/ 	.word	0xffffffff


	//   ....[73]....
        /*06f4*/ 	.word	0xffffffff


	//   ....[74]....
        /*06f8*/ 	.word	0xffffffff


	//   ....[75]....
        /*06fc*/ 	.word	0xffffffff


	//   ....[76]....
        /*0700*/ 	.word	0xffffffff


	//   ....[77]....
        /*0704*/ 	.word	0xffffffff


	//   ....[78]....
        /*0708*/ 	.word	0xffffffff


	//   ....[79]....
        /*070c*/ 	.word	0xffffffff


	//   ....[80]....
        /*0710*/ 	.word	0xffffffff


	//   ....[81]....
        /*0714*/ 	.word	0xffffffff


	//   ....[82]....
        /*0718*/ 	.word	0xffffffff


	//   ....[83]....
        /*071c*/ 	.word	0xffffffff


	//   ....[84]....
        /*0720*/ 	.word	0xffffffff


	//   ....[85]....
        /*0724*/ 	.word	0xffffffff


	//   ....[86]....
        /*0728*/ 	.word	0xffffffff


	//   ....[87]....
        /*072c*/ 	.word	0xffffffff


	//   ....[88]....
        /*0730*/ 	.word	0xffffffff


	//   ....[89]....
        /*0734*/ 	.word	0xffffffff


	//   ....[90]....
        /*0738*/ 	.word	0xffffffff


	//   ....[91]....
        /*073c*/ 	.word	0xffffffff


	//   ....[92]....
        /*0740*/ 	.word	0xffffffff


	//   ....[93]....
        /*0744*/ 	.word	0xffffffff


	//   ....[94]....
        /*0748*/ 	.word	0xffffffff


	//   ....[95]....
        /*074c*/ 	.word	0xffffffff


	//   ....[96]....
        /*0750*/ 	.word	0xffffffff


	//   ....[97]....
        /*0754*/ 	.word	0xffffffff


	//   ....[98]....
        /*0758*/ 	.word	0xffffffff


	//   ....[99]....
        /*075c*/ 	.word	0xffffffff


	//   ....[100]....
        /*0760*/ 	.word	0xffffffff


	//   ....[101]....
        /*0764*/ 	.word	0xffffffff


	//   ....[102]....
        /*0768*/ 	.word	0xffffffff


	//   ....[103]....
        /*076c*/ 	.word	0xffffffff


	//   ....[104]....
        /*0770*/ 	.word	0xffffffff


	//   ....[105]....
        /*0774*/ 	.word	0xffffffff


	//   ....[106]....
        /*0778*/ 	.word	0xffffffff


	//   ....[107]....
        /*077c*/ 	.word	0xffffffff


	//   ....[108]....
        /*0780*/ 	.word	0xffffffff


	//   ....[109]....
        /*0784*/ 	.word	0xffffffff


	//   ....[110]....
        /*0788*/ 	.word	0xffffffff


	//   ....[111]....
        /*078c*/ 	.word	0xffffffff


	//   ....[112]....
        /*0790*/ 	.word	0xffffffff


	//   ....[113]....
        /*0794*/ 	.word	0xffffffff


	//   ....[114]....
        /*0798*/ 	.word	0xffffffff


	//   ....[115]....
        /*079c*/ 	.word	0x0500000f


	//   ....[116]....
        /*07a0*/ 	.word	0x0500000f


	//   ....[117]....
        /*07a4*/ 	.word	0x0500000f


	//   ....[118]....
        /*07a8*/ 	.word	0x0500000f


	//   ....[119]....
        /*07ac*/ 	.word	0x0500000f


	//   ....[120]....
        /*07b0*/ 	.word	0x0500000f


	//   ....[121]....
        /*07b4*/ 	.word	0x0500000f


	//   ....[122]....
        /*07b8*/ 	.word	0x0500000f


	//   ....[123]....
        /*07bc*/ 	.word	0x0500000f


	//   ....[124]....
        /*07c0*/ 	.word	0x0500000f


	//   ....[125]....
        /*07c4*/ 	.word	0x0500000f


	//   ....[126]....
        /*07c8*/ 	.word	0x0500000f


	//   ....[127]....
        /*07cc*/ 	.word	0x0500000f


	//   ....[128]....
        /*07d0*/ 	.word	0x0500000f


	//   ....[129]....
        /*07d4*/ 	.word	0x0500000f


	//   ....[130]....
        /*07d8*/ 	.word	0x0500000f


	//   ....[131]....
        /*07dc*/ 	.word	0x0500000f


	//   ....[132]....
        /*07e0*/ 	.word	0x0500000f


	//   ....[133]....
        /*07e4*/ 	.word	0x0500000f


	//   ....[134]....
        /*07e8*/ 	.word	0x0500000f


	//   ....[135]....
        /*07ec*/ 	.word	0x0500000f


	//   ....[136]....
        /*07f0*/ 	.word	0x0500000f


	//   ....[137]....
        /*07f4*/ 	.word	0x0500000f


	//   ....[138]....
        /*07f8*/ 	.word	0x0500000f


	//   ....[139]....
        /*07fc*/ 	.word	0x0500000f


	//   ....[140]....
        /*0800*/ 	.word	0x0500000f


	//   ....[141]....
        /*0804*/ 	.word	0x0500000f


	//   ....[142]....
        /*0808*/ 	.word	0x0500000f


	//   ....[143]....
        /*080c*/ 	.word	0x0500000f


	//   ....[144]....
        /*0810*/ 	.word	0x0500000f


	//   ....[145]....
        /*0814*/ 	.word	0x0500000f


	//   ....[146]....
        /*0818*/ 	.word	0x0500000f


	//   ....[147]....
        /*081c*/ 	.word	0x0500000f


	//   ....[148]....
        /*0820*/ 	.word	0x0500000f


	//   ....[149]....
        /*0824*/ 	.word	0x0500000f


	//   ....[150]....
        /*0828*/ 	.word	0x0500000f


	//   ....[151]....
        /*082c*/ 	.word	0x0500000f


	//   ....[152]....
        /*0830*/ 	.word	0x0500000f


	//   ....[153]....
        /*0834*/ 	.word	0x0500000f


	//   ....[154]....
        /*0838*/ 	.word	0x0500000f


	//   ....[155]....
        /*083c*/ 	.word	0x0500000f


	//   ....[156]....
        /*0840*/ 	.word	0x0500000f


	//   ....[157]....
        /*0844*/ 	.word	0x0500000f


	//   ....[158]....
        /*0848*/ 	.word	0x0500000f


	//   ....[159]....
        /*084c*/ 	.word	0x0500000f


	//   ....[160]....
        /*0850*/ 	.word	0x0500000f


	//   ....[161]....
        /*0854*/ 	.word	0x0500000f


	//   ....[162]....
        /*0858*/ 	.word	0x0500000f


	//   ....[163]....
        /*085c*/ 	.word	0x0500000f


	//   ....[164]....
        /*0860*/ 	.word	0x0500000f


	//   ....[165]....
        /*0864*/ 	.word	0x0500000f


	//   ....[166]....
        /*0868*/ 	.word	0xffffffff


	//   ....[167]....
        /*086c*/ 	.word	0xffffffff


	//   ....[168]....
        /*0870*/ 	.word	0xffffffff


	//   ....[169]....
        /*0874*/ 	.word	0xffffffff


	//   ....[170]....
        /*0878*/ 	.word	0xffffffff


	//   ....[171]....
        /*087c*/ 	.word	0xffffffff


	//----- nvinfo : EIATTR_COOP_GROUP_INSTR_OFFSETS
	.align		4
.L_1443:
        /*0880*/ 	.byte	0x04, 0x28
        /*0882*/ 	.short	(.L_1445 - .L_1444)


	//   ....[0]....
.L_1444:
        /*0884*/ 	.word	0x000000b0


	//   ....[1]....
        /*0888*/ 	.word	0x00000180


	//   ....[2]....
        /*088c*/ 	.word	0x000001d0


	//   ....[3]....
        /*0890*/ 	.word	0x00000420


	//   ....[4]....
        /*0894*/ 	.word	0x00000580


	//   ....[5]....
        /*0898*/ 	.word	0x000006a0


	//   ....[6]....
        /*089c*/ 	.word	0x00000800


	//   ....[7]....
        /*08a0*/ 	.word	0x00002290


	//   ....[8]....
        /*08a4*/ 	.word	0x00004480


	//   ....[9]....
        /*08a8*/ 	.word	0x000046e0


	//   ....[10]....
        /*08ac*/ 	.word	0x00005dc0


	//   ....[11]....
        /*08b0*/ 	.word	0x00005e40


	//   ....[12]....
        /*08b4*/ 	.word	0x00006110


	//   ....[13]....
        /*08b8*/ 	.word	0x00006310


	//   ....[14]....
        /*08bc*/ 	.word	0x0000aff0


	//   ....[15]....
        /*08c0*/ 	.word	0x0000b080


	//   ....[16]....
        /*08c4*/ 	.word	0x0000b140


	//   ....[17]....
        /*08c8*/ 	.word	0x0000b190


	//   ....[18]....
        /*08cc*/ 	.word	0x00014840


	//   ....[19]....
        /*08d0*/ 	.word	0x00014a60


	//   ....[20]....
        /*08d4*/ 	.word	0x00015a90


	//   ....[21]....
        /*08d8*/ 	.word	0x00015b60


	//   ....[22]....
        /*08dc*/ 	.word	0x00015ce0


	//   ....[23]....
        /*08e0*/ 	.word	0x00015d40


	//   ....[24]....
        /*08e4*/ 	.word	0x0001e0c0


	//   ....[25]....
        /*08e8*/ 	.word	0x0001e0e0


	//   ....[26]....
        /*08ec*/ 	.word	0x0001e140


	//   ....[27]....
        /*08f0*/ 	.word	0x0001e180


	//   ....[28]....
        /*08f4*/ 	.word	0x0001fe80


	//   ....[29]....
        /*08f8*/ 	.word	0x0001fea0


	//   ....[30]....
        /*08fc*/ 	.word	0x0001fef0


	//   ....[31]....
        /*0900*/ 	.word	0x0001ff10


	//   ....[32]....
        /*0904*/ 	.word	0x00020860


	//   ....[33]....
        /*0908*/ 	.word	0x00020880


	//   ....[34]....
        /*090c*/ 	.word	0x000209d0


	//   ....[35]....
        /*0910*/ 	.word	0x000209f0


	//   ....[36]....
        /*0914*/ 	.word	0x00020b30


	//   ....[37]....
        /*0918*/ 	.word	0x00020b50


	//   ....[38]....
        /*091c*/ 	.word	0x00020ca0


	//   ....[39]....
        /*0920*/ 	.word	0x00020cc0


	//   ....[40]....
        /*0924*/ 	.word	0x00021600


	//   ....[41]....
        /*0928*/ 	.word	0x00021620


	//   ....[42]....
        /*092c*/ 	.word	0x00021760


	//   ....[43]....
        /*0930*/ 	.word	0x00021780


	//   ....[44]....
        /*0934*/ 	.word	0x000218c0


	//   ....[45]....
        /*0938*/ 	.word	0x000218e0


	//   ....[46]....
        /*093c*/ 	.word	0x00021a30


	//   ....[47]....
        /*0940*/ 	.word	0x00021a50


	//   ....[48]....
        /*0944*/ 	.word	0x00021c30


	//   ....[49]....
        /*0948*/ 	.word	0x00021e10


	//   ....[50]....
        /*094c*/ 	.word	0x00021e40


	//   ....[51]....
        /*0950*/ 	.word	0x00021e70


	//   ....[52]....
        /*0954*/ 	.word	0x00021ea0


	//   ....[53]....
        /*0958*/ 	.word	0x00021ed0


	//   ....[54]....
        /*095c*/ 	.word	0x00021f00


	//   ....[55]....
        /*0960*/ 	.word	0x00022070


	//   ....[56]....
        /*0964*/ 	.word	0x000220a0


	//   ....[57]....
        /*0968*/ 	.word	0x000220d0


	//   ....[58]....
        /*096c*/ 	.word	0x00022100


	//   ....[59]....
        /*0970*/ 	.word	0x00022130


	//   ....[60]....
        /*0974*/ 	.word	0x00022160


	//   ....[61]....
        /*0978*/ 	.word	0x00022200


	//   ....[62]....
        /*097c*/ 	.word	0x00022260


	//   ....[63]....
        /*0980*/ 	.word	0x000222f0


	//   ....[64]....
        /*0984*/ 	.word	0x000237f0


	//   ....[65]....
        /*0988*/ 	.word	0x00024350


	//   ....[66]....
        /*098c*/ 	.word	0x00024370


	//   ....[67]....
        /*0990*/ 	.word	0x00024390


	//   ....[68]....
        /*0994*/ 	.word	0x000243c0


	//   ....[69]....
        /*0998*/ 	.word	0x00024490


	//   ....[70]....
        /*099c*/ 	.word	0x00024520


	//   ....[71]....
        /*09a0*/ 	.word	0x00024550


	//   ....[72]....
        /*09a4*/ 	.word	0x000245d0


	//   ....[73]....
        /*09a8*/ 	.word	0x00024600


	//   ....[74]....
        /*09ac*/ 	.word	0x00024680


	//   ....[75]....
        /*09b0*/ 	.word	0x000246b0


	//   ....[76]....
        /*09b4*/ 	.word	0x00024730


	//   ....[77]....
        /*09b8*/ 	.word	0x00024760


	//   ....[78]....
        /*09bc*/ 	.word	0x00024780


	//   ....[79]....
        /*09c0*/ 	.word	0x000247d0


	//   ....[80]....
        /*09c4*/ 	.word	0x000247e0


	//   ....[81]....
        /*09c8*/ 	.word	0x00024f70


	//   ....[82]....
        /*09cc*/ 	.word	0x00024fb0


	//   ....[83]....
        /*09d0*/ 	.word	0x00024fd0


	//   ....[84]....
        /*09d4*/ 	.word	0x00025070


	//   ....[85]....
        /*09d8*/ 	.word	0x00025100


	//   ....[86]....
        /*09dc*/ 	.word	0x00025110


	//   ....[87]....
        /*09e0*/ 	.word	0x000251a0


	//   ....[88]....
        /*09e4*/ 	.word	0x000251b0


	//   ....[89]....
        /*09e8*/ 	.word	0x00025220


	//   ....[90]....
        /*09ec*/ 	.word	0x00025230


	//   ....[91]....
        /*09f0*/ 	.word	0x000252b0


	//   ....[92]....
        /*09f4*/ 	.word	0x000252c0


	//   ....[93]....
        /*09f8*/ 	.word	0x00025340


	//   ....[94]....
        /*09fc*/ 	.word	0x00025350


	//   ....[95]....
        /*0a00*/ 	.word	0x00025360


	//   ....[96]....
        /*0a04*/ 	.word	0x000253a0


	//   ....[97]....
        /*0a08*/ 	.word	0x00027fe0


	//   ....[98]....
        /*0a0c*/ 	.word	0x00028040


	//   ....[99]....
        /*0a10*/ 	.word	0x00028070


	//   ....[100]....
        /*0a14*/ 	.word	0x00028080


	//   ....[101]....
        /*0a18*/ 	.word	0x000280b0


	//   ....[102]....
        /*0a1c*/ 	.word	0x000280e0


	//   ....[103]....
        /*0a20*/ 	.word	0x00028110


	//   ....[104]....
        /*0a24*/ 	.word	0x00028140


	//   ....[105]....
        /*0a28*/ 	.word	0x000282c0


	//   ....[106]....
        /*0a2c*/ 	.word	0x000282f0


	//   ....[107]....
        /*0a30*/ 	.word	0x00028320


	//   ....[108]....
        /*0a34*/ 	.word	0x00028350


	//   ....[109]....
        /*0a38*/ 	.word	0x00028380


	//   ....[110]....
        /*0a3c*/ 	.word	0x000283b0


	//   ....[111]....
        /*0a40*/ 	.word	0x00028470


	//   ....[112]....
        /*0a44*/ 	.word	0x00028490


	//   ....[113]....
        /*0a48*/ 	.word	0x00028500


	//   ....[114]....
        /*0a4c*/ 	.word	0x00028bd0


	//   ....[115]....
        /*0a50*/ 	.word	0x000291b0


	//   ....[116]....
        /*0a54*/ 	.word	0x00029340


	//   ....[117]....
        /*0a58*/ 	.word	0x000293a0


	//   ....[118]....
        /*0a5c*/ 	.word	0x00029400


	//   ....[119]....
        /*0a60*/ 	.word	0x00029460


	//   ....[120]....
        /*0a64*/ 	.word	0x00029500


	//   ....[121]....
        /*0a68*/ 	.word	0x000295f0


	//   ....[122]....
        /*0a6c*/ 	.word	0x00029720


	//   ....[123]....
        /*0a70*/ 	.word	0x000297c0


	//   ....[124]....
        /*0a74*/ 	.word	0x00029890


	//   ....[125]....
        /*0a78*/ 	.word	0x00029930


	//   ....[126]....
        /*0a7c*/ 	.word	0x00029a00


	//   ....[127]....
        /*0a80*/ 	.word	0x00029aa0


	//   ....[128]....
        /*0a84*/ 	.word	0x00029b70


	//   ....[129]....
        /*0a88*/ 	.word	0x00029c10


	//   ....[130]....
        /*0a8c*/ 	.word	0x00029cc0


	//   ....[131]....
        /*0a90*/ 	.word	0x00029d60


	//   ....[132]....
        /*0a94*/ 	.word	0x0002a000


	//   ....[133]....
        /*0a98*/ 	.word	0x0002a0b0


	//   ....[134]....
        /*0a9c*/ 	.word	0x0002a1b0


	//   ....[135]....
        /*0aa0*/ 	.word	0x0002a2a0


	//   ....[136]....
        /*0aa4*/ 	.word	0x0002a360


	//   ....[137]....
        /*0aa8*/ 	.word	0x0002a420


	//   ....[138]....
        /*0aac*/ 	.word	0x0002a4e0


	//   ....[139]....
        /*0ab0*/ 	.word	0x0002a5a0


	//   ....[140]....
        /*0ab4*/ 	.word	0x0002a660


	//   ....[141]....
        /*0ab8*/ 	.word	0x0002a720


	//   ....[142]....
        /*0abc*/ 	.word	0x0002a7e0


	//   ....[143]....
        /*0ac0*/ 	.word	0x0002a890


	//   ....[144]....
        /*0ac4*/ 	.word	0x0002a990


	//   ....[145]....
        /*0ac8*/ 	.word	0x0002a9e0


	//   ....[146]....
        /*0acc*/ 	.word	0x0002aa40


	//   ....[147]....
        /*0ad0*/ 	.word	0x0002ab20


	//   ....[148]....
        /*0ad4*/ 	.word	0x0002ae50


	//   ....[149]....
        /*0ad8*/ 	.word	0x0002aef0


	//   ....[150]....
        /*0adc*/ 	.word	0x0002b010


	//   ....[151]....
        /*0ae0*/ 	.word	0x0002b080


	//   ....[152]....
        /*0ae4*/ 	.word	0x0002b100


	//   ....[153]....
        /*0ae8*/ 	.word	0x0002b180


	//   ....[154]....
        /*0aec*/ 	.word	0x0002b200


	//   ....[155]....
        /*0af0*/ 	.word	0x0002b290


	//   ....[156]....
        /*0af4*/ 	.word	0x0002b330


	//   ....[157]....
        /*0af8*/ 	.word	0x0002b3d0


	//   ....[158]....
        /*0afc*/ 	.word	0x0002b440


	//   ....[159]....
        /*0b00*/ 	.word	0x0002b4b0


	//   ....[160]....
        /*0b04*/ 	.word	0x0002b520


	//   ....[161]....
        /*0b08*/ 	.word	0x0002b5a0


	//   ....[162]....
        /*0b0c*/ 	.word	0x0002b620


	//   ....[163]....
        /*0b10*/ 	.word	0x0002b6c0


	//   ....[164]....
        /*0b14*/ 	.word	0x0002b750


	//   ....[165]....
        /*0b18*/ 	.word	0x0002b880


	//   ....[166]....
        /*0b1c*/ 	.word	0x0002ddb0


	//   ....[167]....
        /*0b20*/ 	.word	0x0002e050


	//   ....[168]....
        /*0b24*/ 	.word	0x0002f320


	//   ....[169]....
        /*0b28*/ 	.word	0x0002f360


	//   ....[170]....
        /*0b2c*/ 	.word	0x0002f3d0


	//   ....[171]....
        /*0b30*/ 	.word	0x0002f3f0


	//----- nvinfo : EIATTR_REG_RECONFIG
	.align		4
.L_1445:
        /*0b34*/ 	.byte	0x01, 0x54
	.zero		2


	//----- nvinfo : EIATTR_SYSCALL_OFFSETS
	.align		4
        /*0b38*/ 	.byte	0x04, 0x46
        /*0b3a*/ 	.short	(.L_1447 - .L_1446)


	//   ....[0]....
.L_1446:
        /*0b3c*/ 	.word	0x00002800


	//   ....[1]....
        /*0b40*/ 	.word	0x00023430


	//   ....[2]....
        /*0b44*/ 	.word	0x00023580


	//   ....[3]....
        /*0b48*/ 	.word	0x00023670


	//   ....[4]....
        /*0b4c*/ 	.word	0x00023f20


	//   ....[5]....
        /*0b50*/ 	.word	0x00024b70


	//----- nvinfo : EIATTR_MBARRIER_INSTR_OFFSETS
	.align		4
.L_1447:
        /*0b54*/ 	.byte	0x04, 0x39
        /*0b56*/ 	.short	(.L_1449 - .L_1448)


	//   ....[0]....
.L_1448:
        /*0b58*/ 	.word	0x000002c0
        /*0b5c*/ 	.word	0x000000ff
        /*0b60*/ 	.word	0x00032400
        /*0b64*/ 	.short	0x0100
        /*0b66*/ 	.byte	0x08
	.zero		1


	//   ....[1]....
        /*0b68*/ 	.word	0x000002d0
        /*0b6c*/ 	.word	0x000000ff
        /*0b70*/ 	.word	0x00032410
        /*0b74*/ 	.short	0x0100
        /*0b76*/ 	.byte	0x08
	.zero		1


	//   ....[2]....
        /*0b78*/ 	.word	0x000002e0
        /*0b7c*/ 	.word	0x000000ff
        /*0b80*/ 	.word	0x00032420
        /*0b84*/ 	.short	0x0100
        /*0b86*/ 	.byte	0x08
	.zero		1


	//   ....[3]....
        /*0b88*/ 	.word	0x000003d0
        /*0b8c*/ 	.word	0x000000ff
        /*0b90*/ 	.word	0x00032430
        /*0b94*/ 	.short	0x0100
        /*0b96*/ 	.byte	0x08
	.zero		1


	//   ....[4]....
        /*0b98*/ 	.word	0x000003e0
        /*0b9c*/ 	.word	0x000000ff
        /*0ba0*/ 	.word	0x00032440
        /*0ba4*/ 	.short	0x0100
        /*0ba6*/ 	.byte	0x08
	.zero		1


	//   ....[5]....
        /*0ba8*/ 	.word	0x000003f0
        /*0bac*/ 	.word	0x000000ff
        /*0bb0*/ 	.word	0x00032438
        /*0bb4*/ 	.short	0x0100
        /*0bb6*/ 	.byte	0x08
	.zero		1


	//   ....[6]....
        /*0bb8*/ 	.word	0x00000400
        /*0bbc*/ 	.word	0x000000ff
        /*0bc0*/ 	.word	0x00032448
        /*0bc4*/ 	.short	0x0100
        /*0bc6*/ 	.byte	0x08
	.zero		1


	//   ....[7]....
        /*0bc8*/ 	.word	0x00000530
        /*0bcc*/ 	.word	0x000000ff
        /*0bd0*/ 	.word	0x00032450
        /*0bd4*/ 	.short	0x0100
        /*0bd6*/ 	.byte	0x08
	.zero		1


	//   ....[8]....
        /*0bd8*/ 	.word	0x00000540
        /*0bdc*/ 	.word	0x000000ff
        /*0be0*/ 	.word	0x00032460
        /*0be4*/ 	.short	0x0100
        /*0be6*/ 	.byte	0x08
	.zero		1


	//   ....[9]....
        /*0be8*/ 	.word	0x00000550
        /*0bec*/ 	.word	0x000000ff
        /*0bf0*/ 	.word	0x00032458
        /*0bf4*/ 	.short	0x0100
        /*0bf6*/ 	.byte	0x08
	.zero		1


	//   ....[10]....
        /*0bf8*/ 	.word	0x00000560
        /*0bfc*/ 	.word	0x000000ff
        /*0c00*/ 	.word	0x00032468
        /*0c04*/ 	.short	0x0100
        /*0c06*/ 	.byte	0x08
	.zero		1


	//   ....[11]....
        /*0c08*/ 	.word	0x00000650
        /*0c0c*/ 	.word	0x000000ff
        /*0c10*/ 	.word	0x00032470
        /*0c14*/ 	.short	0x0100
        /*0c16*/ 	.byte	0x06
	.zero		1


	//   ....[12]....
        /*0c18*/ 	.word	0x00000660
        /*0c1c*/ 	.word	0x000000ff
        /*0c20*/ 	.word	0x00032480
        /*0c24*/ 	.short	0x0100
        /*0c26*/ 	.byte	0x06
	.zero		1


	//   ....[13]....
        /*0c28*/ 	.word	0x00000670
        /*0c2c*/ 	.word	0x000000ff
        /*0c30*/ 	.word	0x00032478
        /*0c34*/ 	.short	0x0100
        /*0c36*/ 	.byte	0x06
	.zero		1


	//   ....[14]....
        /*0c38*/ 	.word	0x00000680
        /*0c3c*/ 	.word	0x000000ff
        /*0c40*/ 	.word	0x00032488
        /*0c44*/ 	.short	0x0100
        /*0c46*/ 	.byte	0x06
	.zero		1


	//   ....[15]....
        /*0c48*/ 	.word	0x000007b0
        /*0c4c*/ 	.word	0x000000ff
        /*0c50*/ 	.word	0x00032490
        /*0c54*/ 	.short	0x0100
        /*0c56*/ 	.byte	0x08
	.zero		1


	//   ....[16]....
        /*0c58*/ 	.word	0x000007c0
        /*0c5c*/ 	.word	0x000000ff
        /*0c60*/ 	.word	0x000324a0
        /*0c64*/ 	.short	0x0100
        /*0c66*/ 	.byte	0x08
	.zero		1


	//   ....[17]....
        /*0c68*/ 	.word	0x000007d0
        /*0c6c*/ 	.word	0x000000ff
        /*0c70*/ 	.word	0x00032498
        /*0c74*/ 	.short	0x0100
        /*0c76*/ 	.byte	0x08
	.zero		1


	//   ....[18]....
        /*0c78*/ 	.word	0x000007e0
        /*0c7c*/ 	.word	0x000000ff
        /*0c80*/ 	.word	0x000324a8
        /*0c84*/ 	.short	0x0100
        /*0c86*/ 	.byte	0x08
	.zero		1


	//   ....[19]....
        /*0c88*/ 	.word	0x00000910
        /*0c8c*/ 	.word	0x000000ff
        /*0c90*/ 	.word	0x000324b0
        /*0c94*/ 	.short	0x0100
        /*0c96*/ 	.byte	0x08
	.zero		1


	//   ....[20]....
        /*0c98*/ 	.word	0x00000920
        /*0c9c*/ 	.word	0x000000ff
        /*0ca0*/ 	.word	0x000324c0
        /*0ca4*/ 	.short	0x0100
        /*0ca6*/ 	.byte	0x08
	.zero		1


	//   ....[21]....
        /*0ca8*/ 	.word	0x00000930
        /*0cac*/ 	.word	0x000000ff
        /*0cb0*/ 	.word	0x000324b8
        /*0cb4*/ 	.short	0x0100
        /*0cb6*/ 	.byte	0x08
	.zero		1


	//   ....[22]....
        /*0cb8*/ 	.word	0x00000940
        /*0cbc*/ 	.word	0x000000ff
        /*0cc0*/ 	.word	0x000324c8
        /*0cc4*/ 	.short	0x0100
        /*0cc6*/ 	.byte	0x08
	.zero		1


	//   ....[23]....
        /*0cc8*/ 	.word	0x00002a50
        /*0ccc*/ 	.word	0x000000ff
        /*0cd0*/ 	.word	0x00032400
        /*0cd4*/ 	.short	0x010a
        /*0cd6*/ 	.byte	0x2e
	.zero		1


	//   ....[24]....
        /*0cd8*/ 	.word	0x00002ec0
        /*0cdc*/ 	.word	0x00000018
        /*0ce0*/ 	.word	0x00000000
        /*0ce4*/ 	.short	0x010a
        /*0ce6*/ 	.byte	0x3f
	.zero		1


	//   ....[25]....
        /*0ce8*/ 	.word	0x00002f20
        /*0cec*/ 	.word	0x00000018
        /*0cf0*/ 	.word	0x00000000
        /*0cf4*/ 	.short	0x010a
        /*0cf6*/ 	.byte	0x3f
	.zero		1


	//   ....[26]....
        /*0cf8*/ 	.word	0x000032d0
        /*0cfc*/ 	.word	0x000000ff
        /*0d00*/ 	.word	0x00032410
        /*0d04*/ 	.short	0x010a
        /*0d06*/ 	.byte	0x2e
	.zero		1


	//   ....[27]....
        /*0d08*/ 	.word	0x000033d0
        /*0d0c*/ 	.word	0x00000008
        /*0d10*/ 	.word	0x00000000
        /*0d14*/ 	.short	0x010a
        /*0d16*/ 	.byte	0x3f
	.zero		1


	//   ....[28]....
        /*0d18*/ 	.word	0x00003430
        /*0d1c*/ 	.word	0x00000008
        /*0d20*/ 	.word	0x00000000
        /*0d24*/ 	.short	0x010a
        /*0d26*/ 	.byte	0x3f
	.zero		1


	//   ....[29]....
        /*0d28*/ 	.word	0x00004120
        /*0d2c*/ 	.word	0x00000008
        /*0d30*/ 	.word	0x00000000
        /*0d34*/ 	.short	0x0101
        /*0d36*/ 	.byte	0x3f
	.zero		1


	//   ....[30]....
        /*0d38*/ 	.word	0x000093b0
        /*0d3c*/ 	.word	0x00000013
        /*0d40*/ 	.word	0x00000000
        /*0d44*/ 	.short	0x0101
        /*0d46*/ 	.byte	0x3f
	.zero		1


	//   ....[31]....
        /*0d48*/ 	.word	0x00009ae0
        /*0d4c*/ 	.word	0x00000003
        /*0d50*/ 	.word	0x00000000
        /*0d54*/ 	.short	0x010a
        /*0d56*/ 	.byte	0x3f
	.zero		1


	//   ....[32]....
        /*0d58*/ 	.word	0x00009be0
        /*0d5c*/ 	.word	0x00000000
        /*0d60*/ 	.word	0x00000000
        /*0d64*/ 	.short	0x010a
        /*0d66*/ 	.byte	0x3f
	.zero		1


	//   ....[33]....
        /*0d68*/ 	.word	0x0000a010
        /*0d6c*/ 	.word	0x00000003
        /*0d70*/ 	.word	0x00000000
        /*0d74*/ 	.short	0x010a
        /*0d76*/ 	.byte	0x3f
	.zero		1


	//   ....[34]....
        /*0d78*/ 	.word	0x0000a0c0
        /*0d7c*/ 	.word	0x00000004
        /*0d80*/ 	.word	0x00000000
        /*0d84*/ 	.short	0x010a
        /*0d86*/ 	.byte	0x3f
	.zero		1


	//   ....[35]....
        /*0d88*/ 	.word	0x0000ad80
        /*0d8c*/ 	.word	0x00000003
        /*0d90*/ 	.word	0x00000000
        /*0d94*/ 	.short	0x0101
        /*0d96*/ 	.byte	0x3f
	.zero		1


	//   ....[36]....
        /*0d98*/ 	.word	0x00013060
        /*0d9c*/ 	.word	0x00000000
        /*0da0*/ 	.word	0x00000000
        /*0da4*/ 	.short	0x0101
        /*0da6*/ 	.byte	0x3f
	.zero		1


	//   ....[37]....
        /*0da8*/ 	.word	0x00013260
        /*0dac*/ 	.word	0x00000005
        /*0db0*/ 	.word	0x00000000
        /*0db4*/ 	.short	0x010a
        /*0db6*/ 	.byte	0x3f
	.zero		1


	//   ....[38]....
        /*0db8*/ 	.word	0x00013360
        /*0dbc*/ 	.word	0x00000000
        /*0dc0*/ 	.word	0x00000000
        /*0dc4*/ 	.short	0x010a
        /*0dc6*/ 	.byte	0x3f
	.zero		1


	//   ....[39]....
        /*0dc8*/ 	.word	0x00013790
        /*0dcc*/ 	.word	0x00000005
        /*0dd0*/ 	.word	0x00000000
        /*0dd4*/ 	.short	0x010a
        /*0dd6*/ 	.byte	0x3f
	.zero		1


	//   ....[40]....
        /*0dd8*/ 	.word	0x00013840
        /*0ddc*/ 	.word	0x00000004
        /*0de0*/ 	.word	0x00000000
        /*0de4*/ 	.short	0x010a
        /*0de6*/ 	.byte	0x3f
	.zero		1


	//   ....[41]....
        /*0de8*/ 	.word	0x00014500
        /*0dec*/ 	.word	0x00000004
        /*0df0*/ 	.word	0x00000000
        /*0df4*/ 	.short	0x0101
        /*0df6*/ 	.byte	0x3f
	.zero		1


	//   ....[42]....
        /*0df8*/ 	.word	0x0001dc50
        /*0dfc*/ 	.word	0x00000000
        /*0e00*/ 	.word	0x00000000
        /*0e04*/ 	.short	0x0101
        /*0e06*/ 	.byte	0x3f
	.zero		1


	//   ....[43]....
        /*0e08*/ 	.word	0x00020890
        /*0e0c*/ 	.word	0x000000ff
        /*0e10*/ 	.word	0x00000000
        /*0e14*/ 	.short	0x0101
        /*0e16*/ 	.byte	0x04
	.zero		1


	//   ....[44]....
        /*0e18*/ 	.word	0x00023a80
        /*0e1c*/ 	.word	0x00000000
        /*0e20*/ 	.word	0x00032440
        /*0e24*/ 	.short	0x010a
        /*0e26*/ 	.byte	0x3f
	.zero		1


	//   ....[45]....
        /*0e28*/ 	.word	0x00024910
        /*0e2c*/ 	.word	0x00000008
        /*0e30*/ 	.word	0x00032400
        /*0e34*/ 	.short	0x0107
        /*0e36*/ 	.byte	0x3f
	.zero		1


	//   ....[46]....
        /*0e38*/ 	.word	0x000249b0
        /*0e3c*/ 	.word	0x00000002
        /*0e40*/ 	.word	0x00032400
        /*0e44*/ 	.short	0x0101
        /*0e46*/ 	.byte	0x3f
	.zero		1


	//   ....[47]....
        /*0e48*/ 	.word	0x00025500
        /*0e4c*/ 	.word	0x00000008
        /*0e50*/ 	.word	0x00032410
        /*0e54*/ 	.short	0x0107
        /*0e56*/ 	.byte	0x3f
	.zero		1


	//   ....[48]....
        /*0e58*/ 	.word	0x00025600
        /*0e5c*/ 	.word	0x00000002
        /*0e60*/ 	.word	0x00032410
        /*0e64*/ 	.short	0x0101
        /*0e66*/ 	.byte	0x3f
	.zero		1


	//   ....[49]....
        /*0e68*/ 	.word	0x00025620
        /*0e6c*/ 	.word	0x00000002
        /*0e70*/ 	.word	0x00032420
        /*0e74*/ 	.short	0x010a
        /*0e76*/ 	.byte	0x3f
	.zero		1


	//   ....[50]....
        /*0e78*/ 	.word	0x00025730
        /*0e7c*/ 	.word	0x00000002
        /*0e80*/ 	.word	0x00032460
        /*0e84*/ 	.short	0x010a
        /*0e86*/ 	.byte	0x3f
	.zero		1


	//   ....[51]....
        /*0e88*/ 	.word	0x00025ff0
        /*0e8c*/ 	.word	0x00000003
        /*0e90*/ 	.word	0x00032440
        /*0e94*/ 	.short	0x010a
        /*0e96*/ 	.byte	0x3f
	.zero		1


	//   ....[52]....
        /*0e98*/ 	.word	0x00026240
        /*0e9c*/ 	.word	0x00000003
        /*0ea0*/ 	.word	0x00032460
        /*0ea4*/ 	.short	0x010a
        /*0ea6*/ 	.byte	0x3f
	.zero		1


	//   ....[53]....
        /*0ea8*/ 	.word	0x00026aa0
        /*0eac*/ 	.word	0x00000002
        /*0eb0*/ 	.word	0x00032440
        /*0eb4*/ 	.short	0x010a
        /*0eb6*/ 	.byte	0x3f
	.zero		1


	//   ....[54]....
        /*0eb8*/ 	.word	0x00026ce0
        /*0ebc*/ 	.word	0x00000002
        /*0ec0*/ 	.word	0x00032460
        /*0ec4*/ 	.short	0x010a
        /*0ec6*/ 	.byte	0x3f
	.zero		1


	//   ....[55]....
        /*0ec8*/ 	.word	0x000274b0
        /*0ecc*/ 	.word	0x00000003
        /*0ed0*/ 	.word	0x00032440
        /*0ed4*/ 	.short	0x010a
        /*0ed6*/ 	.byte	0x3f
	.zero		1


	//   ....[56]....
        /*0ed8*/ 	.word	0x00027700
        /*0edc*/ 	.word	0x00000003
        /*0ee0*/ 	.word	0x00032460
        /*0ee4*/ 	.short	0x010a
        /*0ee6*/ 	.byte	0x3f
	.zero		1


	//   ....[57]....
        /*0ee8*/ 	.word	0x00028b50
        /*0eec*/ 	.word	0x00000000
        /*0ef0*/ 	.word	0x00032420
        /*0ef4*/ 	.short	0x010a
        /*0ef6*/ 	.byte	0x3f
	.zero		1


	//   ....[58]....
        /*0ef8*/ 	.word	0x00028d10
        /*0efc*/ 	.word	0x00000006
        /*0f00*/ 	.word	0x00000000
        /*0f04*/ 	.short	0x010a
        /*0f06*/ 	.byte	0x3f
	.zero		1


	//   ....[59]....
        /*0f08*/ 	.word	0x00028d80
        /*0f0c*/ 	.word	0x00000007
        /*0f10*/ 	.word	0x00000000
        /*0f14*/ 	.short	0x010a
        /*0f16*/ 	.byte	0x3f
	.zero		1


	//   ....[60]....
        /*0f18*/ 	.word	0x00028df0
        /*0f1c*/ 	.word	0x00000004
        /*0f20*/ 	.word	0x00000000
        /*0f24*/ 	.short	0x010a
        /*0f26*/ 	.byte	0x3f
	.zero		1


	//   ....[61]....
        /*0f28*/ 	.word	0x00028e20
        /*0f2c*/ 	.word	0x00000003
        /*0f30*/ 	.word	0x00000000
        /*0f34*/ 	.short	0x010a
        /*0f36*/ 	.byte	0x3f
	.zero		1


	//   ....[62]....
        /*0f38*/ 	.word	0x00028e90
        /*0f3c*/ 	.word	0x00000009
        /*0f40*/ 	.word	0x00032400
        /*0f44*/ 	.short	0x010a
        /*0f46*/ 	.byte	0x3f
	.zero		1


	//   ....[63]....
        /*0f48*/ 	.word	0x00028ee0
        /*0f4c*/ 	.word	0x00000018
        /*0f50*/ 	.word	0x00000000
        /*0f54*/ 	.short	0x010a
        /*0f56*/ 	.byte	0x3f
	.zero		1


	//   ....[64]....
        /*0f58*/ 	.word	0x00028f40
        /*0f5c*/ 	.word	0x00000009
        /*0f60*/ 	.word	0x00032410
        /*0f64*/ 	.short	0x010a
        /*0f66*/ 	.byte	0x3f
	.zero		1


	//   ....[65]....
        /*0f68*/ 	.word	0x00028f90
        /*0f6c*/ 	.word	0x00000008
        /*0f70*/ 	.word	0x00000000
        /*0f74*/ 	.short	0x010a
        /*0f76*/ 	.byte	0x3f
	.zero		1


	//   ....[66]....
        /*0f78*/ 	.word	0x00028fe0
        /*0f7c*/ 	.word	0x00000000
        /*0f80*/ 	.word	0x00000000
        /*0f84*/ 	.short	0x010a
        /*0f86*/ 	.byte	0x3f
	.zero		1


	//   ....[67]....
        /*0f88*/ 	.word	0x00029030
        /*0f8c*/ 	.word	0x00000004
        /*0f90*/ 	.word	0x00000000
        /*0f94*/ 	.short	0x010a
        /*0f96*/ 	.byte	0x3f
	.zero		1


	//   ....[68]....
        /*0f98*/ 	.word	0x00029080
        /*0f9c*/ 	.word	0x00000000
        /*0fa0*/ 	.word	0x00000000
        /*0fa4*/ 	.short	0x010a
        /*0fa6*/ 	.byte	0x3f
	.zero		1


	//   ....[69]....
        /*0fa8*/ 	.word	0x000290d0
        /*0fac*/ 	.word	0x00000004
        /*0fb0*/ 	.word	0x00000000
        /*0fb4*/ 	.short	0x010a
        /*0fb6*/ 	.byte	0x3f
	.zero		1


	//   ....[70]....
        /*0fb8*/ 	.word	0x00029270
        /*0fbc*/ 	.word	0x00000000
        /*0fc0*/ 	.word	0x00032440
        /*0fc4*/ 	.short	0x010a
        /*0fc6*/ 	.byte	0x3f
	.zero		1


	//   ....[71]....
        /*0fc8*/ 	.word	0x0002ab70
        /*0fcc*/ 	.word	0x00000002
        /*0fd0*/ 	.word	0x00032420
        /*0fd4*/ 	.short	0x010a
        /*0fd6*/ 	.byte	0x3f
	.zero		1


	//   ....[72]....
        /*0fd8*/ 	.word	0x0002abc0
        /*0fdc*/ 	.word	0x00000002
        /*0fe0*/ 	.word	0x00032460
        /*0fe4*/ 	.short	0x010a
        /*0fe6*/ 	.byte	0x3f
	.zero		1


	//   ....[73]....
        /*0fe8*/ 	.word	0x0002ac10
        /*0fec*/ 	.word	0x00000003
        /*0ff0*/ 	.word	0x00032440
        /*0ff4*/ 	.short	0x010a
        /*0ff6*/ 	.byte	0x3f
	.zero		1


	//   ....[74]....
        /*0ff8*/ 	.word	0x0002ac60
        /*0ffc*/ 	.word	0x00000003
        /*1000*/ 	.word	0x00032460
        /*1004*/ 	.short	0x010a
        /*1006*/ 	.byte	0x3f
	.zero		1


	//   ....[75]....
        /*1008*/ 	.word	0x0002acb0
        /*100c*/ 	.word	0x00000002
        /*1010*/ 	.word	0x00032440
        /*1014*/ 	.short	0x010a
        /*1016*/ 	.byte	0x3f
	.zero		1


	//   ....[76]....
        /*1018*/ 	.word	0x0002ad00
        /*101c*/ 	.word	0x00000002
        /*1020*/ 	.word	0x00032460
        /*1024*/ 	.short	0x010a
        /*1026*/ 	.byte	0x3f
	.zero		1


	//   ....[77]....
        /*1028*/ 	.word	0x0002ad50
        /*102c*/ 	.word	0x00000003
        /*1030*/ 	.word	0x00032440
        /*1034*/ 	.short	0x010a
        /*1036*/ 	.byte	0x3f
	.zero		1


	//   ....[78]....
        /*1038*/ 	.word	0x0002ada0
        /*103c*/ 	.word	0x00000003
        /*1040*/ 	.word	0x00032460
        /*1044*/ 	.short	0x010a
        /*1046*/ 	.byte	0x3f
	.zero		1


	//   ....[79]....
        /*1048*/ 	.word	0x0002b7a0
        /*104c*/ 	.word	0x00000000
        /*1050*/ 	.word	0x00032420
        /*1054*/ 	.short	0x010a
        /*1056*/ 	.byte	0x3f
	.zero		1


	//   ....[80]....
        /*1058*/ 	.word	0x0002b940
        /*105c*/ 	.word	0x00000006
        /*1060*/ 	.word	0x00000000
        /*1064*/ 	.short	0x010a
        /*1066*/ 	.byte	0x3f
	.zero		1


	//   ....[81]....
        /*1068*/ 	.word	0x0002b990
        /*106c*/ 	.word	0x00000007
        /*1070*/ 	.word	0x00000000
        /*1074*/ 	.short	0x010a
        /*1076*/ 	.byte	0x3f
	.zero		1


	//   ....[82]....
        /*1078*/ 	.word	0x0002b9e0
        /*107c*/ 	.word	0x00000004
        /*1080*/ 	.word	0x00000000
        /*1084*/ 	.short	0x010a
        /*1086*/ 	.byte	0x3f
	.zero		1


	//   ....[83]....
        /*1088*/ 	.word	0x0002bd90
        /*108c*/ 	.word	0x0000000c
        /*1090*/ 	.word	0x00000000
        /*1094*/ 	.short	0x010a
        /*1096*/ 	.byte	0x3f
	.zero		1


	//   ....[84]....
        /*1098*/ 	.word	0x0002bed0
        /*109c*/ 	.word	0x00000002
        /*10a0*/ 	.word	0x00000000
        /*10a4*/ 	.short	0x010a
        /*10a6*/ 	.byte	0x3f
	.zero		1


	//   ....[85]....
        /*10a8*/ 	.word	0x0002c530
        /*10ac*/ 	.word	0x0000000b
        /*10b0*/ 	.word	0x00000000
        /*10b4*/ 	.short	0x010a
        /*10b6*/ 	.byte	0x3f
	.zero		1


	//   ....[86]....
        /*10b8*/ 	.word	0x0002c670
        /*10bc*/ 	.word	0x00000008
        /*10c0*/ 	.word	0x00000000
        /*10c4*/ 	.short	0x010a
        /*10c6*/ 	.byte	0x3f
	.zero		1


	//   ....[87]....
        /*10c8*/ 	.word	0x0002d8e0
        /*10cc*/ 	.word	0x00000002
        /*10d0*/ 	.word	0x00000000
        /*10d4*/ 	.short	0x0101
        /*10d6*/ 	.byte	0x3f
	.zero		1


	//   ....[88]....
        /*10d8*/ 	.word	0x00047030
        /*10dc*/ 	.word	0x00000004
        /*10e0*/ 	.word	0x00000000
        /*10e4*/ 	.short	0x0101
        /*10e6*/ 	.byte	0x3f
	.zero		1


	//   ....[89]....
        /*10e8*/ 	.word	0x00047060
        /*10ec*/ 	.word	0x00000002
        /*10f0*/ 	.word	0x00000000
        /*10f4*/ 	.short	0x010a
        /*10f6*/ 	.byte	0x3f
	.zero		1


	//   ....[90]....
        /*10f8*/ 	.word	0x000470b0
        /*10fc*/ 	.word	0x00000008
        /*1100*/ 	.word	0x00000000
        /*1104*/ 	.short	0x010a
        /*1106*/ 	.byte	0x3f
	.zero		1


	//----- nvinfo : EIATTR_NUM_MBARRIERS
	.align		4
.L_1449:
        /*1108*/ 	.byte	0x03, 0x38
        /*110a*/ 	.short	0x0017


	//----- nvinfo : EIATTR_EXIT_INSTR_OFFSETS
	.align		4
        /*110c*/ 	.byte	0x04, 0x1c
        /*110e*/ 	.short	(.L_1451 - .L_1450)


	//   ....[0]....
.L_1450:
        /*1110*/ 	.word	0x00000b90


	//   ....[1]....
        /*1114*/ 	.word	0x00021bd0


	//   ....[2]....
        /*1118*/ 	.word	0x00028e70


	//----- nvinfo : EIATTR_MAX_THREADS
	.align		4
.L_1451:
        /*111c*/ 	.byte	0x04, 0x05
        /*111e*/ 	.short	(.L_1453 - .L_1452)
.L_1452:
        /*1120*/ 	.word	0x00000180
        /*1124*/ 	.word	0x00000001
        /*1128*/ 	.word	0x00000001


	//----- nvinfo : EIATTR_CRS_STACK_SIZE
	.align		4
.L_1453:
        /*112c*/ 	.byte	0x04, 0x1e
        /*112e*/ 	.short	(.L_1455 - .L_1454)
.L_1454:
        /*1130*/ 	.word	0x00000000


	//----- nvinfo : EIATTR_CBANK_PARAM_SIZE
	.align		4
.L_1455:
        /*1134*/ 	.byte	0x03, 0x19
        /*1136*/ 	.short	0x0bf0


	//----- nvinfo : EIATTR_PARAM_CBANK
	.align		4
        /*1138*/ 	.byte	0x04, 0x0a
        /*113a*/ 	.short	(.L_1457 - .L_1456)
	.align		4
.L_1456:
        /*113c*/ 	.word	index@(.nv.constant0._ZN7cutlass13device_kernelIN5flash11enable_sm90INS1_16FlashAttnFwdSm90INS1_25CollectiveMainloopFwdSm90ILi2EN4cute5tupleIJNS5_1CILi1EEES8_S8_EEENS6_IJNS7_ILi128EEENS7_ILi96EEENS7_ILi64EEEEEELi256ENS_10bfloat16_tEfNS_4arch4Sm90ELb0ELb1ELb0ELb1ELb0ELb0ELb1ELb1ELb0ELb1ELb0ELb0EEENS1_21CollectiveEpilogueFwdINS6_IJSA_NS7_ILi256EEESB_EEES9_SE_SG_Li256ELb1ELb1ELb0ELb0EEENS1_36VarlenDynamicPersistentTileSchedulerILi128ELi96ELi256ELi128ELb0ELb1ELb1ELb1ELb0ELb1EEEEEEEEEvNT_6ParamsE)
        /*1140*/ 	.short	0x0210
        /*1142*/ 	.short	0x0bf0


	//----- nvinfo : EIATTR_SW_WAR
	.align		4
.L_1457:
        /*1144*/ 	.byte	0x04, 0x36
        /*1146*/ 	.short	(.L_1459 - .L_1458)
.L_1458:
        /*1148*/ 	.word	0x00000008
.L_1459:


//--------------------- .nv.info._ZN7cutlass13device_kernelIN5flash11enable_sm90INS1_16FlashAttnFwdSm90INS1_25CollectiveMainloopFwdSm90ILi2EN4cute5tupleIJNS5_1CILi1EEES8_S8_EEENS6_IJNS7_ILi128EEENS7_ILi96EEENS7_ILi64EEEEEELi256ENS_10bfloat16_tEfNS_4arch4Sm90ELb0ELb1ELb0ELb1ELb0ELb1ELb1ELb1ELb0ELb1ELb0ELb0EEENS1_21CollectiveEpilogueFwdINS6_IJSA_NS7_ILi256EEESB_EEES9_SE_SG_Li256ELb1ELb1ELb0ELb0EEENS1_36VarlenDynamicPersistentTileSchedulerILi128ELi96ELi256ELi128ELb0ELb1ELb1ELb1ELb0ELb1EEEEEEEEEvNT_6ParamsE --------------------------
	.section	.nv.info._ZN7cutlass13device_kernelIN5flash11enable_sm90INS1_16FlashAttnFwdSm90INS1_25CollectiveMainloopFwdSm90ILi2EN4cute5tupleIJNS5_1CILi1EEES8_S8_EEENS6_IJNS7_ILi128EEENS7_ILi96EEENS7_ILi64EEEEEELi256ENS_10bfloat16_tEfNS_4arch4Sm90ELb0ELb1ELb0ELb1ELb0ELb1ELb1ELb1ELb0ELb1ELb0ELb0EEENS1_21CollectiveEpilogueFwdINS6_IJSA_NS7_ILi256EEESB_EEES9_SE_SG_Li256ELb1ELb1ELb0ELb0EEENS1_36VarlenDynamicPersistentTileSchedulerILi128ELi96ELi256ELi128ELb0ELb1ELb1ELb1ELb0ELb1EEEEEEEEEvNT_6ParamsE,"",@"SHT_CUDA_INFO"
	.sectionflags	@""
	.align	4


	//----- nvinfo : EIATTR_CUDA_API_VERSION
	.align		4
        /*0000*/ 	.byte	0x04, 0x37
        /*0002*/ 	.short	(.L_1461 - .L_1460)
.L_1460:
        /*0004*/ 	.word	0x00000082


	//----- nvinfo : EIATTR_KPARAM_INFO
	.align		4
.L_1461:
        /*0008*/ 	.byte	0x04, 0x17
        /*000a*/ 	.short	(.L_1463 - .L_1462)
.L_1462:
        /*000c*/ 	.word	0x00000000
        /*0010*/ 	.short	0x0000
        /*0012*/ 	.short	0x0070
        /*0014*/ 	.byte	0x00, 0xf0, 0x01, 0x2e


	//----- nvinfo : EIATTR_SPARSE_MMA_MASK
	.align		4
.L_1463:
        /*0018*/ 	.byte	0x03, 0x50
        /*001a*/ 	.short	0x0000


	//----- nvinfo : EIATTR_MAXREG_COUNT
	.align		4
        /*001c*/ 	.byte	0x03, 0x1b
        /*001e*/ 	.short	0x00a8


	//----- nvinfo : EIATTR_NUM_BARRIERS
	.align		4
        /*0020*/ 	.byte	0x02, 0x4c
        /*0022*/ 	.byte	0x10
	.zero		1


	//----- nvinfo : EIATTR_EXTERNS
	.align		4
        /*0024*/ 	.byte	0x04, 0x0f
        /*0026*/ 	.short	(.L_1465 - .L_1464)


	//   ....[0]....
	.align		4
.L_1464:
        /*0028*/ 	.word	index@(__assertfail)


	//----- nvinfo : EIATTR_ANNOTATIONS
	.align		4
.L_1465:
        /*002c*/ 	.byte	0x04, 0x55
        /*002e*/ 	.short	(.L_1467 - .L_1466)


	//   ....[0]....
.L_1466:
        /* <DEDUP_REMOVED lines=100> */


	//----- nvinfo : EIATTR_MERCURY_ISA_VERSION
	.align		4
.L_1467:
        /*0660*/ 	.byte	0x03, 0x5f
        /*0662*/ 	.short	0x0101


	//----- nvinfo : EIATTR_UNUSED_LOAD_BYTE_OFFSET
	.align		4
        /*0664*/ 	.byte	0x04, 0x44
        /*0666*/ 	.short	(.L_1469 - .L_1468)


	//   ....[0]....
.L_1468:
        /*0668*/ 	.word	0x00000be0
        /*066c*/ 	.word	0x0000fff0


	//   ....[1]....
        /*0670*/ 	.word	0x0002ac60
        /*0674*/ 	.word	0x0000fff0


	//----- nvinfo : EIATTR_INT_WARP_WIDE_INSTR_OFFSETS
	.align		4
.L_1469:
        /*0678*/ 	.byte	0x04, 0x31
        /*067a*/ 	.short	(.L_1471 - .L_1470)


	//   ....[0]....
.L_1470:
        /*067c*/ 	.word	0x000001e0


	//   ....[1]....
        /*0680*/ 	.word	0x00000220


	//   ....[2]....
        /*0684*/ 	.word	0x00000290


	//   ....[3]....
        /*0688*/ 	.word	0x000002a0


	//   ....[4]....
        /*068c*/ 	.word	0x00030ae0


	//   ....[5]....
        /*0690*/ 	.word	0x00030b70


	//   ....[6]....
        /*0694*/ 	.word	0x00035730


	//   ....[7]....
        /*0698*/ 	.word	0x000357c0


	//----- nvinfo : EIATTR_COOP_GROUP_MASK_REGIDS
	.align		4
.L_1471:
        /*069c*/ 	.byte	0x04, 0x29
        /*069e*/ 	.short	(.L_1473 - .L_1472)


	//   ....[0]....
.L_1472:
        /*06a0*/ 	.word	0xffffffff


	//   ....[1]....
        /*06a4*/ 	.word	0xffffffff


	//   ....[2]....
        /*06a8*/ 	.word	0xffffffff


	//   ....[3]....
        /*06ac*/ 	.word	0xffffffff


	//   ....[4]....
        /*06b0*/ 	.word	0xffffffff


	//   ....[5]....
        /*06b4*/ 	.word	0xffffffff


	//   ....[6]....
        /*06b8*/ 	.word	0xffffffff


	//   ....[7]....
        /*06bc*/ 	.word	0xffffffff


	//   ....[8]....
        /*06c0*/ 	.word	0xffffffff


	//   ....[9]....
        /*06c4*/ 	.word	0xffffffff


	//   ....[10]....
        /*06c8*/ 	.word	0xffffffff


	//   ....[11]....
        /*06cc*/ 	.word	0xffffffff


	//   ....[12]....
        /*06d0*/ 	.word	0xffffffff


	//   ....[13]....
        /*06d4*/ 	.word	0xffffffff


	//   ....[14]....
        /*06d8*/ 	.word	0xffffffff


	//   ....[15]....
        /*06dc*/ 	.word	0xffffffff


	//   ....[16]....
        /*06e0*/ 	.word	0xffffffff


	//   ....[17]....
        /*06e4*/ 	.word	0xffffffff


	//   ....[18]....
        /*06e8*/ 	.word	0xffffffff


	//   ....[19]....
        /*06ec*/ 	.word	0xffffffff


	//   ....[20]....
        /*06f0*/ 	.word	0xffffffff


	//   ....[21]....
        /*06f4*/ 	.word	0xffffffff


	//   ....[22]....
        /*06f8*/ 	.word	0xffffffff


	//   ....[23]....
        /*06fc*/ 	.word	0xffffffff


	//   ....[24]....
        /*0700*/ 	.word	0xffffffff


	//   ....[25]....
        /*0704*/ 	.word	0xffffffff


	//   ....[26]....
        /*0708*/ 	.word	0xffffffff


	//   ....[27]....
        /*070c*/ 	.word	0xffffffff


	//   ....[28]....
        /*0710*/ 	.word	0xffffffff


	//   ....[29]....
        /*0714*/ 	.word	0xffffffff


	//   ....[30]....
        /*0718*/ 	.word	0xffffffff


	//   ....[31]....
        /*071c*/ 	.word	0xffffffff


	//   ....[32]....
        /*0720*/ 	.word	0xffffffff


	//   ....[33]....
        /*0724*/ 	.word	0xffffffff


	//   ....[34]....
        /*0728*/ 	.word	0xffffffff


	//   ....[35]....
        /*072c*/ 	.word	0xffffffff


	//   ....[36]....
        /*0730*/ 	.word	0xffffffff


	//   ....[37]....
        /*0734*/ 	.word	0xffffffff


	//   ....[38]....
        /*0738*/ 	.word	0xffffffff


	//   ....[39]....
        /*073c*/ 	.word	0xffffffff


	//   ....[40]....
        /*0740*/ 	.word	0xffffffff


	//   ....[41]....
        /*0744*/ 	.word	0xffffffff


	//   ....[42]....
        /*0748*/ 	.word	0xffffffff


	//   ....[43]....
        /*074c*/ 	.word	0xffffffff


	//   ....[44]....
        /*0750*/ 	.word	0xffffffff


	//   ....[45]....
        /*0754*/ 	.word	0xffffffff


	//   ....[46]....
        /*0758*/ 	.word	0xffffffff


	//   ....[47]....
        /*075c*/ 	.word	0xffffffff


	//   ....[48]....
        /*0760*/ 	.word	0xffffffff


	//   ....[49]....
        /*0764*/ 	.word	0xffffffff


	//   ....[50]....
        /*0768*/ 	.word	0xffffffff


	//   ....[51]....
        /*076c*/ 	.word	0xffffffff


	//   ....[52]....
        /*0770*/ 	.word	0xffffffff


	//   ....[53]....
        /*0774*/ 	.word	0xffffffff


	//   ....[54]....
        /*0778*/ 	.word	0xffffffff


	//   ....[55]....
        /*077c*/ 	.word	0xffffffff


	//   ....[56]....
        /*0780*/ 	.word	0xffffffff


	//   ....[57]....
        /*0784*/ 	.word	0xffffffff


	//   ....[58]....
        /*0788*/ 	.word	0xffffffff


	//   ....[59]....
        /*078c*/ 	.word	0xffffffff


	//   ....[60]....
        /*0790*/ 	.word	0xffffffff


	//   ....[61]....
        /*0794*/ 	.word	0xffffffff


	//   ....[62]....
        /*0798*/ 	.word	0xffffffff


	//   ....[63]....
        /*079c*/ 	.word	0xffffffff


	//   ....[64]....
        /*07a0*/ 	.word	0xffffffff


	//   ....[65]....
        /*07a4*/ 	.word	0xffffffff


	//   ....[66]....
        /*07a8*/ 	.word	0xffffffff


	//   ....[67]....
        /*07ac*/ 	.word	0xffffffff


	//   ....[68]....
        /*07b0*/ 	.word	0xffffffff


	//   ....[69]....
        /*07b4*/ 	.word	0xffffffff


	//   ....[70]....
        /*07b8*/ 	.word	0xffffffff


	//   ....[71]....
        /*07bc*/ 	.word	0xffffffff


	//   ....[72]....
        /*07c0*/ 	.word	0xffffffff


	//   ....[73]....
        /*07c4*/ 	.word	0xffffffff


	//   ....[74]....
        /*07c8*/ 	.word	0xffffffff


	//   ....[75]....
        /*07cc*/ 	.word	0xffffffff


	//   ....[76]....
        /*07d0*/ 	.word	0xffffffff


	//   ....[77]....
        /*07d4*/ 	.word	0xffffffff


	//   ....[78]....
        /*07d8*/ 	.word	0xffffffff


	//   ....[79]....
        /*07dc*/ 	.word	0xffffffff


	//   ....[80]....
        /*07e0*/ 	.word	0xffffffff


	//   ....[81]....
        /*07e4*/ 	.word	0xffffffff


	//   ....[82]....
        /*07e8*/ 	.word	0xffffffff


	//   ....[83]....
        /*07ec*/ 	.word	0xffffffff


	//   ....[84]....
        /*07f0*/ 	.word	0xffffffff


	//   ....[85]....
        /*07f4*/ 	.word	0xffffffff


	//   ....[86]....
        /*07f8*/ 	.word	0xffffffff


	//   ....[87]....
        /*07fc*/ 	.word	0xffffffff


	//   ....[88]....
        /*0800*/ 	.word	0xffffffff


	//   ....[89]....
        /*0804*/ 	.word	0xffffffff


	//   ....[90]....
        /*0808*/ 	.word	0xffffffff


	//   ....[91]....
        /*080c*/ 	.word	0xffffffff


	//   ....[92]....
        /*0810*/ 	.word	0xffffffff


	//   ....[93]....
        /*0814*/ 	.word	0xffffffff


	//   ....[94]....
        /*0818*/ 	.word	0xffffffff


	//   ....[95]....
        /*081c*/ 	.word	0xffffffff


	//   ....[96]....
        /*0820*/ 	.word	0xffffffff


	//   ....[97]....
        /*0824*/ 	.word	0xffffffff


	//   ....[98]....
        /*0828*/ 	.word	0xffffffff


	//   ....[99]....
        /*082c*/ 	.word	0xffffffff


	//   ....[100]....
        /*0830*/ 	.word	0xffffffff


	//   ....[101]....
        /*0834*/ 	.word	0xffffffff


	//   ....[102]....
        /*0838*/ 	.word	0xffffffff


	//   ....[103]....
        /*083c*/ 	.word	0xffffffff


	//   ....[104]....
        /*0840*/ 	.word	0xffffffff


	//   ....[105]....
        /*0844*/ 	.word	0xffffffff


	//   ....[106]....
        /*0848*/ 	.word	0xffffffff


	//   ....[107]....
        /*084c*/ 	.word	0xffffffff


	//   ....[108]....
        /*0850*/ 	.word	0xffffffff


	//   ....[109]....
        /*0854*/ 	.word	0xffffffff


	//   ....[110]....
        /*0858*/ 	.word	0xffffffff


	//   ....[111]....
        /*085c*/ 	.word	0xffffffff


	//   ....[112]....
        /*0860*/ 	.word	0xffffffff


	//   ....[113]....
        /*0864*/ 	.word	0xffffffff


	//   ....[114]....
        /*0868*/ 	.word	0xffffffff


	//   ....[115]....
        /*086c*/ 	.word	0xffffffff


	//   ....[116]....
        /*0870*/ 	.word	0xffffffff


	//   ....[117]....
        /*0874*/ 	.word	0xffffffff


	//   ....[118]....
        /*0878*/ 	.word	0xffffffff


	//   ....[119]....
        /*087c*/ 	.word	0xffffffff


	//   ....[120]....
        /*0880*/ 	.word	0xffffffff


	//   ....[121]....
        /*0884*/ 	.word	0xffffffff


	//   ....[122]....
        /*0888*/ 	.word	0xffffffff


	//   ....[123]....
        /*088c*/ 	.word	0xffffffff


	//   ....[124]....
        /*0890*/ 	.word	0xffffffff


	//   ....[125]....
        /*0894*/ 	.word	0xffffffff


	//   ....[126]....
        /*0898*/ 	.word	0xffffffff


	//   ....[127]....
        /*089c*/ 	.word	0xffffffff


	//   ....[128]....
        /*08a0*/ 	.word	0xffffffff


	//   ....[129]....
        /*08a4*/ 	.word	0xffffffff


	//   ....[130]....
        /*08a8*/ 	.word	0xffffffff


	//   ....[131]....
        /*08ac*/ 	.word	0xffffffff


	//   ....[132]....
        /*08b0*/ 	.word	0x0500000f


	//   ....[133]....
        /*08b4*/ 	.word	0x0500000f


	//   ....[134]....
        /*08b8*/ 	.word	0x0500000f


	//   ....[135]....
        /*08bc*/ 	.word	0x0500000f


	//   ....[136]....
        /*08c0*/ 	.word	0x0500000f


	//   ....[137]....
        /*08c4*/ 	.word	0x0500000f


	//   ....[138]....
        /*08c8*/ 	.word	0x0500000f


	//   ....[139]....
        /*08cc*/ 	.word	0x0500000f


	//   ....[140]....
        /*08d0*/ 	.word	0x0500000f


	//   ....[141]....
        /*08d4*/ 	.word	0x0500000f


	//   ....[142]....
        /*08d8*/ 	.word	0x0500000f


	//   ....[143]....
        /*08dc*/ 	.word	0x0500000f


	//   ....[144]....
        /*08e0*/ 	.word	0x0500000f


	//   ....[145]....
        /*08e4*/ 	.word	0x0500000f


	//   ....[146]....
        /*08e8*/ 	.word	0x0500000f


	//   ....[147]....
        /*08ec*/ 	.word	0x0500000f


	//   ....[148]....
        /*08f0*/ 	.word	0x0500000f


	//   ....[149]....
        /*08f4*/ 	.word	0x0500000f


	//   ....[150]....
        /*08f8*/ 	.word	0x0500000f


	//   ....[151]....
        /*08fc*/ 	.word	0x0500000f


	//   ....[152]....
        /*0900*/ 	.word	0x0500000f


	//   ....[153]....
        /*0904*/ 	.word	0x0500000f


	//   ....[154]....
        /*0908*/ 	.word	0x0500000f


	//   ....[155]....
        /*090c*/ 	.word	0x0500000f


	//   ....[156]....
        /*0910*/ 	.word	0x0500000f


	//   ....[157]....
        /*0914*/ 	.word	0x0500000f


	//   ....[158]....
        /*0918*/ 	.word	0x0500000f


	//   ....[159]....
        /*091c*/ 	.word	0x0500000f


	//   ....[160]....
        /*0920*/ 	.word	0x0500000f


	//   ....[161]....
        /*0924*/ 	.word	0x0500000f


	//   ....[162]....
        /*0928*/ 	.word	0x0500000f


	//   ....[163]....
        /*092c*/ 	.word	0x0500000f


	//   ....[164]....
        /*0930*/ 	.word	0x0500000f


	//   ....[165]....
        /*0934*/ 	.word	0x0500000f


	//   ....[166]....
        /*0938*/ 	.word	0x0500000f


	//   ....[167]....
        /*093c*/ 	.word	0x0500000f


	//   ....[168]....
        /*0940*/ 	.word	0x0500000f


	//   ....[169]....
        /*0944*/ 	.word	0x0500000f


	//   ....[170]....
        /*0948*/ 	.word	0x0500000f


	//   ....[171]....
        /*094c*/ 	.word	0x0500000f


	//   ....[172]....
        /*0950*/ 	.word	0x0500000f


	//   ....[173]....
        /*0954*/ 	.word	0x0500000f


	//   ....[174]....
        /*0958*/ 	.word	0x0500000f


	//   ....[175]....
        /*095c*/ 	.word	0x0500000f


	//   ....[176]....
        /*0960*/ 	.word	0x0500000f


	//   ....[177]....
        /*0964*/ 	.word	0x0500000f


	//   ....[178]....
        /*0968*/ 	.word	0x0500000f


	//   ....[179]....
        /*096c*/ 	.word	0x0500000f


	//   ....[180]....
        /*0970*/ 	.word	0x0500000f


	//   ....[181]....
        /*0974*/ 	.word	0x0500000f


	//   ....[182]....
        /*0978*/ 	.word	0x0500000f


	//   ....[183]....
        /*097c*/ 	.word	0x0500000f


	//   ....[184]....
        /*0980*/ 	.word	0x0500000f


	//   ....[185]....
        /*0984*/ 	.word	0x0500000f


	//   ....[186]....
        /*0988*/ 	.word	0x0500000f


	//   ....[187]....
        /*098c*/ 	.word	0x0500000f


	//   ....[188]....
        /*0990*/ 	.word	0x0500000f


	//   ....[189]....
        /*0994*/ 	.word	0x0500000f


	//   ....[190]....
        /*0998*/ 	.word	0x0500000f


	//   ....[191]....
        /*099c*/ 	.word	0x0500000f


	//   ....[192]....
        /*09a0*/ 	.word	0x0500000f


	//   ....[193]....
        /*09a4*/ 	.word	0x0500000f


	//   ....[194]....
        /*09a8*/ 	.word	0x0500000f


	//   ....[195]....
        /*09ac*/ 	.word	0x0500000f


	//   ....[196]....
        /*09b0*/ 	.word	0x0500000f


	//   ....[197]....
        /*09b4*/ 	.word	0x0500000f


	//   ....[198]....
        /*09b8*/ 	.word	0x0500000f


	//   ....[199]....
        /*09bc*/ 	.word	0x0500000f


	//   ....[200]....
        /*09c0*/ 	.word	0x0500000f


	//   ....[201]....
        /*09c4*/ 	.word	0x0500000f


	//   ....[202]....
        /*09c8*/ 	.word	0x0500000f


	//   ....[203]....
        /*09cc*/ 	.word	0x0500000f


	//   ....[204]....
        /*09d0*/ 	.word	0x0500000f


	//   ....[205]....
        /*09d4*/ 	.word	0x0500000f


	//   ....[206]....
        /*09d8*/ 	.word	0x0500000f


	//   ....[207]....
        /*09dc*/ 	.word	0x0500000f


	//   ....[208]....
        /*09e0*/ 	.word	0x0500000f


	//   ....[209]....
        /*09e4*/ 	.word	0xffffffff


	//   ....[210]....
        /*09e8*/ 	.word	0xffffffff


	//   ....[211]....
        /*09ec*/ 	.word	0xffffffff


	//   ....[212]....
        /*09f0*/ 	.word	0xffffffff


	//   ....[213]....
        /*09f4*/ 	.word	0xffffffff


	//   ....[214]....
        /*09f8*/ 	.word	0xffffffff


	//----- nvinfo : EIATTR_COOP_GROUP_INSTR_OFFSETS
	.align		4
.L_1473:
        /*09fc*/ 	.byte	0x04, 0x28
        /*09fe*/ 	.short	(.L_1475 - .L_1474)


	//   ....[0]....
.L_1474:
        /*0a00*/ 	.word	0x000000c0


	//   ....[1]....
        /*0a04*/ 	.word	0x000001f0


	//   ....[2]....
        /*0a08*/ 	.word	0x00000240


	//   ....[3]....
        /*0a0c*/ 	.word	0x00000490


	//   ....[4]....
        /*0a10*/ 	.word	0x000005f0


	//   ....[5]....
        /*0a14*/ 	.word	0x00000710


	//   ....[6]....
        /*0a18*/ 	.word	0x00000870


	//   ....[7]....
        /*0a1c*/ 	.word	0x000069c0


	//   ....[8]....
        /*0a20*/ 	.word	0x00007650


	//   ....[9]....
        /*0a24*/ 	.word	0x00007660


	//   ....[10]....
        /*0a28*/ 	.word	0x00007670


	//   ....[11]....
        /*0a2c*/ 	.word	0x00007680


	//   ....[12]....
        /*0a30*/ 	.word	0x00007950


	//   ....[13]....
        /*0a34*/ 	.word	0x00007960


	//   ....[14]....
        /*0a38*/ 	.word	0x00007970


	//   ....[15]....
        /*0a3c*/ 	.word	0x00007980


	//   ....[16]....
        /*0a40*/ 	.word	0x00008c00


	//   ....[17]....
        /*0a44*/ 	.word	0x00008c20


	//   ....[18]....
        /*0a48*/ 	.word	0x00008c30


	//   ....[19]....
        /*0a4c*/ 	.word	0x00008c40


	//   ....[20]....
        /*0a50*/ 	.word	0x00008d30


	//   ....[21]....
        /*0a54*/ 	.word	0x00008d40


	//   ....[22]....
        /*0a58*/ 	.word	0x00008d50


	//   ....[23]....
        /*0a5c*/ 	.word	0x00008d60


	//   ....[24]....
        /*0a60*/ 	.word	0x0000bc30


	//   ....[25]....
        /*0a64*/ 	.word	0x0000be40


	//   ....[26]....
        /*0a68*/ 	.word	0x0000ce30


	//   ....[27]....
        /*0a6c*/ 	.word	0x0000ced0


	//   ....[28]....
        /*0a70*/ 	.word	0x0000d040


	//   ....[29]....
        /*0a74*/ 	.word	0x0000d0b0


	//   ....[30]....
        /*0a78*/ 	.word	0x00016a80


	//   ....[31]....
        /*0a7c*/ 	.word	0x00016b10


	//   ....[32]....
        /*0a80*/ 	.word	0x00016b90


	//   ....[33]....
        /*0a84*/ 	.word	0x00016be0


	//   ....[34]....
        /*0a88*/ 	.word	0x000202b0


	//   ....[35]....
        /*0a8c*/ 	.word	0x000204c0


	//   ....[36]....
        /*0a90*/ 	.word	0x000214b0


	//   ....[37]....
        /*0a94*/ 	.word	0x00021550


	//   ....[38]....
        /*0a98*/ 	.word	0x000216c0


	//   ....[39]....
        /*0a9c*/ 	.word	0x000216e0


	//   ....[40]....
        /*0aa0*/ 	.word	0x00029cc0


	//   ....[41]....
        /*0aa4*/ 	.word	0x00029ce0


	//   ....[42]....
        /*0aa8*/ 	.word	0x00029d40


	//   ....[43]....
        /*0aac*/ 	.word	0x00029d80


	//   ....[44]....
        /*0ab0*/ 	.word	0x0002bdd0


	//   ....[45]....
        /*0ab4*/ 	.word	0x0002be00


	//   ....[46]....
        /*0ab8*/ 	.word	0x0002be50


	//   ....[47]....
        /*0abc*/ 	.word	0x0002be70


	//   ....[48]....
        /*0ac0*/ 	.word	0x0002c750


	//   ....[49]....
        /*0ac4*/ 	.word	0x0002c7b0


	//   ....[50]....
        /*0ac8*/ 	.word	0x0002c8f0


	//   ....[51]....
        /*0acc*/ 	.word	0x0002c910


	//   ....[52]....
        /*0ad0*/ 	.word	0x0002ca50


	//   ....[53]....
        /*0ad4*/ 	.word	0x0002ca70


	//   ....[54]....
        /*0ad8*/ 	.word	0x0002cbc0


	//   ....[55]....
        /*0adc*/ 	.word	0x0002cbe0


	//   ....[56]....
        /*0ae0*/ 	.word	0x0002d410


	//   ....[57]....
        /*0ae4*/ 	.word	0x0002d420


	//   ....[58]....
        /*0ae8*/ 	.word	0x0002d5c0


	//   ....[59]....
        /*0aec*/ 	.word	0x0002d5d0


	//   ....[60]....
        /*0af0*/ 	.word	0x0002d760


	//   ....[61]....
        /*0af4*/ 	.word	0x0002d770


	//   ....[62]....
        /*0af8*/ 	.word	0x0002d900


	//   ....[63]....
        /*0afc*/ 	.word	0x0002d910


	//   ....[64]....
        /*0b00*/ 	.word	0x0002db00


	//   ....[65]....
        /*0b04*/ 	.word	0x0002dce0


	//   ....[66]....
        /*0b08*/ 	.word	0x0002dd10


	//   ....[67]....
        /*0b0c*/ 	.word	0x0002dd40


	//   ....[68]....
        /*0b10*/ 	.word	0x0002dd70


	//   ....[69]....
        /*0b14*/ 	.word	0x0002dda0


	//   ....[70]....
        /*0b18*/ 	.word	0x0002ddd0


	//   ....[71]....
        /*0b1c*/ 	.word	0x0002df40


	//   ....[72]....
        /*0b20*/ 	.word	0x0002df70


	//   ....[73]....
        /*0b24*/ 	.word	0x0002dfa0


	//   ....[74]....
        /*0b28*/ 	.word	0x0002dfd0


	//   ....[75]....
        /*0b2c*/ 	.word	0x0002e000


	//   ....[76]....
        /*0b30*/ 	.word	0x0002e030


	//   ....[77]....
        /*0b34*/ 	.word	0x0002e0d0


	//   ....[78]....
        /*0b38*/ 	.word	0x0002e130


	//   ....[79]....
        /*0b3c*/ 	.word	0x0002e1c0


	//   ....[80]....
        /*0b40*/ 	.word	0x0002f2d0


	//   ....[81]....
        /*0b44*/ 	.word	0x000310a0


	//   ....[82]....
        /*0b48*/ 	.word	0x00031c00


	//   ....[83]....
        /*0b4c*/ 	.word	0x00031c10


	//   ....[84]....
        /*0b50*/ 	.word	0x00031c30


	//   ....[85]....
        /*0b54*/ 	.word	0x00031c50


	//   ....[86]....
        /*0b58*/ 	.word	0x00031d40


	//   ....[87]....
        /*0b5c*/ 	.word	0x00031dd0


	//   ....[88]....
        /*0b60*/ 	.word	0x00031e00


	//   ....[89]....
        /*0b64*/ 	.word	0x00031e80


	//   ....[90]....
        /*0b68*/ 	.word	0x00031eb0


	//   ....[91]....
        /*0b6c*/ 	.word	0x00031f30


	//   ....[92]....
        /*0b70*/ 	.word	0x00031f60


	//   ....[93]....
        /*0b74*/ 	.word	0x00031fe0


	//   ....[94]....
        /*0b78*/ 	.word	0x00032010


	//   ....[95]....
        /*0b7c*/ 	.word	0x00032070


	//   ....[96]....
        /*0b80*/ 	.word	0x00032080


	//   ....[97]....
        /*0b84*/ 	.word	0x000320f0


	//   ....[98]....
        /*0b88*/ 	.word	0x00032810


	//   ....[99]....
        /*0b8c*/ 	.word	0x00032860


	//   ....[100]....
        /*0b90*/ 	.word	0x00032920


	//   ....[101]....
        /*0b94*/ 	.word	0x00032930


	//   ....[102]....
        /*0b98*/ 	.word	0x000329f0


	//   ....[103]....
        /*0b9c*/ 	.word	0x00032a00


	//   ....[104]....
        /*0ba0*/ 	.word	0x00032ac0


	//   ....[105]....
        /*0ba4*/ 	.word	0x00032ad0


	//   ....[106]....
        /*0ba8*/ 	.word	0x00032b70


	//   ....[107]....
        /*0bac*/ 	.word	0x00032b80


	//   ....[108]....
        /*0bb0*/ 	.word	0x00032c30


	//   ....[109]....
        /*0bb4*/ 	.word	0x00032c40


	//   ....[110]....
        /*0bb8*/ 	.word	0x00032cf0


	//   ....[111]....
        /*0bbc*/ 	.word	0x00032d00


	//   ....[112]....
        /*0bc0*/ 	.word	0x00032d10


	//   ....[113]....
        /*0bc4*/ 	.word	0x00032d80


	//   ....[114]....
        /*0bc8*/ 	.word	0x000359c0


	//   ....[115]....
        /*0bcc*/ 	.word	0x00035a20


	//   ....[116]....
        /*0bd0*/ 	.word	0x00035a50


	//   ....[117]....
        /*0bd4*/ 	.word	0x00035a60


	//   ....[118]....
        /*0bd8*/ 	.word	0x00035a90


	//   ....[119]....
        /*0bdc*/ 	.word	0x00035ac0


	//   ....[120]....
        /*0be0*/ 	.word	0x00035af0


	//   ....[121]....
        /*0be4*/ 	.word	0x00035b20


	//   ....[122]....
        /*0be8*/ 	.word	0x00035ca0


	//   ....[123]....
        /*0bec*/ 	.word	0x00035cd0


	//   ....[124]....
        /*0bf0*/ 	.word	0x00035d00


	//   ....[125]....
        /*0bf4*/ 	.word	0x00035d30


	//   ....[126]....
        /*0bf8*/ 	.word	0x00035d60


	//   ....[127]....
        /*0bfc*/ 	.word	0x00035d90


	//   ....[128]....
        /*0c00*/ 	.word	0x00035e50


	//   ....[129]....
        /*0c04*/ 	.word	0x00035e70


	//   ....[130]....
        /*0c08*/ 	.word	0x00035ee0


	//   ....[131]....
        /*0c0c*/ 	.word	0x000365b0


	//   ....[132]....
        /*0c10*/ 	.word	0x000369f0


	//   ....[133]....
        /*0c14*/ 	.word	0x00036a90


	//   ....[134]....
        /*0c18*/ 	.word	0x00036b20


	//   ....[135]....
        /*0c1c*/ 	.word	0x00036b70


	//   ....[136]....
        /*0c20*/ 	.word	0x00036bc0


	//   ....[137]....
        /*0c24*/ 	.word	0x00036c50


	//   ....[138]....
        /*0c28*/ 	.word	0x00036ce0


	//   ....[139]....
        /*0c2c*/ 	.word	0x00036d30


	//   ....[140]....
        /*0c30*/ 	.word	0x00036d80


	//   ....[141]....
        /*0c34*/ 	.word	0x00036e70


	//   ....[142]....
        /*0c38*/ 	.word	0x00036f20


	//   ....[143]....
        /*0c3c*/ 	.word	0x00036fa0


	//   ....[144]....
        /*0c40*/ 	.word	0x00037020


	//   ....[145]....
        /*0c44*/ 	.word	0x000370c0


	//   ....[146]....
        /*0c48*/ 	.word	0x00037110


	//   ....[147]....
        /*0c4c*/ 	.word	0x00037160


	//   ....[148]....
        /*0c50*/ 	.word	0x000371e0


	//   ....[149]....
        /*0c54*/ 	.word	0x00037600


	//   ....[150]....
        /*0c58*/ 	.word	0x00037650


	//   ....[151]....
        /*0c5c*/ 	.word	0x000376e0


	//   ....[152]....
        /*0c60*/ 	.word	0x00037770


	//   ....[153]....
        /*0c64*/ 	.word	0x00037800


	//   ....[154]....
        /*0c68*/ 	.word	0x00037890


	//   ....[155]....
        /*0c6c*/ 	.word	0x00037920


	//   ....[156]....
        /*0c70*/ 	.word	0x000379b0


	//   ....[157]....
        /*0c74*/ 	.word	0x00037a70


	//   ....[158]....
        /*0c78*/ 	.word	0x00037d60


	//   ....[159]....
        /*0c7c*/ 	.word	0x00037ef0


	//   ....[160]....
        /*0c80*/ 	.word	0x00037f50


	//   ....[161]....
        /*0c84*/ 	.word	0x00037fb0


	//   ....[162]....
        /*0c88*/ 	.word	0x00038010


	//   ....[163]....
        /*0c8c*/ 	.word	0x000380b0


	//   ....[164]....
        /*0c90*/ 	.word	0x000381a0


	//   ....[165]....
        /*0c94*/ 	.word	0x000382d0


	//   ....[166]....
        /*0c98*/ 	.word	0x00038370


	//   ....[167]....
        /*0c9c*/ 	.word	0x00038440


	//   ....[168]....
        /*0ca0*/ 	.word	0x000384e0


	//   ....[169]....
        /*0ca4*/ 	.word	0x000385b0


	//   ....[170]....
        /*0ca8*/ 	.word	0x00038650


	//   ....[171]....
        /*0cac*/ 	.word	0x00038720


	//   ....[172]....
        /*0cb0*/ 	.word	0x000387c0


	//   ....[173]....
        /*0cb4*/ 	.word	0x00038870


	//   ....[174]....
        /*0cb8*/ 	.word	0x00038950


	//   ....[175]....
        /*0cbc*/ 	.word	0x00038bb0


	//   ....[176]....
        /*0cc0*/ 	.word	0x00038c60


	//   ....[177]....
        /*0cc4*/ 	.word	0x00038d60


	//   ....[178]....
        /*0cc8*/ 	.word	0x00038e50


	//   ....[179]....
        /*0ccc*/ 	.word	0x00038ee0


	//   ....[180]....
        /*0cd0*/ 	.word	0x00038fd0


	//   ....[181]....
        /*0cd4*/ 	.word	0x00039060


	//   ....[182]....
        /*0cd8*/ 	.word	0x00039150


	//   ....[183]....
        /*0cdc*/ 	.word	0x000391e0


	//   ....[184]....
        /*0ce0*/ 	.word	0x000392d0


	//   ....[185]....
        /*0ce4*/ 	.word	0x00039360


	//   ....[186]....
        /*0ce8*/ 	.word	0x00039440


	//   ....[187]....
        /*0cec*/ 	.word	0x00039570


	//   ....[188]....
        /*0cf0*/ 	.word	0x000395c0


	//   ....[189]....
        /*0cf4*/ 	.word	0x00039620


	//   ....[190]....
        /*0cf8*/ 	.word	0x000396c0


	//   ....[191]....
        /*0cfc*/ 	.word	0x00039a60


	//   ....[192]....
        /*0d00*/ 	.word	0x00039b00


	//   ....[193]....
        /*0d04*/ 	.word	0x00039c20


	//   ....[194]....
        /*0d08*/ 	.word	0x00039ca0


	//   ....[195]....
        /*0d0c*/ 	.word	0x00039d20


	//   ....[196]....
        /*0d10*/ 	.word	0x00039da0


	//   ....[197]....
        /*0d14*/ 	.word	0x00039e20


	//   ....[198]....
        /*0d18*/ 	.word	0x00039eb0


	//   ....[199]....
        /*0d1c*/ 	.word	0x00039f50


	//   ....[200]....
        /*0d20*/ 	.word	0x0003a000


	//   ....[201]....
        /*0d24*/ 	.word	0x0003a080


	//   ....[202]....
        /*0d28*/ 	.word	0x0003a100


	//   ....[203]....
        /*0d2c*/ 	.word	0x0003a180


	//   ....[204]....
        /*0d30*/ 	.word	0x0003a210


	//   ....[205]....
        /*0d34*/ 	.word	0x0003a290


	//   ....[206]....
        /*0d38*/ 	.word	0x0003a330


	//   ....[207]....
        /*0d3c*/ 	.word	0x0003a3c0


	//   ....[208]....
        /*0d40*/ 	.word	0x0003a4f0


	//   ....[209]....
        /*0d44*/ 	.word	0x0003c080


	//   ....[210]....
        /*0d48*/ 	.word	0x0003c270


	//   ....[211]....
        /*0d4c*/ 	.word	0x0003d430


	//   ....[212]....
        /*0d50*/ 	.word	0x0003d460


	//   ....[213]....
        /*0d54*/ 	.word	0x0003d480


	//   ....[214]....
        /*0d58*/ 	.word	0x0003d490


	//----- nvinfo : EIATTR_REG_RECONFIG
	.align		4
.L_1475:
        /*0d5c*/ 	.byte	0x01, 0x54
	.zero		2


	//----- nvinfo : EIATTR_SYSCALL_OFFSETS
	.align		4
        /*0d60*/ 	.byte	0x04, 0x46
        /*0d62*/ 	.short	(.L_1477 - .L_1476)


	//   ....[0]....
.L_1476:
        /*0d64*/ 	.word	0x00001d20


	//   ....[1]....
        /*0d68*/ 	.word	0x00001e70


	//   ....[2]....
        /*0d6c*/ 	.word	0x00006e70


	//   ....[3]....
        /*0d70*/ 	.word	0x000073f0


	//   ....[4]....
        /*0d74*/ 	.word	0x00030ce0


	//   ....[5]....
        /*0d78*/ 	.word	0x00030e30


	//   ....[6]....
        /*0d7c*/ 	.word	0x00030f20


	//   ....[7]....
        /*0d80*/ 	.word	0x000317d0


	//   ....[8]....
        /*0d84*/ 	.word	0x00032420


	//----- nvinfo : EIATTR_MBARRIER_INSTR_OFFSETS
	.align		4
.L_1477:
        /*0d88*/ 	.byte	0x04, 0x39
        /*0d8a*/ 	.short	(.L_1479 - .L_1478)


	//   ....[0]....
.L_1478:
        /*0d8c*/ 	.word	0x00000330
        /*0d90*/ 	.word	0x000000ff
        /*0d94*/ 	.word	0x00032400
        /*0d98*/ 	.short	0x0100
        /*0d9a*/ 	.byte	0x08
	.zero		1


	//   ....[1]....
        /*0d9c*/ 	.word	0x00000340
        /*0da0*/ 	.word	0x000000ff
        /*0da4*/ 	.word	0x00032410
        /*0da8*/ 	.short	0x0100
        /*0daa*/ 	.byte	0x08
	.zero		1


	//   ....[2]....
        /*0dac*/ 	.word	0x00000350
        /*0db0*/ 	.word	0x000000ff
        /*0db4*/ 	.word	0x00032420
        /*0db8*/ 	.short	0x0100
        /*0dba*/ 	.byte	0x08
	.zero		1


	//   ....[3]....
        /*0dbc*/ 	.word	0x00000440
        /*0dc0*/ 	.word	0x000000ff
        /*0dc4*/ 	.word	0x00032430
        /*0dc8*/ 	.short	0x0100
        /*0dca*/ 	.byte	0x08
	.zero		1


	//   ....[4]....
        /*0dcc*/ 	.word	0x00000450
        /*0dd0*/ 	.word	0x000000ff
        /*0dd4*/ 	.word	0x00032440
        /*0dd8*/ 	.short	0x0100
        /*0dda*/ 	.byte	0x08
	.zero		1


	//   ....[5]....
        /*0ddc*/ 	.word	0x00000460
        /*0de0*/ 	.word	0x000000ff
        /*0de4*/ 	.word	0x00032438
        /*0de8*/ 	.short	0x0100
        /*0dea*/ 	.byte	0x08
	.zero		1


	//   ....[6]....
        /*0dec*/ 	.word	0x00000470
        /*0df0*/ 	.word	0x000000ff
        /*0df4*/ 	.word	0x00032448
        /*0df8*/ 	.short	0x0100
        /*0dfa*/ 	.byte	0x08
	.zero		1


	//   ....[7]....
        /*0dfc*/ 	.word	0x000005a0
        /*0e00*/ 	.word	0x000000ff
        /*0e04*/ 	.word	0x00032450
        /*0e08*/ 	.short	0x0100
        /*0e0a*/ 	.byte	0x08
	.zero		1


	//   ....[8]....
        /*0e0c*/ 	.word	0x000005b0
        /*0e10*/ 	.word	0x000000ff
        /*0e14*/ 	.word	0x00032460
        /*0e18*/ 	.short	0x0100
        /*0e1a*/ 	.byte	0x08
	.zero		1


	//   ....[9]....
        /*0e1c*/ 	.word	0x000005c0
        /*0e20*/ 	.word	0x000000ff
        /*0e24*/ 	.word	0x00032458
        /*0e28*/ 	.short	0x0100
        /*0e2a*/ 	.byte	0x08
	.zero		1


	//   ....[10]....
        /*0e2c*/ 	.word	0x000005d0
        /*0e30*/ 	.word	0x000000ff
        /*0e34*/ 	.word	0x00032468
        /*0e38*/ 	.short	0x0100
        /*0e3a*/ 	.byte	0x08
	.zero		1


	//   ....[11]....
        /*0e3c*/ 	.word	0x000006c0
        /*0e40*/ 	.word	0x000000ff
        /*0e44*/ 	.word	0x00032470
        /*0e48*/ 	.short	0x0100
        /*0e4a*/ 	.byte	0x06
	.zero		1


	//   ....[12]....
        /*0e4c*/ 	.word	0x000006d0
        /*0e50*/ 	.word	0x000000ff
        /*0e54*/ 	.word	0x00032480
        /*0e58*/ 	.short	0x0100
        /*0e5a*/ 	.byte	0x06
	.zero		1


	//   ....[13]....
        /*0e5c*/ 	.word	0x000006e0
        /*0e60*/ 	.word	0x000000ff
        /*0e64*/ 	.word	0x00032478
        /*0e68*/ 	.short	0x0100
        /*0e6a*/ 	.byte	0x06
	.zero		1


	//   ....[14]....
        /*0e6c*/ 	.word	0x000006f0
        /*0e70*/ 	.word	0x000000ff
        /*0e74*/ 	.word	0x00032488
        /*0e78*/ 	.short	0x0100
        /*0e7a*/ 	.byte	0x06
	.zero		1


	//   ....[15]....
        /*0e7c*/ 	.word	0x00000820
        /*0e80*/ 	.word	0x000000ff
        /*0e84*/ 	.word	0x00032490
        /*0e88*/ 	.short	0x0100
        /*0e8a*/ 	.byte	0x08
	.zero		1


	//   ....[16]....
        /*0e8c*/ 	.word	0x00000830
        /*0e90*/ 	.word	0x000000ff
        /*0e94*/ 	.word	0x000324a0
        /*0e98*/ 	.short	0x0100
        /*0e9a*/ 	.byte	0x08
	.zero		1


	//   ....[17]....
        /*0e9c*/ 	.word	0x00000840
        /*0ea0*/ 	.word	0x000000ff
        /*0ea4*/ 	.word	0x00032498
        /*0ea8*/ 	.short	0x0100
        /*0eaa*/ 	.byte	0x08
	.zero		1


	//   ....[18]....
        /*0eac*/ 	.word	0x00000850
        /*0eb0*/ 	.word	0x000000ff
        /*0eb4*/ 	.word	0x000324a8
        /*0eb8*/ 	.short	0x0100
        /*0eba*/ 	.byte	0x08
	.zero		1


	//   ....[19]....
        /*0ebc*/ 	.word	0x00000980
        /*0ec0*/ 	.word	0x000000ff
        /*0ec4*/ 	.word	0x000324b0
        /*0ec8*/ 	.short	0x0100
        /*0eca*/ 	.byte	0x08
	.zero		1


	//   ....[20]....
        /*0ecc*/ 	.word	0x00000990
        /*0ed0*/ 	.word	0x000000ff
        /*0ed4*/ 	.word	0x000324c0
        /*0ed8*/ 	.short	0x0100
        /*0eda*/ 	.byte	0x08
	.zero		1


	//   ....[21]....
        /*0edc*/ 	.word	0x000009a0
        /*0ee0*/ 	.word	0x000000ff
        /*0ee4*/ 	.word	0x000324b8
        /*0ee8*/ 	.short	0x0100
        /*0eea*/ 	.byte	0x08
	.zero		1


	//   ....[22]....
        /*0eec*/ 	.word	0x000009b0
        /*0ef0*/ 	.word	0x000000ff
        /*0ef4*/ 	.word	0x000324c8
        /*0ef8*/ 	.short	0x0100
        /*0efa*/ 	.byte	0x08
	.zero		1


	//   ....[23]....
        /*0efc*/ 	.word	0x00003000
        /*0f00*/ 	.word	0x00000058
        /*0f04*/ 	.word	0x00032490
        /*0f08*/ 	.short	0x010a
        /*0f0a*/ 	.byte	0x3f
	.zero		1


	//   ....[24]....
        /*0f0c*/ 	.word	0x00004480
        /*0f10*/ 	.word	0x00000058
        /*0f14*/ 	.word	0x00032490
        /*0f18*/ 	.short	0x010a
        /*0f1a*/ 	.byte	0x3f
	.zero		1


	//   ....[25]....
        /*0f1c*/ 	.word	0x00005540
        /*0f20*/ 	.word	0x00000058
        /*0f24*/ 	.word	0x00032490
        /*0f28*/ 	.short	0x010a
        /*0f2a*/ 	.byte	0x3f
	.zero		1


	//   ....[26]....
        /*0f2c*/ 	.word	0x00005750
        /*0f30*/ 	.word	0x0000000c
        /*0f34*/ 	.word	0x00000000
        /*0f38*/ 	.short	0x0101
        /*0f3a*/ 	.byte	0x3f
	.zero		1


	//   ....[27]....
        /*0f3c*/ 	.word	0x00005790
        /*0f40*/ 	.word	0x00000058
        /*0f44*/ 	.word	0x000324b0
        /*0f48*/ 	.short	0x010a
        /*0f4a*/ 	.byte	0x3f
	.zero		1


	//   ....[28]....
        /*0f4c*/ 	.word	0x00005de0
        /*0f50*/ 	.word	0x00000058
        /*0f54*/ 	.word	0x00000000
        /*0f58*/ 	.short	0x0101
        /*0f5a*/ 	.byte	0x3f
	.zero		1


	//   ....[29]....
        /*0f5c*/ 	.word	0x00007170
        /*0f60*/ 	.word	0x00000090
        /*0f64*/ 	.word	0x00032400
        /*0f68*/ 	.short	0x010a
        /*0f6a*/ 	.byte	0x3f
	.zero		1


	//   ....[30]....
        /*0f6c*/ 	.word	0x000071c0
        /*0f70*/ 	.word	0x00000090
        /*0f74*/ 	.word	0x00032400
        /*0f78*/ 	.short	0x010a
        /*0f7a*/ 	.byte	0x3f
	.zero		1


	//   ....[31]....
        /*0f7c*/ 	.word	0x00007ba0
        /*0f80*/ 	.word	0x00000090
        /*0f84*/ 	.word	0x00032400
        /*0f88*/ 	.short	0x010a
        /*0f8a*/ 	.byte	0x3f
	.zero		1


	//   ....[32]....
        /*0f8c*/ 	.word	0x00009070
        /*0f90*/ 	.word	0x00000090
        /*0f94*/ 	.word	0x00032400
        /*0f98*/ 	.short	0x010a
        /*0f9a*/ 	.byte	0x3f
	.zero		1


	//   ....[33]....
        /*0f9c*/ 	.word	0x0000a6f0
        /*0fa0*/ 	.word	0x00000005
        /*0fa4*/ 	.word	0x00000000
        /*0fa8*/ 	.short	0x010a
        /*0faa*/ 	.byte	0x3f
	.zero		1


	//   ....[34]....
        /*0fac*/ 	.word	0x0000a7f0
        /*0fb0*/ 	.word	0x00000002
        /*0fb4*/ 	.word	0x00000000
        /*0fb8*/ 	.short	0x010a
        /*0fba*/ 	.byte	0x3f
	.zero		1


	//   ....[35]....
        /*0fbc*/ 	.word	0x0000ac20
        /*0fc0*/ 	.word	0x00000005
        /*0fc4*/ 	.word	0x00000000
        /*0fc8*/ 	.short	0x010a
        /*0fca*/ 	.byte	0x3f
	.zero		1


	//   ....[36]....
        /*0fcc*/ 	.word	0x0000acd0
        /*0fd0*/ 	.word	0x00000004
        /*0fd4*/ 	.word	0x00000000
        /*0fd8*/ 	.short	0x010a
        /*0fda*/ 	.byte	0x3f
	.zero		1


	//   ....[37]....
        /*0fdc*/ 	.word	0x0000b9b0
        /*0fe0*/ 	.word	0x00000004
        /*0fe4*/ 	.word	0x00000000
        /*0fe8*/ 	.short	0x0101
        /*0fea*/ 	.byte	0x3f
	.zero		1


	//   ....[38]....
        /*0fec*/ 	.word	0x00015060
        /*0ff0*/ 	.word	0x00000002
        /*0ff4*/ 	.word	0x00000000
        /*0ff8*/ 	.short	0x0101
        /*0ffa*/ 	.byte	0x3f
	.zero		1


	//   ....[39]....
        /*0ffc*/ 	.word	0x00015510
        /*1000*/ 	.word	0x00000007
        /*1004*/ 	.word	0x00000000
        /*1008*/ 	.short	0x010a
        /*100a*/ 	.byte	0x3f
	.zero		1


	//   ....[40]....
        /*100c*/ 	.word	0x00015610
        /*1010*/ 	.word	0x00000000
        /*1014*/ 	.word	0x00000000
        /*1018*/ 	.short	0x010a
        /*101a*/ 	.byte	0x3f
	.zero		1


	//   ....[41]....
        /*101c*/ 	.word	0x00015a40
        /*1020*/ 	.word	0x00000007
        /*1024*/ 	.word	0x00000000
        /*1028*/ 	.short	0x010a
        /*102a*/ 	.byte	0x3f
	.zero		1


	//   ....[42]....
        /*102c*/ 	.word	0x00015af0
        /*1030*/ 	.word	0x00000006
        /*1034*/ 	.word	0x00000000
        /*1038*/ 	.short	0x010a
        /*103a*/ 	.byte	0x3f
	.zero		1


	//   ....[43]....
        /*103c*/ 	.word	0x000167d0
        /*1040*/ 	.word	0x00000006
        /*1044*/ 	.word	0x00000000
        /*1048*/ 	.short	0x0101
        /*104a*/ 	.byte	0x3f
	.zero		1


	//   ....[44]....
        /*104c*/ 	.word	0x0001eb50
        /*1050*/ 	.word	0x00000000
        /*1054*/ 	.word	0x00000000
        /*1058*/ 	.short	0x0101
        /*105a*/ 	.byte	0x3f
	.zero		1


	//   ....[45]....
        /*105c*/ 	.word	0x0001ed60
        /*1060*/ 	.word	0x00000005
        /*1064*/ 	.word	0x00000000
        /*1068*/ 	.short	0x010a
        /*106a*/ 	.byte	0x3f
	.zero		1


	//   ....[46]....
        /*106c*/ 	.word	0x0001ee60
        /*1070*/ 	.word	0x00000006
        /*1074*/ 	.word	0x00000000
        /*1078*/ 	.short	0x010a
        /*107a*/ 	.byte	0x3f
	.zero		1


	//   ....[47]....
        /*107c*/ 	.word	0x0001f290
        /*1080*/ 	.word	0x00000005
        /*1084*/ 	.word	0x00000000
        /*1088*/ 	.short	0x010a
        /*108a*/ 	.byte	0x3f
	.zero		1


	//   ....[48]....
        /*108c*/ 	.word	0x0001f340
        /*1090*/ 	.word	0x00000006
        /*1094*/ 	.word	0x00000000
        /*1098*/ 	.short	0x010a
        /*109a*/ 	.byte	0x3f
	.zero		1


	//   ....[49]....
        /*109c*/ 	.word	0x00020030
        /*10a0*/ 	.word	0x00000005
        /*10a4*/ 	.word	0x00000000
        /*10a8*/ 	.short	0x0101
        /*10aa*/ 	.byte	0x3f
	.zero		1


	//   ....[50]....
        /*10ac*/ 	.word	0x00029850
        /*10b0*/ 	.word	0x00000004
        /*10b4*/ 	.word	0x00000000
        /*10b8*/ 	.short	0x0101
        /*10ba*/ 	.byte	0x3f
	.zero		1


	//   ....[51]....
        /*10bc*/ 	.word	0x0002c790
        /*10c0*/ 	.word	0x00000000
        /*10c4*/ 	.word	0x00000000
        /*10c8*/ 	.short	0x0101
        /*10ca*/ 	.byte	0x3f
	.zero		1


	//   ....[52]....
        /*10cc*/ 	.word	0x0002f3c0
        /*10d0*/ 	.word	0x00000006
        /*10d4*/ 	.word	0x00032420
        /*10d8*/ 	.short	0x010a
        /*10da*/ 	.byte	0x3f
	.zero		1


	//   ....[53]....
        /*10dc*/ 	.word	0x0002f4b0
        /*10e0*/ 	.word	0x00000004
        /*10e4*/ 	.word	0x000324a0
        /*10e8*/ 	.short	0x010a
        /*10ea*/ 	.byte	0x3f
	.zero		1


	//   ....[54]....
        /*10ec*/ 	.word	0x0002f700
        /*10f0*/ 	.word	0x00000004
        /*10f4*/ 	.word	0x000324c0
        /*10f8*/ 	.short	0x010a
        /*10fa*/ 	.byte	0x3f
	.zero		1


	//   ....[55]....
        /*10fc*/ 	.word	0x0002fdc0
        /*1100*/ 	.word	0x00000005
        /*1104*/ 	.word	0x000324a0
        /*1108*/ 	.short	0x010a
        /*110a*/ 	.byte	0x3f
	.zero		1


	//   ....[56]....
        /*110c*/ 	.word	0x00030000
        /*1110*/ 	.word	0x00000005
        /*1114*/ 	.word	0x000324c0
        /*1118*/ 	.short	0x010a
        /*111a*/ 	.byte	0x3f
	.zero		1


	//   ....[57]....
        /*111c*/ 	.word	0x00031330
        /*1120*/ 	.word	0x00000000
        /*1124*/ 	.word	0x00032440
        /*1128*/ 	.short	0x010a
        /*112a*/ 	.byte	0x3f
	.zero		1


	//   ....[58]....
        /*112c*/ 	.word	0x000321c0
        /*1130*/ 	.word	0x00000008
        /*1134*/ 	.word	0x00032400
        /*1138*/ 	.short	0x0107
        /*113a*/ 	.byte	0x3f
	.zero		1


	//   ....[59]....
        /*113c*/ 	.word	0x00032260
        /*1140*/ 	.word	0x00000002
        /*1144*/ 	.word	0x00032400
        /*1148*/ 	.short	0x0101
        /*114a*/ 	.byte	0x3f
	.zero		1


	//   ....[60]....
        /*114c*/ 	.word	0x00032ee0
        /*1150*/ 	.word	0x00000008
        /*1154*/ 	.word	0x00032410
        /*1158*/ 	.short	0x0107
        /*115a*/ 	.byte	0x3f
	.zero		1


	//   ....[61]....
        /*115c*/ 	.word	0x00032fe0
        /*1160*/ 	.word	0x00000002
        /*1164*/ 	.word	0x00032410
        /*1168*/ 	.short	0x0101
        /*116a*/ 	.byte	0x3f
	.zero		1


	//   ....[62]....
        /*116c*/ 	.word	0x00033000
        /*1170*/ 	.word	0x00000002
        /*1174*/ 	.word	0x00032420
        /*1178*/ 	.short	0x010a
        /*117a*/ 	.byte	0x3f
	.zero		1


	//   ....[63]....
        /*117c*/ 	.word	0x00033110
        /*1180*/ 	.word	0x00000002
        /*1184*/ 	.word	0x00032460
        /*1188*/ 	.short	0x010a
        /*118a*/ 	.byte	0x3f
	.zero		1


	//   ....[64]....
        /*118c*/ 	.word	0x000339d0
        /*1190*/ 	.word	0x00000002
        /*1194*/ 	.word	0x00032440
        /*1198*/ 	.short	0x010a
        /*119a*/ 	.byte	0x3f
	.zero		1


	//   ....[65]....
        /*119c*/ 	.word	0x00033c20
        /*11a0*/ 	.word	0x00000002
        /*11a4*/ 	.word	0x00032460
        /*11a8*/ 	.short	0x010a
        /*11aa*/ 	.byte	0x3f
	.zero		1


	//   ....[66]....
        /*11ac*/ 	.word	0x00034480
        /*11b0*/ 	.word	0x00000003
        /*11b4*/ 	.word	0x00032440
        /*11b8*/ 	.short	0x010a
        /*11ba*/ 	.byte	0x3f
	.zero		1


	//   ....[67]....
        /*11bc*/ 	.word	0x000346c0
        /*11c0*/ 	.word	0x00000003
        /*11c4*/ 	.word	0x00032460
        /*11c8*/ 	.short	0x010a
        /*11ca*/ 	.byte	0x3f
	.zero		1


	//   ....[68]....
        /*11cc*/ 	.word	0x00034e90
        /*11d0*/ 	.word	0x00000003
        /*11d4*/ 	.word	0x00032440
        /*11d8*/ 	.short	0x010a
        /*11da*/ 	.byte	0x3f
	.zero		1


	//   ....[69]....
        /*11dc*/ 	.word	0x000350e0
        /*11e0*/ 	.word	0x00000003
        /*11e4*/ 	.word	0x00032460
        /*11e8*/ 	.short	0x010a
        /*11ea*/ 	.byte	0x3f
	.zero		1


	//   ....[70]....
        /*11ec*/ 	.word	0x00036530
        /*11f0*/ 	.word	0x00000000
        /*11f4*/ 	.word	0x00032420
        /*11f8*/ 	.short	0x010a
        /*11fa*/ 	.byte	0x3f
	.zero		1


	//   ....[71]....
        /*11fc*/ 	.word	0x000366e0
        /*1200*/ 	.word	0x00000006
        /*1204*/ 	.word	0x00000000
        /*1208*/ 	.short	0x010a
        /*120a*/ 	.byte	0x3f
	.zero		1


	//   ....[72]....
        /*120c*/ 	.word	0x00036750
        /*1210*/ 	.word	0x00000007
        /*1214*/ 	.word	0x00000000
        /*1218*/ 	.short	0x010a
        /*121a*/ 	.byte	0x3f
	.zero		1


	//   ....[73]....
        /*121c*/ 	.word	0x000367c0
        /*1220*/ 	.word	0x00000004
        /*1224*/ 	.word	0x00000000
        /*1228*/ 	.short	0x010a
        /*122a*/ 	.byte	0x3f
	.zero		1


	//   ....[74]....
        /*122c*/ 	.word	0x000367f0
        /*1230*/ 	.word	0x00000003
        /*1234*/ 	.word	0x00000000
        /*1238*/ 	.short	0x010a
        /*123a*/ 	.byte	0x3f
	.zero		1


	//   ....[75]....
        /*123c*/ 	.word	0x00036850
        /*1240*/ 	.word	0x00000058
        /*1244*/ 	.word	0x00032490
        /*1248*/ 	.short	0x010a
        /*124a*/ 	.byte	0x3f
	.zero		1


	//   ....[76]....
        /*124c*/ 	.word	0x000368a0
        /*1250*/ 	.word	0x00000058
        /*1254*/ 	.word	0x00032490
        /*1258*/ 	.short	0x010a
        /*125a*/ 	.byte	0x3f
	.zero		1


	//   ....[77]....
        /*125c*/ 	.word	0x000368f0
        /*1260*/ 	.word	0x00000058
        /*1264*/ 	.word	0x00032490
        /*1268*/ 	.short	0x010a
        /*126a*/ 	.byte	0x3f
	.zero		1


	//   ....[78]....
        /*126c*/ 	.word	0x00036940
        /*1270*/ 	.word	0x00000058
        /*1274*/ 	.word	0x000324b0
        /*1278*/ 	.short	0x010a
        /*127a*/ 	.byte	0x3f
	.zero		1


	//   ....[79]....
        /*127c*/ 	.word	0x00036db0
        /*1280*/ 	.word	0x00000090
        /*1284*/ 	.word	0x00032400
        /*1288*/ 	.short	0x010a
        /*128a*/ 	.byte	0x3f
	.zero		1


	//   ....[80]....
        /*128c*/ 	.word	0x00037380
        /*1290*/ 	.word	0x00000090
        /*1294*/ 	.word	0x00032400
        /*1298*/ 	.short	0x010a
        /*129a*/ 	.byte	0x3f
	.zero		1


	//   ....[81]....
        /*129c*/ 	.word	0x000373d0
        /*12a0*/ 	.word	0x00000002
        /*12a4*/ 	.word	0x00000000
        /*12a8*/ 	.short	0x010a
        /*12aa*/ 	.byte	0x3f
	.zero		1


	//   ....[82]....
        /*12ac*/ 	.word	0x00037420
        /*12b0*/ 	.word	0x00000004
        /*12b4*/ 	.word	0x00000000
        /*12b8*/ 	.short	0x010a
        /*12ba*/ 	.byte	0x3f
	.zero		1


	//   ....[83]....
        /*12bc*/ 	.word	0x00037470
        /*12c0*/ 	.word	0x00000000
        /*12c4*/ 	.word	0x00000000
        /*12c8*/ 	.short	0x010a
        /*12ca*/ 	.byte	0x3f
	.zero		1


	//   ....[84]....
        /*12cc*/ 	.word	0x000374c0
        /*12d0*/ 	.word	0x00000006
        /*12d4*/ 	.word	0x00000000
        /*12d8*/ 	.short	0x010a
        /*12da*/ 	.byte	0x3f
	.zero		1


	//   ....[85]....
        /*12dc*/ 	.word	0x00037510
        /*12e0*/ 	.word	0x00000006
        /*12e4*/ 	.word	0x00000000
        /*12e8*/ 	.short	0x010a
        /*12ea*/ 	.byte	0x3f
	.zero		1


	//   ....[86]....
        /*12ec*/ 	.word	0x00037560
        /*12f0*/ 	.word	0x00000006
        /*12f4*/ 	.word	0x00000000
        /*12f8*/ 	.short	0x010a
        /*12fa*/ 	.byte	0x3f
	.zero		1


	//   ....[87]....
        /*12fc*/ 	.word	0x00037b40
        /*1300*/ 	.word	0x00000005
        /*1304*/ 	.word	0x00032420
        /*1308*/ 	.short	0x010a
        /*130a*/ 	.byte	0x3f
	.zero		1


	//   ....[88]....
        /*130c*/ 	.word	0x00037b90
        /*1310*/ 	.word	0x00000004
        /*1314*/ 	.word	0x000324a0
        /*1318*/ 	.short	0x010a
        /*131a*/ 	.byte	0x3f
	.zero		1


	//   ....[89]....
        /*131c*/ 	.word	0x00037be0
        /*1320*/ 	.word	0x00000004
        /*1324*/ 	.word	0x000324c0
        /*1328*/ 	.short	0x010a
        /*132a*/ 	.byte	0x3f
	.zero		1


	//   ....[90]....
        /*132c*/ 	.word	0x00037c30
        /*1330*/ 	.word	0x00000005
        /*1334*/ 	.word	0x000324a0
        /*1338*/ 	.short	0x010a
        /*133a*/ 	.byte	0x3f
	.zero		1


	//   ....[91]....
        /*133c*/ 	.word	0x00037c80
        /*1340*/ 	.word	0x00000005
        /*1344*/ 	.word	0x000324c0
        /*1348*/ 	.short	0x010a
        /*134a*/ 	.byte	0x3f
	.zero		1


	//   ....[92]....
        /*134c*/ 	.word	0x00037e20
        /*1350*/ 	.word	0x00000000
        /*1354*/ 	.word	0x00032440
        /*1358*/ 	.short	0x010a
        /*135a*/ 	.byte	0x3f
	.zero		1


	//   ....[93]....
        /*135c*/ 	.word	0x00039780
        /*1360*/ 	.word	0x00000002
        /*1364*/ 	.word	0x00032420
        /*1368*/ 	.short	0x010a
        /*136a*/ 	.byte	0x3f
	.zero		1


	//   ....[94]....
        /*136c*/ 	.word	0x000397d0
        /*1370*/ 	.word	0x00000002
        /*1374*/ 	.word	0x00032460
        /*1378*/ 	.short	0x010a
        /*137a*/ 	.byte	0x3f
	.zero		1


	//   ....[95]....
        /*137c*/ 	.word	0x00039820
        /*1380*/ 	.word	0x00000002
        /*1384*/ 	.word	0x00032440
        /*1388*/ 	.short	0x010a
        /*138a*/ 	.byte	0x3f
	.zero		1


	//   ....[96]....
        /*138c*/ 	.word	0x00039870
        /*1390*/ 	.word	0x00000002
        /*1394*/ 	.word	0x00032460
        /*1398*/ 	.short	0x010a
        /*139a*/ 	.byte	0x3f
	.zero		1


	//   ....[97]....
        /*139c*/ 	.word	0x000398c0
        /*13a0*/ 	.word	0x00000003
        /*13a4*/ 	.word	0x00032440
        /*13a8*/ 	.short	0x010a
        /*13aa*/ 	.byte	0x3f
	.zero		1


	//   ....[98]....
        /*13ac*/ 	.word	0x00039910
        /*13b0*/ 	.word	0x00000003
        /*13b4*/ 	.word	0x00032460
        /*13b8*/ 	.short	0x010a
        /*13ba*/ 	.byte	0x3f
	.zero		1


	//   ....[99]....
        /*13bc*/ 	.word	0x00039960
        /*13c0*/ 	.word	0x00000003
        /*13c4*/ 	.word	0x00032440
        /*13c8*/ 	.short	0x010a
        /*13ca*/ 	.byte	0x3f
	.zero		1


	//   ....[100]....
        /*13cc*/ 	.word	0x000399b0
        /*13d0*/ 	.word	0x00000003
        /*13d4*/ 	.word	0x00032460
        /*13d8*/ 	.short	0x010a
        /*13da*/ 	.byte	0x3f
	.zero		1


	//   ....[101]....
        /*13dc*/ 	.word	0x0003a410
        /*13e0*/ 	.word	0x00000000
        /*13e4*/ 	.word	0x00032420
        /*13e8*/ 	.short	0x010a
        /*13ea*/ 	.byte	0x3f
	.zero		1


	//   ....[102]....
        /*13ec*/ 	.word	0x0003a5b0
        /*13f0*/ 	.word	0x00000006
        /*13f4*/ 	.word	0x00000000
        /*13f8*/ 	.short	0x010a
        /*13fa*/ 	.byte	0x3f
	.zero		1


	//   ....[103]....
        /*13fc*/ 	.word	0x0003a600
        /*1400*/ 	.word	0x00000007
        /*1404*/ 	.word	0x00000000
        /*1408*/ 	.short	0x010a
        /*140a*/ 	.byte	0x3f
	.zero		1


	//   ....[104]....
        /*140c*/ 	.word	0x0003a650
        /*1410*/ 	.word	0x00000004
        /*1414*/ 	.word	0x00000000
        /*1418*/ 	.short	0x010a
        /*141a*/ 	.byte	0x3f
	.zero		1


	//   ....[105]....
        /*141c*/ 	.word	0x0003a7f0
        /*1420*/ 	.word	0x0000000a
        /*1424*/ 	.word	0x00000000
        /*1428*/ 	.short	0x010a
        /*142a*/ 	.byte	0x3f
	.zero		1


	//   ....[106]....
        /*142c*/ 	.word	0x0003a8f0
        /*1430*/ 	.word	0x00000008
        /*1434*/ 	.word	0x00000000
        /*1438*/ 	.short	0x010a
        /*143a*/ 	.byte	0x3f
	.zero		1


	//   ....[107]....
        /*143c*/ 	.word	0x0003ad10
        /*1440*/ 	.word	0x00000004
        /*1444*/ 	.word	0x00032410
        /*1448*/ 	.short	0x010a
        /*144a*/ 	.byte	0x3f
	.zero		1


	//   ....[108]....
        /*144c*/ 	.word	0x0003ae30
        /*1450*/ 	.word	0x0000000a
        /*1454*/ 	.word	0x00000000
        /*1458*/ 	.short	0x010a
        /*145a*/ 	.byte	0x3f
	.zero		1


	//   ....[109]....
        /*145c*/ 	.word	0x0003af30
        /*1460*/ 	.word	0x00000008
        /*1464*/ 	.word	0x00000000
        /*1468*/ 	.short	0x010a
        /*146a*/ 	.byte	0x3f
	.zero		1


	//   ....[110]....
        /*146c*/ 	.word	0x0003bcc0
        /*1470*/ 	.word	0x0000000b
        /*1474*/ 	.word	0x00000000
        /*1478*/ 	.short	0x0101
        /*147a*/ 	.byte	0x3f
	.zero		1


	//   ....[111]....
        /*147c*/ 	.word	0x00045c00
        /*1480*/ 	.word	0x00000000
        /*1484*/ 	.word	0x00000000
        /*1488*/ 	.short	0x0101
        /*148a*/ 	.byte	0x3f
	.zero		1


	//   ....[112]....
        /*148c*/ 	.word	0x00045c30
        /*1490*/ 	.word	0x00000008
        /*1494*/ 	.word	0x00000000
        /*1498*/ 	.short	0x010a
        /*149a*/ 	.byte	0x3f
	.zero		1


	//   ....[113]....
        /*149c*/ 	.word	0x00045c80
        /*14a0*/ 	.word	0x00000004
        /*14a4*/ 	.word	0x00032410
        /*14a8*/ 	.short	0x010a
        /*14aa*/ 	.byte	0x3f
	.zero		1


	//   ....[114]....
        /*14ac*/ 	.word	0x00045cd0
        /*14b0*/ 	.word	0x00000008
        /*14b4*/ 	.word	0x00000000
        /*14b8*/ 	.short	0x010a
        /*14ba*/ 	.byte	0x3f
	.zero		1


	//----- nvinfo : EIATTR_NUM_MBARRIERS
	.align		4
.L_1479:
        /*14bc*/ 	.byte	0x03, 0x38
        /*14be*/ 	.short	0x0017


	//----- nvinfo : EIATTR_EXIT_INSTR_OFFSETS
	.align		4
        /*14c0*/ 	.byte	0x04, 0x1c
        /*14c2*/ 	.short	(.L_1481 - .L_1480)


	//   ....[0]....
.L_1480:
        /*14c4*/ 	.word	0x00036840


	//----- nvinfo : EIATTR_MAX_THREADS
	.align		4
.L_1481:
        /*14c8*/ 	.byte	0x04, 0x05
        /*14ca*/ 	.short	(.L_1483 - .L_1482)
.L_1482:
        /*14cc*/ 	.word	0x00000180
        /*14d0*/ 	.word	0x00000001
        /*14d4*/ 	.word	0x00000001


	//----- nvinfo : EIATTR_CRS_STACK_SIZE
	.align		4
.L_1483:
        /*14d8*/ 	.byte	0x04, 0x1e
        /*14da*/ 	.short	(.L_1485 - .L_1484)
.L_1484:
        /*14dc*/ 	.word	0x00000000


	//----- nvinfo : EIATTR_CBANK_PARAM_SIZE
	.align		4
.L_1485:
        /*14e0*/ 	.byte	0x03, 0x19
        /*14e2*/ 	.short	0x0bf0


	//----- nvinfo : EIATTR_PARAM_CBANK
	.align		4
        /*14e4*/ 	.byte	0x04, 0x0a
        /*14e6*/ 	.short	(.L_1487 - .L_1486)
	.align		4
.L_1486:
        /*14e8*/ 	.word	index@(.nv.constant0._ZN7cutlass13device_kernelIN5flash11enable_sm90INS1_16FlashAttnFwdSm90INS1_25CollectiveMainloopFwdSm90ILi2EN4cute5tupleIJNS5_1CILi1EEES8_S8_EEENS6_IJNS7_ILi128EEENS7_ILi96EEENS7_ILi64EEEEEELi256ENS_10bfloat16_tEfNS_4arch4Sm90ELb0ELb1ELb0ELb1ELb0ELb1ELb1ELb1ELb0ELb1ELb0ELb0EEENS1_21CollectiveEpilogueFwdINS6_IJSA_NS7_ILi256EEESB_EEES9_SE_SG_Li256ELb1ELb1ELb0ELb0EEENS1_36VarlenDynamicPersistentTileSchedulerILi128ELi96ELi256ELi128ELb0ELb1ELb1ELb1ELb0ELb1EEEEEEEEEvNT_6ParamsE)
        /*14ec*/ 	.short	0x0210
        /*14ee*/ 	.short	0x0bf0


	//----- nvinfo : EIATTR_SW_WAR
	.align		4
.L_1487:
        /*14f0*/ 	.byte	0x04, 0x36
        /*14f2*/ 	.short	(.L_1489 - .L_1488)
.L_1488:
        /*14f4*/ 	.word	0x00000008
.L_1489:


//--------------------- .nv.info._ZN7cutlass13device_kernelIN5flash11enable_sm90INS1_16FlashAttnFwdSm90INS1_25CollectiveMainloopFwdSm90ILi2EN4cute5tupleIJNS5_1CILi1EEES8_S8_EEENS6_IJNS7_ILi128EEENS7_ILi96EEENS7_ILi64EEEEEELi256ENS_10bfloat16_tEfNS_4arch4Sm90ELb1ELb0ELb0ELb0ELb0ELb0ELb0ELb1ELb0ELb1ELb0ELb0EEENS1_21CollectiveEpilogueFwdINS6_IJSA_NS7_ILi256EEESB_EEES9_SE_SG_Li256ELb0ELb1ELb0ELb0EEENS1_30DynamicPersistentTileSchedulerILi256ELi128ELb0ELb1ELb1EEEEEEEEEvNT_6ParamsE --------------------------
	.section	.nv.info._ZN7cutlass13device_kernelIN5flash11enable_sm90INS1_16FlashAttnFwdSm90INS1_25CollectiveMainloopFwdSm90ILi2EN4cute5tupleIJNS5_1CILi1EEES8_S8_EEENS6_IJNS7_ILi128EEENS7_ILi96EEENS7_ILi64EEEEEELi256ENS_10bfloat16_tEfNS_4arch4Sm90ELb1ELb0ELb0ELb0ELb0ELb0ELb0ELb1ELb0ELb1ELb0ELb0EEENS1_21CollectiveEpilogueFwdINS6_IJSA_NS7_ILi256EEESB_EEES9_SE_SG_Li256ELb0ELb1ELb0ELb0EEENS1_30DynamicPersistentTileSchedulerILi256ELi128ELb0ELb1ELb1EEEEEEEEEvNT_6ParamsE,"",@"SHT_CUDA_INFO"
	.sectionflags	@""
	.align	4


	//----- nvinfo : EIATTR_CUDA_API_VERSION
	.align		4
        /*0000*/ 	.byte	0x04, 0x37
        /*0002*/ 	.short	(.L_1491 - .L_1490)
.L_1490:
        /*0004*/ 	.word	0x00000082


	//----- nvinfo : EIATTR_KPARAM_INFO
	.align		4
.L_1491:
        /*0008*/ 	.byte	0x04, 0x17
        /*000a*/ 	.short	(.L_1493 - .L_1492)
.L_1492:
        /*000c*/ 	.word	0x00000000
        /*0010*/ 	.short	0x0000
        /*0012*/ 	.short	0x0070
        /*0014*/ 	.byte	0x00, 0xf0, 0x01, 0x2a


	//----- nvinfo : EIATTR_SPARSE_MMA_MASK
	.align		4
.L_1493:
        /*0018*/ 	.byte	0x03, 0x50
        /*001a*/ 	.short	0x0000


	//----- nvinfo : EIATTR_MAXREG_COUNT
	.align		4
        /*001c*/ 	.byte	0x03, 0x1b
        /*001e*/ 	.short	0x00a8


	//----- nvinfo : EIATTR_NUM_BARRIERS
	.align		4
        /*0020*/ 	.byte	0x02, 0x4c
        /*0022*/ 	.byte	0x10
	.zero		1


	//----- nvinfo : EIATTR_EXTERNS
	.align		4
        /*0024*/ 	.byte	0x04, 0x0f
        /*0026*/ 	.short	(.L_1495 - .L_1494)


	//   ....[0]....
	.align		4
.L_1494:
        /*0028*/ 	.word	index@(__assertfail)


	//----- nvinfo : EIATTR_ANNOTATIONS
	.align		4
.L_1495:
        /*002c*/ 	.byte	0x04, 0x55
        /*002e*/ 	.short	(.L_1497 - .L_1496)


	//   ....[0]....
.L_1496:
        /* <DEDUP_REMOVED lines=24> */


	//----- nvinfo : EIATTR_MERCURY_ISA_VERSION
	.align		4
.L_1497:
        /*01a0*/ 	.byte	0x03, 0x5f
        /*01a2*/ 	.short	0x0101


	//----- nvinfo : EIATTR_INT_WARP_WIDE_INSTR_OFFSETS
	.align		4
        /*01a4*/ 	.byte	0x04, 0x31
        /*01a6*/ 	.short	(.L_1499 - .L_1498)


	//   ....[0]....
.L_1498:
        /*01a8*/ 	.word	0x00000130


	//   ....[1]....
        /*01ac*/ 	.word	0x00000170


	//   ....[2]....
        /*01b0*/ 	.word	0x000001e0


	//   ....[3]....
        /*01b4*/ 	.word	0x0000b3e0


	//   ....[4]....
        /*01b8*/ 	.word	0x0000b470


	//   ....[5]....
        /*01bc*/ 	.word	0x0000edb0


	//   ....[6]....
        /*01c0*/ 	.word	0x0000ee40


	//----- nvinfo : EIATTR_COOP_GROUP_MASK_REGIDS
	.align		4
.L_1499:
        /*01c4*/ 	.byte	0x04, 0x29
        /*01c6*/ 	.short	(.L_1501 - .L_1500)


	//   ....[0]....
.L_1500:
        /*01c8*/ 	.word	0xffffffff


	//   ....[1]....
        /*01cc*/ 	.word	0xffffffff


	//   ....[2]....
        /*01d0*/ 	.word	0xffffffff


	//   ....[3]....
        /*01d4*/ 	.word	0xffffffff


	//   ....[4]....
        /*01d8*/ 	.word	0xffffffff


	//   ....[5]....
        /*01dc*/ 	.word	0xffffffff


	//   ....[6]....
        /*01e0*/ 	.word	0xffffffff


	//   ....[7]....
        /*01e4*/ 	.word	0xffffffff


	//   ....[8]....
        /*01e8*/ 	.word	0xffffffff


	//   ....[9]....
        /*01ec*/ 	.word	0xffffffff


	//   ....[10]....
        /*01f0*/ 	.word	0xffffffff


	//   ....[11]....
        /*01f4*/ 	.word	0xffffffff


	//   ....[12]....
        /*01f8*/ 	.word	0xffffffff


	//   ....[13]....
        /*01fc*/ 	.word	0xffffffff


	//   ....[14]....
        /*0200*/ 	.word	0xffffffff


	//   ....[15]....
        /*0204*/ 	.word	0xffffffff


	//   ....[16]....
        /*0208*/ 	.word	0xffffffff


	//   ....[17]....
        /*020c*/ 	.word	0xffffffff


	//   ....[18]....
        /*0210*/ 	.word	0xffffffff


	//   ....[19]....
        /*0214*/ 	.word	0xffffffff


	//   ....[20]....
        /*0218*/ 	.word	0xffffffff


	//   ....[21]....
        /*021c*/ 	.word	0xffffffff


	//   ....[22]....
        /*0220*/ 	.word	0xffffffff


	//   ....[23]....
        /*0224*/ 	.word	0xffffffff


	//   ....[24]....
        /*0228*/ 	.word	0xffffffff


	//   ....[25]....
        /*022c*/ 	.word	0xffffffff


	//   ....[26]....
        /*0230*/ 	.word	0xffffffff


	//   ....[27]....
        /*0234*/ 	.word	0xffffffff


	//   ....[28]....
        /*0238*/ 	.word	0xffffffff


	//   ....[29]....
        /*023c*/ 	.word	0xffffffff


	//   ....[30]....
        /*0240*/ 	.word	0xffffffff


	//   ....[31]....
        /*0244*/ 	.word	0xffffffff


	//   ....[32]....
        /*0248*/ 	.word	0xffffffff


	//   ....[33]....
        /*024c*/ 	.word	0xffffffff


	//   ....[34]....
        /*0250*/ 	.word	0xffffffff


	//   ....[35]....
        /*0254*/ 	.word	0xffffffff


	//   ....[36]....
        /*0258*/ 	.word	0xffffffff


	//   ....[37]....
        /*025c*/ 	.word	0xffffffff


	//   ....[38]....
        /*0260*/ 	.word	0xffffffff


	//   ....[39]....
        /*0264*/ 	.word	0xffffffff


	//   ....[40]....
        /*0268*/ 	.word	0xffffffff


	//   ....[41]....
        /*026c*/ 	.word	0xffffffff


	//   ....[42]....
        /*0270*/ 	.word	0xffffffff


	//   ....[43]....
        /*0274*/ 	.word	0xffffffff


	//   ....[44]....
        /*0278*/ 	.word	0xffffffff


	//   ....[45]....
        /*027c*/ 	.word	0xffffffff


	//   ....[46]....
        /*0280*/ 	.word	0xffffffff


	//   ....[47]....
        /*0284*/ 	.word	0xffffffff


	//   ....[48]....
        /*0288*/ 	.word	0xffffffff


	//   ....[49]....
        /*028c*/ 	.word	0xffffffff


	//   ....[50]....
        /*0290*/ 	.word	0xffffffff


	//   ....[51]....
        /*0294*/ 	.word	0xffffffff


	//   ....[52]....
        /*0298*/ 	.word	0xffffffff


	//   ....[53]....
        /*029c*/ 	.word	0xffffffff


	//   ....[54]....
        /*02a0*/ 	.word	0xffffffff


	//   ....[55]....
        /*02a4*/ 	.word	0xffffffff


	//   ....[56]....
        /*02a8*/ 	.word	0xffffffff


	//   ....[57]....
        /*02ac*/ 	.word	0xffffffff


	//   ....[58]....
        /*02b0*/ 	.word	0xffffffff


	//   ....[59]....
        /*02b4*/ 	.word	0xffffffff


	//   ....[60]....
        /*02b8*/ 	.word	0xffffffff


	//   ....[61]....
        /*02bc*/ 	.word	0xffffffff


	//   ....[62]....
        /*02c0*/ 	.word	0xffffffff


	//   ....[63]....
        /*02c4*/ 	.word	0xffffffff


	//   ....[64]....
        /*02c8*/ 	.word	0xffffffff


	//   ....[65]....
        /*02cc*/ 	.word	0xffffffff


	//   ....[66]....
        /*02d0*/ 	.word	0xffffffff


	//   ....[67]....
        /*02d4*/ 	.word	0xffffffff


	//   ....[68]....
        /*02d8*/ 	.word	0x0500000f


	//   ....[69]....
        /*02dc*/ 	.word	0x0500000f


	//   ....[70]....
        /*02e0*/ 	.word	0x0500000f


	//   ....[71]....
        /*02e4*/ 	.word	0x0500000f


	//   ....[72]....
        /*02e8*/ 	.word	0x0500000f


	//   ....[73]....
        /*02ec*/ 	.word	0x0500000f


	//   ....[74]....
        /*02f0*/ 	.word	0x0500000f


	//   ....[75]....
        /*02f4*/ 	.word	0x0500000f


	//   ....[76]....
        /*02f8*/ 	.word	0x0500000f


	//   ....[77]....
        /*02fc*/ 	.word	0x0500000f


	//   ....[78]....
        /*0300*/ 	.word	0x0500000f


	//   ....[79]....
        /*0304*/ 	.word	0x0500000f


	//   ....[80]....
        /*0308*/ 	.word	0x0500000f


	//   ....[81]....
        /*030c*/ 	.word	0x0500000f


	//   ....[82]....
        /*0310*/ 	.word	0x0500000f


	//   ....[83]....
        /*0314*/ 	.word	0x0500000f


	//   ....[84]....
        /*0318*/ 	.word	0x0500000f


	//   ....[85]....
        /*031c*/ 	.word	0x0500000f


	//   ....[86]....
        /*0320*/ 	.word	0x0500000f


	//----- nvinfo : EIATTR_COOP_GROUP_INSTR_OFFSETS
	.align		4
.L_1501:
        /*0324*/ 	.byte	0x04, 0x28
        /*0326*/ 	.short	(.L_1503 - .L_1502)


	//   ....[0]....
.L_1502:
        /*0328*/ 	.word	0x00000070


	//   ....[1]....
        /*032c*/ 	.word	0x00000140


	//   ....[2]....
        /*0330*/ 	.word	0x00000190


	//   ....[3]....
        /*0334*/ 	.word	0x000003c0


	//   ....[4]....
        /*0338*/ 	.word	0x00000520


	//   ....[5]....
        /*033c*/ 	.word	0x00000640


	//   ....[6]....
        /*0340*/ 	.word	0x000007a0


	//   ....[7]....
        /*0344*/ 	.word	0x000016b0


	//   ....[8]....
        /*0348*/ 	.word	0x00001c90


	//   ....[9]....
        /*034c*/ 	.word	0x00001ca0


	//   ....[10]....
        /*0350*/ 	.word	0x000022a0


	//   ....[11]....
        /*0354*/ 	.word	0x000023a0


	//   ....[12]....
        /*0358*/ 	.word	0x00002990


	//   ....[13]....
        /*035c*/ 	.word	0x000029f0


	//   ....[14]....
        /*0360*/ 	.word	0x00003980


	//   ....[15]....
        /*0364*/ 	.word	0x000039a0


	//   ....[16]....
        /*0368*/ 	.word	0x00003f60


	//   ....[17]....
        /*036c*/ 	.word	0x00004020


	//   ....[18]....
        /*0370*/ 	.word	0x00004600


	//   ....[19]....
        /*0374*/ 	.word	0x00004680


	//   ....[20]....
        /*0378*/ 	.word	0x00005fe0


	//   ....[21]....
        /*037c*/ 	.word	0x00006000


	//   ....[22]....
        /*0380*/ 	.word	0x00006660


	//   ....[23]....
        /*0384*/ 	.word	0x00006830


	//   ....[24]....
        /*0388*/ 	.word	0x000078c0


	//   ....[25]....
        /*038c*/ 	.word	0x00007940


	//   ....[26]....
        /*0390*/ 	.word	0x000079a0


	//   ....[27]....
        /*0394*/ 	.word	0x000079d0


	//   ....[28]....
        /*0398*/ 	.word	0x00009220


	//   ....[29]....
        /*039c*/ 	.word	0x000092b0


	//   ....[30]....
        /*03a0*/ 	.word	0x000092e0


	//   ....[31]....
        /*03a4*/ 	.word	0x00009310


	//   ....[32]....
        /*03a8*/ 	.word	0x00009b00


	//   ....[33]....
        /*03ac*/ 	.word	0x00009b20


	//   ....[34]....
        /*03b0*/ 	.word	0x00009c70


	//   ....[35]....
        /*03b4*/ 	.word	0x00009c90


	//   ....[36]....
        /*03b8*/ 	.word	0x00009dd0


	//   ....[37]....
        /*03bc*/ 	.word	0x00009df0


	//   ....[38]....
        /*03c0*/ 	.word	0x00009f40


	//   ....[39]....
        /*03c4*/ 	.word	0x00009f60


	//   ....[40]....
        /*03c8*/ 	.word	0x0000a660


	//   ....[41]....
        /*03cc*/ 	.word	0x0000a690


	//   ....[42]....
        /*03d0*/ 	.word	0x0000a7e0


	//   ....[43]....
        /*03d4*/ 	.word	0x0000a800


	//   ....[44]....
        /*03d8*/ 	.word	0x0000a940


	//   ....[45]....
        /*03dc*/ 	.word	0x0000a960


	//   ....[46]....
        /*03e0*/ 	.word	0x0000aab0


	//   ....[47]....
        /*03e4*/ 	.word	0x0000aad0


	//   ....[48]....
        /*03e8*/ 	.word	0x0000acb0


	//   ....[49]....
        /*03ec*/ 	.word	0x0000b9d0


	//   ....[50]....
        /*03f0*/ 	.word	0x0000c340


	//   ....[51]....
        /*03f4*/ 	.word	0x0000c380


	//   ....[52]....
        /*03f8*/ 	.word	0x0000c3b0


	//   ....[53]....
        /*03fc*/ 	.word	0x0000c3f0


	//   ....[54]....
        /*0400*/ 	.word	0x0000c490


	//   ....[55]....
        /*0404*/ 	.word	0x0000c4a0


	//   ....[56]....
        /*0408*/ 	.word	0x0000c510


	//   ....[57]....
        /*040c*/ 	.word	0x0000c520


	//   ....[58]....
        /*0410*/ 	.word	0x0000c590


	//   ....[59]....
        /*0414*/ 	.word	0x0000c5a0


	//   ....[60]....
        /*0418*/ 	.word	0x0000c610


	//   ....[61]....
        /*041c*/ 	.word	0x0000c620


	//   ....[62]....
        /*0420*/ 	.word	0x0000c690


	//   ....[63]....
        /*0424*/ 	.word	0x0000c6a0


	//   ....[64]....
        /*0428*/ 	.word	0x0000c6b0


	//   ....[65]....
        /*042c*/ 	.word	0x0000c6f0


	//   ....[66]....
        /*0430*/ 	.word	0x0000efa0


	//   ....[67]....
        /*0434*/ 	.word	0x0000f190


	//   ....[68]....
        /*0438*/ 	.word	0x0000f6c0


	//   ....[69]....
        /*043c*/ 	.word	0x0000f840


	//   ....[70]....
        /*0440*/ 	.word	0x0000f8a0


	//   ....[71]....
        /*0444*/ 	.word	0x0000f930


	//   ....[72]....
        /*0448*/ 	.word	0x0000fa30


	//   ....[73]....
        /*044c*/ 	.word	0x0000fab0


	//   ....[74]....
        /*0450*/ 	.word	0x0000fb80


	//   ....[75]....
        /*0454*/ 	.word	0x0000fc10


	//   ....[76]....
        /*0458*/ 	.word	0x0000fcf0


	//   ....[77]....
        /*045c*/ 	.word	0x0000fd50


	//   ....[78]....
        /*0460*/ 	.word	0x0000fe30


	//   ....[79]....
        /*0464*/ 	.word	0x0000fe90


	//   ....[80]....
        /*0468*/ 	.word	0x0000ff70


	//   ....[81]....
        /*046c*/ 	.word	0x0000ffd0


	//   ....[82]....
        /*0470*/ 	.word	0x000100a0


	//   ....[83]....
        /*0474*/ 	.word	0x00010100


	//   ....[84]....
        /*0478*/ 	.word	0x000101c0


	//   ....[85]....
        /*047c*/ 	.word	0x000104e0


	//   ....[86]....
        /*0480*/ 	.word	0x00010600


	//----- nvinfo : EIATTR_REG_RECONFIG
	.align		4
.L_1503:
        /*0484*/ 	.byte	0x01, 0x54
	.zero		2


	//----- nvinfo : EIATTR_SYSCALL_OFFSETS
	.align		4
        /*0488*/ 	.byte	0x04, 0x46
        /*048a*/ 	.short	(.L_1505 - .L_1504)


	//   ....[0]....
.L_1504:
        /*048c*/ 	.word	0x00001890


	//   ....[1]....
        /*0490*/ 	.word	0x0000b5e0


	//   ....[2]....
        /*0494*/ 	.word	0x0000b730


	//   ....[3]....
        /*0498*/ 	.word	0x0000b820


	//   ....[4]....
        /*049c*/ 	.word	0x0000bf50


	//----- nvinfo : EIATTR_MBARRIER_INSTR_OFFSETS
	.align		4
.L_1505:
        /*04a0*/ 	.byte	0x04, 0x39
        /*04a2*/ 	.short	(.L_1507 - .L_1506)


	//   ....[0]....
.L_1506:
        /*04a4*/ 	.word	0x00000270
        /*04a8*/ 	.word	0x000000ff
        /*04ac*/ 	.word	0x00022800
        /*04b0*/ 	.short	0x0100
        /*04b2*/ 	.byte	0x08
	.zero		1


	//   ....[1]....
        /*04b4*/ 	.word	0x00000280
        /*04b8*/ 	.word	0x000000ff
        /*04bc*/ 	.word	0x00022820
        /*04c0*/ 	.short	0x0100
        /*04c2*/ 	.byte	0x08
	.zero		1


	//   ....[2]....
        /*04c4*/ 	.word	0x00000370
        /*04c8*/ 	.word	0x000000ff
        /*04cc*/ 	.word	0x00022830
        /*04d0*/ 	.short	0x0100
        /*04d2*/ 	.byte	0x08
	.zero		1


	//   ....[3]....
        /*04d4*/ 	.word	0x00000380
        /*04d8*/ 	.word	0x000000ff
        /*04dc*/ 	.word	0x00022840
        /*04e0*/ 	.short	0x0100
        /*04e2*/ 	.byte	0x08
	.zero		1


	//   ....[4]....
        /*04e4*/ 	.word	0x00000390
        /*04e8*/ 	.word	0x000000ff
        /*04ec*/ 	.word	0x00022838
        /*04f0*/ 	.short	0x0100
        /*04f2*/ 	.byte	0x08
	.zero		1


	//   ....[5]....
        /*04f4*/ 	.word	0x000003a0
        /*04f8*/ 	.word	0x000000ff
        /*04fc*/ 	.word	0x00022848
        /*0500*/ 	.short	0x0100
        /*0502*/ 	.byte	0x08
	.zero		1


	//   ....[6]....
        /*0504*/ 	.word	0x000004d0
        /*0508*/ 	.word	0x000000ff
        /*050c*/ 	.word	0x00022850
        /*0510*/ 	.short	0x0100
        /*0512*/ 	.byte	0x08
	.zero		1


	//   ....[7]....
        /*0514*/ 	.word	0x000004e0
        /*0518*/ 	.word	0x000000ff
        /*051c*/ 	.word	0x00022860
        /*0520*/ 	.short	0x0100
        /*0522*/ 	.byte	0x08
	.zero		1


	//   ....[8]....
        /*0524*/ 	.word	0x000004f0
        /*0528*/ 	.word	0x000000ff
        /*052c*/ 	.word	0x00022858
        /*0530*/ 	.short	0x0100
        /*0532*/ 	.byte	0x08
	.zero		1


	//   ....[9]....
        /*0534*/ 	.word	0x00000500
        /*0538*/ 	.word	0x000000ff
        /*053c*/ 	.word	0x00022868
        /*0540*/ 	.short	0x0100
        /*0542*/ 	.byte	0x08
	.zero		1


	//   ....[10]....
        /*0544*/ 	.word	0x000005f0
        /*0548*/ 	.word	0x000000ff
        /*054c*/ 	.word	0x00022870
        /*0550*/ 	.short	0x0100
        /*0552*/ 	.byte	0x06
	.zero		1


	//   ....[11]....
        /*0554*/ 	.word	0x00000600
        /*0558*/ 	.word	0x000000ff
        /*055c*/ 	.word	0x00022880
        /*0560*/ 	.short	0x0100
        /*0562*/ 	.byte	0x06
	.zero		1


	//   ....[12]....
        /*0564*/ 	.word	0x00000610
        /*0568*/ 	.word	0x000000ff
        /*056c*/ 	.word	0x00022878
        /*0570*/ 	.short	0x0100
        /*0572*/ 	.byte	0x06
	.zero		1


	//   ....[13]....
        /*0574*/ 	.word	0x00000620
        /*0578*/ 	.word	0x000000ff
        /*057c*/ 	.word	0x00022888
        /*0580*/ 	.short	0x0100
        /*0582*/ 	.byte	0x06
	.zero		1


	//   ....[14]....
        /*0584*/ 	.word	0x00000750
        /*0588*/ 	.word	0x000000ff
        /*058c*/ 	.word	0x00022890
        /*0590*/ 	.short	0x0100
        /*0592*/ 	.byte	0x08
	.zero		1


	//   ....[15]....
        /*0594*/ 	.word	0x00000760
        /*0598*/ 	.word	0x000000ff
        /*059c*/ 	.word	0x000228a0
        /*05a0*/ 	.short	0x0100
        /*05a2*/ 	.byte	0x08
	.zero		1


	//   ....[16]....
        /*05a4*/ 	.word	0x00000770
        /*05a8*/ 	.word	0x000000ff
        /*05ac*/ 	.word	0x00022898
        /*05b0*/ 	.short	0x0100
        /*05b2*/ 	.byte	0x08
	.zero		1


	//   ....[17]....
        /*05b4*/ 	.word	0x00000780
        /*05b8*/ 	.word	0x000000ff
        /*05bc*/ 	.word	0x000228a8
        /*05c0*/ 	.short	0x0100
        /*05c2*/ 	.byte	0x08
	.zero		1


	//   ....[18]....
        /*05c4*/ 	.word	0x000008b0
        /*05c8*/ 	.word	0x000000ff
        /*05cc*/ 	.word	0x000228b0
        /*05d0*/ 	.short	0x0100
        /*05d2*/ 	.byte	0x08
	.zero		1


	//   ....[19]....
        /*05d4*/ 	.word	0x000008c0
        /*05d8*/ 	.word	0x000000ff
        /*05dc*/ 	.word	0x000228c0
        /*05e0*/ 	.short	0x0100
        /*05e2*/ 	.byte	0x08
	.zero		1


	//   ....[20]....
        /*05e4*/ 	.word	0x000008d0
        /*05e8*/ 	.word	0x000000ff
        /*05ec*/ 	.word	0x000228b8
        /*05f0*/ 	.short	0x0100
        /*05f2*/ 	.byte	0x08
	.zero		1


	//   ....[21]....
        /*05f4*/ 	.word	0x000008e0
        /*05f8*/ 	.word	0x000000ff
        /*05fc*/ 	.word	0x000228c8
        /*0600*/ 	.short	0x0100
        /*0602*/ 	.byte	0x08
	.zero		1


	//   ....[22]....
        /*0604*/ 	.word	0x00001940
        /*0608*/ 	.word	0x00000007
        /*060c*/ 	.word	0x00022800
        /*0610*/ 	.short	0x010a
        /*0612*/ 	.byte	0x3f
	.zero		1


	//   ....[23]....
        /*0614*/ 	.word	0x00001a10
        /*0618*/ 	.word	0x00000006
        /*061c*/ 	.word	0x00022830
        /*0620*/ 	.short	0x010a
        /*0622*/ 	.byte	0x3f
	.zero		1


	//   ....[24]....
        /*0624*/ 	.word	0x00001a50
        /*0628*/ 	.word	0x00000006
        /*062c*/ 	.word	0x00022830
        /*0630*/ 	.short	0x010a
        /*0632*/ 	.byte	0x3f
	.zero		1


	//   ....[25]....
        /*0634*/ 	.word	0x00002e40
        /*0638*/ 	.word	0x00000004
        /*063c*/ 	.word	0x00000000
        /*0640*/ 	.short	0x0101
        /*0642*/ 	.byte	0x3f
	.zero		1


	//   ....[26]....
        /*0644*/ 	.word	0x000032a0
        /*0648*/ 	.word	0x00000006
        /*064c*/ 	.word	0x00022850
        /*0650*/ 	.short	0x010a
        /*0652*/ 	.byte	0x3f
	.zero		1


	//   ....[27]....
        /*0654*/ 	.word	0x000032e0
        /*0658*/ 	.word	0x00000006
        /*065c*/ 	.word	0x00022850
        /*0660*/ 	.short	0x010a
        /*0662*/ 	.byte	0x3f
	.zero		1


	//   ....[28]....
        /*0664*/ 	.word	0x000036b0
        /*0668*/ 	.word	0x00000006
        /*066c*/ 	.word	0x00000000
        /*0670*/ 	.short	0x0101
        /*0672*/ 	.byte	0x3f
	.zero		1


	//   ....[29]....
        /*0674*/ 	.word	0x000037e0
        /*0678*/ 	.word	0x000000ff
        /*067c*/ 	.word	0x00022830
        /*0680*/ 	.short	0x010a
        /*0682*/ 	.byte	0x1a
	.zero		1


	//   ....[30]....
        /*0684*/ 	.word	0x00003820
        /*0688*/ 	.word	0x000000ff
        /*068c*/ 	.word	0x00022830
        /*0690*/ 	.short	0x010a
        /*0692*/ 	.byte	0x1a
	.zero		1


	//   ....[31]....
        /*0694*/ 	.word	0x00004be0
        /*0698*/ 	.word	0x00000004
        /*069c*/ 	.word	0x00000000
        /*06a0*/ 	.short	0x0101
        /*06a2*/ 	.byte	0x3f
	.zero		1


	//   ....[32]....
        /*06a4*/ 	.word	0x00005800
        /*06a8*/ 	.word	0x000000ff
        /*06ac*/ 	.word	0x00022850
        /*06b0*/ 	.short	0x010a
        /*06b2*/ 	.byte	0x1a
	.zero		1


	//   ....[33]....
        /*06b4*/ 	.word	0x00005840
        /*06b8*/ 	.word	0x000000ff
        /*06bc*/ 	.word	0x00022850
        /*06c0*/ 	.short	0x010a
        /*06c2*/ 	.byte	0x1a
	.zero		1


	//   ....[34]....
        /*06c4*/ 	.word	0x00005b50
        /*06c8*/ 	.word	0x000000b1
        /*06cc*/ 	.word	0x00000000
        /*06d0*/ 	.short	0x0101
        /*06d2*/ 	.byte	0x3f
	.zero		1


	//   ....[35]....
        /*06d4*/ 	.word	0x00005c90
        /*06d8*/ 	.word	0x000000ff
        /*06dc*/ 	.word	0x00022830
        /*06e0*/ 	.short	0x010a
        /*06e2*/ 	.byte	0x18
	.zero		1


	//   ....[36]....
        /*06e4*/ 	.word	0x00005cd0
        /*06e8*/ 	.word	0x000000ff
        /*06ec*/ 	.word	0x00022830
        /*06f0*/ 	.short	0x010a
        /*06f2*/ 	.byte	0x18
	.zero		1


	//   ....[37]....
        /*06f4*/ 	.word	0x00006ab0
        /*06f8*/ 	.word	0x0000009a
        /*06fc*/ 	.word	0x00000000
        /*0700*/ 	.short	0x0101
        /*0702*/ 	.byte	0x3f
	.zero		1


	//   ....[38]....
        /*0704*/ 	.word	0x00007560
        /*0708*/ 	.word	0x000000ff
        /*070c*/ 	.word	0x00022850
        /*0710*/ 	.short	0x010a
        /*0712*/ 	.byte	0x18
	.zero		1


	//   ....[39]....
        /*0714*/ 	.word	0x000075a0
        /*0718*/ 	.word	0x000000ff
        /*071c*/ 	.word	0x00022850
        /*0720*/ 	.short	0x010a
        /*0722*/ 	.byte	0x18
	.zero		1


	//   ....[40]....
        /*0724*/ 	.word	0x000078a0
        /*0728*/ 	.word	0x000000b7
        /*072c*/ 	.word	0x00000000
        /*0730*/ 	.short	0x0101
        /*0732*/ 	.byte	0x3f
	.zero		1


	//   ....[41]....
        /*0734*/ 	.word	0x00009af0
        /*0738*/ 	.word	0x000000cb
        /*073c*/ 	.word	0x00000000
        /*0740*/ 	.short	0x0101
        /*0742*/ 	.byte	0x3f
	.zero		1


	//   ....[42]....
        /*0744*/ 	.word	0x0000bc30
        /*0748*/ 	.word	0x00000003
        /*074c*/ 	.word	0x00022840
        /*0750*/ 	.short	0x010a
        /*0752*/ 	.byte	0x3f
	.zero		1


	//   ....[43]....
        /*0754*/ 	.word	0x0000c7d0
        /*0758*/ 	.word	0x00000011
        /*075c*/ 	.word	0x00022800
        /*0760*/ 	.short	0x0107
        /*0762*/ 	.byte	0x3f
	.zero		1


	//   ....[44]....
        /*0764*/ 	.word	0x0000c8c0
        /*0768*/ 	.word	0x00000011
        /*076c*/ 	.word	0x00022800
        /*0770*/ 	.short	0x0101
        /*0772*/ 	.byte	0x3f
	.zero		1


	//   ....[45]....
        /*0774*/ 	.word	0x0000c8e0
        /*0778*/ 	.word	0x00000011
        /*077c*/ 	.word	0x00022820
        /*0780*/ 	.short	0x010a
        /*0782*/ 	.byte	0x3f
	.zero		1


	//   ....[46]....
        /*0784*/ 	.word	0x0000c9c0
        /*0788*/ 	.word	0x00000002
        /*078c*/ 	.word	0x00022860
        /*0790*/ 	.short	0x010a
        /*0792*/ 	.byte	0x3f
	.zero		1


	//   ....[47]....
        /*0794*/ 	.word	0x0000d1e0
        /*0798*/ 	.word	0x00000003
        /*079c*/ 	.word	0x00022840
        /*07a0*/ 	.short	0x010a
        /*07a2*/ 	.byte	0x3f
	.zero		1


	//   ....[48]....
        /*07a4*/ 	.word	0x0000d400
        /*07a8*/ 	.word	0x00000003
        /*07ac*/ 	.word	0x00022860
        /*07b0*/ 	.short	0x010a
        /*07b2*/ 	.byte	0x3f
	.zero		1


	//   ....[49]....
        /*07b4*/ 	.word	0x0000dbe0
        /*07b8*/ 	.word	0x00000004
        /*07bc*/ 	.word	0x00022840
        /*07c0*/ 	.short	0x010a
        /*07c2*/ 	.byte	0x3f
	.zero		1


	//   ....[50]....
        /*07c4*/ 	.word	0x0000de00
        /*07c8*/ 	.word	0x00000004
        /*07cc*/ 	.word	0x00022860
        /*07d0*/ 	.short	0x010a
        /*07d2*/ 	.byte	0x3f
	.zero		1


	//   ....[51]....
        /*07d4*/ 	.word	0x0000e580
        /*07d8*/ 	.word	0x00000004
        /*07dc*/ 	.word	0x00022840
        /*07e0*/ 	.short	0x010a
        /*07e2*/ 	.byte	0x3f
	.zero		1


	//   ....[52]....
        /*07e4*/ 	.word	0x0000e7a0
        /*07e8*/ 	.word	0x00000004
        /*07ec*/ 	.word	0x00022860
        /*07f0*/ 	.short	0x010a
        /*07f2*/ 	.byte	0x3f
	.zero		1


	//   ....[53]....
        /*07f4*/ 	.word	0x0000f110
        /*07f8*/ 	.word	0x00000000
        /*07fc*/ 	.word	0x00022820
        /*0800*/ 	.short	0x010a
        /*0802*/ 	.byte	0x3f
	.zero		1


	//   ....[54]....
        /*0804*/ 	.word	0x0000f2e0
        /*0808*/ 	.word	0x00000006
        /*080c*/ 	.word	0x00000000
        /*0810*/ 	.short	0x010a
        /*0812*/ 	.byte	0x3f
	.zero		1


	//   ....[55]....
        /*0814*/ 	.word	0x0000f330
        /*0818*/ 	.word	0x00000003
        /*081c*/ 	.word	0x00000000
        /*0820*/ 	.short	0x010a
        /*0822*/ 	.byte	0x3f
	.zero		1


	//   ....[56]....
        /*0824*/ 	.word	0x0000f390
        /*0828*/ 	.word	0x00000012
        /*082c*/ 	.word	0x00000000
        /*0830*/ 	.short	0x010a
        /*0832*/ 	.byte	0x3f
	.zero		1


	//   ....[57]....
        /*0834*/ 	.word	0x0000f3c0
        /*0838*/ 	.word	0x00000003
        /*083c*/ 	.word	0x00000000
        /*0840*/ 	.short	0x010a
        /*0842*/ 	.byte	0x3f
	.zero		1


	//   ....[58]....
        /*0844*/ 	.word	0x0000f420
        /*0848*/ 	.word	0x00000007
        /*084c*/ 	.word	0x00022800
        /*0850*/ 	.short	0x010a
        /*0852*/ 	.byte	0x3f
	.zero		1


	//   ....[59]....
        /*0854*/ 	.word	0x0000f470
        /*0858*/ 	.word	0x00000006
        /*085c*/ 	.word	0x00022830
        /*0860*/ 	.short	0x010a
        /*0862*/ 	.byte	0x3f
	.zero		1


	//   ....[60]....
        /*0864*/ 	.word	0x0000f4c0
        /*0868*/ 	.word	0x00000006
        /*086c*/ 	.word	0x00022850
        /*0870*/ 	.short	0x010a
        /*0872*/ 	.byte	0x3f
	.zero		1


	//   ....[61]....
        /*0874*/ 	.word	0x0000f520
        /*0878*/ 	.word	0x00000003
        /*087c*/ 	.word	0x00022830
        /*0880*/ 	.short	0x010a
        /*0882*/ 	.byte	0x3f
	.zero		1


	//   ....[62]....
        /*0884*/ 	.word	0x0000f570
        /*0888*/ 	.word	0x000000b1
        /*088c*/ 	.word	0x00022850
        /*0890*/ 	.short	0x010a
        /*0892*/ 	.byte	0x3f
	.zero		1


	//   ....[63]....
        /*0894*/ 	.word	0x0000f5d0
        /*0898*/ 	.word	0x00000003
        /*089c*/ 	.word	0x00022830
        /*08a0*/ 	.short	0x010a
        /*08a2*/ 	.byte	0x3f
	.zero		1


	//   ....[64]....
        /*08a4*/ 	.word	0x0000f620
        /*08a8*/ 	.word	0x000000b7
        /*08ac*/ 	.word	0x00022850
        /*08b0*/ 	.short	0x010a
        /*08b2*/ 	.byte	0x3f
	.zero		1


	//   ....[65]....
        /*08b4*/ 	.word	0x0000f770
        /*08b8*/ 	.word	0x00000003
        /*08bc*/ 	.word	0x00022840
        /*08c0*/ 	.short	0x010a
        /*08c2*/ 	.byte	0x3f
	.zero		1


	//   ....[66]....
        /*08c4*/ 	.word	0x00010200
        /*08c8*/ 	.word	0x00000011
        /*08cc*/ 	.word	0x00022820
        /*08d0*/ 	.short	0x010a
        /*08d2*/ 	.byte	0x3f
	.zero		1


	//   ....[67]....
        /*08d4*/ 	.word	0x00010250
        /*08d8*/ 	.word	0x00000002
        /*08dc*/ 	.word	0x00022860
        /*08e0*/ 	.short	0x010a
        /*08e2*/ 	.byte	0x3f
	.zero		1


	//   ....[68]....
        /*08e4*/ 	.word	0x000102a0
        /*08e8*/ 	.word	0x00000003
        /*08ec*/ 	.word	0x00022840
        /*08f0*/ 	.short	0x010a
        /*08f2*/ 	.byte	0x3f
	.zero		1


	//   ....[69]....
        /*08f4*/ 	.word	0x000102f0
        /*08f8*/ 	.word	0x00000003
        /*08fc*/ 	.word	0x00022860
        /*0900*/ 	.short	0x010a
        /*0902*/ 	.byte	0x3f
	.zero		1


	//   ....[70]....
        /*0904*/ 	.word	0x00010340
        /*0908*/ 	.word	0x00000004
        /*090c*/ 	.word	0x00022840
        /*0910*/ 	.short	0x010a
        /*0912*/ 	.byte	0x3f
	.zero		1


	//   ....[71]....
        /*0914*/ 	.word	0x00010390
        /*0918*/ 	.word	0x00000004
        /*091c*/ 	.word	0x00022860
        /*0920*/ 	.short	0x010a
        /*0922*/ 	.byte	0x3f
	.zero		1


	//   ....[72]....
        /*0924*/ 	.word	0x000103e0
        /*0928*/ 	.word	0x00000004
        /*092c*/ 	.word	0x00022840
        /*0930*/ 	.short	0x010a
        /*0932*/ 	.byte	0x3f
	.zero		1


	//   ....[73]....
        /*0934*/ 	.word	0x00010430
        /*0938*/ 	.word	0x00000004
        /*093c*/ 	.word	0x00022860
        /*0940*/ 	.short	0x010a
        /*0942*/ 	.byte	0x3f
	.zero		1


	//   ....[74]....
        /*0944*/ 	.word	0x00010520
        /*0948*/ 	.word	0x00000000
        /*094c*/ 	.word	0x00022820
        /*0950*/ 	.short	0x010a
        /*0952*/ 	.byte	0x3f
	.zero		1


	//   ....[75]....
        /*0954*/ 	.word	0x000106c0
        /*0958*/ 	.word	0x00000006
        /*095c*/ 	.word	0x00000000
        /*0960*/ 	.short	0x010a
        /*0962*/ 	.byte	0x3f
	.zero		1


	//   ....[76]....
        /*0964*/ 	.word	0x00010710
        /*0968*/ 	.word	0x00000003
        /*096c*/ 	.word	0x00000000
        /*0970*/ 	.short	0x010a
        /*0972*/ 	.byte	0x3f
	.zero		1


	//   ....[77]....
        /*0974*/ 	.word	0x00010760
        /*0978*/ 	.word	0x00000012
        /*097c*/ 	.word	0x00000000
        /*0980*/ 	.short	0x010a
        /*0982*/ 	.byte	0x3f
	.zero		1


	//----- nvinfo : EIATTR_NUM_MBARRIERS
	.align		4
.L_1507:
        /*0984*/ 	.byte	0x03, 0x38
        /*0986*/ 	.short	0x0016


	//----- nvinfo : EIATTR_EXIT_INSTR_OFFSETS
	.align		4
        /*0988*/ 	.byte	0x04, 0x1c
        /*098a*/ 	.short	(.L_1509 - .L_1508)


	//   ....[0]....
.L_1508:
        /*098c*/ 	.word	0x00000a40


	//   ....[1]....
        /*0990*/ 	.word	0x0000ac50


	//   ....[2]....
        /*0994*/ 	.word	0x0000f410


	//----- nvinfo : EIATTR_MAX_THREADS
	.align		4
.L_1509:
        /*0998*/ 	.byte	0x04, 0x05
        /*099a*/ 	.short	(.L_1511 - .L_1510)
.L_1510:
        /*099c*/ 	.word	0x00000180
        /*09a0*/ 	.word	0x00000001
        /*09a4*/ 	.word	0x00000001


	//----- nvinfo : EIATTR_CRS_STACK_SIZE
	.align		4
.L_1511:
        /*09a8*/ 	.byte	0x04, 0x1e
        /*09aa*/ 	.short	(.L_1513 - .L_1512)
.L_1512:
        /*09ac*/ 	.word	0x00000000


	//----- nvinfo : EIATTR_CBANK_PARAM_SIZE
	.align		4
.L_1513:
        /*09b0*/ 	.byte	0x03, 0x19
        /*09b2*/ 	.short	0x0af0


	//----- nvinfo : EIATTR_PARAM_CBANK
	.align		4
        /*09b4*/ 	.byte	0x04, 0x0a
        /*09b6*/ 	.short	(.L_1515 - .L_1514)
	.align		4
.L_1514:
        /*09b8*/ 	.word	index@(.nv.constant0._ZN7cutlass13device_kernelIN5flash11enable_sm90INS1_16FlashAttnFwdSm90INS1_25CollectiveMainloopFwdSm90ILi2EN4cute5tupleIJNS5_1CILi1EEES8_S8_EEENS6_IJNS7_ILi128EEENS7_ILi96EEENS7_ILi64EEEEEELi256ENS_10bfloat16_tEfNS_4arch4Sm90ELb1ELb0ELb0ELb0ELb0ELb0ELb0ELb1ELb0ELb1ELb0ELb0EEENS1_21CollectiveEpilogueFwdINS6_IJSA_NS7_ILi256EEESB_EEES9_SE_SG_Li256ELb0ELb1ELb0ELb0EEENS1_30DynamicPersistentTileSchedulerILi256ELi128ELb0ELb1ELb1EEEEEEEEEvNT_6ParamsE)
        /*09bc*/ 	.short	0x0210
        /*09be*/ 	.short	0x0af0


	//----- nvinfo : EIATTR_SW_WAR
	.align		4
.L_1515:
        /*09c0*/ 	.byte	0x04, 0x36
        /*09c2*/ 	.short	(.L_1517 - .L_1516)
.L_1516:
        /*09c4*/ 	.word	0x00000008
.L_1517:


//--------------------- .nv.info._ZN7cutlass13device_kernelIN5flash11enable_sm90INS1_16FlashAttnFwdSm90INS1_25CollectiveMainloopFwdSm90ILi2EN4cute5tupleIJNS5_1CILi1EEES8_S8_EEENS6_IJNS7_ILi128EEENS7_ILi96EEENS7_ILi64EEEEEELi256ENS_10bfloat16_tEfNS_4arch4Sm90ELb1ELb0ELb0ELb0ELb0ELb0ELb1ELb1ELb0ELb1ELb0ELb0EEENS1_21CollectiveEpilogueFwdINS6_IJSA_NS7_ILi256EEESB_EEES9_SE_SG_Li256ELb0ELb1ELb0ELb0EEENS1_30DynamicPersistentTileSchedulerILi256ELi128ELb0ELb1ELb1EEEEEEEEEvNT_6ParamsE --------------------------
	.section	.nv.info._ZN7cutlass13device_kernelIN5flash11enable_sm90INS1_16FlashAttnFwdSm90INS1_25CollectiveMainloopFwdSm90ILi2EN4cute5tupleIJNS5_1CILi1EEES8_S8_EEENS6_IJNS7_ILi128EEENS7_ILi96EEENS7_ILi64EEEEEELi256ENS_10bfloat16_tEfNS_4arch4Sm90ELb1ELb0ELb0ELb0ELb0ELb0ELb1ELb1ELb0ELb1ELb0ELb0EEENS1_21CollectiveEpilogueFwdINS6_IJSA_NS7_ILi256EEESB_EEES9_SE_SG_Li256ELb0ELb1ELb0ELb0EEENS1_30DynamicPersistentTileSchedulerILi256ELi128ELb0ELb1ELb1EEEEEEEEEvNT_6ParamsE,"",@"SHT_CUDA_INFO"
	.sectionflags	@""
	.align	4


	//----- nvinfo : EIATTR_CUDA_API_VERSION
	.align		4
        /*0000*/ 	.byte	0x04, 0x37
        /*0002*/ 	.short	(.L_1519 - .L_1518)
.L_1518:
        /*0004*/ 	.word	0x00000082


	//----- nvinfo : EIATTR_KPARAM_INFO
	.align		4
.L_1519:
        /*0008*/ 	.byte	0x04, 0x17
        /*000a*/ 	.short	(.L_1521 - .L_1520)
.L_1520:
        /*000c*/ 	.word	0x00000000
        /*0010*/ 	.short	0x0000
        /*0012*/ 	.short	0x0070
        /*0014*/ 	.byte	0x00, 0xf0, 0x01, 0x2e


	//----- nvinfo : EIATTR_SPARSE_MMA_MASK
	.align		4
.L_1521:
        /*0018*/ 	.byte	0x03, 0x50
        /*001a*/ 	.short	0x0000


	//----- nvinfo : EIATTR_MAXREG_COUNT
	.align		4
        /*001c*/ 	.byte	0x03, 0x1b
        /*001e*/ 	.short	0x00a8


	//----- nvinfo : EIATTR_NUM_BARRIERS
	.align		4
        /*0020*/ 	.byte	0x02, 0x4c
        /*0022*/ 	.byte	0x10
	.zero		1


	//----- nvinfo : EIATTR_EXTERNS
	.align		4
        /*0024*/ 	.byte	0x04, 0x0f
        /*0026*/ 	.short	(.L_1523 - .L_1522)


	//   ....[0]....
	.align		4
.L_1522:
        /*0028*/ 	.word	index@(__assertfail)


	//----- nvinfo : EIATTR_ANNOTATIONS
	.align		4
.L_1523:
        /*002c*/ 	.byte	0x04, 0x55
        /*002e*/ 	.short	(.L_1525 - .L_1524)


	//   ....[0]....
.L_1524:
        /* <DEDUP_REMOVED lines=42> */


	//----- nvinfo : EIATTR_MERCURY_ISA_VERSION
	.align		4
.L_1525:
        /*02b8*/ 	.byte	0x03, 0x5f
        /*02ba*/ 	.short	0x0101


	//----- nvinfo : EIATTR_INT_WARP_WIDE_INSTR_OFFSETS
	.align		4
        /*02bc*/ 	.byte	0x04, 0x31
        /*02be*/ 	.short	(.L_1527 - .L_1526)


	//   ....[0]....
.L_1526:
        /*02c0*/ 	.word	0x00000130


	//   ....[1]....
        /*02c4*/ 	.word	0x00000170


	//   ....[2]....
        /*02c8*/ 	.word	0x000001e0


	//   ....[3]....
        /*02cc*/ 	.word	0x000001f0


	//   ....[4]....
        /*02d0*/ 	.word	0x0000cab0


	//   ....[5]....
        /*02d4*/ 	.word	0x0000cb40


	//   ....[6]....
        /*02d8*/ 	.word	0x000110d0


	//   ....[7]....
        /*02dc*/ 	.word	0x00011160


	//----- nvinfo : EIATTR_COOP_GROUP_MASK_REGIDS
	.align		4
.L_1527:
        /*02e0*/ 	.byte	0x04, 0x29
        /*02e2*/ 	.short	(.L_1529 - .L_1528)


	//   ....[0]....
.L_1528:
        /*02e4*/ 	.word	0xffffffff


	//   ....[1]....
        /*02e8*/ 	.word	0xffffffff


	//   ....[2]....
        /*02ec*/ 	.word	0xffffffff


	//   ....[3]....
        /*02f0*/ 	.word	0xffffffff


	//   ....[4]....
        /*02f4*/ 	.word	0xffffffff


	//   ....[5]....
        /*02f8*/ 	.word	0xffffffff


	//   ....[6]....
        /*02fc*/ 	.word	0xffffffff


	//   ....[7]....
        /*0300*/ 	.word	0xffffffff


	//   ....[8]....
        /*0304*/ 	.word	0xffffffff


	//   ....[9]....
        /*0308*/ 	.word	0xffffffff


	//   ....[10]....
        /*030c*/ 	.word	0xffffffff


	//   ....[11]....
        /*0310*/ 	.word	0xffffffff


	//   ....[12]....
        /*0314*/ 	.word	0xffffffff


	//   ....[13]....
        /*0318*/ 	.word	0xffffffff


	//   ....[14]....
        /*031c*/ 	.word	0xffffffff


	//   ....[15]....
        /*0320*/ 	.word	0xffffffff


	//   ....[16]....
        /*0324*/ 	.word	0xffffffff


	//   ....[17]....
        /*0328*/ 	.word	0xffffffff


	//   ....[18]....
        /*032c*/ 	.word	0xffffffff


	//   ....[19]....
        /*0330*/ 	.word	0xffffffff


	//   ....[20]....
        /*0334*/ 	.word	0xffffffff


	//   ....[21]....
        /*0338*/ 	.word	0xffffffff


	//   ....[22]....
        /*033c*/ 	.word	0xffffffff


	//   ....[23]....
        /*0340*/ 	.word	0xffffffff


	//   ....[24]....
        /*0344*/ 	.word	0xffffffff


	//   ....[25]....
        /*0348*/ 	.word	0xffffffff


	//   ....[26]....
        /*034c*/ 	.word	0xffffffff


	//   ....[27]....
        /*0350*/ 	.word	0xffffffff


	//   ....[28]....
        /*0354*/ 	.word	0xffffffff


	//   ....[29]....
        /*0358*/ 	.word	0xffffffff


	//   ....[30]....
        /*035c*/ 	.word	0xffffffff


	//   ....[31]....
        /*0360*/ 	.word	0xffffffff


	//   ....[32]....
        /*0364*/ 	.word	0xffffffff


	//   ....[33]....
        /*0368*/ 	.word	0xffffffff


	//   ....[34]....
        /*036c*/ 	.word	0xffffffff


	//   ....[35]....
        /*0370*/ 	.word	0xffffffff


	//   ....[36]....
        /*0374*/ 	.word	0xffffffff


	//   ....[37]....
        /*0378*/ 	.word	0xffffffff


	//   ....[38]....
        /*037c*/ 	.word	0xffffffff


	//   ....[39]....
        /*0380*/ 	.word	0xffffffff


	//   ....[40]....
        /*0384*/ 	.word	0xffffffff


	//   ....[41]....
        /*0388*/ 	.word	0xffffffff


	//   ....[42]....
        /*038c*/ 	.word	0xffffffff


	//   ....[43]....
        /*0390*/ 	.word	0xffffffff


	//   ....[44]....
        /*0394*/ 	.word	0xffffffff


	//   ....[45]....
        /*0398*/ 	.word	0xffffffff


	//   ....[46]....
        /*039c*/ 	.word	0xffffffff


	//   ....[47]....
        /*03a0*/ 	.word	0xffffffff


	//   ....[48]....
        /*03a4*/ 	.word	0xffffffff


	//   ....[49]....
        /*03a8*/ 	.word	0xffffffff


	//   ....[50]....
        /*03ac*/ 	.word	0xffffffff


	//   ....[51]....
        /*03b0*/ 	.word	0xffffffff


	//   ....[52]....
        /*03b4*/ 	.word	0xffffffff


	//   ....[53]....
        /*03b8*/ 	.word	0xffffffff


	//   ....[54]....
        /*03bc*/ 	.word	0xffffffff


	//   ....[55]....
        /*03c0*/ 	.word	0xffffffff


	//   ....[56]....
        /*03c4*/ 	.word	0xffffffff


	//   ....[57]....
        /*03c8*/ 	.word	0xffffffff


	//   ....[58]....
        /*03cc*/ 	.word	0xffffffff


	//   ....[59]....
        /*03d0*/ 	.word	0xffffffff


	//   ....[60]....
        /*03d4*/ 	.word	0xffffffff


	//   ....[61]....
        /*03d8*/ 	.word	0xffffffff


	//   ....[62]....
        /*03dc*/ 	.word	0xffffffff


	//   ....[63]....
        /*03e0*/ 	.word	0xffffffff


	//   ....[64]....
        /*03e4*/ 	.word	0xffffffff


	//   ....[65]....
        /*03e8*/ 	.word	0xffffffff


	//   ....[66]....
        /*03ec*/ 	.word	0xffffffff


	//   ....[67]....
        /*03f0*/ 	.word	0xffffffff


	//   ....[68]....
        /*03f4*/ 	.word	0xffffffff


	//   ....[69]....
        /*03f8*/ 	.word	0xffffffff


	//   ....[70]....
        /*03fc*/ 	.word	0xffffffff


	//   ....[71]....
        /*0400*/ 	.word	0xffffffff


	//   ....[72]....
        /*0404*/ 	.word	0xffffffff


	//   ....[73]....
        /*0408*/ 	.word	0xffffffff


	//   ....[74]....
        /*040c*/ 	.word	0xffffffff


	//   ....[75]....
        /*0410*/ 	.word	0xffffffff


	//   ....[76]....
        /*0414*/ 	.word	0xffffffff


	//   ....[77]....
        /*0418*/ 	.word	0xffffffff


	//   ....[78]....
        /*041c*/ 	.word	0xffffffff


	//   ....[79]....
        /*0420*/ 	.word	0xffffffff


	//   ....[80]....
        /*0424*/ 	.word	0xffffffff


	//   ....[81]....
        /*0428*/ 	.word	0xffffffff


	//   ....[82]....
        /*042c*/ 	.word	0xffffffff


	//   ....[83]....
        /*0430*/ 	.word	0xffffffff


	//   ....[84]....
        /*0434*/ 	.word	0x0500000f


	//   ....[85]....
        /*0438*/ 	.word	0x0500000f


	//   ....[86]....
        /*043c*/ 	.word	0x0500000f


	//   ....[87]....
        /*0440*/ 	.word	0x0500000f


	//   ....[88]....
        /*0444*/ 	.word	0x0500000f


	//   ....[89]....
        /*0448*/ 	.word	0x0500000f


	//   ....[90]....
        /*044c*/ 	.word	0x0500000f


	//   ....[91]....
        /*0450*/ 	.word	0x0500000f


	//   ....[92]....
        /*0454*/ 	.word	0x0500000f


	//   ....[93]....
        /*0458*/ 	.word	0x0500000f


	//   ....[94]....
        /*045c*/ 	.word	0x0500000f


	//   ....[95]....
        /*0460*/ 	.word	0x0500000f


	//   ....[96]....
        /*0464*/ 	.word	0x0500000f


	//   ....[97]....
        /*0468*/ 	.word	0x0500000f


	//   ....[98]....
        /*046c*/ 	.word	0x0500000f


	//   ....[99]....
        /*0470*/ 	.word	0x0500000f


	//   ....[100]....
        /*0474*/ 	.word	0x0500000f


	//   ....[101]....
        /*0478*/ 	.word	0x0500000f


	//   ....[102]....
        /*047c*/ 	.word	0x0500000f


	//   ....[103]....
        /*0480*/ 	.word	0x0500000f


	//   ....[104]....
        /*0484*/ 	.word	0x0500000f


	//   ....[105]....
        /*0488*/ 	.word	0x0500000f


	//   ....[106]....
        /*048c*/ 	.word	0x0500000f


	//   ....[107]....
        /*0490*/ 	.word	0x0500000f


	//   ....[108]....
        /*0494*/ 	.word	0x0500000f


	//   ....[109]....
        /*0498*/ 	.word	0x0500000f


	//   ....[110]....
        /*049c*/ 	.word	0x0500000f


	//   ....[111]....
        /*04a0*/ 	.word	0x0500000f


	//   ....[112]....
        /*04a4*/ 	.word	0x0500000f


	//   ....[113]....
        /*04a8*/ 	.word	0x0500000f


	//   ....[114]....
        /*04ac*/ 	.word	0x0500000f


	//   ....[115]....
        /*04b0*/ 	.word	0x0500000f


	//   ....[116]....
        /*04b4*/ 	.word	0x0500000f


	//   ....[117]....
        /*04b8*/ 	.word	0x0500000f


	//   ....[118]....
        /*04bc*/ 	.word	0x0500000f


	//----- nvinfo : EIATTR_COOP_GROUP_INSTR_OFFSETS
	.align		4
.L_1529:
        /*04c0*/ 	.byte	0x04, 0x28
        /*04c2*/ 	.short	(.L_1531 - .L_1530)


	//   ....[0]....
.L_1530:
        /*04c4*/ 	.word	0x00000070


	//   ....[1]....
        /*04c8*/ 	.word	0x00000140


	//   ....[2]....
        /*04cc*/ 	.word	0x00000190


	//   ....[3]....
        /*04d0*/ 	.word	0x000003e0


	//   ....[4]....
        /*04d4*/ 	.word	0x00000540


	//   ....[5]....
        /*04d8*/ 	.word	0x00000660


	//   ....[6]....
        /*04dc*/ 	.word	0x000007c0


	//   ....[7]....
        /*04e0*/ 	.word	0x00001750


	//   ....[8]....
        /*04e4*/ 	.word	0x00002950


	//   ....[9]....
        /*04e8*/ 	.word	0x00002970


	//   ....[10]....
        /*04ec*/ 	.word	0x000032c0


	//   ....[11]....
        /*04f0*/ 	.word	0x000032e0


	//   ....[12]....
        /*04f4*/ 	.word	0x00003300


	//   ....[13]....
        /*04f8*/ 	.word	0x00003320


	//   ....[14]....
        /*04fc*/ 	.word	0x00004790


	//   ....[15]....
        /*0500*/ 	.word	0x000047c0


	//   ....[16]....
        /*0504*/ 	.word	0x000054e0


	//   ....[17]....
        /*0508*/ 	.word	0x00005500


	//   ....[18]....
        /*050c*/ 	.word	0x00005520


	//   ....[19]....
        /*0510*/ 	.word	0x00005540


	//   ....[20]....
        /*0514*/ 	.word	0x00007820


	//   ....[21]....
        /*0518*/ 	.word	0x00007880


	//   ....[22]....
        /*051c*/ 	.word	0x000078a0


	//   ....[23]....
        /*0520*/ 	.word	0x000078c0


	//   ....[24]....
        /*0524*/ 	.word	0x00008eb0


	//   ....[25]....
        /*0528*/ 	.word	0x00008ef0


	//   ....[26]....
        /*052c*/ 	.word	0x00008fa0


	//   ....[27]....
        /*0530*/ 	.word	0x00009000


	//   ....[28]....
        /*0534*/ 	.word	0x0000aa90


	//   ....[29]....
        /*0538*/ 	.word	0x0000ab10


	//   ....[30]....
        /*053c*/ 	.word	0x0000ab50


	//   ....[31]....
        /*0540*/ 	.word	0x0000ab80


	//   ....[32]....
        /*0544*/ 	.word	0x0000b100


	//   ....[33]....
        /*0548*/ 	.word	0x0000b140


	//   ....[34]....
        /*054c*/ 	.word	0x0000b2a0


	//   ....[35]....
        /*0550*/ 	.word	0x0000b2c0


	//   ....[36]....
        /*0554*/ 	.word	0x0000b400


	//   ....[37]....
        /*0558*/ 	.word	0x0000b420


	//   ....[38]....
        /*055c*/ 	.word	0x0000b570


	//   ....[39]....
        /*0560*/ 	.word	0x0000b590


	//   ....[40]....
        /*0564*/ 	.word	0x0000bcf0


	//   ....[41]....
        /*0568*/ 	.word	0x0000bd20


	//   ....[42]....
        /*056c*/ 	.word	0x0000be70


	//   ....[43]....
        /*0570*/ 	.word	0x0000be90


	//   ....[44]....
        /*0574*/ 	.word	0x0000bfd0


	//   ....[45]....
        /*0578*/ 	.word	0x0000bff0


	//   ....[46]....
        /*057c*/ 	.word	0x0000c140


	//   ....[47]....
        /*0580*/ 	.word	0x0000c160


	//   ....[48]....
        /*0584*/ 	.word	0x0000c360


	//   ....[49]....
        /*0588*/ 	.word	0x0000d0b0


	//   ....[50]....
        /*058c*/ 	.word	0x0000da10


	//   ....[51]....
        /*0590*/ 	.word	0x0000da40


	//   ....[52]....
        /*0594*/ 	.word	0x0000da60


	//   ....[53]....
        /*0598*/ 	.word	0x0000da90


	//   ....[54]....
        /*059c*/ 	.word	0x0000db60


	//   ....[55]....
        /*05a0*/ 	.word	0x0000dbc0


	//   ....[56]....
        /*05a4*/ 	.word	0x0000dbd0


	//   ....[57]....
        /*05a8*/ 	.word	0x0000dc70


	//   ....[58]....
        /*05ac*/ 	.word	0x0000dca0


	//   ....[59]....
        /*05b0*/ 	.word	0x0000dd20


	//   ....[60]....
        /*05b4*/ 	.word	0x0000dd50


	//   ....[61]....
        /*05b8*/ 	.word	0x0000ddd0


	//   ....[62]....
        /*05bc*/ 	.word	0x0000de00


	//   ....[63]....
        /*05c0*/ 	.word	0x0000de20


	//   ....[64]....
        /*05c4*/ 	.word	0x0000de70


	//   ....[65]....
        /*05c8*/ 	.word	0x0000de80


	//   ....[66]....
        /*05cc*/ 	.word	0x0000e5b0


	//   ....[67]....
        /*05d0*/ 	.word	0x0000e5c0


	//   ....[68]....
        /*05d4*/ 	.word	0x0000e600


	//   ....[69]....
        /*05d8*/ 	.word	0x0000e6b0


	//   ....[70]....
        /*05dc*/ 	.word	0x0000e740


	//   ....[71]....
        /*05e0*/ 	.word	0x0000e750


	//   ....[72]....
        /*05e4*/ 	.word	0x0000e7e0


	//   ....[73]....
        /*05e8*/ 	.word	0x0000e7f0


	//   ....[74]....
        /*05ec*/ 	.word	0x0000e860


	//   ....[75]....
        /*05f0*/ 	.word	0x0000e870


	//   ....[76]....
        /*05f4*/ 	.word	0x0000e8f0


	//   ....[77]....
        /*05f8*/ 	.word	0x0000e900


	//   ....[78]....
        /*05fc*/ 	.word	0x0000e980


	//   ....[79]....
        /*0600*/ 	.word	0x0000e990


	//   ....[80]....
        /*0604*/ 	.word	0x0000ea10


	//   ....[81]....
        /*0608*/ 	.word	0x0000ea20


	//   ....[82]....
        /*060c*/ 	.word	0x000112b0


	//   ....[83]....
        /*0610*/ 	.word	0x000114a0


	//   ....[84]....
        /*0614*/ 	.word	0x00011a60


	//   ....[85]....
        /*0618*/ 	.word	0x00011bc0


	//   ....[86]....
        /*061c*/ 	.word	0x00011c30


	//   ....[87]....
        /*0620*/ 	.word	0x00011cc0


	//   ....[88]....
        /*0624*/ 	.word	0x00011d60


	//   ....[89]....
        /*0628*/ 	.word	0x00011e30


	//   ....[90]....
        /*062c*/ 	.word	0x00011f30


	//   ....[91]....
        /*0630*/ 	.word	0x00011f90


	//   ....[92]....
        /*0634*/ 	.word	0x00012030


	//   ....[93]....
        /*0638*/ 	.word	0x00012100


	//   ....[94]....
        /*063c*/ 	.word	0x000121a0


	//   ....[95]....
        /*0640*/ 	.word	0x00012270


	//   ....[96]....
        /*0644*/ 	.word	0x00012310


	//   ....[97]....
        /*0648*/ 	.word	0x000123e0


	//   ....[98]....
        /*064c*/ 	.word	0x00012480


	//   ....[99]....
        /*0650*/ 	.word	0x00012530


	//   ....[100]....
        /*0654*/ 	.word	0x000125d0


	//   ....[101]....
        /*0658*/ 	.word	0x000126b0


	//   ....[102]....
        /*065c*/ 	.word	0x00012770


	//   ....[103]....
        /*0660*/ 	.word	0x000129d0


	//   ....[104]....
        /*0664*/ 	.word	0x00012a40


	//   ....[105]....
        /*0668*/ 	.word	0x00012b50


	//   ....[106]....
        /*066c*/ 	.word	0x00012c10


	//   ....[107]....
        /*0670*/ 	.word	0x00012cd0


	//   ....[108]....
        /*0674*/ 	.word	0x00012d90


	//   ....[109]....
        /*0678*/ 	.word	0x00012e50


	//   ....[110]....
        /*067c*/ 	.word	0x00012f10


	//   ....[111]....
        /*0680*/ 	.word	0x00013020


	//   ....[112]....
        /*0684*/ 	.word	0x00013070


	//   ....[113]....
        /*0688*/ 	.word	0x00013130


	//   ....[114]....
        /*068c*/ 	.word	0x000131e0


	//   ....[115]....
        /*0690*/ 	.word	0x000132a0


	//   ....[116]....
        /*0694*/ 	.word	0x00013350


	//   ....[117]....
        /*0698*/ 	.word	0x00013670


	//   ....[118]....
        /*069c*/ 	.word	0x00013790


	//----- nvinfo : EIATTR_REG_RECONFIG
	.align		4
.L_1531:
        /*06a0*/ 	.byte	0x01, 0x54
	.zero		2


	//----- nvinfo : EIATTR_SYSCALL_OFFSETS
	.align		4
        /*06a4*/ 	.byte	0x04, 0x46
        /*06a6*/ 	.short	(.L_1533 - .L_1532)


	//   ....[0]....
.L_1532:
        /*06a8*/ 	.word	0x000019b0


	//   ....[1]....
        /*06ac*/ 	.word	0x0000ccb0


	//   ....[2]....
        /*06b0*/ 	.word	0x0000ce00


	//   ....[3]....
        /*06b4*/ 	.word	0x0000cef0


	//   ....[4]....
        /*06b8*/ 	.word	0x0000d650


	//   ....[5]....
        /*06bc*/ 	.word	0x0000e1d0


	//----- nvinfo : EIATTR_MBARRIER_INSTR_OFFSETS
	.align		4
.L_1533:
        /*06c0*/ 	.byte	0x04, 0x39
        /*06c2*/ 	.short	(.L_1535 - .L_1534)


	//   ....[0]....
.L_1534:
        /*06c4*/ 	.word	0x00000280
        /*06c8*/ 	.word	0x000000ff
        /*06cc*/ 	.word	0x00032400
        /*06d0*/ 	.short	0x0100
        /*06d2*/ 	.byte	0x08
	.zero		1


	//   ....[1]....
        /*06d4*/ 	.word	0x00000290
        /*06d8*/ 	.word	0x000000ff
        /*06dc*/ 	.word	0x00032410
        /*06e0*/ 	.short	0x0100
        /*06e2*/ 	.byte	0x08
	.zero		1


	//   ....[2]....
        /*06e4*/ 	.word	0x000002a0
        /*06e8*/ 	.word	0x000000ff
        /*06ec*/ 	.word	0x00032420
        /*06f0*/ 	.short	0x0100
        /*06f2*/ 	.byte	0x08
	.zero		1


	//   ....[3]....
        /*06f4*/ 	.word	0x00000390
        /*06f8*/ 	.word	0x000000ff
        /*06fc*/ 	.word	0x00032430
        /*0700*/ 	.short	0x0100
        /*0702*/ 	.byte	0x08
	.zero		1


	//   ....[4]....
        /*0704*/ 	.word	0x000003a0
        /*0708*/ 	.word	0x000000ff
        /*070c*/ 	.word	0x00032440
        /*0710*/ 	.short	0x0100
        /*0712*/ 	.byte	0x08
	.zero		1


	//   ....[5]....
        /*0714*/ 	.word	0x000003b0
        /*0718*/ 	.word	0x000000ff
        /*071c*/ 	.word	0x00032438
        /*0720*/ 	.short	0x0100
        /*0722*/ 	.byte	0x08
	.zero		1


	//   ....[6]....
        /*0724*/ 	.word	0x000003c0
        /*0728*/ 	.word	0x000000ff
        /*072c*/ 	.word	0x00032448
        /*0730*/ 	.short	0x0100
        /*0732*/ 	.byte	0x08
	.zero		1


	//   ....[7]....
        /*0734*/ 	.word	0x000004f0
        /*0738*/ 	.word	0x000000ff
        /*073c*/ 	.word	0x00032450
        /*0740*/ 	.short	0x0100
        /*0742*/ 	.byte	0x08
	.zero		1


	//   ....[8]....
        /*0744*/ 	.word	0x00000500
        /*0748*/ 	.word	0x000000ff
        /*074c*/ 	.word	0x00032460
        /*0750*/ 	.short	0x0100
        /*0752*/ 	.byte	0x08
	.zero		1


	//   ....[9]....
        /*0754*/ 	.word	0x00000510
        /*0758*/ 	.word	0x000000ff
        /*075c*/ 	.word	0x00032458
        /*0760*/ 	.short	0x0100
        /*0762*/ 	.byte	0x08
	.zero		1


	//   ....[10]....
        /*0764*/ 	.word	0x00000520
        /*0768*/ 	.word	0x000000ff
        /*076c*/ 	.word	0x00032468
        /*0770*/ 	.short	0x0100
        /*0772*/ 	.byte	0x08
	.zero		1


	//   ....[11]....
        /*0774*/ 	.word	0x00000610
        /*0778*/ 	.word	0x000000ff
        /*077c*/ 	.word	0x00032470
        /*0780*/ 	.short	0x0100
        /*0782*/ 	.byte	0x06
	.zero		1


	//   ....[12]....
        /*0784*/ 	.word	0x00000620
        /*0788*/ 	.word	0x000000ff
        /*078c*/ 	.word	0x00032480
        /*0790*/ 	.short	0x0100
        /*0792*/ 	.byte	0x06
	.zero		1


	//   ....[13]....
        /*0794*/ 	.word	0x00000630
        /*0798*/ 	.word	0x000000ff
        /*079c*/ 	.word	0x00032478
        /*07a0*/ 	.short	0x0100
        /*07a2*/ 	.byte	0x06
	.zero		1


	//   ....[14]....
        /*07a4*/ 	.word	0x00000640
        /*07a8*/ 	.word	0x000000ff
        /*07ac*/ 	.word	0x00032488
        /*07b0*/ 	.short	0x0100
        /*07b2*/ 	.byte	0x06
	.zero		1


	//   ....[15]....
        /*07b4*/ 	.word	0x00000770
        /*07b8*/ 	.word	0x000000ff
        /*07bc*/ 	.word	0x00032490
        /*07c0*/ 	.short	0x0100
        /*07c2*/ 	.byte	0x08
	.zero		1


	//   ....[16]....
        /*07c4*/ 	.word	0x00000780
        /*07c8*/ 	.word	0x000000ff
        /*07cc*/ 	.word	0x000324a0
        /*07d0*/ 	.short	0x0100
        /*07d2*/ 	.byte	0x08
	.zero		1


	//   ....[17]....
        /*07d4*/ 	.word	0x00000790
        /*07d8*/ 	.word	0x000000ff
        /*07dc*/ 	.word	0x00032498
        /*07e0*/ 	.short	0x0100
        /*07e2*/ 	.byte	0x08
	.zero		1


	//   ....[18]....
        /*07e4*/ 	.word	0x000007a0
        /*07e8*/ 	.word	0x000000ff
        /*07ec*/ 	.word	0x000324a8
        /*07f0*/ 	.short	0x0100
        /*07f2*/ 	.byte	0x08
	.zero		1


	//   ....[19]....
        /*07f4*/ 	.word	0x000008d0
        /*07f8*/ 	.word	0x000000ff
        /*07fc*/ 	.word	0x000324b0
        /*0800*/ 	.short	0x0100
        /*0802*/ 	.byte	0x08
	.zero		1


	//   ....[20]....
        /*0804*/ 	.word	0x000008e0
        /*0808*/ 	.word	0x000000ff
        /*080c*/ 	.word	0x000324c0
        /*0810*/ 	.short	0x0100
        /*0812*/ 	.byte	0x08
	.zero		1


	//   ....[21]....
        /*0814*/ 	.word	0x000008f0
        /*0818*/ 	.word	0x000000ff
        /*081c*/ 	.word	0x000324b8
        /*0820*/ 	.short	0x0100
        /*0822*/ 	.byte	0x08
	.zero		1


	//   ....[22]....
        /*0824*/ 	.word	0x00000900
        /*0828*/ 	.word	0x000000ff
        /*082c*/ 	.word	0x000324c8
        /*0830*/ 	.short	0x0100
        /*0832*/ 	.byte	0x08
	.zero		1


	//   ....[23]....
        /*0834*/ 	.word	0x00001a70
        /*0838*/ 	.word	0x00000005
        /*083c*/ 	.word	0x00032400
        /*0840*/ 	.short	0x010a
        /*0842*/ 	.byte	0x3f
	.zero		1


	//   ....[24]....
        /*0844*/ 	.word	0x00001b50
        /*0848*/ 	.word	0x00000000
        /*084c*/ 	.word	0x00032430
        /*0850*/ 	.short	0x010a
        /*0852*/ 	.byte	0x3f
	.zero		1


	//   ....[25]....
        /*0854*/ 	.word	0x00001b90
        /*0858*/ 	.word	0x00000000
        /*085c*/ 	.word	0x00032430
        /*0860*/ 	.short	0x010a
        /*0862*/ 	.byte	0x3f
	.zero		1


	//   ....[26]....
        /*0864*/ 	.word	0x00001e90
        /*0868*/ 	.word	0x00000005
        /*086c*/ 	.word	0x00032410
        /*0870*/ 	.short	0x010a
        /*0872*/ 	.byte	0x3f
	.zero		1


	//   ....[27]....
        /*0874*/ 	.word	0x00001ed0
        /*0878*/ 	.word	0x00000000
        /*087c*/ 	.word	0x00032450
        /*0880*/ 	.short	0x010a
        /*0882*/ 	.byte	0x3f
	.zero		1


	//   ....[28]....
        /*0884*/ 	.word	0x00001f10
        /*0888*/ 	.word	0x00000000
        /*088c*/ 	.word	0x00032450
        /*0890*/ 	.short	0x010a
        /*0892*/ 	.byte	0x3f
	.zero		1


	//   ....[29]....
        /*0894*/ 	.word	0x00003530
        /*0898*/ 	.word	0x00000018
        /*089c*/ 	.word	0x00000000
        /*08a0*/ 	.short	0x0101
        /*08a2*/ 	.byte	0x3f
	.zero		1


	//   ....[30]....
        /*08a4*/ 	.word	0x00004050
        /*08a8*/ 	.word	0x00000000
        /*08ac*/ 	.word	0x00000000
        /*08b0*/ 	.short	0x0101
        /*08b2*/ 	.byte	0x3f
	.zero		1


	//   ....[31]....
        /*08b4*/ 	.word	0x00004240
        /*08b8*/ 	.word	0x000000ff
        /*08bc*/ 	.word	0x00032430
        /*08c0*/ 	.short	0x010a
        /*08c2*/ 	.byte	0x04
	.zero		1


	//   ....[32]....
        /*08c4*/ 	.word	0x00004280
        /*08c8*/ 	.word	0x000000ff
        /*08cc*/ 	.word	0x00032430
        /*08d0*/ 	.short	0x010a
        /*08d2*/ 	.byte	0x04
	.zero		1


	//   ....[33]....
        /*08d4*/ 	.word	0x00004490
        /*08d8*/ 	.word	0x000000ff
        /*08dc*/ 	.word	0x00032450
        /*08e0*/ 	.short	0x010a
        /*08e2*/ 	.byte	0x04
	.zero		1


	//   ....[34]....
        /*08e4*/ 	.word	0x000044d0
        /*08e8*/ 	.word	0x000000ff
        /*08ec*/ 	.word	0x00032450
        /*08f0*/ 	.short	0x010a
        /*08f2*/ 	.byte	0x04
	.zero		1


	//   ....[35]....
        /*08f4*/ 	.word	0x000057a0
        /*08f8*/ 	.word	0x00000098
        /*08fc*/ 	.word	0x00000000
        /*0900*/ 	.short	0x0101
        /*0902*/ 	.byte	0x3f
	.zero		1


	//   ....[36]....
        /*0904*/ 	.word	0x00006b80
        /*0908*/ 	.word	0x000000d3
        /*090c*/ 	.word	0x00000000
        /*0910*/ 	.short	0x0101
        /*0912*/ 	.byte	0x3f
	.zero		1


	//   ....[37]....
        /*0914*/ 	.word	0x00006cb0
        /*0918*/ 	.word	0x000000ff
        /*091c*/ 	.word	0x00032430
        /*0920*/ 	.short	0x010a
        /*0922*/ 	.byte	0x04
	.zero		1


	//   ....[38]....
        /*0924*/ 	.word	0x00006cf0
        /*0928*/ 	.word	0x000000ff
        /*092c*/ 	.word	0x00032430
        /*0930*/ 	.short	0x010a
        /*0932*/ 	.byte	0x04
	.zero		1


	//   ....[39]....
        /*0934*/ 	.word	0x00006f00
        /*0938*/ 	.word	0x000000ff
        /*093c*/ 	.word	0x00032450
        /*0940*/ 	.short	0x010a
        /*0942*/ 	.byte	0x04
	.zero		1


	//   ....[40]....
        /*0944*/ 	.word	0x00006f40
        /*0948*/ 	.word	0x000000ff
        /*094c*/ 	.word	0x00032450
        /*0950*/ 	.short	0x010a
        /*0952*/ 	.byte	0x04
	.zero		1


	//   ....[41]....
        /*0954*/ 	.word	0x00007af0
        /*0958*/ 	.word	0x00000098
        /*095c*/ 	.word	0x00000000
        /*0960*/ 	.short	0x0101
        /*0962*/ 	.byte	0x3f
	.zero		1


	//   ....[42]....
        /*0964*/ 	.word	0x00008e80
        /*0968*/ 	.word	0x000000d5
        /*096c*/ 	.word	0x00000000
        /*0970*/ 	.short	0x0101
        /*0972*/ 	.byte	0x3f
	.zero		1


	//   ....[43]....
        /*0974*/ 	.word	0x0000b150
        /*0978*/ 	.word	0x000000c2
        /*097c*/ 	.word	0x00000000
        /*0980*/ 	.short	0x0101
        /*0982*/ 	.byte	0x3f
	.zero		1


	//   ....[44]....
        /*0984*/ 	.word	0x0000d2e0
        /*0988*/ 	.word	0x00000000
        /*098c*/ 	.word	0x00032440
        /*0990*/ 	.short	0x010a
        /*0992*/ 	.byte	0x3f
	.zero		1


	//   ....[45]....
        /*0994*/ 	.word	0x0000dfa0
        /*0998*/ 	.word	0x00000011
        /*099c*/ 	.word	0x00032400
        /*09a0*/ 	.short	0x0107
        /*09a2*/ 	.byte	0x3f
	.zero		1


	//   ....[46]....
        /*09a4*/ 	.word	0x0000e040
        /*09a8*/ 	.word	0x00000011
        /*09ac*/ 	.word	0x00032400
        /*09b0*/ 	.short	0x0101
        /*09b2*/ 	.byte	0x3f
	.zero		1


	//   ....[47]....
        /*09b4*/ 	.word	0x0000eb20
        /*09b8*/ 	.word	0x00000011
        /*09bc*/ 	.word	0x00032410
        /*09c0*/ 	.short	0x0107
        /*09c2*/ 	.byte	0x3f
	.zero		1


	//   ....[48]....
        /*09c4*/ 	.word	0x0000ec20
        /*09c8*/ 	.word	0x00000011
        /*09cc*/ 	.word	0x00032410
        /*09d0*/ 	.short	0x0101
        /*09d2*/ 	.byte	0x3f
	.zero		1


	//   ....[49]....
        /*09d4*/ 	.word	0x0000ec40
        /*09d8*/ 	.word	0x00000011
        /*09dc*/ 	.word	0x00032420
        /*09e0*/ 	.short	0x010a
        /*09e2*/ 	.byte	0x3f
	.zero		1


	//   ....[50]....
        /*09e4*/ 	.word	0x0000ed10
        /*09e8*/ 	.word	0x00000002
        /*09ec*/ 	.word	0x00032460
        /*09f0*/ 	.short	0x010a
        /*09f2*/ 	.byte	0x3f
	.zero		1


	//   ....[51]....
        /*09f4*/ 	.word	0x0000f520
        /*09f8*/ 	.word	0x00000003
        /*09fc*/ 	.word	0x00032440
        /*0a00*/ 	.short	0x010a
        /*0a02*/ 	.byte	0x3f
	.zero		1


	//   ....[52]....
        /*0a04*/ 	.word	0x0000f740
        /*0a08*/ 	.word	0x00000003
        /*0a0c*/ 	.word	0x00032460
        /*0a10*/ 	.short	0x010a
        /*0a12*/ 	.byte	0x3f
	.zero		1


	//   ....[53]....
        /*0a14*/ 	.word	0x0000ff10
        /*0a18*/ 	.word	0x00000004
        /*0a1c*/ 	.word	0x00032440
        /*0a20*/ 	.short	0x010a
        /*0a22*/ 	.byte	0x3f
	.zero		1


	//   ....[54]....
        /*0a24*/ 	.word	0x00010130
        /*0a28*/ 	.word	0x00000004
        /*0a2c*/ 	.word	0x00032460
        /*0a30*/ 	.short	0x010a
        /*0a32*/ 	.byte	0x3f
	.zero		1


	//   ....[55]....
        /*0a34*/ 	.word	0x000108a0
        /*0a38*/ 	.word	0x00000004
        /*0a3c*/ 	.word	0x00032440
        /*0a40*/ 	.short	0x010a
        /*0a42*/ 	.byte	0x3f
	.zero		1


	//   ....[56]....
        /*0a44*/ 	.word	0x00010ac0
        /*0a48*/ 	.word	0x00000004
        /*0a4c*/ 	.word	0x00032460
        /*0a50*/ 	.short	0x010a
        /*0a52*/ 	.byte	0x3f
	.zero		1


	//   ....[57]....
        /*0a54*/ 	.word	0x00011420
        /*0a58*/ 	.word	0x00000000
        /*0a5c*/ 	.word	0x00032420
        /*0a60*/ 	.short	0x010a
        /*0a62*/ 	.byte	0x3f
	.zero		1


	//   ....[58]....
        /*0a64*/ 	.word	0x00011630
        /*0a68*/ 	.word	0x00000006
        /*0a6c*/ 	.word	0x00000000
        /*0a70*/ 	.short	0x010a
        /*0a72*/ 	.byte	0x3f
	.zero		1


	//   ....[59]....
        /*0a74*/ 	.word	0x00011660
        /*0a78*/ 	.word	0x00000007
        /*0a7c*/ 	.word	0x00000000
        /*0a80*/ 	.short	0x010a
        /*0a82*/ 	.byte	0x3f
	.zero		1


	//   ....[60]....
        /*0a84*/ 	.word	0x000116c0
        /*0a88*/ 	.word	0x00000004
        /*0a8c*/ 	.word	0x00000000
        /*0a90*/ 	.short	0x010a
        /*0a92*/ 	.byte	0x3f
	.zero		1


	//   ....[61]....
        /*0a94*/ 	.word	0x000116f0
        /*0a98*/ 	.word	0x00000003
        /*0a9c*/ 	.word	0x00000000
        /*0aa0*/ 	.short	0x010a
        /*0aa2*/ 	.byte	0x3f
	.zero		1


	//   ....[62]....
        /*0aa4*/ 	.word	0x00011750
        /*0aa8*/ 	.word	0x00000005
        /*0aac*/ 	.word	0x00032400
        /*0ab0*/ 	.short	0x010a
        /*0ab2*/ 	.byte	0x3f
	.zero		1


	//   ....[63]....
        /*0ab4*/ 	.word	0x000117a0
        /*0ab8*/ 	.word	0x00000000
        /*0abc*/ 	.word	0x00032430
        /*0ac0*/ 	.short	0x010a
        /*0ac2*/ 	.byte	0x3f
	.zero		1


	//   ....[64]....
        /*0ac4*/ 	.word	0x000117f0
        /*0ac8*/ 	.word	0x00000005
        /*0acc*/ 	.word	0x00032410
        /*0ad0*/ 	.short	0x010a
        /*0ad2*/ 	.byte	0x3f
	.zero		1


	//   ....[65]....
        /*0ad4*/ 	.word	0x00011840
        /*0ad8*/ 	.word	0x00000000
        /*0adc*/ 	.word	0x00032450
        /*0ae0*/ 	.short	0x010a
        /*0ae2*/ 	.byte	0x3f
	.zero		1


	//   ....[66]....
        /*0ae4*/ 	.word	0x000118a0
        /*0ae8*/ 	.word	0x00000014
        /*0aec*/ 	.word	0x00032430
        /*0af0*/ 	.short	0x010a
        /*0af2*/ 	.byte	0x3f
	.zero		1


	//   ....[67]....
        /*0af4*/ 	.word	0x00011900
        /*0af8*/ 	.word	0x00000014
        /*0afc*/ 	.word	0x00032450
        /*0b00*/ 	.short	0x010a
        /*0b02*/ 	.byte	0x3f
	.zero		1


	//   ....[68]....
        /*0b04*/ 	.word	0x00011960
        /*0b08*/ 	.word	0x00000014
        /*0b0c*/ 	.word	0x00032430
        /*0b10*/ 	.short	0x010a
        /*0b12*/ 	.byte	0x3f
	.zero		1


	//   ....[69]....
        /*0b14*/ 	.word	0x000119c0
        /*0b18*/ 	.word	0x00000014
        /*0b1c*/ 	.word	0x00032450
        /*0b20*/ 	.short	0x010a
        /*0b22*/ 	.byte	0x3f
	.zero		1


	//   ....[70]....
        /*0b24*/ 	.word	0x00011b10
        /*0b28*/ 	.word	0x00000000
        /*0b2c*/ 	.word	0x00032440
        /*0b30*/ 	.short	0x010a
        /*0b32*/ 	.byte	0x3f
	.zero		1


	//   ....[71]....
        /*0b34*/ 	.word	0x00013390
        /*0b38*/ 	.word	0x00000011
        /*0b3c*/ 	.word	0x00032420
        /*0b40*/ 	.short	0x010a
        /*0b42*/ 	.byte	0x3f
	.zero		1


	//   ....[72]....
        /*0b44*/ 	.word	0x000133e0
        /*0b48*/ 	.word	0x00000002
        /*0b4c*/ 	.word	0x00032460
        /*0b50*/ 	.short	0x010a
        /*0b52*/ 	.byte	0x3f
	.zero		1


	//   ....[73]....
        /*0b54*/ 	.word	0x00013430
        /*0b58*/ 	.word	0x00000003
        /*0b5c*/ 	.word	0x00032440
        /*0b60*/ 	.short	0x010a
        /*0b62*/ 	.byte	0x3f
	.zero		1


	//   ....[74]....
        /*0b64*/ 	.word	0x00013480
        /*0b68*/ 	.word	0x00000003
        /*0b6c*/ 	.word	0x00032460
        /*0b70*/ 	.short	0x010a
        /*0b72*/ 	.byte	0x3f
	.zero		1


	//   ....[75]....
        /*0b74*/ 	.word	0x000134d0
        /*0b78*/ 	.word	0x00000004
        /*0b7c*/ 	.word	0x00032440
        /*0b80*/ 	.short	0x010a
        /*0b82*/ 	.byte	0x3f
	.zero		1


	//   ....[76]....
        /*0b84*/ 	.word	0x00013520
        /*0b88*/ 	.word	0x00000004
        /*0b8c*/ 	.word	0x00032460
        /*0b90*/ 	.short	0x010a
        /*0b92*/ 	.byte	0x3f
	.zero		1


	//   ....[77]....
        /*0b94*/ 	.word	0x00013570
        /*0b98*/ 	.word	0x00000004
        /*0b9c*/ 	.word	0x00032440
        /*0ba0*/ 	.short	0x010a
        /*0ba2*/ 	.byte	0x3f
	.zero		1


	//   ....[78]....
        /*0ba4*/ 	.word	0x000135c0
        /*0ba8*/ 	.word	0x00000004
        /*0bac*/ 	.word	0x00032460
        /*0bb0*/ 	.short	0x010a
        /*0bb2*/ 	.byte	0x3f
	.zero		1


	//   ....[79]....
        /*0bb4*/ 	.word	0x000136b0
        /*0bb8*/ 	.word	0x00000000
        /*0bbc*/ 	.word	0x00032420
        /*0bc0*/ 	.short	0x010a
        /*0bc2*/ 	.byte	0x3f
	.zero		1


	//   ....[80]....
        /*0bc4*/ 	.word	0x00013850
        /*0bc8*/ 	.word	0x00000006
        /*0bcc*/ 	.word	0x00000000
        /*0bd0*/ 	.short	0x010a
        /*0bd2*/ 	.byte	0x3f
	.zero		1


	//   ....[81]....
        /*0bd4*/ 	.word	0x000138a0
        /*0bd8*/ 	.word	0x00000007
        /*0bdc*/ 	.word	0x00000000
        /*0be0*/ 	.short	0x010a
        /*0be2*/ 	.byte	0x3f
	.zero		1


	//   ....[82]....
        /*0be4*/ 	.word	0x000138f0
        /*0be8*/ 	.word	0x00000004
        /*0bec*/ 	.word	0x00000000
        /*0bf0*/ 	.short	0x010a
        /*0bf2*/ 	.byte	0x3f
	.zero		1


	//----- nvinfo : EIATTR_NUM_MBARRIERS
	.align		4
.L_1535:
        /*0bf4*/ 	.byte	0x03, 0x38
        /*0bf6*/ 	.short	0x0017


	//----- nvinfo : EIATTR_EXIT_INSTR_OFFSETS
	.align		4
        /*0bf8*/ 	.byte	0x04, 0x1c
        /*0bfa*/ 	.short	(.L_1537 - .L_1536)


	//   ....[0]....
.L_1536:
        /*0bfc*/ 	.word	0x00000a80


	//   ....[1]....
        /*0c00*/ 	.word	0x0000c2e0


	//   ....[2]....
        /*0c04*/ 	.word	0x00011740


	//----- nvinfo : EIATTR_MAX_THREADS
	.align		4
.L_1537:
        /*0c08*/ 	.byte	0x04, 0x05
        /*0c0a*/ 	.short	(.L_1539 - .L_1538)
.L_1538:
        /*0c0c*/ 	.word	0x00000180
        /*0c10*/ 	.word	0x00000001
        /*0c14*/ 	.word	0x00000001


	//----- nvinfo : EIATTR_CRS_STACK_SIZE
	.align		4
.L_1539:
        /*0c18*/ 	.byte	0x04, 0x1e
        /*0c1a*/ 	.short	(.L_1541 - .L_1540)
.L_1540:
        /*0c1c*/ 	.word	0x00000000


	//----- nvinfo : EIATTR_CBANK_PARAM_SIZE
	.align		4
.L_1541:
        /*0c20*/ 	.byte	0x03, 0x19
        /*0c22*/ 	.short	0x0bf0


	//----- nvinfo : EIATTR_PARAM_CBANK
	.align		4
        /*0c24*/ 	.byte	0x04, 0x0a
        /*0c26*/ 	.short	(.L_1543 - .L_1542)
	.align		4
.L_1542:
        /*0c28*/ 	.word	index@(.nv.constant0._ZN7cutlass13device_kernelIN5flash11enable_sm90INS1_16FlashAttnFwdSm90INS1_25CollectiveMainloopFwdSm90ILi2EN4cute5tupleIJNS5_1CILi1EEES8_S8_EEENS6_IJNS7_ILi128EEENS7_ILi96EEENS7_ILi64EEEEEELi256ENS_10bfloat16_tEfNS_4arch4Sm90ELb1ELb0ELb0ELb0ELb0ELb0ELb1ELb1ELb0ELb1ELb0ELb0EEENS1_21CollectiveEpilogueFwdINS6_IJSA_NS7_ILi256EEESB_EEES9_SE_SG_Li256ELb0ELb1ELb0ELb0EEENS1_30DynamicPersistentTileSchedulerILi256ELi128ELb0ELb1ELb1EEEEEEEEEvNT_6ParamsE)
        /*0c2c*/ 	.short	0x0210
        /*0c2e*/ 	.short	0x0bf0


	//----- nvinfo : EIATTR_SW_WAR
	.align		4
.L_1543:
        /*0c30*/ 	.byte	0x04, 0x36
        /*0c32*/ 	.short	(.L_1545 - .L_1544)
.L_1544:
        /*0c34*/ 	.word	0x00000008
.L_1545:


//--------------------- .nv.info._ZN7cutlass13device_kernelIN5flash11enable_sm90INS1_16FlashAttnFwdSm90INS1_25CollectiveMainloopFwdSm90ILi2EN4cute5tupleIJNS5_1CILi1EEES8_S8_EEENS6_IJNS7_ILi128EEENS7_ILi96EEENS7_ILi64EEEEEELi256ENS_10bfloat16_tEfNS_4arch4Sm90ELb1ELb0ELb0ELb1ELb0ELb0ELb0ELb1ELb0ELb1ELb0ELb0EEENS1_21CollectiveEpilogueFwdINS6_IJSA_NS7_ILi256EEESB_EEES9_SE_SG_Li256ELb1ELb1ELb0ELb0EEENS1_36VarlenDynamicPersistentTileSchedulerILi128ELi96ELi256ELi128ELb0ELb1ELb1ELb1ELb1ELb1EEEEEEEEEvNT_6ParamsE --------------------------
	.section	.nv.info._ZN7cutlass13device_kernelIN5flash11enable_sm90INS1_16FlashAttnFwdSm90INS1_25CollectiveMainloopFwdSm90ILi2EN4cute5tupleIJNS5_1CILi1EEES8_S8_EEENS6_IJNS7_ILi128EEENS7_ILi96EEENS7_ILi64EEEEEELi256ENS_10bfloat16_tEfNS_4arch4Sm90ELb1ELb0ELb0ELb1ELb0ELb0ELb0ELb1ELb0ELb1ELb0ELb0EEENS1_21CollectiveEpilogueFwdINS6_IJSA_NS7_ILi256EEESB_EEES9_SE_SG_Li256ELb1ELb1ELb0ELb0EEENS1_36VarlenDynamicPersistentTileSchedulerILi128ELi96ELi256ELi128ELb0ELb1ELb1ELb1ELb1ELb1EEEEEEEEEvNT_6ParamsE,"",@"SHT_CUDA_INFO"
	.sectionflags	@""
	.align	4


	//----- nvinfo : EIATTR_CUDA_API_VERSION
	.align		4
        /*0000*/ 	.byte	0x04, 0x37
        /*0002*/ 	.short	(.L_1547 - .L_1546)
.L_1546:
        /*0004*/ 	.word	0x00000082


	//----- nvinfo : EIATTR_KPARAM_INFO
	.align		4
.L_1547:
        /*0008*/ 	.byte	0x04, 0x17
        /*000a*/ 	.short	(.L_1549 - .L_1548)
.L_1548:
        /*000c*/ 	.word	0x00000000
        /*0010*/ 	.short	0x0000
        /*0012*/ 	.short	0x0070
        /*0014*/ 	.byte	0x00, 0xf0, 0x01, 0x2a


	//----- nvinfo : EIATTR_SPARSE_MMA_MASK
	.align		4
.L_1549:
        /*0018*/ 	.byte	0x03, 0x50
        /*001a*/ 	.short	0x0000


	//----- nvinfo : EIATTR_MAXREG_COUNT
	.align		4
        /*001c*/ 	.byte	0x03, 0x1b
        /*001e*/ 	.short	0x00a8


	//----- nvinfo : EIATTR_NUM_BARRIERS
	.align		4
        /*0020*/ 	.byte	0x02, 0x4c
        /*0022*/ 	.byte	0x10
	.zero		1


	//----- nvinfo : EIATTR_EXTERNS
	.align		4
        /*0024*/ 	.byte	0x04, 0x0f
        /*0026*/ 	.short	(.L_1551 - .L_1550)


	//   ....[0]....
	.align		4
.L_1550:
        /*0028*/ 	.word	index@(__assertfail)


	//----- nvinfo : EIATTR_ANNOTATIONS
	.align		4
.L_1551:
        /*002c*/ 	.byte	0x04, 0x55
        /*002e*/ 	.short	(.L_1553 - .L_1552)


	//   ....[0]....
.L_1552:
        /* <DEDUP_REMOVED lines=71> */


	//----- nvinfo : EIATTR_MERCURY_ISA_VERSION
	.align		4
.L_1553:
        /*0490*/ 	.byte	0x03, 0x5f
        /*0492*/ 	.short	0x0101


	//----- nvinfo : EIATTR_UNUSED_LOAD_BYTE_OFFSET
	.align		4
        /*0494*/ 	.byte	0x04, 0x44
        /*0496*/ 	.short	(.L_1555 - .L_1554)


	//   ....[0]....
.L_1554:
        /*0498*/ 	.word	0x00000a40
        /*049c*/ 	.word	0x0000fff0


	//   ....[1]....
        /*04a0*/ 	.word	0x000084f0
        /*04a4*/ 	.word	0x0000fff0


	//----- nvinfo : EIATTR_INT_WARP_WIDE_INSTR_OFFSETS
	.align		4
.L_1555:
        /*04a8*/ 	.byte	0x04, 0x31
        /*04aa*/ 	.short	(.L_1557 - .L_1556)


	//   ....[0]....
.L_1556:
        /*04ac*/ 	.word	0x00000130


	//   ....[1]....
        /*04b0*/ 	.word	0x00000170


	//   ....[2]....
        /*04b4*/ 	.word	0x000001e0


	//   ....[3]....
        /*04b8*/ 	.word	0x0000c590


	//   ....[4]....
        /*04bc*/ 	.word	0x0000c620


	//   ....[5]....
        /*04c0*/ 	.word	0x00010550


	//   ....[6]....
        /*04c4*/ 	.word	0x000105e0


	//----- nvinfo : EIATTR_COOP_GROUP_MASK_REGIDS
	.align		4
.L_1557:
        /*04c8*/ 	.byte	0x04, 0x29
        /*04ca*/ 	.short	(.L_1559 - .L_1558)


	//   ....[0]....
.L_1558:
        /*04cc*/ 	.word	0xffffffff


	//   ....[1]....
        /*04d0*/ 	.word	0xffffffff


	//   ....[2]....
        /*04d4*/ 	.word	0xffffffff


	//   ....[3]....
        /*04d8*/ 	.word	0xffffffff


	//   ....[4]....
        /*04dc*/ 	.word	0xffffffff


	//   ....[5]....
        /*04e0*/ 	.word	0xffffffff


	//   ....[6]....
        /*04e4*/ 	.word	0xffffffff


	//   ....[7]....
        /*04e8*/ 	.word	0xffffffff


	//   ....[8]....
        /*04ec*/ 	.word	0xffffffff


	//   ....[9]....
        /*04f0*/ 	.word	0xffffffff


	//   ....[10]....
        /*04f4*/ 	.word	0xffffffff


	//   ....[11]....
        /*04f8*/ 	.word	0xffffffff


	//   ....[12]....
        /*04fc*/ 	.word	0xffffffff


	//   ....[13]....
        /*0500*/ 	.word	0xffffffff


	//   ....[14]....
        /*0504*/ 	.word	0xffffffff


	//   ....[15]....
        /*0508*/ 	.word	0xffffffff


	//   ....[16]....
        /*050c*/ 	.word	0xffffffff


	//   ....[17]....
        /*0510*/ 	.word	0xffffffff


	//   ....[18]....
        /*0514*/ 	.word	0xffffffff


	//   ....[19]....
        /*0518*/ 	.word	0xffffffff


	//   ....[20]....
        /*051c*/ 	.word	0xffffffff


	//   ....[21]....
        /*0520*/ 	.word	0xffffffff


	//   ....[22]....
        /*0524*/ 	.word	0xffffffff


	//   ....[23]....
        /*0528*/ 	.word	0xffffffff


	//   ....[24]....
        /*052c*/ 	.word	0xffffffff


	//   ....[25]....
        /*0530*/ 	.word	0xffffffff


	//   ....[26]....
        /*0534*/ 	.word	0xffffffff


	//   ....[27]....
        /*0538*/ 	.word	0xffffffff


	//   ....[28]....
        /*053c*/ 	.word	0xffffffff


	//   ....[29]....
        /*0540*/ 	.word	0xffffffff


	//   ....[30]....
        /*0544*/ 	.word	0xffffffff


	//   ....[31]....
        /*0548*/ 	.word	0xffffffff


	//   ....[32]....
        /*054c*/ 	.word	0xffffffff


	//   ....[33]....
        /*0550*/ 	.word	0xffffffff


	//   ....[34]....
        /*0554*/ 	.word	0xffffffff


	//   ....[35]....
        /*0558*/ 	.word	0xffffffff


	//   ....[36]....
        /*055c*/ 	.word	0xffffffff


	//   ....[37]....
        /*0560*/ 	.word	0xffffffff


	//   ....[38]....
        /*0564*/ 	.word	0xffffffff


	//   ....[39]....
        /*0568*/ 	.word	0xffffffff


	//   ....[40]....
        /*056c*/ 	.word	0xffffffff


	//   ....[41]....
        /*0570*/ 	.word	0xffffffff


	//   ....[42]....
        /*0574*/ 	.word	0xffffffff


	//   ....[43]....
        /*0578*/ 	.word	0xffffffff


	//   ....[44]....
        /*057c*/ 	.word	0xffffffff


	//   ....[45]....
        /*0580*/ 	.word	0xffffffff


	//   ....[46]....
        /*0584*/ 	.word	0xffffffff


	//   ....[47]....
        /*0588*/ 	.word	0xffffffff


	//   ....[48]....
        /*058c*/ 	.word	0xffffffff


	//   ....[49]....
        /*0590*/ 	.word	0xffffffff


	//   ....[50]....
        /*0594*/ 	.word	0xffffffff


	//   ....[51]....
        /*0598*/ 	.word	0xffffffff


	//   ....[52]....
        /*059c*/ 	.word	0xffffffff


	//   ....[53]....
        /*05a0*/ 	.word	0xffffffff


	//   ....[54]....
        /*05a4*/ 	.word	0xffffffff


	//   ....[55]....
        /*05a8*/ 	.word	0xffffffff


	//   ....[56]....
        /*05ac*/ 	.word	0xffffffff


	//   ....[57]....
        /*05b0*/ 	.word	0xffffffff


	//   ....[58]....
        /*05b4*/ 	.word	0xffffffff


	//   ....[59]....
        /*05b8*/ 	.word	0xffffffff


	//   ....[60]....
        /*05bc*/ 	.word	0xffffffff


	//   ....[61]....
        /*05c0*/ 	.word	0xffffffff


	//   ....[62]....
        /*05c4*/ 	.word	0xffffffff


	//   ....[63]....
        /*05c8*/ 	.word	0xffffffff


	//   ....[64]....
        /*05cc*/ 	.word	0xffffffff


	//   ....[65]....
        /*05d0*/ 	.word	0xffffffff


	//   ....[66]....
        /*05d4*/ 	.word	0xffffffff


	//   ....[67]....
        /*05d8*/ 	.word	0xffffffff


	//   ....[68]....
        /*05dc*/ 	.word	0xffffffff


	//   ....[69]....
        /*05e0*/ 	.word	0xffffffff


	//   ....[70]....
        /*05e4*/ 	.word	0xffffffff


	//   ....[71]....
        /*05e8*/ 	.word	0xffffffff


	//   ....[72]....
        /*05ec*/ 	.word	0xffffffff


	//   ....[73]....
        /*05f0*/ 	.word	0xffffffff


	//   ....[74]....
        /*05f4*/ 	.word	0xffffffff


	//   ....[75]....
        /*05f8*/ 	.word	0xffffffff


	//   ....[76]....
        /*05fc*/ 	.word	0xffffffff


	//   ....[77]....
        /*0600*/ 	.word	0xffffffff


	//   ....[78]....
        /*0604*/ 	.word	0xffffffff


	//   ....[79]....
        /*0608*/ 	.word	0xffffffff


	//   ....[80]....
        /*060c*/ 	.word	0xffffffff


	//   ....[81]....
        /*0610*/ 	.word	0xffffffff


	//   ....[82]....
        /*0614*/ 	.word	0xffffffff


	//   ....[83]....
        /*0618*/ 	.word	0xffffffff


	//   ....[84]....
        /*061c*/ 	.word	0xffffffff


	//   ....[85]....
        /*0620*/ 	.word	0xffffffff


	//   ....[86]....
        /*0624*/ 	.word	0xffffffff


	//   ....[87]....
        /*0628*/ 	.word	0xffffffff


	//   ....[88]....
        /*062c*/ 	.word	0xffffffff


	//   ....[89]....
        /*0630*/ 	.word	0xffffffff


	//   ....[90]....
        /*0634*/ 	.word	0xffffffff


	//   ....[91]....
        /*0638*/ 	.word	0xffffffff


	//   ....[92]....
        /*063c*/ 	.word	0xffffffff


	//   ....[93]....
        /*0640*/ 	.word	0xffffffff


	//   ....[94]....
        /*0644*/ 	.word	0xffffffff


	//   ....[95]....
        /*0648*/ 	.word	0xffffffff


	//   ....[96]....
        /*064c*/ 	.word	0xffffffff


	//   ....[97]....
        /*0650*/ 	.word	0xffffffff


	//   ....[98]....
        /*0654*/ 	.word	0xffffffff


	//   ....[99]....
        /*0658*/ 	.word	0x0500000f


	//   ....[100]....
        /*065c*/ 	.word	0x0500000f


	//   ....[101]....
        /*0660*/ 	.word	0x0500000f


	//   ....[102]....
        /*0664*/ 	.word	0x0500000f


	//   ....[103]....
        /*0668*/ 	.word	0x0500000f


	//   ....[104]....
        /*066c*/ 	.word	0x0500000f


	//   ....[105]....
        /*0670*/ 	.word	0x0500000f


	//   ....[106]....
        /*0674*/ 	.word	0x0500000f


	//   ....[107]....
        /*0678*/ 	.word	0x0500000f


	//   ....[108]....
        /*067c*/ 	.word	0x0500000f


	//   ....[109]....
        /*0680*/ 	.word	0x0500000f


	//   ....[110]....
        /*0684*/ 	.word	0x0500000f


	//   ....[111]....
        /*0688*/ 	.word	0x0500000f


	//   ....[112]....
        /*068c*/ 	.word	0x0500000f


	//   ....[113]....
        /*0690*/ 	.word	0x0500000f


	//   ....[114]....
        /*0694*/ 	.word	0x0500000f


	//   ....[115]....
        /*0698*/ 	.word	0x0500000f


	//   ....[116]....
        /*069c*/ 	.word	0x0500000f


	//   ....[117]....
        /*06a0*/ 	.word	0x0500000f


	//   ....[118]....
        /*06a4*/ 	.word	0x0500000f


	//   ....[119]....
        /*06a8*/ 	.word	0x0500000f


	//   ....[120]....
        /*06ac*/ 	.word	0x0500000f


	//   ....[121]....
        /*06b0*/ 	.word	0x0500000f


	//   ....[122]....
        /*06b4*/ 	.word	0x0500000f


	//   ....[123]....
        /*06b8*/ 	.word	0x0500000f


	//   ....[124]....
        /*06bc*/ 	.word	0x0500000f


	//   ....[125]....
        /*06c0*/ 	.word	0x0500000f


	//   ....[126]....
        /*06c4*/ 	.word	0x0500000f


	//   ....[127]....
        /*06c8*/ 	.word	0x0500000f


	//   ....[128]....
        /*06cc*/ 	.word	0x0500000f


	//   ....[129]....
        /*06d0*/ 	.word	0x0500000f


	//   ....[130]....
        /*06d4*/ 	.word	0x0500000f


	//   ....[131]....
        /*06d8*/ 	.word	0x0500000f


	//   ....[132]....
        /*06dc*/ 	.word	0x0500000f


	//   ....[133]....
        /*06e0*/ 	.word	0x0500000f


	//----- nvinfo : EIATTR_COOP_GROUP_INSTR_OFFSETS
	.align		4
.L_1559:
        /*06e4*/ 	.byte	0x04, 0x28
        /*06e6*/ 	.short	(.L_1561 - .L_1560)


	//   ....[0]....
.L_1560:
        /*06e8*/ 	.word	0x00000070


	//   ....[1]....
        /*06ec*/ 	.word	0x00000140


	//   ....[2]....
        /*06f0*/ 	.word	0x00000190


	//   ....[3]....
        /*06f4*/ 	.word	0x000003c0


	//   ....[4]....
        /*06f8*/ 	.word	0x00000520


	//   ....[5]....
        /*06fc*/ 	.word	0x00000640


	//   ....[6]....
        /*0700*/ 	.word	0x000007a0


	//   ....[7]....
        /*0704*/ 	.word	0x000018b0


	//   ....[8]....
        /*0708*/ 	.word	0x00001eb0


	//   ....[9]....
        /*070c*/ 	.word	0x00001ed0


	//   ....[10]....
        /*0710*/ 	.word	0x00002470


	//   ....[11]....
        /*0714*/ 	.word	0x00002570


	//   ....[12]....
        /*0718*/ 	.word	0x00002b60


	//   ....[13]....
        /*071c*/ 	.word	0x00002bc0


	//   ....[14]....
        /*0720*/ 	.word	0x00003b60


	//   ....[15]....
        /*0724*/ 	.word	0x00003b80


	//   ....[16]....
        /*0728*/ 	.word	0x00004110


	//   ....[17]....
        /*072c*/ 	.word	0x000041d0


	//   ....[18]....
        /*0730*/ 	.word	0x000047b0


	//   ....[19]....
        /*0734*/ 	.word	0x00004830


	//   ....[20]....
        /*0738*/ 	.word	0x00006190


	//   ....[21]....
        /*073c*/ 	.word	0x000061b0


	//   ....[22]....
        /*0740*/ 	.word	0x00006810


	//   ....[23]....
        /*0744*/ 	.word	0x000069e0


	//   ....[24]....
        /*0748*/ 	.word	0x00007a70


	//   ....[25]....
        /*074c*/ 	.word	0x00007af0


	//   ....[26]....
        /*0750*/ 	.word	0x00007b50


	//   ....[27]....
        /*0754*/ 	.word	0x00007b80


	//   ....[28]....
        /*0758*/ 	.word	0x00009560


	//   ....[29]....
        /*075c*/ 	.word	0x00009590


	//   ....[30]....
        /*0760*/ 	.word	0x000095c0


	//   ....[31]....
        /*0764*/ 	.word	0x00009600


	//   ....[32]....
        /*0768*/ 	.word	0x00009ec0


	//   ....[33]....
        /*076c*/ 	.word	0x00009ee0


	//   ....[34]....
        /*0770*/ 	.word	0x0000a030


	//   ....[35]....
        /*0774*/ 	.word	0x0000a050


	//   ....[36]....
        /*0778*/ 	.word	0x0000a190


	//   ....[37]....
        /*077c*/ 	.word	0x0000a1b0


	//   ....[38]....
        /*0780*/ 	.word	0x0000a300


	//   ....[39]....
        /*0784*/ 	.word	0x0000a320


	//   ....[40]....
        /*0788*/ 	.word	0x0000ac60


	//   ....[41]....
        /*078c*/ 	.word	0x0000ac90


	//   ....[42]....
        /*0790*/ 	.word	0x0000ade0


	//   ....[43]....
        /*0794*/ 	.word	0x0000ae00


	//   ....[44]....
        /*0798*/ 	.word	0x0000af40


	//   ....[45]....
        /*079c*/ 	.word	0x0000af60


	//   ....[46]....
        /*07a0*/ 	.word	0x0000b0b0


	//   ....[47]....
        /*07a4*/ 	.word	0x0000b0d0


	//   ....[48]....
        /*07a8*/ 	.word	0x0000b290


	//   ....[49]....
        /*07ac*/ 	.word	0x0000b460


	//   ....[50]....
        /*07b0*/ 	.word	0x0000b490


	//   ....[51]....
        /*07b4*/ 	.word	0x0000b4c0


	//   ....[52]....
        /*07b8*/ 	.word	0x0000b4f0


	//   ....[53]....
        /*07bc*/ 	.word	0x0000b520


	//   ....[54]....
        /*07c0*/ 	.word	0x0000b550


	//   ....[55]....
        /*07c4*/ 	.word	0x0000b6c0


	//   ....[56]....
        /*07c8*/ 	.word	0x0000b6f0


	//   ....[57]....
        /*07cc*/ 	.word	0x0000b720


	//   ....[58]....
        /*07d0*/ 	.word	0x0000b750


	//   ....[59]....
        /*07d4*/ 	.word	0x0000b780


	//   ....[60]....
        /*07d8*/ 	.word	0x0000b7b0


	//   ....[61]....
        /*07dc*/ 	.word	0x0000b850


	//   ....[62]....
        /*07e0*/ 	.word	0x0000b8b0


	//   ....[63]....
        /*07e4*/ 	.word	0x0000b940


	//   ....[64]....
        /*07e8*/ 	.word	0x0000cb90


	//   ....[65]....
        /*07ec*/ 	.word	0x0000d6f0


	//   ....[66]....
        /*07f0*/ 	.word	0x0000d710


	//   ....[67]....
        /*07f4*/ 	.word	0x0000d7b0


	//   ....[68]....
        /*07f8*/ 	.word	0x0000d7d0


	//   ....[69]....
        /*07fc*/ 	.word	0x0000d850


	//   ....[70]....
        /*0800*/ 	.word	0x0000d870


	//   ....[71]....
        /*0804*/ 	.word	0x0000d8f0


	//   ....[72]....
        /*0808*/ 	.word	0x0000d910


	//   ....[73]....
        /*080c*/ 	.word	0x0000d990


	//   ....[74]....
        /*0810*/ 	.word	0x0000d9b0


	//   ....[75]....
        /*0814*/ 	.word	0x0000da30


	//   ....[76]....
        /*0818*/ 	.word	0x0000da50


	//   ....[77]....
        /*081c*/ 	.word	0x0000dad0


	//   ....[78]....
        /*0820*/ 	.word	0x0000daf0


	//   ....[79]....
        /*0824*/ 	.word	0x0000db00


	//   ....[80]....
        /*0828*/ 	.word	0x0000db10


	//   ....[81]....
        /*082c*/ 	.word	0x000107e0


	//   ....[82]....
        /*0830*/ 	.word	0x00010840


	//   ....[83]....
        /*0834*/ 	.word	0x00010870


	//   ....[84]....
        /*0838*/ 	.word	0x00010880


	//   ....[85]....
        /*083c*/ 	.word	0x000108b0


	//   ....[86]....
        /*0840*/ 	.word	0x000108e0


	//   ....[87]....
        /*0844*/ 	.word	0x00010910


	//   ....[88]....
        /*0848*/ 	.word	0x00010940


	//   ....[89]....
        /*084c*/ 	.word	0x00010ac0


	//   ....[90]....
        /*0850*/ 	.word	0x00010af0


	//   ....[91]....
        /*0854*/ 	.word	0x00010b20


	//   ....[92]....
        /*0858*/ 	.word	0x00010b50


	//   ....[93]....
        /*085c*/ 	.word	0x00010b80


	//   ....[94]....
        /*0860*/ 	.word	0x00010bb0


	//   ....[95]....
        /*0864*/ 	.word	0x00010c70


	//   ....[96]....
        /*0868*/ 	.word	0x00010c90


	//   ....[97]....
        /*086c*/ 	.word	0x00010d00


	//   ....[98]....
        /*0870*/ 	.word	0x000113c0


	//   ....[99]....
        /*0874*/ 	.word	0x00011950


	//   ....[100]....
        /*0878*/ 	.word	0x00011b00


	//   ....[101]....
        /*087c*/ 	.word	0x00011b50


	//   ....[102]....
        /*0880*/ 	.word	0x00011bb0


	//   ....[103]....
        /*0884*/ 	.word	0x00011cb0


	//   ....[104]....
        /*0888*/ 	.word	0x00011d10


	//   ....[105]....
        /*088c*/ 	.word	0x00011e10


	//   ....[106]....
        /*0890*/ 	.word	0x00011e70


	//   ....[107]....
        /*0894*/ 	.word	0x00011f70


	//   ....[108]....
        /*0898*/ 	.word	0x00011fd0


	//   ....[109]....
        /*089c*/ 	.word	0x000120d0


	//   ....[110]....
        /*08a0*/ 	.word	0x00012130


	//   ....[111]....
        /*08a4*/ 	.word	0x00012230


	//   ....[112]....
        /*08a8*/ 	.word	0x00012290


	//   ....[113]....
        /*08ac*/ 	.word	0x00012380


	//   ....[114]....
        /*08b0*/ 	.word	0x000123e0


	//   ....[115]....
        /*08b4*/ 	.word	0x00012480


	//   ....[116]....
        /*08b8*/ 	.word	0x000127f0


	//   ....[117]....
        /*08bc*/ 	.word	0x00012890


	//   ....[118]....
        /*08c0*/ 	.word	0x000129b0


	//   ....[119]....
        /*08c4*/ 	.word	0x00012a20


	//   ....[120]....
        /*08c8*/ 	.word	0x00012a90


	//   ....[121]....
        /*08cc*/ 	.word	0x00012b00


	//   ....[122]....
        /*08d0*/ 	.word	0x00012b70


	//   ....[123]....
        /*08d4*/ 	.word	0x00012bf0


	//   ....[124]....
        /*08d8*/ 	.word	0x00012c80


	//   ....[125]....
        /*08dc*/ 	.word	0x00012d10


	//   ....[126]....
        /*08e0*/ 	.word	0x00012d80


	//   ....[127]....
        /*08e4*/ 	.word	0x00012df0


	//   ....[128]....
        /*08e8*/ 	.word	0x00012e60


	//   ....[129]....
        /*08ec*/ 	.word	0x00012ee0


	//   ....[130]....
        /*08f0*/ 	.word	0x00012f50


	//   ....[131]....
        /*08f4*/ 	.word	0x00012ff0


	//   ....[132]....
        /*08f8*/ 	.word	0x00013080


	//   ....[133]....
        /*08fc*/ 	.word	0x000131b0


	//----- nvinfo : EIATTR_REG_RECONFIG
	.align		4
.L_1561:
        /*0900*/ 	.byte	0x01, 0x54
	.zero		2


	//----- nvinfo : EIATTR_SYSCALL_OFFSETS
	.align		4
        /*0904*/ 	.byte	0x04, 0x46
        /*0906*/ 	.short	(.L_1563 - .L_1562)


	//   ....[0]....
.L_1562:
        /*0908*/ 	.word	0x00001a90


	//   ....[1]....
        /*090c*/ 	.word	0x0000c790


	//   ....[2]....
        /*0910*/ 	.word	0x0000c8f0


	//   ....[3]....
        /*0914*/ 	.word	0x0000c9f0


	//   ....[4]....
        /*0918*/ 	.word	0x0000d320


	//----- nvinfo : EIATTR_MBARRIER_INSTR_OFFSETS
	.align		4
.L_1563:
        /*091c*/ 	.byte	0x04, 0x39
        /*091e*/ 	.short	(.L_1565 - .L_1564)


	//   ....[0]....
.L_1564:
        /*0920*/ 	.word	0x00000270
        /*0924*/ 	.word	0x000000ff
        /*0928*/ 	.word	0x00022800
        /*092c*/ 	.short	0x0100
        /*092e*/ 	.byte	0x08
	.zero		1


	//   ....[1]....
        /*0930*/ 	.word	0x00000280
        /*0934*/ 	.word	0x000000ff
        /*0938*/ 	.word	0x00022820
        /*093c*/ 	.short	0x0100
        /*093e*/ 	.byte	0x08
	.zero		1


	//   ....[2]....
        /*0940*/ 	.word	0x00000370
        /*0944*/ 	.word	0x000000ff
        /*0948*/ 	.word	0x00022830
        /*094c*/ 	.short	0x0100
        /*094e*/ 	.byte	0x08
	.zero		1


	//   ....[3]....
        /*0950*/ 	.word	0x00000380
        /*0954*/ 	.word	0x000000ff
        /*0958*/ 	.word	0x00022840
        /*095c*/ 	.short	0x0100
        /*095e*/ 	.byte	0x08
	.zero		1


	//   ....[4]....
        /*0960*/ 	.word	0x00000390
        /*0964*/ 	.word	0x000000ff
        /*0968*/ 	.word	0x00022838
        /*096c*/ 	.short	0x0100
        /*096e*/ 	.byte	0x08
	.zero		1


	//   ....[5]....
        /*0970*/ 	.word	0x000003a0
        /*0974*/ 	.word	0x000000ff
        /*0978*/ 	.word	0x00022848
        /*097c*/ 	.short	0x0100
        /*097e*/ 	.byte	0x08
	.zero		1


	//   ....[6]....
        /*0980*/ 	.word	0x000004d0
        /*0984*/ 	.word	0x000000ff
        /*0988*/ 	.word	0x00022850
        /*098c*/ 	.short	0x0100
        /*098e*/ 	.byte	0x08
	.zero		1


	//   ....[7]....
        /*0990*/ 	.word	0x000004e0
        /*0994*/ 	.word	0x000000ff
        /*0998*/ 	.word	0x00022860
        /*099c*/ 	.short	0x0100
        /*099e*/ 	.byte	0x08
	.zero		1


	//   ....[8]....
        /*09a0*/ 	.word	0x000004f0
        /*09a4*/ 	.word	0x000000ff
        /*09a8*/ 	.word	0x00022858
        /*09ac*/ 	.short	0x0100
        /*09ae*/ 	.byte	0x08
	.zero		1


	//   ....[9]....
        /*09b0*/ 	.word	0x00000500
        /*09b4*/ 	.word	0x000000ff
        /*09b8*/ 	.word	0x00022868
        /*09bc*/ 	.short	0x0100
        /*09be*/ 	.byte	0x08
	.zero		1


	//   ....[10]....
        /*09c0*/ 	.word	0x000005f0
        /*09c4*/ 	.word	0x000000ff
        /*09c8*/ 	.word	0x00022870
        /*09cc*/ 	.short	0x0100
        /*09ce*/ 	.byte	0x06
	.zero		1


	//   ....[11]....
        /*09d0*/ 	.word	0x00000600
        /*09d4*/ 	.word	0x000000ff
        /*09d8*/ 	.word	0x00022880
        /*09dc*/ 	.short	0x0100
        /*09de*/ 	.byte	0x06
	.zero		1


	//   ....[12]....
        /*09e0*/ 	.word	0x00000610
        /*09e4*/ 	.word	0x000000ff
        /*09e8*/ 	.word	0x00022878
        /*09ec*/ 	.short	0x0100
        /*09ee*/ 	.byte	0x06
	.zero		1


	//   ....[13]....
        /*09f0*/ 	.word	0x00000620
        /*09f4*/ 	.word	0x000000ff
        /*09f8*/ 	.word	0x00022888
        /*09fc*/ 	.short	0x0100
        /*09fe*/ 	.byte	0x06
	.zero		1


	//   ....[14]....
        /*0a00*/ 	.word	0x00000750
        /*0a04*/ 	.word	0x000000ff
        /*0a08*/ 	.word	0x00022890
        /*0a0c*/ 	.short	0x0100
        /*0a0e*/ 	.byte	0x08
	.zero		1


	//   ....[15]....
        /*0a10*/ 	.word	0x00000760
        /*0a14*/ 	.word	0x000000ff
        /*0a18*/ 	.word	0x000228a0
        /*0a1c*/ 	.short	0x0100
        /*0a1e*/ 	.byte	0x08
	.zero		1


	//   ....[16]....
        /*0a20*/ 	.word	0x00000770
        /*0a24*/ 	.word	0x000000ff
        /*0a28*/ 	.word	0x00022898
        /*0a2c*/ 	.short	0x0100
        /*0a2e*/ 	.byte	0x08
	.zero		1


	//   ....[17]....
        /*0a30*/ 	.word	0x00000780
        /*0a34*/ 	.word	0x000000ff
        /*0a38*/ 	.word	0x000228a8
        /*0a3c*/ 	.short	0x0100
        /*0a3e*/ 	.byte	0x08
	.zero		1


	//   ....[18]....
        /*0a40*/ 	.word	0x000008b0
        /*0a44*/ 	.word	0x000000ff
        /*0a48*/ 	.word	0x000228b0
        /*0a4c*/ 	.short	0x0100
        /*0a4e*/ 	.byte	0x08
	.zero		1


	//   ....[19]....
        /*0a50*/ 	.word	0x000008c0
        /*0a54*/ 	.word	0x000000ff
        /*0a58*/ 	.word	0x000228c0
        /*0a5c*/ 	.short	0x0100
        /*0a5e*/ 	.byte	0x08
	.zero		1


	//   ....[20]....
        /*0a60*/ 	.word	0x000008d0
        /*0a64*/ 	.word	0x000000ff
        /*0a68*/ 	.word	0x000228b8
        /*0a6c*/ 	.short	0x0100
        /*0a6e*/ 	.byte	0x08
	.zero		1


	//   ....[21]....
        /*0a70*/ 	.word	0x000008e0
        /*0a74*/ 	.word	0x000000ff
        /*0a78*/ 	.word	0x000228c8
        /*0a7c*/ 	.short	0x0100
        /*0a7e*/ 	.byte	0x08
	.zero		1


	//   ....[22]....
        /*0a80*/ 	.word	0x00001b40
        /*0a84*/ 	.word	0x00000007
        /*0a88*/ 	.word	0x00022800
        /*0a8c*/ 	.short	0x010a
        /*0a8e*/ 	.byte	0x3f
	.zero		1


	//   ....[23]....
        /*0a90*/ 	.word	0x00001c10
        /*0a94*/ 	.word	0x00000006
        /*0a98*/ 	.word	0x00022830
        /*0a9c*/ 	.short	0x010a
        /*0a9e*/ 	.byte	0x3f
	.zero		1


	//   ....[24]....
        /*0aa0*/ 	.word	0x00001c50
        /*0aa4*/ 	.word	0x00000006
        /*0aa8*/ 	.word	0x00022830
        /*0aac*/ 	.short	0x010a
        /*0aae*/ 	.byte	0x3f
	.zero		1


	//   ....[25]....
        /*0ab0*/ 	.word	0x00003010
        /*0ab4*/ 	.word	0x00000000
        /*0ab8*/ 	.word	0x00000000
        /*0abc*/ 	.short	0x0101
        /*0abe*/ 	.byte	0x3f
	.zero		1


	//   ....[26]....
        /*0ac0*/ 	.word	0x00003470
        /*0ac4*/ 	.word	0x00000006
        /*0ac8*/ 	.word	0x00022850
        /*0acc*/ 	.short	0x010a
        /*0ace*/ 	.byte	0x3f
	.zero		1


	//   ....[27]....
        /*0ad0*/ 	.word	0x000034b0
        /*0ad4*/ 	.word	0x00000006
        /*0ad8*/ 	.word	0x00022850
        /*0adc*/ 	.short	0x010a
        /*0ade*/ 	.byte	0x3f
	.zero		1


	//   ....[28]....
        /*0ae0*/ 	.word	0x00003870
        /*0ae4*/ 	.word	0x00000006
        /*0ae8*/ 	.word	0x00000000
        /*0aec*/ 	.short	0x0101
        /*0aee*/ 	.byte	0x3f
	.zero		1


	//   ....[29]....
        /*0af0*/ 	.word	0x00003990
        /*0af4*/ 	.word	0x000000ff
        /*0af8*/ 	.word	0x00022830
        /*0afc*/ 	.short	0x010a
        /*0afe*/ 	.byte	0x19
	.zero		1


	//   ....[30]....
        /*0b00*/ 	.word	0x000039d0
        /*0b04*/ 	.word	0x000000ff
        /*0b08*/ 	.word	0x00022830
        /*0b0c*/ 	.short	0x010a
        /*0b0e*/ 	.byte	0x19
	.zero		1


	//   ....[31]....
        /*0b10*/ 	.word	0x00004d90
        /*0b14*/ 	.word	0x00000000
        /*0b18*/ 	.word	0x00000000
        /*0b1c*/ 	.short	0x0101
        /*0b1e*/ 	.byte	0x3f
	.zero		1


	//   ....[32]....
        /*0b20*/ 	.word	0x000059b0
        /*0b24*/ 	.word	0x000000ff
        /*0b28*/ 	.word	0x00022850
        /*0b2c*/ 	.short	0x010a
        /*0b2e*/ 	.byte	0x19
	.zero		1


	//   ....[33]....
        /*0b30*/ 	.word	0x000059f0
        /*0b34*/ 	.word	0x000000ff
        /*0b38*/ 	.word	0x00022850
        /*0b3c*/ 	.short	0x010a
        /*0b3e*/ 	.byte	0x19
	.zero		1


	//   ....[34]....
        /*0b40*/ 	.word	0x00005d00
        /*0b44*/ 	.word	0x000000b1
        /*0b48*/ 	.word	0x00000000
        /*0b4c*/ 	.short	0x0101
        /*0b4e*/ 	.byte	0x3f
	.zero		1


	//   ....[35]....
        /*0b50*/ 	.word	0x00005e40
        /*0b54*/ 	.word	0x000000ff
        /*0b58*/ 	.word	0x00022830
        /*0b5c*/ 	.short	0x010a
        /*0b5e*/ 	.byte	0x18
	.zero		1


	//   ....[36]....
        /*0b60*/ 	.word	0x00005e80
        /*0b64*/ 	.word	0x000000ff
        /*0b68*/ 	.word	0x00022830
        /*0b6c*/ 	.short	0x010a
        /*0b6e*/ 	.byte	0x18
	.zero		1


	//   ....[37]....
        /*0b70*/ 	.word	0x00006c60
        /*0b74*/ 	.word	0x0000009a
        /*0b78*/ 	.word	0x00000000
        /*0b7c*/ 	.short	0x0101
        /*0b7e*/ 	.byte	0x3f
	.zero		1


	//   ....[38]....
        /*0b80*/ 	.word	0x00007710
        /*0b84*/ 	.word	0x000000ff
        /*0b88*/ 	.word	0x00022850
        /*0b8c*/ 	.short	0x010a
        /*0b8e*/ 	.byte	0x18
	.zero		1


	//   ....[39]....
        /*0b90*/ 	.word	0x00007750
        /*0b94*/ 	.word	0x000000ff
        /*0b98*/ 	.word	0x00022850
        /*0b9c*/ 	.short	0x010a
        /*0b9e*/ 	.byte	0x18
	.zero		1


	//   ....[40]....
        /*0ba0*/ 	.word	0x00007a50
        /*0ba4*/ 	.word	0x000000b7
        /*0ba8*/ 	.word	0x00000000
        /*0bac*/ 	.short	0x0101
        /*0bae*/ 	.byte	0x3f
	.zero		1


	//   ....[41]....
        /*0bb0*/ 	.word	0x00009eb0
        /*0bb4*/ 	.word	0x00000097
        /*0bb8*/ 	.word	0x00000000
        /*0bbc*/ 	.short	0x0101
        /*0bbe*/ 	.byte	0x3f
	.zero		1


	//   ....[42]....
        /*0bc0*/ 	.word	0x0000ce20
        /*0bc4*/ 	.word	0x00000000
        /*0bc8*/ 	.word	0x00022840
        /*0bcc*/ 	.short	0x010a
        /*0bce*/ 	.byte	0x3f
	.zero		1


	//   ....[43]....
        /*0bd0*/ 	.word	0x0000dc20
        /*0bd4*/ 	.word	0x00000008
        /*0bd8*/ 	.word	0x00022800
        /*0bdc*/ 	.short	0x0107
        /*0bde*/ 	.byte	0x3f
	.zero		1


	//   ....[44]....
        /*0be0*/ 	.word	0x0000dd20
        /*0be4*/ 	.word	0x00000002
        /*0be8*/ 	.word	0x00022800
        /*0bec*/ 	.short	0x0101
        /*0bee*/ 	.byte	0x3f
	.zero		1


	//   ....[45]....
        /*0bf0*/ 	.word	0x0000dd40
        /*0bf4*/ 	.word	0x00000002
        /*0bf8*/ 	.word	0x00022820
        /*0bfc*/ 	.short	0x010a
        /*0bfe*/ 	.byte	0x3f
	.zero		1


	//   ....[46]....
        /*0c00*/ 	.word	0x0000de50
        /*0c04*/ 	.word	0x00000002
        /*0c08*/ 	.word	0x00022860
        /*0c0c*/ 	.short	0x010a
        /*0c0e*/ 	.byte	0x3f
	.zero		1


	//   ....[47]....
        /*0c10*/ 	.word	0x0000e730
        /*0c14*/ 	.word	0x00000003
        /*0c18*/ 	.word	0x00022840
        /*0c1c*/ 	.short	0x010a
        /*0c1e*/ 	.byte	0x3f
	.zero		1


	//   ....[48]....
        /*0c20*/ 	.word	0x0000e990
        /*0c24*/ 	.word	0x00000003
        /*0c28*/ 	.word	0x00022860
        /*0c2c*/ 	.short	0x010a
        /*0c2e*/ 	.byte	0x3f
	.zero		1


	//   ....[49]....
        /*0c30*/ 	.word	0x0000f210
        /*0c34*/ 	.word	0x00000004
        /*0c38*/ 	.word	0x00022840
        /*0c3c*/ 	.short	0x010a
        /*0c3e*/ 	.byte	0x3f
	.zero		1


	//   ....[50]....
        /*0c40*/ 	.word	0x0000f460
        /*0c44*/ 	.word	0x00000004
        /*0c48*/ 	.word	0x00022860
        /*0c4c*/ 	.short	0x010a
        /*0c4e*/ 	.byte	0x3f
	.zero		1


	//   ....[51]....
        /*0c50*/ 	.word	0x0000fc70
        /*0c54*/ 	.word	0x00000004
        /*0c58*/ 	.word	0x00022840
        /*0c5c*/ 	.short	0x010a
        /*0c5e*/ 	.byte	0x3f
	.zero		1


	//   ....[52]....
        /*0c60*/ 	.word	0x0000fed0
        /*0c64*/ 	.word	0x00000004
        /*0c68*/ 	.word	0x00022860
        /*0c6c*/ 	.short	0x010a
        /*0c6e*/ 	.byte	0x3f
	.zero		1


	//   ....[53]....
        /*0c70*/ 	.word	0x00011340
        /*0c74*/ 	.word	0x00000000
        /*0c78*/ 	.word	0x00022820
        /*0c7c*/ 	.short	0x010a
        /*0c7e*/ 	.byte	0x3f
	.zero		1


	//   ....[54]....
        /*0c80*/ 	.word	0x00011500
        /*0c84*/ 	.word	0x00000006
        /*0c88*/ 	.word	0x00000000
        /*0c8c*/ 	.short	0x010a
        /*0c8e*/ 	.byte	0x3f
	.zero		1


	//   ....[55]....
        /*0c90*/ 	.word	0x00011570
        /*0c94*/ 	.word	0x00000007
        /*0c98*/ 	.word	0x00000000
        /*0c9c*/ 	.short	0x010a
        /*0c9e*/ 	.byte	0x3f
	.zero		1


	//   ....[56]....
        /*0ca0*/ 	.word	0x000115e0
        /*0ca4*/ 	.word	0x00000004
        /*0ca8*/ 	.word	0x00000000
        /*0cac*/ 	.short	0x010a
        /*0cae*/ 	.byte	0x3f
	.zero		1


	//   ....[57]....
        /*0cb0*/ 	.word	0x00011610
        /*0cb4*/ 	.word	0x00000003
        /*0cb8*/ 	.word	0x00000000
        /*0cbc*/ 	.short	0x010a
        /*0cbe*/ 	.byte	0x3f
	.zero		1


	//   ....[58]....
        /*0cc0*/ 	.word	0x00011670
        /*0cc4*/ 	.word	0x00000007
        /*0cc8*/ 	.word	0x00022800
        /*0ccc*/ 	.short	0x010a
        /*0cce*/ 	.byte	0x3f
	.zero		1


	//   ....[59]....
        /*0cd0*/ 	.word	0x000116c0
        /*0cd4*/ 	.word	0x00000006
        /*0cd8*/ 	.word	0x00022830
        /*0cdc*/ 	.short	0x010a
        /*0cde*/ 	.byte	0x3f
	.zero		1


	//   ....[60]....
        /*0ce0*/ 	.word	0x00011710
        /*0ce4*/ 	.word	0x00000006
        /*0ce8*/ 	.word	0x00022850
        /*0cec*/ 	.short	0x010a
        /*0cee*/ 	.byte	0x3f
	.zero		1


	//   ....[61]....
        /*0cf0*/ 	.word	0x00011770
        /*0cf4*/ 	.word	0x00000005
        /*0cf8*/ 	.word	0x00022830
        /*0cfc*/ 	.short	0x010a
        /*0cfe*/ 	.byte	0x3f
	.zero		1


	//   ....[62]....
        /*0d00*/ 	.word	0x000117c0
        /*0d04*/ 	.word	0x000000b1
        /*0d08*/ 	.word	0x00022850
        /*0d0c*/ 	.short	0x010a
        /*0d0e*/ 	.byte	0x3f
	.zero		1


	//   ....[63]....
        /*0d10*/ 	.word	0x00011820
        /*0d14*/ 	.word	0x00000005
        /*0d18*/ 	.word	0x00022830
        /*0d1c*/ 	.short	0x010a
        /*0d1e*/ 	.byte	0x3f
	.zero		1


	//   ....[64]....
        /*0d20*/ 	.word	0x00011870
        /*0d24*/ 	.word	0x000000b7
        /*0d28*/ 	.word	0x00022850
        /*0d2c*/ 	.short	0x010a
        /*0d2e*/ 	.byte	0x3f
	.zero		1


	//   ....[65]....
        /*0d30*/ 	.word	0x00011a10
        /*0d34*/ 	.word	0x00000000
        /*0d38*/ 	.word	0x00022840
        /*0d3c*/ 	.short	0x010a
        /*0d3e*/ 	.byte	0x3f
	.zero		1


	//   ....[66]....
        /*0d40*/ 	.word	0x00012510
        /*0d44*/ 	.word	0x00000002
        /*0d48*/ 	.word	0x00022820
        /*0d4c*/ 	.short	0x010a
        /*0d4e*/ 	.byte	0x3f
	.zero		1


	//   ....[67]....
        /*0d50*/ 	.word	0x00012560
        /*0d54*/ 	.word	0x00000002
        /*0d58*/ 	.word	0x00022860
        /*0d5c*/ 	.short	0x010a
        /*0d5e*/ 	.byte	0x3f
	.zero		1


	//   ....[68]....
        /*0d60*/ 	.word	0x000125b0
        /*0d64*/ 	.word	0x00000003
        /*0d68*/ 	.word	0x00022840
        /*0d6c*/ 	.short	0x010a
        /*0d6e*/ 	.byte	0x3f
	.zero		1


	//   ....[69]....
        /*0d70*/ 	.word	0x00012600
        /*0d74*/ 	.word	0x00000003
        /*0d78*/ 	.word	0x00022860
        /*0d7c*/ 	.short	0x010a
        /*0d7e*/ 	.byte	0x3f
	.zero		1


	//   ....[70]....
        /*0d80*/ 	.word	0x00012650
        /*0d84*/ 	.word	0x00000004
        /*0d88*/ 	.word	0x00022840
        /*0d8c*/ 	.short	0x010a
        /*0d8e*/ 	.byte	0x3f
	.zero		1


	//   ....[71]....
        /*0d90*/ 	.word	0x000126a0
        /*0d94*/ 	.word	0x00000004
        /*0d98*/ 	.word	0x00022860
        /*0d9c*/ 	.short	0x010a
        /*0d9e*/ 	.byte	0x3f
	.zero		1


	//   ....[72]....
        /*0da0*/ 	.word	0x000126f0
        /*0da4*/ 	.word	0x00000004
        /*0da8*/ 	.word	0x00022840
        /*0dac*/ 	.short	0x010a
        /*0dae*/ 	.byte	0x3f
	.zero		1


	//   ....[73]....
        /*0db0*/ 	.word	0x00012740
        /*0db4*/ 	.word	0x00000004
        /*0db8*/ 	.word	0x00022860
        /*0dbc*/ 	.short	0x010a
        /*0dbe*/ 	.byte	0x3f
	.zero		1


	//   ....[74]....
        /*0dc0*/ 	.word	0x000130d0
        /*0dc4*/ 	.word	0x00000000
        /*0dc8*/ 	.word	0x00022820
        /*0dcc*/ 	.short	0x010a
        /*0dce*/ 	.byte	0x3f
	.zero		1


	//   ....[75]....
        /*0dd0*/ 	.word	0x00013270
        /*0dd4*/ 	.word	0x00000006
        /*0dd8*/ 	.word	0x00000000
        /*0ddc*/ 	.short	0x010a
        /*0dde*/ 	.byte	0x3f
	.zero		1


	//   ....[76]....
        /*0de0*/ 	.word	0x000132c0
        /*0de4*/ 	.word	0x00000007
        /*0de8*/ 	.word	0x00000000
        /*0dec*/ 	.short	0x010a
        /*0dee*/ 	.byte	0x3f
	.zero		1


	//   ....[77]....
        /*0df0*/ 	.word	0x00013310
        /*0df4*/ 	.word	0x00000004
        /*0df8*/ 	.word	0x00000000
        /*0dfc*/ 	.short	0x010a
        /*0dfe*/ 	.byte	0x3f
	.zero		1


	//----- nvinfo : EIATTR_NUM_MBARRIERS
	.align		4
.L_1565:
        /*0e00*/ 	.byte	0x03, 0x38
        /*0e02*/ 	.short	0x0016


	//----- nvinfo : EIATTR_EXIT_INSTR_OFFSETS
	.align		4
        /*0e04*/ 	.byte	0x04, 0x1c
        /*0e06*/ 	.short	(.L_1567 - .L_1566)


	//   ....[0]....
.L_1566:
        /*0e08*/ 	.word	0x00000a80


	//   ....[1]....
        /*0e0c*/ 	.word	0x0000b240


	//   ....[2]....
        /*0e10*/ 	.word	0x00011660


	//----- nvinfo : EIATTR_MAX_THREADS
	.align		4
.L_1567:
        /*0e14*/ 	.byte	0x04, 0x05
        /*0e16*/ 	.short	(.L_1569 - .L_1568)
.L_1568:
        /*0e18*/ 	.word	0x00000180
        /*0e1c*/ 	.word	0x00000001
        /*0e20*/ 	.word	0x00000001


	//----- nvinfo : EIATTR_CRS_STACK_SIZE
	.align		4
.L_1569:
        /*0e24*/ 	.byte	0x04, 0x1e
        /*0e26*/ 	.short	(.L_1571 - .L_1570)
.L_1570:
        /*0e28*/ 	.word	0x00000000


	//----- nvinfo : EIATTR_CBANK_PARAM_SIZE
	.align		4
.L_1571:
        /*0e2c*/ 	.byte	0x03, 0x19
        /*0e2e*/ 	.short	0x0af0


	//----- nvinfo : EIATTR_PARAM_CBANK
	.align		4
        /*0e30*/ 	.byte	0x04, 0x0a
        /*0e32*/ 	.short	(.L_1573 - .L_1572)
	.align		4
.L_1572:
        /*0e34*/ 	.word	index@(.nv.constant0._ZN7cutlass13device_kernelIN5flash11enable_sm90INS1_16FlashAttnFwdSm90INS1_25CollectiveMainloopFwdSm90ILi2EN4cute5tupleIJNS5_1CILi1EEES8_S8_EEENS6_IJNS7_ILi128EEENS7_ILi96EEENS7_ILi64EEEEEELi256ENS_10bfloat16_tEfNS_4arch4Sm90ELb1ELb0ELb0ELb1ELb0ELb0ELb0ELb1ELb0ELb1ELb0ELb0EEENS1_21CollectiveEpilogueFwdINS6_IJSA_NS7_ILi256EEESB_EEES9_SE_SG_Li256ELb1ELb1ELb0ELb0EEENS1_36VarlenDynamicPersistentTileSchedulerILi128ELi96ELi256ELi128ELb0ELb1ELb1ELb1ELb1ELb1EEEEEEEEEvNT_6ParamsE)
        /*0e38*/ 	.short	0x0210
        /*0e3a*/ 	.short	0x0af0


	//----- nvinfo : EIATTR_SW_WAR
	.align		4
.L_1573:
        /*0e3c*/ 	.byte	0x04, 0x36
        /*0e3e*/ 	.short	(.L_1575 - .L_1574)
.L_1574:
        /*0e40*/ 	.word	0x00000008
.L_1575:


//--------------------- .nv.info._ZN7cutlass13device_kernelIN5flash11enable_sm90INS1_16FlashAttnFwdSm90INS1_25CollectiveMainloopFwdSm90ILi2EN4cute5tupleIJNS5_1CILi1EEES8_S8_EEENS6_IJNS7_ILi128EEENS7_ILi96EEENS7_ILi64EEEEEELi256ENS_10bfloat16_tEfNS_4arch4Sm90ELb1ELb0ELb0ELb1ELb0ELb1ELb0ELb1ELb0ELb1ELb0ELb0EEENS1_21CollectiveEpilogueFwdINS6_IJSA_NS7_ILi256EEESB_EEES9_SE_SG_Li256ELb1ELb1ELb0ELb0EEENS1_36VarlenDynamicPersistentTileSchedulerILi128ELi96ELi256ELi128ELb0ELb1ELb1ELb1ELb1ELb1EEEEEEEEEvNT_6ParamsE --------------------------
	.section	.nv.info._ZN7cutlass13device_kernelIN5flash11enable_sm90INS1_16FlashAttnFwdSm90INS1_25CollectiveMainloopFwdSm90ILi2EN4cute5tupleIJNS5_1CILi1EEES8_S8_EEENS6_IJNS7_ILi128EEENS7_ILi96EEENS7_ILi64EEEEEELi256ENS_10bfloat16_tEfNS_4arch4Sm90ELb1ELb0ELb0ELb1ELb0ELb1ELb0ELb1ELb0ELb1ELb0ELb0EEENS1_21CollectiveEpilogueFwdINS6_IJSA_NS7_ILi256EEESB_EEES9_SE_SG_Li256ELb1ELb1ELb0ELb0EEENS1_36VarlenDynamicPersistentTileSchedulerILi128ELi96ELi256ELi128ELb0ELb1ELb1ELb1ELb1ELb1EEEEEEEEEvNT_6ParamsE,"",@"SHT_CUDA_INFO"
	.sectionflags	@""
	.align	4


	//----- nvinfo : EIATTR_CUDA_API_VERSION
	.align		4
        /*0000*/ 	.byte	0x04, 0x37
        /*0002*/ 	.short	(.L_1577 - .L_1576)
.L_1576:
        /*0004*/ 	.word	0x00000082


	//----- nvinfo : EIATTR_KPARAM_INFO
	.align		4
.L_1577:
        /*0008*/ 	.byte	0x04, 0x17
        /*000a*/ 	.short	(.L_1579 - .L_1578)
.L_1578:
        /*000c*/ 	.word	0x00000000
        /*0010*/ 	.short	0x0000
        /*0012*/ 	.short	0x0070
        /*0014*/ 	.byte	0x00, 0xf0, 0x01, 0x2a


	//----- nvinfo : EIATTR_SPARSE_MMA_MASK
	.align		4
.L_1579:
        /*0018*/ 	.byte	0x03, 0x50
        /*001a*/ 	.short	0x0000


	//----- nvinfo : EIATTR_MAXREG_COUNT
	.align		4
        /*001c*/ 	.byte	0x03, 0x1b
        /*001e*/ 	.short	0x00a8


	//----- nvinfo : EIATTR_NUM_BARRIERS
	.align		4
        /*0020*/ 	.byte	0x02, 0x4c
        /*0022*/ 	.byte	0x10
	.zero		1


	//----- nvinfo : EIATTR_EXTERNS
	.align		4
        /*0024*/ 	.byte	0x04, 0x0f
        /*0026*/ 	.short	(.L_1581 - .L_1580)


	//   ....[0]....
	.align		4
.L_1580:
        /*0028*/ 	.word	index@(__assertfail)


	//----- nvinfo : EIATTR_ANNOTATIONS
	.align		4
.L_1581:
        /*002c*/ 	.byte	0x04, 0x55
        /*002e*/ 	.short	(.L_1583 - .L_1582)


	//   ....[0]....
.L_1582:
        /* <DEDUP_REMOVED lines=96> */


	//----- nvinfo : EIATTR_MERCURY_ISA_VERSION
	.align		4
.L_1583:
        /*0620*/ 	.byte	0x03, 0x5f
        /*0622*/ 	.short	0x0101


	//----- nvinfo : EIATTR_UNUSED_LOAD_BYTE_OFFSET
	.align		4
        /*0624*/ 	.byte	0x04, 0x44
        /*0626*/ 	.short	(.L_1585 - .L_1584)


	//   ....[0]....
.L_1584:
        /*0628*/ 	.word	0x00000ac0
        /*062c*/ 	.word	0x0000fff0


	//   ....[1]....
        /*0630*/ 	.word	0x00010030
        /*0634*/ 	.word	0x0000fff0


	//----- nvinfo : EIATTR_INT_WARP_WIDE_INSTR_OFFSETS
	.align		4
.L_1585:
        /*0638*/ 	.byte	0x04, 0x31
        /*063a*/ 	.short	(.L_1587 - .L_1586)


	//   ....[0]....
.L_1586:
        /*063c*/ 	.word	0x00000180


	//   ....[1]....
        /*0640*/ 	.word	0x00000220


	//   ....[2]....
        /*0644*/ 	.word	0x00000290


	//   ....[3]....
        /*0648*/ 	.word	0x000157e0


	//   ....[4]....
        /*064c*/ 	.word	0x00015870


	//   ....[5]....
        /*0650*/ 	.word	0x000197e0


	//   ....[6]....
        /*0654*/ 	.word	0x00019870


	//----- nvinfo : EIATTR_COOP_GROUP_MASK_REGIDS
	.align		4
.L_1587:
        /*0658*/ 	.byte	0x04, 0x29
        /*065a*/ 	.short	(.L_1589 - .L_1588)


	//   ....[0]....
.L_1588:
        /*065c*/ 	.word	0xffffffff


	//   ....[1]....
        /*0660*/ 	.word	0xffffffff


	//   ....[2]....
        /*0664*/ 	.word	0xffffffff


	//   ....[3]....
        /*0668*/ 	.word	0xffffffff


	//   ....[4]....
        /*066c*/ 	.word	0xffffffff


	//   ....[5]....
        /*0670*/ 	.word	0xffffffff


	//   ....[6]....
        /*0674*/ 	.word	0xffffffff


	//   ....[7]....
        /*0678*/ 	.word	0xffffffff


	//   ....[8]....
        /*067c*/ 	.word	0xffffffff


	//   ....[9]....
        /*0680*/ 	.word	0xffffffff


	//   ....[10]....
        /*0684*/ 	.word	0xffffffff


	//   ....[11]....
        /*0688*/ 	.word	0xffffffff


	//   ....[12]....
        /*068c*/ 	.word	0xffffffff


	//   ....[13]....
        /*0690*/ 	.word	0xffffffff


	//   ....[14]....
        /*0694*/ 	.word	0xffffffff


	//   ....[15]....
        /*0698*/ 	.word	0xffffffff


	//   ....[16]....
        /*069c*/ 	.word	0xffffffff


	//   ....[17]....
        /*06a0*/ 	.word	0xffffffff


	//   ....[18]....
        /*06a4*/ 	.word	0xffffffff


	//   ....[19]....
        /*06a8*/ 	.word	0xffffffff


	//   ....[20]....
        /*06ac*/ 	.word	0xffffffff


	//   ....[21]....
        /*06b0*/ 	.word	0xffffffff


	//   ....[22]....
        /*06b4*/ 	.word	0xffffffff


	//   ....[23]....
        /*06b8*/ 	.word	0xffffffff


	//   ....[24]....
        /*06bc*/ 	.word	0xffffffff


	//   ....[25]....
        /*06c0*/ 	.word	0xffffffff


	//   ....[26]....
        /*06c4*/ 	.word	0xffffffff


	//   ....[27]....
        /*06c8*/ 	.word	0xffffffff


	//   ....[28]....
        /*06cc*/ 	.word	0xffffffff


	//   ....[29]....
        /*06d0*/ 	.word	0xffffffff


	//   ....[30]....
        /*06d4*/ 	.word	0xffffffff


	//   ....[31]....
        /*06d8*/ 	.word	0xffffffff


	//   ....[32]....
        /*06dc*/ 	.word	0xffffffff


	//   ....[33]....
        /*06e0*/ 	.word	0xffffffff


	//   ....[34]....
        /*06e4*/ 	.word	0xffffffff


	//   ....[35]....
        /*06e8*/ 	.word	0xffffffff


	//   ....[36]....
        /*06ec*/ 	.word	0xffffffff


	//   ....[37]....
        /*06f0*/ 	.word	0xffffffff


	//   ....[38]....
        /*06f4*/ 	.word	0xffffffff


	//   ....[39]....
        /*06f8*/ 	.word	0xffffffff


	//   ....[40]....
        /*06fc*/ 	.word	0xffffffff


	//   ....[41]....
        /*0700*/ 	.word	0xffffffff


	//   ....[42]....
        /*0704*/ 	.word	0xffffffff


	//   ....[43]....
        /*0708*/ 	.word	0xffffffff


	//   ....[44]....
        /*070c*/ 	.word	0xffffffff


	//   ....[45]....
        /*0710*/ 	.word	0xffffffff


	//   ....[46]....
        /*0714*/ 	.word	0xffffffff


	//   ....[47]....
        /*0718*/ 	.word	0xffffffff


	//   ....[48]....
        /*071c*/ 	.word	0xffffffff


	//   ....[49]....
        /*0720*/ 	.word	0xffffffff


	//   ....[50]....
        /*0724*/ 	.word	0xffffffff


	//   ....[51]....
        /*0728*/ 	.word	0xffffffff


	//   ....[52]....
        /*072c*/ 	.word	0xffffffff


	//   ....[53]....
        /*0730*/ 	.word	0xffffffff


	//   ....[54]....
        /*0734*/ 	.word	0xffffffff


	//   ....[55]....
        /*0738*/ 	.word	0xffffffff


	//   ....[56]....
        /*073c*/ 	.word	0xffffffff


	//   ....[57]....
        /*0740*/ 	.word	0xffffffff


	//   ....[58]....
        /*0744*/ 	.word	0xffffffff


	//   ....[59]....
        /*0748*/ 	.word	0xffffffff


	//   ....[60]....
        /*074c*/ 	.word	0xffffffff


	//   ....[61]....
        /*0750*/ 	.word	0xffffffff


	//   ....[62]....
        /*0754*/ 	.word	0xffffffff


	//   ....[63]....
        /*0758*/ 	.word	0xffffffff


	//   ....[64]....
        /*075c*/ 	.word	0xffffffff


	//   ....[65]....
        /*0760*/ 	.word	0xffffffff


	//   ....[66]....
        /*0764*/ 	.word	0xffffffff


	//   ....[67]....
        /*0768*/ 	.word	0xffffffff


	//   ....[68]....
        /*076c*/ 	.word	0xffffffff


	//   ....[69]....
        /*0770*/ 	.word	0xffffffff


	//   ....[70]....
        /*0774*/ 	.word	0xffffffff


	//   ....[71]....
        /*0778*/ 	.word	0xffffffff


	//   ....[72]....
        /*077c*/ 	.word	0xffffffff


	//   ....[73]....
        /*0780*/ 	.word	0xffffffff


	//   ....[74]....
        /*0784*/ 	.word	0xffffffff


	//   ....[75]....
        /*0788*/ 	.word	0xffffffff


	//   ....[76]....
        /*078c*/ 	.word	0xffffffff


	//   ....[77]....
        /*0790*/ 	.word	0xffffffff


	//   ....[78]....
        /*0794*/ 	.word	0xffffffff


	//   ....[79]....
        /*0798*/ 	.word	0xffffffff


	//   ....[80]....
        /*079c*/ 	.word	0xffffffff


	//   ....[81]....
        /*07a0*/ 	.word	0xffffffff


	//   ....[82]....
        /*07a4*/ 	.word	0xffffffff


	//   ....[83]....
        /*07a8*/ 	.word	0xffffffff


	//   ....[84]....
        /*07ac*/ 	.word	0xffffffff


	//   ....[85]....
        /*07b0*/ 	.word	0xffffffff


	//   ....[86]....
        /*07b4*/ 	.word	0xffffffff


	//   ....[87]....
        /*07b8*/ 	.word	0xffffffff


	//   ....[88]....
        /*07bc*/ 	.word	0xffffffff


	//   ....[89]....
        /*07c0*/ 	.word	0xffffffff


	//   ....[90]....
        /*07c4*/ 	.word	0xffffffff


	//   ....[91]....
        /*07c8*/ 	.word	0xffffffff


	//   ....[92]....
        /*07cc*/ 	.word	0xffffffff


	//   ....[93]....
        /*07d0*/ 	.word	0xffffffff


	//   ....[94]....
        /*07d4*/ 	.word	0xffffffff


	//   ....[95]....
        /*07d8*/ 	.word	0xffffffff


	//   ....[96]....
        /*07dc*/ 	.word	0xffffffff


	//   ....[97]....
        /*07e0*/ 	.word	0xffffffff


	//   ....[98]....
        /*07e4*/ 	.word	0xffffffff


	//   ....[99]....
        /*07e8*/ 	.word	0xffffffff


	//   ....[100]....
        /*07ec*/ 	.word	0xffffffff


	//   ....[101]....
        /*07f0*/ 	.word	0xffffffff


	//   ....[102]....
        /*07f4*/ 	.word	0xffffffff


	//   ....[103]....
        /*07f8*/ 	.word	0xffffffff


	//   ....[104]....
        /*07fc*/ 	.word	0xffffffff


	//   ....[105]....
        /*0800*/ 	.word	0xffffffff


	//   ....[106]....
        /*0804*/ 	.word	0xffffffff


	//   ....[107]....
        /*0808*/ 	.word	0xffffffff


	//   ....[108]....
        /*080c*/ 	.word	0xffffffff


	//   ....[109]....
        /*0810*/ 	.word	0xffffffff


	//   ....[110]....
        /*0814*/ 	.word	0xffffffff


	//   ....[111]....
        /*0818*/ 	.word	0xffffffff


	//   ....[112]....
        /*081c*/ 	.word	0xffffffff


	//   ....[113]....
        /*0820*/ 	.word	0xffffffff


	//   ....[114]....
        /*0824*/ 	.word	0xffffffff


	//   ....[115]....
        /*0828*/ 	.word	0xffffffff


	//   ....[116]....
        /*082c*/ 	.word	0x0500000f


	//   ....[117]....
        /*0830*/ 	.word	0x0500000f


	//   ....[118]....
        /*0834*/ 	.word	0x0500000f


	//   ....[119]....
        /*0838*/ 	.word	0x0500000f


	//   ....[120]....
        /*083c*/ 	.word	0x0500000f


	//   ....[121]....
        /*0840*/ 	.word	0x0500000f


	//   ....[122]....
        /*0844*/ 	.word	0x0500000f


	//   ....[123]....
        /*0848*/ 	.word	0x0500000f


	//   ....[124]....
        /*084c*/ 	.word	0x0500000f


	//   ....[125]....
        /*0850*/ 	.word	0x0500000f


	//   ....[126]....
        /*0854*/ 	.word	0x0500000f


	//   ....[127]....
        /*0858*/ 	.word	0x0500000f


	//   ....[128]....
        /*085c*/ 	.word	0x0500000f


	//   ....[129]....
        /*0860*/ 	.word	0x0500000f


	//   ....[130]....
        /*0864*/ 	.word	0x0500000f


	//   ....[131]....
        /*0868*/ 	.word	0x0500000f


	//   ....[132]....
        /*086c*/ 	.word	0x0500000f


	//   ....[133]....
        /*0870*/ 	.word	0x0500000f


	//   ....[134]....
        /*0874*/ 	.word	0x0500000f


	//   ....[135]....
        /*0878*/ 	.word	0x0500000f


	//   ....[136]....
        /*087c*/ 	.word	0x0500000f


	//   ....[137]....
        /*0880*/ 	.word	0x0500000f


	//   ....[138]....
        /*0884*/ 	.word	0x0500000f


	//   ....[139]....
        /*0888*/ 	.word	0x0500000f


	//   ....[140]....
        /*088c*/ 	.word	0x0500000f


	//   ....[141]....
        /*0890*/ 	.word	0x0500000f


	//   ....[142]....
        /*0894*/ 	.word	0x0500000f


	//   ....[143]....
        /*0898*/ 	.word	0x0500000f


	//   ....[144]....
        /*089c*/ 	.word	0x0500000f


	//   ....[145]....
        /*08a0*/ 	.word	0x0500000f


	//   ....[146]....
        /*08a4*/ 	.word	0x0500000f


	//   ....[147]....
        /*08a8*/ 	.word	0x0500000f


	//   ....[148]....
        /*08ac*/ 	.word	0x0500000f


	//   ....[149]....
        /*08b0*/ 	.word	0x0500000f


	//   ....[150]....
        /*08b4*/ 	.word	0x0500000f


	//   ....[151]....
        /*08b8*/ 	.word	0x0500000f


	//   ....[152]....
        /*08bc*/ 	.word	0x0500000f


	//   ....[153]....
        /*08c0*/ 	.word	0x0500000f


	//   ....[154]....
        /*08c4*/ 	.word	0x0500000f


	//   ....[155]....
        /*08c8*/ 	.word	0x0500000f


	//   ....[156]....
        /*08cc*/ 	.word	0x0500000f


	//   ....[157]....
        /*08d0*/ 	.word	0x0500000f


	//   ....[158]....
        /*08d4*/ 	.word	0x0500000f


	//   ....[159]....
        /*08d8*/ 	.word	0x0500000f


	//   ....[160]....
        /*08dc*/ 	.word	0x0500000f


	//   ....[161]....
        /*08e0*/ 	.word	0x0500000f


	//   ....[162]....
        /*08e4*/ 	.word	0x0500000f


	//   ....[163]....
        /*08e8*/ 	.word	0x0500000f


	//   ....[164]....
        /*08ec*/ 	.word	0x0500000f


	//   ....[165]....
        /*08f0*/ 	.word	0x0500000f


	//   ....[166]....
        /*08f4*/ 	.word	0x0500000f


	//   ....[167]....
        /*08f8*/ 	.word	0x0500000f


	//   ....[168]....
        /*08fc*/ 	.word	0x0500000f


	//   ....[169]....
        /*0900*/ 	.word	0x0500000f


	//   ....[170]....
        /*0904*/ 	.word	0x0500000f


	//   ....[171]....
        /*0908*/ 	.word	0x0500000f


	//   ....[172]....
        /*090c*/ 	.word	0x0500000f


	//   ....[173]....
        /*0910*/ 	.word	0x0500000f


	//   ....[174]....
        /*0914*/ 	.word	0x0500000f


	//   ....[175]....
        /*0918*/ 	.word	0x0500000f


	//   ....[176]....
        /*091c*/ 	.word	0x0500000f


	//----- nvinfo : EIATTR_COOP_GROUP_INSTR_OFFSETS
	.align		4
.L_1589:
        /*0920*/ 	.byte	0x04, 0x28
        /*0922*/ 	.short	(.L_1591 - .L_1590)


	//   ....[0]....
.L_1590:
        /*0924*/ 	.word	0x00000060


	//   ....[1]....
        /*0928*/ 	.word	0x00000190


	//   ....[2]....
        /*092c*/ 	.word	0x00000240


	//   ....[3]....
        /*0930*/ 	.word	0x00000400


	//   ....[4]....
        /*0934*/ 	.word	0x00000560


	//   ....[5]....
        /*0938*/ 	.word	0x00000680


	//   ....[6]....
        /*093c*/ 	.word	0x000007e0


	//   ....[7]....
        /*0940*/ 	.word	0x00005f40


	//   ....[8]....
        /*0944*/ 	.word	0x00006640


	//   ....[9]....
        /*0948*/ 	.word	0x00006650


	//   ....[10]....
        /*094c*/ 	.word	0x00006660


	//   ....[11]....
        /*0950*/ 	.word	0x00006670


	//   ....[12]....
        /*0954*/ 	.word	0x000069b0


	//   ....[13]....
        /*0958*/ 	.word	0x000069c0


	//   ....[14]....
        /*095c*/ 	.word	0x000069d0


	//   ....[15]....
        /*0960*/ 	.word	0x000069e0


	//   ....[16]....
        /*0964*/ 	.word	0x00007ce0


	//   ....[17]....
        /*0968*/ 	.word	0x00007d00


	//   ....[18]....
        /*096c*/ 	.word	0x00007d10


	//   ....[19]....
        /*0970*/ 	.word	0x00007d20


	//   ....[20]....
        /*0974*/ 	.word	0x00007e00


	//   ....[21]....
        /*0978*/ 	.word	0x00007e10


	//   ....[22]....
        /*097c*/ 	.word	0x00007ea0


	//   ....[23]....
        /*0980*/ 	.word	0x00007ef0


	//   ....[24]....
        /*0984*/ 	.word	0x00009560


	//   ....[25]....
        /*0988*/ 	.word	0x00009580


	//   ....[26]....
        /*098c*/ 	.word	0x00009aa0


	//   ....[27]....
        /*0990*/ 	.word	0x00009b80


	//   ....[28]....
        /*0994*/ 	.word	0x0000a180


	//   ....[29]....
        /*0998*/ 	.word	0x0000a1e0


	//   ....[30]....
        /*099c*/ 	.word	0x0000b110


	//   ....[31]....
        /*09a0*/ 	.word	0x0000b120


	//   ....[32]....
        /*09a4*/ 	.word	0x0000ba00


	//   ....[33]....
        /*09a8*/ 	.word	0x0000bb00


	//   ....[34]....
        /*09ac*/ 	.word	0x0000c4c0


	//   ....[35]....
        /*09b0*/ 	.word	0x0000c560


	//   ....[36]....
        /*09b4*/ 	.word	0x0000dbf0


	//   ....[37]....
        /*09b8*/ 	.word	0x0000dc10


	//   ....[38]....
        /*09bc*/ 	.word	0x0000e580


	//   ....[39]....
        /*09c0*/ 	.word	0x0000e620


	//   ....[40]....
        /*09c4*/ 	.word	0x0000f5b0


	//   ....[41]....
        /*09c8*/ 	.word	0x0000f610


	//   ....[42]....
        /*09cc*/ 	.word	0x0000f660


	//   ....[43]....
        /*09d0*/ 	.word	0x0000f6a0


	//   ....[44]....
        /*09d4*/ 	.word	0x00011010


	//   ....[45]....
        /*09d8*/ 	.word	0x00011050


	//   ....[46]....
        /*09dc*/ 	.word	0x00011090


	//   ....[47]....
        /*09e0*/ 	.word	0x000110c0


	//   ....[48]....
        /*09e4*/ 	.word	0x00011a00


	//   ....[49]....
        /*09e8*/ 	.word	0x00011a20


	//   ....[50]....
        /*09ec*/ 	.word	0x00011b60


	//   ....[51]....
        /*09f0*/ 	.word	0x00011b80


	//   ....[52]....
        /*09f4*/ 	.word	0x00011cc0


	//   ....[53]....
        /*09f8*/ 	.word	0x00011ce0


	//   ....[54]....
        /*09fc*/ 	.word	0x00011e30


	//   ....[55]....
        /*0a00*/ 	.word	0x00011e50


	//   ....[56]....
        /*0a04*/ 	.word	0x000126a0


	//   ....[57]....
        /*0a08*/ 	.word	0x000126b0


	//   ....[58]....
        /*0a0c*/ 	.word	0x00012890


	//   ....[59]....
        /*0a10*/ 	.word	0x000128a0


	//   ....[60]....
        /*0a14*/ 	.word	0x00012a70


	//   ....[61]....
        /*0a18*/ 	.word	0x00012a80


	//   ....[62]....
        /*0a1c*/ 	.word	0x00012c50


	//   ....[63]....
        /*0a20*/ 	.word	0x00012c60


	//   ....[64]....
        /*0a24*/ 	.word	0x00012e90


	//   ....[65]....
        /*0a28*/ 	.word	0x00013060


	//   ....[66]....
        /*0a2c*/ 	.word	0x00013090


	//   ....[67]....
        /*0a30*/ 	.word	0x000130c0


	//   ....[68]....
        /*0a34*/ 	.word	0x000130f0


	//   ....[69]....
        /*0a38*/ 	.word	0x00013120


	//   ....[70]....
        /*0a3c*/ 	.word	0x00013150


	//   ....[71]....
        /*0a40*/ 	.word	0x000132c0


	//   ....[72]....
        /*0a44*/ 	.word	0x000132f0


	//   ....[73]....
        /*0a48*/ 	.word	0x00013320


	//   ....[74]....
        /*0a4c*/ 	.word	0x00013350


	//   ....[75]....
        /*0a50*/ 	.word	0x00013380


	//   ....[76]....
        /*0a54*/ 	.word	0x000133b0


	//   ....[77]....
        /*0a58*/ 	.word	0x00013450


	//   ....[78]....
        /*0a5c*/ 	.word	0x000134b0


	//   ....[79]....
        /*0a60*/ 	.word	0x00013540


	//   ....[80]....
        /*0a64*/ 	.word	0x00014350


	//   ....[81]....
        /*0a68*/ 	.word	0x00015de0


	//   ....[82]....
        /*0a6c*/ 	.word	0x00016990


	//   ....[83]....
        /*0a70*/ 	.word	0x000169a0


	//   ....[84]....
        /*0a74*/ 	.word	0x000169c0


	//   ....[85]....
        /*0a78*/ 	.word	0x00016a60


	//   ....[86]....
        /*0a7c*/ 	.word	0x00016a90


	//   ....[87]....
        /*0a80*/ 	.word	0x00016b00


	//   ....[88]....
        /*0a84*/ 	.word	0x00016b30


	//   ....[89]....
        /*0a88*/ 	.word	0x00016ba0


	//   ....[90]....
        /*0a8c*/ 	.word	0x00016bd0


	//   ....[91]....
        /*0a90*/ 	.word	0x00016c40


	//   ....[92]....
        /*0a94*/ 	.word	0x00016c70


	//   ....[93]....
        /*0a98*/ 	.word	0x00016ce0


	//   ....[94]....
        /*0a9c*/ 	.word	0x00016d10


	//   ....[95]....
        /*0aa0*/ 	.word	0x00016d30


	//   ....[96]....
        /*0aa4*/ 	.word	0x00016d90


	//   ....[97]....
        /*0aa8*/ 	.word	0x00016da0


	//   ....[98]....
        /*0aac*/ 	.word	0x00019a70


	//   ....[99]....
        /*0ab0*/ 	.word	0x00019ad0


	//   ....[100]....
        /*0ab4*/ 	.word	0x00019b00


	//   ....[101]....
        /*0ab8*/ 	.word	0x00019b10


	//   ....[102]....
        /*0abc*/ 	.word	0x00019b40


	//   ....[103]....
        /*0ac0*/ 	.word	0x00019b70


	//   ....[104]....
        /*0ac4*/ 	.word	0x00019ba0


	//   ....[105]....
        /*0ac8*/ 	.word	0x00019bd0


	//   ....[106]....
        /*0acc*/ 	.word	0x00019d50


	//   ....[107]....
        /*0ad0*/ 	.word	0x00019d80


	//   ....[108]....
        /*0ad4*/ 	.word	0x00019db0


	//   ....[109]....
        /*0ad8*/ 	.word	0x00019de0


	//   ....[110]....
        /*0adc*/ 	.word	0x00019e10


	//   ....[111]....
        /*0ae0*/ 	.word	0x00019e40


	//   ....[112]....
        /*0ae4*/ 	.word	0x00019f00


	//   ....[113]....
        /*0ae8*/ 	.word	0x00019f20


	//   ....[114]....
        /*0aec*/ 	.word	0x00019f90


	//   ....[115]....
        /*0af0*/ 	.word	0x0001a660


	//   ....[116]....
        /*0af4*/ 	.word	0x0001aaf0


	//   ....[117]....
        /*0af8*/ 	.word	0x0001ab90


	//   ....[118]....
        /*0afc*/ 	.word	0x0001ac20


	//   ....[119]....
        /*0b00*/ 	.word	0x0001ac70


	//   ....[120]....
        /*0b04*/ 	.word	0x0001acc0


	//   ....[121]....
        /*0b08*/ 	.word	0x0001ad50


	//   ....[122]....
        /*0b0c*/ 	.word	0x0001ade0


	//   ....[123]....
        /*0b10*/ 	.word	0x0001ae30


	//   ....[124]....
        /*0b14*/ 	.word	0x0001ae80


	//   ....[125]....
        /*0b18*/ 	.word	0x0001af70


	//   ....[126]....
        /*0b1c*/ 	.word	0x0001b020


	//   ....[127]....
        /*0b20*/ 	.word	0x0001b0a0


	//   ....[128]....
        /*0b24*/ 	.word	0x0001b120


	//   ....[129]....
        /*0b28*/ 	.word	0x0001b1c0


	//   ....[130]....
        /*0b2c*/ 	.word	0x0001b260


	//   ....[131]....
        /*0b30*/ 	.word	0x0001b2e0


	//   ....[132]....
        /*0b34*/ 	.word	0x0001b3f0


	//   ....[133]....
        /*0b38*/ 	.word	0x0001b720


	//   ....[134]....
        /*0b3c*/ 	.word	0x0001b770


	//   ....[135]....
        /*0b40*/ 	.word	0x0001b800


	//   ....[136]....
        /*0b44*/ 	.word	0x0001b890


	//   ....[137]....
        /*0b48*/ 	.word	0x0001b920


	//   ....[138]....
        /*0b4c*/ 	.word	0x0001b9b0


	//   ....[139]....
        /*0b50*/ 	.word	0x0001ba40


	//   ....[140]....
        /*0b54*/ 	.word	0x0001bad0


	//   ....[141]....
        /*0b58*/ 	.word	0x0001bb90


	//   ....[142]....
        /*0b5c*/ 	.word	0x0001be80


	//   ....[143]....
        /*0b60*/ 	.word	0x0001c020


	//   ....[144]....
        /*0b64*/ 	.word	0x0001c070


	//   ....[145]....
        /*0b68*/ 	.word	0x0001c0d0


	//   ....[146]....
        /*0b6c*/ 	.word	0x0001c170


	//   ....[147]....
        /*0b70*/ 	.word	0x0001c230


	//   ....[148]....
        /*0b74*/ 	.word	0x0001c2c0


	//   ....[149]....
        /*0b78*/ 	.word	0x0001c390


	//   ....[150]....
        /*0b7c*/ 	.word	0x0001c420


	//   ....[151]....
        /*0b80*/ 	.word	0x0001c4f0


	//   ....[152]....
        /*0b84*/ 	.word	0x0001c580


	//   ....[153]....
        /*0b88*/ 	.word	0x0001c650


	//   ....[154]....
        /*0b8c*/ 	.word	0x0001c6e0


	//   ....[155]....
        /*0b90*/ 	.word	0x0001c7b0


	//   ....[156]....
        /*0b94*/ 	.word	0x0001c840


	//   ....[157]....
        /*0b98*/ 	.word	0x0001c910


	//   ....[158]....
        /*0b9c*/ 	.word	0x0001c9a0


	//   ....[159]....
        /*0ba0*/ 	.word	0x0001cd20


	//   ....[160]....
        /*0ba4*/ 	.word	0x0001cdc0


	//   ....[161]....
        /*0ba8*/ 	.word	0x0001cee0


	//   ....[162]....
        /*0bac*/ 	.word	0x0001cf50


	//   ....[163]....
        /*0bb0*/ 	.word	0x0001cfd0


	//   ....[164]....
        /*0bb4*/ 	.word	0x0001d050


	//   ....[165]....
        /*0bb8*/ 	.word	0x0001d0d0


	//   ....[166]....
        /*0bbc*/ 	.word	0x0001d160


	//   ....[167]....
        /*0bc0*/ 	.word	0x0001d200


	//   ....[168]....
        /*0bc4*/ 	.word	0x0001d2a0


	//   ....[169]....
        /*0bc8*/ 	.word	0x0001d310


	//   ....[170]....
        /*0bcc*/ 	.word	0x0001d380


	//   ....[171]....
        /*0bd0*/ 	.word	0x0001d3f0


	//   ....[172]....
        /*0bd4*/ 	.word	0x0001d470


	//   ....[173]....
        /*0bd8*/ 	.word	0x0001d4f0


	//   ....[174]....
        /*0bdc*/ 	.word	0x0001d590


	//   ....[175]....
        /*0be0*/ 	.word	0x0001d620


	//   ....[176]....
        /*0be4*/ 	.word	0x0001d750


	//----- nvinfo : EIATTR_REG_RECONFIG
	.align		4
.L_1591:
        /*0be8*/ 	.byte	0x01, 0x54
	.zero		2


	//----- nvinfo : EIATTR_SYSCALL_OFFSETS
	.align		4
        /*0bec*/ 	.byte	0x04, 0x46
        /*0bee*/ 	.short	(.L_1593 - .L_1592)


	//   ....[0]....
.L_1592:
        /*0bf0*/ 	.word	0x000018d0


	//   ....[1]....
        /*0bf4*/ 	.word	0x00001a20


	//   ....[2]....
        /*0bf8*/ 	.word	0x000060e0


	//   ....[3]....
        /*0bfc*/ 	.word	0x000063f0


	//   ....[4]....
        /*0c00*/ 	.word	0x000159e0


	//   ....[5]....
        /*0c04*/ 	.word	0x00015b40


	//   ....[6]....
        /*0c08*/ 	.word	0x00015c40


	//   ....[7]....
        /*0c0c*/ 	.word	0x000165b0


	//----- nvinfo : EIATTR_MBARRIER_INSTR_OFFSETS
	.align		4
.L_1593:
        /*0c10*/ 	.byte	0x04, 0x39
        /*0c12*/ 	.short	(.L_1595 - .L_1594)


	//   ....[0]....
.L_1594:
        /*0c14*/ 	.word	0x000002b0
        /*0c18*/ 	.word	0x000000ff
        /*0c1c*/ 	.word	0x00022800
        /*0c20*/ 	.short	0x0100
        /*0c22*/ 	.byte	0x08
	.zero		1


	//   ....[1]....
        /*0c24*/ 	.word	0x000002c0
        /*0c28*/ 	.word	0x000000ff
        /*0c2c*/ 	.word	0x00022820
        /*0c30*/ 	.short	0x0100
        /*0c32*/ 	.byte	0x08
	.zero		1


	//   ....[2]....
        /*0c34*/ 	.word	0x000003b0
        /*0c38*/ 	.word	0x000000ff
        /*0c3c*/ 	.word	0x00022830
        /*0c40*/ 	.short	0x0100
        /*0c42*/ 	.byte	0x08
	.zero		1


	//   ....[3]....
        /*0c44*/ 	.word	0x000003c0
        /*0c48*/ 	.word	0x000000ff
        /*0c4c*/ 	.word	0x00022840
        /*0c50*/ 	.short	0x0100
        /*0c52*/ 	.byte	0x08
	.zero		1


	//   ....[4]....
        /*0c54*/ 	.word	0x000003d0
        /*0c58*/ 	.word	0x000000ff
        /*0c5c*/ 	.word	0x00022838
        /*0c60*/ 	.short	0x0100
        /*0c62*/ 	.byte	0x08
	.zero		1


	//   ....[5]....
        /*0c64*/ 	.word	0x000003e0
        /*0c68*/ 	.word	0x000000ff
        /*0c6c*/ 	.word	0x00022848
        /*0c70*/ 	.short	0x0100
        /*0c72*/ 	.byte	0x08
	.zero		1


	//   ....[6]....
        /*0c74*/ 	.word	0x00000510
        /*0c78*/ 	.word	0x000000ff
        /*0c7c*/ 	.word	0x00022850
        /*0c80*/ 	.short	0x0100
        /*0c82*/ 	.byte	0x08
	.zero		1


	//   ....[7]....
        /*0c84*/ 	.word	0x00000520
        /*0c88*/ 	.word	0x000000ff
        /*0c8c*/ 	.word	0x00022860
        /*0c90*/ 	.short	0x0100
        /*0c92*/ 	.byte	0x08
	.zero		1


	//   ....[8]....
        /*0c94*/ 	.word	0x00000530
        /*0c98*/ 	.word	0x000000ff
        /*0c9c*/ 	.word	0x00022858
        /*0ca0*/ 	.short	0x0100
        /*0ca2*/ 	.byte	0x08
	.zero		1


	//   ....[9]....
        /*0ca4*/ 	.word	0x00000540
        /*0ca8*/ 	.word	0x000000ff
        /*0cac*/ 	.word	0x00022868
        /*0cb0*/ 	.short	0x0100
        /*0cb2*/ 	.byte	0x08
	.zero		1


	//   ....[10]....
        /*0cb4*/ 	.word	0x00000630
        /*0cb8*/ 	.word	0x000000ff
        /*0cbc*/ 	.word	0x00022870
        /*0cc0*/ 	.short	0x0100
        /*0cc2*/ 	.byte	0x06
	.zero		1


	//   ....[11]....
        /*0cc4*/ 	.word	0x00000640
        /*0cc8*/ 	.word	0x000000ff
        /*0ccc*/ 	.word	0x00022880
        /*0cd0*/ 	.short	0x0100
        /*0cd2*/ 	.byte	0x06
	.zero		1


	//   ....[12]....
        /*0cd4*/ 	.word	0x00000650
        /*0cd8*/ 	.word	0x000000ff
        /*0cdc*/ 	.word	0x00022878
        /*0ce0*/ 	.short	0x0100
        /*0ce2*/ 	.byte	0x06
	.zero		1


	//   ....[13]....
        /*0ce4*/ 	.word	0x00000660
        /*0ce8*/ 	.word	0x000000ff
        /*0cec*/ 	.word	0x00022888
        /*0cf0*/ 	.short	0x0100
        /*0cf2*/ 	.byte	0x06
	.zero		1


	//   ....[14]....
        /*0cf4*/ 	.word	0x00000790
        /*0cf8*/ 	.word	0x000000ff
        /*0cfc*/ 	.word	0x00022890
        /*0d00*/ 	.short	0x0100
        /*0d02*/ 	.byte	0x08
	.zero		1


	//   ....[15]....
        /*0d04*/ 	.word	0x000007a0
        /*0d08*/ 	.word	0x000000ff
        /*0d0c*/ 	.word	0x000228a0
        /*0d10*/ 	.short	0x0100
        /*0d12*/ 	.byte	0x08
	.zero		1


	//   ....[16]....
        /*0d14*/ 	.word	0x000007b0
        /*0d18*/ 	.word	0x000000ff
        /*0d1c*/ 	.word	0x00022898
        /*0d20*/ 	.short	0x0100
        /*0d22*/ 	.byte	0x08
	.zero		1


	//   ....[17]....
        /*0d24*/ 	.word	0x000007c0
        /*0d28*/ 	.word	0x000000ff
        /*0d2c*/ 	.word	0x000228a8
        /*0d30*/ 	.short	0x0100
        /*0d32*/ 	.byte	0x08
	.zero		1


	//   ....[18]....
        /*0d34*/ 	.word	0x000008f0
        /*0d38*/ 	.word	0x000000ff
        /*0d3c*/ 	.word	0x000228b0
        /*0d40*/ 	.short	0x0100
        /*0d42*/ 	.byte	0x08
	.zero		1


	//   ....[19]....
        /*0d44*/ 	.word	0x00000900
        /*0d48*/ 	.word	0x000000ff
        /*0d4c*/ 	.word	0x000228c0
        /*0d50*/ 	.short	0x0100
        /*0d52*/ 	.byte	0x08
	.zero		1


	//   ....[20]....
        /*0d54*/ 	.word	0x00000910
        /*0d58*/ 	.word	0x000000ff
        /*0d5c*/ 	.word	0x000228b8
        /*0d60*/ 	.short	0x0100
        /*0d62*/ 	.byte	0x08
	.zero		1


	//   ....[21]....
        /*0d64*/ 	.word	0x00000920
        /*0d68*/ 	.word	0x000000ff
        /*0d6c*/ 	.word	0x000228c8
        /*0d70*/ 	.short	0x0100
        /*0d72*/ 	.byte	0x08
	.zero		1


	//   ....[22]....
        /*0d74*/ 	.word	0x00002ca0
        /*0d78*/ 	.word	0x00000060
        /*0d7c*/ 	.word	0x00022890
        /*0d80*/ 	.short	0x010a
        /*0d82*/ 	.byte	0x3f
	.zero		1


	//   ....[23]....
        /*0d84*/ 	.word	0x00003f70
        /*0d88*/ 	.word	0x00000060
        /*0d8c*/ 	.word	0x00022890
        /*0d90*/ 	.short	0x010a
        /*0d92*/ 	.byte	0x3f
	.zero		1


	//   ....[24]....
        /*0d94*/ 	.word	0x00005050
        /*0d98*/ 	.word	0x00000060
        /*0d9c*/ 	.word	0x00022890
        /*0da0*/ 	.short	0x010a
        /*0da2*/ 	.byte	0x3f
	.zero		1


	//   ....[25]....
        /*0da4*/ 	.word	0x00005260
        /*0da8*/ 	.word	0x00000020
        /*0dac*/ 	.word	0x00000000
        /*0db0*/ 	.short	0x0101
        /*0db2*/ 	.byte	0x3f
	.zero		1


	//   ....[26]....
        /*0db4*/ 	.word	0x000052a0
        /*0db8*/ 	.word	0x00000060
        /*0dbc*/ 	.word	0x000228b0
        /*0dc0*/ 	.short	0x010a
        /*0dc2*/ 	.byte	0x3f
	.zero		1


	//   ....[27]....
        /*0dc4*/ 	.word	0x000058f0
        /*0dc8*/ 	.word	0x00000060
        /*0dcc*/ 	.word	0x00000000
        /*0dd0*/ 	.short	0x0101
        /*0dd2*/ 	.byte	0x3f
	.zero		1


	//   ....[28]....
        /*0dd4*/ 	.word	0x00006170
        /*0dd8*/ 	.word	0x00000012
        /*0ddc*/ 	.word	0x00022800
        /*0de0*/ 	.short	0x010a
        /*0de2*/ 	.byte	0x3f
	.zero		1


	//   ....[29]....
        /*0de4*/ 	.word	0x000061c0
        /*0de8*/ 	.word	0x00000012
        /*0dec*/ 	.word	0x00022800
        /*0df0*/ 	.short	0x010a
        /*0df2*/ 	.byte	0x3f
	.zero		1


	//   ....[30]....
        /*0df4*/ 	.word	0x00006c30
        /*0df8*/ 	.word	0x00000012
        /*0dfc*/ 	.word	0x00022800
        /*0e00*/ 	.short	0x010a
        /*0e02*/ 	.byte	0x3f
	.zero		1


	//   ....[31]....
        /*0e04*/ 	.word	0x00008150
        /*0e08*/ 	.word	0x00000012
        /*0e0c*/ 	.word	0x00022800
        /*0e10*/ 	.short	0x010a
        /*0e12*/ 	.byte	0x3f
	.zero		1


	//   ....[32]....
        /*0e14*/ 	.word	0x000090d0
        /*0e18*/ 	.word	0x00000015
        /*0e1c*/ 	.word	0x00022830
        /*0e20*/ 	.short	0x010a
        /*0e22*/ 	.byte	0x3f
	.zero		1


	//   ....[33]....
        /*0e24*/ 	.word	0x00009170
        /*0e28*/ 	.word	0x00000015
        /*0e2c*/ 	.word	0x00022830
        /*0e30*/ 	.short	0x010a
        /*0e32*/ 	.byte	0x3f
	.zero		1


	//   ....[34]....
        /*0e34*/ 	.word	0x0000a610
        /*0e38*/ 	.word	0x00000003
        /*0e3c*/ 	.word	0x00000000
        /*0e40*/ 	.short	0x0101
        /*0e42*/ 	.byte	0x3f
	.zero		1


	//   ....[35]....
        /*0e44*/ 	.word	0x0000aa70
        /*0e48*/ 	.word	0x00000015
        /*0e4c*/ 	.word	0x00022850
        /*0e50*/ 	.short	0x010a
        /*0e52*/ 	.byte	0x3f
	.zero		1


	//   ....[36]....
        /*0e54*/ 	.word	0x0000aac0
        /*0e58*/ 	.word	0x00000015
        /*0e5c*/ 	.word	0x00022850
        /*0e60*/ 	.short	0x010a
        /*0e62*/ 	.byte	0x3f
	.zero		1


	//   ....[37]....
        /*0e64*/ 	.word	0x0000af10
        /*0e68*/ 	.word	0x00000015
        /*0e6c*/ 	.word	0x00000000
        /*0e70*/ 	.short	0x0101
        /*0e72*/ 	.byte	0x3f
	.zero		1


	//   ....[38]....
        /*0e74*/ 	.word	0x0000b030
        /*0e78*/ 	.word	0x000000c9
        /*0e7c*/ 	.word	0x00022830
        /*0e80*/ 	.short	0x010a
        /*0e82*/ 	.byte	0x3f
	.zero		1


	//   ....[39]....
        /*0e84*/ 	.word	0x0000b0e0
        /*0e88*/ 	.word	0x000000c9
        /*0e8c*/ 	.word	0x00022830
        /*0e90*/ 	.short	0x010a
        /*0e92*/ 	.byte	0x3f
	.zero		1


	//   ....[40]....
        /*0e94*/ 	.word	0x0000c890
        /*0e98*/ 	.word	0x00000099
        /*0e9c*/ 	.word	0x00000000
        /*0ea0*/ 	.short	0x0101
        /*0ea2*/ 	.byte	0x3f
	.zero		1


	//   ....[41]....
        /*0ea4*/ 	.word	0x0000d280
        /*0ea8*/ 	.word	0x000000c9
        /*0eac*/ 	.word	0x00022850
        /*0eb0*/ 	.short	0x010a
        /*0eb2*/ 	.byte	0x3f
	.zero		1


	//   ....[42]....
        /*0eb4*/ 	.word	0x0000d2d0
        /*0eb8*/ 	.word	0x000000c9
        /*0ebc*/ 	.word	0x00022850
        /*0ec0*/ 	.short	0x010a
        /*0ec2*/ 	.byte	0x3f
	.zero		1


	//   ....[43]....
        /*0ec4*/ 	.word	0x0000d690
        /*0ec8*/ 	.word	0x000000c9
        /*0ecc*/ 	.word	0x00000000
        /*0ed0*/ 	.short	0x0101
        /*0ed2*/ 	.byte	0x3f
	.zero		1


	//   ....[44]....
        /*0ed4*/ 	.word	0x0000d7a0
        /*0ed8*/ 	.word	0x00000015
        /*0edc*/ 	.word	0x00022830
        /*0ee0*/ 	.short	0x010a
        /*0ee2*/ 	.byte	0x3f
	.zero		1


	//   ....[45]....
        /*0ee4*/ 	.word	0x0000d800
        /*0ee8*/ 	.word	0x00000015
        /*0eec*/ 	.word	0x00022830
        /*0ef0*/ 	.short	0x010a
        /*0ef2*/ 	.byte	0x3f
	.zero		1


	//   ....[46]....
        /*0ef4*/ 	.word	0x0000ecc0
        /*0ef8*/ 	.word	0x0000009a
        /*0efc*/ 	.word	0x00000000
        /*0f00*/ 	.short	0x0101
        /*0f02*/ 	.byte	0x3f
	.zero		1


	//   ....[47]....
        /*0f04*/ 	.word	0x0000f170
        /*0f08*/ 	.word	0x00000015
        /*0f0c*/ 	.word	0x00022850
        /*0f10*/ 	.short	0x010a
        /*0f12*/ 	.byte	0x3f
	.zero		1


	//   ....[48]....
        /*0f14*/ 	.word	0x0000f1c0
        /*0f18*/ 	.word	0x00000015
        /*0f1c*/ 	.word	0x00022850
        /*0f20*/ 	.short	0x010a
        /*0f22*/ 	.byte	0x3f
	.zero		1


	//   ....[49]....
        /*0f24*/ 	.word	0x0000f580
        /*0f28*/ 	.word	0x00000015
        /*0f2c*/ 	.word	0x00000000
        /*0f30*/ 	.short	0x0101
        /*0f32*/ 	.byte	0x3f
	.zero		1


	//   ....[50]....
        /*0f34*/ 	.word	0x000119f0
        /*0f38*/ 	.word	0x00000000
        /*0f3c*/ 	.word	0x00000000
        /*0f40*/ 	.short	0x0101
        /*0f42*/ 	.byte	0x3f
	.zero		1


	//   ....[51]....
        /*0f44*/ 	.word	0x00014440
        /*0f48*/ 	.word	0x00000006
        /*0f4c*/ 	.word	0x00022820
        /*0f50*/ 	.short	0x010a
        /*0f52*/ 	.byte	0x3f
	.zero		1


	//   ....[52]....
        /*0f54*/ 	.word	0x00014520
        /*0f58*/ 	.word	0x00000004
        /*0f5c*/ 	.word	0x000228a0
        /*0f60*/ 	.short	0x010a
        /*0f62*/ 	.byte	0x3f
	.zero		1


	//   ....[53]....
        /*0f64*/ 	.word	0x00014770
        /*0f68*/ 	.word	0x00000004
        /*0f6c*/ 	.word	0x000228c0
        /*0f70*/ 	.short	0x010a
        /*0f72*/ 	.byte	0x3f
	.zero		1


	//   ....[54]....
        /*0f74*/ 	.word	0x00014e30
        /*0f78*/ 	.word	0x00000005
        /*0f7c*/ 	.word	0x000228a0
        /*0f80*/ 	.short	0x010a
        /*0f82*/ 	.byte	0x3f
	.zero		1


	//   ....[55]....
        /*0f84*/ 	.word	0x00015070
        /*0f88*/ 	.word	0x00000005
        /*0f8c*/ 	.word	0x000228c0
        /*0f90*/ 	.short	0x010a
        /*0f92*/ 	.byte	0x3f
	.zero		1


	//   ....[56]....
        /*0f94*/ 	.word	0x00016090
        /*0f98*/ 	.word	0x00000000
        /*0f9c*/ 	.word	0x00022840
        /*0fa0*/ 	.short	0x010a
        /*0fa2*/ 	.byte	0x3f
	.zero		1


	//   ....[57]....
        /*0fa4*/ 	.word	0x00016eb0
        /*0fa8*/ 	.word	0x00000008
        /*0fac*/ 	.word	0x00022800
        /*0fb0*/ 	.short	0x0107
        /*0fb2*/ 	.byte	0x3f
	.zero		1


	//   ....[58]....
        /*0fb4*/ 	.word	0x00016fb0
        /*0fb8*/ 	.word	0x00000002
        /*0fbc*/ 	.word	0x00022800
        /*0fc0*/ 	.short	0x0101
        /*0fc2*/ 	.byte	0x3f
	.zero		1


	//   ....[59]....
        /*0fc4*/ 	.word	0x00016fd0
        /*0fc8*/ 	.word	0x00000002
        /*0fcc*/ 	.word	0x00022820
        /*0fd0*/ 	.short	0x010a
        /*0fd2*/ 	.byte	0x3f
	.zero		1


	//   ....[60]....
        /*0fd4*/ 	.word	0x000170d0
        /*0fd8*/ 	.word	0x00000002
        /*0fdc*/ 	.word	0x00022860
        /*0fe0*/ 	.short	0x010a
        /*0fe2*/ 	.byte	0x3f
	.zero		1


	//   ....[61]....
        /*0fe4*/ 	.word	0x000179c0
        /*0fe8*/ 	.word	0x00000002
        /*0fec*/ 	.word	0x00022840
        /*0ff0*/ 	.short	0x010a
        /*0ff2*/ 	.byte	0x3f
	.zero		1


	//   ....[62]....
        /*0ff4*/ 	.word	0x00017c20
        /*0ff8*/ 	.word	0x00000002
        /*0ffc*/ 	.word	0x00022860
        /*1000*/ 	.short	0x010a
        /*1002*/ 	.byte	0x3f
	.zero		1


	//   ....[63]....
        /*1004*/ 	.word	0x000184a0
        /*1008*/ 	.word	0x00000003
        /*100c*/ 	.word	0x00022840
        /*1010*/ 	.short	0x010a
        /*1012*/ 	.byte	0x3f
	.zero		1


	//   ....[64]....
        /*1014*/ 	.word	0x000186f0
        /*1018*/ 	.word	0x00000003
        /*101c*/ 	.word	0x00022860
        /*1020*/ 	.short	0x010a
        /*1022*/ 	.byte	0x3f
	.zero		1


	//   ....[65]....
        /*1024*/ 	.word	0x00018f00
        /*1028*/ 	.word	0x00000003
        /*102c*/ 	.word	0x00022840
        /*1030*/ 	.short	0x010a
        /*1032*/ 	.byte	0x3f
	.zero		1


	//   ....[66]....
        /*1034*/ 	.word	0x00019160
        /*1038*/ 	.word	0x00000003
        /*103c*/ 	.word	0x00022860
        /*1040*/ 	.short	0x010a
        /*1042*/ 	.byte	0x3f
	.zero		1


	//   ....[67]....
        /*1044*/ 	.word	0x0001a5e0
        /*1048*/ 	.word	0x00000000
        /*104c*/ 	.word	0x00022820
        /*1050*/ 	.short	0x010a
        /*1052*/ 	.byte	0x3f
	.zero		1


	//   ....[68]....
        /*1054*/ 	.word	0x0001a790
        /*1058*/ 	.word	0x00000006
        /*105c*/ 	.word	0x00000000
        /*1060*/ 	.short	0x010a
        /*1062*/ 	.byte	0x3f
	.zero		1


	//   ....[69]....
        /*1064*/ 	.word	0x0001a800
        /*1068*/ 	.word	0x00000007
        /*106c*/ 	.word	0x00000000
        /*1070*/ 	.short	0x010a
        /*1072*/ 	.byte	0x3f
	.zero		1


	//   ....[70]....
        /*1074*/ 	.word	0x0001a870
        /*1078*/ 	.word	0x00000004
        /*107c*/ 	.word	0x00000000
        /*1080*/ 	.short	0x010a
        /*1082*/ 	.byte	0x3f
	.zero		1


	//   ....[71]....
        /*1084*/ 	.word	0x0001a8a0
        /*1088*/ 	.word	0x00000003
        /*108c*/ 	.word	0x00000000
        /*1090*/ 	.short	0x010a
        /*1092*/ 	.byte	0x3f
	.zero		1


	//   ....[72]....
        /*1094*/ 	.word	0x0001a900
        /*1098*/ 	.word	0x00000060
        /*109c*/ 	.word	0x00022890
        /*10a0*/ 	.short	0x010a
        /*10a2*/ 	.byte	0x3f
	.zero		1


	//   ....[73]....
        /*10a4*/ 	.word	0x0001a950
        /*10a8*/ 	.word	0x00000060
        /*10ac*/ 	.word	0x00022890
        /*10b0*/ 	.short	0x010a
        /*10b2*/ 	.byte	0x3f
	.zero		1


	//   ....[74]....
        /*10b4*/ 	.word	0x0001a9a0
        /*10b8*/ 	.word	0x00000060
        /*10bc*/ 	.word	0x00022890
        /*10c0*/ 	.short	0x010a
        /*10c2*/ 	.byte	0x3f
	.zero		1


	//   ....[75]....
        /*10c4*/ 	.word	0x0001a9f0
        /*10c8*/ 	.word	0x00000060
        /*10cc*/ 	.word	0x000228b0
        /*10d0*/ 	.short	0x010a
        /*10d2*/ 	.byte	0x3f
	.zero		1


	//   ....[76]....
        /*10d4*/ 	.word	0x0001aeb0
        /*10d8*/ 	.word	0x00000012
        /*10dc*/ 	.word	0x00022800
        /*10e0*/ 	.short	0x010a
        /*10e2*/ 	.byte	0x3f
	.zero		1


	//   ....[77]....
        /*10e4*/ 	.word	0x0001b4a0
        /*10e8*/ 	.word	0x00000012
        /*10ec*/ 	.word	0x00022800
        /*10f0*/ 	.short	0x010a
        /*10f2*/ 	.byte	0x3f
	.zero		1


	//   ....[78]....
        /*10f4*/ 	.word	0x0001b4f0
        /*10f8*/ 	.word	0x00000015
        /*10fc*/ 	.word	0x00022830
        /*1100*/ 	.short	0x010a
        /*1102*/ 	.byte	0x3f
	.zero		1


	//   ....[79]....
        /*1104*/ 	.word	0x0001b540
        /*1108*/ 	.word	0x00000015
        /*110c*/ 	.word	0x00022850
        /*1110*/ 	.short	0x010a
        /*1112*/ 	.byte	0x3f
	.zero		1


	//   ....[80]....
        /*1114*/ 	.word	0x0001b590
        /*1118*/ 	.word	0x000000c9
        /*111c*/ 	.word	0x00022830
        /*1120*/ 	.short	0x010a
        /*1122*/ 	.byte	0x3f
	.zero		1


	//   ....[81]....
        /*1124*/ 	.word	0x0001b5e0
        /*1128*/ 	.word	0x000000c9
        /*112c*/ 	.word	0x00022850
        /*1130*/ 	.short	0x010a
        /*1132*/ 	.byte	0x3f
	.zero		1


	//   ....[82]....
        /*1134*/ 	.word	0x0001b630
        /*1138*/ 	.word	0x00000015
        /*113c*/ 	.word	0x00022830
        /*1140*/ 	.short	0x010a
        /*1142*/ 	.byte	0x3f
	.zero		1


	//   ....[83]....
        /*1144*/ 	.word	0x0001b680
        /*1148*/ 	.word	0x00000015
        /*114c*/ 	.word	0x00022850
        /*1150*/ 	.short	0x010a
        /*1152*/ 	.byte	0x3f
	.zero		1


	//   ....[84]....
        /*1154*/ 	.word	0x0001bc60
        /*1158*/ 	.word	0x00000005
        /*115c*/ 	.word	0x00022820
        /*1160*/ 	.short	0x010a
        /*1162*/ 	.byte	0x3f
	.zero		1


	//   ....[85]....
        /*1164*/ 	.word	0x0001bcb0
        /*1168*/ 	.word	0x00000004
        /*116c*/ 	.word	0x000228a0
        /*1170*/ 	.short	0x010a
        /*1172*/ 	.byte	0x3f
	.zero		1


	//   ....[86]....
        /*1174*/ 	.word	0x0001bd00
        /*1178*/ 	.word	0x00000004
        /*117c*/ 	.word	0x000228c0
        /*1180*/ 	.short	0x010a
        /*1182*/ 	.byte	0x3f
	.zero		1


	//   ....[87]....
        /*1184*/ 	.word	0x0001bd50
        /*1188*/ 	.word	0x00000005
        /*118c*/ 	.word	0x000228a0
        /*1190*/ 	.short	0x010a
        /*1192*/ 	.byte	0x3f
	.zero		1


	//   ....[88]....
        /*1194*/ 	.word	0x0001bda0
        /*1198*/ 	.word	0x00000005
        /*119c*/ 	.word	0x000228c0
        /*11a0*/ 	.short	0x010a
        /*11a2*/ 	.byte	0x3f
	.zero		1


	//   ....[89]....
        /*11a4*/ 	.word	0x0001bf40
        /*11a8*/ 	.word	0x00000000
        /*11ac*/ 	.word	0x00022840
        /*11b0*/ 	.short	0x010a
        /*11b2*/ 	.byte	0x3f
	.zero		1


	//   ....[90]....
        /*11b4*/ 	.word	0x0001ca40
        /*11b8*/ 	.word	0x00000002
        /*11bc*/ 	.word	0x00022820
        /*11c0*/ 	.short	0x010a
        /*11c2*/ 	.byte	0x3f
	.zero		1


	//   ....[91]....
        /*11c4*/ 	.word	0x0001ca90
        /*11c8*/ 	.word	0x00000002
        /*11cc*/ 	.word	0x00022860
        /*11d0*/ 	.short	0x010a
        /*11d2*/ 	.byte	0x3f
	.zero		1


	//   ....[92]....
        /*11d4*/ 	.word	0x0001cae0
        /*11d8*/ 	.word	0x00000002
        /*11dc*/ 	.word	0x00022840
        /*11e0*/ 	.short	0x010a
        /*11e2*/ 	.byte	0x3f
	.zero		1


	//   ....[93]....
        /*11e4*/ 	.word	0x0001cb30
        /*11e8*/ 	.word	0x00000002
        /*11ec*/ 	.word	0x00022860
        /*11f0*/ 	.short	0x010a
        /*11f2*/ 	.byte	0x3f
	.zero		1


	//   ....[94]....
        /*11f4*/ 	.word	0x0001cb80
        /*11f8*/ 	.word	0x00000003
        /*11fc*/ 	.word	0x00022840
        /*1200*/ 	.short	0x010a
        /*1202*/ 	.byte	0x3f
	.zero		1


	//   ....[95]....
        /*1204*/ 	.word	0x0001cbd0
        /*1208*/ 	.word	0x00000003
        /*120c*/ 	.word	0x00022860
        /*1210*/ 	.short	0x010a
        /*1212*/ 	.byte	0x3f
	.zero		1


	//   ....[96]....
        /*1214*/ 	.word	0x0001cc20
        /*1218*/ 	.word	0x00000003
        /*121c*/ 	.word	0x00022840
        /*1220*/ 	.short	0x010a
        /*1222*/ 	.byte	0x3f
	.zero		1


	//   ....[97]....
        /*1224*/ 	.word	0x0001cc70
        /*1228*/ 	.word	0x00000003
        /*122c*/ 	.word	0x00022860
        /*1230*/ 	.short	0x010a
        /*1232*/ 	.byte	0x3f
	.zero		1


	//   ....[98]....
        /*1234*/ 	.word	0x0001d670
        /*1238*/ 	.word	0x00000000
        /*123c*/ 	.word	0x00022820
        /*1240*/ 	.short	0x010a
        /*1242*/ 	.byte	0x3f
	.zero		1


	//   ....[99]....
        /*1244*/ 	.word	0x0001d810
        /*1248*/ 	.word	0x00000006
        /*124c*/ 	.word	0x00000000
        /*1250*/ 	.short	0x010a
        /*1252*/ 	.byte	0x3f
	.zero		1


	//   ....[100]....
        /*1254*/ 	.word	0x0001d860
        /*1258*/ 	.word	0x00000007
        /*125c*/ 	.word	0x00000000
        /*1260*/ 	.short	0x010a
        /*1262*/ 	.byte	0x3f
	.zero		1


	//   ....[101]....
        /*1264*/ 	.word	0x0001d8b0
        /*1268*/ 	.word	0x00000004
        /*126c*/ 	.word	0x00000000
        /*1270*/ 	.short	0x010a
        /*1272*/ 	.byte	0x3f
	.zero		1


	//----- nvinfo : EIATTR_NUM_MBARRIERS
	.align		4
.L_1595:
        /*1274*/ 	.byte	0x03, 0x38
        /*1276*/ 	.short	0x0016


	//----- nvinfo : EIATTR_EXIT_INSTR_OFFSETS
	.align		4
        /*1278*/ 	.byte	0x04, 0x1c
        /*127a*/ 	.short	(.L_1597 - .L_1596)


	//   ....[0]....
.L_1596:
        /*127c*/ 	.word	0x0001a8f0


	//----- nvinfo : EIATTR_MAX_THREADS
	.align		4
.L_1597:
        /*1280*/ 	.byte	0x04, 0x05
        /*1282*/ 	.short	(.L_1599 - .L_1598)
.L_1598:
        /*1284*/ 	.word	0x00000180
        /*1288*/ 	.word	0x00000001
        /*128c*/ 	.word	0x00000001


	//----- nvinfo : EIATTR_CRS_STACK_SIZE
	.align		4
.L_1599:
        /*1290*/ 	.byte	0x04, 0x1e
        /*1292*/ 	.short	(.L_1601 - .L_1600)
.L_1600:
        /*1294*/ 	.word	0x00000000


	//----- nvinfo : EIATTR_CBANK_PARAM_SIZE
	.align		4
.L_1601:
        /*1298*/ 	.byte	0x03, 0x19
        /*129a*/ 	.short	0x0af0


	//----- nvinfo : EIATTR_PARAM_CBANK
	.align		4
        /*129c*/ 	.byte	0x04, 0x0a
        /*129e*/ 	.short	(.L_1603 - .L_1602)
	.align		4
.L_1602:
        /*12a0*/ 	.word	index@(.nv.constant0._ZN7cutlass13device_kernelIN5flash11enable_sm90INS1_16FlashAttnFwdSm90INS1_25CollectiveMainloopFwdSm90ILi2EN4cute5tupleIJNS5_1CILi1EEES8_S8_EEENS6_IJNS7_ILi128EEENS7_ILi96EEENS7_ILi64EEEEEELi256ENS_10bfloat16_tEfNS_4arch4Sm90ELb1ELb0ELb0ELb1ELb0ELb1ELb0ELb1ELb0ELb1ELb0ELb0EEENS1_21CollectiveEpilogueFwdINS6_IJSA_NS7_ILi256EEESB_EEES9_SE_SG_Li256ELb1ELb1ELb0ELb0EEENS1_36VarlenDynamicPersistentTileSchedulerILi128ELi96ELi256ELi128ELb0ELb1ELb1ELb1ELb1ELb1EEEEEEEEEvNT_6ParamsE)
        /*12a4*/ 	.short	0x0210
        /*12a6*/ 	.short	0x0af0


	//----- nvinfo : EIATTR_SW_WAR
	.align		4
.L_1603:
        /*12a8*/ 	.byte	0x04, 0x36
        /*12aa*/ 	.short	(.L_1605 - .L_1604)
.L_1604:
        /*12ac*/ 	.word	0x00000008
.L_1605:


//--------------------- .nv.info._ZN7cutlass13device_kernelIN5flash11enable_sm90INS1_16FlashAttnFwdSm90INS1_25CollectiveMainloopFwdSm90ILi2EN4cute5tupleIJNS5_1CILi1EEES8_S8_EEENS6_IJNS7_ILi128EEENS7_ILi96EEENS7_ILi64EEEEEELi256ENS_10bfloat16_tEfNS_4arch4Sm90ELb1ELb0ELb0ELb1ELb0ELb0ELb1ELb1ELb0ELb1ELb0ELb0EEENS1_21CollectiveEpilogueFwdINS6_IJSA_NS7_ILi256EEESB_EEES9_SE_SG_Li256ELb1ELb1ELb0ELb0EEENS1_36VarlenDynamicPersistentTileSchedulerILi128ELi96ELi256ELi128ELb0ELb1ELb1ELb1ELb1ELb1EEEEEEEEEvNT_6ParamsE --------------------------
	.section	.nv.info._ZN7cutlass13device_kernelIN5flash11enable_sm90INS1_16FlashAttnFwdSm90INS1_25CollectiveMainloopFwdSm90ILi2EN4cute5tupleIJNS5_1CILi1EEES8_S8_EEENS6_IJNS7_ILi128EEENS7_ILi96EEENS7_ILi64EEEEEELi256ENS_10bfloat16_tEfNS_4arch4Sm90ELb1ELb0ELb0ELb1ELb0ELb0ELb1ELb1ELb0ELb1ELb0ELb0EEENS1_21CollectiveEpilogueFwdINS6_IJSA_NS7_ILi256EEESB_EEES9_SE_SG_Li256ELb1ELb1ELb0ELb0EEENS1_36VarlenDynamicPersistentTileSchedulerILi128ELi96ELi256ELi128ELb0ELb1ELb1ELb1ELb1ELb1EEEEEEEEEvNT_6ParamsE,"",@"SHT_CUDA_INFO"
	.sectionflags	@""
	.align	4


	//----- nvinfo : EIATTR_CUDA_API_VERSION
	.align		4
        /*0000*/ 	.byte	0x04, 0x37
        /*0002*/ 	.short	(.L_1607 - .L_1606)
.L_1606:
        /*0004*/ 	.word	0x00000082


	//----- nvinfo : EIATTR_KPARAM_INFO
	.align		4
.L_1607:
        /*0008*/ 	.byte	0x04, 0x17
        /*000a*/ 	.short	(.L_1609 - .L_1608)
.L_1608:
        /*000c*/ 	.word	0x00000000
        /*0010*/ 	.short	0x0000
        /*0012*/ 	.short	0x0070
        /*0014*/ 	.byte	0x00, 0xf0, 0x01, 0x2e


	//----- nvinfo : EIATTR_SPARSE_MMA_MASK
	.align		4
.L_1609:
        /*0018*/ 	.byte	0x03, 0x50
        /*001a*/ 	.short	0x0000


	//----- nvinfo : EIATTR_MAXREG_COUNT
	.align		4
        /*001c*/ 	.byte	0x03, 0x1b
        /*001e*/ 	.short	0x00a8


	//----- nvinfo : EIATTR_NUM_BARRIERS
	.align		4
        /*0020*/ 	.byte	0x02, 0x4c
        /*0022*/ 	.byte	0x10
	.zero		1


	//----- nvinfo : EIATTR_EXTERNS
	.align		4
        /*0024*/ 	.byte	0x04, 0x0f
        /*0026*/ 	.short	(.L_1611 - .L_1610)


	//   ....[0]....
	.align		4
.L_1610:
        /*0028*/ 	.word	index@(__assertfail)


	//----- nvinfo : EIATTR_ANNOTATIONS
	.align		4
.L_1611:
        /*002c*/ 	.byte	0x04, 0x55
        /*002e*/ 	.short	(.L_1613 - .L_1612)


	//   ....[0]....
.L_1612:
        /* <DEDUP_REMOVED lines=97> */


	//----- nvinfo : EIATTR_MERCURY_ISA_VERSION
	.align		4
.L_1613:
        /*0630*/ 	.byte	0x03, 0x5f
        /*0632*/ 	.short	0x0101


	//----- nvinfo : EIATTR_UNUSED_LOAD_BYTE_OFFSET
	.align		4
        /*0634*/ 	.byte	0x04, 0x44
        /*0636*/ 	.short	(.L_1615 - .L_1614)


	//   ....[0]....
.L_1614:
        /*0638*/ 	.word	0x00000a80
        /*063c*/ 	.word	0x0000fff0


	//   ....[1]....
        /*0640*/ 	.word	0x00009a20
        /*0644*/ 	.word	0x0000fff0


	//----- nvinfo : EIATTR_INT_WARP_WIDE_INSTR_OFFSETS
	.align		4
.L_1615:
        /*0648*/ 	.byte	0x04, 0x31
        /*064a*/ 	.short	(.L_1617 - .L_1616)


	//   ....[0]....
.L_1616:
        /*064c*/ 	.word	0x00000130


	//   ....[1]....
        /*0650*/ 	.word	0x00000170


	//   ....[2]....
        /*0654*/ 	.word	0x000001e0


	//   ....[3]....
        /*0658*/ 	.word	0x000001f0


	//   ....[4]....
        /*065c*/ 	.word	0x0000dbf0


	//   ....[5]....
        /*0660*/ 	.word	0x0000dc80


	//   ....[6]....
        /*0664*/ 	.word	0x00012830


	//   ....[7]....
        /*0668*/ 	.word	0x000128c0


	//----- nvinfo : EIATTR_COOP_GROUP_MASK_REGIDS
	.align		4
.L_1617:
        /*066c*/ 	.byte	0x04, 0x29
        /*066e*/ 	.short	(.L_1619 - .L_1618)


	//   ....[0]....
.L_1618:
        /*0670*/ 	.word	0xffffffff


	//   ....[1]....
        /*0674*/ 	.word	0xffffffff


	//   ....[2]....
        /*0678*/ 	.word	0xffffffff


	//   ....[3]....
        /*067c*/ 	.word	0xffffffff


	//   ....[4]....
        /*0680*/ 	.word	0xffffffff


	//   ....[5]....
        /*0684*/ 	.word	0xffffffff


	//   ....[6]....
        /*0688*/ 	.word	0xffffffff


	//   ....[7]....
        /*068c*/ 	.word	0xffffffff


	//   ....[8]....
        /*0690*/ 	.word	0xffffffff


	//   ....[9]....
        /*0694*/ 	.word	0xffffffff


	//   ....[10]....
        /*0698*/ 	.word	0xffffffff


	//   ....[11]....
        /*069c*/ 	.word	0xffffffff


	//   ....[12]....
        /*06a0*/ 	.word	0xffffffff


	//   ....[13]....
        /*06a4*/ 	.word	0xffffffff


	//   ....[14]....
        /*06a8*/ 	.word	0xffffffff


	//   ....[15]....
        /*06ac*/ 	.word	0xffffffff


	//   ....[16]....
        /*06b0*/ 	.word	0xffffffff


	//   ....[17]....
        /*06b4*/ 	.word	0xffffffff


	//   ....[18]....
        /*06b8*/ 	.word	0xffffffff


	//   ....[19]....
        /*06bc*/ 	.word	0xffffffff


	//   ....[20]....
        /*06c0*/ 	.word	0xffffffff


	//   ....[21]....
        /*06c4*/ 	.word	0xffffffff


	//   ....[22]....
        /*06c8*/ 	.word	0xffffffff


	//   ....[23]....
        /*06cc*/ 	.word	0xffffffff


	//   ....[24]....
        /*06d0*/ 	.word	0xffffffff


	//   ....[25]....
        /*06d4*/ 	.word	0xffffffff


	//   ....[26]....
        /*06d8*/ 	.word	0xffffffff


	//   ....[27]....
        /*06dc*/ 	.word	0xffffffff


	//   ....[28]....
        /*06e0*/ 	.word	0xffffffff


	//   ....[29]....
        /*06e4*/ 	.word	0xffffffff


	//   ....[30]....
        /*06e8*/ 	.word	0xffffffff


	//   ....[31]....
        /*06ec*/ 	.word	0xffffffff


	//   ....[32]....
        /*06f0*/ 	.word	0xffffffff


	//   ....[33]....
        /*06f4*/ 	.word	0xffffffff


	//   ....[34]....
        /*06f8*/ 	.word	0xffffffff


	//   ....[35]....
        /*06fc*/ 	.word	0xffffffff


	//   ....[36]....
        /*0700*/ 	.word	0xffffffff


	//   ....[37]....
        /*0704*/ 	.word	0xffffffff


	//   ....[38]....
        /*0708*/ 	.word	0xffffffff


	//   ....[39]....
        /*070c*/ 	.word	0xffffffff


	//   ....[40]....
        /*0710*/ 	.word	0xffffffff


	//   ....[41]....
        /*0714*/ 	.word	0xffffffff


	//   ....[42]....
        /*0718*/ 	.word	0xffffffff


	//   ....[43]....
        /*071c*/ 	.word	0xffffffff


	//   ....[44]....
        /*0720*/ 	.word	0xffffffff


	//   ....[45]....
        /*0724*/ 	.word	0xffffffff


	//   ....[46]....
        /*0728*/ 	.word	0xffffffff


	//   ....[47]....
        /*072c*/ 	.word	0xffffffff


	//   ....[48]....
        /*0730*/ 	.word	0xffffffff


	//   ....[49]....
        /*0734*/ 	.word	0xffffffff


	//   ....[50]....
        /*0738*/ 	.word	0xffffffff


	//   ....[51]....
        /*073c*/ 	.word	0xffffffff


	//   ....[52]....
        /*0740*/ 	.word	0xffffffff


	//   ....[53]....
        /*0744*/ 	.word	0xffffffff


	//   ....[54]....
        /*0748*/ 	.word	0xffffffff


	//   ....[55]....
        /*074c*/ 	.word	0xffffffff


	//   ....[56]....
        /*0750*/ 	.word	0xffffffff


	//   ....[57]....
        /*0754*/ 	.word	0xffffffff


	//   ....[58]....
        /*0758*/ 	.word	0xffffffff


	//   ....[59]....
        /*075c*/ 	.word	0xffffffff


	//   ....[60]....
        /*0760*/ 	.word	0xffffffff


	//   ....[61]....
        /*0764*/ 	.word	0xffffffff


	//   ....[62]....
        /*0768*/ 	.word	0xffffffff


	//   ....[63]....
        /*076c*/ 	.word	0xffffffff


	//   ....[64]....
        /*0770*/ 	.word	0xffffffff


	//   ....[65]....
        /*0774*/ 	.word	0xffffffff


	//   ....[66]....
        /*0778*/ 	.word	0xffffffff


	//   ....[67]....
        /*077c*/ 	.word	0xffffffff


	//   ....[68]....
        /*0780*/ 	.word	0xffffffff


	//   ....[69]....
        /*0784*/ 	.word	0xffffffff


	//   ....[70]....
        /*0788*/ 	.word	0xffffffff


	//   ....[71]....
        /*078c*/ 	.word	0xffffffff


	//   ....[72]....
        /*0790*/ 	.word	0xffffffff


	//   ....[73]....
        /*0794*/ 	.word	0xffffffff


	//   ....[74]....
        /*0798*/ 	.word	0xffffffff


	//   ....[75]....
        /*079c*/ 	.word	0xffffffff


	//   ....[76]....
        /*07a0*/ 	.word	0xffffffff


	//   ....[77]....
        /*07a4*/ 	.word	0xffffffff


	//   ....[78]....
        /*07a8*/ 	.word	0xffffffff


	//   ....[79]....
        /*07ac*/ 	.word	0xffffffff


	//   ....[80]....
        /*07b0*/ 	.word	0xffffffff


	//   ....[81]....
        /*07b4*/ 	.word	0xffffffff


	//   ....[82]....
        /*07b8*/ 	.word	0xffffffff


	//   ....[83]....
        /*07bc*/ 	.word	0xffffffff


	//   ....[84]....
        /*07c0*/ 	.word	0xffffffff


	//   ....[85]....
        /*07c4*/ 	.word	0xffffffff


	//   ....[86]....
        /*07c8*/ 	.word	0xffffffff


	//   ....[87]....
        /*07cc*/ 	.word	0xffffffff


	//   ....[88]....
        /*07d0*/ 	.word	0xffffffff


	//   ....[89]....
        /*07d4*/ 	.word	0xffffffff


	//   ....[90]....
        /*07d8*/ 	.word	0xffffffff


	//   ....[91]....
        /*07dc*/ 	.word	0xffffffff


	//   ....[92]....
        /*07e0*/ 	.word	0xffffffff


	//   ....[93]....
        /*07e4*/ 	.word	0xffffffff


	//   ....[94]....
        /*07e8*/ 	.word	0xffffffff


	//   ....[95]....
        /*07ec*/ 	.word	0xffffffff


	//   ....[96]....
        /*07f0*/ 	.word	0xffffffff


	//   ....[97]....
        /*07f4*/ 	.word	0xffffffff


	//   ....[98]....
        /*07f8*/ 	.word	0xffffffff


	//   ....[99]....
        /*07fc*/ 	.word	0xffffffff


	//   ....[100]....
        /*0800*/ 	.word	0xffffffff


	//   ....[101]....
        /*0804*/ 	.word	0xffffffff


	//   ....[102]....
        /*0808*/ 	.word	0xffffffff


	//   ....[103]....
        /*080c*/ 	.word	0xffffffff


	//   ....[104]....
        /*0810*/ 	.word	0xffffffff


	//   ....[105]....
        /*0814*/ 	.word	0xffffffff


	//   ....[106]....
        /*0818*/ 	.word	0xffffffff


	//   ....[107]....
        /*081c*/ 	.word	0xffffffff


	//   ....[108]....
        /*0820*/ 	.word	0xffffffff


	//   ....[109]....
        /*0824*/ 	.word	0xffffffff


	//   ....[110]....
        /*0828*/ 	.word	0xffffffff


	//   ....[111]....
        /*082c*/ 	.word	0xffffffff


	//   ....[112]....
        /*0830*/ 	.word	0xffffffff


	//   ....[113]....
        /*0834*/ 	.word	0xffffffff


	//   ....[114]....
        /*0838*/ 	.word	0xffffffff


	//   ....[115]....
        /*083c*/ 	.word	0x0500000f


	//   ....[116]....
        /*0840*/ 	.word	0x0500000f


	//   ....[117]....
        /*0844*/ 	.word	0x0500000f


	//   ....[118]....
        /*0848*/ 	.word	0x0500000f


	//   ....[119]....
        /*084c*/ 	.word	0x0500000f


	//   ....[120]....
        /*0850*/ 	.word	0x0500000f


	//   ....[121]....
        /*0854*/ 	.word	0x0500000f


	//   ....[122]....
        /*0858*/ 	.word	0x0500000f


	//   ....[123]....
        /*085c*/ 	.word	0x0500000f


	//   ....[124]....
        /*0860*/ 	.word	0x0500000f


	//   ....[125]....
        /*0864*/ 	.word	0x0500000f


	//   ....[126]....
        /*0868*/ 	.word	0x0500000f


	//   ....[127]....
        /*086c*/ 	.word	0x0500000f


	//   ....[128]....
        /*0870*/ 	.word	0x0500000f


	//   ....[129]....
        /*0874*/ 	.word	0x0500000f


	//   ....[130]....
        /*0878*/ 	.word	0x0500000f


	//   ....[131]....
        /*087c*/ 	.word	0x0500000f


	//   ....[132]....
        /*0880*/ 	.word	0x0500000f


	//   ....[133]....
        /*0884*/ 	.word	0x0500000f


	//   ....[134]....
        /*0888*/ 	.word	0x0500000f


	//   ....[135]....
        /*088c*/ 	.word	0x0500000f


	//   ....[136]....
        /*0890*/ 	.word	0x0500000f


	//   ....[137]....
        /*0894*/ 	.word	0x0500000f


	//   ....[138]....
        /*0898*/ 	.word	0x0500000f


	//   ....[139]....
        /*089c*/ 	.word	0x0500000f


	//   ....[140]....
        /*08a0*/ 	.word	0x0500000f


	//   ....[141]....
        /*08a4*/ 	.word	0x0500000f


	//   ....[142]....
        /*08a8*/ 	.word	0x0500000f


	//   ....[143]....
        /*08ac*/ 	.word	0x0500000f


	//   ....[144]....
        /*08b0*/ 	.word	0x0500000f


	//   ....[145]....
        /*08b4*/ 	.word	0x0500000f


	//   ....[146]....
        /*08b8*/ 	.word	0x0500000f


	//   ....[147]....
        /*08bc*/ 	.word	0x0500000f


	//   ....[148]....
        /*08c0*/ 	.word	0x0500000f


	//   ....[149]....
        /*08c4*/ 	.word	0x0500000f


	//   ....[150]....
        /*08c8*/ 	.word	0x0500000f


	//   ....[151]....
        /*08cc*/ 	.word	0x0500000f


	//   ....[152]....
        /*08d0*/ 	.word	0x0500000f


	//   ....[153]....
        /*08d4*/ 	.word	0x0500000f


	//   ....[154]....
        /*08d8*/ 	.word	0x0500000f


	//   ....[155]....
        /*08dc*/ 	.word	0x0500000f


	//   ....[156]....
        /*08e0*/ 	.word	0x0500000f


	//   ....[157]....
        /*08e4*/ 	.word	0x0500000f


	//   ....[158]....
        /*08e8*/ 	.word	0x0500000f


	//   ....[159]....
        /*08ec*/ 	.word	0x0500000f


	//   ....[160]....
        /*08f0*/ 	.word	0x0500000f


	//   ....[161]....
        /*08f4*/ 	.word	0x0500000f


	//   ....[162]....
        /*08f8*/ 	.word	0x0500000f


	//   ....[163]....
        /*08fc*/ 	.word	0x0500000f


	//   ....[164]....
        /*0900*/ 	.word	0x0500000f


	//   ....[165]....
        /*0904*/ 	.word	0x0500000f


	//----- nvinfo : EIATTR_COOP_GROUP_INSTR_OFFSETS
	.align		4
.L_1619:
        /*0908*/ 	.byte	0x04, 0x28
        /*090a*/ 	.short	(.L_1621 - .L_1620)


	//   ....[0]....
.L_1620:
        /*090c*/ 	.word	0x00000070


	//   ....[1]....
        /*0910*/ 	.word	0x00000140


	//   ....[2]....
        /*0914*/ 	.word	0x00000190


	//   ....[3]....
        /*0918*/ 	.word	0x000003e0


	//   ....[4]....
        /*091c*/ 	.word	0x00000540


	//   ....[5]....
        /*0920*/ 	.word	0x00000660


	//   ....[6]....
        /*0924*/ 	.word	0x000007c0


	//   ....[7]....
        /*0928*/ 	.word	0x00001930


	//   ....[8]....
        /*092c*/ 	.word	0x000025a0


	//   ....[9]....
        /*0930*/ 	.word	0x000025e0


	//   ....[10]....
        /*0934*/ 	.word	0x000033c0


	//   ....[11]....
        /*0938*/ 	.word	0x000033e0


	//   ....[12]....
        /*093c*/ 	.word	0x00003400


	//   ....[13]....
        /*0940*/ 	.word	0x00003420


	//   ....[14]....
        /*0944*/ 	.word	0x00004880


	//   ....[15]....
        /*0948*/ 	.word	0x000048a0


	//   ....[16]....
        /*094c*/ 	.word	0x000055b0


	//   ....[17]....
        /*0950*/ 	.word	0x000055d0


	//   ....[18]....
        /*0954*/ 	.word	0x000055f0


	//   ....[19]....
        /*0958*/ 	.word	0x00005610


	//   ....[20]....
        /*095c*/ 	.word	0x00007920


	//   ....[21]....
        /*0960*/ 	.word	0x00007980


	//   ....[22]....
        /*0964*/ 	.word	0x000079a0


	//   ....[23]....
        /*0968*/ 	.word	0x000079c0


	//   ....[24]....
        /*096c*/ 	.word	0x00008f80


	//   ....[25]....
        /*0970*/ 	.word	0x00008fc0


	//   ....[26]....
        /*0974*/ 	.word	0x00009070


	//   ....[27]....
        /*0978*/ 	.word	0x000090d0


	//   ....[28]....
        /*097c*/ 	.word	0x0000ab50


	//   ....[29]....
        /*0980*/ 	.word	0x0000ab80


	//   ....[30]....
        /*0984*/ 	.word	0x0000abc0


	//   ....[31]....
        /*0988*/ 	.word	0x0000abf0


	//   ....[32]....
        /*098c*/ 	.word	0x0000b440


	//   ....[33]....
        /*0990*/ 	.word	0x0000b460


	//   ....[34]....
        /*0994*/ 	.word	0x0000b5b0


	//   ....[35]....
        /*0998*/ 	.word	0x0000b5d0


	//   ....[36]....
        /*099c*/ 	.word	0x0000b710


	//   ....[37]....
        /*09a0*/ 	.word	0x0000b730


	//   ....[38]....
        /*09a4*/ 	.word	0x0000b880


	//   ....[39]....
        /*09a8*/ 	.word	0x0000b8a0


	//   ....[40]....
        /*09ac*/ 	.word	0x0000c250


	//   ....[41]....
        /*09b0*/ 	.word	0x0000c280


	//   ....[42]....
        /*09b4*/ 	.word	0x0000c3d0


	//   ....[43]....
        /*09b8*/ 	.word	0x0000c3f0


	//   ....[44]....
        /*09bc*/ 	.word	0x0000c530


	//   ....[45]....
        /*09c0*/ 	.word	0x0000c550


	//   ....[46]....
        /*09c4*/ 	.word	0x0000c6a0


	//   ....[47]....
        /*09c8*/ 	.word	0x0000c6c0


	//   ....[48]....
        /*09cc*/ 	.word	0x0000c890


	//   ....[49]....
        /*09d0*/ 	.word	0x0000ca70


	//   ....[50]....
        /*09d4*/ 	.word	0x0000caa0


	//   ....[51]....
        /*09d8*/ 	.word	0x0000cad0


	//   ....[52]....
        /*09dc*/ 	.word	0x0000cb00


	//   ....[53]....
        /*09e0*/ 	.word	0x0000cb30


	//   ....[54]....
        /*09e4*/ 	.word	0x0000cb60


	//   ....[55]....
        /*09e8*/ 	.word	0x0000ccd0


	//   ....[56]....
        /*09ec*/ 	.word	0x0000cd00


	//   ....[57]....
        /*09f0*/ 	.word	0x0000cd30


	//   ....[58]....
        /*09f4*/ 	.word	0x0000cd60


	//   ....[59]....
        /*09f8*/ 	.word	0x0000cd90


	//   ....[60]....
        /*09fc*/ 	.word	0x0000cdc0


	//   ....[61]....
        /*0a00*/ 	.word	0x0000ce60


	//   ....[62]....
        /*0a04*/ 	.word	0x0000cec0


	//   ....[63]....
        /*0a08*/ 	.word	0x0000cf50


	//   ....[64]....
        /*0a0c*/ 	.word	0x0000e1f0


	//   ....[65]....
        /*0a10*/ 	.word	0x0000ed80


	//   ....[66]....
        /*0a14*/ 	.word	0x0000eda0


	//   ....[67]....
        /*0a18*/ 	.word	0x0000edd0


	//   ....[68]....
        /*0a1c*/ 	.word	0x0000edf0


	//   ....[69]....
        /*0a20*/ 	.word	0x0000eea0


	//   ....[70]....
        /*0a24*/ 	.word	0x0000ef30


	//   ....[71]....
        /*0a28*/ 	.word	0x0000ef60


	//   ....[72]....
        /*0a2c*/ 	.word	0x0000efe0


	//   ....[73]....
        /*0a30*/ 	.word	0x0000f010


	//   ....[74]....
        /*0a34*/ 	.word	0x0000f090


	//   ....[75]....
        /*0a38*/ 	.word	0x0000f0c0


	//   ....[76]....
        /*0a3c*/ 	.word	0x0000f140


	//   ....[77]....
        /*0a40*/ 	.word	0x0000f170


	//   ....[78]....
        /*0a44*/ 	.word	0x0000f190


	//   ....[79]....
        /*0a48*/ 	.word	0x0000f1e0


	//   ....[80]....
        /*0a4c*/ 	.word	0x0000f1f0


	//   ....[81]....
        /*0a50*/ 	.word	0x0000f950


	//   ....[82]....
        /*0a54*/ 	.word	0x0000f9b0


	//   ....[83]....
        /*0a58*/ 	.word	0x0000fa60


	//   ....[84]....
        /*0a5c*/ 	.word	0x0000fa70


	//   ....[85]....
        /*0a60*/ 	.word	0x0000fb00


	//   ....[86]....
        /*0a64*/ 	.word	0x0000fb10


	//   ....[87]....
        /*0a68*/ 	.word	0x0000fba0


	//   ....[88]....
        /*0a6c*/ 	.word	0x0000fbb0


	//   ....[89]....
        /*0a70*/ 	.word	0x0000fc20


	//   ....[90]....
        /*0a74*/ 	.word	0x0000fc30


	//   ....[91]....
        /*0a78*/ 	.word	0x0000fcb0


	//   ....[92]....
        /*0a7c*/ 	.word	0x0000fcc0


	//   ....[93]....
        /*0a80*/ 	.word	0x0000fd40


	//   ....[94]....
        /*0a84*/ 	.word	0x0000fd50


	//   ....[95]....
        /*0a88*/ 	.word	0x0000fdd0


	//   ....[96]....
        /*0a8c*/ 	.word	0x0000fde0


	//   ....[97]....
        /*0a90*/ 	.word	0x00012ac0


	//   ....[98]....
        /*0a94*/ 	.word	0x00012b20


	//   ....[99]....
        /*0a98*/ 	.word	0x00012b50


	//   ....[100]....
        /*0a9c*/ 	.word	0x00012b60


	//   ....[101]....
        /*0aa0*/ 	.word	0x00012b90


	//   ....[102]....
        /*0aa4*/ 	.word	0x00012bc0


	//   ....[103]....
        /*0aa8*/ 	.word	0x00012bf0


	//   ....[104]....
        /*0aac*/ 	.word	0x00012c20


	//   ....[105]....
        /*0ab0*/ 	.word	0x00012da0


	//   ....[106]....
        /*0ab4*/ 	.word	0x00012dd0


	//   ....[107]....
        /*0ab8*/ 	.word	0x00012e00


	//   ....[108]....
        /*0abc*/ 	.word	0x00012e30


	//   ....[109]....
        /*0ac0*/ 	.word	0x00012e60


	//   ....[110]....
        /*0ac4*/ 	.word	0x00012e90


	//   ....[111]....
        /*0ac8*/ 	.word	0x00012f50


	//   ....[112]....
        /*0acc*/ 	.word	0x00012f70


	//   ....[113]....
        /*0ad0*/ 	.word	0x00012fe0


	//   ....[114]....
        /*0ad4*/ 	.word	0x000136b0


	//   ....[115]....
        /*0ad8*/ 	.word	0x00013cd0


	//   ....[116]....
        /*0adc*/ 	.word	0x00013e50


	//   ....[117]....
        /*0ae0*/ 	.word	0x00013ec0


	//   ....[118]....
        /*0ae4*/ 	.word	0x00013f20


	//   ....[119]....
        /*0ae8*/ 	.word	0x00013f80


	//   ....[120]....
        /*0aec*/ 	.word	0x00014050


	//   ....[121]....
        /*0af0*/ 	.word	0x00014110


	//   ....[122]....
        /*0af4*/ 	.word	0x00014220


	//   ....[123]....
        /*0af8*/ 	.word	0x000142c0


	//   ....[124]....
        /*0afc*/ 	.word	0x00014390


	//   ....[125]....
        /*0b00*/ 	.word	0x00014430


	//   ....[126]....
        /*0b04*/ 	.word	0x00014500


	//   ....[127]....
        /*0b08*/ 	.word	0x000145a0


	//   ....[128]....
        /*0b0c*/ 	.word	0x00014670


	//   ....[129]....
        /*0b10*/ 	.word	0x00014710


	//   ....[130]....
        /*0b14*/ 	.word	0x000147c0


	//   ....[131]....
        /*0b18*/ 	.word	0x00014860


	//   ....[132]....
        /*0b1c*/ 	.word	0x00014af0


	//   ....[133]....
        /*0b20*/ 	.word	0x00014bc0


	//   ....[134]....
        /*0b24*/ 	.word	0x00014ca0


	//   ....[135]....
        /*0b28*/ 	.word	0x00014d10


	//   ....[136]....
        /*0b2c*/ 	.word	0x00014e20


	//   ....[137]....
        /*0b30*/ 	.word	0x00014ee0


	//   ....[138]....
        /*0b34*/ 	.word	0x00014fa0


	//   ....[139]....
        /*0b38*/ 	.word	0x00015060


	//   ....[140]....
        /*0b3c*/ 	.word	0x00015120


	//   ....[141]....
        /*0b40*/ 	.word	0x000151e0


	//   ....[142]....
        /*0b44*/ 	.word	0x000152a0


	//   ....[143]....
        /*0b48*/ 	.word	0x00015350


	//   ....[144]....
        /*0b4c*/ 	.word	0x00015450


	//   ....[145]....
        /*0b50*/ 	.word	0x000154a0


	//   ....[146]....
        /*0b54*/ 	.word	0x00015500


	//   ....[147]....
        /*0b58*/ 	.word	0x000155e0


	//   ....[148]....
        /*0b5c*/ 	.word	0x00015910


	//   ....[149]....
        /*0b60*/ 	.word	0x000159b0


	//   ....[150]....
        /*0b64*/ 	.word	0x00015ad0


	//   ....[151]....
        /*0b68*/ 	.word	0x00015b50


	//   ....[152]....
        /*0b6c*/ 	.word	0x00015bd0


	//   ....[153]....
        /*0b70*/ 	.word	0x00015c50


	//   ....[154]....
        /*0b74*/ 	.word	0x00015cd0


	//   ....[155]....
        /*0b78*/ 	.word	0x00015d60


	//   ....[156]....
        /*0b7c*/ 	.word	0x00015e00


	//   ....[157]....
        /*0b80*/ 	.word	0x00015ea0


	//   ....[158]....
        /*0b84*/ 	.word	0x00015f20


	//   ....[159]....
        /*0b88*/ 	.word	0x00015fa0


	//   ....[160]....
        /*0b8c*/ 	.word	0x00016020


	//   ....[161]....
        /*0b90*/ 	.word	0x000160b0


	//   ....[162]....
        /*0b94*/ 	.word	0x00016130


	//   ....[163]....
        /*0b98*/ 	.word	0x000161d0


	//   ....[164]....
        /*0b9c*/ 	.word	0x00016260


	//   ....[165]....
        /*0ba0*/ 	.word	0x00016390


	//----- nvinfo : EIATTR_REG_RECONFIG
	.align		4
.L_1621:
        /*0ba4*/ 	.byte	0x01, 0x54
	.zero		2


	//----- nvinfo : EIATTR_SYSCALL_OFFSETS
	.align		4
        /*0ba8*/ 	.byte	0x04, 0x46
        /*0baa*/ 	.short	(.L_1623 - .L_1622)


	//   ....[0]....
.L_1622:
        /*0bac*/ 	.word	0x00001b90


	//   ....[1]....
        /*0bb0*/ 	.word	0x0000ddf0


	//   ....[2]....
        /*0bb4*/ 	.word	0x0000df50


	//   ....[3]....
        /*0bb8*/ 	.word	0x0000e050


	//   ....[4]....
        /*0bbc*/ 	.word	0x0000e960


	//   ....[5]....
        /*0bc0*/ 	.word	0x0000f570


	//----- nvinfo : EIATTR_MBARRIER_INSTR_OFFSETS
	.align		4
.L_1623:
        /*0bc4*/ 	.byte	0x04, 0x39
        /*0bc6*/ 	.short	(.L_1625 - .L_1624)


	//   ....[0]....
.L_1624:
        /*0bc8*/ 	.word	0x00000280
        /*0bcc*/ 	.word	0x000000ff
        /*0bd0*/ 	.word	0x00032400
        /*0bd4*/ 	.short	0x0100
        /*0bd6*/ 	.byte	0x08
	.zero		1


	//   ....[1]....
        /*0bd8*/ 	.word	0x00000290
        /*0bdc*/ 	.word	0x000000ff
        /*0be0*/ 	.word	0x00032410
        /*0be4*/ 	.short	0x0100
        /*0be6*/ 	.byte	0x08
	.zero		1


	//   ....[2]....
        /*0be8*/ 	.word	0x000002a0
        /*0bec*/ 	.word	0x000000ff
        /*0bf0*/ 	.word	0x00032420
        /*0bf4*/ 	.short	0x0100
        /*0bf6*/ 	.byte	0x08
	.zero		1


	//   ....[3]....
        /*0bf8*/ 	.word	0x00000390
        /*0bfc*/ 	.word	0x000000ff
        /*0c00*/ 	.word	0x00032430
        /*0c04*/ 	.short	0x0100
        /*0c06*/ 	.byte	0x08
	.zero		1


	//   ....[4]....
        /*0c08*/ 	.word	0x000003a0
        /*0c0c*/ 	.word	0x000000ff
        /*0c10*/ 	.word	0x00032440
        /*0c14*/ 	.short	0x0100
        /*0c16*/ 	.byte	0x08
	.zero		1


	//   ....[5]....
        /*0c18*/ 	.word	0x000003b0
        /*0c1c*/ 	.word	0x000000ff
        /*0c20*/ 	.word	0x00032438
        /*0c24*/ 	.short	0x0100
        /*0c26*/ 	.byte	0x08
	.zero		1


	//   ....[6]....
        /*0c28*/ 	.word	0x000003c0
        /*0c2c*/ 	.word	0x000000ff
        /*0c30*/ 	.word	0x00032448
        /*0c34*/ 	.short	0x0100
        /*0c36*/ 	.byte	0x08
	.zero		1


	//   ....[7]....
        /*0c38*/ 	.word	0x000004f0
        /*0c3c*/ 	.word	0x000000ff
        /*0c40*/ 	.word	0x00032450
        /*0c44*/ 	.short	0x0100
        /*0c46*/ 	.byte	0x08
	.zero		1


	//   ....[8]....
        /*0c48*/ 	.word	0x00000500
        /*0c4c*/ 	.word	0x000000ff
        /*0c50*/ 	.word	0x00032460
        /*0c54*/ 	.short	0x0100
        /*0c56*/ 	.byte	0x08
	.zero		1


	//   ....[9]....
        /*0c58*/ 	.word	0x00000510
        /*0c5c*/ 	.word	0x000000ff
        /*0c60*/ 	.word	0x00032458
        /*0c64*/ 	.short	0x0100
        /*0c66*/ 	.byte	0x08
	.zero		1


	//   ....[10]....
        /*0c68*/ 	.word	0x00000520
        /*0c6c*/ 	.word	0x000000ff
        /*0c70*/ 	.word	0x00032468
        /*0c74*/ 	.short	0x0100
        /*0c76*/ 	.byte	0x08
	.zero		1


	//   ....[11]....
        /*0c78*/ 	.word	0x00000610
        /*0c7c*/ 	.word	0x000000ff
        /*0c80*/ 	.word	0x00032470
        /*0c84*/ 	.short	0x0100
        /*0c86*/ 	.byte	0x06
	.zero		1


	//   ....[12]....
        /*0c88*/ 	.word	0x00000620
        /*0c8c*/ 	.word	0x000000ff
        /*0c90*/ 	.word	0x00032480
        /*0c94*/ 	.short	0x0100
        /*0c96*/ 	.byte	0x06
	.zero		1


	//   ....[13]....
        /*0c98*/ 	.word	0x00000630
        /*0c9c*/ 	.word	0x000000ff
        /*0ca0*/ 	.word	0x00032478
        /*0ca4*/ 	.short	0x0100
        /*0ca6*/ 	.byte	0x06
	.zero		1


	//   ....[14]....
        /*0ca8*/ 	.word	0x00000640
        /*0cac*/ 	.word	0x000000ff
        /*0cb0*/ 	.word	0x00032488
        /*0cb4*/ 	.short	0x0100
        /*0cb6*/ 	.byte	0x06
	.zero		1


	//   ....[15]....
        /*0cb8*/ 	.word	0x00000770
        /*0cbc*/ 	.word	0x000000ff
        /*0cc0*/ 	.word	0x00032490
        /*0cc4*/ 	.short	0x0100
        /*0cc6*/ 	.byte	0x08
	.zero		1


	//   ....[16]....
        /*0cc8*/ 	.word	0x00000780
        /*0ccc*/ 	.word	0x000000ff
        /*0cd0*/ 	.word	0x000324a0
        /*0cd4*/ 	.short	0x0100
        /*0cd6*/ 	.byte	0x08
	.zero		1


	//   ....[17]....
        /*0cd8*/ 	.word	0x00000790
        /*0cdc*/ 	.word	0x000000ff
        /*0ce0*/ 	.word	0x00032498
        /*0ce4*/ 	.short	0x0100
        /*0ce6*/ 	.byte	0x08
	.zero		1


	//   ....[18]....
        /*0ce8*/ 	.word	0x000007a0
        /*0cec*/ 	.word	0x000000ff
        /*0cf0*/ 	.word	0x000324a8
        /*0cf4*/ 	.short	0x0100
        /*0cf6*/ 	.byte	0x08
	.zero		1


	//   ....[19]....
        /*0cf8*/ 	.word	0x000008d0
        /*0cfc*/ 	.word	0x000000ff
        /*0d00*/ 	.word	0x000324b0
        /*0d04*/ 	.short	0x0100
        /*0d06*/ 	.byte	0x08
	.zero		1


	//   ....[20]....
        /*0d08*/ 	.word	0x000008e0
        /*0d0c*/ 	.word	0x000000ff
        /*0d10*/ 	.word	0x000324c0
        /*0d14*/ 	.short	0x0100
        /*0d16*/ 	.byte	0x08
	.zero		1


	//   ....[21]....
        /*0d18*/ 	.word	0x000008f0
        /*0d1c*/ 	.word	0x000000ff
        /*0d20*/ 	.word	0x000324b8
        /*0d24*/ 	.short	0x0100
        /*0d26*/ 	.byte	0x08
	.zero		1


	//   ....[22]....
        /*0d28*/ 	.word	0x00000900
        /*0d2c*/ 	.word	0x000000ff
        /*0d30*/ 	.word	0x000324c8
        /*0d34*/ 	.short	0x0100
        /*0d36*/ 	.byte	0x08
	.zero		1


	//   ....[23]....
        /*0d38*/ 	.word	0x00001c50
        /*0d3c*/ 	.word	0x00000005
        /*0d40*/ 	.word	0x00032400
        /*0d44*/ 	.short	0x010a
        /*0d46*/ 	.byte	0x3f
	.zero		1


	//   ....[24]....
        /*0d48*/ 	.word	0x00001d30
        /*0d4c*/ 	.word	0x00000000
        /*0d50*/ 	.word	0x00032430
        /*0d54*/ 	.short	0x010a
        /*0d56*/ 	.byte	0x3f
	.zero		1


	//   ....[25]....
        /*0d58*/ 	.word	0x00001d70
        /*0d5c*/ 	.word	0x00000000
        /*0d60*/ 	.word	0x00032430
        /*0d64*/ 	.short	0x010a
        /*0d66*/ 	.byte	0x3f
	.zero		1


	//   ....[26]....
        /*0d68*/ 	.word	0x00002070
        /*0d6c*/ 	.word	0x00000005
        /*0d70*/ 	.word	0x00032410
        /*0d74*/ 	.short	0x010a
        /*0d76*/ 	.byte	0x3f
	.zero		1


	//   ....[27]....
        /*0d78*/ 	.word	0x000020b0
        /*0d7c*/ 	.word	0x00000000
        /*0d80*/ 	.word	0x00032450
        /*0d84*/ 	.short	0x010a
        /*0d86*/ 	.byte	0x3f
	.zero		1


	//   ....[28]....
        /*0d88*/ 	.word	0x000020f0
        /*0d8c*/ 	.word	0x00000000
        /*0d90*/ 	.word	0x00032450
        /*0d94*/ 	.short	0x010a
        /*0d96*/ 	.byte	0x3f
	.zero		1


	//   ....[29]....
        /*0d98*/ 	.word	0x00003630
        /*0d9c*/ 	.word	0x00000018
        /*0da0*/ 	.word	0x00000000
        /*0da4*/ 	.short	0x0101
        /*0da6*/ 	.byte	0x3f
	.zero		1


	//   ....[30]....
        /*0da8*/ 	.word	0x00004150
        /*0dac*/ 	.word	0x00000000
        /*0db0*/ 	.word	0x00000000
        /*0db4*/ 	.short	0x0101
        /*0db6*/ 	.byte	0x3f
	.zero		1


	//   ....[31]....
        /*0db8*/ 	.word	0x00004340
        /*0dbc*/ 	.word	0x000000ff
        /*0dc0*/ 	.word	0x00032430
        /*0dc4*/ 	.short	0x010a
        /*0dc6*/ 	.byte	0x04
	.zero		1


	//   ....[32]....
        /*0dc8*/ 	.word	0x00004380
        /*0dcc*/ 	.word	0x000000ff
        /*0dd0*/ 	.word	0x00032430
        /*0dd4*/ 	.short	0x010a
        /*0dd6*/ 	.byte	0x04
	.zero		1


	//   ....[33]....
        /*0dd8*/ 	.word	0x00004590
        /*0ddc*/ 	.word	0x000000ff
        /*0de0*/ 	.word	0x00032450
        /*0de4*/ 	.short	0x010a
        /*0de6*/ 	.byte	0x04
	.zero		1


	//   ....[34]....
        /*0de8*/ 	.word	0x000045d0
        /*0dec*/ 	.word	0x000000ff
        /*0df0*/ 	.word	0x00032450
        /*0df4*/ 	.short	0x010a
        /*0df6*/ 	.byte	0x04
	.zero		1


	//   ....[35]....
        /*0df8*/ 	.word	0x00005870
        /*0dfc*/ 	.word	0x00000099
        /*0e00*/ 	.word	0x00000000
        /*0e04*/ 	.short	0x0101
        /*0e06*/ 	.byte	0x3f
	.zero		1


	//   ....[36]....
        /*0e08*/ 	.word	0x00006c50
        /*0e0c*/ 	.word	0x000000d3
        /*0e10*/ 	.word	0x00000000
        /*0e14*/ 	.short	0x0101
        /*0e16*/ 	.byte	0x3f
	.zero		1


	//   ....[37]....
        /*0e18*/ 	.word	0x00006d80
        /*0e1c*/ 	.word	0x000000ff
        /*0e20*/ 	.word	0x00032430
        /*0e24*/ 	.short	0x010a
        /*0e26*/ 	.byte	0x04
	.zero		1


	//   ....[38]....
        /*0e28*/ 	.word	0x00006dc0
        /*0e2c*/ 	.word	0x000000ff
        /*0e30*/ 	.word	0x00032430
        /*0e34*/ 	.short	0x010a
        /*0e36*/ 	.byte	0x04
	.zero		1


	//   ....[39]....
        /*0e38*/ 	.word	0x00006fd0
        /*0e3c*/ 	.word	0x000000ff
        /*0e40*/ 	.word	0x00032450
        /*0e44*/ 	.short	0x010a
        /*0e46*/ 	.byte	0x04
	.zero		1


	//   ....[40]....
        /*0e48*/ 	.word	0x00007010
        /*0e4c*/ 	.word	0x000000ff
        /*0e50*/ 	.word	0x00032450
        /*0e54*/ 	.short	0x010a
        /*0e56*/ 	.byte	0x04
	.zero		1


	//   ....[41]....
        /*0e58*/ 	.word	0x00007bf0
        /*0e5c*/ 	.word	0x00000098
        /*0e60*/ 	.word	0x00000000
        /*0e64*/ 	.short	0x0101
        /*0e66*/ 	.byte	0x3f
	.zero		1


	//   ....[42]....
        /*0e68*/ 	.word	0x00008f60
        /*0e6c*/ 	.word	0x000000d4
        /*0e70*/ 	.word	0x00000000
        /*0e74*/ 	.short	0x0101
        /*0e76*/ 	.byte	0x3f
	.zero		1


	//   ....[43]....
        /*0e78*/ 	.word	0x0000b430
        /*0e7c*/ 	.word	0x00000097
        /*0e80*/ 	.word	0x00000000
        /*0e84*/ 	.short	0x0101
        /*0e86*/ 	.byte	0x3f
	.zero		1


	//   ....[44]....
        /*0e88*/ 	.word	0x0000e4a0
        /*0e8c*/ 	.word	0x00000000
        /*0e90*/ 	.word	0x00032440
        /*0e94*/ 	.short	0x010a
        /*0e96*/ 	.byte	0x3f
	.zero		1


	//   ....[45]....
        /*0e98*/ 	.word	0x0000f310
        /*0e9c*/ 	.word	0x00000008
        /*0ea0*/ 	.word	0x00032400
        /*0ea4*/ 	.short	0x0107
        /*0ea6*/ 	.byte	0x3f
	.zero		1


	//   ....[46]....
        /*0ea8*/ 	.word	0x0000f3b0
        /*0eac*/ 	.word	0x00000002
        /*0eb0*/ 	.word	0x00032400
        /*0eb4*/ 	.short	0x0101
        /*0eb6*/ 	.byte	0x3f
	.zero		1


	//   ....[47]....
        /*0eb8*/ 	.word	0x0000ff00
        /*0ebc*/ 	.word	0x00000007
        /*0ec0*/ 	.word	0x00032410
        /*0ec4*/ 	.short	0x0107
        /*0ec6*/ 	.byte	0x3f
	.zero		1


	//   ....[48]....
        /*0ec8*/ 	.word	0x00010000
        /*0ecc*/ 	.word	0x00000002
        /*0ed0*/ 	.word	0x00032410
        /*0ed4*/ 	.short	0x0101
        /*0ed6*/ 	.byte	0x3f
	.zero		1


	//   ....[49]....
        /*0ed8*/ 	.word	0x00010020
        /*0edc*/ 	.word	0x00000002
        /*0ee0*/ 	.word	0x00032420
        /*0ee4*/ 	.short	0x010a
        /*0ee6*/ 	.byte	0x3f
	.zero		1


	//   ....[50]....
        /*0ee8*/ 	.word	0x00010130
        /*0eec*/ 	.word	0x00000002
        /*0ef0*/ 	.word	0x00032460
        /*0ef4*/ 	.short	0x010a
        /*0ef6*/ 	.byte	0x3f
	.zero		1


	//   ....[51]....
        /*0ef8*/ 	.word	0x00010a10
        /*0efc*/ 	.word	0x00000003
        /*0f00*/ 	.word	0x00032440
        /*0f04*/ 	.short	0x010a
        /*0f06*/ 	.byte	0x3f
	.zero		1


	//   ....[52]....
        /*0f08*/ 	.word	0x00010c70
        /*0f0c*/ 	.word	0x00000003
        /*0f10*/ 	.word	0x00032460
        /*0f14*/ 	.short	0x010a
        /*0f16*/ 	.byte	0x3f
	.zero		1


	//   ....[53]....
        /*0f18*/ 	.word	0x000114f0
        /*0f1c*/ 	.word	0x00000004
        /*0f20*/ 	.word	0x00032440
        /*0f24*/ 	.short	0x010a
        /*0f26*/ 	.byte	0x3f
	.zero		1


	//   ....[54]....
        /*0f28*/ 	.word	0x00011740
        /*0f2c*/ 	.word	0x00000004
        /*0f30*/ 	.word	0x00032460
        /*0f34*/ 	.short	0x010a
        /*0f36*/ 	.byte	0x3f
	.zero		1


	//   ....[55]....
        /*0f38*/ 	.word	0x00011f50
        /*0f3c*/ 	.word	0x00000004
        /*0f40*/ 	.word	0x00032440
        /*0f44*/ 	.short	0x010a
        /*0f46*/ 	.byte	0x3f
	.zero		1


	//   ....[56]....
        /*0f48*/ 	.word	0x000121b0
        /*0f4c*/ 	.word	0x00000004
        /*0f50*/ 	.word	0x00032460
        /*0f54*/ 	.short	0x010a
        /*0f56*/ 	.byte	0x3f
	.zero		1


	//   ....[57]....
        /*0f58*/ 	.word	0x00013630
        /*0f5c*/ 	.word	0x00000000
        /*0f60*/ 	.word	0x00032420
        /*0f64*/ 	.short	0x010a
        /*0f66*/ 	.byte	0x3f
	.zero		1


	//   ....[58]....
        /*0f68*/ 	.word	0x00013810
        /*0f6c*/ 	.word	0x00000006
        /*0f70*/ 	.word	0x00000000
        /*0f74*/ 	.short	0x010a
        /*0f76*/ 	.byte	0x3f
	.zero		1


	//   ....[59]....
        /*0f78*/ 	.word	0x00013880
        /*0f7c*/ 	.word	0x00000007
        /*0f80*/ 	.word	0x00000000
        /*0f84*/ 	.short	0x010a
        /*0f86*/ 	.byte	0x3f
	.zero		1


	//   ....[60]....
        /*0f88*/ 	.word	0x000138f0
        /*0f8c*/ 	.word	0x00000004
        /*0f90*/ 	.word	0x00000000
        /*0f94*/ 	.short	0x010a
        /*0f96*/ 	.byte	0x3f
	.zero		1


	//   ....[61]....
        /*0f98*/ 	.word	0x00013920
        /*0f9c*/ 	.word	0x00000003
        /*0fa0*/ 	.word	0x00000000
        /*0fa4*/ 	.short	0x010a
        /*0fa6*/ 	.byte	0x3f
	.zero		1


	//   ....[62]....
        /*0fa8*/ 	.word	0x00013980
        /*0fac*/ 	.word	0x00000005
        /*0fb0*/ 	.word	0x00032400
        /*0fb4*/ 	.short	0x010a
        /*0fb6*/ 	.byte	0x3f
	.zero		1


	//   ....[63]....
        /*0fb8*/ 	.word	0x000139d0
        /*0fbc*/ 	.word	0x00000000
        /*0fc0*/ 	.word	0x00032430
        /*0fc4*/ 	.short	0x010a
        /*0fc6*/ 	.byte	0x3f
	.zero		1


	//   ....[64]....
        /*0fc8*/ 	.word	0x00013a20
        /*0fcc*/ 	.word	0x00000005
        /*0fd0*/ 	.word	0x00032410
        /*0fd4*/ 	.short	0x010a
        /*0fd6*/ 	.byte	0x3f
	.zero		1


	//   ....[65]....
        /*0fd8*/ 	.word	0x00013a70
        /*0fdc*/ 	.word	0x00000000
        /*0fe0*/ 	.word	0x00032450
        /*0fe4*/ 	.short	0x010a
        /*0fe6*/ 	.byte	0x3f
	.zero		1


	//   ....[66]....
        /*0fe8*/ 	.word	0x00013ad0
        /*0fec*/ 	.word	0x00000014
        /*0ff0*/ 	.word	0x00032430
        /*0ff4*/ 	.short	0x010a
        /*0ff6*/ 	.byte	0x3f
	.zero		1


	//   ....[67]....
        /*0ff8*/ 	.word	0x00013b30
        /*0ffc*/ 	.word	0x00000014
        /*1000*/ 	.word	0x00032450
        /*1004*/ 	.short	0x010a
        /*1006*/ 	.byte	0x3f
	.zero		1


	//   ....[68]....
        /*1008*/ 	.word	0x00013b90
        /*100c*/ 	.word	0x00000014
        /*1010*/ 	.word	0x00032430
        /*1014*/ 	.short	0x010a
        /*1016*/ 	.byte	0x3f
	.zero		1


	//   ....[69]....
        /*1018*/ 	.word	0x00013bf0
        /*101c*/ 	.word	0x00000014
        /*1020*/ 	.word	0x00032450
        /*1024*/ 	.short	0x010a
        /*1026*/ 	.byte	0x3f
	.zero		1


	//   ....[70]....
        /*1028*/ 	.word	0x00013d90
        /*102c*/ 	.word	0x00000000
        /*1030*/ 	.word	0x00032440
        /*1034*/ 	.short	0x010a
        /*1036*/ 	.byte	0x3f
	.zero		1


	//   ....[71]....
        /*1038*/ 	.word	0x00015630
        /*103c*/ 	.word	0x00000002
        /*1040*/ 	.word	0x00032420
        /*1044*/ 	.short	0x010a
        /*1046*/ 	.byte	0x3f
	.zero		1


	//   ....[72]....
        /*1048*/ 	.word	0x00015680
        /*104c*/ 	.word	0x00000002
        /*1050*/ 	.word	0x00032460
        /*1054*/ 	.short	0x010a
        /*1056*/ 	.byte	0x3f
	.zero		1


	//   ....[73]....
        /*1058*/ 	.word	0x000156d0
        /*105c*/ 	.word	0x00000003
        /*1060*/ 	.word	0x00032440
        /*1064*/ 	.short	0x010a
        /*1066*/ 	.byte	0x3f
	.zero		1


	//   ....[74]....
        /*1068*/ 	.word	0x00015720
        /*106c*/ 	.word	0x00000003
        /*1070*/ 	.word	0x00032460
        /*1074*/ 	.short	0x010a
        /*1076*/ 	.byte	0x3f
	.zero		1


	//   ....[75]....
        /*1078*/ 	.word	0x00015770
        /*107c*/ 	.word	0x00000004
        /*1080*/ 	.word	0x00032440
        /*1084*/ 	.short	0x010a
        /*1086*/ 	.byte	0x3f
	.zero		1


	//   ....[76]....
        /*1088*/ 	.word	0x000157c0
        /*108c*/ 	.word	0x00000004
        /*1090*/ 	.word	0x00032460
        /*1094*/ 	.short	0x010a
        /*1096*/ 	.byte	0x3f
	.zero		1


	//   ....[77]....
        /*1098*/ 	.word	0x00015810
        /*109c*/ 	.word	0x00000004
        /*10a0*/ 	.word	0x00032440
        /*10a4*/ 	.short	0x010a
        /*10a6*/ 	.byte	0x3f
	.zero		1


	//   ....[78]....
        /*10a8*/ 	.word	0x00015860
        /*10ac*/ 	.word	0x00000004
        /*10b0*/ 	.word	0x00032460
        /*10b4*/ 	.short	0x010a
        /*10b6*/ 	.byte	0x3f
	.zero		1


	//   ....[79]....
        /*10b8*/ 	.word	0x000162b0
        /*10bc*/ 	.word	0x00000000
        /*10c0*/ 	.word	0x00032420
        /*10c4*/ 	.short	0x010a
        /*10c6*/ 	.byte	0x3f
	.zero		1


	//   ....[80]....
        /*10c8*/ 	.word	0x00016450
        /*10cc*/ 	.word	0x00000006
        /*10d0*/ 	.word	0x00000000
        /*10d4*/ 	.short	0x010a
        /*10d6*/ 	.byte	0x3f
	.zero		1


	//   ....[81]....
        /*10d8*/ 	.word	0x000164a0
        /*10dc*/ 	.word	0x00000007
        /*10e0*/ 	.word	0x00000000
        /*10e4*/ 	.short	0x010a
        /*10e6*/ 	.byte	0x3f
	.zero		1


	//   ....[82]....
        /*10e8*/ 	.word	0x000164f0
        /*10ec*/ 	.word	0x00000004
        /*10f0*/ 	.word	0x00000000
        /*10f4*/ 	.short	0x010a
        /*10f6*/ 	.byte	0x3f
	.zero		1


	//----- nvinfo : EIATTR_NUM_MBARRIERS
	.align		4
.L_1625:
        /*10f8*/ 	.byte	0x03, 0x38
        /*10fa*/ 	.short	0x0017


	//----- nvinfo : EIATTR_EXIT_INSTR_OFFSETS
	.align		4
        /*10fc*/ 	.byte	0x04, 0x1c
        /*10fe*/ 	.short	(.L_1627 - .L_1626)


	//   ....[0]....
.L_1626:
        /*1100*/ 	.word	0x00000ac0


	//   ....[1]....
        /*1104*/ 	.word	0x0000c830


	//   ....[2]....
        /*1108*/ 	.word	0x00013970


	//----- nvinfo : EIATTR_MAX_THREADS
	.align		4
.L_1627:
        /*110c*/ 	.byte	0x04, 0x05
        /*110e*/ 	.short	(.L_1629 - .L_1628)
.L_1628:
        /*1110*/ 	.word	0x00000180
        /*1114*/ 	.word	0x00000001
        /*1118*/ 	.word	0x00000001


	//----- nvinfo : EIATTR_CRS_STACK_SIZE
	.align		4
.L_1629:
        /*111c*/ 	.byte	0x04, 0x1e
        /*111e*/ 	.short	(.L_1631 - .L_1630)
.L_1630:
        /*1120*/ 	.word	0x00000000


	//----- nvinfo : EIATTR_CBANK_PARAM_SIZE
	.align		4
.L_1631:
        /*1124*/ 	.byte	0x03, 0x19
        /*1126*/ 	.short	0x0bf0


	//----- nvinfo : EIATTR_PARAM_CBANK
	.align		4
        /*1128*/ 	.byte	0x04, 0x0a
        /*112a*/ 	.short	(.L_1633 - .L_1632)
	.align		4
.L_1632:
        /*112c*/ 	.word	index@(.nv.constant0._ZN7cutlass13device_kernelIN5flash11enable_sm90INS1_16FlashAttnFwdSm90INS1_25CollectiveMainloopFwdSm90ILi2EN4cute5tupleIJNS5_1CILi1EEES8_S8_EEENS6_IJNS7_ILi128EEENS7_ILi96EEENS7_ILi64EEEEEELi256ENS_10bfloat16_tEfNS_4arch4Sm90ELb1ELb0ELb0ELb1ELb0ELb0ELb1ELb1ELb0ELb1ELb0ELb0EEENS1_21CollectiveEpilogueFwdINS6_IJSA_NS7_ILi256EEESB_EEES9_SE_SG_Li256ELb1ELb1ELb0ELb0EEENS1_36VarlenDynamicPersistentTileSchedulerILi128ELi96ELi256ELi128ELb0ELb1ELb1ELb1ELb1ELb1EEEEEEEEEvNT_6ParamsE)
        /*1130*/ 	.short	0x0210
        /*1132*/ 	.short	0x0bf0


	//----- nvinfo : EIATTR_SW_WAR
	.align		4
.L_1633:
        /*1134*/ 	.byte	0x04, 0x36
        /*1136*/ 	.short	(.L_1635 - .L_1634)
.L_1634:
        /*1138*/ 	.word	0x00000008
.L_1635:


//--------------------- .nv.info._ZN7cutlass13device_kernelIN5flash11enable_sm90INS1_16FlashAttnFwdSm90INS1_25CollectiveMainloopFwdSm90ILi2EN4cute5tupleIJNS5_1CILi1EEES8_S8_EEENS6_IJNS7_ILi128EEENS7_ILi96EEENS7_ILi64EEEEEELi256ENS_10bfloat16_tEfNS_4arch4Sm90ELb1ELb0ELb0ELb1ELb0ELb1ELb1ELb1ELb0ELb1ELb0ELb0EEENS1_21CollectiveEpilogueFwdINS6_IJSA_NS7_ILi256EEESB_EEES9_SE_SG_Li256ELb1ELb1ELb0ELb0EEENS1_36VarlenDynamicPersistentTileSchedulerILi128ELi96ELi256ELi128ELb0ELb1ELb1ELb1ELb1ELb1EEEEEEEEEvNT_6ParamsE --------------------------
	.section	.nv.info._ZN7cutlass13device_kernelIN5flash11enable_sm90INS1_16FlashAttnFwdSm90INS1_25CollectiveMainloopFwdSm90ILi2EN4cute5tupleIJNS5_1CILi1EEES8_S8_EEENS6_IJNS7_ILi128EEENS7_ILi96EEENS7_ILi64EEEEEELi256ENS_10bfloat16_tEfNS_4arch4Sm90ELb1ELb0ELb0ELb1ELb0ELb1ELb1ELb1ELb0ELb1ELb0ELb0EEENS1_21CollectiveEpilogueFwdINS6_IJSA_NS7_ILi256EEESB_EEES9_SE_SG_Li256ELb1ELb1ELb0ELb0EEENS1_36VarlenDynamicPersistentTileSchedulerILi128ELi96ELi256ELi128ELb0ELb1ELb1ELb1ELb1ELb1EEEEEEEEEvNT_6ParamsE,"",@"SHT_CUDA_INFO"
	.sectionflags	@""
	.align	4


	//----- nvinfo : EIATTR_CUDA_API_VERSION
	.align		4
        /*0000*/ 	.byte	0x04, 0x37
        /*0002*/ 	.short	(.L_1637 - .L_1636)
.L_1636:
        /*0004*/ 	.word	0x00000082


	//----- nvinfo : EIATTR_KPARAM_INFO
	.align		4
.L_1637:
        /*0008*/ 	.byte	0x04, 0x17
        /*000a*/ 	.short	(.L_1639 - .L_1638)
.L_1638:
        /*000c*/ 	.word	0x00000000
        /*0010*/ 	.short	0x0000
        /*0012*/ 	.short	0x0070
        /*0014*/ 	.byte	0x00, 0xf0, 0x01, 0x2e


	//----- nvinfo : EIATTR_SPARSE_MMA_MASK
	.align		4
.L_1639:
        /*0018*/ 	.byte	0x03, 0x50
        /*001a*/ 	.short	0x0000


	//----- nvinfo : EIATTR_MAXREG_COUNT
	.align		4
        /*001c*/ 	.byte	0x03, 0x1b
        /*001e*/ 	.short	0x00a8


	//----- nvinfo : EIATTR_NUM_BARRIERS
	.align		4
        /*0020*/ 	.byte	0x02, 0x4c
        /*0022*/ 	.byte	0x10
	.zero		1


	//----- nvinfo : EIATTR_EXTERNS
	.align		4
        /*0024*/ 	.byte	0x04, 0x0f
        /*0026*/ 	.short	(.L_1641 - .L_1640)


	//   ....[0]....
	.align		4
.L_1640:
        /*0028*/ 	.word	index@(__assertfail)


	//----- nvinfo : EIATTR_ANNOTATIONS
	.align		4
.L_1641:
        /*002c*/ 	.byte	0x04, 0x55
        /*002e*/ 	.short	(.L_1643 - .L_1642)


	//   ....[0]....
.L_1642:
        /* <DEDUP_REMOVED lines=181> */


	//----- nvinfo : EIATTR_MERCURY_ISA_VERSION
	.align		4
.L_1643:
        /*0b70*/ 	.byte	0x03, 0x5f
        /*0b72*/ 	.short	0x0101


	//----- nvinfo : EIATTR_UNUSED_LOAD_BYTE_OFFSET
	.align		4
        /*0b74*/ 	.byte	0x04, 0x44
        /*0b76*/ 	.short	(.L_1645 - .L_1644)


	//   ....[0]....
.L_1644:
        /*0b78*/ 	.word	0x00000af0
        /*0b7c*/ 	.word	0x0000fff0


	//   ....[1]....
        /*0b80*/ 	.word	0x00012460
        /*0b84*/ 	.word	0x0000fff0


	//----- nvinfo : EIATTR_INT_WARP_WIDE_INSTR_OFFSETS
	.align		4
.L_1645:
        /*0b88*/ 	.byte	0x04, 0x31
        /*0b8a*/ 	.short	(.L_1647 - .L_1646)


	//   ....[0]....
.L_1646:
        /*0b8c*/ 	.word	0x00000180


	//   ....[1]....
        /*0b90*/ 	.word	0x000001c0


	//   ....[2]....
        /*0b94*/ 	.word	0x00000230


	//   ....[3]....
        /*0b98*/ 	.word	0x000002a0


	//   ....[4]....
        /*0b9c*/ 	.word	0x00017fd0


	//   ....[5]....
        /*0ba0*/ 	.word	0x00018060


	//   ....[6]....
        /*0ba4*/ 	.word	0x0001cd30


	//   ....[7]....
        /*0ba8*/ 	.word	0x0001cdc0


	//----- nvinfo : EIATTR_COOP_GROUP_MASK_REGIDS
	.align		4
.L_1647:
        /*0bac*/ 	.byte	0x04, 0x29
        /*0bae*/ 	.short	(.L_1649 - .L_1648)


	//   ....[0]....
.L_1648:
        /*0bb0*/ 	.word	0xffffffff


	//   ....[1]....
        /*0bb4*/ 	.word	0xffffffff


	//   ....[2]....
        /*0bb8*/ 	.word	0xffffffff


	//   ....[3]....
        /*0bbc*/ 	.word	0xffffffff


	//   ....[4]....
        /*0bc0*/ 	.word	0xffffffff


	//   ....[5]....
        /*0bc4*/ 	.word	0xffffffff


	//   ....[6]....
        /*0bc8*/ 	.word	0xffffffff


	//   ....[7]....
        /*0bcc*/ 	.word	0xffffffff


	//   ....[8]....
        /*0bd0*/ 	.word	0xffffffff


	//   ....[9]....
        /*0bd4*/ 	.word	0xffffffff


	//   ....[10]....
        /*0bd8*/ 	.word	0xffffffff


	//   ....[11]....
        /*0bdc*/ 	.word	0xffffffff


	//   ....[12]....
        /*0be0*/ 	.word	0xffffffff


	//   ....[13]....
        /*0be4*/ 	.word	0xffffffff


	//   ....[14]....
        /*0be8*/ 	.word	0xffffffff


	//   ....[15]....
        /*0bec*/ 	.word	0xffffffff


	//   ....[16]....
        /*0bf0*/ 	.word	0xffffffff


	//   ....[17]....
        /*0bf4*/ 	.word	0xffffffff


	//   ....[18]....
        /*0bf8*/ 	.word	0xffffffff


	//   ....[19]....
        /*0bfc*/ 	.word	0xffffffff


	//   ....[20]....
        /*0c00*/ 	.word	0xffffffff


	//   ....[21]....
        /*0c04*/ 	.word	0xffffffff


	//   ....[22]....
        /*0c08*/ 	.word	0xffffffff


	//   ....[23]....
        /*0c0c*/ 	.word	0xffffffff


	//   ....[24]....
        /*0c10*/ 	.word	0xffffffff


	//   ....[25]....
        /*0c14*/ 	.word	0xffffffff


	//   ....[26]....
        /*0c18*/ 	.word	0xffffffff


	//   ....[27]....
        /*0c1c*/ 	.word	0xffffffff


	//   ....[28]....
        /*0c20*/ 	.word	0xffffffff


	//   ....[29]....
        /*0c24*/ 	.word	0xffffffff


	//   ....[30]....
        /*0c28*/ 	.word	0xffffffff


	//   ....[31]....
        /*0c2c*/ 	.word	0xffffffff


	//   ....[32]....
        /*0c30*/ 	.word	0xffffffff


	//   ....[33]....
        /*0c34*/ 	.word	0xffffffff


	//   ....[34]....
        /*0c38*/ 	.word	0xffffffff


	//   ....[35]....
        /*0c3c*/ 	.word	0xffffffff


	//   ....[36]....
        /*0c40*/ 	.word	0xffffffff


	//   ....[37]....
        /*0c44*/ 	.word	0xffffffff


	//   ....[38]....
        /*0c48*/ 	.word	0xffffffff


	//   ....[39]....
        /*0c4c*/ 	.word	0xffffffff


	//   ....[40]....
        /*0c50*/ 	.word	0xffffffff


	//   ....[41]....
        /*0c54*/ 	.word	0xffffffff


	//   ....[42]....
        /*0c58*/ 	.word	0xffffffff


	//   ....[43]....
        /*0c5c*/ 	.word	0xffffffff


	//   ....[44]....
        /*0c60*/ 	.word	0xffffffff


	//   ....[45]....
        /*0c64*/ 	.word	0xffffffff


	//   ....[46]....
        /*0c68*/ 	.word	0xffffffff


	//   ....[47]....
        /*0c6c*/ 	.word	0xffffffff


	//   ....[48]....
        /*0c70*/ 	.word	0xffffffff


	//   ....[49]....
        /*0c74*/ 	.word	0xffffffff


	//   ....[50]....
        /*0c78*/ 	.word	0xffffffff


	//   ....[51]....
        /*0c7c*/ 	.word	0xffffffff


	//   ....[52]....
        /*0c80*/ 	.word	0xffffffff


	//   ....[53]....
        /*0c84*/ 	.word	0xffffffff


	//   ....[54]....
        /*0c88*/ 	.word	0xffffffff


	//   ....[55]....
        /*0c8c*/ 	.word	0xffffffff


	//   ....[56]....
        /*0c90*/ 	.word	0xffffffff


	//   ....[57]....
        /*0c94*/ 	.word	0xffffffff


	//   ....[58]....
        /*0c98*/ 	.word	0xffffffff


	//   ....[59]....
        /*0c9c*/ 	.word	0xffffffff


	//   ....[60]....
        /*0ca0*/ 	.word	0xffffffff


	//   ....[61]....
        /*0ca4*/ 	.word	0xffffffff


	//   ....[62]....
        /*0ca8*/ 	.word	0xffffffff


	//   ....[63]....
        /*0cac*/ 	.word	0xffffffff


	//   ....[64]....
        /*0cb0*/ 	.word	0xffffffff


	//   ....[65]....
        /*0cb4*/ 	.word	0xffffffff


	//   ....[66]....
        /*0cb8*/ 	.word	0xffffffff


	//   ....[67]....
        /*0cbc*/ 	.word	0xffffffff


	//   ....[68]....
        /*0cc0*/ 	.word	0xffffffff


	//   ....[69]....
        /*0cc4*/ 	.word	0xffffffff


	//   ....[70]....
        /*0cc8*/ 	.word	0xffffffff


	//   ....[71]....
        /*0ccc*/ 	.word	0xffffffff


	//   ....[72]....
        /*0cd0*/ 	.word	0xffffffff


	//   ....[73]....
        /*0cd4*/ 	.word	0xffffffff


	//   ....[74]....
        /*0cd8*/ 	.word	0xffffffff


	//   ....[75]....
        /*0cdc*/ 	.word	0xffffffff


	//   ....[76]....
        /*0ce0*/ 	.word	0xffffffff


	//   ....[77]....
        /*0ce4*/ 	.word	0xffffffff


	//   ....[78]....
        /*0ce8*/ 	.word	0xffffffff


	//   ....[79]....
        /*0cec*/ 	.word	0xffffffff


	//   ....[80]....
        /*0cf0*/ 	.word	0xffffffff


	//   ....[81]....
        /*0cf4*/ 	.word	0xffffffff


	//   ....[82]....
        /*0cf8*/ 	.word	0xffffffff


	//   ....[83]....
        /*0cfc*/ 	.word	0xffffffff


	//   ....[84]....
        /*0d00*/ 	.word	0xffffffff


	//   ....[85]....
        /*0d04*/ 	.word	0xffffffff


	//   ....[86]....
        /*0d08*/ 	.word	0xffffffff


	//   ....[87]....
        /*0d0c*/ 	.word	0xffffffff


	//   ....[88]....
        /*0d10*/ 	.word	0xffffffff


	//   ....[89]....
        /*0d14*/ 	.word	0xffffffff


	//   ....[90]....
        /*0d18*/ 	.word	0xffffffff


	//   ....[91]....
        /*0d1c*/ 	.word	0xffffffff


	//   ....[92]....
        /*0d20*/ 	.word	0xffffffff


	//   ....[93]....
        /*0d24*/ 	.word	0xffffffff


	//   ....[94]....
        /*0d28*/ 	.word	0xffffffff


	//   ....[95]....
        /*0d2c*/ 	.word	0xffffffff


	//   ....[96]....
        /*0d30*/ 	.word	0xffffffff


	//   ....[97]....
        /*0d34*/ 	.word	0xffffffff


	//   ....[98]....
        /*0d38*/ 	.word	0xffffffff


	//   ....[99]....
        /*0d3c*/ 	.word	0xffffffff


	//   ....[100]....
        /*0d40*/ 	.word	0xffffffff


	//   ....[101]....
        /*0d44*/ 	.word	0xffffffff


	//   ....[102]....
        /*0d48*/ 	.word	0xffffffff


	//   ....[103]....
        /*0d4c*/ 	.word	0xffffffff


	//   ....[104]....
        /*0d50*/ 	.word	0xffffffff


	//   ....[105]....
        /*0d54*/ 	.word	0xffffffff


	//   ....[106]....
        /*0d58*/ 	.word	0xffffffff


	//   ....[107]....
        /*0d5c*/ 	.word	0xffffffff


	//   ....[108]....
        /*0d60*/ 	.word	0xffffffff


	//   ....[109]....
        /*0d64*/ 	.word	0xffffffff


	//   ....[110]....
        /*0d68*/ 	.word	0xffffffff


	//   ....[111]....
        /*0d6c*/ 	.word	0xffffffff


	//   ....[112]....
        /*0d70*/ 	.word	0xffffffff


	//   ....[113]....
        /*0d74*/ 	.word	0xffffffff


	//   ....[114]....
        /*0d78*/ 	.word	0xffffffff


	//   ....[115]....
        /*0d7c*/ 	.word	0xffffffff


	//   ....[116]....
        /*0d80*/ 	.word	0xffffffff


	//   ....[117]....
        /*0d84*/ 	.word	0xffffffff


	//   ....[118]....
        /*0d88*/ 	.word	0xffffffff


	//   ....[119]....
        /*0d8c*/ 	.word	0xffffffff


	//   ....[120]....
        /*0d90*/ 	.word	0xffffffff


	//   ....[121]....
        /*0d94*/ 	.word	0xffffffff


	//   ....[122]....
        /*0d98*/ 	.word	0xffffffff


	//   ....[123]....
        /*0d9c*/ 	.word	0xffffffff


	//   ....[124]....
        /*0da0*/ 	.word	0xffffffff


	//   ....[125]....
        /*0da4*/ 	.word	0xffffffff


	//   ....[126]....
        /*0da8*/ 	.word	0xffffffff


	//   ....[127]....
        /*0dac*/ 	.word	0xffffffff


	//   ....[128]....
        /*0db0*/ 	.word	0xffffffff


	//   ....[129]....
        /*0db4*/ 	.word	0xffffffff


	//   ....[130]....
        /*0db8*/ 	.word	0xffffffff


	//   ....[131]....
        /*0dbc*/ 	.word	0xffffffff


	//   ....[132]....
        /*0dc0*/ 	.word	0x0500000f


	//   ....[133]....
        /*0dc4*/ 	.word	0x0500000f


	//   ....[134]....
        /*0dc8*/ 	.word	0x0500000f


	//   ....[135]....
        /*0dcc*/ 	.word	0x0500000f


	//   ....[136]....
        /*0dd0*/ 	.word	0x0500000f


	//   ....[137]....
        /*0dd4*/ 	.word	0x0500000f


	//   ....[138]....
        /*0dd8*/ 	.word	0x0500000f


	//   ....[139]....
        /*0ddc*/ 	.word	0x0500000f


	//   ....[140]....
        /*0de0*/ 	.word	0x0500000f


	//   ....[141]....
        /*0de4*/ 	.word	0x0500000f


	//   ....[142]....
        /*0de8*/ 	.word	0x0500000f


	//   ....[143]....
        /*0dec*/ 	.word	0x0500000f


	//   ....[144]....
        /*0df0*/ 	.word	0x0500000f


	//   ....[145]....
        /*0df4*/ 	.word	0x0500000f


	//   ....[146]....
        /*0df8*/ 	.word	0x0500000f


	//   ....[147]....
        /*0dfc*/ 	.word	0x0500000f


	//   ....[148]....
        /*0e00*/ 	.word	0x0500000f


	//   ....[149]....
        /*0e04*/ 	.word	0x0500000f


	//   ....[150]....
        /*0e08*/ 	.word	0x0500000f


	//   ....[151]....
        /*0e0c*/ 	.word	0x0500000f


	//   ....[152]....
        /*0e10*/ 	.word	0x0500000f


	//   ....[153]....
        /*0e14*/ 	.word	0x0500000f


	//   ....[154]....
        /*0e18*/ 	.word	0x0500000f


	//   ....[155]....
        /*0e1c*/ 	.word	0x0500000f


	//   ....[156]....
        /*0e20*/ 	.word	0x0500000f


	//   ....[157]....
        /*0e24*/ 	.word	0x0500000f


	//   ....[158]....
        /*0e28*/ 	.word	0x0500000f


	//   ....[159]....
        /*0e2c*/ 	.word	0x0500000f


	//   ....[160]....
        /*0e30*/ 	.word	0x0500000f


	//   ....[161]....
        /*0e34*/ 	.word	0x0500000f


	//   ....[162]....
        /*0e38*/ 	.word	0x0500000f


	//   ....[163]....
        /*0e3c*/ 	.word	0x0500000f


	//   ....[164]....
        /*0e40*/ 	.word	0x0500000f


	//   ....[165]....
        /*0e44*/ 	.word	0x0500000f


	//   ....[166]....
        /*0e48*/ 	.word	0x0500000f


	//   ....[167]....
        /*0e4c*/ 	.word	0x0500000f


	//   ....[168]....
        /*0e50*/ 	.word	0x0500000f


	//   ....[169]....
        /*0e54*/ 	.word	0x0500000f


	//   ....[170]....
        /*0e58*/ 	.word	0x0500000f


	//   ....[171]....
        /*0e5c*/ 	.word	0x0500000f


	//   ....[172]....
        /*0e60*/ 	.word	0x0500000f


	//   ....[173]....
        /*0e64*/ 	.word	0x0500000f


	//   ....[174]....
        /*0e68*/ 	.word	0x0500000f


	//   ....[175]....
        /*0e6c*/ 	.word	0x0500000f


	//   ....[176]....
        /*0e70*/ 	.word	0x0500000f


	//   ....[177]....
        /*0e74*/ 	.word	0x0500000f


	//   ....[178]....
        /*0e78*/ 	.word	0x0500000f


	//   ....[179]....
        /*0e7c*/ 	.word	0x0500000f


	//   ....[180]....
        /*0e80*/ 	.word	0x0500000f


	//   ....[181]....
        /*0e84*/ 	.word	0x0500000f


	//   ....[182]....
        /*0e88*/ 	.word	0x0500000f


	//   ....[183]....
        /*0e8c*/ 	.word	0x0500000f


	//   ....[184]....
        /*0e90*/ 	.word	0x0500000f


	//   ....[185]....
        /*0e94*/ 	.word	0x0500000f


	//   ....[186]....
        /*0e98*/ 	.word	0x0500000f


	//   ....[187]....
        /*0e9c*/ 	.word	0x0500000f


	//   ....[188]....
        /*0ea0*/ 	.word	0x0500000f


	//   ....[189]....
        /*0ea4*/ 	.word	0x0500000f


	//   ....[190]....
        /*0ea8*/ 	.word	0x0500000f


	//   ....[191]....
        /*0eac*/ 	.word	0x0500000f


	//   ....[192]....
        /*0eb0*/ 	.word	0x0500000f


	//   ....[193]....
        /*0eb4*/ 	.word	0x0500000f


	//   ....[194]....
        /*0eb8*/ 	.word	0x0500000f


	//   ....[195]....
        /*0ebc*/ 	.word	0x0500000f


	//   ....[196]....
        /*0ec0*/ 	.word	0x0500000f


	//   ....[197]....
        /*0ec4*/ 	.word	0x0500000f


	//   ....[198]....
        /*0ec8*/ 	.word	0x0500000f


	//   ....[199]....
        /*0ecc*/ 	.word	0x0500000f


	//   ....[200]....
        /*0ed0*/ 	.word	0x0500000f


	//   ....[201]....
        /*0ed4*/ 	.word	0x0500000f


	//   ....[202]....
        /*0ed8*/ 	.word	0x0500000f


	//   ....[203]....
        /*0edc*/ 	.word	0x0500000f


	//   ....[204]....
        /*0ee0*/ 	.word	0x0500000f


	//   ....[205]....
        /*0ee4*/ 	.word	0x0500000f


	//   ....[206]....
        /*0ee8*/ 	.word	0x0500000f


	//   ....[207]....
        /*0eec*/ 	.word	0x0500000f


	//   ....[208]....
        /*0ef0*/ 	.word	0x0500000f


	//----- nvinfo : EIATTR_COOP_GROUP_INSTR_OFFSETS
	.align		4
.L_1649:
        /*0ef4*/ 	.byte	0x04, 0x28
        /*0ef6*/ 	.short	(.L_1651 - .L_1650)


	//   ....[0]....
.L_1650:
        /*0ef8*/ 	.word	0x00000060


	//   ....[1]....
        /*0efc*/ 	.word	0x00000190


	//   ....[2]....
        /*0f00*/ 	.word	0x00000250


	//   ....[3]....
        /*0f04*/ 	.word	0x00000420


	//   ....[4]....
        /*0f08*/ 	.word	0x00000580


	//   ....[5]....
        /*0f0c*/ 	.word	0x000006a0


	//   ....[6]....
        /*0f10*/ 	.word	0x00000800


	//   ....[7]....
        /*0f14*/ 	.word	0x000062f0


	//   ....[8]....
        /*0f18*/ 	.word	0x00006ac0


	//   ....[9]....
        /*0f1c*/ 	.word	0x00006ad0


	//   ....[10]....
        /*0f20*/ 	.word	0x00006ae0


	//   ....[11]....
        /*0f24*/ 	.word	0x00006af0


	//   ....[12]....
        /*0f28*/ 	.word	0x00006e40


	//   ....[13]....
        /*0f2c*/ 	.word	0x00006e50


	//   ....[14]....
        /*0f30*/ 	.word	0x00006e60


	//   ....[15]....
        /*0f34*/ 	.word	0x00006e70


	//   ....[16]....
        /*0f38*/ 	.word	0x00008250


	//   ....[17]....
        /*0f3c*/ 	.word	0x00008260


	//   ....[18]....
        /*0f40*/ 	.word	0x00008270


	//   ....[19]....
        /*0f44*/ 	.word	0x00008280


	//   ....[20]....
        /*0f48*/ 	.word	0x00008370


	//   ....[21]....
        /*0f4c*/ 	.word	0x00008380


	//   ....[22]....
        /*0f50*/ 	.word	0x00008410


	//   ....[23]....
        /*0f54*/ 	.word	0x000084b0


	//   ....[24]....
        /*0f58*/ 	.word	0x0000a850


	//   ....[25]....
        /*0f5c*/ 	.word	0x0000ad30


	//   ....[26]....
        /*0f60*/ 	.word	0x0000ad40


	//   ....[27]....
        /*0f64*/ 	.word	0x0000ad60


	//   ....[28]....
        /*0f68*/ 	.word	0x0000b310


	//   ....[29]....
        /*0f6c*/ 	.word	0x0000b330


	//   ....[30]....
        /*0f70*/ 	.word	0x0000d010


	//   ....[31]....
        /*0f74*/ 	.word	0x0000d0a0


	//   ....[32]....
        /*0f78*/ 	.word	0x0000d560


	//   ....[33]....
        /*0f7c*/ 	.word	0x0000d580


	//   ....[34]....
        /*0f80*/ 	.word	0x0000dcd0


	//   ....[35]....
        /*0f84*/ 	.word	0x0000dcf0


	//   ....[36]....
        /*0f88*/ 	.word	0x000100f0


	//   ....[37]....
        /*0f8c*/ 	.word	0x00010110


	//   ....[38]....
        /*0f90*/ 	.word	0x00010520


	//   ....[39]....
        /*0f94*/ 	.word	0x00010540


	//   ....[40]....
        /*0f98*/ 	.word	0x000119d0


	//   ....[41]....
        /*0f9c*/ 	.word	0x00011a20


	//   ....[42]....
        /*0fa0*/ 	.word	0x00011a90


	//   ....[43]....
        /*0fa4*/ 	.word	0x00011ac0


	//   ....[44]....
        /*0fa8*/ 	.word	0x000138d0


	//   ....[45]....
        /*0fac*/ 	.word	0x00013910


	//   ....[46]....
        /*0fb0*/ 	.word	0x00013960


	//   ....[47]....
        /*0fb4*/ 	.word	0x000139a0


	//   ....[48]....
        /*0fb8*/ 	.word	0x00013f80


	//   ....[49]....
        /*0fbc*/ 	.word	0x00013fb0


	//   ....[50]....
        /*0fc0*/ 	.word	0x000140f0


	//   ....[51]....
        /*0fc4*/ 	.word	0x00014110


	//   ....[52]....
        /*0fc8*/ 	.word	0x00014250


	//   ....[53]....
        /*0fcc*/ 	.word	0x00014270


	//   ....[54]....
        /*0fd0*/ 	.word	0x000143c0


	//   ....[55]....
        /*0fd4*/ 	.word	0x000143e0


	//   ....[56]....
        /*0fd8*/ 	.word	0x00014cf0


	//   ....[57]....
        /*0fdc*/ 	.word	0x00014d00


	//   ....[58]....
        /*0fe0*/ 	.word	0x00014f20


	//   ....[59]....
        /*0fe4*/ 	.word	0x00014f30


	//   ....[60]....
        /*0fe8*/ 	.word	0x00015140


	//   ....[61]....
        /*0fec*/ 	.word	0x00015150


	//   ....[62]....
        /*0ff0*/ 	.word	0x00015360


	//   ....[63]....
        /*0ff4*/ 	.word	0x00015370


	//   ....[64]....
        /*0ff8*/ 	.word	0x000155e0


	//   ....[65]....
        /*0ffc*/ 	.word	0x000157c0


	//   ....[66]....
        /*1000*/ 	.word	0x000157f0


	//   ....[67]....
        /*1004*/ 	.word	0x00015820


	//   ....[68]....
        /*1008*/ 	.word	0x00015850


	//   ....[69]....
        /*100c*/ 	.word	0x00015880


	//   ....[70]....
        /*1010*/ 	.word	0x000158b0


	//   ....[71]....
        /*1014*/ 	.word	0x00015a20


	//   ....[72]....
        /*1018*/ 	.word	0x00015a50


	//   ....[73]....
        /*101c*/ 	.word	0x00015a80


	//   ....[74]....
        /*1020*/ 	.word	0x00015ab0


	//   ....[75]....
        /*1024*/ 	.word	0x00015ae0


	//   ....[76]....
        /*1028*/ 	.word	0x00015b10


	//   ....[77]....
        /*102c*/ 	.word	0x00015bb0


	//   ....[78]....
        /*1030*/ 	.word	0x00015c10


	//   ....[79]....
        /*1034*/ 	.word	0x00015ca0


	//   ....[80]....
        /*1038*/ 	.word	0x00016b30


	//   ....[81]....
        /*103c*/ 	.word	0x000185d0


	//   ....[82]....
        /*1040*/ 	.word	0x00019160


	//   ....[83]....
        /*1044*/ 	.word	0x00019180


	//   ....[84]....
        /*1048*/ 	.word	0x000191b0


	//   ....[85]....
        /*104c*/ 	.word	0x000191d0


	//   ....[86]....
        /*1050*/ 	.word	0x00019280


	//   ....[87]....
        /*1054*/ 	.word	0x00019310


	//   ....[88]....
        /*1058*/ 	.word	0x00019340


	//   ....[89]....
        /*105c*/ 	.word	0x000193c0


	//   ....[90]....
        /*1060*/ 	.word	0x000193f0


	//   ....[91]....
        /*1064*/ 	.word	0x00019470


	//   ....[92]....
        /*1068*/ 	.word	0x000194a0


	//   ....[93]....
        /*106c*/ 	.word	0x00019520


	//   ....[94]....
        /*1070*/ 	.word	0x00019550


	//   ....[95]....
        /*1074*/ 	.word	0x000195b0


	//   ....[96]....
        /*1078*/ 	.word	0x000195c0


	//   ....[97]....
        /*107c*/ 	.word	0x00019630


	//   ....[98]....
        /*1080*/ 	.word	0x00019d50


	//   ....[99]....
        /*1084*/ 	.word	0x00019d70


	//   ....[100]....
        /*1088*/ 	.word	0x00019d90


	//   ....[101]....
        /*108c*/ 	.word	0x00019e40


	//   ....[102]....
        /*1090*/ 	.word	0x00019f00


	//   ....[103]....
        /*1094*/ 	.word	0x00019f10


	//   ....[104]....
        /*1098*/ 	.word	0x00019fd0


	//   ....[105]....
        /*109c*/ 	.word	0x00019fe0


	//   ....[106]....
        /*10a0*/ 	.word	0x0001a080


	//   ....[107]....
        /*10a4*/ 	.word	0x0001a090


	//   ....[108]....
        /*10a8*/ 	.word	0x0001a140


	//   ....[109]....
        /*10ac*/ 	.word	0x0001a150


	//   ....[110]....
        /*10b0*/ 	.word	0x0001a200


	//   ....[111]....
        /*10b4*/ 	.word	0x0001a210


	//   ....[112]....
        /*10b8*/ 	.word	0x0001a280


	//   ....[113]....
        /*10bc*/ 	.word	0x0001a2d0


	//   ....[114]....
        /*10c0*/ 	.word	0x0001cfc0


	//   ....[115]....
        /*10c4*/ 	.word	0x0001cff0


	//   ....[116]....
        /*10c8*/ 	.word	0x0001d030


	//   ....[117]....
        /*10cc*/ 	.word	0x0001d060


	//   ....[118]....
        /*10d0*/ 	.word	0x0001d090


	//   ....[119]....
        /*10d4*/ 	.word	0x0001d0c0


	//   ....[120]....
        /*10d8*/ 	.word	0x0001d0f0


	//   ....[121]....
        /*10dc*/ 	.word	0x0001d120


	//   ....[122]....
        /*10e0*/ 	.word	0x0001d2a0


	//   ....[123]....
        /*10e4*/ 	.word	0x0001d2d0


	//   ....[124]....
        /*10e8*/ 	.word	0x0001d300


	//   ....[125]....
        /*10ec*/ 	.word	0x0001d330


	//   ....[126]....
        /*10f0*/ 	.word	0x0001d360


	//   ....[127]....
        /*10f4*/ 	.word	0x0001d390


	//   ....[128]....
        /*10f8*/ 	.word	0x0001d450


	//   ....[129]....
        /*10fc*/ 	.word	0x0001d470


	//   ....[130]....
        /*1100*/ 	.word	0x0001d4e0


	//   ....[131]....
        /*1104*/ 	.word	0x0001dba0


	//   ....[132]....
        /*1108*/ 	.word	0x0001e030


	//   ....[133]....
        /*110c*/ 	.word	0x0001e0d0


	//   ....[134]....
        /*1110*/ 	.word	0x0001e160


	//   ....[135]....
        /*1114*/ 	.word	0x0001e1b0


	//   ....[136]....
        /*1118*/ 	.word	0x0001e200


	//   ....[137]....
        /*111c*/ 	.word	0x0001e290


	//   ....[138]....
        /*1120*/ 	.word	0x0001e320


	//   ....[139]....
        /*1124*/ 	.word	0x0001e370


	//   ....[140]....
        /*1128*/ 	.word	0x0001e3c0


	//   ....[141]....
        /*112c*/ 	.word	0x0001e4b0


	//   ....[142]....
        /*1130*/ 	.word	0x0001e560


	//   ....[143]....
        /*1134*/ 	.word	0x0001e5b0


	//   ....[144]....
        /*1138*/ 	.word	0x0001e600


	//   ....[145]....
        /*113c*/ 	.word	0x0001e730


	//   ....[146]....
        /*1140*/ 	.word	0x0001e800


	//   ....[147]....
        /*1144*/ 	.word	0x0001e940


	//   ....[148]....
        /*1148*/ 	.word	0x0001e9b0


	//   ....[149]....
        /*114c*/ 	.word	0x0001ece0


	//   ....[150]....
        /*1150*/ 	.word	0x0001ed30


	//   ....[151]....
        /*1154*/ 	.word	0x0001edc0


	//   ....[152]....
        /*1158*/ 	.word	0x0001ee50


	//   ....[153]....
        /*115c*/ 	.word	0x0001eee0


	//   ....[154]....
        /*1160*/ 	.word	0x0001ef70


	//   ....[155]....
        /*1164*/ 	.word	0x0001f000


	//   ....[156]....
        /*1168*/ 	.word	0x0001f090


	//   ....[157]....
        /*116c*/ 	.word	0x0001f150


	//   ....[158]....
        /*1170*/ 	.word	0x0001f440


	//   ....[159]....
        /*1174*/ 	.word	0x0001f5c0


	//   ....[160]....
        /*1178*/ 	.word	0x0001f630


	//   ....[161]....
        /*117c*/ 	.word	0x0001f690


	//   ....[162]....
        /*1180*/ 	.word	0x0001f6f0


	//   ....[163]....
        /*1184*/ 	.word	0x0001f7c0


	//   ....[164]....
        /*1188*/ 	.word	0x0001f880


	//   ....[165]....
        /*118c*/ 	.word	0x0001f990


	//   ....[166]....
        /*1190*/ 	.word	0x0001fa30


	//   ....[167]....
        /*1194*/ 	.word	0x0001fb00


	//   ....[168]....
        /*1198*/ 	.word	0x0001fba0


	//   ....[169]....
        /*119c*/ 	.word	0x0001fc70


	//   ....[170]....
        /*11a0*/ 	.word	0x0001fd10


	//   ....[171]....
        /*11a4*/ 	.word	0x0001fde0


	//   ....[172]....
        /*11a8*/ 	.word	0x0001fe80


	//   ....[173]....
        /*11ac*/ 	.word	0x0001ff30


	//   ....[174]....
        /*11b0*/ 	.word	0x00020010


	//   ....[175]....
        /*11b4*/ 	.word	0x00020260


	//   ....[176]....
        /*11b8*/ 	.word	0x00020330


	//   ....[177]....
        /*11bc*/ 	.word	0x00020400


	//   ....[178]....
        /*11c0*/ 	.word	0x00020470


	//   ....[179]....
        /*11c4*/ 	.word	0x00020580


	//   ....[180]....
        /*11c8*/ 	.word	0x00020670


	//   ....[181]....
        /*11cc*/ 	.word	0x00020700


	//   ....[182]....
        /*11d0*/ 	.word	0x000207f0


	//   ....[183]....
        /*11d4*/ 	.word	0x00020880


	//   ....[184]....
        /*11d8*/ 	.word	0x00020970


	//   ....[185]....
        /*11dc*/ 	.word	0x00020a00


	//   ....[186]....
        /*11e0*/ 	.word	0x00020ae0


	//   ....[187]....
        /*11e4*/ 	.word	0x00020c10


	//   ....[188]....
        /*11e8*/ 	.word	0x00020c60


	//   ....[189]....
        /*11ec*/ 	.word	0x00020cc0


	//   ....[190]....
        /*11f0*/ 	.word	0x00020d60


	//   ....[191]....
        /*11f4*/ 	.word	0x00021100


	//   ....[192]....
        /*11f8*/ 	.word	0x000211a0


	//   ....[193]....
        /*11fc*/ 	.word	0x000212c0


	//   ....[194]....
        /*1200*/ 	.word	0x00021340


	//   ....[195]....
        /*1204*/ 	.word	0x000213c0


	//   ....[196]....
        /*1208*/ 	.word	0x00021440


	//   ....[197]....
        /*120c*/ 	.word	0x000214c0


	//   ....[198]....
        /*1210*/ 	.word	0x00021550


	//   ....[199]....
        /*1214*/ 	.word	0x000215f0


	//   ....[200]....
        /*1218*/ 	.word	0x000216a0


	//   ....[201]....
        /*121c*/ 	.word	0x00021720


	//   ....[202]....
        /*1220*/ 	.word	0x000217a0


	//   ....[203]....
        /*1224*/ 	.word	0x00021820


	//   ....[204]....
        /*1228*/ 	.word	0x000218b0


	//   ....[205]....
        /*122c*/ 	.word	0x00021930


	//   ....[206]....
        /*1230*/ 	.word	0x000219d0


	//   ....[207]....
        /*1234*/ 	.word	0x00021a60


	//   ....[208]....
        /*1238*/ 	.word	0x00021b90


	//----- nvinfo : EIATTR_REG_RECONFIG
	.align		4
.L_1651:
        /*123c*/ 	.byte	0x01, 0x54
	.zero		2


	//----- nvinfo : EIATTR_SYSCALL_OFFSETS
	.align		4
        /*1240*/ 	.byte	0x04, 0x46
        /*1242*/ 	.short	(.L_1653 - .L_1652)


	//   ....[0]....
.L_1652:
        /*1244*/ 	.word	0x00001a50


	//   ....[1]....
        /*1248*/ 	.word	0x00001ba0


	//   ....[2]....
        /*124c*/ 	.word	0x000064e0


	//   ....[3]....
        /*1250*/ 	.word	0x00006800


	//   ....[4]....
        /*1254*/ 	.word	0x000181d0


	//   ....[5]....
        /*1258*/ 	.word	0x00018330


	//   ....[6]....
        /*125c*/ 	.word	0x00018430


	//   ....[7]....
        /*1260*/ 	.word	0x00018d40


	//   ....[8]....
        /*1264*/ 	.word	0x00019950


	//----- nvinfo : EIATTR_MBARRIER_INSTR_OFFSETS
	.align		4
.L_1653:
        /*1268*/ 	.byte	0x04, 0x39
        /*126a*/ 	.short	(.L_1655 - .L_1654)


	//   ....[0]....
.L_1654:
        /*126c*/ 	.word	0x000002c0
        /*1270*/ 	.word	0x000000ff
        /*1274*/ 	.word	0x00032400
        /*1278*/ 	.short	0x0100
        /*127a*/ 	.byte	0x08
	.zero		1


	//   ....[1]....
        /*127c*/ 	.word	0x000002d0
        /*1280*/ 	.word	0x000000ff
        /*1284*/ 	.word	0x00032410
        /*1288*/ 	.short	0x0100
        /*128a*/ 	.byte	0x08
	.zero		1


	//   ....[2]....
        /*128c*/ 	.word	0x000002e0
        /*1290*/ 	.word	0x000000ff
        /*1294*/ 	.word	0x00032420
        /*1298*/ 	.short	0x0100
        /*129a*/ 	.byte	0x08
	.zero		1


	//   ....[3]....
        /*129c*/ 	.word	0x000003d0
        /*12a0*/ 	.word	0x000000ff
        /*12a4*/ 	.word	0x00032430
        /*12a8*/ 	.short	0x0100
        /*12aa*/ 	.byte	0x08
	.zero		1


	//   ....[4]....
        /*12ac*/ 	.word	0x000003e0
        /*12b0*/ 	.word	0x000000ff
        /*12b4*/ 	.word	0x00032440
        /*12b8*/ 	.short	0x0100
        /*12ba*/ 	.byte	0x08
	.zero		1


	//   ....[5]....
        /*12bc*/ 	.word	0x000003f0
        /*12c0*/ 	.word	0x000000ff
        /*12c4*/ 	.word	0x00032438
        /*12c8*/ 	.short	0x0100
        /*12ca*/ 	.byte	0x08
	.zero		1


	//   ....[6]....
        /*12cc*/ 	.word	0x00000400
        /*12d0*/ 	.word	0x000000ff
        /*12d4*/ 	.word	0x00032448
        /*12d8*/ 	.short	0x0100
        /*12da*/ 	.byte	0x08
	.zero		1


	//   ....[7]....
        /*12dc*/ 	.word	0x00000530
        /*12e0*/ 	.word	0x000000ff
        /*12e4*/ 	.word	0x00032450
        /*12e8*/ 	.short	0x0100
        /*12ea*/ 	.byte	0x08
	.zero		1


	//   ....[8]....
        /*12ec*/ 	.word	0x00000540
        /*12f0*/ 	.word	0x000000ff
        /*12f4*/ 	.word	0x00032460
        /*12f8*/ 	.short	0x0100
        /*12fa*/ 	.byte	0x08
	.zero		1


	//   ....[9]....
        /*12fc*/ 	.word	0x00000550
        /*1300*/ 	.word	0x000000ff
        /*1304*/ 	.word	0x00032458
        /*1308*/ 	.short	0x0100
        /*130a*/ 	.byte	0x08
	.zero		1


	//   ....[10]....
        /*130c*/ 	.word	0x00000560
        /*1310*/ 	.word	0x000000ff
        /*1314*/ 	.word	0x00032468
        /*1318*/ 	.short	0x0100
        /*131a*/ 	.byte	0x08
	.zero		1


	//   ....[11]....
        /*131c*/ 	.word	0x00000650
        /*1320*/ 	.word	0x000000ff
        /*1324*/ 	.word	0x00032470
        /*1328*/ 	.short	0x0100
        /*132a*/ 	.byte	0x06
	.zero		1


	//   ....[12]....
        /*132c*/ 	.word	0x00000660
        /*1330*/ 	.word	0x000000ff
        /*1334*/ 	.word	0x00032480
        /*1338*/ 	.short	0x0100
        /*133a*/ 	.byte	0x06
	.zero		1


	//   ....[13]....
        /*133c*/ 	.word	0x00000670
        /*1340*/ 	.word	0x000000ff
        /*1344*/ 	.word	0x00032478
        /*1348*/ 	.short	0x0100
        /*134a*/ 	.byte	0x06
	.zero		1


	//   ....[14]....
        /*134c*/ 	.word	0x00000680
        /*1350*/ 	.word	0x000000ff
        /*1354*/ 	.word	0x00032488
        /*1358*/ 	.short	0x0100
        /*135a*/ 	.byte	0x06
	.zero		1


	//   ....[15]....
        /*135c*/ 	.word	0x000007b0
        /*1360*/ 	.word	0x000000ff
        /*1364*/ 	.word	0x00032490
        /*1368*/ 	.short	0x0100
        /*136a*/ 	.byte	0x08
	.zero		1


	//   ....[16]....
        /*136c*/ 	.word	0x000007c0
        /*1370*/ 	.word	0x000000ff
        /*1374*/ 	.word	0x000324a0
        /*1378*/ 	.short	0x0100
        /*137a*/ 	.byte	0x08
	.zero		1


	//   ....[17]....
        /*137c*/ 	.word	0x000007d0
        /*1380*/ 	.word	0x000000ff
        /*1384*/ 	.word	0x00032498
        /*1388*/ 	.short	0x0100
        /*138a*/ 	.byte	0x08
	.zero		1


	//   ....[18]....
        /*138c*/ 	.word	0x000007e0
        /*1390*/ 	.word	0x000000ff
        /*1394*/ 	.word	0x000324a8
        /*1398*/ 	.short	0x0100
        /*139a*/ 	.byte	0x08
	.zero		1


	//   ....[19]....
        /*139c*/ 	.word	0x00000910
        /*13a0*/ 	.word	0x000000ff
        /*13a4*/ 	.word	0x000324b0
        /*13a8*/ 	.short	0x0100
        /*13aa*/ 	.byte	0x08
	.zero		1


	//   ....[20]....
        /*13ac*/ 	.word	0x00000920
        /*13b0*/ 	.word	0x000000ff
        /*13b4*/ 	.word	0x000324c0
        /*13b8*/ 	.short	0x0100
        /*13ba*/ 	.byte	0x08
	.zero		1


	//   ....[21]....
        /*13bc*/ 	.word	0x00000930
        /*13c0*/ 	.word	0x000000ff
        /*13c4*/ 	.word	0x000324b8
        /*13c8*/ 	.short	0x0100
        /*13ca*/ 	.byte	0x08
	.zero		1


	//   ....[22]....
        /*13cc*/ 	.word	0x00000940
        /*13d0*/ 	.word	0x000000ff
        /*13d4*/ 	.word	0x000324c8
        /*13d8*/ 	.short	0x0100
        /*13da*/ 	.byte	0x08
	.zero		1


	//   ....[23]....
        /*13dc*/ 	.word	0x00002f10
        /*13e0*/ 	.word	0x00000060
        /*13e4*/ 	.word	0x00032490
        /*13e8*/ 	.short	0x010a
        /*13ea*/ 	.byte	0x3f
	.zero		1


	//   ....[24]....
        /*13ec*/ 	.word	0x000041f0
        /*13f0*/ 	.word	0x00000060
        /*13f4*/ 	.word	0x00032490
        /*13f8*/ 	.short	0x010a
        /*13fa*/ 	.byte	0x3f
	.zero		1


	//   ....[25]....
        /*13fc*/ 	.word	0x000053d0
        /*1400*/ 	.word	0x00000060
        /*1404*/ 	.word	0x00032490
        /*1408*/ 	.short	0x010a
        /*140a*/ 	.byte	0x3f
	.zero		1


	//   ....[26]....
        /*140c*/ 	.word	0x000055f0
        /*1410*/ 	.word	0x00000020
        /*1414*/ 	.word	0x00000000
        /*1418*/ 	.short	0x0101
        /*141a*/ 	.byte	0x3f
	.zero		1


	//   ....[27]....
        /*141c*/ 	.word	0x00005630
        /*1420*/ 	.word	0x00000060
        /*1424*/ 	.word	0x000324b0
        /*1428*/ 	.short	0x010a
        /*142a*/ 	.byte	0x3f
	.zero		1


	//   ....[28]....
        /*142c*/ 	.word	0x00005c90
        /*1430*/ 	.word	0x00000060
        /*1434*/ 	.word	0x00000000
        /*1438*/ 	.short	0x0101
        /*143a*/ 	.byte	0x3f
	.zero		1


	//   ....[29]....
        /*143c*/ 	.word	0x00006580
        /*1440*/ 	.word	0x00000013
        /*1444*/ 	.word	0x00032400
        /*1448*/ 	.short	0x010a
        /*144a*/ 	.byte	0x3f
	.zero		1


	//   ....[30]....
        /*144c*/ 	.word	0x000065d0
        /*1450*/ 	.word	0x00000013
        /*1454*/ 	.word	0x00032400
        /*1458*/ 	.short	0x010a
        /*145a*/ 	.byte	0x3f
	.zero		1


	//   ....[31]....
        /*145c*/ 	.word	0x000070f0
        /*1460*/ 	.word	0x00000013
        /*1464*/ 	.word	0x00032400
        /*1468*/ 	.short	0x010a
        /*146a*/ 	.byte	0x3f
	.zero		1


	//   ....[32]....
        /*146c*/ 	.word	0x00008700
        /*1470*/ 	.word	0x00000013
        /*1474*/ 	.word	0x00032400
        /*1478*/ 	.short	0x010a
        /*147a*/ 	.byte	0x3f
	.zero		1


	//   ....[33]....
        /*147c*/ 	.word	0x00009740
        /*1480*/ 	.word	0x000000ae
        /*1484*/ 	.word	0x00032430
        /*1488*/ 	.short	0x010a
        /*148a*/ 	.byte	0x3f
	.zero		1


	//   ....[34]....
        /*148c*/ 	.word	0x000097d0
        /*1490*/ 	.word	0x000000ae
        /*1494*/ 	.word	0x00032430
        /*1498*/ 	.short	0x010a
        /*149a*/ 	.byte	0x3f
	.zero		1


	//   ....[35]....
        /*149c*/ 	.word	0x00009af0
        /*14a0*/ 	.word	0x00000013
        /*14a4*/ 	.word	0x00032410
        /*14a8*/ 	.short	0x010a
        /*14aa*/ 	.byte	0x3f
	.zero		1


	//   ....[36]....
        /*14ac*/ 	.word	0x00009b40
        /*14b0*/ 	.word	0x000000ae
        /*14b4*/ 	.word	0x00032450
        /*14b8*/ 	.short	0x010a
        /*14ba*/ 	.byte	0x3f
	.zero		1


	//   ....[37]....
        /*14bc*/ 	.word	0x00009bc0
        /*14c0*/ 	.word	0x000000ae
        /*14c4*/ 	.word	0x00032450
        /*14c8*/ 	.short	0x010a
        /*14ca*/ 	.byte	0x3f
	.zero		1


	//   ....[38]....
        /*14cc*/ 	.word	0x0000b5e0
        /*14d0*/ 	.word	0x00000018
        /*14d4*/ 	.word	0x00000000
        /*14d8*/ 	.short	0x0101
        /*14da*/ 	.byte	0x3f
	.zero		1


	//   ....[39]....
        /*14dc*/ 	.word	0x0000c180
        /*14e0*/ 	.word	0x000000ae
        /*14e4*/ 	.word	0x00000000
        /*14e8*/ 	.short	0x0101
        /*14ea*/ 	.byte	0x3f
	.zero		1


	//   ....[40]....
        /*14ec*/ 	.word	0x0000c270
        /*14f0*/ 	.word	0x000000cd
        /*14f4*/ 	.word	0x00032430
        /*14f8*/ 	.short	0x010a
        /*14fa*/ 	.byte	0x3f
	.zero		1


	//   ....[41]....
        /*14fc*/ 	.word	0x0000c2e0
        /*1500*/ 	.word	0x000000cd
        /*1504*/ 	.word	0x00032430
        /*1508*/ 	.short	0x010a
        /*150a*/ 	.byte	0x3f
	.zero		1


	//   ....[42]....
        /*150c*/ 	.word	0x0000c570
        /*1510*/ 	.word	0x000000cd
        /*1514*/ 	.word	0x00032450
        /*1518*/ 	.short	0x010a
        /*151a*/ 	.byte	0x3f
	.zero		1


	//   ....[43]....
        /*151c*/ 	.word	0x0000c5c0
        /*1520*/ 	.word	0x000000cd
        /*1524*/ 	.word	0x00032450
        /*1528*/ 	.short	0x010a
        /*152a*/ 	.byte	0x3f
	.zero		1


	//   ....[44]....
        /*152c*/ 	.word	0x0000e400
        /*1530*/ 	.word	0x000000cf
        /*1534*/ 	.word	0x00000000
        /*1538*/ 	.short	0x0101
        /*153a*/ 	.byte	0x3f
	.zero		1


	//   ....[45]....
        /*153c*/ 	.word	0x0000f190
        /*1540*/ 	.word	0x000000cd
        /*1544*/ 	.word	0x00000000
        /*1548*/ 	.short	0x0101
        /*154a*/ 	.byte	0x3f
	.zero		1


	//   ....[46]....
        /*154c*/ 	.word	0x0000f2a0
        /*1550*/ 	.word	0x000000d7
        /*1554*/ 	.word	0x00032430
        /*1558*/ 	.short	0x010a
        /*155a*/ 	.byte	0x3f
	.zero		1


	//   ....[47]....
        /*155c*/ 	.word	0x0000f310
        /*1560*/ 	.word	0x000000d7
        /*1564*/ 	.word	0x00032430
        /*1568*/ 	.short	0x010a
        /*156a*/ 	.byte	0x3f
	.zero		1


	//   ....[48]....
        /*156c*/ 	.word	0x0000f5c0
        /*1570*/ 	.word	0x000000d7
        /*1574*/ 	.word	0x00032450
        /*1578*/ 	.short	0x010a
        /*157a*/ 	.byte	0x3f
	.zero		1


	//   ....[49]....
        /*157c*/ 	.word	0x0000f610
        /*1580*/ 	.word	0x000000d7
        /*1584*/ 	.word	0x00032450
        /*1588*/ 	.short	0x010a
        /*158a*/ 	.byte	0x3f
	.zero		1


	//   ....[50]....
        /*158c*/ 	.word	0x00010be0
        /*1590*/ 	.word	0x00000098
        /*1594*/ 	.word	0x00000000
        /*1598*/ 	.short	0x0101
        /*159a*/ 	.byte	0x3f
	.zero		1


	//   ....[51]....
        /*159c*/ 	.word	0x00011990
        /*15a0*/ 	.word	0x000000d7
        /*15a4*/ 	.word	0x00000000
        /*15a8*/ 	.short	0x0101
        /*15aa*/ 	.byte	0x3f
	.zero		1


	//   ....[52]....
        /*15ac*/ 	.word	0x00013f70
        /*15b0*/ 	.word	0x00000000
        /*15b4*/ 	.word	0x00000000
        /*15b8*/ 	.short	0x0101
        /*15ba*/ 	.byte	0x3f
	.zero		1


	//   ....[53]....
        /*15bc*/ 	.word	0x00016c20
        /*15c0*/ 	.word	0x00000005
        /*15c4*/ 	.word	0x00032420
        /*15c8*/ 	.short	0x010a
        /*15ca*/ 	.byte	0x3f
	.zero		1


	//   ....[54]....
        /*15cc*/ 	.word	0x00016d10
        /*15d0*/ 	.word	0x00000003
        /*15d4*/ 	.word	0x000324a0
        /*15d8*/ 	.short	0x010a
        /*15da*/ 	.byte	0x3f
	.zero		1


	//   ....[55]....
        /*15dc*/ 	.word	0x00016f60
        /*15e0*/ 	.word	0x00000003
        /*15e4*/ 	.word	0x000324c0
        /*15e8*/ 	.short	0x010a
        /*15ea*/ 	.byte	0x3f
	.zero		1


	//   ....[56]....
        /*15ec*/ 	.word	0x00017620
        /*15f0*/ 	.word	0x00000004
        /*15f4*/ 	.word	0x000324a0
        /*15f8*/ 	.short	0x010a
        /*15fa*/ 	.byte	0x3f
	.zero		1


	//   ....[57]....
        /*15fc*/ 	.word	0x00017860
        /*1600*/ 	.word	0x00000004
        /*1604*/ 	.word	0x000324c0
        /*1608*/ 	.short	0x010a
        /*160a*/ 	.byte	0x3f
	.zero		1


	//   ....[58]....
        /*160c*/ 	.word	0x00018880
        /*1610*/ 	.word	0x00000000
        /*1614*/ 	.word	0x00032440
        /*1618*/ 	.short	0x010a
        /*161a*/ 	.byte	0x3f
	.zero		1


	//   ....[59]....
        /*161c*/ 	.word	0x000196f0
        /*1620*/ 	.word	0x00000008
        /*1624*/ 	.word	0x00032400
        /*1628*/ 	.short	0x0107
        /*162a*/ 	.byte	0x3f
	.zero		1


	//   ....[60]....
        /*162c*/ 	.word	0x00019790
        /*1630*/ 	.word	0x00000002
        /*1634*/ 	.word	0x00032400
        /*1638*/ 	.short	0x0101
        /*163a*/ 	.byte	0x3f
	.zero		1


	//   ....[61]....
        /*163c*/ 	.word	0x0001a3f0
        /*1640*/ 	.word	0x00000008
        /*1644*/ 	.word	0x00032410
        /*1648*/ 	.short	0x0107
        /*164a*/ 	.byte	0x3f
	.zero		1


	//   ....[62]....
        /*164c*/ 	.word	0x0001a4f0
        /*1650*/ 	.word	0x00000002
        /*1654*/ 	.word	0x00032410
        /*1658*/ 	.short	0x0101
        /*165a*/ 	.byte	0x3f
	.zero		1


	//   ....[63]....
        /*165c*/ 	.word	0x0001a510
        /*1660*/ 	.word	0x00000002
        /*1664*/ 	.word	0x00032420
        /*1668*/ 	.short	0x010a
        /*166a*/ 	.byte	0x3f
	.zero		1


	//   ....[64]....
        /*166c*/ 	.word	0x0001a620
        /*1670*/ 	.word	0x00000002
        /*1674*/ 	.word	0x00032460
        /*1678*/ 	.short	0x010a
        /*167a*/ 	.byte	0x3f
	.zero		1


	//   ....[65]....
        /*167c*/ 	.word	0x0001af10
        /*1680*/ 	.word	0x00000002
        /*1684*/ 	.word	0x00032440
        /*1688*/ 	.short	0x010a
        /*168a*/ 	.byte	0x3f
	.zero		1


	//   ....[66]....
        /*168c*/ 	.word	0x0001b170
        /*1690*/ 	.word	0x00000002
        /*1694*/ 	.word	0x00032460
        /*1698*/ 	.short	0x010a
        /*169a*/ 	.byte	0x3f
	.zero		1


	//   ....[67]....
        /*169c*/ 	.word	0x0001b9f0
        /*16a0*/ 	.word	0x00000003
        /*16a4*/ 	.word	0x00032440
        /*16a8*/ 	.short	0x010a
        /*16aa*/ 	.byte	0x3f
	.zero		1


	//   ....[68]....
        /*16ac*/ 	.word	0x0001bc40
        /*16b0*/ 	.word	0x00000003
        /*16b4*/ 	.word	0x00032460
        /*16b8*/ 	.short	0x010a
        /*16ba*/ 	.byte	0x3f
	.zero		1


	//   ....[69]....
        /*16bc*/ 	.word	0x0001c450
        /*16c0*/ 	.word	0x00000003
        /*16c4*/ 	.word	0x00032440
        /*16c8*/ 	.short	0x010a
        /*16ca*/ 	.byte	0x3f
	.zero		1


	//   ....[70]....
        /*16cc*/ 	.word	0x0001c6b0
        /*16d0*/ 	.word	0x00000003
        /*16d4*/ 	.word	0x00032460
        /*16d8*/ 	.short	0x010a
        /*16da*/ 	.byte	0x3f
	.zero		1


	//   ....[71]....
        /*16dc*/ 	.word	0x0001db20
        /*16e0*/ 	.word	0x00000000
        /*16e4*/ 	.word	0x00032420
        /*16e8*/ 	.short	0x010a
        /*16ea*/ 	.byte	0x3f
	.zero		1


	//   ....[72]....
        /*16ec*/ 	.word	0x0001dcd0
        /*16f0*/ 	.word	0x00000006
        /*16f4*/ 	.word	0x00000000
        /*16f8*/ 	.short	0x010a
        /*16fa*/ 	.byte	0x3f
	.zero		1


	//   ....[73]....
        /*16fc*/ 	.word	0x0001dd40
        /*1700*/ 	.word	0x00000007
        /*1704*/ 	.word	0x00000000
        /*1708*/ 	.short	0x010a
        /*170a*/ 	.byte	0x3f
	.zero		1


	//   ....[74]....
        /*170c*/ 	.word	0x0001ddb0
        /*1710*/ 	.word	0x00000004
        /*1714*/ 	.word	0x00000000
        /*1718*/ 	.short	0x010a
        /*171a*/ 	.byte	0x3f
	.zero		1


	//   ....[75]....
        /*171c*/ 	.word	0x0001dde0
        /*1720*/ 	.word	0x00000003
        /*1724*/ 	.word	0x00000000
        /*1728*/ 	.short	0x010a
        /*172a*/ 	.byte	0x3f
	.zero		1


	//   ....[76]....
        /*172c*/ 	.word	0x0001de40
        /*1730*/ 	.word	0x00000060
        /*1734*/ 	.word	0x00032490
        /*1738*/ 	.short	0x010a
        /*173a*/ 	.byte	0x3f
	.zero		1


	//   ....[77]....
        /*173c*/ 	.word	0x0001de90
        /*1740*/ 	.word	0x00000060
        /*1744*/ 	.word	0x00032490
        /*1748*/ 	.short	0x010a
        /*174a*/ 	.byte	0x3f
	.zero		1


	//   ....[78]....
        /*174c*/ 	.word	0x0001dee0
        /*1750*/ 	.word	0x00000060
        /*1754*/ 	.word	0x00032490
        /*1758*/ 	.short	0x010a
        /*175a*/ 	.byte	0x3f
	.zero		1


	//   ....[79]....
        /*175c*/ 	.word	0x0001df30
        /*1760*/ 	.word	0x00000060
        /*1764*/ 	.word	0x000324b0
        /*1768*/ 	.short	0x010a
        /*176a*/ 	.byte	0x3f
	.zero		1


	//   ....[80]....
        /*176c*/ 	.word	0x0001e3f0
        /*1770*/ 	.word	0x00000013
        /*1774*/ 	.word	0x00032400
        /*1778*/ 	.short	0x010a
        /*177a*/ 	.byte	0x3f
	.zero		1


	//   ....[81]....
        /*177c*/ 	.word	0x0001ea10
        /*1780*/ 	.word	0x00000013
        /*1784*/ 	.word	0x00032400
        /*1788*/ 	.short	0x010a
        /*178a*/ 	.byte	0x3f
	.zero		1


	//   ....[82]....
        /*178c*/ 	.word	0x0001ea60
        /*1790*/ 	.word	0x000000ae
        /*1794*/ 	.word	0x00032430
        /*1798*/ 	.short	0x010a
        /*179a*/ 	.byte	0x3f
	.zero		1


	//   ....[83]....
        /*179c*/ 	.word	0x0001eab0
        /*17a0*/ 	.word	0x00000013
        /*17a4*/ 	.word	0x00032410
        /*17a8*/ 	.short	0x010a
        /*17aa*/ 	.byte	0x3f
	.zero		1


	//   ....[84]....
        /*17ac*/ 	.word	0x0001eb00
        /*17b0*/ 	.word	0x000000ae
        /*17b4*/ 	.word	0x00032450
        /*17b8*/ 	.short	0x010a
        /*17ba*/ 	.byte	0x3f
	.zero		1


	//   ....[85]....
        /*17bc*/ 	.word	0x0001eb50
        /*17c0*/ 	.word	0x000000cd
        /*17c4*/ 	.word	0x00032430
        /*17c8*/ 	.short	0x010a
        /*17ca*/ 	.byte	0x3f
	.zero		1


	//   ....[86]....
        /*17cc*/ 	.word	0x0001eba0
        /*17d0*/ 	.word	0x000000cd
        /*17d4*/ 	.word	0x00032450
        /*17d8*/ 	.short	0x010a
        /*17da*/ 	.byte	0x3f
	.zero		1


	//   ....[87]....
        /*17dc*/ 	.word	0x0001ebf0
        /*17e0*/ 	.word	0x000000d7
        /*17e4*/ 	.word	0x00032430
        /*17e8*/ 	.short	0x010a
        /*17ea*/ 	.byte	0x3f
	.zero		1


	//   ....[88]....
        /*17ec*/ 	.word	0x0001ec40
        /*17f0*/ 	.word	0x000000d7
        /*17f4*/ 	.word	0x00032450
        /*17f8*/ 	.short	0x010a
        /*17fa*/ 	.byte	0x3f
	.zero		1


	//   ....[89]....
        /*17fc*/ 	.word	0x0001f220
        /*1800*/ 	.word	0x00000004
        /*1804*/ 	.word	0x00032420
        /*1808*/ 	.short	0x010a
        /*180a*/ 	.byte	0x3f
	.zero		1


	//   ....[90]....
        /*180c*/ 	.word	0x0001f270
        /*1810*/ 	.word	0x00000003
        /*1814*/ 	.word	0x000324a0
        /*1818*/ 	.short	0x010a
        /*181a*/ 	.byte	0x3f
	.zero		1


	//   ....[91]....
        /*181c*/ 	.word	0x0001f2c0
        /*1820*/ 	.word	0x00000003
        /*1824*/ 	.word	0x000324c0
        /*1828*/ 	.short	0x010a
        /*182a*/ 	.byte	0x3f
	.zero		1


	//   ....[92]....
        /*182c*/ 	.word	0x0001f310
        /*1830*/ 	.word	0x00000004
        /*1834*/ 	.word	0x000324a0
        /*1838*/ 	.short	0x010a
        /*183a*/ 	.byte	0x3f
	.zero		1


	//   ....[93]....
        /*183c*/ 	.word	0x0001f360
        /*1840*/ 	.word	0x00000004
        /*1844*/ 	.word	0x000324c0
        /*1848*/ 	.short	0x010a
        /*184a*/ 	.byte	0x3f
	.zero		1


	//   ....[94]....
        /*184c*/ 	.word	0x0001f500
        /*1850*/ 	.word	0x00000000
        /*1854*/ 	.word	0x00032440
        /*1858*/ 	.short	0x010a
        /*185a*/ 	.byte	0x3f
	.zero		1


	//   ....[95]....
        /*185c*/ 	.word	0x00020e20
        /*1860*/ 	.word	0x00000002
        /*1864*/ 	.word	0x00032420
        /*1868*/ 	.short	0x010a
        /*186a*/ 	.byte	0x3f
	.zero		1


	//   ....[96]....
        /*186c*/ 	.word	0x00020e70
        /*1870*/ 	.word	0x00000002
        /*1874*/ 	.word	0x00032460
        /*1878*/ 	.short	0x010a
        /*187a*/ 	.byte	0x3f
	.zero		1


	//   ....[97]....
        /*187c*/ 	.word	0x00020ec0
        /*1880*/ 	.word	0x00000002
        /*1884*/ 	.word	0x00032440
        /*1888*/ 	.short	0x010a
        /*188a*/ 	.byte	0x3f
	.zero		1


	//   ....[98]....
        /*188c*/ 	.word	0x00020f10
        /*1890*/ 	.word	0x00000002
        /*1894*/ 	.word	0x00032460
        /*1898*/ 	.short	0x010a
        /*189a*/ 	.byte	0x3f
	.zero		1


	//   ....[99]....
        /*189c*/ 	.word	0x00020f60
        /*18a0*/ 	.word	0x00000003
        /*18a4*/ 	.word	0x00032440
        /*18a8*/ 	.short	0x010a
        /*18aa*/ 	.byte	0x3f
	.zero		1


	//   ....[100]....
        /*18ac*/ 	.word	0x00020fb0
        /*18b0*/ 	.word	0x00000003
        /*18b4*/ 	.word	0x00032460
        /*18b8*/ 	.short	0x010a
        /*18ba*/ 	.byte	0x3f
	.zero		1


	//   ....[101]....
        /*18bc*/ 	.word	0x00021000
        /*18c0*/ 	.word	0x00000003
        /*18c4*/ 	.word	0x00032440
        /*18c8*/ 	.short	0x010a
        /*18ca*/ 	.byte	0x3f
	.zero		1


	//   ....[102]....
        /*18cc*/ 	.word	0x00021050
        /*18d0*/ 	.word	0x00000003
        /*18d4*/ 	.word	0x00032460
        /*18d8*/ 	.short	0x010a
        /*18da*/ 	.byte	0x3f
	.zero		1


	//   ....[103]....
        /*18dc*/ 	.word	0x00021ab0
        /*18e0*/ 	.word	0x00000000
        /*18e4*/ 	.word	0x00032420
        /*18e8*/ 	.short	0x010a
        /*18ea*/ 	.byte	0x3f
	.zero		1


	//   ....[104]....
        /*18ec*/ 	.word	0x00021c50
        /*18f0*/ 	.word	0x00000006
        /*18f4*/ 	.word	0x00000000
        /*18f8*/ 	.short	0x010a
        /*18fa*/ 	.byte	0x3f
	.zero		1


	//   ....[105]....
        /*18fc*/ 	.word	0x00021ca0
        /*1900*/ 	.word	0x00000007
        /*1904*/ 	.word	0x00000000
        /*1908*/ 	.short	0x010a
        /*190a*/ 	.byte	0x3f
	.zero		1


	//   ....[106]....
        /*190c*/ 	.word	0x00021cf0
        /*1910*/ 	.word	0x00000004
        /*1914*/ 	.word	0x00000000
        /*1918*/ 	.short	0x010a
        /*191a*/ 	.byte	0x3f
	.zero		1


	//----- nvinfo : EIATTR_NUM_MBARRIERS
	.align		4
.L_1655:
        /*191c*/ 	.byte	0x03, 0x38
        /*191e*/ 	.short	0x0017


	//----- nvinfo : EIATTR_EXIT_INSTR_OFFSETS
	.align		4
        /*1920*/ 	.byte	0x04, 0x1c
        /*1922*/ 	.short	(.L_1657 - .L_1656)


	//   ....[0]....
.L_1656:
        /*1924*/ 	.word	0x0001de30


	//----- nvinfo : EIATTR_MAX_THREADS
	.align		4
.L_1657:
        /*1928*/ 	.byte	0x04, 0x05
        /*192a*/ 	.short	(.L_1659 - .L_1658)
.L_1658:
        /*192c*/ 	.word	0x00000180
        /*1930*/ 	.word	0x00000001
        /*1934*/ 	.word	0x00000001


	//----- nvinfo : EIATTR_CRS_STACK_SIZE
	.align		4
.L_1659:
        /*1938*/ 	.byte	0x04, 0x1e
        /*193a*/ 	.short	(.L_1661 - .L_1660)
.L_1660:
        /*193c*/ 	.word	0x00000000


	//----- nvinfo : EIATTR_CBANK_PARAM_SIZE
	.align		4
.L_1661:
        /*1940*/ 	.byte	0x03, 0x19
        /*1942*/ 	.short	0x0bf0


	//----- nvinfo : EIATTR_PARAM_CBANK
	.align		4
        /*1944*/ 	.byte	0x04, 0x0a
        /*1946*/ 	.short	(.L_1663 - .L_1662)
	.align		4
.L_1662:
        /*1948*/ 	.word	index@(.nv.constant0._ZN7cutlass13device_kernelIN5flash11enable_sm90INS1_16FlashAttnFwdSm90INS1_25CollectiveMainloopFwdSm90ILi2EN4cute5tupleIJNS5_1CILi1EEES8_S8_EEENS6_IJNS7_ILi128EEENS7_ILi96EEENS7_ILi64EEEEEELi256ENS_10bfloat16_tEfNS_4arch4Sm90ELb1ELb0ELb0ELb1ELb0ELb1ELb1ELb1ELb0ELb1ELb0ELb0EEENS1_21CollectiveEpilogueFwdINS6_IJSA_NS7_ILi256EEESB_EEES9_SE_SG_Li256ELb1ELb1ELb0ELb0EEENS1_36VarlenDynamicPersistentTileSchedulerILi128ELi96ELi256ELi128ELb0ELb1ELb1ELb1ELb1ELb1EEEEEEEEEvNT_6ParamsE)
        /*194c*/ 	.short	0x0210
        /*194e*/ 	.short	0x0bf0


	//----- nvinfo : EIATTR_SW_WAR
	.align		4
.L_1663:
        /*1950*/ 	.byte	0x04, 0x36
        /*1952*/ 	.short	(.L_1665 - .L_1664)
.L_1664:
        /*1954*/ 	.word	0x00000008
.L_1665:


//--------------------- .nv.callgraph             --------------------------
	.section	.nv.callgraph,"",@"SHT_CUDA_CALLGRAPH"
	.align	4
	.sectionentsize	8
	.align		4
        /*0000*/ 	.word	0x00000000
	.align		4
        /*0004*/ 	.word	0xffffffff
	.align		4
        /*0008*/ 	.word	index@(_ZN7cutlass13device_kernelIN5flash11enable_sm90INS1_16FlashAttnFwdSm90INS1_25CollectiveMainloopFwdSm90ILi2EN4cute5tupleIJNS5_1CILi1EEES8_S8_EEENS6_IJNS7_ILi128EEESA_NS7_ILi192EEEEEELi128ENS_10bfloat16_tEfNS_4arch4Sm90ELb0ELb0ELb0ELb0ELb0ELb0ELb0ELb1ELb1ELb1ELb0ELb0EEENS1_21CollectiveEpilogueFwdINS6_IJSA_SA_SA_EEES9_SD_SF_Li256ELb0ELb1ELb0ELb0EEENS1_29StaticPersistentTileSchedulerILb0EEEEEEEEEvNT_6ParamsE)
	.align		4
        /*000c*/ 	.word	index@(__assertfail)
	.align		4
        /*0010*/ 	.word	index@(_ZN7cutlass13device_kernelIN5flash11enable_sm90INS1_16FlashAttnFwdSm90INS1_25CollectiveMainloopFwdSm90ILi2EN4cute5tupleIJNS5_1CILi2EEENS7_ILi1EEES9_EEENS6_IJNS7_ILi128EEESB_NS7_ILi192EEEEEELi128ENS_10bfloat16_tEfNS_4arch4Sm90ELb0ELb0ELb0ELb0ELb0ELb0ELb0ELb1ELb1ELb1ELb0ELb0EEENS1_21CollectiveEpilogueFwdINS6_IJSB_SB_SB_EEESA_SE_SG_Li256ELb0ELb1ELb0ELb0EEENS1_29StaticPersistentTileSchedulerILb0EEEEEEEEEvNT_6ParamsE)
	.align		4
        /*0014*/ 	.word	index@(__assertfail)
	.align		4
        /*0018*/ 	.word	index@(_ZN7cutlass13device_kernelIN5flash11enable_sm90INS1_16FlashAttnFwdSm90INS1_25CollectiveMainloopFwdSm90ILi2EN4cute5tupleIJNS5_1CILi1EEES8_S8_EEENS6_IJNS7_ILi128EEESA_NS7_ILi192EEEEEELi128ENS_10bfloat16_tEfNS_4arch4Sm90ELb0ELb0ELb0ELb1ELb0ELb0ELb0ELb1ELb1ELb1ELb0ELb0EEENS1_21CollectiveEpilogueFwdINS6_IJSA_SA_SA_EEES9_SD_SF_Li256ELb1ELb1ELb0ELb0EEENS1_36VarlenDynamicPersistentTileSchedulerILi128ELi128ELi256ELi128ELb0ELb1ELb1ELb0ELb1ELb1EEEEEEEEEvNT_6ParamsE)
	.align		4
        /*001c*/ 	.word	index@(__assertfail)
	.align		4
        /*0020*/ 	.word	index@(_ZN7cutlass13device_kernelIN5flash11enable_sm90INS1_16FlashAttnFwdSm90INS1_25CollectiveMainloopFwdSm90ILi2EN4cute5tupleIJNS5_1CILi1EEES8_S8_EEENS6_IJNS7_ILi128EEESA_NS7_ILi192EEEEEELi128ENS_10bfloat16_tEfNS_4arch4Sm90ELb0ELb0ELb0ELb1ELb0ELb1ELb0ELb1ELb1ELb1ELb0ELb0EEENS1_21CollectiveEpilogueFwdINS6_IJSA_SA_SA_EEES9_SD_SF_Li256ELb1ELb1ELb0ELb0EEENS1_36VarlenDynamicPersistentTileSchedulerILi128ELi128ELi256ELi128ELb0ELb1ELb1ELb0ELb1ELb1EEEEEEEEEvNT_6ParamsE)
	.align		4
        /*0024*/ 	.word	index@(__assertfail)
	.align		4
        /*0028*/ 	.word	index@(_ZN7cutlass13device_kernelIN5flash11enable_sm90INS1_16FlashAttnFwdSm90INS1_25CollectiveMainloopFwdSm90ILi2EN4cute5tupleIJNS5_1CILi1EEES8_S8_EEENS6_IJNS7_ILi128EEENS7_ILi96EEENS7_ILi192EEEEEELi128ENS_10bfloat16_tEfNS_4arch4Sm90ELb0ELb1ELb0ELb0ELb0ELb0ELb0ELb1ELb1ELb1ELb0ELb0EEENS1_21CollectiveEpilogueFwdINS6_IJSA_SA_SB_EEES9_SE_SG_Li256ELb0ELb1ELb0ELb0EEENS1_30DynamicPersistentTileSchedulerILi256ELi128ELb0ELb1ELb1EEEEEEEEEvNT_6ParamsE)
	.align		4
        /*002c*/ 	.word	index@(__assertfail)
	.align		4
        /*0030*/ 	.word	index@(_ZN7cutlass13device_kernelIN5flash11enable_sm90INS1_16FlashAttnFwdSm90INS1_25CollectiveMainloopFwdSm90ILi2EN4cute5tupleIJNS5_1CILi1EEES8_S8_EEENS6_IJNS7_ILi128EEENS7_ILi96EEENS7_ILi192EEEEEELi128ENS_10bfloat16_tEfNS_4arch4Sm90ELb0ELb1ELb0ELb1ELb0ELb0ELb0ELb1ELb1ELb1ELb0ELb0EEENS1_21CollectiveEpilogueFwdINS6_IJSA_SA_SB_EEES9_SE_SG_Li256ELb1ELb1ELb0ELb0EEENS1_36VarlenDynamicPersistentTileSchedulerILi128ELi96ELi256ELi128ELb0ELb1ELb1ELb1ELb0ELb1EEEEEEEEEvNT_6ParamsE)
	.align		4
        /*0034*/ 	.word	index@(__assertfail)
	.align		4
        /*0038*/ 	.word	index@(_ZN7cutlass13device_kernelIN5flash11enable_sm90INS1_16FlashAttnFwdSm90INS1_25CollectiveMainloopFwdSm90ILi2EN4cute5tupleIJNS5_1CILi1EEES8_S8_EEENS6_IJNS7_ILi128EEENS7_ILi96EEENS7_ILi192EEEEEELi128ENS_10bfloat16_tEfNS_4arch4Sm90ELb0ELb1ELb0ELb1ELb0ELb1ELb0ELb1ELb1ELb1ELb0ELb0EEENS1_21CollectiveEpilogueFwdINS6_IJSA_SA_SB_EEES9_SE_SG_Li256ELb1ELb1ELb0ELb0EEENS1_36VarlenDynamicPersistentTileSchedulerILi128ELi96ELi256ELi128ELb0ELb1ELb1ELb1ELb0ELb1EEEEEEEEEvNT_6ParamsE)
	.align		4
        /*003c*/ 	.word	index@(__assertfail)
	.align		4
        /*0040*/ 	.word	index@(_ZN7cutlass13device_kernelIN5flash11enable_sm90INS1_16FlashAttnFwdSm90INS1_25CollectiveMainloopFwdSm90ILi2EN4cute5tupleIJNS5_1CILi1EEES8_S8_EEENS6_IJNS7_ILi128EEESA_NS7_ILi192EEEEEELi128ENS_10bfloat16_tEfNS_4arch4Sm90ELb1ELb0ELb0ELb0ELb0ELb0ELb0ELb1ELb1ELb1ELb0ELb0EEENS1_21CollectiveEpilogueFwdINS6_IJSA_SA_SA_EEES9_SD_SF_Li256ELb0ELb1ELb0ELb0EEENS1_30DynamicPersistentTileSchedulerILi256ELi128ELb0ELb1ELb1EEEEEEEEEvNT_6ParamsE)
	.align		4
        /*0044*/ 	.word	index@(__assertfail)
	.align		4
        /*0048*/ 	.word	index@(_ZN7cutlass13device_kernelIN5flash11enable_sm90INS1_16FlashAttnFwdSm90INS1_25CollectiveMainloopFwdSm90ILi2EN4cute5tupleIJNS5_1CILi1EEES8_S8_EEENS6_IJNS7_ILi128EEESA_NS7_ILi192EEEEEELi128ENS_10bfloat16_tEfNS_4arch4Sm90ELb1ELb0ELb0ELb1ELb0ELb0ELb0ELb1ELb1ELb1ELb0ELb0EEENS1_21CollectiveEpilogueFwdINS6_IJSA_SA_SA_EEES9_SD_SF_Li256ELb1ELb1ELb0ELb0EEENS1_36VarlenDynamicPersistentTileSchedulerILi128ELi128ELi256ELi128ELb0ELb1ELb1ELb1ELb1ELb1EEEEEEEEEvNT_6ParamsE)
	.align		4
        /*004c*/ 	.word	index@(__assertfail)
	.align		4
        /*0050*/ 	.word	index@(_ZN7cutlass13device_kernelIN5flash11enable_sm90INS1_16FlashAttnFwdSm90INS1_25CollectiveMainloopFwdSm90ILi2EN4cute5tupleIJNS5_1CILi1EEES8_S8_EEENS6_IJNS7_ILi128EEESA_NS7_ILi192EEEEEELi128ENS_10bfloat16_tEfNS_4arch4Sm90ELb1ELb0ELb0ELb1ELb0ELb1ELb0ELb1ELb1ELb1ELb0ELb0EEENS1_21CollectiveEpilogueFwdINS6_IJSA_SA_SA_EEES9_SD_SF_Li256ELb1ELb1ELb0ELb0EEENS1_36VarlenDynamicPersistentTileSchedulerILi128ELi128ELi256ELi128ELb0ELb1ELb1ELb1ELb1ELb1EEEEEEEEEvNT_6ParamsE)
	.align		4
        /*0054*/ 	.word	index@(__assertfail)
	.align		4
        /*0058*/ 	.word	index@(_ZN7cutlass13device_kernelIN5flash11enable_sm90INS1_16FlashAttnFwdSm90INS1_25CollectiveMainloopFwdSm90ILi2EN4cute5tupleIJNS5_1CILi1EEES8_S8_EEENS6_IJNS7_ILi64EEESA_SA_EEELi512ENS_10bfloat16_tEfNS_4arch4Sm90ELb0ELb0ELb0ELb0ELb0ELb0ELb0ELb0ELb0ELb1ELb0ELb0EEENS1_21CollectiveEpilogueFwdINS6_IJSA_NS7_ILi512EEESA_EEES9_SC_SE_Li256ELb0ELb1ELb0ELb0EEENS1_29StaticPersistentTileSchedulerILb0EEEEEEEEEvNT_6ParamsE)
	.align		4
        /*005c*/ 	.word	index@(__assertfail)
	.align		4
        /*0060*/ 	.word	index@(_ZN7cutlass13device_kernelIN5flash11enable_sm90INS1_16FlashAttnFwdSm90INS1_25CollectiveMainloopFwdSm90ILi2EN4cute5tupleIJNS5_1CILi1EEES8_S8_EEENS6_IJNS7_ILi64EEESA_SA_EEELi512ENS_10bfloat16_tEfNS_4arch4Sm90ELb0ELb0ELb0ELb0ELb0ELb0ELb1ELb0ELb0ELb1ELb0ELb0EEENS1_21CollectiveEpilogueFwdINS6_IJSA_NS7_ILi512EEESA_EEES9_SC_SE_Li256ELb0ELb1ELb0ELb0EEENS1_29StaticPersistentTileSchedulerILb0EEEEEEEEEvNT_6ParamsE)
	.align		4
        /*0064*/ 	.word	index@(__assertfail)
	.align		4
        /*0068*/ 	.word	index@(_ZN7cutlass13device_kernelIN5flash11enable_sm90INS1_16FlashAttnFwdSm90INS1_25CollectiveMainloopFwdSm90ILi2EN4cute5tupleIJNS5_1CILi1EEES8_S8_EEENS6_IJNS7_ILi64EEESA_SA_EEELi512ENS_10bfloat16_tEfNS_4arch4Sm90ELb0ELb0ELb0ELb1ELb0ELb0ELb0ELb0ELb0ELb1ELb0ELb0EEENS1_21CollectiveEpilogueFwdINS6_IJSA_NS7_ILi512EEESA_EEES9_SC_SE_Li256ELb1ELb1ELb0ELb0EEENS1_36VarlenDynamicPersistentTileSchedulerILi64ELi64ELi256ELi128ELb0ELb1ELb1ELb0ELb1ELb1EEEEEEEEEvNT_6ParamsE)
	.align		4
        /*006c*/ 	.word	index@(__assertfail)
	.align		4
        /*0070*/ 	.word	index@(_ZN7cutlass13device_kernelIN5flash11enable_sm90INS1_16FlashAttnFwdSm90INS1_25CollectiveMainloopFwdSm90ILi2EN4cute5tupleIJNS5_1CILi1EEES8_S8_EEENS6_IJNS7_ILi64EEESA_SA_EEELi512ENS_10bfloat16_tEfNS_4arch4Sm90ELb0ELb0ELb0ELb1ELb0ELb1ELb0ELb0ELb0ELb1ELb0ELb0EEENS1_21CollectiveEpilogueFwdINS6_IJSA_NS7_ILi512EEESA_EEES9_SC_SE_Li256ELb1ELb1ELb0ELb0EEENS1_36VarlenDynamicPersistentTileSchedulerILi64ELi64ELi256ELi128ELb0ELb1ELb1ELb0ELb1ELb1EEEEEEEEEvNT_6ParamsE)
	.align		4
        /*0074*/ 	.word	index@(__assertfail)
	.align		4
        /*0078*/ 	.word	index@(_ZN7cutlass13device_kernelIN5flash11enable_sm90INS1_16FlashAttnFwdSm90INS1_25CollectiveMainloopFwdSm90ILi2EN4cute5tupleIJNS5_1CILi1EEES8_S8_EEENS6_IJNS7_ILi64EEESA_SA_EEELi512ENS_10bfloat16_tEfNS_4arch4Sm90ELb0ELb0ELb0ELb1ELb0ELb0ELb1ELb0ELb0ELb1ELb0ELb0EEENS1_21CollectiveEpilogueFwdINS6_IJSA_NS7_ILi512EEESA_EEES9_SC_SE_Li256ELb1ELb1ELb0ELb0EEENS1_36VarlenDynamicPersistentTileSchedulerILi64ELi64ELi256ELi128ELb0ELb1ELb1ELb0ELb1ELb1EEEEEEEEEvNT_6ParamsE)
	.align		4
        /*007c*/ 	.word	index@(__assertfail)
	.align		4
        /*0080*/ 	.word	index@(_ZN7cutlass13device_kernelIN5flash11enable_sm90INS1_16FlashAttnFwdSm90INS1_25CollectiveMainloopFwdSm90ILi2EN4cute5tupleIJNS5_1CILi1EEES8_S8_EEENS6_IJNS7_ILi64EEESA_SA_EEELi512ENS_10bfloat16_tEfNS_4arch4Sm90ELb0ELb0ELb0ELb1ELb0ELb1ELb1ELb0ELb0ELb1ELb0ELb0EEENS1_21CollectiveEpilogueFwdINS6_IJSA_NS7_ILi512EEESA_EEES9_SC_SE_Li256ELb1ELb1ELb0ELb0EEENS1_36VarlenDynamicPersistentTileSchedulerILi64ELi64ELi256ELi128ELb0ELb1ELb1ELb0ELb1ELb1EEEEEEEEEvNT_6ParamsE)
	.align		4
        /*0084*/ 	.word	index@(__assertfail)
	.align		4
        /*0088*/ 	.word	index@(_ZN7cutlass13device_kernelIN5flash11enable_sm90INS1_16FlashAttnFwdSm90INS1_25CollectiveMainloopFwdSm90ILi2EN4cute5tupleIJNS5_1CILi1EEES8_S8_EEENS6_IJNS7_ILi64EEESA_SA_EEELi512ENS_10bfloat16_tEfNS_4arch4Sm90ELb0ELb1ELb0ELb0ELb0ELb0ELb0ELb0ELb0ELb1ELb0ELb0EEENS1_21CollectiveEpilogueFwdINS6_IJSA_NS7_ILi512EEESA_EEES9_SC_SE_Li256ELb0ELb1ELb0ELb0EEENS1_30DynamicPersistentTileSchedulerILi256ELi128ELb0ELb1ELb1EEEEEEEEEvNT_6ParamsE)
	.align		4
        /*008c*/ 	.word	index@(__assertfail)
	.align		4
        /*0090*/ 	.word	index@(_ZN7cutlass13device_kernelIN5flash11enable_sm90INS1_16FlashAttnFwdSm90INS1_25CollectiveMainloopFwdSm90ILi2EN4cute5tupleIJNS5_1CILi1EEES8_S8_EEENS6_IJNS7_ILi64EEESA_SA_EEELi512ENS_10bfloat16_tEfNS_4arch4Sm90ELb0ELb1ELb0ELb0ELb0ELb0ELb1ELb0ELb0ELb1ELb0ELb0EEENS1_21CollectiveEpilogueFwdINS6_IJSA_NS7_ILi512EEESA_EEES9_SC_SE_Li256ELb0ELb1ELb0ELb0EEENS1_30DynamicPersistentTileSchedulerILi256ELi128ELb0ELb1ELb1EEEEEEEEEvNT_6ParamsE)
	.align		4
        /*0094*/ 	.word	index@(__assertfail)
	.align		4
        /*0098*/ 	.word	index@(_ZN7cutlass13device_kernelIN5flash11enable_sm90INS1_16FlashAttnFwdSm90INS1_25CollectiveMainloopFwdSm90ILi2EN4cute5tupleIJNS5_1CILi1EEES8_S8_EEENS6_IJNS7_ILi64EEESA_SA_EEELi512ENS_10bfloat16_tEfNS_4arch4Sm90ELb0ELb1ELb0ELb1ELb0ELb0ELb0ELb0ELb0ELb1ELb0ELb0EEENS1_21CollectiveEpilogueFwdINS6_IJSA_NS7_ILi512EEESA_EEES9_SC_SE_Li256ELb1ELb1ELb0ELb0EEENS1_36VarlenDynamicPersistentTileSchedulerILi64ELi64ELi256ELi128ELb0ELb1ELb1ELb1ELb0ELb1EEEEEEEEEvNT_6ParamsE)
	.align		4
        /*009c*/ 	.word	index@(__assertfail)
	.align		4
        /*00a0*/ 	.word	index@(_ZN7cutlass13device_kernelIN5flash11enable_sm90INS1_16FlashAttnFwdSm90INS1_25CollectiveMainloopFwdSm90ILi2EN4cute5tupleIJNS5_1CILi1EEES8_S8_EEENS6_IJNS7_ILi64EEESA_SA_EEELi512ENS_10bfloat16_tEfNS_4arch4Sm90ELb0ELb1ELb0ELb1ELb0ELb1ELb0ELb0ELb0ELb1ELb0ELb0EEENS1_21CollectiveEpilogueFwdINS6_IJSA_NS7_ILi512EEESA_EEES9_SC_SE_Li256ELb1ELb1ELb0ELb0EEENS1_36VarlenDynamicPersistentTileSchedulerILi64ELi64ELi256ELi128ELb0ELb1ELb1ELb1ELb0ELb1EEEEEEEEEvNT_6ParamsE)
	.align		4
        /*00a4*/ 	.word	index@(__assertfail)
	.align		4
        /*00a8*/ 	.word	index@(_ZN7cutlass13device_kernelIN5flash11enable_sm90INS1_16FlashAttnFwdSm90INS1_25CollectiveMainloopFwdSm90ILi2EN4cute5tupleIJNS5_1CILi1EEES8_S8_EEENS6_IJNS7_ILi64EEESA_SA_EEELi512ENS_10bfloat16_tEfNS_4arch4Sm90ELb0ELb1ELb0ELb1ELb0ELb0ELb1ELb0ELb0ELb1ELb0ELb0EEENS1_21CollectiveEpilogueFwdINS6_IJSA_NS7_ILi512EEESA_EEES9_SC_SE_Li256ELb1ELb1ELb0ELb0EEENS1_36VarlenDynamicPersistentTileSchedulerILi64ELi64ELi256ELi128ELb0ELb1ELb1ELb1ELb0ELb1EEEEEEEEEvNT_6ParamsE)
	.align		4
        /*00ac*/ 	.word	index@(__assertfail)
	.align		4
        /*00b0*/ 	.word	index@(_ZN7cutlass13device_kernelIN5flash11enable_sm90INS1_16FlashAttnFwdSm90INS1_25CollectiveMainloopFwdSm90ILi2EN4cute5tupleIJNS5_1CILi1EEES8_S8_EEENS6_IJNS7_ILi64EEESA_SA_EEELi512ENS_10bfloat16_tEfNS_4arch4Sm90ELb0ELb1ELb0ELb1ELb0ELb1ELb1ELb0ELb0ELb1ELb0ELb0EEENS1_21CollectiveEpilogueFwdINS6_IJSA_NS7_ILi512EEESA_EEES9_SC_SE_Li256ELb1ELb1ELb0ELb0EEENS1_36VarlenDynamicPersistentTileSchedulerILi64ELi64ELi256ELi128ELb0ELb1ELb1ELb1ELb0ELb1EEEEEEEEEvNT_6ParamsE)
	.align		4
        /*00b4*/ 	.word	index@(__assertfail)
	.align		4
        /*00b8*/ 	.word	index@(_ZN7cutlass13device_kernelIN5flash11enable_sm90INS1_16FlashAttnFwdSm90INS1_25CollectiveMainloopFwdSm90ILi2EN4cute5tupleIJNS5_1CILi1EEES8_S8_EEENS6_IJNS7_ILi64EEESA_SA_EEELi512ENS_10bfloat16_tEfNS_4arch4Sm90ELb1ELb0ELb0ELb0ELb0ELb0ELb0ELb0ELb0ELb1ELb0ELb0EEENS1_21CollectiveEpilogueFwdINS6_IJSA_NS7_ILi512EEESA_EEES9_SC_SE_Li256ELb0ELb1ELb0ELb0EEENS1_30DynamicPersistentTileSchedulerILi256ELi128ELb0ELb1ELb1EEEEEEEEEvNT_6ParamsE)
	.align		4
        /*00bc*/ 	.word	index@(__assertfail)
	.align		4
        /*00c0*/ 	.word	index@(_ZN7cutlass13device_kernelIN5flash11enable_sm90INS1_16FlashAttnFwdSm90INS1_25CollectiveMainloopFwdSm90ILi2EN4cute5tupleIJNS5_1CILi1EEES8_S8_EEENS6_IJNS7_ILi64EEESA_SA_EEELi512ENS_10bfloat16_tEfNS_4arch4Sm90ELb1ELb0ELb0ELb0ELb0ELb0ELb1ELb0ELb0ELb1ELb0ELb0EEENS1_21CollectiveEpilogueFwdINS6_IJSA_NS7_ILi512EEESA_EEES9_SC_SE_Li256ELb0ELb1ELb0ELb0EEENS1_30DynamicPersistentTileSchedulerILi256ELi128ELb0ELb1ELb1EEEEEEEEEvNT_6ParamsE)
	.align		4
        /*00c4*/ 	.word	index@(__assertfail)
	.align		4
        /*00c8*/ 	.word	index@(_ZN7cutlass13device_kernelIN5flash11enable_sm90INS1_16FlashAttnFwdSm90INS1_25CollectiveMainloopFwdSm90ILi2EN4cute5tupleIJNS5_1CILi1EEES8_S8_EEENS6_IJNS7_ILi64EEESA_SA_EEELi512ENS_10bfloat16_tEfNS_4arch4Sm90ELb1ELb0ELb0ELb1ELb0ELb0ELb0ELb0ELb0ELb1ELb0ELb0EEENS1_21CollectiveEpilogueFwdINS6_IJSA_NS7_ILi512EEESA_EEES9_SC_SE_Li256ELb1ELb1ELb0ELb0EEENS1_36VarlenDynamicPersistentTileSchedulerILi64ELi64ELi256ELi128ELb0ELb1ELb1ELb1ELb1ELb1EEEEEEEEEvNT_6ParamsE)
	.align		4
        /*00cc*/ 	.word	index@(__assertfail)
	.align		4
        /*00d0*/ 	.word	index@(_ZN7cutlass13device_kernelIN5flash11enable_sm90INS1_16FlashAttnFwdSm90INS1_25CollectiveMainloopFwdSm90ILi2EN4cute5tupleIJNS5_1CILi1EEES8_S8_EEENS6_IJNS7_ILi64EEESA_SA_EEELi512ENS_10bfloat16_tEfNS_4arch4Sm90ELb1ELb0ELb0ELb1ELb0ELb1ELb0ELb0ELb0ELb1ELb0ELb0EEENS1_21CollectiveEpilogueFwdINS6_IJSA_NS7_ILi512EEESA_EEES9_SC_SE_Li256ELb1ELb1ELb0ELb0EEENS1_36VarlenDynamicPersistentTileSchedulerILi64ELi64ELi256ELi128ELb0ELb1ELb1ELb1ELb1ELb1EEEEEEEEEvNT_6ParamsE)
	.align		4
        /*00d4*/ 	.word	index@(__assertfail)
	.align		4
        /*00d8*/ 	.word	index@(_ZN7cutlass13device_kernelIN5flash11enable_sm90INS1_16FlashAttnFwdSm90INS1_25CollectiveMainloopFwdSm90ILi2EN4cute5tupleIJNS5_1CILi1EEES8_S8_EEENS6_IJNS7_ILi64EEESA_SA_EEELi512ENS_10bfloat16_tEfNS_4arch4Sm90ELb1ELb0ELb0ELb1ELb0ELb0ELb1ELb0ELb0ELb1ELb0ELb0EEENS1_21CollectiveEpilogueFwdINS6_IJSA_NS7_ILi512EEESA_EEES9_SC_SE_Li256ELb1ELb1ELb0ELb0EEENS1_36VarlenDynamicPersistentTileSchedulerILi64ELi64ELi256ELi128ELb0ELb1ELb1ELb1ELb1ELb1EEEEEEEEEvNT_6ParamsE)
	.align		4
        /*00dc*/ 	.word	index@(__assertfail)
	.align		4
        /*00e0*/ 	.word	index@(_ZN7cutlass13device_kernelIN5flash11enable_sm90INS1_16FlashAttnFwdSm90INS1_25CollectiveMainloopFwdSm90ILi2EN4cute5tupleIJNS5_1CILi1EEES8_S8_EEENS6_IJNS7_ILi64EEESA_SA_EEELi512ENS_10bfloat16_tEfNS_4arch4Sm90ELb1ELb0ELb0ELb1ELb0ELb1ELb1ELb0ELb0ELb1ELb0ELb0EEENS1_21CollectiveEpilogueFwdINS6_IJSA_NS7_ILi512EEESA_EEES9_SC_SE_Li256ELb1ELb1ELb0ELb0EEENS1_36VarlenDynamicPersistentTileSchedulerILi64ELi64ELi256ELi128ELb0ELb1ELb1ELb1ELb1ELb1EEEEEEEEEvNT_6ParamsE)
	.align		4
        /*00e4*/ 	.word	index@(__assertfail)
	.align		4
        /*00e8*/ 	.word	index@(_ZN7cutlass13device_kernelIN5flash11enable_sm90INS1_16FlashAttnFwdSm90INS1_25CollectiveMainloopFwdSm90ILi2EN4cute5tupleIJNS5_1CILi1EEES8_S8_EEENS6_IJNS7_ILi128EEENS7_ILi96EEENS7_ILi64EEEEEELi256ENS_10bfloat16_tEfNS_4arch4Sm90ELb0ELb0ELb0ELb0ELb0ELb0ELb0ELb1ELb0ELb1ELb0ELb0EEENS1_21CollectiveEpilogueFwdINS6_IJSA_NS7_ILi256EEESB_EEES9_SE_SG_Li256ELb0ELb1ELb0ELb0EEENS1_29StaticPersistentTileSchedulerILb0EEEEEEEEEvNT_6ParamsE)
	.align		4
        /*00ec*/ 	.word	index@(__assertfail)
	.align		4
        /*00f0*/ 	.word	index@(_ZN7cutlass13device_kernelIN5flash11enable_sm90INS1_16FlashAttnFwdSm90INS1_25CollectiveMainloopFwdSm90ILi2EN4cute5tupleIJNS5_1CILi1EEES8_S8_EEENS6_IJNS7_ILi128EEENS7_ILi96EEENS7_ILi64EEEEEELi256ENS_10bfloat16_tEfNS_4arch4Sm90ELb0ELb0ELb0ELb0ELb0ELb0ELb1ELb1ELb0ELb1ELb0ELb0EEENS1_21CollectiveEpilogueFwdINS6_IJSA_NS7_ILi256EEESB_EEES9_SE_SG_Li256ELb0ELb1ELb0ELb0EEENS1_29StaticPersistentTileSchedulerILb0EEEEEEEEEvNT_6ParamsE)
	.align		4
        /*00f4*/ 	.word	index@(__assertfail)
	.align		4
        /*00f8*/ 	.word	index@(_ZN7cutlass13device_kernelIN5flash11enable_sm90INS1_16FlashAttnFwdSm90INS1_25CollectiveMainloopFwdSm90ILi2EN4cute5tupleIJNS5_1CILi1EEES8_S8_EEENS6_IJNS7_ILi128EEENS7_ILi96EEENS7_ILi64EEEEEELi256ENS_10bfloat16_tEfNS_4arch4Sm90ELb0ELb0ELb0ELb1ELb0ELb0ELb0ELb1ELb0ELb1ELb0ELb0EEENS1_21CollectiveEpilogueFwdINS6_IJSA_NS7_ILi256EEESB_EEES9_SE_SG_Li256ELb1ELb1ELb0ELb0EEENS1_36VarlenDynamicPersistentTileSchedulerILi128ELi96ELi256ELi128ELb0ELb1ELb1ELb0ELb1ELb1EEEEEEEEEvNT_6ParamsE)
	.align		4
        /*00fc*/ 	.word	index@(__assertfail)
	.align		4
        /*0100*/ 	.word	index@(_ZN7cutlass13device_kernelIN5flash11enable_sm90INS1_16FlashAttnFwdSm90INS1_25CollectiveMainloopFwdSm90ILi2EN4cute5tupleIJNS5_1CILi1EEES8_S8_EEENS6_IJNS7_ILi128EEENS7_ILi96EEENS7_ILi64EEEEEELi256ENS_10bfloat16_tEfNS_4arch4Sm90ELb0ELb0ELb0ELb1ELb0ELb1ELb0ELb1ELb0ELb1ELb0ELb0EEENS1_21CollectiveEpilogueFwdINS6_IJSA_NS7_ILi256EEESB_EEES9_SE_SG_Li256ELb1ELb1ELb0ELb0EEENS1_36VarlenDynamicPersistentTileSchedulerILi128ELi96ELi256ELi128ELb0ELb1ELb1ELb0ELb1ELb1EEEEEEEEEvNT_6ParamsE)
	.align		4
        /*0104*/ 	.word	index@(__assertfail)
	.align		4
        /*0108*/ 	.word	index@(_ZN7cutlass13device_kernelIN5flash11enable_sm90INS1_16FlashAttnFwdSm90INS1_25CollectiveMainloopFwdSm90ILi2EN4cute5tupleIJNS5_1CILi1EEES8_S8_EEENS6_IJNS7_ILi128EEENS7_ILi96EEENS7_ILi64EEEEEELi256ENS_10bfloat16_tEfNS_4arch4Sm90ELb0ELb0ELb0ELb1ELb0ELb0ELb1ELb1ELb0ELb1ELb0ELb0EEENS1_21CollectiveEpilogueFwdINS6_IJSA_NS7_ILi256EEESB_EEES9_SE_SG_Li256ELb1ELb1ELb0ELb0EEENS1_36VarlenDynamicPersistentTileSchedulerILi128ELi96ELi256ELi128ELb0ELb1ELb1ELb0ELb1ELb1EEEEEEEEEvNT_6ParamsE)
	.align		4
        /*010c*/ 	.word	index@(__assertfail)
	.align		4
        /*0110*/ 	.word	index@(_ZN7cutlass13device_kernelIN5flash11enable_sm90INS1_16FlashAttnFwdSm90INS1_25CollectiveMainloopFwdSm90ILi2EN4cute5tupleIJNS5_1CILi1EEES8_S8_EEENS6_IJNS7_ILi128EEENS7_ILi96EEENS7_ILi64EEEEEELi256ENS_10bfloat16_tEfNS_4arch4Sm90ELb0ELb0ELb0ELb1ELb0ELb1ELb1ELb1ELb0ELb1ELb0ELb0EEENS1_21CollectiveEpilogueFwdINS6_IJSA_NS7_ILi256EEESB_EEES9_SE_SG_Li256ELb1ELb1ELb0ELb0EEENS1_36VarlenDynamicPersistentTileSchedulerILi128ELi96ELi256ELi128ELb0ELb1ELb1ELb0ELb1ELb1EEEEEEEEEvNT_6ParamsE)
	.align		4
        /*0114*/ 	.word	index@(__assertfail)
	.align		4
        /*0118*/ 	.word	index@(_ZN7cutlass13device_kernelIN5flash11enable_sm90INS1_16FlashAttnFwdSm90INS1_25CollectiveMainloopFwdSm90ILi2EN4cute5tupleIJNS5_1CILi1EEES8_S8_EEENS6_IJNS7_ILi128EEENS7_ILi96EEENS7_ILi64EEEEEELi256ENS_10bfloat16_tEfNS_4arch4Sm90ELb0ELb1ELb0ELb0ELb0ELb0ELb0ELb1ELb0ELb1ELb0ELb0EEENS1_21CollectiveEpilogueFwdINS6_IJSA_NS7_ILi256EEESB_EEES9_SE_SG_Li256ELb0ELb1ELb0ELb0EEENS1_30DynamicPersistentTileSchedulerILi256ELi128ELb0ELb1ELb1EEEEEEEEEvNT_6ParamsE)
	.align		4
        /*011c*/ 	.word	index@(__assertfail)
	.align		4
        /*0120*/ 	.word	index@(_ZN7cutlass13device_kernelIN5flash11enable_sm90INS1_16FlashAttnFwdSm90INS1_25CollectiveMainloopFwdSm90ILi2EN4cute5tupleIJNS5_1CILi1EEES8_S8_EEENS6_IJNS7_ILi128EEENS7_ILi96EEENS7_ILi64EEEEEELi256ENS_10bfloat16_tEfNS_4arch4Sm90ELb0ELb1ELb0ELb0ELb0ELb0ELb1ELb1ELb0ELb1ELb0ELb0EEENS1_21CollectiveEpilogueFwdINS6_IJSA_NS7_ILi256EEESB_EEES9_SE_SG_Li256ELb0ELb1ELb0ELb0EEENS1_30DynamicPersistentTileSchedulerILi256ELi128ELb0ELb1ELb1EEEEEEEEEvNT_6ParamsE)
	.align		4
        /*0124*/ 	.word	index@(__assertfail)
	.align		4
        /*0128*/ 	.word	index@(_ZN7cutlass13device_kernelIN5flash11enable_sm90INS1_16FlashAttnFwdSm90INS1_25CollectiveMainloopFwdSm90ILi2EN4cute5tupleIJNS5_1CILi1EEES8_S8_EEENS6_IJNS7_ILi128EEENS7_ILi96EEENS7_ILi64EEEEEELi256ENS_10bfloat16_tEfNS_4arch4Sm90ELb0ELb1ELb0ELb1ELb0ELb0ELb0ELb1ELb0ELb1ELb0ELb0EEENS1_21CollectiveEpilogueFwdINS6_IJSA_NS7_ILi256EEESB_EEES9_SE_SG_Li256ELb1ELb1ELb0ELb0EEENS1_36VarlenDynamicPersistentTileSchedulerILi128ELi96ELi256ELi128ELb0ELb1ELb1ELb1ELb0ELb1EEEEEEEEEvNT_6ParamsE)
	.align		4
        /*012c*/ 	.word	index@(__assertfail)
	.align		4
        /*0130*/ 	.word	index@(_ZN7cutlass13device_kernelIN5flash11enable_sm90INS1_16FlashAttnFwdSm90INS1_25CollectiveMainloopFwdSm90ILi2EN4cute5tupleIJNS5_1CILi1EEES8_S8_EEENS6_IJNS7_ILi128EEENS7_ILi96EEENS7_ILi64EEEEEELi256ENS_10bfloat16_tEfNS_4arch4Sm90ELb0ELb1ELb0ELb1ELb0ELb1ELb0ELb1ELb0ELb1ELb0ELb0EEENS1_21CollectiveEpilogueFwdINS6_IJSA_NS7_ILi256EEESB_EEES9_SE_SG_Li256ELb1ELb1ELb0ELb0EEENS1_36VarlenDynamicPersistentTileSchedulerILi128ELi96ELi256ELi128ELb0ELb1ELb1ELb1ELb0ELb1EEEEEEEEEvNT_6ParamsE)
	.align		4
        /*0134*/ 	.word	index@(__assertfail)
	.align		4
        /*0138*/ 	.word	index@(_ZN7cutlass13device_kernelIN5flash11enable_sm90INS1_16FlashAttnFwdSm90INS1_25CollectiveMainloopFwdSm90ILi2EN4cute5tupleIJNS5_1CILi1EEES8_S8_EEENS6_IJNS7_ILi128EEENS7_ILi96EEENS7_ILi64EEEEEELi256ENS_10bfloat16_tEfNS_4arch4Sm90ELb0ELb1ELb0ELb1ELb0ELb0ELb1ELb1ELb0ELb1ELb0ELb0EEENS1_21CollectiveEpilogueFwdINS6_IJSA_NS7_ILi256EEESB_EEES9_SE_SG_Li256ELb1ELb1ELb0ELb0EEENS1_36VarlenDynamicPersistentTileSchedulerILi128ELi96ELi256ELi128ELb0ELb1ELb1ELb1ELb0ELb1EEEEEEEEEvNT_6ParamsE)
	.align		4
        /*013c*/ 	.word	index@(__assertfail)
	.align		4
        /*0140*/ 	.word	index@(_ZN7cutlass13device_kernelIN5flash11enable_sm90INS1_16FlashAttnFwdSm90INS1_25CollectiveMainloopFwdSm90ILi2EN4cute5tupleIJNS5_1CILi1EEES8_S8_EEENS6_IJNS7_ILi128EEENS7_ILi96EEENS7_ILi64EEEEEELi256ENS_10bfloat16_tEfNS_4arch4Sm90ELb0ELb1ELb0ELb1ELb0ELb1ELb1ELb1ELb0ELb1ELb0ELb0EEENS1_21CollectiveEpilogueFwdINS6_IJSA_NS7_ILi256EEESB_EEES9_SE_SG_Li256ELb1ELb1ELb0ELb0EEENS1_36VarlenDynamicPersistentTileSchedulerILi128ELi96ELi256ELi128ELb0ELb1ELb1ELb1ELb0ELb1EEEEEEEEEvNT_6ParamsE)
	.align		4
        /*0144*/ 	.word	index@(__assertfail)
	.align		4
        /*0148*/ 	.word	index@(_ZN7cutlass13device_kernelIN5flash11enable_sm90INS1_16FlashAttnFwdSm90INS1_25CollectiveMainloopFwdSm90ILi2EN4cute5tupleIJNS5_1CILi1EEES8_S8_EEENS6_IJNS7_ILi128EEENS7_ILi96EEENS7_ILi64EEEEEELi256ENS_10bfloat16_tEfNS_4arch4Sm90ELb1ELb0ELb0ELb0ELb0ELb0ELb0ELb1ELb0ELb1ELb0ELb0EEENS1_21CollectiveEpilogueFwdINS6_IJSA_NS7_ILi256EEESB_EEES9_SE_SG_Li256ELb0ELb1ELb0ELb0EEENS1_30DynamicPersistentTileSchedulerILi256ELi128ELb0ELb1ELb1EEEEEEEEEvNT_6ParamsE)
	.align		4
        /*014c*/ 	.word	index@(__assertfail)
	.align		4
        /*0150*/ 	.word	index@(_ZN7cutlass13device_kernelIN5flash11enable_sm90INS1_16FlashAttnFwdSm90INS1_25CollectiveMainloopFwdSm90ILi2EN4cute5tupleIJNS5_1CILi1EEES8_S8_EEENS6_IJNS7_ILi128EEENS7_ILi96EEENS7_ILi64EEEEEELi256ENS_10bfloat16_tEfNS_4arch4Sm90ELb1ELb0ELb0ELb0ELb0ELb0ELb1ELb1ELb0ELb1ELb0ELb0EEENS1_21CollectiveEpilogueFwdINS6_IJSA_NS7_ILi256EEESB_EEES9_SE_SG_Li256ELb0ELb1ELb0ELb0EEENS1_30DynamicPersistentTileSchedulerILi256ELi128ELb0ELb1ELb1EEEEEEEEEvNT_6ParamsE)
	.align		4
        /*0154*/ 	.word	index@(__assertfail)
	.align		4
        /*0158*/ 	.word	index@(_ZN7cutlass13device_kernelIN5flash11enable_sm90INS1_16FlashAttnFwdSm90INS1_25CollectiveMainloopFwdSm90ILi2EN4cute5tupleIJNS5_1CILi1EEES8_S8_EEENS6_IJNS7_ILi128EEENS7_ILi96EEENS7_ILi64EEEEEELi256ENS_10bfloat16_tEfNS_4arch4Sm90ELb1ELb0ELb0ELb1ELb0ELb0ELb0ELb1ELb0ELb1ELb0ELb0EEENS1_21CollectiveEpilogueFwdINS6_IJSA_NS7_ILi256EEESB_EEES9_SE_SG_Li256ELb1ELb1ELb0ELb0EEENS1_36VarlenDynamicPersistentTileSchedulerILi128ELi96ELi256ELi128ELb0ELb1ELb1ELb1ELb1ELb1EEEEEEEEEvNT_6ParamsE)
	.align		4
        /*015c*/ 	.word	index@(__assertfail)
	.align		4
        /*0160*/ 	.word	index@(_ZN7cutlass13device_kernelIN5flash11enable_sm90INS1_16FlashAttnFwdSm90INS1_25CollectiveMainloopFwdSm90ILi2EN4cute5tupleIJNS5_1CILi1EEES8_S8_EEENS6_IJNS7_ILi128EEENS7_ILi96EEENS7_ILi64EEEEEELi256ENS_10bfloat16_tEfNS_4arch4Sm90ELb1ELb0ELb0ELb1ELb0ELb1ELb0ELb1ELb0ELb1ELb0ELb0EEENS1_21CollectiveEpilogueFwdINS6_IJSA_NS7_ILi256EEESB_EEES9_SE_SG_Li256ELb1ELb1ELb0ELb0EEENS1_36VarlenDynamicPersistentTileSchedulerILi128ELi96ELi256ELi128ELb0ELb1ELb1ELb1ELb1ELb1EEEEEEEEEvNT_6ParamsE)
	.align		4
        /*0164*/ 	.word	index@(__assertfail)
	.align		4
        /*0168*/ 	.word	index@(_ZN7cutlass13device_kernelIN5flash11enable_sm90INS1_16FlashAttnFwdSm90INS1_25CollectiveMainloopFwdSm90ILi2EN4cute5tupleIJNS5_1CILi1EEES8_S8_EEENS6_IJNS7_ILi128EEENS7_ILi96EEENS7_ILi64EEEEEELi256ENS_10bfloat16_tEfNS_4arch4Sm90ELb1ELb0ELb0ELb1ELb0ELb0ELb1ELb1ELb0ELb1ELb0ELb0EEENS1_21CollectiveEpilogueFwdINS6_IJSA_NS7_ILi256EEESB_EEES9_SE_SG_Li256ELb1ELb1ELb0ELb0EEENS1_36VarlenDynamicPersistentTileSchedulerILi128ELi96ELi256ELi128ELb0ELb1ELb1ELb1ELb1ELb1EEEEEEEEEvNT_6ParamsE)
	.align		4
        /*016c*/ 	.word	index@(__assertfail)
	.align		4
        /*0170*/ 	.word	index@(_ZN7cutlass13device_kernelIN5flash11enable_sm90INS1_16FlashAttnFwdSm90INS1_25CollectiveMainloopFwdSm90ILi2EN4cute5tupleIJNS5_1CILi1EEES8_S8_EEENS6_IJNS7_ILi128EEENS7_ILi96EEENS7_ILi64EEEEEELi256ENS_10bfloat16_tEfNS_4arch4Sm90ELb1ELb0ELb0ELb1ELb0ELb1ELb1ELb1ELb0ELb1ELb0ELb0EEENS1_21CollectiveEpilogueFwdINS6_IJSA_NS7_ILi256EEESB_EEES9_SE_SG_Li256ELb1ELb1ELb0ELb0EEENS1_36VarlenDynamicPersistentTileSchedulerILi128ELi96ELi256ELi128ELb0ELb1ELb1ELb1ELb1ELb1EEEEEEEEEvNT_6ParamsE)
	.align		4
        /*0174*/ 	.word	index@(__assertfail)
	.align		4
        /*0178*/ 	.word	0x00000000
	.align		4
        /*017c*/ 	.word	0xfffffffe
	.align		4
        /*0180*/ 	.word	0x00000000
	.align		4
        /*0184*/ 	.word	0xfffffffd
	.align		4
        /*0188*/ 	.word	0x00000000
	.align		4
        /*018c*/ 	.word	0xfffffffc


//--------------------- .nv.constant4             --------------------------
	.section	.nv.constant4,"a",@progbits
	.align	8
	.align		8
.nv.constant4:
        /*0000*/ 	.dword	__assertfail
	.align		8
        /*0008*/ 	.dword	__unnamed_1
	.align		8
        /*0010*/ 	.dword	__unnamed_2
	.align		8
        /*0018*/ 	.dword	__unnamed_3
	.align		8
        /*0020*/ 	.dword	__unnamed_4
	.align		8
        /*0028*/ 	.dword	__unnamed_5
	.align		8
        /*0030*/ 	.dword	__unnamed_6
	.align		8
        /*0038*/ 	.dword	__unnamed_7
	.align		8
        /*0040*/ 	.dword	__unnamed_8
	.align		8
        /*0048*/ 	.dword	__unnamed_9
	.align		8
        /*0050*/ 	.dword	__unnamed_10
	.align		8
        /*0058*/ 	.dword	__unnamed_11
	.align		8
        /*0060*/ 	.dword	__unnamed_12
	.align		8
        /*0068*/ 	.dword	__unnamed_13
	.align		8
        /*0070*/ 	.dword	__unnamed_14
	.align		8
        /*0078*/ 	.dword	__unnamed_15
	.align		8
        /*0080*/ 	.dword	__unnamed_16
	.align		8
        /*0088*/ 	.dword	__unnamed_17
	.align		8
        /*0090*/ 	.dword	__unnamed_18
	.align		8
        /*0098*/ 	.dword	__unnamed_19
	.align		8
        /*00a0*/ 	.dword	__unnamed_20
	.align		8
        /*00a8*/ 	.dword	__unnamed_21
	.align		8
        /*00b0*/ 	.dword	__unnamed_22
	.align		8
        /*00b8*/ 	.dword	__unnamed_23
	.align		8
        /*00c0*/ 	.dword	_ZN75_INTERNAL_05d65701_39_flash_fwd_hdimdiff_bf16_packgqa_sm90_cu_93b96ec2_40894cuda3std3__45__cpo5beginE
	.align		8
        /*00c8*/ 	.dword	_ZN75_INTERNAL_05d65701_39_flash_fwd_hdimdiff_bf16_packgqa_sm90_cu_93b96ec2_40894cuda3std3__45__cpo3endE
	.align		8
        /*00d0*/ 	.dword	_ZN75_INTERNAL_05d65701_39_flash_fwd_hdimdiff_bf16_packgqa_sm90_cu_93b96ec2_40894cuda3std3__45__cpo6cbeginE
	.align		8
        /*00d8*/ 	.dword	_ZN75_INTERNAL_05d65701_39_flash_fwd_hdimdiff_bf16_packgqa_sm90_cu_93b96ec2_40894cuda3std3__45__cpo4cendE
	.align		8
        /*00e0*/ 	.dword	_ZN75_INTERNAL_05d65701_39_flash_fwd_hdimdiff_bf16_packgqa_sm90_cu_93b96ec2_40894cuda3std3__477_GLOBAL__N__05d65701_39_flash_fwd_hdimdiff_bf16_packgqa_sm90_cu_93b96ec2_40896ignoreE
	.align		8
        /*00e8*/ 	.dword	_ZN75_INTERNAL_05d65701_39_flash_fwd_hdimdiff_bf16_packgqa_sm90_cu_93b96ec2_40894cuda3std3__419piecewise_constructE
	.align		8
        /*00f0*/ 	.dword	_ZN75_INTERNAL_05d65701_39_flash_fwd_hdimdiff_bf16_packgqa_sm90_cu_93b96ec2_40894cuda3std3__48in_placeE
	.align		8
        /*00f8*/ 	.dword	_ZN75_INTERNAL_05d65701_39_flash_fwd_hdimdiff_bf16_packgqa_sm90_cu_93b96ec2_40894cuda3std6ranges3__45__cpo4swapE
	.align		8
        /*0100*/ 	.dword	_ZN75_INTERNAL_05d65701_39_flash_fwd_hdimdiff_bf16_packgqa_sm90_cu_93b96ec2_40894cuda3std6ranges3__45__cpo9iter_moveE
	.align		8
        /*0108*/ 	.dword	_ZN75_INTERNAL_05d65701_39_flash_fwd_hdimdiff_bf16_packgqa_sm90_cu_93b96ec2_40894cute7productE
	.align		8
        /*0110*/ 	.dword	_ZN75_INTERNAL_05d65701_39_flash_fwd_hdimdiff_bf16_packgqa_sm90_cu_93b96ec2_40894cute1_E
	.align		8
        /*0118*/ 	.dword	$str$23
	.align		8
        /*0120*/ 	.dword	$str$24


//--------------------- .text._ZN7cutlass13device_kernelIN5flash11enable_sm90INS1_16FlashAttnFwdSm90INS1_25CollectiveMainloopFwdSm90ILi2EN4cute5tupleIJNS5_1CILi1EEES8_S8_EEENS6_IJNS7_ILi128EEESA_NS7_ILi192EEEEEELi128ENS_10bfloat16_tEfNS_4arch4Sm90ELb0ELb0ELb0ELb0ELb0ELb0ELb0ELb1ELb1ELb1ELb0ELb0EEENS1_21CollectiveEpilogueFwdINS6_IJSA_SA_SA_EEES9_SD_SF_Li256ELb0ELb1ELb0ELb0EEENS1_29StaticPersistentTileSchedulerILb0EEEEEEEEEvNT_6ParamsE --------------------------
	.section	.text._ZN7cutlass13device_kernelIN5flash11enable_sm90INS1_16FlashAttnFwdSm90INS1_25CollectiveMainloopFwdSm90ILi2EN4cute5tupleIJNS5_1CILi1EEES8_S8_EEENS6_IJNS7_ILi128EEESA_NS7_ILi192EEEEEELi128ENS_10bfloat16_tEfNS_4arch4Sm90ELb0ELb0ELb0ELb0ELb0ELb0ELb0ELb1ELb1ELb1ELb0ELb0EEENS1_21CollectiveEpilogueFwdINS6_IJSA_SA_SA_EEES9_SD_SF_Li256ELb0ELb1ELb0ELb0EEENS1_29StaticPersistentTileSchedulerILb0EEEEEEEEEvNT_6ParamsE,"ax",@progbits
	.align	128
.text._ZN7cutlass13device_kernelIN5flash11enable_sm90INS1_16FlashAttnFwdSm90INS1_25CollectiveMainloopFwdSm90ILi2EN4cute5tupleIJNS5_1CILi1EEES8_S8_EEENS6_IJNS7_ILi128EEESA_NS7_ILi192EEEEEELi128ENS_10bfloat16_tEfNS_4arch4Sm90ELb0ELb0ELb0ELb0ELb0ELb0ELb0ELb1ELb1ELb1ELb0ELb0EEENS1_21CollectiveEpilogueFwdINS6_IJSA_SA_SA_EEES9_SD_SF_Li256ELb0ELb1ELb0ELb0EEENS1_29StaticPersistentTileSchedulerILb0EEEEEEEEEvNT_6ParamsE:
        .type           _ZN7cutlass13device_kernelIN5flash11enable_sm90INS1_16FlashAttnFwdSm90INS1_25CollectiveMainloopFwdSm90ILi2EN4cute5tupleIJNS5_1CILi1EEES8_S8_EEENS6_IJNS7_ILi128EEESA_NS7_ILi192EEEEEELi128ENS_10bfloat16_tEfNS_4arch4Sm90ELb0ELb0ELb0ELb0ELb0ELb0ELb0ELb1ELb1ELb1ELb0ELb0EEENS1_21CollectiveEpilogueFwdINS6_IJSA_SA_SA_EEES9_SD_SF_Li256ELb0ELb1ELb0ELb0EEENS1_29StaticPersistentTileSchedulerILb0EEEEEEEEEvNT_6ParamsE,@function
        .size           _ZN7cutlass13device_kernelIN5flash11enable_sm90INS1_16FlashAttnFwdSm90INS1_25CollectiveMainloopFwdSm90ILi2EN4cute5tupleIJNS5_1CILi1EEES8_S8_EEENS6_IJNS7_ILi128EEESA_NS7_ILi192EEEEEELi128ENS_10bfloat16_tEfNS_4arch4Sm90ELb0ELb0ELb0ELb0ELb0ELb0ELb0ELb1ELb1ELb1ELb0ELb0EEENS1_21CollectiveEpilogueFwdINS6_IJSA_SA_SA_EEES9_SD_SF_Li256ELb0ELb1ELb0ELb0EEENS1_29StaticPersistentTileSchedulerILb0EEEEEEEEEvNT_6ParamsE,(.L_x_15106 - _ZN7cutlass13device_kernelIN5flash11enable_sm90INS1_16FlashAttnFwdSm90INS1_25CollectiveMainloopFwdSm90ILi2EN4cute5tupleIJNS5_1CILi1EEES8_S8_EEENS6_IJNS7_ILi128EEESA_NS7_ILi192EEEEEELi128ENS_10bfloat16_tEfNS_4arch4Sm90ELb0ELb0ELb0ELb0ELb0ELb0ELb0ELb1ELb1ELb1ELb0ELb0EEENS1_21CollectiveEpilogueFwdINS6_IJSA_SA_SA_EEES9_SD_SF_Li256ELb0ELb1ELb0ELb0EEENS1_29StaticPersistentTileSchedulerILb0EEEEEEEEEvNT_6ParamsE)
        .other          _ZN7cutlass13device_kernelIN5flash11enable_sm90INS1_16FlashAttnFwdSm90INS1_25CollectiveMainloopFwdSm90ILi2EN4cute5tupleIJNS5_1CILi1EEES8_S8_EEENS6_IJNS7_ILi128EEESA_NS7_ILi192EEEEEELi128ENS_10bfloat16_tEfNS_4arch4Sm90ELb0ELb0ELb0ELb0ELb0ELb0ELb0ELb1ELb1ELb1ELb0ELb0EEENS1_21CollectiveEpilogueFwdINS6_IJSA_SA_SA_EEES9_SD_SF_Li256ELb0ELb1ELb0ELb0EEENS1_29StaticPersistentTileSchedulerILb0EEEEEEEEEvNT_6ParamsE,@"STO_CUDA_ENTRY STV_DEFAULT"
_ZN7cutlass13device_kernelIN5flash11enable_sm90INS1_16FlashAttnFwdSm90INS1_25CollectiveMainloopFwdSm90ILi2EN4cute5tupleIJNS5_1CILi1EEES8_S8_EEENS6_IJNS7_ILi128EEESA_NS7_ILi192EEEEEELi128ENS_10bfloat16_tEfNS_4arch4Sm90ELb0ELb0ELb0ELb0ELb0ELb0ELb0ELb1ELb1ELb1ELb0ELb0EEENS1_21CollectiveEpilogueFwdINS6_IJSA_SA_SA_EEES9_SD_SF_Li256ELb0ELb1ELb0ELb0EEENS1_29StaticPersistentTileSchedulerILb0EEEEEEEEEvNT_6ParamsE:
[----:B------:R-:W0:Y:S02]  /*0000*/  LDC R1, c[0x0][0x28] ;  /* 0x00000a00ff017b82 */ /* 0x000e240000000800 */
[----:B0-----:R-:W-:Y:S01]  /*0010*/  VIADD R1, R1, 0xffffffc8 ;  /* 0xffffffc801017836 */ /* 0x001fe20000000000 */
[----:B------:R-:W0:Y:S01]  /*0020*/  S2R R0, SR_TID.X ;  /* 0x0000000000007919 */ /* 0x000e220000002100 */
[----:B------:R-:W-:Y:S01]  /*0030*/  ELECT P0, URZ, PT ;  /* 0x00000000003f782f */ /* 0x000fe20003800000 */
[----:B------:R-:W-:Y:S01]  /*0040*/  BSSY B0, `(.L_x_0) ;  /* 0x000000d000007945 */ /* 0x000fe20003800000 */
[----:B0-----:R-:W-:-:S05]  /*0050*/  SHF.R.U32.HI R2, RZ, 0x5, R0 ;  /* 0x00000005ff027819 */ /* 0x001fca0000011600 */
[----:B------:R-:W0:Y:S02]  /*0060*/  SHFL.IDX PT, R3, R2, RZ, 0x1f ;  /* 0x00001fff02037589 */ /* 0x000e2400000e0000 */
[----:B0-----:R-:W-:-:S13]  /*0070*/  ISETP.EQ.AND P0, PT, R3, RZ, P0 ;  /* 0x000000ff0300720c */ /* 0x001fda0000702270 */
[----:B------:R-:W-:Y:S05]  /*0080*/  @!P0 BRA `(.L_x_1) ;  /* 0x0000000000208947 */ /* 0x000fea0003800000 */
[----:B------:R-:W-:Y:S02]  /*0090*/  ULDC.64 UR4, c[0x0][0x198] ;  /* 0x0000660000047ab9 */ /* 0x000fe40000000a00 */
[----:B------:R-:W-:Y:S02]  /*00a0*/  UIADD3 UR6, UP0, UR4, 0x370, URZ ;  /* 0x0000037004067890 */ /* 0x000fe4000ff1e03f */
[----:B------:R-:W-:Y:S02]  /*00b0*/  UIADD3 UR4, UP1, UR4, 0x470, URZ ;  /* 0x0000047004047890 */ /* 0x000fe4000ff3e03f */
[----:B------:R-:W-:Y:S02]  /*00c0*/  UIADD3.X UR7, URZ, UR5, URZ, UP0, !UPT ;  /* 0x000000053f077290 */ /* 0x000fe400087fe43f */
[----:B------:R-:W-:-:S07]  /*00d0*/  UIADD3.X UR5, URZ, UR5, URZ, UP1, !UPT ;  /* 0x000000053f057290 */ /* 0x000fce0008ffe43f */
[----:B------:R0:W-:Y:S02]  /*00e0*/  UTMACCTL.PF [UR6] ;  /* 0x00000000060079b9 */ /* 0x0001e40008040000 */
[----:B------:R0:W-:Y:S02]  /*00f0*/  UTMACCTL.PF [UR4] ;  /* 0x00000000040079b9 */ /* 0x0001e40008040000 */
[----:B0-----:R-:W-:Y:S01]  /*0100*/  NOP ;  /* 0x0000000000007918 */ /* 0x001fe20000000000 */
.L_x_1:
[----:B------:R-:W-:Y:S05]  /*0110*/  BSYNC B0 ;  /* 0x0000000000007941 */ /* 0x000fea0003800000 */
.L_x_0:
[----:B------:R-:W-:Y:S01]  /*0120*/  VOTEU.ANY UP0, P0 ;  /* 0x00000000003f7886 */ /* 0x000fe20000000100 */
[----:B------:R-:W0:Y:S01]  /*0130*/  SHFL.IDX PT, R3, R2, RZ, 0x1f ;  /* 0x00001fff02037589 */ /* 0x000e2200000e0000 */
[----:B------:R-:W-:Y:S01]  /*0140*/  UMOV UR4, 0x80 ;  /* 0x0000008000047882 */ /* 0x000fe20000000000 */
[----:B------:R-:W-:Y:S01]  /*0150*/  UMOV UR7, 0x100 ;  /* 0x0000010000077882 */ /* 0x000fe20000000000 */
[----:B------:R-:W-:Y:S01]  /*0160*/  VOTEU.ANY UP1, P0 ;  /* 0x00000000003f7886 */ /* 0x000fe20000020100 */
[----:B------:R-:W1:Y:S01]  /*0170*/  @UP0 S2UR UR8, SR_CgaCtaId ;  /* 0x00000000000809c3 */ /* 0x000e620000008800 */
[----:B------:R-:W-:Y:S01]  /*0180*/  @UP0 UMOV UR6, 0x400 ;  /* 0x0000040000060882 */ /* 0x000fe20000000000 */
[----:B------:R-:W-:-:S04]  /*0190*/  @UP0 UIADD3 UR4, -UR4, 0x100000, URZ ;  /* 0x0010000004040890 */ /* 0x000fc8000fffe13f */
[----:B------:R-:W-:Y:S02]  /*01a0*/  @UP0 USHF.L.U32 UR5, UR4, 0xb, URZ ;  /* 0x0000000b04050899 */ /* 0x000fe4000800063f */
[----:B------:R-:W-:Y:S01]  /*01b0*/  @UP0 USHF.L.U32 UR4, UR4, 0x1, URZ ;  /* 0x0000000104040899 */ /* 0x000fe2000800063f */
[----:B0-----:R-:W-:Y:S02]  /*01c0*/  ISETP.NE.AND P1, PT, R3, RZ, PT ;  /* 0x000000ff0300720c */ /* 0x001fe40003f25270 */
[----:B------:R-:W-:Y:S01]  /*01d0*/  SHF.R.U32.HI R3, RZ, 0x7, R0 ;  /* 0x00000007ff037819 */ /* 0x000fe20000011600 */
[----:B-1----:R-:W-:Y:S02]  /*01e0*/  @UP0 ULEA UR8, UR8, UR6, 0x18 ;  /* 0x0000000608080291 */ /* 0x002fe4000f8ec03f */
[----:B------:R-:W-:-:S04]  /*01f0*/  @UP0 UIADD3 UR6, -UR7, 0x100000, URZ ;  /* 0x0010000007060890 */ /* 0x000fc8000fffe13f */
[----:B------:R-:W-:Y:S02]  /*0200*/  @UP0 USHF.L.U32 UR7, UR6, 0xb, URZ ;  /* 0x0000000b06070899 */ /* 0x000fe4000800063f */
[----:B------:R-:W-:Y:S01]  /*0210*/  @UP0 USHF.L.U32 UR6, UR6, 0x1, URZ ;  /* 0x0000000106060899 */ /* 0x000fe2000800063f */
[----:B------:R-:W-:Y:S01]  /*0220*/  VOTEU.ANY UP0, P0 ;  /* 0x00000000003f7886 */ /* 0x000fe20000000100 */
[----:B------:R-:W0:Y:S04]  /*0230*/  SHFL.IDX PT, R3, R3, RZ, 0x1f ;  /* 0x00001fff03037589 */ /* 0x000e2800000e0000 */
[----:B------:R-:W1:Y:S02]  /*0240*/  FENCE.VIEW.ASYNC.S ;  /* 0x00000000000073c6 */ /* 0x000e640000000000 */
[----:B-1----:R1:W2:Y:S04]  /*0250*/  @UP0 SYNCS.EXCH.64 URZ, [UR8+0x34800], UR4 ;  /* 0x03480004083f05b2 */ /* 0x0022a80008000100 */
[----:B------:R1:W3:Y:S01]  /*0260*/  @UP1 SYNCS.EXCH.64 URZ, [UR8+0x34820], UR6 ;  /* 0x03482006083f15b2 */ /* 0x0002e20008000100 */
[----:B------:R-:W-:Y:S05]  /*0270*/  @P1 BRA `(.L_x_2) ;  /* 0x0000000000481947 */ /* 0x000fea0003800000 */
[----:B-1----:R-:W1:Y:S01]  /*0280*/  S2UR UR5, SR_CgaCtaId ;  /* 0x00000000000579c3 */ /* 0x002e620000008800 */
[----:B------:R-:W-:Y:S01]  /*0290*/  UMOV UR4, 0x400 ;  /* 0x0000040000047882 */ /* 0x000fe20000000000 */
[----:B------:R-:W-:Y:S01]  /*02a0*/  UMOV UR6, 0x1 ;  /* 0x0000000100067882 */ /* 0x000fe20000000000 */
[----:B------:R-:W-:Y:S01]  /*02b0*/  UMOV UR7, 0x2 ;  /* 0x0000000200077882 */ /* 0x000fe20000000000 */
[----:B------:R-:W-:Y:S01]  /*02c0*/  ELECT P0, URZ, PT ;  /* 0x00000000003f782f */ /* 0x000fe20003800000 */
[----:B-1----:R-:W-:Y:S02]  /*02d0*/  ULEA UR8, UR5, UR4, 0x18 ;  /* 0x0000000405087291 */ /* 0x002fe4000f8ec03f */
[----:B------:R-:W-:-:S04]  /*02e0*/  UIADD3 UR4, -UR6, 0x100000, URZ ;  /* 0x0010000006047890 */ /* 0x000fc8000fffe13f */
[----:B------:R-:W-:Y:S02]  /*02f0*/  USHF.L.U32 UR5, UR4, 0xb, URZ ;  /* 0x0000000b04057899 */ /* 0x000fe4000800063f */
[----:B------:R-:W-:Y:S02]  /*0300*/  USHF.L.U32 UR4, UR4, 0x1, URZ ;  /* 0x0000000104047899 */ /* 0x000fe4000800063f */
[----:B------:R-:W-:-:S04]  /*0310*/  UIADD3 UR6, -UR7, 0x100000, URZ ;  /* 0x0010000007067890 */ /* 0x000fc8000fffe13f */
[----:B------:R-:W-:Y:S02]  /*0320*/  USHF.L.U32 UR7, UR6, 0xb, URZ ;  /* 0x0000000b06077899 */ /* 0x000fe4000800063f */
[----:B------:R-:W-:Y:S01]  /*0330*/  USHF.L.U32 UR6, UR6, 0x1, URZ ;  /* 0x0000000106067899 */ /* 0x000fe2000800063f */
[----:B------:R-:W1:Y:S03]  /*0340*/  FENCE.VIEW.ASYNC.S ;  /* 0x00000000000073c6 */ /* 0x000e660000000000 */
[----:B-1----:R4:W1:Y:S08]  /*0350*/  SYNCS.EXCH.64 URZ, [UR8+0x34830], UR4 ;  /* 0x03483004083f75b2 */ /* 0x0028700008000100 */
[----:B------:R4:W0:Y:S01]  /*0360*/  SYNCS.EXCH.64 URZ, [UR8+0x34840], UR6 ;  /* 0x03484006083f75b2 */ /* 0x0008220008000100 */
[----:B------:R4:W0:Y:S01]  /*0370*/  SYNCS.EXCH.64 URZ, [UR8+0x34838], UR4 ;  /* 0x03483804083f75b2 */ /* 0x0008220008000100 */
[----:B------:R4:W0:Y:S02]  /*0380*/  SYNCS.EXCH.64 URZ, [UR8+0x34848], UR6 ;  /* 0x03484806083f75b2 */ /* 0x0008240008000100 */
[----:B----4-:R-:W-:Y:S01]  /*0390*/  NOP ;  /* 0x0000000000007918 */ /* 0x010fe20000000000 */
.L_x_2:
[----:B------:R-:W4:Y:S01]  /*03a0*/  SHFL.IDX PT, R4, R2, RZ, 0x1f ;  /* 0x00001fff02047589 */ /* 0x000f2200000e0000 */
[----:B------:R-:W-:Y:S01]  /*03b0*/  NOP ;  /* 0x0000000000007918 */ /* 0x000fe20000000000 */
[----:B----4-:R-:W-:-:S13]  /*03c0*/  ISETP.NE.AND P0, PT, R4, RZ, PT ;  /* 0x000000ff0400720c */ /* 0x010fda0003f05270 */
        /* <DEDUP_REMOVED lines=19> */
.L_x_3:
[----:B------:R-:W4:Y:S01]  /*0500*/  SHFL.IDX PT, R4, R2, RZ, 0x1f ;  /* 0x00001fff02047589 */ /* 0x000f2200000e0000 */
[----:B------:R-:W-:Y:S01]  /*0510*/  NOP ;  /* 0x0000000000007918 */ /* 0x000fe20000000000 */
[----:B----4-:R-:W-:-:S13]  /*0520*/  ISETP.NE.AND P0, PT, R4, RZ, PT ;  /* 0x000000ff0400720c */ /* 0x010fda0003f05270 */
[----:B------:R-:W-:Y:S05]  /*0530*/  @P0 BRA `(.L_x_4) ;  /* 0x0000000000380947 */ /* 0x000fea0003800000 */
[----:B-1----:R-:W1:Y:S01]  /*0540*/  S2UR UR5, SR_CgaCtaId ;  /* 0x00000000000579c3 */ /* 0x002e620000008800 */
[----:B------:R-:W-:Y:S01]  /*0550*/  UMOV UR4, 0x400 ;  /* 0x0000040000047882 */ /* 0x000fe20000000000 */
[----:B------:R-:W-:Y:S01]  /*0560*/  UMOV UR7, 0x1 ;  /* 0x0000000100077882 */ /* 0x000fe20000000000 */
[----:B------:R-:W-:Y:S01]  /*0570*/  ELECT P0, URZ, PT ;  /* 0x00000000003f782f */ /* 0x000fe20003800000 */
[----:B-1----:R-:W-:Y:S02]  /*0580*/  ULEA UR6, UR5, UR4, 0x18 ;  /* 0x0000000405067291 */ /* 0x002fe4000f8ec03f */
[----:B------:R-:W-:-:S04]  /*0590*/  UIADD3 UR4, -UR7, 0x100000, URZ ;  /* 0x0010000007047890 */ /* 0x000fc8000fffe13f */
[----:B------:R-:W-:Y:S02]  /*05a0*/  USHF.L.U32 UR5, UR4, 0xb, URZ ;  /* 0x0000000b04057899 */ /* 0x000fe4000800063f */
[----:B------:R-:W-:Y:S01]  /*05b0*/  USHF.L.U32 UR4, UR4, 0x1, URZ ;  /* 0x0000000104047899 */ /* 0x000fe2000800063f */
[----:B------:R-:W1:Y:S11]  /*05c0*/  FENCE.VIEW.ASYNC.S ;  /* 0x00000000000073c6 */ /* 0x000e760000000000 */
[----:B-1----:R4:W1:Y:S01]  /*05d0*/  SYNCS.EXCH.64 URZ, [UR6+0x34870], UR4 ;  /* 0x03487004063f75b2 */ /* 0x0028620008000100 */
[----:B------:R4:W0:Y:S01]  /*05e0*/  SYNCS.EXCH.64 URZ, [UR6+0x34880], UR4 ;  /* 0x03488004063f75b2 */ /* 0x0008220008000100 */
[----:B------:R4:W0:Y:S01]  /*05f0*/  SYNCS.EXCH.64 URZ, [UR6+0x34878], UR4 ;  /* 0x03487804063f75b2 */ /* 0x0008220008000100 */
[----:B------:R4:W0:Y:S02]  /*0600*/  SYNCS.EXCH.64 URZ, [UR6+0x34888], UR4 ;  /* 0x03488804063f75b2 */ /* 0x0008240008000100 */
[----:B----4-:R-:W-:Y:S01]  /*0610*/  NOP ;  /* 0x0000000000007918 */ /* 0x010fe20000000000 */
.L_x_4:
        /* <DEDUP_REMOVED lines=22> */
.L_x_5:
        /* <DEDUP_REMOVED lines=22> */
.L_x_6:
[----:B0-----:R-:W-:Y:S01]  /*08e0*/  ISETP.NE.AND P0, PT, R3, RZ, PT ;  /* 0x000000ff0300720c */ /* 0x001fe20003f05270 */
[----:B------:R-:W-:Y:S01]  /*08f0*/  IMAD.MOV.U32 R3, RZ, RZ, 0x1 ;  /* 0x00000001ff037424 */ /* 0x000fe200078e00ff */
[----:B------:R-:W-:Y:S01]  /*0900*/  NOP ;  /* 0x0000000000007918 */ /* 0x000fe20000000000 */
[----:B------:R-:W-:-:S03]  /*0910*/  ULDC.64 UR60, c[0x0][0x208] ;  /* 0x00008200003c7ab9 */ /* 0x000fc60000000a00 */
[----:B------:R-:W-:-:S05]  /*0920*/  SEL R3, R3, 0x2, !P0 ;  /* 0x0000000203037807 */ /* 0x000fca0004000000 */
[----:B------:R0:W-:Y:S01]  /*0930*/  STL [R1+0x30], R3 ;  /* 0x0000300301007387 */ /* 0x0001e20000100800 */
[----:B-123--:R-:W-:Y:S06]  /*0940*/  BAR.SYNC.DEFER_BLOCKING 0x0 ;  /* 0x0000000000007b1d */ /* 0x00efec0000010000 */
[----:B------:R-:W-:Y:S05]  /*0950*/  @!P0 BRA `(.L_x_7) ;  /* 0x00000070008c8947 */ /* 0x000fea0003800000 */
.L_x_8:
[----:B------:R-:W-:-:S08]  /*0960*/  NOP ;  /* 0x0000000000007918 */ /* 0x000fd00000000000 */
[----:B------:R-:W1:Y:S02]  /*0970*/  USETMAXREG.TRY_ALLOC.CTAPOOL UP0, 0xf0 ;  /* 0x000000f0000079c8 */ /* 0x000e640008000600 */
[----:B-1----:R-:W-:-:S13]  /*0980*/  PLOP3.LUT P0, PT, PT, PT, UP0, 0x80, 0x0 ;  /* 0x000000000000781c */ /* 0x002fda0003f0f008 */
[----:B------:R-:W-:Y:S05]  /*0990*/  @!P0 BRA `(.L_x_8) ;  /* 0xfffffffc00f08947 */ /* 0x000fea000383ffff */
[----:B------:R-:W1:Y:S08]  /*09a0*/  S2UR UR4, SR_CTAID.X ;  /* 0x00000000000479c3 */ /* 0x000e700000002500 */
[----:B------:R-:W-:Y:S08]  /*09b0*/  BAR.ARV 0x8, 0x180 ;  /* 0x0206000000007b1d */ /* 0x000ff00000002000 */
[----:B------:R-:W1:Y:S02]  /*09c0*/  LDC R2, c[0x0][0xc34] ;  /* 0x00030d00ff027b82 */ /* 0x000e640000000800 */
[----:B-1----:R-:W-:-:S13]  /*09d0*/  ISETP.LE.AND P0, PT, R2, UR4, PT ;  /* 0x0000000402007c0c */ /* 0x002fda000bf03270 */
[----:B------:R-:W-:Y:S05]  /*09e0*/  @P0 EXIT ;  /* 0x000000000000094d */ /* 0x000fea0003800000 */
[----:B------:R-:W2:Y:S01]  /*09f0*/  LDL.LU R12, [R1+0x30] ;  /* 0x00003000010c7983 */ /* 0x000ea20000300800 */
[----:B------:R-:W-:Y:S01]  /*0a00*/  VIADD R0, R0, 0xffffff80 ;  /* 0xffffff8000007836 */ /* 0x000fe20000000000 */
[----:B------:R-:W-:Y:S01]  /*0a10*/  UMOV UR37, URZ ;  /* 0x0000003f00257c82 */ /* 0x000fe20008000000 */
[----:B------:R-:W-:Y:S01]  /*0a20*/  IMAD.U32 R19, RZ, RZ, UR4 ;  /* 0x00000004ff137e24 */ /* 0x000fe2000f8e00ff */
[----:B------:R-:W-:Y:S01]  /*0a30*/  UMOV UR36, URZ ;  /* 0x0000003f00247c82 */ /* 0x000fe20008000000 */
[----:B------:R-:W-:Y:S01]  /*0a40*/  IMAD.MOV.U32 R22, RZ, RZ, RZ ;  /* 0x000000ffff167224 */ /* 0x000fe200078e00ff */
[----:B0-----:R-:W-:-:S04]  /*0a50*/  SHF.R.S32.HI R3, RZ, 0x1f, R0 ;  /* 0x0000001fff037819 */ /* 0x001fc80000011400 */
[CC--:B------:R-:W-:Y:S02]  /*0a60*/  LEA.HI R2, R3.reuse, R0.reuse, RZ, 0x7 ;  /* 0x0000000003027211 */ /* 0x0c0fe400078f38ff */
[CC--:B------:R-:W-:Y:S02]  /*0a70*/  LEA.HI R4, R3.reuse, R0.reuse, RZ, 0x5 ;  /* 0x0000000003047211 */ /* 0x0c0fe400078f28ff */
[----:B------:R-:W-:Y:S02]  /*0a80*/  LOP3.LUT R5, R2, 0xffffff80, RZ, 0xc0, !PT ;  /* 0xffffff8002057812 */ /* 0x000fe400078ec0ff */
[CC--:B------:R-:W-:Y:S01]  /*0a90*/  LEA.HI R6, R3.reuse, R0.reuse, RZ, 0x4 ;  /* 0x0000000003067211 */ /* 0x0c0fe200078f20ff */
[----:B------:R-:W-:Y:S01]  /*0aa0*/  IMAD.SHL.U32 R4, R4, 0x20, RZ ;  /* 0x0000002004047824 */ /* 0x000fe200078e00ff */
[----:B------:R-:W-:Y:S01]  /*0ab0*/  LEA.HI R10, R3, R0, RZ, 0x2 ;  /* 0x00000000030a7211 */ /* 0x000fe200078f10ff */
[----:B------:R-:W-:Y:S01]  /*0ac0*/  IMAD.IADD R184, R0, 0x1, -R5 ;  /* 0x0000000100b87824 */ /* 0x000fe200078e0a05 */
[----:B------:R-:W-:-:S02]  /*0ad0*/  LOP3.LUT R7, R6, 0x3fffff0, RZ, 0xc0, !PT ;  /* 0x03fffff006077812 */ /* 0x000fc400078ec0ff */
[----:B------:R-:W-:Y:S02]  /*0ae0*/  SHF.R.S32.HI R9, RZ, 0x4, R6 ;  /* 0x00000004ff097819 */ /* 0x000fe40000011406 */
[----:B------:R-:W-:Y:S01]  /*0af0*/  SHF.R.S32.HI R5, RZ, 0x1f, R184 ;  /* 0x0000001fff057819 */ /* 0x000fe200000114b8 */
[----:B------:R-:W-:Y:S01]  /*0b00*/  IMAD.IADD R7, R0, 0x1, -R7 ;  /* 0x0000000100077824 */ /* 0x000fe200078e0a07 */
[----:B------:R-:W-:Y:S02]  /*0b10*/  LOP3.LUT R8, R4, 0xfffffc00, RZ, 0xc0, !PT ;  /* 0xfffffc0004087812 */ /* 0x000fe400078ec0ff */
[----:B------:R-:W-:Y:S02]  /*0b20*/  LEA.HI R4, R5, R184, RZ, 0x2 ;  /* 0x000000b805047211 */ /* 0x000fe400078f10ff */
[----:B------:R-:W-:Y:S01]  /*0b30*/  LEA.HI R6, R6, R9, RZ, 0x1 ;  /* 0x0000000906067211 */ /* 0x000fe200078f08ff */
[----:B------:R-:W-:Y:S01]  /*0b40*/  IMAD R7, R7, 0x40, R8 ;  /* 0x0000004007077824 */ /* 0x000fe200078e0208 */
[----:B------:R-:W-:-:S02]  /*0b50*/  SHF.R.S32.HI R8, RZ, 0x2, R4 ;  /* 0x00000002ff087819 */ /* 0x000fc40000011404 */
[----:B------:R-:W-:Y:S02]  /*0b60*/  SHF.R.S32.HI R11, RZ, 0x1f, R4 ;  /* 0x0000001fff0b7819 */ /* 0x000fe40000011404 */
[----:B------:R-:W-:Y:S02]  /*0b70*/  LEA.HI R23, R3, R0, RZ, 0x3 ;  /* 0x0000000003177211 */ /* 0x000fe400078f18ff */
[----:B------:R-:W-:Y:S02]  /*0b80*/  LOP3.LUT R6, R6, 0x1ffffffe, RZ, 0xc0, !PT ;  /* 0x1ffffffe06067812 */ /* 0x000fe400078ec0ff */
[----:B------:R-:W-:Y:S02]  /*0b90*/  LOP3.LUT R3, R10, 0xfffffffc, RZ, 0xc0, !PT ;  /* 0xfffffffc0a037812 */ /* 0x000fe400078ec0ff */
[----:B------:R-:W-:Y:S01]  /*0ba0*/  LEA.HI R11, R11, R8, RZ, 0x3 ;  /* 0x000000080b0b7211 */ /* 0x000fe200078f18ff */
[----:B------:R-:W-:Y:S01]  /*0bb0*/  IMAD.IADD R6, R9, 0x1, -R6 ;  /* 0x0000000109067824 */ /* 0x000fe200078e0a06 */
[----:B------:R-:W-:Y:S01]  /*0bc0*/  SHF.R.S32.HI R187, RZ, 0x7, R2 ;  /* 0x00000007ffbb7819 */ /* 0x000fe20000011402 */
[----:B------:R-:W-:Y:S01]  /*0bd0*/  IMAD.IADD R9, R0, 0x1, -R3 ;  /* 0x0000000100097824 */ /* 0x000fe200078e0a03 */
[----:B------:R-:W-:Y:S01]  /*0be0*/  LOP3.LUT R13, R23, 0xfffffff8, RZ, 0xc0, !PT ;  /* 0xfffffff8170d7812 */ /* 0x000fe200078ec0ff */
[----:B------:R-:W-:Y:S01]  /*0bf0*/  IMAD R190, R6, 0x8, R7 ;  /* 0x0000000806be7824 */ /* 0x000fe200078e0207 */
[----:B------:R-:W-:Y:S01]  /*0c00*/  LOP3.LUT R11, R11, 0xfffffff8, RZ, 0xc0, !PT ;  /* 0xfffffff80b0b7812 */ /* 0x000fe200078ec0ff */
[----:B------:R-:W-:Y:S01]  /*0c10*/  IMAD.MOV.U32 R6, RZ, RZ, -0x2 ;  /* 0xfffffffeff067424 */ /* 0x000fe200078e00ff */
[----:B------:R-:W-:Y:S01]  /*0c20*/  LEA.HI R5, R5, R184, RZ, 0x5 ;  /* 0x000000b805057211 */ /* 0x000fe200078f28ff */
[----:B------:R-:W-:Y:S01]  /*0c30*/  IMAD.IADD R18, R0, 0x1, -R13 ;  /* 0x0000000100127824 */ /* 0x000fe200078e0a0d */
[----:B------:R-:W-:Y:S01]  /*0c40*/  LEA.HI R2, R2, R187, RZ, 0x1 ;  /* 0x000000bb02027211 */ /* 0x000fe200078f08ff */
[----:B------:R-:W-:Y:S01]  /*0c50*/  IMAD.IADD R8, R8, 0x1, -R11 ;  /* 0x0000000108087824 */ /* 0x000fe200078e0a0b */
[----:B------:R-:W-:Y:S01]  /*0c60*/  LEA.HI R0, R9, R9, RZ, 0x1 ;  /* 0x0000000909007211 */ /* 0x000fe200078f08ff */
[----:B------:R-:W-:Y:S01]  /*0c70*/  IMAD.SHL.U32 R16, R18, 0x8, RZ ;  /* 0x0000000812107824 */ /* 0x000fe200078e00ff */
[----:B------:R-:W-:-:S02]  /*0c80*/  SHF.R.S32.HI R5, RZ, 0x5, R5 ;  /* 0x00000005ff057819 */ /* 0x000fc40000011405 */
[----:B------:R-:W-:Y:S01]  /*0c90*/  LOP3.LUT R2, R2, 0x3fffffe, RZ, 0xc0, !PT ;  /* 0x03fffffe02027812 */ /* 0x000fe200078ec0ff */
[----:B------:R-:W-:Y:S01]  /*0ca0*/  VIADD R17, R16, 0x40 ;  /* 0x0000004010117836 */ /* 0x000fe20000000000 */
[----:B------:R-:W-:Y:S01]  /*0cb0*/  LOP3.LUT R3, R4, 0x7ffffffc, RZ, 0xc0, !PT ;  /* 0x7ffffffc04037812 */ /* 0x000fe200078ec0ff */
[----:B------:R-:W-:Y:S01]  /*0cc0*/  IMAD R5, R5, 0x10, R8 ;  /* 0x0000001005057824 */ /* 0x000fe200078e0208 */
[----:B------:R-:W-:Y:S01]  /*0cd0*/  LOP3.LUT R0, R0, 0x1ffffffe, RZ, 0xc0, !PT ;  /* 0x1ffffffe00007812 */ /* 0x000fe200078ec0ff */
[----:B------:R-:W-:Y:S01]  /*0ce0*/  IMAD.IADD R2, R187, 0x1, -R2 ;  /* 0x00000001bb027824 */ /* 0x000fe200078e0a02 */
[----:B------:R-:W-:Y:S01]  /*0cf0*/  SHF.R.S32.HI R23, RZ, 0x3, R23 ;  /* 0x00000003ff177819 */ /* 0x000fe20000011417 */
[----:B------:R-:W-:Y:S01]  /*0d00*/  IMAD.IADD R3, R184, 0x1, -R3 ;  /* 0x00000001b8037824 */ /* 0x000fe200078e0a03 */
[----:B------:R-:W-:Y:S01]  /*0d10*/  SHF.R.S32.HI R192, RZ, 0x1f, R17 ;  /* 0x0000001fffc07819 */ /* 0x000fe20000011411 */
[----:B------:R-:W-:Y:S02]  /*0d20*/  IMAD.IADD R189, R9, 0x1, -R0 ;  /* 0x0000000109bd7824 */ /* 0x000fe400078e0a00 */
[----:B------:R-:W-:-:S02]  /*0d30*/  IMAD R188, R2, 0x40, R5 ;  /* 0x0000004002bc7824 */ /* 0x000fc400078e0205 */
[----:B------:R-:W-:Y:S02]  /*0d40*/  IMAD R191, R3, R6, 0x80 ;  /* 0x0000008003bf7424 */ /* 0x000fe400078e0206 */
[----:B------:R-:W-:Y:S01]  /*0d50*/  IMAD R189, R189, 0x8, R188 ;  /* 0x00000008bdbd7824 */ /* 0x000fe200078e02bc */
[----:B--2---:R-:W-:-:S07]  /*0d60*/  LOP3.LUT R2, R12, 0x1, RZ, 0xfc, !PT ;  /* 0x000000010c027812 */ /* 0x004fce00078efcff */
.L_x_37:
[----:B------:R-:W0:Y:S01]  /*0d70*/  SHFL.IDX PT, R0, R187, RZ, 0x1f ;  /* 0x00001fffbb007589 */ /* 0x000e2200000e0000 */
[----:B-1----:R-:W1:Y:S01]  /*0d80*/  S2UR UR4, SR_CgaCtaId ;  /* 0x00000000000479c3 */ /* 0x002e620000008800 */
[----:B------:R-:W-:Y:S01]  /*0d90*/  ULDC UR5, c[0x0][0xc38] ;  /* 0x00030e0000057ab9 */ /* 0x000fe20000000800 */
[----:B------:R-:W-:Y:S01]  /*0da0*/  R2UR UR11, R19 ;  /* 0x00000000130b72ca */ /* 0x000fe200000e0000 */
[----:B------:R-:W-:Y:S01]  /*0db0*/  ULDC.64 UR8, c[0x0][0x418] ;  /* 0x0001060000087ab9 */ /* 0x000fe20000000a00 */
[----:B------:R-:W-:Y:S02]  /*0dc0*/  UISETP.NE.AND UP1, UPT, UR5, 0x1, UPT ;  /* 0x000000010500788c */ /* 0x000fe4000bf25270 */
[----:B------:R-:W-:Y:S02]  /*0dd0*/  UISETP.NE.U32.AND UP0, UPT, UR8, URZ, UPT ;  /* 0x0000003f0800728c */ /* 0x000fe4000bf05070 */
[----:B---3-5:R-:W2:Y:S01]  /*0de0*/  LDC R88, c[0x0][0x2f0] ;  /* 0x0000bc00ff587b82 */ /* 0x028ea20000000800 */
[----:B------:R-:W-:Y:S01]  /*0df0*/  UMOV UR38, 0x400 ;  /* 0x0000040000267882 */ /* 0x000fe20000000000 */
[----:B------:R-:W-:Y:S01]  /*0e00*/  UISETP.NE.AND.EX UP0, UPT, UR9, URZ, UPT, UP0 ;  /* 0x0000003f0900728c */ /* 0x000fe2000bf05300 */
[----:B------:R-:W-:Y:S01]  /*0e10*/  ULDC UR5, c[0x0][0xc44] ;  /* 0x0003110000057ab9 */ /* 0x000fe20000000800 */
[----:B------:R-:W-:Y:S01]  /*0e20*/  ULDC UR6, c[0x0][0x424] ;  /* 0x0001090000067ab9 */ /* 0x000fe20000000800 */
[----:B------:R-:W-:-:S02]  /*0e30*/  UISETP.NE.AND UP2, UPT, UR5, 0x1, UPT ;  /* 0x000000010500788c */ /* 0x000fc4000bf45270 */
[----:B------:R-:W-:Y:S01]  /*0e40*/  USEL UR6, UR6, 0x1, UP0 ;  /* 0x0000000106067887 */ /* 0x000fe20008000000 */
[----:B------:R-:W-:Y:S01]  /*0e50*/  @UP1 ULDC UR10, c[0x0][0xc40] ;  /* 0x00031000000a1ab9 */ /* 0x000fe20000000800 */
[----:B------:R-:W-:Y:S01]  /*0e60*/  UMOV UR12, UR11 ;  /* 0x0000000b000c7c82 */ /* 0x000fe20008000000 */
[----:B0-----:R-:W-:Y:S01]  /*0e70*/  R2UR UR7, R0 ;  /* 0x00000000000772ca */ /* 0x001fe200000e0000 */
[----:B-1----:R-:W-:-:S03]  /*0e80*/  ULEA UR38, UR4, UR38, 0x18 ;  /* 0x0000002604267291 */ /* 0x002fc6000f8ec03f */
[----:B------:R-:W-:Y:S01]  /*0e90*/  @UP1 ULDC UR4, c[0x0][0xc3c] ;  /* 0x00030f0000041ab9 */ /* 0x000fe20000000800 */
[----:B------:R-:W-:Y:S02]  /*0ea0*/  UIADD3 UR9, UR38, 0x10400, URZ ;  /* 0x0001040026097890 */ /* 0x000fe4000fffe03f */
[----:B------:R-:W-:Y:S02]  /*0eb0*/  UIMAD.WIDE.U32 UR4, UR11, UR4, URZ ;  /* 0x000000040b0472a5 */ /* 0x000fe4000f8e003f */
[----:B------:R-:W-:Y:S01]  /*0ec0*/  ULOP3.LUT UP0, URZ, UR9, 0x3ff, URZ, 0xc0, !UPT ;  /* 0x000003ff093f7892 */ /* 0x000fe2000f80c03f */
[----:B--2---:R-:W-:Y:S01]  /*0ed0*/  IMAD R88, R88, UR6, RZ ;  /* 0x0000000658587c24 */ /* 0x004fe2000f8e02ff */
[----:B------:R-:W-:Y:S02]  /*0ee0*/  @UP1 USHF.R.U32.HI UR12, URZ, UR10, UR5 ;  /* 0x0000000a3f0c1299 */ /* 0x000fe40008011605 */
[----:B------:R-:W-:Y:S01]  /*0ef0*/  ULEA.HI UR8, UR7, UR7, URZ, 0x1 ;  /* 0x0000000707087291 */ /* 0x000fe2000f8f083f */
[----:B------:R-:W-:Y:S01]  /*0f00*/  VIADD R0, R88, 0x7f ;  /* 0x0000007f58007836 */ /* 0x000fe20000000000 */
[----:B------:R-:W-:-:S02]  /*0f10*/  PLOP3.LUT P0, PT, PT, PT, UP0, 0x80, 0x0 ;  /* 0x000000000000781c */ /* 0x000fc40003f0f008 */
[----:B------:R-:W-:Y:S01]  /*0f20*/  ULOP3.LUT UR8, UR8, 0x1e, URZ, 0xc0, !UPT ;  /* 0x0000001e08087892 */ /* 0x000fe2000f8ec03f */
[----:B------:R-:W-:Y:S01]  /*0f30*/  IMAD.U32 R186, RZ, RZ, UR12 ;  /* 0x0000000cffba7e24 */ /* 0x000fe2000f8e00ff */
[----:B------:R-:W-:Y:S01]  /*0f40*/  SHF.R.S32.HI R3, RZ, 0x1f, R0 ;  /* 0x0000001fff037819 */ /* 0x000fe20000011400 */
[----:B------:R-:W-:Y:S01]  /*0f50*/  UMOV UR39, UR12 ;  /* 0x0000000c00277c82 */ /* 0x000fe20008000000 */
[----:B------:R-:W-:Y:S02]  /*0f60*/  UIADD3 UR8, UR7, -UR8, URZ ;  /* 0x8000000807087290 */ /* 0x000fe4000fffe03f */
[----:B------:R-:W-:Y:S01]  /*0f70*/  LEA.HI R3, R3, R0, RZ, 0x7 ;  /* 0x0000000003037211 */ /* 0x000fe200078f38ff */
[----:B------:R-:W-:Y:S01]  /*0f80*/  @UP2 ULDC.64 UR6, c[0x0][0xc48] ;  /* 0x0003120000062ab9 */ /* 0x000fe20000000a00 */
[----:B------:R-:W-:Y:S02]  /*0f90*/  ULEA UR8, UR8, UR9, 0xd ;  /* 0x0000000908087291 */ /* 0x000fe4000f8e683f */
[----:B------:R-:W-:Y:S01]  /*0fa0*/  UIMAD.WIDE.U32 UR4, UR12, UR6, URZ ;  /* 0x000000060c0472a5 */ /* 0x000fe2000f8e003f */
[----:B------:R-:W-:Y:S01]  /*0fb0*/  SHF.R.S32.HI R193, RZ, 0x7, R3 ;  /* 0x00000007ffc17819 */ /* 0x000fe20000011403 */
[----:B------:R-:W-:-:S02]  /*0fc0*/  USHF.R.U32.HI UR8, URZ, 0x4, UR8 ;  /* 0x000000043f087899 */ /* 0x000fc40008011608 */
[----:B------:R-:W-:Y:S02]  /*0fd0*/  @UP2 USHF.R.U32.HI UR39, URZ, UR7, UR5 ;  /* 0x000000073f272299 */ /* 0x000fe40008011605 */
[----:B------:R-:W-:Y:S01]  /*0fe0*/  ULOP3.LUT UR40, UR8, 0x3fff, URZ, 0xc0, !UPT ;  /* 0x00003fff08287892 */ /* 0x000fe2000f8ec03f */
[----:B------:R-:W-:Y:S02]  /*0ff0*/  UMOV UR4, UR11 ;  /* 0x0000000b00047c82 */ /* 0x000fe40008000000 */
[----:B------:R-:W-:Y:S01]  /*1000*/  IMAD.U32 R185, RZ, RZ, UR4 ;  /* 0x00000004ffb97e24 */ /* 0x000fe2000f8e00ff */
[----:B------:R-:W-:Y:S08]  /*1010*/  @!P0 BRA `(.L_x_9) ;  /* 0x0000000000408947 */ /* 0x000ff00003800000 */
[----:B------:R-:W-:Y:S01]  /*1020*/  MOV R0, 0x0 ;  /* 0x0000000000007802 */ /* 0x000fe20000000f00 */
[----:B------:R-:W-:Y:S01]  /*1030*/  ULDC.64 UR4, c[0x4][0x118] ;  /* 0x0100460000047ab9 */ /* 0x000fe20000000a00 */
[----:B------:R-:W-:Y:S01]  /*1040*/  ULDC.64 UR6, c[0x4][0x98] ;  /* 0x0100260000067ab9 */ /* 0x000fe20000000a00 */
[----:B------:R-:W-:Y:S01]  /*1050*/  IMAD.U32 R4, RZ, RZ, UR4 ;  /* 0x00000004ff047e24 */ /* 0x000fe2000f8e00ff */
[----:B------:R0:W1:Y:S01]  /*1060*/  LDC.64 R14, c[0x4][R0] ;  /* 0x01000000000e7b82 */ /* 0x0000620000000a00 */
[----:B------:R-:W-:Y:S01]  /*1070*/  IMAD.U32 R5, RZ, RZ, UR5 ;  /* 0x00000005ff057e24 */ /* 0x000fe2000f8e00ff */
[----:B------:R-:W-:Y:S01]  /*1080*/  ULDC.64 UR4, c[0x4][0x120] ;  /* 0x0100480000047ab9 */ /* 0x000fe20000000a00 */
[----:B------:R-:W-:Y:S02]  /*1090*/  IMAD.U32 R10, RZ, RZ, UR6 ;  /* 0x00000006ff0a7e24 */ /* 0x000fe4000f8e00ff */
[----:B------:R-:W-:Y:S02]  /*10a0*/  IMAD.U32 R6, RZ, RZ, UR4 ;  /* 0x00000004ff067e24 */ /* 0x000fe4000f8e00ff */
[----:B------:R-:W-:-:S02]  /*10b0*/  IMAD.U32 R7, RZ, RZ, UR5 ;  /* 0x00000005ff077e24 */ /* 0x000fc4000f8e00ff */
[----:B------:R-:W-:Y:S02]  /*10c0*/  IMAD.U32 R11, RZ, RZ, UR7 ;  /* 0x00000007ff0b7e24 */ /* 0x000fe4000f8e00ff */
[----:B------:R-:W-:Y:S02]  /*10d0*/  IMAD.MOV.U32 R8, RZ, RZ, 0x70 ;  /* 0x00000070ff087424 */ /* 0x000fe400078e00ff */
[----:B------:R-:W-:Y:S02]  /*10e0*/  IMAD.MOV.U32 R12, RZ, RZ, 0x1 ;  /* 0x00000001ff0c7424 */ /* 0x000fe400078e00ff */
[----:B0-----:R-:W-:-:S07]  /*10f0*/  IMAD.MOV.U32 R13, RZ, RZ, RZ ;  /* 0x000000ffff0d7224 */ /* 0x001fce00078e00ff */
[----:B------:R-:W-:-:S07]  /*1100*/  LEPC R20, `(.L_x_9) ;  /* 0x000000001014794e */ /* 0x000fce0000000000 */
[----:B-1----:R-:W-:Y:S05]  /*1110*/  CALL.ABS.NOINC R14 ;  /* 0x000000000e007343 */ /* 0x002fea0003c00000 */
.L_x_9:
[----:B------:R-:W-:Y:S02]  /*1120*/  LOP3.LUT R0, R22, 0x1, RZ, 0xc0, !PT ;  /* 0x0000000116007812 */ /* 0x000fe400078ec0ff */
[----:B------:R-:W-:Y:S02]  /*1130*/  ISETP.NE.AND P0, PT, R2, 0x3, PT ;  /* 0x000000030200780c */ /* 0x000fe40003f05270 */
[----:B------:R-:W-:-:S04]  /*1140*/  SHF.L.U32 R0, R0, 0x1f, RZ ;  /* 0x0000001f00007819 */ /* 0x000fc800000006ff */
[----:B------:R-:W0:Y:S02]  /*1150*/  SYNCS.PHASECHK.TRANS64.TRYWAIT P1, [UR38+0x34800], R0 ;  /* 0x03480000ff0075a7 */ /* 0x000e240008020166 */
[----:B0-----:R-:W-:Y:S05]  /*1160*/  @!P1 BRA `(.L_x_10) ;  /* 0x000000ac00409947 */ /* 0x001fea0003800000 */
.L_x_127:
[----:B------:R-:W-:Y:S05]  /*1170*/  @!P0 BRA `(.L_x_11) ;  /* 0x0000000000048947 */ /* 0x000fea0003800000 */
[----:B------:R-:W-:Y:S01]  /*1180*/  BPT.TRAP 0x1 ;  /* 0x000000040000795c */ /* 0x000fe20000300000 */
.L_x_11:
[----:B------:R-:W-:Y:S02]  /*1190*/  IMAD.U32 R6, RZ, RZ, UR36 ;  /* 0x00000024ff067e24 */ /* 0x000fe4000f8e00ff */
[----:B0-----:R-:W-:-:S03]  /*11a0*/  IMAD.U32 R3, RZ, RZ, UR37 ;  /* 0x00000025ff037e24 */ /* 0x001fc6000f8e00ff */
[----:B------:R-:W-:Y:S02]  /*11b0*/  LEA R6, R6, UR38, 0x3 ;  /* 0x0000002606067c11 */ /* 0x000fe4000f8e18ff */
[----:B------:R-:W-:-:S04]  /*11c0*/  SHF.L.U32 R3, R3, 0x1f, RZ ;  /* 0x0000001f03037819 */ /* 0x000fc800000006ff */
[----:B------:R0:W1:Y:S01]  /*11d0*/  SYNCS.PHASECHK.TRANS64.TRYWAIT P2, [R6+URZ+0x34830], R3 ;  /* 0x03483003060075a7 */ /* 0x000062000804017f */
[----:B------:R-:W-:Y:S05]  /*11e0*/  @!P0 BRA `(.L_x_12) ;  /* 0x0000000000048947 */ /* 0x000fea0003800000 */
[----:B------:R-:W-:Y:S01]  /*11f0*/  BPT.TRAP 0x1 ;  /* 0x000000040000795c */ /* 0x000fe20000300000 */
.L_x_12:
[----:B------:R-:W2:Y:S01]  /*1200*/  S2R R0, SR_TID.X ;  /* 0x0000000000007919 */ /* 0x000ea20000002100 */
[----:B------:R-:W-:Y:S01]  /*1210*/  IMAD.MOV.U32 R151, RZ, RZ, RZ ;  /* 0x000000ffff977224 */ /* 0x000fe200078e00ff */
[----:B--2---:R-:W-:-:S04]  /*1220*/  LOP3.LUT R0, R0, 0x7f, RZ, 0xc0, !PT ;  /* 0x0000007f00007812 */ /* 0x004fc800078ec0ff */
[----:B------:R-:W-:Y:S01]  /*1230*/  ISETP.NE.AND P1, PT, R0, RZ, PT ;  /* 0x000000ff0000720c */ /* 0x000fe20003f25270 */
[----:B-1----:R-:W-:-:S12]  /*1240*/  @P2 BRA `(.L_x_13) ;  /* 0x0000000000082947 */ /* 0x002fd80003800000 */
[----:B------:R-:W1:Y:S02]  /*1250*/  SYNCS.PHASECHK.TRANS64.TRYWAIT P2, [R6+URZ+0x34830], R3 ;  /* 0x03483003060075a7 */ /* 0x000e64000804017f */
[----:B-1----:R-:W-:Y:S05]  /*1260*/  @!P2 BRA `(.L_x_14) ;  /* 0x000000ac0018a947 */ /* 0x002fea0003800000 */
.L_x_13:
[----:B------:R-:W-:Y:S05]  /*1270*/  WARPSYNC.ALL ;  /* 0x0000000000007948 */ /* 0x000fea0003800000 */
[----:B------:R-:W-:Y:S01]  /*1280*/  UIADD3 UR38, UR38, 0x1c400, URZ ;  /* 0x0001c40026267890 */ /* 0x000fe2000fffe03f */
[----:B------:R-:W-:Y:S01]  /*1290*/  WARPGROUP.ARRIVE ;  /* 0x00000000000079c5 */ /* 0x000fe20000000000 */
[----:B------:R-:W-:Y:S01]  /*12a0*/  ULOP3.LUT UR5, UR40, 0x10000, URZ, 0xfc, !UPT ;  /* 0x0001000028057892 */ /* 0x000fe2000f8efc3f */
[----:B------:R-:W-:Y:S01]  /*12b0*/  IMAD.IADD R0, R191, 0x1, R88 ;  /* 0x00000001bf007824 */ /* 0x000fe200078e0258 */
[----:B------:R-:W-:Y:S01]  /*12c0*/  USHF.R.U32.HI UR38, URZ, 0x4, UR38 ;  /* 0x000000043f267899 */ /* 0x000fe20008011626 */
[----:B------:R-:W-:Y:S01]  /*12d0*/  P2R R89, PR, RZ, 0x2 ;  /* 0x00000002ff597803 */ /* 0x000fe20000000000 */
[----:B------:R-:W-:Y:S01]  /*12e0*/  UMOV UR9, 0x40000040 ;  /* 0x4000004000097882 */ /* 0x000fe20000000000 */
[----:B------:R-:W-:Y:S01]  /*12f0*/  UMOV UR11, 0x40000040 ;  /* 0x40000040000b7882 */ /* 0x000fe20000000000 */
[----:B------:R-:W-:Y:S01]  /*1300*/  ULOP3.LUT UR38, UR38, 0x3fff, URZ, 0xc0, !UPT ;  /* 0x00003fff26267892 */ /* 0x000fe2000f8ec03f */
[----:B------:R-:W-:Y:S01]  /*1310*/  IMAD.U32 R5, RZ, RZ, UR9 ;  /* 0x00000009ff057e24 */ /* 0x000fe2000f8e00ff */
[----:B------:R-:W-:Y:S01]  /*1320*/  UMOV UR8, UR5 ;  /* 0x0000000500087c82 */ /* 0x000fe20008000000 */
[----:B------:R-:W-:Y:S01]  /*1330*/  UIADD3 UR56, UR5, 0x2, URZ ;  /* 0x0000000205387890 */ /* 0x000fe2000fffe03f */
[----:B------:R-:W-:Y:S01]  /*1340*/  IMAD.U32 R4, RZ, RZ, UR8 ;  /* 0x00000008ff047e24 */ /* 0x000fe2000f8e00ff */
[----:B------:R-:W-:Y:S01]  /*1350*/  ULOP3.LUT UR38, UR38, 0x10000, URZ, 0xfc, !UPT ;  /* 0x0001000026267892 */ /* 0x000fe2000f8efc3f */
[----:B------:R-:W-:Y:S01]  /*1360*/  IMAD R7, R193, -0x80, R0 ;  /* 0xffffff80c1077824 */ /* 0x000fe200078e0200 */
[----:B------:R-:W-:Y:S01]  /*1370*/  UMOV UR57, 0x40000040 ;  /* 0x4000004000397882 */ /* 0x000fe20000000000 */
[----:B------:R-:W-:Y:S01]  /*1380*/  UMOV UR59, 0x40000040 ;  /* 0x40000040003b7882 */ /* 0x000fe20000000000 */
[----:B------:R-:W-:Y:S01]  /*1390*/  UIMAD UR4, UR36, 0xc00, UR38 ;  /* 0x00000c00240478a4 */ /* 0x000fe2000f8e0226 */
[----:B------:R-:W-:Y:S01]  /*13a0*/  P2R R91, PR, RZ, 0x1 ;  /* 0x00000001ff5b7803 */ /* 0x000fe20000000000 */
[----:B------:R-:W-:Y:S01]  /*13b0*/  UIADD3 UR52, UR5, 0x4, URZ ;  /* 0x0000000405347890 */ /* 0x000fe2000fffe03f */
[C---:B------:R-:W-:Y:S01]  /*13c0*/  ISETP.GT.AND P4, PT, R7.reuse, RZ, PT ;  /* 0x000000ff0700720c */ /* 0x040fe20003f84270 */
[----:B------:R-:W-:Y:S01]  /*13d0*/  UIADD3 UR58, UR4, 0x2, URZ ;  /* 0x00000002043a7890 */ /* 0x000fe2000fffe03f */
[C---:B------:R-:W-:Y:S01]  /*13e0*/  ISETP.GT.AND P3, PT, R7.reuse, 0x1, PT ;  /* 0x000000010700780c */ /* 0x040fe20003f64270 */
[----:B------:R-:W-:Y:S01]  /*13f0*/  UIADD3 UR54, UR4, 0x4, URZ ;  /* 0x0000000404367890 */ /* 0x000fe2000fffe03f */
[C---:B------:R-:W-:Y:S01]  /*1400*/  ISETP.GT.AND P2, PT, R7.reuse, 0x8, PT ;  /* 0x000000080700780c */ /* 0x040fe20003f44270 */
[----:B------:R-:W-:Y:S01]  /*1410*/  UMOV UR10, UR4 ;  /* 0x00000004000a7c82 */ /* 0x000fe20008000000 */
[----:B------:R-:W-:Y:S01]  /*1420*/  UMOV UR53, 0x40000040 ;  /* 0x4000004000357882 */ /* 0x000fe20000000000 */
[----:B------:R-:W-:Y:S01]  /*1430*/  HGMMA.64x128x16.F32.BF16 R24, gdesc[UR8], RZ, !UPT, gsb0 ;  /* 0x01e00000081879f0 */ /* 0x000fe2000c0018ff */
[----:B------:R-:W-:Y:S01]  /*1440*/  UMOV UR55, 0x40000040 ;  /* 0x4000004000377882 */ /* 0x000fe20000000000 */
[----:B------:R-:W-:Y:S01]  /*1450*/  UIADD3 UR8, UR5, 0x6, URZ ;  /* 0x0000000605087890 */ /* 0x000fe2000fffe03f */
[C---:B------:R-:W-:Y:S01]  /*1460*/  ISETP.GT.AND P6, PT, R7.reuse, 0x9, PT ;  /* 0x000000090700780c */ /* 0x040fe20003fc4270 */
[----:B------:R-:W-:Y:S01]  /*1470*/  UIADD3 UR10, UR4, 0x6, URZ ;  /* 0x00000006040a7890 */ /* 0x000fe2000fffe03f */
[C---:B------:R-:W-:Y:S01]  /*1480*/  ISETP.GT.AND P5, PT, R7.reuse, 0x10, PT ;  /* 0x000000100700780c */ /* 0x040fe20003fa4270 */
[----:B------:R-:W-:Y:S01]  /*1490*/  UMOV UR9, 0x40000040 ;  /* 0x4000004000097882 */ /* 0x000fe20000000000 */
[----:B------:R-:W-:Y:S01]  /*14a0*/  UMOV UR11, 0x40000040 ;  /* 0x40000040000b7882 */ /* 0x000fe20000000000 */
[----:B------:R-:W-:Y:S01]  /*14b0*/  UIADD3 UR12, UR5, 0x400, URZ ;  /* 0x00000400050c7890 */ /* 0x000fe2000fffe03f */
[C---:B------:R-:W-:Y:S01]  /*14c0*/  ISETP.GT.AND P1, PT, R7.reuse, 0x59, PT ;  /* 0x000000590700780c */ /* 0x040fe20003f24270 */
[----:B------:R-:W-:Y:S01]  /*14d0*/  UIADD3 UR14, UR4, 0x400, URZ ;  /* 0x00000400040e7890 */ /* 0x000fe2000fffe03f */
[----:B------:R-:W-:Y:S01]  /*14e0*/  ISETP.GT.AND P0, PT, R7, 0x60, PT ;  /* 0x000000600700780c */ /* 0x000fe20003f04270 */
[----:B------:R-:W-:Y:S01]  /*14f0*/  UMOV UR13, 0x40000040 ;  /* 0x40000040000d7882 */ /* 0x000fe20000000000 */
[----:B------:R-:W-:Y:S01]  /*1500*/  UMOV UR15, 0x40000040 ;  /* 0x40000040000f7882 */ /* 0x000fe20000000000 */
[----:B------:R-:W-:Y:S01]  /*1510*/  UIADD3 UR16, UR5, 0x402, URZ ;  /* 0x0000040205107890 */ /* 0x000fe2000fffe03f */
[--C-:B------:R-:W-:Y:S01]  /*1520*/  IMAD.MOV.U32 R150, RZ, RZ, R151.reuse ;  /* 0x000000ffff967224 */ /* 0x100fe200078e0097 */
[----:B------:R-:W-:Y:S01]  /*1530*/  UIADD3 UR18, UR4, 0x402, URZ ;  /* 0x0000040204127890 */ /* 0x000fe2000fffe03f */
[--C-:B------:R-:W-:Y:S01]  /*1540*/  IMAD.MOV.U32 R149, RZ, RZ, R151.reuse ;  /* 0x000000ffff957224 */ /* 0x100fe200078e0097 */
        /* <DEDUP_REMOVED lines=38> */
[----:B------:R-:W-:Y:S01]  /*17b0*/  ULDC UR4, c[0x0][0x988] ;  /* 0x0002620000047ab9 */ /* 0x000fe20000000800 */
[----:B------:R-:W-:-:S02]  /*17c0*/  IMAD.MOV.U32 R136, RZ, RZ, R151 ;  /* 0x000000ffff887224 */ /* 0x000fc400078e0097 */
[--C-:B------:R-:W-:Y:S02]  /*17d0*/  IMAD.MOV.U32 R135, RZ, RZ, R151.reuse ;  /* 0x000000ffff877224 */ /* 0x100fe400078e0097 */
[--C-:B------:R-:W-:Y:S02]  /*17e0*/  IMAD.MOV.U32 R133, RZ, RZ, R151.reuse ;  /* 0x000000ffff857224 */ /* 0x100fe400078e0097 */
[--C-:B------:R-:W-:Y:S02]  /*17f0*/  IMAD.MOV.U32 R131, RZ, RZ, R151.reuse ;  /* 0x000000ffff837224 */ /* 0x100fe400078e0097 */
[--C-:B------:R-:W-:Y:S02]  /*1800*/  IMAD.MOV.U32 R129, RZ, RZ, R151.reuse ;  /* 0x000000ffff817224 */ /* 0x100fe400078e0097 */
[--C-:B------:R-:W-:Y:S02]  /*1810*/  IMAD.MOV.U32 R127, RZ, RZ, R151.reuse ;  /* 0x000000ffff7f7224 */ /* 0x100fe400078e0097 */
        /* <DEDUP_REMOVED lines=16> */
[----:B------:R-:W-:Y:S01]  /*1920*/  IMAD.MOV.U32 R93, RZ, RZ, R151 ;  /* 0x000000ffff5d7224 */ /* 0x000fe200078e0097 */
[----:B------:R-:W-:Y:S02]  /*1930*/  WARPGROUP.DEPBAR.LE gsb0, 0x0 ;  /* 0x00008000000079c5 */ /* 0x000fe40000010000 */
[----:B------:R-:W-:-:S06]  /*1940*/  WARPGROUP.ARRIVE ;  /* 0x00000000000079c5 */ /* 0x000fcc0000000000 */
[----:B------:R-:W-:Y:S03]  /*1950*/  HGMMA.64x128x16.F32.BF16 R24, gdesc[UR56], R24, gsb0 ;  /* 0x01e00000381879f0 */ /* 0x000fe60008001818 */
[----:B------:R-:W-:Y:S02]  /*1960*/  WARPGROUP.DEPBAR.LE gsb0, 0x0 ;  /* 0x00008000000079c5 */ /* 0x000fe40000010000 */
[----:B------:R-:W-:-:S07]  /*1970*/  WARPGROUP.ARRIVE ;  /* 0x00000000000079c5 */ /* 0x000fce0000000000 */
        /* <DEDUP_REMOVED lines=29> */
[----:B------:R-:W-:Y:S02]  /*1b50*/  FSEL R10, R24, -INF , P4 ;  /* 0xff800000180a7808 */ /* 0x000fe40002000000 */
[----:B------:R-:W-:Y:S02]  /*1b60*/  FSEL R25, R25, -INF , P3 ;  /* 0xff80000019197808 */ /* 0x000fe40001800000 */
[----:B------:R-:W-:Y:S02]  /*1b70*/  FSEL R90, R28, -INF , P2 ;  /* 0xff8000001c5a7808 */ /* 0x000fe40001000000 */
[----:B01----:R-:W-:-:S02]  /*1b80*/  FMNMX.FTZ R3, R10, R25, !PT ;  /* 0x000000190a037209 */ /* 0x003fc40007810000 */
[----:B------:R-:W-:Y:S02]  /*1b90*/  FSEL R92, R29, -INF , P6 ;  /* 0xff8000001d5c7808 */ /* 0x000fe40003000000 */
[----:B------:R-:W-:Y:S02]  /*1ba0*/  FMNMX.FTZ R3, R90, R3, !PT ;  /* 0x000000035a037209 */ /* 0x000fe40007810000 */
[----:B------:R-:W-:Y:S02]  /*1bb0*/  FSEL R26, R26, -INF , P4 ;  /* 0xff8000001a1a7808 */ /* 0x000fe40002000000 */
[----:B------:R-:W-:Y:S02]  /*1bc0*/  ISETP.GT.AND P4, PT, R7, 0x11, PT ;  /* 0x000000110700780c */ /* 0x000fe40003f84270 */
[----:B------:R-:W-:Y:S02]  /*1bd0*/  FSEL R94, R32, -INF , P5 ;  /* 0xff800000205e7808 */ /* 0x000fe40002800000 */
[----:B------:R-:W-:-:S02]  /*1be0*/  FMNMX.FTZ R3, R92, R3, !PT ;  /* 0x000000035c037209 */ /* 0x000fc40007810000 */
[----:B------:R-:W-:Y:S02]  /*1bf0*/  FSEL R27, R27, -INF , P3 ;  /* 0xff8000001b1b7808 */ /* 0x000fe40001800000 */
[----:B------:R-:W-:Y:S02]  /*1c00*/  ISETP.GT.AND P3, PT, R7, 0x18, PT ;  /* 0x000000180700780c */ /* 0x000fe40003f64270 */
[----:B------:R-:W-:Y:S02]  /*1c10*/  FSEL R96, R33, -INF , P4 ;  /* 0xff80000021607808 */ /* 0x000fe40002000000 */
[----:B------:R-:W-:Y:S02]  /*1c20*/  FMNMX.FTZ R3, R94, R3, !PT ;  /* 0x000000035e037209 */ /* 0x000fe40007810000 */
[----:B------:R-:W-:Y:S02]  /*1c30*/  FSEL R30, R30, -INF , P2 ;  /* 0xff8000001e1e7808 */ /* 0x000fe40001000000 */
[----:B------:R-:W-:-:S02]  /*1c40*/  ISETP.GT.AND P2, PT, R7, 0x19, PT ;  /* 0x000000190700780c */ /* 0x000fc40003f44270 */
        /* <DEDUP_REMOVED lines=63> */
[----:B------:R-:W-:Y:S02]  /*2040*/  FMNMX.FTZ R3, R122, R3, !PT ;  /* 0x000000037a037209 */ /* 0x000fe40007810000 */
[----:B------:R-:W-:Y:S02]  /*2050*/  FSEL R124, R69, -INF , P1 ;  /* 0xff800000457c7808 */ /* 0x000fe40000800000 */
[----:B------:R-:W-:-:S02]  /*2060*/  FMNMX.FTZ R3, R68, R3, !PT ;  /* 0x0000000344037209 */ /* 0x000fc40007810000 */
[C---:B------:R-:W-:Y:S02]  /*2070*/  ISETP.GT.AND P1, PT, R7.reuse, 0x61, PT ;  /* 0x000000610700780c */ /* 0x040fe40003f24270 */
[----:B------:R-:W-:Y:S02]  /*2080*/  FSEL R72, R72, -INF , P0 ;  /* 0xff80000048487808 */ /* 0x000fe40000000000 */
[----:B------:R-:W-:Y:S02]  /*2090*/  FMNMX.FTZ R3, R124, R3, !PT ;  /* 0x000000037c037209 */ /* 0x000fe40007810000 */
        /* <DEDUP_REMOVED lines=8> */
[----:B------:R-:W-:-:S02]  /*2120*/  FSEL R128, R77, -INF , P2 ;  /* 0xff8000004d807808 */ /* 0x000fc40001000000 */
[----:B------:R-:W-:Y:S02]  /*2130*/  FMNMX.FTZ R3, R76, R3, !PT ;  /* 0x000000034c037209 */ /* 0x000fe40007810000 */
[C---:B------:R-:W-:Y:S02]  /*2140*/  ISETP.GT.AND P3, PT, R7.reuse, 0x70, PT ;  /* 0x000000700700780c */ /* 0x040fe40003f64270 */
[----:B------:R-:W-:Y:S02]  /*2150*/  FSEL R66, R66, -INF , P4 ;  /* 0xff80000042427808 */ /* 0x000fe40002000000 */
[----:B------:R-:W-:Y:S02]  /*2160*/  FSEL R130, R80, -INF , P3 ;  /* 0xff80000050827808 */ /* 0x000fe40001800000 */
[----:B------:R-:W-:Y:S02]  /*2170*/  FMNMX.FTZ R3, R128, R3, !PT ;  /* 0x0000000380037209 */ /* 0x000fe40007810000 */
[----:B------:R-:W-:-:S02]  /*2180*/  ISETP.GT.AND P4, PT, R7, 0x71, PT ;  /* 0x000000710700780c */ /* 0x000fc40003f84270 */
[----:B------:R-:W-:Y:S02]  /*2190*/  FSEL R40, R63, -INF , P5 ;  /* 0xff8000003f287808 */ /* 0x000fe40002800000 */
[----:B------:R-:W-:Y:S02]  /*21a0*/  FSEL R132, R81, -INF , P4 ;  /* 0xff80000051847808 */ /* 0x000fe40002000000 */
[----:B------:R-:W-:Y:S02]  /*21b0*/  FMNMX.FTZ R3, R130, R3, !PT ;  /* 0x0000000382037209 */ /* 0x000fe40007810000 */
[----:B------:R-:W-:Y:S02]  /*21c0*/  ISETP.GT.AND P5, PT, R7, 0x78, PT ;  /* 0x000000780700780c */ /* 0x000fe40003fa4270 */
[----:B------:R-:W-:Y:S02]  /*21d0*/  FSEL R62, R62, -INF , P6 ;  /* 0xff8000003e3e7808 */ /* 0x000fe40003000000 */
[----:B------:R-:W-:-:S02]  /*21e0*/  FSEL R84, R84, -INF , P5 ;  /* 0xff80000054547808 */ /* 0x000fc40002800000 */
[----:B------:R-:W-:Y:S02]  /*21f0*/  FMNMX.FTZ R3, R132, R3, !PT ;  /* 0x0000000384037209 */ /* 0x000fe40007810000 */
[----:B------:R-:W-:Y:S02]  /*2200*/  ISETP.GT.AND P6, PT, R7, 0x79, PT ;  /* 0x000000790700780c */ /* 0x000fe40003fc4270 */
[----:B------:R-:W-:Y:S02]  /*2210*/  FMNMX.FTZ R3, R84, R3, !PT ;  /* 0x0000000354037209 */ /* 0x000fe40007810000 */
[----:B------:R-:W-:Y:S02]  /*2220*/  FSEL R134, R85, -INF , P6 ;  /* 0xff80000055867808 */ /* 0x000fe40003000000 */
[----:B------:R-:W-:Y:S02]  /*2230*/  P2R R15, PR, RZ, 0x4 ;  /* 0x00000004ff0f7803 */ /* 0x000fe40000000000 */
[----:B------:R-:W-:Y:S01]  /*2240*/  FMNMX.FTZ R9, R134, R3, !PT ;  /* 0x0000000386097209 */ /* 0x000fe20007810000 */
[----:B------:R-:W-:Y:S01]  /*2250*/  IMAD.U32 R3, RZ, RZ, UR4 ;  /* 0x00000004ff037e24 */ /* 0x000fe2000f8e00ff */
[----:B------:R-:W-:-:S02]  /*2260*/  P2R R21, PR, RZ, 0x1 ;  /* 0x00000001ff157803 */ /* 0x000fc40000000000 */
[----:B------:R-:W-:Y:S01]  /*2270*/  ISETP.GT.AND P0, PT, R7, 0x59, PT ;  /* 0x000000590700780c */ /* 0x000fe20003f04270 */
[----:B------:R-:W0:Y:S01]  /*2280*/  SHFL.BFLY PT, R0, R9, 0x2, 0x1f ;  /* 0x0c401f0009007f89 */ /* 0x000e2200000e0000 */
[----:B------:R-:W-:Y:S02]  /*2290*/  P2R R29, PR, RZ, 0x2 ;  /* 0x00000002ff1d7803 */ /* 0x000fe40000000000 */
[----:B------:R-:W-:Y:S02]  /*22a0*/  FSEL R48, R71, -INF , P0 ;  /* 0xff80000047307808 */ /* 0x000fe40000000000 */
[----:B------:R-:W-:Y:S02]  /*22b0*/  ISETP.NE.AND P0, PT, R21, RZ, PT ;  /* 0x000000ff1500720c */ /* 0x000fe40003f05270 */
[----:B------:R-:W-:Y:S02]  /*22c0*/  ISETP.GT.AND P1, PT, R7, 0x60, PT ;  /* 0x000000600700780c */ /* 0x000fe40003f24270 */
[----:B------:R-:W-:-:S02]  /*22d0*/  FSEL R78, R78, -INF , P0 ;  /* 0xff8000004e4e7808 */ /* 0x000fc40000000000 */
[----:B------:R-:W-:Y:S02]  /*22e0*/  FSEL R74, R74, -INF , P1 ;  /* 0xff8000004a4a7808 */ /* 0x000fe40000800000 */
[----:B------:R-:W-:Y:S02]  /*22f0*/  ISETP.NE.AND P1, PT, R29, RZ, PT ;  /* 0x000000ff1d00720c */ /* 0x000fe40003f25270 */
[----:B------:R-:W-:Y:S02]  /*2300*/  FSEL R82, R82, -INF , P3 ;  /* 0xff80000052527808 */ /* 0x000fe40001800000 */
[----:B------:R-:W-:Y:S02]  /*2310*/  FSEL R52, R75, -INF , P1 ;  /* 0xff8000004b347808 */ /* 0x000fe40000800000 */
[----:B------:R-:W-:Y:S02]  /*2320*/  FSEL R86, R86, -INF , P5 ;  /* 0xff80000056567808 */ /* 0x000fe40002800000 */
[----:B------:R-:W-:Y:S01]  /*2330*/  ISETP.NE.AND P1, PT, R89, RZ, PT ;  /* 0x000000ff5900720c */ /* 0x000fe20003f25270 */
[--C-:B------:R-:W-:Y:S01]  /*2340*/  IMAD.MOV.U32 R89, RZ, RZ, R151.reuse ;  /* 0x000000ffff597224 */ /* 0x100fe200078e0097 */
[----:B------:R-:W-:Y:S01]  /*2350*/  ISETP.NE.AND P0, PT, R91, RZ, PT ;  /* 0x000000ff5b00720c */ /* 0x000fe20003f05270 */
[----:B------:R-:W-:Y:S01]  /*2360*/  IMAD.MOV.U32 R91, RZ, RZ, R151 ;  /* 0x000000ffff5b7224 */ /* 0x000fe200078e0097 */
[----:B0-----:R-:W-:-:S05]  /*2370*/  FMNMX.FTZ R11, R9, R0, !PT ;  /* 0x00000000090b7209 */ /* 0x001fca0007810000 */
[----:B------:R-:W0:Y:S04]  /*2380*/  SHFL.BFLY PT, R0, R11, 0x1, 0x1f ;  /* 0x0c201f000b007f89 */ /* 0x000e2800000e0000 */
[----:B------:R-:W-:-:S05]  /*2390*/  @!P1 VIADD R6, R6, 0x34840 ;  /* 0x0003484006069836 */ /* 0x000fca0000000000 */
[----:B------:R-:W-:-:S04]  /*23a0*/  @!P1 PRMT R6, RZ, 0x654, R6 ;  /* 0x00000654ff069816 */ /* 0x000fc80000000006 */
[----:B------:R1:W-:Y:S01]  /*23b0*/  @!P1 SYNCS.ARRIVE.TRANS64.RED.A1T0 RZ, [R6+URZ], RZ ;  /* 0x000000ff06ff99a7 */ /* 0x0003e2000810043f */
[----:B0-----:R-:W-:Y:S02]  /*23c0*/  FMNMX.FTZ R0, R11, R0, !PT ;  /* 0x000000000b007209 */ /* 0x001fe40007810000 */
[----:B------:R-:W-:Y:S02]  /*23d0*/  FMNMX.FTZ R11, R26, R27, !PT ;  /* 0x0000001b1a0b7209 */ /* 0x000fe40007810000 */
[C---:B------:R-:W-:Y:S01]  /*23e0*/  FSETP.NEU.FTZ.AND P2, PT, R0.reuse, -INF , PT ;  /* 0xff8000000000780b */ /* 0x040fe20003f5d000 */
[----:B------:R-:W-:Y:S01]  /*23f0*/  FMUL.FTZ R13, R0, R3 ;  /* 0x00000003000d7220 */ /* 0x000fe20000410000 */
[----:B------:R-:W-:-:S04]  /*2400*/  FMNMX.FTZ R11, R30, R11, !PT ;  /* 0x0000000b1e0b7209 */ /* 0x000fc80007810000 */
[----:B------:R-:W-:Y:S02]  /*2410*/  FMNMX.FTZ R11, R8, R11, !PT ;  /* 0x0000000b080b7209 */ /* 0x000fe40007810000 */
[----:B------:R-:W-:Y:S02]  /*2420*/  FSEL R39, R13, RZ, P2 ;  /* 0x000000ff0d277208 */ /* 0x000fe40001000000 */
[----:B------:R-:W-:Y:S02]  /*2430*/  FMNMX.FTZ R11, R34, R11, !PT ;  /* 0x0000000b220b7209 */ /* 0x000fe40007810000 */
[----:B------:R-:W-:Y:S01]  /*2440*/  ISETP.NE.AND P2, PT, R15, RZ, PT ;  /* 0x000000ff0f00720c */ /* 0x000fe20003f45270 */
[--C-:B------:R-:W-:Y:S01]  /*2450*/  FFMA.FTZ R7, R25, R3, -R39.reuse ;  /* 0x0000000319077223 */ /* 0x100fe20000010827 */
[----:B------:R-:W-:Y:S01]  /*2460*/  FMNMX.FTZ R13, R12, R11, !PT ;  /* 0x0000000b0c0d7209 */ /* 0x000fe20007810000 */
[-CC-:B------:R-:W-:Y:S01]  /*2470*/  FFMA.FTZ R152, R56, R3.reuse, -R39.reuse ;  /* 0x0000000338987223 */ /* 0x180fe20000010827 */
[----:B------:R-:W-:Y:S01]  /*2480*/  FSEL R80, R79, -INF , P2 ;  /* 0xff8000004f507808 */ /* 0x000fe20001000000 */
[--C-:B------:R-:W-:Y:S01]  /*2490*/  FFMA.FTZ R182, R90, R3, -R39.reuse ;  /* 0x000000035ab67223 */ /* 0x100fe20000010827 */
[----:B------:R-:W-:Y:S01]  /*24a0*/  FMNMX.FTZ R13, R38, R13, !PT ;  /* 0x0000000d260d7209 */ /* 0x000fe20007810000 */
[--C-:B------:R-:W-:Y:S01]  /*24b0*/  FFMA.FTZ R180, R10, R3, -R39.reuse ;  /* 0x000000030ab47223 */ /* 0x100fe20000010827 */
[----:B------:R-:W-:Y:S01]  /*24c0*/  FSEL R56, R83, -INF , P4 ;  /* 0xff80000053387808 */ /* 0x000fe20002000000 */
[----:B------:R-:W-:Y:S01]  /*24d0*/  MUFU.EX2 R7, R7 ;  /* 0x0000000700077308 */ /* 0x000fe20000000800 */
[----:B------:R-:W-:Y:S01]  /*24e0*/  FMNMX.FTZ R13, R14, R13, !PT ;  /* 0x0000000d0e0d7209 */ /* 0x000fe20007810000 */
[-CC-:B------:R-:W-:Y:S01]  /*24f0*/  FFMA.FTZ R9, R92, R3.reuse, -R39.reuse ;  /* 0x000000035c097223 */ /* 0x180fe20000010827 */
[----:B------:R-:W-:Y:S01]  /*2500*/  FSEL R90, R87, -INF , P6 ;  /* 0xff800000575a7808 */ /* 0x000fe20003000000 */
[--C-:B------:R-:W-:Y:S01]  /*2510*/  FFMA.FTZ R176, R94, R3, -R39.reuse ;  /* 0x000000035eb07223 */ /* 0x100fe20000010827 */
[----:B------:R-:W-:Y:S01]  /*2520*/  FMNMX.FTZ R13, R42, R13, !PT ;  /* 0x0000000d2a0d7209 */ /* 0x000fe20007810000 */
[-CC-:B------:R-:W-:Y:S01]  /*2530*/  FFMA.FTZ R96, R96, R3.reuse, -R39.reuse ;  /* 0x0000000360607223 */ /* 0x180fe20000010827 */
[--C-:B------:R-:W-:Y:S01]  /*2540*/  FFMA.FTZ R178, R98, R3, -R39.reuse ;  /* 0x0000000362b27223 */ /* 0x100fe20000010827 */
[----:B------:R-:W0:Y:S01]  /*2550*/  MUFU.EX2 R180, R180 ;  /* 0x000000b400b47308 */ /* 0x000e220000000800 */
[----:B------:R-:W-:Y:S01]  /*2560*/  FMNMX.FTZ R15, R20, R13, !PT ;  /* 0x0000000d140f7209 */ /* 0x000fe20007810000 */
[-CC-:B------:R-:W-:Y:S01]  /*2570*/  FFMA.FTZ R100, R100, R3.reuse, -R39.reuse ;  /* 0x0000000364647223 */ /* 0x180fe20000010827 */
[-CC-:B------:R-:W-:Y:S01]  /*2580*/  FFMA.FTZ R172, R102, R3.reuse, -R39.reuse ;  /* 0x0000000366ac7223 */ /* 0x180fe20000010827 */
[--C-:B------:R-:W-:Y:S01]  /*2590*/  FFMA.FTZ R104, R104, R3, -R39.reuse ;  /* 0x0000000368687223 */ /* 0x100fe20000010827 */
[----:B------:R-:W-:Y:S01]  /*25a0*/  FMNMX.FTZ R15, R46, R15, !PT ;  /* 0x0000000f2e0f7209 */ /* 0x000fe20007810000 */
[-CC-:B------:R-:W-:Y:S01]  /*25b0*/  FFMA.FTZ R174, R106, R3.reuse, -R39.reuse ;  /* 0x000000036aae7223 */ /* 0x180fe20000010827 */
[--C-:B------:R-:W-:Y:S01]  /*25c0*/  FFMA.FTZ R108, R108, R3, -R39.reuse ;  /* 0x000000036c6c7223 */ /* 0x100fe20000010827 */
[----:B------:R-:W2:Y:S01]  /*25d0*/  MUFU.EX2 R182, R182 ;  /* 0x000000b600b67308 */ /* 0x000ea20000000800 */
[----:B------:R-:W-:Y:S01]  /*25e0*/  FMNMX.FTZ R15, R24, R15, !PT ;  /* 0x0000000f180f7209 */ /* 0x000fe20007810000 */
[-CC-:B------:R-:W-:Y:S01]  /*25f0*/  FFMA.FTZ R168, R110, R3.reuse, -R39.reuse ;  /* 0x000000036ea87223 */ /* 0x180fe20000010827 */
[-CC-:B------:R-:W-:Y:S01]  /*2600*/  FFMA.FTZ R112, R112, R3.reuse, -R39.reuse ;  /* 0x0000000370707223 */ /* 0x180fe20000010827 */
[--C-:B------:R-:W-:Y:S01]  /*2610*/  FFMA.FTZ R170, R114, R3, -R39.reuse ;  /* 0x0000000372aa7223 */ /* 0x100fe20000010827 */
[----:B------:R-:W-:Y:S01]  /*2620*/  FMNMX.FTZ R15, R50, R15, !PT ;  /* 0x0000000f320f7209 */ /* 0x000fe20007810000 */
[-CC-:B------:R-:W-:Y:S01]  /*2630*/  FFMA.FTZ R116, R116, R3.reuse, -R39.reuse ;  /* 0x0000000374747223 */ /* 0x180fe20000010827 */
[----:B------:R-:W-:Y:S01]  /*2640*/  FFMA.FTZ R118, R118, R3, -R39 ;  /* 0x0000000376767223 */ /* 0x000fe20000010827 */
[----:B------:R-:W3:Y:S01]  /*2650*/  MUFU.EX2 R9, R9 ;  /* 0x0000000900097308 */ /* 0x000ee20000000800 */
[----:B------:R-:W-:Y:S01]  /*2660*/  FMNMX.FTZ R21, R28, R15, !PT ;  /* 0x0000000f1c157209 */ /* 0x000fe20007810000 */
[----:B0-----:R-:W-:Y:S01]  /*2670*/  FADD.FTZ R49, R180, R7 ;  /* 0x00000007b4317221 */ /* 0x001fe20000010000 */
[-CC-:B------:R-:W-:Y:S01]  /*2680*/  FFMA.FTZ R154, R60, R3.reuse, -R39.reuse ;  /* 0x000000033c9a7223 */ /* 0x180fe20000010827 */
        /* <DEDUP_REMOVED lines=12> */
[----:B------:R4:W5:Y:S01]  /*2750*/  MUFU.EX2 R11, R96 ;  /* 0x00000060000b7308 */ /* 0x0009620000000800 */
[----:B------:R-:W-:Y:S01]  /*2760*/  FMNMX.FTZ R25, R36, R21, !PT ;  /* 0x0000001524197209 */ /* 0x000fe20007810000 */
[-CC-:B------:R-:W-:Y:S01]  /*2770*/  FFMA.FTZ R130, R130, R3.reuse, -R39.reuse ;  /* 0x0000000382827223 */ /* 0x180fe20000010827 */
[----:B------:R-:W-:Y:S01]  /*2780*/  F2FP.BF16.F32.PACK_AB R180, R7, R180 ;  /* 0x000000b407b4723e */ /* 0x000fe200000010ff */
[--C-:B------:R-:W-:Y:S01]  /*2790*/  FFMA.FTZ R132, R132, R3, -R39.reuse ;  /* 0x0000000384847223 */ /* 0x100fe20000010827 */
[----:B------:R-:W-:Y:S01]  /*27a0*/  FMNMX.FTZ R25, R62, R25, !PT ;  /* 0x000000193e197209 */ /* 0x000fe20007810000 */
[----:B------:R-:W-:Y:S01]  /*27b0*/  FFMA.FTZ R84, R84, R3, -R39 ;  /* 0x0000000354547223 */ /* 0x000fe20000010827 */
[--C-:B------:R-:W-:Y:S01]  /*27c0*/  IMAD.MOV.U32 R122, RZ, RZ, R151.reuse ;  /* 0x000000ffff7a7224 */ /* 0x100fe200078e0097 */
[----:B------:R-:W1:Y:S01]  /*27d0*/  MUFU.EX2 R178, R178 ;  /* 0x000000b200b27308 */ /* 0x000e620000000800 */
[----:B------:R-:W-:Y:S01]  /*27e0*/  FMNMX.FTZ R25, R40, R25, !PT ;  /* 0x0000001928197209 */ /* 0x000fe20007810000 */
[----:B------:R-:W-:-:S02]  /*27f0*/  IMAD.MOV.U32 R114, RZ, RZ, R151 ;  /* 0x000000ffff727224 */ /* 0x000fc400078e0097 */
[--C-:B------:R-:W-:Y:S01]  /*2800*/  IMAD.MOV.U32 R110, RZ, RZ, R151.reuse ;  /* 0x000000ffff6e7224 */ /* 0x100fe200078e0097 */
[----:B------:R-:W-:Y:S01]  /*2810*/  FMNMX.FTZ R25, R66, R25, !PT ;  /* 0x0000001942197209 */ /* 0x000fe20007810000 */
[--C-:B------:R-:W-:Y:S02]  /*2820*/  IMAD.MOV.U32 R106, RZ, RZ, R151.reuse ;  /* 0x000000ffff6a7224 */ /* 0x100fe400078e0097 */
[----:B------:R2:W1:Y:S01]  /*2830*/  MUFU.EX2 R13, R100 ;  /* 0x00000064000d7308 */ /* 0x0004620000000800 */
[----:B------:R-:W-:Y:S01]  /*2840*/  FMNMX.FTZ R29, R44, R25, !PT ;  /* 0x000000192c1d7209 */ /* 0x000fe20007810000 */
[--C-:B------:R-:W-:Y:S02]  /*2850*/  IMAD.MOV.U32 R102, RZ, RZ, R151.reuse ;  /* 0x000000ffff667224 */ /* 0x100fe400078e0097 */
[--C-:B------:R-:W-:Y:S01]  /*2860*/  IMAD.MOV.U32 R98, RZ, RZ, R151.reuse ;  /* 0x000000ffff627224 */ /* 0x100fe200078e0097 */
[----:B------:R-:W-:Y:S01]  /*2870*/  FMNMX.FTZ R29, R70, R29, !PT ;  /* 0x0000001d461d7209 */ /* 0x000fe20007810000 */
[----:B----4-:R-:W-:-:S02]  /*2880*/  IMAD.MOV.U32 R96, RZ, RZ, R151 ;  /* 0x000000ffff607224 */ /* 0x010fc400078e0097 */
[----:B------:R-:W-:Y:S01]  /*2890*/  MUFU.EX2 R172, R172 ;  /* 0x000000ac00ac7308 */ /* 0x000fe20000000800 */
[----:B------:R-:W-:Y:S01]  /*28a0*/  FMNMX.FTZ R29, R48, R29, !PT ;  /* 0x0000001d301d7209 */ /* 0x000fe20007810000 */
[--C-:B--2---:R-:W-:Y:S02]  /*28b0*/  IMAD.MOV.U32 R100, RZ, RZ, R151.reuse ;  /* 0x000000ffff647224 */ /* 0x104fe400078e0097 */
[--C-:B------:R-:W-:Y:S01]  /*28c0*/  IMAD.MOV.U32 R94, RZ, RZ, R151.reuse ;  /* 0x000000ffff5e7224 */ /* 0x100fe200078e0097 */
[----:B------:R-:W-:Y:S01]  /*28d0*/  FMNMX.FTZ R29, R74, R29, !PT ;  /* 0x0000001d4a1d7209 */ /* 0x000fe20007810000 */
[----:B------:R-:W-:Y:S02]  /*28e0*/  IMAD.MOV.U32 R92, RZ, RZ, R151 ;  /* 0x000000ffff5c7224 */ /* 0x000fe400078e0097 */
[----:B------:R2:W-:Y:S01]  /*28f0*/  MUFU.EX2 R15, R104 ;  /* 0x00000068000f7308 */ /* 0x0005e20000000800 */
[----:B------:R-:W-:-:S04]  /*2900*/  FMNMX.FTZ R31, R52, R29, !PT ;  /* 0x0000001d341f7209 */ /* 0x000fc80007810000 */
[----:B------:R-:W-:-:S03]  /*2910*/  FMNMX.FTZ R31, R78, R31, !PT ;  /* 0x0000001f4e1f7209 */ /* 0x000fc60007810000 */
[----:B------:R-:W-:Y:S01]  /*2920*/  MUFU.EX2 R174, R174 ;  /* 0x000000ae00ae7308 */ /* 0x000fe20000000800 */
[----:B------:R-:W-:Y:S01]  /*2930*/  FMNMX.FTZ R31, R80, R31, !PT ;  /* 0x0000001f501f7209 */ /* 0x000fe20007810000 */
[----:B--2---:R-:W-:-:S03]  /*2940*/  IMAD.MOV.U32 R104, RZ, RZ, R151 ;  /* 0x000000ffff687224 */ /* 0x004fc600078e0097 */
[----:B------:R-:W-:-:S03]  /*2950*/  FMNMX.FTZ R31, R82, R31, !PT ;  /* 0x0000001f521f7209 */ /* 0x000fc60007810000 */
[----:B------:R2:W-:Y:S01]  /*2960*/  MUFU.EX2 R21, R108 ;  /* 0x0000006c00157308 */ /* 0x0005e20000000800 */
[----:B------:R-:W-:-:S04]  /*2970*/  FMNMX.FTZ R33, R56, R31, !PT ;  /* 0x0000001f38217209 */ /* 0x000fc80007810000 */
[----:B------:R-:W-:-:S03]  /*2980*/  FMNMX.FTZ R33, R86, R33, !PT ;  /* 0x0000002156217209 */ /* 0x000fc60007810000 */
[----:B------:R-:W-:Y:S01]  /*2990*/  MUFU.EX2 R168, R168 ;  /* 0x000000a800a87308 */ /* 0x000fe20000000800 */
[----:B------:R-:W-:Y:S01]  /*29a0*/  FMNMX.FTZ R10, R90, R33, !PT ;  /* 0x000000215a0a7209 */ /* 0x000fe20007810000 */
[-CC-:B------:R-:W-:Y:S01]  /*29b0*/  FFMA.FTZ R33, R120, R3.reuse, -R39.reuse ;  /* 0x0000000378217223 */ /* 0x180fe20000010827 */
[----:B------:R-:W-:Y:S01]  /*29c0*/  FFMA.FTZ R39, R134, R3, -R39 ;  /* 0x0000000386277223 */ /* 0x000fe20000010827 */
[--C-:B------:R-:W-:Y:S02]  /*29d0*/  IMAD.MOV.U32 R134, RZ, RZ, R151.reuse ;  /* 0x000000ffff867224 */ /* 0x100fe400078e0097 */
[----:B------:R-:W4:Y:S01]  /*29e0*/  SHFL.BFLY PT, R37, R10, 0x2, 0x1f ;  /* 0x0c401f000a257f89 */ /* 0x000f2200000e0000 */
[--C-:B------:R-:W-:Y:S01]  /*29f0*/  IMAD.MOV.U32 R120, RZ, RZ, R151.reuse ;  /* 0x000000ffff787224 */ /* 0x100fe200078e0097 */
[----:B------:R3:W-:Y:S01]  /*2a00*/  MUFU.EX2 R25, R112 ;  /* 0x0000007000197308 */ /* 0x0007e20000000800 */
[----:B--2---:R-:W-:-:S07]  /*2a10*/  IMAD.MOV.U32 R108, RZ, RZ, R151 ;  /* 0x000000ffff6c7224 */ /* 0x004fce00078e0097 */
[----:B------:R-:W-:Y:S01]  /*2a20*/  MUFU.EX2 R170, R170 ;  /* 0x000000aa00aa7308 */ /* 0x000fe20000000800 */
[----:B---3--:R-:W-:-:S07]  /*2a30*/  IMAD.MOV.U32 R112, RZ, RZ, R151 ;  /* 0x000000ffff707224 */ /* 0x008fce00078e0097 */
[----:B------:R2:W-:Y:S01]  /*2a40*/  MUFU.EX2 R29, R116 ;  /* 0x00000074001d7308 */ /* 0x0005e20000000800 */
[----:B----4-:R-:W-:-:S07]  /*2a50*/  FMNMX.FTZ R37, R10, R37, !PT ;  /* 0x000000250a257209 */ /* 0x010fce0007810000 */
[----:B------:R-:W-:Y:S01]  /*2a60*/  MUFU.EX2 R152, R152 ;  /* 0x0000009800987308 */ /* 0x000fe20000000800 */
[--C-:B--2---:R-:W-:Y:S01]  /*2a70*/  IMAD.MOV.U32 R116, RZ, RZ, R151.reuse ;  /* 0x000000ffff747224 */ /* 0x104fe200078e0097 */
[----:B------:R-:W2:Y:S06]  /*2a80*/  SHFL.BFLY PT, R10, R37, 0x1, 0x1f ;  /* 0x0c201f00250a7f89 */ /* 0x000eac00000e0000 */
[----:B------:R3:W-:Y:S08]  /*2a90*/  MUFU.EX2 R31, R118 ;  /* 0x00000076001f7308 */ /* 0x0007f00000000800 */
[----:B------:R-:W-:Y:S01]  /*2aa0*/  MUFU.EX2 R154, R154 ;  /* 0x0000009a009a7308 */ /* 0x000fe20000000800 */
[----:B---3--:R-:W-:-:S07]  /*2ab0*/  IMAD.MOV.U32 R118, RZ, RZ, R151 ;  /* 0x000000ffff767224 */ /* 0x008fce00078e0097 */
[----:B------:R-:W-:Y:S01]  /*2ac0*/  MUFU.EX2 R33, R33 ;  /* 0x0000002100217308 */ /* 0x000fe20000000800 */
[----:B--2---:R-:W-:-:S04]  /*2ad0*/  FMNMX.FTZ R10, R37, R10, !PT ;  /* 0x0000000a250a7209 */ /* 0x004fc80007810000 */
[C---:B------:R-:W-:Y:S01]  /*2ae0*/  FSETP.NEU.FTZ.AND P2, PT, R10.reuse, -INF , PT ;  /* 0xff8000000a00780b */ /* 0x040fe20003f5d000 */
[-C--:B------:R-:W-:Y:S02]  /*2af0*/  FMUL.FTZ R47, R10, R3.reuse ;  /* 0x000000030a2f7220 */ /* 0x080fe40000410000 */
[----:B------:R-:W-:Y:S03]  /*2b00*/  MUFU.EX2 R156, R156 ;  /* 0x0000009c009c7308 */ /* 0x000fe60000000800 */
[----:B------:R-:W-:Y:S02]  /*2b10*/  FSEL R47, R47, RZ, P2 ;  /* 0x000000ff2f2f7208 */ /* 0x000fe40001000000 */
[----:B------:R-:W-:Y:S01]  /*2b20*/  ISETP.GE.AND P2, PT, R88, 0x81, PT ;  /* 0x000000815800780c */ /* 0x000fe20003f46270 */
[----:B------:R-:W-:Y:S02]  /*2b30*/  IMAD.MOV.U32 R88, RZ, RZ, R151 ;  /* 0x000000ffff587224 */ /* 0x000fe400078e0097 */
[----:B------:R-:W-:Y:S01]  /*2b40*/  MUFU.EX2 R35, R35 ;  /* 0x0000002300237308 */ /* 0x000fe20000000800 */
[-CC-:B------:R-:W-:Y:S01]  /*2b50*/  FFMA.FTZ R26, R26, R3.reuse, -R47.reuse ;  /* 0x000000031a1a7223 */ /* 0x180fe2000001082f */
[-CC-:B------:R-:W-:Y:S01]  /*2b60*/  FFMA.FTZ R27, R27, R3.reuse, -R47.reuse ;  /* 0x000000031b1b7223 */ /* 0x180fe2000001082f */
[-CC-:B------:R-:W-:Y:S01]  /*2b70*/  FFMA.FTZ R8, R8, R3.reuse, -R47.reuse ;  /* 0x0000000308087223 */ /* 0x180fe2000001082f */
[-CC-:B------:R-:W-:Y:S01]  /*2b80*/  FFMA.FTZ R30, R30, R3.reuse, -R47.reuse ;  /* 0x000000031e1e7223 */ /* 0x180fe2000001082f */
[-CC-:B------:R-:W-:Y:S01]  /*2b90*/  FFMA.FTZ R34, R34, R3.reuse, -R47.reuse ;  /* 0x0000000322227223 */ /* 0x180fe2000001082f */
[-CC-:B------:R-:W-:Y:S01]  /*2ba0*/  FFMA.FTZ R12, R12, R3.reuse, -R47.reuse ;  /* 0x000000030c0c7223 */ /* 0x180fe2000001082f */
[-CC-:B------:R-:W-:Y:S01]  /*2bb0*/  FFMA.FTZ R38, R38, R3.reuse, -R47.reuse ;  /* 0x0000000326267223 */ /* 0x180fe2000001082f */
[----:B------:R2:W-:Y:S01]  /*2bc0*/  MUFU.EX2 R183, R8 ;  /* 0x0000000800b77308 */ /* 0x0005e20000000800 */
[-CC-:B------:R-:W-:Y:S01]  /*2bd0*/  FFMA.FTZ R14, R14, R3.reuse, -R47.reuse ;  /* 0x000000030e0e7223 */ /* 0x180fe2000001082f */
[-CC-:B------:R-:W-:Y:S01]  /*2be0*/  FFMA.FTZ R42, R42, R3.reuse, -R47.reuse ;  /* 0x000000032a2a7223 */ /* 0x180fe2000001082f */
[-CC-:B------:R-:W-:Y:S01]  /*2bf0*/  FFMA.FTZ R20, R20, R3.reuse, -R47.reuse ;  /* 0x0000000314147223 */ /* 0x180fe2000001082f */
[-CC-:B------:R-:W-:Y:S01]  /*2c00*/  FFMA.FTZ R46, R46, R3.reuse, -R47.reuse ;  /* 0x000000032e2e7223 */ /* 0x180fe2000001082f */
[-CC-:B------:R-:W-:Y:S01]  /*2c10*/  FFMA.FTZ R24, R24, R3.reuse, -R47.reuse ;  /* 0x0000000318187223 */ /* 0x180fe2000001082f */
[-CC-:B------:R-:W-:Y:S01]  /*2c20*/  FFMA.FTZ R50, R50, R3.reuse, -R47.reuse ;  /* 0x0000000332327223 */ /* 0x180fe2000001082f */
[-C--:B------:R-:W-:Y:S01]  /*2c30*/  FFMA.FTZ R28, R28, R3.reuse, -R47 ;  /* 0x000000031c1c7223 */ /* 0x080fe2000001082f */
[----:B------:R-:W-:Y:S01]  /*2c40*/  MUFU.EX2 R26, R26 ;  /* 0x0000001a001a7308 */ /* 0x000fe20000000800 */
[----:B--2---:R-:W-:Y:S01]  /*2c50*/  FADD.FTZ R8, R182, R49 ;  /* 0x00000031b6087221 */ /* 0x004fe20000010000 */
[-CC-:B------:R-:W-:Y:S01]  /*2c60*/  FFMA.FTZ R54, R54, R3.reuse, -R47.reuse ;  /* 0x0000000336367223 */ /* 0x180fe2000001082f */
[-CC-:B------:R-:W-:Y:S01]  /*2c70*/  FFMA.FTZ R32, R32, R3.reuse, -R47.reuse ;  /* 0x0000000320207223 */ /* 0x180fe2000001082f */
[-CC-:B------:R-:W-:Y:S01]  /*2c80*/  FFMA.FTZ R58, R58, R3.reuse, -R47.reuse ;  /* 0x000000033a3a7223 */ /* 0x180fe2000001082f */
[----:B------:R-:W-:Y:S01]  /*2c90*/  FADD.FTZ R49, R9, R8 ;  /* 0x0000000809317221 */ /* 0x000fe20000010000 */
[-CC-:B------:R-:W-:Y:S01]  /*2ca0*/  FFMA.FTZ R36, R36, R3.reuse, -R47.reuse ;  /* 0x0000000324247223 */ /* 0x180fe2000001082f */
[-C--:B------:R-:W-:Y:S01]  /*2cb0*/  FFMA.FTZ R62, R62, R3.reuse, -R47 ;  /* 0x000000033e3e7223 */ /* 0x080fe2000001082f */
[----:B------:R-:W2:Y:S01]  /*2cc0*/  MUFU.EX2 R27, R27 ;  /* 0x0000001b001b7308 */ /* 0x000ea20000000800 */
[----:B0-----:R-:W-:Y:S01]  /*2cd0*/  FADD.FTZ R8, R176, R49 ;  /* 0x00000031b0087221 */ /* 0x001fe20000010000 */
[-CC-:B------:R-:W-:Y:S01]  /*2ce0*/  FFMA.FTZ R40, R40, R3.reuse, -R47.reuse ;  /* 0x0000000328287223 */ /* 0x180fe2000001082f */
[-CC-:B------:R-:W-:Y:S01]  /*2cf0*/  FFMA.FTZ R66, R66, R3.reuse, -R47.reuse ;  /* 0x0000000342427223 */ /* 0x180fe2000001082f */
[-CC-:B------:R-:W-:Y:S01]  /*2d00*/  FFMA.FTZ R44, R44, R3.reuse, -R47.reuse ;  /* 0x000000032c2c7223 */ /* 0x180fe2000001082f */
[----:B-----5:R-:W-:Y:S01]  /*2d10*/  FADD.FTZ R49, R11, R8 ;  /* 0x000000080b317221 */ /* 0x020fe20000010000 */
[-C--:B------:R-:W-:Y:S01]  /*2d20*/  FFMA.FTZ R70, R70, R3.reuse, -R47 ;  /* 0x0000000346467223 */ /* 0x080fe2000001082f */
[----:B------:R-:W-:Y:S01]  /*2d30*/  F2FP.BF16.F32.PACK_AB R182, R9, R182 ;  /* 0x000000b609b6723e */ /* 0x000fe200000010ff */
[----:B------:R-:W0:Y:S01]  /*2d40*/  MUFU.EX2 R30, R30 ;  /* 0x0000001e001e7308 */ /* 0x000e220000000800 */
[----:B-1----:R-:W-:Y:S01]  /*2d50*/  FADD.FTZ R8, R178, R49 ;  /* 0x00000031b2087221 */ /* 0x002fe20000010000 */
[-CC-:B------:R-:W-:Y:S01]  /*2d60*/  FFMA.FTZ R48, R48, R3.reuse, -R47.reuse ;  /* 0x0000000330307223 */ /* 0x180fe2000001082f */
[-CC-:B------:R-:W-:Y:S01]  /*2d70*/  FFMA.FTZ R74, R74, R3.reuse, -R47.reuse ;  /* 0x000000034a4a7223 */ /* 0x180fe2000001082f */
[-CC-:B------:R-:W-:Y:S01]  /*2d80*/  FFMA.FTZ R52, R52, R3.reuse, -R47.reuse ;  /* 0x0000000334347223 */ /* 0x180fe2000001082f */
[----:B------:R-:W-:Y:S01]  /*2d90*/  FADD.FTZ R51, R13, R8 ;  /* 0x000000080d337221 */ /* 0x000fe20000010000 */
[-CC-:B------:R-:W-:Y:S01]  /*2da0*/  FFMA.FTZ R78, R78, R3.reuse, -R47.reuse ;  /* 0x000000034e4e7223 */ /* 0x180fe2000001082f */
[-C--:B------:R-:W-:Y:S01]  /*2db0*/  FFMA.FTZ R80, R80, R3.reuse, -R47 ;  /* 0x0000000350507223 */ /* 0x080fe2000001082f */
[----:B------:R-:W1:Y:S01]  /*2dc0*/  MUFU.EX2 R34, R34 ;  /* 0x0000002200227308 */ /* 0x000e620000000800 */
[----:B--2---:R-:W-:Y:S01]  /*2dd0*/  FADD.FTZ R49, R26, R27 ;  /* 0x0000001b1a317221 */ /* 0x004fe20000010000 */
[-CC-:B------:R-:W-:Y:S01]  /*2de0*/  FFMA.FTZ R82, R82, R3.reuse, -R47.reuse ;  /* 0x0000000352527223 */ /* 0x180fe2000001082f */
[-CC-:B------:R-:W-:Y:S01]  /*2df0*/  FFMA.FTZ R56, R56, R3.reuse, -R47.reuse ;  /* 0x0000000338387223 */ /* 0x180fe2000001082f */
[-CC-:B------:R-:W-:Y:S01]  /*2e00*/  FFMA.FTZ R86, R86, R3.reuse, -R47.reuse ;  /* 0x0000000356567223 */ /* 0x180fe2000001082f */
[----:B------:R-:W-:Y:S01]  /*2e10*/  FFMA.FTZ R47, R90, R3, -R47 ;  /* 0x000000035a2f7223 */ /* 0x000fe2000001082f */
[----:B------:R-:W-:Y:S01]  /*2e20*/  F2FP.BF16.F32.PACK_AB R176, R11, R176 ;  /* 0x000000b00bb0723e */ /* 0x000fe200000010ff */
[----:B------:R-:W-:Y:S01]  /*2e30*/  IMAD.MOV.U32 R90, RZ, RZ, R151 ;  /* 0x000000ffff5a7224 */ /* 0x000fe200078e0097 */
[----:B------:R2:W3:Y:S01]  /*2e40*/  MUFU.EX2 R177, R12 ;  /* 0x0000000c00b17308 */ /* 0x0004e20000000800 */
[----:B0-----:R-:W-:Y:S01]  /*2e50*/  FADD.FTZ R8, R30, R49 ;  /* 0x000000311e087221 */ /* 0x001fe20000010000 */
[----:B------:R-:W-:-:S02]  /*2e60*/  F2FP.BF16.F32.PACK_AB R178, R13, R178 ;  /* 0x000000b20db2723e */ /* 0x000fc400000010ff */
[----:B------:R-:W-:Y:S01]  /*2e70*/  F2FP.BF16.F32.PACK_AB R181, R27, R26 ;  /* 0x0000001a1bb5723e */ /* 0x000fe200000010ff */
[C---:B------:R-:W-:Y:S01]  /*2e80*/  FADD.FTZ R49, R183.reuse, R8 ;  /* 0x00000008b7317221 */ /* 0x040fe20000010000 */
[----:B------:R-:W-:Y:S02]  /*2e90*/  F2FP.BF16.F32.PACK_AB R183, R183, R30 ;  /* 0x0000001eb7b7723e */ /* 0x000fe400000010ff */
[----:B------:R-:W0:Y:S01]  /*2ea0*/  MUFU.EX2 R38, R38 ;  /* 0x0000002600267308 */ /* 0x000e220000000800 */
[----:B--2---:R-:W-:Y:S01]  /*2eb0*/  FADD.FTZ R12, R172, R51 ;  /* 0x00000033ac0c7221 */ /* 0x004fe20000010000 */
[----:B-1----:R-:W-:Y:S01]  /*2ec0*/  FADD.FTZ R8, R34, R49 ;  /* 0x0000003122087221 */ /* 0x002fe20000010000 */
[C---:B------:R-:W-:Y:S02]  /*2ed0*/  F2FP.BF16.F32.PACK_AB R172, R15.reuse, R172 ;  /* 0x000000ac0fac723e */ /* 0x040fe400000010ff */
[----:B------:R-:W-:-:S03]  /*2ee0*/  FADD.FTZ R51, R15, R12 ;  /* 0x0000000c0f337221 */ /* 0x000fc60000010000 */
[----:B------:R-:W1:Y:S01]  /*2ef0*/  MUFU.EX2 R179, R14 ;  /* 0x0000000e00b37308 */ /* 0x000e620000000800 */
[----:B------:R-:W-:Y:S01]  /*2f00*/  FADD.FTZ R12, R174, R51 ;  /* 0x00000033ae0c7221 */ /* 0x000fe20000010000 */
[----:B---3--:R-:W-:Y:S01]  /*2f10*/  FADD.FTZ R49, R177, R8 ;  /* 0x00000008b1317221 */ /* 0x008fe20000010000 */
[C---:B------:R-:W-:Y:S02]  /*2f20*/  F2FP.BF16.F32.PACK_AB R174, R21.reuse, R174 ;  /* 0x000000ae15ae723e */ /* 0x040fe400000010ff */
[----:B------:R-:W-:Y:S01]  /*2f30*/  FADD.FTZ R51, R21, R12 ;  /* 0x0000000c15337221 */ /* 0x000fe20000010000 */
[----:B------:R-:W-:Y:S02]  /*2f40*/  F2FP.BF16.F32.PACK_AB R177, R177, R34 ;  /* 0x00000022b1b1723e */ /* 0x000fe400000010ff */
[----:B------:R-:W2:Y:S01]  /*2f50*/  MUFU.EX2 R42, R42 ;  /* 0x0000002a002a7308 */ /* 0x000ea20000000800 */
[----:B0-----:R-:W-:Y:S01]  /*2f60*/  FADD.FTZ R8, R38, R49 ;  /* 0x0000003126087221 */ /* 0x001fe20000010000 */
[----:B------:R-:W-:Y:S01]  /*2f70*/  FADD.FTZ R12, R168, R51 ;  /* 0x00000033a80c7221 */ /* 0x000fe20000010000 */
[----:B------:R-:W-:-:S03]  /*2f80*/  F2FP.BF16.F32.PACK_AB R168, R25, R168 ;  /* 0x000000a819a8723e */ /* 0x000fc600000010ff */
[----:B------:R-:W-:Y:S02]  /*2f90*/  FADD.FTZ R51, R25, R12 ;  /* 0x0000000c19337221 */ /* 0x000fe40000010000 */
[----:B------:R-:W0:Y:S01]  /*2fa0*/  MUFU.EX2 R173, R20 ;  /* 0x0000001400ad7308 */ /* 0x000e220000000800 */
[----:B-1----:R-:W-:Y:S01]  /*2fb0*/  FADD.FTZ R49, R179, R8 ;  /* 0x00000008b3317221 */ /* 0x002fe20000010000 */
[----:B------:R-:W-:Y:S01]  /*2fc0*/  FADD.FTZ R12, R170, R51 ;  /* 0x00000033aa0c7221 */ /* 0x000fe20000010000 */
[----:B------:R-:W-:Y:S02]  /*2fd0*/  F2FP.BF16.F32.PACK_AB R170, R29, R170 ;  /* 0x000000aa1daa723e */ /* 0x000fe400000010ff */
[----:B------:R-:W-:Y:S01]  /*2fe0*/  F2FP.BF16.F32.PACK_AB R179, R179, R38 ;  /* 0x00000026b3b3723e */ /* 0x000fe200000010ff */
[----:B------:R-:W-:Y:S01]  /*2ff0*/  FADD.FTZ R51, R29, R12 ;  /* 0x0000000c1d337221 */ /* 0x000fe20000010000 */
[----:B------:R-:W-:Y:S01]  /*3000*/  IMAD.MOV.U32 R12, RZ, RZ, 0x3f800000 ;  /* 0x3f800000ff0c7424 */ /* 0x000fe200078e00ff */
[----:B------:R-:W1:Y:S01]  /*3010*/  MUFU.EX2 R46, R46 ;  /* 0x0000002e002e7308 */ /* 0x000e620000000800 */
[----:B--2---:R-:W-:-:S07]  /*3020*/  FADD.FTZ R8, R42, R49 ;  /* 0x000000312a087221 */ /* 0x004fce0000010000 */
[----:B------:R-:W2:Y:S01]  /*3030*/  MUFU.EX2 R175, R24 ;  /* 0x0000001800af7308 */ /* 0x000ea20000000800 */
[----:B0-----:R-:W-:Y:S01]  /*3040*/  FADD.FTZ R49, R173, R8 ;  /* 0x00000008ad317221 */ /* 0x001fe20000010000 */
[----:B------:R-:W-:Y:S01]  /*3050*/  FADD.FTZ R8, R152, R51 ;  /* 0x0000003398087221 */ /* 0x000fe20000010000 */
[----:B------:R-:W-:Y:S02]  /*3060*/  F2FP.BF16.F32.PACK_AB R152, R31, R152 ;  /* 0x000000981f98723e */ /* 0x000fe400000010ff */
[----:B------:R-:W-:Y:S01]  /*3070*/  F2FP.BF16.F32.PACK_AB R173, R173, R42 ;  /* 0x0000002aadad723e */ /* 0x000fe200000010ff */
[----:B------:R-:W-:Y:S02]  /*3080*/  FADD.FTZ R51, R31, R8 ;  /* 0x000000081f337221 */ /* 0x000fe40000010000 */
[----:B------:R-:W0:Y:S01]  /*3090*/  MUFU.EX2 R50, R50 ;  /* 0x0000003200327308 */ /* 0x000e220000000800 */
[----:B-1----:R-:W-:Y:S01]  /*30a0*/  FADD.FTZ R6, R46, R49 ;  /* 0x000000312e067221 */ /* 0x002fe20000010000 */
[----:B------:R-:W-:Y:S01]  /*30b0*/  FADD.FTZ R8, R154, R51 ;  /* 0x000000339a087221 */ /* 0x000fe20000010000 */
[----:B------:R-:W-:-:S03]  /*30c0*/  F2FP.BF16.F32.PACK_AB R154, R33, R154 ;  /* 0x0000009a219a723e */ /* 0x000fc600000010ff */
[----:B------:R-:W-:Y:S02]  /*30d0*/  FADD.FTZ R51, R33, R8 ;  /* 0x0000000821337221 */ /* 0x000fe40000010000 */
[----:B------:R-:W1:Y:S01]  /*30e0*/  MUFU.EX2 R169, R28 ;  /* 0x0000001c00a97308 */ /* 0x000e620000000800 */
[----:B--2---:R-:W-:Y:S01]  /*30f0*/  FADD.FTZ R49, R175, R6 ;  /* 0x00000006af317221 */ /* 0x004fe20000010000 */
[----:B------:R-:W-:Y:S01]  /*3100*/  FADD.FTZ R8, R156, R51 ;  /* 0x000000339c087221 */ /* 0x000fe20000010000 */
[----:B------:R-:W-:Y:S02]  /*3110*/  F2FP.BF16.F32.PACK_AB R156, R35, R156 ;  /* 0x0000009c239c723e */ /* 0x000fe400000010ff */
[----:B------:R-:W-:Y:S01]  /*3120*/  F2FP.BF16.F32.PACK_AB R175, R175, R46 ;  /* 0x0000002eafaf723e */ /* 0x000fe200000010ff */
[----:B------:R-:W-:Y:S02]  /*3130*/  FADD.FTZ R51, R35, R8 ;  /* 0x0000000823337221 */ /* 0x000fe40000010000 */
[----:B------:R-:W2:Y:S01]  /*3140*/  MUFU.EX2 R54, R54 ;  /* 0x0000003600367308 */ /* 0x000ea20000000800 */
[----:B0-----:R-:W-:-:S07]  /*3150*/  FADD.FTZ R6, R50, R49 ;  /* 0x0000003132067221 */ /* 0x001fce0000010000 */
[----:B------:R-:W0:Y:S01]  /*3160*/  MUFU.EX2 R171, R32 ;  /* 0x0000002000ab7308 */ /* 0x000e220000000800 */
[C---:B-1----:R-:W-:Y:S01]  /*3170*/  FADD.FTZ R49, R169.reuse, R6 ;  /* 0x00000006a9317221 */ /* 0x042fe20000010000 */
[----:B------:R-:W-:-:S06]  /*3180*/  F2FP.BF16.F32.PACK_AB R169, R169, R50 ;  /* 0x00000032a9a9723e */ /* 0x000fcc00000010ff */
[----:B------:R-:W1:Y:S01]  /*3190*/  MUFU.EX2 R58, R58 ;  /* 0x0000003a003a7308 */ /* 0x000e620000000800 */
[----:B--2---:R-:W-:-:S07]  /*31a0*/  FADD.FTZ R6, R54, R49 ;  /* 0x0000003136067221 */ /* 0x004fce0000010000 */
[----:B------:R-:W2:Y:S01]  /*31b0*/  MUFU.EX2 R158, R158 ;  /* 0x0000009e009e7308 */ /* 0x000ea20000000800 */
[C---:B0-----:R-:W-:Y:S01]  /*31c0*/  FADD.FTZ R49, R171.reuse, R6 ;  /* 0x00000006ab317221 */ /* 0x041fe20000010000 */
[----:B------:R-:W-:-:S06]  /*31d0*/  F2FP.BF16.F32.PACK_AB R171, R171, R54 ;  /* 0x00000036abab723e */ /* 0x000fcc00000010ff */
[----:B------:R-:W0:Y:S01]  /*31e0*/  MUFU.EX2 R153, R36 ;  /* 0x0000002400997308 */ /* 0x000e220000000800 */
[----:B-1----:R-:W-:-:S07]  /*31f0*/  FADD.FTZ R6, R58, R49 ;  /* 0x000000313a067221 */ /* 0x002fce0000010000 */
[----:B------:R1:W3:Y:S01]  /*3200*/  MUFU.EX2 R41, R124 ;  /* 0x0000007c00297308 */ /* 0x0002e20000000800 */
[----:B--2---:R-:W-:-:S07]  /*3210*/  FADD.FTZ R8, R158, R51 ;  /* 0x000000339e087221 */ /* 0x004fce0000010000 */
[----:B------:R-:W2:Y:S01]  /*3220*/  MUFU.EX2 R62, R62 ;  /* 0x0000003e003e7308 */ /* 0x000ea20000000800 */
[C---:B0-----:R-:W-:Y:S01]  /*3230*/  FADD.FTZ R7, R153.reuse, R6 ;  /* 0x0000000699077221 */ /* 0x041fe20000010000 */
[----:B------:R-:W-:Y:S01]  /*3240*/  F2FP.BF16.F32.PACK_AB R153, R153, R58 ;  /* 0x0000003a9999723e */ /* 0x000fe200000010ff */
[----:B-1----:R-:W-:-:S05]  /*3250*/  IMAD.MOV.U32 R124, RZ, RZ, R151 ;  /* 0x000000ffff7c7224 */ /* 0x002fca00078e0097 */
[----:B------:R-:W0:Y:S01]  /*3260*/  MUFU.EX2 R72, R72 ;  /* 0x0000004800487308 */ /* 0x000e220000000800 */
[C---:B---3--:R-:W-:Y:S01]  /*3270*/  FADD.FTZ R9, R41.reuse, R8 ;  /* 0x0000000829097221 */ /* 0x048fe20000010000 */
[----:B------:R-:W-:-:S06]  /*3280*/  F2FP.BF16.F32.PACK_AB R158, R41, R158 ;  /* 0x0000009e299e723e */ /* 0x000fcc00000010ff */
[----:B------:R-:W1:Y:S01]  /*3290*/  MUFU.EX2 R155, R40 ;  /* 0x00000028009b7308 */ /* 0x000e620000000800 */
[----:B--2---:R-:W-:-:S07]  /*32a0*/  FADD.FTZ R6, R62, R7 ;  /* 0x000000073e067221 */ /* 0x004fce0000010000 */
[----:B------:R2:W3:Y:S01]  /*32b0*/  MUFU.EX2 R43, R126 ;  /* 0x0000007e002b7308 */ /* 0x0004e20000000800 */
[----:B0-----:R-:W-:-:S07]  /*32c0*/  FADD.FTZ R8, R72, R9 ;  /* 0x0000000948087221 */ /* 0x001fce0000010000 */
[----:B------:R-:W0:Y:S01]  /*32d0*/  MUFU.EX2 R66, R66 ;  /* 0x0000004200427308 */ /* 0x000e220000000800 */
[C---:B-1----:R-:W-:Y:S01]  /*32e0*/  FADD.FTZ R7, R155.reuse, R6 ;  /* 0x000000069b077221 */ /* 0x042fe20000010000 */
[----:B------:R-:W-:Y:S01]  /*32f0*/  F2FP.BF16.F32.PACK_AB R155, R155, R62 ;  /* 0x0000003e9b9b723e */ /* 0x000fe200000010ff */
[----:B--2---:R-:W-:-:S05]  /*3300*/  IMAD.MOV.U32 R126, RZ, RZ, R151 ;  /* 0x000000ffff7e7224 */ /* 0x004fca00078e0097 */
[----:B------:R-:W1:Y:S01]  /*3310*/  MUFU.EX2 R76, R76 ;  /* 0x0000004c004c7308 */ /* 0x000e620000000800 */
[C---:B---3--:R-:W-:Y:S01]  /*3320*/  FADD.FTZ R9, R43.reuse, R8 ;  /* 0x000000082b097221 */ /* 0x048fe20000010000 */
[----:B------:R-:W-:-:S06]  /*3330*/  F2FP.BF16.F32.PACK_AB R160, R43, R72 ;  /* 0x000000482ba0723e */ /* 0x000fcc00000010ff */
[----:B------:R-:W2:Y:S01]  /*3340*/  MUFU.EX2 R157, R44 ;  /* 0x0000002c009d7308 */ /* 0x000ea20000000800 */
[----:B0-----:R-:W-:-:S07]  /*3350*/  FADD.FTZ R6, R66, R7 ;  /* 0x0000000742067221 */ /* 0x001fce0000010000 */
[----:B------:R0:W3:Y:S01]  /*3360*/  MUFU.EX2 R45, R128 ;  /* 0x00000080002d7308 */ /* 0x0000e20000000800 */
[----:B-1----:R-:W-:-:S07]  /*3370*/  FADD.FTZ R8, R76, R9 ;  /* 0x000000094c087221 */ /* 0x002fce0000010000 */
[----:B------:R-:W1:Y:S01]  /*3380*/  MUFU.EX2 R70, R70 ;  /* 0x0000004600467308 */ /* 0x000e620000000800 */
[C---:B--2---:R-:W-:Y:S01]  /*3390*/  FADD.FTZ R7, R157.reuse, R6 ;  /* 0x000000069d077221 */ /* 0x044fe20000010000 */
[----:B------:R-:W-:Y:S01]  /*33a0*/  F2FP.BF16.F32.PACK_AB R157, R157, R66 ;  /* 0x000000429d9d723e */ /* 0x000fe200000010ff */
[----:B0-----:R-:W-:-:S05]  /*33b0*/  IMAD.MOV.U32 R128, RZ, RZ, R151 ;  /* 0x000000ffff807224 */ /* 0x001fca00078e0097 */
[----:B------:R-:W0:Y:S01]  /*33c0*/  MUFU.EX2 R130, R130 ;  /* 0x0000008200827308 */ /* 0x000e220000000800 */
[C---:B---3--:R-:W-:Y:S01]  /*33d0*/  FADD.FTZ R9, R45.reuse, R8 ;  /* 0x000000082d097221 */ /* 0x048fe20000010000 */
[----:B------:R-:W-:-:S06]  /*33e0*/  F2FP.BF16.F32.PACK_AB R162, R45, R76 ;  /* 0x0000004c2da2723e */ /* 0x000fcc00000010ff */
[----:B------:R-:W2:Y:S01]  /*33f0*/  MUFU.EX2 R159, R48 ;  /* 0x00000030009f7308 */ /* 0x000ea20000000800 */
[----:B-1----:R-:W-:-:S07]  /*3400*/  FADD.FTZ R6, R70, R7 ;  /* 0x0000000746067221 */ /* 0x002fce0000010000 */
[----:B------:R1:W3:Y:S01]  /*3410*/  MUFU.EX2 R37, R132 ;  /* 0x0000008400257308 */ /* 0x0002e20000000800 */
[----:B0-----:R-:W-:-:S07]  /*3420*/  FADD.FTZ R8, R130, R9 ;  /* 0x0000000982087221 */ /* 0x001fce0000010000 */
[----:B------:R-:W0:Y:S01]  /*3430*/  MUFU.EX2 R74, R74 ;  /* 0x0000004a004a7308 */ /* 0x000e220000000800 */
[C---:B--2---:R-:W-:Y:S01]  /*3440*/  FADD.FTZ R7, R159.reuse, R6 ;  /* 0x000000069f077221 */ /* 0x044fe20000010000 */
[----:B------:R-:W-:Y:S01]  /*3450*/  F2FP.BF16.F32.PACK_AB R159, R159, R70 ;  /* 0x000000469f9f723e */ /* 0x000fe200000010ff */
[----:B-1----:R-:W-:-:S05]  /*3460*/  IMAD.MOV.U32 R132, RZ, RZ, R151 ;  /* 0x000000ffff847224 */ /* 0x002fca00078e0097 */
[----:B------:R-:W1:Y:S01]  /*3470*/  MUFU.EX2 R84, R84 ;  /* 0x0000005400547308 */ /* 0x000e620000000800 */
[C---:B---3--:R-:W-:Y:S01]  /*3480*/  FADD.FTZ R9, R37.reuse, R8 ;  /* 0x0000000825097221 */ /* 0x048fe20000010000 */
[----:B------:R-:W-:Y:S01]  /*3490*/  F2FP.BF16.F32.PACK_AB R164, R37, R130 ;  /* 0x0000008225a4723e */ /* 0x000fe200000010ff */
[----:B------:R-:W-:-:S05]  /*34a0*/  IMAD.MOV.U32 R130, RZ, RZ, R151 ;  /* 0x000000ffff827224 */ /* 0x000fca00078e0097 */
[----:B------:R-:W2:Y:S01]  /*34b0*/  MUFU.EX2 R161, R52 ;  /* 0x0000003400a17308 */ /* 0x000ea20000000800 */
[----:B0-----:R-:W-:-:S07]  /*34c0*/  FADD.FTZ R6, R74, R7 ;  /* 0x000000074a067221 */ /* 0x001fce0000010000 */
[----:B------:R-:W0:Y:S01]  /*34d0*/  MUFU.EX2 R78, R78 ;  /* 0x0000004e004e7308 */ /* 0x000e220000000800 */
[----:B-1----:R-:W-:-:S07]  /*34e0*/  FADD.FTZ R8, R84, R9 ;  /* 0x0000000954087221 */ /* 0x002fce0000010000 */
[----:B------:R-:W1:Y:S01]  /*34f0*/  MUFU.EX2 R163, R80 ;  /* 0x0000005000a37308 */ /* 0x000e620000000800 */
[C---:B--2---:R-:W-:Y:S01]  /*3500*/  FADD.FTZ R9, R161.reuse, R6 ;  /* 0x00000006a1097221 */ /* 0x044fe20000010000 */
[----:B------:R-:W-:-:S06]  /*3510*/  F2FP.BF16.F32.PACK_AB R161, R161, R74 ;  /* 0x0000004aa1a1723e */ /* 0x000fcc00000010ff */
        /* <DEDUP_REMOVED lines=11> */
[----:B-1----:R-:W-:Y:S01]  /*35d0*/  FADD.FTZ R6, R86, R9 ;  /* 0x0000000956067221 */ /* 0x002fe20000010000 */
[C---:B--2---:R-:W-:Y:S01]  /*35e0*/  FADD.FTZ R7, R39.reuse, R8 ;  /* 0x0000000827077221 */ /* 0x044fe20000010000 */
[----:B------:R-:W-:Y:S01]  /*35f0*/  F2FP.BF16.F32.PACK_AB R166, R39, R84 ;  /* 0x0000005427a6723e */ /* 0x000fe200000010ff */
[----:B------:R-:W-:Y:S02]  /*3600*/  IMAD.MOV.U32 R8, RZ, RZ, 0x3f800000 ;  /* 0x3f800000ff087424 */ /* 0x000fe400078e00ff */
[C---:B0-----:R-:W-:Y:S01]  /*3610*/  FADD.FTZ R6, R47.reuse, R6 ;  /* 0x000000062f067221 */ /* 0x041fe20000010000 */
[----:B------:R-:W-:Y:S01]  /*3620*/  F2FP.BF16.F32.PACK_AB R167, R47, R86 ;  /* 0x000000562fa7723e */ /* 0x000fe200000010ff */
[----:B------:R-:W-:Y:S06]  /*3630*/  @!P2 BRA `(.L_x_15) ;  /* 0x0000002000fca947 */ /* 0x000fec0003800000 */
[----:B------:R-:W-:Y:S01]  /*3640*/  VIADD R193, R193, 0xfffffffe ;  /* 0xfffffffec1c17836 */ /* 0x000fe20000000000 */
[----:B------:R-:W-:Y:S01]  /*3650*/  CS2R R150, SRZ ;  /* 0x0000000000967805 */ /* 0x000fe2000001ff00 */
[----:B------:R-:W-:Y:S01]  /*3660*/  IMAD.MOV.U32 R9, RZ, RZ, R10 ;  /* 0x000000ffff097224 */ /* 0x000fe200078e000a */
[----:B------:R-:W-:Y:S01]  /*3670*/  CS2R R146, SRZ ;  /* 0x0000000000927805 */ /* 0x000fe2000001ff00 */
[----:B------:R-:W-:Y:S01]  /*3680*/  IMAD.MOV.U32 R11, RZ, RZ, R0 ;  /* 0x000000ffff0b7224 */ /* 0x000fe200078e0000 */
[----:B------:R-:W-:Y:S01]  /*3690*/  CS2R R142, SRZ ;  /* 0x00000000008e7805 */ /* 0x000fe2000001ff00 */
[----:B------:R-:W-:Y:S01]  /*36a0*/  IMAD.MOV.U32 R8, RZ, RZ, 0x3f800000 ;  /* 0x3f800000ff087424 */ /* 0x000fe200078e00ff */
[----:B------:R-:W-:Y:S02]  /*36b0*/  CS2R R138, SRZ ;  /* 0x00000000008a7805 */ /* 0x000fe4000001ff00 */
[----:B------:R-:W-:Y:S02]  /*36c0*/  CS2R R134, SRZ ;  /* 0x0000000000867805 */ /* 0x000fe4000001ff00 */
[----:B------:R-:W-:-:S02]  /*36d0*/  CS2R R130, SRZ ;  /* 0x0000000000827805 */ /* 0x000fc4000001ff00 */
[----:B------:R-:W-:Y:S02]  /*36e0*/  CS2R R126, SRZ ;  /* 0x00000000007e7805 */ /* 0x000fe4000001ff00 */
[----:B------:R-:W-:Y:S02]  /*36f0*/  CS2R R122, SRZ ;  /* 0x00000000007a7805 */ /* 0x000fe4000001ff00 */
[----:B------:R-:W-:Y:S02]  /*3700*/  CS2R R118, SRZ ;  /* 0x0000000000767805 */ /* 0x000fe4000001ff00 */
        /* <DEDUP_REMOVED lines=22> */
[----:B------:R-:W-:Y:S01]  /*3870*/  CS2R R88, SRZ ;  /* 0x0000000000587805 */ /* 0x000fe2000001ff00 */
[----:B------:R-:W-:Y:S01]  /*3880*/  UMOV UR4, UR37 ;  /* 0x0000002500047c82 */ /* 0x000fe20008000000 */
[----:B------:R-:W-:-:S05]  /*3890*/  UMOV UR5, UR36 ;  /* 0x0000002400057c82 */ /* 0x000fca0008000000 */
.L_x_24:
[----:B------:R-:W-:-:S04]  /*38a0*/  UIADD3 UR6, UR5, 0x1, URZ ;  /* 0x0000000105067890 */ /* 0x000fc8000fffe03f */
[----:B------:R-:W-:-:S04]  /*38b0*/  UISETP.NE.AND UP0, UPT, UR6, 0x2, UPT ;  /* 0x000000020600788c */ /* 0x000fc8000bf05270 */
[----:B------:R-:W-:Y:S02]  /*38c0*/  USEL UR37, URZ, 0x1, UP0 ;  /* 0x000000013f257887 */ /* 0x000fe40008000000 */
[----:B------:R-:W-:Y:S02]  /*38d0*/  USEL UR36, UR6, URZ, UP0 ;  /* 0x0000003f06247287 */ /* 0x000fe40008000000 */
[----:B------:R-:W-:Y:S01]  /*38e0*/  ULOP3.LUT UR37, UR4, UR37, URZ, 0x3c, !UPT ;  /* 0x0000002504257292 */ /* 0x000fe2000f8e3c3f */
[----:B------:R-:W-:Y:S11]  /*38f0*/  @!P0 BRA `(.L_x_16) ;  /* 0x0000000000048947 */ /* 0x000ff60003800000 */
[----:B------:R-:W-:Y:S01]  /*3900*/  BPT.TRAP 0x1 ;  /* 0x000000040000795c */ /* 0x000fe20000300000 */
.L_x_16:
[----:B------:R-:W0:Y:S01]  /*3910*/  S2UR UR7, SR_CgaCtaId ;  /* 0x00000000000779c3 */ /* 0x000e220000008800 */
[----:B------:R-:W-:Y:S01]  /*3920*/  UMOV UR6, 0x400 ;  /* 0x0000040000067882 */ /* 0x000fe20000000000 */
[----:B------:R-:W-:-:S05]  /*3930*/  IMAD.U32 R0, RZ, RZ, UR37 ;  /* 0x00000025ff007e24 */ /* 0x000fca000f8e00ff */
[----:B------:R-:W-:Y:S01]  /*3940*/  SHF.L.U32 R0, R0, 0x1f, RZ ;  /* 0x0000001f00007819 */ /* 0x000fe200000006ff */
[----:B0-----:R-:W-:-:S04]  /*3950*/  ULEA UR6, UR7, UR6, 0x18 ;  /* 0x0000000607067291 */ /* 0x001fc8000f8ec03f */
[----:B------:R-:W-:-:S09]  /*3960*/  ULEA UR7, UR36, UR6, 0x3 ;  /* 0x0000000624077291 */ /* 0x000fd2000f8e183f */
[----:B------:R0:W1:Y:S01]  /*3970*/  SYNCS.PHASECHK.TRANS64.TRYWAIT P2, [UR7+0x34830], R0 ;  /* 0x03483000ff0075a7 */ /* 0x0000620008040147 */
[----:B------:R-:W-:Y:S05]  /*3980*/  @!P0 BRA `(.L_x_17) ;  /* 0x0000000000048947 */ /* 0x000fea0003800000 */
[----:B------:R-:W-:Y:S01]  /*3990*/  BPT.TRAP 0x1 ;  /* 0x000000040000795c */ /* 0x000fe20000300000 */
.L_x_17:
[----:B-1----:R-:W-:Y:S05]  /*39a0*/  @P2 BRA `(.L_x_18) ;  /* 0x0000000000082947 */ /* 0x002fea0003800000 */
[----:B------:R-:W1:Y:S02]  /*39b0*/  SYNCS.PHASECHK.TRANS64.TRYWAIT P2, [UR7+0x34830], R0 ;  /* 0x03483000ff0075a7 */ /* 0x000e640008040147 */
[----:B-1----:R-:W-:Y:S05]  /*39c0*/  @!P2 BRA `(.L_x_19) ;  /* 0x000000840054a947 */ /* 0x002fea0003800000 */
.L_x_18:
[----:B------:R-:W-:Y:S01]  /*39d0*/  R2UR UR44, R4 ;  /* 0x00000000042c72ca */ /* 0x000fe200000e0000 */
[----:B------:R-:W-:Y:S01]  /*39e0*/  UIMAD UR10, UR36, 0xc00, UR38 ;  /* 0x00000c00240a78a4 */ /* 0x000fe2000f8e0226 */
[----:B------:R-:W-:Y:S01]  /*39f0*/  R2UR UR45, R5 ;  /* 0x00000000052d72ca */ /* 0x000fe200000e0000 */
[----:B------:R-:W-:Y:S01]  /*3a00*/  WARPGROUP.ARRIVE ;  /* 0x00000000000079c5 */ /* 0x000fe20000000000 */
[----:B------:R-:W-:Y:S01]  /*3a10*/  UMOV UR47, 0x40000040 ;  /* 0x40000040002f7882 */ /* 0x000fe20000000000 */
[----:B------:R-:W-:Y:S01]  /*3a20*/  UIADD3 UR14, UR10, 0x400, URZ ;  /* 0x000004000a0e7890 */ /* 0x000fe2000fffe03f */
[-C--:B------:R-:W-:Y:S01]  /*3a30*/  FMUL.FTZ R88, R88, R12.reuse ;  /* 0x0000000c58587220 */ /* 0x080fe20000410000 */
[----:B------:R-:W-:Y:S01]  /*3a40*/  UMOV UR15, 0x40000040 ;  /* 0x40000040000f7882 */ /* 0x000fe20000000000 */
[----:B------:R-:W-:Y:S01]  /*3a50*/  UMOV UR46, UR10 ;  /* 0x0000000a002e7c82 */ /* 0x000fe20008000000 */
[----:B------:R-:W-:Y:S01]  /*3a60*/  UIADD3 UR18, UR10, 0x402, URZ ;  /* 0x000004020a127890 */ /* 0x000fe2000fffe03f */
[-C--:B------:R-:W-:Y:S01]  /*3a70*/  FMUL.FTZ R89, R89, R12.reuse ;  /* 0x0000000c59597220 */ /* 0x080fe20000410000 */
[----:B------:R-:W-:Y:S01]  /*3a80*/  UMOV UR19, 0x40000040 ;  /* 0x4000004000137882 */ /* 0x000fe20000000000 */
[----:B------:R-:W-:Y:S01]  /*3a90*/  UIADD3 UR22, UR10, 0x404, URZ ;  /* 0x000004040a167890 */ /* 0x000fe2000fffe03f */
[-C--:B------:R-:W-:Y:S01]  /*3aa0*/  FMUL.FTZ R92, R92, R12.reuse ;  /* 0x0000000c5c5c7220 */ /* 0x080fe20000410000 */
[----:B------:R-:W-:Y:S01]  /*3ab0*/  UMOV UR23, 0x40000040 ;  /* 0x4000004000177882 */ /* 0x000fe20000000000 */
[----:B------:R-:W-:Y:S01]  /*3ac0*/  HGMMA.64x128x16.F32.BF16 R24, gdesc[UR44], RZ, !UPT, gsb0 ;  /* 0x01e000002c1879f0 */ /* 0x000fe2000c0018ff */
[----:B------:R-:W-:Y:S01]  /*3ad0*/  UIADD3 UR46, UR10, 0x2, URZ ;  /* 0x000000020a2e7890 */ /* 0x000fe2000fffe03f */
[-C--:B------:R-:W-:Y:S01]  /*3ae0*/  FMUL.FTZ R93, R93, R12.reuse ;  /* 0x0000000c5d5d7220 */ /* 0x080fe20000410000 */
[----:B------:R-:W-:Y:S01]  /*3af0*/  UMOV UR44, UR56 ;  /* 0x00000038002c7c82 */ /* 0x000fe20008000000 */
[----:B------:R-:W-:Y:S01]  /*3b00*/  UMOV UR45, UR57 ;  /* 0x00000039002d7c82 */ /* 0x000fe20008000000 */
[----:B------:R-:W-:Y:S01]  /*3b10*/  UMOV UR47, 0x40000040 ;  /* 0x40000040002f7882 */ /* 0x000fe20000000000 */
[----:B------:R-:W-:Y:S01]  /*3b20*/  UIADD3 UR26, UR10, 0x406, URZ ;  /* 0x000004060a1a7890 */ /* 0x000fe2000fffe03f */
[-C--:B------:R-:W-:Y:S01]  /*3b30*/  FMUL.FTZ R96, R96, R12.reuse ;  /* 0x0000000c60607220 */ /* 0x080fe20000410000 */
        /* <DEDUP_REMOVED lines=10> */
[-C--:B------:R-:W-:Y:S01]  /*3be0*/  FMUL.FTZ R104, R104, R12.reuse ;  /* 0x0000000c68687220 */ /* 0x080fe20000410000 */
        /* <DEDUP_REMOVED lines=22> */
[----:B------:R-:W-:Y:S01]  /*3d50*/  FMUL.FTZ R149, R149, R12 ;  /* 0x0000000c95957220 */ /* 0x000fe20000410000 */
        /* <DEDUP_REMOVED lines=32> */
[----:B------:R-:W-:-:S02]  /*3f60*/  WARPGROUP.DEPBAR.LE gsb0, 0x0 ;  /* 0x00008000000079c5 */ /* 0x000fc40000010000 */
[----:B------:R-:W-:-:S06]  /*3f70*/  WARPGROUP.ARRIVE ;  /* 0x00000000000079c5 */ /* 0x000fcc0000000000 */
[----:B------:R-:W-:Y:S01]  /*3f80*/  HGMMA.64x128x16.F32.BF16 R24, gdesc[UR44], R24, gsb0 ;  /* 0x01e000002c1879f0 */ /* 0x000fe20008001818 */
[----:B------:R-:W-:Y:S01]  /*3f90*/  UIADD3 UR46, UR10, 0x4, URZ ;  /* 0x000000040a2e7890 */ /* 0x000fe2000fffe03f */
[----:B------:R-:W-:Y:S01]  /*3fa0*/  UMOV UR44, UR52 ;  /* 0x00000034002c7c82 */ /* 0x000fe20008000000 */
[----:B------:R-:W-:Y:S01]  /*3fb0*/  UMOV UR45, UR53 ;  /* 0x00000035002d7c82 */ /* 0x000fe20008000000 */
[----:B------:R-:W-:Y:S01]  /*3fc0*/  UMOV UR47, 0x40000040 ;  /* 0x40000040002f7882 */ /* 0x000fe20000000000 */
[----:B------:R-:W-:Y:S02]  /*3fd0*/  WARPGROUP.DEPBAR.LE gsb0, 0x0 ;  /* 0x00008000000079c5 */ /* 0x000fe40000010000 */
        /* <DEDUP_REMOVED lines=38> */
[----:B------:R-:W-:Y:S05]  /*4240*/  @!P0 BRA `(.L_x_20) ;  /* 0x0000000000048947 */ /* 0x000fea0003800000 */
[----:B------:R-:W-:Y:S01]  /*4250*/  BPT.TRAP 0x1 ;  /* 0x000000040000795c */ /* 0x000fe20000300000 */
.L_x_20:
[----:B------:R-:W-:Y:S01]  /*4260*/  ULEA UR10, UR5, UR6, 0x3 ;  /* 0x00000006050a7291 */ /* 0x000fe2000f8e183f */
[----:B01----:R-:W-:-:S05]  /*4270*/  IMAD.U32 R0, RZ, RZ, UR4 ;  /* 0x00000004ff007e24 */ /* 0x003fca000f8e00ff */
[----:B------:R-:W-:-:S04]  /*4280*/  SHF.L.U32 R0, R0, 0x1f, RZ ;  /* 0x0000001f00007819 */ /* 0x000fc800000006ff */
[----:B------:R0:W1:Y:S01]  /*4290*/  SYNCS.PHASECHK.TRANS64.TRYWAIT P2, [UR10+0x34850], R0 ;  /* 0x03485000ff0075a7 */ /* 0x000062000804014a */
[----:B------:R-:W-:Y:S05]  /*42a0*/  @!P0 BRA `(.L_x_21) ;  /* 0x0000000000048947 */ /* 0x000fea0003800000 */
[----:B------:R-:W-:Y:S01]  /*42b0*/  BPT.TRAP 0x1 ;  /* 0x000000040000795c */ /* 0x000fe20000300000 */
.L_x_21:
[----:B-1----:R-:W-:Y:S05]  /*42c0*/  @P2 BRA `(.L_x_22) ;  /* 0x0000000000082947 */ /* 0x002fea0003800000 */
[----:B------:R-:W1:Y:S02]  /*42d0*/  SYNCS.PHASECHK.TRANS64.TRYWAIT P2, [UR10+0x34850], R0 ;  /* 0x03485000ff0075a7 */ /* 0x000e64000804014a */
[----:B-1----:R-:W-:Y:S05]  /*42e0*/  @!P2 BRA `(.L_x_23) ;  /* 0x0000007c0024a947 */ /* 0x002fea0003800000 */
.L_x_22:
[----:B------:R-:W-:Y:S01]  /*42f0*/  UIADD3 UR6, UR6, 0x400, URZ ;  /* 0x0000040006067890 */ /* 0x000fe2000fffe03f */
[----:B------:R-:W-:Y:S01]  /*4300*/  WARPGROUP.ARRIVE ;  /* 0x00000000000079c5 */ /* 0x000fe20000000000 */
[----:B------:R-:W-:Y:S01]  /*4310*/  UMOV UR15, 0x40000040 ;  /* 0x40000040000f7882 */ /* 0x000fe20000000000 */
[----:B01----:R-:W-:Y:S01]  /*4320*/  FMNMX.FTZ R0, R24, R11, !PT ;  /* 0x0000000b18007209 */ /* 0x003fe20007810000 */
[----:B------:R-:W-:Y:S01]  /*4330*/  USHF.R.U32.HI UR6, URZ, 0x4, UR6 ;  /* 0x000000043f067899 */ /* 0x000fe20008011606 */
[C---:B------:R-:W-:Y:S01]  /*4340*/  ISETP.GT.AND P2, PT, R193.reuse, RZ, PT ;  /* 0x000000ffc100720c */ /* 0x040fe20003f44270 */
[----:B------:R-:W-:Y:S01]  /*4350*/  VIADD R193, R193, 0xffffffff ;  /* 0xffffffffc1c17836 */ /* 0x000fe20000000000 */
[----:B------:R-:W-:Y:S01]  /*4360*/  FMNMX.FTZ R3, R25, R0, !PT ;  /* 0x0000000019037209 */ /* 0x000fe20007810000 */
[----:B------:R-:W-:-:S03]  /*4370*/  ULOP3.LUT UR6, UR6, 0x3fff, URZ, 0xc0, !UPT ;  /* 0x00003fff06067892 */ /* 0x000fc6000f8ec03f */
[----:B------:R-:W-:Y:S01]  /*4380*/  FMNMX.FTZ R0, R28, R3, !PT ;  /* 0x000000031c007209 */ /* 0x000fe20007810000 */
[----:B------:R-:W-:-:S03]  /*4390*/  ULOP3.LUT UR4, UR6, 0x4000000, URZ, 0xfc, !UPT ;  /* 0x0400000006047892 */ /* 0x000fc6000f8efc3f */
[----:B------:R-:W-:Y:S01]  /*43a0*/  FMNMX.FTZ R3, R29, R0, !PT ;  /* 0x000000001d037209 */ /* 0x000fe20007810000 */
[----:B------:R-:W-:-:S03]  /*43b0*/  ULEA UR4, UR5, UR4, 0xb ;  /* 0x0000000405047291 */ /* 0x000fc6000f8e583f */
[----:B------:R-:W-:Y:S01]  /*43c0*/  FMNMX.FTZ R0, R32, R3, !PT ;  /* 0x0000000320007209 */ /* 0x000fe20007810000 */
[----:B------:R-:W-:Y:S01]  /*43d0*/  UIADD3 UR6, UR4, 0x80, URZ ;  /* 0x0000008004067890 */ /* 0x000fe2000fffe03f */
[----:B------:R-:W-:Y:S02]  /*43e0*/  UMOV UR5, UR36 ;  /* 0x0000002400057c82 */ /* 0x000fe40008000000 */
[----:B------:R-:W-:Y:S01]  /*43f0*/  UMOV UR14, UR4 ;  /* 0x00000004000e7c82 */ /* 0x000fe20008000000 */
[----:B------:R-:W-:Y:S01]  /*4400*/  FMNMX.FTZ R3, R33, R0, !PT ;  /* 0x0000000021037209 */ /* 0x000fe20007810000 */
[----:B------:R-:W-:Y:S01]  /*4410*/  HGMMA.64x128x16.F32.BF16 R88, R180, gdesc[UR12].tnspB, R88, gsb0 ;  /* 0x41e0000cb4587df0 */ /* 0x000fe20008001858 */
[----:B------:R-:W-:Y:S01]  /*4420*/  UMOV UR15, 0x40000040 ;  /* 0x40000040000f7882 */ /* 0x000fe20000000000 */
[----:B------:R-:W-:Y:S01]  /*4430*/  UMOV UR14, UR6 ;  /* 0x00000006000e7c82 */ /* 0x000fe20008000000 */
[----:B------:R-:W-:Y:S01]  /*4440*/  UIADD3 UR6, UR4, 0x100, URZ ;  /* 0x0000010004067890 */ /* 0x000fe2000fffe03f */
[----:B------:R-:W-:-:S04]  /*4450*/  FMNMX.FTZ R0, R36, R3, !PT ;  /* 0x0000000324007209 */ /* 0x000fc80007810000 */
        /* <DEDUP_REMOVED lines=24> */
[----:B------:R-:W-:-:S05]  /*45e0*/  FMNMX.FTZ R10, R85, R0, !PT ;  /* 0x00000000550a7209 */ /* 0x000fca0007810000 */
[----:B------:R-:W0:Y:S02]  /*45f0*/  SHFL.BFLY PT, R3, R10, 0x2, 0x1f ;  /* 0x0c401f000a037f89 */ /* 0x000e2400000e0000 */
[----:B0-----:R-:W-:Y:S02]  /*4600*/  FMNMX.FTZ R13, R10, R3, !PT ;  /* 0x000000030a0d7209 */ /* 0x001fe40007810000 */
[----:B------:R-:W0:Y:S01]  /*4610*/  LDC R3, c[0x0][0x988] ;  /* 0x00026200ff037b82 */ /* 0x000e220000000800 */
[----:B------:R-:W-:Y:S02]  /*4620*/  FMNMX.FTZ R10, R26, R9, !PT ;  /* 0x000000091a0a7209 */ /* 0x000fe40007810000 */
[----:B------:R-:W1:Y:S02]  /*4630*/  SHFL.BFLY PT, R0, R13, 0x1, 0x1f ;  /* 0x0c201f000d007f89 */ /* 0x000e6400000e0000 */
[----:B------:R-:W-:Y:S01]  /*4640*/  FMNMX.FTZ R15, R27, R10, !PT ;  /* 0x0000000a1b0f7209 */ /* 0x000fe20007810000 */
[----:B------:R-:W-:-:S02]  /*4650*/  WARPGROUP.DEPBAR.LE gsb0, 0x0 ;  /* 0x00008000000079c5 */ /* 0x000fc40000010000 */
[----:B------:R-:W-:Y:S01]  /*4660*/  WARPGROUP.ARRIVE ;  /* 0x00000000000079c5 */ /* 0x000fe20000000000 */
[----:B------:R-:W-:-:S04]  /*4670*/  FMNMX.FTZ R10, R30, R15, !PT ;  /* 0x0000000f1e0a7209 */ /* 0x000fc80007810000 */
[----:B------:R-:W-:Y:S01]  /*4680*/  FMNMX.FTZ R21, R31, R10, !PT ;  /* 0x0000000a1f157209 */ /* 0x000fe20007810000 */
[----:B------:R-:W-:Y:S01]  /*4690*/  HGMMA.64x128x16.F32.BF16 R88, R176, gdesc[UR12].tnspB, R88, gsb0 ;  /* 0x41e0000cb0587df0 */ /* 0x000fe20008001858 */
[----:B------:R-:W-:Y:S01]  /*46a0*/  UMOV UR14, UR6 ;  /* 0x00000006000e7c82 */ /* 0x000fe20008000000 */
[----:B------:R-:W-:Y:S01]  /*46b0*/  UMOV UR15, 0x40000040 ;  /* 0x40000040000f7882 */ /* 0x000fe20000000000 */
[----:B------:R-:W-:Y:S01]  /*46c0*/  UIADD3 UR6, UR4, 0x180, URZ ;  /* 0x0000018004067890 */ /* 0x000fe2000fffe03f */
[----:B------:R-:W-:-:S04]  /*46d0*/  FMNMX.FTZ R10, R34, R21, !PT ;  /* 0x00000015220a7209 */ /* 0x000fc80007810000 */
[----:B------:R-:W-:Y:S02]  /*46e0*/  FMNMX.FTZ R21, R35, R10, !PT ;  /* 0x0000000a23157209 */ /* 0x000fe40007810000 */
[----:B-1----:R-:W-:Y:S02]  /*46f0*/  FMNMX.FTZ R0, R13, R0, !PT ;  /* 0x000000000d007209 */ /* 0x002fe40007810000 */
[----:B------:R-:W-:-:S03]  /*4700*/  FMNMX.FTZ R10, R38, R21, !PT ;  /* 0x00000015260a7209 */ /* 0x000fc60007810000 */
[----:B------:R-:W-:-:S04]  /*4710*/  FADD.FTZ R8, -R0, R11 ;  /* 0x0000000b00087221 */ /* 0x000fc80000010100 */
[-C--:B0-----:R-:W-:Y:S01]  /*4720*/  FMUL.FTZ R12, R8, R3.reuse ;  /* 0x00000003080c7220 */ /* 0x081fe20000410000 */
[----:B------:R-:W-:-:S04]  /*4730*/  FMUL.FTZ R8, R0, R3 ;  /* 0x0000000300087220 */ /* 0x000fc80000410000 */
[-CC-:B------:R-:W-:Y:S01]  /*4740*/  FFMA.FTZ R180, R25, R3.reuse, -R8.reuse ;  /* 0x0000000319b47223 */ /* 0x180fe20000010808 */
[----:B------:R-:W-:Y:S01]  /*4750*/  FMNMX.FTZ R25, R39, R10, !PT ;  /* 0x0000000a27197209 */ /* 0x000fe20007810000 */
[-CC-:B------:R-:W-:Y:S01]  /*4760*/  FFMA.FTZ R13, R29, R3.reuse, -R8.reuse ;  /* 0x000000031d0d7223 */ /* 0x180fe20000010808 */
[-CC-:B------:R-:W-:Y:S01]  /*4770*/  FFMA.FTZ R33, R33, R3.reuse, -R8.reuse ;  /* 0x0000000321217223 */ /* 0x180fe20000010808 */
[--C-:B------:R-:W-:Y:S01]  /*4780*/  FFMA.FTZ R37, R37, R3, -R8.reuse ;  /* 0x0000000325257223 */ /* 0x100fe20000010808 */
[----:B------:R-:W-:Y:S01]  /*4790*/  FMNMX.FTZ R10, R42, R25, !PT ;  /* 0x000000192a0a7209 */ /* 0x000fe20007810000 */
[-CC-:B------:R-:W-:Y:S01]  /*47a0*/  FFMA.FTZ R41, R41, R3.reuse, -R8.reuse ;  /* 0x0000000329297223 */ /* 0x180fe20000010808 */
[----:B------:R0:W-:Y:S01]  /*47b0*/  MUFU.EX2 R15, R33 ;  /* 0x00000021000f7308 */ /* 0x0001e20000000800 */
        /* <DEDUP_REMOVED lines=15> */
[----:B------:R-:W-:Y:S01]  /*48b0*/  MUFU.EX2 R25, R41 ;  /* 0x0000002900197308 */ /* 0x000fe20000000800 */
[-CC-:B------:R-:W-:Y:S01]  /*48c0*/  FFMA.FTZ R24, R80, R3.reuse, -R8.reuse ;  /* 0x0000000350187223 */ /* 0x180fe20000010808 */
[----:B------:R-:W-:Y:S01]  /*48d0*/  FMNMX.FTZ R29, R51, R10, !PT ;  /* 0x0000000a331d7209 */ /* 0x000fe20007810000 */
[-CC-:B------:R-:W-:Y:S01]  /*48e0*/  FFMA.FTZ R28, R84, R3.reuse, -R8.reuse ;  /* 0x00000003541c7223 */ /* 0x180fe20000010808 */
[----:B------:R-:W-:-:S02]  /*48f0*/  FFMA.FTZ R85, R85, R3, -R8 ;  /* 0x0000000355557223 */ /* 0x000fc40000010808 */
[----:B------:R-:W-:Y:S02]  /*4900*/  FMNMX.FTZ R10, R54, R29, !PT ;  /* 0x0000001d360a7209 */ /* 0x000fe40007810000 */
[----:B------:R-:W-:Y:S02]  /*4910*/  MUFU.EX2 R29, R45 ;  /* 0x0000002d001d7308 */ /* 0x000fe40000000800 */
[----:B0-----:R-:W-:-:S04]  /*4920*/  FMNMX.FTZ R33, R55, R10, !PT ;  /* 0x0000000a37217209 */ /* 0x001fc80007810000 */
[----:B------:R-:W-:Y:S02]  /*4930*/  FMNMX.FTZ R10, R58, R33, !PT ;  /* 0x000000213a0a7209 */ /* 0x000fe40007810000 */
[----:B------:R-:W-:Y:S02]  /*4940*/  MUFU.EX2 R12, R12 ;  /* 0x0000000c000c7308 */ /* 0x000fe40000000800 */
[----:B------:R-:W-:-:S04]  /*4950*/  FMNMX.FTZ R33, R59, R10, !PT ;  /* 0x0000000a3b217209 */ /* 0x000fc80007810000 */
[----:B------:R-:W-:Y:S02]  /*4960*/  FMNMX.FTZ R10, R62, R33, !PT ;  /* 0x000000213e0a7209 */ /* 0x000fe40007810000 */
[----:B------:R0:W-:Y:S02]  /*4970*/  MUFU.EX2 R33, R49 ;  /* 0x0000003100217308 */ /* 0x0001e40000000800 */
[----:B-1----:R-:W-:-:S04]  /*4980*/  FMNMX.FTZ R37, R63, R10, !PT ;  /* 0x0000000a3f257209 */ /* 0x002fc80007810000 */
[----:B------:R-:W-:Y:S02]  /*4990*/  FMNMX.FTZ R10, R66, R37, !PT ;  /* 0x00000025420a7209 */ /* 0x000fe40007810000 */
[----:B------:R-:W1:Y:S01]  /*49a0*/  MUFU.EX2 R11, R11 ;  /* 0x0000000b000b7308 */ /* 0x000e620000000800 */
[-CC-:B0-----:R-:W-:Y:S01]  /*49b0*/  FFMA.FTZ R49, R65, R3.reuse, -R8.reuse ;  /* 0x0000000341317223 */ /* 0x181fe20000010808 */
[----:B------:R-:W-:Y:S01]  /*49c0*/  FMNMX.FTZ R37, R67, R10, !PT ;  /* 0x0000000a43257209 */ /* 0x000fe20007810000 */
[----:B------:R-:W-:-:S03]  /*49d0*/  FFMA.FTZ R65, R81, R3, -R8 ;  /* 0x0000000351417223 */ /* 0x000fc60000010808 */
[----:B------:R-:W-:Y:S02]  /*49e0*/  FMNMX.FTZ R10, R70, R37, !PT ;  /* 0x00000025460a7209 */ /* 0x000fe40007810000 */
[----:B------:R0:W-:Y:S02]  /*49f0*/  MUFU.EX2 R37, R53 ;  /* 0x0000003500257308 */ /* 0x0001e40000000800 */
[----:B------:R-:W-:-:S04]  /*4a00*/  FMNMX.FTZ R41, R71, R10, !PT ;  /* 0x0000000a47297209 */ /* 0x000fc80007810000 */
[----:B------:R-:W-:Y:S02]  /*4a10*/  FMNMX.FTZ R10, R74, R41, !PT ;  /* 0x000000294a0a7209 */ /* 0x000fe40007810000 */
[----:B------:R-:W2:Y:S01]  /*4a20*/  MUFU.EX2 R180, R180 ;  /* 0x000000b400b47308 */ /* 0x000ea20000000800 */
[----:B0-----:R-:W-:Y:S01]  /*4a30*/  FFMA.FTZ R53, R69, R3, -R8 ;  /* 0x0000000345357223 */ /* 0x001fe20000010808 */
[----:B------:R-:W-:Y:S01]  /*4a40*/  FMNMX.FTZ R41, R75, R10, !PT ;  /* 0x0000000a4b297209 */ /* 0x000fe20007810000 */
[----:B-1----:R-:W-:-:S03]  /*4a50*/  FFMA.FTZ R7, R12, R7, R11 ;  /* 0x000000070c077223 */ /* 0x002fc6000001000b */
[----:B------:R-:W-:Y:S02]  /*4a60*/  FMNMX.FTZ R10, R78, R41, !PT ;  /* 0x000000294e0a7209 */ /* 0x000fe40007810000 */
[----:B------:R0:W-:Y:S02]  /*4a70*/  MUFU.EX2 R41, R57 ;  /* 0x0000003900297308 */ /* 0x0001e40000000800 */
[----:B------:R-:W-:-:S04]  /*4a80*/  FMNMX.FTZ R45, R79, R10, !PT ;  /* 0x0000000a4f2d7209 */ /* 0x000fc80007810000 */
[----:B------:R-:W-:Y:S02]  /*4a90*/  FMNMX.FTZ R10, R82, R45, !PT ;  /* 0x0000002d520a7209 */ /* 0x000fe40007810000 */
[----:B------:R-:W1:Y:S01]  /*4aa0*/  MUFU.EX2 R182, R182 ;  /* 0x000000b600b67308 */ /* 0x000e620000000800 */
[C---:B--2---:R-:W-:Y:S01]  /*4ab0*/  FADD.FTZ R7, R180.reuse, R7 ;  /* 0x00000007b4077221 */ /* 0x044fe20000010000 */
[----:B------:R-:W-:Y:S02]  /*4ac0*/  FMNMX.FTZ R45, R83, R10, !PT ;  /* 0x0000000a532d7209 */ /* 0x000fe40007810000 */
[----:B------:R-:W-:Y:S02]  /*4ad0*/  F2FP.BF16.F32.PACK_AB R180, R180, R11 ;  /* 0x0000000bb4b4723e */ /* 0x000fe400000010ff */
[----:B------:R-:W-:Y:S02]  /*4ae0*/  FMNMX.FTZ R10, R86, R45, !PT ;  /* 0x0000002d560a7209 */ /* 0x000fe40007810000 */
[----:B------:R2:W-:Y:S02]  /*4af0*/  MUFU.EX2 R45, R61 ;  /* 0x0000003d002d7308 */ /* 0x0005e40000000800 */
[----:B------:R-:W-:-:S05]  /*4b00*/  FMNMX.FTZ R10, R87, R10, !PT ;  /* 0x0000000a570a7209 */ /* 0x000fca0007810000 */
[----:B0-----:R-:W0:Y:S01]  /*4b10*/  SHFL.BFLY PT, R57, R10, 0x2, 0x1f ;  /* 0x0c401f000a397f89 */ /* 0x001e2200000e0000 */
[----:B------:R-:W3:Y:S01]  /*4b20*/  MUFU.EX2 R13, R13 ;  /* 0x0000000d000d7308 */ /* 0x000ee20000000800 */
[----:B--2---:R-:W-:-:S07]  /*4b30*/  FFMA.FTZ R61, R77, R3, -R8 ;  /* 0x000000034d3d7223 */ /* 0x004fce0000010808 */
[----:B------:R-:W-:Y:S01]  /*4b40*/  MUFU.EX2 R49, R49 ;  /* 0x0000003100317308 */ /* 0x000fe20000000800 */
[----:B------:R-:W-:Y:S02]  /*4b50*/  WARPGROUP.DEPBAR.LE gsb0, 0x0 ;  /* 0x00008000000079c5 */ /* 0x000fe40000010000 */
[----:B------:R-:W-:Y:S01]  /*4b60*/  WARPGROUP.ARRIVE ;  /* 0x00000000000079c5 */ /* 0x000fe20000000000 */
[-CC-:B------:R-:W-:Y:S01]  /*4b70*/  FFMA.FTZ R176, R32, R3.reuse, -R8.reuse ;  /* 0x0000000320b07223 */ /* 0x180fe20000010808 */
[----:B------:R-:W-:-:S03]  /*4b80*/  FFMA.FTZ R178, R36, R3, -R8 ;  /* 0x0000000324b27223 */ /* 0x000fc60000010808 */
[----:B------:R-:W-:Y:S01]  /*4b90*/  MUFU.EX2 R53, R53 ;  /* 0x0000003500357308 */ /* 0x000fe20000000800 */
[----:B------:R-:W-:Y:S01]  /*4ba0*/  HGMMA.64x128x16.F32.BF16 R88, R172, gdesc[UR12].tnspB, R88, gsb0 ;  /* 0x41e0000cac587df0 */ /* 0x000fe20008001858 */
[----:B------:R-:W-:Y:S01]  /*4bb0*/  UMOV UR14, UR6 ;  /* 0x00000006000e7c82 */ /* 0x000fe20008000000 */
[----:B------:R-:W-:Y:S01]  /*4bc0*/  UMOV UR15, 0x40000040 ;  /* 0x40000040000f7882 */ /* 0x000fe20000000000 */
[----:B------:R-:W-:Y:S01]  /*4bd0*/  UIADD3 UR6, UR4, 0x200, URZ ;  /* 0x0000020004067890 */ /* 0x000fe2000fffe03f */
[----:B0-----:R-:W-:-:S03]  /*4be0*/  FMNMX.FTZ R32, R10, R57, !PT ;  /* 0x000000390a207209 */ /* 0x001fc60007810000 */
[----:B------:R-:W-:Y:S02]  /*4bf0*/  MUFU.EX2 R176, R176 ;  /* 0x000000b000b07308 */ /* 0x000fe40000000800 */
[----:B------:R-:W0:Y:S06]  /*4c00*/  SHFL.BFLY PT, R69, R32, 0x1, 0x1f ;  /* 0x0c201f0020457f89 */ /* 0x000e2c00000e0000 */
[----:B------:R-:W-:Y:S08]  /*4c10*/  MUFU.EX2 R178, R178 ;  /* 0x000000b200b27308 */ /* 0x000ff00000000800 */
[----:B------:R-:W-:Y:S08]  /*4c20*/  MUFU.EX2 R14, R14 ;  /* 0x0000000e000e7308 */ /* 0x000ff00000000800 */
[----:B------:R-:W2:Y:S01]  /*4c30*/  MUFU.EX2 R57, R73 ;  /* 0x0000004900397308 */ /* 0x000ea20000000800 */
[----:B0-----:R-:W-:-:S07]  /*4c40*/  FMNMX.FTZ R10, R32, R69, !PT ;  /* 0x00000045200a7209 */ /* 0x001fce0007810000 */
[----:B------:R-:W-:Y:S08]  /*4c50*/  MUFU.EX2 R20, R20 ;  /* 0x0000001400147308 */ /* 0x000ff00000000800 */
[----:B------:R-:W0:Y:S08]  /*4c60*/  MUFU.EX2 R61, R61 ;  /* 0x0000003d003d7308 */ /* 0x000e300000000800 */
[----:B------:R-:W-:Y:S08]  /*4c70*/  MUFU.EX2 R24, R24 ;  /* 0x0000001800187308 */ /* 0x000ff00000000800 */
[----:B------:R-:W-:Y:S08]  /*4c80*/  MUFU.EX2 R65, R65 ;  /* 0x0000004100417308 */ /* 0x000ff00000000800 */
[----:B------:R-:W-:Y:S01]  /*4c90*/  MUFU.EX2 R28, R28 ;  /* 0x0000001c001c7308 */ /* 0x000fe20000000800 */
[----:B------:R-:W-:-:S02]  /*4ca0*/  WARPGROUP.DEPBAR.LE gsb0, 0x0 ;  /* 0x00008000000079c5 */ /* 0x000fc40000010000 */
[----:B------:R-:W-:Y:S01]  /*4cb0*/  WARPGROUP.ARRIVE ;  /* 0x00000000000079c5 */ /* 0x000fe20000000000 */
[-CC-:B------:R-:W-:Y:S01]  /*4cc0*/  FFMA.FTZ R172, R40, R3.reuse, -R8.reuse ;  /* 0x0000000328ac7223 */ /* 0x180fe20000010808 */
[----:B------:R-:W-:-:S04]  /*4cd0*/  FFMA.FTZ R174, R44, R3, -R8 ;  /* 0x000000032cae7223 */ /* 0x000fc80000010808 */
[----:B------:R-:W-:Y:S01]  /*4ce0*/  HGMMA.64x128x16.F32.BF16 R88, R168, gdesc[UR12].tnspB, R88, gsb0 ;  /* 0x41e0000ca8587df0 */ /* 0x000fe20008001858 */
[----:B------:R-:W-:Y:S01]  /*4cf0*/  UMOV UR14, UR6 ;  /* 0x00000006000e7c82 */ /* 0x000fe20008000000 */
[----:B------:R-:W-:Y:S01]  /*4d00*/  UMOV UR15, 0x40000040 ;  /* 0x40000040000f7882 */ /* 0x000fe20000000000 */
[----:B------:R-:W-:Y:S01]  /*4d10*/  UIADD3 UR6, UR4, 0x280, URZ ;  /* 0x0000028004067890 */ /* 0x000fe2000fffe03f */
[----:B------:R-:W-:Y:S08]  /*4d20*/  MUFU.EX2 R172, R172 ;  /* 0x000000ac00ac7308 */ /* 0x000ff00000000800 */
[----:B------:R-:W-:Y:S01]  /*4d30*/  MUFU.EX2 R174, R174 ;  /* 0x000000ae00ae7308 */ /* 0x000fe20000000800 */
[----:B------:R-:W-:-:S02]  /*4d40*/  WARPGROUP.DEPBAR.LE gsb0, 0x0 ;  /* 0x00008000000079c5 */ /* 0x000fc40000010000 */
[----:B------:R-:W-:Y:S01]  /*4d50*/  WARPGROUP.ARRIVE ;  /* 0x00000000000079c5 */ /* 0x000fe20000000000 */
[-CC-:B------:R-:W-:Y:S01]  /*4d60*/  FFMA.FTZ R168, R48, R3.reuse, -R8.reuse ;  /* 0x0000000330a87223 */ /* 0x180fe20000010808 */
[-C--:B------:R-:W-:Y:S01]  /*4d70*/  FMUL.FTZ R48, R10, R3.reuse ;  /* 0x000000030a307220 */ /* 0x080fe20000410000 */
[----:B------:R-:W-:-:S03]  /*4d80*/  FFMA.FTZ R170, R52, R3, -R8 ;  /* 0x0000000334aa7223 */ /* 0x000fc60000010808 */
[----:B------:R-:W-:Y:S01]  /*4d90*/  HGMMA.64x128x16.F32.BF16 R88, R152, gdesc[UR12].tnspB, R88, gsb0 ;  /* 0x41e0000c98587df0 */ /* 0x000fe20008001858 */
[----:B------:R-:W-:Y:S01]  /*4da0*/  UMOV UR14, UR6 ;  /* 0x00000006000e7c82 */ /* 0x000fe20008000000 */
[----:B------:R-:W-:Y:S01]  /*4db0*/  UMOV UR15, 0x40000040 ;  /* 0x40000040000f7882 */ /* 0x000fe20000000000 */
[----:B------:R-:W-:Y:S01]  /*4dc0*/  UIADD3 UR6, UR4, 0x300, URZ ;  /* 0x0000030004067890 */ /* 0x000fe2000fffe03f */
[-CC-:B------:R-:W-:Y:S01]  /*4dd0*/  FFMA.FTZ R181, R26, R3.reuse, -R48.reuse ;  /* 0x000000031ab57223 */ /* 0x180fe20000010830 */
[----:B------:R-:W-:Y:S01]  /*4de0*/  UIADD3 UR4, UR4, 0x380, URZ ;  /* 0x0000038004047890 */ /* 0x000fe2000fffe03f */
[-CC-:B------:R-:W-:Y:S01]  /*4df0*/  FFMA.FTZ R26, R27, R3.reuse, -R48.reuse ;  /* 0x000000031b1a7223 */ /* 0x180fe20000010830 */
[----:B------:R-:W-:Y:S01]  /*4e00*/  IMAD.U32 R27, RZ, RZ, UR7 ;  /* 0x00000007ff1b7e24 */ /* 0x000fe2000f8e00ff */
[----:B------:R-:W-:Y:S01]  /*4e10*/  UMOV UR7, 0x40000040 ;  /* 0x4000004000077882 */ /* 0x000fe20000000000 */
[-CC-:B------:R-:W-:Y:S01]  /*4e20*/  FFMA.FTZ R183, R30, R3.reuse, -R48.reuse ;  /* 0x000000031eb77223 */ /* 0x180fe20000010830 */
[----:B------:R-:W-:Y:S01]  /*4e30*/  MUFU.EX2 R181, R181 ;  /* 0x000000b500b57308 */ /* 0x000fe20000000800 */
[----:B------:R-:W-:Y:S01]  /*4e40*/  FFMA.FTZ R36, R31, R3, -R48 ;  /* 0x000000031f247223 */ /* 0x000fe20000010830 */
[----:B------:R-:W-:-:S02]  /*4e50*/  @!P1 VIADD R27, R27, 0x34840 ;  /* 0x000348401b1b9836 */ /* 0x000fc40000000000 */
[-CC-:B------:R-:W-:Y:S01]  /*4e60*/  FFMA.FTZ R177, R34, R3.reuse, -R48.reuse ;  /* 0x0000000322b17223 */ /* 0x180fe20000010830 */
[-CC-:B------:R-:W-:Y:S01]  /*4e70*/  FFMA.FTZ R44, R35, R3.reuse, -R48.reuse ;  /* 0x00000003232c7223 */ /* 0x180fe20000010830 */
[-CC-:B------:R-:W-:Y:S01]  /*4e80*/  FFMA.FTZ R179, R38, R3.reuse, -R48.reuse ;  /* 0x0000000326b37223 */ /* 0x180fe20000010830 */
[-CC-:B------:R-:W-:Y:S01]  /*4e90*/  FFMA.FTZ R38, R39, R3.reuse, -R48.reuse ;  /* 0x0000000327267223 */ /* 0x180fe20000010830 */
[----:B------:R-:W-:Y:S01]  /*4ea0*/  @!P1 PRMT R27, RZ, 0x654, R27 ;  /* 0x00000654ff1b9816 */ /* 0x000fe2000000001b */
[----:B------:R-:W-:Y:S01]  /*4eb0*/  MUFU.EX2 R26, R26 ;  /* 0x0000001a001a7308 */ /* 0x000fe20000000800 */
[-CC-:B------:R-:W-:Y:S01]  /*4ec0*/  FFMA.FTZ R175, R46, R3.reuse, -R48.reuse ;  /* 0x000000032eaf7223 */ /* 0x180fe20000010830 */
[----:B-1----:R-:W-:Y:S01]  /*4ed0*/  FADD.FTZ R46, R182, R7 ;  /* 0x00000007b62e7221 */ /* 0x002fe20000010000 */
[-CC-:B------:R-:W-:Y:S01]  /*4ee0*/  FFMA.FTZ R173, R42, R3.reuse, -R48.reuse ;  /* 0x000000032aad7223 */ /* 0x180fe20000010830 */
[-CC-:B------:R-:W-:Y:S01]  /*4ef0*/  FFMA.FTZ R40, R43, R3.reuse, -R48.reuse ;  /* 0x000000032b287223 */ /* 0x180fe20000010830 */
[-CC-:B------:R-:W-:Y:S01]  /*4f00*/  FFMA.FTZ R34, R47, R3.reuse, -R48.reuse ;  /* 0x000000032f227223 */ /* 0x180fe20000010830 */
[-CC-:B------:R-:W-:Y:S01]  /*4f10*/  FFMA.FTZ R169, R50, R3.reuse, -R48.reuse ;  /* 0x0000000332a97223 */ /* 0x180fe20000010830 */
[-CC-:B------:R-:W-:Y:S01]  /*4f20*/  FFMA.FTZ R30, R51, R3.reuse, -R48.reuse ;  /* 0x00000003331e7223 */ /* 0x180fe20000010830 */
        /* <DEDUP_REMOVED lines=17> */
[----:B------:R-:W-:Y:S01]  /*5040*/  FFMA.FTZ R86, R86, R3, -R48 ;  /* 0x0000000356567223 */ /* 0x000fe20000010830 */
[----:B------:R-:W-:Y:S01]  /*5050*/  IMAD.U32 R31, RZ, RZ, UR10 ;  /* 0x0000000aff1f7e24 */ /* 0x000fe2000f8e00ff */
[----:B---3--:R-:W-:-:S03]  /*5060*/  F2FP.BF16.F32.PACK_AB R182, R13, R182 ;  /* 0x000000b60db6723e */ /* 0x008fc600000010ff */
[----:B------:R-:W-:Y:S02]  /*5070*/  @!P1 VIADD R31, R31, 0x34860 ;  /* 0x000348601f1f9836 */ /* 0x000fe40000000000 */
[----:B------:R-:W-:Y:S03]  /*5080*/  MUFU.EX2 R44, R44 ;  /* 0x0000002c002c7308 */ /* 0x000fe60000000800 */
[----:B------:R-:W-:-:S05]  /*5090*/  @!P1 PRMT R31, RZ, 0x654, R31 ;  /* 0x00000654ff1f9816 */ /* 0x000fca000000001f */
[----:B------:R-:W-:Y:S08]  /*50a0*/  MUFU.EX2 R179, R179 ;  /* 0x000000b300b37308 */ /* 0x000ff00000000800 */
        /* <DEDUP_REMOVED lines=9> */
[----:B------:R-:W-:Y:S01]  /*5140*/  MUFU.EX2 R171, R171 ;  /* 0x000000ab00ab7308 */ /* 0x000fe20000000800 */
[----:B------:R-:W-:-:S02]  /*5150*/  WARPGROUP.DEPBAR.LE gsb0, 0x0 ;  /* 0x00008000000079c5 */ /* 0x000fc40000010000 */
[----:B------:R-:W-:Y:S01]  /*5160*/  WARPGROUP.ARRIVE ;  /* 0x00000000000079c5 */ /* 0x000fe20000000000 */
[-CC-:B------:R-:W-:Y:S01]  /*5170*/  FFMA.FTZ R152, R56, R3.reuse, -R8.reuse ;  /* 0x0000000338987223 */ /* 0x180fe20000010808 */
[-C--:B------:R-:W-:Y:S01]  /*5180*/  FFMA.FTZ R154, R60, R3.reuse, -R8 ;  /* 0x000000033c9a7223 */ /* 0x080fe20000010808 */
[-CC-:B------:R-:W-:Y:S02]  /*5190*/  FFMA.FTZ R153, R58, R3.reuse, -R48.reuse ;  /* 0x000000033a997223 */ /* 0x180fe40000010830 */
[----:B------:R-:W-:Y:S01]  /*51a0*/  MUFU.EX2 R32, R32 ;  /* 0x0000002000207308 */ /* 0x000fe20000000800 */
[-CC-:B------:R-:W-:Y:S01]  /*51b0*/  FFMA.FTZ R155, R62, R3.reuse, -R48.reuse ;  /* 0x000000033e9b7223 */ /* 0x180fe20000010830 */
[----:B------:R-:W-:Y:S01]  /*51c0*/  HGMMA.64x128x16.F32.BF16 R88, R156, gdesc[UR12].tnspB, R88, gsb0 ;  /* 0x41e0000c9c587df0 */ /* 0x000fe20008001858 */
[----:B------:R-:W-:Y:S01]  /*51d0*/  UMOV UR14, UR6 ;  /* 0x00000006000e7c82 */ /* 0x000fe20008000000 */
[----:B------:R-:W-:Y:S01]  /*51e0*/  UMOV UR15, 0x40000040 ;  /* 0x40000040000f7882 */ /* 0x000fe20000000000 */
[----:B------:R-:W-:Y:S01]  /*51f0*/  UMOV UR6, UR4 ;  /* 0x0000000400067c82 */ /* 0x000fe20008000000 */
[----:B------:R-:W-:Y:S01]  /*5200*/  FFMA.FTZ R48, R87, R3, -R48 ;  /* 0x0000000357307223 */ /* 0x000fe20000010830 */
[----:B------:R-:W-:Y:S01]  /*5210*/  UMOV UR4, UR37 ;  /* 0x0000002500047c82 */ /* 0x000fe20008000000 */
        /* <DEDUP_REMOVED lines=16> */
[----:B------:R-:W-:Y:S02]  /*5320*/  FADD.FTZ R8, -R10, R9 ;  /* 0x000000090a087221 */ /* 0x000fe40000010100 */
[----:B------:R-:W-:Y:S01]  /*5330*/  MUFU.EX2 R157, R66 ;  /* 0x00000042009d7308 */ /* 0x000fe20000000800 */
[----:B------:R-:W-:Y:S01]  /*5340*/  HGMMA.64x128x16.F32.BF16 R88, R160, gdesc[UR12].tnspB, R88, gsb0 ;  /* 0x41e0000ca0587df0 */ /* 0x000fe20008001858 */
[----:B------:R-:W-:-:S06]  /*5350*/  FMUL.FTZ R8, R8, R3 ;  /* 0x0000000308087220 */ /* 0x000fcc0000410000 */
[----:B------:R-:W-:Y:S08]  /*5360*/  MUFU.EX2 R156, R156 ;  /* 0x0000009c009c7308 */ /* 0x000ff00000000800 */
[----:B------:R-:W-:Y:S08]  /*5370*/  MUFU.EX2 R8, R8 ;  /* 0x0000000800087308 */ /* 0x000ff00000000800 */
[----:B------:R-:W-:Y:S08]  /*5380*/  MUFU.EX2 R158, R158 ;  /* 0x0000009e009e7308 */ /* 0x000ff00000000800 */
[----:B------:R-:W-:Y:S08]  /*5390*/  MUFU.EX2 R159, R70 ;  /* 0x00000046009f7308 */ /* 0x000ff00000000800 */
[----:B------:R-:W1:Y:S01]  /*53a0*/  MUFU.EX2 R9, R85 ;  /* 0x0000005500097308 */ /* 0x000e620000000800 */
[----:B------:R-:W-:-:S02]  /*53b0*/  WARPGROUP.DEPBAR.LE gsb0, 0x0 ;  /* 0x00008000000079c5 */ /* 0x000fc40000010000 */
[----:B------:R-:W-:-:S05]  /*53c0*/  WARPGROUP.ARRIVE ;  /* 0x00000000000079c5 */ /* 0x000fca0000000000 */
[----:B------:R-:W3:Y:S01]  /*53d0*/  MUFU.EX2 R161, R74 ;  /* 0x0000004a00a17308 */ /* 0x000ee20000000800 */
[----:B--2---:R-:W-:Y:S02]  /*53e0*/  F2FP.BF16.F32.PACK_AB R160, R57, R14 ;  /* 0x0000000e39a0723e */ /* 0x004fe400000010ff */
[----:B0-----:R-:W-:Y:S01]  /*53f0*/  F2FP.BF16.F32.PACK_AB R162, R61, R20 ;  /* 0x000000143da2723e */ /* 0x001fe200000010ff */
[----:B------:R-:W-:Y:S04]  /*5400*/  HGMMA.64x128x16.F32.BF16 R88, R164, gdesc[UR4].tnspB, R88, gsb0 ;  /* 0x41e00004a4587df0 */ /* 0x000fe80008001858 */
[----:B------:R-:W0:Y:S01]  /*5410*/  MUFU.EX2 R163, R78 ;  /* 0x0000004e00a37308 */ /* 0x000e220000000800 */
[----:B------:R-:W-:Y:S02]  /*5420*/  WARPGROUP.DEPBAR.LE gsb0, 0x0 ;  /* 0x00008000000079c5 */ /* 0x000fe40000010000 */
[----:B------:R2:W-:Y:S05]  /*5430*/  @!P1 SYNCS.ARRIVE.TRANS64.RED.A1T0 RZ, [R27+URZ], RZ ;  /* 0x000000ff1bff99a7 */ /* 0x0005ea000810043f */
[----:B------:R-:W4:Y:S01]  /*5440*/  MUFU.EX2 R165, R82 ;  /* 0x0000005200a57308 */ /* 0x000f220000000800 */
[----:B-1----:R-:W-:-:S02]  /*5450*/  F2FP.BF16.F32.PACK_AB R166, R9, R28 ;  /* 0x0000001c09a6723e */ /* 0x002fc400000010ff */
[----:B------:R-:W-:Y:S01]  /*5460*/  F2FP.BF16.F32.PACK_AB R164, R65, R24 ;  /* 0x0000001841a4723e */ /* 0x000fe200000010ff */
[----:B--2---:R-:W-:Y:S01]  /*5470*/  FFMA.FTZ R27, R8, R6, R181 ;  /* 0x00000006081b7223 */ /* 0x004fe200000100b5 */
[----:B------:R-:W-:-:S03]  /*5480*/  F2FP.BF16.F32.PACK_AB R181, R26, R181 ;  /* 0x000000b51ab5723e */ /* 0x000fc600000010ff */
[----:B------:R-:W1:Y:S01]  /*5490*/  MUFU.EX2 R167, R86 ;  /* 0x0000005600a77308 */ /* 0x000e620000000800 */
[----:B------:R2:W-:Y:S01]  /*54a0*/  @!P1 SYNCS.ARRIVE.TRANS64.RED.A1T0 RZ, [R31+URZ], RZ ;  /* 0x000000ff1fff99a7 */ /* 0x0005e2000810043f */
[----:B------:R-:W-:Y:S01]  /*54b0*/  FADD.FTZ R6, R26, R27 ;  /* 0x0000001b1a067221 */ /* 0x000fe20000010000 */
[----:B------:R-:W-:-:S03]  /*54c0*/  FADD.FTZ R27, R13, R46 ;  /* 0x0000002e0d1b7221 */ /* 0x000fc60000010000 */
[----:B------:R-:W-:Y:S01]  /*54d0*/  FADD.FTZ R7, R183, R6 ;  /* 0x00000006b7077221 */ /* 0x000fe20000010000 */
[----:B------:R-:W-:Y:S01]  /*54e0*/  FADD.FTZ R46, R176, R27 ;  /* 0x0000001bb02e7221 */ /* 0x000fe20000010000 */
[C---:B------:R-:W-:Y:S02]  /*54f0*/  F2FP.BF16.F32.PACK_AB R176, R15.reuse, R176 ;  /* 0x000000b00fb0723e */ /* 0x040fe400000010ff */
[C---:B------:R-:W-:Y:S01]  /*5500*/  FADD.FTZ R6, R36.reuse, R7 ;  /* 0x0000000724067221 */ /* 0x040fe20000010000 */
[----:B------:R-:W-:Y:S01]  /*5510*/  FADD.FTZ R27, R15, R46 ;  /* 0x0000002e0f1b7221 */ /* 0x000fe20000010000 */
[----:B------:R-:W-:Y:S02]  /*5520*/  F2FP.BF16.F32.PACK_AB R183, R36, R183 ;  /* 0x000000b724b7723e */ /* 0x000fe400000010ff */
[----:B------:R-:W-:Y:S01]  /*5530*/  FADD.FTZ R7, R177, R6 ;  /* 0x00000006b1077221 */ /* 0x000fe20000010000 */
[----:B------:R-:W-:Y:S01]  /*5540*/  FADD.FTZ R46, R178, R27 ;  /* 0x0000001bb22e7221 */ /* 0x000fe20000010000 */
[----:B------:R-:W-:-:S02]  /*5550*/  F2FP.BF16.F32.PACK_AB R177, R44, R177 ;  /* 0x000000b12cb1723e */ /* 0x000fc400000010ff */
[----:B------:R-:W-:Y:S01]  /*5560*/  FADD.FTZ R6, R44, R7 ;  /* 0x000000072c067221 */ /* 0x000fe20000010000 */
[C---:B------:R-:W-:Y:S01]  /*5570*/  FADD.FTZ R27, R21.reuse, R46 ;  /* 0x0000002e151b7221 */ /* 0x040fe20000010000 */
[----:B------:R-:W-:Y:S02]  /*5580*/  F2FP.BF16.F32.PACK_AB R178, R21, R178 ;  /* 0x000000b215b2723e */ /* 0x000fe400000010ff */
[----:B------:R-:W-:Y:S01]  /*5590*/  FADD.FTZ R7, R179, R6 ;  /* 0x00000006b3077221 */ /* 0x000fe20000010000 */
[----:B------:R-:W-:Y:S01]  /*55a0*/  FADD.FTZ R46, R172, R27 ;  /* 0x0000001bac2e7221 */ /* 0x000fe20000010000 */
[C---:B------:R-:W-:Y:S02]  /*55b0*/  F2FP.BF16.F32.PACK_AB R179, R38.reuse, R179 ;  /* 0x000000b326b3723e */ /* 0x040fe400000010ff */
[----:B------:R-:W-:Y:S01]  /*55c0*/  FADD.FTZ R6, R38, R7 ;  /* 0x0000000726067221 */ /* 0x000fe20000010000 */
[C---:B------:R-:W-:Y:S01]  /*55d0*/  FADD.FTZ R27, R25.reuse, R46 ;  /* 0x0000002e191b7221 */ /* 0x040fe20000010000 */
[----:B------:R-:W-:-:S02]  /*55e0*/  F2FP.BF16.F32.PACK_AB R172, R25, R172 ;  /* 0x000000ac19ac723e */ /* 0x000fc400000010ff */
[----:B------:R-:W-:Y:S01]  /*55f0*/  FADD.FTZ R7, R173, R6 ;  /* 0x00000006ad077221 */ /* 0x000fe20000010000 */
[----:B------:R-:W-:Y:S01]  /*5600*/  FADD.FTZ R46, R174, R27 ;  /* 0x0000001bae2e7221 */ /* 0x000fe20000010000 */
[C---:B------:R-:W-:Y:S02]  /*5610*/  F2FP.BF16.F32.PACK_AB R173, R40.reuse, R173 ;  /* 0x000000ad28ad723e */ /* 0x040fe400000010ff */
[----:B------:R-:W-:Y:S01]  /*5620*/  FADD.FTZ R6, R40, R7 ;  /* 0x0000000728067221 */ /* 0x000fe20000010000 */
[C---:B------:R-:W-:Y:S01]  /*5630*/  FADD.FTZ R11, R29.reuse, R46 ;  /* 0x0000002e1d0b7221 */ /* 0x040fe20000010000 */
        /* <DEDUP_REMOVED lines=21> */
[----:B------:R-:W-:Y:S01]  /*5790*/  F2FP.BF16.F32.PACK_AB R153, R42, R153 ;  /* 0x000000992a99723e */ /* 0x000fe200000010ff */
[----:B------:R-:W-:-:S02]  /*57a0*/  IMAD.MOV.U32 R11, RZ, RZ, R0 ;  /* 0x000000ffff0b7224 */ /* 0x000fc400078e0000 */
        /* <DEDUP_REMOVED lines=19> */
[----:B------:R-:W-:-:S03]  /*58e0*/  FADD.FTZ R7, R57, R26 ;  /* 0x0000001a39077221 */ /* 0x000fc60000010000 */
[----:B---3--:R-:W-:Y:S01]  /*58f0*/  FADD.FTZ R6, R161, R6 ;  /* 0x00000006a1067221 */ /* 0x008fe20000010000 */
[----:B------:R-:W-:Y:S01]  /*5900*/  FADD.FTZ R26, R20, R7 ;  /* 0x00000007141a7221 */ /* 0x000fe20000010000 */
[C---:B------:R-:W-:Y:S02]  /*5910*/  F2FP.BF16.F32.PACK_AB R161, R75.reuse, R161 ;  /* 0x000000a14ba1723e */ /* 0x040fe400000010ff */
[----:B------:R-:W-:Y:S01]  /*5920*/  FADD.FTZ R6, R75, R6 ;  /* 0x000000064b067221 */ /* 0x000fe20000010000 */
[----:B------:R-:W-:-:S03]  /*5930*/  FADD.FTZ R7, R61, R26 ;  /* 0x0000001a3d077221 */ /* 0x000fc60000010000 */
[----:B0-----:R-:W-:Y:S01]  /*5940*/  FADD.FTZ R6, R163, R6 ;  /* 0x00000006a3067221 */ /* 0x001fe20000010000 */
[----:B------:R-:W-:Y:S01]  /*5950*/  FADD.FTZ R14, R24, R7 ;  /* 0x00000007180e7221 */ /* 0x000fe20000010000 */
[C---:B------:R-:W-:Y:S02]  /*5960*/  F2FP.BF16.F32.PACK_AB R163, R79.reuse, R163 ;  /* 0x000000a34fa3723e */ /* 0x040fe400000010ff */
[----:B------:R-:W-:Y:S01]  /*5970*/  FADD.FTZ R6, R79, R6 ;  /* 0x000000064f067221 */ /* 0x000fe20000010000 */
[----:B------:R-:W-:-:S03]  /*5980*/  FADD.FTZ R7, R65, R14 ;  /* 0x0000000e41077221 */ /* 0x000fc60000010000 */
[----:B----4-:R-:W-:Y:S01]  /*5990*/  FADD.FTZ R6, R165, R6 ;  /* 0x00000006a5067221 */ /* 0x010fe20000010000 */
[----:B------:R-:W-:Y:S01]  /*59a0*/  FADD.FTZ R14, R28, R7 ;  /* 0x000000071c0e7221 */ /* 0x000fe20000010000 */
[C---:B------:R-:W-:Y:S02]  /*59b0*/  F2FP.BF16.F32.PACK_AB R165, R83.reuse, R165 ;  /* 0x000000a553a5723e */ /* 0x040fe400000010ff */
[----:B------:R-:W-:Y:S01]  /*59c0*/  FADD.FTZ R6, R83, R6 ;  /* 0x0000000653067221 */ /* 0x000fe20000010000 */
[----:B------:R-:W-:Y:S01]  /*59d0*/  FADD.FTZ R7, R9, R14 ;  /* 0x0000000e09077221 */ /* 0x000fe20000010000 */
[----:B------:R-:W-:Y:S02]  /*59e0*/  IMAD.MOV.U32 R9, RZ, RZ, R10 ;  /* 0x000000ffff097224 */ /* 0x000fe400078e000a */
[----:B-1----:R-:W-:Y:S01]  /*59f0*/  FADD.FTZ R6, R167, R6 ;  /* 0x00000006a7067221 */ /* 0x002fe20000010000 */
[----:B------:R-:W-:-:S03]  /*5a00*/  F2FP.BF16.F32.PACK_AB R167, R48, R167 ;  /* 0x000000a730a7723e */ /* 0x000fc600000010ff */
[----:B------:R-:W-:Y:S01]  /*5a10*/  FADD.FTZ R6, R48, R6 ;  /* 0x0000000630067221 */ /* 0x000fe20000010000 */
[----:B--2---:R-:W-:Y:S06]  /*5a20*/  @P2 BRA `(.L_x_24) ;  /* 0xffffffdc009c2947 */ /* 0x004fec000383ffff */
.L_x_15:
[----:B------:R-:W-:Y:S06]  /*5a30*/  BAR.ARV 0x8, 0x180 ;  /* 0x0206000000007b1d */ /* 0x000fec0000002000 */
        /* <DEDUP_REMOVED lines=64> */
[----:B------:R-:W-:Y:S06]  /*5e40*/  @!P0 BRA `(.L_x_25) ;  /* 0x0000000000048947 */ /* 0x000fec0003800000 */
[----:B------:R-:W-:Y:S01]  /*5e50*/  BPT.TRAP 0x1 ;  /* 0x000000040000795c */ /* 0x000fe20000300000 */
.L_x_25:
        /* <DEDUP_REMOVED lines=9> */
.L_x_26:
[----:B-1----:R-:W-:Y:S05]  /*5ef0*/  @P2 BRA `(.L_x_27) ;  /* 0x0000000000082947 */ /* 0x002fea0003800000 */
[----:B------:R-:W1:Y:S02]  /*5f00*/  SYNCS.PHASECHK.TRANS64.TRYWAIT P0, [UR12+0x34850], R4 ;  /* 0x03485004ff0075a7 */ /* 0x000e64000800014c */
[----:B-1----:R-:W-:Y:S05]  /*5f10*/  @!P0 BRA `(.L_x_28) ;  /* 0x0000006000308947 */ /* 0x002fea0003800000 */
.L_x_27:
[----:B------:R-:W-:Y:S01]  /*5f20*/  UIADD3 UR5, UR4, 0x400, URZ ;  /* 0x0000040004057890 */ /* 0x000fe2000fffe03f */
[----:B------:R-:W-:Y:S01]  /*5f30*/  WARPGROUP.ARRIVE ;  /* 0x00000000000079c5 */ /* 0x000fe20000000000 */
[----:B------:R-:W-:Y:S01]  /*5f40*/  UMOV UR7, 0x40000040 ;  /* 0x4000004000077882 */ /* 0x000fe20000000000 */
[----:B01----:R-:W0:Y:S01]  /*5f50*/  SHFL.BFLY PT, R4, R7, 0x2, 0x1f ;  /* 0x0c401f0007047f89 */ /* 0x003e2200000e0000 */
[----:B------:R-:W-:Y:S01]  /*5f60*/  USHF.R.U32.HI UR5, URZ, 0x4, UR5 ;  /* 0x000000043f057899 */ /* 0x000fe20008011605 */
[----:B------:R-:W-:Y:S01]  /*5f70*/  IMAD.MOV.U32 R96, RZ, RZ, -0x800000 ;  /* 0xff800000ff607424 */ /* 0x000fe200078e00ff */
[----:B------:R-:W-:Y:S01]  /*5f80*/  CS2R R98, SRZ ;  /* 0x0000000000627805 */ /* 0x000fe2000001ff00 */
[----:B------:R-:W1:Y:S01]  /*5f90*/  SHFL.BFLY PT, R5, R6, 0x2, 0x1f ;  /* 0x0c401f0006057f89 */ /* 0x000e6200000e0000 */
[----:B------:R-:W-:Y:S01]  /*5fa0*/  ULOP3.LUT UR5, UR5, 0x3fff, URZ, 0xc0, !UPT ;  /* 0x00003fff05057892 */ /* 0x000fe2000f8ec03f */
[----:B------:R-:W-:Y:S01]  /*5fb0*/  IMAD.MOV.U32 R93, RZ, RZ, -0x800000 ;  /* 0xff800000ff5d7424 */ /* 0x000fe200078e00ff */
[----:B------:R-:W2:Y:S01]  /*5fc0*/  LDC R115, c[0x0][0xc38] ;  /* 0x00030e00ff737b82 */ /* 0x000ea20000000800 */
[----:B------:R-:W-:Y:S01]  /*5fd0*/  R2UR UR14, R186 ;  /* 0x00000000ba0e72ca */ /* 0x000fe200000e0000 */
[----:B------:R-:W-:Y:S01]  /*5fe0*/  ULOP3.LUT UR5, UR5, 0x4000000, URZ, 0xfc, !UPT ;  /* 0x0400000005057892 */ /* 0x000fe2000f8efc3f */
[----:B------:R-:W-:Y:S01]  /*5ff0*/  R2UR UR13, R185 ;  /* 0x00000000b90d72ca */ /* 0x000fe200000e0000 */
[----:B------:R-:W-:-:S02]  /*6000*/  ULDC UR10, c[0x0][0xc44] ;  /* 0x00031100000a7ab9 */ /* 0x000fc40000000800 */
[----:B------:R-:W-:-:S07]  /*6010*/  ULEA UR8, UR36, UR5, 0xb ;  /* 0x0000000524087291 */ /* 0x000fce000f8e583f */
[----:B------:R-:W-:Y:S01]  /*6020*/  UMOV UR6, UR8 ;  /* 0x0000000800067c82 */ /* 0x000fe20008000000 */
[----:B------:R-:W3:Y:S02]  /*6030*/  S2UR UR5, SR_SWINHI ;  /* 0x00000000000579c3 */ /* 0x000ee40000002f00 */
[----:B---3--:R-:W-:Y:S01]  /*6040*/  HGMMA.64x128x16.F32.BF16 R24, R180, gdesc[UR4].tnspB, R24, gsb0 ;  /* 0x41e00004b4187df0 */ /* 0x008fe20008001818 */
[----:B------:R-:W-:Y:S01]  /*6050*/  UIADD3 UR6, UR8, 0x80, URZ ;  /* 0x0000008008067890 */ /* 0x000fe2000fffe03f */
[----:B0-----:R-:W-:Y:S01]  /*6060*/  FADD.FTZ R4, R4, R7 ;  /* 0x0000000704047221 */ /* 0x001fe20000010000 */
[----:B------:R-:W-:Y:S01]  /*6070*/  UMOV UR7, 0x40000040 ;  /* 0x4000004000077882 */ /* 0x000fe20000000000 */
[----:B------:R-:W-:Y:S02]  /*6080*/  IMAD R7, R23, 0x40, R16 ;  /* 0x0000004017077824 */ /* 0x000fe400078e0210 */
[----:B-1----:R-:W-:Y:S01]  /*6090*/  FADD.FTZ R8, R5, R6 ;  /* 0x0000000605087221 */ /* 0x002fe20000010000 */
[----:B------:R-:W-:Y:S01]  /*60a0*/  IMAD R92, RZ, RZ, -UR14 ;  /* 0x8000000eff5c7e24 */ /* 0x000fe2000f8e02ff */
[----:B------:R-:W0:Y:S03]  /*60b0*/  SHFL.BFLY PT, R5, R4, 0x1, 0x1f ;  /* 0x0c201f0004057f89 */ /* 0x000e2600000e0000 */
[----:B--2---:R-:W-:Y:S01]  /*60c0*/  IMAD R92, R115, R92, UR13 ;  /* 0x0000000d735c7e24 */ /* 0x004fe2000f8e025c */
[----:B------:R-:W1:Y:S01]  /*60d0*/  SHFL.BFLY PT, R9, R8, 0x1, 0x1f ;  /* 0x0c201f0008097f89 */ /* 0x000e6200000e0000 */
[----:B------:R-:W-:Y:S01]  /*60e0*/  R2UR UR13, R19 ;  /* 0x00000000130d72ca */ /* 0x000fe200000e0000 */
[----:B------:R-:W-:Y:S01]  /*60f0*/  IMAD.U32 R19, RZ, RZ, UR12 ;  /* 0x0000000cff137e24 */ /* 0x000fe2000f8e00ff */
[----:B------:R-:W-:-:S03]  /*6100*/  USHF.R.S32.HI UR12, URZ, 0x1f, UR39 ;  /* 0x0000001f3f0c7899 */ /* 0x000fc60008011427 */
[----:B------:R-:W-:-:S05]  /*6110*/  @!P1 VIADD R19, R19, 0x34860 ;  /* 0x0003486013139836 */ /* 0x000fca0000000000 */
[----:B------:R-:W-:Y:S01]  /*6120*/  @!P1 PRMT R19, RZ, 0x654, R19 ;  /* 0x00000654ff139816 */ /* 0x000fe20000000013 */
[----:B0-----:R-:W-:Y:S01]  /*6130*/  FADD.FTZ R11, R4, R5 ;  /* 0x00000005040b7221 */ /* 0x001fe20000010000 */
[----:B-1----:R-:W-:-:S04]  /*6140*/  FADD.FTZ R12, R8, R9 ;  /* 0x00000009080c7221 */ /* 0x002fc80000010000 */
[----:B------:R-:W-:Y:S02]  /*6150*/  FSETP.NE.FTZ.AND P0, PT, R11, RZ, PT ;  /* 0x000000ff0b00720b */ /* 0x000fe40003f15000 */
[----:B------:R-:W-:-:S11]  /*6160*/  FSETP.NE.FTZ.AND P2, PT, R12, RZ, PT ;  /* 0x000000ff0c00720b */ /* 0x000fd60003f55000 */
[----:B------:R-:W0:Y:S02]  /*6170*/  @P0 MUFU.LG2 R6, R11 ;  /* 0x0000000b00060308 */ /* 0x000e240000000c00 */
[----:B------:R-:W-:-:S06]  /*6180*/  @P2 FMUL.FTZ R8, R3, 0.69314718246459960938 ;  /* 0x3f31721803082820 */ /* 0x000fcc0000410000 */
[----:B------:R-:W1:Y:S08]  /*6190*/  @P2 MUFU.LG2 R9, R12 ;  /* 0x0000000c00092308 */ /* 0x000e700000000c00 */
[----:B------:R-:W-:Y:S01]  /*61a0*/  @P2 MUFU.RCP R98, R12 ;  /* 0x0000000c00622308 */ /* 0x000fe20000001000 */
[----:B0-----:R-:W-:-:S07]  /*61b0*/  @P0 FMUL.FTZ R6, R6, 0.69314718246459960938 ;  /* 0x3f31721806060820 */ /* 0x001fce0000410000 */
[----:B------:R0:W2:Y:S01]  /*61c0*/  @P0 MUFU.RCP R99, R11 ;  /* 0x0000000b00630308 */ /* 0x0000a20000001000 */
[----:B-1----:R-:W-:-:S04]  /*61d0*/  @P2 FMUL.FTZ R9, R9, 0.69314718246459960938 ;  /* 0x3f31721809092820 */ /* 0x002fc80000410000 */
[----:B------:R-:W-:Y:S01]  /*61e0*/  @P2 FFMA.FTZ R93, R8, R10, R9 ;  /* 0x0000000a085d2223 */ /* 0x000fe20000010009 */
[----:B------:R-:W-:Y:S02]  /*61f0*/  WARPGROUP.DEPBAR.LE gsb0, 0x0 ;  /* 0x00008000000079c5 */ /* 0x000fe40000010000 */
[----:B------:R-:W-:-:S06]  /*6200*/  WARPGROUP.ARRIVE ;  /* 0x00000000000079c5 */ /* 0x000fcc0000000000 */
[----:B------:R-:W-:Y:S01]  /*6210*/  HGMMA.64x128x16.F32.BF16 R24, R176, gdesc[UR4].tnspB, R24, gsb0 ;  /* 0x41e00004b0187df0 */ /* 0x000fe20008001818 */
[----:B------:R-:W-:Y:S01]  /*6220*/  UIADD3 UR6, UR8, 0x100, URZ ;  /* 0x0000010008067890 */ /* 0x000fe2000fffe03f */
[----:B------:R-:W-:Y:S01]  /*6230*/  UMOV UR7, 0x40000040 ;  /* 0x4000004000077882 */ /* 0x000fe20000000000 */
[----:B------:R-:W-:Y:S02]  /*6240*/  WARPGROUP.DEPBAR.LE gsb0, 0x0 ;  /* 0x00008000000079c5 */ /* 0x000fe40000010000 */
[----:B------:R-:W-:-:S07]  /*6250*/  WARPGROUP.ARRIVE ;  /* 0x00000000000079c5 */ /* 0x000fce0000000000 */
        /* <DEDUP_REMOVED lines=18> */
[----:B------:R-:W-:Y:S01]  /*6380*/  UIADD3 UR8, UR8, 0x380, URZ ;  /* 0x0000038008087890 */ /* 0x000fe2000fffe03f */
[----:B------:R-:W-:Y:S02]  /*6390*/  WARPGROUP.DEPBAR.LE gsb0, 0x0 ;  /* 0x00008000000079c5 */ /* 0x000fe40000010000 */
[----:B------:R-:W-:-:S06]  /*63a0*/  WARPGROUP.ARRIVE ;  /* 0x00000000000079c5 */ /* 0x000fcc0000000000 */
[----:B------:R-:W-:Y:S01]  /*63b0*/  HGMMA.64x128x16.F32.BF16 R24, R160, gdesc[UR4].tnspB, R24, gsb0 ;  /* 0x41e00004a0187df0 */ /* 0x000fe20008001818 */
[----:B------:R-:W-:Y:S01]  /*63c0*/  UMOV UR6, UR4 ;  /* 0x0000000400067c82 */ /* 0x000fe20008000000 */
[----:B------:R-:W-:Y:S01]  /*63d0*/  UMOV UR7, UR5 ;  /* 0x0000000500077c82 */ /* 0x000fe20008000000 */
[----:B------:R-:W-:Y:S01]  /*63e0*/  UIADD3 UR5, -UR39, URZ, URZ ;  /* 0x0000003f27057290 */ /* 0x000fe2000fffe13f */
[----:B------:R-:W-:Y:S01]  /*63f0*/  IMAD.U32 R88, RZ, RZ, UR6 ;  /* 0x00000006ff587e24 */ /* 0x000fe2000f8e00ff */
[----:B------:R-:W-:Y:S01]  /*6400*/  UMOV UR6, UR8 ;  /* 0x0000000800067c82 */ /* 0x000fe20008000000 */
[----:B------:R-:W-:Y:S01]  /*6410*/  IMAD.U32 R89, RZ, RZ, UR7 ;  /* 0x00000007ff597e24 */ /* 0x000fe2000f8e00ff */
[----:B------:R-:W-:Y:S01]  /*6420*/  UMOV UR7, 0x40000040 ;  /* 0x4000004000077882 */ /* 0x000fe20000000000 */
[----:B------:R-:W-:Y:S01]  /*6430*/  UIMAD UR10, UR10, UR5, UR14 ;  /* 0x000000050a0a72a4 */ /* 0x000fe2000f8e020e */
[----:B------:R-:W-:Y:S01]  /*6440*/  IMAD.WIDE R4, R190, 0x2, R88 ;  /* 0x00000002be047825 */ /* 0x000fe200078e0258 */
[----:B------:R-:W-:-:S02]  /*6450*/  ULDC.64 UR8, c[0x0][0xb90] ;  /* 0x0002e40000087ab9 */ /* 0x000fc40000000a00 */
[----:B------:R-:W-:Y:S01]  /*6460*/  USHF.R.S32.HI UR11, URZ, 0x1f, UR10 ;  /* 0x0000001f3f0b7899 */ /* 0x000fe2000801140a */
[----:B------:R-:W-:-:S04]  /*6470*/  IMAD.WIDE R88, R7, 0x2, R88 ;  /* 0x0000000207587825 */ /* 0x000fc800078e0258 */
[----:B------:R-:W-:Y:S01]  /*6480*/  @P0 FMUL.FTZ R7, R3, 0.69314718246459960938 ;  /* 0x3f31721803070820 */ /* 0x000fe20000410000 */
[C---:B------:R-:W-:Y:S01]  /*6490*/  IADD3 R3, P5, R4.reuse, 0x4040, RZ ;  /* 0x0000404004037810 */ /* 0x040fe20007fbe0ff */
[----:B------:R-:W-:Y:S01]  /*64a0*/  UIMAD UR5, UR11, UR8, URZ ;  /* 0x000000080b0572a4 */ /* 0x000fe2000f8e023f */
[C---:B------:R-:W-:Y:S01]  /*64b0*/  IADD3 R111, P6, R4.reuse, 0x4060, RZ ;  /* 0x00004060046f7810 */ /* 0x040fe20007fde0ff */
[----:B------:R-:W-:Y:S01]  /*64c0*/  @P0 FFMA.FTZ R96, R7, R0, R6 ;  /* 0x0000000007600223 */ /* 0x000fe20000010006 */
[----:B------:R-:W-:Y:S01]  /*64d0*/  LOP3.LUT R0, R3, 0x380, RZ, 0xc0, !PT ;  /* 0x0000038003007812 */ /* 0x000fe200078ec0ff */
[--C-:B------:R-:W-:Y:S01]  /*64e0*/  IMAD.X R109, RZ, RZ, R5.reuse, P5 ;  /* 0x000000ffff6d7224 */ /* 0x100fe200028e0605 */
[----:B------:R-:W-:Y:S01]  /*64f0*/  IADD3 R6, P2, R4, 0x20, RZ ;  /* 0x0000002004067810 */ /* 0x000fe20007f5e0ff */
[----:B------:R-:W-:Y:S01]  /*6500*/  UIMAD UR5, UR10, UR9, UR5 ;  /* 0x000000090a0572a4 */ /* 0x000fe2000f8e0205 */
[----:B------:R-:W-:Y:S02]  /*6510*/  SHF.R.U64 R0, R0, 0x3, RZ ;  /* 0x0000000300007819 */ /* 0x000fe400000012ff */
[----:B------:R-:W-:Y:S01]  /*6520*/  LOP3.LUT R110, R111, 0x380, RZ, 0xc0, !PT ;  /* 0x000003806f6e7812 */ /* 0x000fe200078ec0ff */
[----:B------:R-:W-:Y:S01]  /*6530*/  IMAD.X R103, RZ, RZ, R5, P2 ;  /* 0x000000ffff677224 */ /* 0x000fe200010e0605 */
[----:B------:R-:W-:-:S02]  /*6540*/  LOP3.LUT R108, R0, R3, RZ, 0x3c, !PT ;  /* 0x00000003006c7212 */ /* 0x000fc400078e3cff */
[----:B------:R-:W1:Y:S01]  /*6550*/  LDC R0, c[0x0][0xbe8] ;  /* 0x0002fa00ff007b82 */ /* 0x000e620000000800 */
[----:B------:R-:W-:Y:S02]  /*6560*/  SHF.R.U64 R110, R110, 0x3, RZ ;  /* 0x000000036e6e7819 */ /* 0x000fe400000012ff */
[----:B------:R-:W-:Y:S02]  /*6570*/  LOP3.LUT R113, R4, 0x380, RZ, 0xc0, !PT ;  /* 0x0000038004717812 */ /* 0x000fe400078ec0ff */
[----:B------:R-:W-:Y:S01]  /*6580*/  LOP3.LUT R110, R110, R111, RZ, 0x3c, !PT ;  /* 0x0000006f6e6e7212 */ /* 0x000fe200078e3cff */
[----:B------:R-:W-:Y:S01]  /*6590*/  IMAD.X R111, RZ, RZ, R5, P6 ;  /* 0x000000ffff6f7224 */ /* 0x000fe200030e0605 */
[----:B------:R-:W-:Y:S02]  /*65a0*/  LOP3.LUT R3, R6, 0x380, RZ, 0xc0, !PT ;  /* 0x0000038006037812 */ /* 0x000fe400078ec0ff */
[C---:B------:R-:W-:Y:S02]  /*65b0*/  IADD3 R10, P4, R4.reuse, 0x4020, RZ ;  /* 0x00004020040a7810 */ /* 0x040fe40007f9e0ff */
[----:B------:R-:W-:-:S02]  /*65c0*/  IADD3 R9, P3, R4, 0x4000, RZ ;  /* 0x0000400004097810 */ /* 0x000fc40007f7e0ff */
[C---:B------:R-:W-:Y:S01]  /*65d0*/  IADD3 R7, P0, R4.reuse, 0x60, RZ ;  /* 0x0000006004077810 */ /* 0x040fe20007f1e0ff */
[--C-:B------:R-:W-:Y:S01]  /*65e0*/  IMAD.X R105, RZ, RZ, R5.reuse, P4 ;  /* 0x000000ffff697224 */ /* 0x100fe200020e0605 */
[----:B------:R-:W-:Y:S01]  /*65f0*/  IADD3 R8, P6, R4, 0x40, RZ ;  /* 0x0000004004087810 */ /* 0x000fe20007fde0ff */
[--C-:B------:R-:W-:Y:S01]  /*6600*/  IMAD.X R107, RZ, RZ, R5.reuse, P3 ;  /* 0x000000ffff6b7224 */ /* 0x100fe200018e0605 */
[----:B------:R-:W-:Y:S01]  /*6610*/  SHF.R.U64 R113, R113, 0x3, RZ ;  /* 0x0000000371717819 */ /* 0x000fe200000012ff */
[--C-:B------:R-:W-:Y:S01]  /*6620*/  IMAD.X R101, RZ, RZ, R5.reuse, P0 ;  /* 0x000000ffff657224 */ /* 0x100fe200000e0605 */
[----:B------:R-:W-:Y:S01]  /*6630*/  SHF.R.U64 R3, R3, 0x3, RZ ;  /* 0x0000000303037819 */ /* 0x000fe200000012ff */
[--C-:B------:R-:W-:Y:S01]  /*6640*/  IMAD.X R95, RZ, RZ, R5.reuse, P6 ;  /* 0x000000ffff5f7224 */ /* 0x100fe200030e0605 */
[----:B------:R-:W-:Y:S01]  /*6650*/  LOP3.LUT R112, R113, R4, RZ, 0x3c, !PT ;  /* 0x0000000471707212 */ /* 0x000fe200078e3cff */
[----:B------:R-:W-:Y:S01]  /*6660*/  IMAD.MOV.U32 R113, RZ, RZ, R5 ;  /* 0x000000ffff717224 */ /* 0x000fe200078e0005 */
[----:B------:R-:W-:-:S02]  /*6670*/  LOP3.LUT R5, R10, 0x380, RZ, 0xc0, !PT ;  /* 0x000003800a057812 */ /* 0x000fc400078ec0ff */
[----:B-1----:R-:W-:Y:S02]  /*6680*/  ISETP.NE.AND P2, PT, R0, 0x1, PT ;  /* 0x000000010000780c */ /* 0x002fe40003f45270 */
[----:B------:R-:W-:Y:S02]  /*6690*/  LOP3.LUT R102, R3, R6, RZ, 0x3c, !PT ;  /* 0x0000000603667212 */ /* 0x000fe400078e3cff */
[----:B------:R-:W-:Y:S02]  /*66a0*/  LOP3.LUT R3, R8, 0x380, RZ, 0xc0, !PT ;  /* 0x0000038008037812 */ /* 0x000fe400078ec0ff */
[----:B------:R-:W-:Y:S02]  /*66b0*/  SHF.R.U64 R5, R5, 0x3, RZ ;  /* 0x0000000305057819 */ /* 0x000fe400000012ff */
[----:B------:R-:W-:Y:S02]  /*66c0*/  SHF.R.U64 R3, R3, 0x3, RZ ;  /* 0x0000000303037819 */ /* 0x000fe400000012ff */
[----:B------:R-:W-:-:S02]  /*66d0*/  MOV R112, R112 ;  /* 0x0000007000707202 */ /* 0x000fc40000000f00 */
[----:B------:R-:W-:Y:S01]  /*66e0*/  LOP3.LUT R4, R9, 0x380, RZ, 0xc0, !PT ;  /* 0x0000038009047812 */ /* 0x000fe200078ec0ff */
[----:B------:R-:W1:Y:S01]  /*66f0*/  @P2 LDC R114, c[0x0][0xbec] ;  /* 0x0002fb00ff722b82 */ /* 0x000e620000000800 */
[----:B------:R-:W-:Y:S02]  /*6700*/  LOP3.LUT R104, R5, R10, RZ, 0x3c, !PT ;  /* 0x0000000a05687212 */ /* 0x000fe400078e3cff */
[----:B------:R-:W-:Y:S02]  /*6710*/  LOP3.LUT R94, R3, R8, RZ, 0x3c, !PT ;  /* 0x00000008035e7212 */ /* 0x000fe400078e3cff */
[----:B------:R-:W-:Y:S02]  /*6720*/  SHF.R.U64 R4, R4, 0x3, RZ ;  /* 0x0000000304047819 */ /* 0x000fe400000012ff */
[----:B------:R-:W-:Y:S01]  /*6730*/  MOV R104, R104 ;  /* 0x0000006800687202 */ /* 0x000fe20000000f00 */
[----:B------:R-:W3:Y:S01]  /*6740*/  @P2 LDC R113, c[0x0][0xbf0] ;  /* 0x0002fc00ff712b82 */ /* 0x000ee20000000800 */
[----:B------:R-:W-:-:S02]  /*6750*/  MOV R105, R102 ;  /* 0x0000006600697202 */ /* 0x000fc40000000f00 */
[----:B------:R-:W-:Y:S02]  /*6760*/  MOV R103, R94 ;  /* 0x0000005e00677202 */ /* 0x000fe40000000f00 */
[----:B------:R-:W-:Y:S02]  /*6770*/  LOP3.LUT R106, R4, R9, RZ, 0x3c, !PT ;  /* 0x00000009046a7212 */ /* 0x000fe400078e3cff */
[----:B------:R-:W-:Y:S01]  /*6780*/  LOP3.LUT R4, R7, 0x380, RZ, 0xc0, !PT ;  /* 0x0000038007047812 */ /* 0x000fe200078ec0ff */
[----:B------:R-:W4:Y:S01]  /*6790*/  LDC.64 R94, c[0x0][0xb98] ;  /* 0x0002e600ff5e7b82 */ /* 0x000f220000000a00 */
[----:B------:R-:W-:Y:S01]  /*67a0*/  MOV R106, R106 ;  /* 0x0000006a006a7202 */ /* 0x000fe20000000f00 */
[----:B------:R-:W-:Y:S01]  /*67b0*/  IMAD R107, R92, 0x80, R189 ;  /* 0x000000805c6b7824 */ /* 0x000fe200078e02bd */
[----:B------:R-:W-:Y:S02]  /*67c0*/  SHF.R.U64 R4, R4, 0x3, RZ ;  /* 0x0000000304047819 */ /* 0x000fe400000012ff */
[----:B------:R-:W-:-:S02]  /*67d0*/  IADD3 R15, P0, R88, 0x2000, RZ ;  /* 0x00002000580f7810 */ /* 0x000fc40007f1e0ff */
[----:B------:R-:W-:Y:S01]  /*67e0*/  LOP3.LUT R100, R4, R7, RZ, 0x3c, !PT ;  /* 0x0000000704647212 */ /* 0x000fe200078e3cff */
[----:B-1----:R-:W-:Y:S01]  /*67f0*/  @P2 IMAD.HI.U32 R102, R107, R114, RZ ;  /* 0x000000726b662227 */ /* 0x002fe200078e00ff */
[----:B------:R-:W-:Y:S02]  /*6800*/  IADD3 R21, P6, R88, 0x1000, RZ ;  /* 0x0000100058157810 */ /* 0x000fe40007fde0ff */
[----:B------:R-:W-:Y:S02]  /*6810*/  LOP3.LUT R14, R15, 0x380, RZ, 0xc0, !PT ;  /* 0x000003800f0e7812 */ /* 0x000fe400078ec0ff */
[----:B------:R-:W-:Y:S01]  /*6820*/  MOV R100, R100 ;  /* 0x0000006400647202 */ /* 0x000fe20000000f00 */
[----:B------:R-:W-:Y:S01]  /*6830*/  IMAD.MOV.U32 R101, RZ, RZ, R107 ;  /* 0x000000ffff657224 */ /* 0x000fe200078e006b */
[----:B------:R-:W-:Y:S02]  /*6840*/  LOP3.LUT R20, R21, 0x380, RZ, 0xc0, !PT ;  /* 0x0000038015147812 */ /* 0x000fe400078ec0ff */
[----:B---3--:R-:W-:-:S02]  /*6850*/  @P2 SHF.R.U32.HI R101, RZ, R113, R102 ;  /* 0x00000071ff652219 */ /* 0x008fc40000011666 */
[----:B------:R-:W-:Y:S02]  /*6860*/  SHF.R.U64 R14, R14, 0x3, RZ ;  /* 0x000000030e0e7819 */ /* 0x000fe400000012ff */
[----:B------:R-:W-:Y:S02]  /*6870*/  LOP3.LUT R5, R88, 0x380, RZ, 0xc0, !PT ;  /* 0x0000038058057812 */ /* 0x000fe400078ec0ff */
[----:B------:R-:W-:Y:S02]  /*6880*/  SHF.R.U64 R20, R20, 0x3, RZ ;  /* 0x0000000314147819 */ /* 0x000fe400000012ff */
[----:B------:R-:W-:Y:S01]  /*6890*/  LOP3.LUT R14, R14, R15, RZ, 0x3c, !PT ;  /* 0x0000000f0e0e7212 */ /* 0x000fe200078e3cff */
[----:B------:R-:W-:Y:S01]  /*68a0*/  IMAD.X R15, RZ, RZ, R89, P0 ;  /* 0x000000ffff0f7224 */ /* 0x000fe200000e0659 */
[----:B------:R-:W-:Y:S02]  /*68b0*/  IADD3 R4, P0, R88, 0x7000, RZ ;  /* 0x0000700058047810 */ /* 0x000fe40007f1e0ff */
[----:B------:R-:W-:-:S02]  /*68c0*/  SHF.R.U64 R5, R5, 0x3, RZ ;  /* 0x0000000305057819 */ /* 0x000fc400000012ff */
[----:B------:R-:W-:Y:S01]  /*68d0*/  LOP3.LUT R20, R20, R21, RZ, 0x3c, !PT ;  /* 0x0000001514147212 */ /* 0x000fe200078e3cff */
[--C-:B------:R-:W-:Y:S01]  /*68e0*/  IMAD.X R21, RZ, RZ, R89.reuse, P6 ;  /* 0x000000ffff157224 */ /* 0x100fe200030e0659 */
[C---:B------:R-:W-:Y:S02]  /*68f0*/  IADD3 R13, P3, R88.reuse, 0x3000, RZ ;  /* 0x00003000580d7810 */ /* 0x040fe40007f7e0ff */
[C---:B0-----:R-:W-:Y:S02]  /*6900*/  IADD3 R11, P4, R88.reuse, 0x4000, RZ ;  /* 0x00004000580b7810 */ /* 0x041fe40007f9e0ff */
[C---:B------:R-:W-:Y:S02]  /*6910*/  IADD3 R9, P5, R88.reuse, 0x5000, RZ ;  /* 0x0000500058097810 */ /* 0x040fe40007fbe0ff */
[----:B------:R-:W-:Y:S02]  /*6920*/  IADD3 R7, P6, R88, 0x6000, RZ ;  /* 0x0000600058077810 */ /* 0x000fe40007fde0ff */
[----:B------:R-:W-:Y:S01]  /*6930*/  LOP3.LUT R88, R5, R88, RZ, 0x3c, !PT ;  /* 0x0000005805587212 */ /* 0x000fe200078e3cff */
[----:B------:R-:W-:Y:S01]  /*6940*/  IMAD.X R5, RZ, RZ, R89, P0 ;  /* 0x000000ffff057224 */ /* 0x000fe200000e0659 */
[----:B------:R-:W-:-:S02]  /*6950*/  LOP3.LUT R12, R13, 0x380, RZ, 0xc0, !PT ;  /* 0x000003800d0c7812 */ /* 0x000fc400078ec0ff */
[----:B------:R-:W-:Y:S02]  /*6960*/  LOP3.LUT R3, R4, 0x380, RZ, 0xc0, !PT ;  /* 0x0000038004037812 */ /* 0x000fe400078ec0ff */
[----:B------:R-:W-:Y:S02]  /*6970*/  SHF.R.U64 R12, R12, 0x3, RZ ;  /* 0x000000030c0c7819 */ /* 0x000fe400000012ff */
[----:B------:R-:W-:Y:S02]  /*6980*/  SHF.R.U64 R3, R3, 0x3, RZ ;  /* 0x0000000303037819 */ /* 0x000fe400000012ff */
[----:B------:R-:W-:Y:S01]  /*6990*/  LOP3.LUT R12, R12, R13, RZ, 0x3c, !PT ;  /* 0x0000000d0c0c7212 */ /* 0x000fe200078e3cff */
[----:B------:R-:W-:Y:S01]  /*69a0*/  IMAD.X R13, RZ, RZ, R89, P3 ;  /* 0x000000ffff0d7224 */ /* 0x000fe200018e0659 */
[----:B------:R-:W-:Y:S02]  /*69b0*/  LOP3.LUT R4, R3, R4, RZ, 0x3c, !PT ;  /* 0x0000000403047212 */ /* 0x000fe400078e3cff */
[----:B------:R-:W-:-:S02]  /*69c0*/  MOV R97, R108 ;  /* 0x0000006c00617202 */ /* 0x000fc40000000f00 */
[----:B------:R-:W-:Y:S01]  /*69d0*/  MOV R3, R110 ;  /* 0x0000006e00037202 */ /* 0x000fe20000000f00 */
[----:B------:R-:W-:Y:S02]  /*69e0*/  WARPGROUP.DEPBAR.LE gsb0, 0x0 ;  /* 0x00008000000079c5 */ /* 0x000fe40000010000 */
[----:B------:R-:W-:Y:S01]  /*69f0*/  WARPGROUP.ARRIVE ;  /* 0x00000000000079c5 */ /* 0x000fe20000000000 */
[----:B------:R-:W-:Y:S02]  /*6a00*/  LOP3.LUT R6, R7, 0x380, RZ, 0xc0, !PT ;  /* 0x0000038007067812 */ /* 0x000fe400078ec0ff */
[----:B------:R-:W-:Y:S02]  /*6a10*/  LOP3.LUT R10, R11, 0x380, RZ, 0xc0, !PT ;  /* 0x000003800b0a7812 */ /* 0x000fe400078ec0ff */
[----:B------:R-:W-:Y:S01]  /*6a20*/  SHF.R.U64 R6, R6, 0x3, RZ ;  /* 0x0000000306067819 */ /* 0x000fe200000012ff */
[----:B------:R-:W-:Y:S01]  /*6a30*/  HGMMA.64x128x16.F32.BF16 R24, R164, gdesc[UR4].tnspB, R24, gsb0 ;  /* 0x41e00004a4187df0 */ /* 0x000fe20008001818 */
[----:B------:R-:W-:Y:S01]  /*6a40*/  UIMAD.WIDE.U32 UR6, UR10, UR8, URZ ;  /* 0x000000080a0672a5 */ /* 0x000fe2000f8e003f */
[----:B------:R-:W-:-:S02]  /*6a50*/  LOP3.LUT R8, R9, 0x380, RZ, 0xc0, !PT ;  /* 0x0000038009087812 */ /* 0x000fc400078ec0ff */
[----:B------:R-:W-:Y:S01]  /*6a60*/  ULDC.64 UR8, c[0x0][0xae8] ;  /* 0x0002ba0000087ab9 */ /* 0x000fe20000000a00 */
[----:B------:R-:W-:Y:S01]  /*6a70*/  LOP3.LUT R6, R6, R7, RZ, 0x3c, !PT ;  /* 0x0000000706067212 */ /* 0x000fe200078e3cff */
[--C-:B------:R-:W-:Y:S01]  /*6a80*/  IMAD.X R7, RZ, RZ, R89.reuse, P6 ;  /* 0x000000ffff077224 */ /* 0x100fe200030e0659 */
[----:B------:R-:W-:Y:S01]  /*6a90*/  SHF.R.U64 R10, R10, 0x3, RZ ;  /* 0x000000030a0a7819 */ /* 0x000fe200000012ff */
[----:B------:R-:W-:Y:S01]  /*6aa0*/  IMAD.U32 R90, RZ, RZ, UR6 ;  /* 0x00000006ff5a7e24 */ /* 0x000fe2000f8e00ff */
[----:B------:R-:W-:Y:S02]  /*6ab0*/  UIADD3 UR6, UR7, UR5, URZ ;  /* 0x0000000507067290 */ /* 0x000fe4000fffe03f */
[----:B------:R-:W-:Y:S01]  /*6ac0*/  IMAD.U32 R91, RZ, RZ, UR7 ;  /* 0x00000007ff5b7e24 */ /* 0x000fe2000f8e00ff */
[----:B------:R-:W-:Y:S01]  /*6ad0*/  SHF.R.U64 R8, R8, 0x3, RZ ;  /* 0x0000000308087819 */ /* 0x000fe200000012ff */
[----:B------:R-:W-:Y:S01]  /*6ae0*/  ULDC UR5, c[0x0][0xa88] ;  /* 0x0002a20000057ab9 */ /* 0x000fe20000000800 */
[----:B------:R-:W-:Y:S01]  /*6af0*/  LOP3.LUT R10, R10, R11, RZ, 0x3c, !PT ;  /* 0x0000000b0a0a7212 */ /* 0x000fe200078e3cff */
[--C-:B------:R-:W-:Y:S01]  /*6b00*/  IMAD.X R11, RZ, RZ, R89.reuse, P4 ;  /* 0x000000ffff0b7224 */ /* 0x100fe200020e0659 */
[----:B------:R-:W-:Y:S01]  /*6b10*/  LOP3.LUT R8, R8, R9, RZ, 0x3c, !PT ;  /* 0x0000000908087212 */ /* 0x000fe200078e3cff */
[----:B------:R-:W-:Y:S01]  /*6b20*/  IMAD.U32 R91, RZ, RZ, UR6 ;  /* 0x00000006ff5b7e24 */ /* 0x000fe2000f8e00ff */
[----:B------:R-:W-:Y:S01]  /*6b30*/  ULDC.64 UR6, c[0x0][0xb88] ;  /* 0x0002e20000067ab9 */ /* 0x000fe20000000a00 */
[----:B------:R-:W-:-:S02]  /*6b40*/  IMAD.X R9, RZ, RZ, R89, P5 ;  /* 0x000000ffff097224 */ /* 0x000fc400028e0659 */
[----:B----4-:R-:W-:Y:S01]  /*6b50*/  IMAD.WIDE.U32 R90, R94, UR39, R90 ;  /* 0x000000275e5a7c25 */ /* 0x010fe2000f8e005a */
[----:B------:R-:W-:Y:S02]  /*6b60*/  UIADD3 UR4, UR4, 0x34820, URZ ;  /* 0x0003482004047890 */ /* 0x000fe4000fffe03f */
[----:B------:R-:W-:Y:S02]  /*6b70*/  UIADD3 UR36, UR36, 0x1, URZ ;  /* 0x0000000124247890 */ /* 0x000fe4000fffe03f */
[----:B------:R-:W-:Y:S02]  /*6b80*/  UPRMT UR4, URZ, 0x654, UR4 ;  /* 0x000006543f047896 */ /* 0x000fe40008000004 */
[----:B------:R-:W-:Y:S01]  /*6b90*/  UISETP.NE.AND UP0, UPT, UR36, 0x2, UPT ;  /* 0x000000022400788c */ /* 0x000fe2000bf05270 */
[----:B------:R-:W-:Y:S02]  /*6ba0*/  WARPGROUP.DEPBAR.LE gsb0, 0x0 ;  /* 0x00008000000079c5 */ /* 0x000fe40000010000 */
[----:B------:R0:W-:Y:S01]  /*6bb0*/  @!P1 SYNCS.ARRIVE.TRANS64.RED.A1T0 RZ, [R19+URZ], RZ ;  /* 0x000000ff13ff99a7 */ /* 0x0001e2000810043f */
[-C--:B--2---:R-:W-:Y:S01]  /*6bc0*/  FMUL.FTZ R25, R25, R99.reuse ;  /* 0x0000006319197220 */ /* 0x084fe20000410000 */
[-C--:B------:R-:W-:Y:S01]  /*6bd0*/  FMUL.FTZ R24, R24, R99.reuse ;  /* 0x0000006318187220 */ /* 0x080fe20000410000 */
[-C--:B------:R-:W-:Y:S01]  /*6be0*/  FMUL.FTZ R27, R27, R98.reuse ;  /* 0x000000621b1b7220 */ /* 0x080fe20000410000 */
[----:B------:R-:W-:Y:S01]  /*6bf0*/  FMUL.FTZ R26, R26, R98 ;  /* 0x000000621a1a7220 */ /* 0x000fe20000410000 */
[-C--:B------:R-:W-:Y:S01]  /*6c00*/  FMUL.FTZ R29, R29, R99.reuse ;  /* 0x000000631d1d7220 */ /* 0x080fe20000410000 */
[-C--:B------:R-:W-:Y:S01]  /*6c10*/  FMUL.FTZ R28, R28, R99.reuse ;  /* 0x000000631c1c7220 */ /* 0x080fe20000410000 */
[----:B------:R-:W-:Y:S01]  /*6c20*/  FMUL.FTZ R33, R33, R99 ;  /* 0x0000006321217220 */ /* 0x000fe20000410000 */
[----:B0-----:R-:W-:-:S02]  /*6c30*/  IMAD.MOV R19, RZ, RZ, -R101 ;  /* 0x000000ffff137224 */ /* 0x001fc400078e0a65 */
[-C--:B------:R-:W-:Y:S01]  /*6c40*/  FMUL.FTZ R32, R32, R99.reuse ;  /* 0x0000006320207220 */ /* 0x080fe20000410000 */
[----:B------:R-:W-:Y:S01]  /*6c50*/  FMUL.FTZ R102, R36, R99 ;  /* 0x0000006324667220 */ /* 0x000fe20000410000 */
[----:B------:R-:W-:Y:S01]  /*6c60*/  IMAD R36, R94, UR12, RZ ;  /* 0x0000000c5e247c24 */ /* 0x000fe2000f8e02ff */
[----:B------:R-:W-:Y:S01]  /*6c70*/  F2FP.BF16.F32.PACK_AB R24, R25, R24 ;  /* 0x000000181918723e */ /* 0x000fe200000010ff */
[----:B------:R-:W-:Y:S02]  /*6c80*/  IMAD R19, R0, R19, R107 ;  /* 0x0000001300137224 */ /* 0x000fe400078e026b */
[-C--:B------:R-:W-:Y:S01]  /*6c90*/  FMUL.FTZ R31, R31, R98.reuse ;  /* 0x000000621f1f7220 */ /* 0x080fe20000410000 */
[----:B------:R-:W-:Y:S01]  /*6ca0*/  FMUL.FTZ R30, R30, R98 ;  /* 0x000000621e1e7220 */ /* 0x000fe20000410000 */
[----:B------:R-:W-:Y:S01]  /*6cb0*/  F2FP.BF16.F32.PACK_AB R25, R27, R26 ;  /* 0x0000001a1b19723e */ /* 0x000fe200000010ff */
[----:B------:R-:W-:Y:S01]  /*6cc0*/  FMUL.FTZ R37, R37, R99 ;  /* 0x0000006325257220 */ /* 0x000fe20000410000 */
[----:B------:R-:W-:Y:S01]  /*6cd0*/  F2FP.BF16.F32.PACK_AB R26, R29, R28 ;  /* 0x0000001c1d1a723e */ /* 0x000fe200000010ff */
[----:B------:R-:W-:Y:S01]  /*6ce0*/  IMAD R95, R95, UR39, R36 ;  /* 0x000000275f5f7c24 */ /* 0x000fe2000f8e0224 */
[----:B------:R-:W-:Y:S01]  /*6cf0*/  F2FP.BF16.F32.PACK_AB R28, R33, R32 ;  /* 0x00000020211c723e */ /* 0x000fe200000010ff */
[-C--:B------:R-:W-:Y:S01]  /*6d00*/  FMUL.FTZ R39, R39, R98.reuse ;  /* 0x0000006227277220 */ /* 0x080fe20000410000 */
[----:B------:R-:W-:Y:S01]  /*6d10*/  SHF.R.S32.HI R33, RZ, 0x1f, R101 ;  /* 0x0000001fff217819 */ /* 0x000fe20000011465 */
[-C--:B------:R-:W-:Y:S01]  /*6d20*/  FMUL.FTZ R38, R38, R98.reuse ;  /* 0x0000006226267220 */ /* 0x080fe20000410000 */
[----:B------:R-:W-:Y:S01]  /*6d30*/  SHF.R.S32.HI R32, RZ, 0x1f, R19 ;  /* 0x0000001fff207819 */ /* 0x000fe20000011413 */
[----:B------:R-:W-:Y:S01]  /*6d40*/  FMUL.FTZ R35, R35, R98 ;  /* 0x0000006223237220 */ /* 0x000fe20000410000 */
[----:B------:R-:W-:Y:S01]  /*6d50*/  IADD3 R36, P0, R101, R90, RZ ;  /* 0x0000005a65247210 */ /* 0x000fe20007f1e0ff */
[----:B------:R-:W-:Y:S01]  /*6d60*/  FMUL.FTZ R34, R34, R98 ;  /* 0x0000006222227220 */ /* 0x000fe20000410000 */
[----:B------:R-:W-:Y:S01]  /*6d70*/  F2FP.BF16.F32.PACK_AB R27, R31, R30 ;  /* 0x0000001e1f1b723e */ /* 0x000fe200000010ff */
[----:B------:R-:W-:Y:S01]  /*6d80*/  BAR.SYNC.DEFER_BLOCKING 0x1, 0x100 ;  /* 0x0044000000007b1d */ /* 0x000fe20000010000 */
[----:B------:R-:W-:Y:S01]  /*6d90*/  F2FP.BF16.F32.PACK_AB R30, R37, R102 ;  /* 0x00000066251e723e */ /* 0x000fe200000010ff */
[----:B------:R-:W-:Y:S01]  /*6da0*/  IMAD R32, R32, UR6, RZ ;  /* 0x0000000620207c24 */ /* 0x000fe2000f8e02ff */
[----:B------:R-:W-:Y:S01]  /*6db0*/  IADD3.X R37, R33, R91, R95, P0, !PT ;  /* 0x0000005b21257210 */ /* 0x000fe200007fe45f */
[----:B------:R-:W-:Y:S01]  /*6dc0*/  FMUL.FTZ R41, R41, R99 ;  /* 0x0000006329297220 */ /* 0x000fe20000410000 */
[----:B------:R-:W-:Y:S01]  /*6dd0*/  F2FP.BF16.F32.PACK_AB R31, R39, R38 ;  /* 0x00000026271f723e */ /* 0x000fe200000010ff */
[----:B------:R-:W-:-:S02]  /*6de0*/  IMAD R39, R19, UR7, R32 ;  /* 0x0000000713277c24 */ /* 0x000fc4000f8e0220 */
[----:B------:R-:W-:Y:S01]  /*6df0*/  FMUL.FTZ R40, R40, R99 ;  /* 0x0000006328287220 */ /* 0x000fe20000410000 */
[----:B------:R-:W-:-:S04]  /*6e00*/  IMAD.WIDE.U32 R36, R19, UR6, R36 ;  /* 0x0000000613247c25 */ /* 0x000fc8000f8e0024 */
[-C--:B------:R-:W-:Y:S01]  /*6e10*/  FMUL.FTZ R45, R45, R99.reuse ;  /* 0x000000632d2d7220 */ /* 0x080fe20000410000 */
[-C--:B------:R-:W-:Y:S01]  /*6e20*/  FMUL.FTZ R44, R44, R99.reuse ;  /* 0x000000632c2c7220 */ /* 0x080fe20000410000 */
[-C--:B------:R-:W-:Y:S01]  /*6e30*/  FMUL.FTZ R43, R43, R98.reuse ;  /* 0x000000622b2b7220 */ /* 0x080fe20000410000 */
[-C--:B------:R-:W-:Y:S01]  /*6e40*/  FMUL.FTZ R42, R42, R98.reuse ;  /* 0x000000622a2a7220 */ /* 0x080fe20000410000 */
[-C--:B------:R-:W-:Y:S01]  /*6e50*/  FMUL.FTZ R47, R47, R98.reuse ;  /* 0x000000622f2f7220 */ /* 0x080fe20000410000 */
[-C--:B------:R-:W-:Y:S01]  /*6e60*/  FMUL.FTZ R46, R46, R98.reuse ;  /* 0x000000622e2e7220 */ /* 0x080fe20000410000 */
[----:B------:R-:W-:Y:S01]  /*6e70*/  ULDC.64 UR6, c[0x0][0xb50] ;  /* 0x0002d40000067ab9 */ /* 0x000fe20000000a00 */
        /* <DEDUP_REMOVED lines=8> */
[----:B------:R0:W-:Y:S01]  /*6f00*/  STSM.16.M88.4 [R112], R24 ;  /* 0x0000001870007844 */ /* 0x0001e20000000200 */
[----:B------:R-:W-:Y:S01]  /*6f10*/  F2FP.BF16.F32.PACK_AB R29, R35, R34 ;  /* 0x00000022231d723e */ /* 0x000fe200000010ff */
        /* <DEDUP_REMOVED lines=10> */
[----:B------:R-:W-:Y:S01]  /*6fc0*/  F2FP.BF16.F32.PACK_AB R32, R41, R40 ;  /* 0x000000282920723e */ /* 0x000fe200000010ff */
[-C--:B------:R-:W-:Y:S01]  /*6fd0*/  FMUL.FTZ R65, R65, R99.reuse ;  /* 0x0000006341417220 */ /* 0x080fe20000410000 */
[----:B------:R-:W-:Y:S01]  /*6fe0*/  F2FP.BF16.F32.PACK_AB R33, R43, R42 ;  /* 0x0000002a2b21723e */ /* 0x000fe200000010ff */
[-C--:B------:R-:W-:Y:S01]  /*6ff0*/  FMUL.FTZ R64, R64, R99.reuse ;  /* 0x0000006340407220 */ /* 0x080fe20000410000 */
[----:B0-----:R-:W-:Y:S01]  /*7000*/  IMAD.IADD R25, R37, 0x1, R39 ;  /* 0x0000000125197824 */ /* 0x001fe200078e0227 */
[----:B------:R-:W-:Y:S01]  /*7010*/  LEA R37, P3, R36, UR6, 0x2 ;  /* 0x0000000624257c11 */ /* 0x000fe2000f8610ff */
[-C--:B------:R-:W-:Y:S01]  /*7020*/  FMUL.FTZ R69, R69, R99.reuse ;  /* 0x0000006345457220 */ /* 0x080fe20000410000 */
[----:B------:R-:W-:Y:S01]  /*7030*/  F2FP.BF16.F32.PACK_AB R34, R45, R44 ;  /* 0x0000002c2d22723e */ /* 0x000fe200000010ff */
[-C--:B------:R-:W-:Y:S01]  /*7040*/  FMUL.FTZ R68, R68, R99.reuse ;  /* 0x0000006344447220 */ /* 0x080fe20000410000 */
        /* <DEDUP_REMOVED lines=18> */
[----:B------:R-:W-:Y:S01]  /*7170*/  FMUL.FTZ R86, R86, R98 ;  /* 0x0000006256567220 */ /* 0x000fe20000410000 */
[----:B------:R-:W-:Y:S01]  /*7180*/  LEA.HI.X R36, R36, UR7, R25, 0x2, P3 ;  /* 0x0000000724247c11 */ /* 0x000fe200098f1419 */
[----:B------:R0:W-:Y:S01]  /*7190*/  STSM.16.M88.4 [R105], R28 ;  /* 0x0000001c69007844 */ /* 0x0001e20000000200 */
[----:B------:R-:W-:Y:S01]  /*71a0*/  F2FP.BF16.F32.PACK_AB R24, R49, R48 ;  /* 0x000000303118723e */ /* 0x000fe200000010ff */
[----:B------:R-:W-:Y:S01]  /*71b0*/  IMAD R41, R92, 0x80, R188 ;  /* 0x000000805c297824 */ /* 0x000fe200078e02bc */
[----:B------:R-:W-:Y:S01]  /*71c0*/  F2FP.BF16.F32.PACK_AB R25, R51, R50 ;  /* 0x000000323319723e */ /* 0x000fe200000010ff */
[----:B------:R1:W-:Y:S01]  /*71d0*/  STSM.16.M88.4 [R103], R32 ;  /* 0x0000002067007844 */ /* 0x0003e20000000200 */
[----:B------:R-:W-:Y:S01]  /*71e0*/  F2FP.BF16.F32.PACK_AB R26, R53, R52 ;  /* 0x00000034351a723e */ /* 0x000fe200000010ff */
[----:B------:R-:W-:Y:S01]  /*71f0*/  IMAD R94, R0, UR5, RZ ;  /* 0x00000005005e7c24 */ /* 0x000fe2000f8e02ff */
[----:B------:R-:W-:Y:S01]  /*7200*/  F2FP.BF16.F32.PACK_AB R27, R55, R54 ;  /* 0x00000036371b723e */ /* 0x000fe200000010ff */
[----:B------:R-:W-:Y:S01]  /*7210*/  SHFL.IDX PT, R52, R37, RZ, 0x1c1f ;  /* 0x001c1fff25347589 */ /* 0x000fe200000e0000 */
[----:B------:R-:W-:Y:S01]  /*7220*/  F2FP.BF16.F32.PACK_AB R72, R73, R72 ;  /* 0x000000484948723e */ /* 0x000fe200000010ff */
[----:B------:R-:W-:Y:S01]  /*7230*/  VIADD R19, R41, 0x8 ;  /* 0x0000000829137836 */ /* 0x000fe20000000000 */
[----:B------:R-:W-:Y:S01]  /*7240*/  F2FP.BF16.F32.PACK_AB R73, R75, R74 ;  /* 0x0000004a4b49723e */ /* 0x000fe200000010ff */
[----:B------:R-:W-:Y:S01]  /*7250*/  STSM.16.M88.4 [R100], R24 ;  /* 0x0000001864007844 */ /* 0x000fe20000000200 */
[----:B------:R-:W-:-:S02]  /*7260*/  F2FP.BF16.F32.PACK_AB R80, R81, R80 ;  /* 0x000000505150723e */ /* 0x000fc400000010ff */
[----:B------:R-:W-:Y:S01]  /*7270*/  F2FP.BF16.F32.PACK_AB R74, R77, R76 ;  /* 0x0000004c4d4a723e */ /* 0x000fe200000010ff */
[----:B------:R-:W2:Y:S01]  /*7280*/  SHFL.IDX PT, R53, R36, RZ, 0x1c1f ;  /* 0x001c1fff24357589 */ /* 0x000ea200000e0000 */
[----:B0-----:R-:W-:Y:S02]  /*7290*/  F2FP.BF16.F32.PACK_AB R28, R57, R56 ;  /* 0x00000038391c723e */ /* 0x001fe400000010ff */
[----:B------:R-:W-:Y:S01]  /*72a0*/  F2FP.BF16.F32.PACK_AB R29, R59, R58 ;  /* 0x0000003a3b1d723e */ /* 0x000fe200000010ff */
[----:B------:R-:W-:Y:S01]  /*72b0*/  SHFL.IDX PT, R54, R37, 0x1, 0x1c1f ;  /* 0x003c1f0025367f89 */ /* 0x000fe200000e0000 */
[----:B------:R-:W-:Y:S01]  /*72c0*/  F2FP.BF16.F32.PACK_AB R30, R61, R60 ;  /* 0x0000003c3d1e723e */ /* 0x000fe200000010ff */
[----:B------:R-:W0:Y:S01]  /*72d0*/  @P2 LDC R56, c[0x0][0xbf0] ;  /* 0x0002fc00ff382b82 */ /* 0x000e220000000800 */
[----:B------:R-:W-:Y:S01]  /*72e0*/  F2FP.BF16.F32.PACK_AB R31, R63, R62 ;  /* 0x0000003e3f1f723e */ /* 0x000fe200000010ff */
[----:B------:R-:W3:Y:S01]  /*72f0*/  SHFL.IDX PT, R55, R36, 0x1, 0x1c1f ;  /* 0x003c1f0024377f89 */ /* 0x000ee200000e0000 */
[----:B-1----:R-:W-:-:S02]  /*7300*/  F2FP.BF16.F32.PACK_AB R32, R65, R64 ;  /* 0x000000404120723e */ /* 0x002fc400000010ff */
[----:B------:R-:W-:Y:S01]  /*7310*/  F2FP.BF16.F32.PACK_AB R33, R67, R66 ;  /* 0x000000424321723e */ /* 0x000fe200000010ff */
[----:B------:R-:W-:Y:S01]  /*7320*/  STSM.16.M88.4 [R106], R28 ;  /* 0x0000001c6a007844 */ /* 0x000fe20000000200 */
[----:B------:R-:W-:Y:S02]  /*7330*/  F2FP.BF16.F32.PACK_AB R34, R69, R68 ;  /* 0x000000444522723e */ /* 0x000fe400000010ff */
[----:B------:R-:W-:Y:S02]  /*7340*/  F2FP.BF16.F32.PACK_AB R35, R71, R70 ;  /* 0x000000464723723e */ /* 0x000fe400000010ff */
[----:B------:R-:W-:Y:S02]  /*7350*/  F2FP.BF16.F32.PACK_AB R75, R79, R78 ;  /* 0x0000004e4f4b723e */ /* 0x000fe400000010ff */
[----:B------:R-:W-:Y:S01]  /*7360*/  F2FP.BF16.F32.PACK_AB R81, R83, R82 ;  /* 0x000000525351723e */ /* 0x000fe200000010ff */
[----:B------:R-:W-:Y:S01]  /*7370*/  STSM.16.M88.4 [R104], R32 ;  /* 0x0000002068007844 */ /* 0x000fe20000000200 */
[----:B------:R-:W-:-:S02]  /*7380*/  F2FP.BF16.F32.PACK_AB R82, R85, R84 ;  /* 0x000000545552723e */ /* 0x000fc400000010ff */
[----:B------:R-:W-:Y:S01]  /*7390*/  F2FP.BF16.F32.PACK_AB R83, R87, R86 ;  /* 0x000000565753723e */ /* 0x000fe200000010ff */
[----:B------:R-:W-:Y:S01]  /*73a0*/  STSM.16.M88.4 [R97], R72 ;  /* 0x0000004861007844 */ /* 0x000fe20000000200 */
[----:B------:R-:W-:-:S03]  /*73b0*/  LOP3.LUT P0, RZ, R184, 0x3, RZ, 0xc0, !PT ;  /* 0x00000003b8ff7812 */ /* 0x000fc6000780c0ff */
[----:B------:R1:W-:Y:S01]  /*73c0*/  STSM.16.M88.4 [R3], R80 ;  /* 0x0000005003007844 */ /* 0x0003e20000000200 */
[----:B------:R-:W-:Y:S01]  /*73d0*/  BAR.SYNC.DEFER_BLOCKING 0x1, 0x100 ;  /* 0x0044000000007b1d */ /* 0x000fe20000010000 */
[-C--:B------:R-:W-:Y:S02]  /*73e0*/  ISETP.GE.OR P1, PT, R41, R94.reuse, P0 ;  /* 0x0000005e2900720c */ /* 0x080fe40000726670 */
[----:B------:R-:W-:-:S05]  /*73f0*/  ISETP.GE.OR P0, PT, R19, R94, P0 ;  /* 0x0000005e1300720c */ /* 0x000fca0000706670 */
[----:B------:R-:W4:Y:S01]  /*7400*/  @P2 LDC R19, c[0x0][0xbec] ;  /* 0x0002fb00ff132b82 */ /* 0x000f220000000800 */
[----:B-1----:R-:W-:Y:S01]  /*7410*/  IMAD R3, R18, 0x20, R23 ;  /* 0x0000002012037824 */ /* 0x002fe200078e0217 */
[----:B------:R-:W-:-:S04]  /*7420*/  UIMAD UR5, UR11, UR8, URZ ;  /* 0x000000080b0572a4 */ /* 0x000fc8000f8e023f */
[----:B--2---:R1:W-:Y:S04]  /*7430*/  @!P1 ST.E desc[UR60][R52.64], R96 ;  /* 0x0000006034009985 */ /* 0x0043e8000c10193c */
[----:B---3--:R2:W-:Y:S04]  /*7440*/  @!P0 ST.E desc[UR60][R54.64], R93 ;  /* 0x0000005d36008985 */ /* 0x0085e8000c10193c */
[----:B------:R3:W5:Y:S01]  /*7450*/  LD.E.128 R24, desc[UR60][R12.64] ;  /* 0x0000003c0c187980 */ /* 0x000762000c101d00 */
[----:B-1----:R-:W1:Y:S01]  /*7460*/  LDC.64 R52, c[0x0][0xae0] ;  /* 0x0002b800ff347b82 */ /* 0x002e620000000a00 */
[----:B------:R-:W-:-:S02]  /*7470*/  UIMAD.WIDE.U32 UR6, UR10, UR8, URZ ;  /* 0x000000080a0672a5 */ /* 0x000fc4000f8e003f */
[----:B------:R0:W5:Y:S01]  /*7480*/  LD.E.128 R28, desc[UR60][R4.64] ;  /* 0x0000003c041c7980 */ /* 0x000162000c101d00 */
[----:B---3--:R-:W-:Y:S01]  /*7490*/  IMAD R12, R92, 0x80, R3 ;  /* 0x000000805c0c7824 */ /* 0x008fe200078e0203 */
[----:B------:R-:W-:Y:S02]  /*74a0*/  UIMAD UR5, UR10, UR9, UR5 ;  /* 0x000000090a0572a4 */ /* 0x000fe4000f8e0205 */
[----:B------:R3:W5:Y:S01]  /*74b0*/  LD.E.128 R32, desc[UR60][R6.64] ;  /* 0x0000003c06207980 */ /* 0x000762000c101d00 */
[----:B----4-:R-:W-:Y:S01]  /*74c0*/  @P2 IMAD.HI.U32 R3, R12, R19, RZ ;  /* 0x000000130c032227 */ /* 0x010fe200078e00ff */
[----:B------:R-:W-:Y:S01]  /*74d0*/  ULDC.64 UR8, c[0x0][0xaf0] ;  /* 0x0002bc0000087ab9 */ /* 0x000fe20000000a00 */
[----:B------:R-:W-:Y:S01]  /*74e0*/  UIADD3 UR7, UR7, UR5, URZ ;  /* 0x0000000507077290 */ /* 0x000fe2000fffe03f */
[----:B------:R-:W5:Y:S01]  /*74f0*/  LD.E.128 R88, desc[UR60][R88.64] ;  /* 0x0000003c58587980 */ /* 0x000f62000c101d00 */
[----:B0-----:R-:W-:Y:S01]  /*7500*/  IMAD.MOV.U32 R4, RZ, RZ, R12 ;  /* 0x000000ffff047224 */ /* 0x001fe200078e000c */
[----:B------:R-:W-:Y:S01]  /*7510*/  @P2 SHF.R.U32.HI R4, RZ, R56, R3 ;  /* 0x00000038ff042219 */ /* 0x000fe20000011603 */
[----:B------:R-:W-:Y:S01]  /*7520*/  UIMAD UR5, UR12, UR8, URZ ;  /* 0x000000080c0572a4 */ /* 0x000fe2000f8e023f */
[----:B------:R-:W5:Y:S02]  /*7530*/  LD.E.128 R40, desc[UR60][R20.64] ;  /* 0x0000003c14287980 */ /* 0x000f64000c101d00 */
[--C-:B------:R-:W-:Y:S01]  /*7540*/  SHF.R.S32.HI R3, RZ, 0x1f, R4.reuse ;  /* 0x0000001fff037819 */ /* 0x100fe20000011404 */
[----:B------:R-:W-:Y:S01]  /*7550*/  UIMAD UR5, UR39, UR9, UR5 ;  /* 0x00000009270572a4 */ /* 0x000fe2000f8e0205 */
[----:B---3--:R-:W-:Y:S01]  /*7560*/  IMAD.MOV R7, RZ, RZ, -R4 ;  /* 0x000000ffff077224 */ /* 0x008fe200078e0a04 */
[----:B------:R-:W-:Y:S01]  /*7570*/  UIMAD.WIDE.U32 UR6, UR39, UR8, UR6 ;  /* 0x00000008270672a5 */ /* 0x000fe2000f8e0006 */
[----:B------:R-:W5:Y:S01]  /*7580*/  LD.E.128 R36, desc[UR60][R14.64] ;  /* 0x0000003c0e247980 */ /* 0x000f62000c101d00 */
[----:B-1----:R-:W-:-:S02]  /*7590*/  IMAD R5, R3, R52, RZ ;  /* 0x0000003403057224 */ /* 0x002fc400078e02ff */
[----:B------:R-:W-:Y:S01]  /*75a0*/  UIADD3 UR7, UR7, UR5, URZ ;  /* 0x0000000507077290 */ /* 0x000fe2000fffe03f */
[----:B------:R-:W-:Y:S01]  /*75b0*/  IMAD R3, R0, R7, R12 ;  /* 0x0000000700037224 */ /* 0x000fe200078e020c */
[----:B------:R0:W5:Y:S01]  /*75c0*/  LD.E.128 R44, desc[UR60][R10.64] ;  /* 0x0000003c0a2c7980 */ /* 0x000162000c101d00 */
[----:B------:R-:W-:-:S03]  /*75d0*/  IMAD R7, R4, R53, R5 ;  /* 0x0000003504077224 */ /* 0x000fc600078e0205 */
[----:B------:R1:W5:Y:S01]  /*75e0*/  LD.E.128 R48, desc[UR60][R8.64] ;  /* 0x0000003c08307980 */ /* 0x000362000c101d00 */
[----:B------:R-:W-:Y:S01]  /*75f0*/  SHF.R.S32.HI R0, RZ, 0x1f, R3 ;  /* 0x0000001fff007819 */ /* 0x000fe20000011403 */
[----:B------:R-:W-:Y:S01]  /*7600*/  IMAD.WIDE.U32 R4, R4, R52, UR6 ;  /* 0x0000000604047e25 */ /* 0x000fe2000f8e0034 */
[----:B------:R-:W-:Y:S01]  /*7610*/  ULDC.64 UR6, c[0x0][0xad8] ;  /* 0x0002b60000067ab9 */ /* 0x000fe20000000a00 */
[----:B------:R-:W-:Y:S01]  /*7620*/  @!PT LDS RZ, [RZ] ;  /* 0x00000000fffff984 */ /* 0x000fe20000000800 */
[----:B------:R-:W-:Y:S01]  /*7630*/  @!PT LDS RZ, [RZ] ;  /* 0x00000000fffff984 */ /* 0x000fe20000000800 */
[----:B------:R-:W-:Y:S01]  /*7640*/  @!PT LDS RZ, [RZ] ;  /* 0x00000000fffff984 */ /* 0x000fe20000000800 */
[----:B------:R-:W-:Y:S01]  /*7650*/  @!PT LDS RZ, [RZ] ;  /* 0x00000000fffff984 */ /* 0x000fe20000000800 */
[----:B------:R3:W-:Y:S06]  /*7660*/  MEMBAR.ALL.CTA ;  /* 0x0000000000007992 */ /* 0x0007ec0000008000 */
[----:B---3--:R-:W1:Y:S01]  /*7670*/  FENCE.VIEW.ASYNC.S ;  /* 0x00000000000073c6 */ /* 0x008e620000000000 */
[----:B------:R-:W-:-:S02]  /*7680*/  IMAD.IADD R5, R5, 0x1, R7 ;  /* 0x0000000105057824 */ /* 0x000fc400078e0207 */
[----:B------:R-:W-:Y:S02]  /*7690*/  IMAD R0, R0, UR6, RZ ;  /* 0x0000000600007c24 */ /* 0x000fe4000f8e02ff */
[----:B0-----:R-:W-:Y:S02]  /*76a0*/  IMAD R11, R92, 0x80, R23 ;  /* 0x000000805c0b7824 */ /* 0x001fe400078e0217 */
[C---:B------:R-:W-:Y:S02]  /*76b0*/  IMAD R7, R3.reuse, UR7, R0 ;  /* 0x0000000703077c24 */ /* 0x040fe4000f8e0200 */
[----:B------:R-:W-:Y:S01]  /*76c0*/  IMAD.WIDE.U32 R4, R3, UR6, R4 ;  /* 0x0000000603047c25 */ /* 0x000fe2000f8e0004 */
[----:B------:R-:W-:Y:S01]  /*76d0*/  ISETP.GE.AND P1, PT, R11, R94, PT ;  /* 0x0000005e0b00720c */ /* 0x000fe20003f26270 */
[----:B------:R-:W-:Y:S02]  /*76e0*/  ULDC.64 UR6, c[0x0][0xa80] ;  /* 0x0002a00000067ab9 */ /* 0x000fe40000000a00 */
[----:B------:R-:W-:Y:S01]  /*76f0*/  IMAD.IADD R5, R5, 0x1, R7 ;  /* 0x0000000105057824 */ /* 0x000fe200078e0207 */
[----:B------:R-:W-:Y:S01]  /*7700*/  LEA R0, P2, R4, UR6, 0x1 ;  /* 0x0000000604007c11 */ /* 0x000fe2000f8408ff */
[----:B------:R-:W-:Y:S01]  /*7710*/  VIADD R3, R11, 0x20 ;  /* 0x000000200b037836 */ /* 0x000fe20000000000 */
[----:B------:R-:W-:-:S02]  /*7720*/  ULDC UR5, c[0x0][0xc] ;  /* 0x0000030000057ab9 */ /* 0x000fc40000000800 */
[----:B------:R-:W-:Y:S01]  /*7730*/  UIADD3 UR13, UR5, UR13, URZ ;  /* 0x0000000d050d7290 */ /* 0x000fe2000fffe03f */
[----:B------:R-:W-:Y:S01]  /*7740*/  LEA.HI.X R10, R4, UR7, R5, 0x1, P2 ;  /* 0x00000007040a7c11 */ /* 0x000fe200090f0c05 */
[----:B------:R-:W-:Y:S01]  /*7750*/  USEL UR6, URZ, 0x1, UP0 ;  /* 0x000000013f067887 */ /* 0x000fe20008000000 */
[-C--:B------:R-:W-:Y:S01]  /*7760*/  ISETP.GE.AND P3, PT, R3, R94.reuse, PT ;  /* 0x0000005e0300720c */ /* 0x080fe20003f66270 */
[----:B------:R-:W-:Y:S01]  /*7770*/  VIADD R3, R11, 0x40 ;  /* 0x000000400b037836 */ /* 0x000fe20000000000 */
[----:B------:R-:W-:Y:S01]  /*7780*/  USEL UR36, UR36, URZ, UP0 ;  /* 0x0000003f24247287 */ /* 0x000fe20008000000 */
[----:B-1----:R2:W0:Y:S01]  /*7790*/  SHFL.IDX PT, R8, R0, RZ, 0x181f ;  /* 0x00181fff00087589 */ /* 0x00242200000e0000 */
[----:B------:R-:W-:Y:S01]  /*77a0*/  ULOP3.LUT UR37, UR37, UR6, URZ, 0x3c, !UPT ;  /* 0x0000000625257292 */ /* 0x000fe2000f8e3c3f */
[----:B------:R-:W-:Y:S01]  /*77b0*/  IMAD.U32 R19, RZ, RZ, UR13 ;  /* 0x0000000dff137e24 */ /* 0x000fe2000f8e00ff */
[----:B------:R-:W-:Y:S01]  /*77c0*/  SYNCS.ARRIVE.TRANS64.RED.A1T0 RZ, [UR4], RZ ;  /* 0x000000ffffff79a7 */ /* 0x000fe20008100404 */
[----:B------:R2:W1:Y:S01]  /*77d0*/  SHFL.IDX PT, R9, R10, RZ, 0x181f ;  /* 0x00181fff0a097589 */ /* 0x00046200000e0000 */
[----:B------:R-:W-:Y:S01]  /*77e0*/  BSSY B0, `(.L_x_29) ;  /* 0x000000b000007945 */ /* 0x000fe20003800000 */
[----:B------:R-:W-:-:S03]  /*77f0*/  ISETP.GE.AND P0, PT, R3, R94, PT ;  /* 0x0000005e0300720c */ /* 0x000fc60003f06270 */
[----:B------:R-:W-:Y:S10]  /*7800*/  @P1 BRA `(.L_x_30) ;  /* 0x0000000000201947 */ /* 0x000ff40003800000 */
[----:B------:R-:W-:Y:S02]  /*7810*/  ULDC UR4, c[0x0][0xac8] ;  /* 0x0002b20000047ab9 */ /* 0x000fe40000000800 */
[----:B------:R-:W-:Y:S02]  /*7820*/  ISETP.GE.AND P2, PT, R17, UR4, PT ;  /* 0x0000000411007c0c */ /* 0x000fe4000bf46270 */
[----:B------:R-:W-:-:S11]  /*7830*/  ISETP.GE.AND P1, PT, R16, UR4, PT ;  /* 0x0000000410007c0c */ /* 0x000fd6000bf26270 */
[C---:B0-----:R-:W-:Y:S02]  /*7840*/  @!P2 LEA R6, P4, R17.reuse, R8, 0x1 ;  /* 0x000000081106a211 */ /* 0x041fe400078808ff */
[----:B-1----:R-:W-:Y:S02]  /*7850*/  @!P1 IMAD.WIDE R4, R16, 0x2, R8 ;  /* 0x0000000210049825 */ /* 0x002fe400078e0208 */
[----:B------:R-:W-:-:S03]  /*7860*/  @!P2 LEA.HI.X R7, R17, R9, R192, 0x1, P4 ;  /* 0x000000091107a211 */ /* 0x000fc600020f0cc0 */
[----:B-----5:R3:W-:Y:S04]  /*7870*/  @!P1 ST.E.128 desc[UR60][R4.64], R88 ;  /* 0x0000005804009985 */ /* 0x0207e8000c101d3c */
[----:B------:R3:W-:Y:S02]  /*7880*/  @!P2 ST.E.128 desc[UR60][R6.64], R44 ;  /* 0x0000002c0600a985 */ /* 0x0007e4000c101d3c */
.L_x_30:
[----:B------:R-:W-:Y:S05]  /*7890*/  BSYNC B0 ;  /* 0x0000000000007941 */ /* 0x000fea0003800000 */
.L_x_29:
[----:B-1----:R1:W4:Y:S01]  /*78a0*/  SHFL.IDX PT, R9, R10, 0x1, 0x181f ;  /* 0x00381f000a097f89 */ /* 0x00232200000e0000 */
[----:B------:R-:W-:Y:S03]  /*78b0*/  BSSY B0, `(.L_x_31) ;  /* 0x000000b000007945 */ /* 0x000fe60003800000 */
[----:B0-----:R1:W0:Y:S01]  /*78c0*/  SHFL.IDX PT, R8, R0, 0x1, 0x181f ;  /* 0x00381f0000087f89 */ /* 0x00122200000e0000 */
[----:B------:R-:W-:Y:S05]  /*78d0*/  @P3 BRA `(.L_x_32) ;  /* 0x0000000000203947 */ /* 0x000fea0003800000 */
[----:B------:R-:W-:Y:S02]  /*78e0*/  ULDC UR4, c[0x0][0xac8] ;  /* 0x0002b20000047ab9 */ /* 0x000fe40000000800 */
[----:B------:R-:W-:Y:S02]  /*78f0*/  ISETP.GE.AND P3, PT, R17, UR4, PT ;  /* 0x0000000411007c0c */ /* 0x000fe4000bf66270 */
[----:B------:R-:W-:-:S11]  /*7900*/  ISETP.GE.AND P2, PT, R16, UR4, PT ;  /* 0x0000000410007c0c */ /* 0x000fd6000bf46270 */
[C---:B0--3--:R-:W-:Y:S02]  /*7910*/  @!P3 LEA R6, P1, R17.reuse, R8, 0x1 ;  /* 0x000000081106b211 */ /* 0x049fe400078208ff */
[----:B----4-:R-:W-:Y:S02]  /*7920*/  @!P2 IMAD.WIDE R4, R16, 0x2, R8 ;  /* 0x000000021004a825 */ /* 0x010fe400078e0208 */
[----:B------:R-:W-:-:S03]  /*7930*/  @!P3 LEA.HI.X R7, R17, R9, R192, 0x1, P1 ;  /* 0x000000091107b211 */ /* 0x000fc600008f0cc0 */
[----:B-----5:R0:W-:Y:S04]  /*7940*/  @!P2 ST.E.128 desc[UR60][R4.64], R40 ;  /* 0x000000280400a985 */ /* 0x0201e8000c101d3c */
[----:B------:R0:W-:Y:S02]  /*7950*/  @!P3 ST.E.128 desc[UR60][R6.64], R48 ;  /* 0x000000300600b985 */ /* 0x0001e4000c101d3c */
.L_x_32:
[----:B------:R-:W-:Y:S05]  /*7960*/  BSYNC B0 ;  /* 0x0000000000007941 */ /* 0x000fea0003800000 */
.L_x_31:
[----:B----4-:R4:W1:Y:S01]  /*7970*/  SHFL.IDX PT, R9, R10, 0x2, 0x181f ;  /* 0x00581f000a097f89 */ /* 0x01086200000e0000 */
[----:B------:R-:W-:Y:S03]  /*7980*/  BSSY B0, `(.L_x_33) ;  /* 0x000000b000007945 */ /* 0x000fe60003800000 */
[----:B0-----:R4:W0:Y:S01]  /*7990*/  SHFL.IDX PT, R8, R0, 0x2, 0x181f ;  /* 0x00581f0000087f89 */ /* 0x00182200000e0000 */
[----:B------:R-:W-:Y:S05]  /*79a0*/  @P0 BRA `(.L_x_34) ;  /* 0x0000000000200947 */ /* 0x000fea0003800000 */
[----:B------:R-:W-:Y:S02]  /*79b0*/  ULDC UR4, c[0x0][0xac8] ;  /* 0x0002b20000047ab9 */ /* 0x000fe40000000800 */
[----:B------:R-:W-:Y:S02]  /*79c0*/  ISETP.GE.AND P2, PT, R17, UR4, PT ;  /* 0x0000000411007c0c */ /* 0x000fe4000bf46270 */
[----:B------:R-:W-:-:S11]  /*79d0*/  ISETP.GE.AND P1, PT, R16, UR4, PT ;  /* 0x0000000410007c0c */ /* 0x000fd6000bf26270 */
[C---:B0--3--:R-:W-:Y:S02]  /*79e0*/  @!P2 LEA R6, P0, R17.reuse, R8, 0x1 ;  /* 0x000000081106a211 */ /* 0x049fe400078008ff */
[----:B-1----:R-:W-:Y:S02]  /*79f0*/  @!P1 IMAD.WIDE R4, R16, 0x2, R8 ;  /* 0x0000000210049825 */ /* 0x002fe400078e0208 */
[----:B------:R-:W-:-:S03]  /*7a00*/  @!P2 LEA.HI.X R7, R17, R9, R192, 0x1, P0 ;  /* 0x000000091107a211 */ /* 0x000fc600000f0cc0 */
[----:B-----5:R0:W-:Y:S04]  /*7a10*/  @!P1 ST.E.128 desc[UR60][R4.64], R36 ;  /* 0x0000002404009985 */ /* 0x0201e8000c101d3c */
[----:B------:R0:W-:Y:S02]  /*7a20*/  @!P2 ST.E.128 desc[UR60][R6.64], R32 ;  /* 0x000000200600a985 */ /* 0x0001e4000c101d3c */
.L_x_34:
[----:B------:R-:W-:Y:S05]  /*7a30*/  BSYNC B0 ;  /* 0x0000000000007941 */ /* 0x000fea0003800000 */
.L_x_33:
[----:B------:R-:W-:Y:S01]  /*7a40*/  VIADD R3, R11, 0x60 ;  /* 0x000000600b037836 */ /* 0x000fe20000000000 */
[----:B-1----:R1:W1:Y:S01]  /*7a50*/  SHFL.IDX PT, R9, R10, 0x3, 0x181f ;  /* 0x00781f000a097f89 */ /* 0x00226200000e0000 */
[----:B------:R-:W-:Y:S01]  /*7a60*/  BSSY B0, `(.L_x_35) ;  /* 0x000000d000007945 */ /* 0x000fe20003800000 */
[----:B------:R-:W-:Y:S02]  /*7a70*/  VIADD R22, R22, 0x1 ;  /* 0x0000000116167836 */ /* 0x000fe40000000000 */
[----:B------:R-:W-:Y:S01]  /*7a80*/  ISETP.GE.AND P0, PT, R3, R94, PT ;  /* 0x0000005e0300720c */ /* 0x000fe20003f06270 */
[----:B0-----:R0:W0:-:S12]  /*7a90*/  SHFL.IDX PT, R8, R0, 0x3, 0x181f ;  /* 0x00781f0000087f89 */ /* 0x00101800000e0000 */
        /* <DEDUP_REMOVED lines=9> */
.L_x_36:
[----:B------:R-:W-:Y:S05]  /*7b30*/  BSYNC B0 ;  /* 0x0000000000007941 */ /* 0x000fea0003800000 */
.L_x_35:
[----:B0-2-4-:R-:W0:Y:S01]  /*7b40*/  LDC R0, c[0x0][0xc34] ;  /* 0x00030d00ff007b82 */ /* 0x015e220000000800 */
[----:B------:R-:W-:-:S13]  /*7b50*/  R2UR UR4, R19 ;  /* 0x00000000130472ca */ /* 0x000fda00000e0000 */
[----:B0-----:R-:W-:-:S13]  /*7b60*/  ISETP.LE.AND P0, PT, R0, UR4, PT ;  /* 0x0000000400007c0c */ /* 0x001fda000bf03270 */
[----:B------:R-:W-:Y:S05]  /*7b70*/  @!P0 BRA `(.L_x_37) ;  /* 0xffffff90007c8947 */ /* 0x000fea000383ffff */
[----:B------:R-:W-:Y:S05]  /*7b80*/  EXIT ;  /* 0x000000000000794d */ /* 0x000fea0003800000 */
.L_x_7:
[----:B------:R-:W-:-:S08]  /*7b90*/  NOP ;  /* 0x0000000000007918 */ /* 0x000fd00000000000 */
[----:B0-----:R-:W0:-:S00]  /*7ba0*/  USETMAXREG.DEALLOC.CTAPOOL 0x18 ;  /* 0x00000018000079c8 */ /* 0x001e0000080e0500 */
[----:B------:R-:W1:Y:S01]  /*7bb0*/  S2UR UR5, SR_CTAID.X ;  /* 0x00000000000579c3 */ /* 0x000e620000002500 */
[----:B0-----:R-:W-:Y:S02]  /*7bc0*/  IMAD.MOV.U32 R2, RZ, RZ, 0x1 ;  /* 0x00000001ff027424 */ /* 0x001fe400078e00ff */
[----:B------:R-:W-:-:S05]  /*7bd0*/  IMAD.MOV.U32 R18, RZ, RZ, RZ ;  /* 0x000000ffff127224 */ /* 0x000fca00078e00ff */
[----:B------:R-:W1:Y:S02]  /*7be0*/  LDC R3, c[0x0][0xc34] ;  /* 0x00030d00ff037b82 */ /* 0x000e640000000800 */
[----:B-1----:R-:W-:Y:S01]  /*7bf0*/  ISETP.LE.AND P0, PT, R3, UR5, PT ;  /* 0x0000000503007c0c */ /* 0x002fe2000bf03270 */
[----:B------:R-:W-:-:S05]  /*7c00*/  IMAD.MOV.U32 R3, RZ, RZ, 0x1 ;  /* 0x00000001ff037424 */ /* 0x000fca00078e00ff */
[----:B------:R0:W-:Y:S07]  /*7c10*/  STL [R1+0x4], R3 ;  /* 0x0000040301007387 */ /* 0x0001ee0000100800 */
[----:B------:R-:W-:Y:S05]  /*7c20*/  @P0 BRA `(.L_x_38) ;  /* 0x0000003c00b80947 */ /* 0x000fea0003800000 */
[----:B------:R-:W1:Y:S01]  /*7c30*/  S2UR UR4, SR_CgaCtaId ;  /* 0x00000000000479c3 */ /* 0x000e620000008800 */
[C---:B------:R-:W-:Y:S01]  /*7c40*/  IMAD.SHL.U32 R2, R0.reuse, 0x8, RZ ;  /* 0x0000000800027824 */ /* 0x040fe200078e00ff */
[----:B------:R-:W-:Y:S01]  /*7c50*/  LOP3.LUT R5, R0, 0x7f, RZ, 0xc0, !PT ;  /* 0x0000007f00057812 */ /* 0x000fe200078ec0ff */
[----:B------:R-:W-:Y:S01]  /*7c60*/  UMOV UR36, 0x400 ;  /* 0x0000040000247882 */ /* 0x000fe20000000000 */
[----:B------:R-:W-:Y:S01]  /*7c70*/  IMAD.MOV.U32 R18, RZ, RZ, RZ ;  /* 0x000000ffff127224 */ /* 0x000fe200078e00ff */
[----:B------:R-:W-:Y:S01]  /*7c80*/  ULDC.64 UR38, c[0x0][0x198] ;  /* 0x0000660000267ab9 */ /* 0x000fe20000000a00 */
[C---:B0-----:R-:W-:Y:S01]  /*7c90*/  LOP3.LUT R3, R2.reuse, 0x1f8, RZ, 0xc0, !PT ;  /* 0x000001f802037812 */ /* 0x041fe200078ec0ff */
[----:B------:R-:W-:Y:S01]  /*7ca0*/  ULDC UR37, c[0x0][0xc] ;  /* 0x0000030000257ab9 */ /* 0x000fe20000000800 */
[----:B------:R-:W-:Y:S02]  /*7cb0*/  LOP3.LUT R2, R2, 0x38, RZ, 0xc0, !PT ;  /* 0x0000003802027812 */ /* 0x000fe400078ec0ff */
[----:B------:R-:W-:Y:S01]  /*7cc0*/  LOP3.LUT R4, R3, 0x38, R0, 0x78, !PT ;  /* 0x0000003803047812 */ /* 0x000fe200078e7800 */
[----:B------:R-:W-:Y:S01]  /*7cd0*/  IMAD.SHL.U32 R3, R5, 0x8, RZ ;  /* 0x0000000805037824 */ /* 0x000fe200078e00ff */
[----:B------:R-:W-:-:S04]  /*7ce0*/  SHF.R.U32.HI R5, RZ, 0x3, R5 ;  /* 0x00000003ff057819 */ /* 0x000fc80000011605 */
[----:B------:R-:W-:Y:S01]  /*7cf0*/  LOP3.LUT R4, R4, 0x200, R3, 0xf8, !PT ;  /* 0x0000020004047812 */ /* 0x000fe200078ef803 */
[----:B------:R-:W-:-:S05]  /*7d00*/  IMAD.SHL.U32 R3, R0, 0x10, RZ ;  /* 0x0000001000037824 */ /* 0x000fca00078e00ff */
[----:B------:R-:W-:Y:S01]  /*7d10*/  LOP3.LUT R0, R5, 0x70, R3, 0xf8, !PT ;  /* 0x0000007005007812 */ /* 0x000fe200078ef803 */
[----:B------:R-:W-:Y:S01]  /*7d20*/  IMAD.U32 R3, RZ, RZ, UR5 ;  /* 0x00000005ff037e24 */ /* 0x000fe2000f8e00ff */
[----:B-1----:R-:W-:Y:S01]  /*7d30*/  ULEA UR36, UR4, UR36, 0x18 ;  /* 0x0000002404247291 */ /* 0x002fe2000f8ec03f */
[----:B------:R-:W-:-:S05]  /*7d40*/  IMAD.MOV.U32 R0, RZ, RZ, 0x1 ;  /* 0x00000001ff007424 */ /* 0x000fca00078e00ff */
[----:B------:R-:W-:-:S05]  /*7d50*/  LEA R4, R4, UR36, 0x1 ;  /* 0x0000002404047c11 */ /* 0x000fca000f8e08ff */
[----:B------:R-:W-:Y:S04]  /*7d60*/  STL [R1+0x10], R4 ;  /* 0x0000100401007387 */ /* 0x000fe80000100800 */
[----:B------:R0:W-:Y:S04]  /*7d70*/  STL [R1+0x24], R3 ;  /* 0x0000240301007387 */ /* 0x0001e80000100800 */
[----:B------:R1:W-:Y:S04]  /*7d80*/  STL [R1+0x4], R0 ;  /* 0x0000040001007387 */ /* 0x0003e80000100800 */
[----:B------:R2:W-:Y:S01]  /*7d90*/  STL [R1+0x2c], RZ ;  /* 0x00002cff01007387 */ /* 0x0005e20000100800 */
[----:B0-----:R-:W-:-:S02]  /*7da0*/  LOP3.LUT R3, R2, 0x40, RZ, 0xfc, !PT ;  /* 0x0000004002037812 */ /* 0x001fc400078efcff */
[----:B-1----:R-:W-:-:S07]  /*7db0*/  LOP3.LUT R0, R2, 0x80, RZ, 0xfc, !PT ;  /* 0x0000008002007812 */ /* 0x002fce00078efcff */
.L_x_114:
[----:B------:R-:W3:Y:S01]  /*7dc0*/  LDL R2, [R1+0x24] ;  /* 0x0000240001027983 */ /* 0x000ee20000100800 */
[----:B0-----:R-:W0:Y:S01]  /*7dd0*/  LDC R0, c[0x0][0xc38] ;  /* 0x00030e00ff007b82 */ /* 0x001e220000000800 */
[----:B------:R-:W-:Y:S05]  /*7de0*/  YIELD ;  /* 0x0000000000007946 */ /* 0x000fea0003800000 */
[----:B------:R-:W-:Y:S02]  /*7df0*/  ULDC.64 UR4, c[0x0][0x418] ;  /* 0x0001060000047ab9 */ /* 0x000fe40000000a00 */
[----:B------:R-:W1:Y:S01]  /*7e00*/  LDC R16, c[0x0][0xc44] ;  /* 0x00031100ff107b82 */ /* 0x000e620000000800 */
[----:B------:R-:W-:-:S03]  /*7e10*/  UISETP.NE.U32.AND UP0, UPT, UR4, URZ, UPT ;  /* 0x0000003f0400728c */ /* 0x000fc6000bf05070 */
[----:B------:R-:W-:Y:S01]  /*7e20*/  ULDC UR4, c[0x0][0x424] ;  /* 0x0001090000047ab9 */ /* 0x000fe20000000800 */
[----:B------:R-:W-:Y:S02]  /*7e30*/  UISETP.NE.AND.EX UP0, UPT, UR5, URZ, UPT, UP0 ;  /* 0x0000003f0500728c */ /* 0x000fe4000bf05300 */
[----:B------:R-:W-:Y:S02]  /*7e40*/  UIADD3 UR5, UR36, 0x1c400, URZ ;  /* 0x0001c40024057890 */ /* 0x000fe4000fffe03f */
[----:B------:R-:W-:Y:S02]  /*7e50*/  USEL UR4, UR4, 0x1, UP0 ;  /* 0x0000000104047887 */ /* 0x000fe40008000000 */
[----:B------:R-:W-:Y:S01]  /*7e60*/  ULOP3.LUT UP0, URZ, UR5, 0x3ff, URZ, 0xc0, !UPT ;  /* 0x000003ff053f7892 */ /* 0x000fe2000f80c03f */
[----:B0-----:R-:W-:-:S13]  /*7e70*/  ISETP.NE.AND P0, PT, R0, 0x1, PT ;  /* 0x000000010000780c */ /* 0x001fda0003f05270 */
[----:B------:R-:W3:Y:S08]  /*7e80*/  @P0 LDC R0, c[0x0][0xc3c] ;  /* 0x00030f00ff000b82 */ /* 0x000ef00000000800 */
[----:B------:R-:W0:Y:S01]  /*7e90*/  @P0 LDC R3, c[0x0][0xc40] ;  /* 0x00031000ff030b82 */ /* 0x000e220000000800 */
[----:B---3--:R-:W-:-:S04]  /*7ea0*/  @P0 IMAD.HI.U32 R0, R2, R0, RZ ;  /* 0x0000000002000227 */ /* 0x008fc800078e00ff */
[----:B------:R-:W-:Y:S01]  /*7eb0*/  IMAD.MOV.U32 R4, RZ, RZ, R2 ;  /* 0x000000ffff047224 */ /* 0x000fe200078e0002 */
[----:B0-----:R-:W-:Y:S02]  /*7ec0*/  @P0 SHF.R.U32.HI R4, RZ, R3, R0 ;  /* 0x00000003ff040219 */ /* 0x001fe40000011600 */
[----:B-1----:R-:W-:Y:S01]  /*7ed0*/  ISETP.NE.AND P0, PT, R16, 0x1, PT ;  /* 0x000000011000780c */ /* 0x002fe20003f05270 */
[----:B------:R-:W0:Y:S02]  /*7ee0*/  LDC R0, c[0x0][0x2f0] ;  /* 0x0000bc00ff007b82 */ /* 0x000e240000000800 */
[----:B------:R-:W-:Y:S01]  /*7ef0*/  IMAD.MOV.U32 R5, RZ, RZ, R4 ;  /* 0x000000ffff057224 */ /* 0x000fe200078e0004 */
[----:B------:R-:W-:Y:S09]  /*7f00*/  STL [R1+0x1c], R4 ;  /* 0x00001c0401007387 */ /* 0x000ff20000100800 */
[----:B------:R-:W1:Y:S02]  /*7f10*/  @P0 LDC.64 R2, c[0x0][0xc48] ;  /* 0x00031200ff020b82 */ /* 0x000e640000000a00 */
[----:B-1----:R-:W-:-:S05]  /*7f20*/  @P0 IMAD.HI.U32 R2, R4, R2, RZ ;  /* 0x0000000204020227 */ /* 0x002fca00078e00ff */
[----:B------:R-:W-:Y:S01]  /*7f30*/  @P0 SHF.R.U32.HI R5, RZ, R3, R2 ;  /* 0x00000003ff050219 */ /* 0x000fe20000011602 */
[----:B0-----:R-:W-:Y:S01]  /*7f40*/  IMAD R2, R0, UR4, RZ ;  /* 0x0000000400027c24 */ /* 0x001fe2000f8e02ff */
[----:B------:R-:W-:-:S03]  /*7f50*/  PLOP3.LUT P0, PT, PT, PT, UP0, 0x80, 0x0 ;  /* 0x000000000000781c */ /* 0x000fc60003f0f008 */
[----:B------:R-:W-:Y:S01]  /*7f60*/  VIADD R0, R2, 0x7f ;  /* 0x0000007f02007836 */ /* 0x000fe20000000000 */
[----:B------:R-:W-:Y:S01]  /*7f70*/  STL [R1+0x14], R5 ;  /* 0x0000140501007387 */ /* 0x000fe20000100800 */
[----:B------:R-:W-:-:S03]  /*7f80*/  IMAD.MOV R3, RZ, RZ, -R5 ;  /* 0x000000ffff037224 */ /* 0x000fc600078e0a05 */
[----:B------:R0:W-:Y:S01]  /*7f90*/  STL [R1+0x28], R2 ;  /* 0x0000280201007387 */ /* 0x0001e20000100800 */
[----:B------:R-:W-:Y:S01]  /*7fa0*/  IMAD R16, R16, R3, R4 ;  /* 0x0000000310107224 */ /* 0x000fe200078e0204 */
[----:B0-----:R-:W-:-:S04]  /*7fb0*/  SHF.R.S32.HI R2, RZ, 0x1f, R0 ;  /* 0x0000001fff027819 */ /* 0x001fc80000011400 */
[----:B------:R-:W-:-:S04]  /*7fc0*/  LEA.HI R2, R2, R0, RZ, 0x7 ;  /* 0x0000000002027211 */ /* 0x000fc800078f38ff */
[----:B------:R-:W-:-:S05]  /*7fd0*/  SHF.R.S32.HI R0, RZ, 0x7, R2 ;  /* 0x00000007ff007819 */ /* 0x000fca0000011402 */
[----:B------:R0:W-:Y:S01]  /*7fe0*/  STL [R1+0x20], R0 ;  /* 0x0000200001007387 */ /* 0x0001e20000100800 */
[----:B--2---:R-:W-:Y:S05]  /*7ff0*/  @!P0 BRA `(.L_x_39) ;  /* 0x0000000000408947 */ /* 0x004fea0003800000 */
[----:B------:R-:W-:Y:S01]  /*8000*/  MOV R2, 0x0 ;  /* 0x0000000000027802 */ /* 0x000fe20000000f00 */
[----:B------:R-:W-:Y:S01]  /*8010*/  ULDC.64 UR6, c[0x4][0x118] ;  /* 0x0100460000067ab9 */ /* 0x000fe20000000a00 */
[----:B------:R-:W-:Y:S01]  /*8020*/  ULDC.64 UR8, c[0x4][0x120] ;  /* 0x0100480000087ab9 */ /* 0x000fe20000000a00 */
[----:B------:R-:W-:Y:S01]  /*8030*/  ULDC.64 UR4, c[0x4][0x70] ;  /* 0x01001c0000047ab9 */ /* 0x000fe20000000a00 */
[----:B------:R-:W-:Y:S02]  /*8040*/  IMAD.U32 R4, RZ, RZ, UR6 ;  /* 0x00000006ff047e24 */ /* 0x000fe4000f8e00ff */
[----:B------:R-:W1:Y:S01]  /*8050*/  LDC.64 R2, c[0x4][R2] ;  /* 0x0100000002027b82 */ /* 0x000e620000000a00 */
[----:B------:R-:W-:Y:S02]  /*8060*/  IMAD.U32 R5, RZ, RZ, UR7 ;  /* 0x00000007ff057e24 */ /* 0x000fe4000f8e00ff */
[----:B------:R-:W-:Y:S02]  /*8070*/  IMAD.U32 R6, RZ, RZ, UR8 ;  /* 0x00000008ff067e24 */ /* 0x000fe4000f8e00ff */
[----:B------:R-:W-:-:S02]  /*8080*/  IMAD.U32 R7, RZ, RZ, UR9 ;  /* 0x00000009ff077e24 */ /* 0x000fc4000f8e00ff */
[----:B------:R-:W-:Y:S02]  /*8090*/  IMAD.U32 R10, RZ, RZ, UR4 ;  /* 0x00000004ff0a7e24 */ /* 0x000fe4000f8e00ff */
[----:B------:R-:W-:Y:S02]  /*80a0*/  IMAD.U32 R11, RZ, RZ, UR5 ;  /* 0x00000005ff0b7e24 */ /* 0x000fe4000f8e00ff */
[----:B------:R-:W-:Y:S02]  /*80b0*/  IMAD.MOV.U32 R8, RZ, RZ, 0x70 ;  /* 0x00000070ff087424 */ /* 0x000fe400078e00ff */
[----:B------:R-:W-:Y:S02]  /*80c0*/  IMAD.MOV.U32 R12, RZ, RZ, 0x1 ;  /* 0x00000001ff0c7424 */ /* 0x000fe400078e00ff */
[----:B------:R-:W-:-:S07]  /*80d0*/  IMAD.MOV.U32 R13, RZ, RZ, RZ ;  /* 0x000000ffff0d7224 */ /* 0x000fce00078e00ff */
[----:B------:R-:W-:-:S07]  /*80e0*/  LEPC R20, `(.L_x_39) ;  /* 0x000000001014794e */ /* 0x000fce0000000000 */
[----:B012---:R-:W-:Y:S05]  /*80f0*/  CALL.ABS.NOINC R2 ;  /* 0x0000000002007343 */ /* 0x007fea0003c00000 */
.L_x_39:
[----:B------:R-:W-:-:S04]  /*8100*/  UIADD3 UR4, UR36, 0x400, URZ ;  /* 0x0000040024047890 */ /* 0x000fc8000fffe03f */
[----:B------:R-:W-:-:S06]  /*8110*/  ULOP3.LUT UP0, URZ, UR4, 0x3ff, URZ, 0xc0, !UPT ;  /* 0x000003ff043f7892 */ /* 0x000fcc000f80c03f */
[----:B------:R-:W-:-:S13]  /*8120*/  PLOP3.LUT P0, PT, PT, PT, UP0, 0x80, 0x0 ;  /* 0x000000000000781c */ /* 0x000fda0003f0f008 */
[----:B------:R-:W-:Y:S05]  /*8130*/  @!P0 BRA `(.L_x_40) ;  /* 0x00000000007c8947 */ /* 0x000fea0003800000 */
[----:B------:R-:W-:Y:S01]  /*8140*/  MOV R17, 0x0 ;  /* 0x0000000000117802 */ /* 0x000fe20000000f00 */
[----:B------:R-:W-:Y:S01]  /*8150*/  ULDC.64 UR6, c[0x4][0x118] ;  /* 0x0100460000067ab9 */ /* 0x000fe20000000a00 */
[----:B------:R-:W-:Y:S01]  /*8160*/  ULDC.64 UR8, c[0x4][0x120] ;  /* 0x0100480000087ab9 */ /* 0x000fe20000000a00 */
[----:B------:R-:W-:Y:S01]  /*8170*/  ULDC.64 UR4, c[0x4][0x78] ;  /* 0x01001e0000047ab9 */ /* 0x000fe20000000a00 */
[----:B------:R1:W3:Y:S01]  /*8180*/  LDC.64 R2, c[0x4][R17] ;  /* 0x0100000011027b82 */ /* 0x0002e20000000a00 */
[----:B------:R-:W-:Y:S02]  /*8190*/  IMAD.U32 R4, RZ, RZ, UR6 ;  /* 0x00000006ff047e24 */ /* 0x000fe4000f8e00ff */
[----:B------:R-:W-:Y:S02]  /*81a0*/  IMAD.U32 R5, RZ, RZ, UR7 ;  /* 0x00000007ff057e24 */ /* 0x000fe4000f8e00ff */
[----:B------:R-:W-:Y:S02]  /*81b0*/  IMAD.U32 R6, RZ, RZ, UR8 ;  /* 0x00000008ff067e24 */ /* 0x000fe4000f8e00ff */
[----:B------:R-:W-:-:S02]  /*81c0*/  IMAD.U32 R7, RZ, RZ, UR9 ;  /* 0x00000009ff077e24 */ /* 0x000fc4000f8e00ff */
[----:B------:R-:W-:Y:S02]  /*81d0*/  IMAD.U32 R10, RZ, RZ, UR4 ;  /* 0x00000004ff0a7e24 */ /* 0x000fe4000f8e00ff */
[----:B------:R-:W-:Y:S02]  /*81e0*/  IMAD.U32 R11, RZ, RZ, UR5 ;  /* 0x00000005ff0b7e24 */ /* 0x000fe4000f8e00ff */
[----:B------:R-:W-:Y:S02]  /*81f0*/  IMAD.MOV.U32 R8, RZ, RZ, 0x70 ;  /* 0x00000070ff087424 */ /* 0x000fe400078e00ff */
[----:B------:R-:W-:Y:S02]  /*8200*/  IMAD.MOV.U32 R12, RZ, RZ, 0x1 ;  /* 0x00000001ff0c7424 */ /* 0x000fe400078e00ff */
[----:B-1----:R-:W-:-:S07]  /*8210*/  IMAD.MOV.U32 R13, RZ, RZ, RZ ;  /* 0x000000ffff0d7224 */ /* 0x002fce00078e00ff */
[----:B------:R-:W-:-:S07]  /*8220*/  LEPC R20, `(.L_x_41) ;  /* 0x000000001014794e */ /* 0x000fce0000000000 */
[----:B0-23--:R-:W-:Y:S05]  /*8230*/  CALL.ABS.NOINC R2 ;  /* 0x0000000002007343 */ /* 0x00dfea0003c00000 */
.L_x_41:
[----:B------:R0:W1:Y:S01]  /*8240*/  LDC.64 R2, c[0x4][R17] ;  /* 0x0100000011027b82 */ /* 0x0000620000000a00 */
[----:B------:R-:W-:Y:S01]  /*8250*/  ULDC.64 UR6, c[0x4][0x118] ;  /* 0x0100460000067ab9 */ /* 0x000fe20000000a00 */
[----:B------:R-:W-:Y:S01]  /*8260*/  ULDC.64 UR8, c[0x4][0x120] ;  /* 0x0100480000087ab9 */ /* 0x000fe20000000a00 */
[----:B------:R-:W-:Y:S01]  /*8270*/  ULDC.64 UR4, c[0x4][0x80] ;  /* 0x0100200000047ab9 */ /* 0x000fe20000000a00 */
        /* <DEDUP_REMOVED lines=8> */
[----:B0-----:R-:W-:-:S07]  /*8300*/  IMAD.MOV.U32 R13, RZ, RZ, RZ ;  /* 0x000000ffff0d7224 */ /* 0x001fce00078e00ff */
[----:B------:R-:W-:-:S07]  /*8310*/  LEPC R20, `(.L_x_40) ;  /* 0x000000001014794e */ /* 0x000fce0000000000 */
[----:B-1----:R-:W-:Y:S05]  /*8320*/  CALL.ABS.NOINC R2 ;  /* 0x0000000002007343 */ /* 0x002fea0003c00000 */
.L_x_40:
[----:B------:R-:W3:Y:S01]  /*8330*/  LDL R2, [R1+0x20] ;  /* 0x0000200001027983 */ /* 0x000ee20000100800 */
[----:B------:R-:W-:-:S03]  /*8340*/  ULDC.64 UR4, c[0x0][0x9f8] ;  /* 0x00027e0000047ab9 */ /* 0x000fc60000000a00 */
[----:B0-----:R-:W4:Y:S01]  /*8350*/  LDL R0, [R1+0x14] ;  /* 0x0000140001007983 */ /* 0x001f220000100800 */
[----:B------:R-:W-:-:S04]  /*8360*/  ISETP.NE.U32.AND P0, PT, RZ, UR4, PT ;  /* 0x00000004ff007c0c */ /* 0x000fc8000bf05070 */
[----:B------:R-:W-:Y:S01]  /*8370*/  ISETP.NE.AND.EX P0, PT, RZ, UR5, PT, P0 ;  /* 0x00000005ff007c0c */ /* 0x000fe2000bf05300 */
[----:B---3--:R-:W-:-:S12]  /*8380*/  IMAD.MOV.U32 R17, RZ, RZ, R2 ;  /* 0x000000ffff117224 */ /* 0x008fd800078e0002 */
[----:B------:R-:W0:Y:S01]  /*8390*/  @P0 LDC.64 R2, c[0x0][0x9f8] ;  /* 0x00027e00ff020b82 */ /* 0x000e220000000a00 */
[----:B----4-:R-:W-:Y:S02]  /*83a0*/  IMAD.MOV.U32 R7, RZ, RZ, R0 ;  /* 0x000000ffff077224 */ /* 0x010fe400078e0000 */
[----:B0-----:R-:W-:-:S05]  /*83b0*/  @P0 IMAD.WIDE R2, R0, 0x4, R2 ;  /* 0x0000000400020825 */ /* 0x001fca00078e0202 */
[----:B------:R0:W3:Y:S01]  /*83c0*/  @P0 LDG.E R7, desc[UR60][R2.64] ;  /* 0x0000003c02070981 */ /* 0x0000e2000c1e1900 */
[----:B------:R-:W-:Y:S01]  /*83d0*/  VIADD R9, R17, 0xffffffff ;  /* 0xffffffff11097836 */ /* 0x000fe20000000000 */
[----:B------:R-:W-:Y:S01]  /*83e0*/  UMOV UR4, 0xffffffff ;  /* 0xffffffff00047882 */ /* 0x000fe20000000000 */
[----:B------:R-:W-:Y:S01]  /*83f0*/  LOP3.LUT R19, R19, 0xfffffffe, RZ, 0xc0, !PT ;  /* 0xfffffffe13137812 */ /* 0x000fe200078ec0ff */
[----:B0-----:R-:W0:Y:S02]  /*8400*/  LDC.64 R2, c[0x0][0x418] ;  /* 0x00010600ff027b82 */ /* 0x001e240000000a00 */
[----:B0-----:R-:W-:-:S04]  /*8410*/  ISETP.NE.U32.AND P0, PT, R2, RZ, PT ;  /* 0x000000ff0200720c */ /* 0x001fc80003f05070 */
[----:B------:R-:W-:-:S13]  /*8420*/  ISETP.NE.AND.EX P1, PT, R3, RZ, PT, P0 ;  /* 0x000000ff0300720c */ /* 0x000fda0003f25300 */
[----:B------:R-:W-:Y:S02]  /*8430*/  @P1 LOP3.LUT R19, R19, 0x1, RZ, 0xfc, !PT ;  /* 0x0000000113131812 */ /* 0x000fe400078efcff */
[----:B---3--:R-:W-:Y:S01]  /*8440*/  SHF.R.S32.HI R8, RZ, 0x1f, R7 ;  /* 0x0000001fff087819 */ /* 0x008fe20000011407 */
[----:B------:R0:W-:Y:S01]  /*8450*/  STL [R1], R7 ;  /* 0x0000000701007387 */ /* 0x0001e20000100800 */
[----:B------:R-:W-:-:S03]  /*8460*/  SEL R17, R7, RZ, !P1 ;  /* 0x000000ff07117207 */ /* 0x000fc60004800000 */
[----:B------:R0:W-:Y:S04]  /*8470*/  STL [R1+0x18], R9 ;  /* 0x0000180901007387 */ /* 0x0001e80000100800 */
[----:B------:R0:W-:Y:S01]  /*8480*/  STL [R1+0xc], R8 ;  /* 0x00000c0801007387 */ /* 0x0001e20000100800 */
[----:B------:R-:W-:Y:S05]  /*8490*/  BRA.DIV UR4, `(.L_x_42) ;  /* 0x0000003a04e87947 */ /* 0x000fea000b800000 */
[----:B------:R-:W1:Y:S02]  /*84a0*/  S2R R0, SR_TID.X ;  /* 0x0000000000007919 */ /* 0x000e640000002100 */
[----:B-1----:R-:W-:-:S04]  /*84b0*/  SHF.R.U32.HI R0, RZ, 0x5, R0 ;  /* 0x00000005ff007819 */ /* 0x002fc80000011600 */
[----:B------:R-:W-:-:S05]  /*84c0*/  LOP3.LUT R0, R0, 0x3, RZ, 0xc0, !PT ;  /* 0x0000000300007812 */ /* 0x000fca00078ec0ff */
[----:B------:R1:W3:Y:S02]  /*84d0*/  SHFL.IDX PT, R14, R0, RZ, 0x1f ;  /* 0x00001fff000e7589 */ /* 0x0002e400000e0000 */
.L_x_130:
[----:B---3--:R-:W-:Y:S02]  /*84e0*/  ISETP.NE.AND P0, PT, R14, RZ, PT ;  /* 0x000000ff0e00720c */ /* 0x008fe40003f05270 */
[----:B------:R-:W-:Y:S02]  /*84f0*/  PLOP3.LUT P2, PT, PT, PT, PT, 0x8, 0x0 ;  /* 0x000000000000781c */ /* 0x000fe40003f4e170 */
[----:B------:R-:W-:-:S11]  /*8500*/  LOP3.LUT R19, R19, 0xfffffffd, RZ, 0xc0, !PT ;  /* 0xfffffffd13137812 */ /* 0x000fd600078ec0ff */
[----:B------:R-:W-:Y:S01]  /*8510*/  @P2 LOP3.LUT R19, R19, 0x2, RZ, 0xfc, !PT ;  /* 0x0000000213132812 */ /* 0x000fe200078efcff */
[----:B------:R-:W-:Y:S06]  /*8520*/  @P0 BRA `(.L_x_43) ;  /* 0x0000000400240947 */ /* 0x000fec0003800000 */
[----:B------:R-:W-:-:S03]  /*8530*/  UMOV UR4, 0xffffffff ;  /* 0xffffffff00047882 */ /* 0x000fc60000000000 */
[----:B------:R-:W-:Y:S05]  /*8540*/  BRA.DIV UR4, `(.L_x_44) ;  /* 0x0000003a04f07947 */ /* 0x000fea000b800000 */
[----:B------:R-:W-:-:S13]  /*8550*/  ELECT P6, URZ, PT ;  /* 0x00000000003f782f */ /* 0x000fda00038c0000 */
.L_x_133:
[----:B------:R-:W-:Y:S05]  /*8560*/  @!P6 BRA `(.L_x_43) ;  /* 0x000000040014e947 */ /* 0x000fea0003800000 */
[----:B------:R3:W-:Y:S01]  /*8570*/  STL [R1+0x8], R9 ;  /* 0x0000080901007387 */ /* 0x0007e20000100800 */
[----:B------:R-:W-:Y:S01]  /*8580*/  IMAD.MOV.U32 R17, RZ, RZ, R7 ;  /* 0x000000ffff117224 */ /* 0x000fe200078e0007 */
[----:B------:R-:W-:Y:S06]  /*8590*/  @!P1 BRA `(.L_x_45) ;  /* 0x00000000004c9947 */ /* 0x000fec0003800000 */
[----:B------:R-:W4:Y:S01]  /*85a0*/  LDC R6, c[0x0][0x43c] ;  /* 0x00010f00ff067b82 */ /* 0x000f220000000800 */
[----:B-1----:R-:W-:Y:S01]  /*85b0*/  IMAD.MOV.U32 R0, RZ, RZ, R9 ;  /* 0x000000ffff007224 */ /* 0x002fe200078e0009 */
[----:B------:R-:W-:Y:S01]  /*85c0*/  ULDC.64 UR4, c[0x0][0x428] ;  /* 0x00010a0000047ab9 */ /* 0x000fe20000000a00 */
[----:B----4-:R-:W-:-:S13]  /*85d0*/  ISETP.NE.AND P0, PT, R6, 0x1, PT ;  /* 0x000000010600780c */ /* 0x010fda0003f05270 */
[----:B------:R-:W1:Y:S02]  /*85e0*/  @P0 LDC.64 R4, c[0x0][0x440] ;  /* 0x00011000ff040b82 */ /* 0x000e640000000a00 */
[----:B-1----:R-:W-:-:S05]  /*85f0*/  @P0 IMAD.HI.U32 R4, R9, R4, RZ ;  /* 0x0000000409040227 */ /* 0x002fca00078e00ff */
[----:B------:R-:W-:-:S04]  /*8600*/  @P0 SHF.R.U32.HI R0, RZ, R5, R4 ;  /* 0x00000005ff000219 */ /* 0x000fc80000011604 */
[--C-:B------:R-:W-:Y:S01]  /*8610*/  SHF.R.S32.HI R5, RZ, 0x1f, R0.reuse ;  /* 0x0000001fff057819 */ /* 0x100fe20000011400 */
[----:B------:R-:W-:-:S04]  /*8620*/  IMAD.MOV R4, RZ, RZ, -R0 ;  /* 0x000000ffff047224 */ /* 0x000fc800078e0a00 */
[----:B------:R-:W-:Y:S02]  /*8630*/  IMAD R6, R6, R4, R9 ;  /* 0x0000000406067224 */ /* 0x000fe400078e0209 */
[----:B------:R-:W-:-:S03]  /*8640*/  IMAD.MOV.U32 R4, RZ, RZ, R0 ;  /* 0x000000ffff047224 */ /* 0x000fc600078e0000 */
[----:B------:R1:W-:Y:S01]  /*8650*/  STL [R1+0x8], R6 ;  /* 0x0000080601007387 */ /* 0x0003e20000100800 */
[----:B------:R-:W-:-:S03]  /*8660*/  IMAD.WIDE.U32 R4, R7, UR4, R4 ;  /* 0x0000000407047c25 */ /* 0x000fc6000f8e0004 */
[----:B------:R-:W-:Y:S01]  /*8670*/  LEA R2, P0, R4, R2, 0x2 ;  /* 0x0000000204027211 */ /* 0x000fe200078010ff */
[----:B-1----:R-:W-:-:S04]  /*8680*/  IMAD R6, R8, UR4, RZ ;  /* 0x0000000408067c24 */ /* 0x002fc8000f8e02ff */
[----:B------:R-:W-:-:S04]  /*8690*/  IMAD R0, R7, UR5, R6 ;  /* 0x0000000507007c24 */ /* 0x000fc8000f8e0206 */
[----:B------:R-:W-:-:S05]  /*86a0*/  IMAD.IADD R0, R5, 0x1, R0 ;  /* 0x0000000105007824 */ /* 0x000fca00078e0200 */
[----:B------:R-:W-:-:S05]  /*86b0*/  LEA.HI.X R3, R4, R3, R0, 0x2, P0 ;  /* 0x0000000304037211 */ /* 0x000fca00000f1400 */
[----:B------:R4:W5:Y:S02]  /*86c0*/  LDG.E R17, desc[UR60][R2.64] ;  /* 0x0000003c02117981 */ /* 0x000964000c1e1900 */
.L_x_45:
[----:B----4-:R-:W4:Y:S01]  /*86d0*/  LDL R2, [R1+0x4] ;  /* 0x0000040001027983 */ /* 0x010f220000100800 */
[----:B-1----:R-:W-:Y:S02]  /*86e0*/  LEA R0, R18, UR36, 0x3 ;  /* 0x0000002412007c11 */ /* 0x002fe4000f8e18ff */
[----:B----4-:R-:W-:-:S04]  /*86f0*/  SHF.L.U32 R2, R2, 0x1f, RZ ;  /* 0x0000001f02027819 */ /* 0x010fc800000006ff */
[----:B------:R-:W1:Y:S02]  /*8700*/  SYNCS.PHASECHK.TRANS64.TRYWAIT P0, [R0+URZ+0x34840], R2 ;  /* 0x03484002000075a7 */ /* 0x000e64000800017f */
[----:B-1----:R-:W-:Y:S05]  /*8710*/  @!P0 BRA `(.L_x_46) ;  /* 0x00000038009c8947 */ /* 0x002fea0003800000 */
.L_x_134:
[----:B------:R-:W4:Y:S02]  /*8720*/  S2R R3, SR_TID.X ;  /* 0x0000000000037919 */ /* 0x000f240000002100 */
[----:B----4-:R-:W-:-:S04]  /*8730*/  LOP3.LUT R3, R3, 0x7f, RZ, 0xc0, !PT ;  /* 0x0000007f03037812 */ /* 0x010fc800078ec0ff */
[----:B------:R-:W-:-:S13]  /*8740*/  ISETP.NE.AND P0, PT, R3, RZ, PT ;  /* 0x000000ff0300720c */ /* 0x000fda0003f05270 */
[----:B------:R-:W-:Y:S05]  /*8750*/  @P0 BRA `(.L_x_47) ;  /* 0x00000000001c0947 */ /* 0x000fea0003800000 */
[----:B------:R-:W4:Y:S01]  /*8760*/  S2R R3, SR_TID.X ;  /* 0x0000000000037919 */ /* 0x000f220000002100 */
[----:B-1----:R-:W-:-:S04]  /*8770*/  IMAD.MOV.U32 R2, RZ, RZ, 0xc000 ;  /* 0x0000c000ff027424 */ /* 0x002fc800078e00ff */
[----:B------:R1:W-:Y:S01]  /*8780*/  SYNCS.ARRIVE.TRANS64 RZ, [R0+URZ+0x34830], R2 ;  /* 0x0348300200ff79a7 */ /* 0x0003e2000800003f */
[----:B----4-:R-:W-:-:S04]  /*8790*/  LOP3.LUT R3, R3, 0x1f, RZ, 0xc0, !PT ;  /* 0x0000001f03037812 */ /* 0x010fc800078ec0ff */
[----:B------:R-:W-:-:S13]  /*87a0*/  ISETP.NE.AND P0, PT, R3, RZ, PT ;  /* 0x000000ff0300720c */ /* 0x000fda0003f05270 */
[----:B-1----:R-:W-:Y:S05]  /*87b0*/  @!P0 BRA `(.L_x_47) ;  /* 0x0000000000048947 */ /* 0x002fea0003800000 */
[----:B------:R-:W-:Y:S01]  /*87c0*/  BPT.TRAP 0x1 ;  /* 0x000000040000795c */ /* 0x000fe20000300000 */
.L_x_47:
[----:B-1----:R-:W4:Y:S01]  /*87d0*/  LDL R2, [R1+0x8] ;  /* 0x0000080001027983 */ /* 0x002f220000100800 */
[----:B------:R-:W-:Y:S01]  /*87e0*/  R2UR UR8, R18 ;  /* 0x00000000120872ca */ /* 0x000fe200000e0000 */
[----:B------:R-:W-:Y:S01]  /*87f0*/  UIADD3 UR4, UP0, UR38, 0x370, URZ ;  /* 0x0000037026047890 */ /* 0x000fe2000ff1e03f */
[----:B------:R-:W-:Y:S01]  /*8800*/  R2UR UR9, R0 ;  /* 0x00000000000972ca */ /* 0x000fe200000e0000 */
[----:B------:R-:W-:Y:S01]  /*8810*/  UMOV UR10, URZ ;  /* 0x0000003f000a7c82 */ /* 0x000fe20008000000 */
[----:B------:R-:W-:Y:S01]  /*8820*/  R2UR UR12, R16 ;  /* 0x00000000100c72ca */ /* 0x000fe200000e0000 */
[----:B------:R-:W-:Y:S01]  /*8830*/  UIADD3.X UR5, URZ, UR39, URZ, UP0, !UPT ;  /* 0x000000273f057290 */ /* 0x000fe200087fe43f */
[----:B-----5:R-:W-:Y:S01]  /*8840*/  R2UR UR13, R17 ;  /* 0x00000000110d72ca */ /* 0x020fe200000e0000 */
[----:B------:R-:W-:Y:S01]  /*8850*/  UMOV UR6, 0x0 ;  /* 0x0000000000067882 */ /* 0x000fe20000000000 */
[----:B------:R-:W-:Y:S01]  /*8860*/  UMOV UR7, 0x14f00000 ;  /* 0x14f0000000077882 */ /* 0x000fe20000000000 */
[----:B------:R-:W-:Y:S01]  /*8870*/  UMOV UR16, 0x40 ;  /* 0x0000004000107882 */ /* 0x000fe20000000000 */
[----:B------:R-:W-:-:S02]  /*8880*/  PLOP3.LUT P0, PT, PT, PT, PT, 0x80, 0x0 ;  /* 0x000000000000781c */ /* 0x000fc40003f0f070 */
[----:B------:R-:W-:Y:S01]  /*8890*/  LOP3.LUT R19, R19, 0xfffffffd, RZ, 0xc0, !PT ;  /* 0xfffffffd13137812 */ /* 0x000fe200078ec0ff */
[----:B------:R-:W-:Y:S02]  /*88a0*/  UIMAD UR8, UR8, 0xc000, UR36 ;  /* 0x0000c000080878a4 */ /* 0x000fe4000f8e0224 */
[----:B------:R-:W-:Y:S02]  /*88b0*/  UIADD3 UR9, UR9, 0x34830, URZ ;  /* 0x0003483009097890 */ /* 0x000fe4000fffe03f */
[----:B------:R-:W-:Y:S02]  /*88c0*/  UIADD3 UR14, UR8, 0x1c400, URZ ;  /* 0x0001c400080e7890 */ /* 0x000fe4000fffe03f */
[----:B------:R-:W-:Y:S02]  /*88d0*/  UIADD3 UR15, UR8, 0x20400, URZ ;  /* 0x00020400080f7890 */ /* 0x000fe4000fffe03f */
[----:B------:R-:W-:Y:S02]  /*88e0*/  UIADD3 UR17, UR8, 0x24400, URZ ;  /* 0x0002440008117890 */ /* 0x000fe4000fffe03f */
[----:B------:R-:W-:Y:S01]  /*88f0*/  @P0 LOP3.LUT R19, R19, 0x2, RZ, 0xfc, !PT ;  /* 0x0000000213130812 */ /* 0x000fe200078efcff */
[----:B------:R-:W-:Y:S01]  /*8900*/  UMOV UR8, UR14 ;  /* 0x0000000e00087c82 */ /* 0x000fe20008000000 */
[----:B------:R-:W-:Y:S01]  /*8910*/  UMOV UR14, 0x80 ;  /* 0x00000080000e7882 */ /* 0x000fe20000000000 */
[----:B----4-:R-:W-:-:S13]  /*8920*/  R2UR UR11, R2 ;  /* 0x00000000020b72ca */ /* 0x010fda00000e0000 */
[----:B------:R-:W-:-:S09]  /*8930*/  USHF.L.U32 UR11, UR11, 0x7, URZ ;  /* 0x000000070b0b7899 */ /* 0x000fd2000800063f */
[----:B------:R1:W-:Y:S02]  /*8940*/  UTMALDG.4D [UR8], [UR4], desc[UR6] ;  /* 0x00000608040075b4 */ /* 0x0003e40008019000 */
[----:B-1----:R-:W-:Y:S01]  /*8950*/  UMOV UR8, UR15 ;  /* 0x0000000f00087c82 */ /* 0x002fe20008000000 */
[----:B------:R-:W-:Y:S02]  /*8960*/  UMOV UR10, UR16 ;  /* 0x00000010000a7c82 */ /* 0x000fe40008000000 */
[----:B------:R1:W-:Y:S02]  /*8970*/  UTMALDG.4D [UR8], [UR4], desc[UR6] ;  /* 0x00000608040075b4 */ /* 0x0003e40008019000 */
[----:B-1----:R-:W-:Y:S01]  /*8980*/  UMOV UR8, UR17 ;  /* 0x0000001100087c82 */ /* 0x002fe20008000000 */
[----:B------:R-:W-:Y:S02]  /*8990*/  UMOV UR10, UR14 ;  /* 0x0000000e000a7c82 */ /* 0x000fe40008000000 */
[----:B------:R4:W-:Y:S02]  /*89a0*/  UTMALDG.4D [UR8], [UR4], desc[UR6] ;  /* 0x00000608040075b4 */ /* 0x0009e40008019000 */
[----:B----4-:R-:W-:Y:S01]  /*89b0*/  NOP ;  /* 0x0000000000007918 */ /* 0x010fe20000000000 */
.L_x_43:
[----:B------:R-:W-:Y:S05]  /*89c0*/  WARPSYNC.ALL ;  /* 0x0000000000007948 */ /* 0x000fea0003800000 */
[----:B------:R-:W-:Y:S01]  /*89d0*/  UIADD3 UR4, UR36, 0x10400, URZ ;  /* 0x0001040024047890 */ /* 0x000fe2000fffe03f */
[----:B------:R-:W-:Y:S03]  /*89e0*/  BAR.SYNC.DEFER_BLOCKING 0x8, 0x180 ;  /* 0x0206000000007b1d */ /* 0x000fe60000010000 */
[----:B------:R-:W-:-:S06]  /*89f0*/  ULOP3.LUT UP0, URZ, UR4, 0x3ff, URZ, 0xc0, !UPT ;  /* 0x000003ff043f7892 */ /* 0x000fcc000f80c03f */
[----:B------:R-:W-:-:S13]  /*8a00*/  PLOP3.LUT P0, PT, PT, PT, UP0, 0x80, 0x0 ;  /* 0x000000000000781c */ /* 0x000fda0003f0f008 */
[----:B------:R-:W-:Y:S05]  /*8a10*/  @!P0 BRA `(.L_x_48) ;  /* 0x0000000000408947 */ /* 0x000fea0003800000 */
[----:B------:R-:W-:Y:S01]  /*8a20*/  MOV R2, 0x0 ;  /* 0x0000000000027802 */ /* 0x000fe20000000f00 */
[----:B------:R-:W-:Y:S01]  /*8a30*/  ULDC.64 UR6, c[0x4][0x118] ;  /* 0x0100460000067ab9 */ /* 0x000fe20000000a00 */
[----:B------:R-:W-:Y:S01]  /*8a40*/  ULDC.64 UR8, c[0x4][0x120] ;  /* 0x0100480000087ab9 */ /* 0x000fe20000000a00 */
[----:B------:R-:W-:Y:S01]  /*8a50*/  ULDC.64 UR4, c[0x4][0x88] ;  /* 0x0100220000047ab9 */ /* 0x000fe20000000a00 */
[----:B------:R-:W-:Y:S02]  /*8a60*/  IMAD.U32 R4, RZ, RZ, UR6 ;  /* 0x00000006ff047e24 */ /* 0x000fe4000f8e00ff */
[----:B------:R-:W4:Y:S01]  /*8a70*/  LDC.64 R2, c[0x4][R2] ;  /* 0x0100000002027b82 */ /* 0x000f220000000a00 */
[----:B------:R-:W-:Y:S02]  /*8a80*/  IMAD.U32 R5, RZ, RZ, UR7 ;  /* 0x00000007ff057e24 */ /* 0x000fe4000f8e00ff */
[----:B------:R-:W-:Y:S02]  /*8a90*/  IMAD.U32 R6, RZ, RZ, UR8 ;  /* 0x00000008ff067e24 */ /* 0x000fe4000f8e00ff */
[----:B0-----:R-:W-:-:S02]  /*8aa0*/  IMAD.U32 R7, RZ, RZ, UR9 ;  /* 0x00000009ff077e24 */ /* 0x001fc4000f8e00ff */
[----:B------:R-:W-:Y:S02]  /*8ab0*/  IMAD.U32 R10, RZ, RZ, UR4 ;  /* 0x00000004ff0a7e24 */ /* 0x000fe4000f8e00ff */
[----:B------:R-:W-:Y:S02]  /*8ac0*/  IMAD.U32 R11, RZ, RZ, UR5 ;  /* 0x00000005ff0b7e24 */ /* 0x000fe4000f8e00ff */
[----:B------:R-:W-:Y:S02]  /*8ad0*/  IMAD.MOV.U32 R8, RZ, RZ, 0x70 ;  /* 0x00000070ff087424 */ /* 0x000fe400078e00ff */
[----:B------:R-:W-:Y:S02]  /*8ae0*/  IMAD.MOV.U32 R12, RZ, RZ, 0x1 ;  /* 0x00000001ff0c7424 */ /* 0x000fe400078e00ff */
[----:B------:R-:W-:-:S07]  /*8af0*/  IMAD.MOV.U32 R13, RZ, RZ, RZ ;  /* 0x000000ffff0d7224 */ /* 0x000fce00078e00ff */
[----:B------:R-:W-:-:S07]  /*8b00*/  LEPC R20, `(.L_x_48) ;  /* 0x000000001014794e */ /* 0x000fce0000000000 */
[----:B-1234-:R-:W-:Y:S05]  /*8b10*/  CALL.ABS.NOINC R2 ;  /* 0x0000000002007343 */ /* 0x01efea0003c00000 */
.L_x_48:
[----:B------:R-:W4:Y:S01]  /*8b20*/  LDL.LU R4, [R1+0x14] ;  /* 0x0000140001047983 */ /* 0x000f220000300800 */
[----:B-1----:R-:W-:Y:S01]  /*8b30*/  SHF.R.S32.HI R0, RZ, 0x1f, R16 ;  /* 0x0000001fff007819 */ /* 0x002fe20000011410 */
[----:B------:R-:W-:Y:S01]  /*8b40*/  ULDC.64 UR4, c[0x0][0x2d8] ;  /* 0x0000b60000047ab9 */ /* 0x000fe20000000a00 */
[----:B0-----:R-:W0:Y:S01]  /*8b50*/  LDC R8, c[0x0][0x448] ;  /* 0x00011200ff087b82 */ /* 0x001e220000000800 */
[----:B------:R-:W2:Y:S01]  /*8b60*/  LDL.LU R7, [R1+0x1c] ;  /* 0x00001c0001077983 */ /* 0x000ea20000300800 */
[----:B------:R-:W-:-:S03]  /*8b70*/  ULDC.64 UR6, c[0x0][0x280] ;  /* 0x0000a00000067ab9 */ /* 0x000fc60000000a00 */
[----:B------:R-:W3:Y:S01]  /*8b80*/  LDL R5, [R1+0x24] ;  /* 0x0000240001057983 */ /* 0x000ee20000100800 */
[----:B------:R-:W-:Y:S02]  /*8b90*/  IMAD R0, R0, UR4, RZ ;  /* 0x0000000400007c24 */ /* 0x000fe4000f8e02ff */
[C---:B------:R-:W-:Y:S01]  /*8ba0*/  IMAD.WIDE.U32 R2, R16.reuse, UR4, RZ ;  /* 0x0000000410027c25 */ /* 0x040fe2000f8e00ff */
[----:B------:R-:W1:Y:S03]  /*8bb0*/  S2R R10, SR_TID.X ;  /* 0x00000000000a7919 */ /* 0x000e660000002100 */
[----:B------:R-:W-:Y:S01]  /*8bc0*/  IMAD R0, R16, UR5, R0 ;  /* 0x0000000510007c24 */ /* 0x000fe2000f8e0200 */
[----:B------:R-:W-:-:S03]  /*8bd0*/  ULDC.64 UR4, c[0x0][0x2e0] ;  /* 0x0000b80000047ab9 */ /* 0x000fc60000000a00 */
[----:B------:R-:W-:Y:S01]  /*8be0*/  IMAD.IADD R3, R3, 0x1, R0 ;  /* 0x0000000103037824 */ /* 0x000fe200078e0200 */
[----:B0-----:R-:W-:-:S13]  /*8bf0*/  ISETP.NE.AND P0, PT, R8, 0x1, PT ;  /* 0x000000010800780c */ /* 0x001fda0003f05270 */
[----:B------:R-:W0:Y:S01]  /*8c00*/  @P0 LDC R6, c[0x0][0x44c] ;  /* 0x00011300ff060b82 */ /* 0x000e220000000800 */
[----:B-1----:R-:W-:-:S05]  /*8c10*/  IMAD.SHL.U32 R10, R10, 0x8, RZ ;  /* 0x000000080a0a7824 */ /* 0x002fca00078e00ff */
[----:B------:R-:W-:-:S04]  /*8c20*/  LOP3.LUT R10, R10, 0x38, RZ, 0xc0, !PT ;  /* 0x000000380a0a7812 */ /* 0x000fc800078ec0ff */
[C---:B------:R-:W-:Y:S02]  /*8c30*/  LOP3.LUT R11, R10.reuse, 0x40, RZ, 0xfc, !PT ;  /* 0x000000400a0b7812 */ /* 0x040fe400078efcff */
[----:B------:R-:W-:Y:S02]  /*8c40*/  LOP3.LUT R10, R10, 0x80, RZ, 0xfc, !PT ;  /* 0x000000800a0a7812 */ /* 0x000fe400078efcff */
[----:B----4-:R-:W-:Y:S01]  /*8c50*/  SHF.R.S32.HI R0, RZ, 0x1f, R4 ;  /* 0x0000001fff007819 */ /* 0x010fe20000011404 */
[----:B------:R-:W-:-:S04]  /*8c60*/  IMAD.WIDE.U32 R2, R4, UR4, R2 ;  /* 0x0000000404027c25 */ /* 0x000fc8000f8e0002 */
[----:B------:R-:W-:Y:S01]  /*8c70*/  IMAD R0, R0, UR4, RZ ;  /* 0x0000000400007c24 */ /* 0x000fe2000f8e02ff */
[----:B------:R-:W-:-:S03]  /*8c80*/  ULDC UR4, c[0x0][0xc38] ;  /* 0x00030e0000047ab9 */ /* 0x000fc60000000800 */
[----:B------:R-:W-:Y:S02]  /*8c90*/  IMAD R0, R4, UR5, R0 ;  /* 0x0000000504007c24 */ /* 0x000fe4000f8e0200 */
[----:B------:R-:W1:Y:S02]  /*8ca0*/  S2R R4, SR_TID.X ;  /* 0x0000000000047919 */ /* 0x000e640000002100 */
[----:B------:R-:W-:Y:S02]  /*8cb0*/  IMAD.IADD R3, R3, 0x1, R0 ;  /* 0x0000000103037824 */ /* 0x000fe400078e0200 */
[----:B--2---:R-:W-:Y:S02]  /*8cc0*/  IMAD.MOV R0, RZ, RZ, -R7 ;  /* 0x000000ffff007224 */ /* 0x004fe400078e0a07 */
[----:B------:R-:W2:Y:S02]  /*8cd0*/  @P0 LDC R7, c[0x0][0x450] ;  /* 0x00011400ff070b82 */ /* 0x000ea40000000800 */
[----:B---3--:R-:W-:Y:S01]  /*8ce0*/  IMAD R0, R0, UR4, R5 ;  /* 0x0000000400007c24 */ /* 0x008fe2000f8e0205 */
[----:B------:R-:W-:-:S03]  /*8cf0*/  ULDC.64 UR4, c[0x0][0x2d0] ;  /* 0x0000b40000047ab9 */ /* 0x000fc60000000a00 */
[----:B------:R-:W-:Y:S01]  /*8d00*/  IMAD.SHL.U32 R5, R0, 0x80, RZ ;  /* 0x0000008000057824 */ /* 0x000fe200078e00ff */
[----:B-1----:R-:W-:-:S04]  /*8d10*/  LOP3.LUT R4, R4, 0x7f, RZ, 0xc0, !PT ;  /* 0x0000007f04047812 */ /* 0x002fc800078ec0ff */
[----:B------:R-:W-:Y:S02]  /*8d20*/  SHF.R.U32.HI R9, RZ, 0x3, R4 ;  /* 0x00000003ff097819 */ /* 0x000fe40000011604 */
[----:B------:R-:W1:Y:S02]  /*8d30*/  S2R R4, SR_TID.X ;  /* 0x0000000000047919 */ /* 0x000e640000002100 */
[----:B-1----:R-:W-:-:S05]  /*8d40*/  IMAD.SHL.U32 R4, R4, 0x10, RZ ;  /* 0x0000001004047824 */ /* 0x002fca00078e00ff */
[----:B------:R-:W-:Y:S02]  /*8d50*/  LOP3.LUT R4, R9, 0x70, R4, 0xf8, !PT ;  /* 0x0000007009047812 */ /* 0x000fe400078ef804 */
[----:B------:R-:W1:Y:S02]  /*8d60*/  S2R R9, SR_TID.X ;  /* 0x0000000000097919 */ /* 0x000e640000002100 */
[----:B------:R-:W-:-:S05]  /*8d70*/  LOP3.LUT R0, R4, R5, RZ, 0xfc, !PT ;  /* 0x0000000504007212 */ /* 0x000fca00078efcff */
[----:B0-----:R-:W-:-:S04]  /*8d80*/  @P0 IMAD.HI.U32 R6, R0, R6, RZ ;  /* 0x0000000600060227 */ /* 0x001fc800078e00ff */
[----:B------:R-:W-:Y:S01]  /*8d90*/  IMAD.MOV.U32 R4, RZ, RZ, R0 ;  /* 0x000000ffff047224 */ /* 0x000fe200078e0000 */
[----:B--2---:R-:W-:-:S05]  /*8da0*/  @P0 SHF.R.U32.HI R4, RZ, R7, R6 ;  /* 0x00000007ff040219 */ /* 0x004fca0000011606 */
[----:B------:R-:W-:Y:S02]  /*8db0*/  IMAD.MOV R6, RZ, RZ, -R4 ;  /* 0x000000ffff067224 */ /* 0x000fe400078e0a04 */
[----:B------:R-:W-:-:S04]  /*8dc0*/  IMAD.WIDE.U32 R2, R4, UR4, R2 ;  /* 0x0000000404027c25 */ /* 0x000fc8000f8e0002 */
[----:B------:R-:W-:Y:S01]  /*8dd0*/  IMAD R0, R8, R6, R0 ;  /* 0x0000000608007224 */ /* 0x000fe200078e0200 */
[----:B------:R-:W-:-:S05]  /*8de0*/  SHF.R.S32.HI R6, RZ, 0x1f, R4 ;  /* 0x0000001fff067819 */ /* 0x000fca0000011404 */
[----:B------:R-:W-:Y:S02]  /*8df0*/  IMAD R6, R6, UR4, RZ ;  /* 0x0000000406067c24 */ /* 0x000fe4000f8e02ff */
[----:B-1----:R-:W-:Y:S02]  /*8e00*/  IMAD.SHL.U32 R9, R9, 0x8, RZ ;  /* 0x0000000809097824 */ /* 0x002fe400078e00ff */
[----:B------:R-:W-:Y:S01]  /*8e10*/  IMAD R6, R4, UR5, R6 ;  /* 0x0000000504067c24 */ /* 0x000fe2000f8e0206 */
[----:B------:R-:W-:Y:S01]  /*8e20*/  SHF.R.S32.HI R4, RZ, 0x1f, R0 ;  /* 0x0000001fff047819 */ /* 0x000fe20000011400 */
[----:B------:R-:W-:Y:S01]  /*8e30*/  ULDC.64 UR4, c[0x0][0x2c8] ;  /* 0x0000b20000047ab9 */ /* 0x000fe20000000a00 */
[----:B------:R-:W-:Y:S01]  /*8e40*/  LOP3.LUT R9, R9, 0x38, RZ, 0xc0, !PT ;  /* 0x0000003809097812 */ /* 0x000fe200078ec0ff */
[----:B------:R-:W-:Y:S02]  /*8e50*/  IMAD.IADD R3, R3, 0x1, R6 ;  /* 0x0000000103037824 */ /* 0x000fe400078e0206 */
[----:B------:R-:W-:-:S02]  /*8e60*/  IMAD R4, R4, UR4, RZ ;  /* 0x0000000404047c24 */ /* 0x000fc4000f8e02ff */
[----:B------:R-:W-:Y:S01]  /*8e70*/  IMAD.WIDE.U32 R2, R0, UR4, R2 ;  /* 0x0000000400027c25 */ /* 0x000fe2000f8e0002 */
[----:B------:R-:W-:Y:S02]  /*8e80*/  ULDC UR4, c[0x0][0x2b8] ;  /* 0x0000ae0000047ab9 */ /* 0x000fe40000000800 */
[----:B------:R-:W-:Y:S01]  /*8e90*/  ISETP.GE.AND P2, PT, R10, UR4, PT ;  /* 0x000000040a007c0c */ /* 0x000fe2000bf46270 */
[----:B------:R-:W-:Y:S01]  /*8ea0*/  IMAD R4, R0, UR5, R4 ;  /* 0x0000000500047c24 */ /* 0x000fe2000f8e0204 */
[----:B------:R0:W5:Y:S01]  /*8eb0*/  LDL R10, [R1+0x10] ;  /* 0x00001000010a7983 */ /* 0x0001620000100800 */
[C---:B------:R-:W-:Y:S02]  /*8ec0*/  LEA R0, P3, R2.reuse, UR6, 0x1 ;  /* 0x0000000602007c11 */ /* 0x040fe4000f8608ff */
[----:B------:R-:W-:Y:S01]  /*8ed0*/  IMAD.IADD R4, R3, 0x1, R4 ;  /* 0x0000000103047824 */ /* 0x000fe200078e0204 */
[----:B------:R-:W-:Y:S02]  /*8ee0*/  ISETP.GE.AND P0, PT, R9, UR4, PT ;  /* 0x0000000409007c0c */ /* 0x000fe4000bf06270 */
[----:B------:R-:W-:Y:S01]  /*8ef0*/  ISETP.GE.AND P1, PT, R11, UR4, PT ;  /* 0x000000040b007c0c */ /* 0x000fe2000bf26270 */
[----:B------:R-:W-:Y:S01]  /*8f00*/  UMOV UR4, 0xffffffff ;  /* 0xffffffff00047882 */ /* 0x000fe20000000000 */
[----:B------:R-:W-:-:S02]  /*8f10*/  LEA.HI.X R4, R2, UR7, R4, 0x1, P3 ;  /* 0x0000000702047c11 */ /* 0x000fc400098f0c04 */
[----:B0-----:R-:W-:Y:S09]  /*8f20*/  BRA.DIV UR4, `(.L_x_49) ;  /* 0x0000003204ac7947 */ /* 0x001ff2000b800000 */
[----:B------:R-:W0:Y:S01]  /*8f30*/  S2R R6, SR_TID.X ;  /* 0x0000000000067919 */ /* 0x000e220000002100 */
[----:B------:R-:W-:Y:S02]  /*8f40*/  ULDC UR4, c[0x0][0x288] ;  /* 0x0000a20000047ab9 */ /* 0x000fe40000000800 */
[----:B------:R-:W-:Y:S01]  /*8f50*/  IMAD R3, R8, UR4, RZ ;  /* 0x0000000408037c24 */ /* 0x000fe2000f8e02ff */
[----:B------:R-:W1:Y:S01]  /*8f60*/  S2R R11, SR_TID.X ;  /* 0x00000000000b7919 */ /* 0x000e620000002100 */
[----:B------:R-:W2:Y:S04]  /*8f70*/  SHFL.IDX PT, R7, R0, RZ, 0x181f ;  /* 0x00181fff00077589 */ /* 0x000ea800000e0000 */
[----:B------:R-:W-:Y:S01]  /*8f80*/  SHFL.IDX PT, R8, R0, 0x1, 0x181f ;  /* 0x00381f0000087f89 */ /* 0x000fe200000e0000 */
[----:B0-----:R-:W-:-:S04]  /*8f90*/  LOP3.LUT R6, R6, 0x7f, RZ, 0xc0, !PT ;  /* 0x0000007f06067812 */ /* 0x001fc800078ec0ff */
[----:B------:R-:W-:Y:S01]  /*8fa0*/  SHF.R.U32.HI R6, RZ, 0x3, R6 ;  /* 0x00000003ff067819 */ /* 0x000fe20000011606 */
[----:B-1----:R-:W-:-:S04]  /*8fb0*/  IMAD.SHL.U32 R11, R11, 0x8, RZ ;  /* 0x000000080b0b7824 */ /* 0x002fc800078e00ff */
[----:B------:R-:W-:Y:S01]  /*8fc0*/  IMAD.IADD R2, R6, 0x1, R5 ;  /* 0x0000000106027824 */ /* 0x000fe200078e0205 */
[----:B------:R-:W-:Y:S01]  /*8fd0*/  LOP3.LUT R11, R11, 0x38, RZ, 0xc0, !PT ;  /* 0x000000380b0b7812 */ /* 0x000fe200078ec0ff */
[----:B------:R-:W0:Y:S02]  /*8fe0*/  SHFL.IDX PT, R6, R4, RZ, 0x181f ;  /* 0x00181fff04067589 */ /* 0x000e2400000e0000 */
[C---:B------:R-:W-:Y:S01]  /*8ff0*/  VIADD R5, R2.reuse, 0x10 ;  /* 0x0000001002057836 */ /* 0x040fe20000000000 */
[----:B------:R-:W-:-:S04]  /*9000*/  ISETP.GE.AND P4, PT, R2, R3, PT ;  /* 0x000000030200720c */ /* 0x000fc80003f86270 */
[----:B------:R-:W-:Y:S02]  /*9010*/  ISETP.GE.AND P3, PT, R5, R3, PT ;  /* 0x000000030500720c */ /* 0x000fe40003f66270 */
[----:B------:R-:W1:Y:S07]  /*9020*/  SHFL.IDX PT, R5, R4, 0x1, 0x181f ;  /* 0x00381f0004057f89 */ /* 0x000e6e00000e0000 */
[----:B--2---:R-:W-:-:S05]  /*9030*/  @!P4 LEA R7, P5, R11, R7, 0x1 ;  /* 0x000000070b07c211 */ /* 0x004fca00078a08ff */
[----:B0-----:R-:W-:Y:S01]  /*9040*/  @!P4 IMAD.X R6, RZ, RZ, R6, P5 ;  /* 0x000000ffff06c224 */ /* 0x001fe200028e0606 */
[----:B------:R-:W-:-:S04]  /*9050*/  @!P3 LEA R8, P5, R11, R8, 0x1 ;  /* 0x000000080b08b211 */ /* 0x000fc800078a08ff */
[----:B------:R-:W-:-:S04]  /*9060*/  @!P4 LOP3.LUT R7, R7, R6, RZ, 0x3c, !PT ;  /* 0x000000060707c212 */ /* 0x000fc800078e3cff */
[----:B------:R-:W-:Y:S01]  /*9070*/  @!P4 LOP3.LUT R6, R7, R6, RZ, 0x3c, !PT ;  /* 0x000000060706c212 */ /* 0x000fe200078e3cff */
[----:B-1----:R-:W-:-:S03]  /*9080*/  @!P3 IMAD.X R5, RZ, RZ, R5, P5 ;  /* 0x000000ffff05b224 */ /* 0x002fc600028e0605 */
[----:B------:R-:W-:-:S05]  /*9090*/  @!P4 LOP3.LUT R7, R7, R6, RZ, 0x3c, !PT ;  /* 0x000000060707c212 */ /* 0x000fca00078e3cff */
[----:B-----5:R-:W-:Y:S04]  /*90a0*/  @!P4 LDGSTS.E.BYPASS.LTC128B.128 [R10+0x10400], desc[UR60][R6.64], !P0 ;  /* 0x10400000060acfae */ /* 0x020fe8000c101d7c */
[----:B------:R-:W-:Y:S04]  /*90b0*/  @!P4 LDGSTS.E.BYPASS.LTC128B.128 [R10+0x14400], desc[UR60][R6.64+0x80], !P1 ;  /* 0x14400080060acfae */ /* 0x000fe8000c901d7c */
[----:B------:R0:W-:Y:S02]  /*90c0*/  @!P4 LDGSTS.E.BYPASS.LTC128B.128 [R10+0x18400], desc[UR60][R6.64+0x100], !P2 ;  /* 0x18400100060acfae */ /* 0x0001e4000d101d7c */
[----:B0-----:R-:W-:-:S02]  /*90d0*/  @!P3 IMAD.MOV.U32 R6, RZ, RZ, R8 ;  /* 0x000000ffff06b224 */ /* 0x001fc400078e0008 */
[----:B------:R-:W-:Y:S01]  /*90e0*/  @!P3 IMAD.MOV.U32 R7, RZ, RZ, R5 ;  /* 0x000000ffff07b224 */ /* 0x000fe200078e0005 */
[----:B------:R-:W0:Y:S01]  /*90f0*/  SHFL.IDX PT, R8, R0, 0x2, 0x181f ;  /* 0x00581f0000087f89 */ /* 0x000e2200000e0000 */
[----:B------:R-:W-:-:S03]  /*9100*/  VIADD R5, R2, 0x20 ;  /* 0x0000002002057836 */ /* 0x000fc60000000000 */
[----:B------:R-:W-:Y:S04]  /*9110*/  @!P3 LDGSTS.E.BYPASS.LTC128B.128 [R10+0x10c00], desc[UR60][R6.64], !P0 ;  /* 0x10c00000060abfae */ /* 0x000fe8000c101d7c */
[----:B------:R-:W-:Y:S04]  /*9120*/  @!P3 LDGSTS.E.BYPASS.LTC128B.128 [R10+0x14c00], desc[UR60][R6.64+0x80], !P1 ;  /* 0x14c00080060abfae */ /* 0x000fe8000c901d7c */
[----:B------:R1:W-:Y:S01]  /*9130*/  @!P3 LDGSTS.E.BYPASS.LTC128B.128 [R10+0x18c00], desc[UR60][R6.64+0x100], !P2 ;  /* 0x18c00100060abfae */ /* 0x0003e2000d101d7c */
[----:B------:R-:W-:-:S03]  /*9140*/  ISETP.GE.AND P3, PT, R5, R3, PT ;  /* 0x000000030500720c */ /* 0x000fc60003f66270 */
[----:B------:R-:W2:Y:S10]  /*9150*/  SHFL.IDX PT, R5, R4, 0x2, 0x181f ;  /* 0x00581f0004057f89 */ /* 0x000eb400000e0000 */
[----:B0-----:R-:W-:-:S05]  /*9160*/  @!P3 LEA R8, P4, R11, R8, 0x1 ;  /* 0x000000080b08b211 */ /* 0x001fca00078808ff */
[----:B-1----:R-:W-:Y:S02]  /*9170*/  @!P3 IMAD.MOV.U32 R6, RZ, RZ, R8 ;  /* 0x000000ffff06b224 */ /* 0x002fe400078e0008 */
[----:B--2---:R-:W-:Y:S02]  /*9180*/  @!P3 IMAD.X R9, RZ, RZ, R5, P4 ;  /* 0x000000ffff09b224 */ /* 0x004fe400020e0605 */
[----:B------:R-:W-:Y:S02]  /*9190*/  VIADD R5, R2, 0x30 ;  /* 0x0000003002057836 */ /* 0x000fe40000000000 */
[----:B------:R-:W-:-:S05]  /*91a0*/  @!P3 IMAD.MOV.U32 R7, RZ, RZ, R9 ;  /* 0x000000ffff07b224 */ /* 0x000fca00078e0009 */
[----:B------:R-:W-:Y:S04]  /*91b0*/  @!P3 LDGSTS.E.BYPASS.LTC128B.128 [R10+0x11400], desc[UR60][R6.64], !P0 ;  /* 0x11400000060abfae */ /* 0x000fe8000c101d7c */
[----:B------:R-:W-:Y:S04]  /*91c0*/  @!P3 LDGSTS.E.BYPASS.LTC128B.128 [R10+0x15400], desc[UR60][R6.64+0x80], !P1 ;  /* 0x15400080060abfae */ /* 0x000fe8000c901d7c */
[----:B------:R0:W-:Y:S01]  /*91d0*/  @!P3 LDGSTS.E.BYPASS.LTC128B.128 [R10+0x19400], desc[UR60][R6.64+0x100], !P2 ;  /* 0x19400100060abfae */ /* 0x0001e2000d101d7c */
[----:B------:R-:W-:-:S03]  /*91e0*/  ISETP.GE.AND P3, PT, R5, R3, PT ;  /* 0x000000030500720c */ /* 0x000fc60003f66270 */
[----:B------:R-:W-:Y:S04]  /*91f0*/  SHFL.IDX PT, R5, R4, 0x3, 0x181f ;  /* 0x00781f0004057f89 */ /* 0x000fe800000e0000 */
[----:B0-----:R-:W0:Y:S06]  /*9200*/  SHFL.IDX PT, R6, R0, 0x3, 0x181f ;  /* 0x00781f0000067f89 */ /* 0x001e2c00000e0000 */
[----:B0-----:R-:W-:-:S05]  /*9210*/  @!P3 LEA R6, P4, R11, R6, 0x1 ;  /* 0x000000060b06b211 */ /* 0x001fca00078808ff */
[----:B------:R-:W-:-:S04]  /*9220*/  @!P3 IMAD.X R5, RZ, RZ, R5, P4 ;  /* 0x000000ffff05b224 */ /* 0x000fc800020e0605 */
[----:B------:R-:W-:Y:S02]  /*9230*/  @!P3 IMAD.MOV.U32 R7, RZ, RZ, R5 ;  /* 0x000000ffff07b224 */ /* 0x000fe400078e0005 */
[----:B------:R-:W-:-:S03]  /*9240*/  VIADD R5, R2, 0x40 ;  /* 0x0000004002057836 */ /* 0x000fc60000000000 */
        /* <DEDUP_REMOVED lines=20> */
[----:B------:R-:W-:Y:S02]  /*9390*/  @!P3 LDGSTS.E.BYPASS.LTC128B.128 [R10+0x12c00], desc[UR60][R6.64], !P0 ;  /* 0x12c00000060abfae */ /* 0x000fe4000c101d7c */
[----:B------:R-:W-:Y:S02]  /*93a0*/  ISETP.GE.AND P4, PT, R5, R3, PT ;  /* 0x000000030500720c */ /* 0x000fe40003f86270 */
[----:B------:R-:W-:Y:S04]  /*93b0*/  @!P3 LDGSTS.E.BYPASS.LTC128B.128 [R10+0x16c00], desc[UR60][R6.64+0x80], !P1 ;  /* 0x16c00080060abfae */ /* 0x000fe8000c901d7c */
[----:B------:R0:W-:Y:S04]  /*93c0*/  @!P3 LDGSTS.E.BYPASS.LTC128B.128 [R10+0x1ac00], desc[UR60][R6.64+0x100], !P2 ;  /* 0x1ac00100060abfae */ /* 0x0001e8000d101d7c */
[----:B------:R-:W-:Y:S04]  /*93d0*/  SHFL.IDX PT, R5, R4, 0x6, 0x181f ;  /* 0x00d81f0004057f89 */ /* 0x000fe800000e0000 */
[----:B------:R-:W-:Y:S04]  /*93e0*/  SHFL.IDX PT, R4, R4, 0x7, 0x181f ;  /* 0x00f81f0004047f89 */ /* 0x000fe800000e0000 */
[----:B0-----:R-:W0:Y:S04]  /*93f0*/  SHFL.IDX PT, R6, R0, 0x6, 0x181f ;  /* 0x00d81f0000067f89 */ /* 0x001e2800000e0000 */
[----:B------:R-:W1:Y:S01]  /*9400*/  SHFL.IDX PT, R0, R0, 0x7, 0x181f ;  /* 0x00f81f0000007f89 */ /* 0x000e6200000e0000 */
[----:B0-----:R-:W-:-:S05]  /*9410*/  @!P4 LEA R6, P3, R11, R6, 0x1 ;  /* 0x000000060b06c211 */ /* 0x001fca00078608ff */
[----:B------:R-:W-:-:S04]  /*9420*/  @!P4 IMAD.X R5, RZ, RZ, R5, P3 ;  /* 0x000000ffff05c224 */ /* 0x000fc800018e0605 */
[----:B------:R-:W-:-:S05]  /*9430*/  @!P4 IMAD.MOV.U32 R7, RZ, RZ, R5 ;  /* 0x000000ffff07c224 */ /* 0x000fca00078e0005 */
[----:B------:R0:W-:Y:S04]  /*9440*/  @!P4 LDGSTS.E.BYPASS.LTC128B.128 [R10+0x13400], desc[UR60][R6.64], !P0 ;  /* 0x13400000060acfae */ /* 0x0001e8000c101d7c */
[----:B------:R0:W-:Y:S04]  /*9450*/  @!P4 LDGSTS.E.BYPASS.LTC128B.128 [R10+0x17400], desc[UR60][R6.64+0x80], !P1 ;  /* 0x17400080060acfae */ /* 0x0001e8000c901d7c */
[----:B-1----:R0:W-:Y:S02]  /*9460*/  @!P4 LDGSTS.E.BYPASS.LTC128B.128 [R10+0x1b400], desc[UR60][R6.64+0x100], !P2 ;  /* 0x1b400100060acfae */ /* 0x0021e4000d101d7c */
.L_x_151:
[----:B------:R-:W-:Y:S01]  /*9470*/  VIADD R2, R2, 0x70 ;  /* 0x0000007002027836 */ /* 0x000fe20000000000 */
[----:B------:R-:W-:Y:S04]  /*9480*/  BSSY B0, `(.L_x_50) ;  /* 0x000000e000007945 */ /* 0x000fe80003800000 */
[----:B------:R-:W-:-:S13]  /*9490*/  ISETP.GE.AND P3, PT, R2, R3, PT ;  /* 0x000000030200720c */ /* 0x000fda0003f66270 */
[----:B------:R-:W-:Y:S05]  /*94a0*/  @P3 BRA `(.L_x_51) ;  /* 0x00000000002c3947 */ /* 0x000fea0003800000 */
[----:B------:R-:W1:Y:S02]  /*94b0*/  S2R R5, SR_TID.X ;  /* 0x0000000000057919 */ /* 0x000e640000002100 */
[----:B-1----:R-:W-:-:S05]  /*94c0*/  IMAD.SHL.U32 R5, R5, 0x8, RZ ;  /* 0x0000000805057824 */ /* 0x002fca00078e00ff */
[----:B------:R-:W-:-:S04]  /*94d0*/  LOP3.LUT R5, R5, 0x38, RZ, 0xc0, !PT ;  /* 0x0000003805057812 */ /* 0x000fc800078ec0ff */
[----:B------:R-:W-:-:S05]  /*94e0*/  LEA R2, P3, R5, R0, 0x1 ;  /* 0x0000000005027211 */ /* 0x000fca00078608ff */
[----:B------:R-:W-:-:S05]  /*94f0*/  IMAD.X R3, RZ, RZ, R4, P3 ;  /* 0x000000ffff037224 */ /* 0x000fca00018e0604 */
[----:B------:R-:W-:Y:S01]  /*9500*/  @!PT LDS RZ, [RZ] ;  /* 0x00000000fffff984 */ /* 0x000fe20000000800 */
[----:B------:R-:W-:Y:S01]  /*9510*/  @!PT LDS RZ, [RZ] ;  /* 0x00000000fffff984 */ /* 0x000fe20000000800 */
[----:B------:R-:W-:Y:S01]  /*9520*/  @!PT LDS RZ, [RZ] ;  /* 0x00000000fffff984 */ /* 0x000fe20000000800 */
[----:B------:R1:W-:Y:S04]  /*9530*/  LDGSTS.E.BYPASS.LTC128B.128 [R10+0x13c00], desc[UR60][R2.64], !P0 ;  /* 0x13c00000020a7fae */ /* 0x0003e8000c101d7c */
[----:B------:R1:W-:Y:S04]  /*9540*/  LDGSTS.E.BYPASS.LTC128B.128 [R10+0x17c00], desc[UR60][R2.64+0x80], !P1 ;  /* 0x17c00080020a7fae */ /* 0x0003e8000c901d7c */
[----:B------:R1:W-:Y:S02]  /*9550*/  LDGSTS.E.BYPASS.LTC128B.128 [R10+0x1bc00], desc[UR60][R2.64+0x100], !P2 ;  /* 0x1bc00100020a7fae */ /* 0x0003e4000d101d7c */
.L_x_51:
[----:B------:R-:W-:Y:S05]  /*9560*/  BSYNC B0 ;  /* 0x0000000000007941 */ /* 0x000fea0003800000 */
.L_x_50:
[----:B-1----:R-:W2:Y:S01]  /*9570*/  LDL R2, [R1+0x2c] ;  /* 0x00002c0001027983 */ /* 0x002ea20000100800 */
[----:B------:R-:W-:Y:S01]  /*9580*/  NOP ;  /* 0x0000000000007918 */ /* 0x000fe20000000000 */
[----:B------:R-:W-:Y:S02]  /*9590*/  SYNCS.ARRIVE.TRANS64.RED.A0T1 RZ, [UR36+0x34800], RZ ;  /* 0x034800ffffff79a7 */ /* 0x000fe40008200424 */
[----:B------:R-:W-:Y:S01]  /*95a0*/  ARRIVES.LDGSTSBAR.64.TRANSCNT [UR36+0x34800] ;  /* 0x03480000ff0079b0 */ /* 0x000fe20008000aa4 */
[----:B--2---:R-:W-:-:S04]  /*95b0*/  LOP3.LUT R0, R2, 0x1, RZ, 0xc, !PT ;  /* 0x0000000102007812 */ /* 0x004fc800078e0cff */
[----:B------:R-:W-:Y:S01]  /*95c0*/  SHF.L.U32 R0, R0, 0x1f, RZ ;  /* 0x0000001f00007819 */ /* 0x000fe200000006ff */
[----:B------:R-:W-:Y:S01]  /*95d0*/  NOP ;  /* 0x0000000000007918 */ /* 0x000fe20000000000 */
[----:B------:R-:W2:Y:S01]  /*95e0*/  LDL.LU R2, [R1+0x28] ;  /* 0x0000280001027983 */ /* 0x000ea20000300800 */
[----:B------:R-:W-:Y:S01]  /*95f0*/  SYNCS.ARRIVE.TRANS64.A1T0 RZ, [UR36+0x34800], RZ ;  /* 0x034800ffffff79a7 */ /* 0x000fe20008100024 */
[----:B------:R-:W-:Y:S01]  /*9600*/  BSSY B0, `(.L_x_52) ;  /* 0x0000005000007945 */ /* 0x000fe20003800000 */
[----:B------:R-:W-:Y:S01]  /*9610*/  IMAD.U32 R14, RZ, RZ, UR36 ;  /* 0x00000024ff0e7e24 */ /* 0x000fe2000f8e00ff */
[----:B------:R-:W1:Y:S01]  /*9620*/  SYNCS.PHASECHK.TRANS64.TRYWAIT P0, [UR36+0x34820], R0 ;  /* 0x03482000ff0075a7 */ /* 0x000e620008000164 */
[----:B--2---:R-:W-:Y:S01]  /*9630*/  ISETP.GE.AND P1, PT, R2, 0x81, PT ;  /* 0x000000810200780c */ /* 0x004fe20003f26270 */
[----:B-1----:R-:W-:-:S12]  /*9640*/  @!P0 BRA `(.L_x_53) ;  /* 0x0000003400b48947 */ /* 0x002fd80003800000 */
.L_x_152:
[----:B------:R-:W-:Y:S05]  /*9650*/  BSYNC B0 ;  /* 0x0000000000007941 */ /* 0x000fea0003800000 */
.L_x_52:
[----:B------:R-:W-:Y:S01]  /*9660*/  VIADD R9, R14, 0x34800 ;  /* 0x000348000e097836 */ /* 0x000fe20000000000 */
[----:B------:R-:W-:Y:S06]  /*9670*/  @!P1 BRA `(.L_x_54) ;  /* 0x0000001c00f09947 */ /* 0x000fec0003800000 */
[----:B------:R-:W0:Y:S01]  /*9680*/  LDL R2, [R1+0x20] ;  /* 0x0000200001027983 */ /* 0x000e220000100800 */
[----:B-1----:R-:W-:Y:S02]  /*9690*/  IMAD.MOV.U32 R0, RZ, RZ, 0x1 ;  /* 0x00000001ff007424 */ /* 0x002fe400078e00ff */
[----:B0-----:R-:W-:-:S05]  /*96a0*/  IMAD.MOV R10, RZ, RZ, -R2 ;  /* 0x000000ffff0a7224 */ /* 0x001fca00078e0a02 */
[----:B------:R-:W-:-:S05]  /*96b0*/  VIADDMNMX R10, R10, R0, 0xffffffff, !PT ;  /* 0xffffffff0a0a7446 */ /* 0x000fca0007800100 */
[----:B------:R-:W-:-:S05]  /*96c0*/  IMAD.IADD R0, R2, 0x1, R10 ;  /* 0x0000000102007824 */ /* 0x000fca00078e020a */
[----:B------:R-:W-:-:S04]  /*96d0*/  LOP3.LUT R0, R0, 0x1, RZ, 0xc0, !PT ;  /* 0x0000000100007812 */ /* 0x000fc800078ec0ff */
[----:B------:R-:W-:Y:S01]  /*96e0*/  ISETP.NE.U32.AND P0, PT, R0, 0x1, PT ;  /* 0x000000010000780c */ /* 0x000fe20003f05070 */
[----:B------:R-:W-:-:S12]  /*96f0*/  VIADD R0, R2, 0xfffffffe ;  /* 0xfffffffe02007836 */ /* 0x000fd80000000000 */
[----:B------:R-:W-:Y:S05]  /*9700*/  @P0 BRA `(.L_x_55) ;  /* 0x00000008009c0947 */ /* 0x000fea0003800000 */
[----:B------:R-:W2:Y:S01]  /*9710*/  LDL R2, [R1+0x4] ;  /* 0x0000040001027983 */ /* 0x000ea20000100800 */
[----:B------:R-:W-:Y:S01]  /*9720*/  LOP3.LUT P2, RZ, R19, 0x2, RZ, 0xc0, !PT ;  /* 0x0000000213ff7812 */ /* 0x000fe2000784c0ff */
[----:B------:R-:W-:Y:S01]  /*9730*/  VIADD R4, R18, 0x1 ;  /* 0x0000000112047836 */ /* 0x000fe20000000000 */
[----:B------:R-:W-:Y:S04]  /*9740*/  BSSY B0, `(.L_x_56) ;  /* 0x000009f000007945 */ /* 0x000fe80003800000 */
[----:B------:R-:W-:-:S04]  /*9750*/  ISETP.NE.AND P0, PT, R4, 0x2, PT ;  /* 0x000000020400780c */ /* 0x000fc80003f05270 */
[----:B------:R-:W-:Y:S02]  /*9760*/  SEL R8, RZ, 0x1, P0 ;  /* 0x00000001ff087807 */ /* 0x000fe40000000000 */
[----:B------:R-:W-:Y:S02]  /*9770*/  SEL R4, R4, RZ, P0 ;  /* 0x000000ff04047207 */ /* 0x000fe40000000000 */
[----:B--2---:R-:W-:Y:S01]  /*9780*/  LOP3.LUT R8, R2, R8, RZ, 0x3c, !PT ;  /* 0x0000000802087212 */ /* 0x004fe200078e3cff */
[----:B------:R-:W-:Y:S06]  /*9790*/  @!P2 BRA `(.L_x_57) ;  /* 0x000000080064a947 */ /* 0x000fec0003800000 */
[----:B------:R-:W-:Y:S01]  /*97a0*/  LOP3.LUT P2, RZ, R19, 0x1, RZ, 0xc0, !PT ;  /* 0x0000000113ff7812 */ /* 0x000fe2000784c0ff */
[----:B------:R-:W-:-:S12]  /*97b0*/  IMAD.MOV.U32 R6, RZ, RZ, R17 ;  /* 0x000000ffff067224 */ /* 0x000fd800078e0011 */
[----:B------:R-:W-:Y:S05]  /*97c0*/  @!P2 BRA `(.L_x_58) ;  /* 0x000000000050a947 */ /* 0x000fea0003800000 */
[----:B------:R-:W2:Y:S01]  /*97d0*/  LDL R11, [R1+0xc] ;  /* 0x00000c00010b7983 */ /* 0x000ea20000100800 */
[----:B------:R-:W0:Y:S01]  /*97e0*/  LDC R6, c[0x0][0x43c] ;  /* 0x00010f00ff067b82 */ /* 0x000e220000000800 */
[----:B------:R-:W-:Y:S02]  /*97f0*/  ULDC.64 UR4, c[0x0][0x428] ;  /* 0x00010a0000047ab9 */ /* 0x000fe40000000a00 */
[----:B------:R-:W3:Y:S01]  /*9800*/  LDL R7, [R1] ;  /* 0x0000000001077983 */ /* 0x000ee20000100800 */
[----:B0-----:R-:W-:-:S13]  /*9810*/  ISETP.NE.AND P0, PT, R6, 0x1, PT ;  /* 0x000000010600780c */ /* 0x001fda0003f05270 */
[----:B------:R-:W0:Y:S02]  /*9820*/  @P0 LDC.64 R2, c[0x0][0x440] ;  /* 0x00011000ff020b82 */ /* 0x000e240000000a00 */
[----:B0-----:R-:W-:-:S04]  /*9830*/  @P0 IMAD.HI.U32 R5, R0, R2, RZ ;  /* 0x0000000200050227 */ /* 0x001fc800078e00ff */
[----:B------:R-:W-:Y:S01]  /*9840*/  IMAD.MOV.U32 R2, RZ, RZ, R0 ;  /* 0x000000ffff027224 */ /* 0x000fe200078e0000 */
[----:B------:R-:W-:-:S05]  /*9850*/  @P0 SHF.R.U32.HI R2, RZ, R3, R5 ;  /* 0x00000003ff020219 */ /* 0x000fca0000011605 */
[----:B------:R-:W-:-:S04]  /*9860*/  IMAD.MOV R3, RZ, RZ, -R2 ;  /* 0x000000ffff037224 */ /* 0x000fc800078e0a02 */
[----:B------:R-:W-:Y:S01]  /*9870*/  IMAD R0, R6, R3, R0 ;  /* 0x0000000306007224 */ /* 0x000fe200078e0200 */
[----:B------:R-:W-:Y:S01]  /*9880*/  SHF.R.S32.HI R3, RZ, 0x1f, R2 ;  /* 0x0000001fff037819 */ /* 0x000fe20000011402 */
[----:B--2---:R-:W-:-:S04]  /*9890*/  IMAD R5, R11, UR4, RZ ;  /* 0x000000040b057c24 */ /* 0x004fc8000f8e02ff */
[C---:B---3--:R-:W-:Y:S02]  /*98a0*/  IMAD R5, R7.reuse, UR5, R5 ;  /* 0x0000000507057c24 */ /* 0x048fe4000f8e0205 */
[----:B------:R-:W-:Y:S01]  /*98b0*/  IMAD.WIDE.U32 R2, R7, UR4, R2 ;  /* 0x0000000407027c25 */ /* 0x000fe2000f8e0002 */
[----:B------:R-:W-:-:S03]  /*98c0*/  ULDC.64 UR4, c[0x0][0x418] ;  /* 0x0001060000047ab9 */ /* 0x000fc60000000a00 */
[----:B------:R-:W-:Y:S01]  /*98d0*/  IMAD.IADD R3, R5, 0x1, R3 ;  /* 0x0000000105037824 */ /* 0x000fe200078e0203 */
[----:B------:R-:W-:-:S04]  /*98e0*/  LEA R6, P0, R2, UR4, 0x2 ;  /* 0x0000000402067c11 */ /* 0x000fc8000f8010ff */
[----:B------:R-:W-:-:S05]  /*98f0*/  LEA.HI.X R7, R2, UR5, R3, 0x2, P0 ;  /* 0x0000000502077c11 */ /* 0x000fca00080f1403 */
[----:B------:R0:W5:Y:S04]  /*9900*/  LDG.E R6, desc[UR60][R6.64] ;  /* 0x0000003c06067981 */ /* 0x000168000c1e1900 */
.L_x_58:
[----:B------:R-:W-:Y:S01]  /*9910*/  LEA R3, R4, UR36, 0x3 ;  /* 0x0000002404037c11 */ /* 0x000fe2000f8e18ff */
[----:B------:R-:W-:Y:S01]  /*9920*/  BSSY B1, `(.L_x_59) ;  /* 0x0000004000017945 */ /* 0x000fe20003800000 */
[----:B------:R-:W-:-:S04]  /*9930*/  SHF.L.U32 R2, R8, 0x1f, RZ ;  /* 0x0000001f08027819 */ /* 0x000fc800000006ff */
[----:B------:R-:W1:Y:S02]  /*9940*/  SYNCS.PHASECHK.TRANS64.TRYWAIT P0, [R3+URZ+0x34840], R2 ;  /* 0x03484002030075a7 */ /* 0x000e64000800017f */
[----:B-1----:R-:W-:Y:S05]  /*9950*/  @!P0 BRA `(.L_x_60) ;  /* 0x0000003400048947 */ /* 0x002fea0003800000 */
.L_x_153:
[----:B------:R-:W-:Y:S05]  /*9960*/  BSYNC B1 ;  /* 0x0000000000017941 */ /* 0x000fea0003800000 */
.L_x_59:
[----:B------:R-:W2:Y:S01]  /*9970*/  S2R R5, SR_TID.X ;  /* 0x0000000000057919 */ /* 0x000ea20000002100 */
[----:B------:R-:W-:Y:S01]  /*9980*/  BSSY B1, `(.L_x_61) ;  /* 0x000000b000017945 */ /* 0x000fe20003800000 */
[----:B--2---:R-:W-:-:S04]  /*9990*/  LOP3.LUT R5, R5, 0x7f, RZ, 0xc0, !PT ;  /* 0x0000007f05057812 */ /* 0x004fc800078ec0ff */
[----:B------:R-:W-:-:S13]  /*99a0*/  ISETP.NE.AND P1, PT, R5, RZ, PT ;  /* 0x000000ff0500720c */ /* 0x000fda0003f25270 */
[----:B------:R-:W-:Y:S05]  /*99b0*/  @P1 BRA `(.L_x_62) ;  /* 0x00000000001c1947 */ /* 0x000fea0003800000 */
[----:B------:R-:W2:Y:S01]  /*99c0*/  S2R R5, SR_TID.X ;  /* 0x0000000000057919 */ /* 0x000ea20000002100 */
[----:B-1----:R-:W-:-:S04]  /*99d0*/  IMAD.MOV.U32 R2, RZ, RZ, 0xc000 ;  /* 0x0000c000ff027424 */ /* 0x002fc800078e00ff */
[----:B------:R3:W-:Y:S01]  /*99e0*/  SYNCS.ARRIVE.TRANS64 RZ, [R3+URZ+0x34830], R2 ;  /* 0x0348300203ff79a7 */ /* 0x0007e2000800003f */
[----:B--2---:R-:W-:-:S04]  /*99f0*/  LOP3.LUT R5, R5, 0x1f, RZ, 0xc0, !PT ;  /* 0x0000001f05057812 */ /* 0x004fc800078ec0ff */
[----:B------:R-:W-:-:S13]  /*9a00*/  ISETP.NE.AND P0, PT, R5, RZ, PT ;  /* 0x000000ff0500720c */ /* 0x000fda0003f05270 */
[----:B---3--:R-:W-:Y:S05]  /*9a10*/  @!P0 BRA `(.L_x_62) ;  /* 0x0000000000048947 */ /* 0x008fea0003800000 */
[----:B------:R-:W-:Y:S01]  /*9a20*/  BPT.TRAP 0x1 ;  /* 0x000000040000795c */ /* 0x000fe20000300000 */
.L_x_62:
[----:B------:R-:W-:Y:S05]  /*9a30*/  BSYNC B1 ;  /* 0x0000000000017941 */ /* 0x000fea0003800000 */
.L_x_61:
[----:B------:R-:W-:Y:S01]  /*9a40*/  IMAD.MOV.U32 R11, RZ, RZ, RZ ;  /* 0x000000ffff0b7224 */ /* 0x000fe200078e00ff */
[----:B------:R-:W-:Y:S01]  /*9a50*/  UIADD3 UR4, UP0, UR38, 0x370, URZ ;  /* 0x0000037026047890 */ /* 0x000fe2000ff1e03f */
[----:B------:R-:W-:Y:S01]  /*9a60*/  IMAD R5, R4, 0xc000, R14 ;  /* 0x0000c00004057824 */ /* 0x000fe200078e020e */
[----:B------:R-:W-:Y:S01]  /*9a70*/  PLOP3.LUT P0, PT, PT, PT, PT, 0x80, 0x0 ;  /* 0x000000000000781c */ /* 0x000fe20003f0f070 */
[----:B-1----:R-:W-:Y:S01]  /*9a80*/  VIADD R3, R3, 0x34830 ;  /* 0x0003483003037836 */ /* 0x002fe20000000000 */
[----:B------:R-:W-:Y:S01]  /*9a90*/  R2UR UR10, R11 ;  /* 0x000000000b0a72ca */ /* 0x000fe200000e0000 */
[----:B------:R-:W-:Y:S01]  /*9aa0*/  IMAD.SHL.U32 R2, R0, 0x80, RZ ;  /* 0x0000008000027824 */ /* 0x000fe200078e00ff */
[----:B------:R-:W-:Y:S01]  /*9ab0*/  UIADD3.X UR5, URZ, UR39, URZ, UP0, !UPT ;  /* 0x000000273f057290 */ /* 0x000fe200087fe43f */
[----:B0-----:R-:W-:Y:S01]  /*9ac0*/  VIADD R7, R5, 0x1c400 ;  /* 0x0001c40005077836 */ /* 0x001fe20000000000 */
[----:B------:R-:W-:Y:S01]  /*9ad0*/  UMOV UR6, 0x0 ;  /* 0x0000000000067882 */ /* 0x000fe20000000000 */
[----:B------:R-:W-:-:S10]  /*9ae0*/  UMOV UR7, 0x14f00000 ;  /* 0x14f0000000077882 */ /* 0x000fd40000000000 */
.L_x_63:
[----:B------:R-:W-:-:S13]  /*9af0*/  @P0 ELECT P2, URZ, PT ;  /* 0x00000000003f082f */ /* 0x000fda0003840000 */
[----:B-----5:R-:W-:Y:S02]  /*9b00*/  @P2 R2UR UR13, R6 ;  /* 0x00000000060d22ca */ /* 0x020fe400000e0000 */
[----:B------:R-:W-:Y:S02]  /*9b10*/  @P2 R2UR UR12, R16 ;  /* 0x00000000100c22ca */ /* 0x000fe400000e0000 */
[----:B------:R-:W-:Y:S02]  /*9b20*/  @P2 R2UR UR11, R2 ;  /* 0x00000000020b22ca */ /* 0x000fe400000e0000 */
[----:B------:R-:W-:Y:S02]  /*9b30*/  @P2 R2UR UR9, R3 ;  /* 0x00000000030922ca */ /* 0x000fe400000e0000 */
[----:B------:R-:W-:Y:S02]  /*9b40*/  @P2 R2UR UR8, R7 ;  /* 0x00000000070822ca */ /* 0x000fe400000e0000 */
[----:B------:R-:W-:-:S02]  /*9b50*/  @P2 PLOP3.LUT P0, PT, P2, PT, PT, 0x8, 0x0 ;  /* 0x000000000000281c */ /* 0x000fc4000170e170 */
[----:B------:R-:W-:-:S09]  /*9b60*/  PLOP3.LUT P2, PT, PT, PT, PT, 0x8, 0x0 ;  /* 0x000000000000781c */ /* 0x000fd20003f4e170 */
[----:B------:R0:W-:Y:S02]  /*9b70*/  UTMALDG.4D [UR8], [UR4], desc[UR6] ;  /* 0x00000608040075b4 */ /* 0x0001e40008019000 */
[----:B0-----:R-:W-:Y:S05]  /*9b80*/  @P0 BRA.U.ANY `(.L_x_63) ;  /* 0xfffffffd00d80947 */ /* 0x001fea000393ffff */
[----:B------:R-:W-:Y:S01]  /*9b90*/  IMAD.MOV.U32 R15, RZ, RZ, 0x40 ;  /* 0x00000040ff0f7424 */ /* 0x000fe200078e00ff */
[----:B------:R-:W-:Y:S01]  /*9ba0*/  PLOP3.LUT P0, PT, PT, PT, PT, 0x80, 0x0 ;  /* 0x000000000000781c */ /* 0x000fe20003f0f070 */
[----:B------:R-:W-:Y:S01]  /*9bb0*/  VIADD R7, R5, 0x20400 ;  /* 0x0002040005077836 */ /* 0x000fe20000000000 */
[----:B------:R-:W-:Y:S01]  /*9bc0*/  UMOV UR6, 0x0 ;  /* 0x0000000000067882 */ /* 0x000fe20000000000 */
[----:B------:R-:W-:Y:S01]  /*9bd0*/  UMOV UR7, 0x14f00000 ;  /* 0x14f0000000077882 */ /* 0x000fe20000000000 */
[----:B------:R-:W-:-:S15]  /*9be0*/  R2UR UR10, R15 ;  /* 0x000000000f0a72ca */ /* 0x000fde00000e0000 */
.L_x_64:
[----:B------:R-:W-:-:S13]  /*9bf0*/  @P0 ELECT P2, URZ, PT ;  /* 0x00000000003f082f */ /* 0x000fda0003840000 */
[----:B------:R-:W-:Y:S02]  /*9c00*/  @P2 R2UR UR13, R6 ;  /* 0x00000000060d22ca */ /* 0x000fe400000e0000 */
        /* <DEDUP_REMOVED lines=8> */
[----:B------:R-:W-:Y:S01]  /*9c90*/  PLOP3.LUT P0, PT, PT, PT, PT, 0x80, 0x0 ;  /* 0x000000000000781c */ /* 0x000fe20003f0f070 */
[----:B------:R-:W-:Y:S01]  /*9ca0*/  VIADD R5, R5, 0x24400 ;  /* 0x0002440005057836 */ /* 0x000fe20000000000 */
[----:B------:R-:W-:Y:S01]  /*9cb0*/  UMOV UR6, 0x0 ;  /* 0x0000000000067882 */ /* 0x000fe20000000000 */
[----:B------:R-:W-:Y:S01]  /*9cc0*/  UMOV UR7, 0x14f00000 ;  /* 0x14f0000000077882 */ /* 0x000fe20000000000 */
[----:B------:R-:W-:-:S09]  /*9cd0*/  UMOV UR10, 0x80 ;  /* 0x00000080000a7882 */ /* 0x000fd20000000000 */
.L_x_65:
        /* <DEDUP_REMOVED lines=10> */
[----:B------:R-:W2:Y:S01]  /*9d80*/  LDL.LU R7, [R1+0x4] ;  /* 0x0000040001077983 */ /* 0x000ea20000300800 */
[----:B------:R-:W-:Y:S01]  /*9d90*/  IMAD R3, R18, 0x8, R9 ;  /* 0x0000000812037824 */ /* 0x000fe200078e0209 */
[----:B------:R-:W-:Y:S01]  /*9da0*/  BSSY B1, `(.L_x_66) ;  /* 0x0000004000017945 */ /* 0x000fe20003800000 */
[----:B--2---:R-:W-:-:S04]  /*9db0*/  SHF.L.U32 R2, R7, 0x1f, RZ ;  /* 0x0000001f07027819 */ /* 0x004fc800000006ff */
[----:B------:R-:W0:Y:S02]  /*9dc0*/  SYNCS.PHASECHK.TRANS64.TRYWAIT P0, [R3+URZ+0x60], R2 ;  /* 0x00006002030075a7 */ /* 0x000e24000800017f */
[----:B0-----:R-:W-:Y:S05]  /*9dd0*/  @!P0 BRA `(.L_x_67) ;  /* 0x0000002c00f88947 */ /* 0x001fea0003800000 */
.L_x_154:
[----:B------:R-:W-:Y:S05]  /*9de0*/  BSYNC B1 ;  /* 0x0000000000017941 */ /* 0x000fea0003800000 */
.L_x_66:
[----:B------:R-:W-:Y:S01]  /*9df0*/  BSSY B1, `(.L_x_68) ;  /* 0x000000c000017945 */ /* 0x000fe20003800000 */
[----:B------:R-:W-:Y:S02]  /*9e00*/  IMAD.MOV.U32 R12, RZ, RZ, 0x0 ;  /* 0x00000000ff0c7424 */ /* 0x000fe400078e00ff */
[----:B------:R-:W-:Y:S01]  /*9e10*/  IMAD.MOV.U32 R13, RZ, RZ, 0x14f00000 ;  /* 0x14f00000ff0d7424 */ /* 0x000fe200078e00ff */
[----:B------:R-:W-:Y:S06]  /*9e20*/  @P1 BRA `(.L_x_69) ;  /* 0x0000000000201947 */ /* 0x000fec0003800000 */
[----:B------:R-:W1:Y:S01]  /*9e30*/  S2R R5, SR_TID.X ;  /* 0x0000000000057919 */ /* 0x000e620000002100 */
[----:B0-----:R-:W-:Y:S01]  /*9e40*/  LEA R2, R18, UR36, 0x3 ;  /* 0x0000002412027c11 */ /* 0x001fe2000f8e18ff */
[----:B------:R-:W-:-:S04]  /*9e50*/  IMAD.MOV.U32 R3, RZ, RZ, 0x8000 ;  /* 0x00008000ff037424 */ /* 0x000fc800078e00ff */
[----:B------:R2:W-:Y:S01]  /*9e60*/  SYNCS.ARRIVE.TRANS64 RZ, [R2+URZ+0x34850], R3 ;  /* 0x0348500302ff79a7 */ /* 0x0005e2000800003f */
[----:B-1----:R-:W-:-:S04]  /*9e70*/  LOP3.LUT R5, R5, 0x1f, RZ, 0xc0, !PT ;  /* 0x0000001f05057812 */ /* 0x002fc800078ec0ff */
[----:B------:R-:W-:-:S13]  /*9e80*/  ISETP.NE.AND P0, PT, R5, RZ, PT ;  /* 0x000000ff0500720c */ /* 0x000fda0003f05270 */
[----:B--2---:R-:W-:Y:S05]  /*9e90*/  @!P0 BRA `(.L_x_69) ;  /* 0x0000000000048947 */ /* 0x004fea0003800000 */
[----:B------:R-:W-:Y:S01]  /*9ea0*/  BPT.TRAP 0x1 ;  /* 0x000000040000795c */ /* 0x000fe20000300000 */
.L_x_69:
[----:B------:R-:W-:Y:S05]  /*9eb0*/  BSYNC B1 ;  /* 0x0000000000017941 */ /* 0x000fea0003800000 */
.L_x_68:
[----:B------:R-:W2:Y:S01]  /*9ec0*/  LDL.LU R5, [R1+0x8] ;  /* 0x0000080001057983 */ /* 0x000ea20000300800 */
[----:B------:R-:W-:Y:S01]  /*9ed0*/  R2UR UR10, R11 ;  /* 0x000000000b0a72ca */ /* 0x000fe200000e0000 */
[----:B------:R-:W-:Y:S01]  /*9ee0*/  UIADD3 UR4, UP0, UR38, 0x470, URZ ;  /* 0x0000047026047890 */ /* 0x000fe2000ff1e03f */
[----:B------:R-:W-:Y:S02]  /*9ef0*/  R2UR UR6, R12 ;  /* 0x000000000c0672ca */ /* 0x000fe400000e0000 */
[----:B------:R-:W-:Y:S01]  /*9f00*/  R2UR UR7, R13 ;  /* 0x000000000d0772ca */ /* 0x000fe200000e0000 */
[----:B------:R-:W-:Y:S01]  /*9f10*/  UIADD3.X UR5, URZ, UR39, URZ, UP0, !UPT ;  /* 0x000000273f057290 */ /* 0x000fe200087fe43f */
[C---:B0-----:R-:W-:Y:S02]  /*9f20*/  LEA R2, R18.reuse, UR36, 0x3 ;  /* 0x0000002412027c11 */ /* 0x041fe4000f8e18ff */
[----:B------:R-:W-:Y:S02]  /*9f30*/  LEA R3, R18, UR36, 0xf ;  /* 0x0000002412037c11 */ /* 0x000fe4000f8e78ff */
[----:B------:R-:W-:Y:S01]  /*9f40*/  PLOP3.LUT P0, PT, PT, PT, PT, 0x80, 0x0 ;  /* 0x000000000000781c */ /* 0x000fe20003f0f070 */
[----:B------:R-:W-:-:S02]  /*9f50*/  VIADD R2, R2, 0x34850 ;  /* 0x0003485002027836 */ /* 0x000fc40000000000 */
[----:B------:R-:W-:Y:S02]  /*9f60*/  VIADD R7, R3, 0x400 ;  /* 0x0000040003077836 */ /* 0x000fe40000000000 */
[----:B--2---:R-:W-:-:S08]  /*9f70*/  IMAD.SHL.U32 R5, R5, 0x80, RZ ;  /* 0x0000008005057824 */ /* 0x004fd000078e00ff */
.L_x_70:
        /* <DEDUP_REMOVED lines=10> */
[----:B------:R-:W-:Y:S01]  /*a020*/  R2UR UR10, R15 ;  /* 0x000000000f0a72ca */ /* 0x000fe200000e0000 */
[----:B------:R-:W-:Y:S01]  /*a030*/  VIADD R3, R3, 0x4400 ;  /* 0x0000440003037836 */ /* 0x000fe20000000000 */
[----:B------:R-:W-:Y:S02]  /*a040*/  R2UR UR6, R12 ;  /* 0x000000000c0672ca */ /* 0x000fe400000e0000 */
[----:B------:R-:W-:Y:S02]  /*a050*/  R2UR UR7, R13 ;  /* 0x000000000d0772ca */ /* 0x000fe400000e0000 */
[----:B------:R-:W-:-:S13]  /*a060*/  PLOP3.LUT P0, PT, PT, PT, PT, 0x80, 0x0 ;  /* 0x000000000000781c */ /* 0x000fda0003f0f070 */
.L_x_71:
        /* <DEDUP_REMOVED lines=10> */
[----:B------:R0:W-:Y:S01]  /*a110*/  STL [R1+0x8], R0 ;  /* 0x0000080001007387 */ /* 0x0001e20000100800 */
[----:B------:R-:W-:-:S07]  /*a120*/  IMAD.MOV.U32 R17, RZ, RZ, R6 ;  /* 0x000000ffff117224 */ /* 0x000fce00078e0006 */
.L_x_57:
[----:B------:R-:W-:Y:S05]  /*a130*/  BSYNC B0 ;  /* 0x0000000000007941 */ /* 0x000fea0003800000 */
.L_x_56:
[----:B0-----:R-:W2:Y:S01]  /*a140*/  LDL.LU R0, [R1+0x20] ;  /* 0x0000200001007983 */ /* 0x001ea20000300800 */
[----:B------:R-:W-:-:S03]  /*a150*/  IMAD.MOV.U32 R18, RZ, RZ, R4 ;  /* 0x000000ffff127224 */ /* 0x000fc600078e0004 */
[----:B------:R0:W-:Y:S02]  /*a160*/  STL [R1+0x4], R8 ;  /* 0x0000040801007387 */ /* 0x0001e40000100800 */
[----:B0-2---:R-:W-:-:S07]  /*a170*/  VIADD R0, R0, 0xfffffffd ;  /* 0xfffffffd00007836 */ /* 0x005fce0000000000 */
.L_x_55:
[----:B------:R-:W2:Y:S01]  /*a180*/  LDL.LU R2, [R1+0x18] ;  /* 0x0000180001027983 */ /* 0x000ea20000300800 */
[----:B------:R-:W-:Y:S01]  /*a190*/  IMAD.MOV R10, RZ, RZ, -R10 ;  /* 0x000000ffff0a7224 */ /* 0x000fe200078e0a0a */
[----:B------:R-:W-:Y:S04]  /*a1a0*/  BSSY B0, `(.L_x_54) ;  /* 0x0000149000007945 */ /* 0x000fe80003800000 */
[----:B--2---:R-:W-:-:S13]  /*a1b0*/  ISETP.NE.AND P0, PT, R2, R10, PT ;  /* 0x0000000a0200720c */ /* 0x004fda0003f05270 */
[----:B------:R-:W-:Y:S05]  /*a1c0*/  @!P0 BRA `(.L_x_72) ;  /* 0x0000001400188947 */ /* 0x000fea0003800000 */
[----:B------:R-:W-:-:S07]  /*a1d0*/  IMAD.MOV.U32 R6, RZ, RZ, R17 ;  /* 0x000000ffff067224 */ /* 0x000fce00078e0011 */
.L_x_105:
[----:B--2---:R-:W2:Y:S01]  /*a1e0*/  LDL R2, [R1+0x4] ;  /* 0x0000040001027983 */ /* 0x004ea20000100800 */
[----:B------:R-:W-:Y:S01]  /*a1f0*/  LOP3.LUT P1, RZ, R19, 0x2, RZ, 0xc0, !PT ;  /* 0x0000000213ff7812 */ /* 0x000fe2000782c0ff */
[----:B------:R-:W-:Y:S01]  /*a200*/  VIADD R4, R18, 0x1 ;  /* 0x0000000112047836 */ /* 0x000fe20000000000 */
[----:B------:R-:W-:Y:S04]  /*a210*/  BSSY B1, `(.L_x_73) ;  /* 0x000009d000017945 */ /* 0x000fe80003800000 */
[----:B------:R-:W-:-:S04]  /*a220*/  ISETP.NE.AND P0, PT, R4, 0x2, PT ;  /* 0x000000020400780c */ /* 0x000fc80003f05270 */
[----:B------:R-:W-:Y:S02]  /*a230*/  SEL R5, RZ, 0x1, P0 ;  /* 0x00000001ff057807 */ /* 0x000fe40000000000 */
[----:B------:R-:W-:Y:S02]  /*a240*/  SEL R4, R4, RZ, P0 ;  /* 0x000000ff04047207 */ /* 0x000fe40000000000 */
[----:B--2---:R-:W-:Y:S01]  /*a250*/  LOP3.LUT R5, R2, R5, RZ, 0x3c, !PT ;  /* 0x0000000502057212 */ /* 0x004fe200078e3cff */
[----:B01----:R-:W-:Y:S06]  /*a260*/  @!P1 BRA `(.L_x_74) ;  /* 0x00000008005c9947 */ /* 0x003fec0003800000 */
        /* <DEDUP_REMOVED lines=23> */
.L_x_75:
[----:B------:R-:W-:Y:S01]  /*a3e0*/  LEA R3, R4, UR36, 0x3 ;  /* 0x0000002404037c11 */ /* 0x000fe2000f8e18ff */
[----:B------:R-:W-:Y:S01]  /*a3f0*/  BSSY B2, `(.L_x_76) ;  /* 0x0000004000027945 */ /* 0x000fe20003800000 */
[----:B------:R-:W-:-:S04]  /*a400*/  SHF.L.U32 R2, R5, 0x1f, RZ ;  /* 0x0000001f05027819 */ /* 0x000fc800000006ff */
[----:B------:R-:W1:Y:S02]  /*a410*/  SYNCS.PHASECHK.TRANS64.TRYWAIT P0, [R3+URZ+0x34840], R2 ;  /* 0x03484002030075a7 */ /* 0x000e64000800017f */
[----:B-1----:R-:W-:Y:S05]  /*a420*/  @!P0 BRA `(.L_x_77) ;  /* 0x0000002800788947 */ /* 0x002fea0003800000 */
.L_x_155:
[----:B------:R-:W-:Y:S05]  /*a430*/  BSYNC B2 ;  /* 0x0000000000027941 */ /* 0x000fea0003800000 */
.L_x_76:
[----:B0-----:R-:W0:Y:S01]  /*a440*/  S2R R7, SR_TID.X ;  /* 0x0000000000077919 */ /* 0x001e220000002100 */
[----:B------:R-:W-:Y:S01]  /*a450*/  BSSY B2, `(.L_x_78) ;  /* 0x000000b000027945 */ /* 0x000fe20003800000 */
[----:B0-----:R-:W-:-:S04]  /*a460*/  LOP3.LUT R7, R7, 0x7f, RZ, 0xc0, !PT ;  /* 0x0000007f07077812 */ /* 0x001fc800078ec0ff */
[----:B------:R-:W-:-:S13]  /*a470*/  ISETP.NE.AND P1, PT, R7, RZ, PT ;  /* 0x000000ff0700720c */ /* 0x000fda0003f25270 */
[----:B------:R-:W-:Y:S05]  /*a480*/  @P1 BRA `(.L_x_79) ;  /* 0x00000000001c1947 */ /* 0x000fea0003800000 */
[----:B------:R-:W0:Y:S01]  /*a490*/  S2R R7, SR_TID.X ;  /* 0x0000000000077919 */ /* 0x000e220000002100 */
[----:B-1----:R-:W-:-:S04]  /*a4a0*/  IMAD.MOV.U32 R2, RZ, RZ, 0xc000 ;  /* 0x0000c000ff027424 */ /* 0x002fc800078e00ff */
[----:B------:R2:W-:Y:S01]  /*a4b0*/  SYNCS.ARRIVE.TRANS64 RZ, [R3+URZ+0x34830], R2 ;  /* 0x0348300203ff79a7 */ /* 0x0005e2000800003f */
[----:B0-----:R-:W-:-:S04]  /*a4c0*/  LOP3.LUT R7, R7, 0x1f, RZ, 0xc0, !PT ;  /* 0x0000001f07077812 */ /* 0x001fc800078ec0ff */
[----:B------:R-:W-:-:S13]  /*a4d0*/  ISETP.NE.AND P0, PT, R7, RZ, PT ;  /* 0x000000ff0700720c */ /* 0x000fda0003f05270 */
[----:B--2---:R-:W-:Y:S05]  /*a4e0*/  @!P0 BRA `(.L_x_79) ;  /* 0x0000000000048947 */ /* 0x004fea0003800000 */
[----:B------:R-:W-:Y:S01]  /*a4f0*/  BPT.TRAP 0x1 ;  /* 0x000000040000795c */ /* 0x000fe20000300000 */
.L_x_79:
[----:B------:R-:W-:Y:S05]  /*a500*/  BSYNC B2 ;  /* 0x0000000000027941 */ /* 0x000fea0003800000 */
.L_x_78:
        /* <DEDUP_REMOVED lines=8> */
[----:B------:R-:W-:Y:S01]  /*a590*/  VIADD R10, R7, 0x1c400 ;  /* 0x0001c400070a7836 */ /* 0x000fe20000000000 */
[----:B------:R-:W-:Y:S01]  /*a5a0*/  UMOV UR6, 0x0 ;  /* 0x0000000000067882 */ /* 0x000fe20000000000 */
[----:B------:R-:W-:-:S10]  /*a5b0*/  UMOV UR7, 0x14f00000 ;  /* 0x14f0000000077882 */ /* 0x000fd40000000000 */
.L_x_80:
        /* <DEDUP_REMOVED lines=16> */
.L_x_81:
        /* <DEDUP_REMOVED lines=15> */
.L_x_82:
        /* <DEDUP_REMOVED lines=16> */
.L_x_156:
[----:B------:R-:W-:Y:S05]  /*a8b0*/  BSYNC B2 ;  /* 0x0000000000027941 */ /* 0x000fea0003800000 */
.L_x_83:
[----:B------:R-:W-:Y:S01]  /*a8c0*/  BSSY B2, `(.L_x_85) ;  /* 0x000000b000027945 */ /* 0x000fe20003800000 */
[----:B------:R-:W-:Y:S02]  /*a8d0*/  IMAD.MOV.U32 R10, RZ, RZ, 0x0 ;  /* 0x00000000ff0a7424 */ /* 0x000fe400078e00ff */
[----:B------:R-:W-:Y:S01]  /*a8e0*/  IMAD.MOV.U32 R11, RZ, RZ, 0x14f00000 ;  /* 0x14f00000ff0b7424 */ /* 0x000fe200078e00ff */
[----:B------:R-:W-:Y:S06]  /*a8f0*/  @P1 BRA `(.L_x_86) ;  /* 0x00000000001c1947 */ /* 0x000fec0003800000 */
[----:B------:R-:W1:Y:S01]  /*a900*/  S2R R7, SR_TID.X ;  /* 0x0000000000077919 */ /* 0x000e620000002100 */
[----:B0-----:R-:W-:-:S04]  /*a910*/  IMAD.MOV.U32 R3, RZ, RZ, 0x8000 ;  /* 0x00008000ff037424 */ /* 0x001fc800078e00ff */
[----:B------:R2:W-:Y:S01]  /*a920*/  SYNCS.ARRIVE.TRANS64 RZ, [R2+URZ+0x50], R3 ;  /* 0x0000500302ff79a7 */ /* 0x0005e2000800003f */
[----:B-1----:R-:W-:-:S04]  /*a930*/  LOP3.LUT R7, R7, 0x1f, RZ, 0xc0, !PT ;  /* 0x0000001f07077812 */ /* 0x002fc800078ec0ff */
[----:B------:R-:W-:-:S13]  /*a940*/  ISETP.NE.AND P0, PT, R7, RZ, PT ;  /* 0x000000ff0700720c */ /* 0x000fda0003f05270 */
[----:B--2---:R-:W-:Y:S05]  /*a950*/  @!P0 BRA `(.L_x_86) ;  /* 0x0000000000048947 */ /* 0x004fea0003800000 */
[----:B------:R-:W-:Y:S01]  /*a960*/  BPT.TRAP 0x1 ;  /* 0x000000040000795c */ /* 0x000fe20000300000 */
.L_x_86:
[----:B------:R-:W-:Y:S05]  /*a970*/  BSYNC B2 ;  /* 0x0000000000027941 */ /* 0x000fea0003800000 */
.L_x_85:
[----:B0-----:R-:W2:Y:S01]  /*a980*/  LDL.LU R3, [R1+0x8] ;  /* 0x0000080001037983 */ /* 0x001ea20000300800 */
[----:B------:R-:W-:Y:S01]  /*a990*/  R2UR UR10, R12 ;  /* 0x000000000c0a72ca */ /* 0x000fe200000e0000 */
[----:B------:R-:W-:Y:S01]  /*a9a0*/  UIADD3 UR4, UP0, UR38, 0x470, URZ ;  /* 0x0000047026047890 */ /* 0x000fe2000ff1e03f */
[----:B------:R-:W-:Y:S01]  /*a9b0*/  R2UR UR6, R10 ;  /* 0x000000000a0672ca */ /* 0x000fe200000e0000 */
[----:B------:R-:W-:Y:S01]  /*a9c0*/  VIADD R2, R2, 0x50 ;  /* 0x0000005002027836 */ /* 0x000fe20000000000 */
[----:B------:R-:W-:Y:S01]  /*a9d0*/  R2UR UR7, R11 ;  /* 0x000000000b0772ca */ /* 0x000fe200000e0000 */
[----:B------:R-:W-:Y:S01]  /*a9e0*/  UIADD3.X UR5, URZ, UR39, URZ, UP0, !UPT ;  /* 0x000000273f057290 */ /* 0x000fe200087fe43f */
[----:B------:R-:W-:Y:S02]  /*a9f0*/  LEA R18, R18, UR36, 0xf ;  /* 0x0000002412127c11 */ /* 0x000fe4000f8e78ff */
[----:B------:R-:W-:-:S03]  /*aa00*/  PLOP3.LUT P0, PT, PT, PT, PT, 0x80, 0x0 ;  /* 0x000000000000781c */ /* 0x000fc60003f0f070 */
[----:B------:R-:W-:Y:S02]  /*aa10*/  VIADD R7, R18, 0x400 ;  /* 0x0000040012077836 */ /* 0x000fe40000000000 */
[----:B--2---:R-:W-:-:S08]  /*aa20*/  IMAD.SHL.U32 R3, R3, 0x80, RZ ;  /* 0x0000008003037824 */ /* 0x004fd000078e00ff */
.L_x_87:
        /* <DEDUP_REMOVED lines=15> */
.L_x_88:
        /* <DEDUP_REMOVED lines=12> */
.L_x_74:
[----:B------:R-:W-:Y:S05]  /*abe0*/  BSYNC B1 ;  /* 0x0000000000017941 */ /* 0x000fea0003800000 */
.L_x_73:
[----:B------:R-:W-:Y:S01]  /*abf0*/  VIADD R18, R4, 0x1 ;  /* 0x0000000104127836 */ /* 0x000fe20000000000 */
[----:B------:R-:W-:Y:S01]  /*ac00*/  LOP3.LUT P1, RZ, R19, 0x2, RZ, 0xc0, !PT ;  /* 0x0000000213ff7812 */ /* 0x000fe2000782c0ff */
[----:B------:R-:W-:Y:S03]  /*ac10*/  BSSY B1, `(.L_x_89) ;  /* 0x000009e000017945 */ /* 0x000fe60003800000 */
[----:B------:R-:W-:-:S04]  /*ac20*/  ISETP.NE.AND P0, PT, R18, 0x2, PT ;  /* 0x000000021200780c */ /* 0x000fc80003f05270 */
[----:B------:R-:W-:Y:S02]  /*ac30*/  SEL R2, RZ, 0x1, P0 ;  /* 0x00000001ff027807 */ /* 0x000fe40000000000 */
[----:B------:R-:W-:Y:S02]  /*ac40*/  SEL R18, R18, RZ, P0 ;  /* 0x000000ff12127207 */ /* 0x000fe40000000000 */
[----:B------:R-:W-:-:S05]  /*ac50*/  LOP3.LUT R10, R5, R2, RZ, 0x3c, !PT ;  /* 0x00000002050a7212 */ /* 0x000fca00078e3cff */
[----:B------:R1:W-:Y:S01]  /*ac60*/  STL [R1+0x4], R10 ;  /* 0x0000040a01007387 */ /* 0x0003e20000100800 */
[----:B------:R-:W-:Y:S05]  /*ac70*/  @!P1 BRA `(.L_x_90) ;  /* 0x00000008005c9947 */ /* 0x000fea0003800000 */
[----:B------:R-:W-:Y:S01]  /*ac80*/  LOP3.LUT P1, RZ, R19, 0x1, RZ, 0xc0, !PT ;  /* 0x0000000113ff7812 */ /* 0x000fe2000782c0ff */
[----:B0-----:R-:W-:-:S12]  /*ac90*/  VIADD R8, R0, 0xffffffff ;  /* 0xffffffff00087836 */ /* 0x001fd80000000000 */
        /* <DEDUP_REMOVED lines=21> */
.L_x_91:
[----:B------:R-:W-:Y:S01]  /*adf0*/  LEA R2, R18, UR36, 0x3 ;  /* 0x0000002412027c11 */ /* 0x000fe2000f8e18ff */
[----:B------:R-:W-:Y:S01]  /*ae00*/  BSSY B2, `(.L_x_92) ;  /* 0x0000004000027945 */ /* 0x000fe20003800000 */
[----:B------:R-:W-:-:S04]  /*ae10*/  SHF.L.U32 R3, R10, 0x1f, RZ ;  /* 0x0000001f0a037819 */ /* 0x000fc800000006ff */
[----:B------:R-:W2:Y:S02]  /*ae20*/  SYNCS.PHASECHK.TRANS64.TRYWAIT P0, [R2+URZ+0x34840], R3 ;  /* 0x03484003020075a7 */ /* 0x000ea4000800017f */
[----:B--2---:R-:W-:Y:S05]  /*ae30*/  @!P0 BRA `(.L_x_93) ;  /* 0x00000020001c8947 */ /* 0x004fea0003800000 */
.L_x_157:
[----:B------:R-:W-:Y:S05]  /*ae40*/  BSYNC B2 ;  /* 0x0000000000027941 */ /* 0x000fea0003800000 */
.L_x_92:
[----:B0-----:R-:W0:Y:S01]  /*ae50*/  S2R R7, SR_TID.X ;  /* 0x0000000000077919 */ /* 0x001e220000002100 */
[----:B------:R-:W-:Y:S01]  /*ae60*/  BSSY B2, `(.L_x_94) ;  /* 0x000000b000027945 */ /* 0x000fe20003800000 */
[----:B0-----:R-:W-:-:S04]  /*ae70*/  LOP3.LUT R7, R7, 0x7f, RZ, 0xc0, !PT ;  /* 0x0000007f07077812 */ /* 0x001fc800078ec0ff */
[----:B------:R-:W-:-:S13]  /*ae80*/  ISETP.NE.AND P1, PT, R7, RZ, PT ;  /* 0x000000ff0700720c */ /* 0x000fda0003f25270 */
[----:B------:R-:W-:Y:S05]  /*ae90*/  @P1 BRA `(.L_x_95) ;  /* 0x00000000001c1947 */ /* 0x000fea0003800000 */
[----:B------:R-:W0:Y:S01]  /*aea0*/  S2R R7, SR_TID.X ;  /* 0x0000000000077919 */ /* 0x000e220000002100 */
[----:B--2---:R-:W-:-:S04]  /*aeb0*/  IMAD.MOV.U32 R3, RZ, RZ, 0xc000 ;  /* 0x0000c000ff037424 */ /* 0x004fc800078e00ff */
[----:B------:R3:W-:Y:S01]  /*aec0*/  SYNCS.ARRIVE.TRANS64 RZ, [R2+URZ+0x34830], R3 ;  /* 0x0348300302ff79a7 */ /* 0x0007e2000800003f */
[----:B0-----:R-:W-:-:S04]  /*aed0*/  LOP3.LUT R7, R7, 0x1f, RZ, 0xc0, !PT ;  /* 0x0000001f07077812 */ /* 0x001fc800078ec0ff */
[----:B------:R-:W-:-:S13]  /*aee0*/  ISETP.NE.AND P0, PT, R7, RZ, PT ;  /* 0x000000ff0700720c */ /* 0x000fda0003f05270 */
[----:B---3--:R-:W-:Y:S05]  /*aef0*/  @!P0 BRA `(.L_x_95) ;  /* 0x0000000000048947 */ /* 0x008fea0003800000 */
[----:B------:R-:W-:Y:S01]  /*af00*/  BPT.TRAP 0x1 ;  /* 0x000000040000795c */ /* 0x000fe20000300000 */
.L_x_95:
[----:B------:R-:W-:Y:S05]  /*af10*/  BSYNC B2 ;  /* 0x0000000000027941 */ /* 0x000fea0003800000 */
.L_x_94:
[----:B------:R-:W-:Y:S01]  /*af20*/  IMAD.MOV.U32 R12, RZ, RZ, RZ ;  /* 0x000000ffff0c7224 */ /* 0x000fe200078e00ff */
[----:B------:R-:W-:Y:S01]  /*af30*/  UIADD3 UR4, UP0, UR38, 0x370, URZ ;  /* 0x0000037026047890 */ /* 0x000fe2000ff1e03f */
[C---:B--2---:R-:W-:Y:S01]  /*af40*/  IMAD R3, R18.reuse, 0x8, R9 ;  /* 0x0000000812037824 */ /* 0x044fe200078e0209 */
[----:B------:R-:W-:Y:S01]  /*af50*/  PLOP3.LUT P0, PT, PT, PT, PT, 0x80, 0x0 ;  /* 0x000000000000781c */ /* 0x000fe20003f0f070 */
[----:B------:R-:W-:Y:S01]  /*af60*/  IMAD R7, R18, 0xc000, R14 ;  /* 0x0000c00012077824 */ /* 0x000fe200078e020e */
[----:B------:R-:W-:Y:S01]  /*af70*/  R2UR UR10, R12 ;  /* 0x000000000c0a72ca */ /* 0x000fe200000e0000 */
[----:B------:R-:W-:Y:S01]  /*af80*/  VIADD R3, R3, 0x30 ;  /* 0x0000003003037836 */ /* 0x000fe20000000000 */
[----:B------:R-:W-:Y:S01]  /*af90*/  UIADD3.X UR5, URZ, UR39, URZ, UP0, !UPT ;  /* 0x000000273f057290 */ /* 0x000fe200087fe43f */
[----:B------:R-:W-:Y:S01]  /*afa0*/  IMAD.SHL.U32 R2, R8, 0x80, RZ ;  /* 0x0000008008027824 */ /* 0x000fe200078e00ff */
[----:B------:R-:W-:Y:S01]  /*afb0*/  UMOV UR6, 0x0 ;  /* 0x0000000000067882 */ /* 0x000fe20000000000 */
[----:B-1----:R-:W-:Y:S01]  /*afc0*/  VIADD R10, R7, 0x1c400 ;  /* 0x0001c400070a7836 */ /* 0x002fe20000000000 */
[----:B------:R-:W-:-:S09]  /*afd0*/  UMOV UR7, 0x14f00000 ;  /* 0x14f0000000077882 */ /* 0x000fd20000000000 */
.L_x_96:
        /* <DEDUP_REMOVED lines=16> */
.L_x_97:
        /* <DEDUP_REMOVED lines=15> */
.L_x_98:
        /* <DEDUP_REMOVED lines=10> */
[----:B------:R-:W-:Y:S01]  /*b270*/  SHF.L.U32 R5, R5, 0x1f, RZ ;  /* 0x0000001f05057819 */ /* 0x000fe200000006ff */
[----:B------:R-:W-:Y:S01]  /*b280*/  IMAD R2, R4, 0x8, R9 ;  /* 0x0000000804027824 */ /* 0x000fe200078e0209 */
[----:B------:R-:W-:Y:S03]  /*b290*/  BSSY B2, `(.L_x_99) ;  /* 0x0000003000027945 */ /* 0x000fe60003800000 */
[----:B------:R-:W0:Y:S02]  /*b2a0*/  SYNCS.PHASECHK.TRANS64.TRYWAIT P0, [R2+URZ+0x60], R5 ;  /* 0x00006005020075a7 */ /* 0x000e24000800017f */
[----:B0-----:R-:W-:Y:S05]  /*b2b0*/  @!P0 BRA `(.L_x_100) ;  /* 0x0000001c00108947 */ /* 0x001fea0003800000 */
.L_x_158:
[----:B------:R-:W-:Y:S05]  /*b2c0*/  BSYNC B2 ;  /* 0x0000000000027941 */ /* 0x000fea0003800000 */
.L_x_99:
[----:B------:R-:W-:Y:S01]  /*b2d0*/  BSSY B2, `(.L_x_101) ;  /* 0x000000b000027945 */ /* 0x000fe20003800000 */
[----:B------:R-:W-:Y:S02]  /*b2e0*/  IMAD.MOV.U32 R10, RZ, RZ, 0x0 ;  /* 0x00000000ff0a7424 */ /* 0x000fe400078e00ff */
[----:B------:R-:W-:Y:S01]  /*b2f0*/  IMAD.MOV.U32 R11, RZ, RZ, 0x14f00000 ;  /* 0x14f00000ff0b7424 */ /* 0x000fe200078e00ff */
[----:B------:R-:W-:Y:S06]  /*b300*/  @P1 BRA `(.L_x_102) ;  /* 0x00000000001c1947 */ /* 0x000fec0003800000 */
[----:B------:R-:W1:Y:S01]  /*b310*/  S2R R7, SR_TID.X ;  /* 0x0000000000077919 */ /* 0x000e620000002100 */
[----:B------:R-:W-:-:S04]  /*b320*/  IMAD.MOV.U32 R3, RZ, RZ, 0x8000 ;  /* 0x00008000ff037424 */ /* 0x000fc800078e00ff */
[----:B------:R2:W-:Y:S01]  /*b330*/  SYNCS.ARRIVE.TRANS64 RZ, [R2+URZ+0x50], R3 ;  /* 0x0000500302ff79a7 */ /* 0x0005e2000800003f */
[----:B-1----:R-:W-:-:S04]  /*b340*/  LOP3.LUT R7, R7, 0x1f, RZ, 0xc0, !PT ;  /* 0x0000001f07077812 */ /* 0x002fc800078ec0ff */
[----:B------:R-:W-:-:S13]  /*b350*/  ISETP.NE.AND P0, PT, R7, RZ, PT ;  /* 0x000000ff0700720c */ /* 0x000fda0003f05270 */
[----:B--2---:R-:W-:Y:S05]  /*b360*/  @!P0 BRA `(.L_x_102) ;  /* 0x0000000000048947 */ /* 0x004fea0003800000 */
[----:B------:R-:W-:Y:S01]  /*b370*/  BPT.TRAP 0x1 ;  /* 0x000000040000795c */ /* 0x000fe20000300000 */
.L_x_102:
[----:B------:R-:W-:Y:S05]  /*b380*/  BSYNC B2 ;  /* 0x0000000000027941 */ /* 0x000fea0003800000 */
.L_x_101:
[----:B------:R-:W2:Y:S01]  /*b390*/  LDL.LU R3, [R1+0x8] ;  /* 0x0000080001037983 */ /* 0x000ea20000300800 */
[----:B------:R-:W-:Y:S01]  /*b3a0*/  R2UR UR10, R12 ;  /* 0x000000000c0a72ca */ /* 0x000fe200000e0000 */
[----:B------:R-:W-:Y:S01]  /*b3b0*/  UIADD3 UR4, UP0, UR38, 0x470, URZ ;  /* 0x0000047026047890 */ /* 0x000fe2000ff1e03f */
[----:B------:R-:W-:Y:S01]  /*b3c0*/  R2UR UR6, R10 ;  /* 0x000000000a0672ca */ /* 0x000fe200000e0000 */
[----:B0-----:R-:W-:Y:S01]  /*b3d0*/  VIADD R2, R2, 0x50 ;  /* 0x0000005002027836 */ /* 0x001fe20000000000 */
[----:B------:R-:W-:Y:S01]  /*b3e0*/  R2UR UR7, R11 ;  /* 0x000000000b0772ca */ /* 0x000fe200000e0000 */
[----:B------:R-:W-:Y:S01]  /*b3f0*/  UIADD3.X UR5, URZ, UR39, URZ, UP0, !UPT ;  /* 0x000000273f057290 */ /* 0x000fe200087fe43f */
[----:B------:R-:W-:Y:S02]  /*b400*/  LEA R4, R4, UR36, 0xf ;  /* 0x0000002404047c11 */ /* 0x000fe4000f8e78ff */
[----:B------:R-:W-:-:S03]  /*b410*/  PLOP3.LUT P0, PT, PT, PT, PT, 0x80, 0x0 ;  /* 0x000000000000781c */ /* 0x000fc60003f0f070 */
[----:B------:R-:W-:Y:S02]  /*b420*/  VIADD R5, R4, 0x400 ;  /* 0x0000040004057836 */ /* 0x000fe40000000000 */
[----:B--2---:R-:W-:-:S08]  /*b430*/  IMAD.SHL.U32 R3, R3, 0x80, RZ ;  /* 0x0000008003037824 */ /* 0x004fd000078e00ff */
.L_x_103:
        /* <DEDUP_REMOVED lines=15> */
.L_x_104:
        /* <DEDUP_REMOVED lines=12> */
.L_x_90:
[----:B------:R-:W-:Y:S05]  /*b5f0*/  BSYNC B1 ;  /* 0x0000000000017941 */ /* 0x000fea0003800000 */
.L_x_89:
[C---:B------:R-:W-:Y:S01]  /*b600*/  ISETP.GT.AND P0, PT, R0.reuse, 0x1, PT ;  /* 0x000000010000780c */ /* 0x040fe20003f04270 */
[----:B------:R-:W-:-:S12]  /*b610*/  VIADD R0, R0, 0xfffffffe ;  /* 0xfffffffe00007836 */ /* 0x000fd80000000000 */
[----:B------:R-:W-:Y:S05]  /*b620*/  @P0 BRA `(.L_x_105) ;  /* 0xffffffe800ec0947 */ /* 0x000fea000383ffff */
.L_x_72:
[----:B------:R-:W-:Y:S05]  /*b630*/  BSYNC B0 ;  /* 0x0000000000007941 */ /* 0x000fea0003800000 */
.L_x_54:
[----:B------:R-:W-:Y:S01]  /*b640*/  LOP3.LUT P0, RZ, R19, 0x2, RZ, 0xc0, !PT ;  /* 0x0000000213ff7812 */ /* 0x000fe2000780c0ff */
[----:B------:R-:W-:-:S12]  /*b650*/  BSSY B0, `(.L_x_106) ;  /* 0x000003a000007945 */ /* 0x000fd80003800000 */
[----:B------:R-:W-:Y:S05]  /*b660*/  @!P0 BRA `(.L_x_107) ;  /* 0x0000000000e08947 */ /* 0x000fea0003800000 */
[----:B-1----:R-:W3:Y:S01]  /*b670*/  LDL R0, [R1+0x4] ;  /* 0x0000040001007983 */ /* 0x002ee20000100800 */
[----:B------:R-:W-:Y:S01]  /*b680*/  LEA R3, R18, UR36, 0x3 ;  /* 0x0000002412037c11 */ /* 0x000fe2000f8e18ff */
[----:B------:R-:W-:Y:S01]  /*b690*/  BSSY B1, `(.L_x_108) ;  /* 0x0000007000017945 */ /* 0x000fe20003800000 */
[----:B------:R-:W1:Y:S02]  /*b6a0*/  S2R R2, SR_TID.X ;  /* 0x0000000000027919 */ /* 0x000e640000002100 */
[----:B-1----:R-:W-:-:S04]  /*b6b0*/  LOP3.LUT R2, R2, 0x7f, RZ, 0xc0, !PT ;  /* 0x0000007f02027812 */ /* 0x002fc800078ec0ff */
[----:B------:R-:W-:Y:S02]  /*b6c0*/  ISETP.NE.AND P1, PT, R2, RZ, PT ;  /* 0x000000ff0200720c */ /* 0x000fe40003f25270 */
[----:B---3--:R-:W-:-:S04]  /*b6d0*/  SHF.L.U32 R0, R0, 0x1f, RZ ;  /* 0x0000001f00007819 */ /* 0x008fc800000006ff */
[----:B------:R-:W1:Y:S02]  /*b6e0*/  SYNCS.PHASECHK.TRANS64.TRYWAIT P0, [R3+URZ+0x34860], R0 ;  /* 0x03486000030075a7 */ /* 0x000e64000800017f */
[----:B-1----:R-:W-:Y:S05]  /*b6f0*/  @!P0 BRA `(.L_x_109) ;  /* 0x0000001800148947 */ /* 0x002fea0003800000 */
.L_x_159:
[----:B------:R-:W-:Y:S05]  /*b700*/  BSYNC B1 ;  /* 0x0000000000017941 */ /* 0x000fea0003800000 */
.L_x_108:
[----:B------:R-:W-:Y:S04]  /*b710*/  BSSY B1, `(.L_x_110) ;  /* 0x0000009000017945 */ /* 0x000fe80003800000 */
[----:B------:R-:W-:Y:S05]  /*b720*/  @P1 BRA `(.L_x_111) ;  /* 0x00000000001c1947 */ /* 0x000fea0003800000 */
[----:B------:R-:W3:Y:S01]  /*b730*/  S2R R2, SR_TID.X ;  /* 0x0000000000027919 */ /* 0x000ee20000002100 */
[----:B-1----:R-:W-:-:S04]  /*b740*/  IMAD.MOV.U32 R0, RZ, RZ, 0x8000 ;  /* 0x00008000ff007424 */ /* 0x002fc800078e00ff */
[----:B------:R4:W-:Y:S01]  /*b750*/  SYNCS.ARRIVE.TRANS64 RZ, [R3+URZ+0x34850], R0 ;  /* 0x0348500003ff79a7 */ /* 0x0009e2000800003f */
[----:B---3--:R-:W-:-:S04]  /*b760*/  LOP3.LUT R2, R2, 0x1f, RZ, 0xc0, !PT ;  /* 0x0000001f02027812 */ /* 0x008fc800078ec0ff */
[----:B------:R-:W-:-:S13]  /*b770*/  ISETP.NE.AND P0, PT, R2, RZ, PT ;  /* 0x000000ff0200720c */ /* 0x000fda0003f05270 */
[----:B----4-:R-:W-:Y:S05]  /*b780*/  @!P0 BRA `(.L_x_111) ;  /* 0x0000000000048947 */ /* 0x010fea0003800000 */
[----:B------:R-:W-:Y:S01]  /*b790*/  BPT.TRAP 0x1 ;  /* 0x000000040000795c */ /* 0x000fe20000300000 */
.L_x_111:
[----:B------:R-:W-:Y:S05]  /*b7a0*/  BSYNC B1 ;  /* 0x0000000000017941 */ /* 0x000fea0003800000 */
.L_x_110:
[----:B------:R-:W3:Y:S01]  /*b7b0*/  LDL R4, [R1+0x8] ;  /* 0x0000080001047983 */ /* 0x000ee20000100800 */
[----:B------:R-:W-:Y:S01]  /*b7c0*/  LEA R2, R18, UR36, 0xf ;  /* 0x0000002412027c11 */ /* 0x000fe2000f8e78ff */
[----:B-1----:R-:W-:Y:S01]  /*b7d0*/  VIADD R0, R3, 0x34850 ;  /* 0x0003485003007836 */ /* 0x002fe20000000000 */
[----:B------:R-:W-:Y:S01]  /*b7e0*/  UIADD3 UR4, UP0, UR38, 0x470, URZ ;  /* 0x0000047026047890 */ /* 0x000fe2000ff1e03f */
[----:B------:R-:W-:Y:S01]  /*b7f0*/  PLOP3.LUT P0, PT, PT, PT, PT, 0x80, 0x0 ;  /* 0x000000000000781c */ /* 0x000fe20003f0f070 */
[----:B------:R-:W-:Y:S01]  /*b800*/  UMOV UR6, 0x0 ;  /* 0x0000000000067882 */ /* 0x000fe20000000000 */
[----:B------:R-:W-:Y:S01]  /*b810*/  UMOV UR7, 0x14f00000 ;  /* 0x14f0000000077882 */ /* 0x000fe20000000000 */
[----:B------:R-:W-:Y:S01]  /*b820*/  UIADD3.X UR5, URZ, UR39, URZ, UP0, !UPT ;  /* 0x000000273f057290 */ /* 0x000fe200087fe43f */
[----:B------:R-:W-:Y:S01]  /*b830*/  UMOV UR10, URZ ;  /* 0x0000003f000a7c82 */ /* 0x000fe20008000000 */
[----:B---3--:R-:W-:Y:S02]  /*b840*/  IMAD.SHL.U32 R3, R4, 0x80, RZ ;  /* 0x0000008004037824 */ /* 0x008fe400078e00ff */
[----:B------:R-:W-:-:S08]  /*b850*/  VIADD R4, R2, 0x400 ;  /* 0x0000040002047836 */ /* 0x000fd00000000000 */
.L_x_112:
        /* <DEDUP_REMOVED lines=9> */
[----:B-1----:R-:W-:Y:S05]  /*b8f0*/  @P0 BRA.U.ANY `(.L_x_112) ;  /* 0xfffffffd00d80947 */ /* 0x002fea000393ffff */
[----:B------:R-:W-:Y:S01]  /*b900*/  PLOP3.LUT P0, PT, PT, PT, PT, 0x80, 0x0 ;  /* 0x000000000000781c */ /* 0x000fe20003f0f070 */
[----:B------:R-:W-:Y:S01]  /*b910*/  VIADD R2, R2, 0x4400 ;  /* 0x0000440002027836 */ /* 0x000fe20000000000 */
[----:B------:R-:W-:Y:S01]  /*b920*/  UMOV UR6, 0x0 ;  /* 0x0000000000067882 */ /* 0x000fe20000000000 */
[----:B------:R-:W-:Y:S01]  /*b930*/  UMOV UR7, 0x14f00000 ;  /* 0x14f0000000077882 */ /* 0x000fe20000000000 */
[----:B------:R-:W-:-:S09]  /*b940*/  UMOV UR10, 0x40 ;  /* 0x00000040000a7882 */ /* 0x000fd20000000000 */
.L_x_113:
        /* <DEDUP_REMOVED lines=9> */
[----:B---3--:R-:W-:Y:S05]  /*b9e0*/  @P0 BRA.U.ANY `(.L_x_113) ;  /* 0xfffffffd00d80947 */ /* 0x008fea000393ffff */
.L_x_107:
[----:B------:R-:W-:Y:S05]  /*b9f0*/  BSYNC B0 ;  /* 0x0000000000007941 */ /* 0x000fea0003800000 */
.L_x_106:
[----:B0-----:R-:W3:Y:S01]  /*ba00*/  LDL.LU R6, [R1+0x24] ;  /* 0x0000240001067983 */ /* 0x001ee20000300800 */
[----:B------:R-:W-:Y:S01]  /*ba10*/  VIADD R18, R18, 0x1 ;  /* 0x0000000112127836 */ /* 0x000fe20000000000 */
[----:B------:R-:W-:Y:S02]  /*ba20*/  ULDC UR4, c[0x0][0xc34] ;  /* 0x00030d0000047ab9 */ /* 0x000fe40000000800 */
[----:B------:R-:W4:Y:S04]  /*ba30*/  LDL.LU R5, [R1+0x4] ;  /* 0x0000040001057983 */ /* 0x000f280000300800 */
[----:B------:R-:W5:Y:S01]  /*ba40*/  LDL.LU R4, [R1+0x2c] ;  /* 0x00002c0001047983 */ /* 0x000f620000300800 */
[----:B------:R-:W-:-:S04]  /*ba50*/  ISETP.NE.AND P0, PT, R18, 0x2, PT ;  /* 0x000000021200780c */ /* 0x000fc80003f05270 */
[----:B-1----:R-:W-:Y:S02]  /*ba60*/  SEL R0, RZ, 0x1, P0 ;  /* 0x00000001ff007807 */ /* 0x002fe40000000000 */
[----:B------:R-:W-:Y:S01]  /*ba70*/  SEL R18, R18, RZ, P0 ;  /* 0x000000ff12127207 */ /* 0x000fe20000000000 */
[----:B---3--:R-:W-:Y:S01]  /*ba80*/  VIADD R6, R6, UR37 ;  /* 0x0000002506067c36 */ /* 0x008fe20008000000 */
[----:B----4-:R-:W-:-:S04]  /*ba90*/  LOP3.LUT R5, R5, R0, RZ, 0x3c, !PT ;  /* 0x0000000005057212 */ /* 0x010fc800078e3cff */
[----:B------:R0:W-:Y:S01]  /*baa0*/  STL [R1+0x24], R6 ;  /* 0x0000240601007387 */ /* 0x0001e20000100800 */
[----:B------:R-:W-:Y:S01]  /*bab0*/  ISETP.GE.AND P1, PT, R6, UR4, PT ;  /* 0x0000000406007c0c */ /* 0x000fe2000bf26270 */
[----:B-----5:R-:W-:-:S05]  /*bac0*/  VIADD R4, R4, 0x1 ;  /* 0x0000000104047836 */ /* 0x020fca0000000000 */
[----:B------:R0:W-:Y:S04]  /*bad0*/  STL [R1+0x2c], R4 ;  /* 0x00002c0401007387 */ /* 0x0001e80000100800 */
[----:B------:R0:W-:Y:S03]  /*bae0*/  STL [R1+0x4], R5 ;  /* 0x0000040501007387 */ /* 0x0001e60000100800 */
[----:B------:R-:W-:Y:S05]  /*baf0*/  @!P1 BRA `(.L_x_114) ;  /* 0xffffffc000b09947 */ /* 0x000fea000383ffff */
[----:B------:R-:W-:-:S07]  /*bb00*/  LOP3.LUT R2, R4, 0x1, RZ, 0xc, !PT ;  /* 0x0000000104027812 */ /* 0x000fce00078e0cff */
.L_x_38:
[----:B0-----:R-:W0:Y:S01]  /*bb10*/  S2R R3, SR_CgaCtaId ;  /* 0x0000000000037919 */ /* 0x001e220000008800 */
[----:B------:R-:W-:Y:S01]  /*bb20*/  MOV R0, 0x400 ;  /* 0x0000040000007802 */ /* 0x000fe20000000f00 */
[----:B------:R-:W-:Y:S03]  /*bb30*/  BSSY B0, `(.L_x_115) ;  /* 0x0000005000007945 */ /* 0x000fe60003800000 */
[----:B0-----:R-:W-:Y:S02]  /*bb40*/  LEA R0, R3, R0, 0x18 ;  /* 0x0000000003007211 */ /* 0x001fe400078ec0ff */
[----:B------:R-:W-:-:S04]  /*bb50*/  SHF.L.U32 R3, R2, 0x1f, RZ ;  /* 0x0000001f02037819 */ /* 0x000fc800000006ff */
[----:B------:R-:W0:Y:S02]  /*bb60*/  SYNCS.PHASECHK.TRANS64.TRYWAIT P0, [R0+URZ+0x34820], R3 ;  /* 0x03482003000075a7 */ /* 0x000e24000800017f */
[----:B0-----:R-:W-:Y:S05]  /*bb70*/  @!P0 BRA `(.L_x_116) ;  /* 0x0000001400088947 */ /* 0x001fea0003800000 */
.L_x_160:
[----:B------:R-:W-:Y:S05]  /*bb80*/  BSYNC B0 ;  /* 0x0000000000007941 */ /* 0x000fea0003800000 */
.L_x_115:
[----:B------:R-:W-:-:S03]  /*bb90*/  UMOV UR4, 0xffffffff ;  /* 0xffffffff00047882 */ /* 0x000fc60000000000 */
[----:B------:R-:W-:Y:S05]  /*bba0*/  BRA.DIV UR4, `(.L_x_117) ;  /* 0x0000001604107947 */ /* 0x000fea000b800000 */
[----:B------:R-:W1:Y:S02]  /*bbb0*/  S2R R2, SR_TID.X ;  /* 0x0000000000027919 */ /* 0x000e640000002100 */
[----:B-1----:R-:W-:-:S04]  /*bbc0*/  SHF.R.U32.HI R2, RZ, 0x5, R2 ;  /* 0x00000005ff027819 */ /* 0x002fc80000011602 */
[----:B------:R-:W-:-:S05]  /*bbd0*/  LOP3.LUT R2, R2, 0x3, RZ, 0xc0, !PT ;  /* 0x0000000302027812 */ /* 0x000fca00078ec0ff */
[----:B------:R1:W3:Y:S02]  /*bbe0*/  SHFL.IDX PT, R14, R2, RZ, 0x1f ;  /* 0x00001fff020e7589 */ /* 0x0002e400000e0000 */
.L_x_163:
[----:B---3--:R-:W-:Y:S01]  /*bbf0*/  ISETP.NE.AND P0, PT, R14, RZ, PT ;  /* 0x000000ff0e00720c */ /* 0x008fe20003f05270 */
[----:B------:R-:W-:-:S12]  /*bc00*/  BSSY B0, `(.L_x_118) ;  /* 0x0000025000007945 */ /* 0x000fd80003800000 */
[----:B------:R-:W-:Y:S05]  /*bc10*/  @P0 BRA `(.L_x_119) ;  /* 0x00000000008c0947 */ /* 0x000fea0003800000 */
[----:B------:R-:W-:-:S03]  /*bc20*/  UMOV UR4, 0xffffffff ;  /* 0xffffffff00047882 */ /* 0x000fc60000000000 */
[----:B------:R-:W-:Y:S05]  /*bc30*/  BRA.DIV UR4, `(.L_x_120) ;  /* 0x0000001604207947 */ /* 0x000fea000b800000 */
[----:B------:R-:W-:-:S13]  /*bc40*/  ELECT P6, URZ, PT ;  /* 0x00000000003f782f */ /* 0x000fda00038c0000 */
.L_x_166:
[----:B------:R-:W-:Y:S05]  /*bc50*/  @!P6 BRA `(.L_x_119) ;  /* 0x00000000007ce947 */ /* 0x000fea0003800000 */
[----:B-1----:R-:W3:Y:S02]  /*bc60*/  LDL.LU R2, [R1+0x30] ;  /* 0x0000300001027983 */ /* 0x002ee40000300800 */
[----:B---3--:R-:W-:-:S04]  /*bc70*/  LOP3.LUT R2, R2, 0x2, RZ, 0xfc, !PT ;  /* 0x0000000202027812 */ /* 0x008fc800078efcff */
[----:B------:R-:W-:-:S13]  /*bc80*/  ISETP.NE.AND P2, PT, R2, 0x3, PT ;  /* 0x000000030200780c */ /* 0x000fda0003f45270 */
[----:B------:R-:W-:Y:S05]  /*bc90*/  @!P2 BRA `(.L_x_121) ;  /* 0x000000000004a947 */ /* 0x000fea0003800000 */
[----:B------:R-:W-:Y:S01]  /*bca0*/  BPT.TRAP 0x1 ;  /* 0x000000040000795c */ /* 0x000fe20000300000 */
.L_x_121:
[----:B------:R-:W3:Y:S01]  /*bcb0*/  LDL.LU R7, [R1+0x4] ;  /* 0x0000040001077983 */ /* 0x000ee20000300800 */
[----:B0-----:R-:W-:Y:S02]  /*bcc0*/  VIADD R3, R0, 0x34840 ;  /* 0x0003484000037836 */ /* 0x001fe40000000000 */
[C---:B------:R-:W-:Y:S02]  /*bcd0*/  VIADD R2, R18.reuse, 0x1 ;  /* 0x0000000112027836 */ /* 0x040fe40000000000 */
[----:B------:R-:W-:-:S03]  /*bce0*/  IMAD R6, R18, 0x8, R3 ;  /* 0x0000000812067824 */ /* 0x000fc600078e0203 */
[----:B------:R-:W-:-:S04]  /*bcf0*/  ISETP.NE.AND P1, PT, R2, 0x2, PT ;  /* 0x000000020200780c */ /* 0x000fc80003f25270 */
[----:B------:R-:W-:Y:S02]  /*bd00*/  SEL R4, RZ, 0x1, P1 ;  /* 0x00000001ff047807 */ /* 0x000fe40000800000 */
[C---:B---3--:R-:W-:Y:S02]  /*bd10*/  SHF.L.U32 R5, R7.reuse, 0x1f, RZ ;  /* 0x0000001f07057819 */ /* 0x048fe400000006ff */
[----:B------:R-:W-:Y:S02]  /*bd20*/  LOP3.LUT R7, R7, R4, RZ, 0x3c, !PT ;  /* 0x0000000407077212 */ /* 0x000fe400078e3cff */
[----:B------:R-:W0:Y:S01]  /*bd30*/  SYNCS.PHASECHK.TRANS64.TRYWAIT P0, [R6+URZ], R5 ;  /* 0x00000005060075a7 */ /* 0x000e22000800017f */
[----:B------:R-:W-:Y:S02]  /*bd40*/  SEL R4, R2, RZ, P1 ;  /* 0x000000ff02047207 */ /* 0x000fe40000800000 */
[----:B------:R-:W-:-:S03]  /*bd50*/  SHF.L.U32 R2, R7, 0x1f, RZ ;  /* 0x0000001f07027819 */ /* 0x000fc600000006ff */
[----:B------:R-:W-:Y:S01]  /*bd60*/  IMAD R3, R4, 0x8, R3 ;  /* 0x0000000804037824 */ /* 0x000fe200078e0203 */
[----:B0-----:R-:W-:Y:S06]  /*bd70*/  @!P0 BRA `(.L_x_122) ;  /* 0x0000001000f08947 */ /* 0x001fec0003800000 */
.L_x_167:
[----:B------:R-:W1:Y:S02]  /*bd80*/  SYNCS.PHASECHK.TRANS64.TRYWAIT P0, [R3+URZ], R2 ;  /* 0x00000002030075a7 */ /* 0x000e64000800017f */
[----:B-1----:R-:W-:Y:S05]  /*bd90*/  @!P0 BRA `(.L_x_123) ;  /* 0x0000001000fc8947 */ /* 0x002fea0003800000 */
.L_x_168:
[----:B------:R-:W-:Y:S05]  /*bda0*/  @!P2 BRA `(.L_x_124) ;  /* 0x000000000004a947 */ /* 0x000fea0003800000 */
[----:B------:R-:W-:Y:S01]  /*bdb0*/  BPT.TRAP 0x1 ;  /* 0x000000040000795c */ /* 0x000fe20000300000 */
.L_x_124:
[----:B-1----:R-:W-:-:S04]  /*bdc0*/  VIADD R3, R0, 0x34860 ;  /* 0x0003486000037836 */ /* 0x002fc80000000000 */
[----:B------:R-:W-:-:S04]  /*bdd0*/  IMAD R18, R18, 0x8, R3 ;  /* 0x0000000812127824 */ /* 0x000fc800078e0203 */
[----:B------:R-:W1:Y:S02]  /*bde0*/  SYNCS.PHASECHK.TRANS64.TRYWAIT P0, [R18+URZ], R5 ;  /* 0x00000005120075a7 */ /* 0x000e64000800017f */
[----:B-1----:R-:W-:Y:S05]  /*bdf0*/  @!P0 BRA `(.L_x_125) ;  /* 0x0000001000f88947 */ /* 0x002fea0003800000 */
.L_x_169:
[----:B------:R-:W-:-:S07]  /*be00*/  IMAD R3, R4, 0x8, R3 ;  /* 0x0000000804037824 */ /* 0x000fce00078e0203 */
.L_x_126:
[----:B---3--:R3:W4:Y:S02]  /*be10*/  SYNCS.PHASECHK.TRANS64.TRYWAIT P0, [R3+URZ], R2 ;  /* 0x00000002030075a7 */ /* 0x008724000800017f */
[----:B----4-:R-:W-:Y:S05]  /*be20*/  @!P0 NANOSLEEP.SYNCS 0x989680 ;  /* 0x009896800000895d */ /* 0x010fea0003900000 */
[----:B------:R-:W4:Y:S02]  /*be30*/  @!P0 SYNCS.PHASECHK.TRANS64 P0, [R3+URZ], R2 ;  /* 0x00000002030085a7 */ /* 0x000f24000800007f */
[----:B----4-:R-:W-:Y:S05]  /*be40*/  @!P0 BRA `(.L_x_126) ;  /* 0xfffffffc00f08947 */ /* 0x010fea000383ffff */
.L_x_119:
[----:B------:R-:W-:Y:S05]  /*be50*/  BSYNC B0 ;  /* 0x0000000000007941 */ /* 0x000fea0003800000 */
.L_x_118:
[----:B------:R-:W-:Y:S05]  /*be60*/  EXIT ;  /* 0x000000000000794d */ /* 0x000fea0003800000 */
.L_x_10:
[----:B0-----:R-:W-:-:S04]  /*be70*/  IMAD.U32 R3, RZ, RZ, UR38 ;  /* 0x00000026ff037e24 */ /* 0x001fc8000f8e00ff */
[----:B------:R0:W1:Y:S03]  /*be80*/  SYNCS.PHASECHK.TRANS64.TRYWAIT P1, [R3+URZ+0x34800], R0 ;  /* 0x03480000030075a7 */ /* 0x000066000802017f */
[----:B-1----:R-:W-:Y:S05]  /*be90*/  @!P1 NANOSLEEP.SYNCS 0x989680 ;  /* 0x009896800000995d */ /* 0x002fea0003900000 */
[----:B------:R-:W1:Y:S02]  /*bea0*/  @!P1 SYNCS.PHASECHK.TRANS64 P1, [R3+URZ+0x34800], R0 ;  /* 0x03480000030095a7 */ /* 0x000e64000802007f */
[----:B-1----:R-:W-:Y:S05]  /*beb0*/  @!P1 BRA `(.L_x_10) ;  /* 0xfffffffc00ec9947 */ /* 0x002fea000383ffff */
[----:B------:R-:W-:Y:S05]  /*bec0*/  BRA `(.L_x_127) ;  /* 0xffffff5000a87947 */ /* 0x000fea000383ffff */
.L_x_14:
[----:B-1----:R1:W2:Y:S02]  /*bed0*/  SYNCS.PHASECHK.TRANS64.TRYWAIT P2, [R6+URZ+0x34830], R3 ;  /* 0x03483003060075a7 */ /* 0x0022a4000804017f */
[----:B--2---:R-:W-:Y:S05]  /*bee0*/  @!P2 NANOSLEEP.SYNCS 0x989680 ;  /* 0x009896800000a95d */ /* 0x004fea0003900000 */
[----:B------:R-:W2:Y:S02]  /*bef0*/  @!P2 SYNCS.PHASECHK.TRANS64 P2, [R6+URZ+0x34830], R3 ;  /* 0x034830030600a5a7 */ /* 0x000ea4000804007f */
[----:B--2---:R-:W-:Y:S05]  /*bf00*/  @!P2 BRA `(.L_x_14) ;  /* 0xfffffffc00f0a947 */ /* 0x004fea000383ffff */
[----:B------:R-:W-:Y:S05]  /*bf10*/  BRA `(.L_x_13) ;  /* 0xffffff5000d47947 */ /* 0x000fea000383ffff */
.L_x_19:
[----:B-1----:R-:W-:-:S04]  /*bf20*/  IMAD.U32 R3, RZ, RZ, UR7 ;  /* 0x00000007ff037e24 */ /* 0x002fc8000f8e00ff */
[----:B------:R1:W2:Y:S03]  /*bf30*/  SYNCS.PHASECHK.TRANS64.TRYWAIT P2, [R3+URZ+0x34830], R0 ;  /* 0x03483000030075a7 */ /* 0x0002a6000804017f */
[----:B--2---:R-:W-:Y:S05]  /*bf40*/  @!P2 NANOSLEEP.SYNCS 0x989680 ;  /* 0x009896800000a95d */ /* 0x004fea0003900000 */
[----:B------:R-:W2:Y:S02]  /*bf50*/  @!P2 SYNCS.PHASECHK.TRANS64 P2, [R3+URZ+0x34830], R0 ;  /* 0x034830000300a5a7 */ /* 0x000ea4000804007f */
[----:B--2---:R-:W-:Y:S05]  /*bf60*/  @!P2 BRA `(.L_x_19) ;  /* 0xfffffffc00eca947 */ /* 0x004fea000383ffff */
[----:B------:R-:W-:Y:S05]  /*bf70*/  BRA `(.L_x_18) ;  /* 0xffffff7800947947 */ /* 0x000fea000383ffff */
.L_x_23:
[----:B-1----:R-:W-:-:S04]  /*bf80*/  IMAD.U32 R3, RZ, RZ, UR10 ;  /* 0x0000000aff037e24 */ /* 0x002fc8000f8e00ff */
[----:B------:R1:W2:Y:S03]  /*bf90*/  SYNCS.PHASECHK.TRANS64.TRYWAIT P2, [R3+URZ+0x34850], R0 ;  /* 0x03485000030075a7 */ /* 0x0002a6000804017f */
[----:B--2---:R-:W-:Y:S05]  /*bfa0*/  @!P2 NANOSLEEP.SYNCS 0x989680 ;  /* 0x009896800000a95d */ /* 0x004fea0003900000 */
[----:B------:R-:W2:Y:S02]  /*bfb0*/  @!P2 SYNCS.PHASECHK.TRANS64 P2, [R3+URZ+0x34850], R0 ;  /* 0x034850000300a5a7 */ /* 0x000ea4000804007f */
[----:B--2---:R-:W-:Y:S05]  /*bfc0*/  @!P2 BRA `(.L_x_23) ;  /* 0xfffffffc00eca947 */ /* 0x004fea000383ffff */
[----:B------:R-:W-:Y:S05]  /*bfd0*/  BRA `(.L_x_22) ;  /* 0xffffff8000c47947 */ /* 0x000fea000383ffff */
.L_x_28:
[----:B-1----:R-:W-:-:S04]  /*bfe0*/  IMAD.U32 R5, RZ, RZ, UR12 ;  /* 0x0000000cff057e24 */ /* 0x002fc8000f8e00ff */
[----:B------:R1:W2:Y:S03]  /*bff0*/  SYNCS.PHASECHK.TRANS64.TRYWAIT P0, [R5+URZ+0x34850], R4 ;  /* 0x03485004050075a7 */ /* 0x0002a6000800017f */
[----:B--2---:R-:W-:Y:S05]  /*c000*/  @!P0 NANOSLEEP.SYNCS 0x989680 ;  /* 0x009896800000895d */ /* 0x004fea0003900000 */
[----:B------:R-:W2:Y:S02]  /*c010*/  @!P0 SYNCS.PHASECHK.TRANS64 P0, [R5+URZ+0x34850], R4 ;  /* 0x03485004050085a7 */ /* 0x000ea4000800007f */
[----:B--2---:R-:W-:Y:S05]  /*c020*/  @!P0 BRA `(.L_x_28) ;  /* 0xfffffffc00ec8947 */ /* 0x004fea000383ffff */
[----:B------:R-:W-:Y:S05]  /*c030*/  BRA `(.L_x_27) ;  /* 0xffffff9c00b87947 */ /* 0x000fea000383ffff */
.L_x_42:
[----:B------:R-:W1:Y:S01]  /*c040*/  S2R R0, SR_TID.X ;  /* 0x0000000000007919 */ /* 0x000e620000002100 */
[----:B------:R-:W-:Y:S01]  /*c050*/  BSSY B0, `(.L_x_128) ;  /* 0x000000a000007945 */ /* 0x000fe20003800000 */
[----:B------:R-:W-:Y:S02]  /*c060*/  IMAD.MOV.U32 R12, RZ, RZ, RZ ;  /* 0x000000ffff0c7224 */ /* 0x000fe400078e00ff */
[----:B------:R-:W-:Y:S02]  /*c070*/  IMAD.MOV.U32 R11, RZ, RZ, 0x1f ;  /* 0x0000001fff0b7424 */ /* 0x000fe400078e00ff */
[----:B------:R-:W-:Y:S01]  /*c080*/  IMAD.MOV.U32 R15, RZ, RZ, -0x1 ;  /* 0xffffffffff0f7424 */ /* 0x000fe200078e00ff */
[----:B-1----:R-:W-:-:S04]  /*c090*/  SHF.R.U32.HI R0, RZ, 0x5, R0 ;  /* 0x00000005ff007819 */ /* 0x002fc80000011600 */
[----:B------:R-:W-:-:S05]  /*c0a0*/  LOP3.LUT R0, R0, 0x3, RZ, 0xc0, !PT ;  /* 0x0000000300007812 */ /* 0x000fca00078ec0ff */
[----:B------:R-:W-:-:S07]  /*c0b0*/  IMAD.MOV.U32 R13, RZ, RZ, R0 ;  /* 0x000000ffff0d7224 */ /* 0x000fce00078e0000 */
[----:B0-2---:R-:W-:Y:S05]  /*c0c0*/  WARPSYNC.COLLECTIVE R15, `(.L_x_129) ;  /* 0x000000000f087348 */ /* 0x005fea0003c00000 */
[----:B------:R1:W3:Y:S02]  /*c0d0*/  SHFL.IDX P6, R14, R13, R12, R11 ;  /* 0x0000000c0d0e7389 */ /* 0x0002e400000c000b */
[----:B0123--:R-:W-:Y:S01]  /*c0e0*/  ENDCOLLECTIVE ;  /* 0x000000000000791b */ /* 0x00ffe20003800000 */
.L_x_129:
[----:B------:R-:W-:Y:S05]  /*c0f0*/  BSYNC B0 ;  /* 0x0000000000007941 */ /* 0x000fea0003800000 */
.L_x_128:
[----:B------:R-:W-:Y:S05]  /*c100*/  BRA `(.L_x_130) ;  /* 0xffffffc000f47947 */ /* 0x000fea000383ffff */
.L_x_44:
[----:B------:R-:W-:Y:S01]  /*c110*/  BSSY B0, `(.L_x_131) ;  /* 0x0000006000007945 */ /* 0x000fe20003800000 */
[----:B------:R-:W-:-:S07]  /*c120*/  IMAD.MOV.U32 R15, RZ, RZ, -0x1 ;  /* 0xffffffffff0f7424 */ /* 0x000fce00078e00ff */
[----:B012---:R-:W-:Y:S05]  /*c130*/  WARPSYNC.COLLECTIVE R15, `(.L_x_132) ;  /* 0x000000000f0c7348 */ /* 0x007fea0003c00000 */
[----:B------:R-:W-:Y:S02]  /*c140*/  ELECT P6, UR62, PT ;  /* 0x00000000003e782f */ /* 0x000fe400038c0000 */
[----:B------:R-:W-:Y:S01]  /*c150*/  MOV R14, UR62 ;  /* 0x0000003e000e7c02 */ /* 0x000fe20008000f00 */
[----:B012---:R-:W-:Y:S10]  /*c160*/  ENDCOLLECTIVE ;  /* 0x000000000000791b */ /* 0x007ff40003800000 */
.L_x_132:
[----:B------:R-:W-:Y:S05]  /*c170*/  BSYNC B0 ;  /* 0x0000000000007941 */ /* 0x000fea0003800000 */
.L_x_131:
[----:B------:R-:W-:Y:S05]  /*c180*/  BRA `(.L_x_133) ;  /* 0xffffffc000f47947 */ /* 0x000fea000383ffff */
.L_x_46:
[----:B-1----:R1:W4:Y:S02]  /*c190*/  SYNCS.PHASECHK.TRANS64.TRYWAIT P0, [R0+URZ+0x34840], R2 ;  /* 0x03484002000075a7 */ /* 0x002324000800017f */
[----:B----4-:R-:W-:Y:S05]  /*c1a0*/  @!P0 NANOSLEEP.SYNCS 0x989680 ;  /* 0x009896800000895d */ /* 0x010fea0003900000 */
[----:B------:R-:W4:Y:S02]  /*c1b0*/  @!P0 SYNCS.PHASECHK.TRANS64 P0, [R0+URZ+0x34840], R2 ;  /* 0x03484002000085a7 */ /* 0x000f24000800007f */
[----:B----4-:R-:W-:Y:S05]  /*c1c0*/  @!P0 BRA `(.L_x_46) ;  /* 0xfffffffc00f08947 */ /* 0x010fea000383ffff */
[----:B------:R-:W-:Y:S05]  /*c1d0*/  BRA `(.L_x_134) ;  /* 0xffffffc400507947 */ /* 0x000fea000383ffff */
.L_x_49:
[----:B------:R-:W-:Y:S01]  /*c1e0*/  IMAD.MOV.U32 R13, RZ, RZ, R4 ;  /* 0x000000ffff0d7224 */ /* 0x000fe200078e0004 */
[----:B------:R-:W0:Y:S01]  /*c1f0*/  S2R R7, SR_TID.X ;  /* 0x0000000000077919 */ /* 0x000e220000002100 */
[----:B------:R-:W-:Y:S02]  /*c200*/  IMAD.MOV.U32 R12, RZ, RZ, RZ ;  /* 0x000000ffff0c7224 */ /* 0x000fe400078e00ff */
[----:B------:R-:W-:Y:S02]  /*c210*/  IMAD.MOV.U32 R11, RZ, RZ, 0x181f ;  /* 0x0000181fff0b7424 */ /* 0x000fe400078e00ff */
[----:B------:R-:W-:-:S07]  /*c220*/  IMAD.MOV.U32 R15, RZ, RZ, -0x1 ;  /* 0xffffffffff0f7424 */ /* 0x000fce00078e00ff */
[----:B0----5:R-:W-:Y:S05]  /*c230*/  WARPSYNC.COLLECTIVE R15, `(.L_x_135) ;  /* 0x000000000f087348 */ /* 0x021fea0003c00000 */
[----:B------:R1:W2:Y:S02]  /*c240*/  SHFL.IDX P6, R14, R13, R12, R11 ;  /* 0x0000000c0d0e7389 */ /* 0x0002a400000c000b */
[----:B012--5:R-:W-:Y:S01]  /*c250*/  ENDCOLLECTIVE ;  /* 0x000000000000791b */ /* 0x027fe20003800000 */
.L_x_135:
[----:B------:R-:W-:Y:S01]  /*c260*/  IMAD.MOV.U32 R13, RZ, RZ, R0 ;  /* 0x000000ffff0d7224 */ /* 0x000fe200078e0000 */
[----:B------:R-:W-:Y:S01]  /*c270*/  LOP3.LUT R7, R7, 0x7f, RZ, 0xc0, !PT ;  /* 0x0000007f07077812 */ /* 0x000fe200078ec0ff */
[----:B------:R-:W-:-:S07]  /*c280*/  IMAD.MOV.U32 R6, RZ, RZ, R14 ;  /* 0x000000ffff067224 */ /* 0x000fce00078e000e */
[----:B------:R-:W-:Y:S05]  /*c290*/  WARPSYNC.COLLECTIVE R15, `(.L_x_136) ;  /* 0x000000000f087348 */ /* 0x000fea0003c00000 */
[----:B------:R0:W1:Y:S02]  /*c2a0*/  SHFL.IDX P6, R14, R13, R12, R11 ;  /* 0x0000000c0d0e7389 */ /* 0x00006400000c000b */
[----:B01----:R-:W-:Y:S01]  /*c2b0*/  ENDCOLLECTIVE ;  /* 0x000000000000791b */ /* 0x003fe20003800000 */
.L_x_136:
[----:B------:R-:W-:Y:S01]  /*c2c0*/  SHF.R.U32.HI R2, RZ, 0x3, R7 ;  /* 0x00000003ff027819 */ /* 0x000fe20000011607 */
[----:B------:R-:W-:Y:S02]  /*c2d0*/  ULDC UR4, c[0x0][0x288] ;  /* 0x0000a20000047ab9 */ /* 0x000fe40000000800 */
[----:B------:R-:W-:Y:S02]  /*c2e0*/  IMAD R3, R8, UR4, RZ ;  /* 0x0000000408037c24 */ /* 0x000fe4000f8e02ff */
[----:B------:R-:W-:-:S04]  /*c2f0*/  IMAD.IADD R2, R2, 0x1, R5 ;  /* 0x0000000102027824 */ /* 0x000fc800078e0205 */
[C---:B------:R-:W-:Y:S01]  /*c300*/  VIADD R5, R2.reuse, 0x10 ;  /* 0x0000001002057836 */ /* 0x040fe20000000000 */
[----:B------:R-:W-:Y:S01]  /*c310*/  ISETP.GE.AND P3, PT, R2, R3, PT ;  /* 0x000000030200720c */ /* 0x000fe20003f66270 */
[----:B------:R-:W-:Y:S02]  /*c320*/  IMAD.MOV.U32 R13, RZ, RZ, R4 ;  /* 0x000000ffff0d7224 */ /* 0x000fe400078e0004 */
[----:B------:R-:W-:Y:S02]  /*c330*/  IMAD.MOV.U32 R12, RZ, RZ, 0x1 ;  /* 0x00000001ff0c7424 */ /* 0x000fe400078e00ff */
[----:B------:R-:W-:-:S08]  /*c340*/  IMAD.MOV.U32 R7, RZ, RZ, R14 ;  /* 0x000000ffff077224 */ /* 0x000fd000078e000e */
[----:B------:R-:W-:Y:S05]  /*c350*/  WARPSYNC.COLLECTIVE R15, `(.L_x_137) ;  /* 0x000000000f087348 */ /* 0x000fea0003c00000 */
[----:B------:R0:W1:Y:S02]  /*c360*/  SHFL.IDX P6, R14, R13, R12, R11 ;  /* 0x0000000c0d0e7389 */ /* 0x00006400000c000b */
[----:B01----:R-:W-:Y:S01]  /*c370*/  ENDCOLLECTIVE ;  /* 0x000000000000791b */ /* 0x003fe20003800000 */
.L_x_137:
[----:B------:R-:W-:-:S05]  /*c380*/  @!P3 LEA R7, P5, R9, R7, 0x1 ;  /* 0x000000070907b211 */ /* 0x000fca00078a08ff */
[----:B------:R-:W-:-:S05]  /*c390*/  @!P3 IMAD.X R6, RZ, RZ, R6, P5 ;  /* 0x000000ffff06b224 */ /* 0x000fca00028e0606 */
[----:B------:R-:W-:Y:S01]  /*c3a0*/  @!P3 LOP3.LUT R7, R7, R6, RZ, 0x3c, !PT ;  /* 0x000000060707b212 */ /* 0x000fe200078e3cff */
[----:B------:R-:W-:-:S03]  /*c3b0*/  IMAD.MOV.U32 R13, RZ, RZ, R0 ;  /* 0x000000ffff0d7224 */ /* 0x000fc600078e0000 */
[----:B------:R-:W-:-:S04]  /*c3c0*/  @!P3 LOP3.LUT R6, R7, R6, RZ, 0x3c, !PT ;  /* 0x000000060706b212 */ /* 0x000fc800078e3cff */
[----:B------:R-:W-:-:S05]  /*c3d0*/  @!P3 LOP3.LUT R7, R7, R6, RZ, 0x3c, !PT ;  /* 0x000000060707b212 */ /* 0x000fca00078e3cff */
[----:B------:R-:W-:Y:S01]  /*c3e0*/  @!PT LDS RZ, [RZ] ;  /* 0x00000000fffff984 */ /* 0x000fe20000000800 */
[----:B------:R-:W-:Y:S01]  /*c3f0*/  @!PT LDS RZ, [RZ] ;  /* 0x00000000fffff984 */ /* 0x000fe20000000800 */
[----:B------:R-:W-:Y:S01]  /*c400*/  @!PT LDS RZ, [RZ] ;  /* 0x00000000fffff984 */ /* 0x000fe20000000800 */
[----:B------:R0:W-:Y:S04]  /*c410*/  @!P3 LDGSTS.E.BYPASS.LTC128B.128 [R10+0x10400], desc[UR60][R6.64], !P0 ;  /* 0x10400000060abfae */ /* 0x0001e8000c101d7c */
[----:B------:R0:W-:Y:S04]  /*c420*/  @!P3 LDGSTS.E.BYPASS.LTC128B.128 [R10+0x14400], desc[UR60][R6.64+0x80], !P1 ;  /* 0x14400080060abfae */ /* 0x0001e8000c901d7c */
[----:B------:R0:W-:Y:S01]  /*c430*/  @!P3 LDGSTS.E.BYPASS.LTC128B.128 [R10+0x18400], desc[UR60][R6.64+0x100], !P2 ;  /* 0x18400100060abfae */ /* 0x0001e2000d101d7c */
[----:B------:R-:W-:Y:S01]  /*c440*/  ISETP.GE.AND P3, PT, R5, R3, PT ;  /* 0x000000030500720c */ /* 0x000fe20003f66270 */
[----:B------:R-:W-:-:S12]  /*c450*/  IMAD.MOV.U32 R5, RZ, RZ, R14 ;  /* 0x000000ffff057224 */ /* 0x000fd800078e000e */
[----:B0-----:R-:W-:Y:S05]  /*c460*/  WARPSYNC.COLLECTIVE R15, `(.L_x_138) ;  /* 0x000000000f087348 */ /* 0x001fea0003c00000 */
[----:B------:R1:W2:Y:S02]  /*c470*/  SHFL.IDX P6, R14, R13, R12, R11 ;  /* 0x0000000c0d0e7389 */ /* 0x0002a400000c000b */
[----:B012---:R-:W-:Y:S01]  /*c480*/  ENDCOLLECTIVE ;  /* 0x000000000000791b */ /* 0x007fe20003800000 */
.L_x_138:
[----:B------:R-:W-:Y:S02]  /*c490*/  IMAD.MOV.U32 R13, RZ, RZ, R4 ;  /* 0x000000ffff0d7224 */ /* 0x000fe400078e0004 */
[----:B------:R-:W-:Y:S02]  /*c4a0*/  IMAD.MOV.U32 R12, RZ, RZ, 0x2 ;  /* 0x00000002ff0c7424 */ /* 0x000fe400078e00ff */
[----:B------:R-:W-:-:S07]  /*c4b0*/  IMAD.MOV.U32 R8, RZ, RZ, R14 ;  /* 0x000000ffff087224 */ /* 0x000fce00078e000e */
[----:B------:R-:W-:Y:S05]  /*c4c0*/  WARPSYNC.COLLECTIVE R15, `(.L_x_139) ;  /* 0x000000000f087348 */ /* 0x000fea0003c00000 */
[----:B------:R0:W1:Y:S02]  /*c4d0*/  SHFL.IDX P6, R14, R13, R12, R11 ;  /* 0x0000000c0d0e7389 */ /* 0x00006400000c000b */
[----:B01----:R-:W-:Y:S01]  /*c4e0*/  ENDCOLLECTIVE ;  /* 0x000000000000791b */ /* 0x003fe20003800000 */
.L_x_139:
[----:B------:R-:W-:-:S05]  /*c4f0*/  @!P3 LEA R8, P5, R9, R8, 0x1 ;  /* 0x000000080908b211 */ /* 0x000fca00078a08ff */
[----:B------:R-:W-:Y:S02]  /*c500*/  @!P3 IMAD.X R5, RZ, RZ, R5, P5 ;  /* 0x000000ffff05b224 */ /* 0x000fe400028e0605 */
[----:B------:R-:W-:Y:S02]  /*c510*/  @!P3 IMAD.MOV.U32 R6, RZ, RZ, R8 ;  /* 0x000000ffff06b224 */ /* 0x000fe400078e0008 */
[----:B------:R-:W-:Y:S02]  /*c520*/  @!P3 IMAD.MOV.U32 R7, RZ, RZ, R5 ;  /* 0x000000ffff07b224 */ /* 0x000fe400078e0005 */
[----:B------:R-:W-:Y:S02]  /*c530*/  VIADD R5, R2, 0x20 ;  /* 0x0000002002057836 */ /* 0x000fe40000000000 */
[----:B------:R-:W-:Y:S01]  /*c540*/  IMAD.MOV.U32 R13, RZ, RZ, R0 ;  /* 0x000000ffff0d7224 */ /* 0x000fe200078e0000 */
        /* <DEDUP_REMOVED lines=11> */
.L_x_140:
[----:B------:R-:W-:Y:S02]  /*c600*/  IMAD.MOV.U32 R13, RZ, RZ, R4 ;  /* 0x000000ffff0d7224 */ /* 0x000fe400078e0004 */
[----:B------:R-:W-:Y:S02]  /*c610*/  IMAD.MOV.U32 R12, RZ, RZ, 0x3 ;  /* 0x00000003ff0c7424 */ /* 0x000fe400078e00ff */
[----:B------:R-:W-:-:S07]  /*c620*/  IMAD.MOV.U32 R8, RZ, RZ, R14 ;  /* 0x000000ffff087224 */ /* 0x000fce00078e000e */
[----:B------:R-:W-:Y:S05]  /*c630*/  WARPSYNC.COLLECTIVE R15, `(.L_x_141) ;  /* 0x000000000f087348 */ /* 0x000fea0003c00000 */
[----:B------:R0:W1:Y:S02]  /*c640*/  SHFL.IDX P6, R14, R13, R12, R11 ;  /* 0x0000000c0d0e7389 */ /* 0x00006400000c000b */
[----:B01----:R-:W-:Y:S01]  /*c650*/  ENDCOLLECTIVE ;  /* 0x000000000000791b */ /* 0x003fe20003800000 */
.L_x_141:
[----:B------:R-:W-:-:S05]  /*c660*/  @!P3 LEA R8, P4, R9, R8, 0x1 ;  /* 0x000000080908b211 */ /* 0x000fca00078808ff */
[----:B------:R-:W-:Y:S02]  /*c670*/  @!P3 IMAD.X R9, RZ, RZ, R5, P4 ;  /* 0x000000ffff09b224 */ /* 0x000fe400020e0605 */
[----:B------:R-:W-:Y:S02]  /*c680*/  @!P3 IMAD.MOV.U32 R6, RZ, RZ, R8 ;  /* 0x000000ffff06b224 */ /* 0x000fe400078e0008 */
[----:B------:R-:W-:Y:S02]  /*c690*/  @!P3 IMAD.MOV.U32 R7, RZ, RZ, R9 ;  /* 0x000000ffff07b224 */ /* 0x000fe400078e0009 */
[----:B------:R-:W0:Y:S01]  /*c6a0*/  S2R R9, SR_TID.X ;  /* 0x0000000000097919 */ /* 0x000e220000002100 */
[C---:B------:R-:W-:Y:S02]  /*c6b0*/  VIADD R5, R2.reuse, 0x30 ;  /* 0x0000003002057836 */ /* 0x040fe40000000000 */
[----:B------:R-:W-:Y:S01]  /*c6c0*/  IMAD.MOV.U32 R13, RZ, RZ, R0 ;  /* 0x000000ffff0d7224 */ /* 0x000fe200078e0000 */
[----:B------:R-:W-:Y:S01]  /*c6d0*/  @!PT LDS RZ, [RZ] ;  /* 0x00000000fffff984 */ /* 0x000fe20000000800 */
[----:B------:R-:W-:Y:S01]  /*c6e0*/  @!PT LDS RZ, [RZ] ;  /* 0x00000000fffff984 */ /* 0x000fe20000000800 */
[----:B------:R-:W-:Y:S01]  /*c6f0*/  @!PT LDS RZ, [RZ] ;  /* 0x00000000fffff984 */ /* 0x000fe20000000800 */
[----:B------:R1:W-:Y:S01]  /*c700*/  @!P3 LDGSTS.E.BYPASS.LTC128B.128 [R10+0x11400], desc[UR60][R6.64], !P0 ;  /* 0x11400000060abfae */ /* 0x0003e2000c101d7c */
[----:B------:R-:W-:-:S03]  /*c710*/  VIADD R8, R2, 0x60 ;  /* 0x0000006002087836 */ /* 0x000fc60000000000 */
[----:B------:R1:W-:Y:S04]  /*c720*/  @!P3 LDGSTS.E.BYPASS.LTC128B.128 [R10+0x15400], desc[UR60][R6.64+0x80], !P1 ;  /* 0x15400080060abfae */ /* 0x0003e8000c901d7c */
[----:B------:R1:W-:Y:S01]  /*c730*/  @!P3 LDGSTS.E.BYPASS.LTC128B.128 [R10+0x19400], desc[UR60][R6.64+0x100], !P2 ;  /* 0x19400100060abfae */ /* 0x0003e2000d101d7c */
[----:B------:R-:W-:Y:S01]  /*c740*/  ISETP.GE.AND P3, PT, R5, R3, PT ;  /* 0x000000030500720c */ /* 0x000fe20003f66270 */
[----:B------:R-:W-:-:S12]  /*c750*/  IMAD.MOV.U32 R5, RZ, RZ, R14 ;  /* 0x000000ffff057224 */ /* 0x000fd800078e000e */
[----:B01----:R-:W-:Y:S05]  /*c760*/  WARPSYNC.COLLECTIVE R15, `(.L_x_142) ;  /* 0x000000000f087348 */ /* 0x003fea0003c00000 */
[----:B------:R2:W3:Y:S02]  /*c770*/  SHFL.IDX P6, R14, R13, R12, R11 ;  /* 0x0000000c0d0e7389 */ /* 0x0004e400000c000b */
[----:B0123--:R-:W-:Y:S01]  /*c780*/  ENDCOLLECTIVE ;  /* 0x000000000000791b */ /* 0x00ffe20003800000 */
.L_x_142:
[----:B------:R-:W-:Y:S02]  /*c790*/  IMAD.MOV.U32 R13, RZ, RZ, R4 ;  /* 0x000000ffff0d7224 */ /* 0x000fe400078e0004 */
[----:B------:R-:W-:Y:S02]  /*c7a0*/  IMAD.MOV.U32 R12, RZ, RZ, 0x4 ;  /* 0x00000004ff0c7424 */ /* 0x000fe400078e00ff */
[----:B------:R-:W-:-:S05]  /*c7b0*/  IMAD.SHL.U32 R9, R9, 0x8, RZ ;  /* 0x0000000809097824 */ /* 0x000fca00078e00ff */
[----:B------:R-:W-:Y:S01]  /*c7c0*/  LOP3.LUT R9, R9, 0x38, RZ, 0xc0, !PT ;  /* 0x0000003809097812 */ /* 0x000fe200078ec0ff */
[----:B------:R-:W-:-:S07]  /*c7d0*/  IMAD.MOV.U32 R6, RZ, RZ, R14 ;  /* 0x000000ffff067224 */ /* 0x000fce00078e000e */
[----:B------:R-:W-:Y:S05]  /*c7e0*/  WARPSYNC.COLLECTIVE R15, `(.L_x_143) ;  /* 0x000000000f087348 */ /* 0x000fea0003c00000 */
[----:B------:R0:W1:Y:S02]  /*c7f0*/  SHFL.IDX P6, R14, R13, R12, R11 ;  /* 0x0000000c0d0e7389 */ /* 0x00006400000c000b */
[----:B01----:R-:W-:Y:S01]  /*c800*/  ENDCOLLECTIVE ;  /* 0x000000000000791b */ /* 0x003fe20003800000 */
.L_x_143:
[----:B------:R-:W-:-:S05]  /*c810*/  @!P3 LEA R6, P4, R9, R6, 0x1 ;  /* 0x000000060906b211 */ /* 0x000fca00078808ff */
[----:B------:R-:W-:-:S04]  /*c820*/  @!P3 IMAD.X R5, RZ, RZ, R5, P4 ;  /* 0x000000ffff05b224 */ /* 0x000fc800020e0605 */
        /* <DEDUP_REMOVED lines=14> */
.L_x_144:
[----:B------:R-:W-:Y:S02]  /*c910*/  IMAD.MOV.U32 R13, RZ, RZ, R4 ;  /* 0x000000ffff0d7224 */ /* 0x000fe400078e0004 */
[----:B------:R-:W-:Y:S02]  /*c920*/  IMAD.MOV.U32 R12, RZ, RZ, 0x5 ;  /* 0x00000005ff0c7424 */ /* 0x000fe400078e00ff */
[----:B------:R-:W-:-:S07]  /*c930*/  IMAD.MOV.U32 R6, RZ, RZ, R14 ;  /* 0x000000ffff067224 */ /* 0x000fce00078e000e */
[----:B------:R-:W-:Y:S05]  /*c940*/  WARPSYNC.COLLECTIVE R15, `(.L_x_145) ;  /* 0x000000000f087348 */ /* 0x000fea0003c00000 */
[----:B------:R0:W1:Y:S02]  /*c950*/  SHFL.IDX P6, R14, R13, R12, R11 ;  /* 0x0000000c0d0e7389 */ /* 0x00006400000c000b */
[----:B01----:R-:W-:Y:S01]  /*c960*/  ENDCOLLECTIVE ;  /* 0x000000000000791b */ /* 0x003fe20003800000 */
.L_x_145:
        /* <DEDUP_REMOVED lines=16> */
.L_x_146:
[----:B------:R-:W-:Y:S02]  /*ca70*/  IMAD.MOV.U32 R13, RZ, RZ, R4 ;  /* 0x000000ffff0d7224 */ /* 0x000fe400078e0004 */
[----:B------:R-:W-:Y:S02]  /*ca80*/  IMAD.MOV.U32 R12, RZ, RZ, 0x6 ;  /* 0x00000006ff0c7424 */ /* 0x000fe400078e00ff */
[----:B------:R-:W-:-:S07]  /*ca90*/  IMAD.MOV.U32 R6, RZ, RZ, R14 ;  /* 0x000000ffff067224 */ /* 0x000fce00078e000e */
[----:B------:R-:W-:Y:S05]  /*caa0*/  WARPSYNC.COLLECTIVE R15, `(.L_x_147) ;  /* 0x000000000f087348 */ /* 0x000fea0003c00000 */
[----:B------:R0:W1:Y:S02]  /*cab0*/  SHFL.IDX P6, R14, R13, R12, R11 ;  /* 0x0000000c0d0e7389 */ /* 0x00006400000c000b */
[----:B01----:R-:W-:Y:S01]  /*cac0*/  ENDCOLLECTIVE ;  /* 0x000000000000791b */ /* 0x003fe20003800000 */
.L_x_147:
[----:B------:R-:W-:-:S05]  /*cad0*/  @!P3 LEA R6, P4, R9, R6, 0x1 ;  /* 0x000000060906b211 */ /* 0x000fca00078808ff */
[----:B------:R-:W-:Y:S01]  /*cae0*/  @!P3 IMAD.X R5, RZ, RZ, R5, P4 ;  /* 0x000000ffff05b224 */ /* 0x000fe200020e0605 */
[----:B------:R-:W-:-:S03]  /*caf0*/  ISETP.GE.AND P4, PT, R8, R3, PT ;  /* 0x000000030800720c */ /* 0x000fc60003f86270 */
[----:B------:R-:W-:Y:S02]  /*cb00*/  @!P3 IMAD.MOV.U32 R7, RZ, RZ, R5 ;  /* 0x000000ffff07b224 */ /* 0x000fe400078e0005 */
[----:B------:R-:W-:-:S03]  /*cb10*/  IMAD.MOV.U32 R13, RZ, RZ, R0 ;  /* 0x000000ffff0d7224 */ /* 0x000fc600078e0000 */
[----:B------:R-:W-:Y:S01]  /*cb20*/  @!PT LDS RZ, [RZ] ;  /* 0x00000000fffff984 */ /* 0x000fe20000000800 */
[----:B------:R-:W-:Y:S01]  /*cb30*/  @!PT LDS RZ, [RZ] ;  /* 0x00000000fffff984 */ /* 0x000fe20000000800 */
[----:B------:R-:W-:Y:S01]  /*cb40*/  @!PT LDS RZ, [RZ] ;  /* 0x00000000fffff984 */ /* 0x000fe20000000800 */
[----:B------:R0:W-:Y:S04]  /*cb50*/  @!P3 LDGSTS.E.BYPASS.LTC128B.128 [R10+0x12c00], desc[UR60][R6.64], !P0 ;  /* 0x12c00000060abfae */ /* 0x0001e8000c101d7c */
[----:B------:R0:W-:Y:S01]  /*cb60*/  @!P3 LDGSTS.E.BYPASS.LTC128B.128 [R10+0x16c00], desc[UR60][R6.64+0x80], !P1 ;  /* 0x16c00080060abfae */ /* 0x0001e2000c901d7c */
[----:B------:R-:W-:-:S03]  /*cb70*/  IMAD.MOV.U32 R5, RZ, RZ, R14 ;  /* 0x000000ffff057224 */ /* 0x000fc600078e000e */
[----:B------:R0:W-:Y:S04]  /*cb80*/  @!P3 LDGSTS.E.BYPASS.LTC128B.128 [R10+0x1ac00], desc[UR60][R6.64+0x100], !P2 ;  /* 0x1ac00100060abfae */ /* 0x0001e8000d101d7c */
[----:B0-----:R-:W-:Y:S05]  /*cb90*/  WARPSYNC.COLLECTIVE R15, `(.L_x_148) ;  /* 0x000000000f087348 */ /* 0x001fea0003c00000 */
[----:B------:R1:W2:Y:S02]  /*cba0*/  SHFL.IDX P6, R14, R13, R12, R11 ;  /* 0x0000000c0d0e7389 */ /* 0x0002a400000c000b */
[----:B012---:R-:W-:Y:S01]  /*cbb0*/  ENDCOLLECTIVE ;  /* 0x000000000000791b */ /* 0x007fe20003800000 */
.L_x_148:
[----:B------:R-:W-:Y:S02]  /*cbc0*/  IMAD.MOV.U32 R13, RZ, RZ, R4 ;  /* 0x000000ffff0d7224 */ /* 0x000fe400078e0004 */
[----:B------:R-:W-:Y:S02]  /*cbd0*/  IMAD.MOV.U32 R12, RZ, RZ, 0x7 ;  /* 0x00000007ff0c7424 */ /* 0x000fe400078e00ff */
[----:B------:R-:W-:-:S07]  /*cbe0*/  IMAD.MOV.U32 R6, RZ, RZ, R14 ;  /* 0x000000ffff067224 */ /* 0x000fce00078e000e */
[----:B------:R-:W-:Y:S05]  /*cbf0*/  WARPSYNC.COLLECTIVE R15, `(.L_x_149) ;  /* 0x000000000f087348 */ /* 0x000fea0003c00000 */
[----:B------:R0:W1:Y:S02]  /*cc00*/  SHFL.IDX P6, R14, R13, R12, R11 ;  /* 0x0000000c0d0e7389 */ /* 0x00006400000c000b */
[----:B01----:R-:W-:Y:S01]  /*cc10*/  ENDCOLLECTIVE ;  /* 0x000000000000791b */ /* 0x003fe20003800000 */
.L_x_149:
[----:B------:R-:W-:-:S05]  /*cc20*/  @!P4 LEA R6, P3, R9, R6, 0x1 ;  /* 0x000000060906c211 */ /* 0x000fca00078608ff */
[----:B------:R-:W-:-:S04]  /*cc30*/  @!P4 IMAD.X R5, RZ, RZ, R5, P3 ;  /* 0x000000ffff05c224 */ /* 0x000fc800018e0605 */
        /* <DEDUP_REMOVED lines=12> */
.L_x_150:
[----:B------:R-:W-:Y:S01]  /*cd00*/  IMAD.MOV.U32 R0, RZ, RZ, R14 ;  /* 0x000000ffff007224 */ /* 0x000fe200078e000e */
[----:B------:R-:W-:Y:S06]  /*cd10*/  BRA `(.L_x_151) ;  /* 0xffffffc400d47947 */ /* 0x000fec000383ffff */
.L_x_53:
[----:B-1----:R1:W2:Y:S02]  /*cd20*/  SYNCS.PHASECHK.TRANS64.TRYWAIT P0, [R14+URZ+0x34820], R0 ;  /* 0x034820000e0075a7 */ /* 0x0022a4000800017f */
[----:B--2---:R-:W-:Y:S05]  /*cd30*/  @!P0 NANOSLEEP.SYNCS 0x989680 ;  /* 0x009896800000895d */ /* 0x004fea0003900000 */
[----:B------:R-:W2:Y:S02]  /*cd40*/  @!P0 SYNCS.PHASECHK.TRANS64 P0, [R14+URZ+0x34820], R0 ;  /* 0x034820000e0085a7 */ /* 0x000ea4000800007f */
[----:B--2---:R-:W-:Y:S05]  /*cd50*/  @!P0 BRA `(.L_x_53) ;  /* 0xfffffffc00f08947 */ /* 0x004fea000383ffff */
[----:B------:R-:W-:Y:S05]  /*cd60*/  BRA `(.L_x_152) ;  /* 0xffffffc800387947 */ /* 0x000fea000383ffff */
.L_x_60:
[----:B-1----:R1:W2:Y:S02]  /*cd70*/  SYNCS.PHASECHK.TRANS64.TRYWAIT P0, [R3+URZ+0x34840], R2 ;  /* 0x03484002030075a7 */ /* 0x0022a4000800017f */
[----:B--2---:R-:W-:Y:S05]  /*cd80*/  @!P0 NANOSLEEP.SYNCS 0x989680 ;  /* 0x009896800000895d */ /* 0x004fea0003900000 */
[----:B------:R-:W2:Y:S02]  /*cd90*/  @!P0 SYNCS.PHASECHK.TRANS64 P0, [R3+URZ+0x34840], R2 ;  /* 0x03484002030085a7 */ /* 0x000ea4000800007f */
[----:B--2---:R-:W-:Y:S05]  /*cda0*/  @!P0 BRA `(.L_x_60) ;  /* 0xfffffffc00f08947 */ /* 0x004fea000383ffff */
[----:B------:R-:W-:Y:S05]  /*cdb0*/  BRA `(.L_x_153) ;  /* 0xffffffc800e87947 */ /* 0x000fea000383ffff */
.L_x_67:
[----:B0-----:R0:W1:Y:S02]  /*cdc0*/  SYNCS.PHASECHK.TRANS64.TRYWAIT P0, [R3+URZ+0x60], R2 ;  /* 0x00006002030075a7 */ /* 0x001064000800017f */
[----:B-1----:R-:W-:Y:S05]  /*cdd0*/  @!P0 NANOSLEEP.SYNCS 0x989680 ;  /* 0x009896800000895d */ /* 0x002fea0003900000 */
[----:B------:R-:W1:Y:S02]  /*cde0*/  @!P0 SYNCS.PHASECHK.TRANS64 P0, [R3+URZ+0x60], R2 ;  /* 0x00006002030085a7 */ /* 0x000e64000800007f */
[----:B-1----:R-:W-:Y:S05]  /*cdf0*/  @!P0 BRA `(.L_x_67) ;  /* 0xfffffffc00f08947 */ /* 0x002fea000383ffff */
[----:B------:R-:W-:Y:S05]  /*ce00*/  BRA `(.L_x_154) ;  /* 0xffffffcc00f47947 */ /* 0x000fea000383ffff */
.L_x_77:
[----:B-1----:R1:W2:Y:S02]  /*ce10*/  SYNCS.PHASECHK.TRANS64.TRYWAIT P0, [R3+URZ+0x34840], R2 ;  /* 0x03484002030075a7 */ /* 0x0022a4000800017f */
[----:B--2---:R-:W-:Y:S05]  /*ce20*/  @!P0 NANOSLEEP.SYNCS 0x989680 ;  /* 0x009896800000895d */ /* 0x004fea0003900000 */
[----:B------:R-:W2:Y:S02]  /*ce30*/  @!P0 SYNCS.PHASECHK.TRANS64 P0, [R3+URZ+0x34840], R2 ;  /* 0x03484002030085a7 */ /* 0x000ea4000800007f */
[----:B--2---:R-:W-:Y:S05]  /*ce40*/  @!P0 BRA `(.L_x_77) ;  /* 0xfffffffc00f08947 */ /* 0x004fea000383ffff */
[----:B------:R-:W-:Y:S05]  /*ce50*/  BRA `(.L_x_155) ;  /* 0xffffffd400747947 */ /* 0x000fea000383ffff */
.L_x_84:
[----:B0-----:R0:W1:Y:S02]  /*ce60*/  SYNCS.PHASECHK.TRANS64.TRYWAIT P0, [R2+URZ+0x60], R3 ;  /* 0x00006003020075a7 */ /* 0x001064000800017f */
[----:B-1----:R-:W-:Y:S05]  /*ce70*/  @!P0 NANOSLEEP.SYNCS 0x989680 ;  /* 0x009896800000895d */ /* 0x002fea0003900000 */
[----:B------:R-:W1:Y:S02]  /*ce80*/  @!P0 SYNCS.PHASECHK.TRANS64 P0, [R2+URZ+0x60], R3 ;  /* 0x00006003020085a7 */ /* 0x000e64000800007f */
[----:B-1----:R-:W-:Y:S05]  /*ce90*/  @!P0 BRA `(.L_x_84) ;  /* 0xfffffffc00f08947 */ /* 0x002fea000383ffff */
[----:B------:R-:W-:Y:S05]  /*cea0*/  BRA `(.L_x_156) ;  /* 0xffffffd800807947 */ /* 0x000fea000383ffff */
.L_x_93:
[----:B--2---:R2:W3:Y:S02]  /*ceb0*/  SYNCS.PHASECHK.TRANS64.TRYWAIT P0, [R2+URZ+0x34840], R3 ;  /* 0x03484003020075a7 */ /* 0x0044e4000800017f */
[----:B---3--:R-:W-:Y:S05]  /*cec0*/  @!P0 NANOSLEEP.SYNCS 0x989680 ;  /* 0x009896800000895d */ /* 0x008fea0003900000 */
[----:B------:R-:W3:Y:S02]  /*ced0*/  @!P0 SYNCS.PHASECHK.TRANS64 P0, [R2+URZ+0x34840], R3 ;  /* 0x03484003020085a7 */ /* 0x000ee4000800007f */
[----:B---3--:R-:W-:Y:S05]  /*cee0*/  @!P0 BRA `(.L_x_93) ;  /* 0xfffffffc00f08947 */ /* 0x008fea000383ffff */
[----:B------:R-:W-:Y:S05]  /*cef0*/  BRA `(.L_x_157) ;  /* 0xffffffdc00d07947 */ /* 0x000fea000383ffff */
.L_x_100:
[----:B0-----:R0:W1:Y:S02]  /*cf00*/  SYNCS.PHASECHK.TRANS64.TRYWAIT P0, [R2+URZ+0x60], R5 ;  /* 0x00006005020075a7 */ /* 0x001064000800017f */
[----:B-1----:R-:W-:Y:S05]  /*cf10*/  @!P0 NANOSLEEP.SYNCS 0x989680 ;  /* 0x009896800000895d */ /* 0x002fea0003900000 */
[----:B------:R-:W1:Y:S02]  /*cf20*/  @!P0 SYNCS.PHASECHK.TRANS64 P0, [R2+URZ+0x60], R5 ;  /* 0x00006005020085a7 */ /* 0x000e64000800007f */
[----:B-1----:R-:W-:Y:S05]  /*cf30*/  @!P0 BRA `(.L_x_100) ;  /* 0xfffffffc00f08947 */ /* 0x002fea000383ffff */
[----:B------:R-:W-:Y:S05]  /*cf40*/  BRA `(.L_x_158) ;  /* 0xffffffe000dc7947 */ /* 0x000fea000383ffff */
.L_x_109:
[----:B-1----:R1:W3:Y:S02]  /*cf50*/  SYNCS.PHASECHK.TRANS64.TRYWAIT P0, [R3+URZ+0x34860], R0 ;  /* 0x03486000030075a7 */ /* 0x0022e4000800017f */
[----:B---3--:R-:W-:Y:S05]  /*cf60*/  @!P0 NANOSLEEP.SYNCS 0x989680 ;  /* 0x009896800000895d */ /* 0x008fea0003900000 */
[----:B------:R-:W3:Y:S02]  /*cf70*/  @!P0 SYNCS.PHASECHK.TRANS64 P0, [R3+URZ+0x34860], R0 ;  /* 0x03486000030085a7 */ /* 0x000ee4000800007f */
[----:B---3--:R-:W-:Y:S05]  /*cf80*/  @!P0 BRA `(.L_x_109) ;  /* 0xfffffffc00f08947 */ /* 0x008fea000383ffff */
[----:B------:R-:W-:Y:S05]  /*cf90*/  BRA `(.L_x_159) ;  /* 0xffffffe400d87947 */ /* 0x000fea000383ffff */
.L_x_116:
[----:B0-----:R0:W1:Y:S02]  /*cfa0*/  SYNCS.PHASECHK.TRANS64.TRYWAIT P0, [R0+URZ+0x34820], R3 ;  /* 0x03482003000075a7 */ /* 0x001064000800017f */
[----:B-1----:R-:W-:Y:S05]  /*cfb0*/  @!P0 NANOSLEEP.SYNCS 0x989680 ;  /* 0x009896800000895d */ /* 0x002fea0003900000 */
[----:B------:R-:W1:Y:S02]  /*cfc0*/  @!P0 SYNCS.PHASECHK.TRANS64 P0, [R0+URZ+0x34820], R3 ;  /* 0x03482003000085a7 */ /* 0x000e64000800007f */
[----:B-1----:R-:W-:Y:S05]  /*cfd0*/  @!P0 BRA `(.L_x_116) ;  /* 0xfffffffc00f08947 */ /* 0x002fea000383ffff */
[----:B------:R-:W-:Y:S05]  /*cfe0*/  BRA `(.L_x_160) ;  /* 0xffffffe800e47947 */ /* 0x000fea000383ffff */
.L_x_117:
        /* <DEDUP_REMOVED lines=11> */
.L_x_162:
[----:B------:R-:W-:Y:S05]  /*d0a0*/  BSYNC B0 ;  /* 0x0000000000007941 */ /* 0x000fea0003800000 */
.L_x_161:
[----:B------:R-:W-:Y:S05]  /*d0b0*/  BRA `(.L_x_163) ;  /* 0xffffffe800cc7947 */ /* 0x000fea000383ffff */
.L_x_120:
[----:B------:R-:W-:Y:S01]  /*d0c0*/  BSSY B1, `(.L_x_164) ;  /* 0x0000006000017945 */ /* 0x000fe20003800000 */
[----:B------:R-:W-:-:S07]  /*d0d0*/  IMAD.MOV.U32 R15, RZ, RZ, -0x1 ;  /* 0xffffffffff0f7424 */ /* 0x000fce00078e00ff */
[----:B012---:R-:W-:Y:S05]  /*d0e0*/  WARPSYNC.COLLECTIVE R15, `(.L_x_165) ;  /* 0x000000000f0c7348 */ /* 0x007fea0003c00000 */
[----:B------:R-:W-:Y:S02]  /*d0f0*/  ELECT P6, UR62, PT ;  /* 0x00000000003e782f */ /* 0x000fe400038c0000 */
[----:B------:R-:W-:Y:S01]  /*d100*/  MOV R14, UR62 ;  /* 0x0000003e000e7c02 */ /* 0x000fe20008000f00 */
[----:B012---:R-:W-:Y:S10]  /*d110*/  ENDCOLLECTIVE ;  /* 0x000000000000791b */ /* 0x007ff40003800000 */
.L_x_165:
[----:B------:R-:W-:Y:S05]  /*d120*/  BSYNC B1 ;  /* 0x0000000000017941 */ /* 0x000fea0003800000 */
.L_x_164:
[----:B------:R-:W-:Y:S05]  /*d130*/  BRA `(.L_x_166) ;  /* 0xffffffe800c47947 */ /* 0x000fea000383ffff */
.L_x_122:
[----:B0-----:R0:W1:Y:S02]  /*d140*/  SYNCS.PHASECHK.TRANS64.TRYWAIT P0, [R6+URZ], R5 ;  /* 0x00000005060075a7 */ /* 0x001064000800017f */
[----:B-1----:R-:W-:Y:S05]  /*d150*/  @!P0 NANOSLEEP.SYNCS 0x989680 ;  /* 0x009896800000895d */ /* 0x002fea0003900000 */
[----:B------:R-:W1:Y:S02]  /*d160*/  @!P0 SYNCS.PHASECHK.TRANS64 P0, [R6+URZ], R5 ;  /* 0x00000005060085a7 */ /* 0x000e64000800007f */
[----:B-1----:R-:W-:Y:S05]  /*d170*/  @!P0 BRA `(.L_x_122) ;  /* 0xfffffffc00f08947 */ /* 0x002fea000383ffff */
[----:B------:R-:W-:Y:S05]  /*d180*/  BRA `(.L_x_167) ;  /* 0xffffffe800fc7947 */ /* 0x000fea000383ffff */
.L_x_123:
[----:B-1----:R1:W3:Y:S02]  /*d190*/  SYNCS.PHASECHK.TRANS64.TRYWAIT P0, [R3+URZ], R2 ;  /* 0x00000002030075a7 */ /* 0x0022e4000800017f */
[----:B---3--:R-:W-:Y:S05]  /*d1a0*/  @!P0 NANOSLEEP.SYNCS 0x989680 ;  /* 0x009896800000895d */ /* 0x008fea0003900000 */
[----:B------:R-:W3:Y:S02]  /*d1b0*/  @!P0 SYNCS.PHASECHK.TRANS64 P0, [R3+URZ], R2 ;  /* 0x00000002030085a7 */ /* 0x000ee4000800007f */
[----:B---3--:R-:W-:Y:S05]  /*d1c0*/  @!P0 BRA `(.L_x_123) ;  /* 0xfffffffc00f08947 */ /* 0x008fea000383ffff */
[----:B------:R-:W-:Y:S05]  /*d1d0*/  BRA `(.L_x_168) ;  /* 0xffffffe800f07947 */ /* 0x000fea000383ffff */
.L_x_125:
[----:B-1----:R1:W3:Y:S02]  /*d1e0*/  SYNCS.PHASECHK.TRANS64.TRYWAIT P0, [R18+URZ], R5 ;  /* 0x00000005120075a7 */ /* 0x0022e4000800017f */
[----:B---3--:R-:W-:Y:S05]  /*d1f0*/  @!P0 NANOSLEEP.SYNCS 0x989680 ;  /* 0x009896800000895d */ /* 0x008fea0003900000 */
[----:B------:R-:W3:Y:S02]  /*d200*/  @!P0 SYNCS.PHASECHK.TRANS64 P0, [R18+URZ], R5 ;  /* 0x00000005120085a7 */ /* 0x000ee4000800007f */
[----:B---3--:R-:W-:Y:S05]  /*d210*/  @!P0 BRA `(.L_x_125) ;  /* 0xfffffffc00f08947 */ /* 0x008fea000383ffff */
[----:B------:R-:W-:Y:S05]  /*d220*/  BRA `(.L_x_169) ;  /* 0xffffffe800f47947 */ /* 0x000fea000383ffff */
.L_x_170:
[----:B------:R-:W-:-:S00]  /*d230*/  BRA `(.L_x_170) ;  /* 0xfffffffc00fc7947 */ /* 0x000fc0000383ffff */
[----:B------:R-:W-:-:S00]  /*d240*/  NOP ;  /* 0x0000000000007918 */ /* 0x000fc00000000000 */
        /* <DEDUP_REMOVED lines=11> */
.L_x_15106:


//--------------------- .text._ZN7cutlass13device_kernelIN5flash11enable_sm90INS1_16FlashAttnFwdSm90INS1_25CollectiveMainloopFwdSm90ILi2EN4cute5tupleIJNS5_1CILi2EEENS7_ILi1EEES9_EEENS6_IJNS7_ILi128EEESB_NS7_ILi192EEEEEELi128ENS_10bfloat16_tEfNS_4arch4Sm90ELb0ELb0ELb0ELb0ELb0ELb0ELb0ELb1ELb1ELb1ELb0ELb0EEENS1_21CollectiveEpilogueFwdINS6_IJSB_SB_SB_EEESA_SE_SG_Li256ELb0ELb1ELb0ELb0EEENS1_29StaticPersistentTileSchedulerILb0EEEEEEEEEvNT_6ParamsE --------------------------
	.section	.text._ZN7cutlass13device_kernelIN5flash11enable_sm90INS1_16FlashAttnFwdSm90INS1_25CollectiveMainloopFwdSm90ILi2EN4cute5tupleIJNS5_1CILi2EEENS7_ILi1EEES9_EEENS6_IJNS7_ILi128EEESB_NS7_ILi192EEEEEELi128ENS_10bfloat16_tEfNS_4arch4Sm90ELb0ELb0ELb0ELb0ELb0ELb0ELb0ELb1ELb1ELb1ELb0ELb0EEENS1_21CollectiveEpilogueFwdINS6_IJSB_SB_SB_EEESA_SE_SG_Li256ELb0ELb1ELb0ELb0EEENS1_29StaticPersistentTileSchedulerILb0EEEEEEEEEvNT_6ParamsE,"ax",@progbits
	.align	128
.text._ZN7cutlass13device_kernelIN5flash11enable_sm90INS1_16FlashAttnFwdSm90INS1_25CollectiveMainloopFwdSm90ILi2EN4cute5tupleIJNS5_1CILi2EEENS7_ILi1EEES9_EEENS6_IJNS7_ILi128EEESB_NS7_ILi192EEEEEELi128ENS_10bfloat16_tEfNS_4arch4Sm90ELb0ELb0ELb0ELb0ELb0ELb0ELb0ELb1ELb1ELb1ELb0ELb0EEENS1_21CollectiveEpilogueFwdINS6_IJSB_SB_SB_EEESA_SE_SG_Li256ELb0ELb1ELb0ELb0EEENS1_29StaticPersistentTileSchedulerILb0EEEEEEEEEvNT_6ParamsE:
        .type           _ZN7cutlass13device_kernelIN5flash11enable_sm90INS1_16FlashAttnFwdSm90INS1_25CollectiveMainloopFwdSm90ILi2EN4cute5tupleIJNS5_1CILi2EEENS7_ILi1EEES9_EEENS6_IJNS7_ILi128EEESB_NS7_ILi192EEEEEELi128ENS_10bfloat16_tEfNS_4arch4Sm90ELb0ELb0ELb0ELb0ELb0ELb0ELb0ELb1ELb1ELb1ELb0ELb0EEENS1_21CollectiveEpilogueFwdINS6_IJSB_SB_SB_EEESA_SE_SG_Li256ELb0ELb1ELb0ELb0EEENS1_29StaticPersistentTileSchedulerILb0EEEEEEEEEvNT_6ParamsE,@function
        .size           _ZN7cutlass13device_kernelIN5flash11enable_sm90INS1_16FlashAttnFwdSm90INS1_25CollectiveMainloopFwdSm90ILi2EN4cute5tupleIJNS5_1CILi2EEENS7_ILi1EEES9_EEENS6_IJNS7_ILi128EEESB_NS7_ILi192EEEEEELi128ENS_10bfloat16_tEfNS_4arch4Sm90ELb0ELb0ELb0ELb0ELb0ELb0ELb0ELb1ELb1ELb1ELb0ELb0EEENS1_21CollectiveEpilogueFwdINS6_IJSB_SB_SB_EEESA_SE_SG_Li256ELb0ELb1ELb0ELb0EEENS1_29StaticPersistentTileSchedulerILb0EEEEEEEEEvNT_6ParamsE,(.L_x_15107 - _ZN7cutlass13device_kernelIN5flash11enable_sm90INS1_16FlashAttnFwdSm90INS1_25CollectiveMainloopFwdSm90ILi2EN4cute5tupleIJNS5_1CILi2EEENS7_ILi1EEES9_EEENS6_IJNS7_ILi128EEESB_NS7_ILi192EEEEEELi128ENS_10bfloat16_tEfNS_4arch4Sm90ELb0ELb0ELb0ELb0ELb0ELb0ELb0ELb1ELb1ELb1ELb0ELb0EEENS1_21CollectiveEpilogueFwdINS6_IJSB_SB_SB_EEESA_SE_SG_Li256ELb0ELb1ELb0ELb0EEENS1_29StaticPersistentTileSchedulerILb0EEEEEEEEEvNT_6ParamsE)
        .other          _ZN7cutlass13device_kernelIN5flash11enable_sm90INS1_16FlashAttnFwdSm90INS1_25CollectiveMainloopFwdSm90ILi2EN4cute5tupleIJNS5_1CILi2EEENS7_ILi1EEES9_EEENS6_IJNS7_ILi128EEESB_NS7_ILi192EEEEEELi128ENS_10bfloat16_tEfNS_4arch4Sm90ELb0ELb0ELb0ELb0ELb0ELb0ELb0ELb1ELb1ELb1ELb0ELb0EEENS1_21CollectiveEpilogueFwdINS6_IJSB_SB_SB_EEESA_SE_SG_Li256ELb0ELb1ELb0ELb0EEENS1_29StaticPersistentTileSchedulerILb0EEEEEEEEEvNT_6ParamsE,@"STO_CUDA_ENTRY STV_DEFAULT"
_ZN7cutlass13device_kernelIN5flash11enable_sm90INS1_16FlashAttnFwdSm90INS1_25CollectiveMainloopFwdSm90ILi2EN4cute5tupleIJNS5_1CILi2EEENS7_ILi1EEES9_EEENS6_IJNS7_ILi128EEESB_NS7_ILi192EEEEEELi128ENS_10bfloat16_tEfNS_4arch4Sm90ELb0ELb0ELb0ELb0ELb0ELb0ELb0ELb1ELb1ELb1ELb0ELb0EEENS1_21CollectiveEpilogueFwdINS6_IJSB_SB_SB_EEESA_SE_SG_Li256ELb0ELb1ELb0ELb0EEENS1_29StaticPersistentTileSchedulerILb0EEEEEEEEEvNT_6ParamsE:
[----:B------:R-:W0:Y:S02]  /*0000*/  LDC R1, c[0x0][0x28] ;  /* 0x00000a00ff017b82 */ /* 0x000e240000000800 */
[----:B0-----:R-:W-:Y:S01]  /*0010*/  VIADD R1, R1, 0xffffffc8 ;  /* 0xffffffc801017836 */ /* 0x001fe20000000000 */
[----:B------:R-:W0:Y:S01]  /*0020*/  S2R R0, SR_TID.X ;  /* 0x0000000000007919 */ /* 0x000e220000002100 */
[----:B------:R-:W-:Y:S01]  /*0030*/  ELECT P0, URZ, PT ;  /* 0x00000000003f782f */ /* 0x000fe20003800000 */
[----:B------:R-:W-:Y:S01]  /*0040*/  BSSY B0, `(.L_x_171) ;  /* 0x000000e000007945 */ /* 0x000fe20003800000 */
[----:B0-----:R-:W-:-:S05]  /*0050*/  SHF.R.U32.HI R3, RZ, 0x5, R0 ;  /* 0x00000005ff037819 */ /* 0x001fca0000011600 */
[----:B------:R-:W0:Y:S02]  /*0060*/  SHFL.IDX PT, R2, R3, RZ, 0x1f ;  /* 0x00001fff03027589 */ /* 0x000e2400000e0000 */
[----:B0-----:R-:W-:Y:S02]  /*0070*/  ISETP.EQ.AND P0, PT, R2, RZ, P0 ;  /* 0x000000ff0200720c */ /* 0x001fe40000702270 */
[----:B------:R-:W-:-:S11]  /*0080*/  SHF.R.U32.HI R2, RZ, 0x7, R0 ;  /* 0x00000007ff027819 */ /* 0x000fd60000011600 */
        /* <DEDUP_REMOVED lines=9> */
.L_x_172:
[----:B------:R-:W-:Y:S05]  /*0120*/  BSYNC B0 ;  /* 0x0000000000007941 */ /* 0x000fea0003800000 */
.L_x_171:
[----:B------:R-:W-:Y:S01]  /*0130*/  VOTEU.ANY UP0, P0 ;  /* 0x00000000003f7886 */ /* 0x000fe20000000100 */
[----:B------:R-:W0:Y:S01]  /*0140*/  SHFL.IDX PT, R2, R2, RZ, 0x1f ;  /* 0x00001fff02027589 */ /* 0x000e2200000e0000 */
[----:B------:R-:W-:Y:S01]  /*0150*/  UMOV UR4, 0x80 ;  /* 0x0000008000047882 */ /* 0x000fe20000000000 */
[----:B------:R-:W-:Y:S01]  /*0160*/  UMOV UR7, 0x200 ;  /* 0x0000020000077882 */ /* 0x000fe20000000000 */
[----:B------:R-:W-:Y:S01]  /*0170*/  VOTEU.ANY UP1, P0 ;  /* 0x00000000003f7886 */ /* 0x000fe20000020100 */
[----:B------:R-:W1:Y:S01]  /*0180*/  @UP0 S2UR UR8, SR_CgaCtaId ;  /* 0x00000000000809c3 */ /* 0x000e620000008800 */
[----:B------:R-:W2:Y:S01]  /*0190*/  SHFL.IDX PT, R4, R3, RZ, 0x1f ;  /* 0x00001fff03047589 */ /* 0x000ea200000e0000 */
[----:B------:R-:W-:Y:S01]  /*01a0*/  @UP0 UMOV UR6, 0x400 ;  /* 0x0000040000060882 */ /* 0x000fe20000000000 */
[----:B------:R-:W-:-:S04]  /*01b0*/  @UP0 UIADD3 UR4, -UR4, 0x100000, URZ ;  /* 0x0010000004040890 */ /* 0x000fc8000fffe13f */
[----:B------:R-:W-:Y:S02]  /*01c0*/  @UP0 USHF.L.U32 UR5, UR4, 0xb, URZ ;  /* 0x0000000b04050899 */ /* 0x000fe4000800063f */
[----:B------:R-:W-:Y:S01]  /*01d0*/  @UP0 USHF.L.U32 UR4, UR4, 0x1, URZ ;  /* 0x0000000104040899 */ /* 0x000fe2000800063f */
[----:B------:R-:W-:Y:S01]  /*01e0*/  VOTEU.ANY UP2, P0 ;  /* 0x00000000003f7886 */ /* 0x000fe20000040100 */
[----:B0-----:R-:W-:Y:S01]  /*01f0*/  R2UR UR9, R2 ;  /* 0x00000000020972ca */ /* 0x001fe200000e0000 */
[----:B-1----:R-:W-:Y:S01]  /*0200*/  @UP0 ULEA UR8, UR8, UR6, 0x18 ;  /* 0x0000000608080291 */ /* 0x002fe2000f8ec03f */
[----:B--2---:R-:W-:Y:S01]  /*0210*/  ISETP.NE.AND P1, PT, R4, RZ, PT ;  /* 0x000000ff0400720c */ /* 0x004fe20003f25270 */
[----:B------:R-:W-:-:S04]  /*0220*/  @UP0 UIADD3 UR6, -UR7, 0x100000, URZ ;  /* 0x0010000007060890 */ /* 0x000fc8000fffe13f */
[----:B------:R-:W-:Y:S02]  /*0230*/  @UP0 USHF.L.U32 UR7, UR6, 0xb, URZ ;  /* 0x0000000b06070899 */ /* 0x000fe4000800063f */
[----:B------:R-:W-:-:S04]  /*0240*/  @UP0 USHF.L.U32 UR6, UR6, 0x1, URZ ;  /* 0x0000000106060899 */ /* 0x000fc8000800063f */
[----:B------:R-:W-:Y:S01]  /*0250*/  UISETP.NE.AND UP0, UPT, UR9, URZ, UPT ;  /* 0x0000003f0900728c */ /* 0x000fe2000bf05270 */
[----:B------:R-:W0:Y:S02]  /*0260*/  FENCE.VIEW.ASYNC.S ;  /* 0x00000000000073c6 */ /* 0x000e240000000000 */
[----:B0-----:R0:W1:Y:S05]  /*0270*/  @UP1 SYNCS.EXCH.64 URZ, [UR8+0x34800], UR4 ;  /* 0x03480004083f15b2 */ /* 0x00106a0008000100 */
[----:B------:R0:W2:Y:S01]  /*0280*/  @UP2 SYNCS.EXCH.64 URZ, [UR8+0x34820], UR6 ;  /* 0x03482006083f25b2 */ /* 0x0000a20008000100 */
[----:B------:R-:W-:Y:S05]  /*0290*/  @P1 BRA `(.L_x_173) ;  /* 0x0000000000481947 */ /* 0x000fea0003800000 */
[----:B0-----:R-:W0:Y:S01]  /*02a0*/  S2UR UR5, SR_CgaCtaId ;  /* 0x00000000000579c3 */ /* 0x001e220000008800 */
[----:B------:R-:W-:Y:S01]  /*02b0*/  UMOV UR4, 0x400 ;  /* 0x0000040000047882 */ /* 0x000fe20000000000 */
[----:B------:R-:W-:Y:S01]  /*02c0*/  UMOV UR6, 0x1 ;  /* 0x0000000100067882 */ /* 0x000fe20000000000 */
[----:B------:R-:W-:Y:S01]  /*02d0*/  UMOV UR7, 0x4 ;  /* 0x0000000400077882 */ /* 0x000fe20000000000 */
[----:B------:R-:W-:Y:S01]  /*02e0*/  ELECT P0, URZ, PT ;  /* 0x00000000003f782f */ /* 0x000fe20003800000 */
[----:B0-----:R-:W-:Y:S02]  /*02f0*/  ULEA UR8, UR5, UR4, 0x18 ;  /* 0x0000000405087291 */ /* 0x001fe4000f8ec03f */
[----:B------:R-:W-:-:S04]  /*0300*/  UIADD3 UR4, -UR6, 0x100000, URZ ;  /* 0x0010000006047890 */ /* 0x000fc8000fffe13f */
[----:B------:R-:W-:Y:S02]  /*0310*/  USHF.L.U32 UR5, UR4, 0xb, URZ ;  /* 0x0000000b04057899 */ /* 0x000fe4000800063f */
[----:B------:R-:W-:Y:S02]  /*0320*/  USHF.L.U32 UR4, UR4, 0x1, URZ ;  /* 0x0000000104047899 */ /* 0x000fe4000800063f */
[----:B------:R-:W-:-:S04]  /*0330*/  UIADD3 UR6, -UR7, 0x100000, URZ ;  /* 0x0010000007067890 */ /* 0x000fc8000fffe13f */
[----:B------:R-:W-:Y:S02]  /*0340*/  USHF.L.U32 UR7, UR6, 0xb, URZ ;  /* 0x0000000b06077899 */ /* 0x000fe4000800063f */
[----:B------:R-:W-:Y:S01]  /*0350*/  USHF.L.U32 UR6, UR6, 0x1, URZ ;  /* 0x0000000106067899 */ /* 0x000fe2000800063f */
[----:B------:R-:W0:Y:S03]  /*0360*/  FENCE.VIEW.ASYNC.S ;  /* 0x00000000000073c6 */ /* 0x000e260000000000 */
[----:B0-----:R3:W4:Y:S08]  /*0370*/  SYNCS.EXCH.64 URZ, [UR8+0x34830], UR4 ;  /* 0x03483004083f75b2 */ /* 0x0017300008000100 */
[----:B------:R3:W0:Y:S01]  /*0380*/  SYNCS.EXCH.64 URZ, [UR8+0x34840], UR6 ;  /* 0x03484006083f75b2 */ /* 0x0006220008000100 */
[----:B------:R3:W0:Y:S01]  /*0390*/  SYNCS.EXCH.64 URZ, [UR8+0x34838], UR4 ;  /* 0x03483804083f75b2 */ /* 0x0006220008000100 */
[----:B------:R3:W0:Y:S02]  /*03a0*/  SYNCS.EXCH.64 URZ, [UR8+0x34848], UR6 ;  /* 0x03484806083f75b2 */ /* 0x0006240008000100 */
[----:B---3--:R-:W-:Y:S01]  /*03b0*/  NOP ;  /* 0x0000000000007918 */ /* 0x008fe20000000000 */
.L_x_173:
[----:B0-----:R-:W0:Y:S01]  /*03c0*/  S2UR UR4, SR_CTAID.Y ;  /* 0x00000000000479c3 */ /* 0x001e220000002600 */
[----:B------:R-:W3:Y:S01]  /*03d0*/  SHFL.IDX PT, R8, R3, RZ, 0x1f ;  /* 0x00001fff03087589 */ /* 0x000ee200000e0000 */
[----:B------:R-:W-:Y:S01]  /*03e0*/  ULDC UR5, c[0x0][0x154] ;  /* 0x0000550000057ab9 */ /* 0x000fe20000000800 */
[----:B------:R-:W-:Y:S01]  /*03f0*/  SHF.R.S32.HI R5, RZ, 0x1f, R0 ;  /* 0x0000001fff057819 */ /* 0x000fe20000011400 */
[----:B------:R-:W-:-:S03]  /*0400*/  NOP ;  /* 0x0000000000007918 */ /* 0x000fc60000000000 */
[----:B------:R-:W-:Y:S01]  /*0410*/  LEA.HI R5, R5, R0, RZ, 0x7 ;  /* 0x0000000005057211 */ /* 0x000fe200078f38ff */
[----:B------:R-:W5:Y:S08]  /*0420*/  S2UR UR6, SR_CTAID.X ;  /* 0x00000000000679c3 */ /* 0x000f700000002500 */
[----:B------:R-:W1:Y:S01]  /*0430*/  LDC R7, c[0x0][0x148] ;  /* 0x00005200ff077b82 */ /* 0x000e620000000800 */
[----:B0-----:R-:W-:-:S02]  /*0440*/  I2FP.F32.U32 R2, UR4 ;  /* 0x0000000400027c45 */ /* 0x001fc40008201000 */
[----:B---3--:R-:W-:-:S03]  /*0450*/  ISETP.NE.AND P0, PT, R8, RZ, PT ;  /* 0x000000ff0800720c */ /* 0x008fc60003f05270 */
[----:B------:R-:W-:Y:S01]  /*0460*/  FMUL R6, R2, UR5 ;  /* 0x0000000502067c20 */ /* 0x000fe20008400000 */
[----:B-----5:R-:W-:-:S05]  /*0470*/  I2FP.F32.U32 R2, UR6 ;  /* 0x0000000600027c45 */ /* 0x020fca0008201000 */
[----:B------:R-:W0:Y:S02]  /*0480*/  F2I.U32.TRUNC.NTZ R6, R6 ;  /* 0x0000000600067305 */ /* 0x000e24000020f000 */
[----:B0-----:R-:W-:-:S04]  /*0490*/  IMAD.MOV R10, RZ, RZ, -R6 ;  /* 0x000000ffff0a7224 */ /* 0x001fc800078e0a06 */
[----:B-1----:R-:W-:Y:S01]  /*04a0*/  IMAD R13, R7, R10, UR4 ;  /* 0x00000004070d7e24 */ /* 0x002fe2000f8e020a */
[----:B------:R-:W-:Y:S02]  /*04b0*/  ULDC UR4, c[0x0][0x150] ;  /* 0x0000540000047ab9 */ /* 0x000fe40000000800 */
[----:B------:R-:W-:Y:S01]  /*04c0*/  FMUL R10, R2, UR4 ;  /* 0x00000004020a7c20 */ /* 0x000fe20008400000 */
[----:B------:R-:W-:Y:S06]  /*04d0*/  @P0 BRA `(.L_x_174) ;  /* 0x0000000000480947 */ /* 0x000fec0003800000 */
[----:B------:R-:W0:Y:S01]  /*04e0*/  S2UR UR5, SR_CgaCtaId ;  /* 0x00000000000579c3 */ /* 0x000e220000008800 */
        /* <DEDUP_REMOVED lines=12> */
[----:B0-----:R0:W1:Y:S08]  /*05b0*/  SYNCS.EXCH.64 URZ, [UR8+0x34850], UR4 ;  /* 0x03485004083f75b2 */ /* 0x0010700008000100 */
[----:B------:R0:W3:Y:S01]  /*05c0*/  SYNCS.EXCH.64 URZ, [UR8+0x34860], UR6 ;  /* 0x03486006083f75b2 */ /* 0x0000e20008000100 */
[----:B------:R0:W0:Y:S01]  /*05d0*/  SYNCS.EXCH.64 URZ, [UR8+0x34858], UR4 ;  /* 0x03485804083f75b2 */ /* 0x0000220008000100 */
[----:B------:R0:W0:Y:S01]  /*05e0*/  SYNCS.EXCH.64 URZ, [UR8+0x34868], UR6 ;  /* 0x03486806083f75b2 */ /* 0x0000220008000100 */
[----:B------:R-:W-:Y:S01]  /*05f0*/  NOP ;  /* 0x0000000000007918 */ /* 0x000fe20000000000 */
.L_x_174:
[----:B------:R-:W5:Y:S01]  /*0600*/  SHFL.IDX PT, R9, R3, RZ, 0x1f ;  /* 0x00001fff03097589 */ /* 0x000f6200000e0000 */
[----:B------:R-:W-:Y:S01]  /*0610*/  LOP3.LUT R5, R5, 0xffffff80, RZ, 0xc0, !PT ;  /* 0xffffff8005057812 */ /* 0x000fe200078ec0ff */
[----:B------:R-:W0:Y:S01]  /*0620*/  LDC R12, c[0x0][0x144] ;  /* 0x00005100ff0c7b82 */ /* 0x000e220000000800 */
[----:B------:R-:W0:Y:S01]  /*0630*/  F2I.U32.TRUNC.NTZ R10, R10 ;  /* 0x0000000a000a7305 */ /* 0x000e22000020f000 */
[----:B------:R-:W-:Y:S01]  /*0640*/  SHF.R.S32.HI R11, RZ, 0x1f, R8 ;  /* 0x0000001fff0b7819 */ /* 0x000fe20000011408 */
[----:B------:R-:W-:Y:S01]  /*0650*/  NOP ;  /* 0x0000000000007918 */ /* 0x000fe20000000000 */
[----:B------:R-:W-:-:S05]  /*0660*/  IMAD.IADD R5, R0, 0x1, -R5 ;  /* 0x0000000100057824 */ /* 0x000fca00078e0a05 */
[----:B------:R-:W-:-:S04]  /*0670*/  SHF.R.S32.HI R2, RZ, 0x1f, R5 ;  /* 0x0000001fff027819 */ /* 0x000fc80000011405 */
[----:B------:R-:W-:-:S04]  /*0680*/  LEA.HI R2, R2, R5, RZ, 0x3 ;  /* 0x0000000502027211 */ /* 0x000fc800078f18ff */
[--C-:B------:R-:W-:Y:S02]  /*0690*/  SHF.R.S32.HI R6, RZ, 0x3, R2.reuse ;  /* 0x00000003ff067819 */ /* 0x100fe40000011402 */
[----:B------:R-:W-:Y:S02]  /*06a0*/  SHF.R.S32.HI R7, RZ, 0x1f, R2 ;  /* 0x0000001fff077819 */ /* 0x000fe40000011402 */
[----:B-----5:R-:W-:Y:S02]  /*06b0*/  ISETP.NE.AND P0, PT, R9, RZ, PT ;  /* 0x000000ff0900720c */ /* 0x020fe40003f05270 */
[----:B------:R-:W-:Y:S02]  /*06c0*/  LEA.HI R7, R7, R6, RZ, 0x2 ;  /* 0x0000000607077211 */ /* 0x000fe400078f10ff */
[----:B------:R-:W-:Y:S02]  /*06d0*/  SHF.R.S32.HI R9, RZ, 0x1f, R4 ;  /* 0x0000001fff097819 */ /* 0x000fe40000011404 */
[----:B------:R-:W-:-:S02]  /*06e0*/  LOP3.LUT R7, R7, 0xfffffffc, RZ, 0xc0, !PT ;  /* 0xfffffffc07077812 */ /* 0x000fc400078ec0ff */
[----:B------:R-:W-:-:S05]  /*06f0*/  LEA.HI R9, R9, R4, RZ, 0x2 ;  /* 0x0000000409097211 */ /* 0x000fca00078f10ff */
[----:B------:R-:W-:Y:S05]  /*0700*/  @P0 BRA `(.L_x_175) ;  /* 0x0000000000480947 */ /* 0x000fea0003800000 */
[----:B0-----:R-:W0:Y:S01]  /*0710*/  S2UR UR5, SR_CgaCtaId ;  /* 0x00000000000579c3 */ /* 0x001e220000008800 */
[----:B------:R-:W-:Y:S01]  /*0720*/  UMOV UR4, 0x400 ;  /* 0x0000040000047882 */ /* 0x000fe20000000000 */
[----:B------:R-:W-:Y:S01]  /*0730*/  UMOV UR6, 0x1 ;  /* 0x0000000100067882 */ /* 0x000fe20000000000 */
[----:B------:R-:W-:Y:S01]  /*0740*/  UMOV UR9, 0x2 ;  /* 0x0000000200097882 */ /* 0x000fe20000000000 */
[----:B------:R-:W-:-:S04]  /*0750*/  UIADD3 UR6, -UR6, 0x100000, URZ ;  /* 0x0010000006067890 */ /* 0x000fc8000fffe13f */
[----:B------:R-:W-:Y:S02]  /*0760*/  USHF.L.U32 UR7, UR6, 0xb, URZ ;  /* 0x0000000b06077899 */ /* 0x000fe4000800063f */
[----:B------:R-:W-:Y:S01]  /*0770*/  USHF.L.U32 UR6, UR6, 0x1, URZ ;  /* 0x0000000106067899 */ /* 0x000fe2000800063f */
[----:B------:R-:W-:Y:S01]  /*0780*/  ELECT P0, URZ, PT ;  /* 0x00000000003f782f */ /* 0x000fe20003800000 */
[----:B0-----:R-:W-:Y:S02]  /*0790*/  ULEA UR8, UR5, UR4, 0x18 ;  /* 0x0000000405087291 */ /* 0x001fe4000f8ec03f */
[----:B------:R-:W-:-:S04]  /*07a0*/  UIADD3 UR4, -UR9, 0x100000, URZ ;  /* 0x0010000009047890 */ /* 0x000fc8000fffe13f */
[----:B------:R-:W-:Y:S02]  /*07b0*/  USHF.L.U32 UR5, UR4, 0xb, URZ ;  /* 0x0000000b04057899 */ /* 0x000fe4000800063f */
[----:B------:R-:W-:Y:S01]  /*07c0*/  USHF.L.U32 UR4, UR4, 0x1, URZ ;  /* 0x0000000104047899 */ /* 0x000fe2000800063f */
[----:B------:R-:W0:Y:S03]  /*07d0*/  FENCE.VIEW.ASYNC.S ;  /* 0x00000000000073c6 */ /* 0x000e260000000000 */
[----:B0-----:R0:W0:Y:S08]  /*07e0*/  SYNCS.EXCH.64 URZ, [UR8+0x34870], UR6 ;  /* 0x03487006083f75b2 */ /* 0x0010300008000100 */
[----:B------:R0:W0:Y:S01]  /*07f0*/  SYNCS.EXCH.64 URZ, [UR8+0x34880], UR4 ;  /* 0x03488004083f75b2 */ /* 0x0000220008000100 */
[----:B------:R0:W0:Y:S01]  /*0800*/  SYNCS.EXCH.64 URZ, [UR8+0x34878], UR6 ;  /* 0x03487806083f75b2 */ /* 0x0000220008000100 */
[----:B------:R0:W0:Y:S01]  /*0810*/  SYNCS.EXCH.64 URZ, [UR8+0x34888], UR4 ;  /* 0x03488804083f75b2 */ /* 0x0000220008000100 */
[----:B------:R-:W-:Y:S01]  /*0820*/  NOP ;  /* 0x0000000000007918 */ /* 0x000fe20000000000 */
.L_x_175:
[----:B------:R-:W5:Y:S01]  /*0830*/  SHFL.IDX PT, R14, R3, RZ, 0x1f ;  /* 0x00001fff030e7589 */ /* 0x000f6200000e0000 */
[----:B0-----:R-:W0:Y:S01]  /*0840*/  S2UR UR4, SR_CTAID.X ;  /* 0x00000000000479c3 */ /* 0x001e220000002500 */
[----:B------:R-:W-:Y:S01]  /*0850*/  LOP3.LUT R9, R9, 0x3ffffffc, RZ, 0xc0, !PT ;  /* 0x3ffffffc09097812 */ /* 0x000fe200078ec0ff */
[----:B------:R-:W-:Y:S01]  /*0860*/  IMAD.IADD R7, R6, 0x1, -R7 ;  /* 0x0000000106077824 */ /* 0x000fe200078e0a07 */
[----:B------:R-:W-:Y:S01]  /*0870*/  LEA.HI R11, R11, R8, RZ, 0x2 ;  /* 0x000000080b0b7211 */ /* 0x000fe200078f10ff */
[----:B------:R-:W-:Y:S02]  /*0880*/  NOP ;  /* 0x0000000000007918 */ /* 0x000fe40000000000 */
[----:B------:R-:W-:Y:S01]  /*0890*/  IMAD.IADD R4, R4, 0x1, -R9 ;  /* 0x0000000104047824 */ /* 0x000fe200078e0a09 */
[----:B------:R-:W-:Y:S01]  /*08a0*/  LOP3.LUT R11, R11, 0x3ffffffc, RZ, 0xc0, !PT ;  /* 0x3ffffffc0b0b7812 */ /* 0x000fe200078ec0ff */
[----:B------:R-:W1:Y:S02]  /*08b0*/  LDC R6, c[0x0][0x140] ;  /* 0x00005000ff067b82 */ /* 0x000e640000000800 */
[----:B------:R-:W-:-:S02]  /*08c0*/  IMAD R4, R4, 0x4, R7 ;  /* 0x0000000404047824 */ /* 0x000fc400078e0207 */
[----:B------:R-:W-:Y:S02]  /*08d0*/  IMAD.IADD R8, R8, 0x1, -R11 ;  /* 0x0000000108087824 */ /* 0x000fe400078e0a0b */
[----:B------:R-:W-:Y:S01]  /*08e0*/  IMAD.MOV R11, RZ, RZ, -R10 ;  /* 0x000000ffff0b7224 */ /* 0x000fe200078e0a0a */
[----:B------:R-:W-:Y:S01]  /*08f0*/  LEA.HI R2, R4, R4, RZ, 0x1 ;  /* 0x0000000404027211 */ /* 0x000fe200078f08ff */
[----:B------:R-:W-:-:S03]  /*0900*/  IMAD R8, R8, 0x4, R7 ;  /* 0x0000000408087824 */ /* 0x000fc600078e0207 */
[----:B------:R-:W-:Y:S02]  /*0910*/  LOP3.LUT R9, R2, 0xfffffffe, RZ, 0xc0, !PT ;  /* 0xfffffffe02097812 */ /* 0x000fe400078ec0ff */
[----:B------:R-:W-:Y:S02]  /*0920*/  LEA.HI R2, R8, R8, RZ, 0x1 ;  /* 0x0000000808027211 */ /* 0x000fe400078f08ff */
[----:B-----5:R-:W-:Y:S01]  /*0930*/  ISETP.NE.AND P0, PT, R14, RZ, PT ;  /* 0x000000ff0e00720c */ /* 0x020fe20003f05270 */
[----:B0-----:R-:W-:Y:S01]  /*0940*/  IMAD R12, R12, R11, UR4 ;  /* 0x000000040c0c7e24 */ /* 0x001fe2000f8e020b */
[----:B------:R-:W-:Y:S01]  /*0950*/  LOP3.LUT R7, R2, 0xfffffffe, RZ, 0xc0, !PT ;  /* 0xfffffffe02077812 */ /* 0x000fe200078ec0ff */
[----:B------:R-:W-:-:S04]  /*0960*/  IMAD.IADD R9, R4, 0x1, -R9 ;  /* 0x0000000104097824 */ /* 0x000fc800078e0a09 */
[----:B------:R-:W-:Y:S01]  /*0970*/  IMAD.IADD R7, R8, 0x1, -R7 ;  /* 0x0000000108077824 */ /* 0x000fe200078e0a07 */
[----:B------:R-:W-:-:S05]  /*0980*/  ISETP.NE.AND P5, PT, R9, R12, PT ;  /* 0x0000000c0900720c */ /* 0x000fca0003fa5270 */
[----:B------:R-:W-:Y:S08]  /*0990*/  @P0 BRA `(.L_x_176) ;  /* 0x0000000000480947 */ /* 0x000ff00003800000 */
        /* <DEDUP_REMOVED lines=18> */
.L_x_176:
[----:B------:R-:W5:Y:S01]  /*0ac0*/  SHFL.IDX PT, R9, R3, RZ, 0x1f ;  /* 0x00001fff03097589 */ /* 0x000f6200000e0000 */
[----:B------:R-:W-:Y:S01]  /*0ad0*/  ISETP.NE.AND P2, PT, R7, R12, PT ;  /* 0x0000000c0700720c */ /* 0x000fe20003f45270 */
[----:B------:R-:W-:Y:S01]  /*0ae0*/  IMAD.SHL.U32 R7, R4, 0x4, RZ ;  /* 0x0000000404077824 */ /* 0x000fe200078e00ff */
[----:B------:R-:W-:Y:S01]  /*0af0*/  LOP3.LUT P0, RZ, R5, 0x7, RZ, 0xc0, !PT ;  /* 0x0000000705ff7812 */ /* 0x000fe2000780c0ff */
[----:B------:R-:W-:Y:S01]  /*0b00*/  IMAD.SHL.U32 R17, R8, 0x4, RZ ;  /* 0x0000000408117824 */ /* 0x000fe200078e00ff */
[----:B-1----:R-:W-:Y:S01]  /*0b10*/  ISETP.EQ.U32.AND P1, PT, R6, 0x1, PT ;  /* 0x000000010600780c */ /* 0x002fe20003f22070 */
[----:B------:R-:W-:Y:S01]  /*0b20*/  IMAD.MOV.U32 R16, RZ, RZ, 0x1 ;  /* 0x00000001ff107424 */ /* 0x000fe200078e00ff */
[----:B------:R-:W-:Y:S01]  /*0b30*/  LOP3.LUT R18, R4, 0xc, R7, 0x78, !PT ;  /* 0x0000000c04127812 */ /* 0x000fe200078e7807 */
[----:B------:R-:W-:Y:S01]  /*0b40*/  NOP ;  /* 0x0000000000007918 */ /* 0x000fe20000000000 */
[----:B------:R-:W-:Y:S02]  /*0b50*/  LOP3.LUT R17, R8, 0xc, R17, 0x78, !PT ;  /* 0x0000000c08117812 */ /* 0x000fe400078e7811 */
[----:B------:R-:W-:-:S02]  /*0b60*/  ISETP.LT.U32.AND P4, PT, R18, 0x2, !P0 ;  /* 0x000000021200780c */ /* 0x000fc40004781070 */
[----:B------:R-:W-:Y:S02]  /*0b70*/  @P5 LEA.HI R2, R18, R18, RZ, 0x1 ;  /* 0x0000001212025211 */ /* 0x000fe400078f08ff */
[----:B------:R-:W-:Y:S02]  /*0b80*/  SEL R5, RZ, 0x1, !P4 ;  /* 0x00000001ff057807 */ /* 0x000fe40006000000 */
[----:B------:R-:W-:Y:S02]  /*0b90*/  @P5 SHF.R.S32.HI R2, RZ, 0x1, R2 ;  /* 0x00000001ff025819 */ /* 0x000fe40000011402 */
[----:B------:R-:W-:Y:S02]  /*0ba0*/  @P2 LEA.HI R4, R17, R17, RZ, 0x1 ;  /* 0x0000001111042211 */ /* 0x000fe400078f08ff */
[----:B------:R-:W-:Y:S01]  /*0bb0*/  @P5 ISETP.NE.AND P6, PT, R2, R13, PT ;  /* 0x0000000d0200520c */ /* 0x000fe20003fc5270 */
[----:B------:R-:W-:Y:S01]  /*0bc0*/  IMAD.MOV.U32 R2, RZ, RZ, 0x1 ;  /* 0x00000001ff027424 */ /* 0x000fe200078e00ff */
[----:B------:R-:W-:-:S02]  /*0bd0*/  @P2 SHF.R.S32.HI R4, RZ, 0x1, R4 ;  /* 0x00000001ff042819 */ /* 0x000fc40000011404 */
[----:B-----5:R-:W-:Y:S02]  /*0be0*/  ISETP.NE.AND P4, PT, R9, RZ, PT ;  /* 0x000000ff0900720c */ /* 0x020fe40003f85270 */
[----:B------:R-:W-:Y:S02]  /*0bf0*/  @P5 SEL R16, RZ, 0x1, P6 ;  /* 0x00000001ff105807 */ /* 0x000fe40003000000 */
[----:B------:R-:W-:Y:S02]  /*0c00*/  @P2 ISETP.NE.AND P3, PT, R4, R13, PT ;  /* 0x0000000d0400220c */ /* 0x000fe40003f65270 */
[----:B------:R-:W-:Y:S02]  /*0c10*/  ISETP.LT.U32.AND P0, PT, R17, 0x2, !P0 ;  /* 0x000000021100780c */ /* 0x000fe40004701070 */
[----:B------:R-:W-:Y:S02]  /*0c20*/  LOP3.LUT R16, R16, R5, RZ, 0xc0, !PT ;  /* 0x0000000510107212 */ /* 0x000fe400078ec0ff */
[----:B------:R-:W-:-:S02]  /*0c30*/  SEL R5, RZ, 0x1, !P0 ;  /* 0x00000001ff057807 */ /* 0x000fc40004000000 */
[----:B------:R-:W-:Y:S01]  /*0c40*/  @P2 SEL R2, RZ, 0x1, P3 ;  /* 0x00000001ff022807 */ /* 0x000fe20001800000 */
[----:B------:R-:W-:Y:S06]  /*0c50*/  @P4 BRA `(.L_x_177) ;  /* 0x0000000000484947 */ /* 0x000fec0003800000 */
        /* <DEDUP_REMOVED lines=16> */
[----:B------:R1:W0:Y:S02]  /*0d60*/  SYNCS.EXCH.64 URZ, [UR8+0x348c8], UR6 ;  /* 0x0348c806083f75b2 */ /* 0x0002240008000100 */
[----:B-1----:R-:W-:Y:S01]  /*0d70*/  NOP ;  /* 0x0000000000007918 */ /* 0x002fe20000000000 */
.L_x_177:
[----:B------:R-:W-:Y:S01]  /*0d80*/  LOP3.LUT R2, R2, R5, RZ, 0xc0, !PT ;  /* 0x0000000502027212 */ /* 0x000fe200078ec0ff */
[----:B------:R-:W-:Y:S01]  /*0d90*/  NOP ;  /* 0x0000000000007918 */ /* 0x000fe20000000000 */
[----:B------:R-:W-:Y:S05]  /*0da0*/  @!P1 BRA `(.L_x_178) ;  /* 0x0000000000089947 */ /* 0x000fea0003800000 */
[----:B0-234-:R-:W-:Y:S01]  /*0db0*/  UCGABAR_ARV ;  /* 0x00000000000079c7 */ /* 0x01dfe20008000000 */
[----:B------:R-:W-:Y:S05]  /*0dc0*/  BRA `(.L_x_179) ;  /* 0x0000000000047947 */ /* 0x000fea0003800000 */
.L_x_178:
[----:B0-234-:R-:W-:Y:S01]  /*0dd0*/  NOP ;  /* 0x0000000000007918 */ /* 0x01dfe20000000000 */
.L_x_179:
[----:B------:R-:W-:Y:S05]  /*0de0*/  @!P1 BRA `(.L_x_180) ;  /* 0x00000000000c9947 */ /* 0x000fea0003800000 */
[----:B------:R-:W-:Y:S01]  /*0df0*/  UCGABAR_WAIT ;  /* 0x0000000000007dc7 */ /* 0x000fe20008000000 */
[----:B------:R-:W-:Y:S01]  /*0e00*/  CCTL.IVALL ;  /* 0x00000000ff00798f */ /* 0x000fe20002000000 */
[----:B------:R-:W-:Y:S05]  /*0e10*/  BRA `(.L_x_181) ;  /* 0x0000000000047947 */ /* 0x000fea0003800000 */
.L_x_180:
[----:B------:R-:W-:Y:S06]  /*0e20*/  BAR.SYNC.DEFER_BLOCKING 0x0 ;  /* 0x0000000000007b1d */ /* 0x000fec0000010000 */
.L_x_181:
[----:B------:R-:W-:Y:S01]  /*0e30*/  UMOV UR4, 0x1 ;  /* 0x0000000100047882 */ /* 0x000fe20000000000 */
[----:B------:R-:W-:Y:S01]  /*0e40*/  PLOP3.LUT P0, PT, PT, PT, UP0, 0x80, 0x0 ;  /* 0x000000000000781c */ /* 0x000fe20003f0f008 */
[----:B------:R-:W-:Y:S01]  /*0e50*/  USEL UR4, UR4, 0x2, !UP0 ;  /* 0x0000000204047887 */ /* 0x000fe2000c000000 */
[----:B------:R-:W-:-:S05]  /*0e60*/  ULDC.64 UR60, c[0x0][0x208] ;  /* 0x00008200003c7ab9 */ /* 0x000fca0000000a00 */
[----:B------:R-:W-:-:S05]  /*0e70*/  IMAD.U32 R4, RZ, RZ, UR4 ;  /* 0x00000004ff047e24 */ /* 0x000fca000f8e00ff */
[----:B------:R0:W-:Y:S01]  /*0e80*/  STL [R1+0x30], R4 ;  /* 0x0000300401007387 */ /* 0x0001e20000100800 */
[----:B------:R-:W-:Y:S05]  /*0e90*/  @!P0 BRA `(.L_x_182) ;  /* 0x0000006c00cc8947 */ /* 0x000fea0003800000 */
.L_x_183:
        /* <DEDUP_REMOVED lines=9> */
[----:B0-----:R-:W2:Y:S01]  /*0f30*/  LDL R4, [R1+0x30] ;  /* 0x0000300001047983 */ /* 0x001ea20000100800 */
[----:B------:R-:W-:Y:S01]  /*0f40*/  VIADD R0, R0, 0xffffff80 ;  /* 0xffffff8000007836 */ /* 0x000fe20000000000 */
[----:B------:R-:W-:Y:S01]  /*0f50*/  UMOV UR37, URZ ;  /* 0x0000003f00257c82 */ /* 0x000fe20008000000 */
[----:B------:R-:W-:Y:S01]  /*0f60*/  IMAD.U32 R184, RZ, RZ, UR4 ;  /* 0x00000004ffb87e24 */ /* 0x000fe2000f8e00ff */
[----:B------:R-:W-:Y:S01]  /*0f70*/  UMOV UR36, URZ ;  /* 0x0000003f00247c82 */ /* 0x000fe20008000000 */
[----:B------:R-:W-:Y:S01]  /*0f80*/  IMAD.MOV.U32 R185, RZ, RZ, RZ ;  /* 0x000000ffffb97224 */ /* 0x000fe200078e00ff */
[----:B------:R-:W-:-:S04]  /*0f90*/  SHF.R.S32.HI R3, RZ, 0x1f, R0 ;  /* 0x0000001fff037819 */ /* 0x000fc80000011400 */
[CC--:B------:R-:W-:Y:S02]  /*0fa0*/  LEA.HI R5, R3.reuse, R0.reuse, RZ, 0x7 ;  /* 0x0000000003057211 */ /* 0x0c0fe400078f38ff */
[-C--:B------:R-:W-:Y:S02]  /*0fb0*/  LEA.HI R7, R3, R0.reuse, RZ, 0x4 ;  /* 0x0000000003077211 */ /* 0x080fe400078f20ff */
[----:B------:R-:W-:Y:S02]  /*0fc0*/  LOP3.LUT R187, R5, 0xffffff80, RZ, 0xc0, !PT ;  /* 0xffffff8005bb7812 */ /* 0x000fe400078ec0ff */
[----:B------:R-:W-:Y:S02]  /*0fd0*/  LOP3.LUT R9, R7, 0x3fffff0, RZ, 0xc0, !PT ;  /* 0x03fffff007097812 */ /* 0x000fe400078ec0ff */
[----:B------:R-:W-:Y:S01]  /*0fe0*/  LEA.HI R11, R3, R0, RZ, 0x2 ;  /* 0x00000000030b7211 */ /* 0x000fe200078f10ff */
[C---:B------:R-:W-:Y:S01]  /*0ff0*/  IMAD.IADD R187, R0.reuse, 0x1, -R187 ;  /* 0x0000000100bb7824 */ /* 0x040fe200078e0abb */
[----:B------:R-:W-:Y:S01]  /*1000*/  SHF.R.S32.HI R8, RZ, 0x4, R7 ;  /* 0x00000004ff087819 */ /* 0x000fe20000011407 */
[----:B------:R-:W-:Y:S01]  /*1010*/  IMAD.IADD R9, R0, 0x1, -R9 ;  /* 0x0000000100097824 */ /* 0x000fe200078e0a09 */
[----:B------:R-:W-:-:S02]  /*1020*/  LOP3.LUT R11, R11, 0xfffffffc, RZ, 0xc0, !PT ;  /* 0xfffffffc0b0b7812 */ /* 0x000fc400078ec0ff */
[----:B------:R-:W-:Y:S02]  /*1030*/  SHF.R.S32.HI R190, RZ, 0x7, R5 ;  /* 0x00000007ffbe7819 */ /* 0x000fe40000011405 */
[----:B------:R-:W-:Y:S01]  /*1040*/  LEA.HI R7, R7, R8, RZ, 0x1 ;  /* 0x0000000807077211 */ /* 0x000fe200078f08ff */
[----:B------:R-:W-:Y:S01]  /*1050*/  IMAD.IADD R11, R0, 0x1, -R11 ;  /* 0x00000001000b7824 */ /* 0x000fe200078e0a0b */
[----:B------:R-:W-:Y:S02]  /*1060*/  LEA.HI R5, R5, R190, RZ, 0x1 ;  /* 0x000000be05057211 */ /* 0x000fe400078f08ff */
[----:B------:R-:W-:Y:S02]  /*1070*/  LOP3.LUT R7, R7, 0x1ffffffe, RZ, 0xc0, !PT ;  /* 0x1ffffffe07077812 */ /* 0x000fe400078ec0ff */
[----:B------:R-:W-:-:S03]  /*1080*/  LOP3.LUT R5, R5, 0x3fffffe, RZ, 0xc0, !PT ;  /* 0x03fffffe05057812 */ /* 0x000fc600078ec0ff */
[----:B------:R-:W-:Y:S02]  /*1090*/  IMAD.IADD R7, R8, 0x1, -R7 ;  /* 0x0000000108077824 */ /* 0x000fe400078e0a07 */
[----:B------:R-:W-:Y:S01]  /*10a0*/  IMAD.IADD R5, R190, 0x1, -R5 ;  /* 0x00000001be057824 */ /* 0x000fe200078e0a05 */
[----:B--2---:R-:W-:Y:S02]  /*10b0*/  R2UR UR5, R4 ;  /* 0x00000000040572ca */ /* 0x004fe400000e0000 */
[CC--:B------:R-:W-:Y:S02]  /*10c0*/  LEA.HI R4, R3.reuse, R0.reuse, RZ, 0x5 ;  /* 0x0000000003047211 */ /* 0x0c0fe400078f28ff */
[----:B------:R-:W-:-:S03]  /*10d0*/  LEA.HI R3, R3, R0, RZ, 0x3 ;  /* 0x0000000003037211 */ /* 0x000fc600078f18ff */
[----:B------:R-:W-:Y:S01]  /*10e0*/  IMAD.SHL.U32 R4, R4, 0x20, RZ ;  /* 0x0000002004047824 */ /* 0x000fe200078e00ff */
[----:B------:R-:W-:Y:S02]  /*10f0*/  LOP3.LUT R23, R3, 0xfffffff8, RZ, 0xc0, !PT ;  /* 0xfffffff803177812 */ /* 0x000fe400078ec0ff */
[----:B------:R-:W-:Y:S02]  /*1100*/  SHF.R.S32.HI R186, RZ, 0x3, R3 ;  /* 0x00000003ffba7819 */ /* 0x000fe40000011403 */
[----:B------:R-:W-:Y:S01]  /*1110*/  LOP3.LUT R10, R4, 0xfffffc00, RZ, 0xc0, !PT ;  /* 0xfffffc00040a7812 */ /* 0x000fe200078ec0ff */
[----:B------:R-:W-:Y:S01]  /*1120*/  IMAD.IADD R23, R0, 0x1, -R23 ;  /* 0x0000000100177824 */ /* 0x000fe200078e0a17 */
[----:B------:R-:W-:Y:S01]  /*1130*/  SHF.R.S32.HI R4, RZ, 0x1f, R187 ;  /* 0x0000001fff047819 */ /* 0x000fe200000114bb */
[----:B------:R-:W-:Y:S01]  /*1140*/  ULOP3.LUT UR5, UR5, 0x1, URZ, 0xfc, !UPT ;  /* 0x0000000105057892 */ /* 0x000fe2000f8efc3f */
[----:B------:R-:W-:Y:S01]  /*1150*/  LEA.HI R0, R11, R11, RZ, 0x1 ;  /* 0x0000000b0b007211 */ /* 0x000fe200078f08ff */
[----:B------:R-:W-:Y:S01]  /*1160*/  IMAD R10, R9, 0x40, R10 ;  /* 0x00000040090a7824 */ /* 0x000fe200078e020a */
[CC--:B------:R-:W-:Y:S01]  /*1170*/  LEA.HI R6, R4.reuse, R187.reuse, RZ, 0x2 ;  /* 0x000000bb04067211 */ /* 0x0c0fe200078f10ff */
[----:B------:R-:W-:Y:S01]  /*1180*/  IMAD.SHL.U32 R19, R23, 0x8, RZ ;  /* 0x0000000817137824 */ /* 0x000fe200078e00ff */
[----:B------:R-:W-:Y:S01]  /*1190*/  LEA.HI R4, R4, R187, RZ, 0x5 ;  /* 0x000000bb04047211 */ /* 0x000fe200078f28ff */
[----:B------:R-:W-:Y:S01]  /*11a0*/  IMAD R193, R7, 0x8, R10 ;  /* 0x0000000807c17824 */ /* 0x000fe200078e020a */
[--C-:B------:R-:W-:Y:S01]  /*11b0*/  SHF.R.S32.HI R9, RZ, 0x2, R6.reuse ;  /* 0x00000002ff097819 */ /* 0x100fe20000011406 */
[----:B------:R-:W-:Y:S01]  /*11c0*/  VIADD R22, R19, 0x40 ;  /* 0x0000004013167836 */ /* 0x000fe20000000000 */
[----:B------:R-:W-:Y:S01]  /*11d0*/  SHF.R.S32.HI R12, RZ, 0x1f, R6 ;  /* 0x0000001fff0c7819 */ /* 0x000fe20000011406 */
[----:B------:R-:W-:Y:S01]  /*11e0*/  IMAD.MOV.U32 R7, RZ, RZ, -0x2 ;  /* 0xfffffffeff077424 */ /* 0x000fe200078e00ff */
[----:B------:R-:W-:Y:S01]  /*11f0*/  SHF.R.S32.HI R4, RZ, 0x5, R4 ;  /* 0x00000005ff047819 */ /* 0x000fe20000011404 */
[----:B------:R-:W-:Y:S01]  /*1200*/  IMAD.U32 R195, RZ, RZ, UR5 ;  /* 0x00000005ffc37e24 */ /* 0x000fe2000f8e00ff */
[----:B------:R-:W-:-:S02]  /*1210*/  LEA.HI R12, R12, R9, RZ, 0x3 ;  /* 0x000000090c0c7211 */ /* 0x000fc400078f18ff */
[----:B------:R-:W-:Y:S02]  /*1220*/  LOP3.LUT R6, R6, 0x7ffffffc, RZ, 0xc0, !PT ;  /* 0x7ffffffc06067812 */ /* 0x000fe400078ec0ff */
[----:B------:R-:W-:Y:S02]  /*1230*/  LOP3.LUT R12, R12, 0xfffffff8, RZ, 0xc0, !PT ;  /* 0xfffffff80c0c7812 */ /* 0x000fe400078ec0ff */
[----:B------:R-:W-:Y:S01]  /*1240*/  LOP3.LUT R0, R0, 0x1ffffffe, RZ, 0xc0, !PT ;  /* 0x1ffffffe00007812 */ /* 0x000fe200078ec0ff */
[----:B------:R-:W-:Y:S01]  /*1250*/  IMAD.IADD R6, R187, 0x1, -R6 ;  /* 0x00000001bb067824 */ /* 0x000fe200078e0a06 */
[----:B------:R-:W-:Y:S01]  /*1260*/  SHF.R.S32.HI R196, RZ, 0x1f, R22 ;  /* 0x0000001fffc47819 */ /* 0x000fe20000011416 */
[----:B------:R-:W-:Y:S02]  /*1270*/  IMAD.IADD R9, R9, 0x1, -R12 ;  /* 0x0000000109097824 */ /* 0x000fe400078e0a0c */
[----:B------:R-:W-:Y:S02]  /*1280*/  IMAD.IADD R0, R11, 0x1, -R0 ;  /* 0x000000010b007824 */ /* 0x000fe400078e0a00 */
[----:B------:R-:W-:-:S02]  /*1290*/  IMAD R4, R4, 0x10, R9 ;  /* 0x0000001004047824 */ /* 0x000fc400078e0209 */
[----:B------:R-:W-:Y:S02]  /*12a0*/  IMAD R194, R6, R7, 0x80 ;  /* 0x0000008006c27424 */ /* 0x000fe400078e0207 */
[----:B------:R-:W-:-:S04]  /*12b0*/  IMAD R191, R5, 0x40, R4 ;  /* 0x0000004005bf7824 */ /* 0x000fc800078e0204 */
[----:B------:R-:W-:-:S07]  /*12c0*/  IMAD R192, R0, 0x8, R191 ;  /* 0x0000000800c07824 */ /* 0x000fce00078e02bf */
.L_x_216:
[----:B0-----:R-:W0:Y:S01]  /*12d0*/  SHFL.IDX PT, R0, R190, RZ, 0x1f ;  /* 0x00001fffbe007589 */ /* 0x001e2200000e0000 */
[----:B------:R-:W1:Y:S01]  /*12e0*/  S2UR UR4, SR_CgaCtaId ;  /* 0x00000000000479c3 */ /* 0x000e620000008800 */
[----:B------:R-:W-:Y:S01]  /*12f0*/  ULDC UR5, c[0x0][0xc38] ;  /* 0x00030e0000057ab9 */ /* 0x000fe20000000800 */
[----:B------:R-:W-:Y:S01]  /*1300*/  R2UR UR11, R184 ;  /* 0x00000000b80b72ca */ /* 0x000fe200000e0000 */
[----:B------:R-:W-:Y:S01]  /*1310*/  ULDC.64 UR8, c[0x0][0x418] ;  /* 0x0001060000087ab9 */ /* 0x000fe20000000a00 */
[----:B------:R-:W-:Y:S02]  /*1320*/  UISETP.NE.AND UP1, UPT, UR5, 0x1, UPT ;  /* 0x000000010500788c */ /* 0x000fe4000bf25270 */
[----:B------:R-:W-:Y:S02]  /*1330*/  UISETP.NE.U32.AND UP0, UPT, UR8, URZ, UPT ;  /* 0x0000003f0800728c */ /* 0x000fe4000bf05070 */
[----:B--2---:R-:W2:Y:S01]  /*1340*/  LDC R89, c[0x0][0x2f0] ;  /* 0x0000bc00ff597b82 */ /* 0x004ea20000000800 */
        /* <DEDUP_REMOVED lines=34> */
[----:B---345:R-:W-:Y:S08]  /*1570*/  @!P0 BRA `(.L_x_184) ;  /* 0x0000000000408947 */ /* 0x038ff00003800000 */
        /* <DEDUP_REMOVED lines=16> */
.L_x_184:
[----:B------:R-:W-:Y:S02]  /*1680*/  LOP3.LUT R0, R185, 0x1, RZ, 0xc0, !PT ;  /* 0x00000001b9007812 */ /* 0x000fe400078ec0ff */
[----:B------:R-:W-:Y:S02]  /*1690*/  R2UR UR4, R195 ;  /* 0x00000000c30472ca */ /* 0x000fe400000e0000 */
[----:B------:R-:W-:-:S04]  /*16a0*/  SHF.L.U32 R0, R0, 0x1f, RZ ;  /* 0x0000001f00007819 */ /* 0x000fc800000006ff */
[----:B------:R-:W0:Y:S07]  /*16b0*/  SYNCS.PHASECHK.TRANS64.TRYWAIT P1, [UR38+0x34800], R0 ;  /* 0x03480000ff0075a7 */ /* 0x000e2e0008020166 */
[----:B------:R-:W-:-:S05]  /*16c0*/  IMAD.U32 R3, RZ, RZ, UR4 ;  /* 0x00000004ff037e24 */ /* 0x000fca000f8e00ff */
[----:B------:R-:W-:Y:S01]  /*16d0*/  ISETP.NE.AND P0, PT, R3, 0x3, PT ;  /* 0x000000030300780c */ /* 0x000fe20003f05270 */
[----:B0-----:R-:W-:-:S12]  /*16e0*/  @!P1 BRA `(.L_x_185) ;  /* 0x000000ac00ec9947 */ /* 0x001fd80003800000 */
.L_x_314:
[----:B------:R-:W-:Y:S05]  /*16f0*/  @!P0 BRA `(.L_x_186) ;  /* 0x0000000000048947 */ /* 0x000fea0003800000 */
[----:B------:R-:W-:Y:S01]  /*1700*/  BPT.TRAP 0x1 ;  /* 0x000000040000795c */ /* 0x000fe20000300000 */
.L_x_186:
[----:B------:R-:W-:Y:S02]  /*1710*/  IMAD.U32 R6, RZ, RZ, UR36 ;  /* 0x00000024ff067e24 */ /* 0x000fe4000f8e00ff */
[----:B0-----:R-:W-:-:S03]  /*1720*/  IMAD.U32 R3, RZ, RZ, UR37 ;  /* 0x00000025ff037e24 */ /* 0x001fc6000f8e00ff */
[----:B------:R-:W-:Y:S02]  /*1730*/  LEA R6, R6, UR38, 0x3 ;  /* 0x0000002606067c11 */ /* 0x000fe4000f8e18ff */
[----:B------:R-:W-:-:S04]  /*1740*/  SHF.L.U32 R3, R3, 0x1f, RZ ;  /* 0x0000001f03037819 */ /* 0x000fc800000006ff */
[----:B------:R0:W1:Y:S01]  /*1750*/  SYNCS.PHASECHK.TRANS64.TRYWAIT P1, [R6+URZ+0x34830], R3 ;  /* 0x03483003060075a7 */ /* 0x000062000802017f */
[----:B------:R-:W-:Y:S05]  /*1760*/  @!P0 BRA `(.L_x_187) ;  /* 0x0000000000048947 */ /* 0x000fea0003800000 */
[----:B------:R-:W-:Y:S01]  /*1770*/  BPT.TRAP 0x1 ;  /* 0x000000040000795c */ /* 0x000fe20000300000 */
.L_x_187:
[----:B-1----:R-:W-:Y:S05]  /*1780*/  @P1 BRA `(.L_x_188) ;  /* 0x0000000000081947 */ /* 0x002fea0003800000 */
[----:B------:R-:W1:Y:S02]  /*1790*/  SYNCS.PHASECHK.TRANS64.TRYWAIT P1, [R6+URZ+0x34830], R3 ;  /* 0x03483003060075a7 */ /* 0x000e64000802017f */
[----:B-1----:R-:W-:Y:S05]  /*17a0*/  @!P1 BRA `(.L_x_189) ;  /* 0x000000ac00d49947 */ /* 0x002fea0003800000 */
.L_x_188:
[----:B------:R-:W-:Y:S05]  /*17b0*/  WARPSYNC.ALL ;  /* 0x0000000000007948 */ /* 0x000fea0003800000 */
[----:B------:R-:W-:Y:S01]  /*17c0*/  UIADD3 UR38, UR38, 0x1c400, URZ ;  /* 0x0001c40026267890 */ /* 0x000fe2000fffe03f */
[----:B------:R-:W-:Y:S01]  /*17d0*/  WARPGROUP.ARRIVE ;  /* 0x00000000000079c5 */ /* 0x000fe20000000000 */
[----:B------:R-:W-:Y:S02]  /*17e0*/  ULOP3.LUT UR4, UR40, 0x10000, URZ, 0xfc, !UPT ;  /* 0x0001000028047892 */ /* 0x000fe4000f8efc3f */
[----:B------:R-:W-:Y:S01]  /*17f0*/  USHF.R.U32.HI UR38, URZ, 0x4, UR38 ;  /* 0x000000043f267899 */ /* 0x000fe20008011626 */
[----:B------:R-:W-:Y:S01]  /*1800*/  UMOV UR9, 0x40000040 ;  /* 0x4000004000097882 */ /* 0x000fe20000000000 */
[----:B------:R-:W-:-:S02]  /*1810*/  UMOV UR11, 0x40000040 ;  /* 0x40000040000b7882 */ /* 0x000fc40000000000 */
[----:B------:R-:W-:Y:S01]  /*1820*/  ULOP3.LUT UR38, UR38, 0x3fff, URZ, 0xc0, !UPT ;  /* 0x00003fff26267892 */ /* 0x000fe2000f8ec03f */
[----:B------:R-:W-:Y:S01]  /*1830*/  IMAD.U32 R5, RZ, RZ, UR9 ;  /* 0x00000009ff057e24 */ /* 0x000fe2000f8e00ff */
[----:B------:R-:W-:Y:S01]  /*1840*/  UMOV UR8, UR4 ;  /* 0x0000000400087c82 */ /* 0x000fe20008000000 */
[----:B------:R-:W-:Y:S01]  /*1850*/  UIADD3 UR56, UR4, 0x2, URZ ;  /* 0x0000000204387890 */ /* 0x000fe2000fffe03f */
[----:B------:R-:W-:Y:S01]  /*1860*/  IMAD.U32 R4, RZ, RZ, UR8 ;  /* 0x00000008ff047e24 */ /* 0x000fe2000f8e00ff */
[----:B------:R-:W-:Y:S01]  /*1870*/  ULOP3.LUT UR38, UR38, 0x10000, URZ, 0xfc, !UPT ;  /* 0x0001000026267892 */ /* 0x000fe2000f8efc3f */
[----:B------:R-:W-:Y:S01]  /*1880*/  UMOV UR57, 0x40000040 ;  /* 0x4000004000397882 */ /* 0x000fe20000000000 */
[----:B------:R-:W-:Y:S02]  /*1890*/  UMOV UR59, 0x40000040 ;  /* 0x40000040003b7882 */ /* 0x000fe40000000000 */
[----:B------:R-:W-:Y:S02]  /*18a0*/  UIMAD UR5, UR36, 0xc00, UR38 ;  /* 0x00000c00240578a4 */ /* 0x000fe4000f8e0226 */
[----:B------:R-:W-:-:S02]  /*18b0*/  UIADD3 UR52, UR4, 0x4, URZ ;  /* 0x0000000404347890 */ /* 0x000fc4000fffe03f */
[----:B------:R-:W-:Y:S02]  /*18c0*/  UIADD3 UR58, UR5, 0x2, URZ ;  /* 0x00000002053a7890 */ /* 0x000fe4000fffe03f */
[----:B------:R-:W-:Y:S02]  /*18d0*/  UIADD3 UR54, UR5, 0x4, URZ ;  /* 0x0000000405367890 */ /* 0x000fe4000fffe03f */
[----:B------:R-:W-:Y:S01]  /*18e0*/  UMOV UR10, UR5 ;  /* 0x00000005000a7c82 */ /* 0x000fe20008000000 */
[----:B------:R-:W-:Y:S01]  /*18f0*/  UMOV UR53, 0x40000040 ;  /* 0x4000004000357882 */ /* 0x000fe20000000000 */
[----:B------:R-:W-:Y:S01]  /*1900*/  HGMMA.64x128x16.F32.BF16 R24, gdesc[UR8], RZ, !UPT, gsb0 ;  /* 0x01e00000081879f0 */ /* 0x000fe2000c0018ff */
[----:B------:R-:W-:Y:S01]  /*1910*/  UMOV UR55, 0x40000040 ;  /* 0x4000004000377882 */ /* 0x000fe20000000000 */
[----:B------:R-:W-:Y:S02]  /*1920*/  UIADD3 UR8, UR4, 0x6, URZ ;  /* 0x0000000604087890 */ /* 0x000fe4000fffe03f */
[----:B------:R-:W-:Y:S01]  /*1930*/  UIADD3 UR10, UR5, 0x6, URZ ;  /* 0x00000006050a7890 */ /* 0x000fe2000fffe03f */
[----:B------:R-:W-:Y:S01]  /*1940*/  UMOV UR9, 0x40000040 ;  /* 0x4000004000097882 */ /* 0x000fe20000000000 */
[----:B------:R-:W-:Y:S01]  /*1950*/  UMOV UR11, 0x40000040 ;  /* 0x40000040000b7882 */ /* 0x000fe20000000000 */
[----:B------:R-:W-:-:S02]  /*1960*/  UIADD3 UR12, UR4, 0x400, URZ ;  /* 0x00000400040c7890 */ /* 0x000fc4000fffe03f */
[----:B------:R-:W-:Y:S01]  /*1970*/  UIADD3 UR14, UR5, 0x400, URZ ;  /* 0x00000400050e7890 */ /* 0x000fe2000fffe03f */
[----:B------:R-:W-:Y:S01]  /*1980*/  UMOV UR13, 0x40000040 ;  /* 0x40000040000d7882 */ /* 0x000fe20000000000 */
[----:B------:R-:W-:Y:S01]  /*1990*/  UMOV UR15, 0x40000040 ;  /* 0x40000040000f7882 */ /* 0x000fe20000000000 */
[----:B------:R-:W-:Y:S02]  /*19a0*/  UIADD3 UR16, UR4, 0x402, URZ ;  /* 0x0000040204107890 */ /* 0x000fe4000fffe03f */
[----:B------:R-:W-:Y:S01]  /*19b0*/  UIADD3 UR18, UR5, 0x402, URZ ;  /* 0x0000040205127890 */ /* 0x000fe2000fffe03f */
[----:B------:R-:W-:Y:S01]  /*19c0*/  UMOV UR17, 0x40000040 ;  /* 0x4000004000117882 */ /* 0x000fe20000000000 */
        /* <DEDUP_REMOVED lines=61> */
.L_x_190:
[----:B------:R-:W-:Y:S01]  /*1da0*/  IMAD.IADD R0, R194, 0x1, R89 ;  /* 0x00000001c2007824 */ /* 0x000fe200078e0259 */
[----:B------:R-:W-:Y:S01]  /*1db0*/  P2R R91, PR, RZ, 0x1 ;  /* 0x00000001ff5b7803 */ /* 0x000fe20000000000 */
[----:B------:R-:W-:Y:S01]  /*1dc0*/  ULDC UR4, c[0x0][0x988] ;  /* 0x0002620000047ab9 */ /* 0x000fe20000000800 */
[----:B------:R-:W-:Y:S01]  /*1dd0*/  CS2R R150, SRZ ;  /* 0x0000000000967805 */ /* 0x000fe2000001ff00 */
[----:B------:R-:W-:Y:S01]  /*1de0*/  IMAD R7, R197, -0x80, R0 ;  /* 0xffffff80c5077824 */ /* 0x000fe200078e0200 */
[----:B------:R-:W-:Y:S02]  /*1df0*/  CS2R R148, SRZ ;  /* 0x0000000000947805 */ /* 0x000fe4000001ff00 */
[----:B------:R-:W-:Y:S02]  /*1e00*/  CS2R R146, SRZ ;  /* 0x0000000000927805 */ /* 0x000fe4000001ff00 */
[----:B------:R-:W-:Y:S02]  /*1e10*/  CS2R R144, SRZ ;  /* 0x0000000000907805 */ /* 0x000fe4000001ff00 */
[----:B------:R-:W-:-:S02]  /*1e20*/  CS2R R142, SRZ ;  /* 0x00000000008e7805 */ /* 0x000fc4000001ff00 */
[C---:B------:R-:W-:Y:S02]  /*1e30*/  ISETP.GT.AND P4, PT, R7.reuse, RZ, PT ;  /* 0x000000ff0700720c */ /* 0x040fe40003f84270 */
[----:B------:R-:W-:Y:S02]  /*1e40*/  CS2R R140, SRZ ;  /* 0x00000000008c7805 */ /* 0x000fe4000001ff00 */
[C---:B------:R-:W-:Y:S02]  /*1e50*/  ISETP.GT.AND P3, PT, R7.reuse, 0x1, PT ;  /* 0x000000010700780c */ /* 0x040fe40003f64270 */
[----:B------:R-:W-:Y:S02]  /*1e60*/  CS2R R138, SRZ ;  /* 0x00000000008a7805 */ /* 0x000fe4000001ff00 */
[----:B------:R-:W-:Y:S02]  /*1e70*/  ISETP.GT.AND P1, PT, R7, 0x8, PT ;  /* 0x000000080700780c */ /* 0x000fe40003f24270 */
[----:B------:R-:W-:-:S02]  /*1e80*/  CS2R R136, SRZ ;  /* 0x0000000000887805 */ /* 0x000fc4000001ff00 */
[----:B------:R-:W-:Y:S02]  /*1e90*/  FSEL R8, R24, -INF , P4 ;  /* 0xff80000018087808 */ /* 0x000fe40002000000 */
[----:B------:R-:W-:Y:S02]  /*1ea0*/  CS2R R134, SRZ ;  /* 0x0000000000867805 */ /* 0x000fe4000001ff00 */
[----:B------:R-:W-:Y:S02]  /*1eb0*/  FSEL R25, R25, -INF , P3 ;  /* 0xff80000019197808 */ /* 0x000fe40001800000 */
[----:B------:R-:W-:Y:S02]  /*1ec0*/  ISETP.GT.AND P2, PT, R7, 0x9, PT ;  /* 0x000000090700780c */ /* 0x000fe40003f44270 */
[----:B------:R-:W-:Y:S02]  /*1ed0*/  FSEL R88, R28, -INF , P1 ;  /* 0xff8000001c587808 */ /* 0x000fe40000800000 */
[----:B01----:R-:W-:-:S02]  /*1ee0*/  FMNMX.FTZ R3, R8, R25, !PT ;  /* 0x0000001908037209 */ /* 0x003fc40007810000 */
[----:B------:R-:W-:Y:S02]  /*1ef0*/  ISETP.GT.AND P6, PT, R7, 0x10, PT ;  /* 0x000000100700780c */ /* 0x000fe40003fc4270 */
        /* <DEDUP_REMOVED lines=18> */
[C---:B------:R-:W-:Y:S02]  /*2020*/  ISETP.GT.AND P2, PT, R7.reuse, 0x21, PT ;  /* 0x000000210700780c */ /* 0x040fe40003f44270 */
        /* <DEDUP_REMOVED lines=54> */
[----:B------:R-:W-:Y:S02]  /*2390*/  ISETP.GT.AND P0, PT, R7, 0x59, PT ;  /* 0x000000590700780c */ /* 0x000fe40003f04270 */
[----:B------:R-:W-:Y:S02]  /*23a0*/  FSEL R68, R68, -INF , P6 ;  /* 0xff80000044447808 */ /* 0x000fe40003000000 */
[----:B------:R-:W-:Y:S02]  /*23b0*/  FMNMX.FTZ R3, R120, R3, !PT ;  /* 0x0000000378037209 */ /* 0x000fe40007810000 */
[----:B------:R-:W-:-:S02]  /*23c0*/  FSEL R36, R59, -INF , P5 ;  /* 0xff8000003b247808 */ /* 0x000fc40002800000 */
        /* <DEDUP_REMOVED lines=22> */
[----:B------:R-:W-:Y:S02]  /*2530*/  FMNMX.FTZ R3, R128, R3, !PT ;  /* 0x0000000380037209 */ /* 0x000fe40007810000 */
[----:B------:R-:W-:-:S02]  /*2540*/  FSEL R130, R81, -INF , P4 ;  /* 0xff80000051827808 */ /* 0x000fc40002000000 */
[C---:B------:R-:W-:Y:S02]  /*2550*/  ISETP.GT.AND P5, PT, R7.reuse, 0x78, PT ;  /* 0x000000780700780c */ /* 0x040fe40003fa4270 */
[----:B------:R-:W-:Y:S02]  /*2560*/  FMNMX.FTZ R3, R130, R3, !PT ;  /* 0x0000000382037209 */ /* 0x000fe40007810000 */
[----:B------:R-:W-:Y:S02]  /*2570*/  FSEL R84, R84, -INF , P5 ;  /* 0xff80000054547808 */ /* 0x000fe40002800000 */
[----:B------:R-:W-:Y:S02]  /*2580*/  ISETP.GT.AND P6, PT, R7, 0x79, PT ;  /* 0x000000790700780c */ /* 0x000fe40003fc4270 */
[----:B------:R-:W-:Y:S02]  /*2590*/  FMNMX.FTZ R3, R84, R3, !PT ;  /* 0x0000000354037209 */ /* 0x000fe40007810000 */
[----:B------:R-:W-:-:S02]  /*25a0*/  FSEL R132, R85, -INF , P6 ;  /* 0xff80000055847808 */ /* 0x000fc40003000000 */
[----:B------:R-:W-:Y:S02]  /*25b0*/  P2R R15, PR, RZ, 0x8 ;  /* 0x00000008ff0f7803 */ /* 0x000fe40000000000 */
[----:B------:R-:W-:Y:S01]  /*25c0*/  FMNMX.FTZ R9, R132, R3, !PT ;  /* 0x0000000384097209 */ /* 0x000fe20007810000 */
[----:B------:R-:W-:Y:S01]  /*25d0*/  IMAD.U32 R3, RZ, RZ, UR4 ;  /* 0x00000004ff037e24 */ /* 0x000fe2000f8e00ff */
[----:B------:R-:W-:Y:S02]  /*25e0*/  P2R R21, PR, RZ, 0x4 ;  /* 0x00000004ff157803 */ /* 0x000fe40000000000 */
[----:B------:R-:W-:Y:S01]  /*25f0*/  ISETP.GT.AND P2, PT, R7, 0x58, PT ;  /* 0x000000580700780c */ /* 0x000fe20003f44270 */
[----:B------:R-:W0:Y:S01]  /*2600*/  SHFL.BFLY PT, R0, R9, 0x2, 0x1f ;  /* 0x0c401f0009007f89 */ /* 0x000e2200000e0000 */
[----:B------:R-:W-:Y:S02]  /*2610*/  P2R R31, PR, RZ, 0x1 ;  /* 0x00000001ff1f7803 */ /* 0x000fe40000000000 */
[----:B------:R-:W-:-:S02]  /*2620*/  FSEL R70, R70, -INF , P2 ;  /* 0xff80000046467808 */ /* 0x000fc40001000000 */
[----:B------:R-:W-:Y:S02]  /*2630*/  ISETP.NE.AND P2, PT, R21, RZ, PT ;  /* 0x000000ff1500720c */ /* 0x000fe40003f45270 */
[----:B------:R-:W-:Y:S02]  /*2640*/  P2R R29, PR, RZ, 0x2 ;  /* 0x00000002ff1d7803 */ /* 0x000fe40000000000 */
[C---:B------:R-:W-:Y:S02]  /*2650*/  ISETP.GT.AND P1, PT, R7.reuse, 0x59, PT ;  /* 0x000000590700780c */ /* 0x040fe40003f24270 */
[----:B------:R-:W-:Y:S02]  /*2660*/  ISETP.GT.AND P0, PT, R7, 0x60, PT ;  /* 0x000000600700780c */ /* 0x000fe40003f04270 */
[----:B------:R-:W-:Y:S02]  /*2670*/  FSEL R48, R71, -INF , P1 ;  /* 0xff80000047307808 */ /* 0x000fe40000800000 */
[----:B------:R-:W-:-:S02]  /*2680*/  ISETP.NE.AND P1, PT, R29, RZ, PT ;  /* 0x000000ff1d00720c */ /* 0x000fc40003f25270 */
[----:B------:R-:W-:Y:S02]  /*2690*/  FSEL R74, R74, -INF , P0 ;  /* 0xff8000004a4a7808 */ /* 0x000fe40000000000 */
[----:B------:R-:W-:Y:S02]  /*26a0*/  ISETP.NE.AND P0, PT, R31, RZ, PT ;  /* 0x000000ff1f00720c */ /* 0x000fe40003f05270 */
[----:B------:R-:W-:Y:S02]  /*26b0*/  FSEL R78, R78, -INF , P1 ;  /* 0xff8000004e4e7808 */ /* 0x000fe40000800000 */
[----:B------:R-:W-:Y:S02]  /*26c0*/  FSEL R52, R75, -INF , P0 ;  /* 0xff8000004b347808 */ /* 0x000fe40000000000 */
[----:B0-----:R-:W-:Y:S02]  /*26d0*/  FMNMX.FTZ R11, R9, R0, !PT ;  /* 0x00000000090b7209 */ /* 0x001fe40007810000 */
[----:B------:R-:W-:-:S02]  /*26e0*/  FSEL R80, R79, -INF , P2 ;  /* 0xff8000004f507808 */ /* 0x000fc40001000000 */
[----:B------:R-:W-:Y:S01]  /*26f0*/  FSEL R86, R86, -INF , P5 ;  /* 0xff80000056567808 */ /* 0x000fe20002800000 */
[----:B------:R-:W0:Y:S01]  /*2700*/  SHFL.BFLY PT, R0, R11, 0x1, 0x1f ;  /* 0x0c201f000b007f89 */ /* 0x000e2200000e0000 */
[----:B------:R-:W-:Y:S02]  /*2710*/  ISETP.GE.AND P2, PT, R89, 0x81, PT ;  /* 0x000000815900780c */ /* 0x000fe40003f46270 */
[----:B------:R-:W-:Y:S02]  /*2720*/  ISETP.NE.AND P0, PT, R91, RZ, PT ;  /* 0x000000ff5b00720c */ /* 0x000fe40003f05270 */
        /* <DEDUP_REMOVED lines=33> */
[----:B------:R-:W1:Y:S01]  /*2940*/  MUFU.EX2 R182, R182 ;  /* 0x000000b600b67308 */ /* 0x000e620000000800 */
        /* <DEDUP_REMOVED lines=14> */
[--C-:B------:R-:W-:Y:S01]  /*2a30*/  FFMA.FTZ R37, R122, R3, -R43.reuse ;  /* 0x000000037a257223 */ /* 0x100fe2000001082b */
[----:B------:R-:W3:Y:S01]  /*2a40*/  MUFU.EX2 R176, R176 ;  /* 0x000000b000b07308 */ /* 0x000ee20000000800 */
        /* <DEDUP_REMOVED lines=9> */
[----:B------:R-:W-:Y:S01]  /*2ae0*/  FFMA.FTZ R84, R84, R3, -R43 ;  /* 0x0000000354547223 */ /* 0x000fe2000001082b */
[----:B------:R-:W-:-:S02]  /*2af0*/  CS2R R122, SRZ ;  /* 0x00000000007a7805 */ /* 0x000fc4000001ff00 */
[----:B------:R-:W-:Y:S02]  /*2b00*/  CS2R R120, SRZ ;  /* 0x0000000000787805 */ /* 0x000fe4000001ff00 */
[----:B------:R-:W-:Y:S02]  /*2b10*/  FMNMX.FTZ R25, R62, R25, !PT ;  /* 0x000000193e197209 */ /* 0x000fe40007810000 */
[----:B------:R-:W-:Y:S02]  /*2b20*/  CS2R R112, SRZ ;  /* 0x0000000000707805 */ /* 0x000fe4000001ff00 */
[----:B------:R-:W-:Y:S01]  /*2b30*/  CS2R R108, SRZ ;  /* 0x00000000006c7805 */ /* 0x000fe2000001ff00 */
[----:B------:R-:W5:Y:S01]  /*2b40*/  MUFU.EX2 R178, R178 ;  /* 0x000000b200b27308 */ /* 0x000f620000000800 */
[----:B------:R-:W-:Y:S02]  /*2b50*/  FMNMX.FTZ R25, R40, R25, !PT ;  /* 0x0000001928197209 */ /* 0x000fe40007810000 */
[----:B------:R-:W-:-:S02]  /*2b60*/  CS2R R104, SRZ ;  /* 0x0000000000687805 */ /* 0x000fc4000001ff00 */
[----:B------:R-:W-:Y:S02]  /*2b70*/  CS2R R100, SRZ ;  /* 0x0000000000647805 */ /* 0x000fe4000001ff00 */
[----:B------:R-:W-:Y:S02]  /*2b80*/  CS2R R96, SRZ ;  /* 0x0000000000607805 */ /* 0x000fe4000001ff00 */
[----:B------:R-:W-:Y:S02]  /*2b90*/  FMNMX.FTZ R25, R66, R25, !PT ;  /* 0x0000001942197209 */ /* 0x000fe40007810000 */
[----:B----4-:R-:W-:Y:S02]  /*2ba0*/  CS2R R94, SRZ ;  /* 0x00000000005e7805 */ /* 0x010fe4000001ff00 */
[----:B------:R-:W-:Y:S01]  /*2bb0*/  CS2R R92, SRZ ;  /* 0x00000000005c7805 */ /* 0x000fe2000001ff00 */
[----:B------:R4:W-:Y:S01]  /*2bc0*/  MUFU.EX2 R13, R98 ;  /* 0x00000062000d7308 */ /* 0x0009e20000000800 */
[----:B------:R-:W-:-:S02]  /*2bd0*/  FMNMX.FTZ R29, R44, R25, !PT ;  /* 0x000000192c1d7209 */ /* 0x000fc40007810000 */
[----:B------:R-:W-:Y:S02]  /*2be0*/  CS2R R90, SRZ ;  /* 0x00000000005a7805 */ /* 0x000fe4000001ff00 */
[----:B------:R-:W-:-:S03]  /*2bf0*/  FMNMX.FTZ R29, R70, R29, !PT ;  /* 0x0000001d461d7209 */ /* 0x000fc60007810000 */
[----:B------:R-:W-:Y:S01]  /*2c00*/  MUFU.EX2 R172, R172 ;  /* 0x000000ac00ac7308 */ /* 0x000fe20000000800 */
[----:B------:R-:W-:Y:S02]  /*2c10*/  FMNMX.FTZ R29, R48, R29, !PT ;  /* 0x0000001d301d7209 */ /* 0x000fe40007810000 */
[----:B----4-:R-:W-:Y:S02]  /*2c20*/  CS2R R98, SRZ ;  /* 0x0000000000627805 */ /* 0x010fe4000001ff00 */
[----:B------:R-:W-:-:S03]  /*2c30*/  FMNMX.FTZ R29, R74, R29, !PT ;  /* 0x0000001d4a1d7209 */ /* 0x000fc60007810000 */
[----:B------:R4:W-:Y:S01]  /*2c40*/  MUFU.EX2 R15, R102 ;  /* 0x00000066000f7308 */ /* 0x0009e20000000800 */
[----:B------:R-:W-:-:S04]  /*2c50*/  FMNMX.FTZ R31, R52, R29, !PT ;  /* 0x0000001d341f7209 */ /* 0x000fc80007810000 */
        /* <DEDUP_REMOVED lines=9> */
[----:B------:R-:W-:Y:S01]  /*2cf0*/  FMNMX.FTZ R8, R88, R33, !PT ;  /* 0x0000002158087209 */ /* 0x000fe20007810000 */
[----:B------:R-:W-:Y:S01]  /*2d00*/  FFMA.FTZ R33, R118, R3, -R43 ;  /* 0x0000000376217223 */ /* 0x000fe2000001082b */
[----:B------:R-:W-:Y:S02]  /*2d10*/  CS2R R118, SRZ ;  /* 0x0000000000767805 */ /* 0x000fe4000001ff00 */
[----:B----4-:R-:W-:Y:S01]  /*2d20*/  CS2R R106, SRZ ;  /* 0x00000000006a7805 */ /* 0x010fe2000001ff00 */
[----:B------:R-:W4:Y:S02]  /*2d30*/  SHFL.BFLY PT, R39, R8, 0x2, 0x1f ;  /* 0x0c401f0008277f89 */ /* 0x000f2400000e0000 */
[----:B------:R0:W-:Y:S08]  /*2d40*/  MUFU.EX2 R25, R110 ;  /* 0x0000006e00197308 */ /* 0x0001f00000000800 */
[----:B------:R-:W-:Y:S01]  /*2d50*/  MUFU.EX2 R170, R170 ;  /* 0x000000aa00aa7308 */ /* 0x000fe20000000800 */
[----:B0-----:R-:W-:-:S07]  /*2d60*/  CS2R R110, SRZ ;  /* 0x00000000006e7805 */ /* 0x001fce000001ff00 */
[----:B------:R0:W-:Y:S01]  /*2d70*/  MUFU.EX2 R29, R114 ;  /* 0x00000072001d7308 */ /* 0x0001e20000000800 */
[----:B----4-:R-:W-:Y:S01]  /*2d80*/  FMNMX.FTZ R41, R8, R39, !PT ;  /* 0x0000002708297209 */ /* 0x010fe20007810000 */
[----:B------:R-:W-:-:S06]  /*2d90*/  FFMA.FTZ R39, R124, R3, -R43 ;  /* 0x000000037c277223 */ /* 0x000fcc000001082b */
[----:B------:R-:W-:Y:S01]  /*2da0*/  MUFU.EX2 R152, R152 ;  /* 0x0000009800987308 */ /* 0x000fe20000000800 */
[----:B------:R-:W-:Y:S01]  /*2db0*/  FFMA.FTZ R43, R132, R3, -R43 ;  /* 0x00000003842b7223 */ /* 0x000fe2000001082b */
[----:B------:R-:W-:Y:S01]  /*2dc0*/  CS2R R132, SRZ ;  /* 0x0000000000847805 */ /* 0x000fe2000001ff00 */
[----:B------:R-:W4:Y:S01]  /*2dd0*/  SHFL.BFLY PT, R8, R41, 0x1, 0x1f ;  /* 0x0c201f0029087f89 */ /* 0x000f2200000e0000 */
[----:B------:R-:W-:Y:S02]  /*2de0*/  CS2R R124, SRZ ;  /* 0x00000000007c7805 */ /* 0x000fe4000001ff00 */
[----:B0-----:R-:W-:Y:S02]  /*2df0*/  CS2R R114, SRZ ;  /* 0x0000000000727805 */ /* 0x001fe4000001ff00 */
[----:B------:R0:W-:Y:S08]  /*2e00*/  MUFU.EX2 R31, R116 ;  /* 0x00000074001f7308 */ /* 0x0001f00000000800 */
[----:B------:R-:W-:Y:S01]  /*2e10*/  MUFU.EX2 R154, R154 ;  /* 0x0000009a009a7308 */ /* 0x000fe20000000800 */
[----:B0-----:R-:W-:-:S07]  /*2e20*/  CS2R R116, SRZ ;  /* 0x0000000000747805 */ /* 0x001fce000001ff00 */
[----:B------:R-:W-:Y:S01]  /*2e30*/  MUFU.EX2 R33, R33 ;  /* 0x0000002100217308 */ /* 0x000fe20000000800 */
[----:B----4-:R-:W-:-:S04]  /*2e40*/  FMNMX.FTZ R8, R41, R8, !PT ;  /* 0x0000000829087209 */ /* 0x010fc80007810000 */
[C---:B------:R-:W-:Y:S01]  /*2e50*/  FSETP.NEU.FTZ.AND P1, PT, R8.reuse, -INF , PT ;  /* 0xff8000000800780b */ /* 0x040fe20003f3d000 */
[----:B------:R-:W-:Y:S02]  /*2e60*/  FMUL.FTZ R47, R8, R3 ;  /* 0x00000003082f7220 */ /* 0x000fe40000410000 */
[----:B------:R-:W-:Y:S03]  /*2e70*/  MUFU.EX2 R156, R156 ;  /* 0x0000009c009c7308 */ /* 0x000fe60000000800 */
[----:B------:R-:W-:Y:S02]  /*2e80*/  FSEL R47, R47, RZ, P1 ;  /* 0x000000ff2f2f7208 */ /* 0x000fe40000800000 */
[----:B------:R-:W-:-:S03]  /*2e90*/  ISETP.NE.AND P1, PT, R16, RZ, PT ;  /* 0x000000ff1000720c */ /* 0x000fc60003f25270 */
        /* <DEDUP_REMOVED lines=16> */
[----:B------:R1:W-:Y:S01]  /*2fa0*/  MUFU.EX2 R183, R10 ;  /* 0x0000000a00b77308 */ /* 0x0003e20000000800 */
[----:B0-----:R-:W-:Y:S01]  /*2fb0*/  FADD.FTZ R27, R180, R7 ;  /* 0x00000007b41b7221 */ /* 0x001fe20000010000 */
[-CC-:B------:R-:W-:Y:S01]  /*2fc0*/  FFMA.FTZ R54, R54, R3.reuse, -R47.reuse ;  /* 0x0000000336367223 */ /* 0x180fe2000001082f */
[-CC-:B------:R-:W-:Y:S01]  /*2fd0*/  FFMA.FTZ R32, R32, R3.reuse, -R47.reuse ;  /* 0x0000000320207223 */ /* 0x180fe2000001082f */
[-CC-:B------:R-:W-:Y:S01]  /*2fe0*/  FFMA.FTZ R58, R58, R3.reuse, -R47.reuse ;  /* 0x000000033a3a7223 */ /* 0x180fe2000001082f */
[-CC-:B------:R-:W-:Y:S01]  /*2ff0*/  FFMA.FTZ R36, R36, R3.reuse, -R47.reuse ;  /* 0x0000000324247223 */ /* 0x180fe2000001082f */
[-CC-:B------:R-:W-:Y:S01]  /*3000*/  FFMA.FTZ R62, R62, R3.reuse, -R47.reuse ;  /* 0x000000033e3e7223 */ /* 0x180fe2000001082f */
[-C--:B------:R-:W-:Y:S01]  /*3010*/  FFMA.FTZ R40, R40, R3.reuse, -R47 ;  /* 0x0000000328287223 */ /* 0x080fe2000001082f */
[----:B------:R-:W0:Y:S01]  /*3020*/  MUFU.EX2 R26, R26 ;  /* 0x0000001a001a7308 */ /* 0x000e220000000800 */
[----:B-1----:R-:W-:Y:S01]  /*3030*/  FADD.FTZ R10, R182, R27 ;  /* 0x0000001bb60a7221 */ /* 0x002fe20000010000 */
[-CC-:B------:R-:W-:Y:S01]  /*3040*/  FFMA.FTZ R66, R66, R3.reuse, -R47.reuse ;  /* 0x0000000342427223 */ /* 0x180fe2000001082f */
[-CC-:B------:R-:W-:Y:S01]  /*3050*/  FFMA.FTZ R44, R44, R3.reuse, -R47.reuse ;  /* 0x000000032c2c7223 */ /* 0x180fe2000001082f */
[-CC-:B------:R-:W-:Y:S01]  /*3060*/  FFMA.FTZ R70, R70, R3.reuse, -R47.reuse ;  /* 0x0000000346467223 */ /* 0x180fe2000001082f */
[----:B--2---:R-:W-:Y:S01]  /*3070*/  FADD.FTZ R27, R9, R10 ;  /* 0x0000000a091b7221 */ /* 0x004fe20000010000 */
[----:B------:R-:W-:Y:S01]  /*3080*/  F2FP.BF16.F32.PACK_AB R180, R7, R180 ;  /* 0x000000b407b4723e */ /* 0x000fe200000010ff */
[-C--:B------:R-:W-:Y:S01]  /*3090*/  FFMA.FTZ R48, R48, R3.reuse, -R47 ;  /* 0x0000000330307223 */ /* 0x080fe2000001082f */
[----:B------:R-:W1:Y:S01]  /*30a0*/  MUFU.EX2 R30, R30 ;  /* 0x0000001e001e7308 */ /* 0x000e620000000800 */
[----:B---3--:R-:W-:Y:S01]  /*30b0*/  FADD.FTZ R10, R176, R27 ;  /* 0x0000001bb00a7221 */ /* 0x008fe20000010000 */
[----:B------:R-:W-:Y:S01]  /*30c0*/  F2FP.BF16.F32.PACK_AB R182, R9, R182 ;  /* 0x000000b609b6723e */ /* 0x000fe200000010ff */
[-CC-:B------:R-:W-:Y:S01]  /*30d0*/  FFMA.FTZ R74, R74, R3.reuse, -R47.reuse ;  /* 0x000000034a4a7223 */ /* 0x180fe2000001082f */
[-CC-:B------:R-:W-:Y:S01]  /*30e0*/  FFMA.FTZ R52, R52, R3.reuse, -R47.reuse ;  /* 0x0000000334347223 */ /* 0x180fe2000001082f */
[----:B-----5:R-:W-:Y:S01]  /*30f0*/  FADD.FTZ R27, R11, R10 ;  /* 0x0000000a0b1b7221 */ /* 0x020fe20000010000 */
[-CC-:B------:R-:W-:Y:S01]  /*3100*/  FFMA.FTZ R78, R78, R3.reuse, -R47.reuse ;  /* 0x000000034e4e7223 */ /* 0x180fe2000001082f */
[-C--:B------:R-:W-:Y:S01]  /*3110*/  FFMA.FTZ R80, R80, R3.reuse, -R47 ;  /* 0x0000000350507223 */ /* 0x080fe2000001082f */
[----:B------:R-:W2:Y:S01]  /*3120*/  MUFU.EX2 R34, R34 ;  /* 0x0000002200227308 */ /* 0x000ea20000000800 */
[----:B------:R-:W-:Y:S01]  /*3130*/  FADD.FTZ R10, R178, R27 ;  /* 0x0000001bb20a7221 */ /* 0x000fe20000010000 */
[----:B0-----:R-:W-:Y:S01]  /*3140*/  FADD.FTZ R27, R26, R181 ;  /* 0x000000b51a1b7221 */ /* 0x001fe20000010000 */
[-CC-:B------:R-:W-:Y:S01]  /*3150*/  FFMA.FTZ R82, R82, R3.reuse, -R47.reuse ;  /* 0x0000000352527223 */ /* 0x180fe2000001082f */
[-CC-:B------:R-:W-:Y:S01]  /*3160*/  FFMA.FTZ R56, R56, R3.reuse, -R47.reuse ;  /* 0x0000000338387223 */ /* 0x180fe2000001082f */
[----:B------:R-:W-:Y:S01]  /*3170*/  FADD.FTZ R49, R13, R10 ;  /* 0x0000000a0d317221 */ /* 0x000fe20000010000 */
[-CC-:B------:R-:W-:Y:S01]  /*3180*/  FFMA.FTZ R86, R86, R3.reuse, -R47.reuse ;  /* 0x0000000356567223 */ /* 0x180fe2000001082f */
[----:B------:R-:W-:Y:S01]  /*3190*/  FFMA.FTZ R47, R88, R3, -R47 ;  /* 0x00000003582f7223 */ /* 0x000fe2000001082f */
[----:B------:R0:W3:Y:S01]  /*31a0*/  MUFU.EX2 R177, R12 ;  /* 0x0000000c00b17308 */ /* 0x0000e20000000800 */
[----:B-1----:R-:W-:Y:S01]  /*31b0*/  FADD.FTZ R10, R30, R27 ;  /* 0x0000001b1e0a7221 */ /* 0x002fe20000010000 */
[----:B------:R-:W-:-:S02]  /*31c0*/  F2FP.BF16.F32.PACK_AB R176, R11, R176 ;  /* 0x000000b00bb0723e */ /* 0x000fc400000010ff */
[----:B------:R-:W-:Y:S02]  /*31d0*/  CS2R R88, SRZ ;  /* 0x0000000000587805 */ /* 0x000fe4000001ff00 */
[----:B------:R-:W-:Y:S01]  /*31e0*/  F2FP.BF16.F32.PACK_AB R178, R13, R178 ;  /* 0x000000b20db2723e */ /* 0x000fe200000010ff */
[----:B------:R-:W-:Y:S01]  /*31f0*/  FADD.FTZ R27, R183, R10 ;  /* 0x0000000ab71b7221 */ /* 0x000fe20000010000 */
[----:B------:R-:W-:Y:S01]  /*3200*/  F2FP.BF16.F32.PACK_AB R181, R181, R26 ;  /* 0x0000001ab5b5723e */ /* 0x000fe200000010ff */
[----:B------:R-:W1:Y:S01]  /*3210*/  MUFU.EX2 R38, R38 ;  /* 0x0000002600267308 */ /* 0x000e620000000800 */
[----:B0-----:R-:W-:Y:S01]  /*3220*/  FADD.FTZ R12, R172, R49 ;  /* 0x00000031ac0c7221 */ /* 0x001fe20000010000 */
[----:B--2---:R-:W-:Y:S01]  /*3230*/  FADD.FTZ R10, R34, R27 ;  /* 0x0000001b220a7221 */ /* 0x004fe20000010000 */
[C---:B------:R-:W-:Y:S02]  /*3240*/  F2FP.BF16.F32.PACK_AB R172, R15.reuse, R172 ;  /* 0x000000ac0fac723e */ /* 0x040fe400000010ff */
[----:B------:R-:W-:Y:S01]  /*3250*/  FADD.FTZ R49, R15, R12 ;  /* 0x0000000c0f317221 */ /* 0x000fe20000010000 */
[----:B------:R-:W-:-:S02]  /*3260*/  F2FP.BF16.F32.PACK_AB R183, R183, R30 ;  /* 0x0000001eb7b7723e */ /* 0x000fc400000010ff */
[----:B------:R-:W0:Y:S01]  /*3270*/  MUFU.EX2 R179, R14 ;  /* 0x0000000e00b37308 */ /* 0x000e220000000800 */
[----:B------:R-:W-:Y:S01]  /*3280*/  FADD.FTZ R12, R174, R49 ;  /* 0x00000031ae0c7221 */ /* 0x000fe20000010000 */
[----:B---3--:R-:W-:Y:S01]  /*3290*/  FADD.FTZ R27, R177, R10 ;  /* 0x0000000ab11b7221 */ /* 0x008fe20000010000 */
[C---:B------:R-:W-:Y:S02]  /*32a0*/  F2FP.BF16.F32.PACK_AB R174, R21.reuse, R174 ;  /* 0x000000ae15ae723e */ /* 0x040fe400000010ff */
[----:B------:R-:W-:Y:S01]  /*32b0*/  FADD.FTZ R49, R21, R12 ;  /* 0x0000000c15317221 */ /* 0x000fe20000010000 */
[----:B------:R-:W-:Y:S02]  /*32c0*/  F2FP.BF16.F32.PACK_AB R177, R177, R34 ;  /* 0x00000022b1b1723e */ /* 0x000fe400000010ff */
[----:B------:R-:W2:Y:S01]  /*32d0*/  MUFU.EX2 R42, R42 ;  /* 0x0000002a002a7308 */ /* 0x000ea20000000800 */
[----:B-1----:R-:W-:Y:S01]  /*32e0*/  FADD.FTZ R10, R38, R27 ;  /* 0x0000001b260a7221 */ /* 0x002fe20000010000 */
[----:B------:R-:W-:-:S02]  /*32f0*/  @P1 VIADD R27, R6, 0x34840 ;  /* 0x00034840061b1836 */ /* 0x000fc40000000000 */
[----:B------:R-:W-:Y:S01]  /*3300*/  FADD.FTZ R12, R168, R49 ;  /* 0x00000031a80c7221 */ /* 0x000fe20000010000 */
[----:B------:R-:W-:-:S03]  /*3310*/  F2FP.BF16.F32.PACK_AB R168, R25, R168 ;  /* 0x000000a819a8723e */ /* 0x000fc600000010ff */
[----:B------:R-:W-:Y:S01]  /*3320*/  FADD.FTZ R51, R25, R12 ;  /* 0x0000000c19337221 */ /* 0x000fe20000010000 */
[----:B------:R-:W1:Y:S01]  /*3330*/  MUFU.EX2 R173, R20 ;  /* 0x0000001400ad7308 */ /* 0x000e620000000800 */
[----:B0-----:R-:W-:Y:S01]  /*3340*/  FADD.FTZ R49, R179, R10 ;  /* 0x0000000ab3317221 */ /* 0x001fe20000010000 */
[----:B------:R-:W-:Y:S01]  /*3350*/  @P1 PRMT R27, R18, 0x654, R27 ;  /* 0x00000654121b1816 */ /* 0x000fe2000000001b */
[----:B------:R-:W-:Y:S01]  /*3360*/  FADD.FTZ R10, R170, R51 ;  /* 0x00000033aa0a7221 */ /* 0x000fe20000010000 */
[----:B------:R-:W-:Y:S02]  /*3370*/  F2FP.BF16.F32.PACK_AB R170, R29, R170 ;  /* 0x000000aa1daa723e */ /* 0x000fe400000010ff */
[----:B------:R1:W-:Y:S01]  /*3380*/  @P1 SYNCS.ARRIVE.TRANS64.RED.A1T0 RZ, [R27+URZ], RZ ;  /* 0x000000ff1bff19a7 */ /* 0x0003e2000810043f */
[----:B------:R-:W-:Y:S01]  /*3390*/  F2FP.BF16.F32.PACK_AB R179, R179, R38 ;  /* 0x00000026b3b3723e */ /* 0x000fe200000010ff */
[----:B------:R-:W0:Y:S01]  /*33a0*/  MUFU.EX2 R46, R46 ;  /* 0x0000002e002e7308 */ /* 0x000e220000000800 */
[----:B--2---:R-:W-:Y:S01]  /*33b0*/  FADD.FTZ R6, R42, R49 ;  /* 0x000000312a067221 */ /* 0x004fe20000010000 */
[----:B------:R-:W-:-:S04]  /*33c0*/  FADD.FTZ R49, R29, R10 ;  /* 0x0000000a1d317221 */ /* 0x000fc80000010000 */
[----:B------:R-:W-:Y:S01]  /*33d0*/  FADD.FTZ R10, R152, R49 ;  /* 0x00000031980a7221 */ /* 0x000fe20000010000 */
[----:B------:R-:W-:Y:S01]  /*33e0*/  F2FP.BF16.F32.PACK_AB R152, R31, R152 ;  /* 0x000000981f98723e */ /* 0x000fe200000010ff */
[----:B------:R-:W2:Y:S01]  /*33f0*/  MUFU.EX2 R175, R24 ;  /* 0x0000001800af7308 */ /* 0x000ea20000000800 */
[----:B-1----:R-:W-:Y:S01]  /*3400*/  FADD.FTZ R27, R173, R6 ;  /* 0x00000006ad1b7221 */ /* 0x002fe20000010000 */
[----:B------:R-:W-:Y:S01]  /*3410*/  FADD.FTZ R49, R31, R10 ;  /* 0x0000000a1f317221 */ /* 0x000fe20000010000 */
[----:B------:R-:W-:-:S03]  /*3420*/  F2FP.BF16.F32.PACK_AB R173, R173, R42 ;  /* 0x0000002aadad723e */ /* 0x000fc600000010ff */
[----:B------:R-:W-:Y:S01]  /*3430*/  FADD.FTZ R10, R154, R49 ;  /* 0x000000319a0a7221 */ /* 0x000fe20000010000 */
[C---:B------:R-:W-:Y:S01]  /*3440*/  F2FP.BF16.F32.PACK_AB R154, R33.reuse, R154 ;  /* 0x0000009a219a723e */ /* 0x040fe200000010ff */
[----:B------:R-:W1:Y:S01]  /*3450*/  MUFU.EX2 R50, R50 ;  /* 0x0000003200327308 */ /* 0x000e620000000800 */
[----:B0-----:R-:W-:Y:S01]  /*3460*/  FADD.FTZ R6, R46, R27 ;  /* 0x0000001b2e067221 */ /* 0x001fe20000010000 */
[----:B------:R-:W-:-:S04]  /*3470*/  FADD.FTZ R49, R33, R10 ;  /* 0x0000000a21317221 */ /* 0x000fc80000010000 */
[----:B------:R-:W-:Y:S01]  /*3480*/  FADD.FTZ R10, R156, R49 ;  /* 0x000000319c0a7221 */ /* 0x000fe20000010000 */
[----:B------:R-:W-:Y:S01]  /*3490*/  F2FP.BF16.F32.PACK_AB R156, R35, R156 ;  /* 0x0000009c239c723e */ /* 0x000fe200000010ff */
[----:B------:R-:W0:Y:S01]  /*34a0*/  MUFU.EX2 R169, R28 ;  /* 0x0000001c00a97308 */ /* 0x000e220000000800 */
[----:B--2---:R-:W-:Y:S01]  /*34b0*/  FADD.FTZ R27, R175, R6 ;  /* 0x00000006af1b7221 */ /* 0x004fe20000010000 */
[----:B------:R-:W-:Y:S01]  /*34c0*/  FADD.FTZ R49, R35, R10 ;  /* 0x0000000a23317221 */ /* 0x000fe20000010000 */
[----:B------:R-:W-:-:S05]  /*34d0*/  F2FP.BF16.F32.PACK_AB R175, R175, R46 ;  /* 0x0000002eafaf723e */ /* 0x000fca00000010ff */
[----:B------:R-:W2:Y:S01]  /*34e0*/  MUFU.EX2 R54, R54 ;  /* 0x0000003600367308 */ /* 0x000ea20000000800 */
[----:B-1----:R-:W-:-:S07]  /*34f0*/  FADD.FTZ R6, R50, R27 ;  /* 0x0000001b32067221 */ /* 0x002fce0000010000 */
[----:B------:R-:W1:Y:S01]  /*3500*/  MUFU.EX2 R171, R32 ;  /* 0x0000002000ab7308 */ /* 0x000e620000000800 */
[C---:B0-----:R-:W-:Y:S01]  /*3510*/  FADD.FTZ R27, R169.reuse, R6 ;  /* 0x00000006a91b7221 */ /* 0x041fe20000010000 */
[----:B------:R-:W-:-:S06]  /*3520*/  F2FP.BF16.F32.PACK_AB R169, R169, R50 ;  /* 0x00000032a9a9723e */ /* 0x000fcc00000010ff */
[----:B------:R-:W0:Y:S01]  /*3530*/  MUFU.EX2 R58, R58 ;  /* 0x0000003a003a7308 */ /* 0x000e220000000800 */
[----:B--2---:R-:W-:-:S07]  /*3540*/  FADD.FTZ R6, R54, R27 ;  /* 0x0000001b36067221 */ /* 0x004fce0000010000 */
[----:B------:R-:W2:Y:S01]  /*3550*/  MUFU.EX2 R158, R158 ;  /* 0x0000009e009e7308 */ /* 0x000ea20000000800 */
[C---:B-1----:R-:W-:Y:S01]  /*3560*/  FADD.FTZ R27, R171.reuse, R6 ;  /* 0x00000006ab1b7221 */ /* 0x042fe20000010000 */
[----:B------:R-:W-:-:S06]  /*3570*/  F2FP.BF16.F32.PACK_AB R171, R171, R54 ;  /* 0x00000036abab723e */ /* 0x000fcc00000010ff */
[----:B------:R-:W1:Y:S01]  /*3580*/  MUFU.EX2 R153, R36 ;  /* 0x0000002400997308 */ /* 0x000e620000000800 */
[----:B0-----:R-:W-:-:S07]  /*3590*/  FADD.FTZ R6, R58, R27 ;  /* 0x0000001b3a067221 */ /* 0x001fce0000010000 */
[----:B------:R-:W0:Y:S01]  /*35a0*/  MUFU.EX2 R37, R37 ;  /* 0x0000002500257308 */ /* 0x000e220000000800 */
[----:B--2---:R-:W-:-:S07]  /*35b0*/  FADD.FTZ R10, R158, R49 ;  /* 0x000000319e0a7221 */ /* 0x004fce0000010000 */
[----:B------:R-:W2:Y:S01]  /*35c0*/  MUFU.EX2 R62, R62 ;  /* 0x0000003e003e7308 */ /* 0x000ea20000000800 */
[C---:B-1----:R-:W-:Y:S01]  /*35d0*/  FADD.FTZ R7, R153.reuse, R6 ;  /* 0x0000000699077221 */ /* 0x042fe20000010000 */
[----:B------:R-:W-:-:S06]  /*35e0*/  F2FP.BF16.F32.PACK_AB R153, R153, R58 ;  /* 0x0000003a9999723e */ /* 0x000fcc00000010ff */
[----:B------:R-:W1:Y:S01]  /*35f0*/  MUFU.EX2 R160, R160 ;  /* 0x000000a000a07308 */ /* 0x000e620000000800 */
[C---:B0-----:R-:W-:Y:S01]  /*3600*/  FADD.FTZ R9, R37.reuse, R10 ;  /* 0x0000000a25097221 */ /* 0x041fe20000010000 */
[----:B------:R-:W-:-:S06]  /*3610*/  F2FP.BF16.F32.PACK_AB R158, R37, R158 ;  /* 0x0000009e259e723e */ /* 0x000fcc00000010ff */
[----:B------:R-:W0:Y:S01]  /*3620*/  MUFU.EX2 R155, R40 ;  /* 0x00000028009b7308 */ /* 0x000e220000000800 */
[----:B--2---:R-:W-:-:S07]  /*3630*/  FADD.FTZ R6, R62, R7 ;  /* 0x000000073e067221 */ /* 0x004fce0000010000 */
[----:B------:R-:W2:Y:S01]  /*3640*/  MUFU.EX2 R39, R39 ;  /* 0x0000002700277308 */ /* 0x000ea20000000800 */
[----:B-1----:R-:W-:-:S07]  /*3650*/  FADD.FTZ R10, R160, R9 ;  /* 0x00000009a00a7221 */ /* 0x002fce0000010000 */
[----:B------:R-:W1:Y:S01]  /*3660*/  MUFU.EX2 R66, R66 ;  /* 0x0000004200427308 */ /* 0x000e620000000800 */
[C---:B0-----:R-:W-:Y:S01]  /*3670*/  FADD.FTZ R7, R155.reuse, R6 ;  /* 0x000000069b077221 */ /* 0x041fe20000010000 */
[----:B------:R-:W-:-:S06]  /*3680*/  F2FP.BF16.F32.PACK_AB R155, R155, R62 ;  /* 0x0000003e9b9b723e */ /* 0x000fcc00000010ff */
[----:B------:R-:W0:Y:S01]  /*3690*/  MUFU.EX2 R76, R76 ;  /* 0x0000004c004c7308 */ /* 0x000e220000000800 */
[C---:B--2---:R-:W-:Y:S01]  /*36a0*/  FADD.FTZ R9, R39.reuse, R10 ;  /* 0x0000000a27097221 */ /* 0x044fe20000010000 */
[----:B------:R-:W-:-:S06]  /*36b0*/  F2FP.BF16.F32.PACK_AB R160, R39, R160 ;  /* 0x000000a027a0723e */ /* 0x000fcc00000010ff */
[----:B------:R-:W2:Y:S01]  /*36c0*/  MUFU.EX2 R157, R44 ;  /* 0x0000002c009d7308 */ /* 0x000ea20000000800 */
[----:B-1----:R-:W-:-:S07]  /*36d0*/  FADD.FTZ R6, R66, R7 ;  /* 0x0000000742067221 */ /* 0x002fce0000010000 */
[----:B------:R1:W3:Y:S01]  /*36e0*/  MUFU.EX2 R45, R126 ;  /* 0x0000007e002d7308 */ /* 0x0002e20000000800 */
[----:B0-----:R-:W-:-:S07]  /*36f0*/  FADD.FTZ R10, R76, R9 ;  /* 0x000000094c0a7221 */ /* 0x001fce0000010000 */
[----:B------:R-:W0:Y:S01]  /*3700*/  MUFU.EX2 R70, R70 ;  /* 0x0000004600467308 */ /* 0x000e220000000800 */
[C---:B--2---:R-:W-:Y:S01]  /*3710*/  FADD.FTZ R7, R157.reuse, R6 ;  /* 0x000000069d077221 */ /* 0x044fe20000010000 */
[----:B------:R-:W-:Y:S02]  /*3720*/  F2FP.BF16.F32.PACK_AB R157, R157, R66 ;  /* 0x000000429d9d723e */ /* 0x000fe400000010ff */
[----:B-1----:R-:W-:-:S04]  /*3730*/  CS2R R126, SRZ ;  /* 0x00000000007e7805 */ /* 0x002fc8000001ff00 */
        /* <DEDUP_REMOVED lines=9> */
[----:B------:R-:W-:Y:S02]  /*37d0*/  F2FP.BF16.F32.PACK_AB R159, R159, R70 ;  /* 0x000000469f9f723e */ /* 0x000fe400000010ff */
[----:B0-----:R-:W-:-:S04]  /*37e0*/  CS2R R130, SRZ ;  /* 0x0000000000827805 */ /* 0x001fc8000001ff00 */
[----:B------:R-:W0:Y:S01]  /*37f0*/  MUFU.EX2 R84, R84 ;  /* 0x0000005400547308 */ /* 0x000e220000000800 */
[C---:B---3--:R-:W-:Y:S01]  /*3800*/  FADD.FTZ R9, R41.reuse, R10 ;  /* 0x0000000a29097221 */ /* 0x048fe20000010000 */
[----:B------:R-:W-:Y:S02]  /*3810*/  F2FP.BF16.F32.PACK_AB R164, R41, R128 ;  /* 0x0000008029a4723e */ /* 0x000fe400000010ff */
[----:B------:R-:W-:-:S04]  /*3820*/  CS2R R128, SRZ ;  /* 0x0000000000807805 */ /* 0x000fc8000001ff00 */
[----:B------:R-:W2:Y:S01]  /*3830*/  MUFU.EX2 R161, R52 ;  /* 0x0000003400a17308 */ /* 0x000ea20000000800 */
[----:B-1----:R-:W-:-:S07]  /*3840*/  FADD.FTZ R6, R74, R7 ;  /* 0x000000074a067221 */ /* 0x002fce0000010000 */
[----:B------:R-:W1:Y:S01]  /*3850*/  MUFU.EX2 R78, R78 ;  /* 0x0000004e004e7308 */ /* 0x000e620000000800 */
[----:B0-----:R-:W-:-:S07]  /*3860*/  FADD.FTZ R10, R84, R9 ;  /* 0x00000009540a7221 */ /* 0x001fce0000010000 */
[----:B------:R-:W0:Y:S01]  /*3870*/  MUFU.EX2 R163, R80 ;  /* 0x0000005000a37308 */ /* 0x000e220000000800 */
[C---:B--2---:R-:W-:Y:S01]  /*3880*/  FADD.FTZ R9, R161.reuse, R6 ;  /* 0x00000006a1097221 */ /* 0x044fe20000010000 */
[----:B------:R-:W-:-:S06]  /*3890*/  F2FP.BF16.F32.PACK_AB R161, R161, R74 ;  /* 0x0000004aa1a1723e */ /* 0x000fcc00000010ff */
        /* <DEDUP_REMOVED lines=11> */
[----:B0-----:R-:W-:Y:S01]  /*3950*/  FADD.FTZ R6, R86, R9 ;  /* 0x0000000956067221 */ /* 0x001fe20000010000 */
[----:B------:R-:W-:Y:S02]  /*3960*/  IMAD.MOV.U32 R9, RZ, RZ, 0x3f800000 ;  /* 0x3f800000ff097424 */ /* 0x000fe400078e00ff */
[C---:B--2---:R-:W-:Y:S01]  /*3970*/  FADD.FTZ R7, R43.reuse, R10 ;  /* 0x0000000a2b077221 */ /* 0x044fe20000010000 */
[----:B------:R-:W-:Y:S01]  /*3980*/  F2FP.BF16.F32.PACK_AB R166, R43, R84 ;  /* 0x000000542ba6723e */ /* 0x000fe200000010ff */
[----:B------:R-:W-:Y:S02]  /*3990*/  IMAD.MOV.U32 R10, RZ, RZ, 0x3f800000 ;  /* 0x3f800000ff0a7424 */ /* 0x000fe400078e00ff */
[C---:B-1----:R-:W-:Y:S01]  /*39a0*/  FADD.FTZ R6, R47.reuse, R6 ;  /* 0x000000062f067221 */ /* 0x042fe20000010000 */
[----:B------:R-:W-:Y:S01]  /*39b0*/  F2FP.BF16.F32.PACK_AB R167, R47, R86 ;  /* 0x000000562fa7723e */ /* 0x000fe200000010ff */
[----:B------:R-:W-:Y:S06]  /*39c0*/  @!P2 BRA `(.L_x_191) ;  /* 0x000000200080a947 */ /* 0x000fec0003800000 */
[----:B------:R-:W-:Y:S01]  /*39d0*/  VIADD R197, R197, 0xfffffffe ;  /* 0xfffffffec5c57836 */ /* 0x000fe20000000000 */
[----:B------:R-:W-:Y:S01]  /*39e0*/  UMOV UR4, UR37 ;  /* 0x0000002500047c82 */ /* 0x000fe20008000000 */
[----:B------:R-:W-:Y:S01]  /*39f0*/  IMAD.MOV.U32 R13, RZ, RZ, R8 ;  /* 0x000000ffff0d7224 */ /* 0x000fe200078e0008 */
[----:B------:R-:W-:Y:S01]  /*3a00*/  UMOV UR5, UR36 ;  /* 0x0000002400057c82 */ /* 0x000fe20008000000 */
[----:B------:R-:W-:Y:S02]  /*3a10*/  IMAD.MOV.U32 R11, RZ, RZ, R0 ;  /* 0x000000ffff0b7224 */ /* 0x000fe400078e0000 */
[----:B------:R-:W-:Y:S02]  /*3a20*/  IMAD.MOV.U32 R9, RZ, RZ, 0x3f800000 ;  /* 0x3f800000ff097424 */ /* 0x000fe400078e00ff */
[----:B------:R-:W-:-:S07]  /*3a30*/  IMAD.MOV.U32 R151, RZ, RZ, RZ ;  /* 0x000000ffff977224 */ /* 0x000fce00078e00ff */
.L_x_202:
[----:B------:R-:W-:-:S04]  /*3a40*/  UIADD3 UR6, UR5, 0x1, URZ ;  /* 0x0000000105067890 */ /* 0x000fc8000fffe03f */
[----:B------:R-:W-:-:S04]  /*3a50*/  UISETP.NE.AND UP0, UPT, UR6, 0x2, UPT ;  /* 0x000000020600788c */ /* 0x000fc8000bf05270 */
[----:B------:R-:W-:Y:S02]  /*3a60*/  USEL UR37, URZ, 0x1, UP0 ;  /* 0x000000013f257887 */ /* 0x000fe40008000000 */
[----:B------:R-:W-:Y:S02]  /*3a70*/  USEL UR36, UR6, URZ, UP0 ;  /* 0x0000003f06247287 */ /* 0x000fe40008000000 */
[----:B------:R-:W-:Y:S01]  /*3a80*/  ULOP3.LUT UR37, UR4, UR37, URZ, 0x3c, !UPT ;  /* 0x0000002504257292 */ /* 0x000fe2000f8e3c3f */
[----:B------:R-:W-:Y:S11]  /*3a90*/  @!P0 BRA `(.L_x_192) ;  /* 0x0000000000048947 */ /* 0x000ff60003800000 */
[----:B------:R-:W-:Y:S01]  /*3aa0*/  BPT.TRAP 0x1 ;  /* 0x000000040000795c */ /* 0x000fe20000300000 */
.L_x_192:
        /* <DEDUP_REMOVED lines=9> */
.L_x_193:
[----:B-1----:R-:W-:Y:S05]  /*3b40*/  @P1 BRA `(.L_x_194) ;  /* 0x0000000000081947 */ /* 0x002fea0003800000 */
[----:B------:R-:W1:Y:S02]  /*3b50*/  SYNCS.PHASECHK.TRANS64.TRYWAIT P1, [UR7+0x34830], R0 ;  /* 0x03483000ff0075a7 */ /* 0x000e640008020147 */
[----:B-1----:R-:W-:Y:S05]  /*3b60*/  @!P1 BRA `(.L_x_195) ;  /* 0x0000008800f89947 */ /* 0x002fea0003800000 */
.L_x_194:
        /* <DEDUP_REMOVED lines=137> */
.L_x_196:
[----:B------:R-:W-:Y:S01]  /*4400*/  ULEA UR14, UR5, UR6, 0x3 ;  /* 0x00000006050e7291 */ /* 0x000fe2000f8e183f */
[----:B01----:R-:W-:-:S05]  /*4410*/  IMAD.U32 R0, RZ, RZ, UR4 ;  /* 0x00000004ff007e24 */ /* 0x003fca000f8e00ff */
[----:B------:R-:W-:-:S04]  /*4420*/  SHF.L.U32 R0, R0, 0x1f, RZ ;  /* 0x0000001f00007819 */ /* 0x000fc800000006ff */
[----:B------:R0:W1:Y:S01]  /*4430*/  SYNCS.PHASECHK.TRANS64.TRYWAIT P1, [UR14+0x34850], R0 ;  /* 0x03485000ff0075a7 */ /* 0x000062000802014e */
[----:B------:R-:W-:Y:S05]  /*4440*/  @!P0 BRA `(.L_x_197) ;  /* 0x0000000000048947 */ /* 0x000fea0003800000 */
[----:B------:R-:W-:Y:S01]  /*4450*/  BPT.TRAP 0x1 ;  /* 0x000000040000795c */ /* 0x000fe20000300000 */
.L_x_197:
[----:B-1----:R-:W-:Y:S05]  /*4460*/  @P1 BRA `(.L_x_198) ;  /* 0x0000000000081947 */ /* 0x002fea0003800000 */
[----:B------:R-:W1:Y:S02]  /*4470*/  SYNCS.PHASECHK.TRANS64.TRYWAIT P1, [UR14+0x34850], R0 ;  /* 0x03485000ff0075a7 */ /* 0x000e64000802014e */
[----:B-1----:R-:W-:Y:S05]  /*4480*/  @!P1 BRA `(.L_x_199) ;  /* 0x0000008000c89947 */ /* 0x002fea0003800000 */
.L_x_198:
[----:B------:R-:W-:Y:S01]  /*4490*/  UIADD3 UR6, UR6, 0x400, URZ ;  /* 0x0000040006067890 */ /* 0x000fe2000fffe03f */
[----:B------:R-:W-:Y:S01]  /*44a0*/  WARPGROUP.ARRIVE ;  /* 0x00000000000079c5 */ /* 0x000fe20000000000 */
[----:B------:R-:W-:Y:S02]  /*44b0*/  UMOV UR11, 0x40000040 ;  /* 0x40000040000b7882 */ /* 0x000fe40000000000 */
[----:B------:R-:W-:-:S04]  /*44c0*/  USHF.R.U32.HI UR6, URZ, 0x4, UR6 ;  /* 0x000000043f067899 */ /* 0x000fc80008011606 */
[----:B------:R-:W-:-:S04]  /*44d0*/  ULOP3.LUT UR6, UR6, 0x3fff, URZ, 0xc0, !UPT ;  /* 0x00003fff06067892 */ /* 0x000fc8000f8ec03f */
[----:B------:R-:W-:-:S04]  /*44e0*/  ULOP3.LUT UR4, UR6, 0x4000000, URZ, 0xfc, !UPT ;  /* 0x0400000006047892 */ /* 0x000fc8000f8efc3f */
[----:B------:R-:W-:-:S07]  /*44f0*/  ULEA UR4, UR5, UR4, 0xb ;  /* 0x0000000405047291 */ /* 0x000fce000f8e583f */
[----:B------:R-:W-:Y:S02]  /*4500*/  UMOV UR10, UR4 ;  /* 0x00000004000a7c82 */ /* 0x000fe40008000000 */
        /* <DEDUP_REMOVED lines=33> */
[----:B------:R-:W-:Y:S01]  /*4720*/  UMOV UR11, 0x40000040 ;  /* 0x40000040000b7882 */ /* 0x000fe20000000000 */
[----:B------:R-:W-:Y:S02]  /*4730*/  WARPGROUP.DEPBAR.LE gsb0, 0x0 ;  /* 0x00008000000079c5 */ /* 0x000fe40000010000 */
[----:B------:R-:W-:-:S07]  /*4740*/  WARPGROUP.ARRIVE ;  /* 0x00000000000079c5 */ /* 0x000fce0000000000 */
[----:B------:R-:W-:Y:S03]  /*4750*/  HGMMA.64x128x16.F32.BF16 R88, R164, gdesc[UR8].tnspB, R88, gsb0 ;  /* 0x41e00008a4587df0 */ /* 0x000fe60008001858 */
[----:B------:R-:W-:Y:S02]  /*4760*/  WARPGROUP.DEPBAR.LE gsb0, 0x0 ;  /* 0x00008000000079c5 */ /* 0x000fe40000010000 */
[----:B------:R-:W-:Y:S05]  /*4770*/  @!P0 BRA `(.L_x_200) ;  /* 0x0000000000048947 */ /* 0x000fea0003800000 */
[----:B------:R-:W-:Y:S01]  /*4780*/  BPT.TRAP 0x1 ;  /* 0x000000040000795c */ /* 0x000fe20000300000 */
.L_x_200:
[----:B01----:R-:W-:Y:S02]  /*4790*/  FMNMX.FTZ R0, R24, R11, !PT ;  /* 0x0000000b18007209 */ /* 0x003fe40007810000 */
[----:B------:R-:W-:Y:S02]  /*47a0*/  FMNMX.FTZ R8, R26, R13, !PT ;  /* 0x0000000d1a087209 */ /* 0x000fe40007810000 */
[----:B------:R-:W-:Y:S02]  /*47b0*/  FMNMX.FTZ R3, R25, R0, !PT ;  /* 0x0000000019037209 */ /* 0x000fe40007810000 */
[----:B------:R-:W-:Y:S02]  /*47c0*/  FMNMX.FTZ R9, R27, R8, !PT ;  /* 0x000000081b097209 */ /* 0x000fe40007810000 */
[----:B------:R-:W-:Y:S02]  /*47d0*/  FMNMX.FTZ R0, R28, R3, !PT ;  /* 0x000000031c007209 */ /* 0x000fe40007810000 */
[----:B------:R-:W-:-:S02]  /*47e0*/  FMNMX.FTZ R8, R30, R9, !PT ;  /* 0x000000091e087209 */ /* 0x000fc40007810000 */
[----:B------:R-:W-:Y:S02]  /*47f0*/  FMNMX.FTZ R3, R29, R0, !PT ;  /* 0x000000001d037209 */ /* 0x000fe40007810000 */
        /* <DEDUP_REMOVED lines=57> */
[----:B------:R-:W-:Y:S01]  /*4b90*/  ISETP.NE.AND P1, PT, R16, RZ, PT ;  /* 0x000000ff1000720c */ /* 0x000fe20003f25270 */
[----:B------:R-:W0:Y:S04]  /*4ba0*/  SHFL.BFLY PT, R0, R9, 0x2, 0x1f ;  /* 0x0c401f0009007f89 */ /* 0x000e2800000e0000 */
[----:B------:R-:W1:Y:S01]  /*4bb0*/  SHFL.BFLY PT, R3, R10, 0x2, 0x1f ;  /* 0x0c401f000a037f89 */ /* 0x000e6200000e0000 */
[----:B0-----:R-:W-:-:S02]  /*4bc0*/  FMNMX.FTZ R12, R9, R0, !PT ;  /* 0x00000000090c7209 */ /* 0x001fc40007810000 */
[----:B-1----:R-:W-:-:S03]  /*4bd0*/  FMNMX.FTZ R14, R10, R3, !PT ;  /* 0x000000030a0e7209 */ /* 0x002fc60007810000 */
[----:B------:R-:W0:Y:S01]  /*4be0*/  SHFL.BFLY PT, R15, R12, 0x1, 0x1f ;  /* 0x0c201f000c0f7f89 */ /* 0x000e2200000e0000 */
[----:B------:R-:W1:Y:S03]  /*4bf0*/  LDC R3, c[0x0][0x988] ;  /* 0x00026200ff037b82 */ /* 0x000e660000000800 */
[----:B------:R-:W2:Y:S01]  /*4c00*/  SHFL.BFLY PT, R21, R14, 0x1, 0x1f ;  /* 0x0c201f000e157f89 */ /* 0x000ea200000e0000 */
[----:B0-----:R-:W-:Y:S02]  /*4c10*/  FMNMX.FTZ R0, R12, R15, !PT ;  /* 0x0000000f0c007209 */ /* 0x001fe40007810000 */
[----:B--2---:R-:W-:-:S03]  /*4c20*/  FMNMX.FTZ R8, R14, R21, !PT ;  /* 0x000000150e087209 */ /* 0x004fc60007810000 */
[CC--:B-1----:R-:W-:Y:S01]  /*4c30*/  FMUL.FTZ R198, R0.reuse, R3.reuse ;  /* 0x0000000300c67220 */ /* 0x0c2fe20000410000 */
[----:B------:R-:W-:Y:S01]  /*4c40*/  FADD.FTZ R20, -R0, R11 ;  /* 0x0000000b00147221 */ /* 0x000fe20000010100 */
[CC--:B------:R-:W-:Y:S01]  /*4c50*/  FMUL.FTZ R12, R8.reuse, R3.reuse ;  /* 0x00000003080c7220 */ /* 0x0c0fe20000410000 */
[----:B------:R-:W-:Y:S01]  /*4c60*/  FADD.FTZ R152, -R8, R13 ;  /* 0x0000000d08987221 */ /* 0x000fe20000010100 */
[-C--:B------:R-:W-:Y:S01]  /*4c70*/  FFMA.FTZ R11, R24, R3.reuse, -R198 ;  /* 0x00000003180b7223 */ /* 0x080fe200000108c6 */
[-C--:B------:R-:W-:Y:S01]  /*4c80*/  FMUL.FTZ R20, R20, R3.reuse ;  /* 0x0000000314147220 */ /* 0x080fe20000410000 */
[-C--:B------:R-:W-:Y:S01]  /*4c90*/  FFMA.FTZ R14, R26, R3.reuse, -R12 ;  /* 0x000000031a0e7223 */ /* 0x080fe2000001080c */
[-C--:B------:R-:W-:Y:S01]  /*4ca0*/  FMUL.FTZ R152, R152, R3.reuse ;  /* 0x0000000398987220 */ /* 0x080fe20000410000 */
[-C--:B------:R-:W-:Y:S01]  /*4cb0*/  FFMA.FTZ R180, R25, R3.reuse, -R198 ;  /* 0x0000000319b47223 */ /* 0x080fe200000108c6 */
[-C--:B------:R-:W-:Y:S01]  /*4cc0*/  FFMA.FTZ R181, R27, R3.reuse, -R12 ;  /* 0x000000031bb57223 */ /* 0x080fe2000001080c */
[----:B------:R0:W-:Y:S01]  /*4cd0*/  MUFU.EX2 R10, R20 ;  /* 0x00000014000a7308 */ /* 0x0001e20000000800 */
[-C--:B------:R-:W-:Y:S01]  /*4ce0*/  FFMA.FTZ R182, R28, R3.reuse, -R198 ;  /* 0x000000031cb67223 */ /* 0x080fe200000108c6 */
[-C--:B------:R-:W-:Y:S01]  /*4cf0*/  FFMA.FTZ R183, R30, R3.reuse, -R12 ;  /* 0x000000031eb77223 */ /* 0x080fe2000001080c */
[-CC-:B------:R-:W-:Y:S01]  /*4d00*/  FFMA.FTZ R13, R29, R3.reuse, -R198.reuse ;  /* 0x000000031d0d7223 */ /* 0x180fe200000108c6 */
[-C--:B------:R-:W-:Y:S01]  /*4d10*/  FFMA.FTZ R176, R32, R3.reuse, -R198 ;  /* 0x0000000320b07223 */ /* 0x080fe200000108c6 */
[-C--:B------:R-:W-:Y:S01]  /*4d20*/  FFMA.FTZ R177, R34, R3.reuse, -R12 ;  /* 0x0000000322b17223 */ /* 0x080fe2000001080c */
[-C--:B------:R-:W-:Y:S01]  /*4d30*/  FFMA.FTZ R15, R33, R3.reuse, -R198 ;  /* 0x00000003210f7223 */ /* 0x080fe200000108c6 */
[-CC-:B------:R-:W-:Y:S01]  /*4d40*/  FFMA.FTZ R24, R35, R3.reuse, -R12.reuse ;  /* 0x0000000323187223 */ /* 0x180fe2000001080c */
[----:B------:R-:W1:Y:S01]  /*4d50*/  MUFU.EX2 R11, R11 ;  /* 0x0000000b000b7308 */ /* 0x000e620000000800 */
[-C--:B0-----:R-:W-:Y:S01]  /*4d60*/  FFMA.FTZ R20, R31, R3.reuse, -R12 ;  /* 0x000000031f147223 */ /* 0x081fe2000001080c */
[-C--:B------:R-:W-:Y:S01]  /*4d70*/  FFMA.FTZ R178, R36, R3.reuse, -R198 ;  /* 0x0000000324b27223 */ /* 0x080fe200000108c6 */
[-C--:B------:R-:W-:Y:S01]  /*4d80*/  FFMA.FTZ R179, R38, R3.reuse, -R12 ;  /* 0x0000000326b37223 */ /* 0x080fe2000001080c */
[-C--:B------:R-:W-:Y:S01]  /*4d90*/  FFMA.FTZ R21, R37, R3.reuse, -R198 ;  /* 0x0000000325157223 */ /* 0x080fe200000108c6 */
[-C--:B------:R-:W-:Y:S01]  /*4da0*/  FFMA.FTZ R26, R39, R3.reuse, -R12 ;  /* 0x00000003271a7223 */ /* 0x080fe2000001080c */
[-C--:B------:R-:W-:Y:S01]  /*4db0*/  FFMA.FTZ R172, R40, R3.reuse, -R198 ;  /* 0x0000000328ac7223 */ /* 0x080fe200000108c6 */
[-C--:B------:R-:W-:Y:S01]  /*4dc0*/  FFMA.FTZ R173, R42, R3.reuse, -R12 ;  /* 0x000000032aad7223 */ /* 0x080fe2000001080c */
[----:B------:R0:W-:Y:S01]  /*4dd0*/  MUFU.EX2 R9, R152 ;  /* 0x0000009800097308 */ /* 0x0001e20000000800 */
[-C--:B------:R-:W-:Y:S01]  /*4de0*/  FFMA.FTZ R25, R41, R3.reuse, -R198 ;  /* 0x0000000329197223 */ /* 0x080fe200000108c6 */
[-C--:B------:R-:W-:Y:S01]  /*4df0*/  FFMA.FTZ R28, R43, R3.reuse, -R12 ;  /* 0x000000032b1c7223 */ /* 0x080fe2000001080c */
[-C--:B------:R-:W-:Y:S01]  /*4e00*/  FFMA.FTZ R174, R44, R3.reuse, -R198 ;  /* 0x000000032cae7223 */ /* 0x080fe200000108c6 */
[-C--:B------:R-:W-:Y:S01]  /*4e10*/  FFMA.FTZ R175, R46, R3.reuse, -R12 ;  /* 0x000000032eaf7223 */ /* 0x080fe2000001080c */
[-C--:B------:R-:W-:Y:S01]  /*4e20*/  FFMA.FTZ R29, R45, R3.reuse, -R198 ;  /* 0x000000032d1d7223 */ /* 0x080fe200000108c6 */
[-C--:B------:R-:W-:Y:S01]  /*4e30*/  FFMA.FTZ R30, R47, R3.reuse, -R12 ;  /* 0x000000032f1e7223 */ /* 0x080fe2000001080c */
[----:B------:R-:W-:Y:S01]  /*4e40*/  FFMA.FTZ R168, R48, R3, -R198 ;  /* 0x0000000330a87223 */ /* 0x000fe200000108c6 */
[----:B------:R-:W2:Y:S01]  /*4e50*/  MUFU.EX2 R14, R14 ;  /* 0x0000000e000e7308 */ /* 0x000ea20000000800 */
[----:B-1----:R-:W-:Y:S01]  /*4e60*/  FFMA.FTZ R7, R10, R7, R11 ;  /* 0x000000070a077223 */ /* 0x002fe2000001000b */
[-C--:B------:R-:W-:Y:S01]  /*4e70*/  FFMA.FTZ R169, R50, R3.reuse, -R12 ;  /* 0x0000000332a97223 */ /* 0x080fe2000001080c */
[-C--:B------:R-:W-:Y:S01]  /*4e80*/  FFMA.FTZ R33, R49, R3.reuse, -R198 ;  /* 0x0000000331217223 */ /* 0x080fe200000108c6 */
[-C--:B------:R-:W-:Y:S01]  /*4e90*/  FFMA.FTZ R32, R51, R3.reuse, -R12 ;  /* 0x0000000333207223 */ /* 0x080fe2000001080c */
[-C--:B------:R-:W-:Y:S01]  /*4ea0*/  FFMA.FTZ R170, R52, R3.reuse, -R198 ;  /* 0x0000000334aa7223 */ /* 0x080fe200000108c6 */
[-C--:B------:R-:W-:Y:S01]  /*4eb0*/  FFMA.FTZ R171, R54, R3.reuse, -R12 ;  /* 0x0000000336ab7223 */ /* 0x080fe2000001080c */
[-C--:B------:R-:W-:Y:S01]  /*4ec0*/  FFMA.FTZ R37, R53, R3.reuse, -R198 ;  /* 0x0000000335257223 */ /* 0x080fe200000108c6 */
[----:B------:R-:W1:Y:S01]  /*4ed0*/  MUFU.EX2 R180, R180 ;  /* 0x000000b400b47308 */ /* 0x000e620000000800 */
[-C--:B------:R-:W-:Y:S01]  /*4ee0*/  FFMA.FTZ R34, R55, R3.reuse, -R12 ;  /* 0x0000000337227223 */ /* 0x080fe2000001080c */
[-C--:B0-----:R-:W-:Y:S01]  /*4ef0*/  FFMA.FTZ R152, R56, R3.reuse, -R198 ;  /* 0x0000000338987223 */ /* 0x081fe200000108c6 */
[-C--:B------:R-:W-:Y:S01]  /*4f00*/  FFMA.FTZ R153, R58, R3.reuse, -R12 ;  /* 0x000000033a997223 */ /* 0x080fe2000001080c */
[-C--:B------:R-:W-:Y:S01]  /*4f10*/  FFMA.FTZ R41, R57, R3.reuse, -R198 ;  /* 0x0000000339297223 */ /* 0x080fe200000108c6 */
[-C--:B------:R-:W-:Y:S01]  /*4f20*/  FFMA.FTZ R36, R59, R3.reuse, -R12 ;  /* 0x000000033b247223 */ /* 0x080fe2000001080c */
[-C--:B------:R-:W-:Y:S01]  /*4f30*/  FFMA.FTZ R154, R60, R3.reuse, -R198 ;  /* 0x000000033c9a7223 */ /* 0x080fe200000108c6 */
[-C--:B------:R-:W-:Y:S01]  /*4f40*/  FFMA.FTZ R155, R62, R3.reuse, -R12 ;  /* 0x000000033e9b7223 */ /* 0x080fe2000001080c */
[----:B------:R-:W0:Y:S01]  /*4f50*/  MUFU.EX2 R181, R181 ;  /* 0x000000b500b57308 */ /* 0x000e220000000800 */
[----:B--2---:R-:W-:Y:S01]  /*4f60*/  FFMA.FTZ R6, R9, R6, R14 ;  /* 0x0000000609067223 */ /* 0x004fe2000001000e */
[-C--:B------:R-:W-:Y:S01]  /*4f70*/  FFMA.FTZ R45, R61, R3.reuse, -R198 ;  /* 0x000000033d2d7223 */ /* 0x080fe200000108c6 */
[-C--:B------:R-:W-:Y:S01]  /*4f80*/  FFMA.FTZ R38, R63, R3.reuse, -R12 ;  /* 0x000000033f267223 */ /* 0x080fe2000001080c */
[-C--:B------:R-:W-:Y:S01]  /*4f90*/  FFMA.FTZ R156, R64, R3.reuse, -R198 ;  /* 0x00000003409c7223 */ /* 0x080fe200000108c6 */
[-C--:B------:R-:W-:Y:S01]  /*4fa0*/  FFMA.FTZ R157, R66, R3.reuse, -R12 ;  /* 0x00000003429d7223 */ /* 0x080fe2000001080c */
[-CC-:B------:R-:W-:Y:S01]  /*4fb0*/  FFMA.FTZ R49, R65, R3.reuse, -R198.reuse ;  /* 0x0000000341317223 */ /* 0x180fe200000108c6 */
[-C--:B------:R-:W-:Y:S01]  /*4fc0*/  FFMA.FTZ R158, R68, R3.reuse, -R198 ;  /* 0x00000003449e7223 */ /* 0x080fe200000108c6 */
[----:B------:R-:W2:Y:S01]  /*4fd0*/  MUFU.EX2 R182, R182 ;  /* 0x000000b600b67308 */ /* 0x000ea20000000800 */
[----:B-1----:R-:W-:Y:S01]  /*4fe0*/  FADD.FTZ R7, R180, R7 ;  /* 0x00000007b4077221 */ /* 0x002fe20000010000 */
[-C--:B------:R-:W-:Y:S01]  /*4ff0*/  FFMA.FTZ R159, R70, R3.reuse, -R12 ;  /* 0x00000003469f7223 */ /* 0x080fe2000001080c */
[-CC-:B------:R-:W-:Y:S01]  /*5000*/  FFMA.FTZ R53, R69, R3.reuse, -R198.reuse ;  /* 0x0000000345357223 */ /* 0x180fe200000108c6 */
[-C--:B------:R-:W-:Y:S01]  /*5010*/  FFMA.FTZ R160, R72, R3.reuse, -R198 ;  /* 0x0000000348a07223 */ /* 0x080fe200000108c6 */
[-C--:B------:R-:W-:Y:S01]  /*5020*/  FFMA.FTZ R161, R74, R3.reuse, -R12 ;  /* 0x000000034aa17223 */ /* 0x080fe2000001080c */
[-C--:B------:R-:W-:Y:S01]  /*5030*/  FFMA.FTZ R57, R73, R3.reuse, -R198 ;  /* 0x0000000349397223 */ /* 0x080fe200000108c6 */
[-C--:B------:R-:W-:Y:S01]  /*5040*/  FFMA.FTZ R75, R75, R3.reuse, -R12 ;  /* 0x000000034b4b7223 */ /* 0x080fe2000001080c */
[----:B------:R-:W1:Y:S01]  /*5050*/  MUFU.EX2 R183, R183 ;  /* 0x000000b700b77308 */ /* 0x000e620000000800 */
[----:B0-----:R-:W-:Y:S01]  /*5060*/  FADD.FTZ R6, R181, R6 ;  /* 0x00000006b5067221 */ /* 0x001fe20000010000 */
[-C--:B------:R-:W-:Y:S01]  /*5070*/  FFMA.FTZ R162, R76, R3.reuse, -R198 ;  /* 0x000000034ca27223 */ /* 0x080fe200000108c6 */
[-C--:B------:R-:W-:Y:S01]  /*5080*/  FFMA.FTZ R78, R78, R3.reuse, -R12 ;  /* 0x000000034e4e7223 */ /* 0x080fe2000001080c */
[-C--:B------:R-:W-:Y:S01]  /*5090*/  FFMA.FTZ R61, R77, R3.reuse, -R198 ;  /* 0x000000034d3d7223 */ /* 0x080fe200000108c6 */
[-C--:B------:R-:W-:Y:S01]  /*50a0*/  FFMA.FTZ R79, R79, R3.reuse, -R12 ;  /* 0x000000034f4f7223 */ /* 0x080fe2000001080c */
[-C--:B------:R-:W-:Y:S01]  /*50b0*/  FFMA.FTZ R164, R80, R3.reuse, -R198 ;  /* 0x0000000350a47223 */ /* 0x080fe200000108c6 */
[-C--:B------:R-:W-:Y:S01]  /*50c0*/  FFMA.FTZ R82, R82, R3.reuse, -R12 ;  /* 0x0000000352527223 */ /* 0x080fe2000001080c */
[----:B------:R-:W0:Y:S01]  /*50d0*/  MUFU.EX2 R13, R13 ;  /* 0x0000000d000d7308 */ /* 0x000e220000000800 */
[----:B--2---:R-:W-:Y:S01]  /*50e0*/  FADD.FTZ R40, R182, R7 ;  /* 0x00000007b6287221 */ /* 0x004fe20000010000 */
[-C--:B------:R-:W-:Y:S01]  /*50f0*/  FFMA.FTZ R65, R81, R3.reuse, -R198 ;  /* 0x0000000351417223 */ /* 0x080fe200000108c6 */
[-C--:B------:R-:W-:Y:S01]  /*5100*/  FFMA.FTZ R83, R83, R3.reuse, -R12 ;  /* 0x0000000353537223 */ /* 0x080fe2000001080c */
[-C--:B------:R-:W-:Y:S01]  /*5110*/  FFMA.FTZ R166, R84, R3.reuse, -R198 ;  /* 0x0000000354a67223 */ /* 0x080fe200000108c6 */
[-C--:B------:R-:W-:Y:S01]  /*5120*/  FFMA.FTZ R86, R86, R3.reuse, -R12 ;  /* 0x0000000356567223 */ /* 0x080fe2000001080c */
[----:B------:R-:W-:-:S02]  /*5130*/  FFMA.FTZ R69, R85, R3, -R198 ;  /* 0x0000000355457223 */ /* 0x000fc400000108c6 */
[----:B------:R-:W2:Y:S01]  /*5140*/  MUFU.EX2 R20, R20 ;  /* 0x0000001400147308 */ /* 0x000ea20000000800 */
[----:B-1----:R-:W-:-:S07]  /*5150*/  FADD.FTZ R7, R183, R6 ;  /* 0x00000006b7077221 */ /* 0x002fce0000010000 */
[----:B------:R-:W1:Y:S01]  /*5160*/  MUFU.EX2 R176, R176 ;  /* 0x000000b000b07308 */ /* 0x000e620000000800 */
[----:B0-----:R-:W-:-:S07]  /*5170*/  FADD.FTZ R27, R13, R40 ;  /* 0x000000280d1b7221 */ /* 0x001fce0000010000 */
[----:B------:R-:W0:Y:S01]  /*5180*/  MUFU.EX2 R177, R177 ;  /* 0x000000b100b17308 */ /* 0x000e220000000800 */
[----:B--2---:R-:W-:-:S07]  /*5190*/  FADD.FTZ R6, R20, R7 ;  /* 0x0000000714067221 */ /* 0x004fce0000010000 */
[----:B------:R-:W2:Y:S01]  /*51a0*/  MUFU.EX2 R15, R15 ;  /* 0x0000000f000f7308 */ /* 0x000ea20000000800 */
[----:B-1----:R-:W-:-:S07]  /*51b0*/  FADD.FTZ R40, R176, R27 ;  /* 0x0000001bb0287221 */ /* 0x002fce0000010000 */
[----:B------:R-:W1:Y:S01]  /*51c0*/  MUFU.EX2 R24, R24 ;  /* 0x0000001800187308 */ /* 0x000e620000000800 */
[----:B0-----:R-:W-:-:S07]  /*51d0*/  FADD.FTZ R7, R177, R6 ;  /* 0x00000006b1077221 */ /* 0x001fce0000010000 */
[----:B------:R-:W0:Y:S01]  /*51e0*/  MUFU.EX2 R178, R178 ;  /* 0x000000b200b27308 */ /* 0x000e220000000800 */
[----:B--2---:R-:W-:Y:S01]  /*51f0*/  FADD.FTZ R27, R15, R40 ;  /* 0x000000280f1b7221 */ /* 0x004fe20000010000 */
[----:B------:R-:W-:-:S06]  /*5200*/  FFMA.FTZ R40, R67, R3, -R12 ;  /* 0x0000000343287223 */ /* 0x000fcc000001080c */
        /* <DEDUP_REMOVED lines=15> */
[----:B0-----:R-:W-:Y:S01]  /*5300*/  FADD.FTZ R27, R25, R42 ;  /* 0x0000002a191b7221 */ /* 0x001fe20000010000 */
[-CC-:B------:R-:W-:Y:S01]  /*5310*/  FFMA.FTZ R42, R71, R3.reuse, -R12.reuse ;  /* 0x00000003472a7223 */ /* 0x180fe2000001080c */
[----:B------:R-:W-:-:S05]  /*5320*/  FFMA.FTZ R12, R87, R3, -R12 ;  /* 0x00000003570c7223 */ /* 0x000fca000001080c */
        /* <DEDUP_REMOVED lines=57> */
[----:B-1----:R-:W-:Y:S01]  /*56c0*/  FADD.FTZ R6, R42, R7 ;  /* 0x000000072a067221 */ /* 0x002fe20000010000 */
[----:B------:R-:W-:-:S04]  /*56d0*/  IMAD.U32 R7, RZ, RZ, UR7 ;  /* 0x00000007ff077e24 */ /* 0x000fc8000f8e00ff */
[----:B------:R-:W-:Y:S02]  /*56e0*/  @P1 VIADD R7, R7, 0x34840 ;  /* 0x0003484007071836 */ /* 0x000fe40000000000 */
[----:B------:R-:W1:Y:S01]  /*56f0*/  MUFU.EX2 R57, R57 ;  /* 0x0000003900397308 */ /* 0x000e620000000800 */
[----:B0-----:R-:W-:Y:S02]  /*5700*/  FADD.FTZ R44, R160, R27 ;  /* 0x0000001ba02c7221 */ /* 0x001fe40000010000 */
[----:B------:R-:W-:-:S04]  /*5710*/  @P1 PRMT R7, R18, 0x654, R7 ;  /* 0x0000065412071816 */ /* 0x000fc80000000007 */
[----:B------:R0:W-:Y:S01]  /*5720*/  @P1 SYNCS.ARRIVE.TRANS64.RED.A1T0 RZ, [R7+URZ], RZ ;  /* 0x000000ff07ff19a7 */ /* 0x0001e2000810043f */
[----:B------:R-:W3:Y:S01]  /*5730*/  MUFU.EX2 R75, R75 ;  /* 0x0000004b004b7308 */ /* 0x000ee20000000800 */
[----:B--2---:R-:W-:-:S07]  /*5740*/  FADD.FTZ R6, R161, R6 ;  /* 0x00000006a1067221 */ /* 0x004fce0000010000 */
[----:B------:R-:W2:Y:S01]  /*5750*/  MUFU.EX2 R162, R162 ;  /* 0x000000a200a27308 */ /* 0x000ea20000000800 */
[----:B-1----:R-:W-:-:S07]  /*5760*/  FADD.FTZ R27, R57, R44 ;  /* 0x0000002c391b7221 */ /* 0x002fce0000010000 */
[----:B------:R-:W1:Y:S01]  /*5770*/  MUFU.EX2 R163, R78 ;  /* 0x0000004e00a37308 */ /* 0x000e620000000800 */
[----:B---3--:R-:W-:-:S07]  /*5780*/  FADD.FTZ R6, R75, R6 ;  /* 0x000000064b067221 */ /* 0x008fce0000010000 */
        /* <DEDUP_REMOVED lines=20> */
[----:B-1----:R-:W-:-:S03]  /*58d0*/  FADD.FTZ R7, R69, R44 ;  /* 0x0000002c45077221 */ /* 0x002fc60000010000 */
[----:B0-----:R-:W-:Y:S01]  /*58e0*/  FADD.FTZ R6, R27, R6 ;  /* 0x000000061b067221 */ /* 0x001fe20000010000 */
[----:B------:R-:W-:Y:S06]  /*58f0*/  @!P0 BRA `(.L_x_201) ;  /* 0x0000000000048947 */ /* 0x000fec0003800000 */
[----:B------:R-:W-:Y:S01]  /*5900*/  BPT.TRAP 0x1 ;  /* 0x000000040000795c */ /* 0x000fe20000300000 */
.L_x_201:
[----:B------:R-:W-:Y:S01]  /*5910*/  ISETP.NE.AND P1, PT, R2, RZ, PT ;  /* 0x000000ff0200720c */ /* 0x000fe20003f25270 */
[----:B------:R-:W-:Y:S01]  /*5920*/  IMAD.U32 R12, RZ, RZ, UR14 ;  /* 0x0000000eff0c7e24 */ /* 0x000fe2000f8e00ff */
[----:B------:R-:W-:Y:S01]  /*5930*/  UMOV UR4, UR37 ;  /* 0x0000002500047c82 */ /* 0x000fe20008000000 */
[----:B------:R-:W-:Y:S01]  /*5940*/  UMOV UR5, UR36 ;  /* 0x0000002400057c82 */ /* 0x000fe20008000000 */
[----:B------:R-:W-:Y:S01]  /*5950*/  F2FP.BF16.F32.PACK_AB R180, R180, R11 ;  /* 0x0000000bb4b4723e */ /* 0x000fe200000010ff */
[----:B------:R-:W-:Y:S01]  /*5960*/  IMAD.MOV.U32 R11, RZ, RZ, R0 ;  /* 0x000000ffff0b7224 */ /* 0x000fe200078e0000 */
[----:B------:R-:W-:Y:S01]  /*5970*/  F2FP.BF16.F32.PACK_AB R182, R13, R182 ;  /* 0x000000b60db6723e */ /* 0x000fe200000010ff */
[----:B------:R-:W-:Y:S01]  /*5980*/  IMAD.MOV.U32 R13, RZ, RZ, R8 ;  /* 0x000000ffff0d7224 */ /* 0x000fe200078e0008 */
[----:B------:R-:W-:Y:S02]  /*5990*/  F2FP.BF16.F32.PACK_AB R181, R181, R14 ;  /* 0x0000000eb5b5723e */ /* 0x000fe400000010ff */
[----:B------:R-:W-:-:S02]  /*59a0*/  F2FP.BF16.F32.PACK_AB R183, R20, R183 ;  /* 0x000000b714b7723e */ /* 0x000fc400000010ff */
[----:B------:R-:W-:Y:S01]  /*59b0*/  F2FP.BF16.F32.PACK_AB R176, R15, R176 ;  /* 0x000000b00fb0723e */ /* 0x000fe200000010ff */
[----:B------:R-:W-:Y:S01]  /*59c0*/  @P1 VIADD R12, R12, 0x34860 ;  /* 0x000348600c0c1836 */ /* 0x000fe20000000000 */
[----:B------:R-:W-:Y:S02]  /*59d0*/  F2FP.BF16.F32.PACK_AB R177, R24, R177 ;  /* 0x000000b118b1723e */ /* 0x000fe400000010ff */
[----:B------:R-:W-:Y:S02]  /*59e0*/  F2FP.BF16.F32.PACK_AB R178, R21, R178 ;  /* 0x000000b215b2723e */ /* 0x000fe400000010ff */
[----:B------:R-:W-:Y:S02]  /*59f0*/  @P1 PRMT R12, R17, 0x654, R12 ;  /* 0x00000654110c1816 */ /* 0x000fe4000000000c */
[----:B------:R-:W-:Y:S02]  /*5a00*/  F2FP.BF16.F32.PACK_AB R179, R26, R179 ;  /* 0x000000b31ab3723e */ /* 0x000fe400000010ff */
[----:B------:R0:W-:Y:S01]  /*5a10*/  @P1 SYNCS.ARRIVE.TRANS64.RED.A1T0 RZ, [R12+URZ], RZ ;  /* 0x000000ff0cff19a7 */ /* 0x0001e2000810043f */
[C---:B------:R-:W-:Y:S01]  /*5a20*/  ISETP.GT.AND P1, PT, R197.reuse, RZ, PT ;  /* 0x000000ffc500720c */ /* 0x040fe20003f24270 */
[----:B------:R-:W-:Y:S01]  /*5a30*/  VIADD R197, R197, 0xffffffff ;  /* 0xffffffffc5c57836 */ /* 0x000fe20000000000 */
[----:B------:R-:W-:-:S02]  /*5a40*/  F2FP.BF16.F32.PACK_AB R172, R25, R172 ;  /* 0x000000ac19ac723e */ /* 0x000fc400000010ff */
[----:B------:R-:W-:Y:S02]  /*5a50*/  F2FP.BF16.F32.PACK_AB R173, R28, R173 ;  /* 0x000000ad1cad723e */ /* 0x000fe400000010ff */
[----:B------:R-:W-:Y:S02]  /*5a60*/  F2FP.BF16.F32.PACK_AB R174, R29, R174 ;  /* 0x000000ae1dae723e */ /* 0x000fe400000010ff */
[----:B------:R-:W-:Y:S02]  /*5a70*/  F2FP.BF16.F32.PACK_AB R175, R30, R175 ;  /* 0x000000af1eaf723e */ /* 0x000fe400000010ff */
[----:B------:R-:W-:Y:S02]  /*5a80*/  F2FP.BF16.F32.PACK_AB R168, R33, R168 ;  /* 0x000000a821a8723e */ /* 0x000fe400000010ff */
[----:B------:R-:W-:Y:S02]  /*5a90*/  F2FP.BF16.F32.PACK_AB R169, R32, R169 ;  /* 0x000000a920a9723e */ /* 0x000fe400000010ff */
        /* <DEDUP_REMOVED lines=17> */
[----:B------:R-:W-:Y:S01]  /*5bb0*/  F2FP.BF16.F32.PACK_AB R167, R27, R167 ;  /* 0x000000a71ba7723e */ /* 0x000fe200000010ff */
[----:B0-----:R-:W-:Y:S06]  /*5bc0*/  @P1 BRA `(.L_x_202) ;  /* 0xffffffdc009c1947 */ /* 0x001fec000383ffff */
.L_x_191:
        /* <DEDUP_REMOVED lines=67> */
.L_x_203:
        /* <DEDUP_REMOVED lines=9> */
.L_x_204:
[----:B-1----:R-:W-:Y:S05]  /*6090*/  @P1 BRA `(.L_x_205) ;  /* 0x0000000000081947 */ /* 0x002fea0003800000 */
[----:B------:R-:W1:Y:S02]  /*60a0*/  SYNCS.PHASECHK.TRANS64.TRYWAIT P1, [UR9+0x34850], R4 ;  /* 0x03485004ff0075a7 */ /* 0x000e640008020149 */
[----:B-1----:R-:W-:Y:S05]  /*60b0*/  @!P1 BRA `(.L_x_206) ;  /* 0x0000006400d49947 */ /* 0x002fea0003800000 */
.L_x_205:
[----:B------:R-:W-:Y:S01]  /*60c0*/  UIADD3 UR5, UR4, 0x400, URZ ;  /* 0x0000040004057890 */ /* 0x000fe2000fffe03f */
[----:B------:R-:W-:Y:S01]  /*60d0*/  WARPGROUP.ARRIVE ;  /* 0x00000000000079c5 */ /* 0x000fe20000000000 */
[----:B------:R-:W-:Y:S01]  /*60e0*/  UMOV UR7, 0x40000040 ;  /* 0x4000004000077882 */ /* 0x000fe20000000000 */
[----:B------:R-:W-:Y:S01]  /*60f0*/  UMOV UR11, 0x40000040 ;  /* 0x40000040000b7882 */ /* 0x000fe20000000000 */
[----:B------:R-:W-:Y:S01]  /*6100*/  USHF.R.U32.HI UR5, URZ, 0x4, UR5 ;  /* 0x000000043f057899 */ /* 0x000fe20008011605 */
[----:B01----:R-:W0:Y:S01]  /*6110*/  SHFL.BFLY PT, R4, R7, 0x2, 0x1f ;  /* 0x0c401f0007047f89 */ /* 0x003e2200000e0000 */
[----:B------:R-:W-:Y:S02]  /*6120*/  IMAD.MOV.U32 R89, RZ, RZ, -0x800000 ;  /* 0xff800000ff597424 */ /* 0x000fe400078e00ff */
[----:B------:R-:W-:Y:S01]  /*6130*/  ULOP3.LUT UR5, UR5, 0x3fff, URZ, 0xc0, !UPT ;  /* 0x00003fff05057892 */ /* 0x000fe2000f8ec03f */
[----:B------:R-:W1:Y:S01]  /*6140*/  SHFL.BFLY PT, R5, R6, 0x2, 0x1f ;  /* 0x0c401f0006057f89 */ /* 0x000e6200000e0000 */
[----:B------:R-:W-:-:S02]  /*6150*/  IMAD.MOV.U32 R88, RZ, RZ, -0x800000 ;  /* 0xff800000ff587424 */ /* 0x000fc400078e00ff */
[----:B------:R-:W-:-:S04]  /*6160*/  ULOP3.LUT UR5, UR5, 0x4000000, URZ, 0xfc, !UPT ;  /* 0x0400000005057892 */ /* 0x000fc8000f8efc3f */
[----:B------:R-:W-:-:S04]  /*6170*/  ULEA UR6, UR36, UR5, 0xb ;  /* 0x0000000524067291 */ /* 0x000fc8000f8e583f */
[----:B------:R-:W-:-:S05]  /*6180*/  UIADD3 UR8, UR6, 0x80, URZ ;  /* 0x0000008006087890 */ /* 0x000fca000fffe03f */
[----:B------:R-:W-:Y:S01]  /*6190*/  HGMMA.64x128x16.F32.BF16 R24, R180, gdesc[UR4].tnspB, R24, gsb0 ;  /* 0x41e00004b4187df0 */ /* 0x000fe20008001818 */
[----:B------:R-:W-:Y:S01]  /*61a0*/  UMOV UR7, 0x40000040 ;  /* 0x4000004000077882 */ /* 0x000fe20000000000 */
[----:B------:R-:W-:Y:S01]  /*61b0*/  UMOV UR10, UR8 ;  /* 0x00000008000a7c82 */ /* 0x000fe20008000000 */
[----:B------:R-:W-:Y:S01]  /*61c0*/  UIADD3 UR8, UR6, 0x100, URZ ;  /* 0x0000010006087890 */ /* 0x000fe2000fffe03f */
[----:B0-----:R-:W-:Y:S01]  /*61d0*/  FADD.FTZ R4, R4, R7 ;  /* 0x0000000704047221 */ /* 0x001fe20000010000 */
[----:B-1----:R-:W-:-:S04]  /*61e0*/  FADD.FTZ R9, R5, R6 ;  /* 0x0000000605097221 */ /* 0x002fc80000010000 */
[----:B------:R-:W0:Y:S04]  /*61f0*/  SHFL.BFLY PT, R5, R4, 0x1, 0x1f ;  /* 0x0c201f0004057f89 */ /* 0x000e2800000e0000 */
[----:B------:R-:W1:Y:S01]  /*6200*/  SHFL.BFLY PT, R10, R9, 0x1, 0x1f ;  /* 0x0c201f00090a7f89 */ /* 0x000e6200000e0000 */
[----:B0-----:R-:W-:Y:S01]  /*6210*/  FADD.FTZ R12, R4, R5 ;  /* 0x00000005040c7221 */ /* 0x001fe20000010000 */
[----:B------:R-:W-:Y:S02]  /*6220*/  IMAD.MOV.U32 R5, RZ, RZ, RZ ;  /* 0x000000ffff057224 */ /* 0x000fe400078e00ff */
[----:B-1----:R-:W-:Y:S02]  /*6230*/  FADD.FTZ R13, R9, R10 ;  /* 0x0000000a090d7221 */ /* 0x002fe40000010000 */
[----:B------:R-:W-:Y:S01]  /*6240*/  FSETP.NE.FTZ.AND P1, PT, R12, RZ, PT ;  /* 0x000000ff0c00720b */ /* 0x000fe20003f35000 */
[----:B------:R-:W-:-:S02]  /*6250*/  IMAD.MOV.U32 R10, RZ, RZ, RZ ;  /* 0x000000ffff0a7224 */ /* 0x000fc400078e00ff */
[----:B------:R-:W-:-:S10]  /*6260*/  FSETP.NE.FTZ.AND P2, PT, R13, RZ, PT ;  /* 0x000000ff0d00720b */ /* 0x000fd40003f55000 */
[----:B------:R-:W0:Y:S01]  /*6270*/  @P1 MUFU.LG2 R6, R12 ;  /* 0x0000000c00061308 */ /* 0x000e220000000c00 */
[C---:B------:R-:W-:Y:S02]  /*6280*/  @P1 FMUL.FTZ R7, R3.reuse, 0.69314718246459960938 ;  /* 0x3f31721803071820 */ /* 0x040fe40000410000 */
[----:B------:R-:W-:-:S05]  /*6290*/  @P2 FMUL.FTZ R4, R3, 0.69314718246459960938 ;  /* 0x3f31721803042820 */ /* 0x000fca0000410000 */
[----:B------:R-:W1:Y:S08]  /*62a0*/  @P2 MUFU.LG2 R11, R13 ;  /* 0x0000000d000b2308 */ /* 0x000e700000000c00 */
[----:B------:R2:W3:Y:S01]  /*62b0*/  @P1 MUFU.RCP R5, R12 ;  /* 0x0000000c00051308 */ /* 0x0004e20000001000 */
[----:B0-----:R-:W-:-:S04]  /*62c0*/  @P1 FMUL.FTZ R6, R6, 0.69314718246459960938 ;  /* 0x3f31721806061820 */ /* 0x001fc80000410000 */
[----:B------:R-:W-:-:S03]  /*62d0*/  @P1 FFMA.FTZ R89, R7, R0, R6 ;  /* 0x0000000007591223 */ /* 0x000fc60000010006 */
[----:B------:R2:W0:Y:S01]  /*62e0*/  @P2 MUFU.RCP R10, R13 ;  /* 0x0000000d000a2308 */ /* 0x0004220000001000 */
[----:B-1----:R-:W-:-:S04]  /*62f0*/  @P2 FMUL.FTZ R11, R11, 0.69314718246459960938 ;  /* 0x3f3172180b0b2820 */ /* 0x002fc80000410000 */
[----:B------:R-:W-:Y:S01]  /*6300*/  @P2 FFMA.FTZ R88, R4, R8, R11 ;  /* 0x0000000804582223 */ /* 0x000fe2000001000b */
[----:B------:R-:W-:Y:S02]  /*6310*/  WARPGROUP.DEPBAR.LE gsb0, 0x0 ;  /* 0x00008000000079c5 */ /* 0x000fe40000010000 */
[----:B------:R-:W-:-:S06]  /*6320*/  WARPGROUP.ARRIVE ;  /* 0x00000000000079c5 */ /* 0x000fcc0000000000 */
[----:B------:R-:W-:Y:S01]  /*6330*/  HGMMA.64x128x16.F32.BF16 R24, R176, gdesc[UR8].tnspB, R24, gsb0 ;  /* 0x41e00008b0187df0 */ /* 0x000fe20008001818 */
[----:B------:R-:W-:Y:S01]  /*6340*/  UMOV UR10, UR8 ;  /* 0x00000008000a7c82 */ /* 0x000fe20008000000 */
[----:B------:R-:W-:Y:S01]  /*6350*/  UMOV UR11, 0x40000040 ;  /* 0x40000040000b7882 */ /* 0x000fe20000000000 */
[----:B------:R-:W-:Y:S01]  /*6360*/  UIADD3 UR8, UR6, 0x180, URZ ;  /* 0x0000018006087890 */ /* 0x000fe2000fffe03f */
        /* <DEDUP_REMOVED lines=17> */
[----:B------:R-:W-:Y:S02]  /*6480*/  UIADD3 UR8, UR6, 0x300, URZ ;  /* 0x0000030006087890 */ /* 0x000fe4000fffe03f */
        /* <DEDUP_REMOVED lines=10> */
[----:B------:R-:W-:-:S07]  /*6530*/  WARPGROUP.ARRIVE ;  /* 0x00000000000079c5 */ /* 0x000fce0000000000 */
[----:B------:R-:W-:Y:S03]  /*6540*/  HGMMA.64x128x16.F32.BF16 R24, R164, gdesc[UR4].tnspB, R24, gsb0 ;  /* 0x41e00004a4187df0 */ /* 0x000fe60008001818 */
[----:B------:R-:W-:Y:S02]  /*6550*/  WARPGROUP.DEPBAR.LE gsb0, 0x0 ;  /* 0x00008000000079c5 */ /* 0x000fe40000010000 */
[----:B0-23--:R-:W-:Y:S05]  /*6560*/  @!P0 BRA `(.L_x_207) ;  /* 0x0000000000048947 */ /* 0x00dfea0003800000 */
[----:B------:R-:W-:Y:S01]  /*6570*/  BPT.TRAP 0x1 ;  /* 0x000000040000795c */ /* 0x000fe20000300000 */
.L_x_207:
[----:B------:R-:W0:Y:S01]  /*6580*/  S2UR UR5, SR_SWINHI ;  /* 0x00000000000579c3 */ /* 0x000e220000002f00 */
[----:B------:R-:W-:Y:S01]  /*6590*/  ISETP.NE.AND P1, PT, R2, RZ, PT ;  /* 0x000000ff0200720c */ /* 0x000fe20003f25270 */
[----:B------:R-:W-:Y:S02]  /*65a0*/  IMAD.U32 R0, RZ, RZ, UR9 ;  /* 0x00000009ff007e24 */ /* 0x000fe4000f8e00ff */
        /* <DEDUP_REMOVED lines=11> */
[----:B------:R-:W-:-:S02]  /*6660*/  @P1 VIADD R0, R0, 0x34860 ;  /* 0x0003486000001836 */ /* 0x000fc40000000000 */
        /* <DEDUP_REMOVED lines=9> */
[----:B------:R-:W-:Y:S01]  /*6700*/  UMOV UR6, UR4 ;  /* 0x0000000400067c82 */ /* 0x000fe20008000000 */
[----:B0-----:R-:W-:Y:S01]  /*6710*/  UMOV UR7, UR5 ;  /* 0x0000000500077c82 */ /* 0x001fe20008000000 */
[----:B------:R-:W-:Y:S01]  /*6720*/  FMUL.FTZ R65, R65, R5 ;  /* 0x0000000541417220 */ /* 0x000fe20000410000 */
[----:B------:R-:W-:-:S02]  /*6730*/  IMAD.U32 R36, RZ, RZ, UR6 ;  /* 0x00000006ff247e24 */ /* 0x000fc4000f8e00ff */
[-C--:B------:R-:W-:Y:S01]  /*6740*/  FMUL.FTZ R64, R64, R5.reuse ;  /* 0x0000000540407220 */ /* 0x080fe20000410000 */
        /* <DEDUP_REMOVED lines=11> */
[----:B------:R-:W-:Y:S01]  /*6800*/  IMAD.WIDE R4, R193, 0x2, R36 ;  /* 0x00000002c1047825 */ /* 0x000fe200078e0224 */
[----:B------:R-:W-:-:S03]  /*6810*/  @P1 PRMT R0, R17, 0x654, R0 ;  /* 0x0000065411001816 */ /* 0x000fc60000000000 */
[-C--:B------:R-:W-:Y:S01]  /*6820*/  FMUL.FTZ R98, R42, R10.reuse ;  /* 0x0000000a2a627220 */ /* 0x080fe20000410000 */
[-C--:B------:R-:W-:Y:S01]  /*6830*/  FMUL.FTZ R103, R35, R10.reuse ;  /* 0x0000000a23677220 */ /* 0x080fe20000410000 */
[-C--:B------:R-:W-:Y:S01]  /*6840*/  FMUL.FTZ R27, R27, R10.reuse ;  /* 0x0000000a1b1b7220 */ /* 0x080fe20000410000 */
[----:B------:R0:W-:Y:S01]  /*6850*/  @P1 SYNCS.ARRIVE.TRANS64.RED.A1T0 RZ, [R0+URZ], RZ ;  /* 0x000000ff00ff19a7 */ /* 0x0001e2000810043f */
[----:B------:R-:W-:Y:S01]  /*6860*/  IADD3 R99, P1, R4, 0x4040, RZ ;  /* 0x0000404004637810 */ /* 0x000fe20007f3e0ff */
[-C--:B------:R-:W-:Y:S01]  /*6870*/  FMUL.FTZ R100, R26, R10.reuse ;  /* 0x0000000a1a647220 */ /* 0x080fe20000410000 */
[C---:B------:R-:W-:Y:S01]  /*6880*/  IADD3 R33, P3, R4.reuse, 0x4000, RZ ;  /* 0x0000400004217810 */ /* 0x040fe20007f7e0ff */
[-C--:B------:R-:W-:Y:S01]  /*6890*/  FMUL.FTZ R31, R31, R10.reuse ;  /* 0x0000000a1f1f7220 */ /* 0x080fe20000410000 */
[----:B------:R-:W-:Y:S01]  /*68a0*/  IADD3 R13, P6, R4, 0x20, RZ ;  /* 0x00000020040d7810 */ /* 0x000fe20007fde0ff */
[-C--:B------:R-:W-:Y:S01]  /*68b0*/  FMUL.FTZ R104, R30, R10.reuse ;  /* 0x0000000a1e687220 */ /* 0x080fe20000410000 */
[----:B------:R-:W-:Y:S01]  /*68c0*/  LOP3.LUT R8, R33, 0x380, RZ, 0xc0, !PT ;  /* 0x0000038021087812 */ /* 0x000fe200078ec0ff */
[-C--:B------:R-:W-:Y:S01]  /*68d0*/  FMUL.FTZ R106, R34, R10.reuse ;  /* 0x0000000a226a7220 */ /* 0x080fe20000410000 */
[----:B0-----:R-:W-:Y:S01]  /*68e0*/  LOP3.LUT R0, R99, 0x380, RZ, 0xc0, !PT ;  /* 0x0000038063007812 */ /* 0x001fe200078ec0ff */
[-C--:B------:R-:W-:Y:S01]  /*68f0*/  FMUL.FTZ R102, R39, R10.reuse ;  /* 0x0000000a27667220 */ /* 0x080fe20000410000 */
[----:B------:R-:W-:Y:S01]  /*6900*/  IADD3 R35, P2, R4, 0x4020, RZ ;  /* 0x0000402004237810 */ /* 0x000fe20007f5e0ff */
[-C--:B------:R-:W-:Y:S01]  /*6910*/  FMUL.FTZ R105, R38, R10.reuse ;  /* 0x0000000a26697220 */ /* 0x080fe20000410000 */
[----:B------:R-:W-:Y:S01]  /*6920*/  SHF.R.U64 R0, R0, 0x3, RZ ;  /* 0x0000000300007819 */ /* 0x000fe200000012ff */
[-C--:B------:R-:W-:Y:S01]  /*6930*/  FMUL.FTZ R97, R43, R10.reuse ;  /* 0x0000000a2b617220 */ /* 0x080fe20000410000 */
[----:B------:R-:W-:Y:S01]  /*6940*/  SHF.R.U64 R8, R8, 0x3, RZ ;  /* 0x0000000308087819 */ /* 0x000fe200000012ff */
[-C--:B------:R-:W-:Y:S01]  /*6950*/  FMUL.FTZ R47, R47, R10.reuse ;  /* 0x0000000a2f2f7220 */ /* 0x080fe20000410000 */
[----:B------:R-:W-:Y:S01]  /*6960*/  LOP3.LUT R42, R0, R99, RZ, 0x3c, !PT ;  /* 0x00000063002a7212 */ /* 0x000fe200078e3cff */
[-C--:B------:R-:W-:Y:S01]  /*6970*/  FMUL.FTZ R46, R46, R10.reuse ;  /* 0x0000000a2e2e7220 */ /* 0x080fe20000410000 */
[----:B------:R-:W-:Y:S01]  /*6980*/  LOP3.LUT R0, R13, 0x380, RZ, 0xc0, !PT ;  /* 0x000003800d007812 */ /* 0x000fe200078ec0ff */
[-C--:B------:R-:W-:Y:S01]  /*6990*/  FMUL.FTZ R51, R51, R10.reuse ;  /* 0x0000000a33337220 */ /* 0x080fe20000410000 */
[----:B------:R-:W-:Y:S01]  /*69a0*/  IADD3 R29, P4, R4, 0x60, RZ ;  /* 0x00000060041d7810 */ /* 0x000fe20007f9e0ff */
[-C--:B------:R-:W-:Y:S01]  /*69b0*/  FMUL.FTZ R50, R50, R10.reuse ;  /* 0x0000000a32327220 */ /* 0x080fe20000410000 */
[----:B------:R-:W-:Y:S01]  /*69c0*/  SHF.R.U64 R0, R0, 0x3, RZ ;  /* 0x0000000300007819 */ /* 0x000fe200000012ff */
[-C--:B------:R-:W-:Y:S01]  /*69d0*/  FMUL.FTZ R55, R55, R10.reuse ;  /* 0x0000000a37377220 */ /* 0x080fe20000410000 */
[----:B------:R-:W-:Y:S01]  /*69e0*/  IADD3 R21, P5, R4, 0x40, RZ ;  /* 0x0000004004157810 */ /* 0x000fe20007fbe0ff */
        /* <DEDUP_REMOVED lines=17> */
[----:B------:R-:W-:Y:S01]  /*6b00*/  LOP3.LUT R10, R35, 0x380, RZ, 0xc0, !PT ;  /* 0x00000380230a7812 */ /* 0x000fe200078ec0ff */
[----:B------:R-:W0:Y:S01]  /*6b10*/  LDC R108, c[0x0][0xc38] ;  /* 0x00030e00ff6c7b82 */ /* 0x000e220000000800 */
[----:B------:R-:W-:Y:S01]  /*6b20*/  LOP3.LUT R38, R8, R33, RZ, 0x3c, !PT ;  /* 0x0000002108267212 */ /* 0x000fe200078e3cff */
[----:B------:R-:W-:Y:S01]  /*6b30*/  IMAD.X R43, RZ, RZ, R5, P1 ;  /* 0x000000ffff2b7224 */ /* 0x000fe200008e0605 */
[----:B------:R-:W-:Y:S01]  /*6b40*/  LOP3.LUT R14, R0, R13, RZ, 0x3c, !PT ;  /* 0x0000000d000e7212 */ /* 0x000fe200078e3cff */
[----:B------:R-:W-:Y:S01]  /*6b50*/  IMAD R9, R186, 0x40, R19 ;  /* 0x00000040ba097824 */ /* 0x000fe200078e0213 */
[----:B------:R-:W-:Y:S01]  /*6b60*/  LOP3.LUT R8, R29, 0x380, RZ, 0xc0, !PT ;  /* 0x000003801d087812 */ /* 0x000fe200078ec0ff */
[----:B------:R-:W-:Y:S01]  /*6b70*/  IMAD.X R15, RZ, RZ, R5, P6 ;  /* 0x000000ffff0f7224 */ /* 0x000fe200030e0605 */
[----:B------:R-:W-:Y:S01]  /*6b80*/  LOP3.LUT R0, R21, 0x380, RZ, 0xc0, !PT ;  /* 0x0000038015007812 */ /* 0x000fe200078ec0ff */
[----:B------:R-:W-:Y:S01]  /*6b90*/  IMAD.WIDE R36, R9, 0x2, R36 ;  /* 0x0000000209247825 */ /* 0x000fe200078e0224 */
[----:B------:R-:W-:Y:S01]  /*6ba0*/  SHF.R.U64 R10, R10, 0x3, RZ ;  /* 0x000000030a0a7819 */ /* 0x000fe200000012ff */
[----:B------:R-:W-:Y:S01]  /*6bb0*/  UIADD3 UR5, -UR39, URZ, URZ ;  /* 0x0000003f27057290 */ /* 0x000fe2000fffe13f */
[----:B------:R-:W-:Y:S01]  /*6bc0*/  SHF.R.U64 R8, R8, 0x3, RZ ;  /* 0x0000000308087819 */ /* 0x000fe200000012ff */
[----:B------:R-:W-:Y:S01]  /*6bd0*/  ULDC UR10, c[0x0][0xc44] ;  /* 0x00031100000a7ab9 */ /* 0x000fe20000000800 */
[----:B------:R-:W-:Y:S01]  /*6be0*/  SHF.R.U64 R0, R0, 0x3, RZ ;  /* 0x0000000300007819 */ /* 0x000fe200000012ff */
[--C-:B------:R-:W-:Y:S01]  /*6bf0*/  IMAD.X R41, RZ, RZ, R5.reuse, P2 ;  /* 0x000000ffff297224 */ /* 0x100fe200010e0605 */
[----:B------:R-:W-:Y:S01]  /*6c00*/  LOP3.LUT R40, R10, R35, RZ, 0x3c, !PT ;  /* 0x000000230a287212 */ /* 0x000fe200078e3cff */
[--C-:B------:R-:W-:Y:S01]  /*6c10*/  IMAD.X R39, RZ, RZ, R5.reuse, P3 ;  /* 0x000000ffff277224 */ /* 0x100fe200018e0605 */
[----:B------:R-:W-:Y:S01]  /*6c20*/  LOP3.LUT R10, R8, R29, RZ, 0x3c, !PT ;  /* 0x0000001d080a7212 */ /* 0x000fe200078e3cff */
[----:B------:R-:W-:Y:S01]  /*6c30*/  IMAD.X R11, RZ, RZ, R5, P4 ;  /* 0x000000ffff0b7224 */ /* 0x000fe200020e0605 */
[----:B------:R-:W-:Y:S01]  /*6c40*/  LOP3.LUT R8, R0, R21, RZ, 0x3c, !PT ;  /* 0x0000001500087212 */ /* 0x000fe200078e3cff */
[----:B------:R-:W-:Y:S01]  /*6c50*/  ULDC.64 UR8, c[0x0][0xb90] ;  /* 0x0002e40000087ab9 */ /* 0x000fe20000000a00 */
[----:B------:R-:W1:Y:S01]  /*6c60*/  LDC R0, c[0x0][0xbe8] ;  /* 0x0002fa00ff007b82 */ /* 0x000e620000000800 */
[----:B------:R-:W-:-:S02]  /*6c70*/  R2UR UR13, R189 ;  /* 0x00000000bd0d72ca */ /* 0x000fc400000e0000 */
[----:B------:R-:W-:Y:S02]  /*6c80*/  R2UR UR12, R188 ;  /* 0x00000000bc0c72ca */ /* 0x000fe400000e0000 */
[C---:B------:R-:W-:Y:S02]  /*6c90*/  IADD3 R45, P0, R4.reuse, 0x4060, RZ ;  /* 0x00004060042d7810 */ /* 0x040fe40007f1e0ff */
[----:B------:R-:W-:Y:S02]  /*6ca0*/  LOP3.LUT R9, R4, 0x380, RZ, 0xc0, !PT ;  /* 0x0000038004097812 */ /* 0x000fe400078ec0ff */
[----:B------:R-:W-:Y:S02]  /*6cb0*/  LOP3.LUT R44, R45, 0x380, RZ, 0xc0, !PT ;  /* 0x000003802d2c7812 */ /* 0x000fe400078ec0ff */
[----:B------:R-:W-:Y:S02]  /*6cc0*/  SHF.R.U64 R9, R9, 0x3, RZ ;  /* 0x0000000309097819 */ /* 0x000fe400000012ff */
[----:B------:R-:W-:Y:S01]  /*6cd0*/  SHF.R.U64 R44, R44, 0x3, RZ ;  /* 0x000000032c2c7819 */ /* 0x000fe200000012ff */
[----:B------:R-:W-:Y:S01]  /*6ce0*/  IMAD R99, RZ, RZ, -UR13 ;  /* 0x8000000dff637e24 */ /* 0x000fe2000f8e02ff */
[----:B------:R-:W-:Y:S01]  /*6cf0*/  IADD3 R21, P6, R36, 0x1000, RZ ;  /* 0x0000100024157810 */ /* 0x000fe20007fde0ff */
[----:B------:R-:W-:Y:S01]  /*6d00*/  UIMAD UR10, UR10, UR5, UR13 ;  /* 0x000000050a0a72a4 */ /* 0x000fe2000f8e020d */
[----:B------:R-:W-:Y:S01]  /*6d10*/  LOP3.LUT R4, R9, R4, RZ, 0x3c, !PT ;  /* 0x0000000409047212 */ /* 0x000fe200078e3cff */
[----:B0-----:R-:W-:Y:S01]  /*6d20*/  IMAD R99, R108, R99, UR12 ;  /* 0x0000000c6c637e24 */ /* 0x001fe2000f8e0263 */
[----:B------:R-:W-:Y:S01]  /*6d30*/  LOP3.LUT R44, R44, R45, RZ, 0x3c, !PT ;  /* 0x0000002d2c2c7212 */ /* 0x000fe200078e3cff */
[--C-:B------:R-:W-:Y:S01]  /*6d40*/  IMAD.X R45, RZ, RZ, R5.reuse, P0 ;  /* 0x000000ffff2d7224 */ /* 0x100fe200000e0605 */
[----:B------:R-:W-:Y:S01]  /*6d50*/  LOP3.LUT R34, R21, 0x380, RZ, 0xc0, !PT ;  /* 0x0000038015227812 */ /* 0x000fe200078ec0ff */
[----:B------:R-:W-:Y:S01]  /*6d60*/  IMAD.X R9, RZ, RZ, R5, P5 ;  /* 0x000000ffff097224 */ /* 0x000fe200028e0605 */
[----:B------:R-:W-:Y:S01]  /*6d70*/  MOV R110, R4 ;  /* 0x00000004006e7202 */ /* 0x000fe20000000f00 */
[----:B------:R-:W-:Y:S01]  /*6d80*/  USHF.R.S32.HI UR11, URZ, 0x1f, UR10 ;  /* 0x0000001f3f0b7899 */ /* 0x000fe2000801140a */
[----:B-1----:R-:W-:Y:S01]  /*6d90*/  ISETP.NE.AND P1, PT, R0, 0x1, PT ;  /* 0x000000010000780c */ /* 0x002fe20003f25270 */
[----:B------:R-:W-:Y:S01]  /*6da0*/  IMAD R111, R99, 0x80, R192 ;  /* 0x00000080636f7824 */ /* 0x000fe200078e02c0 */
[----:B------:R-:W-:Y:S01]  /*6db0*/  F2FP.BF16.F32.PACK_AB R5, R27, R100 ;  /* 0x000000641b05723e */ /* 0x000fe200000010ff */
[----:B------:R-:W-:Y:S01]  /*6dc0*/  UIMAD UR5, UR11, UR8, URZ ;  /* 0x000000080b0572a4 */ /* 0x000fe2000f8e023f */
[----:B------:R-:W0:Y:S01]  /*6dd0*/  LDC.64 R100, c[0x0][0xb98] ;  /* 0x0002e600ff647b82 */ /* 0x000e220000000a00 */
[----:B------:R-:W-:Y:S01]  /*6de0*/  SHF.R.U64 R34, R34, 0x3, RZ ;  /* 0x0000000322227819 */ /* 0x000fe200000012ff */
[----:B------:R-:W-:Y:S01]  /*6df0*/  UIMAD.WIDE.U32 UR6, UR10, UR8, URZ ;  /* 0x000000080a0672a5 */ /* 0x000fe2000f8e003f */
[----:B------:R-:W-:Y:S01]  /*6e00*/  F2FP.BF16.F32.PACK_AB R6, R6, R7 ;  /* 0x000000070606723e */ /* 0x000fe200000010ff */
[----:B------:R-:W-:Y:S01]  /*6e10*/  UIMAD UR5, UR10, UR9, UR5 ;  /* 0x000000090a0572a4 */ /* 0x000fe2000f8e0205 */
[----:B------:R-:W-:Y:S01]  /*6e20*/  LOP3.LUT R34, R34, R21, RZ, 0x3c, !PT ;  /* 0x0000001522227212 */ /* 0x000fe200078e3cff */
[----:B------:R-:W-:Y:S01]  /*6e30*/  USHF.R.S32.HI UR12, URZ, 0x1f, UR39 ;  /* 0x0000001f3f0c7899 */ /* 0x000fe20008011427 */
[C---:B------:R-:W-:Y:S01]  /*6e40*/  IADD3 R21, P0, R36.reuse, 0x6000, RZ ;  /* 0x0000600024157810 */ /* 0x040fe20007f1e0ff */
[----:B------:R-:W-:Y:S01]  /*6e50*/  UIADD3 UR5, UR7, UR5, URZ ;  /* 0x0000000507057290 */ /* 0x000fe2000fffe03f */
[----:B------:R-:W1:Y:S01]  /*6e60*/  @P1 LDC R108, c[0x0][0xbec] ;  /* 0x0002fb00ff6c1b82 */ /* 0x000e620000000800 */
[----:B------:R-:W-:Y:S01]  /*6e70*/  F2FP.BF16.F32.PACK_AB R7, R31, R104 ;  /* 0x000000681f07723e */ /* 0x000fe200000010ff */
[----:B------:R-:W-:Y:S01]  /*6e80*/  IMAD.U32 R13, RZ, RZ, UR7 ;  /* 0x00000007ff0d7e24 */ /* 0x000fe2000f8e00ff */
[----:B------:R-:W-:Y:S01]  /*6e90*/  MOV R104, R44 ;  /* 0x0000002c00687202 */ /* 0x000fe20000000f00 */
[----:B------:R-:W-:Y:S01]  /*6ea0*/  IMAD.MOV.U32 R45, RZ, RZ, R111 ;  /* 0x000000ffff2d7224 */ /* 0x000fe200078e006f */
[----:B------:R-:W-:Y:S01]  /*6eb0*/  LOP3.LUT R20, R21, 0x380, RZ, 0xc0, !PT ;  /* 0x0000038015147812 */ /* 0x000fe200078ec0ff */
[----:B------:R-:W-:Y:S01]  /*6ec0*/  IMAD.U32 R12, RZ, RZ, UR6 ;  /* 0x00000006ff0c7e24 */ /* 0x000fe2000f8e00ff */
[C---:B------:R-:W-:Y:S01]  /*6ed0*/  IADD3 R35, P4, R36.reuse, 0x3000, RZ ;  /* 0x0000300024237810 */ /* 0x040fe20007f9e0ff */
[----:B------:R-:W2:Y:S01]  /*6ee0*/  @P1 LDC R109, c[0x0][0xbf0] ;  /* 0x0002fc00ff6d1b82 */ /* 0x000ea20000000800 */
[----:B------:R-:W-:Y:S01]  /*6ef0*/  IADD3 R33, P5, R36, 0x2000, RZ ;  /* 0x0000200024217810 */ /* 0x000fe20007fbe0ff */
[----:B------:R-:W-:Y:S01]  /*6f00*/  IMAD.U32 R13, RZ, RZ, UR5 ;  /* 0x00000005ff0d7e24 */ /* 0x000fe2000f8e00ff */
[----:B------:R-:W-:Y:S01]  /*6f10*/  SHF.R.U64 R20, R20, 0x3, RZ ;  /* 0x0000000314147819 */ /* 0x000fe200000012ff */
[----:B------:R-:W-:Y:S01]  /*6f20*/  ULDC.64 UR6, c[0x0][0xb88] ;  /* 0x0002e20000067ab9 */ /* 0x000fe20000000a00 */
[----:B------:R-:W-:Y:S01]  /*6f30*/  LOP3.LUT R30, R35, 0x380, RZ, 0xc0, !PT ;  /* 0x00000380231e7812 */ /* 0x000fe200078ec0ff */
[----:B------:R-:W-:Y:S01]  /*6f40*/  ULDC UR5, c[0x0][0xa88] ;  /* 0x0002a20000057ab9 */ /* 0x000fe20000000800 */
[----:B------:R-:W-:Y:S01]  /*6f50*/  LOP3.LUT R32, R33, 0x380, RZ, 0xc0, !PT ;  /* 0x0000038021207812 */ /* 0x000fe200078ec0ff */
[----:B0-----:R-:W-:Y:S01]  /*6f60*/  IMAD.WIDE.U32 R12, R100, UR39, R12 ;  /* 0x00000027640c7c25 */ /* 0x001fe2000f8e000c */
[----:B------:R-:W-:Y:S01]  /*6f70*/  F2FP.BF16.F32.PACK_AB R4, R25, R24 ;  /* 0x000000181904723e */ /* 0x000fe200000010ff */
[----:B------:R-:W-:Y:S01]  /*6f80*/  BAR.SYNC.DEFER_BLOCKING 0x1, 0x100 ;  /* 0x0044000000007b1d */ /* 0x000fe20000010000 */
[----:B------:R-:W-:Y:S01]  /*6f90*/  LOP3.LUT R20, R20, R21, RZ, 0x3c, !PT ;  /* 0x0000001514147212 */ /* 0x000fe200078e3cff */
[----:B------:R-:W-:Y:S01]  /*6fa0*/  IMAD.X R31, RZ, RZ, R37, P4 ;  /* 0x000000ffff1f7224 */ /* 0x000fe200020e0625 */
[----:B------:R-:W-:-:S02]  /*6fb0*/  LOP3.LUT R21, R36, 0x380, RZ, 0xc0, !PT ;  /* 0x0000038024157812 */ /* 0x000fc400078ec0ff */
[----:B------:R-:W-:Y:S01]  /*6fc0*/  SHF.R.U64 R30, R30, 0x3, RZ ;  /* 0x000000031e1e7819 */ /* 0x000fe200000012ff */
[----:B-1----:R-:W-:Y:S01]  /*6fd0*/  @P1 IMAD.HI.U32 R44, R111, R108, RZ ;  /* 0x0000006c6f2c1227 */ /* 0x002fe200078e00ff */
[----:B------:R-:W-:Y:S01]  /*6fe0*/  SHF.R.U64 R32, R32, 0x3, RZ ;  /* 0x0000000320207819 */ /* 0x000fe200000012ff */
[----:B------:R-:W-:Y:S01]  /*6ff0*/  ULDC.64 UR8, c[0x0][0xae8] ;  /* 0x0002ba0000087ab9 */ /* 0x000fe20000000a00 */
[----:B------:R-:W-:Y:S02]  /*7000*/  SHF.R.U64 R21, R21, 0x3, RZ ;  /* 0x0000000315157819 */ /* 0x000fe400000012ff */
[----:B------:R-:W-:Y:S01]  /*7010*/  LOP3.LUT R30, R30, R35, RZ, 0x3c, !PT ;  /* 0x000000231e1e7212 */ /* 0x000fe200078e3cff */
[----:B------:R-:W-:Y:S01]  /*7020*/  IMAD.X R35, RZ, RZ, R37, P6 ;  /* 0x000000ffff237224 */ /* 0x000fe200030e0625 */
[----:B------:R-:W-:Y:S02]  /*7030*/  LOP3.LUT R32, R32, R33, RZ, 0x3c, !PT ;  /* 0x0000002120207212 */ /* 0x000fe400078e3cff */
[----:B--2---:R-:W-:-:S02]  /*7040*/  @P1 SHF.R.U32.HI R45, RZ, R109, R44 ;  /* 0x0000006dff2d1219 */ /* 0x004fc4000001162c */
[----:B------:R-:W-:Y:S02]  /*7050*/  MOV R109, R38 ;  /* 0x00000026006d7202 */ /* 0x000fe40000000f00 */
[C---:B------:R-:W-:Y:S01]  /*7060*/  IADD3 R33, P3, R36.reuse, 0x4000, RZ ;  /* 0x0000400024217810 */ /* 0x040fe20007f7e0ff */
[----:B------:R-:W-:Y:S01]  /*7070*/  IMAD.MOV R39, RZ, RZ, -R45 ;  /* 0x000000ffff277224 */ /* 0x000fe200078e0a2d */
[C---:B------:R-:W-:Y:S02]  /*7080*/  IADD3 R29, P2, R36.reuse, 0x5000, RZ ;  /* 0x00005000241d7810 */ /* 0x040fe40007f5e0ff */
[----:B------:R-:W-:Y:S01]  /*7090*/  IADD3 R107, P6, R36, 0x7000, RZ ;  /* 0x00007000246b7810 */ /* 0x000fe20007fde0ff */
[----:B------:R0:W-:Y:S01]  /*70a0*/  STSM.16.M88.4 [R110], R4 ;  /* 0x000000046e007844 */ /* 0x0001e20000000200 */
[----:B------:R-:W-:Y:S01]  /*70b0*/  LOP3.LUT R36, R21, R36, RZ, 0x3c, !PT ;  /* 0x0000002415247212 */ /* 0x000fe200078e3cff */
[--C-:B------:R-:W-:Y:S01]  /*70c0*/  IMAD.X R21, RZ, RZ, R37.reuse, P0 ;  /* 0x000000ffff157224 */ /* 0x100fe200000e0625 */
[----:B------:R-:W-:Y:S01]  /*70d0*/  IADD3 R12, P0, R45, R12, RZ ;  /* 0x0000000c2d0c7210 */ /* 0x000fe20007f1e0ff */
[--C-:B------:R-:W-:Y:S01]  /*70e0*/  IMAD.X R27, RZ, RZ, R37.reuse, P2 ;  /* 0x000000ffff1b7224 */ /* 0x100fe200010e0625 */
[----:B------:R-:W-:Y:S01]  /*70f0*/  LOP3.LUT R26, R29, 0x380, RZ, 0xc0, !PT ;  /* 0x000003801d1a7812 */ /* 0x000fe200078ec0ff */
[----:B------:R-:W-:Y:S01]  /*7100*/  IMAD.X R25, RZ, RZ, R37, P6 ;  /* 0x000000ffff197224 */ /* 0x000fe200030e0625 */
[----:B------:R-:W-:-:S02]  /*7110*/  MOV R15, R14 ;  /* 0x0000000e000f7202 */ /* 0x000fc40000000f00 */
[----:B------:R-:W-:Y:S02]  /*7120*/  SHF.R.U64 R26, R26, 0x3, RZ ;  /* 0x000000031a1a7819 */ /* 0x000fe400000012ff */
[----:B------:R-:W-:Y:S01]  /*7130*/  MOV R108, R40 ;  /* 0x00000028006c7202 */ /* 0x000fe20000000f00 */
[----:B------:R-:W-:Y:S01]  /*7140*/  IMAD R40, R99, 0x80, R191 ;  /* 0x0000008063287824 */ /* 0x000fe200078e02bf */
[----:B------:R-:W-:Y:S02]  /*7150*/  MOV R14, R8 ;  /* 0x00000008000e7202 */ /* 0x000fe40000000f00 */
[----:B------:R-:W-:Y:S01]  /*7160*/  F2FP.BF16.F32.PACK_AB R8, R3, R92 ;  /* 0x0000005c0308723e */ /* 0x000fe200000010ff */
[----:B0-----:R-:W-:Y:S01]  /*7170*/  IMAD R4, R100, UR12, RZ ;  /* 0x0000000c64047c24 */ /* 0x001fe2000f8e02ff */
[----:B------:R-:W-:Y:S01]  /*7180*/  MOV R110, R10 ;  /* 0x0000000a006e7202 */ /* 0x000fe20000000f00 */
[C---:B------:R-:W-:Y:S01]  /*7190*/  IMAD R11, R0.reuse, R39, R111 ;  /* 0x00000027000b7224 */ /* 0x040fe200078e026f */
[----:B------:R-:W-:Y:S01]  /*71a0*/  SHF.R.S32.HI R39, RZ, 0x1f, R45 ;  /* 0x0000001fff277819 */ /* 0x000fe2000001142d */
[----:B------:R-:W-:Y:S01]  /*71b0*/  IMAD R101, R101, UR39, R4 ;  /* 0x0000002765657c24 */ /* 0x000fe2000f8e0204 */
[----:B------:R-:W-:Y:S01]  /*71c0*/  F2FP.BF16.F32.PACK_AB R4, R95, R96 ;  /* 0x000000605f04723e */ /* 0x000fe200000010ff */
[----:B------:R-:W-:Y:S01]  /*71d0*/  IMAD R3, R0, UR5, RZ ;  /* 0x0000000500037c24 */ /* 0x000fe2000f8e02ff */
[----:B------:R-:W-:-:S02]  /*71e0*/  SHF.R.S32.HI R10, RZ, 0x1f, R11 ;  /* 0x0000001fff0a7819 */ /* 0x000fc4000001140b */
[----:B------:R-:W-:Y:S02]  /*71f0*/  IADD3.X R13, R39, R13, R101, P0, !PT ;  /* 0x0000000d270d7210 */ /* 0x000fe400007fe465 */
[----:B------:R-:W-:Y:S01]  /*7200*/  F2FP.BF16.F32.PACK_AB R5, R103, R106 ;  /* 0x0000006a6705723e */ /* 0x000fe200000010ff */
[----:B------:R-:W-:Y:S01]  /*7210*/  IMAD R10, R10, UR6, RZ ;  /* 0x000000060a0a7c24 */ /* 0x000fe2000f8e02ff */
[----:B------:R-:W-:Y:S01]  /*7220*/  F2FP.BF16.F32.PACK_AB R6, R93, R94 ;  /* 0x0000005e5d06723e */ /* 0x000fe200000010ff */
[C---:B------:R-:W-:Y:S01]  /*7230*/  IMAD.WIDE.U32 R12, R11.reuse, UR6, R12 ;  /* 0x000000060b0c7c25 */ /* 0x040fe2000f8e000c */
[----:B------:R-:W-:Y:S02]  /*7240*/  F2FP.BF16.F32.PACK_AB R7, R102, R105 ;  /* 0x000000696607723e */ /* 0x000fe400000010ff */
[----:B------:R-:W-:Y:S01]  /*7250*/  LOP3.LUT R26, R26, R29, RZ, 0x3c, !PT ;  /* 0x0000001d1a1a7212 */ /* 0x000fe200078e3cff */
[----:B------:R-:W-:Y:S01]  /*7260*/  IMAD R39, R11, UR7, R10 ;  /* 0x000000070b277c24 */ /* 0x000fe2000f8e020a */
[----:B------:R-:W-:Y:S01]  /*7270*/  ULDC.64 UR6, c[0x0][0xb50] ;  /* 0x0002d40000067ab9 */ /* 0x000fe20000000a00 */
[----:B------:R0:W-:Y:S01]  /*7280*/  STSM.16.M88.4 [R15], R4 ;  /* 0x000000040f007844 */ /* 0x0001e20000000200 */
[----:B------:R-:W-:Y:S01]  /*7290*/  LOP3.LUT R24, R107, 0x380, RZ, 0xc0, !PT ;  /* 0x000003806b187812 */ /* 0x000fe200078ec0ff */
[----:B------:R-:W-:Y:S01]  /*72a0*/  IMAD.X R29, RZ, RZ, R37, P3 ;  /* 0x000000ffff1d7224 */ /* 0x000fe200018e0625 */
[----:B------:R-:W-:-:S02]  /*72b0*/  LOP3.LUT P0, RZ, R187, 0x3, RZ, 0xc0, !PT ;  /* 0x00000003bbff7812 */ /* 0x000fc4000780c0ff */
[----:B------:R-:W-:Y:S02]  /*72c0*/  F2FP.BF16.F32.PACK_AB R9, R97, R98 ;  /* 0x000000626109723e */ /* 0x000fe400000010ff */
[----:B------:R-:W-:Y:S02]  /*72d0*/  F2FP.BF16.F32.PACK_AB R10, R90, R91 ;  /* 0x0000005b5a0a723e */ /* 0x000fe400000010ff */
[----:B------:R-:W-:Y:S02]  /*72e0*/  F2FP.BF16.F32.PACK_AB R11, R47, R46 ;  /* 0x0000002e2f0b723e */ /* 0x000fe400000010ff */
[----:B------:R-:W-:Y:S02]  /*72f0*/  LEA R38, P3, R12, UR6, 0x2 ;  /* 0x000000060c267c11 */ /* 0x000fe4000f8610ff */
[----:B------:R-:W-:Y:S01]  /*7300*/  SHF.R.U64 R24, R24, 0x3, RZ ;  /* 0x0000000318187819 */ /* 0x000fe200000012ff */
[----:B------:R1:W-:Y:S01]  /*7310*/  STSM.16.M88.4 [R14], R8 ;  /* 0x000000080e007844 */ /* 0x0003e20000000200 */
[CC--:B------:R-:W-:Y:S01]  /*7320*/  ISETP.GE.OR P2, PT, R40.reuse, R3.reuse, P0 ;  /* 0x000000032800720c */ /* 0x0c0fe20000746670 */
[----:B0-----:R-:W-:Y:S01]  /*7330*/  VIADD R4, R40, 0x8 ;  /* 0x0000000828047836 */ /* 0x001fe20000000000 */
[----:B------:R-:W-:Y:S01]  /*7340*/  F2FP.BF16.F32.PACK_AB R6, R53, R52 ;  /* 0x000000343506723e */ /* 0x000fe200000010ff */
[----:B------:R-:W-:Y:S01]  /*7350*/  IMAD.IADD R5, R13, 0x1, R39 ;  /* 0x000000010d057824 */ /* 0x000fe200078e0227 */
[----:B------:R-:W-:Y:S01]  /*7360*/  F2FP.BF16.F32.PACK_AB R7, R55, R54 ;  /* 0x000000363707723e */ /* 0x000fe200000010ff */
[----:B------:R-:W-:Y:S01]  /*7370*/  SHFL.IDX PT, R90, R38, RZ, 0x1c1f ;  /* 0x001c1fff265a7589 */ /* 0x000fe200000e0000 */
[----:B------:R-:W-:-:S02]  /*7380*/  ISETP.GE.OR P0, PT, R4, R3, P0 ;  /* 0x000000030400720c */ /* 0x000fc40000706670 */
[----:B------:R-:W-:Y:S02]  /*7390*/  LEA.HI.X R39, R12, UR7, R5, 0x2, P3 ;  /* 0x000000070c277c11 */ /* 0x000fe400098f1405 */
[----:B------:R-:W-:Y:S02]  /*73a0*/  F2FP.BF16.F32.PACK_AB R4, R49, R48 ;  /* 0x000000303104723e */ /* 0x000fe400000010ff */
[----:B------:R-:W-:Y:S01]  /*73b0*/  F2FP.BF16.F32.PACK_AB R5, R51, R50 ;  /* 0x000000323305723e */ /* 0x000fe200000010ff */
[----:B------:R-:W0:Y:S01]  /*73c0*/  SHFL.IDX PT, R91, R39, RZ, 0x1c1f ;  /* 0x001c1fff275b7589 */ /* 0x000e2200000e0000 */
[----:B------:R-:W-:Y:S02]  /*73d0*/  F2FP.BF16.F32.PACK_AB R12, R57, R56 ;  /* 0x00000038390c723e */ /* 0x000fe400000010ff */
[----:B------:R-:W-:Y:S01]  /*73e0*/  F2FP.BF16.F32.PACK_AB R13, R59, R58 ;  /* 0x0000003a3b0d723e */ /* 0x000fe200000010ff */
[----:B------:R-:W-:Y:S01]  /*73f0*/  STSM.16.M88.4 [R110], R4 ;  /* 0x000000046e007844 */ /* 0x000fe20000000200 */
[----:B-1----:R-:W-:Y:S01]  /*7400*/  F2FP.BF16.F32.PACK_AB R14, R61, R60 ;  /* 0x0000003c3d0e723e */ /* 0x002fe200000010ff */
[----:B------:R-:W1:Y:S01]  /*7410*/  @P1 LDC R59, c[0x0][0xbec] ;  /* 0x0002fb00ff3b1b82 */ /* 0x000e620000000800 */
[----:B------:R-:W-:Y:S01]  /*7420*/  F2FP.BF16.F32.PACK_AB R15, R63, R62 ;  /* 0x0000003e3f0f723e */ /* 0x000fe200000010ff */
[----:B------:R-:W-:Y:S01]  /*7430*/  SHFL.IDX PT, R56, R38, 0x1, 0x1c1f ;  /* 0x003c1f0026387f89 */ /* 0x000fe200000e0000 */
[----:B------:R-:W-:-:S02]  /*7440*/  F2FP.BF16.F32.PACK_AB R72, R73, R72 ;  /* 0x000000484948723e */ /* 0x000fc400000010ff */
[----:B------:R-:W-:Y:S01]  /*7450*/  LOP3.LUT R24, R24, R107, RZ, 0x3c, !PT ;  /* 0x0000006b18187212 */ /* 0x000fe200078e3cff */
[----:B------:R-:W-:Y:S01]  /*7460*/  STSM.16.M88.4 [R109], R12 ;  /* 0x0000000c6d007844 */ /* 0x000fe20000000200 */
[----:B------:R-:W-:Y:S01]  /*7470*/  F2FP.BF16.F32.PACK_AB R8, R65, R64 ;  /* 0x000000404108723e */ /* 0x000fe200000010ff */
[----:B------:R-:W2:Y:S01]  /*7480*/  @P1 LDC R58, c[0x0][0xbf0] ;  /* 0x0002fc00ff3a1b82 */ /* 0x000ea20000000800 */
[----:B------:R-:W-:Y:S01]  /*7490*/  F2FP.BF16.F32.PACK_AB R9, R67, R66 ;  /* 0x000000424309723e */ /* 0x000fe200000010ff */
[----:B------:R-:W3:Y:S01]  /*74a0*/  SHFL.IDX PT, R57, R39, 0x1, 0x1c1f ;  /* 0x003c1f0027397f89 */ /* 0x000ee200000e0000 */
[----:B------:R-:W-:Y:S02]  /*74b0*/  F2FP.BF16.F32.PACK_AB R10, R69, R68 ;  /* 0x00000044450a723e */ /* 0x000fe400000010ff */
[----:B------:R-:W-:Y:S02]  /*74c0*/  F2FP.BF16.F32.PACK_AB R11, R71, R70 ;  /* 0x00000046470b723e */ /* 0x000fe400000010ff */
[----:B------:R-:W-:-:S02]  /*74d0*/  F2FP.BF16.F32.PACK_AB R73, R75, R74 ;  /* 0x0000004a4b49723e */ /* 0x000fc400000010ff */
[----:B------:R-:W-:Y:S01]  /*74e0*/  F2FP.BF16.F32.PACK_AB R80, R81, R80 ;  /* 0x000000505150723e */ /* 0x000fe200000010ff */
[----:B------:R-:W-:Y:S01]  /*74f0*/  STSM.16.M88.4 [R108], R8 ;  /* 0x000000086c007844 */ /* 0x000fe20000000200 */
[----:B------:R-:W-:Y:S02]  /*7500*/  MOV R107, R42 ;  /* 0x0000002a006b7202 */ /* 0x000fe40000000f00 */
[----:B------:R-:W-:Y:S02]  /*7510*/  F2FP.BF16.F32.PACK_AB R74, R77, R76 ;  /* 0x0000004c4d4a723e */ /* 0x000fe400000010ff */
[----:B------:R-:W-:Y:S02]  /*7520*/  F2FP.BF16.F32.PACK_AB R75, R79, R78 ;  /* 0x0000004e4f4b723e */ /* 0x000fe400000010ff */
[----:B------:R-:W-:Y:S02]  /*7530*/  F2FP.BF16.F32.PACK_AB R81, R83, R82 ;  /* 0x000000525351723e */ /* 0x000fe400000010ff */
[----:B------:R-:W-:Y:S01]  /*7540*/  F2FP.BF16.F32.PACK_AB R82, R85, R84 ;  /* 0x000000545552723e */ /* 0x000fe200000010ff */
[----:B------:R-:W-:Y:S01]  /*7550*/  STSM.16.M88.4 [R107], R72 ;  /* 0x000000486b007844 */ /* 0x000fe20000000200 */
[----:B------:R-:W-:-:S02]  /*7560*/  F2FP.BF16.F32.PACK_AB R83, R87, R86 ;  /* 0x000000565753723e */ /* 0x000fc400000010ff */
[----:B------:R-:W-:Y:S02]  /*7570*/  LOP3.LUT R28, R33, 0x380, RZ, 0xc0, !PT ;  /* 0x00000380211c7812 */ /* 0x000fe400078ec0ff */
[----:B------:R-:W-:Y:S01]  /*7580*/  R2UR UR13, R184 ;  /* 0x00000000b80d72ca */ /* 0x000fe200000e0000 */
[----:B------:R-:W-:Y:S01]  /*7590*/  STSM.16.M88.4 [R104], R80 ;  /* 0x0000005068007844 */ /* 0x000fe20000000200 */
[----:B------:R-:W-:Y:S01]  /*75a0*/  UIMAD UR5, UR11, UR8, URZ ;  /* 0x000000080b0572a4 */ /* 0x000fe2000f8e023f */
[----:B------:R-:W-:Y:S01]  /*75b0*/  SHF.R.U64 R28, R28, 0x3, RZ ;  /* 0x000000031c1c7819 */ /* 0x000fe200000012ff */
[----:B------:R-:W-:Y:S01]  /*75c0*/  BAR.SYNC.DEFER_BLOCKING 0x1, 0x100 ;  /* 0x0044000000007b1d */ /* 0x000fe20000010000 */
[----:B------:R-:W-:Y:S02]  /*75d0*/  UIMAD.WIDE.U32 UR6, UR10, UR8, URZ ;  /* 0x000000080a0672a5 */ /* 0x000fe4000f8e003f */
[----:B------:R-:W-:Y:S01]  /*75e0*/  LOP3.LUT R28, R28, R33, RZ, 0x3c, !PT ;  /* 0x000000211c1c7212 */ /* 0x000fe200078e3cff */
[----:B------:R-:W-:Y:S01]  /*75f0*/  UIMAD UR5, UR10, UR9, UR5 ;  /* 0x000000090a0572a4 */ /* 0x000fe2000f8e0205 */
[----:B------:R-:W-:-:S02]  /*7600*/  IMAD.X R33, RZ, RZ, R37, P5 ;  /* 0x000000ffff217224 */ /* 0x000fc400028e0625 */
[----:B------:R-:W-:Y:S01]  /*7610*/  ULDC.64 UR8, c[0x0][0xaf0] ;  /* 0x0002bc0000087ab9 */ /* 0x000fe20000000a00 */
[----:B------:R-:W-:Y:S01]  /*7620*/  UIADD3 UR7, UR7, UR5, URZ ;  /* 0x0000000507077290 */ /* 0x000fe2000fffe03f */
[----:B0-----:R-:W-:Y:S01]  /*7630*/  @!P2 ST.E desc[UR60][R90.64], R89 ;  /* 0x000000595a00a985 */ /* 0x001fe2000c10193c */
[----:B------:R-:W-:Y:S02]  /*7640*/  UIADD3 UR4, UR4, 0x34820, URZ ;  /* 0x0003482004047890 */ /* 0x000fe4000fffe03f */
[----:B------:R-:W-:Y:S01]  /*7650*/  UIADD3 UR36, UR36, 0x1, URZ ;  /* 0x0000000124247890 */ /* 0x000fe2000fffe03f */
[----:B---3--:R0:W-:Y:S01]  /*7660*/  @!P0 ST.E desc[UR60][R56.64], R88 ;  /* 0x0000005838008985 */ /* 0x0081e2000c10193c */
[----:B------:R-:W-:-:S03]  /*7670*/  ULDC.64 UR10, c[0x0][0xa80] ;  /* 0x0002a000000a7ab9 */ /* 0x000fc60000000a00 */
[----:B------:R3:W5:Y:S04]  /*7680*/  LD.E.128 R44, desc[UR60][R34.64] ;  /* 0x0000003c222c7980 */ /* 0x000768000c101d00 */
[----:B------:R1:W5:Y:S01]  /*7690*/  LD.E.128 R12, desc[UR60][R20.64] ;  /* 0x0000003c140c7980 */ /* 0x000362000c101d00 */
[----:B0-----:R-:W-:Y:S01]  /*76a0*/  IMAD R56, R23, 0x20, R186 ;  /* 0x0000002017387824 */ /* 0x001fe200078e02ba */
[----:B------:R-:W-:Y:S01]  /*76b0*/  UIMAD UR5, UR12, UR8, URZ ;  /* 0x000000080c0572a4 */ /* 0x000fe2000f8e023f */
[----:B---3--:R-:W0:Y:S01]  /*76c0*/  LDC.64 R34, c[0x0][0xae0] ;  /* 0x0002b800ff227b82 */ /* 0x008e220000000a00 */
[----:B------:R3:W5:Y:S01]  /*76d0*/  LD.E.128 R8, desc[UR60][R24.64] ;  /* 0x0000003c18087980 */ /* 0x000762000c101d00 */
[----:B------:R-:W-:Y:S01]  /*76e0*/  IMAD R56, R99, 0x80, R56 ;  /* 0x0000008063387824 */ /* 0x000fe200078e0238 */
[----:B------:R-:W-:-:S02]  /*76f0*/  UIMAD.WIDE.U32 UR6, UR39, UR8, UR6 ;  /* 0x00000008270672a5 */ /* 0x000fc4000f8e0006 */
[----:B------:R-:W5:Y:S01]  /*7700*/  LD.E.128 R36, desc[UR60][R36.64] ;  /* 0x0000003c24247980 */ /* 0x000f62000c101d00 */
[----:B-1----:R-:W-:-:S03]  /*7710*/  @P1 IMAD.HI.U32 R21, R56, R59, RZ ;  /* 0x0000003b38151227 */ /* 0x002fc600078e00ff */
[----:B------:R-:W5:Y:S01]  /*7720*/  LD.E.128 R40, desc[UR60][R32.64] ;  /* 0x0000003c20287980 */ /* 0x000f62000c101d00 */
[----:B------:R-:W-:Y:S01]  /*7730*/  IMAD.MOV.U32 R20, RZ, RZ, R56 ;  /* 0x000000ffff147224 */ /* 0x000fe200078e0038 */
[----:B--2---:R-:W-:Y:S01]  /*7740*/  @P1 SHF.R.U32.HI R20, RZ, R58, R21 ;  /* 0x0000003aff141219 */ /* 0x004fe20000011615 */
[----:B------:R-:W-:Y:S01]  /*7750*/  UIMAD UR5, UR39, UR9, UR5 ;  /* 0x00000009270572a4 */ /* 0x000fe2000f8e0205 */
[----:B------:R-:W5:Y:S02]  /*7760*/  LD.E.128 R4, desc[UR60][R30.64] ;  /* 0x0000003c1e047980 */ /* 0x000f64000c101d00 */
[--C-:B------:R-:W-:Y:S01]  /*7770*/  SHF.R.S32.HI R21, RZ, 0x1f, R20.reuse ;  /* 0x0000001fff157819 */ /* 0x100fe20000011414 */
[----:B---3--:R-:W-:Y:S01]  /*7780*/  IMAD.MOV R25, RZ, RZ, -R20 ;  /* 0x000000ffff197224 */ /* 0x008fe200078e0a14 */
[----:B------:R-:W-:Y:S01]  /*7790*/  UIADD3 UR7, UR7, UR5, URZ ;  /* 0x0000000507077290 */ /* 0x000fe2000fffe03f */
[----:B------:R-:W5:Y:S01]  /*77a0*/  LD.E.128 R52, desc[UR60][R28.64] ;  /* 0x0000003c1c347980 */ /* 0x000f62000c101d00 */
[----:B------:R-:W-:Y:S01]  /*77b0*/  ULDC.64 UR8, c[0x0][0xad8] ;  /* 0x0002b60000087ab9 */ /* 0x000fe20000000a00 */
[----:B------:R-:W-:-:S02]  /*77c0*/  IMAD R25, R0, R25, R56 ;  /* 0x0000001900197224 */ /* 0x000fc400078e0238 */
[----:B------:R1:W5:Y:S01]  /*77d0*/  LD.E.128 R48, desc[UR60][R26.64] ;  /* 0x0000003c1a307980 */ /* 0x000362000c101d00 */
[----:B0-----:R-:W-:Y:S01]  /*77e0*/  IMAD R21, R21, R34, RZ ;  /* 0x0000002215157224 */ /* 0x001fe200078e02ff */
[----:B------:R-:W-:Y:S01]  /*77f0*/  @!PT LDS RZ, [RZ] ;  /* 0x00000000fffff984 */ /* 0x000fe20000000800 */
[----:B------:R-:W-:Y:S01]  /*7800*/  @!PT LDS RZ, [RZ] ;  /* 0x00000000fffff984 */ /* 0x000fe20000000800 */
[----:B------:R-:W-:Y:S01]  /*7810*/  @!PT LDS RZ, [RZ] ;  /* 0x00000000fffff984 */ /* 0x000fe20000000800 */
[----:B------:R-:W-:Y:S01]  /*7820*/  @!PT LDS RZ, [RZ] ;  /* 0x00000000fffff984 */ /* 0x000fe20000000800 */
[----:B------:R0:W-:Y:S06]  /*7830*/  MEMBAR.ALL.CTA ;  /* 0x0000000000007992 */ /* 0x0001ec0000008000 */
[----:B0-----:R-:W0:Y:S01]  /*7840*/  FENCE.VIEW.ASYNC.S ;  /* 0x00000000000073c6 */ /* 0x001e220000000000 */
[----:B------:R-:W-:Y:S01]  /*7850*/  SHF.R.S32.HI R0, RZ, 0x1f, R25 ;  /* 0x0000001fff007819 */ /* 0x000fe20000011419 */
[----:B-1----:R-:W-:-:S02]  /*7860*/  IMAD R27, R20, R35, R21 ;  /* 0x00000023141b7224 */ /* 0x002fc400078e0215 */
[----:B------:R-:W-:-:S04]  /*7870*/  IMAD.WIDE.U32 R20, R20, R34, UR6 ;  /* 0x0000000614147e25 */ /* 0x000fc8000f8e0022 */
[----:B------:R-:W-:Y:S02]  /*7880*/  IMAD.IADD R21, R21, 0x1, R27 ;  /* 0x0000000115157824 */ /* 0x000fe400078e021b */
[----:B------:R-:W-:Y:S02]  /*7890*/  IMAD R0, R0, UR8, RZ ;  /* 0x0000000800007c24 */ /* 0x000fe4000f8e02ff */
[----:B------:R-:W-:Y:S01]  /*78a0*/  IMAD R30, R99, 0x80, R186 ;  /* 0x00000080631e7824 */ /* 0x000fe200078e02ba */
[----:B------:R-:W-:Y:S01]  /*78b0*/  ULDC UR5, c[0x0][0xc] ;  /* 0x0000030000057ab9 */ /* 0x000fe20000000800 */
[C---:B------:R-:W-:Y:S02]  /*78c0*/  IMAD R27, R25.reuse, UR9, R0 ;  /* 0x00000009191b7c24 */ /* 0x040fe4000f8e0200 */
[----:B------:R-:W-:Y:S01]  /*78d0*/  IMAD.WIDE.U32 R20, R25, UR8, R20 ;  /* 0x0000000819147c25 */ /* 0x000fe2000f8e0014 */
[----:B------:R-:W-:Y:S01]  /*78e0*/  ISETP.GE.AND P1, PT, R30, R3, PT ;  /* 0x000000031e00720c */ /* 0x000fe20003f26270 */
[----:B------:R-:W-:Y:S01]  /*78f0*/  UMOV UR6, 0x1 ;  /* 0x0000000100067882 */ /* 0x000fe20000000000 */
[----:B------:R-:W-:Y:S01]  /*7900*/  UIADD3 UR13, UR5, UR13, URZ ;  /* 0x0000000d050d7290 */ /* 0x000fe2000fffe03f */
[----:B------:R-:W-:Y:S01]  /*7910*/  IMAD.IADD R21, R21, 0x1, R27 ;  /* 0x0000000115157824 */ /* 0x000fe200078e021b */
[----:B------:R-:W-:Y:S01]  /*7920*/  UPRMT UR5, URZ, 0x654, UR4 ;  /* 0x000006543f057896 */ /* 0x000fe20008000004 */
[----:B------:R-:W-:Y:S01]  /*7930*/  LEA R28, P0, R20, UR10, 0x1 ;  /* 0x0000000a141c7c11 */ /* 0x000fe2000f8008ff */
[----:B------:R-:W-:Y:S01]  /*7940*/  UPRMT UR4, UR6, 0x654, UR4 ;  /* 0x0000065406047896 */ /* 0x000fe20008000004 */
[----:B------:R-:W-:Y:S01]  /*7950*/  VIADD R0, R30, 0x20 ;  /* 0x000000201e007836 */ /* 0x000fe20000000000 */
[----:B------:R-:W-:Y:S01]  /*7960*/  UISETP.NE.AND UP0, UPT, UR36, 0x2, UPT ;  /* 0x000000022400788c */ /* 0x000fe2000bf05270 */
[----:B------:R-:W-:-:S03]  /*7970*/  LEA.HI.X R29, R20, UR11, R21, 0x1, P0 ;  /* 0x0000000b141d7c11 */ /* 0x000fc600080f0c15 */
[----:B------:R-:W-:Y:S01]  /*7980*/  USEL UR6, URZ, 0x1, UP0 ;  /* 0x000000013f067887 */ /* 0x000fe20008000000 */
[-C--:B------:R-:W-:Y:S01]  /*7990*/  ISETP.GE.AND P3, PT, R0, R3.reuse, PT ;  /* 0x000000030000720c */ /* 0x080fe20003f66270 */
[----:B------:R-:W-:Y:S01]  /*79a0*/  VIADD R0, R30, 0x40 ;  /* 0x000000401e007836 */ /* 0x000fe20000000000 */
[----:B0-----:R-:W-:Y:S01]  /*79b0*/  SYNCS.ARRIVE.TRANS64.RED.A1T0 RZ, [UR5], RZ ;  /* 0x000000ffffff79a7 */ /* 0x001fe20008100405 */
[----:B------:R-:W-:Y:S01]  /*79c0*/  IMAD.U32 R184, RZ, RZ, UR13 ;  /* 0x0000000dffb87e24 */ /* 0x000fe2000f8e00ff */
[----:B------:R-:W-:Y:S01]  /*79d0*/  USEL UR36, UR36, URZ, UP0 ;  /* 0x0000003f24247287 */ /* 0x000fe20008000000 */
[----:B------:R0:W1:Y:S01]  /*79e0*/  SHFL.IDX PT, R26, R28, RZ, 0x181f ;  /* 0x00181fff1c1a7589 */ /* 0x00006200000e0000 */
[----:B------:R-:W-:Y:S01]  /*79f0*/  ULOP3.LUT UR37, UR37, UR6, URZ, 0x3c, !UPT ;  /* 0x0000000625257292 */ /* 0x000fe2000f8e3c3f */
[----:B------:R-:W-:Y:S02]  /*7a00*/  BSSY B0, `(.L_x_208) ;  /* 0x000000d000007945 */ /* 0x000fe40003800000 */
[----:B------:R0:W2:Y:S01]  /*7a10*/  SHFL.IDX PT, R27, R29, RZ, 0x181f ;  /* 0x00181fff1d1b7589 */ /* 0x0000a200000e0000 */
[----:B------:R-:W-:Y:S01]  /*7a20*/  SYNCS.ARRIVE.TRANS64.RED.A1T0 RZ, [UR4], RZ ;  /* 0x000000ffffff79a7 */ /* 0x000fe20008100404 */
[----:B------:R-:W-:Y:S01]  /*7a30*/  ISETP.GE.AND P0, PT, R0, R3, PT ;  /* 0x000000030000720c */ /* 0x000fe20003f06270 */
[----:B------:R-:W-:-:S12]  /*7a40*/  @P1 BRA `(.L_x_209) ;  /* 0x0000000000201947 */ /* 0x000fd80003800000 */
[----:B------:R-:W-:Y:S02]  /*7a50*/  ULDC UR4, c[0x0][0xac8] ;  /* 0x0002b20000047ab9 */ /* 0x000fe40000000800 */
[----:B------:R-:W-:Y:S02]  /*7a60*/  ISETP.GE.AND P2, PT, R22, UR4, PT ;  /* 0x0000000416007c0c */ /* 0x000fe4000bf46270 */
[----:B------:R-:W-:-:S11]  /*7a70*/  ISETP.GE.AND P1, PT, R19, UR4, PT ;  /* 0x0000000413007c0c */ /* 0x000fd6000bf26270 */
[C---:B-1----:R-:W-:Y:S02]  /*7a80*/  @!P2 LEA R24, P4, R22.reuse, R26, 0x1 ;  /* 0x0000001a1618a211 */ /* 0x042fe400078808ff */
[----:B--2---:R-:W-:Y:S02]  /*7a90*/  @!P1 IMAD.WIDE R20, R19, 0x2, R26 ;  /* 0x0000000213149825 */ /* 0x004fe400078e021a */
[----:B------:R-:W-:-:S03]  /*7aa0*/  @!P2 LEA.HI.X R25, R22, R27, R196, 0x1, P4 ;  /* 0x0000001b1619a211 */ /* 0x000fc600020f0cc4 */
[----:B-----5:R3:W-:Y:S04]  /*7ab0*/  @!P1 ST.E.128 desc[UR60][R20.64], R36 ;  /* 0x0000002414009985 */ /* 0x0207e8000c101d3c */
[----:B------:R3:W-:Y:S02]  /*7ac0*/  @!P2 ST.E.128 desc[UR60][R24.64], R52 ;  /* 0x000000341800a985 */ /* 0x0007e4000c101d3c */
.L_x_209:
[----:B------:R-:W-:Y:S05]  /*7ad0*/  BSYNC B0 ;  /* 0x0000000000007941 */ /* 0x000fea0003800000 */
.L_x_208:
[----:B--2---:R2:W4:Y:S01]  /*7ae0*/  SHFL.IDX PT, R27, R29, 0x1, 0x181f ;  /* 0x00381f001d1b7f89 */ /* 0x00452200000e0000 */
[----:B------:R-:W-:Y:S03]  /*7af0*/  BSSY B0, `(.L_x_210) ;  /* 0x000000b000007945 */ /* 0x000fe60003800000 */
[----:B-1----:R2:W1:Y:S01]  /*7b00*/  SHFL.IDX PT, R26, R28, 0x1, 0x181f ;  /* 0x00381f001c1a7f89 */ /* 0x00246200000e0000 */
[----:B------:R-:W-:Y:S05]  /*7b10*/  @P3 BRA `(.L_x_211) ;  /* 0x0000000000203947 */ /* 0x000fea0003800000 */
[----:B------:R-:W-:Y:S02]  /*7b20*/  ULDC UR4, c[0x0][0xac8] ;  /* 0x0002b20000047ab9 */ /* 0x000fe40000000800 */
[----:B------:R-:W-:Y:S02]  /*7b30*/  ISETP.GE.AND P3, PT, R22, UR4, PT ;  /* 0x0000000416007c0c */ /* 0x000fe4000bf66270 */
[----:B------:R-:W-:-:S11]  /*7b40*/  ISETP.GE.AND P2, PT, R19, UR4, PT ;  /* 0x0000000413007c0c */ /* 0x000fd6000bf46270 */
[C---:B-1-3--:R-:W-:Y:S02]  /*7b50*/  @!P3 LEA R24, P1, R22.reuse, R26, 0x1 ;  /* 0x0000001a1618b211 */ /* 0x04afe400078208ff */
[----:B----4-:R-:W-:Y:S02]  /*7b60*/  @!P2 IMAD.WIDE R20, R19, 0x2, R26 ;  /* 0x000000021314a825 */ /* 0x010fe400078e021a */
[----:B------:R-:W-:-:S03]  /*7b70*/  @!P3 LEA.HI.X R25, R22, R27, R196, 0x1, P1 ;  /* 0x0000001b1619b211 */ /* 0x000fc600008f0cc4 */
[----:B-----5:R1:W-:Y:S04]  /*7b80*/  @!P2 ST.E.128 desc[UR60][R20.64], R44 ;  /* 0x0000002c1400a985 */ /* 0x0203e8000c101d3c */
[----:B------:R1:W-:Y:S02]  /*7b90*/  @!P3 ST.E.128 desc[UR60][R24.64], R48 ;  /* 0x000000301800b985 */ /* 0x0003e4000c101d3c */
.L_x_211:
[----:B------:R-:W-:Y:S05]  /*7ba0*/  BSYNC B0 ;  /* 0x0000000000007941 */ /* 0x000fea0003800000 */
.L_x_210:
[----:B----4-:R4:W0:Y:S01]  /*7bb0*/  SHFL.IDX PT, R27, R29, 0x2, 0x181f ;  /* 0x00581f001d1b7f89 */ /* 0x01082200000e0000 */
[----:B------:R-:W-:Y:S03]  /*7bc0*/  BSSY B0, `(.L_x_212) ;  /* 0x000000b000007945 */ /* 0x000fe60003800000 */
[----:B-1----:R4:W1:Y:S01]  /*7bd0*/  SHFL.IDX PT, R26, R28, 0x2, 0x181f ;  /* 0x00581f001c1a7f89 */ /* 0x00286200000e0000 */
[----:B------:R-:W-:Y:S05]  /*7be0*/  @P0 BRA `(.L_x_213) ;  /* 0x0000000000200947 */ /* 0x000fea0003800000 */
[----:B------:R-:W-:Y:S02]  /*7bf0*/  ULDC UR4, c[0x0][0xac8] ;  /* 0x0002b20000047ab9 */ /* 0x000fe40000000800 */
[----:B------:R-:W-:Y:S02]  /*7c00*/  ISETP.GE.AND P2, PT, R22, UR4, PT ;  /* 0x0000000416007c0c */ /* 0x000fe4000bf46270 */
[----:B------:R-:W-:-:S11]  /*7c10*/  ISETP.GE.AND P1, PT, R19, UR4, PT ;  /* 0x0000000413007c0c */ /* 0x000fd6000bf26270 */
[C---:B-1-3--:R-:W-:Y:S02]  /*7c20*/  @!P2 LEA R24, P0, R22.reuse, R26, 0x1 ;  /* 0x0000001a1618a211 */ /* 0x04afe400078008ff */
[----:B0-----:R-:W-:Y:S02]  /*7c30*/  @!P1 IMAD.WIDE R20, R19, 0x2, R26 ;  /* 0x0000000213149825 */ /* 0x001fe400078e021a */
[----:B------:R-:W-:-:S03]  /*7c40*/  @!P2 LEA.HI.X R25, R22, R27, R196, 0x1, P0 ;  /* 0x0000001b1619a211 */ /* 0x000fc600000f0cc4 */
[----:B-----5:R0:W-:Y:S04]  /*7c50*/  @!P1 ST.E.128 desc[UR60][R20.64], R40 ;  /* 0x0000002814009985 */ /* 0x0201e8000c101d3c */
[----:B------:R0:W-:Y:S02]  /*7c60*/  @!P2 ST.E.128 desc[UR60][R24.64], R12 ;  /* 0x0000000c1800a985 */ /* 0x0001e4000c101d3c */
.L_x_213:
[----:B------:R-:W-:Y:S05]  /*7c70*/  BSYNC B0 ;  /* 0x0000000000007941 */ /* 0x000fea0003800000 */
.L_x_212:
[----:B------:R-:W-:Y:S01]  /*7c80*/  VIADD R0, R30, 0x60 ;  /* 0x000000601e007836 */ /* 0x000fe20000000000 */
[----:B0--3--:R0:W3:Y:S01]  /*7c90*/  SHFL.IDX PT, R21, R29, 0x3, 0x181f ;  /* 0x00781f001d157f89 */ /* 0x0090e200000e0000 */
[----:B------:R-:W-:Y:S01]  /*7ca0*/  BSSY B0, `(.L_x_214) ;  /* 0x000000d000007945 */ /* 0x000fe20003800000 */
[----:B------:R-:W-:Y:S02]  /*7cb0*/  VIADD R185, R185, 0x1 ;  /* 0x00000001b9b97836 */ /* 0x000fe40000000000 */
[----:B------:R-:W-:Y:S01]  /*7cc0*/  ISETP.GE.AND P0, PT, R0, R3, PT ;  /* 0x000000030000720c */ /* 0x000fe20003f06270 */
[----:B------:R0:W0:-:S12]  /*7cd0*/  SHFL.IDX PT, R20, R28, 0x3, 0x181f ;  /* 0x00781f001c147f89 */ /* 0x00001800000e0000 */
[----:B------:R-:W-:Y:S05]  /*7ce0*/  @P0 BRA `(.L_x_215) ;  /* 0x0000000000200947 */ /* 0x000fea0003800000 */
[----:B------:R-:W-:Y:S02]  /*7cf0*/  ULDC UR4, c[0x0][0xac8] ;  /* 0x0002b20000047ab9 */ /* 0x000fe40000000800 */
[----:B------:R-:W-:Y:S02]  /*7d00*/  ISETP.GE.AND P2, PT, R22, UR4, PT ;  /* 0x0000000416007c0c */ /* 0x000fe4000bf46270 */
[----:B------:R-:W-:-:S11]  /*7d10*/  ISETP.GE.AND P1, PT, R19, UR4, PT ;  /* 0x0000000413007c0c */ /* 0x000fd6000bf26270 */
[C---:B0----5:R-:W-:Y:S02]  /*7d20*/  @!P2 LEA R14, P0, R22.reuse, R20, 0x1 ;  /* 0x00000014160ea211 */ /* 0x061fe400078008ff */
[----:B---3--:R-:W-:Y:S02]  /*7d30*/  @!P1 IMAD.WIDE R12, R19, 0x2, R20 ;  /* 0x00000002130c9825 */ /* 0x008fe400078e0214 */
[----:B------:R-:W-:-:S03]  /*7d40*/  @!P2 LEA.HI.X R15, R22, R21, R196, 0x1, P0 ;  /* 0x00000015160fa211 */ /* 0x000fc600000f0cc4 */
[----:B------:R0:W-:Y:S04]  /*7d50*/  @!P1 ST.E.128 desc[UR60][R12.64], R4 ;  /* 0x000000040c009985 */ /* 0x0001e8000c101d3c */
[----:B------:R0:W-:Y:S02]  /*7d60*/  @!P2 ST.E.128 desc[UR60][R14.64], R8 ;  /* 0x000000080e00a985 */ /* 0x0001e4000c101d3c */
.L_x_215:
[----:B------:R-:W-:Y:S05]  /*7d70*/  BSYNC B0 ;  /* 0x0000000000007941 */ /* 0x000fea0003800000 */
.L_x_214:
[----:B------:R-:W1:Y:S01]  /*7d80*/  LDC R0, c[0x0][0xc34] ;  /* 0x00030d00ff007b82 */ /* 0x000e620000000800 */
[----:B------:R-:W-:-:S13]  /*7d90*/  R2UR UR4, R184 ;  /* 0x00000000b80472ca */ /* 0x000fda00000e0000 */
[----:B-1----:R-:W-:-:S13]  /*7da0*/  ISETP.LE.AND P0, PT, R0, UR4, PT ;  /* 0x0000000400007c0c */ /* 0x002fda000bf03270 */
[----:B------:R-:W-:Y:S05]  /*7db0*/  @!P0 BRA `(.L_x_216) ;  /* 0xffffff9400448947 */ /* 0x000fea000383ffff */
[----:B------:R-:W-:Y:S05]  /*7dc0*/  EXIT ;  /* 0x000000000000794d */ /* 0x000fea0003800000 */
.L_x_182:
[----:B------:R-:W-:-:S08]  /*7dd0*/  NOP ;  /* 0x0000000000007918 */ /* 0x000fd00000000000 */
[----:B0-----:R-:W0:-:S00]  /*7de0*/  USETMAXREG.DEALLOC.CTAPOOL 0x18 ;  /* 0x00000018000079c8 */ /* 0x001e0000080e0500 */
[----:B------:R-:W1:Y:S01]  /*7df0*/  S2UR UR4, SR_CTAID.X ;  /* 0x00000000000479c3 */ /* 0x000e620000002500 */
[----:B0-----:R-:W-:Y:S02]  /*7e00*/  IMAD.MOV.U32 R3, RZ, RZ, 0x1 ;  /* 0x00000001ff037424 */ /* 0x001fe400078e00ff */
[----:B------:R-:W-:-:S03]  /*7e10*/  IMAD.MOV.U32 R19, RZ, RZ, RZ ;  /* 0x000000ffff137224 */ /* 0x000fc600078e00ff */
[----:B------:R0:W-:Y:S02]  /*7e20*/  STL [R1], R3 ;  /* 0x0000000301007387 */ /* 0x0001e40000100800 */
[----:B------:R-:W1:Y:S02]  /*7e30*/  LDC R2, c[0x0][0xc34] ;  /* 0x00030d00ff027b82 */ /* 0x000e640000000800 */
[----:B-1----:R-:W-:Y:S01]  /*7e40*/  ISETP.LE.AND P0, PT, R2, UR4, PT ;  /* 0x0000000402007c0c */ /* 0x002fe2000bf03270 */
[----:B------:R-:W-:-:S12]  /*7e50*/  IMAD.MOV.U32 R2, RZ, RZ, 0x1 ;  /* 0x00000001ff027424 */ /* 0x000fd800078e00ff */
[----:B0-----:R-:W-:Y:S05]  /*7e60*/  @P0 BRA `(.L_x_217) ;  /* 0x00000044002c0947 */ /* 0x001fea0003800000 */
[----:B------:R-:W2:Y:S01]  /*7e70*/  LDL R4, [R1+0x30] ;  /* 0x0000300001047983 */ /* 0x000ea20000100800 */
[----:B------:R-:W0:Y:S01]  /*7e80*/  S2UR UR4, SR_CgaCtaId ;  /* 0x00000000000479c3 */ /* 0x000e220000008800 */
[C---:B------:R-:W-:Y:S01]  /*7e90*/  IMAD.SHL.U32 R2, R0.reuse, 0x8, RZ ;  /* 0x0000000800027824 */ /* 0x040fe200078e00ff */
[C---:B------:R-:W-:Y:S01]  /*7ea0*/  LOP3.LUT R5, R0.reuse, 0x7f, RZ, 0xc0, !PT ;  /* 0x0000007f00057812 */ /* 0x040fe200078ec0ff */
[----:B------:R-:W-:Y:S01]  /*7eb0*/  UMOV UR36, 0x400 ;  /* 0x0000040000247882 */ /* 0x000fe20000000000 */
[----:B------:R-:W-:Y:S01]  /*7ec0*/  LOP3.LUT P0, RZ, R0, 0x1f, RZ, 0xc0, !PT ;  /* 0x0000001f00ff7812 */ /* 0x000fe2000780c0ff */
[----:B------:R-:W-:Y:S01]  /*7ed0*/  IMAD.MOV.U32 R19, RZ, RZ, RZ ;  /* 0x000000ffff137224 */ /* 0x000fe200078e00ff */
[----:B------:R-:W-:Y:S01]  /*7ee0*/  LOP3.LUT R3, R2, 0x1f8, RZ, 0xc0, !PT ;  /* 0x000001f802037812 */ /* 0x000fe200078ec0ff */
[----:B------:R-:W-:Y:S01]  /*7ef0*/  ULDC.64 UR38, c[0x0][0x198] ;  /* 0x0000660000267ab9 */ /* 0x000fe20000000a00 */
[C---:B------:R-:W-:Y:S01]  /*7f00*/  ISETP.NE.AND P1, PT, R5.reuse, RZ, PT ;  /* 0x000000ff0500720c */ /* 0x040fe20003f25270 */
[----:B------:R-:W-:Y:S01]  /*7f10*/  ULDC UR40, c[0x0][0xc] ;  /* 0x0000030000287ab9 */ /* 0x000fe20000000800 */
[----:B------:R-:W-:-:S02]  /*7f20*/  ISETP.NE.OR P0, PT, R5, RZ, !P0 ;  /* 0x000000ff0500720c */ /* 0x000fc40004705670 */
[----:B------:R-:W-:Y:S02]  /*7f30*/  LOP3.LUT R18, R18, 0xfffffffe, RZ, 0xc0, !PT ;  /* 0xfffffffe12127812 */ /* 0x000fe400078ec0ff */
[----:B------:R-:W-:-:S07]  /*7f40*/  LOP3.LUT R2, R2, 0x38, RZ, 0xc0, !PT ;  /* 0x0000003802027812 */ /* 0x000fce00078ec0ff */
[----:B------:R-:W-:Y:S01]  /*7f50*/  @P1 LOP3.LUT R18, R18, 0x1, RZ, 0xfc, !PT ;  /* 0x0000000112121812 */ /* 0x000fe200078efcff */
[----:B0-----:R-:W-:-:S03]  /*7f60*/  ULEA UR36, UR4, UR36, 0x18 ;  /* 0x0000002404247291 */ /* 0x001fc6000f8ec03f */
[----:B------:R-:W-:-:S04]  /*7f70*/  LOP3.LUT R18, R18, 0xfffffffd, RZ, 0xc0, !PT ;  /* 0xfffffffd12127812 */ /* 0x000fc800078ec0ff */
[----:B------:R-:W-:Y:S02]  /*7f80*/  @P0 LOP3.LUT R18, R18, 0x2, RZ, 0xfc, !PT ;  /* 0x0000000212120812 */ /* 0x000fe400078efcff */
[----:B--2---:R-:W-:Y:S02]  /*7f90*/  R2UR UR5, R4 ;  /* 0x00000000040572ca */ /* 0x004fe400000e0000 */
[----:B------:R-:W-:Y:S01]  /*7fa0*/  LOP3.LUT R4, R3, 0x38, R0, 0x78, !PT ;  /* 0x0000003803047812 */ /* 0x000fe200078e7800 */
[----:B------:R-:W-:Y:S02]  /*7fb0*/  IMAD.SHL.U32 R3, R5, 0x8, RZ ;  /* 0x0000000805037824 */ /* 0x000fe400078e00ff */
[----:B------:R-:W-:-:S03]  /*7fc0*/  IMAD.SHL.U32 R0, R0, 0x10, RZ ;  /* 0x0000001000007824 */ /* 0x000fc600078e00ff */
[----:B------:R-:W-:Y:S02]  /*7fd0*/  LOP3.LUT R3, R4, 0x200, R3, 0xf8, !PT ;  /* 0x0000020004037812 */ /* 0x000fe400078ef803 */
[----:B------:R-:W-:-:S03]  /*7fe0*/  SHF.R.U32.HI R4, RZ, 0x3, R5 ;  /* 0x00000003ff047819 */ /* 0x000fc60000011605 */
[----:B------:R-:W-:Y:S01]  /*7ff0*/  ULOP3.LUT UR37, UR5, 0x2, URZ, 0xfc, !UPT ;  /* 0x0000000205257892 */ /* 0x000fe2000f8efc3f */
[----:B------:R-:W0:Y:S01]  /*8000*/  S2UR UR5, SR_CTAID.X ;  /* 0x00000000000579c3 */ /* 0x000e220000002500 */
[----:B------:R-:W-:Y:S02]  /*8010*/  LOP3.LUT R4, R4, 0x70, R0, 0xf8, !PT ;  /* 0x0000007004047812 */ /* 0x000fe400078ef800 */
[----:B------:R-:W-:-:S05]  /*8020*/  LEA R0, R3, UR36, 0x1 ;  /* 0x0000002403007c11 */ /* 0x000fca000f8e08ff */
[----:B------:R1:W-:Y:S02]  /*8030*/  STL [R1+0x10], R0 ;  /* 0x0000100001007387 */ /* 0x0003e40000100800 */
[----:B-1----:R-:W-:Y:S02]  /*8040*/  IMAD.MOV.U32 R0, RZ, RZ, 0x1 ;  /* 0x00000001ff007424 */ /* 0x002fe400078e00ff */
[----:B0-----:R-:W-:-:S05]  /*8050*/  IMAD.U32 R3, RZ, RZ, UR5 ;  /* 0x00000005ff037e24 */ /* 0x001fca000f8e00ff */
[----:B------:R0:W-:Y:S04]  /*8060*/  STL [R1+0x24], R3 ;  /* 0x0000240301007387 */ /* 0x0001e80000100800 */
[----:B------:R-:W-:Y:S04]  /*8070*/  STL [R1+0x2c], RZ ;  /* 0x00002cff01007387 */ /* 0x000fe80000100800 */
[----:B------:R1:W-:Y:S01]  /*8080*/  STL [R1], R0 ;  /* 0x0000000001007387 */ /* 0x0003e20000100800 */
[C---:B0-----:R-:W-:Y:S02]  /*8090*/  LOP3.LUT R3, R2.reuse, 0x40, RZ, 0xfc, !PT ;  /* 0x0000004002037812 */ /* 0x041fe400078efcff */
[----:B-1----:R-:W-:-:S07]  /*80a0*/  LOP3.LUT R0, R2, 0x80, RZ, 0xfc, !PT ;  /* 0x0000008002007812 */ /* 0x002fce00078efcff */
.L_x_301:
[----:B0-----:R-:W2:Y:S01]  /*80b0*/  LDL R4, [R1+0x24] ;  /* 0x0000240001047983 */ /* 0x001ea20000100800 */
[----:B------:R-:W0:Y:S01]  /*80c0*/  LDC R0, c[0x0][0xc38] ;  /* 0x00030e00ff007b82 */ /* 0x000e220000000800 */
        /* <DEDUP_REMOVED lines=9> */
[----:B0-----:R-:W-:Y:S02]  /*8160*/  ISETP.NE.AND P0, PT, R0, 0x1, PT ;  /* 0x000000010000780c */ /* 0x001fe40003f05270 */
[----:B-1----:R-:W-:-:S11]  /*8170*/  ISETP.NE.AND P1, PT, R16, 0x1, PT ;  /* 0x000000011000780c */ /* 0x002fd60003f25270 */
[----:B------:R-:W2:Y:S08]  /*8180*/  @P0 LDC R5, c[0x0][0xc3c] ;  /* 0x00030f00ff050b82 */ /* 0x000eb00000000800 */
[----:B------:R-:W0:Y:S08]  /*8190*/  @P0 LDC R0, c[0x0][0xc40] ;  /* 0x00031000ff000b82 */ /* 0x000e300000000800 */
[----:B------:R-:W1:Y:S01]  /*81a0*/  @P1 LDC.64 R2, c[0x0][0xc48] ;  /* 0x00031200ff021b82 */ /* 0x000e620000000a00 */
[----:B--2---:R-:W-:-:S05]  /*81b0*/  @P0 IMAD.HI.U32 R5, R4, R5, RZ ;  /* 0x0000000504050227 */ /* 0x004fca00078e00ff */
[----:B0-----:R-:W-:Y:S02]  /*81c0*/  @P0 SHF.R.U32.HI R4, RZ, R0, R5 ;  /* 0x00000000ff040219 */ /* 0x001fe40000011605 */
[----:B------:R-:W0:Y:S01]  /*81d0*/  LDC R0, c[0x0][0x2f0] ;  /* 0x0000bc00ff007b82 */ /* 0x000e220000000800 */
[----:B------:R-:W-:Y:S02]  /*81e0*/  PLOP3.LUT P0, PT, PT, PT, UP0, 0x80, 0x0 ;  /* 0x000000000000781c */ /* 0x000fe40003f0f008 */
[----:B-1----:R-:W-:Y:S01]  /*81f0*/  @P1 IMAD.HI.U32 R2, R4, R2, RZ ;  /* 0x0000000204021227 */ /* 0x002fe200078e00ff */
[----:B------:R-:W-:Y:S03]  /*8200*/  STL [R1+0x1c], R4 ;  /* 0x00001c0401007387 */ /* 0x000fe60000100800 */
[----:B------:R-:W-:Y:S01]  /*8210*/  IMAD.MOV.U32 R6, RZ, RZ, R4 ;  /* 0x000000ffff067224 */ /* 0x000fe200078e0004 */
[----:B------:R-:W-:-:S05]  /*8220*/  @P1 SHF.R.U32.HI R6, RZ, R3, R2 ;  /* 0x00000003ff061219 */ /* 0x000fca0000011602 */
[----:B------:R-:W-:Y:S01]  /*8230*/  STL [R1+0x14], R6 ;  /* 0x0000140601007387 */ /* 0x000fe20000100800 */
[----:B------:R-:W-:-:S04]  /*8240*/  IMAD.MOV R3, RZ, RZ, -R6 ;  /* 0x000000ffff037224 */ /* 0x000fc800078e0a06 */
[----:B------:R-:W-:Y:S02]  /*8250*/  IMAD R16, R16, R3, R4 ;  /* 0x0000000310107224 */ /* 0x000fe400078e0204 */
[----:B0-----:R-:W-:-:S05]  /*8260*/  IMAD R0, R0, UR4, RZ ;  /* 0x0000000400007c24 */ /* 0x001fca000f8e02ff */
[----:B------:R0:W-:Y:S02]  /*8270*/  STL [R1+0x28], R0 ;  /* 0x0000280001007387 */ /* 0x0001e40000100800 */
[----:B0-----:R-:W-:-:S05]  /*8280*/  VIADD R0, R0, 0x7f ;  /* 0x0000007f00007836 */ /* 0x001fca0000000000 */
[----:B------:R-:W-:-:S04]  /*8290*/  SHF.R.S32.HI R3, RZ, 0x1f, R0 ;  /* 0x0000001fff037819 */ /* 0x000fc80000011400 */
[----:B------:R-:W-:-:S04]  /*82a0*/  LEA.HI R3, R3, R0, RZ, 0x7 ;  /* 0x0000000003037211 */ /* 0x000fc800078f38ff */
[----:B------:R-:W-:-:S05]  /*82b0*/  SHF.R.S32.HI R0, RZ, 0x7, R3 ;  /* 0x00000007ff007819 */ /* 0x000fca0000011403 */
[----:B------:R0:W-:Y:S01]  /*82c0*/  STL [R1+0x20], R0 ;  /* 0x0000200001007387 */ /* 0x0001e20000100800 */
[----:B------:R-:W-:Y:S05]  /*82d0*/  @!P0 BRA `(.L_x_218) ;  /* 0x0000000000408947 */ /* 0x000fea0003800000 */
        /* <DEDUP_REMOVED lines=15> */
[----:B01----:R-:W-:Y:S05]  /*83d0*/  CALL.ABS.NOINC R2 ;  /* 0x0000000002007343 */ /* 0x003fea0003c00000 */
.L_x_218:
        /* <DEDUP_REMOVED lines=8> */
[----:B------:R1:W2:Y:S01]  /*8460*/  LDC.64 R2, c[0x4][R17] ;  /* 0x0100000011027b82 */ /* 0x0002a20000000a00 */
        /* <DEDUP_REMOVED lines=10> */
[----:B0-2---:R-:W-:Y:S05]  /*8510*/  CALL.ABS.NOINC R2 ;  /* 0x0000000002007343 */ /* 0x005fea0003c00000 */
.L_x_220:
        /* <DEDUP_REMOVED lines=15> */
.L_x_219:
[----:B------:R-:W2:Y:S01]  /*8610*/  LDL R2, [R1+0x20] ;  /* 0x0000200001027983 */ /* 0x000ea20000100800 */
[----:B------:R-:W-:-:S03]  /*8620*/  ULDC.64 UR4, c[0x0][0x9f8] ;  /* 0x00027e0000047ab9 */ /* 0x000fc60000000a00 */
[----:B0-----:R-:W3:Y:S01]  /*8630*/  LDL R0, [R1+0x14] ;  /* 0x0000140001007983 */ /* 0x001ee20000100800 */
[----:B------:R-:W-:-:S04]  /*8640*/  ISETP.NE.U32.AND P0, PT, RZ, UR4, PT ;  /* 0x00000004ff007c0c */ /* 0x000fc8000bf05070 */
[----:B------:R-:W-:Y:S01]  /*8650*/  ISETP.NE.AND.EX P0, PT, RZ, UR5, PT, P0 ;  /* 0x00000005ff007c0c */ /* 0x000fe2000bf05300 */
[----:B--2---:R-:W-:-:S12]  /*8660*/  IMAD.MOV.U32 R17, RZ, RZ, R2 ;  /* 0x000000ffff117224 */ /* 0x004fd800078e0002 */
[----:B------:R-:W3:Y:S02]  /*8670*/  @P0 LDC.64 R2, c[0x0][0x9f8] ;  /* 0x00027e00ff020b82 */ /* 0x000ee40000000a00 */
[----:B---3--:R-:W-:-:S05]  /*8680*/  @P0 IMAD.WIDE R2, R0, 0x4, R2 ;  /* 0x0000000400020825 */ /* 0x008fca00078e0202 */
[----:B------:R0:W2:Y:S01]  /*8690*/  @P0 LDG.E R0, desc[UR60][R2.64] ;  /* 0x0000003c02000981 */ /* 0x0000a2000c1e1900 */
[----:B------:R-:W-:Y:S01]  /*86a0*/  VIADD R9, R17, 0xffffffff ;  /* 0xffffffff11097836 */ /* 0x000fe20000000000 */
[----:B------:R-:W-:Y:S01]  /*86b0*/  UMOV UR4, 0xffffffff ;  /* 0xffffffff00047882 */ /* 0x000fe20000000000 */
[----:B------:R-:W-:-:S03]  /*86c0*/  LOP3.LUT R18, R18, 0xfffffffb, RZ, 0xc0, !PT ;  /* 0xfffffffb12127812 */ /* 0x000fc600078ec0ff */
[----:B------:R1:W-:Y:S01]  /*86d0*/  STL [R1+0x18], R9 ;  /* 0x0000180901007387 */ /* 0x0003e20000100800 */
[----:B0-----:R-:W0:Y:S02]  /*86e0*/  LDC.64 R2, c[0x0][0x418] ;  /* 0x00010600ff027b82 */ /* 0x001e240000000a00 */
[----:B0-----:R-:W-:-:S04]  /*86f0*/  ISETP.NE.U32.AND P0, PT, R2, RZ, PT ;  /* 0x000000ff0200720c */ /* 0x001fc80003f05070 */
[----:B------:R-:W-:-:S13]  /*8700*/  ISETP.NE.AND.EX P1, PT, R3, RZ, PT, P0 ;  /* 0x000000ff0300720c */ /* 0x000fda0003f25300 */
[----:B------:R-:W-:Y:S02]  /*8710*/  @P1 LOP3.LUT R18, R18, 0x4, RZ, 0xfc, !PT ;  /* 0x0000000412121812 */ /* 0x000fe400078efcff */
[----:B--2---:R-:W-:Y:S01]  /*8720*/  SHF.R.S32.HI R8, RZ, 0x1f, R0 ;  /* 0x0000001fff087819 */ /* 0x004fe20000011400 */
[----:B------:R1:W-:Y:S01]  /*8730*/  STL [R1+0x8], R0 ;  /* 0x0000080001007387 */ /* 0x0003e20000100800 */
[----:B------:R-:W-:-:S03]  /*8740*/  SEL R17, R0, RZ, !P1 ;  /* 0x000000ff00117207 */ /* 0x000fc60004800000 */
[----:B------:R1:W-:Y:S01]  /*8750*/  STL [R1+0xc], R8 ;  /* 0x00000c0801007387 */ /* 0x0003e20000100800 */
[----:B------:R-:W-:Y:S05]  /*8760*/  BRA.DIV UR4, `(.L_x_221) ;  /* 0x0000004204407947 */ /* 0x000fea000b800000 */
[----:B------:R-:W0:Y:S02]  /*8770*/  S2R R4, SR_TID.X ;  /* 0x0000000000047919 */ /* 0x000e240000002100 */
[----:B0-----:R-:W-:-:S04]  /*8780*/  SHF.R.U32.HI R4, RZ, 0x5, R4 ;  /* 0x00000005ff047819 */ /* 0x001fc80000011604 */
[----:B------:R-:W-:-:S05]  /*8790*/  LOP3.LUT R4, R4, 0x3, RZ, 0xc0, !PT ;  /* 0x0000000304047812 */ /* 0x000fca00078ec0ff */
[----:B------:R0:W2:Y:S02]  /*87a0*/  SHFL.IDX PT, R14, R4, RZ, 0x1f ;  /* 0x00001fff040e7589 */ /* 0x0000a400000e0000 */
.L_x_317:
[----:B--2---:R-:W-:Y:S02]  /*87b0*/  ISETP.NE.AND P0, PT, R14, RZ, PT ;  /* 0x000000ff0e00720c */ /* 0x004fe40003f05270 */
[----:B------:R-:W-:Y:S02]  /*87c0*/  PLOP3.LUT P2, PT, PT, PT, PT, 0x8, 0x0 ;  /* 0x000000000000781c */ /* 0x000fe40003f4e170 */
[----:B------:R-:W-:-:S11]  /*87d0*/  LOP3.LUT R18, R18, 0xfffffff7, RZ, 0xc0, !PT ;  /* 0xfffffff712127812 */ /* 0x000fd600078ec0ff */
[----:B------:R-:W-:Y:S01]  /*87e0*/  @P2 LOP3.LUT R18, R18, 0x8, RZ, 0xfc, !PT ;  /* 0x0000000812122812 */ /* 0x000fe200078efcff */
[----:B------:R-:W-:Y:S06]  /*87f0*/  @P0 BRA `(.L_x_222) ;  /* 0x00000004004c0947 */ /* 0x000fec0003800000 */
[----:B------:R-:W-:-:S03]  /*8800*/  UMOV UR4, 0xffffffff ;  /* 0xffffffff00047882 */ /* 0x000fc60000000000 */
[----:B------:R-:W-:Y:S05]  /*8810*/  BRA.DIV UR4, `(.L_x_223) ;  /* 0x0000004204487947 */ /* 0x000fea000b800000 */
[----:B------:R-:W-:-:S13]  /*8820*/  ELECT P6, URZ, PT ;  /* 0x00000000003f782f */ /* 0x000fda00038c0000 */
.L_x_320:
[----:B------:R-:W-:Y:S05]  /*8830*/  @!P6 BRA `(.L_x_222) ;  /* 0x00000004003ce947 */ /* 0x000fea0003800000 */
[----:B------:R2:W-:Y:S01]  /*8840*/  STL [R1+0x4], R9 ;  /* 0x0000040901007387 */ /* 0x0005e20000100800 */
[----:B------:R-:W-:Y:S05]  /*8850*/  @!P1 BRA `(.L_x_224) ;  /* 0x0000000000489947 */ /* 0x000fea0003800000 */
[----:B------:R-:W3:Y:S01]  /*8860*/  LDC R7, c[0x0][0x43c] ;  /* 0x00010f00ff077b82 */ /* 0x000ee20000000800 */
[----:B------:R-:W-:Y:S01]  /*8870*/  ULDC.64 UR4, c[0x0][0x428] ;  /* 0x00010a0000047ab9 */ /* 0x000fe20000000a00 */
[----:B---3--:R-:W-:-:S13]  /*8880*/  ISETP.NE.AND P0, PT, R7, 0x1, PT ;  /* 0x000000010700780c */ /* 0x008fda0003f05270 */
[----:B0-----:R-:W0:Y:S02]  /*8890*/  @P0 LDC.64 R4, c[0x0][0x440] ;  /* 0x00011000ff040b82 */ /* 0x001e240000000a00 */
[----:B0-----:R-:W-:-:S04]  /*88a0*/  @P0 IMAD.HI.U32 R6, R9, R4, RZ ;  /* 0x0000000409060227 */ /* 0x001fc800078e00ff */
[----:B------:R-:W-:Y:S01]  /*88b0*/  IMAD.MOV.U32 R4, RZ, RZ, R9 ;  /* 0x000000ffff047224 */ /* 0x000fe200078e0009 */
[----:B------:R-:W-:-:S05]  /*88c0*/  @P0 SHF.R.U32.HI R4, RZ, R5, R6 ;  /* 0x00000005ff040219 */ /* 0x000fca0000011606 */
[----:B------:R-:W-:-:S04]  /*88d0*/  IMAD.MOV R5, RZ, RZ, -R4 ;  /* 0x000000ffff057224 */ /* 0x000fc800078e0a04 */
[----:B------:R-:W-:Y:S01]  /*88e0*/  IMAD R6, R7, R5, R9 ;  /* 0x0000000507067224 */ /* 0x000fe200078e0209 */
[----:B------:R-:W-:-:S04]  /*88f0*/  SHF.R.S32.HI R5, RZ, 0x1f, R4 ;  /* 0x0000001fff057819 */ /* 0x000fc80000011404 */
[----:B------:R0:W-:Y:S01]  /*8900*/  STL [R1+0x4], R6 ;  /* 0x0000040601007387 */ /* 0x0001e20000100800 */
[----:B------:R-:W-:-:S03]  /*8910*/  IMAD.WIDE.U32 R4, R0, UR4, R4 ;  /* 0x0000000400047c25 */ /* 0x000fc6000f8e0004 */
[----:B------:R-:W-:Y:S01]  /*8920*/  LEA R2, P0, R4, R2, 0x2 ;  /* 0x0000000204027211 */ /* 0x000fe200078010ff */
[----:B0-----:R-:W-:-:S04]  /*8930*/  IMAD R6, R8, UR4, RZ ;  /* 0x0000000408067c24 */ /* 0x001fc8000f8e02ff */
[----:B-1----:R-:W-:-:S04]  /*8940*/  IMAD R0, R0, UR5, R6 ;  /* 0x0000000500007c24 */ /* 0x002fc8000f8e0206 */
[----:B------:R-:W-:-:S05]  /*8950*/  IMAD.IADD R0, R5, 0x1, R0 ;  /* 0x0000000105007824 */ /* 0x000fca00078e0200 */
[----:B------:R-:W-:-:S05]  /*8960*/  LEA.HI.X R3, R4, R3, R0, 0x2, P0 ;  /* 0x0000000304037211 */ /* 0x000fca00000f1400 */
[----:B------:R3:W5:Y:S02]  /*8970*/  LDG.E R0, desc[UR60][R2.64] ;  /* 0x0000003c02007981 */ /* 0x000764000c1e1900 */
.L_x_224:
[----:B---3--:R-:W3:Y:S01]  /*8980*/  LDL R3, [R1] ;  /* 0x0000000001037983 */ /* 0x008ee20000100800 */
[----:B------:R-:W-:Y:S02]  /*8990*/  LEA R2, R19, UR36, 0x3 ;  /* 0x0000002413027c11 */ /* 0x000fe4000f8e18ff */
[----:B---3--:R-:W-:-:S04]  /*89a0*/  SHF.L.U32 R3, R3, 0x1f, RZ ;  /* 0x0000001f03037819 */ /* 0x008fc800000006ff */
[----:B------:R-:W3:Y:S02]  /*89b0*/  SYNCS.PHASECHK.TRANS64.TRYWAIT P0, [R2+URZ+0x34840], R3 ;  /* 0x03484003020075a7 */ /* 0x000ee4000800017f */
[----:B---3--:R-:W-:Y:S05]  /*89c0*/  @!P0 BRA `(.L_x_225) ;  /* 0x0000003c00fc8947 */ /* 0x008fea0003800000 */
.L_x_321:
[----:B0-----:R-:W0:Y:S01]  /*89d0*/  S2R R4, SR_TID.X ;  /* 0x0000000000047919 */ /* 0x001e220000002100 */
[----:B------:R-:W-:-:S04]  /*89e0*/  UPRMT UR4, UR37, 0x9910, URZ ;  /* 0x0000991025047896 */ /* 0x000fc8000800003f */
[----:B------:R-:W-:Y:S01]  /*89f0*/  UISETP.NE.AND UP0, UPT, UR4, 0x2, UPT ;  /* 0x000000020400788c */ /* 0x000fe2000bf05270 */
[----:B0-----:R-:W-:-:S04]  /*8a00*/  LOP3.LUT R4, R4, 0x7f, RZ, 0xc0, !PT ;  /* 0x0000007f04047812 */ /* 0x001fc800078ec0ff */
[----:B------:R-:W-:-:S13]  /*8a10*/  ISETP.NE.AND P0, PT, R4, RZ, PT ;  /* 0x000000ff0400720c */ /* 0x000fda0003f05270 */
[----:B---3--:R-:W-:-:S04]  /*8a20*/  @!P0 IMAD.MOV.U32 R3, RZ, RZ, 0xc000 ;  /* 0x0000c000ff038424 */ /* 0x008fc800078e00ff */
[----:B------:R0:W-:Y:S01]  /*8a30*/  @!P0 SYNCS.ARRIVE.TRANS64 RZ, [R2+URZ+0x34830], R3 ;  /* 0x0348300302ff89a7 */ /* 0x0001e2000800003f */
[----:B------:R-:W-:-:S13]  /*8a40*/  PLOP3.LUT P0, PT, PT, PT, UP0, 0x80, 0x0 ;  /* 0x000000000000781c */ /* 0x000fda0003f0f008 */
[----:B0-----:R-:W-:Y:S05]  /*8a50*/  @P0 BRA `(.L_x_226) ;  /* 0x0000000000040947 */ /* 0x001fea0003800000 */
[----:B------:R-:W-:Y:S01]  /*8a60*/  BPT.TRAP 0x1 ;  /* 0x000000040000795c */ /* 0x000fe20000300000 */
.L_x_226:
[----:B------:R-:W-:-:S13]  /*8a70*/  LOP3.LUT P0, RZ, R18, 0x2, RZ, 0xc0, !PT ;  /* 0x0000000212ff7812 */ /* 0x000fda000780c0ff */
[----:B------:R-:W-:Y:S05]  /*8a80*/  @P0 BRA `(.L_x_227) ;  /* 0x0000000000040947 */ /* 0x000fea0003800000 */
[----:B------:R-:W-:Y:S01]  /*8a90*/  BPT.TRAP 0x1 ;  /* 0x000000040000795c */ /* 0x000fe20000300000 */
.L_x_227:
[----:B------:R-:W3:Y:S01]  /*8aa0*/  LDL R4, [R1+0x4] ;  /* 0x0000040001047983 */ /* 0x000ee20000100800 */
[----:B------:R-:W-:Y:S01]  /*8ab0*/  R2UR UR14, R2 ;  /* 0x00000000020e72ca */ /* 0x000fe200000e0000 */
[----:B------:R-:W-:Y:S01]  /*8ac0*/  UIADD3 UR4, UP0, UR38, 0x370, URZ ;  /* 0x0000037026047890 */ /* 0x000fe2000ff1e03f */
[----:B------:R-:W-:Y:S01]  /*8ad0*/  R2UR UR12, R16 ;  /* 0x00000000100c72ca */ /* 0x000fe200000e0000 */
[----:B------:R-:W0:Y:S01]  /*8ae0*/  S2R R5, SR_CgaCtaId ;  /* 0x0000000000057919 */ /* 0x000e220000008800 */
[----:B-----5:R-:W-:Y:S01]  /*8af0*/  R2UR UR13, R0 ;  /* 0x00000000000d72ca */ /* 0x020fe200000e0000 */
[----:B------:R-:W-:Y:S01]  /*8b00*/  UMOV UR10, URZ ;  /* 0x0000003f000a7c82 */ /* 0x000fe20008000000 */
[----:B------:R-:W-:Y:S01]  /*8b10*/  UMOV UR18, 0x30000 ;  /* 0x0003000000127882 */ /* 0x000fe20000000000 */
[----:B------:R-:W4:Y:S01]  /*8b20*/  S2R R3, SR_CgaCtaId ;  /* 0x0000000000037919 */ /* 0x000f220000008800 */
[----:B------:R-:W-:Y:S01]  /*8b30*/  UMOV UR6, 0x0 ;  /* 0x0000000000067882 */ /* 0x000fe20000000000 */
[----:B------:R-:W-:Y:S01]  /*8b40*/  UMOV UR7, 0x14f00000 ;  /* 0x14f0000000077882 */ /* 0x000fe20000000000 */
[----:B------:R-:W-:Y:S01]  /*8b50*/  UMOV UR16, 0x40 ;  /* 0x0000004000107882 */ /* 0x000fe20000000000 */
[----:B------:R-:W-:Y:S01]  /*8b60*/  PLOP3.LUT P0, PT, PT, PT, PT, 0x80, 0x0 ;  /* 0x000000000000781c */ /* 0x000fe20003f0f070 */
[----:B------:R-:W-:Y:S01]  /*8b70*/  IMAD.MOV.U32 R17, RZ, RZ, R0 ;  /* 0x000000ffff117224 */ /* 0x000fe200078e0000 */
[----:B------:R-:W-:-:S11]  /*8b80*/  LOP3.LUT R18, R18, 0xfffffff7, RZ, 0xc0, !PT ;  /* 0xfffffff712127812 */ /* 0x000fd600078ec0ff */
[----:B------:R-:W-:Y:S01]  /*8b90*/  @P0 LOP3.LUT R18, R18, 0x8, RZ, 0xfc, !PT ;  /* 0x0000000812120812 */ /* 0x000fe200078efcff */
[----:B0-----:R-:W-:Y:S02]  /*8ba0*/  IMAD.SHL.U32 R5, R5, 0x1000, RZ ;  /* 0x0000100005057824 */ /* 0x001fe400078e00ff */
[----:B----4-:R-:W-:-:S03]  /*8bb0*/  IMAD.SHL.U32 R3, R3, 0x40, RZ ;  /* 0x0000004003037824 */ /* 0x010fc600078e00ff */
[----:B------:R-:W-:Y:S02]  /*8bc0*/  LOP3.LUT R5, R5, 0x1000, RZ, 0xc0, !PT ;  /* 0x0000100005057812 */ /* 0x000fe400078ec0ff */
[----:B------:R-:W-:-:S03]  /*8bd0*/  LOP3.LUT R3, R3, 0x40, RZ, 0xc0, !PT ;  /* 0x0000004003037812 */ /* 0x000fc600078ec0ff */
[----:B------:R-:W-:Y:S01]  /*8be0*/  IMAD R2, R19, 0x6000, R5 ;  /* 0x0000600013027824 */ /* 0x000fe200078e0205 */
[----:B------:R-:W-:-:S04]  /*8bf0*/  R2UR UR9, R3 ;  /* 0x00000000030972ca */ /* 0x000fc800000e0000 */
[----:B------:R-:W-:-:S13]  /*8c00*/  R2UR UR5, R2 ;  /* 0x00000000020572ca */ /* 0x000fda00000e0000 */
[----:B------:R-:W-:Y:S02]  /*8c10*/  ULEA UR8, UR5, UR36, 0x1 ;  /* 0x0000002405087291 */ /* 0x000fe4000f8e083f */
[----:B------:R-:W-:Y:S02]  /*8c20*/  UIADD3.X UR5, URZ, UR39, URZ, UP0, !UPT ;  /* 0x000000273f057290 */ /* 0x000fe400087fe43f */
[----:B------:R-:W-:Y:S02]  /*8c30*/  UIADD3 UR15, UR8, 0x20400, URZ ;  /* 0x00020400080f7890 */ /* 0x000fe4000fffe03f */
[----:B------:R-:W-:Y:S01]  /*8c40*/  UIADD3 UR17, UR8, 0x24400, URZ ;  /* 0x0002440008117890 */ /* 0x000fe2000fffe03f */
[----:B---3--:R-:W-:-:S13]  /*8c50*/  R2UR UR11, R4 ;  /* 0x00000000040b72ca */ /* 0x008fda00000e0000 */
[----:B------:R-:W-:Y:S02]  /*8c60*/  ULEA UR11, UR11, UR9, 0x7 ;  /* 0x000000090b0b7291 */ /* 0x000fe4000f8e383f */
[----:B------:R-:W-:Y:S02]  /*8c70*/  UIADD3 UR9, UR14, 0x34830, URZ ;  /* 0x000348300e097890 */ /* 0x000fe4000fffe03f */
[----:B------:R-:W-:-:S07]  /*8c80*/  UIADD3 UR14, UR8, 0x1c400, URZ ;  /* 0x0001c400080e7890 */ /* 0x000fce000fffe03f */
[----:B------:R-:W-:Y:S01]  /*8c90*/  UMOV UR8, UR14 ;  /* 0x0000000e00087c82 */ /* 0x000fe20008000000 */
[----:B------:R-:W-:Y:S01]  /*8ca0*/  UMOV UR14, 0x80 ;  /* 0x00000080000e7882 */ /* 0x000fe20000000000 */
[----:B------:R0:W-:Y:S02]  /*8cb0*/  UTMALDG.4D.MULTICAST [UR8], [UR4], UR18, desc[UR6] ;  /* 0x00000608040073b4 */ /* 0x0001e40008019812 */
[----:B0-----:R-:W-:Y:S01]  /*8cc0*/  UMOV UR8, UR15 ;  /* 0x0000000f00087c82 */ /* 0x001fe20008000000 */
[----:B------:R-:W-:Y:S02]  /*8cd0*/  UMOV UR10, UR16 ;  /* 0x00000010000a7c82 */ /* 0x000fe40008000000 */
[----:B------:R0:W-:Y:S02]  /*8ce0*/  UTMALDG.4D.MULTICAST [UR8], [UR4], UR18, desc[UR6] ;  /* 0x00000608040073b4 */ /* 0x0001e40008019812 */
[----:B0-----:R-:W-:Y:S01]  /*8cf0*/  UMOV UR8, UR17 ;  /* 0x0000001100087c82 */ /* 0x001fe20008000000 */
[----:B------:R-:W-:-:S02]  /*8d00*/  UMOV UR10, UR14 ;  /* 0x0000000e000a7c82 */ /* 0x000fc40008000000 */
[----:B------:R3:W-:Y:S02]  /*8d10*/  UTMALDG.4D.MULTICAST [UR8], [UR4], UR18, desc[UR6] ;  /* 0x00000608040073b4 */ /* 0x0007e40008019812 */
[----:B---3--:R-:W-:Y:S01]  /*8d20*/  NOP ;  /* 0x0000000000007918 */ /* 0x008fe20000000000 */
.L_x_222:
        /* <DEDUP_REMOVED lines=10> */
[----:B0-----:R-:W-:Y:S02]  /*8dd0*/  IMAD.U32 R4, RZ, RZ, UR6 ;  /* 0x00000006ff047e24 */ /* 0x001fe4000f8e00ff */
[----:B------:R-:W0:Y:S01]  /*8de0*/  LDC.64 R2, c[0x4][R2] ;  /* 0x0100000002027b82 */ /* 0x000e220000000a00 */
[----:B------:R-:W-:Y:S02]  /*8df0*/  IMAD.U32 R5, RZ, RZ, UR7 ;  /* 0x00000007ff057e24 */ /* 0x000fe4000f8e00ff */
[----:B------:R-:W-:Y:S02]  /*8e00*/  IMAD.U32 R6, RZ, RZ, UR8 ;  /* 0x00000008ff067e24 */ /* 0x000fe4000f8e00ff */
[----:B------:R-:W-:-:S02]  /*8e10*/  IMAD.U32 R7, RZ, RZ, UR9 ;  /* 0x00000009ff077e24 */ /* 0x000fc4000f8e00ff */
[----:B------:R-:W-:Y:S02]  /*8e20*/  IMAD.U32 R10, RZ, RZ, UR4 ;  /* 0x00000004ff0a7e24 */ /* 0x000fe4000f8e00ff */
[----:B------:R-:W-:Y:S02]  /*8e30*/  IMAD.U32 R11, RZ, RZ, UR5 ;  /* 0x00000005ff0b7e24 */ /* 0x000fe4000f8e00ff */
[----:B-1----:R-:W-:Y:S02]  /*8e40*/  IMAD.MOV.U32 R8, RZ, RZ, 0x70 ;  /* 0x00000070ff087424 */ /* 0x002fe400078e00ff */
[----:B------:R-:W-:Y:S02]  /*8e50*/  IMAD.MOV.U32 R12, RZ, RZ, 0x1 ;  /* 0x00000001ff0c7424 */ /* 0x000fe400078e00ff */
[----:B------:R-:W-:-:S07]  /*8e60*/  IMAD.MOV.U32 R13, RZ, RZ, RZ ;  /* 0x000000ffff0d7224 */ /* 0x000fce00078e00ff */
[----:B------:R-:W-:-:S07]  /*8e70*/  LEPC R20, `(.L_x_228) ;  /* 0x000000001014794e */ /* 0x000fce0000000000 */
[----:B0-2---:R-:W-:Y:S05]  /*8e80*/  CALL.ABS.NOINC R2 ;  /* 0x0000000002007343 */ /* 0x005fea0003c00000 */
.L_x_228:
[----:B------:R-:W3:Y:S01]  /*8e90*/  LDL.LU R5, [R1+0x14] ;  /* 0x0000140001057983 */ /* 0x000ee20000300800 */
[----:B-1----:R-:W-:Y:S01]  /*8ea0*/  SHF.R.S32.HI R0, RZ, 0x1f, R16 ;  /* 0x0000001fff007819 */ /* 0x002fe20000011410 */
[----:B------:R-:W-:Y:S01]  /*8eb0*/  ULDC.64 UR4, c[0x0][0x2d8] ;  /* 0x0000b60000047ab9 */ /* 0x000fe20000000a00 */
[----:B------:R-:W1:Y:S01]  /*8ec0*/  LDC R8, c[0x0][0x448] ;  /* 0x00011200ff087b82 */ /* 0x000e620000000800 */
[----:B------:R-:W4:Y:S04]  /*8ed0*/  LDL.LU R7, [R1+0x1c] ;  /* 0x00001c0001077983 */ /* 0x000f280000300800 */
[----:B0-----:R-:W2:Y:S01]  /*8ee0*/  LDL R4, [R1+0x24] ;  /* 0x0000240001047983 */ /* 0x001ea20000100800 */
[----:B------:R-:W-:Y:S02]  /*8ef0*/  IMAD R0, R0, UR4, RZ ;  /* 0x0000000400007c24 */ /* 0x000fe4000f8e02ff */
[C---:B------:R-:W-:Y:S01]  /*8f00*/  IMAD.WIDE.U32 R2, R16.reuse, UR4, RZ ;  /* 0x0000000410027c25 */ /* 0x040fe2000f8e00ff */
[----:B------:R-:W0:Y:S03]  /*8f10*/  S2R R10, SR_TID.X ;  /* 0x00000000000a7919 */ /* 0x000e260000002100 */
[----:B------:R-:W-:Y:S01]  /*8f20*/  IMAD R0, R16, UR5, R0 ;  /* 0x0000000510007c24 */ /* 0x000fe2000f8e0200 */
[----:B------:R-:W-:-:S03]  /*8f30*/  ULDC.64 UR4, c[0x0][0x2e0] ;  /* 0x0000b80000047ab9 */ /* 0x000fc60000000a00 */
[----:B------:R-:W-:Y:S01]  /*8f40*/  IMAD.IADD R3, R3, 0x1, R0 ;  /* 0x0000000103037824 */ /* 0x000fe200078e0200 */
[----:B-1----:R-:W-:-:S13]  /*8f50*/  ISETP.NE.AND P0, PT, R8, 0x1, PT ;  /* 0x000000010800780c */ /* 0x002fda0003f05270 */
[----:B------:R-:W1:Y:S01]  /*8f60*/  @P0 LDC R6, c[0x0][0x44c] ;  /* 0x00011300ff060b82 */ /* 0x000e620000000800 */
[----:B0-----:R-:W-:-:S05]  /*8f70*/  IMAD.SHL.U32 R10, R10, 0x8, RZ ;  /* 0x000000080a0a7824 */ /* 0x001fca00078e00ff */
[----:B------:R-:W-:Y:S02]  /*8f80*/  LOP3.LUT R10, R10, 0x38, RZ, 0xc0, !PT ;  /* 0x000000380a0a7812 */ /* 0x000fe400078ec0ff */
[----:B---3--:R-:W-:Y:S01]  /*8f90*/  SHF.R.S32.HI R0, RZ, 0x1f, R5 ;  /* 0x0000001fff007819 */ /* 0x008fe20000011405 */
[----:B------:R-:W-:-:S04]  /*8fa0*/  IMAD.WIDE.U32 R2, R5, UR4, R2 ;  /* 0x0000000405027c25 */ /* 0x000fc8000f8e0002 */
[----:B------:R-:W-:Y:S01]  /*8fb0*/  IMAD R0, R0, UR4, RZ ;  /* 0x0000000400007c24 */ /* 0x000fe2000f8e02ff */
[----:B------:R-:W-:-:S03]  /*8fc0*/  ULDC UR4, c[0x0][0xc38] ;  /* 0x00030e0000047ab9 */ /* 0x000fc60000000800 */
[----:B------:R-:W-:Y:S02]  /*8fd0*/  IMAD R0, R5, UR5, R0 ;  /* 0x0000000505007c24 */ /* 0x000fe4000f8e0200 */
[----:B------:R-:W0:Y:S02]  /*8fe0*/  S2R R5, SR_TID.X ;  /* 0x0000000000057919 */ /* 0x000e240000002100 */
[----:B------:R-:W-:Y:S02]  /*8ff0*/  IMAD.IADD R3, R3, 0x1, R0 ;  /* 0x0000000103037824 */ /* 0x000fe400078e0200 */
[----:B----4-:R-:W-:Y:S02]  /*9000*/  IMAD.MOV R0, RZ, RZ, -R7 ;  /* 0x000000ffff007224 */ /* 0x010fe400078e0a07 */
[----:B------:R-:W3:Y:S02]  /*9010*/  @P0 LDC R7, c[0x0][0x450] ;  /* 0x00011400ff070b82 */ /* 0x000ee40000000800 */
[----:B--2---:R-:W-:Y:S01]  /*9020*/  IMAD R0, R0, UR4, R4 ;  /* 0x0000000400007c24 */ /* 0x004fe2000f8e0204 */
[----:B------:R-:W-:-:S03]  /*9030*/  ULDC.64 UR4, c[0x0][0x2d0] ;  /* 0x0000b40000047ab9 */ /* 0x000fc60000000a00 */
[----:B------:R-:W-:Y:S01]  /*9040*/  IMAD.SHL.U32 R4, R0, 0x80, RZ ;  /* 0x0000008000047824 */ /* 0x000fe200078e00ff */
[----:B0-----:R-:W-:-:S04]  /*9050*/  LOP3.LUT R5, R5, 0x7f, RZ, 0xc0, !PT ;  /* 0x0000007f05057812 */ /* 0x001fc800078ec0ff */
[----:B------:R-:W-:Y:S02]  /*9060*/  SHF.R.U32.HI R9, RZ, 0x3, R5 ;  /* 0x00000003ff097819 */ /* 0x000fe40000011605 */
[----:B------:R-:W0:Y:S02]  /*9070*/  S2R R5, SR_TID.X ;  /* 0x0000000000057919 */ /* 0x000e240000002100 */
[----:B0-----:R-:W-:-:S05]  /*9080*/  IMAD.SHL.U32 R5, R5, 0x10, RZ ;  /* 0x0000001005057824 */ /* 0x001fca00078e00ff */
[----:B------:R-:W-:Y:S02]  /*9090*/  LOP3.LUT R5, R9, 0x70, R5, 0xf8, !PT ;  /* 0x0000007009057812 */ /* 0x000fe400078ef805 */
[----:B------:R-:W0:Y:S02]  /*90a0*/  S2R R9, SR_TID.X ;  /* 0x0000000000097919 */ /* 0x000e240000002100 */
[----:B------:R-:W-:-:S05]  /*90b0*/  LOP3.LUT R0, R5, R4, RZ, 0xfc, !PT ;  /* 0x0000000405007212 */ /* 0x000fca00078efcff */
[----:B-1----:R-:W-:-:S04]  /*90c0*/  @P0 IMAD.HI.U32 R6, R0, R6, RZ ;  /* 0x0000000600060227 */ /* 0x002fc800078e00ff */
[----:B------:R-:W-:Y:S01]  /*90d0*/  IMAD.MOV.U32 R5, RZ, RZ, R0 ;  /* 0x000000ffff057224 */ /* 0x000fe200078e0000 */
[----:B---3--:R-:W-:-:S05]  /*90e0*/  @P0 SHF.R.U32.HI R5, RZ, R7, R6 ;  /* 0x00000007ff050219 */ /* 0x008fca0000011606 */
[----:B------:R-:W-:Y:S02]  /*90f0*/  IMAD.MOV R6, RZ, RZ, -R5 ;  /* 0x000000ffff067224 */ /* 0x000fe400078e0a05 */
[----:B------:R-:W-:-:S04]  /*9100*/  IMAD.WIDE.U32 R2, R5, UR4, R2 ;  /* 0x0000000405027c25 */ /* 0x000fc8000f8e0002 */
[----:B------:R-:W-:Y:S01]  /*9110*/  IMAD R0, R8, R6, R0 ;  /* 0x0000000608007224 */ /* 0x000fe200078e0200 */
[----:B------:R-:W-:-:S05]  /*9120*/  SHF.R.S32.HI R6, RZ, 0x1f, R5 ;  /* 0x0000001fff067819 */ /* 0x000fca0000011405 */
[----:B------:R-:W-:Y:S02]  /*9130*/  IMAD R6, R6, UR4, RZ ;  /* 0x0000000406067c24 */ /* 0x000fe4000f8e02ff */
[----:B0-----:R-:W-:Y:S02]  /*9140*/  IMAD.SHL.U32 R9, R9, 0x8, RZ ;  /* 0x0000000809097824 */ /* 0x001fe400078e00ff */
[----:B------:R-:W-:Y:S01]  /*9150*/  IMAD R6, R5, UR5, R6 ;  /* 0x0000000505067c24 */ /* 0x000fe2000f8e0206 */
[----:B------:R-:W-:Y:S01]  /*9160*/  SHF.R.S32.HI R5, RZ, 0x1f, R0 ;  /* 0x0000001fff057819 */ /* 0x000fe20000011400 */
[----:B------:R-:W-:Y:S01]  /*9170*/  ULDC.64 UR4, c[0x0][0x2c8] ;  /* 0x0000b20000047ab9 */ /* 0x000fe20000000a00 */
[----:B------:R-:W-:Y:S01]  /*9180*/  LOP3.LUT R9, R9, 0x38, RZ, 0xc0, !PT ;  /* 0x0000003809097812 */ /* 0x000fe200078ec0ff */
[----:B------:R-:W-:Y:S02]  /*9190*/  IMAD.IADD R3, R3, 0x1, R6 ;  /* 0x0000000103037824 */ /* 0x000fe400078e0206 */
[----:B------:R-:W-:Y:S01]  /*91a0*/  IMAD R5, R5, UR4, RZ ;  /* 0x0000000405057c24 */ /* 0x000fe2000f8e02ff */
[C---:B------:R-:W-:Y:S01]  /*91b0*/  LOP3.LUT R11, R9.reuse, 0x40, RZ, 0xfc, !PT ;  /* 0x00000040090b7812 */ /* 0x040fe200078efcff */
[----:B------:R-:W-:Y:S01]  /*91c0*/  IMAD.WIDE.U32 R2, R0, UR4, R2 ;  /* 0x0000000400027c25 */ /* 0x000fe2000f8e0002 */
[----:B------:R-:W-:-:S03]  /*91d0*/  LOP3.LUT R9, R9, 0x80, RZ, 0xfc, !PT ;  /* 0x0000008009097812 */ /* 0x000fc600078efcff */
[----:B------:R-:W-:Y:S01]  /*91e0*/  IMAD R5, R0, UR5, R5 ;  /* 0x0000000500057c24 */ /* 0x000fe2000f8e0205 */
[----:B------:R-:W-:Y:S02]  /*91f0*/  ULDC.64 UR4, c[0x0][0x280] ;  /* 0x0000a00000047ab9 */ /* 0x000fe40000000a00 */
[----:B------:R-:W-:Y:S01]  /*9200*/  LEA R0, P0, R2, UR4, 0x1 ;  /* 0x0000000402007c11 */ /* 0x000fe2000f8008ff */
[----:B------:R-:W-:Y:S01]  /*9210*/  ULDC UR4, c[0x0][0x2b8] ;  /* 0x0000ae0000047ab9 */ /* 0x000fe20000000800 */
[----:B------:R-:W-:Y:S01]  /*9220*/  IMAD.IADD R3, R3, 0x1, R5 ;  /* 0x0000000103037824 */ /* 0x000fe200078e0205 */
[----:B------:R-:W-:Y:S02]  /*9230*/  ISETP.GE.AND P1, PT, R9, UR4, PT ;  /* 0x0000000409007c0c */ /* 0x000fe4000bf26270 */
[----:B------:R0:W5:Y:S01]  /*9240*/  LDL R9, [R1+0x10] ;  /* 0x0000100001097983 */ /* 0x0001620000100800 */
[----:B------:R-:W-:Y:S02]  /*9250*/  ISETP.GE.AND P3, PT, R10, UR4, PT ;  /* 0x000000040a007c0c */ /* 0x000fe4000bf66270 */
[----:B------:R-:W-:-:S02]  /*9260*/  LEA.HI.X R2, R2, UR5, R3, 0x1, P0 ;  /* 0x0000000502027c11 */ /* 0x000fc400080f0c03 */
[----:B------:R-:W-:Y:S01]  /*9270*/  ISETP.GE.AND P0, PT, R11, UR4, PT ;  /* 0x000000040b007c0c */ /* 0x000fe2000bf06270 */
[----:B------:R-:W-:-:S03]  /*9280*/  UMOV UR4, 0xffffffff ;  /* 0xffffffff00047882 */ /* 0x000fc60000000000 */
[----:B0-----:R-:W-:Y:S09]  /*9290*/  BRA.DIV UR4, `(.L_x_229) ;  /* 0x0000003604dc7947 */ /* 0x001ff2000b800000 */
[----:B------:R-:W0:Y:S01]  /*92a0*/  S2R R6, SR_TID.X ;  /* 0x0000000000067919 */ /* 0x000e220000002100 */
[----:B------:R-:W-:Y:S02]  /*92b0*/  ULDC UR4, c[0x0][0x288] ;  /* 0x0000a20000047ab9 */ /* 0x000fe40000000800 */
[----:B------:R-:W-:Y:S01]  /*92c0*/  IMAD R3, R8, UR4, RZ ;  /* 0x0000000408037c24 */ /* 0x000fe2000f8e02ff */
[----:B------:R-:W1:Y:S01]  /*92d0*/  SHFL.IDX PT, R7, R0, RZ, 0x181f ;  /* 0x00181fff00077589 */ /* 0x000e6200000e0000 */
[----:B0-----:R-:W-:-:S04]  /*92e0*/  LOP3.LUT R6, R6, 0x7f, RZ, 0xc0, !PT ;  /* 0x0000007f06067812 */ /* 0x001fc800078ec0ff */
[----:B------:R-:W-:Y:S02]  /*92f0*/  SHF.R.U32.HI R11, RZ, 0x3, R6 ;  /* 0x00000003ff0b7819 */ /* 0x000fe40000011606 */
[----:B------:R-:W0:Y:S03]  /*9300*/  SHFL.IDX PT, R6, R2, RZ, 0x181f ;  /* 0x00181fff02067589 */ /* 0x000e2600000e0000 */
[----:B------:R-:W-:-:S04]  /*9310*/  IMAD.IADD R4, R11, 0x1, R4 ;  /* 0x000000010b047824 */ /* 0x000fc800078e0204 */
[C---:B------:R-:W-:Y:S01]  /*9320*/  VIADD R5, R4.reuse, 0x10 ;  /* 0x0000001004057836 */ /* 0x040fe20000000000 */
[----:B------:R-:W-:-:S13]  /*9330*/  ISETP.GE.AND P2, PT, R4, R3, PT ;  /* 0x000000030400720c */ /* 0x000fda0003f46270 */
[----:B-1----:R-:W-:-:S05]  /*9340*/  @!P2 LEA R7, P4, R10, R7, 0x1 ;  /* 0x000000070a07a211 */ /* 0x002fca00078808ff */
[----:B0-----:R-:W-:-:S05]  /*9350*/  @!P2 IMAD.X R6, RZ, RZ, R6, P4 ;  /* 0x000000ffff06a224 */ /* 0x001fca00020e0606 */
[----:B------:R-:W-:-:S04]  /*9360*/  @!P2 LOP3.LUT R7, R7, R6, RZ, 0x3c, !PT ;  /* 0x000000060707a212 */ /* 0x000fc800078e3cff */
[----:B------:R-:W-:-:S04]  /*9370*/  @!P2 LOP3.LUT R6, R7, R6, RZ, 0x3c, !PT ;  /* 0x000000060706a212 */ /* 0x000fc800078e3cff */
[----:B------:R-:W-:-:S05]  /*9380*/  @!P2 LOP3.LUT R7, R7, R6, RZ, 0x3c, !PT ;  /* 0x000000060707a212 */ /* 0x000fca00078e3cff */
[----:B------:R-:W-:Y:S01]  /*9390*/  @!PT LDS RZ, [RZ] ;  /* 0x00000000fffff984 */ /* 0x000fe20000000800 */
[----:B-----5:R-:W-:Y:S04]  /*93a0*/  @!P2 LDGSTS.E.BYPASS.LTC128B.128 [R9+0x10400], desc[UR60][R6.64], !P3 ;  /* 0x104000000609afae */ /* 0x020fe8000d901d7c */
[----:B------:R-:W-:Y:S04]  /*93b0*/  @!P2 LDGSTS.E.BYPASS.LTC128B.128 [R9+0x14400], desc[UR60][R6.64+0x80], !P0 ;  /* 0x144000800609afae */ /* 0x000fe8000c101d7c */
[----:B------:R0:W-:Y:S01]  /*93c0*/  @!P2 LDGSTS.E.BYPASS.LTC128B.128 [R9+0x18400], desc[UR60][R6.64+0x100], !P1 ;  /* 0x184001000609afae */ /* 0x0001e2000c901d7c */
[----:B------:R-:W-:Y:S01]  /*93d0*/  ISETP.GE.AND P2, PT, R5, R3, PT ;  /* 0x000000030500720c */ /* 0x000fe20003f46270 */
[----:B------:R-:W-:-:S02]  /*93e0*/  VIADD R5, R4, 0x20 ;  /* 0x0000002004057836 */ /* 0x000fc40000000000 */
[----:B0-----:R-:W0:Y:S04]  /*93f0*/  SHFL.IDX PT, R7, R0, 0x1, 0x181f ;  /* 0x00381f0000077f89 */ /* 0x001e2800000e0000 */
[----:B------:R-:W1:Y:S06]  /*9400*/  SHFL.IDX PT, R6, R2, 0x1, 0x181f ;  /* 0x00381f0002067f89 */ /* 0x000e6c00000e0000 */
[----:B0-----:R-:W-:-:S05]  /*9410*/  @!P2 LEA R7, P4, R10, R7, 0x1 ;  /* 0x000000070a07a211 */ /* 0x001fca00078808ff */
[----:B-1----:R-:W-:-:S05]  /*9420*/  @!P2 IMAD.X R6, RZ, RZ, R6, P4 ;  /* 0x000000ffff06a224 */ /* 0x002fca00020e0606 */
[----:B------:R-:W-:-:S04]  /*9430*/  @!P2 LOP3.LUT R7, R7, R6, RZ, 0x3c, !PT ;  /* 0x000000060707a212 */ /* 0x000fc800078e3cff */
[----:B------:R-:W-:-:S04]  /*9440*/  @!P2 LOP3.LUT R6, R7, R6, RZ, 0x3c, !PT ;  /* 0x000000060706a212 */ /* 0x000fc800078e3cff */
[----:B------:R-:W-:-:S05]  /*9450*/  @!P2 LOP3.LUT R7, R7, R6, RZ, 0x3c, !PT ;  /* 0x000000060707a212 */ /* 0x000fca00078e3cff */
[----:B------:R-:W-:Y:S04]  /*9460*/  @!P2 LDGSTS.E.BYPASS.LTC128B.128 [R9+0x10c00], desc[UR60][R6.64], !P3 ;  /* 0x10c000000609afae */ /* 0x000fe8000d901d7c */
        /* <DEDUP_REMOVED lines=50> */
[----:B------:R-:W-:-:S03]  /*9790*/  ISETP.GE.AND P2, PT, R5, R3, PT ;  /* 0x000000030500720c */ /* 0x000fc60003f46270 */
[----:B------:R-:W-:Y:S04]  /*97a0*/  SHFL.IDX PT, R5, R2, 0x7, 0x181f ;  /* 0x00f81f0002057f89 */ /* 0x000fe800000e0000 */
[----:B0-----:R-:W0:Y:S04]  /*97b0*/  SHFL.IDX PT, R7, R0, 0x6, 0x181f ;  /* 0x00d81f0000077f89 */ /* 0x001e2800000e0000 */
[----:B------:R-:W1:Y:S04]  /*97c0*/  SHFL.IDX PT, R6, R2, 0x6, 0x181f ;  /* 0x00d81f0002067f89 */ /* 0x000e6800000e0000 */
[----:B------:R-:W2:Y:S01]  /*97d0*/  SHFL.IDX PT, R0, R0, 0x7, 0x181f ;  /* 0x00f81f0000007f89 */ /* 0x000ea200000e0000 */
[----:B0-----:R-:W-:-:S05]  /*97e0*/  @!P2 LEA R7, P4, R10, R7, 0x1 ;  /* 0x000000070a07a211 */ /* 0x001fca00078808ff */
[----:B-1----:R-:W-:-:S05]  /*97f0*/  @!P2 IMAD.X R6, RZ, RZ, R6, P4 ;  /* 0x000000ffff06a224 */ /* 0x002fca00020e0606 */
[----:B------:R-:W-:-:S04]  /*9800*/  @!P2 LOP3.LUT R7, R7, R6, RZ, 0x3c, !PT ;  /* 0x000000060707a212 */ /* 0x000fc800078e3cff */
[----:B------:R-:W-:-:S04]  /*9810*/  @!P2 LOP3.LUT R6, R7, R6, RZ, 0x3c, !PT ;  /* 0x000000060706a212 */ /* 0x000fc800078e3cff */
[----:B------:R-:W-:-:S05]  /*9820*/  @!P2 LOP3.LUT R7, R7, R6, RZ, 0x3c, !PT ;  /* 0x000000060707a212 */ /* 0x000fca00078e3cff */
[----:B------:R1:W-:Y:S04]  /*9830*/  @!P2 LDGSTS.E.BYPASS.LTC128B.128 [R9+0x13400], desc[UR60][R6.64], !P3 ;  /* 0x134000000609afae */ /* 0x0003e8000d901d7c */
[----:B------:R1:W-:Y:S04]  /*9840*/  @!P2 LDGSTS.E.BYPASS.LTC128B.128 [R9+0x17400], desc[UR60][R6.64+0x80], !P0 ;  /* 0x174000800609afae */ /* 0x0003e8000c101d7c */
[----:B--2---:R1:W-:Y:S02]  /*9850*/  @!P2 LDGSTS.E.BYPASS.LTC128B.128 [R9+0x1b400], desc[UR60][R6.64+0x100], !P1 ;  /* 0x1b4001000609afae */ /* 0x0043e4000c901d7c */
.L_x_338:
[----:B------:R-:W-:Y:S01]  /*9860*/  VIADD R4, R4, 0x70 ;  /* 0x0000007004047836 */ /* 0x000fe20000000000 */
[----:B------:R-:W-:Y:S04]  /*9870*/  BSSY B0, `(.L_x_230) ;  /* 0x000000b000007945 */ /* 0x000fe80003800000 */
[----:B------:R-:W-:-:S13]  /*9880*/  ISETP.GE.AND P2, PT, R4, R3, PT ;  /* 0x000000030400720c */ /* 0x000fda0003f46270 */
[----:B------:R-:W-:Y:S05]  /*9890*/  @P2 BRA `(.L_x_231) ;  /* 0x0000000000202947 */ /* 0x000fea0003800000 */
        /* <DEDUP_REMOVED lines=8> */
.L_x_231:
[----:B------:R-:W-:Y:S05]  /*9920*/  BSYNC B0 ;  /* 0x0000000000007941 */ /* 0x000fea0003800000 */
.L_x_230:
[----:B--2---:R-:W2:Y:S01]  /*9930*/  LDL R2, [R1+0x2c] ;  /* 0x00002c0001027983 */ /* 0x004ea20000100800 */
        /* <DEDUP_REMOVED lines=9> */
[----:B------:R-:W3:Y:S01]  /*99d0*/  SYNCS.PHASECHK.TRANS64.TRYWAIT P0, [UR36+0x34820], R0 ;  /* 0x03482000ff0075a7 */ /* 0x000ee20008000164 */
[----:B--2---:R-:W-:Y:S02]  /*99e0*/  ISETP.GE.AND P1, PT, R2, 0x81, PT ;  /* 0x000000810200780c */ /* 0x004fe40003f26270 */
[----:B---3--:R-:W-:Y:S11]  /*99f0*/  @!P0 BRA `(.L_x_233) ;  /* 0x0000003800f08947 */ /* 0x008ff60003800000 */
.L_x_339:
[----:B------:R-:W-:Y:S05]  /*9a00*/  BSYNC B0 ;  /* 0x0000000000007941 */ /* 0x000fea0003800000 */
.L_x_232:
[----:B------:R-:W-:Y:S05]  /*9a10*/  @!P1 BRA `(.L_x_234) ;  /* 0x0000002000e09947 */ /* 0x000fea0003800000 */
[----:B------:R-:W0:Y:S01]  /*9a20*/  LDL R2, [R1+0x20] ;  /* 0x0000200001027983 */ /* 0x000e220000100800 */
[----:B--2---:R-:W-:Y:S02]  /*9a30*/  IMAD.MOV.U32 R0, RZ, RZ, 0x1 ;  /* 0x00000001ff007424 */ /* 0x004fe400078e00ff */
[----:B01----:R-:W-:-:S05]  /*9a40*/  IMAD.MOV R9, RZ, RZ, -R2 ;  /* 0x000000ffff097224 */ /* 0x003fca00078e0a02 */
[----:B------:R-:W-:-:S05]  /*9a50*/  VIADDMNMX R9, R9, R0, 0xffffffff, !PT ;  /* 0xffffffff09097446 */ /* 0x000fca0007800100 */
[----:B------:R-:W-:-:S05]  /*9a60*/  IMAD.IADD R0, R2, 0x1, R9 ;  /* 0x0000000102007824 */ /* 0x000fca00078e0209 */
[----:B------:R-:W-:-:S04]  /*9a70*/  LOP3.LUT R0, R0, 0x1, RZ, 0xc0, !PT ;  /* 0x0000000100007812 */ /* 0x000fc800078ec0ff */
[----:B------:R-:W-:Y:S01]  /*9a80*/  ISETP.NE.U32.AND P0, PT, R0, 0x1, PT ;  /* 0x000000010000780c */ /* 0x000fe20003f05070 */
[----:B------:R-:W-:-:S12]  /*9a90*/  VIADD R0, R2, 0xfffffffe ;  /* 0xfffffffe02007836 */ /* 0x000fd80000000000 */
[----:B------:R-:W-:Y:S05]  /*9aa0*/  @P0 BRA `(.L_x_235) ;  /* 0x0000000800e80947 */ /* 0x000fea0003800000 */
[----:B------:R-:W2:Y:S01]  /*9ab0*/  LDL R2, [R1] ;  /* 0x0000000001027983 */ /* 0x000ea20000100800 */
        /* <DEDUP_REMOVED lines=14> */
[----:B------:R-:W3:Y:S01]  /*9ba0*/  LDL R7, [R1+0x8] ;  /* 0x0000080001077983 */ /* 0x000ee20000100800 */
        /* <DEDUP_REMOVED lines=16> */
.L_x_238:
[----:B------:R-:W-:Y:S01]  /*9cb0*/  LEA R3, R4, UR36, 0x3 ;  /* 0x0000002404037c11 */ /* 0x000fe2000f8e18ff */
[----:B------:R-:W-:Y:S01]  /*9cc0*/  BSSY B1, `(.L_x_239) ;  /* 0x0000004000017945 */ /* 0x000fe20003800000 */
[----:B------:R-:W-:-:S04]  /*9cd0*/  SHF.L.U32 R2, R8, 0x1f, RZ ;  /* 0x0000001f08027819 */ /* 0x000fc800000006ff */
[----:B------:R-:W1:Y:S02]  /*9ce0*/  SYNCS.PHASECHK.TRANS64.TRYWAIT P0, [R3+URZ+0x34840], R2 ;  /* 0x03484002030075a7 */ /* 0x000e64000800017f */
[----:B-1----:R-:W-:Y:S05]  /*9cf0*/  @!P0 BRA `(.L_x_240) ;  /* 0x0000003800488947 */ /* 0x002fea0003800000 */
.L_x_340:
[----:B------:R-:W-:Y:S05]  /*9d00*/  BSYNC B1 ;  /* 0x0000000000017941 */ /* 0x000fea0003800000 */
.L_x_239:
[----:B------:R-:W2:Y:S01]  /*9d10*/  S2R R5, SR_TID.X ;  /* 0x0000000000057919 */ /* 0x000ea20000002100 */
[----:B------:R-:W-:Y:S01]  /*9d20*/  UPRMT UR4, UR37, 0x9910, URZ ;  /* 0x0000991025047896 */ /* 0x000fe2000800003f */
[----:B--2---:R-:W-:-:S04]  /*9d30*/  LOP3.LUT R5, R5, 0x7f, RZ, 0xc0, !PT ;  /* 0x0000007f05057812 */ /* 0x004fc800078ec0ff */
[----:B------:R-:W-:-:S13]  /*9d40*/  ISETP.NE.AND P0, PT, R5, RZ, PT ;  /* 0x000000ff0500720c */ /* 0x000fda0003f05270 */
[----:B-1----:R-:W-:-:S04]  /*9d50*/  @!P0 IMAD.MOV.U32 R2, RZ, RZ, 0xc000 ;  /* 0x0000c000ff028424 */ /* 0x002fc800078e00ff */
[----:B------:R1:W-:Y:S02]  /*9d60*/  @!P0 SYNCS.ARRIVE.TRANS64 RZ, [R3+URZ+0x34830], R2 ;  /* 0x0348300203ff89a7 */ /* 0x0003e4000800003f */
[----:B-1----:R-:W-:-:S05]  /*9d70*/  IMAD.U32 R2, RZ, RZ, UR4 ;  /* 0x00000004ff027e24 */ /* 0x002fca000f8e00ff */
[----:B------:R-:W-:-:S13]  /*9d80*/  ISETP.NE.AND P1, PT, R2, 0x2, PT ;  /* 0x000000020200780c */ /* 0x000fda0003f25270 */
[----:B------:R-:W-:Y:S05]  /*9d90*/  @P1 BRA `(.L_x_241) ;  /* 0x0000000000041947 */ /* 0x000fea0003800000 */
[----:B------:R-:W-:Y:S01]  /*9da0*/  BPT.TRAP 0x1 ;  /* 0x000000040000795c */ /* 0x000fe20000300000 */
.L_x_241:
[----:B------:R-:W-:Y:S01]  /*9db0*/  LOP3.LUT P0, RZ, R18, 0x2, RZ, 0xc0, !PT ;  /* 0x0000000212ff7812 */ /* 0x000fe2000780c0ff */
[----:B------:R-:W-:-:S12]  /*9dc0*/  BSSY B1, `(.L_x_242) ;  /* 0x0000003000017945 */ /* 0x000fd80003800000 */
[----:B------:R-:W-:Y:S05]  /*9dd0*/  @P0 BRA `(.L_x_243) ;  /* 0x0000000000040947 */ /* 0x000fea0003800000 */
[----:B------:R-:W-:Y:S01]  /*9de0*/  BPT.TRAP 0x1 ;  /* 0x000000040000795c */ /* 0x000fe20000300000 */
.L_x_243:
[----:B------:R-:W-:Y:S05]  /*9df0*/  BSYNC B1 ;  /* 0x0000000000017941 */ /* 0x000fea0003800000 */
.L_x_242:
[----:B------:R-:W1:Y:S01]  /*9e00*/  S2R R2, SR_CgaCtaId ;  /* 0x0000000000027919 */ /* 0x000e620000008800 */
[----:B------:R-:W-:Y:S01]  /*9e10*/  IMAD.MOV.U32 R10, RZ, RZ, RZ ;  /* 0x000000ffff0a7224 */ /* 0x000fe200078e00ff */
[----:B------:R-:W-:Y:S01]  /*9e20*/  UIADD3 UR4, UP0, UR38, 0x370, URZ ;  /* 0x0000037026047890 */ /* 0x000fe2000ff1e03f */
[----:B------:R-:W-:Y:S01]  /*9e30*/  PLOP3.LUT P0, PT, PT, PT, PT, 0x80, 0x0 ;  /* 0x000000000000781c */ /* 0x000fe20003f0f070 */
[----:B------:R-:W-:Y:S01]  /*9e40*/  VIADD R3, R3, 0x34830 ;  /* 0x0003483003037836 */ /* 0x000fe20000000000 */
[----:B------:R-:W-:Y:S01]  /*9e50*/  UMOV UR6, 0x30000 ;  /* 0x0003000000067882 */ /* 0x000fe20000000000 */
[----:B------:R-:W-:Y:S01]  /*9e60*/  R2UR UR10, R10 ;  /* 0x000000000a0a72ca */ /* 0x000fe200000e0000 */
[----:B------:R-:W-:Y:S01]  /*9e70*/  UIADD3.X UR5, URZ, UR39, URZ, UP0, !UPT ;  /* 0x000000273f057290 */ /* 0x000fe200087fe43f */
[----:B------:R-:W-:Y:S01]  /*9e80*/  UMOV UR14, 0x0 ;  /* 0x00000000000e7882 */ /* 0x000fe20000000000 */
[----:B------:R-:W-:Y:S01]  /*9e90*/  UMOV UR15, 0x14f00000 ;  /* 0x14f00000000f7882 */ /* 0x000fe20000000000 */
[----:B-1----:R-:W-:-:S05]  /*9ea0*/  IMAD.SHL.U32 R2, R2, 0x1000, RZ ;  /* 0x0000100002027824 */ /* 0x002fca00078e00ff */
[----:B------:R-:W-:-:S05]  /*9eb0*/  LOP3.LUT R2, R2, 0x1000, RZ, 0xc0, !PT ;  /* 0x0000100002027812 */ /* 0x000fca00078ec0ff */
[----:B------:R-:W-:Y:S02]  /*9ec0*/  IMAD R5, R4, 0x6000, R2 ;  /* 0x0000600004057824 */ /* 0x000fe400078e0202 */
[----:B------:R-:W1:Y:S03]  /*9ed0*/  S2R R2, SR_CgaCtaId ;  /* 0x0000000000027919 */ /* 0x000e660000008800 */
[----:B------:R-:W-:-:S05]  /*9ee0*/  LEA R5, R5, UR36, 0x1 ;  /* 0x0000002405057c11 */ /* 0x000fca000f8e08ff */
[----:B0-----:R-:W-:Y:S02]  /*9ef0*/  VIADD R7, R5, 0x1c400 ;  /* 0x0001c40005077836 */ /* 0x001fe40000000000 */
[----:B-1----:R-:W-:-:S05]  /*9f00*/  IMAD.SHL.U32 R2, R2, 0x40, RZ ;  /* 0x0000004002027824 */ /* 0x002fca00078e00ff */
[----:B------:R-:W-:-:S05]  /*9f10*/  LOP3.LUT R2, R2, 0x40, RZ, 0xc0, !PT ;  /* 0x0000004002027812 */ /* 0x000fca00078ec0ff */
[----:B------:R-:W-:-:S07]  /*9f20*/  IMAD R2, R0, 0x80, R2 ;  /* 0x0000008000027824 */ /* 0x000fce00078e0202 */
.L_x_244:
        /* <DEDUP_REMOVED lines=8> */
[----:B------:R0:W-:Y:S02]  /*9fb0*/  UTMALDG.4D.MULTICAST [UR8], [UR4], UR6, desc[UR14] ;  /* 0x00000e08040073b4 */ /* 0x0001e40008019806 */
[----:B0-----:R-:W-:Y:S05]  /*9fc0*/  @P0 BRA.U.ANY `(.L_x_244) ;  /* 0xfffffffd00d80947 */ /* 0x001fea000393ffff */
[----:B------:R-:W-:Y:S01]  /*9fd0*/  IMAD.MOV.U32 R11, RZ, RZ, 0x40 ;  /* 0x00000040ff0b7424 */ /* 0x000fe200078e00ff */
[----:B------:R-:W-:Y:S01]  /*9fe0*/  PLOP3.LUT P0, PT, PT, PT, PT, 0x80, 0x0 ;  /* 0x000000000000781c */ /* 0x000fe20003f0f070 */
[----:B------:R-:W-:Y:S01]  /*9ff0*/  VIADD R7, R5, 0x20400 ;  /* 0x0002040005077836 */ /* 0x000fe20000000000 */
[----:B------:R-:W-:Y:S01]  /*a000*/  UMOV UR6, 0x30000 ;  /* 0x0003000000067882 */ /* 0x000fe20000000000 */
[----:B------:R-:W-:Y:S01]  /*a010*/  UMOV UR14, 0x0 ;  /* 0x00000000000e7882 */ /* 0x000fe20000000000 */
[----:B------:R-:W-:Y:S01]  /*a020*/  R2UR UR10, R11 ;  /* 0x000000000b0a72ca */ /* 0x000fe200000e0000 */
[----:B------:R-:W-:-:S14]  /*a030*/  UMOV UR15, 0x14f00000 ;  /* 0x14f00000000f7882 */ /* 0x000fdc0000000000 */
.L_x_245:
        /* <DEDUP_REMOVED lines=10> */
[----:B------:R-:W-:Y:S01]  /*a0e0*/  PLOP3.LUT P0, PT, PT, PT, PT, 0x80, 0x0 ;  /* 0x000000000000781c */ /* 0x000fe20003f0f070 */
[----:B------:R-:W-:Y:S01]  /*a0f0*/  VIADD R5, R5, 0x24400 ;  /* 0x0002440005057836 */ /* 0x000fe20000000000 */
[----:B------:R-:W-:Y:S01]  /*a100*/  UMOV UR6, 0x30000 ;  /* 0x0003000000067882 */ /* 0x000fe20000000000 */
[----:B------:R-:W-:Y:S01]  /*a110*/  UMOV UR14, 0x0 ;  /* 0x00000000000e7882 */ /* 0x000fe20000000000 */
[----:B------:R-:W-:Y:S01]  /*a120*/  UMOV UR15, 0x14f00000 ;  /* 0x14f00000000f7882 */ /* 0x000fe20000000000 */
[----:B------:R-:W-:-:S08]  /*a130*/  UMOV UR10, 0x80 ;  /* 0x00000080000a7882 */ /* 0x000fd00000000000 */
.L_x_246:
        /* <DEDUP_REMOVED lines=10> */
[----:B------:R-:W2:Y:S01]  /*a1e0*/  LDL.LU R7, [R1] ;  /* 0x0000000001077983 */ /* 0x000ea20000300800 */
[----:B------:R-:W-:Y:S01]  /*a1f0*/  LEA R2, R19, UR36, 0x3 ;  /* 0x0000002413027c11 */ /* 0x000fe2000f8e18ff */
[----:B------:R-:W-:Y:S01]  /*a200*/  BSSY B1, `(.L_x_247) ;  /* 0x0000004000017945 */ /* 0x000fe20003800000 */
[----:B--2---:R-:W-:-:S04]  /*a210*/  SHF.L.U32 R3, R7, 0x1f, RZ ;  /* 0x0000001f07037819 */ /* 0x004fc800000006ff */
[----:B------:R-:W0:Y:S02]  /*a220*/  SYNCS.PHASECHK.TRANS64.TRYWAIT P0, [R2+URZ+0x34860], R3 ;  /* 0x03486003020075a7 */ /* 0x000e24000800017f */
[----:B0-----:R-:W-:Y:S05]  /*a230*/  @!P0 BRA `(.L_x_248) ;  /* 0x00000034000c8947 */ /* 0x001fea0003800000 */
.L_x_341:
[----:B------:R-:W-:Y:S05]  /*a240*/  BSYNC B1 ;  /* 0x0000000000017941 */ /* 0x000fea0003800000 */
.L_x_247:
[----:B------:R-:W1:Y:S02]  /*a250*/  S2R R5, SR_TID.X ;  /* 0x0000000000057919 */ /* 0x000e640000002100 */
[----:B-1----:R-:W-:-:S04]  /*a260*/  LOP3.LUT R5, R5, 0x7f, RZ, 0xc0, !PT ;  /* 0x0000007f05057812 */ /* 0x002fc800078ec0ff */
[----:B------:R-:W-:-:S13]  /*a270*/  ISETP.NE.AND P0, PT, R5, RZ, PT ;  /* 0x000000ff0500720c */ /* 0x000fda0003f05270 */
[----:B0-----:R-:W-:-:S04]  /*a280*/  @!P0 IMAD.MOV.U32 R3, RZ, RZ, 0x8000 ;  /* 0x00008000ff038424 */ /* 0x001fc800078e00ff */
[----:B------:R0:W-:Y:S01]  /*a290*/  @!P0 SYNCS.ARRIVE.TRANS64 RZ, [R2+URZ+0x34850], R3 ;  /* 0x0348500302ff89a7 */ /* 0x0001e2000800003f */
[----:B------:R-:W-:Y:S05]  /*a2a0*/  @P1 BRA `(.L_x_249) ;  /* 0x0000000000041947 */ /* 0x000fea0003800000 */
[----:B------:R-:W-:Y:S01]  /*a2b0*/  BPT.TRAP 0x1 ;  /* 0x000000040000795c */ /* 0x000fe20000300000 */
.L_x_249:
[----:B------:R-:W-:Y:S01]  /*a2c0*/  LOP3.LUT P0, RZ, R18, 0x2, RZ, 0xc0, !PT ;  /* 0x0000000212ff7812 */ /* 0x000fe2000780c0ff */
[----:B------:R-:W-:-:S12]  /*a2d0*/  BSSY B1, `(.L_x_250) ;  /* 0x0000003000017945 */ /* 0x000fd80003800000 */
[----:B------:R-:W-:Y:S05]  /*a2e0*/  @P0 BRA `(.L_x_251) ;  /* 0x0000000000040947 */ /* 0x000fea0003800000 */
[----:B------:R-:W-:Y:S01]  /*a2f0*/  BPT.TRAP 0x1 ;  /* 0x000000040000795c */ /* 0x000fe20000300000 */
.L_x_251:
[----:B------:R-:W-:Y:S05]  /*a300*/  BSYNC B1 ;  /* 0x0000000000017941 */ /* 0x000fea0003800000 */
.L_x_250:
[----:B------:R-:W2:Y:S01]  /*a310*/  LDL.LU R5, [R1+0x4] ;  /* 0x0000040001057983 */ /* 0x000ea20000300800 */
[----:B0-----:R-:W0:Y:S01]  /*a320*/  S2R R3, SR_CgaCtaId ;  /* 0x0000000000037919 */ /* 0x001e220000008800 */
[----:B------:R-:W1:Y:S01]  /*a330*/  S2R R7, SR_CgaCtaId ;  /* 0x0000000000077919 */ /* 0x000e620000008800 */
[----:B------:R-:W-:Y:S01]  /*a340*/  R2UR UR10, R10 ;  /* 0x000000000a0a72ca */ /* 0x000fe200000e0000 */
[----:B------:R-:W-:Y:S01]  /*a350*/  UIADD3 UR4, UP0, UR38, 0x470, URZ ;  /* 0x0000047026047890 */ /* 0x000fe2000ff1e03f */
[----:B------:R-:W-:Y:S01]  /*a360*/  PLOP3.LUT P0, PT, PT, PT, PT, 0x80, 0x0 ;  /* 0x000000000000781c */ /* 0x000fe20003f0f070 */
[----:B------:R-:W-:Y:S01]  /*a370*/  VIADD R2, R2, 0x34850 ;  /* 0x0003485002027836 */ /* 0x000fe20000000000 */
[----:B------:R-:W-:Y:S01]  /*a380*/  UMOV UR6, 0x30000 ;  /* 0x0003000000067882 */ /* 0x000fe20000000000 */
[----:B0-----:R-:W-:-:S05]  /*a390*/  IMAD.SHL.U32 R3, R3, 0x1000, RZ ;  /* 0x0000100003037824 */ /* 0x001fca00078e00ff */
[----:B------:R-:W-:Y:S01]  /*a3a0*/  LOP3.LUT R3, R3, 0x1000, RZ, 0xc0, !PT ;  /* 0x0000100003037812 */ /* 0x000fe200078ec0ff */
[----:B-1----:R-:W-:-:S04]  /*a3b0*/  IMAD.SHL.U32 R7, R7, 0x40, RZ ;  /* 0x0000004007077824 */ /* 0x002fc800078e00ff */
[----:B------:R-:W-:Y:S01]  /*a3c0*/  IMAD R3, R19, 0x4000, R3 ;  /* 0x0000400013037824 */ /* 0x000fe200078e0203 */
[----:B------:R-:W-:-:S04]  /*a3d0*/  LOP3.LUT R7, R7, 0x40, RZ, 0xc0, !PT ;  /* 0x0000004007077812 */ /* 0x000fc800078ec0ff */
[----:B------:R-:W-:Y:S01]  /*a3e0*/  LEA R3, R3, UR36, 0x1 ;  /* 0x0000002403037c11 */ /* 0x000fe2000f8e08ff */
[----:B------:R-:W-:Y:S01]  /*a3f0*/  UIADD3.X UR5, URZ, UR39, URZ, UP0, !UPT ;  /* 0x000000273f057290 */ /* 0x000fe200087fe43f */
[----:B------:R-:W-:Y:S01]  /*a400*/  UMOV UR14, 0x0 ;  /* 0x00000000000e7882 */ /* 0x000fe20000000000 */
[----:B------:R-:W-:Y:S01]  /*a410*/  UMOV UR15, 0x14f00000 ;  /* 0x14f00000000f7882 */ /* 0x000fe20000000000 */
[----:B--2---:R-:W-:Y:S02]  /*a420*/  IMAD R5, R5, 0x80, R7 ;  /* 0x0000008005057824 */ /* 0x004fe400078e0207 */
[----:B------:R-:W-:-:S07]  /*a430*/  VIADD R7, R3, 0x400 ;  /* 0x0000040003077836 */ /* 0x000fce0000000000 */
.L_x_252:
        /* <DEDUP_REMOVED lines=10> */
[----:B------:R-:W-:Y:S01]  /*a4e0*/  R2UR UR10, R11 ;  /* 0x000000000b0a72ca */ /* 0x000fe200000e0000 */
[----:B------:R-:W-:Y:S01]  /*a4f0*/  VIADD R3, R3, 0x4400 ;  /* 0x0000440003037836 */ /* 0x000fe20000000000 */
[----:B------:R-:W-:Y:S01]  /*a500*/  PLOP3.LUT P0, PT, PT, PT, PT, 0x80, 0x0 ;  /* 0x000000000000781c */ /* 0x000fe20003f0f070 */
[----:B------:R-:W-:Y:S01]  /*a510*/  UMOV UR6, 0x30000 ;  /* 0x0003000000067882 */ /* 0x000fe20000000000 */
[----:B------:R-:W-:Y:S01]  /*a520*/  UMOV UR14, 0x0 ;  /* 0x00000000000e7882 */ /* 0x000fe20000000000 */
[----:B------:R-:W-:-:S10]  /*a530*/  UMOV UR15, 0x14f00000 ;  /* 0x14f00000000f7882 */ /* 0x000fd40000000000 */
.L_x_253:
        /* <DEDUP_REMOVED lines=10> */
[----:B------:R0:W-:Y:S01]  /*a5e0*/  STL [R1+0x4], R0 ;  /* 0x0000040001007387 */ /* 0x0001e20000100800 */
[----:B------:R-:W-:-:S07]  /*a5f0*/  IMAD.MOV.U32 R17, RZ, RZ, R6 ;  /* 0x000000ffff117224 */ /* 0x000fce00078e0006 */
.L_x_237:
[----:B------:R-:W-:Y:S05]  /*a600*/  BSYNC B0 ;  /* 0x0000000000007941 */ /* 0x000fea0003800000 */
.L_x_236:
[----:B0-----:R-:W2:Y:S01]  /*a610*/  LDL.LU R0, [R1+0x20] ;  /* 0x0000200001007983 */ /* 0x001ea20000300800 */
[----:B------:R-:W-:-:S03]  /*a620*/  IMAD.MOV.U32 R19, RZ, RZ, R4 ;  /* 0x000000ffff137224 */ /* 0x000fc600078e0004 */
[----:B------:R0:W-:Y:S02]  /*a630*/  STL [R1], R8 ;  /* 0x0000000801007387 */ /* 0x0001e40000100800 */
[----:B0-2---:R-:W-:-:S07]  /*a640*/  VIADD R0, R0, 0xfffffffd ;  /* 0xfffffffd00007836 */ /* 0x005fce0000000000 */
.L_x_235:
[----:B------:R-:W2:Y:S01]  /*a650*/  LDL.LU R2, [R1+0x18] ;  /* 0x0000180001027983 */ /* 0x000ea20000300800 */
[----:B------:R-:W-:Y:S01]  /*a660*/  IMAD.MOV R9, RZ, RZ, -R9 ;  /* 0x000000ffff097224 */ /* 0x000fe200078e0a09 */
[----:B------:R-:W-:Y:S04]  /*a670*/  BSSY B0, `(.L_x_234) ;  /* 0x0000172000007945 */ /* 0x000fe80003800000 */
[----:B--2---:R-:W-:-:S13]  /*a680*/  ISETP.NE.AND P0, PT, R2, R9, PT ;  /* 0x000000090200720c */ /* 0x004fda0003f05270 */
[----:B------:R-:W-:Y:S05]  /*a690*/  @!P0 BRA `(.L_x_254) ;  /* 0x0000001400bc8947 */ /* 0x000fea0003800000 */
[----:B------:R-:W-:-:S07]  /*a6a0*/  IMAD.MOV.U32 R6, RZ, RZ, R17 ;  /* 0x000000ffff067224 */ /* 0x000fce00078e0011 */
.L_x_291:
[----:B--2---:R-:W2:Y:S01]  /*a6b0*/  LDL R2, [R1] ;  /* 0x0000000001027983 */ /* 0x004ea20000100800 */
        /* <DEDUP_REMOVED lines=31> */
.L_x_257:
[----:B------:R-:W-:Y:S01]  /*a8b0*/  LEA R3, R4, UR36, 0x3 ;  /* 0x0000002404037c11 */ /* 0x000fe2000f8e18ff */
[----:B------:R-:W-:Y:S01]  /*a8c0*/  BSSY B2, `(.L_x_258) ;  /* 0x0000004000027945 */ /* 0x000fe20003800000 */
[----:B------:R-:W-:-:S04]  /*a8d0*/  SHF.L.U32 R2, R5, 0x1f, RZ ;  /* 0x0000001f05027819 */ /* 0x000fc800000006ff */
[----:B------:R-:W1:Y:S02]  /*a8e0*/  SYNCS.PHASECHK.TRANS64.TRYWAIT P0, [R3+URZ+0x34840], R2 ;  /* 0x03484002030075a7 */ /* 0x000e64000800017f */
[----:B-1----:R-:W-:Y:S05]  /*a8f0*/  @!P0 BRA `(.L_x_259) ;  /* 0x0000002c00708947 */ /* 0x002fea0003800000 */
.L_x_342:
[----:B------:R-:W-:Y:S05]  /*a900*/  BSYNC B2 ;  /* 0x0000000000027941 */ /* 0x000fea0003800000 */
.L_x_258:
[----:B0-----:R-:W0:Y:S01]  /*a910*/  S2R R7, SR_TID.X ;  /* 0x0000000000077919 */ /* 0x001e220000002100 */
[----:B------:R-:W-:Y:S01]  /*a920*/  UPRMT UR4, UR37, 0x9910, URZ ;  /* 0x0000991025047896 */ /* 0x000fe2000800003f */
[----:B0-----:R-:W-:-:S04]  /*a930*/  LOP3.LUT R7, R7, 0x7f, RZ, 0xc0, !PT ;  /* 0x0000007f07077812 */ /* 0x001fc800078ec0ff */
[----:B------:R-:W-:-:S13]  /*a940*/  ISETP.NE.AND P0, PT, R7, RZ, PT ;  /* 0x000000ff0700720c */ /* 0x000fda0003f05270 */
[----:B-1----:R-:W-:-:S04]  /*a950*/  @!P0 IMAD.MOV.U32 R2, RZ, RZ, 0xc000 ;  /* 0x0000c000ff028424 */ /* 0x002fc800078e00ff */
[----:B------:R0:W-:Y:S02]  /*a960*/  @!P0 SYNCS.ARRIVE.TRANS64 RZ, [R3+URZ+0x34830], R2 ;  /* 0x0348300203ff89a7 */ /* 0x0001e4000800003f */
[----:B0-----:R-:W-:-:S05]  /*a970*/  IMAD.U32 R2, RZ, RZ, UR4 ;  /* 0x00000004ff027e24 */ /* 0x001fca000f8e00ff */
[----:B------:R-:W-:-:S13]  /*a980*/  ISETP.NE.AND P1, PT, R2, 0x2, PT ;  /* 0x000000020200780c */ /* 0x000fda0003f25270 */
[----:B------:R-:W-:Y:S05]  /*a990*/  @P1 BRA `(.L_x_260) ;  /* 0x0000000000041947 */ /* 0x000fea0003800000 */
[----:B------:R-:W-:Y:S01]  /*a9a0*/  BPT.TRAP 0x1 ;  /* 0x000000040000795c */ /* 0x000fe20000300000 */
.L_x_260:
[----:B------:R-:W-:Y:S01]  /*a9b0*/  LOP3.LUT P0, RZ, R18, 0x2, RZ, 0xc0, !PT ;  /* 0x0000000212ff7812 */ /* 0x000fe2000780c0ff */
[----:B------:R-:W-:-:S12]  /*a9c0*/  BSSY B2, `(.L_x_261) ;  /* 0x0000003000027945 */ /* 0x000fd80003800000 */
[----:B------:R-:W-:Y:S05]  /*a9d0*/  @P0 BRA `(.L_x_262) ;  /* 0x0000000000040947 */ /* 0x000fea0003800000 */
[----:B------:R-:W-:Y:S01]  /*a9e0*/  BPT.TRAP 0x1 ;  /* 0x000000040000795c */ /* 0x000fe20000300000 */
.L_x_262:
[----:B------:R-:W-:Y:S05]  /*a9f0*/  BSYNC B2 ;  /* 0x0000000000027941 */ /* 0x000fea0003800000 */
.L_x_261:
[----:B------:R-:W0:Y:S01]  /*aa00*/  S2R R2, SR_CgaCtaId ;  /* 0x0000000000027919 */ /* 0x000e220000008800 */
        /* <DEDUP_REMOVED lines=9> */
[----:B0-----:R-:W-:-:S05]  /*aaa0*/  IMAD.SHL.U32 R2, R2, 0x1000, RZ ;  /* 0x0000100002027824 */ /* 0x001fca00078e00ff */
[----:B------:R-:W-:-:S05]  /*aab0*/  LOP3.LUT R2, R2, 0x1000, RZ, 0xc0, !PT ;  /* 0x0000100002027812 */ /* 0x000fca00078ec0ff */
[----:B------:R-:W-:Y:S02]  /*aac0*/  IMAD R7, R4, 0x6000, R2 ;  /* 0x0000600004077824 */ /* 0x000fe400078e0202 */
[----:B------:R-:W0:Y:S03]  /*aad0*/  S2R R2, SR_CgaCtaId ;  /* 0x0000000000027919 */ /* 0x000e260000008800 */
[----:B------:R-:W-:-:S05]  /*aae0*/  LEA R7, R7, UR36, 0x1 ;  /* 0x0000002407077c11 */ /* 0x000fca000f8e08ff */
[----:B------:R-:W-:Y:S02]  /*aaf0*/  VIADD R9, R7, 0x1c400 ;  /* 0x0001c40007097836 */ /* 0x000fe40000000000 */
[----:B0-----:R-:W-:-:S05]  /*ab00*/  IMAD.SHL.U32 R2, R2, 0x40, RZ ;  /* 0x0000004002027824 */ /* 0x001fca00078e00ff */
[----:B------:R-:W-:-:S05]  /*ab10*/  LOP3.LUT R2, R2, 0x40, RZ, 0xc0, !PT ;  /* 0x0000004002027812 */ /* 0x000fca00078ec0ff */
[----:B------:R-:W-:-:S07]  /*ab20*/  IMAD R2, R8, 0x80, R2 ;  /* 0x0000008008027824 */ /* 0x000fce00078e0202 */
.L_x_263:
        /* <DEDUP_REMOVED lines=17> */
.L_x_264:
        /* <DEDUP_REMOVED lines=16> */
.L_x_265:
        /* <DEDUP_REMOVED lines=16> */
.L_x_343:
[----:B------:R-:W-:Y:S05]  /*ae40*/  BSYNC B2 ;  /* 0x0000000000027941 */ /* 0x000fea0003800000 */
.L_x_266:
[----:B------:R-:W1:Y:S02]  /*ae50*/  S2R R7, SR_TID.X ;  /* 0x0000000000077919 */ /* 0x000e640000002100 */
[----:B-1----:R-:W-:-:S04]  /*ae60*/  LOP3.LUT R7, R7, 0x7f, RZ, 0xc0, !PT ;  /* 0x0000007f07077812 */ /* 0x002fc800078ec0ff */
[----:B------:R-:W-:-:S13]  /*ae70*/  ISETP.NE.AND P0, PT, R7, RZ, PT ;  /* 0x000000ff0700720c */ /* 0x000fda0003f05270 */
[----:B0-----:R-:W-:-:S04]  /*ae80*/  @!P0 IMAD.MOV.U32 R3, RZ, RZ, 0x8000 ;  /* 0x00008000ff038424 */ /* 0x001fc800078e00ff */
[----:B------:R0:W-:Y:S01]  /*ae90*/  @!P0 SYNCS.ARRIVE.TRANS64 RZ, [R2+URZ+0x34850], R3 ;  /* 0x0348500302ff89a7 */ /* 0x0001e2000800003f */
[----:B------:R-:W-:Y:S05]  /*aea0*/  @P1 BRA `(.L_x_268) ;  /* 0x0000000000041947 */ /* 0x000fea0003800000 */
[----:B------:R-:W-:Y:S01]  /*aeb0*/  BPT.TRAP 0x1 ;  /* 0x000000040000795c */ /* 0x000fe20000300000 */
.L_x_268:
[----:B------:R-:W-:Y:S01]  /*aec0*/  LOP3.LUT P0, RZ, R18, 0x2, RZ, 0xc0, !PT ;  /* 0x0000000212ff7812 */ /* 0x000fe2000780c0ff */
[----:B------:R-:W-:-:S12]  /*aed0*/  BSSY B2, `(.L_x_269) ;  /* 0x0000003000027945 */ /* 0x000fd80003800000 */
[----:B------:R-:W-:Y:S05]  /*aee0*/  @P0 BRA `(.L_x_270) ;  /* 0x0000000000040947 */ /* 0x000fea0003800000 */
[----:B------:R-:W-:Y:S01]  /*aef0*/  BPT.TRAP 0x1 ;  /* 0x000000040000795c */ /* 0x000fe20000300000 */
.L_x_270:
[----:B------:R-:W-:Y:S05]  /*af00*/  BSYNC B2 ;  /* 0x0000000000027941 */ /* 0x000fea0003800000 */
.L_x_269:
        /* <DEDUP_REMOVED lines=19> */
.L_x_271:
        /* <DEDUP_REMOVED lines=16> */
.L_x_272:
        /* <DEDUP_REMOVED lines=12> */
.L_x_256:
[----:B------:R-:W-:Y:S05]  /*b200*/  BSYNC B1 ;  /* 0x0000000000017941 */ /* 0x000fea0003800000 */
.L_x_255:
[----:B------:R-:W-:Y:S01]  /*b210*/  VIADD R19, R4, 0x1 ;  /* 0x0000000104137836 */ /* 0x000fe20000000000 */
[----:B------:R-:W-:Y:S01]  /*b220*/  LOP3.LUT P1, RZ, R18, 0x8, RZ, 0xc0, !PT ;  /* 0x0000000812ff7812 */ /* 0x000fe2000782c0ff */
[----:B------:R-:W-:Y:S03]  /*b230*/  BSSY B1, `(.L_x_273) ;  /* 0x00000b2000017945 */ /* 0x000fe60003800000 */
[----:B------:R-:W-:-:S04]  /*b240*/  ISETP.NE.AND P0, PT, R19, 0x2, PT ;  /* 0x000000021300780c */ /* 0x000fc80003f05270 */
[----:B------:R-:W-:Y:S02]  /*b250*/  SEL R2, RZ, 0x1, P0 ;  /* 0x00000001ff027807 */ /* 0x000fe40000000000 */
[----:B------:R-:W-:Y:S02]  /*b260*/  SEL R19, R19, RZ, P0 ;  /* 0x000000ff13137207 */ /* 0x000fe40000000000 */
[----:B------:R-:W-:-:S05]  /*b270*/  LOP3.LUT R9, R5, R2, RZ, 0x3c, !PT ;  /* 0x0000000205097212 */ /* 0x000fca00078e3cff */
[----:B------:R1:W-:Y:S01]  /*b280*/  STL [R1], R9 ;  /* 0x0000000901007387 */ /* 0x0003e20000100800 */
[----:B------:R-:W-:Y:S05]  /*b290*/  @!P1 BRA `(.L_x_274) ;  /* 0x0000000800ac9947 */ /* 0x000fea0003800000 */
[----:B------:R-:W-:Y:S01]  /*b2a0*/  LOP3.LUT P1, RZ, R18, 0x4, RZ, 0xc0, !PT ;  /* 0x0000000412ff7812 */ /* 0x000fe2000782c0ff */
[----:B0-----:R-:W-:-:S12]  /*b2b0*/  VIADD R8, R0, 0xffffffff ;  /* 0xffffffff00087836 */ /* 0x001fd80000000000 */
        /* <DEDUP_REMOVED lines=21> */
.L_x_275:
[----:B------:R-:W-:Y:S01]  /*b410*/  LEA R3, R19, UR36, 0x3 ;  /* 0x0000002413037c11 */ /* 0x000fe2000f8e18ff */
[----:B------:R-:W-:Y:S01]  /*b420*/  BSSY B2, `(.L_x_276) ;  /* 0x0000004000027945 */ /* 0x000fe20003800000 */
[----:B------:R-:W-:-:S04]  /*b430*/  SHF.L.U32 R2, R9, 0x1f, RZ ;  /* 0x0000001f09027819 */ /* 0x000fc800000006ff */
[----:B------:R-:W2:Y:S02]  /*b440*/  SYNCS.PHASECHK.TRANS64.TRYWAIT P0, [R3+URZ+0x34840], R2 ;  /* 0x03484002030075a7 */ /* 0x000ea4000800017f */
[----:B--2---:R-:W-:Y:S05]  /*b450*/  @!P0 BRA `(.L_x_277) ;  /* 0x0000002000c08947 */ /* 0x004fea0003800000 */
.L_x_344:
[----:B------:R-:W-:Y:S05]  /*b460*/  BSYNC B2 ;  /* 0x0000000000027941 */ /* 0x000fea0003800000 */
.L_x_276:
[----:B0-----:R-:W0:Y:S01]  /*b470*/  S2R R7, SR_TID.X ;  /* 0x0000000000077919 */ /* 0x001e220000002100 */
[----:B------:R-:W-:Y:S01]  /*b480*/  UPRMT UR4, UR37, 0x9910, URZ ;  /* 0x0000991025047896 */ /* 0x000fe2000800003f */
[----:B0-----:R-:W-:-:S04]  /*b490*/  LOP3.LUT R7, R7, 0x7f, RZ, 0xc0, !PT ;  /* 0x0000007f07077812 */ /* 0x001fc800078ec0ff */
[----:B------:R-:W-:-:S13]  /*b4a0*/  ISETP.NE.AND P0, PT, R7, RZ, PT ;  /* 0x000000ff0700720c */ /* 0x000fda0003f05270 */
[----:B--2---:R-:W-:-:S04]  /*b4b0*/  @!P0 IMAD.MOV.U32 R2, RZ, RZ, 0xc000 ;  /* 0x0000c000ff028424 */ /* 0x004fc800078e00ff */
[----:B------:R0:W-:Y:S02]  /*b4c0*/  @!P0 SYNCS.ARRIVE.TRANS64 RZ, [R3+URZ+0x34830], R2 ;  /* 0x0348300203ff89a7 */ /* 0x0001e4000800003f */
[----:B0-----:R-:W-:-:S05]  /*b4d0*/  IMAD.U32 R2, RZ, RZ, UR4 ;  /* 0x00000004ff027e24 */ /* 0x001fca000f8e00ff */
[----:B------:R-:W-:-:S13]  /*b4e0*/  ISETP.NE.AND P1, PT, R2, 0x2, PT ;  /* 0x000000020200780c */ /* 0x000fda0003f25270 */
[----:B------:R-:W-:Y:S05]  /*b4f0*/  @P1 BRA `(.L_x_278) ;  /* 0x0000000000041947 */ /* 0x000fea0003800000 */
[----:B------:R-:W-:Y:S01]  /*b500*/  BPT.TRAP 0x1 ;  /* 0x000000040000795c */ /* 0x000fe20000300000 */
.L_x_278:
[----:B------:R-:W-:Y:S01]  /*b510*/  LOP3.LUT P0, RZ, R18, 0x2, RZ, 0xc0, !PT ;  /* 0x0000000212ff7812 */ /* 0x000fe2000780c0ff */
[----:B------:R-:W-:-:S12]  /*b520*/  BSSY B2, `(.L_x_279) ;  /* 0x0000003000027945 */ /* 0x000fd80003800000 */
[----:B------:R-:W-:Y:S05]  /*b530*/  @P0 BRA `(.L_x_280) ;  /* 0x0000000000040947 */ /* 0x000fea0003800000 */
[----:B------:R-:W-:Y:S01]  /*b540*/  BPT.TRAP 0x1 ;  /* 0x000000040000795c */ /* 0x000fe20000300000 */
.L_x_280:
[----:B------:R-:W-:Y:S05]  /*b550*/  BSYNC B2 ;  /* 0x0000000000027941 */ /* 0x000fea0003800000 */
.L_x_279:
        /* <DEDUP_REMOVED lines=15> */
[----:B-1----:R-:W-:Y:S02]  /*b650*/  VIADD R9, R7, 0x1c400 ;  /* 0x0001c40007097836 */ /* 0x002fe40000000000 */
[----:B0-----:R-:W-:-:S05]  /*b660*/  IMAD.SHL.U32 R2, R2, 0x40, RZ ;  /* 0x0000004002027824 */ /* 0x001fca00078e00ff */
[----:B------:R-:W-:-:S05]  /*b670*/  LOP3.LUT R2, R2, 0x40, RZ, 0xc0, !PT ;  /* 0x0000004002027812 */ /* 0x000fca00078ec0ff */
[----:B------:R-:W-:-:S07]  /*b680*/  IMAD R2, R8, 0x80, R2 ;  /* 0x0000008008027824 */ /* 0x000fce00078e0202 */
.L_x_281:
        /* <DEDUP_REMOVED lines=17> */
.L_x_282:
        /* <DEDUP_REMOVED lines=16> */
.L_x_283:
        /* <DEDUP_REMOVED lines=10> */
[----:B------:R-:W-:Y:S01]  /*b940*/  SHF.L.U32 R5, R5, 0x1f, RZ ;  /* 0x0000001f05057819 */ /* 0x000fe200000006ff */
[----:B------:R-:W-:Y:S01]  /*b950*/  BSSY B2, `(.L_x_284) ;  /* 0x0000004000027945 */ /* 0x000fe20003800000 */
[----:B------:R-:W-:-:S04]  /*b960*/  LEA R2, R4, UR36, 0x3 ;  /* 0x0000002404027c11 */ /* 0x000fc8000f8e18ff */
[----:B------:R-:W0:Y:S02]  /*b970*/  SYNCS.PHASECHK.TRANS64.TRYWAIT P0, [R2+URZ+0x34860], R5 ;  /* 0x03486005020075a7 */ /* 0x000e24000800017f */
[----:B0-----:R-:W-:Y:S05]  /*b980*/  @!P0 BRA `(.L_x_285) ;  /* 0x0000001c00888947 */ /* 0x001fea0003800000 */
.L_x_345:
[----:B------:R-:W-:Y:S05]  /*b990*/  BSYNC B2 ;  /* 0x0000000000027941 */ /* 0x000fea0003800000 */
.L_x_284:
[----:B------:R-:W1:Y:S02]  /*b9a0*/  S2R R3, SR_TID.X ;  /* 0x0000000000037919 */ /* 0x000e640000002100 */
[----:B-1----:R-:W-:-:S04]  /*b9b0*/  LOP3.LUT R3, R3, 0x7f, RZ, 0xc0, !PT ;  /* 0x0000007f03037812 */ /* 0x002fc800078ec0ff */
[----:B------:R-:W-:-:S13]  /*b9c0*/  ISETP.NE.AND P0, PT, R3, RZ, PT ;  /* 0x000000ff0300720c */ /* 0x000fda0003f05270 */
[----:B------:R-:W-:-:S04]  /*b9d0*/  @!P0 IMAD.MOV.U32 R3, RZ, RZ, 0x8000 ;  /* 0x00008000ff038424 */ /* 0x000fc800078e00ff */
[----:B------:R1:W-:Y:S01]  /*b9e0*/  @!P0 SYNCS.ARRIVE.TRANS64 RZ, [R2+URZ+0x34850], R3 ;  /* 0x0348500302ff89a7 */ /* 0x0003e2000800003f */
[----:B------:R-:W-:Y:S05]  /*b9f0*/  @P1 BRA `(.L_x_286) ;  /* 0x0000000000041947 */ /* 0x000fea0003800000 */
[----:B------:R-:W-:Y:S01]  /*ba00*/  BPT.TRAP 0x1 ;  /* 0x000000040000795c */ /* 0x000fe20000300000 */
.L_x_286:
[----:B------:R-:W-:Y:S01]  /*ba10*/  LOP3.LUT P0, RZ, R18, 0x2, RZ, 0xc0, !PT ;  /* 0x0000000212ff7812 */ /* 0x000fe2000780c0ff */
[----:B------:R-:W-:-:S12]  /*ba20*/  BSSY B2, `(.L_x_287) ;  /* 0x0000003000027945 */ /* 0x000fd80003800000 */
[----:B------:R-:W-:Y:S05]  /*ba30*/  @P0 BRA `(.L_x_288) ;  /* 0x0000000000040947 */ /* 0x000fea0003800000 */
[----:B------:R-:W-:Y:S01]  /*ba40*/  BPT.TRAP 0x1 ;  /* 0x000000040000795c */ /* 0x000fe20000300000 */
.L_x_288:
[----:B------:R-:W-:Y:S05]  /*ba50*/  BSYNC B2 ;  /* 0x0000000000027941 */ /* 0x000fea0003800000 */
.L_x_287:
[----:B0-----:R-:W2:Y:S01]  /*ba60*/  LDL.LU R5, [R1+0x4] ;  /* 0x0000040001057983 */ /* 0x001ea20000300800 */
[----:B-1----:R-:W0:Y:S01]  /*ba70*/  S2R R3, SR_CgaCtaId ;  /* 0x0000000000037919 */ /* 0x002e220000008800 */
        /* <DEDUP_REMOVED lines=17> */
.L_x_289:
        /* <DEDUP_REMOVED lines=16> */
.L_x_290:
        /* <DEDUP_REMOVED lines=12> */
.L_x_274:
[----:B------:R-:W-:Y:S05]  /*bd50*/  BSYNC B1 ;  /* 0x0000000000017941 */ /* 0x000fea0003800000 */
.L_x_273:
[C---:B------:R-:W-:Y:S01]  /*bd60*/  ISETP.GT.AND P0, PT, R0.reuse, 0x1, PT ;  /* 0x000000010000780c */ /* 0x040fe20003f04270 */
[----:B------:R-:W-:-:S12]  /*bd70*/  VIADD R0, R0, 0xfffffffe ;  /* 0xfffffffe00007836 */ /* 0x000fd80000000000 */
[----:B------:R-:W-:Y:S05]  /*bd80*/  @P0 BRA `(.L_x_291) ;  /* 0xffffffe800480947 */ /* 0x000fea000383ffff */
.L_x_254:
[----:B------:R-:W-:Y:S05]  /*bd90*/  BSYNC B0 ;  /* 0x0000000000007941 */ /* 0x000fea0003800000 */
.L_x_234:
[----:B------:R-:W-:Y:S01]  /*bda0*/  LOP3.LUT P0, RZ, R18, 0x8, RZ, 0xc0, !PT ;  /* 0x0000000812ff7812 */ /* 0x000fe2000780c0ff */
[----:B------:R-:W-:-:S12]  /*bdb0*/  BSSY B0, `(.L_x_292) ;  /* 0x0000045000007945 */ /* 0x000fd80003800000 */
[----:B------:R-:W-:Y:S05]  /*bdc0*/  @!P0 BRA `(.L_x_293) ;  /* 0x00000004000c8947 */ /* 0x000fea0003800000 */
[----:B------:R-:W3:Y:S01]  /*bdd0*/  LDL R2, [R1] ;  /* 0x0000000001027983 */ /* 0x000ee20000100800 */
[----:B--2---:R-:W-:Y:S01]  /*bde0*/  LEA R0, R19, UR36, 0x3 ;  /* 0x0000002413007c11 */ /* 0x004fe2000f8e18ff */
[----:B------:R-:W-:Y:S01]  /*bdf0*/  BSSY B1, `(.L_x_294) ;  /* 0x0000004000017945 */ /* 0x000fe20003800000 */
[----:B---3--:R-:W-:-:S04]  /*be00*/  SHF.L.U32 R3, R2, 0x1f, RZ ;  /* 0x0000001f02037819 */ /* 0x008fc800000006ff */
[----:B------:R-:W2:Y:S02]  /*be10*/  SYNCS.PHASECHK.TRANS64.TRYWAIT P0, [R0+URZ+0x34860], R3 ;  /* 0x03486003000075a7 */ /* 0x000ea4000800017f */
[----:B--2---:R-:W-:Y:S05]  /*be20*/  @!P0 BRA `(.L_x_295) ;  /* 0x0000001800748947 */ /* 0x004fea0003800000 */
.L_x_346:
[----:B------:R-:W-:Y:S05]  /*be30*/  BSYNC B1 ;  /* 0x0000000000017941 */ /* 0x000fea0003800000 */
.L_x_294:
[----:B------:R-:W3:Y:S01]  /*be40*/  S2R R2, SR_TID.X ;  /* 0x0000000000027919 */ /* 0x000ee20000002100 */
[----:B------:R-:W-:-:S04]  /*be50*/  UPRMT UR4, UR37, 0x9910, URZ ;  /* 0x0000991025047896 */ /* 0x000fc8000800003f */
[----:B------:R-:W-:Y:S01]  /*be60*/  UISETP.NE.AND UP0, UPT, UR4, 0x2, UPT ;  /* 0x000000020400788c */ /* 0x000fe2000bf05270 */
[----:B---3--:R-:W-:-:S04]  /*be70*/  LOP3.LUT R2, R2, 0x7f, RZ, 0xc0, !PT ;  /* 0x0000007f02027812 */ /* 0x008fc800078ec0ff */
[----:B------:R-:W-:-:S13]  /*be80*/  ISETP.NE.AND P0, PT, R2, RZ, PT ;  /* 0x000000ff0200720c */ /* 0x000fda0003f05270 */
[----:B--2---:R-:W-:-:S04]  /*be90*/  @!P0 IMAD.MOV.U32 R3, RZ, RZ, 0x8000 ;  /* 0x00008000ff038424 */ /* 0x004fc800078e00ff */
[----:B------:R2:W-:Y:S01]  /*bea0*/  @!P0 SYNCS.ARRIVE.TRANS64 RZ, [R0+URZ+0x34850], R3 ;  /* 0x0348500300ff89a7 */ /* 0x0005e2000800003f */
[----:B------:R-:W-:-:S13]  /*beb0*/  PLOP3.LUT P0, PT, PT, PT, UP0, 0x80, 0x0 ;  /* 0x000000000000781c */ /* 0x000fda0003f0f008 */
[----:B--2---:R-:W-:Y:S05]  /*bec0*/  @P0 BRA `(.L_x_296) ;  /* 0x0000000000040947 */ /* 0x004fea0003800000 */
[----:B------:R-:W-:Y:S01]  /*bed0*/  BPT.TRAP 0x1 ;  /* 0x000000040000795c */ /* 0x000fe20000300000 */
.L_x_296:
[----:B------:R-:W-:Y:S01]  /*bee0*/  LOP3.LUT P0, RZ, R18, 0x2, RZ, 0xc0, !PT ;  /* 0x0000000212ff7812 */ /* 0x000fe2000780c0ff */
[----:B------:R-:W-:-:S12]  /*bef0*/  BSSY B1, `(.L_x_297) ;  /* 0x0000003000017945 */ /* 0x000fd80003800000 */
[----:B------:R-:W-:Y:S05]  /*bf00*/  @P0 BRA `(.L_x_298) ;  /* 0x0000000000040947 */ /* 0x000fea0003800000 */
[----:B------:R-:W-:Y:S01]  /*bf10*/  BPT.TRAP 0x1 ;  /* 0x000000040000795c */ /* 0x000fe20000300000 */
.L_x_298:
[----:B------:R-:W-:Y:S05]  /*bf20*/  BSYNC B1 ;  /* 0x0000000000017941 */ /* 0x000fea0003800000 */
.L_x_297:
[----:B------:R-:W2:Y:S01]  /*bf30*/  LDL R2, [R1+0x4] ;  /* 0x0000040001027983 */ /* 0x000ea20000100800 */
[----:B------:R-:W3:Y:S01]  /*bf40*/  S2R R3, SR_CgaCtaId ;  /* 0x0000000000037919 */ /* 0x000ee20000008800 */
[----:B------:R-:W4:Y:S01]  /*bf50*/  S2R R4, SR_CgaCtaId ;  /* 0x0000000000047919 */ /* 0x000f220000008800 */
[----:B------:R-:W-:Y:S01]  /*bf60*/  UIADD3 UR4, UP0, UR38, 0x470, URZ ;  /* 0x0000047026047890 */ /* 0x000fe2000ff1e03f */
[----:B------:R-:W-:Y:S01]  /*bf70*/  PLOP3.LUT P0, PT, PT, PT, PT, 0x80, 0x0 ;  /* 0x000000000000781c */ /* 0x000fe20003f0f070 */
[----:B------:R-:W-:Y:S01]  /*bf80*/  VIADD R0, R0, 0x34850 ;  /* 0x0003485000007836 */ /* 0x000fe20000000000 */
[----:B------:R-:W-:Y:S01]  /*bf90*/  UMOV UR6, 0x30000 ;  /* 0x0003000000067882 */ /* 0x000fe20000000000 */
[----:B------:R-:W-:Y:S01]  /*bfa0*/  UIADD3.X UR5, URZ, UR39, URZ, UP0, !UPT ;  /* 0x000000273f057290 */ /* 0x000fe200087fe43f */
[----:B---3--:R-:W-:Y:S02]  /*bfb0*/  IMAD.SHL.U32 R3, R3, 0x1000, RZ ;  /* 0x0000100003037824 */ /* 0x008fe400078e00ff */
[----:B----4-:R-:W-:-:S03]  /*bfc0*/  IMAD.SHL.U32 R4, R4, 0x40, RZ ;  /* 0x0000004004047824 */ /* 0x010fc600078e00ff */
[----:B------:R-:W-:Y:S02]  /*bfd0*/  LOP3.LUT R3, R3, 0x1000, RZ, 0xc0, !PT ;  /* 0x0000100003037812 */ /* 0x000fe400078ec0ff */
[----:B------:R-:W-:-:S03]  /*bfe0*/  LOP3.LUT R4, R4, 0x40, RZ, 0xc0, !PT ;  /* 0x0000004004047812 */ /* 0x000fc600078ec0ff */
[----:B------:R-:W-:-:S05]  /*bff0*/  IMAD R3, R19, 0x4000, R3 ;  /* 0x0000400013037824 */ /* 0x000fca00078e0203 */
[----:B------:R-:W-:Y:S01]  /*c000*/  LEA R3, R3, UR36, 0x1 ;  /* 0x0000002403037c11 */ /* 0x000fe2000f8e08ff */
[----:B------:R-:W-:Y:S01]  /*c010*/  UMOV UR14, 0x0 ;  /* 0x00000000000e7882 */ /* 0x000fe20000000000 */
[----:B------:R-:W-:Y:S01]  /*c020*/  UMOV UR15, 0x14f00000 ;  /* 0x14f00000000f7882 */ /* 0x000fe20000000000 */
[----:B------:R-:W-:Y:S01]  /*c030*/  UMOV UR10, URZ ;  /* 0x0000003f000a7c82 */ /* 0x000fe20008000000 */
[----:B--2---:R-:W-:Y:S02]  /*c040*/  IMAD R2, R2, 0x80, R4 ;  /* 0x0000008002027824 */ /* 0x004fe400078e0204 */
[----:B------:R-:W-:-:S07]  /*c050*/  VIADD R4, R3, 0x400 ;  /* 0x0000040003047836 */ /* 0x000fce0000000000 */
.L_x_299:
        /* <DEDUP_REMOVED lines=9> */
[----:B--2---:R-:W-:Y:S05]  /*c0f0*/  @P0 BRA.U.ANY `(.L_x_299) ;  /* 0xfffffffd00d80947 */ /* 0x004fea000393ffff */
[----:B------:R-:W-:Y:S01]  /*c100*/  PLOP3.LUT P0, PT, PT, PT, PT, 0x80, 0x0 ;  /* 0x000000000000781c */ /* 0x000fe20003f0f070 */
[----:B------:R-:W-:Y:S01]  /*c110*/  VIADD R3, R3, 0x4400 ;  /* 0x0000440003037836 */ /* 0x000fe20000000000 */
[----:B------:R-:W-:Y:S01]  /*c120*/  UMOV UR6, 0x30000 ;  /* 0x0003000000067882 */ /* 0x000fe20000000000 */
[----:B------:R-:W-:Y:S01]  /*c130*/  UMOV UR14, 0x0 ;  /* 0x00000000000e7882 */ /* 0x000fe20000000000 */
[----:B------:R-:W-:Y:S01]  /*c140*/  UMOV UR15, 0x14f00000 ;  /* 0x14f00000000f7882 */ /* 0x000fe20000000000 */
[----:B------:R-:W-:-:S08]  /*c150*/  UMOV UR10, 0x40 ;  /* 0x00000040000a7882 */ /* 0x000fd00000000000 */
.L_x_300:
        /* <DEDUP_REMOVED lines=9> */
[----:B---3--:R-:W-:Y:S05]  /*c1f0*/  @P0 BRA.U.ANY `(.L_x_300) ;  /* 0xfffffffd00d80947 */ /* 0x008fea000393ffff */
.L_x_293:
[----:B------:R-:W-:Y:S05]  /*c200*/  BSYNC B0 ;  /* 0x0000000000007941 */ /* 0x000fea0003800000 */
.L_x_292:
[----:B01----:R-:W3:Y:S01]  /*c210*/  LDL.LU R6, [R1+0x24] ;  /* 0x0000240001067983 */ /* 0x003ee20000300800 */
[----:B------:R-:W-:Y:S01]  /*c220*/  VIADD R19, R19, 0x1 ;  /* 0x0000000113137836 */ /* 0x000fe20000000000 */
[----:B------:R-:W-:Y:S02]  /*c230*/  ULDC UR4, c[0x0][0xc34] ;  /* 0x00030d0000047ab9 */ /* 0x000fe40000000800 */
[----:B------:R-:W4:Y:S04]  /*c240*/  LDL.LU R5, [R1] ;  /* 0x0000000001057983 */ /* 0x000f280000300800 */
[----:B------:R-:W5:Y:S01]  /*c250*/  LDL.LU R4, [R1+0x2c] ;  /* 0x00002c0001047983 */ /* 0x000f620000300800 */
[----:B------:R-:W-:-:S04]  /*c260*/  ISETP.NE.AND P0, PT, R19, 0x2, PT ;  /* 0x000000021300780c */ /* 0x000fc80003f05270 */
[----:B--2---:R-:W-:Y:S02]  /*c270*/  SEL R0, RZ, 0x1, P0 ;  /* 0x00000001ff007807 */ /* 0x004fe40000000000 */
[----:B------:R-:W-:Y:S01]  /*c280*/  SEL R19, R19, RZ, P0 ;  /* 0x000000ff13137207 */ /* 0x000fe20000000000 */
[----:B---3--:R-:W-:Y:S01]  /*c290*/  VIADD R6, R6, UR40 ;  /* 0x0000002806067c36 */ /* 0x008fe20008000000 */
[----:B----4-:R-:W-:-:S04]  /*c2a0*/  LOP3.LUT R5, R5, R0, RZ, 0x3c, !PT ;  /* 0x0000000005057212 */ /* 0x010fc800078e3cff */
[----:B------:R0:W-:Y:S01]  /*c2b0*/  STL [R1+0x24], R6 ;  /* 0x0000240601007387 */ /* 0x0001e20000100800 */
[----:B------:R-:W-:Y:S01]  /*c2c0*/  ISETP.GE.AND P1, PT, R6, UR4, PT ;  /* 0x0000000406007c0c */ /* 0x000fe2000bf26270 */
[----:B-----5:R-:W-:-:S05]  /*c2d0*/  VIADD R4, R4, 0x1 ;  /* 0x0000000104047836 */ /* 0x020fca0000000000 */
[----:B------:R0:W-:Y:S04]  /*c2e0*/  STL [R1+0x2c], R4 ;  /* 0x00002c0401007387 */ /* 0x0001e80000100800 */
[----:B------:R0:W-:Y:S03]  /*c2f0*/  STL [R1], R5 ;  /* 0x0000000501007387 */ /* 0x0001e60000100800 */
[----:B------:R-:W-:Y:S05]  /*c300*/  @!P1 BRA `(.L_x_301) ;  /* 0xffffffbc00689947 */ /* 0x000fea000383ffff */
[----:B------:R-:W-:-:S07]  /*c310*/  LOP3.LUT R2, R4, 0x1, RZ, 0xc, !PT ;  /* 0x0000000104027812 */ /* 0x000fce00078e0cff */
.L_x_217:
[----:B------:R-:W1:Y:S01]  /*c320*/  S2R R3, SR_CgaCtaId ;  /* 0x0000000000037919 */ /* 0x000e620000008800 */
[----:B------:R-:W-:Y:S01]  /*c330*/  MOV R0, 0x400 ;  /* 0x0000040000007802 */ /* 0x000fe20000000f00 */
[----:B------:R-:W-:Y:S03]  /*c340*/  BSSY B0, `(.L_x_302) ;  /* 0x0000005000007945 */ /* 0x000fe60003800000 */
[----:B-1----:R-:W-:Y:S02]  /*c350*/  LEA R0, R3, R0, 0x18 ;  /* 0x0000000003007211 */ /* 0x002fe400078ec0ff */
[----:B------:R-:W-:-:S04]  /*c360*/  SHF.L.U32 R3, R2, 0x1f, RZ ;  /* 0x0000001f02037819 */ /* 0x000fc800000006ff */
[----:B------:R-:W1:Y:S02]  /*c370*/  SYNCS.PHASECHK.TRANS64.TRYWAIT P0, [R0+URZ+0x34820], R3 ;  /* 0x03482003000075a7 */ /* 0x000e64000800017f */
[----:B-1----:R-:W-:Y:S05]  /*c380*/  @!P0 BRA `(.L_x_303) ;  /* 0x0000001400308947 */ /* 0x002fea0003800000 */
.L_x_347:
[----:B------:R-:W-:Y:S05]  /*c390*/  BSYNC B0 ;  /* 0x0000000000007941 */ /* 0x000fea0003800000 */
.L_x_302:
[----:B------:R-:W-:-:S03]  /*c3a0*/  UMOV UR4, 0xffffffff ;  /* 0xffffffff00047882 */ /* 0x000fc60000000000 */
[----:B------:R-:W-:Y:S05]  /*c3b0*/  BRA.DIV UR4, `(.L_x_304) ;  /* 0x0000001604387947 */ /* 0x000fea000b800000 */
[----:B------:R-:W2:Y:S02]  /*c3c0*/  S2R R2, SR_TID.X ;  /* 0x0000000000027919 */ /* 0x000ea40000002100 */
[----:B--2---:R-:W-:-:S04]  /*c3d0*/  SHF.R.U32.HI R2, RZ, 0x5, R2 ;  /* 0x00000005ff027819 */ /* 0x004fc80000011602 */
[----:B------:R-:W-:-:S05]  /*c3e0*/  LOP3.LUT R2, R2, 0x3, RZ, 0xc0, !PT ;  /* 0x0000000302027812 */ /* 0x000fca00078ec0ff */
[----:B------:R2:W3:Y:S02]  /*c3f0*/  SHFL.IDX PT, R14, R2, RZ, 0x1f ;  /* 0x00001fff020e7589 */ /* 0x0004e400000e0000 */
.L_x_350:
[----:B---3--:R-:W-:Y:S01]  /*c400*/  ISETP.NE.AND P0, PT, R14, RZ, PT ;  /* 0x000000ff0e00720c */ /* 0x008fe20003f05270 */
[----:B------:R-:W-:-:S12]  /*c410*/  BSSY B0, `(.L_x_305) ;  /* 0x0000027000007945 */ /* 0x000fd80003800000 */
[----:B------:R-:W-:Y:S05]  /*c420*/  @P0 BRA `(.L_x_306) ;  /* 0x0000000000940947 */ /* 0x000fea0003800000 */
[----:B------:R-:W-:-:S03]  /*c430*/  UMOV UR4, 0xffffffff ;  /* 0xffffffff00047882 */ /* 0x000fc60000000000 */
[----:B------:R-:W-:Y:S05]  /*c440*/  BRA.DIV UR4, `(.L_x_307) ;  /* 0x0000001604487947 */ /* 0x000fea000b800000 */
[----:B------:R-:W-:-:S13]  /*c450*/  ELECT P6, URZ, PT ;  /* 0x00000000003f782f */ /* 0x000fda00038c0000 */
.L_x_353:
[----:B------:R-:W-:Y:S05]  /*c460*/  @!P6 BRA `(.L_x_306) ;  /* 0x000000000084e947 */ /* 0x000fea0003800000 */
[----:B--2---:R-:W2:Y:S02]  /*c470*/  LDL R2, [R1+0x30] ;  /* 0x0000300001027983 */ /* 0x004ea40000100800 */
[----:B--2---:R-:W-:-:S13]  /*c480*/  R2UR UR4, R2 ;  /* 0x00000000020472ca */ /* 0x004fda00000e0000 */
[----:B------:R-:W-:-:S06]  /*c490*/  ULOP3.LUT UR4, UR4, 0x2, URZ, 0xfc, !UPT ;  /* 0x0000000204047892 */ /* 0x000fcc000f8efc3f */
[----:B------:R-:W-:-:S05]  /*c4a0*/  IMAD.U32 R2, RZ, RZ, UR4 ;  /* 0x00000004ff027e24 */ /* 0x000fca000f8e00ff */
[----:B------:R-:W-:-:S13]  /*c4b0*/  ISETP.NE.AND P2, PT, R2, 0x3, PT ;  /* 0x000000030200780c */ /* 0x000fda0003f45270 */
[----:B------:R-:W-:Y:S05]  /*c4c0*/  @!P2 BRA `(.L_x_308) ;  /* 0x000000000004a947 */ /* 0x000fea0003800000 */
[----:B------:R-:W-:Y:S01]  /*c4d0*/  BPT.TRAP 0x1 ;  /* 0x000000040000795c */ /* 0x000fe20000300000 */
.L_x_308:
[----:B------:R-:W2:Y:S01]  /*c4e0*/  LDL.LU R7, [R1] ;  /* 0x0000000001077983 */ /* 0x000ea20000300800 */
[----:B------:R-:W-:Y:S02]  /*c4f0*/  VIADD R2, R0, 0x34840 ;  /* 0x0003484000027836 */ /* 0x000fe40000000000 */
[C---:B-1----:R-:W-:Y:S02]  /*c500*/  VIADD R3, R19.reuse, 0x1 ;  /* 0x0000000113037836 */ /* 0x042fe40000000000 */
[----:B0-----:R-:W-:-:S03]  /*c510*/  IMAD R6, R19, 0x8, R2 ;  /* 0x0000000813067824 */ /* 0x001fc600078e0202 */
[----:B------:R-:W-:-:S04]  /*c520*/  ISETP.NE.AND P1, PT, R3, 0x2, PT ;  /* 0x000000020300780c */ /* 0x000fc80003f25270 */
[----:B------:R-:W-:Y:S02]  /*c530*/  SEL R4, RZ, 0x1, P1 ;  /* 0x00000001ff047807 */ /* 0x000fe40000800000 */
[----:B------:R-:W-:Y:S02]  /*c540*/  SEL R3, R3, RZ, P1 ;  /* 0x000000ff03037207 */ /* 0x000fe40000800000 */
[C---:B--2---:R-:W-:Y:S02]  /*c550*/  SHF.L.U32 R5, R7.reuse, 0x1f, RZ ;  /* 0x0000001f07057819 */ /* 0x044fe400000006ff */
[----:B------:R-:W-:Y:S01]  /*c560*/  LOP3.LUT R4, R7, R4, RZ, 0x3c, !PT ;  /* 0x0000000407047212 */ /* 0x000fe200078e3cff */
[----:B------:R-:W-:Y:S01]  /*c570*/  IMAD R7, R3, 0x8, R2 ;  /* 0x0000000803077824 */ /* 0x000fe200078e0202 */
[----:B------:R-:W0:Y:S02]  /*c580*/  SYNCS.PHASECHK.TRANS64.TRYWAIT P0, [R6+URZ], R5 ;  /* 0x00000005060075a7 */ /* 0x000e24000800017f */
[----:B------:R-:W-:Y:S01]  /*c590*/  SHF.L.U32 R2, R4, 0x1f, RZ ;  /* 0x0000001f04027819 */ /* 0x000fe200000006ff */
[----:B0-----:R-:W-:Y:S06]  /*c5a0*/  @!P0 BRA `(.L_x_309) ;  /* 0x0000001400108947 */ /* 0x001fec0003800000 */
.L_x_354:
[----:B------:R-:W1:Y:S02]  /*c5b0*/  SYNCS.PHASECHK.TRANS64.TRYWAIT P0, [R7+URZ], R2 ;  /* 0x00000002070075a7 */ /* 0x000e64000800017f */
[----:B-1----:R-:W-:Y:S05]  /*c5c0*/  @!P0 BRA `(.L_x_310) ;  /* 0x00000014001c8947 */ /* 0x002fea0003800000 */
.L_x_355:
[----:B------:R-:W-:Y:S05]  /*c5d0*/  @!P2 BRA `(.L_x_311) ;  /* 0x000000000004a947 */ /* 0x000fea0003800000 */
[----:B------:R-:W-:Y:S01]  /*c5e0*/  BPT.TRAP 0x1 ;  /* 0x000000040000795c */ /* 0x000fe20000300000 */
.L_x_311:
[----:B------:R-:W-:-:S04]  /*c5f0*/  VIADD R0, R0, 0x34860 ;  /* 0x0003486000007836 */ /* 0x000fc80000000000 */
[----:B------:R-:W-:-:S04]  /*c600*/  IMAD R4, R19, 0x8, R0 ;  /* 0x0000000813047824 */ /* 0x000fc800078e0200 */
[----:B------:R-:W2:Y:S02]  /*c610*/  SYNCS.PHASECHK.TRANS64.TRYWAIT P0, [R4+URZ], R5 ;  /* 0x00000005040075a7 */ /* 0x000ea4000800017f */
[----:B--2---:R-:W-:Y:S05]  /*c620*/  @!P0 BRA `(.L_x_312) ;  /* 0x0000001400188947 */ /* 0x004fea0003800000 */
.L_x_356:
[----:B------:R-:W-:-:S07]  /*c630*/  IMAD R3, R3, 0x8, R0 ;  /* 0x0000000803037824 */ /* 0x000fce00078e0200 */
.L_x_313:
[----:B---3--:R3:W4:Y:S02]  /*c640*/  SYNCS.PHASECHK.TRANS64.TRYWAIT P0, [R3+URZ], R2 ;  /* 0x00000002030075a7 */ /* 0x008724000800017f */
[----:B----4-:R-:W-:Y:S05]  /*c650*/  @!P0 NANOSLEEP.SYNCS 0x989680 ;  /* 0x009896800000895d */ /* 0x010fea0003900000 */
[----:B------:R-:W4:Y:S02]  /*c660*/  @!P0 SYNCS.PHASECHK.TRANS64 P0, [R3+URZ], R2 ;  /* 0x00000002030085a7 */ /* 0x000f24000800007f */
[----:B----4-:R-:W-:Y:S05]  /*c670*/  @!P0 BRA `(.L_x_313) ;  /* 0xfffffffc00f08947 */ /* 0x010fea000383ffff */
.L_x_306:
[----:B------:R-:W-:Y:S05]  /*c680*/  BSYNC B0 ;  /* 0x0000000000007941 */ /* 0x000fea0003800000 */
.L_x_305:
[----:B------:R-:W-:Y:S05]  /*c690*/  EXIT ;  /* 0x000000000000794d */ /* 0x000fea0003800000 */
.L_x_185:
[----:B0-----:R-:W-:-:S04]  /*c6a0*/  IMAD.U32 R3, RZ, RZ, UR38 ;  /* 0x00000026ff037e24 */ /* 0x001fc8000f8e00ff */
[----:B------:R0:W1:Y:S03]  /*c6b0*/  SYNCS.PHASECHK.TRANS64.TRYWAIT P1, [R3+URZ+0x34800], R0 ;  /* 0x03480000030075a7 */ /* 0x000066000802017f */
[----:B-1----:R-:W-:Y:S05]  /*c6c0*/  @!P1 NANOSLEEP.SYNCS 0x989680 ;  /* 0x009896800000995d */ /* 0x002fea0003900000 */
[----:B------:R-:W1:Y:S02]  /*c6d0*/  @!P1 SYNCS.PHASECHK.TRANS64 P1, [R3+URZ+0x34800], R0 ;  /* 0x03480000030095a7 */ /* 0x000e64000802007f */
[----:B-1----:R-:W-:Y:S05]  /*c6e0*/  @!P1 BRA `(.L_x_185) ;  /* 0xfffffffc00ec9947 */ /* 0x002fea000383ffff */
[----:B------:R-:W-:Y:S05]  /*c6f0*/  BRA `(.L_x_314) ;  /* 0xffffff4c00fc7947 */ /* 0x000fea000383ffff */
.L_x_189:
[----:B-1----:R1:W2:Y:S02]  /*c700*/  SYNCS.PHASECHK.TRANS64.TRYWAIT P1, [R6+URZ+0x34830], R3 ;  /* 0x03483003060075a7 */ /* 0x0022a4000802017f */
[----:B--2---:R-:W-:Y:S05]  /*c710*/  @!P1 NANOSLEEP.SYNCS 0x989680 ;  /* 0x009896800000995d */ /* 0x004fea0003900000 */
[----:B------:R-:W2:Y:S02]  /*c720*/  @!P1 SYNCS.PHASECHK.TRANS64 P1, [R6+URZ+0x34830], R3 ;  /* 0x03483003060095a7 */ /* 0x000ea4000802007f */
[----:B--2---:R-:W-:Y:S05]  /*c730*/  @!P1 BRA `(.L_x_189) ;  /* 0xfffffffc00f09947 */ /* 0x004fea000383ffff */
[----:B------:R-:W-:Y:S05]  /*c740*/  BRA `(.L_x_188) ;  /* 0xffffff5000187947 */ /* 0x000fea000383ffff */
.L_x_195:
[----:B-1----:R-:W-:-:S04]  /*c750*/  IMAD.U32 R3, RZ, RZ, UR7 ;  /* 0x00000007ff037e24 */ /* 0x002fc8000f8e00ff */
[----:B------:R1:W2:Y:S03]  /*c760*/  SYNCS.PHASECHK.TRANS64.TRYWAIT P1, [R3+URZ+0x34830], R0 ;  /* 0x03483000030075a7 */ /* 0x0002a6000802017f */
[----:B--2---:R-:W-:Y:S05]  /*c770*/  @!P1 NANOSLEEP.SYNCS 0x989680 ;  /* 0x009896800000995d */ /* 0x004fea0003900000 */
[----:B------:R-:W2:Y:S02]  /*c780*/  @!P1 SYNCS.PHASECHK.TRANS64 P1, [R3+URZ+0x34830], R0 ;  /* 0x03483000030095a7 */ /* 0x000ea4000802007f */
[----:B--2---:R-:W-:Y:S05]  /*c790*/  @!P1 BRA `(.L_x_195) ;  /* 0xfffffffc00ec9947 */ /* 0x004fea000383ffff */
[----:B------:R-:W-:Y:S05]  /*c7a0*/  BRA `(.L_x_194) ;  /* 0xffffff7000f07947 */ /* 0x000fea000383ffff */
.L_x_199:
[----:B-1----:R-:W-:-:S04]  /*c7b0*/  IMAD.U32 R3, RZ, RZ, UR14 ;  /* 0x0000000eff037e24 */ /* 0x002fc8000f8e00ff */
[----:B------:R1:W2:Y:S03]  /*c7c0*/  SYNCS.PHASECHK.TRANS64.TRYWAIT P1, [R3+URZ+0x34850], R0 ;  /* 0x03485000030075a7 */ /* 0x0002a6000802017f */
[----:B--2---:R-:W-:Y:S05]  /*c7d0*/  @!P1 NANOSLEEP.SYNCS 0x989680 ;  /* 0x009896800000995d */ /* 0x004fea0003900000 */
[----:B------:R-:W2:Y:S02]  /*c7e0*/  @!P1 SYNCS.PHASECHK.TRANS64 P1, [R3+URZ+0x34850], R0 ;  /* 0x03485000030095a7 */ /* 0x000ea4000802007f */
[----:B--2---:R-:W-:Y:S05]  /*c7f0*/  @!P1 BRA `(.L_x_199) ;  /* 0xfffffffc00ec9947 */ /* 0x004fea000383ffff */
[----:B------:R-:W-:Y:S05]  /*c800*/  BRA `(.L_x_198) ;  /* 0xffffff7c00207947 */ /* 0x000fea000383ffff */
.L_x_206:
[----:B-1----:R-:W-:-:S04]  /*c810*/  IMAD.U32 R5, RZ, RZ, UR9 ;  /* 0x00000009ff057e24 */ /* 0x002fc8000f8e00ff */
[----:B------:R1:W2:Y:S03]  /*c820*/  SYNCS.PHASECHK.TRANS64.TRYWAIT P1, [R5+URZ+0x34850], R4 ;  /* 0x03485004050075a7 */ /* 0x0002a6000802017f */
[----:B--2---:R-:W-:Y:S05]  /*c830*/  @!P1 NANOSLEEP.SYNCS 0x989680 ;  /* 0x009896800000995d */ /* 0x004fea0003900000 */
[----:B------:R-:W2:Y:S02]  /*c840*/  @!P1 SYNCS.PHASECHK.TRANS64 P1, [R5+URZ+0x34850], R4 ;  /* 0x03485004050095a7 */ /* 0x000ea4000802007f */
[----:B--2---:R-:W-:Y:S05]  /*c850*/  @!P1 BRA `(.L_x_206) ;  /* 0xfffffffc00ec9947 */ /* 0x004fea000383ffff */
[----:B------:R-:W-:Y:S05]  /*c860*/  BRA `(.L_x_205) ;  /* 0xffffff9800147947 */ /* 0x000fea000383ffff */
.L_x_221:
[----:B------:R-:W0:Y:S01]  /*c870*/  S2R R6, SR_TID.X ;  /* 0x0000000000067919 */ /* 0x000e220000002100 */
[----:B------:R-:W-:Y:S01]  /*c880*/  BSSY B0, `(.L_x_315) ;  /* 0x000000a000007945 */ /* 0x000fe20003800000 */
[----:B------:R-:W-:Y:S02]  /*c890*/  IMAD.MOV.U32 R12, RZ, RZ, RZ ;  /* 0x000000ffff0c7224 */ /* 0x000fe400078e00ff */
[----:B------:R-:W-:Y:S02]  /*c8a0*/  IMAD.MOV.U32 R11, RZ, RZ, 0x1f ;  /* 0x0000001fff0b7424 */ /* 0x000fe400078e00ff */
[----:B------:R-:W-:Y:S01]  /*c8b0*/  IMAD.MOV.U32 R15, RZ, RZ, -0x1 ;  /* 0xffffffffff0f7424 */ /* 0x000fe200078e00ff */
[----:B0-----:R-:W-:-:S04]  /*c8c0*/  SHF.R.U32.HI R6, RZ, 0x5, R6 ;  /* 0x00000005ff067819 */ /* 0x001fc80000011606 */
[----:B------:R-:W-:-:S05]  /*c8d0*/  LOP3.LUT R6, R6, 0x3, RZ, 0xc0, !PT ;  /* 0x0000000306067812 */ /* 0x000fca00078ec0ff */
[----:B------:R-:W-:-:S07]  /*c8e0*/  IMAD.MOV.U32 R13, RZ, RZ, R6 ;  /* 0x000000ffff0d7224 */ /* 0x000fce00078e0006 */
[----:B-1----:R-:W-:Y:S05]  /*c8f0*/  WARPSYNC.COLLECTIVE R15, `(.L_x_316) ;  /* 0x000000000f087348 */ /* 0x002fea0003c00000 */
[----:B------:R0:W2:Y:S02]  /*c900*/  SHFL.IDX P6, R14, R13, R12, R11 ;  /* 0x0000000c0d0e7389 */ /* 0x0000a400000c000b */
[----:B012---:R-:W-:Y:S01]  /*c910*/  ENDCOLLECTIVE ;  /* 0x000000000000791b */ /* 0x007fe20003800000 */
.L_x_316:
[----:B------:R-:W-:Y:S05]  /*c920*/  BSYNC B0 ;  /* 0x0000000000007941 */ /* 0x000fea0003800000 */
.L_x_315:
[----:B------:R-:W-:Y:S05]  /*c930*/  BRA `(.L_x_317) ;  /* 0xffffffbc009c7947 */ /* 0x000fea000383ffff */
.L_x_223:
[----:B------:R-:W-:Y:S01]  /*c940*/  BSSY B0, `(.L_x_318) ;  /* 0x0000006000007945 */ /* 0x000fe20003800000 */
[----:B------:R-:W-:-:S07]  /*c950*/  IMAD.MOV.U32 R15, RZ, RZ, -0x1 ;  /* 0xffffffffff0f7424 */ /* 0x000fce00078e00ff */
[----:B01----:R-:W-:Y:S05]  /*c960*/  WARPSYNC.COLLECTIVE R15, `(.L_x_319) ;  /* 0x000000000f0c7348 */ /* 0x003fea0003c00000 */
[----:B------:R-:W-:Y:S02]  /*c970*/  ELECT P6, UR62, PT ;  /* 0x00000000003e782f */ /* 0x000fe400038c0000 */
[----:B------:R-:W-:Y:S01]  /*c980*/  MOV R14, UR62 ;  /* 0x0000003e000e7c02 */ /* 0x000fe20008000f00 */
[----:B01----:R-:W-:Y:S10]  /*c990*/  ENDCOLLECTIVE ;  /* 0x000000000000791b */ /* 0x003ff40003800000 */
.L_x_319:
[----:B------:R-:W-:Y:S05]  /*c9a0*/  BSYNC B0 ;  /* 0x0000000000007941 */ /* 0x000fea0003800000 */
.L_x_318:
[----:B------:R-:W-:Y:S05]  /*c9b0*/  BRA `(.L_x_320) ;  /* 0xffffffbc009c7947 */ /* 0x000fea000383ffff */
.L_x_225:
[----:B---3--:R3:W4:Y:S02]  /*c9c0*/  SYNCS.PHASECHK.TRANS64.TRYWAIT P0, [R2+URZ+0x34840], R3 ;  /* 0x03484003020075a7 */ /* 0x008724000800017f */
[----:B----4-:R-:W-:Y:S05]  /*c9d0*/  @!P0 NANOSLEEP.SYNCS 0x989680 ;  /* 0x009896800000895d */ /* 0x010fea0003900000 */
[----:B------:R-:W4:Y:S02]  /*c9e0*/  @!P0 SYNCS.PHASECHK.TRANS64 P0, [R2+URZ+0x34840], R3 ;  /* 0x03484003020085a7 */ /* 0x000f24000800007f */
[----:B----4-:R-:W-:Y:S05]  /*c9f0*/  @!P0 BRA `(.L_x_225) ;  /* 0xfffffffc00f08947 */ /* 0x010fea000383ffff */
[----:B------:R-:W-:Y:S05]  /*ca00*/  BRA `(.L_x_321) ;  /* 0xffffffbc00f07947 */ /* 0x000fea000383ffff */
.L_x_229:
        /* <DEDUP_REMOVED lines=8> */
.L_x_322:
[----:B------:R-:W-:Y:S01]  /*ca90*/  IMAD.MOV.U32 R13, RZ, RZ, R0 ;  /* 0x000000ffff0d7224 */ /* 0x000fe200078e0000 */
[----:B------:R-:W-:Y:S01]  /*caa0*/  LOP3.LUT R7, R7, 0x7f, RZ, 0xc0, !PT ;  /* 0x0000007f07077812 */ /* 0x000fe200078ec0ff */
[----:B------:R-:W-:-:S07]  /*cab0*/  IMAD.MOV.U32 R6, RZ, RZ, R14 ;  /* 0x000000ffff067224 */ /* 0x000fce00078e000e */
[----:B------:R-:W-:Y:S05]  /*cac0*/  WARPSYNC.COLLECTIVE R15, `(.L_x_323) ;  /* 0x000000000f087348 */ /* 0x000fea0003c00000 */
[----:B------:R0:W1:Y:S02]  /*cad0*/  SHFL.IDX P6, R14, R13, R12, R11 ;  /* 0x0000000c0d0e7389 */ /* 0x00006400000c000b */
[----:B01----:R-:W-:Y:S01]  /*cae0*/  ENDCOLLECTIVE ;  /* 0x000000000000791b */ /* 0x003fe20003800000 */
.L_x_323:
        /* <DEDUP_REMOVED lines=12> */
.L_x_324:
        /* <DEDUP_REMOVED lines=9> */
[----:B------:R-:W-:Y:S04]  /*cc40*/  @!P2 LDGSTS.E.BYPASS.LTC128B.128 [R9+0x10400], desc[UR60][R6.64], !P3 ;  /* 0x104000000609afae */ /* 0x000fe8000d901d7c */
[----:B------:R-:W-:Y:S04]  /*cc50*/  @!P2 LDGSTS.E.BYPASS.LTC128B.128 [R9+0x14400], desc[UR60][R6.64+0x80], !P0 ;  /* 0x144000800609afae */ /* 0x000fe8000c101d7c */
[----:B------:R0:W-:Y:S01]  /*cc60*/  @!P2 LDGSTS.E.BYPASS.LTC128B.128 [R9+0x18400], desc[UR60][R6.64+0x100], !P1 ;  /* 0x184001000609afae */ /* 0x0001e2000c901d7c */
[----:B------:R-:W-:Y:S01]  /*cc70*/  ISETP.GE.AND P2, PT, R5, R3, PT ;  /* 0x000000030500720c */ /* 0x000fe20003f46270 */
[----:B------:R-:W-:-:S02]  /*cc80*/  VIADD R5, R4, 0x20 ;  /* 0x0000002004057836 */ /* 0x000fc40000000000 */
[----:B0-----:R-:W-:-:S10]  /*cc90*/  IMAD.MOV.U32 R6, RZ, RZ, R14 ;  /* 0x000000ffff067224 */ /* 0x001fd400078e000e */
[----:B------:R-:W-:Y:S05]  /*cca0*/  WARPSYNC.COLLECTIVE R15, `(.L_x_325) ;  /* 0x000000000f087348 */ /* 0x000fea0003c00000 */
[----:B------:R0:W1:Y:S02]  /*ccb0*/  SHFL.IDX P6, R14, R13, R12, R11 ;  /* 0x0000000c0d0e7389 */ /* 0x00006400000c000b */
[----:B01----:R-:W-:Y:S01]  /*ccc0*/  ENDCOLLECTIVE ;  /* 0x000000000000791b */ /* 0x003fe20003800000 */
.L_x_325:
[----:B------:R-:W-:Y:S02]  /*ccd0*/  IMAD.MOV.U32 R13, RZ, RZ, R2 ;  /* 0x000000ffff0d7224 */ /* 0x000fe400078e0002 */
[----:B------:R-:W-:Y:S02]  /*cce0*/  IMAD.MOV.U32 R12, RZ, RZ, 0x2 ;  /* 0x00000002ff0c7424 */ /* 0x000fe400078e00ff */
[----:B------:R-:W-:-:S07]  /*ccf0*/  IMAD.MOV.U32 R7, RZ, RZ, R14 ;  /* 0x000000ffff077224 */ /* 0x000fce00078e000e */
[----:B------:R-:W-:Y:S05]  /*cd00*/  WARPSYNC.COLLECTIVE R15, `(.L_x_326) ;  /* 0x000000000f087348 */ /* 0x000fea0003c00000 */
[----:B------:R0:W1:Y:S02]  /*cd10*/  SHFL.IDX P6, R14, R13, R12, R11 ;  /* 0x0000000c0d0e7389 */ /* 0x00006400000c000b */
[----:B01----:R-:W-:Y:S01]  /*cd20*/  ENDCOLLECTIVE ;  /* 0x000000000000791b */ /* 0x003fe20003800000 */
.L_x_326:
        /* <DEDUP_REMOVED lines=18> */
.L_x_327:
[----:B------:R-:W-:Y:S02]  /*ce50*/  IMAD.MOV.U32 R13, RZ, RZ, R2 ;  /* 0x000000ffff0d7224 */ /* 0x000fe400078e0002 */
[----:B------:R-:W-:Y:S02]  /*ce60*/  IMAD.MOV.U32 R12, RZ, RZ, 0x3 ;  /* 0x00000003ff0c7424 */ /* 0x000fe400078e00ff */
[----:B------:R-:W-:-:S07]  /*ce70*/  IMAD.MOV.U32 R7, RZ, RZ, R14 ;  /* 0x000000ffff077224 */ /* 0x000fce00078e000e */
[----:B------:R-:W-:Y:S05]  /*ce80*/  WARPSYNC.COLLECTIVE R15, `(.L_x_328) ;  /* 0x000000000f087348 */ /* 0x000fea0003c00000 */
[----:B------:R0:W1:Y:S02]  /*ce90*/  SHFL.IDX P6, R14, R13, R12, R11 ;  /* 0x0000000c0d0e7389 */ /* 0x00006400000c000b */
[----:B01----:R-:W-:Y:S01]  /*cea0*/  ENDCOLLECTIVE ;  /* 0x000000000000791b */ /* 0x003fe20003800000 */
.L_x_328:
        /* <DEDUP_REMOVED lines=18> */
.L_x_329:
[----:B------:R-:W-:Y:S02]  /*cfd0*/  IMAD.MOV.U32 R13, RZ, RZ, R2 ;  /* 0x000000ffff0d7224 */ /* 0x000fe400078e0002 */
[----:B------:R-:W-:Y:S02]  /*cfe0*/  IMAD.MOV.U32 R12, RZ, RZ, 0x4 ;  /* 0x00000004ff0c7424 */ /* 0x000fe400078e00ff */
[----:B------:R-:W-:-:S07]  /*cff0*/  IMAD.MOV.U32 R7, RZ, RZ, R14 ;  /* 0x000000ffff077224 */ /* 0x000fce00078e000e */
[----:B------:R-:W-:Y:S05]  /*d000*/  WARPSYNC.COLLECTIVE R15, `(.L_x_330) ;  /* 0x000000000f087348 */ /* 0x000fea0003c00000 */
[----:B------:R0:W1:Y:S02]  /*d010*/  SHFL.IDX P6, R14, R13, R12, R11 ;  /* 0x0000000c0d0e7389 */ /* 0x00006400000c000b */
[----:B01----:R-:W-:Y:S01]  /*d020*/  ENDCOLLECTIVE ;  /* 0x000000000000791b */ /* 0x003fe20003800000 */
.L_x_330:
        /* <DEDUP_REMOVED lines=18> */
.L_x_331:
[----:B------:R-:W-:Y:S02]  /*d150*/  IMAD.MOV.U32 R13, RZ, RZ, R2 ;  /* 0x000000ffff0d7224 */ /* 0x000fe400078e0002 */
[----:B------:R-:W-:Y:S02]  /*d160*/  IMAD.MOV.U32 R12, RZ, RZ, 0x5 ;  /* 0x00000005ff0c7424 */ /* 0x000fe400078e00ff */
[----:B------:R-:W-:-:S07]  /*d170*/  IMAD.MOV.U32 R7, RZ, RZ, R14 ;  /* 0x000000ffff077224 */ /* 0x000fce00078e000e */
[----:B------:R-:W-:Y:S05]  /*d180*/  WARPSYNC.COLLECTIVE R15, `(.L_x_332) ;  /* 0x000000000f087348 */ /* 0x000fea0003c00000 */
[----:B------:R0:W1:Y:S02]  /*d190*/  SHFL.IDX P6, R14, R13, R12, R11 ;  /* 0x0000000c0d0e7389 */ /* 0x00006400000c000b */
[----:B01----:R-:W-:Y:S01]  /*d1a0*/  ENDCOLLECTIVE ;  /* 0x000000000000791b */ /* 0x003fe20003800000 */
.L_x_332:
        /* <DEDUP_REMOVED lines=18> */
.L_x_333:
[----:B------:R-:W-:Y:S02]  /*d2d0*/  IMAD.MOV.U32 R13, RZ, RZ, R2 ;  /* 0x000000ffff0d7224 */ /* 0x000fe400078e0002 */
[----:B------:R-:W-:Y:S02]  /*d2e0*/  IMAD.MOV.U32 R12, RZ, RZ, 0x6 ;  /* 0x00000006ff0c7424 */ /* 0x000fe400078e00ff */
[----:B------:R-:W-:-:S07]  /*d2f0*/  IMAD.MOV.U32 R7, RZ, RZ, R14 ;  /* 0x000000ffff077224 */ /* 0x000fce00078e000e */
[----:B------:R-:W-:Y:S05]  /*d300*/  WARPSYNC.COLLECTIVE R15, `(.L_x_334) ;  /* 0x000000000f087348 */ /* 0x000fea0003c00000 */
[----:B------:R0:W1:Y:S02]  /*d310*/  SHFL.IDX P6, R14, R13, R12, R11 ;  /* 0x0000000c0d0e7389 */ /* 0x00006400000c000b */
[----:B01----:R-:W-:Y:S01]  /*d320*/  ENDCOLLECTIVE ;  /* 0x000000000000791b */ /* 0x003fe20003800000 */
.L_x_334:
        /* <DEDUP_REMOVED lines=13> */
[----:B0-----:R-:W-:-:S12]  /*d400*/  IMAD.MOV.U32 R6, RZ, RZ, R14 ;  /* 0x000000ffff067224 */ /* 0x001fd800078e000e */
[----:B------:R-:W-:Y:S05]  /*d410*/  WARPSYNC.COLLECTIVE R15, `(.L_x_335) ;  /* 0x000000000f087348 */ /* 0x000fea0003c00000 */
[----:B------:R0:W1:Y:S02]  /*d420*/  SHFL.IDX P6, R14, R13, R12, R11 ;  /* 0x0000000c0d0e7389 */ /* 0x00006400000c000b */
[----:B01----:R-:W-:Y:S01]  /*d430*/  ENDCOLLECTIVE ;  /* 0x000000000000791b */ /* 0x003fe20003800000 */
.L_x_335:
[----:B------:R-:W-:Y:S02]  /*d440*/  IMAD.MOV.U32 R13, RZ, RZ, R2 ;  /* 0x000000ffff0d7224 */ /* 0x000fe400078e0002 */
[----:B------:R-:W-:Y:S02]  /*d450*/  IMAD.MOV.U32 R12, RZ, RZ, 0x7 ;  /* 0x00000007ff0c7424 */ /* 0x000fe400078e00ff */
[----:B------:R-:W-:-:S07]  /*d460*/  IMAD.MOV.U32 R7, RZ, RZ, R14 ;  /* 0x000000ffff077224 */ /* 0x000fce00078e000e */
[----:B------:R-:W-:Y:S05]  /*d470*/  WARPSYNC.COLLECTIVE R15, `(.L_x_336) ;  /* 0x000000000f087348 */ /* 0x000fea0003c00000 */
[----:B------:R0:W1:Y:S02]  /*d480*/  SHFL.IDX P6, R14, R13, R12, R11 ;  /* 0x0000000c0d0e7389 */ /* 0x00006400000c000b */
[----:B01----:R-:W-:Y:S01]  /*d490*/  ENDCOLLECTIVE ;  /* 0x000000000000791b */ /* 0x003fe20003800000 */
.L_x_336:
[----:B------:R-:W-:-:S05]  /*d4a0*/  @!P2 LEA R7, P4, R10, R7, 0x1 ;  /* 0x000000070a07a211 */ /* 0x000fca00078808ff */
[----:B------:R-:W-:-:S05]  /*d4b0*/  @!P2 IMAD.X R6, RZ, RZ, R6, P4 ;  /* 0x000000ffff06a224 */ /* 0x000fca00020e0606 */
[----:B------:R-:W-:Y:S01]  /*d4c0*/  @!P2 LOP3.LUT R7, R7, R6, RZ, 0x3c, !PT ;  /* 0x000000060707a212 */ /* 0x000fe200078e3cff */
[----:B------:R-:W-:-:S03]  /*d4d0*/  IMAD.MOV.U32 R13, RZ, RZ, R0 ;  /* 0x000000ffff0d7224 */ /* 0x000fc600078e0000 */
[----:B------:R-:W-:-:S04]  /*d4e0*/  @!P2 LOP3.LUT R6, R7, R6, RZ, 0x3c, !PT ;  /* 0x000000060706a212 */ /* 0x000fc800078e3cff */
[----:B------:R-:W-:Y:S01]  /*d4f0*/  @!P2 LOP3.LUT R7, R7, R6, RZ, 0x3c, !PT ;  /* 0x000000060707a212 */ /* 0x000fe200078e3cff */
[----:B------:R-:W-:-:S07]  /*d500*/  IMAD.MOV.U32 R5, RZ, RZ, R14 ;  /* 0x000000ffff057224 */ /* 0x000fce00078e000e */
[----:B------:R-:W-:Y:S05]  /*d510*/  WARPSYNC.COLLECTIVE R15, `(.L_x_337) ;  /* 0x000000000f087348 */ /* 0x000fea0003c00000 */
[----:B------:R0:W1:Y:S02]  /*d520*/  SHFL.IDX P6, R14, R13, R12, R11 ;  /* 0x0000000c0d0e7389 */ /* 0x00006400000c000b */
[----:B01----:R-:W-:Y:S01]  /*d530*/  ENDCOLLECTIVE ;  /* 0x000000000000791b */ /* 0x003fe20003800000 */
.L_x_337:
[----:B------:R-:W-:Y:S01]  /*d540*/  @!PT LDS RZ, [RZ] ;  /* 0x00000000fffff984 */ /* 0x000fe20000000800 */
[----:B------:R-:W-:Y:S01]  /*d550*/  @!PT LDS RZ, [RZ] ;  /* 0x00000000fffff984 */ /* 0x000fe20000000800 */
[----:B------:R-:W-:Y:S01]  /*d560*/  @!PT LDS RZ, [RZ] ;  /* 0x00000000fffff984 */ /* 0x000fe20000000800 */
[----:B------:R0:W-:Y:S04]  /*d570*/  @!P2 LDGSTS.E.BYPASS.LTC128B.128 [R9+0x13400], desc[UR60][R6.64], !P3 ;  /* 0x134000000609afae */ /* 0x0001e8000d901d7c */
[----:B------:R0:W-:Y:S04]  /*d580*/  @!P2 LDGSTS.E.BYPASS.LTC128B.128 [R9+0x17400], desc[UR60][R6.64+0x80], !P0 ;  /* 0x174000800609afae */ /* 0x0001e8000c101d7c */
[----:B------:R0:W-:Y:S01]  /*d590*/  @!P2 LDGSTS.E.BYPASS.LTC128B.128 [R9+0x1b400], desc[UR60][R6.64+0x100], !P1 ;  /* 0x1b4001000609afae */ /* 0x0001e2000c901d7c */
[----:B------:R-:W-:Y:S01]  /*d5a0*/  IMAD.MOV.U32 R0, RZ, RZ, R14 ;  /* 0x000000ffff007224 */ /* 0x000fe200078e000e */
[----:B------:R-:W-:Y:S06]  /*d5b0*/  BRA `(.L_x_338) ;  /* 0xffffffc000a87947 */ /* 0x000fec000383ffff */
.L_x_233:
[----:B--2---:R-:W-:-:S04]  /*d5c0*/  IMAD.U32 R3, RZ, RZ, UR36 ;  /* 0x00000024ff037e24 */ /* 0x004fc8000f8e00ff */
[----:B------:R2:W3:Y:S03]  /*d5d0*/  SYNCS.PHASECHK.TRANS64.TRYWAIT P0, [R3+URZ+0x34820], R0 ;  /* 0x03482000030075a7 */ /* 0x0004e6000800017f */
[----:B---3--:R-:W-:Y:S05]  /*d5e0*/  @!P0 NANOSLEEP.SYNCS 0x989680 ;  /* 0x009896800000895d */ /* 0x008fea0003900000 */
[----:B------:R-:W3:Y:S02]  /*d5f0*/  @!P0 SYNCS.PHASECHK.TRANS64 P0, [R3+URZ+0x34820], R0 ;  /* 0x03482000030085a7 */ /* 0x000ee4000800007f */
[----:B---3--:R-:W-:Y:S05]  /*d600*/  @!P0 BRA `(.L_x_233) ;  /* 0xfffffffc00ec8947 */ /* 0x008fea000383ffff */
[----:B------:R-:W-:Y:S05]  /*d610*/  BRA `(.L_x_339) ;  /* 0xffffffc000f87947 */ /* 0x000fea000383ffff */
.L_x_240:
[----:B-1----:R1:W2:Y:S02]  /*d620*/  SYNCS.PHASECHK.TRANS64.TRYWAIT P0, [R3+URZ+0x34840], R2 ;  /* 0x03484002030075a7 */ /* 0x0022a4000800017f */
[----:B--2---:R-:W-:Y:S05]  /*d630*/  @!P0 NANOSLEEP.SYNCS 0x989680 ;  /* 0x009896800000895d */ /* 0x004fea0003900000 */
[----:B------:R-:W2:Y:S02]  /*d640*/  @!P0 SYNCS.PHASECHK.TRANS64 P0, [R3+URZ+0x34840], R2 ;  /* 0x03484002030085a7 */ /* 0x000ea4000800007f */
[----:B--2---:R-:W-:Y:S05]  /*d650*/  @!P0 BRA `(.L_x_240) ;  /* 0xfffffffc00f08947 */ /* 0x004fea000383ffff */
[----:B------:R-:W-:Y:S05]  /*d660*/  BRA `(.L_x_340) ;  /* 0xffffffc400a47947 */ /* 0x000fea000383ffff */
.L_x_248:
[----:B0-----:R0:W1:Y:S02]  /*d670*/  SYNCS.PHASECHK.TRANS64.TRYWAIT P0, [R2+URZ+0x34860], R3 ;  /* 0x03486003020075a7 */ /* 0x001064000800017f */
[----:B-1----:R-:W-:Y:S05]  /*d680*/  @!P0 NANOSLEEP.SYNCS 0x989680 ;  /* 0x009896800000895d */ /* 0x002fea0003900000 */
[----:B------:R-:W1:Y:S02]  /*d690*/  @!P0 SYNCS.PHASECHK.TRANS64 P0, [R2+URZ+0x34860], R3 ;  /* 0x03486003020085a7 */ /* 0x000e64000800007f */
[----:B-1----:R-:W-:Y:S05]  /*d6a0*/  @!P0 BRA `(.L_x_248) ;  /* 0xfffffffc00f08947 */ /* 0x002fea000383ffff */
[----:B------:R-:W-:Y:S05]  /*d6b0*/  BRA `(.L_x_341) ;  /* 0xffffffc800e07947 */ /* 0x000fea000383ffff */
.L_x_259:
[----:B-1----:R1:W2:Y:S02]  /*d6c0*/  SYNCS.PHASECHK.TRANS64.TRYWAIT P0, [R3+URZ+0x34840], R2 ;  /* 0x03484002030075a7 */ /* 0x0022a4000800017f */
[----:B--2---:R-:W-:Y:S05]  /*d6d0*/  @!P0 NANOSLEEP.SYNCS 0x989680 ;  /* 0x009896800000895d */ /* 0x004fea0003900000 */
[----:B------:R-:W2:Y:S02]  /*d6e0*/  @!P0 SYNCS.PHASECHK.TRANS64 P0, [R3+URZ+0x34840], R2 ;  /* 0x03484002030085a7 */ /* 0x000ea4000800007f */
[----:B--2---:R-:W-:Y:S05]  /*d6f0*/  @!P0 BRA `(.L_x_259) ;  /* 0xfffffffc00f08947 */ /* 0x004fea000383ffff */
[----:B------:R-:W-:Y:S05]  /*d700*/  BRA `(.L_x_342) ;  /* 0xffffffd0007c7947 */ /* 0x000fea000383ffff */
.L_x_267:
[----:B0-----:R0:W1:Y:S02]  /*d710*/  SYNCS.PHASECHK.TRANS64.TRYWAIT P0, [R2+URZ+0x34860], R3 ;  /* 0x03486003020075a7 */ /* 0x001064000800017f */
[----:B-1----:R-:W-:Y:S05]  /*d720*/  @!P0 NANOSLEEP.SYNCS 0x989680 ;  /* 0x009896800000895d */ /* 0x002fea0003900000 */
[----:B------:R-:W1:Y:S02]  /*d730*/  @!P0 SYNCS.PHASECHK.TRANS64 P0, [R2+URZ+0x34860], R3 ;  /* 0x03486003020085a7 */ /* 0x000e64000800007f */
[----:B-1----:R-:W-:Y:S05]  /*d740*/  @!P0 BRA `(.L_x_267) ;  /* 0xfffffffc00f08947 */ /* 0x002fea000383ffff */
[----:B------:R-:W-:Y:S05]  /*d750*/  BRA `(.L_x_343) ;  /* 0xffffffd400b87947 */ /* 0x000fea000383ffff */
.L_x_277:
[----:B--2---:R2:W3:Y:S02]  /*d760*/  SYNCS.PHASECHK.TRANS64.TRYWAIT P0, [R3+URZ+0x34840], R2 ;  /* 0x03484002030075a7 */ /* 0x0044e4000800017f */
[----:B---3--:R-:W-:Y:S05]  /*d770*/  @!P0 NANOSLEEP.SYNCS 0x989680 ;  /* 0x009896800000895d */ /* 0x008fea0003900000 */
[----:B------:R-:W3:Y:S02]  /*d780*/  @!P0 SYNCS.PHASECHK.TRANS64 P0, [R3+URZ+0x34840], R2 ;  /* 0x03484002030085a7 */ /* 0x000ee4000800007f */
[----:B---3--:R-:W-:Y:S05]  /*d790*/  @!P0 BRA `(.L_x_277) ;  /* 0xfffffffc00f08947 */ /* 0x008fea000383ffff */
[----:B------:R-:W-:Y:S05]  /*d7a0*/  BRA `(.L_x_344) ;  /* 0xffffffdc002c7947 */ /* 0x000fea000383ffff */
.L_x_285:
[----:B0-----:R0:W1:Y:S02]  /*d7b0*/  SYNCS.PHASECHK.TRANS64.TRYWAIT P0, [R2+URZ+0x34860], R5 ;  /* 0x03486005020075a7 */ /* 0x001064000800017f */
[----:B-1----:R-:W-:Y:S05]  /*d7c0*/  @!P0 NANOSLEEP.SYNCS 0x989680 ;  /* 0x009896800000895d */ /* 0x002fea0003900000 */
[----:B------:R-:W1:Y:S02]  /*d7d0*/  @!P0 SYNCS.PHASECHK.TRANS64 P0, [R2+URZ+0x34860], R5 ;  /* 0x03486005020085a7 */ /* 0x000e64000800007f */
[----:B-1----:R-:W-:Y:S05]  /*d7e0*/  @!P0 BRA `(.L_x_285) ;  /* 0xfffffffc00f08947 */ /* 0x002fea000383ffff */
[----:B------:R-:W-:Y:S05]  /*d7f0*/  BRA `(.L_x_345) ;  /* 0xffffffe000647947 */ /* 0x000fea000383ffff */
.L_x_295:
[----:B--2---:R2:W3:Y:S02]  /*d800*/  SYNCS.PHASECHK.TRANS64.TRYWAIT P0, [R0+URZ+0x34860], R3 ;  /* 0x03486003000075a7 */ /* 0x0044e4000800017f */
[----:B---3--:R-:W-:Y:S05]  /*d810*/  @!P0 NANOSLEEP.SYNCS 0x989680 ;  /* 0x009896800000895d */ /* 0x008fea0003900000 */
[----:B------:R-:W3:Y:S02]  /*d820*/  @!P0 SYNCS.PHASECHK.TRANS64 P0, [R0+URZ+0x34860], R3 ;  /* 0x03486003000085a7 */ /* 0x000ee4000800007f */
[----:B---3--:R-:W-:Y:S05]  /*d830*/  @!P0 BRA `(.L_x_295) ;  /* 0xfffffffc00f08947 */ /* 0x008fea000383ffff */
[----:B------:R-:W-:Y:S05]  /*d840*/  BRA `(.L_x_346) ;  /* 0xffffffe400787947 */ /* 0x000fea000383ffff */
.L_x_303:
[----:B-1----:R1:W2:Y:S02]  /*d850*/  SYNCS.PHASECHK.TRANS64.TRYWAIT P0, [R0+URZ+0x34820], R3 ;  /* 0x03482003000075a7 */ /* 0x0022a4000800017f */
[----:B--2---:R-:W-:Y:S05]  /*d860*/  @!P0 NANOSLEEP.SYNCS 0x989680 ;  /* 0x009896800000895d */ /* 0x004fea0003900000 */
[----:B------:R-:W2:Y:S02]  /*d870*/  @!P0 SYNCS.PHASECHK.TRANS64 P0, [R0+URZ+0x34820], R3 ;  /* 0x03482003000085a7 */ /* 0x000ea4000800007f */
[----:B--2---:R-:W-:Y:S05]  /*d880*/  @!P0 BRA `(.L_x_303) ;  /* 0xfffffffc00f08947 */ /* 0x004fea000383ffff */
[----:B------:R-:W-:Y:S05]  /*d890*/  BRA `(.L_x_347) ;  /* 0xffffffe800bc7947 */ /* 0x000fea000383ffff */
.L_x_304:
[----:B------:R-:W2:Y:S01]  /*d8a0*/  S2R R2, SR_TID.X ;  /* 0x0000000000027919 */ /* 0x000ea20000002100 */
[----:B------:R-:W-:Y:S01]  /*d8b0*/  BSSY B0, `(.L_x_348) ;  /* 0x000000a000007945 */ /* 0x000fe20003800000 */
[----:B------:R-:W-:Y:S02]  /*d8c0*/  IMAD.MOV.U32 R12, RZ, RZ, RZ ;  /* 0x000000ffff0c7224 */ /* 0x000fe400078e00ff */
[----:B------:R-:W-:Y:S02]  /*d8d0*/  IMAD.MOV.U32 R11, RZ, RZ, 0x1f ;  /* 0x0000001fff0b7424 */ /* 0x000fe400078e00ff */
[----:B------:R-:W-:Y:S01]  /*d8e0*/  IMAD.MOV.U32 R15, RZ, RZ, -0x1 ;  /* 0xffffffffff0f7424 */ /* 0x000fe200078e00ff */
[----:B--2---:R-:W-:-:S04]  /*d8f0*/  SHF.R.U32.HI R2, RZ, 0x5, R2 ;  /* 0x00000005ff027819 */ /* 0x004fc80000011602 */
[----:B------:R-:W-:-:S05]  /*d900*/  LOP3.LUT R2, R2, 0x3, RZ, 0xc0, !PT ;  /* 0x0000000302027812 */ /* 0x000fca00078ec0ff */
[----:B------:R-:W-:-:S07]  /*d910*/  IMAD.MOV.U32 R13, RZ, RZ, R2 ;  /* 0x000000ffff0d7224 */ /* 0x000fce00078e0002 */
[----:B01----:R-:W-:Y:S05]  /*d920*/  WARPSYNC.COLLECTIVE R15, `(.L_x_349) ;  /* 0x000000000f087348 */ /* 0x003fea0003c00000 */
[----:B------:R2:W3:Y:S02]  /*d930*/  SHFL.IDX P6, R14, R13, R12, R11 ;  /* 0x0000000c0d0e7389 */ /* 0x0004e400000c000b */
[----:B0123--:R-:W-:Y:S01]  /*d940*/  ENDCOLLECTIVE ;  /* 0x000000000000791b */ /* 0x00ffe20003800000 */
.L_x_349:
[----:B------:R-:W-:Y:S05]  /*d950*/  BSYNC B0 ;  /* 0x0000000000007941 */ /* 0x000fea0003800000 */
.L_x_348:
[----:B------:R-:W-:Y:S05]  /*d960*/  BRA `(.L_x_350) ;  /* 0xffffffe800a47947 */ /* 0x000fea000383ffff */
.L_x_307:
[----:B------:R-:W-:Y:S01]  /*d970*/  BSSY B1, `(.L_x_351) ;  /* 0x0000006000017945 */ /* 0x000fe20003800000 */
[----:B------:R-:W-:-:S07]  /*d980*/  IMAD.MOV.U32 R15, RZ, RZ, -0x1 ;  /* 0xffffffffff0f7424 */ /* 0x000fce00078e00ff */
[----:B012---:R-:W-:Y:S05]  /*d990*/  WARPSYNC.COLLECTIVE R15, `(.L_x_352) ;  /* 0x000000000f0c7348 */ /* 0x007fea0003c00000 */
[----:B------:R-:W-:Y:S02]  /*d9a0*/  ELECT P6, UR62, PT ;  /* 0x00000000003e782f */ /* 0x000fe400038c0000 */
[----:B------:R-:W-:Y:S01]  /*d9b0*/  MOV R14, UR62 ;  /* 0x0000003e000e7c02 */ /* 0x000fe20008000f00 */
[----:B012---:R-:W-:Y:S10]  /*d9c0*/  ENDCOLLECTIVE ;  /* 0x000000000000791b */ /* 0x007ff40003800000 */
.L_x_352:
[----:B------:R-:W-:Y:S05]  /*d9d0*/  BSYNC B1 ;  /* 0x0000000000017941 */ /* 0x000fea0003800000 */
.L_x_351:
[----:B------:R-:W-:Y:S05]  /*d9e0*/  BRA `(.L_x_353) ;  /* 0xffffffe8009c7947 */ /* 0x000fea000383ffff */
.L_x_309:
[----:B0-----:R0:W1:Y:S02]  /*d9f0*/  SYNCS.PHASECHK.TRANS64.TRYWAIT P0, [R6+URZ], R5 ;  /* 0x00000005060075a7 */ /* 0x001064000800017f */
[----:B-1----:R-:W-:Y:S05]  /*da00*/  @!P0 NANOSLEEP.SYNCS 0x989680 ;  /* 0x009896800000895d */ /* 0x002fea0003900000 */
[----:B------:R-:W1:Y:S02]  /*da10*/  @!P0 SYNCS.PHASECHK.TRANS64 P0, [R6+URZ], R5 ;  /* 0x00000005060085a7 */ /* 0x000e64000800007f */
[----:B-1----:R-:W-:Y:S05]  /*da20*/  @!P0 BRA `(.L_x_309) ;  /* 0xfffffffc00f08947 */ /* 0x002fea000383ffff */
[----:B------:R-:W-:Y:S05]  /*da30*/  BRA `(.L_x_354) ;  /* 0xffffffe800dc7947 */ /* 0x000fea000383ffff */
.L_x_310:
[----:B-1----:R1:W2:Y:S02]  /*da40*/  SYNCS.PHASECHK.TRANS64.TRYWAIT P0, [R7+URZ], R2 ;  /* 0x00000002070075a7 */ /* 0x0022a4000800017f */
[----:B--2---:R-:W-:Y:S05]  /*da50*/  @!P0 NANOSLEEP.SYNCS 0x989680 ;  /* 0x009896800000895d */ /* 0x004fea0003900000 */
[----:B------:R-:W2:Y:S02]  /*da60*/  @!P0 SYNCS.PHASECHK.TRANS64 P0, [R7+URZ], R2 ;  /* 0x00000002070085a7 */ /* 0x000ea4000800007f */
[----:B--2---:R-:W-:Y:S05]  /*da70*/  @!P0 BRA `(.L_x_310) ;  /* 0xfffffffc00f08947 */ /* 0x004fea000383ffff */
[----:B------:R-:W-:Y:S05]  /*da80*/  BRA `(.L_x_355) ;  /* 0xffffffe800d07947 */ /* 0x000fea000383ffff */
.L_x_312:
[----:B--2---:R2:W3:Y:S02]  /*da90*/  SYNCS.PHASECHK.TRANS64.TRYWAIT P0, [R4+URZ], R5 ;  /* 0x00000005040075a7 */ /* 0x0044e4000800017f */
[----:B---3--:R-:W-:Y:S05]  /*daa0*/  @!P0 NANOSLEEP.SYNCS 0x989680 ;  /* 0x009896800000895d */ /* 0x008fea0003900000 */
[----:B------:R-:W3:Y:S02]  /*dab0*/  @!P0 SYNCS.PHASECHK.TRANS64 P0, [R4+URZ], R5 ;  /* 0x00000005040085a7 */ /* 0x000ee4000800007f */
[----:B---3--:R-:W-:Y:S05]  /*dac0*/  @!P0 BRA `(.L_x_312) ;  /* 0xfffffffc00f08947 */ /* 0x008fea000383ffff */
[----:B------:R-:W-:Y:S05]  /*dad0*/  BRA `(.L_x_356) ;  /* 0xffffffe800d47947 */ /* 0x000fea000383ffff */
.L_x_357:
        /* <DEDUP_REMOVED lines=10> */
.L_x_15107:


//--------------------- .text._ZN7cutlass13device_kernelIN5flash11enable_sm90INS1_16FlashAttnFwdSm90INS1_25CollectiveMainloopFwdSm90ILi2EN4cute5tupleIJNS5_1CILi1EEES8_S8_EEENS6_IJNS7_ILi128EEESA_NS7_ILi192EEEEEELi128ENS_10bfloat16_tEfNS_4arch4Sm90ELb0ELb0ELb0ELb1ELb0ELb0ELb0ELb1ELb1ELb1ELb0ELb0EEENS1_21CollectiveEpilogueFwdINS6_IJSA_SA_SA_EEES9_SD_SF_Li256ELb1ELb1ELb0ELb0EEENS1_36VarlenDynamicPersistentTileSchedulerILi128ELi128ELi256ELi128ELb0ELb1ELb1ELb0ELb1ELb1EEEEEEEEEvNT_6ParamsE --------------------------
	.section	.text._ZN7cutlass13device_kernelIN5flash11enable_sm90INS1_16FlashAttnFwdSm90INS1_25CollectiveMainloopFwdSm90ILi2EN4cute5tupleIJNS5_1CILi1EEES8_S8_EEENS6_IJNS7_ILi128EEESA_NS7_ILi192EEEEEELi128ENS_10bfloat16_tEfNS_4arch4Sm90ELb0ELb0ELb0ELb1ELb0ELb0ELb0ELb1ELb1ELb1ELb0ELb0EEENS1_21CollectiveEpilogueFwdINS6_IJSA_SA_SA_EEES9_SD_SF_Li256ELb1ELb1ELb0ELb0EEENS1_36VarlenDynamicPersistentTileSchedulerILi128ELi128ELi256ELi128ELb0ELb1ELb1ELb0ELb1ELb1EEEEEEEEEvNT_6ParamsE,"ax",@progbits
	.align	128
.text._ZN7cutlass13device_kernelIN5flash11enable_sm90INS1_16FlashAttnFwdSm90INS1_25CollectiveMainloopFwdSm90ILi2EN4cute5tupleIJNS5_1CILi1EEES8_S8_EEENS6_IJNS7_ILi128EEESA_NS7_ILi192EEEEEELi128ENS_10bfloat16_tEfNS_4arch4Sm90ELb0ELb0ELb0ELb1ELb0ELb0ELb0ELb1ELb1ELb1ELb0ELb0EEENS1_21CollectiveEpilogueFwdINS6_IJSA_SA_SA_EEES9_SD_SF_Li256ELb1ELb1ELb0ELb0EEENS1_36VarlenDynamicPersistentTileSchedulerILi128ELi128ELi256ELi128ELb0ELb1ELb1ELb0ELb1ELb1EEEEEEEEEvNT_6ParamsE:
        .type           _ZN7cutlass13device_kernelIN5flash11enable_sm90INS1_16FlashAttnFwdSm90INS1_25CollectiveMainloopFwdSm90ILi2EN4cute5tupleIJNS5_1CILi1EEES8_S8_EEENS6_IJNS7_ILi128EEESA_NS7_ILi192EEEEEELi128ENS_10bfloat16_tEfNS_4arch4Sm90ELb0ELb0ELb0ELb1ELb0ELb0ELb0ELb1ELb1ELb1ELb0ELb0EEENS1_21CollectiveEpilogueFwdINS6_IJSA_SA_SA_EEES9_SD_SF_Li256ELb1ELb1ELb0ELb0EEENS1_36VarlenDynamicPersistentTileSchedulerILi128ELi128ELi256ELi128ELb0ELb1ELb1ELb0ELb1ELb1EEEEEEEEEvNT_6ParamsE,@function
        .size           _ZN7cutlass13device_kernelIN5flash11enable_sm90INS1_16FlashAttnFwdSm90INS1_25CollectiveMainloopFwdSm90ILi2EN4cute5tupleIJNS5_1CILi1EEES8_S8_EEENS6_IJNS7_ILi128EEESA_NS7_ILi192EEEEEELi128ENS_10bfloat16_tEfNS_4arch4Sm90ELb0ELb0ELb0ELb1ELb0ELb0ELb0ELb1ELb1ELb1ELb0ELb0EEENS1_21CollectiveEpilogueFwdINS6_IJSA_SA_SA_EEES9_SD_SF_Li256ELb1ELb1ELb0ELb0EEENS1_36VarlenDynamicPersistentTileSchedulerILi128ELi128ELi256ELi128ELb0ELb1ELb1ELb0ELb1ELb1EEEEEEEEEvNT_6ParamsE,(.L_x_15108 - _ZN7cutlass13device_kernelIN5flash11enable_sm90INS1_16FlashAttnFwdSm90INS1_25CollectiveMainloopFwdSm90ILi2EN4cute5tupleIJNS5_1CILi1EEES8_S8_EEENS6_IJNS7_ILi128EEESA_NS7_ILi192EEEEEELi128ENS_10bfloat16_tEfNS_4arch4Sm90ELb0ELb0ELb0ELb1ELb0ELb0ELb0ELb1ELb1ELb1ELb0ELb0EEENS1_21CollectiveEpilogueFwdINS6_IJSA_SA_SA_EEES9_SD_SF_Li256ELb1ELb1ELb0ELb0EEENS1_36VarlenDynamicPersistentTileSchedulerILi128ELi128ELi256ELi128ELb0ELb1ELb1ELb0ELb1ELb1EEEEEEEEEvNT_6ParamsE)
        .other          _ZN7cutlass13device_kernelIN5flash11enable_sm90INS1_16FlashAttnFwdSm90INS1_25CollectiveMainloopFwdSm90ILi2EN4cute5tupleIJNS5_1CILi1EEES8_S8_EEENS6_IJNS7_ILi128EEESA_NS7_ILi192EEEEEELi128ENS_10bfloat16_tEfNS_4arch4Sm90ELb0ELb0ELb0ELb1ELb0ELb0ELb0ELb1ELb1ELb1ELb0ELb0EEENS1_21CollectiveEpilogueFwdINS6_IJSA_SA_SA_EEES9_SD_SF_Li256ELb1ELb1ELb0ELb0EEENS1_36VarlenDynamicPersistentTileSchedulerILi128ELi128ELi256ELi128ELb0ELb1ELb1ELb0ELb1ELb1EEEEEEEEEvNT_6ParamsE,@"STO_CUDA_ENTRY STV_DEFAULT"
_ZN7cutlass13device_kernelIN5flash11enable_sm90INS1_16FlashAttnFwdSm90INS1_25CollectiveMainloopFwdSm90ILi2EN4cute5tupleIJNS5_1CILi1EEES8_S8_EEENS6_IJNS7_ILi128EEESA_NS7_ILi192EEEEEELi128ENS_10bfloat16_tEfNS_4arch4Sm90ELb0ELb0ELb0ELb1ELb0ELb0ELb0ELb1ELb1ELb1ELb0ELb0EEENS1_21CollectiveEpilogueFwdINS6_IJSA_SA_SA_EEES9_SD_SF_Li256ELb1ELb1ELb0ELb0EEENS1_36VarlenDynamicPersistentTileSchedulerILi128ELi128ELi256ELi128ELb0ELb1ELb1ELb0ELb1ELb1EEEEEEEEEvNT_6ParamsE:
        /* <DEDUP_REMOVED lines=18> */
.L_x_359:
[----:B------:R-:W-:Y:S05]  /*0120*/  BSYNC B0 ;  /* 0x0000000000007941 */ /* 0x000fea0003800000 */
.L_x_358:
        /* <DEDUP_REMOVED lines=41> */
.L_x_360:
[----:B------:R-:W3:Y:S01]  /*03c0*/  SHFL.IDX PT, R2, R0, RZ, 0x1f ;  /* 0x00001fff00027589 */ /* 0x000ee200000e0000 */
[----:B------:R-:W-:Y:S01]  /*03d0*/  NOP ;  /* 0x0000000000007918 */ /* 0x000fe20000000000 */
[----:B---3--:R-:W-:-:S13]  /*03e0*/  ISETP.NE.AND P0, PT, R2, RZ, PT ;  /* 0x000000ff0200720c */ /* 0x008fda0003f05270 */
        /* <DEDUP_REMOVED lines=18> */
[----:B---3--:R-:W-:Y:S01]  /*0510*/  NOP ;  /* 0x0000000000007918 */ /* 0x008fe20000000000 */
.L_x_361:
[----:B------:R-:W3:Y:S01]  /*0520*/  SHFL.IDX PT, R2, R0, RZ, 0x1f ;  /* 0x00001fff00027589 */ /* 0x000ee200000e0000 */
[----:B------:R-:W-:Y:S01]  /*0530*/  NOP ;  /* 0x0000000000007918 */ /* 0x000fe20000000000 */
[----:B---3--:R-:W-:-:S13]  /*0540*/  ISETP.NE.AND P0, PT, R2, RZ, PT ;  /* 0x000000ff0200720c */ /* 0x008fda0003f05270 */
[----:B------:R-:W-:Y:S05]  /*0550*/  @P0 BRA `(.L_x_362) ;  /* 0x0000000000380947 */ /* 0x000fea0003800000 */
[----:B0-----:R-:W0:Y:S01]  /*0560*/  S2UR UR5, SR_CgaCtaId ;  /* 0x00000000000579c3 */ /* 0x001e220000008800 */
[----:B------:R-:W-:Y:S01]  /*0570*/  UMOV UR4, 0x400 ;  /* 0x0000040000047882 */ /* 0x000fe20000000000 */
[----:B------:R-:W-:Y:S01]  /*0580*/  UMOV UR7, 0x1 ;  /* 0x0000000100077882 */ /* 0x000fe20000000000 */
[----:B------:R-:W-:Y:S01]  /*0590*/  ELECT P0, URZ, PT ;  /* 0x00000000003f782f */ /* 0x000fe20003800000 */
[----:B0-----:R-:W-:Y:S02]  /*05a0*/  ULEA UR6, UR5, UR4, 0x18 ;  /* 0x0000000405067291 */ /* 0x001fe4000f8ec03f */
[----:B------:R-:W-:-:S04]  /*05b0*/  UIADD3 UR4, -UR7, 0x100000, URZ ;  /* 0x0010000007047890 */ /* 0x000fc8000fffe13f */
[----:B------:R-:W-:Y:S02]  /*05c0*/  USHF.L.U32 UR5, UR4, 0xb, URZ ;  /* 0x0000000b04057899 */ /* 0x000fe4000800063f */
[----:B------:R-:W-:Y:S01]  /*05d0*/  USHF.L.U32 UR4, UR4, 0x1, URZ ;  /* 0x0000000104047899 */ /* 0x000fe2000800063f */
[----:B------:R-:W0:Y:S11]  /*05e0*/  FENCE.VIEW.ASYNC.S ;  /* 0x00000000000073c6 */ /* 0x000e360000000000 */
[----:B0-----:R3:W0:Y:S01]  /*05f0*/  SYNCS.EXCH.64 URZ, [UR6+0x34870], UR4 ;  /* 0x03487004063f75b2 */ /* 0x0016220008000100 */
[----:B------:R3:W0:Y:S01]  /*0600*/  SYNCS.EXCH.64 URZ, [UR6+0x34880], UR4 ;  /* 0x03488004063f75b2 */ /* 0x0006220008000100 */
[----:B------:R3:W0:Y:S01]  /*0610*/  SYNCS.EXCH.64 URZ, [UR6+0x34878], UR4 ;  /* 0x03487804063f75b2 */ /* 0x0006220008000100 */
[----:B------:R3:W0:Y:S02]  /*0620*/  SYNCS.EXCH.64 URZ, [UR6+0x34888], UR4 ;  /* 0x03488804063f75b2 */ /* 0x0006240008000100 */
[----:B---3--:R-:W-:Y:S01]  /*0630*/  NOP ;  /* 0x0000000000007918 */ /* 0x008fe20000000000 */
.L_x_362:
        /* <DEDUP_REMOVED lines=22> */
.L_x_363:
        /* <DEDUP_REMOVED lines=22> */
.L_x_364:
[----:B0-----:R-:W-:Y:S01]  /*0900*/  UMOV UR4, 0x1 ;  /* 0x0000000100047882 */ /* 0x001fe20000000000 */
[----:B------:R-:W-:Y:S01]  /*0910*/  PLOP3.LUT P0, PT, PT, PT, UP0, 0x80, 0x0 ;  /* 0x000000000000781c */ /* 0x000fe20003f0f008 */
[----:B------:R-:W-:Y:S01]  /*0920*/  USEL UR4, UR4, 0x2, !UP0 ;  /* 0x0000000204047887 */ /* 0x000fe2000c000000 */
[----:B------:R-:W-:-:S05]  /*0930*/  NOP ;  /* 0x0000000000007918 */ /* 0x000fca0000000000 */
[----:B------:R-:W-:-:S05]  /*0940*/  IMAD.U32 R2, RZ, RZ, UR4 ;  /* 0x00000004ff027e24 */ /* 0x000fca000f8e00ff */
[----:B------:R0:W-:Y:S01]  /*0950*/  STL [R1+0x58], R2 ;  /* 0x0000580201007387 */ /* 0x0001e20000100800 */
[----:B-12-4-:R-:W-:Y:S06]  /*0960*/  BAR.SYNC.DEFER_BLOCKING 0x0 ;  /* 0x0000000000007b1d */ /* 0x016fec0000010000 */
[----:B------:R-:W-:Y:S05]  /*0970*/  @!P0 BRA `(.L_x_365) ;  /* 0x0000008400e88947 */ /* 0x000fea0003800000 */
.L_x_366:
[----:B------:R-:W-:-:S08]  /*0980*/  NOP ;  /* 0x0000000000007918 */ /* 0x000fd00000000000 */
[----:B------:R-:W1:Y:S02]  /*0990*/  USETMAXREG.TRY_ALLOC.CTAPOOL UP0, 0xf0 ;  /* 0x000000f0000079c8 */ /* 0x000e640008000600 */
[----:B-1----:R-:W-:-:S13]  /*09a0*/  PLOP3.LUT P0, PT, PT, PT, UP0, 0x80, 0x0 ;  /* 0x000000000000781c */ /* 0x002fda0003f0f008 */
[----:B------:R-:W-:Y:S05]  /*09b0*/  @!P0 BRA `(.L_x_366) ;  /* 0xfffffffc00f08947 */ /* 0x000fea000383ffff */
[----:B------:R-:W1:Y:S08]  /*09c0*/  S2UR UR5, SR_CgaCtaId ;  /* 0x00000000000579c3 */ /* 0x000e700000008800 */
[----:B------:R-:W-:Y:S06]  /*09d0*/  BAR.ARV 0x8, 0x180 ;  /* 0x0206000000007b1d */ /* 0x000fec0000002000 */
[----:B------:R-:W-:-:S02]  /*09e0*/  UMOV UR4, 0x400 ;  /* 0x0000040000047882 */ /* 0x000fc40000000000 */
[----:B------:R-:W-:Y:S01]  /*09f0*/  BAR.SYNC.DEFER_BLOCKING 0x5, 0x180 ;  /* 0x0146000000007b1d */ /* 0x000fe20000010000 */
[----:B-1----:R-:W-:-:S09]  /*0a00*/  ULEA UR4, UR5, UR4, 0x18 ;  /* 0x0000000405047291 */ /* 0x002fd2000f8ec03f */
[----:B------:R-:W1:Y:S01]  /*0a10*/  LDS.128 R44, [UR4+0x348d0] ;  /* 0x0348d004ff2c7984 */ /* 0x000e620008000c00 */
[----:B------:R-:W-:Y:S01]  /*0a20*/  ULDC UR4, c[0x0][0xc3c] ;  /* 0x00030f0000047ab9 */ /* 0x000fe20000000800 */
[----:B------:R-:W-:Y:S06]  /*0a30*/  BAR.ARV 0x4, 0x180 ;  /* 0x0106000000007b1d */ /* 0x000fec0000002000 */
[----:B-1----:R-:W-:-:S13]  /*0a40*/  ISETP.GE.AND P0, PT, R47, UR4, PT ;  /* 0x000000042f007c0c */ /* 0x002fda000bf06270 */
[----:B------:R-:W-:Y:S05]  /*0a50*/  @P0 EXIT ;  /* 0x000000000000094d */ /* 0x000fea0003800000 */
[----:B0-----:R-:W2:Y:S01]  /*0a60*/  LDL R2, [R1+0x58] ;  /* 0x0000580001027983 */ /* 0x001ea20000100800 */
[----:B------:R-:W-:Y:S01]  /*0a70*/  R2UR UR6, R45 ;  /* 0x000000002d0672ca */ /* 0x000fe200000e0000 */
[----:B------:R-:W-:Y:S01]  /*0a80*/  IMAD.MOV.U32 R186, RZ, RZ, RZ ;  /* 0x000000ffffba7224 */ /* 0x000fe200078e00ff */
[----:B------:R-:W-:Y:S01]  /*0a90*/  R2UR UR5, R46 ;  /* 0x000000002e0572ca */ /* 0x000fe200000e0000 */
[----:B------:R-:W0:Y:S01]  /*0aa0*/  S2R R0, SR_TID.X ;  /* 0x0000000000007919 */ /* 0x000e220000002100 */
[----:B------:R-:W-:Y:S02]  /*0ab0*/  IMAD.MOV.U32 R16, RZ, RZ, RZ ;  /* 0x000000ffff107224 */ /* 0x000fe400078e00ff */
[----:B0-----:R-:W-:-:S05]  /*0ac0*/  VIADD R196, R0, 0xffffff80 ;  /* 0xffffff8000c47836 */ /* 0x001fca0000000000 */
[----:B------:R-:W-:-:S04]  /*0ad0*/  SHF.R.S32.HI R3, RZ, 0x1f, R196 ;  /* 0x0000001fff037819 */ /* 0x000fc800000114c4 */
[CC--:B------:R-:W-:Y:S02]  /*0ae0*/  LEA.HI R5, R3.reuse, R196.reuse, RZ, 0x7 ;  /* 0x000000c403057211 */ /* 0x0c0fe400078f38ff */
[----:B------:R-:W-:Y:S02]  /*0af0*/  LEA.HI R0, R3, R196, RZ, 0x4 ;  /* 0x000000c403007211 */ /* 0x000fe400078f20ff */
[----:B------:R-:W-:Y:S02]  /*0b00*/  LOP3.LUT R187, R5, 0xffffff80, RZ, 0xc0, !PT ;  /* 0xffffff8005bb7812 */ /* 0x000fe400078ec0ff */
[----:B------:R-:W-:Y:S02]  /*0b10*/  SHF.R.S32.HI R9, RZ, 0x4, R0 ;  /* 0x00000004ff097819 */ /* 0x000fe40000011400 */
[----:B------:R-:W-:Y:S01]  /*0b20*/  LOP3.LUT R7, R0, 0x3fffff0, RZ, 0xc0, !PT ;  /* 0x03fffff000077812 */ /* 0x000fe200078ec0ff */
[----:B------:R-:W-:Y:S01]  /*0b30*/  IMAD.IADD R187, R196, 0x1, -R187 ;  /* 0x00000001c4bb7824 */ /* 0x000fe200078e0abb */
[----:B------:R-:W-:-:S02]  /*0b40*/  LEA.HI R0, R0, R9, RZ, 0x1 ;  /* 0x0000000900007211 */ /* 0x000fc400078f08ff */
[----:B------:R-:W-:Y:S01]  /*0b50*/  SHF.R.S32.HI R188, RZ, 0x7, R5 ;  /* 0x00000007ffbc7819 */ /* 0x000fe20000011405 */
[----:B------:R-:W-:Y:S01]  /*0b60*/  IMAD.IADD R7, R196, 0x1, -R7 ;  /* 0x00000001c4077824 */ /* 0x000fe200078e0a07 */
[----:B------:R-:W-:Y:S02]  /*0b70*/  SHF.R.S32.HI R4, RZ, 0x1f, R187 ;  /* 0x0000001fff047819 */ /* 0x000fe400000114bb */
[----:B------:R-:W-:Y:S02]  /*0b80*/  LOP3.LUT R0, R0, 0x1ffffffe, RZ, 0xc0, !PT ;  /* 0x1ffffffe00007812 */ /* 0x000fe400078ec0ff */
[CC--:B------:R-:W-:Y:S02]  /*0b90*/  LEA.HI R6, R4.reuse, R187.reuse, RZ, 0x2 ;  /* 0x000000bb04067211 */ /* 0x0c0fe400078f10ff */
[----:B------:R-:W-:Y:S01]  /*0ba0*/  LEA.HI R4, R4, R187, RZ, 0x5 ;  /* 0x000000bb04047211 */ /* 0x000fe200078f28ff */
[----:B------:R-:W-:Y:S01]  /*0bb0*/  IMAD.IADD R0, R9, 0x1, -R0 ;  /* 0x0000000109007824 */ /* 0x000fe200078e0a00 */
[--C-:B------:R-:W-:Y:S01]  /*0bc0*/  SHF.R.S32.HI R8, RZ, 0x2, R6.reuse ;  /* 0x00000002ff087819 */ /* 0x100fe20000011406 */
[----:B------:R-:W-:Y:S01]  /*0bd0*/  IMAD.MOV.U32 R9, RZ, RZ, -0x2 ;  /* 0xfffffffeff097424 */ /* 0x000fe200078e00ff */
[----:B------:R-:W-:-:S02]  /*0be0*/  SHF.R.S32.HI R11, RZ, 0x1f, R6 ;  /* 0x0000001fff0b7819 */ /* 0x000fc40000011406 */
[----:B------:R-:W-:Y:S02]  /*0bf0*/  LEA.HI R5, R5, R188, RZ, 0x1 ;  /* 0x000000bc05057211 */ /* 0x000fe400078f08ff */
[----:B------:R-:W-:Y:S02]  /*0c00*/  LEA.HI R11, R11, R8, RZ, 0x3 ;  /* 0x000000080b0b7211 */ /* 0x000fe400078f18ff */
[----:B------:R-:W-:Y:S02]  /*0c10*/  SHF.R.S32.HI R4, RZ, 0x5, R4 ;  /* 0x00000005ff047819 */ /* 0x000fe40000011404 */
[----:B------:R-:W-:Y:S02]  /*0c20*/  LOP3.LUT R11, R11, 0xfffffff8, RZ, 0xc0, !PT ;  /* 0xfffffff80b0b7812 */ /* 0x000fe400078ec0ff */
[----:B------:R-:W-:Y:S02]  /*0c30*/  LOP3.LUT R5, R5, 0x3fffffe, RZ, 0xc0, !PT ;  /* 0x03fffffe05057812 */ /* 0x000fe400078ec0ff */
[----:B------:R-:W-:Y:S01]  /*0c40*/  LOP3.LUT R6, R6, 0x7ffffffc, RZ, 0xc0, !PT ;  /* 0x7ffffffc06067812 */ /* 0x000fe200078ec0ff */
[----:B------:R-:W-:-:S02]  /*0c50*/  IMAD.IADD R11, R8, 0x1, -R11 ;  /* 0x00000001080b7824 */ /* 0x000fc400078e0a0b */
[----:B------:R-:W-:Y:S02]  /*0c60*/  IMAD.IADD R5, R188, 0x1, -R5 ;  /* 0x00000001bc057824 */ /* 0x000fe400078e0a05 */
[----:B------:R-:W-:Y:S02]  /*0c70*/  IMAD R4, R4, 0x10, R11 ;  /* 0x0000001004047824 */ /* 0x000fe400078e020b */
[----:B------:R-:W-:Y:S02]  /*0c80*/  IMAD.IADD R6, R187, 0x1, -R6 ;  /* 0x00000001bb067824 */ /* 0x000fe400078e0a06 */
[----:B------:R-:W-:Y:S02]  /*0c90*/  IMAD R189, R5, 0x40, R4 ;  /* 0x0000004005bd7824 */ /* 0x000fe400078e0204 */
[----:B------:R-:W-:Y:S01]  /*0ca0*/  IMAD R190, R6, R9, 0x80 ;  /* 0x0000008006be7424 */ /* 0x000fe200078e0209 */
[----:B--2---:R-:W-:Y:S02]  /*0cb0*/  R2UR UR4, R2 ;  /* 0x00000000020472ca */ /* 0x004fe400000e0000 */
[----:B------:R-:W-:-:S05]  /*0cc0*/  LEA.HI R2, R3, R196, RZ, 0x5 ;  /* 0x000000c403027211 */ /* 0x000fca00078f28ff */
[----:B------:R-:W-:-:S05]  /*0cd0*/  IMAD.SHL.U32 R2, R2, 0x20, RZ ;  /* 0x0000002002027824 */ /* 0x000fca00078e00ff */
[----:B------:R-:W-:Y:S01]  /*0ce0*/  LOP3.LUT R2, R2, 0xfffffc00, RZ, 0xc0, !PT ;  /* 0xfffffc0002027812 */ /* 0x000fe200078ec0ff */
[----:B------:R-:W-:-:S04]  /*0cf0*/  ULOP3.LUT UR4, UR4, 0x1, URZ, 0xfc, !UPT ;  /* 0x0000000104047892 */ /* 0x000fc8000f8efc3f */
[----:B------:R-:W-:Y:S01]  /*0d00*/  IMAD R7, R7, 0x40, R2 ;  /* 0x0000004007077824 */ /* 0x000fe200078e0202 */
[CC--:B------:R-:W-:Y:S01]  /*0d10*/  LEA.HI R2, R3.reuse, R196.reuse, RZ, 0x2 ;  /* 0x000000c403027211 */ /* 0x0c0fe200078f10ff */
[----:B------:R-:W-:Y:S01]  /*0d20*/  IMAD.U32 R193, RZ, RZ, UR4 ;  /* 0x00000004ffc17e24 */ /* 0x000fe2000f8e00ff */
[----:B------:R-:W-:Y:S01]  /*0d30*/  LEA.HI R3, R3, R196, RZ, 0x3 ;  /* 0x000000c403037211 */ /* 0x000fe200078f18ff */
[----:B------:R-:W-:Y:S01]  /*0d40*/  IMAD R192, R0, 0x8, R7 ;  /* 0x0000000800c07824 */ /* 0x000fe200078e0207 */
[----:B------:R-:W-:Y:S01]  /*0d50*/  LOP3.LUT R7, R2, 0xfffffffc, RZ, 0xc0, !PT ;  /* 0xfffffffc02077812 */ /* 0x000fe200078ec0ff */
[----:B------:R-:W-:Y:S01]  /*0d60*/  IMAD.MOV.U32 R2, RZ, RZ, RZ ;  /* 0x000000ffff027224 */ /* 0x000fe200078e00ff */
[----:B------:R-:W-:Y:S02]  /*0d70*/  LOP3.LUT R19, R3, 0xfffffff8, RZ, 0xc0, !PT ;  /* 0xfffffff803137812 */ /* 0x000fe400078ec0ff */
[----:B------:R-:W-:Y:S01]  /*0d80*/  SHF.R.S32.HI R184, RZ, 0x3, R3 ;  /* 0x00000003ffb87819 */ /* 0x000fe20000011403 */
[----:B------:R-:W-:-:S02]  /*0d90*/  IMAD.IADD R7, R196, 0x1, -R7 ;  /* 0x00000001c4077824 */ /* 0x000fc400078e0a07 */
[----:B------:R-:W-:-:S03]  /*0da0*/  IMAD.IADD R19, R196, 0x1, -R19 ;  /* 0x00000001c4137824 */ /* 0x000fc600078e0a13 */
[----:B------:R-:W-:Y:S01]  /*0db0*/  LEA.HI R0, R7, R7, RZ, 0x1 ;  /* 0x0000000707007211 */ /* 0x000fe200078f08ff */
[----:B------:R-:W-:-:S03]  /*0dc0*/  IMAD.SHL.U32 R17, R19, 0x8, RZ ;  /* 0x0000000813117824 */ /* 0x000fc600078e00ff */
[----:B------:R-:W-:Y:S01]  /*0dd0*/  LOP3.LUT R0, R0, 0x1ffffffe, RZ, 0xc0, !PT ;  /* 0x1ffffffe00007812 */ /* 0x000fe200078ec0ff */
[----:B------:R-:W-:Y:S01]  /*0de0*/  VIADD R18, R17, 0x40 ;  /* 0x0000004011127836 */ /* 0x000fe20000000000 */
[----:B------:R-:W-:-:S03]  /*0df0*/  SHF.R.S32.HI R195, RZ, 0x1f, R17 ;  /* 0x0000001fffc37819 */ /* 0x000fc60000011411 */
[----:B------:R-:W-:Y:S01]  /*0e00*/  IMAD.IADD R0, R7, 0x1, -R0 ;  /* 0x0000000107007824 */ /* 0x000fe200078e0a00 */
[----:B------:R-:W-:-:S03]  /*0e10*/  SHF.R.S32.HI R194, RZ, 0x1f, R18 ;  /* 0x0000001fffc27819 */ /* 0x000fc60000011412 */
[----:B------:R-:W-:-:S07]  /*0e20*/  IMAD R191, R0, 0x8, R189 ;  /* 0x0000000800bf7824 */ /* 0x000fce00078e02bd */
.L_x_409:
[----:B0-2-4-:R-:W0:Y:S01]  /*0e30*/  LDC.64 R4, c[0x0][0xc88] ;  /* 0x00032200ff047b82 */ /* 0x015e220000000a00 */
[----:B------:R-:W-:Y:S01]  /*0e40*/  ULDC.64 UR12, c[0x0][0x208] ;  /* 0x00008200000c7ab9 */ /* 0x000fe20000000a00 */
[----:B------:R-:W-:Y:S01]  /*0e50*/  ULDC.64 UR8, c[0x0][0xa28] ;  /* 0x00028a0000087ab9 */ /* 0x000fe20000000a00 */
[----:B------:R-:W-:Y:S01]  /*0e60*/  ULDC.64 UR10, c[0x0][0xa20] ;  /* 0x00028800000a7ab9 */ /* 0x000fe20000000a00 */
[----:B0-----:R-:W-:-:S06]  /*0e70*/  IMAD.WIDE R4, R47, 0x4, R4 ;  /* 0x000000042f047825 */ /* 0x001fcc00078e0204 */
[----:B------:R-:W2:Y:S01]  /*0e80*/  LDG.E R4, desc[UR12][R4.64] ;  /* 0x0000000c04047981 */ /* 0x000ea2000c1e1900 */
[----:B------:R-:W-:Y:S02]  /*0e90*/  UISETP.NE.U32.AND UP0, UPT, UR8, URZ, UPT ;  /* 0x0000003f0800728c */ /* 0x000fe4000bf05070 */
[----:B------:R-:W-:Y:S02]  /*0ea0*/  UISETP.NE.U32.AND UP1, UPT, UR10, URZ, UPT ;  /* 0x0000003f0a00728c */ /* 0x000fe4000bf25070 */
[----:B------:R-:W-:Y:S02]  /*0eb0*/  UISETP.NE.AND.EX UP0, UPT, UR9, URZ, UPT, UP0 ;  /* 0x0000003f0900728c */ /* 0x000fe4000bf05300 */
[----:B------:R-:W-:-:S04]  /*0ec0*/  UISETP.NE.AND.EX UP1, UPT, UR11, URZ, UPT, UP1 ;  /* 0x0000003f0b00728c */ /* 0x000fc8000bf25310 */
[----:B------:R-:W-:Y:S02]  /*0ed0*/  PLOP3.LUT P0, PT, PT, PT, UP0, 0x80, 0x0 ;  /* 0x000000000000781c */ /* 0x000fe40003f0f008 */
[----:B------:R-:W-:Y:S02]  /*0ee0*/  PLOP3.LUT P1, PT, PT, PT, UP1, 0x80, 0x0 ;  /* 0x000000000000781c */ /* 0x000fe40003f2f018 */
[----:B--2---:R-:W-:-:S13]  /*0ef0*/  R2UR UR61, R4 ;  /* 0x00000000043d72ca */ /* 0x004fda00000e0000 */
[----:B------:R-:W-:Y:S02]  /*0f00*/  USHF.R.S32.HI UR4, URZ, 0x1f, UR61 ;  /* 0x0000001f3f047899 */ /* 0x000fe4000801143d */
[----:B------:R-:W-:Y:S02]  /*0f10*/  @UP0 ULEA UR8, UP2, UR61, UR8, 0x2 ;  /* 0x000000083d080291 */ /* 0x000fe4000f84103f */
[----:B------:R-:W-:Y:S02]  /*0f20*/  @UP1 ULEA UR10, UP3, UR61, UR10, 0x2 ;  /* 0x0000000a3d0a1291 */ /* 0x000fe4000f86103f */
[----:B------:R-:W-:Y:S02]  /*0f30*/  @UP0 ULEA.HI.X UR9, UR61, UR9, UR4, 0x2, UP2 ;  /* 0x000000093d090291 */ /* 0x000fe400090f1404 */
[----:B------:R-:W-:Y:S01]  /*0f40*/  IMAD.U32 R185, RZ, RZ, UR4 ;  /* 0x00000004ffb97e24 */ /* 0x000fe2000f8e00ff */
[----:B------:R-:W-:Y:S01]  /*0f50*/  @UP1 ULEA.HI.X UR11, UR61, UR11, UR4, 0x2, UP3 ;  /* 0x0000000b3d0b1291 */ /* 0x000fe200098f1404 */
[----:B------:R-:W-:-:S02]  /*0f60*/  IMAD.U32 R4, RZ, RZ, UR8 ;  /* 0x00000008ff047e24 */ /* 0x000fc4000f8e00ff */
[----:B------:R-:W-:Y:S01]  /*0f70*/  IMAD.U32 R6, RZ, RZ, UR10 ;  /* 0x0000000aff067e24 */ /* 0x000fe2000f8e00ff */
[----:B------:R-:W-:Y:S01]  /*0f80*/  ULDC UR4, c[0x0][0x424] ;  /* 0x0001090000047ab9 */ /* 0x000fe20000000800 */
[----:B------:R-:W-:Y:S01]  /*0f90*/  IMAD.U32 R5, RZ, RZ, UR9 ;  /* 0x00000009ff057e24 */ /* 0x000fe2000f8e00ff */
[----:B------:R-:W-:Y:S01]  /*0fa0*/  ULDC.64 UR8, c[0x0][0x418] ;  /* 0x0001060000087ab9 */ /* 0x000fe20000000a00 */
[----:B------:R-:W-:-:S03]  /*0fb0*/  IMAD.U32 R7, RZ, RZ, UR11 ;  /* 0x0000000bff077e24 */ /* 0x000fc6000f8e00ff */
[----:B------:R-:W2:Y:S04]  /*0fc0*/  @P0 LDG.E R4, desc[UR12][R4.64] ;  /* 0x0000000c04040981 */ /* 0x000ea8000c1e1900 */
[----:B---3--:R-:W3:Y:S01]  /*0fd0*/  @P1 LDG.E R6, desc[UR12][R6.64] ;  /* 0x0000000c06061981 */ /* 0x008ee2000c1e1900 */
[----:B------:R-:W-:Y:S01]  /*0fe0*/  UISETP.NE.U32.AND UP0, UPT, UR8, URZ, UPT ;  /* 0x0000003f0800728c */ /* 0x000fe2000bf05070 */
[----:B------:R-:W-:Y:S01]  /*0ff0*/  IMAD.U32 R23, RZ, RZ, UR6 ;  /* 0x00000006ff177e24 */ /* 0x000fe2000f8e00ff */
[----:B------:R-:W-:Y:S01]  /*1000*/  ULDC UR6, c[0x0][0x2f0] ;  /* 0x0000bc0000067ab9 */ /* 0x000fe20000000800 */
[----:B------:R-:W-:Y:S01]  /*1010*/  UMOV UR48, URZ ;  /* 0x0000003f00307c82 */ /* 0x000fe20008000000 */
[----:B------:R-:W-:Y:S01]  /*1020*/  UISETP.NE.AND.EX UP0, UPT, UR9, URZ, UPT, UP0 ;  /* 0x0000003f0900728c */ /* 0x000fe2000bf05300 */
[----:B------:R-:W-:Y:S01]  /*1030*/  IMAD.MOV.U32 R0, RZ, RZ, RZ ;  /* 0x000000ffff007224 */ /* 0x000fe200078e00ff */
[----:B------:R-:W-:-:S02]  /*1040*/  CS2R R20, SRZ ;  /* 0x0000000000147805 */ /* 0x000fc4000001ff00 */
[----:B------:R-:W-:Y:S01]  /*1050*/  CS2R R86, SRZ ;  /* 0x0000000000567805 */ /* 0x000fe2000001ff00 */
[----:B------:R-:W-:Y:S01]  /*1060*/  USEL UR4, UR4, 0x1, UP0 ;  /* 0x0000000104047887 */ /* 0x000fe20008000000 */
[----:B------:R-:W-:Y:S02]  /*1070*/  CS2R R84, SRZ ;  /* 0x0000000000547805 */ /* 0x000fe4000001ff00 */
[----:B------:R-:W-:Y:S02]  /*1080*/  CS2R R82, SRZ ;  /* 0x0000000000527805 */ /* 0x000fe4000001ff00 */
[----:B------:R-:W-:Y:S01]  /*1090*/  CS2R R80, SRZ ;  /* 0x0000000000507805 */ /* 0x000fe2000001ff00 */
[----:B------:R-:W-:Y:S01]  /*10a0*/  UIMAD UR4, UR4, UR6, URZ ;  /* 0x00000006040472a4 */ /* 0x000fe2000f8e023f */
        /* <DEDUP_REMOVED lines=20> */
[----:B------:R-:W-:Y:S01]  /*11f0*/  CS2R R38, SRZ ;  /* 0x0000000000267805 */ /* 0x000fe2000001ff00 */
[----:B-1----:R-:W-:Y:S01]  /*1200*/  IMAD.U32 R22, RZ, RZ, UR5 ;  /* 0x00000005ff167e24 */ /* 0x002fe2000f8e00ff */
[----:B--2---:R-:W-:Y:S02]  /*1210*/  @P0 R2UR UR48, R4 ;  /* 0x00000000043002ca */ /* 0x004fe400000e0000 */
[----:B------:R-:W-:Y:S02]  /*1220*/  PLOP3.LUT P0, PT, PT, PT, PT, 0x80, 0x0 ;  /* 0x000000000000781c */ /* 0x000fe40003f0f070 */
[----:B---3--:R-:W-:Y:S01]  /*1230*/  @P1 R2UR UR4, R6 ;  /* 0x00000000060412ca */ /* 0x008fe200000e0000 */
[----:B------:R-:W-:-:S14]  /*1240*/  @P1 BRA `(.L_x_367) ;  /* 0x0000000000381947 */ /* 0x000fdc0003800000 */
[----:B------:R-:W-:Y:S02]  /*1250*/  ULDC.64 UR6, c[0x0][0xa08] ;  /* 0x0002820000067ab9 */ /* 0x000fe40000000a00 */
[----:B------:R-:W-:-:S04]  /*1260*/  ISETP.NE.U32.AND P1, PT, RZ, UR6, PT ;  /* 0x00000006ff007c0c */ /* 0x000fc8000bf25070 */
[----:B------:R-:W-:-:S13]  /*1270*/  ISETP.NE.AND.EX P1, PT, RZ, UR7, PT, P1 ;  /* 0x00000007ff007c0c */ /* 0x000fda000bf25310 */
[----:B------:R-:W-:Y:S05]  /*1280*/  @!P1 BRA `(.L_x_367) ;  /* 0x0000000000289947 */ /* 0x000fea0003800000 */
[----:B------:R-:W-:Y:S01]  /*1290*/  ULDC.64 UR4, c[0x0][0xa08] ;  /* 0x0002820000047ab9 */ /* 0x000fe20000000a00 */
[----:B------:R-:W-:Y:S01]  /*12a0*/  ULDC.64 UR6, c[0x0][0x208] ;  /* 0x0000820000067ab9 */ /* 0x000fe20000000a00 */
[----:B------:R-:W-:-:S06]  /*12b0*/  UIMAD.WIDE UR4, UR61, 0x4, UR4 ;  /* 0x000000043d0478a5 */ /* 0x000fcc000f8e0204 */
[----:B------:R-:W-:Y:S02]  /*12c0*/  IMAD.U32 R4, RZ, RZ, UR4 ;  /* 0x00000004ff047e24 */ /* 0x000fe4000f8e00ff */
[----:B------:R-:W-:-:S05]  /*12d0*/  IMAD.U32 R5, RZ, RZ, UR5 ;  /* 0x00000005ff057e24 */ /* 0x000fca000f8e00ff */
[----:B------:R-:W2:Y:S04]  /*12e0*/  LDG.E R6, desc[UR6][R4.64] ;  /* 0x0000000604067981 */ /* 0x000ea8000c1e1900 */
[----:B------:R-:W3:Y:S01]  /*12f0*/  LDG.E R3, desc[UR6][R4.64+0x4] ;  /* 0x0000040604037981 */ /* 0x000ee2000c1e1900 */
[----:B--2---:R-:W-:Y:S02]  /*1300*/  R2UR UR4, R6 ;  /* 0x00000000060472ca */ /* 0x004fe400000e0000 */
[----:B---3--:R-:W-:-:S13]  /*1310*/  R2UR UR5, R3 ;  /* 0x00000000030572ca */ /* 0x008fda00000e0000 */
[----:B------:R-:W-:-:S12]  /*1320*/  UIADD3 UR4, -UR4, UR5, URZ ;  /* 0x0000000504047290 */ /* 0x000fd8000fffe13f */
.L_x_367:
[----:B------:R-:W-:Y:S01]  /*1330*/  UIADD3 UR48, -UR48, UR4, URZ ;  /* 0x0000000430307290 */ /* 0x000fe2000fffe13f */
[----:B------:R-:W-:Y:S02]  /*1340*/  CS2R R88, SRZ ;  /* 0x0000000000587805 */ /* 0x000fe4000001ff00 */
[----:B------:R-:W-:Y:S02]  /*1350*/  CS2R R34, SRZ ;  /* 0x0000000000227805 */ /* 0x000fe4000001ff00 */
[----:B------:R-:W-:Y:S01]  /*1360*/  CS2R R90, SRZ ;  /* 0x00000000005a7805 */ /* 0x000fe2000001ff00 */
[----:B------:R-:W-:Y:S01]  /*1370*/  UISETP.GE.AND UP0, UPT, UR48, 0x1, UPT ;  /* 0x000000013000788c */ /* 0x000fe2000bf06270 */
[----:B------:R-:W-:Y:S01]  /*1380*/  CS2R R6, SRZ ;  /* 0x0000000000067805 */ /* 0x000fe2000001ff00 */
[----:B------:R-:W-:Y:S01]  /*1390*/  UIADD3 UR4, UR48, 0x7f, URZ ;  /* 0x0000007f30047890 */ /* 0x000fe2000fffe03f */
[----:B------:R-:W-:Y:S02]  /*13a0*/  IMAD.MOV.U32 R8, RZ, RZ, RZ ;  /* 0x000000ffff087224 */ /* 0x000fe400078e00ff */
[----:B------:R-:W-:Y:S01]  /*13b0*/  IMAD.MOV.U32 R10, RZ, RZ, RZ ;  /* 0x000000ffff0a7224 */ /* 0x000fe200078e00ff */
[----:B------:R-:W-:Y:S01]  /*13c0*/  PLOP3.LUT P1, PT, PT, PT, UP0, 0x80, 0x0 ;  /* 0x000000000000781c */ /* 0x000fe20003f2f008 */
[----:B------:R-:W-:Y:S01]  /*13d0*/  USHF.R.S32.HI UR5, URZ, 0x1f, UR4 ;  /* 0x0000001f3f057899 */ /* 0x000fe20008011404 */
[----:B------:R-:W-:-:S02]  /*13e0*/  IMAD.MOV.U32 R93, RZ, RZ, RZ ;  /* 0x000000ffff5d7224 */ /* 0x000fc400078e00ff */
[----:B------:R-:W-:Y:S01]  /*13f0*/  IMAD.MOV.U32 R24, RZ, RZ, RZ ;  /* 0x000000ffff187224 */ /* 0x000fe200078e00ff */
[----:B------:R-:W-:Y:S01]  /*1400*/  ULEA.HI UR5, UR5, UR4, URZ, 0x7 ;  /* 0x0000000405057291 */ /* 0x000fe2000f8f383f */
[----:B------:R-:W-:-:S07]  /*1410*/  IMAD.MOV.U32 R95, RZ, RZ, RZ ;  /* 0x000000ffff5f7224 */ /* 0x000fce00078e00ff */
[----:B------:R-:W-:Y:S05]  /*1420*/  @!P1 BRA `(.L_x_368) ;  /* 0x0000005800649947 */ /* 0x000fea0003800000 */
[----:B------:R-:W0:Y:S01]  /*1430*/  SHFL.IDX PT, R0, R188, RZ, 0x1f ;  /* 0x00001fffbc007589 */ /* 0x000e2200000e0000 */
[----:B------:R-:W1:Y:S01]  /*1440*/  S2UR UR8, SR_CgaCtaId ;  /* 0x00000000000879c3 */ /* 0x000e620000008800 */
[----:B------:R-:W-:Y:S01]  /*1450*/  UMOV UR7, 0x400 ;  /* 0x0000040000077882 */ /* 0x000fe20000000000 */
[----:B------:R-:W-:Y:S01]  /*1460*/  USHF.R.S32.HI UR49, URZ, 0x7, UR5 ;  /* 0x000000073f317899 */ /* 0x000fe20008011405 */
[----:B0-----:R-:W-:Y:S01]  /*1470*/  R2UR UR4, R0 ;  /* 0x00000000000472ca */ /* 0x001fe200000e0000 */
[----:B-1----:R-:W-:-:S04]  /*1480*/  ULEA UR7, UR8, UR7, 0x18 ;  /* 0x0000000708077291 */ /* 0x002fc8000f8ec03f */
[----:B------:R-:W-:-:S04]  /*1490*/  UIADD3 UR7, UR7, 0x10400, URZ ;  /* 0x0001040007077890 */ /* 0x000fc8000fffe03f */
[----:B------:R-:W-:-:S04]  /*14a0*/  ULOP3.LUT UP0, URZ, UR7, 0x3ff, URZ, 0xc0, !UPT ;  /* 0x000003ff073f7892 */ /* 0x000fc8000f80c03f */
[----:B------:R-:W-:Y:S02]  /*14b0*/  ULEA.HI UR6, UR4, UR4, URZ, 0x1 ;  /* 0x0000000404067291 */ /* 0x000fe4000f8f083f */
[----:B------:R-:W-:Y:S02]  /*14c0*/  PLOP3.LUT P0, PT, PT, PT, UP0, 0x80, 0x0 ;  /* 0x000000000000781c */ /* 0x000fe40003f0f008 */
[----:B------:R-:W-:-:S04]  /*14d0*/  ULOP3.LUT UR6, UR6, 0x1e, URZ, 0xc0, !UPT ;  /* 0x0000001e06067892 */ /* 0x000fc8000f8ec03f */
[----:B------:R-:W-:-:S04]  /*14e0*/  UIADD3 UR6, UR4, -UR6, URZ ;  /* 0x8000000604067290 */ /* 0x000fc8000fffe03f */
[----:B------:R-:W-:-:S04]  /*14f0*/  ULEA UR6, UR6, UR7, 0xd ;  /* 0x0000000706067291 */ /* 0x000fc8000f8e683f */
[----:B------:R-:W-:-:S04]  /*1500*/  USHF.R.U32.HI UR6, URZ, 0x4, UR6 ;  /* 0x000000043f067899 */ /* 0x000fc80008011606 */
[----:B------:R-:W-:Y:S01]  /*1510*/  ULOP3.LUT UR56, UR6, 0x3fff, URZ, 0xc0, !UPT ;  /* 0x00003fff06387892 */ /* 0x000fe2000f8ec03f */
[----:B------:R-:W-:Y:S11]  /*1520*/  @!P0 BRA `(.L_x_369) ;  /* 0x0000000000408947 */ /* 0x000ff60003800000 */
        /* <DEDUP_REMOVED lines=16> */
.L_x_369:
[----:B------:R-:W0:Y:S01]  /*1630*/  S2UR UR5, SR_CgaCtaId ;  /* 0x00000000000579c3 */ /* 0x000e220000008800 */
[----:B------:R-:W-:Y:S01]  /*1640*/  LEA.HI R0, R186, R186, RZ, 0x1 ;  /* 0x000000baba007211 */ /* 0x000fe200078f08ff */
[----:B------:R-:W-:Y:S01]  /*1650*/  UMOV UR4, 0x400 ;  /* 0x0000040000047882 */ /* 0x000fe20000000000 */
[----:B------:R-:W-:Y:S01]  /*1660*/  R2UR UR6, R193 ;  /* 0x00000000c10672ca */ /* 0x000fe200000e0000 */
[----:B------:R-:W-:Y:S01]  /*1670*/  BSSY B0, `(.L_x_370) ;  /* 0x000000a000007945 */ /* 0x000fe20003800000 */
[----:B------:R-:W-:-:S05]  /*1680*/  LOP3.LUT R3, R0, 0xfffffffe, RZ, 0xc0, !PT ;  /* 0xfffffffe00037812 */ /* 0x000fca00078ec0ff */
[----:B------:R-:W-:-:S05]  /*1690*/  IMAD.IADD R3, R186, 0x1, -R3 ;  /* 0x00000001ba037824 */ /* 0x000fca00078e0a03 */
[----:B------:R-:W-:Y:S01]  /*16a0*/  SHF.L.U32 R3, R3, 0x1f, RZ ;  /* 0x0000001f03037819 */ /* 0x000fe200000006ff */
[----:B------:R-:W-:-:S05]  /*16b0*/  IMAD.U32 R4, RZ, RZ, UR6 ;  /* 0x00000006ff047e24 */ /* 0x000fca000f8e00ff */
[----:B------:R-:W-:Y:S01]  /*16c0*/  ISETP.NE.AND P0, PT, R4, 0x3, PT ;  /* 0x000000030400780c */ /* 0x000fe20003f05270 */
[----:B0-----:R-:W-:-:S06]  /*16d0*/  ULEA UR4, UR5, UR4, 0x18 ;  /* 0x0000000405047291 */ /* 0x001fcc000f8ec03f */
[----:B------:R-:W-:-:S04]  /*16e0*/  IMAD.U32 R0, RZ, RZ, UR4 ;  /* 0x00000004ff007e24 */ /* 0x000fc8000f8e00ff */
[----:B------:R-:W0:Y:S02]  /*16f0*/  SYNCS.PHASECHK.TRANS64.TRYWAIT P1, [R0+URZ+0x34800], R3 ;  /* 0x03480003000075a7 */ /* 0x000e24000802017f */
[----:B0-----:R-:W-:Y:S05]  /*1700*/  @!P1 BRA `(.L_x_371) ;  /* 0x000000dc001c9947 */ /* 0x001fea0003800000 */
.L_x_534:
[----:B------:R-:W-:Y:S05]  /*1710*/  BSYNC B0 ;  /* 0x0000000000007941 */ /* 0x000fea0003800000 */
.L_x_370:
[----:B------:R-:W-:Y:S05]  /*1720*/  @!P0 BRA `(.L_x_372) ;  /* 0x0000000000048947 */ /* 0x000fea0003800000 */
[----:B------:R-:W-:Y:S01]  /*1730*/  BPT.TRAP 0x1 ;  /* 0x000000040000795c */ /* 0x000fe20000300000 */
.L_x_372:
[----:B------:R-:W-:Y:S01]  /*1740*/  IMAD R5, R2, 0x8, R0 ;  /* 0x0000000802057824 */ /* 0x000fe200078e0200 */
[----:B------:R-:W-:-:S04]  /*1750*/  SHF.L.U32 R4, R16, 0x1f, RZ ;  /* 0x0000001f10047819 */ /* 0x000fc800000006ff */
[----:B------:R1:W2:Y:S01]  /*1760*/  SYNCS.PHASECHK.TRANS64.TRYWAIT P2, [R5+URZ+0x34830], R4 ;  /* 0x03483004050075a7 */ /* 0x0002a2000804017f */
[----:B------:R-:W-:Y:S05]  /*1770*/  @!P0 BRA `(.L_x_373) ;  /* 0x0000000000048947 */ /* 0x000fea0003800000 */
[----:B------:R-:W-:Y:S01]  /*1780*/  BPT.TRAP 0x1 ;  /* 0x000000040000795c */ /* 0x000fe20000300000 */
.L_x_373:
[----:B0-----:R-:W0:Y:S01]  /*1790*/  S2R R3, SR_TID.X ;  /* 0x0000000000037919 */ /* 0x001e220000002100 */
[----:B------:R-:W-:Y:S01]  /*17a0*/  IMAD.MOV.U32 R151, RZ, RZ, RZ ;  /* 0x000000ffff977224 */ /* 0x000fe200078e00ff */
[----:B0-----:R-:W-:Y:S01]  /*17b0*/  LOP3.LUT P1, RZ, R3, 0x7f, RZ, 0xc0, !PT ;  /* 0x0000007f03ff7812 */ /* 0x001fe2000782c0ff */
[----:B--2---:R-:W-:-:S12]  /*17c0*/  @P2 BRA `(.L_x_374) ;  /* 0x0000000000082947 */ /* 0x004fd80003800000 */
[----:B------:R-:W0:Y:S02]  /*17d0*/  SYNCS.PHASECHK.TRANS64.TRYWAIT P2, [R5+URZ+0x34830], R4 ;  /* 0x03483004050075a7 */ /* 0x000e24000804017f */
[----:B0-----:R-:W-:Y:S05]  /*17e0*/  @!P2 BRA `(.L_x_375) ;  /* 0x000000d800f8a947 */ /* 0x001fea0003800000 */
.L_x_374:
[----:B------:R-:W-:Y:S05]  /*17f0*/  WARPSYNC.ALL ;  /* 0x0000000000007948 */ /* 0x000fea0003800000 */
[----:B------:R-:W-:Y:S01]  /*1800*/  R2UR UR4, R0 ;  /* 0x00000000000472ca */ /* 0x000fe200000e0000 */
[----:B------:R-:W-:Y:S01]  /*1810*/  ULOP3.LUT UR56, UR56, 0x10000, URZ, 0xfc, !UPT ;  /* 0x0001000038387892 */ /* 0x000fe2000f8efc3f */
[----:B------:R-:W-:Y:S01]  /*1820*/  R2UR UR58, R2 ;  /* 0x00000000023a72ca */ /* 0x000fe200000e0000 */
[----:B------:R-:W-:Y:S01]  /*1830*/  WARPGROUP.ARRIVE ;  /* 0x00000000000079c5 */ /* 0x000fe20000000000 */
[----:B------:R-:W-:Y:S01]  /*1840*/  UMOV UR57, 0x40000040 ;  /* 0x4000004000397882 */ /* 0x000fe20000000000 */
[----:B------:R-:W-:Y:S01]  /*1850*/  UMOV UR59, 0x40000040 ;  /* 0x40000040003b7882 */ /* 0x000fe20000000000 */
[----:B------:R-:W-:Y:S01]  /*1860*/  UIADD3 UR8, UR56, 0x2, URZ ;  /* 0x0000000238087890 */ /* 0x000fe2000fffe03f */
[----:B------:R-:W-:Y:S01]  /*1870*/  VIADD R3, R190, UR48 ;  /* 0x00000030be037c36 */ /* 0x000fe20008000000 */
[----:B------:R-:W-:Y:S01]  /*1880*/  UMOV UR9, 0x40000040 ;  /* 0x4000004000097882 */ /* 0x000fe20000000000 */
[----:B------:R-:W-:Y:S01]  /*1890*/  UMOV UR11, 0x40000040 ;  /* 0x40000040000b7882 */ /* 0x000fe20000000000 */
[----:B------:R-:W-:Y:S01]  /*18a0*/  UIADD3 UR12, UR56, 0x4, URZ ;  /* 0x00000004380c7890 */ /* 0x000fe2000fffe03f */
[----:B------:R-:W-:Y:S01]  /*18b0*/  IMAD.U32 R6, RZ, RZ, UR49 ;  /* 0x00000031ff067e24 */ /* 0x000fe2000f8e00ff */
[----:B------:R-:W-:Y:S01]  /*18c0*/  UMOV UR13, 0x40000040 ;  /* 0x40000040000d7882 */ /* 0x000fe20000000000 */
[----:B------:R-:W-:Y:S01]  /*18d0*/  UIADD3 UR4, UR4, 0x1c400, URZ ;  /* 0x0001c40004047890 */ /* 0x000fe2000fffe03f */
[----:B------:R-:W-:Y:S01]  /*18e0*/  P2R R88, PR, RZ, 0x2 ;  /* 0x00000002ff587803 */ /* 0x000fe20000000000 */
[----:B------:R-:W-:Y:S01]  /*18f0*/  UMOV UR15, 0x40000040 ;  /* 0x40000040000f7882 */ /* 0x000fe20000000000 */
[----:B------:R-:W-:Y:S01]  /*1900*/  UIADD3 UR16, UR56, 0x6, URZ ;  /* 0x0000000638107890 */ /* 0x000fe2000fffe03f */
[----:B------:R-:W-:Y:S01]  /*1910*/  IMAD R6, R6, -0x80, R3 ;  /* 0xffffff8006067824 */ /* 0x000fe200078e0203 */
[----:B------:R-:W-:Y:S01]  /*1920*/  USHF.R.U32.HI UR4, URZ, 0x4, UR4 ;  /* 0x000000043f047899 */ /* 0x000fe20008011604 */
[----:B------:R-:W-:Y:S01]  /*1930*/  P2R R90, PR, RZ, 0x1 ;  /* 0x00000001ff5a7803 */ /* 0x000fe20000000000 */
[----:B------:R-:W-:Y:S01]  /*1940*/  UMOV UR17, 0x40000040 ;  /* 0x4000004000117882 */ /* 0x000fe20000000000 */
[----:B------:R-:W-:Y:S01]  /*1950*/  UMOV UR19, 0x40000040 ;  /* 0x4000004000137882 */ /* 0x000fe20000000000 */
[----:B------:R-:W-:Y:S01]  /*1960*/  ULOP3.LUT UR4, UR4, 0x3fff, URZ, 0xc0, !UPT ;  /* 0x00003fff04047892 */ /* 0x000fe2000f8ec03f */
[C---:B------:R-:W-:Y:S01]  /*1970*/  ISETP.GT.AND P4, PT, R6.reuse, RZ, PT ;  /* 0x000000ff0600720c */ /* 0x040fe20003f84270 */
[----:B------:R-:W-:Y:S01]  /*1980*/  UIADD3 UR20, UR56, 0x400, URZ ;  /* 0x0000040038147890 */ /* 0x000fe2000fffe03f */
[C---:B------:R-:W-:Y:S01]  /*1990*/  ISETP.GT.AND P3, PT, R6.reuse, 0x1, PT ;  /* 0x000000010600780c */ /* 0x040fe20003f64270 */
[----:B------:R-:W-:Y:S01]  /*19a0*/  ULOP3.LUT UR60, UR4, 0x10000, URZ, 0xfc, !UPT ;  /* 0x00010000043c7892 */ /* 0x000fe2000f8efc3f */
[C---:B------:R-:W-:Y:S01]  /*19b0*/  ISETP.GT.AND P2, PT, R6.reuse, 0x8, PT ;  /* 0x000000080600780c */ /* 0x040fe20003f44270 */
[----:B------:R-:W-:Y:S01]  /*19c0*/  UMOV UR21, 0x40000040 ;  /* 0x4000004000157882 */ /* 0x000fe20000000000 */
[----:B------:R-:W-:Y:S01]  /*19d0*/  UMOV UR23, 0x40000040 ;  /* 0x4000004000177882 */ /* 0x000fe20000000000 */
[----:B------:R-:W-:Y:S01]  /*19e0*/  UIMAD UR58, UR58, 0xc00, UR60 ;  /* 0x00000c003a3a78a4 */ /* 0x000fe2000f8e023c */
[C---:B------:R-:W-:Y:S01]  /*19f0*/  ISETP.GT.AND P6, PT, R6.reuse, 0x9, PT ;  /* 0x000000090600780c */ /* 0x040fe20003fc4270 */
[----:B------:R-:W-:Y:S01]  /*1a00*/  UIADD3 UR24, UR56, 0x402, URZ ;  /* 0x0000040238187890 */ /* 0x000fe2000fffe03f */
[C---:B------:R-:W-:Y:S01]  /*1a10*/  ISETP.GT.AND P5, PT, R6.reuse, 0x10, PT ;  /* 0x000000100600780c */ /* 0x040fe20003fa4270 */
[----:B------:R-:W-:Y:S01]  /*1a20*/  UIADD3 UR10, UR58, 0x2, URZ ;  /* 0x000000023a0a7890 */ /* 0x000fe2000fffe03f */
[C---:B------:R-:W-:Y:S01]  /*1a30*/  ISETP.GT.AND P1, PT, R6.reuse, 0x59, PT ;  /* 0x000000590600780c */ /* 0x040fe20003f24270 */
[----:B------:R-:W-:Y:S01]  /*1a40*/  UIADD3 UR14, UR58, 0x4, URZ ;  /* 0x000000043a0e7890 */ /* 0x000fe2000fffe03f */
[----:B------:R-:W-:Y:S01]  /*1a50*/  ISETP.GT.AND P0, PT, R6, 0x60, PT ;  /* 0x000000600600780c */ /* 0x000fe20003f04270 */
[----:B------:R-:W-:-:S02]  /*1a60*/  UIADD3 UR18, UR58, 0x6, URZ ;  /* 0x000000063a127890 */ /* 0x000fc4000fffe03f */
[----:B------:R-:W-:Y:S01]  /*1a70*/  HGMMA.64x128x16.F32.BF16 R24, gdesc[UR56], RZ, !UPT, gsb0 ;  /* 0x01e00000381879f0 */ /* 0x000fe2000c0018ff */
        /* <DEDUP_REMOVED lines=43> */
[----:B------:R-:W-:Y:S01]  /*1d30*/  UISETP.GE.AND UP0, UPT, UR48, 0x81, UPT ;  /* 0x000000813000788c */ /* 0x000fe2000bf06270 */
        /* <DEDUP_REMOVED lines=133> */
[----:B------:R-:W-:Y:S02]  /*2590*/  FSEL R133, R72, -INF , P0 ;  /* 0xff80000048857808 */ /* 0x000fe40000000000 */
[C---:B------:R-:W-:Y:S02]  /*25a0*/  ISETP.GT.AND P1, PT, R6.reuse, 0x61, PT ;  /* 0x000000610600780c */ /* 0x040fe40003f24270 */
[----:B------:R-:W-:Y:S02]  /*25b0*/  FMNMX.FTZ R4, R131, R4, !PT ;  /* 0x0000000483047209 */ /* 0x000fe40007810000 */
[----:B------:R-:W-:Y:S02]  /*25c0*/  ISETP.GT.AND P0, PT, R6, 0x68, PT ;  /* 0x000000680600780c */ /* 0x000fe40003f04270 */
[----:B------:R-:W-:Y:S02]  /*25d0*/  FSEL R41, R62, -INF , P6 ;  /* 0xff8000003e297808 */ /* 0x000fe40003000000 */
[----:B------:R-:W-:-:S02]  /*25e0*/  FSEL R63, R63, -INF , P5 ;  /* 0xff8000003f3f7808 */ /* 0x000fc40002800000 */
[----:B------:R-:W-:Y:S02]  /*25f0*/  FSEL R45, R66, -INF , P4 ;  /* 0xff800000422d7808 */ /* 0x000fe40002000000 */
[----:B------:R-:W-:Y:S02]  /*2600*/  FSEL R67, R67, -INF , P3 ;  /* 0xff80000043437808 */ /* 0x000fe40001800000 */
[----:B------:R-:W-:Y:S02]  /*2610*/  FSEL R135, R73, -INF , P1 ;  /* 0xff80000049877808 */ /* 0x000fe40000800000 */
[----:B------:R-:W-:Y:S02]  /*2620*/  P2R R26, PR, RZ, 0x2 ;  /* 0x00000002ff1a7803 */ /* 0x000fe40000000000 */
[----:B------:R-:W-:Y:S02]  /*2630*/  FMNMX.FTZ R4, R133, R4, !PT ;  /* 0x0000000485047209 */ /* 0x000fe40007810000 */
[----:B------:R-:W-:-:S02]  /*2640*/  FSEL R49, R70, -INF , P2 ;  /* 0xff80000046317808 */ /* 0x000fc40001000000 */
[----:B------:R-:W-:Y:S02]  /*2650*/  FSEL R137, R76, -INF , P0 ;  /* 0xff8000004c897808 */ /* 0x000fe40000000000 */
[----:B------:R-:W-:Y:S02]  /*2660*/  P2R R24, PR, RZ, 0x1 ;  /* 0x00000001ff187803 */ /* 0x000fe40000000000 */
[C---:B------:R-:W-:Y:S02]  /*2670*/  ISETP.GT.AND P2, PT, R6.reuse, 0x69, PT ;  /* 0x000000690600780c */ /* 0x040fe40003f44270 */
[C---:B------:R-:W-:Y:S02]  /*2680*/  ISETP.GT.AND P3, PT, R6.reuse, 0x70, PT ;  /* 0x000000700600780c */ /* 0x040fe40003f64270 */
[C---:B------:R-:W-:Y:S02]  /*2690*/  ISETP.GT.AND P4, PT, R6.reuse, 0x71, PT ;  /* 0x000000710600780c */ /* 0x040fe40003f84270 */
[----:B------:R-:W-:-:S02]  /*26a0*/  ISETP.GT.AND P5, PT, R6, 0x78, PT ;  /* 0x000000780600780c */ /* 0x000fc40003fa4270 */
[C---:B------:R-:W-:Y:S02]  /*26b0*/  ISETP.GT.AND P6, PT, R6.reuse, 0x79, PT ;  /* 0x000000790600780c */ /* 0x040fe40003fc4270 */
[C---:B------:R-:W-:Y:S02]  /*26c0*/  ISETP.GT.AND P0, PT, R6.reuse, 0x59, PT ;  /* 0x000000590600780c */ /* 0x040fe40003f04270 */
[----:B------:R-:W-:Y:S02]  /*26d0*/  ISETP.GT.AND P1, PT, R6, 0x60, PT ;  /* 0x000000600600780c */ /* 0x000fe40003f24270 */
[----:B------:R-:W-:Y:S02]  /*26e0*/  FMNMX.FTZ R6, R7, R27, !PT ;  /* 0x0000001b07067209 */ /* 0x000fe40007810000 */
[----:B------:R-:W-:Y:S02]  /*26f0*/  FMNMX.FTZ R4, R135, R4, !PT ;  /* 0x0000000487047209 */ /* 0x000fe40007810000 */
[----:B------:R-:W-:-:S02]  /*2700*/  FMNMX.FTZ R6, R11, R6, !PT ;  /* 0x000000060b067209 */ /* 0x000fc40007810000 */
[----:B------:R-:W-:Y:S02]  /*2710*/  FSEL R139, R77, -INF , P2 ;  /* 0xff8000004d8b7808 */ /* 0x000fe40001000000 */
[----:B------:R-:W-:Y:S02]  /*2720*/  FMNMX.FTZ R4, R137, R4, !PT ;  /* 0x0000000489047209 */ /* 0x000fe40007810000 */
[----:B------:R-:W-:Y:S02]  /*2730*/  FMNMX.FTZ R6, R31, R6, !PT ;  /* 0x000000061f067209 */ /* 0x000fe40007810000 */
[----:B------:R-:W-:Y:S02]  /*2740*/  FSEL R141, R80, -INF , P3 ;  /* 0xff800000508d7808 */ /* 0x000fe40001800000 */
        /* <DEDUP_REMOVED lines=11> */
[----:B------:R-:W-:Y:S01]  /*2800*/  FMNMX.FTZ R10, R147, R4, !PT ;  /* 0x00000004930a7209 */ /* 0x000fe20007810000 */
[----:B------:R-:W-:Y:S01]  /*2810*/  IMAD.U32 R4, RZ, RZ, UR4 ;  /* 0x00000004ff047e24 */ /* 0x000fe2000f8e00ff */
[----:B------:R-:W-:Y:S02]  /*2820*/  FMNMX.FTZ R6, R21, R6, !PT ;  /* 0x0000000615067209 */ /* 0x000fe40007810000 */
[----:B------:R-:W-:Y:S01]  /*2830*/  FSEL R71, R71, -INF , P0 ;  /* 0xff80000047477808 */ /* 0x000fe20000000000 */
[----:B------:R-:W0:Y:S01]  /*2840*/  SHFL.BFLY PT, R3, R10, 0x2, 0x1f ;  /* 0x0c401f000a037f89 */ /* 0x000e2200000e0000 */
[----:B------:R-:W-:-:S02]  /*2850*/  FMNMX.FTZ R6, R43, R6, !PT ;  /* 0x000000062b067209 */ /* 0x000fc40007810000 */
[----:B------:R-:W-:Y:S02]  /*2860*/  FSEL R53, R74, -INF , P1 ;  /* 0xff8000004a357808 */ /* 0x000fe40000800000 */
[----:B------:R-:W-:Y:S02]  /*2870*/  FMNMX.FTZ R6, R25, R6, !PT ;  /* 0x0000000619067209 */ /* 0x000fe40007810000 */
[----:B------:R-:W-:Y:S02]  /*2880*/  ISETP.NE.AND P1, PT, R26, RZ, PT ;  /* 0x000000ff1a00720c */ /* 0x000fe40003f25270 */
[----:B------:R-:W-:Y:S02]  /*2890*/  FMNMX.FTZ R6, R47, R6, !PT ;  /* 0x000000062f067209 */ /* 0x000fe40007810000 */
[----:B------:R-:W-:Y:S02]  /*28a0*/  P2R R20, PR, RZ, 0x4 ;  /* 0x00000004ff147803 */ /* 0x000fe40000000000 */
[----:B------:R-:W-:-:S02]  /*28b0*/  FMNMX.FTZ R6, R29, R6, !PT ;  /* 0x000000061d067209 */ /* 0x000fc40007810000 */
[----:B------:R-:W-:Y:S02]  /*28c0*/  ISETP.NE.AND P0, PT, R24, RZ, PT ;  /* 0x000000ff1800720c */ /* 0x000fe40003f05270 */
[----:B------:R-:W-:Y:S02]  /*28d0*/  FMNMX.FTZ R6, R51, R6, !PT ;  /* 0x0000000633067209 */ /* 0x000fe40007810000 */
[----:B------:R-:W-:Y:S02]  /*28e0*/  FSEL R75, R75, -INF , P1 ;  /* 0xff8000004b4b7808 */ /* 0x000fe40000800000 */
[----:B------:R-:W-:Y:S02]  /*28f0*/  FMNMX.FTZ R6, R33, R6, !PT ;  /* 0x0000000621067209 */ /* 0x000fe40007810000 */
[----:B------:R-:W-:Y:S02]  /*2900*/  FSEL R57, R78, -INF , P0 ;  /* 0xff8000004e397808 */ /* 0x000fe40000000000 */
[----:B0-----:R-:W-:-:S02]  /*2910*/  FMNMX.FTZ R12, R10, R3, !PT ;  /* 0x000000030a0c7209 */ /* 0x001fc40007810000 */
[----:B------:R-:W-:Y:S02]  /*2920*/  FMNMX.FTZ R6, R55, R6, !PT ;  /* 0x0000000637067209 */ /* 0x000fe40007810000 */
[----:B------:R-:W-:Y:S01]  /*2930*/  ISETP.NE.AND P1, PT, R88, RZ, PT ;  /* 0x000000ff5800720c */ /* 0x000fe20003f25270 */
[----:B------:R-:W0:Y:S01]  /*2940*/  SHFL.BFLY PT, R3, R12, 0x1, 0x1f ;  /* 0x0c201f000c037f89 */ /* 0x000e2200000e0000 */
[----:B------:R-:W-:Y:S01]  /*2950*/  FMNMX.FTZ R6, R37, R6, !PT ;  /* 0x0000000625067209 */ /* 0x000fe20007810000 */
[--C-:B------:R-:W-:Y:S01]  /*2960*/  IMAD.MOV.U32 R88, RZ, RZ, R151.reuse ;  /* 0x000000ffff587224 */ /* 0x100fe200078e0097 */
[----:B------:R-:W-:Y:S01]  /*2970*/  ISETP.NE.AND P0, PT, R90, RZ, PT ;  /* 0x000000ff5a00720c */ /* 0x000fe20003f05270 */
[----:B------:R-:W-:Y:S01]  /*2980*/  IMAD.MOV.U32 R90, RZ, RZ, R151 ;  /* 0x000000ffff5a7224 */ /* 0x000fe200078e0097 */
[----:B------:R-:W-:-:S04]  /*2990*/  FMNMX.FTZ R6, R59, R6, !PT ;  /* 0x000000063b067209 */ /* 0x000fc80007810000 */
[----:B------:R-:W-:-:S03]  /*29a0*/  FMNMX.FTZ R6, R41, R6, !PT ;  /* 0x0000000629067209 */ /* 0x000fc60007810000 */
[----:B------:R-:W-:Y:S01]  /*29b0*/  @!P1 VIADD R5, R5, 0x34840 ;  /* 0x0003484005059836 */ /* 0x000fe20000000000 */
[----:B------:R-:W-:-:S04]  /*29c0*/  FMNMX.FTZ R6, R63, R6, !PT ;  /* 0x000000063f067209 */ /* 0x000fc80007810000 */
[----:B------:R-:W-:Y:S02]  /*29d0*/  FMNMX.FTZ R6, R45, R6, !PT ;  /* 0x000000062d067209 */ /* 0x000fe40007810000 */
[----:B------:R-:W-:Y:S02]  /*29e0*/  @!P1 PRMT R5, RZ, 0x654, R5 ;  /* 0x00000654ff059816 */ /* 0x000fe40000000005 */
[----:B------:R-:W-:Y:S02]  /*29f0*/  FMNMX.FTZ R6, R67, R6, !PT ;  /* 0x0000000643067209 */ /* 0x000fe40007810000 */
        /* <DEDUP_REMOVED lines=8> */
[----:B------:R-:W-:Y:S02]  /*2a80*/  ISETP.NE.AND P2, PT, R20, RZ, PT ;  /* 0x000000ff1400720c */ /* 0x000fe40003f45270 */
[----:B------:R-:W-:Y:S01]  /*2a90*/  FMNMX.FTZ R6, R75, R6, !PT ;  /* 0x000000064b067209 */ /* 0x000fe20007810000 */
[-CC-:B------:R-:W-:Y:S01]  /*2aa0*/  FFMA.FTZ R176, R93, R4.reuse, -R14.reuse ;  /* 0x000000045db07223 */ /* 0x180fe2000001080e */
[----:B------:R-:W-:Y:S01]  /*2ab0*/  FSEL R93, R79, -INF , P2 ;  /* 0xff8000004f5d7808 */ /* 0x000fe20001000000 */
[--C-:B------:R-:W-:Y:S01]  /*2ac0*/  FFMA.FTZ R69, R95, R4, -R14.reuse ;  /* 0x000000045f457223 */ /* 0x100fe2000001080e */
        /* <DEDUP_REMOVED lines=13> */
[----:B------:R-:W-:Y:S01]  /*2ba0*/  MUFU.EX2 R180, R180 ;  /* 0x000000b400b47308 */ /* 0x000fe20000000800 */
[----:B------:R-:W-:Y:S01]  /*2bb0*/  FSEL R101, R87, -INF , P6 ;  /* 0xff80000057657808 */ /* 0x000fe20003000000 */
[--C-:B------:R-:W-:Y:S01]  /*2bc0*/  FFMA.FTZ R65, R91, R4, -R14.reuse ;  /* 0x000000045b417223 */ /* 0x100fe2000001080e */
[----:B------:R-:W-:Y:S01]  /*2bd0*/  FMNMX.FTZ R6, R99, R6, !PT ;  /* 0x0000000663067209 */ /* 0x000fe20007810000 */
[-CC-:B------:R-:W-:Y:S01]  /*2be0*/  FFMA.FTZ R77, R103, R4.reuse, -R14.reuse ;  /* 0x00000004674d7223 */ /* 0x180fe2000001080e */
[-CC-:B------:R-:W-:Y:S01]  /*2bf0*/  FFMA.FTZ R174, R105, R4.reuse, -R14.reuse ;  /* 0x0000000469ae7223 */ /* 0x180fe2000001080e */
[--C-:B------:R-:W-:Y:S01]  /*2c00*/  FFMA.FTZ R81, R107, R4, -R14.reuse ;  /* 0x000000046b517223 */ /* 0x100fe2000001080e */
[----:B------:R-:W-:Y:S01]  /*2c10*/  FMNMX.FTZ R6, R101, R6, !PT ;  /* 0x0000000665067209 */ /* 0x000fe20007810000 */
[----:B------:R-:W0:Y:S01]  /*2c20*/  MUFU.EX2 R61, R61 ;  /* 0x0000003d003d7308 */ /* 0x000e220000000800 */
[-CC-:B------:R-:W-:Y:S01]  /*2c30*/  FFMA.FTZ R168, R109, R4.reuse, -R14.reuse ;  /* 0x000000046da87223 */ /* 0x180fe2000001080e */
[-CC-:B------:R-:W-:Y:S01]  /*2c40*/  FFMA.FTZ R85, R111, R4.reuse, -R14.reuse ;  /* 0x000000046f557223 */ /* 0x180fe2000001080e */
[-CC-:B------:R-:W-:Y:S01]  /*2c50*/  FFMA.FTZ R170, R113, R4.reuse, -R14.reuse ;  /* 0x0000000471aa7223 */ /* 0x180fe2000001080e */
[----:B------:R-:W2:Y:S01]  /*2c60*/  SHFL.BFLY PT, R9, R6, 0x2, 0x1f ;  /* 0x0c401f0006097f89 */ /* 0x000ea200000e0000 */
[-CC-:B------:R-:W-:Y:S01]  /*2c70*/  FFMA.FTZ R115, R115, R4.reuse, -R14.reuse ;  /* 0x0000000473737223 */ /* 0x180fe2000001080e */
[-CC-:B------:R-:W-:Y:S01]  /*2c80*/  FFMA.FTZ R152, R117, R4.reuse, -R14.reuse ;  /* 0x0000000475987223 */ /* 0x180fe2000001080e */
[-CC-:B------:R-:W-:Y:S01]  /*2c90*/  FFMA.FTZ R83, R119, R4.reuse, -R14.reuse ;  /* 0x0000000477537223 */ /* 0x180fe2000001080e */
[----:B------:R-:W3:Y:S01]  /*2ca0*/  MUFU.EX2 R182, R182 ;  /* 0x000000b600b67308 */ /* 0x000ee20000000800 */
[-CC-:B------:R-:W-:Y:S01]  /*2cb0*/  FFMA.FTZ R154, R121, R4.reuse, -R14.reuse ;  /* 0x00000004799a7223 */ /* 0x180fe2000001080e */
[-CC-:B------:R-:W-:Y:S01]  /*2cc0*/  FFMA.FTZ R87, R123, R4.reuse, -R14.reuse ;  /* 0x000000047b577223 */ /* 0x180fe2000001080e */
[-CC-:B------:R-:W-:Y:S01]  /*2cd0*/  FFMA.FTZ R156, R125, R4.reuse, -R14.reuse ;  /* 0x000000047d9c7223 */ /* 0x180fe2000001080e */
[-CC-:B------:R-:W-:Y:S01]  /*2ce0*/  FFMA.FTZ R89, R127, R4.reuse, -R14.reuse ;  /* 0x000000047f597223 */ /* 0x180fe2000001080e */
[-CC-:B------:R-:W-:Y:S01]  /*2cf0*/  FFMA.FTZ R158, R129, R4.reuse, -R14.reuse ;  /* 0x00000004819e7223 */ /* 0x180fe2000001080e */
[-CC-:B------:R-:W-:Y:S01]  /*2d00*/  FFMA.FTZ R91, R131, R4.reuse, -R14.reuse ;  /* 0x00000004835b7223 */ /* 0x180fe2000001080e */
[-CC-:B------:R-:W-:Y:S01]  /*2d10*/  FFMA.FTZ R160, R133, R4.reuse, -R14.reuse ;  /* 0x0000000485a07223 */ /* 0x180fe2000001080e */
[----:B------:R-:W4:Y:S01]  /*2d20*/  MUFU.EX2 R65, R65 ;  /* 0x0000004100417308 */ /* 0x000f220000000800 */
[-CC-:B------:R-:W-:Y:S01]  /*2d30*/  FFMA.FTZ R135, R135, R4.reuse, -R14.reuse ;  /* 0x0000000487877223 */ /* 0x180fe2000001080e */
[-CC-:B------:R-:W-:Y:S01]  /*2d40*/  FFMA.FTZ R137, R137, R4.reuse, -R14.reuse ;  /* 0x0000000489897223 */ /* 0x180fe2000001080e */
[-CC-:B------:R-:W-:Y:S01]  /*2d50*/  FFMA.FTZ R139, R139, R4.reuse, -R14.reuse ;  /* 0x000000048b8b7223 */ /* 0x180fe2000001080e */
[-CC-:B------:R-:W-:Y:S01]  /*2d60*/  FFMA.FTZ R141, R141, R4.reuse, -R14.reuse ;  /* 0x000000048d8d7223 */ /* 0x180fe2000001080e */
[-CC-:B------:R-:W-:Y:S01]  /*2d70*/  FFMA.FTZ R143, R143, R4.reuse, -R14.reuse ;  /* 0x000000048f8f7223 */ /* 0x180fe2000001080e */
[-CC-:B------:R-:W-:Y:S01]  /*2d80*/  FFMA.FTZ R145, R145, R4.reuse, -R14.reuse ;  /* 0x0000000491917223 */ /* 0x180fe2000001080e */
[----:B------:R-:W-:Y:S01]  /*2d90*/  FFMA.FTZ R14, R147, R4, -R14 ;  /* 0x00000004930e7223 */ /* 0x000fe2000001080e */
[----:B------:R-:W5:Y:S01]  /*2da0*/  MUFU.EX2 R176, R176 ;  /* 0x000000b000b07308 */ /* 0x000f620000000800 */
[----:B------:R-:W-:-:S02]  /*2db0*/  IMAD.MOV.U32 R147, RZ, RZ, R151 ;  /* 0x000000ffff937224 */ /* 0x000fc400078e0097 */
[--C-:B------:R-:W-:Y:S01]  /*2dc0*/  IMAD.MOV.U32 R133, RZ, RZ, R151.reuse ;  /* 0x000000ffff857224 */ /* 0x100fe200078e0097 */
[----:B--2---:R-:W-:Y:S01]  /*2dd0*/  FMNMX.FTZ R8, R6, R9, !PT ;  /* 0x0000000906087209 */ /* 0x004fe20007810000 */
[--C-:B------:R-:W-:Y:S02]  /*2de0*/  IMAD.MOV.U32 R131, RZ, RZ, R151.reuse ;  /* 0x000000ffff837224 */ /* 0x100fe400078e0097 */
[--C-:B------:R-:W-:Y:S01]  /*2df0*/  IMAD.MOV.U32 R129, RZ, RZ, R151.reuse ;  /* 0x000000ffff817224 */ /* 0x100fe200078e0097 */
[----:B------:R-:W2:Y:S01]  /*2e00*/  MUFU.EX2 R69, R69 ;  /* 0x0000004500457308 */ /* 0x000ea20000000800 */
[----:B------:R-:W1:Y:S01]  /*2e10*/  SHFL.BFLY PT, R9, R8, 0x1, 0x1f ;  /* 0x0c201f0008097f89 */ /* 0x000e6200000e0000 */
[--C-:B------:R-:W-:Y:S02]  /*2e20*/  IMAD.MOV.U32 R127, RZ, RZ, R151.reuse ;  /* 0x000000ffff7f7224 */ /* 0x100fe400078e0097 */
[--C-:B------:R-:W-:Y:S02]  /*2e30*/  IMAD.MOV.U32 R125, RZ, RZ, R151.reuse ;  /* 0x000000ffff7d7224 */ /* 0x100fe400078e0097 */
[----:B------:R-:W-:-:S02]  /*2e40*/  IMAD.MOV.U32 R123, RZ, RZ, R151 ;  /* 0x000000ffff7b7224 */ /* 0x000fc400078e0097 */
[----:B------:R-:W-:Y:S01]  /*2e50*/  MUFU.EX2 R178, R178 ;  /* 0x000000b200b27308 */ /* 0x000fe20000000800 */
[--C-:B------:R-:W-:Y:S02]  /*2e60*/  IMAD.MOV.U32 R121, RZ, RZ, R151.reuse ;  /* 0x000000ffff797224 */ /* 0x100fe400078e0097 */
[--C-:B------:R-:W-:Y:S02]  /*2e70*/  IMAD.MOV.U32 R119, RZ, RZ, R151.reuse ;  /* 0x000000ffff777224 */ /* 0x100fe400078e0097 */
[--C-:B------:R-:W-:Y:S02]  /*2e80*/  IMAD.MOV.U32 R117, RZ, RZ, R151.reuse ;  /* 0x000000ffff757224 */ /* 0x100fe400078e0097 */
[--C-:B------:R-:W-:Y:S01]  /*2e90*/  IMAD.MOV.U32 R113, RZ, RZ, R151.reuse ;  /* 0x000000ffff717224 */ /* 0x100fe200078e0097 */
[----:B------:R-:W-:Y:S01]  /*2ea0*/  MUFU.EX2 R73, R73 ;  /* 0x0000004900497308 */ /* 0x000fe20000000800 */
[--C-:B------:R-:W-:Y:S02]  /*2eb0*/  IMAD.MOV.U32 R111, RZ, RZ, R151.reuse ;  /* 0x000000ffff6f7224 */ /* 0x100fe400078e0097 */
[----:B------:R-:W-:-:S02]  /*2ec0*/  IMAD.MOV.U32 R109, RZ, RZ, R151 ;  /* 0x000000ffff6d7224 */ /* 0x000fc400078e0097 */
[--C-:B------:R-:W-:Y:S02]  /*2ed0*/  IMAD.MOV.U32 R107, RZ, RZ, R151.reuse ;  /* 0x000000ffff6b7224 */ /* 0x100fe400078e0097 */
[--C-:B------:R-:W-:Y:S01]  /*2ee0*/  IMAD.MOV.U32 R105, RZ, RZ, R151.reuse ;  /* 0x000000ffff697224 */ /* 0x100fe200078e0097 */
[----:B------:R-:W-:Y:S01]  /*2ef0*/  MUFU.EX2 R172, R172 ;  /* 0x000000ac00ac7308 */ /* 0x000fe20000000800 */
[----:B-1----:R-:W-:Y:S01]  /*2f00*/  FMNMX.FTZ R9, R8, R9, !PT ;  /* 0x0000000908097209 */ /* 0x002fe20007810000 */
[----:B------:R-:W-:-:S03]  /*2f10*/  IMAD.MOV.U32 R103, RZ, RZ, R151 ;  /* 0x000000ffff677224 */ /* 0x000fc600078e0097 */
[C---:B------:R-:W-:Y:S01]  /*2f20*/  FSETP.NEU.FTZ.AND P2, PT, R9.reuse, -INF , PT ;  /* 0xff8000000900780b */ /* 0x040fe20003f5d000 */
[----:B------:R-:W-:Y:S02]  /*2f30*/  FMUL.FTZ R6, R9, R4 ;  /* 0x0000000409067220 */ /* 0x000fe40000410000 */
[----:B------:R-:W-:Y:S03]  /*2f40*/  MUFU.EX2 R77, R77 ;  /* 0x0000004d004d7308 */ /* 0x000fe60000000800 */
[----:B------:R-:W-:Y:S02]  /*2f50*/  FSEL R6, R6, RZ, P2 ;  /* 0x000000ff06067208 */ /* 0x000fe40001000000 */
[----:B------:R-:W-:-:S03]  /*2f60*/  PLOP3.LUT P2, PT, PT, PT, UP0, 0x80, 0x0 ;  /* 0x000000000000781c */ /* 0x000fc60003f4f008 */
        /* <DEDUP_REMOVED lines=11> */
[-CC-:B------:R-:W-:Y:S01]  /*3020*/  FFMA.FTZ R25, R25, R4.reuse, -R6.reuse ;  /* 0x0000000419197223 */ /* 0x180fe20000010806 */
[----:B------:R-:W1:Y:S01]  /*3030*/  MUFU.EX2 R7, R7 ;  /* 0x0000000700077308 */ /* 0x000e620000000800 */
[----:B0-----:R-:W-:Y:S01]  /*3040*/  FADD.FTZ R27, R180, R61 ;  /* 0x0000003db41b7221 */ /* 0x001fe20000010000 */
[-CC-:B------:R-:W-:Y:S01]  /*3050*/  FFMA.FTZ R47, R47, R4.reuse, -R6.reuse ;  /* 0x000000042f2f7223 */ /* 0x180fe20000010806 */
[-CC-:B------:R-:W-:Y:S01]  /*3060*/  FFMA.FTZ R29, R29, R4.reuse, -R6.reuse ;  /* 0x000000041d1d7223 */ /* 0x180fe20000010806 */
[-CC-:B------:R-:W-:Y:S01]  /*3070*/  FFMA.FTZ R51, R51, R4.reuse, -R6.reuse ;  /* 0x0000000433337223 */ /* 0x180fe20000010806 */
[----:B---3--:R-:W-:Y:S01]  /*3080*/  FADD.FTZ R32, R182, R27 ;  /* 0x0000001bb6207221 */ /* 0x008fe20000010000 */
[-CC-:B------:R-:W-:Y:S01]  /*3090*/  FFMA.FTZ R33, R33, R4.reuse, -R6.reuse ;  /* 0x0000000421217223 */ /* 0x180fe20000010806 */
[-C--:B------:R-:W-:Y:S01]  /*30a0*/  FFMA.FTZ R55, R55, R4.reuse, -R6 ;  /* 0x0000000437377223 */ /* 0x080fe20000010806 */
[----:B------:R-:W0:Y:S01]  /*30b0*/  MUFU.EX2 R11, R11 ;  /* 0x0000000b000b7308 */ /* 0x000e220000000800 */
[----:B----4-:R-:W-:Y:S01]  /*30c0*/  FADD.FTZ R27, R65, R32 ;  /* 0x00000020411b7221 */ /* 0x010fe20000010000 */
[-CC-:B------:R-:W-:Y:S01]  /*30d0*/  FFMA.FTZ R37, R37, R4.reuse, -R6.reuse ;  /* 0x0000000425257223 */ /* 0x180fe20000010806 */
[-CC-:B------:R-:W-:Y:S01]  /*30e0*/  FFMA.FTZ R59, R59, R4.reuse, -R6.reuse ;  /* 0x000000043b3b7223 */ /* 0x180fe20000010806 */
[-CC-:B------:R-:W-:Y:S01]  /*30f0*/  FFMA.FTZ R41, R41, R4.reuse, -R6.reuse ;  /* 0x0000000429297223 */ /* 0x180fe20000010806 */
[----:B-----5:R-:W-:Y:S01]  /*3100*/  FADD.FTZ R34, R176, R27 ;  /* 0x0000001bb0227221 */ /* 0x020fe20000010000 */
[-CC-:B------:R-:W-:Y:S01]  /*3110*/  FFMA.FTZ R63, R63, R4.reuse, -R6.reuse ;  /* 0x000000043f3f7223 */ /* 0x180fe20000010806 */
[-C--:B------:R-:W-:Y:S01]  /*3120*/  FFMA.FTZ R45, R45, R4.reuse, -R6 ;  /* 0x000000042d2d7223 */ /* 0x080fe20000010806 */
[----:B------:R3:W4:Y:S01]  /*3130*/  MUFU.EX2 R10, R31 ;  /* 0x0000001f000a7308 */ /* 0x0007220000000800 */
[----:B--2---:R-:W-:Y:S01]  /*3140*/  FADD.FTZ R27, R69, R34 ;  /* 0x00000022451b7221 */ /* 0x004fe20000010000 */
[----:B-1----:R-:W-:Y:S01]  /*3150*/  FADD.FTZ R34, R7, R8 ;  /* 0x0000000807227221 */ /* 0x002fe20000010000 */
[-CC-:B------:R-:W-:Y:S01]  /*3160*/  FFMA.FTZ R67, R67, R4.reuse, -R6.reuse ;  /* 0x0000000443437223 */ /* 0x180fe20000010806 */
[-CC-:B------:R-:W-:Y:S01]  /*3170*/  FFMA.FTZ R49, R49, R4.reuse, -R6.reuse ;  /* 0x0000000431317223 */ /* 0x180fe20000010806 */
[----:B------:R-:W-:Y:S01]  /*3180*/  FADD.FTZ R36, R178, R27 ;  /* 0x0000001bb2247221 */ /* 0x000fe20000010000 */
[-CC-:B------:R-:W-:Y:S01]  /*3190*/  FFMA.FTZ R71, R71, R4.reuse, -R6.reuse ;  /* 0x0000000447477223 */ /* 0x180fe20000010806 */
[-C--:B------:R-:W-:Y:S01]  /*31a0*/  FFMA.FTZ R53, R53, R4.reuse, -R6 ;  /* 0x0000000435357223 */ /* 0x080fe20000010806 */
[----:B------:R-:W1:Y:S01]  /*31b0*/  MUFU.EX2 R13, R13 ;  /* 0x0000000d000d7308 */ /* 0x000e620000000800 */
[----:B---3--:R-:W-:Y:S01]  /*31c0*/  FADD.FTZ R31, R73, R36 ;  /* 0x00000024491f7221 */ /* 0x008fe20000010000 */
[----:B0-----:R-:W-:Y:S01]  /*31d0*/  FADD.FTZ R27, R11, R34 ;  /* 0x000000220b1b7221 */ /* 0x001fe20000010000 */
[-CC-:B------:R-:W-:Y:S01]  /*31e0*/  FFMA.FTZ R75, R75, R4.reuse, -R6.reuse ;  /* 0x000000044b4b7223 */ /* 0x180fe20000010806 */
[-CC-:B------:R-:W-:Y:S01]  /*31f0*/  FFMA.FTZ R57, R57, R4.reuse, -R6.reuse ;  /* 0x0000000439397223 */ /* 0x180fe20000010806 */
[----:B------:R-:W-:Y:S01]  /*3200*/  FADD.FTZ R38, R172, R31 ;  /* 0x0000001fac267221 */ /* 0x000fe20000010000 */
[-CC-:B------:R-:W-:Y:S01]  /*3210*/  FFMA.FTZ R93, R93, R4.reuse, -R6.reuse ;  /* 0x000000045d5d7223 */ /* 0x180fe20000010806 */
[-C--:B------:R-:W-:Y:S01]  /*3220*/  FFMA.FTZ R95, R95, R4.reuse, -R6 ;  /* 0x000000045f5f7223 */ /* 0x080fe20000010806 */
[----:B------:R-:W0:Y:S01]  /*3230*/  MUFU.EX2 R174, R174 ;  /* 0x000000ae00ae7308 */ /* 0x000e220000000800 */
[----:B----4-:R-:W-:Y:S01]  /*3240*/  FADD.FTZ R36, R10, R27 ;  /* 0x0000001b0a247221 */ /* 0x010fe20000010000 */
[----:B------:R-:W-:Y:S01]  /*3250*/  FADD.FTZ R31, R77, R38 ;  /* 0x000000264d1f7221 */ /* 0x000fe20000010000 */
[-CC-:B------:R-:W-:Y:S01]  /*3260*/  FFMA.FTZ R97, R97, R4.reuse, -R6.reuse ;  /* 0x0000000461617223 */ /* 0x180fe20000010806 */
[-CC-:B------:R-:W-:Y:S01]  /*3270*/  FFMA.FTZ R99, R99, R4.reuse, -R6.reuse ;  /* 0x0000000463637223 */ /* 0x180fe20000010806 */
[----:B------:R-:W-:Y:S01]  /*3280*/  FFMA.FTZ R101, R101, R4, -R6 ;  /* 0x0000000465657223 */ /* 0x000fe20000010806 */
[----:B------:R-:W-:Y:S01]  /*3290*/  F2FP.BF16.F32.PACK_AB R181, R8, R7 ;  /* 0x0000000708b5723e */ /* 0x000fe200000010ff */
[----:B------:R-:W-:Y:S01]  /*32a0*/  IMAD.MOV.U32 R7, RZ, RZ, 0x3f800000 ;  /* 0x3f800000ff077424 */ /* 0x000fe200078e00ff */
[----:B------:R-:W2:Y:S01]  /*32b0*/  MUFU.EX2 R12, R35 ;  /* 0x00000023000c7308 */ /* 0x000ea20000000800 */
[----:B-1----:R-:W-:Y:S01]  /*32c0*/  FADD.FTZ R27, R13, R36 ;  /* 0x000000240d1b7221 */ /* 0x002fe20000010000 */
[----:B------:R-:W-:Y:S01]  /*32d0*/  F2FP.BF16.F32.PACK_AB R183, R10, R11 ;  /* 0x0000000b0ab7723e */ /* 0x000fe200000010ff */
[----:B------:R-:W-:Y:S01]  /*32e0*/  IMAD.MOV.U32 R11, RZ, RZ, 0x3f800000 ;  /* 0x3f800000ff0b7424 */ /* 0x000fe200078e00ff */
[----:B------:R-:W-:-:S02]  /*32f0*/  F2FP.BF16.F32.PACK_AB R180, R61, R180 ;  /* 0x000000b43db4723e */ /* 0x000fc400000010ff */
[----:B------:R-:W-:Y:S02]  /*3300*/  F2FP.BF16.F32.PACK_AB R182, R65, R182 ;  /* 0x000000b641b6723e */ /* 0x000fe400000010ff */
[----:B------:R-:W1:Y:S01]  /*3310*/  MUFU.EX2 R81, R81 ;  /* 0x0000005100517308 */ /* 0x000e620000000800 */
[----:B0-----:R-:W-:Y:S01]  /*3320*/  FADD.FTZ R38, R174, R31 ;  /* 0x0000001fae267221 */ /* 0x001fe20000010000 */
[----:B------:R-:W-:Y:S02]  /*3330*/  F2FP.BF16.F32.PACK_AB R176, R69, R176 ;  /* 0x000000b045b0723e */ /* 0x000fe400000010ff */
[----:B------:R-:W-:Y:S02]  /*3340*/  F2FP.BF16.F32.PACK_AB R178, R73, R178 ;  /* 0x000000b249b2723e */ /* 0x000fe400000010ff */
[----:B------:R-:W-:Y:S02]  /*3350*/  F2FP.BF16.F32.PACK_AB R172, R77, R172 ;  /* 0x000000ac4dac723e */ /* 0x000fe400000010ff */
[----:B------:R-:W0:Y:S01]  /*3360*/  MUFU.EX2 R15, R15 ;  /* 0x0000000f000f7308 */ /* 0x000e220000000800 */
[C---:B--2---:R-:W-:Y:S01]  /*3370*/  FADD.FTZ R36, R12.reuse, R27 ;  /* 0x0000001b0c247221 */ /* 0x044fe20000010000 */
[----:B------:R-:W-:-:S06]  /*3380*/  F2FP.BF16.F32.PACK_AB R177, R12, R13 ;  /* 0x0000000d0cb1723e */ /* 0x000fcc00000010ff */
        /* <DEDUP_REMOVED lines=15> */
[----:B------:R2:W3:Y:S01]  /*3480*/  MUFU.EX2 R79, R115 ;  /* 0x00000073004f7308 */ /* 0x0004e20000000800 */
[----:B-1----:R-:W-:-:S07]  /*3490*/  FADD.FTZ R40, R170, R31 ;  /* 0x0000001faa287221 */ /* 0x002fce0000010000 */
[----:B------:R-:W1:Y:S01]  /*34a0*/  MUFU.EX2 R25, R25 ;  /* 0x0000001900197308 */ /* 0x000e620000000800 */
[C---:B0-----:R-:W-:Y:S01]  /*34b0*/  FADD.FTZ R38, R24.reuse, R27 ;  /* 0x0000001b18267221 */ /* 0x041fe20000010000 */
[----:B------:R-:W-:Y:S01]  /*34c0*/  F2FP.BF16.F32.PACK_AB R173, R24, R21 ;  /* 0x0000001518ad723e */ /* 0x000fe200000010ff */
[----:B--2---:R-:W-:-:S05]  /*34d0*/  IMAD.MOV.U32 R115, RZ, RZ, R151 ;  /* 0x000000ffff737224 */ /* 0x004fca00078e0097 */
[----:B------:R-:W0:Y:S01]  /*34e0*/  MUFU.EX2 R152, R152 ;  /* 0x0000009800987308 */ /* 0x000e220000000800 */
[C---:B---3--:R-:W-:Y:S01]  /*34f0*/  FADD.FTZ R27, R79.reuse, R40 ;  /* 0x000000284f1b7221 */ /* 0x048fe20000010000 */
[----:B------:R-:W-:-:S06]  /*3500*/  F2FP.BF16.F32.PACK_AB R170, R79, R170 ;  /* 0x000000aa4faa723e */ /* 0x000fcc00000010ff */
        /* <DEDUP_REMOVED lines=29> */
[----:B------:R-:W-:Y:S01]  /*36e0*/  F2FP.BF16.F32.PACK_AB R156, R89, R156 ;  /* 0x0000009c599c723e */ /* 0x000fe200000010ff */
[----:B------:R-:W-:-:S05]  /*36f0*/  IMAD.MOV.U32 R89, RZ, RZ, R151 ;  /* 0x000000ffff597224 */ /* 0x000fca00078e0097 */
        /* <DEDUP_REMOVED lines=9> */
[----:B------:R-:W-:Y:S01]  /*3790*/  F2FP.BF16.F32.PACK_AB R158, R91, R158 ;  /* 0x0000009e5b9e723e */ /* 0x000fe200000010ff */
[----:B------:R-:W-:-:S05]  /*37a0*/  IMAD.MOV.U32 R91, RZ, RZ, R151 ;  /* 0x000000ffff5b7224 */ /* 0x000fca00078e0097 */
        /* <DEDUP_REMOVED lines=9> */
[----:B------:R-:W-:Y:S01]  /*3840*/  F2FP.BF16.F32.PACK_AB R160, R135, R160 ;  /* 0x000000a087a0723e */ /* 0x000fe200000010ff */
[----:B------:R-:W-:-:S05]  /*3850*/  IMAD.MOV.U32 R135, RZ, RZ, R151 ;  /* 0x000000ffff877224 */ /* 0x000fca00078e0097 */
        /* <DEDUP_REMOVED lines=10> */
[----:B------:R-:W-:Y:S01]  /*3900*/  F2FP.BF16.F32.PACK_AB R162, R162, R137 ;  /* 0x00000089a2a2723e */ /* 0x000fe200000010ff */
[----:B------:R-:W-:-:S05]  /*3910*/  IMAD.MOV.U32 R137, RZ, RZ, R151 ;  /* 0x000000ffff897224 */ /* 0x000fca00078e0097 */
        /* <DEDUP_REMOVED lines=16> */
[----:B------:R1:W3:Y:S01]  /*3a20*/  MUFU.EX2 R42, R93 ;  /* 0x0000005d002a7308 */ /* 0x0002e20000000800 */
[C---:B--2---:R-:W-:Y:S01]  /*3a30*/  FADD.FTZ R46, R40.reuse, R5 ;  /* 0x00000005282e7221 */ /* 0x044fe20000010000 */
[----:B------:R-:W-:-:S06]  /*3a40*/  F2FP.BF16.F32.PACK_AB R161, R40, R53 ;  /* 0x0000003528a1723e */ /* 0x000fcc00000010ff */
[----:B------:R-:W2:Y:S01]  /*3a50*/  MUFU.EX2 R95, R95 ;  /* 0x0000005f005f7308 */ /* 0x000ea20000000800 */
[----:B0-----:R-:W-:Y:S01]  /*3a60*/  FADD.FTZ R5, R57, R46 ;  /* 0x0000002e39057221 */ /* 0x001fe20000010000 */
[----:B-1----:R-:W-:-:S06]  /*3a70*/  IMAD.MOV.U32 R93, RZ, RZ, R151 ;  /* 0x000000ffff5d7224 */ /* 0x002fcc00078e0097 */
[----:B------:R0:W1:Y:S01]  /*3a80*/  MUFU.EX2 R44, R97 ;  /* 0x00000061002c7308 */ /* 0x0000620000000800 */
[C---:B---3--:R-:W-:Y:S01]  /*3a90*/  FADD.FTZ R10, R42.reuse, R5 ;  /* 0x000000052a0a7221 */ /* 0x048fe20000010000 */
[----:B------:R-:W-:-:S06]  /*3aa0*/  F2FP.BF16.F32.PACK_AB R163, R42, R57 ;  /* 0x000000392aa3723e */ /* 0x000fcc00000010ff */
[----:B------:R-:W3:Y:S01]  /*3ab0*/  MUFU.EX2 R99, R99 ;  /* 0x0000006300637308 */ /* 0x000ee20000000800 */
[----:B--2---:R-:W-:Y:S01]  /*3ac0*/  FADD.FTZ R5, R95, R10 ;  /* 0x0000000a5f057221 */ /* 0x004fe20000010000 */
[----:B0-----:R-:W-:-:S06]  /*3ad0*/  IMAD.MOV.U32 R97, RZ, RZ, R151 ;  /* 0x000000ffff617224 */ /* 0x001fcc00078e0097 */
[----:B------:R-:W0:Y:S01]  /*3ae0*/  MUFU.EX2 R14, R14 ;  /* 0x0000000e000e7308 */ /* 0x000e220000000800 */
[C---:B-1----:R-:W-:Y:S01]  /*3af0*/  FADD.FTZ R10, R44.reuse, R5 ;  /* 0x000000052c0a7221 */ /* 0x042fe20000010000 */
[----:B------:R-:W-:Y:S01]  /*3b00*/  F2FP.BF16.F32.PACK_AB R165, R44, R95 ;  /* 0x0000005f2ca5723e */ /* 0x000fe200000010ff */
[----:B------:R-:W-:-:S05]  /*3b10*/  IMAD.MOV.U32 R95, RZ, RZ, R151 ;  /* 0x000000ffff5f7224 */ /* 0x000fca00078e0097 */
[----:B------:R1:W2:Y:S01]  /*3b20*/  MUFU.EX2 R8, R101 ;  /* 0x0000006500087308 */ /* 0x0002a20000000800 */
[----:B---3--:R-:W-:Y:S01]  /*3b30*/  FADD.FTZ R5, R99, R10 ;  /* 0x0000000a63057221 */ /* 0x008fe20000010000 */
[C---:B0-----:R-:W-:Y:S01]  /*3b40*/  F2FP.BF16.F32.PACK_AB R166, R14.reuse, R145 ;  /* 0x000000910ea6723e */ /* 0x041fe200000010ff */
[----:B------:R-:W-:Y:S01]  /*3b50*/  FADD.FTZ R6, R14, R27 ;  /* 0x0000001b0e067221 */ /* 0x000fe20000010000 */
[--C-:B------:R-:W-:Y:S02]  /*3b60*/  IMAD.MOV.U32 R145, RZ, RZ, R151.reuse ;  /* 0x000000ffff917224 */ /* 0x100fe400078e0097 */
[----:B-1----:R-:W-:Y:S01]  /*3b70*/  IMAD.MOV.U32 R101, RZ, RZ, R151 ;  /* 0x000000ffff657224 */ /* 0x002fe200078e0097 */
[C---:B--2---:R-:W-:Y:S01]  /*3b80*/  F2FP.BF16.F32.PACK_AB R167, R8.reuse, R99 ;  /* 0x0000006308a7723e */ /* 0x044fe200000010ff */
[----:B------:R-:W-:Y:S01]  /*3b90*/  FADD.FTZ R5, R8, R5 ;  /* 0x0000000508057221 */ /* 0x000fe20000010000 */
[----:B------:R-:W-:Y:S01]  /*3ba0*/  IMAD.MOV.U32 R99, RZ, RZ, R151 ;  /* 0x000000ffff637224 */ /* 0x000fe200078e0097 */
[----:B------:R-:W-:Y:S06]  /*3bb0*/  @!P2 BRA `(.L_x_376) ;  /* 0x0000002000d8a947 */ /* 0x000fec0003800000 */
[----:B------:R-:W-:Y:S01]  /*3bc0*/  R2UR UR4, R2 ;  /* 0x00000000020472ca */ /* 0x000fe200000e0000 */
[----:B------:R-:W-:Y:S01]  /*3bd0*/  IMAD.MOV.U32 R10, RZ, RZ, R9 ;  /* 0x000000ffff0a7224 */ /* 0x000fe200078e0009 */
[----:B------:R-:W-:Y:S01]  /*3be0*/  CS2R R150, SRZ ;  /* 0x0000000000967805 */ /* 0x000fe2000001ff00 */
[----:B------:R-:W-:Y:S01]  /*3bf0*/  IMAD.MOV.U32 R12, RZ, RZ, R3 ;  /* 0x000000ffff0c7224 */ /* 0x000fe200078e0003 */
[----:B------:R-:W-:Y:S01]  /*3c00*/  CS2R R146, SRZ ;  /* 0x0000000000927805 */ /* 0x000fe2000001ff00 */
[----:B------:R-:W-:Y:S01]  /*3c10*/  IMAD.MOV.U32 R8, RZ, RZ, R16 ;  /* 0x000000ffff087224 */ /* 0x000fe200078e0010 */
[----:B------:R-:W-:Y:S01]  /*3c20*/  CS2R R142, SRZ ;  /* 0x00000000008e7805 */ /* 0x000fe2000001ff00 */
[----:B------:R-:W-:Y:S01]  /*3c30*/  IMAD.MOV.U32 R7, RZ, RZ, 0x3f800000 ;  /* 0x3f800000ff077424 */ /* 0x000fe200078e00ff */
        /* <DEDUP_REMOVED lines=28> */
[----:B------:R-:W-:Y:S01]  /*3e00*/  CS2R R88, SRZ ;  /* 0x0000000000587805 */ /* 0x000fe2000001ff00 */
[----:B------:R-:W-:-:S12]  /*3e10*/  UIADD3 UR5, UR49, -0x2, URZ ;  /* 0xfffffffe31057890 */ /* 0x000fd8000fffe03f */
.L_x_385:
[----:B------:R-:W-:-:S04]  /*3e20*/  UIADD3 UR6, UR4, 0x1, URZ ;  /* 0x0000000104067890 */ /* 0x000fc8000fffe03f */
[----:B------:R-:W-:-:S04]  /*3e30*/  UISETP.NE.AND UP0, UPT, UR6, 0x2, UPT ;  /* 0x000000020600788c */ /* 0x000fc8000bf05270 */
[----:B------:R-:W-:Y:S02]  /*3e40*/  USEL UR7, URZ, 0x1, UP0 ;  /* 0x000000013f077887 */ /* 0x000fe40008000000 */
[----:B------:R-:W-:-:S04]  /*3e50*/  USEL UR6, UR6, URZ, UP0 ;  /* 0x0000003f06067287 */ /* 0x000fc80008000000 */
[----:B------:R-:W-:Y:S02]  /*3e60*/  LOP3.LUT R16, R8, UR7, RZ, 0x3c, !PT ;  /* 0x0000000708107c12 */ /* 0x000fe4000f8e3cff */
[----:B------:R-:W-:Y:S01]  /*3e70*/  IMAD.U32 R2, RZ, RZ, UR6 ;  /* 0x00000006ff027e24 */ /* 0x000fe2000f8e00ff */
[----:B------:R-:W-:Y:S06]  /*3e80*/  @!P0 BRA `(.L_x_377) ;  /* 0x0000000000048947 */ /* 0x000fec0003800000 */
[----:B------:R-:W-:Y:S01]  /*3e90*/  BPT.TRAP 0x1 ;  /* 0x000000040000795c */ /* 0x000fe20000300000 */
.L_x_377:
[----:B------:R-:W0:Y:S01]  /*3ea0*/  S2UR UR10, SR_CgaCtaId ;  /* 0x00000000000a79c3 */ /* 0x000e220000008800 */
[----:B------:R-:W-:Y:S01]  /*3eb0*/  UMOV UR7, 0x400 ;  /* 0x0000040000077882 */ /* 0x000fe20000000000 */
[----:B------:R-:W-:Y:S01]  /*3ec0*/  SHF.L.U32 R3, R16, 0x1f, RZ ;  /* 0x0000001f10037819 */ /* 0x000fe200000006ff */
[----:B0-----:R-:W-:-:S06]  /*3ed0*/  ULEA UR7, UR10, UR7, 0x18 ;  /* 0x000000070a077291 */ /* 0x001fcc000f8ec03f */
[----:B------:R-:W-:-:S05]  /*3ee0*/  IMAD.U32 R0, RZ, RZ, UR7 ;  /* 0x00000007ff007e24 */ /* 0x000fca000f8e00ff */
[----:B------:R-:W-:-:S13]  /*3ef0*/  R2UR UR7, R0 ;  /* 0x00000000000772ca */ /* 0x000fda00000e0000 */
[----:B------:R-:W-:-:S09]  /*3f00*/  ULEA UR6, UR6, UR7, 0x3 ;  /* 0x0000000706067291 */ /* 0x000fd2000f8e183f */
[----:B------:R0:W1:Y:S01]  /*3f10*/  SYNCS.PHASECHK.TRANS64.TRYWAIT P2, [UR6+0x34830], R3 ;  /* 0x03483003ff0075a7 */ /* 0x0000620008040146 */
[----:B------:R-:W-:Y:S05]  /*3f20*/  @!P0 BRA `(.L_x_378) ;  /* 0x0000000000048947 */ /* 0x000fea0003800000 */
[----:B------:R-:W-:Y:S01]  /*3f30*/  BPT.TRAP 0x1 ;  /* 0x000000040000795c */ /* 0x000fe20000300000 */
.L_x_378:
[----:B-1----:R-:W-:Y:S05]  /*3f40*/  @P2 BRA `(.L_x_379) ;  /* 0x0000000000082947 */ /* 0x002fea0003800000 */
[----:B------:R-:W1:Y:S02]  /*3f50*/  SYNCS.PHASECHK.TRANS64.TRYWAIT P2, [UR6+0x34830], R3 ;  /* 0x03483003ff0075a7 */ /* 0x000e640008040146 */
[----:B-1----:R-:W-:Y:S05]  /*3f60*/  @!P2 BRA `(.L_x_380) ;  /* 0x000000b4002ca947 */ /* 0x002fea0003800000 */
.L_x_379:
[----:B------:R-:W-:Y:S01]  /*3f70*/  R2UR UR7, R2 ;  /* 0x00000000020772ca */ /* 0x000fe200000e0000 */
[----:B------:R-:W-:Y:S01]  /*3f80*/  WARPGROUP.ARRIVE ;  /* 0x00000000000079c5 */ /* 0x000fe20000000000 */
[----:B------:R-:W-:Y:S01]  /*3f90*/  UMOV UR48, UR56 ;  /* 0x0000003800307c82 */ /* 0x000fe20008000000 */
[----:B------:R-:W-:Y:S01]  /*3fa0*/  UMOV UR49, UR57 ;  /* 0x0000003900317c82 */ /* 0x000fe20008000000 */
[----:B------:R-:W-:Y:S01]  /*3fb0*/  UMOV UR51, 0x40000040 ;  /* 0x4000004000337882 */ /* 0x000fe20000000000 */
        /* <DEDUP_REMOVED lines=8> */
[----:B------:R-:W-:Y:S01]  /*4040*/  UIMAD UR7, UR7, 0xc00, UR60 ;  /* 0x00000c00070778a4 */ /* 0x000fe2000f8e023c */
[-C--:B------:R-:W-:Y:S01]  /*4050*/  FMUL.FTZ R88, R88, R11.reuse ;  /* 0x0000000b58587220 */ /* 0x080fe20000410000 */
[----:B------:R-:W-:Y:S01]  /*4060*/  UMOV UR43, 0x40000040 ;  /* 0x40000040002b7882 */ /* 0x000fe20000000000 */
[----:B------:R-:W-:Y:S01]  /*4070*/  UMOV UR47, 0x40000040 ;  /* 0x40000040002f7882 */ /* 0x000fe20000000000 */
[----:B------:R-:W-:Y:S01]  /*4080*/  UIADD3 UR10, UR7, 0x2, URZ ;  /* 0x00000002070a7890 */ /* 0x000fe2000fffe03f */
[-C--:B------:R-:W-:Y:S01]  /*4090*/  FMUL.FTZ R89, R89, R11.reuse ;  /* 0x0000000b59597220 */ /* 0x080fe20000410000 */
[----:B------:R-:W-:Y:S01]  /*40a0*/  UIADD3 UR14, UR7, 0x4, URZ ;  /* 0x00000004070e7890 */ /* 0x000fe2000fffe03f */
[-C--:B------:R-:W-:Y:S01]  /*40b0*/  FMUL.FTZ R92, R92, R11.reuse ;  /* 0x0000000b5c5c7220 */ /* 0x080fe20000410000 */
[----:B------:R-:W-:Y:S01]  /*40c0*/  UMOV UR50, UR7 ;  /* 0x0000000700327c82 */ /* 0x000fe20008000000 */
[----:B------:R-:W-:Y:S01]  /*40d0*/  UIADD3 UR18, UR7, 0x6, URZ ;  /* 0x0000000607127890 */ /* 0x000fe2000fffe03f */
[----:B------:R-:W-:Y:S01]  /*40e0*/  HGMMA.64x128x16.F32.BF16 R24, gdesc[UR48], RZ, !UPT, gsb0 ;  /* 0x01e00000301879f0 */ /* 0x000fe2000c0018ff */
[----:B------:R-:W-:Y:S01]  /*40f0*/  UIADD3 UR22, UR7, 0x400, URZ ;  /* 0x0000040007167890 */ /* 0x000fe2000fffe03f */
[-C--:B------:R-:W-:Y:S01]  /*4100*/  FMUL.FTZ R93, R93, R11.reuse ;  /* 0x0000000b5d5d7220 */ /* 0x080fe20000410000 */
        /* <DEDUP_REMOVED lines=14> */
[----:B------:R-:W-:Y:S01]  /*41f0*/  UMOV UR48, UR52 ;  /* 0x0000003400307c82 */ /* 0x000fe20008000000 */
[----:B------:R-:W-:Y:S01]  /*4200*/  UMOV UR49, UR53 ;  /* 0x0000003500317c82 */ /* 0x000fe20008000000 */
        /* <DEDUP_REMOVED lines=90> */
.L_x_381:
[----:B------:R-:W-:Y:S01]  /*47b0*/  IMAD.U32 R7, RZ, RZ, UR4 ;  /* 0x00000004ff077e24 */ /* 0x000fe2000f8e00ff */
[----:B01----:R-:W-:-:S03]  /*47c0*/  SHF.L.U32 R3, R8, 0x1f, RZ ;  /* 0x0000001f08037819 */ /* 0x003fc600000006ff */
[----:B------:R-:W-:-:S04]  /*47d0*/  IMAD R8, R7, 0x8, R0 ;  /* 0x0000000807087824 */ /* 0x000fc800078e0200 */
[----:B------:R0:W1:Y:S01]  /*47e0*/  SYNCS.PHASECHK.TRANS64.TRYWAIT P2, [R8+URZ+0x34850], R3 ;  /* 0x03485003080075a7 */ /* 0x000062000804017f */
[----:B------:R-:W-:Y:S05]  /*47f0*/  @!P0 BRA `(.L_x_382) ;  /* 0x0000000000048947 */ /* 0x000fea0003800000 */
[----:B------:R-:W-:Y:S01]  /*4800*/  BPT.TRAP 0x1 ;  /* 0x000000040000795c */ /* 0x000fe20000300000 */
.L_x_382:
[----:B-1----:R-:W-:Y:S05]  /*4810*/  @P2 BRA `(.L_x_383) ;  /* 0x0000000000082947 */ /* 0x002fea0003800000 */
[----:B------:R-:W1:Y:S02]  /*4820*/  SYNCS.PHASECHK.TRANS64.TRYWAIT P2, [R8+URZ+0x34850], R3 ;  /* 0x03485003080075a7 */ /* 0x000e64000804017f */
[----:B-1----:R-:W-:Y:S05]  /*4830*/  @!P2 BRA `(.L_x_384) ;  /* 0x000000ac0010a947 */ /* 0x002fea0003800000 */
.L_x_383:
[----:B------:R-:W-:Y:S01]  /*4840*/  R2UR UR7, R0 ;  /* 0x00000000000772ca */ /* 0x000fe200000e0000 */
[----:B------:R-:W-:Y:S01]  /*4850*/  WARPGROUP.ARRIVE ;  /* 0x00000000000079c5 */ /* 0x000fe20000000000 */
[----:B------:R-:W-:Y:S01]  /*4860*/  UMOV UR11, 0x40000040 ;  /* 0x40000040000b7882 */ /* 0x000fe20000000000 */
[----:B------:R-:W-:Y:S02]  /*4870*/  FMNMX.FTZ R4, R24, R12, !PT ;  /* 0x0000000c18047209 */ /* 0x000fe40007810000 */
[----:B------:R-:W-:Y:S01]  /*4880*/  ISETP.LT.AND P2, PT, RZ, UR5, PT ;  /* 0x00000005ff007c0c */ /* 0x000fe2000bf41270 */
[----:B------:R-:W-:Y:S01]  /*4890*/  UIADD3 UR5, UR5, -0x1, URZ ;  /* 0xffffffff05057890 */ /* 0x000fe2000fffe03f */
[----:B01----:R-:W-:-:S04]  /*48a0*/  FMNMX.FTZ R3, R25, R4, !PT ;  /* 0x0000000419037209 */ /* 0x003fc80007810000 */
[----:B------:R-:W-:Y:S02]  /*48b0*/  FMNMX.FTZ R4, R28, R3, !PT ;  /* 0x000000031c047209 */ /* 0x000fe40007810000 */
[----:B------:R-:W-:Y:S02]  /*48c0*/  UIADD3 UR7, UR7, 0x400, URZ ;  /* 0x0000040007077890 */ /* 0x000fe4000fffe03f */
[----:B------:R-:W-:Y:S02]  /*48d0*/  FMNMX.FTZ R3, R29, R4, !PT ;  /* 0x000000041d037209 */ /* 0x000fe40007810000 */
[----:B------:R-:W-:Y:S02]  /*48e0*/  USHF.R.U32.HI UR7, URZ, 0x4, UR7 ;  /* 0x000000043f077899 */ /* 0x000fe40008011607 */
[----:B------:R-:W-:Y:S02]  /*48f0*/  FMNMX.FTZ R4, R32, R3, !PT ;  /* 0x0000000320047209 */ /* 0x000fe40007810000 */
[----:B------:R-:W-:-:S02]  /*4900*/  ULOP3.LUT UR7, UR7, 0x3fff, URZ, 0xc0, !UPT ;  /* 0x00003fff07077892 */ /* 0x000fc4000f8ec03f */
[----:B------:R-:W-:Y:S02]  /*4910*/  FMNMX.FTZ R3, R33, R4, !PT ;  /* 0x0000000421037209 */ /* 0x000fe40007810000 */
[----:B------:R-:W-:Y:S02]  /*4920*/  ULOP3.LUT UR7, UR7, 0x4000000, URZ, 0xfc, !UPT ;  /* 0x0400000007077892 */ /* 0x000fe4000f8efc3f */
[----:B------:R-:W-:Y:S02]  /*4930*/  FMNMX.FTZ R4, R36, R3, !PT ;  /* 0x0000000324047209 */ /* 0x000fe40007810000 */
[----:B------:R-:W-:Y:S02]  /*4940*/  ULEA UR4, UR4, UR7, 0xb ;  /* 0x0000000704047291 */ /* 0x000fe4000f8e583f */
[----:B------:R-:W-:Y:S01]  /*4950*/  FMNMX.FTZ R3, R37, R4, !PT ;  /* 0x0000000425037209 */ /* 0x000fe20007810000 */
[----:B------:R-:W-:-:S03]  /*4960*/  UMOV UR7, 0x40000040 ;  /* 0x4000004000077882 */ /* 0x000fc60000000000 */
[----:B------:R-:W-:Y:S01]  /*4970*/  FMNMX.FTZ R4, R40, R3, !PT ;  /* 0x0000000328047209 */ /* 0x000fe20007810000 */
[----:B------:R-:W-:Y:S02]  /*4980*/  UMOV UR10, UR4 ;  /* 0x00000004000a7c82 */ /* 0x000fe40008000000 */
[----:B------:R-:W-:Y:S01]  /*4990*/  HGMMA.64x128x16.F32.BF16 R88, R180, gdesc[UR8].tnspB, R88, gsb0 ;  /* 0x41e00008b4587df0 */ /* 0x000fe20008001858 */
[----:B------:R-:W-:Y:S01]  /*49a0*/  UIADD3 UR10, UR4, 0x80, URZ ;  /* 0x00000080040a7890 */ /* 0x000fe2000fffe03f */
[----:B------:R-:W-:Y:S01]  /*49b0*/  FMNMX.FTZ R3, R41, R4, !PT ;  /* 0x0000000429037209 */ /* 0x000fe20007810000 */
[----:B------:R-:W-:-:S03]  /*49c0*/  UMOV UR11, 0x40000040 ;  /* 0x40000040000b7882 */ /* 0x000fc60000000000 */
        /* <DEDUP_REMOVED lines=24> */
[----:B------:R-:W0:Y:S03]  /*4b50*/  LDC R4, c[0x0][0x988] ;  /* 0x00026200ff047b82 */ /* 0x000e260000000800 */
[----:B------:R-:W1:Y:S01]  /*4b60*/  SHFL.BFLY PT, R3, R14, 0x1, 0x1f ;  /* 0x0c201f000e037f89 */ /* 0x000e6200000e0000 */
[----:B------:R-:W-:Y:S02]  /*4b70*/  WARPGROUP.DEPBAR.LE gsb0, 0x0 ;  /* 0x00008000000079c5 */ /* 0x000fe40000010000 */
[----:B------:R-:W-:Y:S01]  /*4b80*/  WARPGROUP.ARRIVE ;  /* 0x00000000000079c5 */ /* 0x000fe20000000000 */
[----:B-1----:R-:W-:-:S05]  /*4b90*/  FMNMX.FTZ R3, R14, R3, !PT ;  /* 0x000000030e037209 */ /* 0x002fca0007810000 */
[----:B------:R-:W-:Y:S01]  /*4ba0*/  HGMMA.64x128x16.F32.BF16 R88, R176, gdesc[UR8].tnspB, R88, gsb0 ;  /* 0x41e00008b0587df0 */ /* 0x000fe20008001858 */
[----:B------:R-:W-:Y:S01]  /*4bb0*/  UIADD3 UR10, UR4, 0x100, URZ ;  /* 0x00000100040a7890 */ /* 0x000fe2000fffe03f */
[----:B------:R-:W-:Y:S01]  /*4bc0*/  UMOV UR11, 0x40000040 ;  /* 0x40000040000b7882 */ /* 0x000fe20000000000 */
[----:B------:R-:W-:Y:S01]  /*4bd0*/  FADD.FTZ R7, -R3, R12 ;  /* 0x0000000c03077221 */ /* 0x000fe20000010100 */
[----:B------:R-:W-:-:S03]  /*4be0*/  FMNMX.FTZ R12, R26, R10, !PT ;  /* 0x0000000a1a0c7209 */ /* 0x000fc60007810000 */
[----:B0-----:R-:W-:Y:S01]  /*4bf0*/  FMUL.FTZ R11, R7, R4 ;  /* 0x00000004070b7220 */ /* 0x001fe20000410000 */
[----:B------:R-:W-:Y:S01]  /*4c00*/  FMNMX.FTZ R9, R27, R12, !PT ;  /* 0x0000000c1b097209 */ /* 0x000fe20007810000 */
[----:B------:R-:W-:-:S03]  /*4c10*/  FMUL.FTZ R7, R3, R4 ;  /* 0x0000000403077220 */ /* 0x000fc60000410000 */
[----:B------:R-:W-:Y:S01]  /*4c20*/  FMNMX.FTZ R12, R30, R9, !PT ;  /* 0x000000091e0c7209 */ /* 0x000fe20007810000 */
[-CC-:B------:R-:W-:Y:S01]  /*4c30*/  FFMA.FTZ R182, R28, R4.reuse, -R7.reuse ;  /* 0x000000041cb67223 */ /* 0x180fe20000010807 */
[-CC-:B------:R-:W-:Y:S01]  /*4c40*/  FFMA.FTZ R15, R29, R4.reuse, -R7.reuse ;  /* 0x000000041d0f7223 */ /* 0x180fe20000010807 */
[--C-:B------:R-:W-:Y:S01]  /*4c50*/  FFMA.FTZ R29, R41, R4, -R7.reuse ;  /* 0x00000004291d7223 */ /* 0x100fe20000010807 */
[----:B------:R-:W-:Y:S01]  /*4c60*/  FMNMX.FTZ R9, R31, R12, !PT ;  /* 0x0000000c1f097209 */ /* 0x000fe20007810000 */
[-CC-:B------:R-:W-:Y:S01]  /*4c70*/  FFMA.FTZ R41, R53, R4.reuse, -R7.reuse ;  /* 0x0000000435297223 */ /* 0x180fe20000010807 */
[-CC-:B------:R-:W-:Y:S01]  /*4c80*/  FFMA.FTZ R53, R65, R4.reuse, -R7.reuse ;  /* 0x0000000441357223 */ /* 0x180fe20000010807 */
[-CC-:B------:R-:W-:Y:S01]  /*4c90*/  FFMA.FTZ R65, R77, R4.reuse, -R7.reuse ;  /* 0x000000044d417223 */ /* 0x180fe20000010807 */
        /* <DEDUP_REMOVED lines=18> */
[----:B------:R-:W-:Y:S01]  /*4dc0*/  FFMA.FTZ R73, R85, R4, -R7 ;  /* 0x0000000455497223 */ /* 0x000fe20000010807 */
[----:B------:R-:W-:Y:S01]  /*4dd0*/  MUFU.EX2 R11, R11 ;  /* 0x0000000b000b7308 */ /* 0x000fe20000000800 */
[----:B------:R-:W-:-:S04]  /*4de0*/  FMNMX.FTZ R9, R43, R12, !PT ;  /* 0x0000000c2b097209 */ /* 0x000fc80007810000 */
[----:B------:R-:W-:-:S03]  /*4df0*/  FMNMX.FTZ R12, R46, R9, !PT ;  /* 0x000000092e0c7209 */ /* 0x000fc60007810000 */
[----:B------:R-:W0:Y:S01]  /*4e00*/  MUFU.EX2 R180, R180 ;  /* 0x000000b400b47308 */ /* 0x000e220000000800 */
[----:B------:R-:W-:-:S04]  /*4e10*/  FMNMX.FTZ R9, R47, R12, !PT ;  /* 0x0000000c2f097209 */ /* 0x000fc80007810000 */
[----:B------:R-:W-:-:S03]  /*4e20*/  FMNMX.FTZ R12, R50, R9, !PT ;  /* 0x00000009320c7209 */ /* 0x000fc60007810000 */
[----:B------:R-:W1:Y:S01]  /*4e30*/  MUFU.EX2 R13, R13 ;  /* 0x0000000d000d7308 */ /* 0x000e620000000800 */
[----:B------:R-:W-:-:S04]  /*4e40*/  FMNMX.FTZ R9, R51, R12, !PT ;  /* 0x0000000c33097209 */ /* 0x000fc80007810000 */
[----:B------:R-:W-:-:S03]  /*4e50*/  FMNMX.FTZ R12, R54, R9, !PT ;  /* 0x00000009360c7209 */ /* 0x000fc60007810000 */
[----:B------:R-:W-:Y:S01]  /*4e60*/  MUFU.EX2 R182, R182 ;  /* 0x000000b600b67308 */ /* 0x000fe20000000800 */
[----:B------:R-:W-:Y:S01]  /*4e70*/  FMNMX.FTZ R9, R55, R12, !PT ;  /* 0x0000000c37097209 */ /* 0x000fe20007810000 */
[----:B0-----:R-:W-:-:S03]  /*4e80*/  FFMA.FTZ R6, R11, R6, R180 ;  /* 0x000000060b067223 */ /* 0x001fc600000100b4 */
[----:B------:R-:W-:-:S03]  /*4e90*/  FMNMX.FTZ R12, R58, R9, !PT ;  /* 0x000000093a0c7209 */ /* 0x000fc60007810000 */
[----:B------:R-:W-:Y:S01]  /*4ea0*/  MUFU.EX2 R15, R15 ;  /* 0x0000000f000f7308 */ /* 0x000fe20000000800 */
[----:B------:R-:W-:Y:S02]  /*4eb0*/  FMNMX.FTZ R9, R59, R12, !PT ;  /* 0x0000000c3b097209 */ /* 0x000fe40007810000 */
[----:B-1----:R-:W-:Y:S02]  /*4ec0*/  F2FP.BF16.F32.PACK_AB R180, R13, R180 ;  /* 0x000000b40db4723e */ /* 0x002fe400000010ff */
[----:B------:R-:W-:-:S03]  /*4ed0*/  FMNMX.FTZ R12, R62, R9, !PT ;  /* 0x000000093e0c7209 */ /* 0x000fc60007810000 */
[----:B------:R-:W-:Y:S01]  /*4ee0*/  MUFU.EX2 R21, R21 ;  /* 0x0000001500157308 */ /* 0x000fe20000000800 */
[----:B------:R-:W-:-:S04]  /*4ef0*/  FMNMX.FTZ R9, R63, R12, !PT ;  /* 0x0000000c3f097209 */ /* 0x000fc80007810000 */
        /* <DEDUP_REMOVED lines=17> */
[----:B------:R-:W-:Y:S01]  /*5010*/  FMNMX.FTZ R9, R87, R12, !PT ;  /* 0x0000000c57097209 */ /* 0x000fe20007810000 */
[----:B------:R-:W-:-:S04]  /*5020*/  FFMA.FTZ R12, R72, R4, -R7 ;  /* 0x00000004480c7223 */ /* 0x000fc80000010807 */
[----:B------:R-:W0:Y:S02]  /*5030*/  SHFL.BFLY PT, R14, R9, 0x2, 0x1f ;  /* 0x0c401f00090e7f89 */ /* 0x000e2400000e0000 */
[----:B------:R-:W-:Y:S01]  /*5040*/  MUFU.EX2 R49, R49 ;  /* 0x0000003100317308 */ /* 0x000fe20000000800 */
[----:B------:R-:W-:Y:S02]  /*5050*/  WARPGROUP.DEPBAR.LE gsb0, 0x0 ;  /* 0x00008000000079c5 */ /* 0x000fe40000010000 */
[----:B------:R-:W-:Y:S01]  /*5060*/  WARPGROUP.ARRIVE ;  /* 0x00000000000079c5 */ /* 0x000fe20000000000 */
[-CC-:B------:R-:W-:Y:S01]  /*5070*/  FFMA.FTZ R176, R32, R4.reuse, -R7.reuse ;  /* 0x0000000420b07223 */ /* 0x180fe20000010807 */
[----:B------:R-:W-:-:S03]  /*5080*/  FFMA.FTZ R178, R36, R4, -R7 ;  /* 0x0000000424b27223 */ /* 0x000fc60000010807 */
[----:B------:R-:W-:Y:S01]  /*5090*/  MUFU.EX2 R53, R53 ;  /* 0x0000003500357308 */ /* 0x000fe20000000800 */
[----:B------:R-:W-:Y:S01]  /*50a0*/  HGMMA.64x128x16.F32.BF16 R88, R172, gdesc[UR8].tnspB, R88, gsb0 ;  /* 0x41e00008ac587df0 */ /* 0x000fe20008001858 */
[----:B------:R-:W-:Y:S01]  /*50b0*/  UIADD3 UR10, UR4, 0x180, URZ ;  /* 0x00000180040a7890 */ /* 0x000fe2000fffe03f */
[----:B------:R-:W-:-:S05]  /*50c0*/  UMOV UR11, 0x40000040 ;  /* 0x40000040000b7882 */ /* 0x000fca0000000000 */
[----:B------:R-:W-:Y:S01]  /*50d0*/  MUFU.EX2 R176, R176 ;  /* 0x000000b000b07308 */ /* 0x000fe20000000800 */
[----:B0-----:R-:W-:Y:S01]  /*50e0*/  FMNMX.FTZ R28, R9, R14, !PT ;  /* 0x0000000e091c7209 */ /* 0x001fe20007810000 */
[----:B------:R-:W-:-:S04]  /*50f0*/  FFMA.FTZ R14, R76, R4, -R7 ;  /* 0x000000044c0e7223 */ /* 0x000fc80000010807 */
[----:B------:R-:W0:Y:S02]  /*5100*/  SHFL.BFLY PT, R9, R28, 0x1, 0x1f ;  /* 0x0c201f001c097f89 */ /* 0x000e2400000e0000 */
[----:B------:R-:W-:Y:S08]  /*5110*/  MUFU.EX2 R178, R178 ;  /* 0x000000b200b27308 */ /* 0x000ff00000000800 */
[----:B------:R-:W-:Y:S08]  /*5120*/  MUFU.EX2 R57, R57 ;  /* 0x0000003900397308 */ /* 0x000ff00000000800 */
[----:B------:R-:W-:Y:S01]  /*5130*/  MUFU.EX2 R12, R12 ;  /* 0x0000000c000c7308 */ /* 0x000fe20000000800 */
[----:B0-----:R-:W-:-:S07]  /*5140*/  FMNMX.FTZ R9, R28, R9, !PT ;  /* 0x000000091c097209 */ /* 0x001fce0007810000 */
[----:B------:R-:W-:Y:S01]  /*5150*/  MUFU.EX2 R61, R61 ;  /* 0x0000003d003d7308 */ /* 0x000fe20000000800 */
[----:B------:R-:W-:-:S04]  /*5160*/  FMUL.FTZ R77, R9, R4 ;  /* 0x00000004094d7220 */ /* 0x000fc80000410000 */
[-CC-:B------:R-:W-:Y:S01]  /*5170*/  FFMA.FTZ R181, R27, R4.reuse, -R77.reuse ;  /* 0x000000041bb57223 */ /* 0x180fe2000001084d */
[----:B------:R-:W-:Y:S02]  /*5180*/  IMAD.U32 R27, RZ, RZ, UR6 ;  /* 0x00000006ff1b7e24 */ /* 0x000fe4000f8e00ff */
[-CC-:B------:R-:W-:Y:S01]  /*5190*/  FFMA.FTZ R183, R30, R4.reuse, -R77.reuse ;  /* 0x000000041eb77223 */ /* 0x180fe2000001084d */
[-CC-:B------:R-:W-:Y:S01]  /*51a0*/  FFMA.FTZ R177, R34, R4.reuse, -R77.reuse ;  /* 0x0000000422b17223 */ /* 0x180fe2000001084d */
[-CC-:B------:R-:W-:Y:S01]  /*51b0*/  FFMA.FTZ R28, R35, R4.reuse, -R77.reuse ;  /* 0x00000004231c7223 */ /* 0x180fe2000001084d */
[----:B------:R-:W-:Y:S01]  /*51c0*/  @!P1 VIADD R27, R27, 0x34840 ;  /* 0x000348401b1b9836 */ /* 0x000fe20000000000 */
[----:B------:R-:W-:Y:S01]  /*51d0*/  MUFU.EX2 R181, R181 ;  /* 0x000000b500b57308 */ /* 0x000fe20000000800 */
[-CC-:B------:R-:W-:Y:S01]  /*51e0*/  FFMA.FTZ R179, R38, R4.reuse, -R77.reuse ;  /* 0x0000000426b37223 */ /* 0x180fe2000001084d */
[-CC-:B------:R-:W-:Y:S01]  /*51f0*/  FFMA.FTZ R30, R39, R4.reuse, -R77.reuse ;  /* 0x00000004271e7223 */ /* 0x180fe2000001084d */
[-C--:B------:R-:W-:Y:S01]  /*5200*/  FFMA.FTZ R32, R43, R4.reuse, -R77 ;  /* 0x000000042b207223 */ /* 0x080fe2000001084d */
[----:B------:R-:W-:Y:S01]  /*5210*/  @!P1 PRMT R27, RZ, 0x654, R27 ;  /* 0x00000654ff1b9816 */ /* 0x000fe2000000001b */
        /* <DEDUP_REMOVED lines=15> */
[----:B------:R-:W-:-:S04]  /*5310*/  FFMA.FTZ R86, R86, R4, -R77 ;  /* 0x0000000456567223 */ /* 0x000fc8000001084d */
        /* <DEDUP_REMOVED lines=8> */
[----:B------:R-:W0:Y:S01]  /*53a0*/  MUFU.EX2 R67, R67 ;  /* 0x0000004300437308 */ /* 0x000e220000000800 */
[----:B------:R-:W-:-:S02]  /*53b0*/  WARPGROUP.DEPBAR.LE gsb0, 0x0 ;  /* 0x00008000000079c5 */ /* 0x000fc40000010000 */
[----:B------:R-:W-:Y:S01]  /*53c0*/  WARPGROUP.ARRIVE ;  /* 0x00000000000079c5 */ /* 0x000fe20000000000 */
[-CC-:B------:R-:W-:Y:S01]  /*53d0*/  FFMA.FTZ R172, R40, R4.reuse, -R7.reuse ;  /* 0x0000000428ac7223 */ /* 0x180fe20000010807 */
[-C--:B------:R-:W-:Y:S01]  /*53e0*/  FFMA.FTZ R174, R44, R4.reuse, -R7 ;  /* 0x000000042cae7223 */ /* 0x080fe20000010807 */
[-CC-:B------:R-:W-:Y:S01]  /*53f0*/  FFMA.FTZ R173, R42, R4.reuse, -R77.reuse ;  /* 0x000000042aad7223 */ /* 0x180fe2000001084d */
[-CC-:B------:R-:W-:Y:S01]  /*5400*/  FFMA.FTZ R175, R46, R4.reuse, -R77.reuse ;  /* 0x000000042eaf7223 */ /* 0x180fe2000001084d */
[----:B------:R-:W-:Y:S01]  /*5410*/  FFMA.FTZ R40, R59, R4, -R77 ;  /* 0x000000043b287223 */ /* 0x000fe2000001084d */
[----:B------:R-:W-:Y:S01]  /*5420*/  HGMMA.64x128x16.F32.BF16 R88, R168, gdesc[UR8].tnspB, R88, gsb0 ;  /* 0x41e00008a8587df0 */ /* 0x000fe20008001858 */
[----:B------:R-:W-:Y:S01]  /*5430*/  UIADD3 UR10, UR4, 0x200, URZ ;  /* 0x00000200040a7890 */ /* 0x000fe2000fffe03f */
[----:B------:R-:W-:Y:S01]  /*5440*/  MUFU.EX2 R172, R172 ;  /* 0x000000ac00ac7308 */ /* 0x000fe20000000800 */
[----:B------:R-:W-:-:S07]  /*5450*/  UMOV UR11, 0x40000040 ;  /* 0x40000040000b7882 */ /* 0x000fce0000000000 */
[----:B------:R-:W-:Y:S08]  /*5460*/  MUFU.EX2 R173, R173 ;  /* 0x000000ad00ad7308 */ /* 0x000ff00000000800 */
[----:B------:R-:W-:Y:S08]  /*5470*/  MUFU.EX2 R174, R174 ;  /* 0x000000ae00ae7308 */ /* 0x000ff00000000800 */
[----:B------:R-:W-:Y:S08]  /*5480*/  MUFU.EX2 R175, R175 ;  /* 0x000000af00af7308 */ /* 0x000ff00000000800 */
[----:B------:R-:W-:Y:S08]  /*5490*/  MUFU.EX2 R40, R40 ;  /* 0x0000002800287308 */ /* 0x000ff00000000800 */
[----:B------:R-:W-:Y:S08]  /*54a0*/  MUFU.EX2 R70, R70 ;  /* 0x0000004600467308 */ /* 0x000ff00000000800 */
[----:B------:R-:W1:Y:S08]  /*54b0*/  MUFU.EX2 R71, R71 ;  /* 0x0000004700477308 */ /* 0x000e700000000800 */
[----:B------:R-:W-:Y:S08]  /*54c0*/  MUFU.EX2 R74, R74 ;  /* 0x0000004a004a7308 */ /* 0x000ff00000000800 */
[----:B------:R-:W2:Y:S08]  /*54d0*/  MUFU.EX2 R75, R75 ;  /* 0x0000004b004b7308 */ /* 0x000eb00000000800 */
[----:B------:R-:W-:Y:S08]  /*54e0*/  MUFU.EX2 R14, R14 ;  /* 0x0000000e000e7308 */ /* 0x000ff00000000800 */
[----:B------:R-:W-:Y:S08]  /*54f0*/  MUFU.EX2 R78, R78 ;  /* 0x0000004e004e7308 */ /* 0x000ff00000000800 */
[----:B------:R-:W3:Y:S08]  /*5500*/  MUFU.EX2 R65, R65 ;  /* 0x0000004100417308 */ /* 0x000ef00000000800 */
[----:B------:R-:W4:Y:S08]  /*5510*/  MUFU.EX2 R79, R79 ;  /* 0x0000004f004f7308 */ /* 0x000f300000000800 */
[----:B------:R-:W-:Y:S08]  /*5520*/  MUFU.EX2 R20, R20 ;  /* 0x0000001400147308 */ /* 0x000ff00000000800 */
[----:B------:R-:W-:Y:S08]  /*5530*/  MUFU.EX2 R82, R82 ;  /* 0x0000005200527308 */ /* 0x000ff00000000800 */
[----:B------:R-:W5:Y:S08]  /*5540*/  MUFU.EX2 R69, R69 ;  /* 0x0000004500457308 */ /* 0x000f700000000800 */
[----:B------:R-:W5:Y:S08]  /*5550*/  MUFU.EX2 R83, R83 ;  /* 0x0000005300537308 */ /* 0x000f700000000800 */
[----:B------:R-:W-:Y:S01]  /*5560*/  MUFU.EX2 R24, R24 ;  /* 0x0000001800187308 */ /* 0x000fe20000000800 */
[----:B------:R-:W-:-:S02]  /*5570*/  WARPGROUP.DEPBAR.LE gsb0, 0x0 ;  /* 0x00008000000079c5 */ /* 0x000fc40000010000 */
[----:B------:R-:W-:Y:S01]  /*5580*/  WARPGROUP.ARRIVE ;  /* 0x00000000000079c5 */ /* 0x000fe20000000000 */
[-CC-:B------:R-:W-:Y:S01]  /*5590*/  FFMA.FTZ R168, R48, R4.reuse, -R7.reuse ;  /* 0x0000000430a87223 */ /* 0x180fe20000010807 */
[-C--:B------:R-:W-:Y:S01]  /*55a0*/  FFMA.FTZ R170, R52, R4.reuse, -R7 ;  /* 0x0000000434aa7223 */ /* 0x080fe20000010807 */
[-CC-:B------:R-:W-:Y:S01]  /*55b0*/  FFMA.FTZ R169, R50, R4.reuse, -R77.reuse ;  /* 0x0000000432a97223 */ /* 0x180fe2000001084d */
[----:B------:R-:W-:Y:S01]  /*55c0*/  FFMA.FTZ R171, R54, R4, -R77 ;  /* 0x0000000436ab7223 */ /* 0x000fe2000001084d */
[----:B------:R-:W-:Y:S01]  /*55d0*/  MUFU.EX2 R86, R86 ;  /* 0x0000005600567308 */ /* 0x000fe20000000800 */
[----:B------:R-:W-:Y:S01]  /*55e0*/  HGMMA.64x128x16.F32.BF16 R88, R152, gdesc[UR8].tnspB, R88, gsb0 ;  /* 0x41e0000898587df0 */ /* 0x000fe20008001858 */
[----:B------:R-:W-:Y:S01]  /*55f0*/  UIADD3 UR10, UR4, 0x280, URZ ;  /* 0x00000280040a7890 */ /* 0x000fe2000fffe03f */
[----:B------:R-:W-:-:S05]  /*5600*/  UMOV UR11, 0x40000040 ;  /* 0x40000040000b7882 */ /* 0x000fca0000000000 */
[----:B------:R-:W-:Y:S08]  /*5610*/  MUFU.EX2 R168, R168 ;  /* 0x000000a800a87308 */ /* 0x000ff00000000800 */
[----:B------:R-:W-:Y:S08]  /*5620*/  MUFU.EX2 R169, R169 ;  /* 0x000000a900a97308 */ /* 0x000ff00000000800 */
[----:B------:R-:W-:Y:S08]  /*5630*/  MUFU.EX2 R170, R170 ;  /* 0x000000aa00aa7308 */ /* 0x000ff00000000800 */
[----:B------:R-:W-:Y:S08]  /*5640*/  MUFU.EX2 R171, R171 ;  /* 0x000000ab00ab7308 */ /* 0x000ff00000000800 */
[----:B------:R-:W5:Y:S01]  /*5650*/  MUFU.EX2 R73, R73 ;  /* 0x0000004900497308 */ /* 0x000f620000000800 */
[----:B------:R-:W-:-:S02]  /*5660*/  WARPGROUP.DEPBAR.LE gsb0, 0x0 ;  /* 0x00008000000079c5 */ /* 0x000fc40000010000 */
[----:B------:R-:W-:Y:S01]  /*5670*/  WARPGROUP.ARRIVE ;  /* 0x00000000000079c5 */ /* 0x000fe20000000000 */
[-CC-:B------:R-:W-:Y:S01]  /*5680*/  FFMA.FTZ R152, R56, R4.reuse, -R7.reuse ;  /* 0x0000000438987223 */ /* 0x180fe20000010807 */
[-C--:B------:R-:W-:Y:S01]  /*5690*/  FFMA.FTZ R154, R60, R4.reuse, -R7 ;  /* 0x000000043c9a7223 */ /* 0x080fe20000010807 */
[-CC-:B------:R-:W-:Y:S01]  /*56a0*/  FFMA.FTZ R153, R58, R4.reuse, -R77.reuse ;  /* 0x000000043a997223 */ /* 0x180fe2000001084d */
[----:B------:R-:W-:Y:S02]  /*56b0*/  FFMA.FTZ R155, R62, R4, -R77 ;  /* 0x000000043e9b7223 */ /* 0x000fe4000001084d */
[----:B------:R-:W-:Y:S01]  /*56c0*/  HGMMA.64x128x16.F32.BF16 R88, R156, gdesc[UR8].tnspB, R88, gsb0 ;  /* 0x41e000089c587df0 */ /* 0x000fe20008001858 */
[----:B------:R-:W-:Y:S01]  /*56d0*/  UIADD3 UR10, UR4, 0x300, URZ ;  /* 0x00000300040a7890 */ /* 0x000fe2000fffe03f */
[----:B------:R-:W-:Y:S01]  /*56e0*/  MUFU.EX2 R152, R152 ;  /* 0x0000009800987308 */ /* 0x000fe20000000800 */
[----:B------:R-:W-:Y:S01]  /*56f0*/  UMOV UR11, 0x40000040 ;  /* 0x40000040000b7882 */ /* 0x000fe20000000000 */
[----:B------:R-:W-:-:S06]  /*5700*/  UIADD3 UR4, UR4, 0x380, URZ ;  /* 0x0000038004047890 */ /* 0x000fcc000fffe03f */
[----:B------:R-:W-:Y:S01]  /*5710*/  MUFU.EX2 R153, R153 ;  /* 0x0000009900997308 */ /* 0x000fe20000000800 */
[----:B------:R-:W-:Y:S01]  /*5720*/  UMOV UR6, UR4 ;  /* 0x0000000400067c82 */ /* 0x000fe20008000000 */
[----:B------:R-:W-:-:S06]  /*5730*/  R2UR UR4, R2 ;  /* 0x00000000020472ca */ /* 0x000fcc00000e0000 */
[----:B------:R-:W-:Y:S08]  /*5740*/  MUFU.EX2 R154, R154 ;  /* 0x0000009a009a7308 */ /* 0x000ff00000000800 */
[----:B------:R-:W-:Y:S01]  /*5750*/  MUFU.EX2 R155, R155 ;  /* 0x0000009b009b7308 */ /* 0x000fe20000000800 */
[----:B------:R-:W-:Y:S02]  /*5760*/  WARPGROUP.DEPBAR.LE gsb0, 0x0 ;  /* 0x00008000000079c5 */ /* 0x000fe40000010000 */
[----:B------:R-:W-:Y:S01]  /*5770*/  WARPGROUP.ARRIVE ;  /* 0x00000000000079c5 */ /* 0x000fe20000000000 */
[-CC-:B------:R-:W-:Y:S01]  /*5780*/  FFMA.FTZ R156, R64, R4.reuse, -R7.reuse ;  /* 0x00000004409c7223 */ /* 0x180fe20000010807 */
[-C--:B------:R-:W-:Y:S01]  /*5790*/  FFMA.FTZ R158, R68, R4.reuse, -R7 ;  /* 0x00000004449e7223 */ /* 0x080fe20000010807 */
[----:B------:R-:W-:Y:S01]  /*57a0*/  FADD.FTZ R7, -R9, R10 ;  /* 0x0000000a09077221 */ /* 0x000fe20000010100 */
[-CC-:B------:R-:W-:Y:S01]  /*57b0*/  FFMA.FTZ R10, R26, R4.reuse, -R77.reuse ;  /* 0x000000041a0a7223 */ /* 0x180fe2000001084d */
[-C--:B------:R-:W-:Y:S01]  /*57c0*/  FFMA.FTZ R26, R31, R4.reuse, -R77 ;  /* 0x000000041f1a7223 */ /* 0x080fe2000001084d */
[----:B------:R-:W-:Y:S01]  /*57d0*/  HGMMA.64x128x16.F32.BF16 R88, R160, gdesc[UR8].tnspB, R88, gsb0 ;  /* 0x41e00008a0587df0 */ /* 0x000fe20008001858 */
[----:B------:R-:W-:Y:S01]  /*57e0*/  FMUL.FTZ R7, R7, R4 ;  /* 0x0000000407077220 */ /* 0x000fe20000410000 */
[----:B------:R-:W-:Y:S01]  /*57f0*/  MUFU.EX2 R156, R156 ;  /* 0x0000009c009c7308 */ /* 0x000fe20000000800 */
[----:B0-----:R-:W-:-:S02]  /*5800*/  F2FP.BF16.F32.PACK_AB R157, R67, R66 ;  /* 0x00000042439d723e */ /* 0x001fc400000010ff */
[----:B-1----:R-:W-:-:S05]  /*5810*/  F2FP.BF16.F32.PACK_AB R159, R71, R70 ;  /* 0x00000046479f723e */ /* 0x002fca00000010ff */
[----:B------:R-:W-:Y:S08]  /*5820*/  MUFU.EX2 R7, R7 ;  /* 0x0000000700077308 */ /* 0x000ff00000000800 */
[----:B------:R-:W0:Y:S08]  /*5830*/  MUFU.EX2 R10, R10 ;  /* 0x0000000a000a7308 */ /* 0x000e300000000800 */
[----:B------:R-:W1:Y:S08]  /*5840*/  MUFU.EX2 R26, R26 ;  /* 0x0000001a001a7308 */ /* 0x000e700000000800 */
[----:B------:R-:W-:Y:S01]  /*5850*/  MUFU.EX2 R158, R158 ;  /* 0x0000009e009e7308 */ /* 0x000fe20000000800 */
[----:B------:R-:W-:-:S02]  /*5860*/  WARPGROUP.DEPBAR.LE gsb0, 0x0 ;  /* 0x00008000000079c5 */ /* 0x000fc40000010000 */
[----:B------:R-:W-:Y:S01]  /*5870*/  WARPGROUP.ARRIVE ;  /* 0x00000000000079c5 */ /* 0x000fe20000000000 */
[----:B------:R-:W-:Y:S02]  /*5880*/  F2FP.BF16.F32.PACK_AB R160, R61, R12 ;  /* 0x0000000c3da0723e */ /* 0x000fe400000010ff */
[----:B--2---:R-:W-:Y:S02]  /*5890*/  F2FP.BF16.F32.PACK_AB R161, R75, R74 ;  /* 0x0000004a4ba1723e */ /* 0x004fe400000010ff */
[----:B---3--:R-:W-:Y:S01]  /*58a0*/  F2FP.BF16.F32.PACK_AB R162, R65, R14 ;  /* 0x0000000e41a2723e */ /* 0x008fe200000010ff */
[----:B------:R-:W-:Y:S01]  /*58b0*/  HGMMA.64x128x16.F32.BF16 R88, R164, gdesc[UR4].tnspB, R88, gsb0 ;  /* 0x41e00004a4587df0 */ /* 0x000fe20008001858 */
[----:B----4-:R-:W-:Y:S02]  /*58c0*/  F2FP.BF16.F32.PACK_AB R163, R79, R78 ;  /* 0x0000004e4fa3723e */ /* 0x010fe400000010ff */
[----:B------:R-:W-:Y:S02]  /*58d0*/  WARPGROUP.DEPBAR.LE gsb0, 0x0 ;  /* 0x00008000000079c5 */ /* 0x000fe40000010000 */
[----:B------:R2:W-:Y:S01]  /*58e0*/  @!P1 SYNCS.ARRIVE.TRANS64.RED.A1T0 RZ, [R27+URZ], RZ ;  /* 0x000000ff1bff99a7 */ /* 0x0005e2000810043f */
[----:B-----5:R-:W-:-:S02]  /*58f0*/  F2FP.BF16.F32.PACK_AB R164, R69, R20 ;  /* 0x0000001445a4723e */ /* 0x020fc400000010ff */
[----:B------:R-:W-:Y:S02]  /*5900*/  F2FP.BF16.F32.PACK_AB R165, R83, R82 ;  /* 0x0000005253a5723e */ /* 0x000fe400000010ff */
[----:B------:R-:W-:Y:S01]  /*5910*/  F2FP.BF16.F32.PACK_AB R166, R73, R24 ;  /* 0x0000001849a6723e */ /* 0x000fe200000010ff */
[----:B--2---:R-:W-:Y:S02]  /*5920*/  @!P1 VIADD R27, R8, 0x34860 ;  /* 0x00034860081b9836 */ /* 0x004fe40000000000 */
[----:B0-----:R-:W-:Y:S01]  /*5930*/  FFMA.FTZ R8, R7, R5, R10 ;  /* 0x0000000507087223 */ /* 0x001fe2000001000a */
[----:B------:R-:W-:Y:S01]  /*5940*/  FADD.FTZ R5, R13, R6 ;  /* 0x000000060d057221 */ /* 0x000fe20000010000 */
[-CC-:B------:R-:W-:Y:S01]  /*5950*/  FFMA.FTZ R6, R63, R4.reuse, -R77.reuse ;  /* 0x000000043f067223 */ /* 0x180fe2000001084d */
[----:B------:R-:W-:Y:S01]  /*5960*/  FFMA.FTZ R77, R87, R4, -R77 ;  /* 0x00000004574d7223 */ /* 0x000fe2000001084d */
[C---:B------:R-:W-:Y:S01]  /*5970*/  FADD.FTZ R8, R181.reuse, R8 ;  /* 0x00000008b5087221 */ /* 0x040fe20000010000 */
[----:B------:R-:W-:Y:S01]  /*5980*/  @!P1 PRMT R27, RZ, 0x654, R27 ;  /* 0x00000654ff1b9816 */ /* 0x000fe2000000001b */
[----:B------:R-:W-:Y:S01]  /*5990*/  FADD.FTZ R42, R182, R5 ;  /* 0x00000005b62a7221 */ /* 0x000fe20000010000 */
[----:B------:R-:W-:Y:S01]  /*59a0*/  F2FP.BF16.F32.PACK_AB R181, R181, R10 ;  /* 0x0000000ab5b5723e */ /* 0x000fe200000010ff */
[----:B------:R-:W-:Y:S01]  /*59b0*/  FADD.FTZ R5, R183, R8 ;  /* 0x00000008b7057221 */ /* 0x000fe20000010000 */
[----:B------:R0:W-:Y:S01]  /*59c0*/  @!P1 SYNCS.ARRIVE.TRANS64.RED.A1T0 RZ, [R27+URZ], RZ ;  /* 0x000000ff1bff99a7 */ /* 0x0001e2000810043f */
[----:B------:R-:W2:Y:S01]  /*59d0*/  MUFU.EX2 R6, R6 ;  /* 0x0000000600067308 */ /* 0x000ea20000000800 */
[----:B------:R-:W-:Y:S01]  /*59e0*/  F2FP.BF16.F32.PACK_AB R182, R15, R182 ;  /* 0x000000b60fb6723e */ /* 0x000fe200000010ff */
[C---:B-1----:R-:W-:Y:S01]  /*59f0*/  FADD.FTZ R8, R26.reuse, R5 ;  /* 0x000000051a087221 */ /* 0x042fe20000010000 */
[----:B------:R-:W-:-:S03]  /*5a00*/  F2FP.BF16.F32.PACK_AB R183, R26, R183 ;  /* 0x000000b71ab7723e */ /* 0x000fc600000010ff */
[----:B------:R-:W-:Y:S01]  /*5a10*/  FADD.FTZ R5, R177, R8 ;  /* 0x00000008b1057221 */ /* 0x000fe20000010000 */
[----:B0-----:R-:W-:Y:S01]  /*5a20*/  FADD.FTZ R27, R15, R42 ;  /* 0x0000002a0f1b7221 */ /* 0x001fe20000010000 */
[----:B------:R-:W0:Y:S01]  /*5a30*/  MUFU.EX2 R77, R77 ;  /* 0x0000004d004d7308 */ /* 0x000e220000000800 */
[C---:B------:R-:W-:Y:S01]  /*5a40*/  F2FP.BF16.F32.PACK_AB R177, R28.reuse, R177 ;  /* 0x000000b11cb1723e */ /* 0x040fe200000010ff */
[----:B------:R-:W-:Y:S01]  /*5a50*/  FADD.FTZ R8, R28, R5 ;  /* 0x000000051c087221 */ /* 0x000fe20000010000 */
[----:B------:R-:W-:Y:S01]  /*5a60*/  FADD.FTZ R42, R176, R27 ;  /* 0x0000001bb02a7221 */ /* 0x000fe20000010000 */
[----:B------:R-:W-:Y:S02]  /*5a70*/  F2FP.BF16.F32.PACK_AB R176, R21, R176 ;  /* 0x000000b015b0723e */ /* 0x000fe400000010ff */
[----:B------:R-:W-:Y:S01]  /*5a80*/  FADD.FTZ R5, R179, R8 ;  /* 0x00000008b3057221 */ /* 0x000fe20000010000 */
[----:B------:R-:W-:Y:S01]  /*5a90*/  FADD.FTZ R27, R21, R42 ;  /* 0x0000002a151b7221 */ /* 0x000fe20000010000 */
[----:B------:R-:W-:-:S02]  /*5aa0*/  F2FP.BF16.F32.PACK_AB R179, R30, R179 ;  /* 0x000000b31eb3723e */ /* 0x000fc400000010ff */
[----:B------:R-:W-:Y:S01]  /*5ab0*/  FADD.FTZ R8, R30, R5 ;  /* 0x000000051e087221 */ /* 0x000fe20000010000 */
[----:B------:R-:W-:Y:S01]  /*5ac0*/  FADD.FTZ R42, R178, R27 ;  /* 0x0000001bb22a7221 */ /* 0x000fe20000010000 */
[----:B------:R-:W-:Y:S02]  /*5ad0*/  F2FP.BF16.F32.PACK_AB R178, R25, R178 ;  /* 0x000000b219b2723e */ /* 0x000fe400000010ff */
[----:B------:R-:W-:Y:S01]  /*5ae0*/  FADD.FTZ R5, R173, R8 ;  /* 0x00000008ad057221 */ /* 0x000fe20000010000 */
[----:B------:R-:W-:Y:S01]  /*5af0*/  FADD.FTZ R27, R25, R42 ;  /* 0x0000002a191b7221 */ /* 0x000fe20000010000 */
[C---:B------:R-:W-:Y:S02]  /*5b00*/  F2FP.BF16.F32.PACK_AB R173, R32.reuse, R173 ;  /* 0x000000ad20ad723e */ /* 0x040fe400000010ff */
[----:B------:R-:W-:Y:S01]  /*5b10*/  FADD.FTZ R8, R32, R5 ;  /* 0x0000000520087221 */ /* 0x000fe20000010000 */
[----:B------:R-:W-:Y:S01]  /*5b20*/  FADD.FTZ R42, R172, R27 ;  /* 0x0000001bac2a7221 */ /* 0x000fe20000010000 */
[----:B------:R-:W-:-:S02]  /*5b30*/  F2FP.BF16.F32.PACK_AB R172, R29, R172 ;  /* 0x000000ac1dac723e */ /* 0x000fc400000010ff */
[----:B------:R-:W-:Y:S01]  /*5b40*/  FADD.FTZ R5, R175, R8 ;  /* 0x00000008af057221 */ /* 0x000fe20000010000 */
[----:B------:R-:W-:Y:S01]  /*5b50*/  FADD.FTZ R27, R29, R42 ;  /* 0x0000002a1d1b7221 */ /* 0x000fe20000010000 */
[C---:B------:R-:W-:Y:S02]  /*5b60*/  F2FP.BF16.F32.PACK_AB R175, R34.reuse, R175 ;  /* 0x000000af22af723e */ /* 0x040fe400000010ff */
        /* <DEDUP_REMOVED lines=23> */
[----:B--2---:R-:W-:-:S02]  /*5ce0*/  F2FP.BF16.F32.PACK_AB R155, R6, R155 ;  /* 0x0000009b069b723e */ /* 0x004fc400000010ff */
[----:B------:R-:W-:Y:S01]  /*5cf0*/  FADD.FTZ R5, R6, R5 ;  /* 0x0000000506057221 */ /* 0x000fe20000010000 */
[----:B------:R-:W-:Y:S01]  /*5d00*/  FADD.FTZ R10, R154, R13 ;  /* 0x0000000d9a0a7221 */ /* 0x000fe20000010000 */
[C---:B------:R-:W-:Y:S02]  /*5d10*/  F2FP.BF16.F32.PACK_AB R154, R49.reuse, R154 ;  /* 0x0000009a319a723e */ /* 0x040fe400000010ff */
[----:B------:R-:W-:Y:S01]  /*5d20*/  FADD.FTZ R5, R66, R5 ;  /* 0x0000000542057221 */ /* 0x000fe20000010000 */
[----:B------:R-:W-:Y:S01]  /*5d30*/  FADD.FTZ R13, R49, R10 ;  /* 0x0000000a310d7221 */ /* 0x000fe20000010000 */
[----:B0-----:R-:W-:Y:S01]  /*5d40*/  F2FP.BF16.F32.PACK_AB R167, R77, R86 ;  /* 0x000000564da7723e */ /* 0x001fe200000010ff */
[----:B------:R-:W-:Y:S02]  /*5d50*/  IMAD.MOV.U32 R10, RZ, RZ, R9 ;  /* 0x000000ffff0a7224 */ /* 0x000fe400078e0009 */
[----:B------:R-:W-:Y:S01]  /*5d60*/  FADD.FTZ R5, R67, R5 ;  /* 0x0000000543057221 */ /* 0x000fe20000010000 */
[----:B------:R-:W-:Y:S01]  /*5d70*/  FADD.FTZ R8, R156, R13 ;  /* 0x0000000d9c087221 */ /* 0x000fe20000010000 */
[----:B------:R-:W-:-:S02]  /*5d80*/  F2FP.BF16.F32.PACK_AB R156, R53, R156 ;  /* 0x0000009c359c723e */ /* 0x000fc400000010ff */
[----:B------:R-:W-:Y:S01]  /*5d90*/  FADD.FTZ R5, R70, R5 ;  /* 0x0000000546057221 */ /* 0x000fe20000010000 */
[----:B------:R-:W-:-:S03]  /*5da0*/  FADD.FTZ R13, R53, R8 ;  /* 0x00000008350d7221 */ /* 0x000fc60000010000 */
[----:B------:R-:W-:Y:S01]  /*5db0*/  FADD.FTZ R5, R71, R5 ;  /* 0x0000000547057221 */ /* 0x000fe20000010000 */
[----:B------:R-:W-:Y:S01]  /*5dc0*/  FADD.FTZ R8, R158, R13 ;  /* 0x0000000d9e087221 */ /* 0x000fe20000010000 */
[C---:B------:R-:W-:Y:S02]  /*5dd0*/  F2FP.BF16.F32.PACK_AB R158, R57.reuse, R158 ;  /* 0x0000009e399e723e */ /* 0x040fe400000010ff */
[----:B------:R-:W-:Y:S01]  /*5de0*/  FADD.FTZ R5, R74, R5 ;  /* 0x000000054a057221 */ /* 0x000fe20000010000 */
[----:B------:R-:W-:-:S03]  /*5df0*/  FADD.FTZ R13, R57, R8 ;  /* 0x00000008390d7221 */ /* 0x000fc60000010000 */
[----:B------:R-:W-:Y:S01]  /*5e00*/  FADD.FTZ R5, R75, R5 ;  /* 0x000000054b057221 */ /* 0x000fe20000010000 */
[----:B------:R-:W-:Y:S01]  /*5e10*/  FADD.FTZ R8, R12, R13 ;  /* 0x0000000d0c087221 */ /* 0x000fe20000010000 */
[----:B------:R-:W-:Y:S02]  /*5e20*/  IMAD.MOV.U32 R12, RZ, RZ, R3 ;  /* 0x000000ffff0c7224 */ /* 0x000fe400078e0003 */
[----:B------:R-:W-:Y:S01]  /*5e30*/  FADD.FTZ R5, R78, R5 ;  /* 0x000000054e057221 */ /* 0x000fe20000010000 */
[----:B------:R-:W-:Y:S01]  /*5e40*/  FADD.FTZ R13, R61, R8 ;  /* 0x000000083d0d7221 */ /* 0x000fe20000010000 */
[----:B------:R-:W-:Y:S02]  /*5e50*/  IMAD.MOV.U32 R8, RZ, RZ, R16 ;  /* 0x000000ffff087224 */ /* 0x000fe400078e0010 */
[----:B------:R-:W-:Y:S01]  /*5e60*/  FADD.FTZ R5, R79, R5 ;  /* 0x000000054f057221 */ /* 0x000fe20000010000 */
[----:B------:R-:W-:-:S03]  /*5e70*/  FADD.FTZ R6, R14, R13 ;  /* 0x0000000d0e067221 */ /* 0x000fc60000010000 */
[----:B------:R-:W-:Y:S01]  /*5e80*/  FADD.FTZ R5, R82, R5 ;  /* 0x0000000552057221 */ /* 0x000fe20000010000 */
[----:B------:R-:W-:-:S03]  /*5e90*/  FADD.FTZ R13, R65, R6 ;  /* 0x00000006410d7221 */ /* 0x000fc60000010000 */
[----:B------:R-:W-:Y:S01]  /*5ea0*/  FADD.FTZ R5, R83, R5 ;  /* 0x0000000553057221 */ /* 0x000fe20000010000 */
[----:B------:R-:W-:-:S03]  /*5eb0*/  FADD.FTZ R6, R20, R13 ;  /* 0x0000000d14067221 */ /* 0x000fc60000010000 */
[----:B------:R-:W-:Y:S01]  /*5ec0*/  FADD.FTZ R5, R86, R5 ;  /* 0x0000000556057221 */ /* 0x000fe20000010000 */
[----:B------:R-:W-:-:S03]  /*5ed0*/  FADD.FTZ R13, R69, R6 ;  /* 0x00000006450d7221 */ /* 0x000fc60000010000 */
[----:B------:R-:W-:Y:S01]  /*5ee0*/  FADD.FTZ R5, R77, R5 ;  /* 0x000000054d057221 */ /* 0x000fe20000010000 */
[----:B------:R-:W-:-:S04]  /*5ef0*/  FADD.FTZ R6, R24, R13 ;  /* 0x0000000d18067221 */ /* 0x000fc80000010000 */
[----:B------:R-:W-:Y:S01]  /*5f00*/  FADD.FTZ R6, R73, R6 ;  /* 0x0000000649067221 */ /* 0x000fe20000010000 */
[----:B------:R-:W-:Y:S06]  /*5f10*/  @P2 BRA `(.L_x_385) ;  /* 0xffffffdc00c02947 */ /* 0x000fec000383ffff */
.L_x_376:
        /* <DEDUP_REMOVED lines=67> */
.L_x_386:
[----:B------:R-:W-:Y:S01]  /*6350*/  IMAD R14, R2, 0x8, R0 ;  /* 0x00000008020e7824 */ /* 0x000fe200078e0200 */
[----:B------:R-:W-:-:S04]  /*6360*/  SHF.L.U32 R7, R16, 0x1f, RZ ;  /* 0x0000001f10077819 */ /* 0x000fc800000006ff */
[----:B------:R0:W1:Y:S01]  /*6370*/  SYNCS.PHASECHK.TRANS64.TRYWAIT P2, [R14+URZ+0x34850], R7 ;  /* 0x034850070e0075a7 */ /* 0x000062000804017f */
[----:B------:R-:W-:Y:S05]  /*6380*/  @!P0 BRA `(.L_x_387) ;  /* 0x0000000000048947 */ /* 0x000fea0003800000 */
[----:B------:R-:W-:Y:S01]  /*6390*/  BPT.TRAP 0x1 ;  /* 0x000000040000795c */ /* 0x000fe20000300000 */
.L_x_387:
[----:B-1----:R-:W-:Y:S05]  /*63a0*/  @P2 BRA `(.L_x_388) ;  /* 0x0000000000082947 */ /* 0x002fea0003800000 */
[----:B------:R-:W1:Y:S02]  /*63b0*/  SYNCS.PHASECHK.TRANS64.TRYWAIT P0, [R14+URZ+0x34850], R7 ;  /* 0x034850070e0075a7 */ /* 0x000e64000800017f */
[----:B-1----:R-:W-:Y:S05]  /*63c0*/  @!P0 BRA `(.L_x_389) ;  /* 0x0000009000408947 */ /* 0x002fea0003800000 */
.L_x_388:
[----:B------:R-:W-:Y:S05]  /*63d0*/  WARPSYNC.ALL ;  /* 0x0000000000007948 */ /* 0x000fea0003800000 */
[----:B------:R-:W-:Y:S01]  /*63e0*/  VIADD R0, R0, 0x400 ;  /* 0x0000040000007836 */ /* 0x000fe20000000000 */
[----:B------:R-:W-:Y:S01]  /*63f0*/  WARPGROUP.ARRIVE ;  /* 0x00000000000079c5 */ /* 0x000fe20000000000 */
[----:B------:R-:W-:Y:S01]  /*6400*/  IMAD.MOV.U32 R13, RZ, RZ, 0x40000040 ;  /* 0x40000040ff0d7424 */ /* 0x000fe200078e00ff */
[----:B01----:R-:W0:Y:S01]  /*6410*/  SHFL.BFLY PT, R7, R6, 0x2, 0x1f ;  /* 0x0c401f0006077f89 */ /* 0x003e2200000e0000 */
[----:B------:R-:W-:Y:S01]  /*6420*/  IMAD.MOV.U32 R20, RZ, RZ, -0x800000 ;  /* 0xff800000ff147424 */ /* 0x000fe200078e00ff */
[----:B------:R-:W-:Y:S01]  /*6430*/  SHF.R.U32.HI R0, RZ, 0x4, R0 ;  /* 0x00000004ff007819 */ /* 0x000fe20000011600 */
[----:B------:R-:W-:-:S03]  /*6440*/  VIADD R186, R186, 0x1 ;  /* 0x00000001baba7836 */ /* 0x000fc60000000000 */
[----:B------:R-:W-:-:S04]  /*6450*/  LOP3.LUT R0, R0, 0x3fff, RZ, 0xc0, !PT ;  /* 0x00003fff00007812 */ /* 0x000fc800078ec0ff */
[----:B------:R-:W-:Y:S02]  /*6460*/  LOP3.LUT R11, R0, 0x4000000, RZ, 0xfc, !PT ;  /* 0x04000000000b7812 */ /* 0x000fe400078efcff */
[----:B------:R-:W1:Y:S03]  /*6470*/  SHFL.BFLY PT, R0, R5, 0x2, 0x1f ;  /* 0x0c401f0005007f89 */ /* 0x000e6600000e0000 */
[----:B------:R-:W-:Y:S02]  /*6480*/  IMAD R10, R2, 0x800, R11 ;  /* 0x00000800020a7824 */ /* 0x000fe400078e020b */
[----:B------:R-:W-:Y:S02]  /*6490*/  IMAD.MOV.U32 R11, RZ, RZ, 0x40000040 ;  /* 0x40000040ff0b7424 */ /* 0x000fe400078e00ff */
[C---:B------:R-:W-:Y:S01]  /*64a0*/  VIADD R12, R10.reuse, 0x80 ;  /* 0x000000800a0c7836 */ /* 0x040fe20000000000 */
[----:B------:R-:W-:-:S02]  /*64b0*/  R2UR UR6, R10 ;  /* 0x000000000a0672ca */ /* 0x000fc400000e0000 */
[----:B------:R-:W-:Y:S01]  /*64c0*/  R2UR UR7, R11 ;  /* 0x000000000b0772ca */ /* 0x000fe200000e0000 */
[----:B------:R-:W-:Y:S02]  /*64d0*/  IMAD.MOV.U32 R11, RZ, RZ, 0x40000040 ;  /* 0x40000040ff0b7424 */ /* 0x000fe400078e00ff */
[----:B0-----:R-:W-:-:S10]  /*64e0*/  FADD.FTZ R7, R7, R6 ;  /* 0x0000000607077221 */ /* 0x001fd40000010000 */
[----:B------:R-:W-:Y:S01]  /*64f0*/  HGMMA.64x128x16.F32.BF16 R24, R180, gdesc[UR4].tnspB, R24, gsb0 ;  /* 0x41e00004b4187df0 */ /* 0x000fe20008001818 */
[----:B------:R-:W-:Y:S01]  /*6500*/  R2UR UR6, R12 ;  /* 0x000000000c0672ca */ /* 0x000fe200000e0000 */
[----:B------:R-:W-:Y:S01]  /*6510*/  VIADD R12, R10, 0x100 ;  /* 0x000001000a0c7836 */ /* 0x000fe20000000000 */
[----:B------:R-:W-:Y:S01]  /*6520*/  R2UR UR7, R13 ;  /* 0x000000000d0772ca */ /* 0x000fe200000e0000 */
[----:B------:R-:W-:Y:S02]  /*6530*/  IMAD.MOV.U32 R13, RZ, RZ, 0x40000040 ;  /* 0x40000040ff0d7424 */ /* 0x000fe400078e00ff */
[----:B-1----:R-:W-:Y:S02]  /*6540*/  FADD.FTZ R8, R0, R5 ;  /* 0x0000000500087221 */ /* 0x002fe40000010000 */
[----:B------:R-:W0:Y:S02]  /*6550*/  SHFL.BFLY PT, R0, R7, 0x1, 0x1f ;  /* 0x0c201f0007007f89 */ /* 0x000e2400000e0000 */
[----:B0-----:R-:W-:Y:S01]  /*6560*/  FADD.FTZ R15, R7, R0 ;  /* 0x00000000070f7221 */ /* 0x001fe20000010000 */
[----:B------:R-:W-:-:S02]  /*6570*/  @!P1 VIADD R7, R14, 0x34860 ;  /* 0x000348600e079836 */ /* 0x000fc40000000000 */
[----:B------:R-:W-:Y:S02]  /*6580*/  IMAD.MOV.U32 R0, RZ, RZ, -0x800000 ;  /* 0xff800000ff007424 */ /* 0x000fe400078e00ff */
[----:B------:R-:W-:Y:S02]  /*6590*/  FSETP.NE.FTZ.AND P0, PT, R15, RZ, PT ;  /* 0x000000ff0f00720b */ /* 0x000fe40003f15000 */
[----:B------:R-:W-:-:S11]  /*65a0*/  @!P1 PRMT R7, RZ, 0x654, R7 ;  /* 0x00000654ff079816 */ /* 0x000fd60000000007 */
[----:B------:R-:W-:Y:S01]  /*65b0*/  @P0 FMUL.FTZ R6, R4, 0.69314718246459960938 ;  /* 0x3f31721804060820 */ /* 0x000fe20000410000 */
[----:B------:R-:W-:Y:S02]  /*65c0*/  WARPGROUP.DEPBAR.LE gsb0, 0x0 ;  /* 0x00008000000079c5 */ /* 0x000fe40000010000 */
[----:B------:R-:W-:-:S06]  /*65d0*/  WARPGROUP.ARRIVE ;  /* 0x00000000000079c5 */ /* 0x000fcc0000000000 */
[----:B------:R-:W-:Y:S01]  /*65e0*/  HGMMA.64x128x16.F32.BF16 R24, R176, gdesc[UR4].tnspB, R24, gsb0 ;  /* 0x41e00004b0187df0 */ /* 0x000fe20008001818 */
[----:B------:R-:W-:Y:S01]  /*65f0*/  R2UR UR6, R12 ;  /* 0x000000000c0672ca */ /* 0x000fe200000e0000 */
[----:B------:R-:W-:Y:S01]  /*6600*/  VIADD R12, R10, 0x180 ;  /* 0x000001800a0c7836 */ /* 0x000fe20000000000 */
[----:B------:R-:W-:Y:S01]  /*6610*/  R2UR UR7, R13 ;  /* 0x000000000d0772ca */ /* 0x000fe200000e0000 */
[----:B------:R-:W-:Y:S01]  /*6620*/  IMAD.MOV.U32 R13, RZ, RZ, 0x40000040 ;  /* 0x40000040ff0d7424 */ /* 0x000fe200078e00ff */
[----:B------:R-:W-:Y:S02]  /*6630*/  WARPGROUP.DEPBAR.LE gsb0, 0x0 ;  /* 0x00008000000079c5 */ /* 0x000fe40000010000 */
[----:B------:R-:W-:-:S09]  /*6640*/  WARPGROUP.ARRIVE ;  /* 0x00000000000079c5 */ /* 0x000fd20000000000 */
        /* <DEDUP_REMOVED lines=16> */
[C---:B------:R-:W-:Y:S01]  /*6750*/  VIADD R12, R10.reuse, 0x300 ;  /* 0x000003000a0c7836 */ /* 0x040fe20000000000 */
[----:B------:R-:W-:Y:S01]  /*6760*/  R2UR UR7, R13 ;  /* 0x000000000d0772ca */ /* 0x000fe200000e0000 */
[----:B------:R-:W-:Y:S02]  /*6770*/  IMAD.MOV.U32 R13, RZ, RZ, 0x40000040 ;  /* 0x40000040ff0d7424 */ /* 0x000fe400078e00ff */
[----:B------:R-:W-:Y:S01]  /*6780*/  VIADD R10, R10, 0x380 ;  /* 0x000003800a0a7836 */ /* 0x000fe20000000000 */
[----:B------:R-:W-:Y:S02]  /*6790*/  WARPGROUP.DEPBAR.LE gsb0, 0x0 ;  /* 0x00008000000079c5 */ /* 0x000fe40000010000 */
[----:B------:R-:W-:-:S07]  /*67a0*/  WARPGROUP.ARRIVE ;  /* 0x00000000000079c5 */ /* 0x000fce0000000000 */
[----:B------:R-:W-:Y:S01]  /*67b0*/  HGMMA.64x128x16.F32.BF16 R24, R156, gdesc[UR4].tnspB, R24, gsb0 ;  /* 0x41e000049c187df0 */ /* 0x000fe20008001818 */
[----:B------:R-:W-:Y:S02]  /*67c0*/  R2UR UR6, R12 ;  /* 0x000000000c0672ca */ /* 0x000fe400000e0000 */
[----:B------:R-:W-:Y:S01]  /*67d0*/  R2UR UR7, R13 ;  /* 0x000000000d0772ca */ /* 0x000fe200000e0000 */
[----:B------:R-:W-:Y:S02]  /*67e0*/  VIADD R13, R2, 0x1 ;  /* 0x00000001020d7836 */ /* 0x000fe40000000000 */
[----:B------:R-:W-:-:S03]  /*67f0*/  IMAD.MOV.U32 R2, RZ, RZ, RZ ;  /* 0x000000ffff027224 */ /* 0x000fc600078e00ff */
[----:B------:R-:W-:-:S03]  /*6800*/  ISETP.NE.AND P2, PT, R13, 0x2, PT ;  /* 0x000000020d00780c */ /* 0x000fc60003f45270 */
[----:B------:R-:W-:Y:S01]  /*6810*/  @P0 MUFU.RCP R2, R15 ;  /* 0x0000000f00020308 */ /* 0x000fe20000001000 */
[----:B------:R-:W-:-:S04]  /*6820*/  SEL R5, RZ, 0x1, P2 ;  /* 0x00000001ff057807 */ /* 0x000fc80001000000 */
[----:B------:R-:W-:Y:S01]  /*6830*/  LOP3.LUT R16, R16, R5, RZ, 0x3c, !PT ;  /* 0x0000000510107212 */ /* 0x000fe200078e3cff */
[----:B------:R-:W-:Y:S02]  /*6840*/  WARPGROUP.DEPBAR.LE gsb0, 0x0 ;  /* 0x00008000000079c5 */ /* 0x000fe40000010000 */
[----:B------:R-:W-:-:S06]  /*6850*/  WARPGROUP.ARRIVE ;  /* 0x00000000000079c5 */ /* 0x000fcc0000000000 */
[----:B------:R-:W-:Y:S01]  /*6860*/  HGMMA.64x128x16.F32.BF16 R24, R160, gdesc[UR4].tnspB, R24, gsb0 ;  /* 0x41e00004a0187df0 */ /* 0x000fe20008001818 */
[----:B------:R-:W-:Y:S02]  /*6870*/  R2UR UR6, R10 ;  /* 0x000000000a0672ca */ /* 0x000fe400000e0000 */
[----:B------:R-:W-:Y:S01]  /*6880*/  R2UR UR7, R11 ;  /* 0x000000000b0772ca */ /* 0x000fe200000e0000 */
[----:B------:R-:W0:Y:S01]  /*6890*/  @P0 MUFU.LG2 R10, R15 ;  /* 0x0000000f000a0308 */ /* 0x000e220000000c00 */
[----:B------:R-:W1:Y:S01]  /*68a0*/  SHFL.BFLY PT, R11, R8, 0x1, 0x1f ;  /* 0x0c201f00080b7f89 */ /* 0x000e6200000e0000 */
[----:B0-----:R-:W-:-:S04]  /*68b0*/  @P0 FMUL.FTZ R5, R10, 0.69314718246459960938 ;  /* 0x3f3172180a050820 */ /* 0x001fc80000410000 */
[----:B------:R-:W-:Y:S01]  /*68c0*/  @P0 FFMA.FTZ R20, R6, R3, R5 ;  /* 0x0000000306140223 */ /* 0x000fe20000010005 */
[----:B------:R-:W-:Y:S01]  /*68d0*/  PLOP3.LUT P0, PT, PT, PT, PT, 0x8, 0x0 ;  /* 0x000000000000781c */ /* 0x000fe20003f0e170 */
[----:B-1----:R-:W-:Y:S01]  /*68e0*/  FADD.FTZ R21, R8, R11 ;  /* 0x0000000b08157221 */ /* 0x002fe20000010000 */
[----:B------:R-:W-:-:S04]  /*68f0*/  IMAD.MOV.U32 R11, RZ, RZ, RZ ;  /* 0x000000ffff0b7224 */ /* 0x000fc800078e00ff */
[----:B------:R-:W-:-:S13]  /*6900*/  FSETP.NE.FTZ.AND P3, PT, R21, RZ, PT ;  /* 0x000000ff1500720b */ /* 0x000fda0003f75000 */
[----:B------:R-:W0:Y:S01]  /*6910*/  @P3 MUFU.LG2 R12, R21 ;  /* 0x00000015000c3308 */ /* 0x000e220000000c00 */
[----:B------:R-:W-:-:S07]  /*6920*/  @P3 FMUL.FTZ R89, R4, 0.69314718246459960938 ;  /* 0x3f31721804593820 */ /* 0x000fce0000410000 */
[----:B------:R-:W1:Y:S01]  /*6930*/  @P3 MUFU.RCP R11, R21 ;  /* 0x00000015000b3308 */ /* 0x000e620000001000 */
[----:B0-----:R-:W-:-:S04]  /*6940*/  @P3 FMUL.FTZ R12, R12, 0.69314718246459960938 ;  /* 0x3f3172180c0c3820 */ /* 0x001fc80000410000 */
[----:B------:R-:W-:Y:S01]  /*6950*/  @P3 FFMA.FTZ R0, R89, R9, R12 ;  /* 0x0000000959003223 */ /* 0x000fe2000001000c */
[----:B------:R-:W-:Y:S02]  /*6960*/  WARPGROUP.DEPBAR.LE gsb0, 0x0 ;  /* 0x00008000000079c5 */ /* 0x000fe40000010000 */
[----:B------:R-:W-:-:S06]  /*6970*/  WARPGROUP.ARRIVE ;  /* 0x00000000000079c5 */ /* 0x000fcc0000000000 */
[----:B------:R-:W-:Y:S03]  /*6980*/  HGMMA.64x128x16.F32.BF16 R24, R164, gdesc[UR4].tnspB, R24, gsb0 ;  /* 0x41e00004a4187df0 */ /* 0x000fe60008001818 */
[----:B------:R-:W-:Y:S02]  /*6990*/  WARPGROUP.DEPBAR.LE gsb0, 0x0 ;  /* 0x00008000000079c5 */ /* 0x000fe40000010000 */
[-C--:B------:R-:W-:Y:S01]  /*69a0*/  FMUL.FTZ R95, R24, R2.reuse ;  /* 0x00000002185f7220 */ /* 0x080fe20000410000 */
[-C--:B------:R-:W-:Y:S01]  /*69b0*/  FMUL.FTZ R89, R33, R2.reuse ;  /* 0x0000000221597220 */ /* 0x080fe20000410000 */
[-C--:B------:R-:W-:Y:S01]  /*69c0*/  FMUL.FTZ R88, R36, R2.reuse ;  /* 0x0000000224587220 */ /* 0x080fe20000410000 */
[----:B------:R0:W-:Y:S01]  /*69d0*/  @!P1 SYNCS.ARRIVE.TRANS64.RED.A1T0 RZ, [R7+URZ], RZ ;  /* 0x000000ff07ff99a7 */ /* 0x0001e2000810043f */
        /* <DEDUP_REMOVED lines=29> */
[-C--:B-1----:R-:W-:Y:S01]  /*6bb0*/  FMUL.FTZ R93, R26, R11.reuse ;  /* 0x0000000b1a5d7220 */ /* 0x082fe20000410000 */
[-C--:B------:R-:W-:Y:S01]  /*6bc0*/  FMUL.FTZ R10, R27, R11.reuse ;  /* 0x0000000b1b0a7220 */ /* 0x080fe20000410000 */
[-C--:B------:R-:W-:Y:S01]  /*6bd0*/  FMUL.FTZ R8, R30, R11.reuse ;  /* 0x0000000b1e087220 */ /* 0x080fe20000410000 */
[-C--:B0-----:R-:W-:Y:S01]  /*6be0*/  FMUL.FTZ R7, R31, R11.reuse ;  /* 0x0000000b1f077220 */ /* 0x081fe20000410000 */
        /* <DEDUP_REMOVED lines=28> */
[----:B------:R-:W-:-:S07]  /*6db0*/  SEL R2, R13, RZ, P2 ;  /* 0x000000ff0d027207 */ /* 0x000fce0001000000 */
.L_x_368:
[----:B------:R-:W0:Y:S01]  /*6dc0*/  S2R R4, SR_CgaCtaId ;  /* 0x0000000000047919 */ /* 0x000e220000008800 */
[----:B------:R-:W-:Y:S01]  /*6dd0*/  MOV R3, 0x400 ;  /* 0x0000040000037802 */ /* 0x000fe20000000f00 */
[----:B------:R-:W-:Y:S01]  /*6de0*/  BSSY B0, `(.L_x_390) ;  /* 0x000022f000007945 */ /* 0x000fe20003800000 */
[----:B------:R-:W-:Y:S02]  /*6df0*/  BAR.SYNC.DEFER_BLOCKING 0x5, 0x180 ;  /* 0x0146000000007b1d */ /* 0x000fe40000010000 */
[----:B0-----:R-:W-:-:S05]  /*6e00*/  LEA R3, R4, R3, 0x18 ;  /* 0x0000000304037211 */ /* 0x001fca00078ec0ff */
[----:B------:R-:W0:Y:S02]  /*6e10*/  LDS.128 R44, [R3+0x348d0] ;  /* 0x0348d000032c7984 */ /* 0x000e240000000c00 */
[----:B0-----:R-:W-:Y:S02]  /*6e20*/  R2UR UR6, R45 ;  /* 0x000000002d0672ca */ /* 0x001fe400000e0000 */
[----:B------:R-:W-:Y:S01]  /*6e30*/  R2UR UR5, R46 ;  /* 0x000000002e0572ca */ /* 0x000fe200000e0000 */
[----:B------:R-:W-:Y:S06]  /*6e40*/  BAR.ARV 0x4, 0x180 ;  /* 0x0106000000007b1d */ /* 0x000fec0000002000 */
[----:B------:R-:W-:Y:S08]  /*6e50*/  @P0 BRA `(.L_x_391) ;  /* 0x0000001400740947 */ /* 0x000ff00003800000 */
[----:B------:R-:W0:Y:S01]  /*6e60*/  S2R R4, SR_SWINHI ;  /* 0x0000000000047919 */ /* 0x000e220000002f00 */
[----:B------:R-:W-:Y:S01]  /*6e70*/  F2FP.BF16.F32.PACK_AB R7, R7, R8 ;  /* 0x000000080707723e */ /* 0x000fe200000010ff */
[----:B------:R-:W-:Y:S01]  /*6e80*/  ULDC.64 UR8, c[0x0][0xc00] ;  /* 0x0003000000087ab9 */ /* 0x000fe20000000a00 */
[----:B------:R-:W-:Y:S01]  /*6e90*/  F2FP.BF16.F32.PACK_AB R6, R6, R91 ;  /* 0x0000005b0606723e */ /* 0x000fe200000010ff */
[----:B------:R-:W-:Y:S01]  /*6ea0*/  UISETP.NE.U32.AND UP0, UPT, UR8, URZ, UPT ;  /* 0x0000003f0800728c */ /* 0x000fe2000bf05070 */
[----:B------:R-:W-:Y:S01]  /*6eb0*/  F2FP.BF16.F32.PACK_AB R64, R65, R64 ;  /* 0x000000404140723e */ /* 0x000fe200000010ff */
[----:B------:R-:W-:Y:S01]  /*6ec0*/  ULDC.64 UR10, c[0x0][0x208] ;  /* 0x00008200000a7ab9 */ /* 0x000fe20000000a00 */
[----:B------:R-:W-:Y:S01]  /*6ed0*/  F2FP.BF16.F32.PACK_AB R65, R67, R66 ;  /* 0x000000424341723e */ /* 0x000fe200000010ff */
[----:B------:R-:W-:Y:S01]  /*6ee0*/  UISETP.NE.AND.EX UP0, UPT, UR9, URZ, UPT, UP0 ;  /* 0x0000003f0900728c */ /* 0x000fe2000bf05300 */
[----:B------:R-:W-:Y:S02]  /*6ef0*/  F2FP.BF16.F32.PACK_AB R72, R73, R72 ;  /* 0x000000484948723e */ /* 0x000fe400000010ff */
[----:B------:R-:W-:Y:S01]  /*6f00*/  F2FP.BF16.F32.PACK_AB R66, R69, R68 ;  /* 0x000000444542723e */ /* 0x000fe200000010ff */
[----:B------:R-:W-:Y:S01]  /*6f10*/  ULDC.64 UR8, c[0x0][0xc00] ;  /* 0x0003000000087ab9 */ /* 0x000fe20000000a00 */
[----:B------:R-:W-:Y:S01]  /*6f20*/  F2FP.BF16.F32.PACK_AB R67, R71, R70 ;  /* 0x000000464743723e */ /* 0x000fe200000010ff */
[----:B------:R-:W-:Y:S01]  /*6f30*/  UIMAD.WIDE UR8, UR61, 0x4, UR8 ;  /* 0x000000043d0878a5 */ /* 0x000fe2000f8e0208 */
[----:B------:R-:W-:-:S02]  /*6f40*/  F2FP.BF16.F32.PACK_AB R73, R75, R74 ;  /* 0x0000004a4b49723e */ /* 0x000fc400000010ff */
[----:B------:R-:W-:Y:S02]  /*6f50*/  F2FP.BF16.F32.PACK_AB R80, R81, R80 ;  /* 0x000000505150723e */ /* 0x000fe400000010ff */
[----:B------:R-:W-:Y:S02]  /*6f60*/  F2FP.BF16.F32.PACK_AB R74, R77, R76 ;  /* 0x0000004c4d4a723e */ /* 0x000fe400000010ff */
[----:B------:R-:W-:Y:S02]  /*6f70*/  F2FP.BF16.F32.PACK_AB R75, R79, R78 ;  /* 0x0000004e4f4b723e */ /* 0x000fe400000010ff */
[----:B------:R-:W-:Y:S02]  /*6f80*/  F2FP.BF16.F32.PACK_AB R81, R83, R82 ;  /* 0x000000525351723e */ /* 0x000fe400000010ff */
[----:B------:R-:W-:Y:S02]  /*6f90*/  F2FP.BF16.F32.PACK_AB R82, R85, R84 ;  /* 0x000000545552723e */ /* 0x000fe400000010ff */
[----:B------:R-:W-:-:S02]  /*6fa0*/  F2FP.BF16.F32.PACK_AB R83, R87, R86 ;  /* 0x000000565753723e */ /* 0x000fc400000010ff */
[----:B------:R-:W-:Y:S02]  /*6fb0*/  R2UR UR4, R185 ;  /* 0x00000000b90472ca */ /* 0x000fe400000e0000 */
[----:B------:R-:W-:Y:S02]  /*6fc0*/  R2UR UR12, R23 ;  /* 0x00000000170c72ca */ /* 0x000fe400000e0000 */
[----:B------:R-:W-:Y:S02]  /*6fd0*/  MOV R28, R3 ;  /* 0x00000003001c7202 */ /* 0x000fe40000000f00 */
[----:B0-----:R-:W-:-:S03]  /*6fe0*/  MOV R29, R4 ;  /* 0x00000004001d7202 */ /* 0x001fc60000000f00 */
[----:B------:R-:W-:-:S03]  /*6ff0*/  IMAD.WIDE R4, R192, 0x2, R28 ;  /* 0x00000002c0047825 */ /* 0x000fc600078e021c */
[C---:B------:R-:W-:Y:S02]  /*7000*/  LOP3.LUT R9, R4.reuse, 0x380, RZ, 0xc0, !PT ;  /* 0x0000038004097812 */ /* 0x040fe400078ec0ff */
[C---:B------:R-:W-:Y:S02]  /*7010*/  IADD3 R97, P5, R4.reuse, 0x40, RZ ;  /* 0x0000004004617810 */ /* 0x040fe40007fbe0ff */
[C---:B------:R-:W-:Y:S02]  /*7020*/  IADD3 R99, P4, R4.reuse, 0x60, RZ ;  /* 0x0000006004637810 */ /* 0x040fe40007f9e0ff */
[----:B------:R-:W-:Y:S01]  /*7030*/  SHF.R.U64 R9, R9, 0x3, RZ ;  /* 0x0000000309097819 */ /* 0x000fe200000012ff */
[--C-:B------:R-:W-:Y:S01]  /*7040*/  IMAD.X R27, RZ, RZ, R5.reuse, P5 ;  /* 0x000000ffff1b7224 */ /* 0x100fe200028e0605 */
[C---:B------:R-:W-:Y:S01]  /*7050*/  IADD3 R45, P6, R4.reuse, 0x20, RZ ;  /* 0x00000020042d7810 */ /* 0x040fe20007fde0ff */
[----:B------:R-:W-:Y:S01]  /*7060*/  IMAD.X R15, RZ, RZ, R5, P4 ;  /* 0x000000ffff0f7224 */ /* 0x000fe200020e0605 */
[----:B------:R-:W-:-:S02]  /*7070*/  IADD3 R101, P3, R4, 0x4000, RZ ;  /* 0x0000400004657810 */ /* 0x000fc40007f7e0ff */
[C---:B------:R-:W-:Y:S01]  /*7080*/  IADD3 R103, P2, R4.reuse, 0x4020, RZ ;  /* 0x0000402004677810 */ /* 0x040fe20007f5e0ff */
[--C-:B------:R-:W-:Y:S01]  /*7090*/  IMAD.X R31, RZ, RZ, R5.reuse, P6 ;  /* 0x000000ffff1f7224 */ /* 0x100fe200030e0605 */
[C---:B------:R-:W-:Y:S01]  /*70a0*/  IADD3 R105, P1, R4.reuse, 0x4040, RZ ;  /* 0x0000404004697810 */ /* 0x040fe20007f3e0ff */
[--C-:B------:R-:W-:Y:S01]  /*70b0*/  IMAD.X R13, RZ, RZ, R5.reuse, P3 ;  /* 0x000000ffff0d7224 */ /* 0x100fe200018e0605 */
[----:B------:R-:W-:Y:S01]  /*70c0*/  BAR.SYNC.DEFER_BLOCKING 0x1, 0x100 ;  /* 0x0044000000007b1d */ /* 0x000fe20000010000 */
[----:B------:R-:W-:Y:S01]  /*70d0*/  IADD3 R107, P0, R4, 0x4060, RZ ;  /* 0x00004060046b7810 */ /* 0x000fe20007f1e0ff */
[--C-:B------:R-:W-:Y:S01]  /*70e0*/  IMAD.X R11, RZ, RZ, R5.reuse, P2 ;  /* 0x000000ffff0b7224 */ /* 0x100fe200010e0605 */
[----:B------:R-:W-:Y:S02]  /*70f0*/  LOP3.LUT R14, R97, 0x380, RZ, 0xc0, !PT ;  /* 0x00000380610e7812 */ /* 0x000fe400078ec0ff */
[----:B------:R-:W-:Y:S01]  /*7100*/  LOP3.LUT R4, R9, R4, RZ, 0x3c, !PT ;  /* 0x0000000409047212 */ /* 0x000fe200078e3cff */
[--C-:B------:R-:W-:Y:S01]  /*7110*/  IMAD.X R9, RZ, RZ, R5.reuse, P1 ;  /* 0x000000ffff097224 */ /* 0x100fe200008e0605 */
[----:B------:R-:W-:Y:S01]  /*7120*/  LOP3.LUT R44, R99, 0x380, RZ, 0xc0, !PT ;  /* 0x00000380632c7812 */ /* 0x000fe200078ec0ff */
[----:B------:R-:W-:Y:S01]  /*7130*/  IMAD.X R25, RZ, RZ, R5, P0 ;  /* 0x000000ffff197224 */ /* 0x000fe200000e0605 */
[----:B------:R-:W-:-:S02]  /*7140*/  SHF.R.U64 R14, R14, 0x3, RZ ;  /* 0x000000030e0e7819 */ /* 0x000fc400000012ff */
[----:B------:R-:W-:Y:S02]  /*7150*/  SHF.R.U64 R44, R44, 0x3, RZ ;  /* 0x000000032c2c7819 */ /* 0x000fe400000012ff */
[----:B------:R-:W-:Y:S02]  /*7160*/  MOV R92, R4 ;  /* 0x00000004005c7202 */ /* 0x000fe40000000f00 */
[----:B------:R-:W-:Y:S02]  /*7170*/  LOP3.LUT R12, R45, 0x380, RZ, 0xc0, !PT ;  /* 0x000003802d0c7812 */ /* 0x000fe400078ec0ff */
[----:B------:R-:W-:Y:S02]  /*7180*/  F2FP.BF16.F32.PACK_AB R4, R24, R95 ;  /* 0x0000005f1804723e */ /* 0x000fe400000010ff */
[----:B------:R-:W-:Y:S02]  /*7190*/  F2FP.BF16.F32.PACK_AB R5, R10, R93 ;  /* 0x0000005d0a05723e */ /* 0x000fe400000010ff */
[----:B------:R-:W-:-:S02]  /*71a0*/  LOP3.LUT R10, R103, 0x380, RZ, 0xc0, !PT ;  /* 0x00000380670a7812 */ /* 0x000fc400078ec0ff */
[----:B------:R-:W-:Y:S01]  /*71b0*/  LOP3.LUT R24, R105, 0x380, RZ, 0xc0, !PT ;  /* 0x0000038069187812 */ /* 0x000fe200078ec0ff */
[----:B------:R0:W-:Y:S01]  /*71c0*/  STSM.16.M88.4 [R92], R4 ;  /* 0x000000045c007844 */ /* 0x0001e20000000200 */
[----:B------:R-:W-:Y:S02]  /*71d0*/  LOP3.LUT R26, R14, R97, RZ, 0x3c, !PT ;  /* 0x000000610e1a7212 */ /* 0x000fe400078e3cff */
[----:B------:R-:W-:Y:S02]  /*71e0*/  LOP3.LUT R46, R101, 0x380, RZ, 0xc0, !PT ;  /* 0x00000380652e7812 */ /* 0x000fe400078ec0ff */
[----:B------:R-:W-:Y:S02]  /*71f0*/  LOP3.LUT R14, R44, R99, RZ, 0x3c, !PT ;  /* 0x000000632c0e7212 */ /* 0x000fe400078e3cff */
[----:B------:R-:W-:Y:S02]  /*7200*/  SHF.R.U64 R12, R12, 0x3, RZ ;  /* 0x000000030c0c7819 */ /* 0x000fe400000012ff */
[----:B------:R-:W-:-:S02]  /*7210*/  LOP3.LUT R44, R107, 0x380, RZ, 0xc0, !PT ;  /* 0x000003806b2c7812 */ /* 0x000fc400078ec0ff */
[----:B------:R-:W-:Y:S02]  /*7220*/  SHF.R.U64 R10, R10, 0x3, RZ ;  /* 0x000000030a0a7819 */ /* 0x000fe400000012ff */
[----:B------:R-:W-:Y:S02]  /*7230*/  SHF.R.U64 R24, R24, 0x3, RZ ;  /* 0x0000000318187819 */ /* 0x000fe400000012ff */
[----:B------:R-:W-:Y:S02]  /*7240*/  SHF.R.U64 R46, R46, 0x3, RZ ;  /* 0x000000032e2e7819 */ /* 0x000fe400000012ff */
[----:B------:R-:W-:Y:S02]  /*7250*/  LOP3.LUT R30, R12, R45, RZ, 0x3c, !PT ;  /* 0x0000002d0c1e7212 */ /* 0x000fe400078e3cff */
[----:B------:R-:W-:Y:S02]  /*7260*/  SHF.R.U64 R44, R44, 0x3, RZ ;  /* 0x000000032c2c7819 */ /* 0x000fe400000012ff */
[----:B------:R-:W-:-:S02]  /*7270*/  LOP3.LUT R10, R10, R103, RZ, 0x3c, !PT ;  /* 0x000000670a0a7212 */ /* 0x000fc400078e3cff */
[----:B------:R-:W-:Y:S02]  /*7280*/  LOP3.LUT R8, R24, R105, RZ, 0x3c, !PT ;  /* 0x0000006918087212 */ /* 0x000fe400078e3cff */
[----:B------:R-:W-:Y:S02]  /*7290*/  LOP3.LUT R12, R46, R101, RZ, 0x3c, !PT ;  /* 0x000000652e0c7212 */ /* 0x000fe400078e3cff */
[----:B------:R-:W-:Y:S02]  /*72a0*/  LOP3.LUT R24, R44, R107, RZ, 0x3c, !PT ;  /* 0x0000006b2c187212 */ /* 0x000fe400078e3cff */
[----:B------:R-:W-:Y:S02]  /*72b0*/  MOV R91, R30 ;  /* 0x0000001e005b7202 */ /* 0x000fe40000000f00 */
[----:B------:R-:W-:Y:S02]  /*72c0*/  MOV R31, R10 ;  /* 0x0000000a001f7202 */ /* 0x000fe40000000f00 */
[----:B------:R-:W-:-:S02]  /*72d0*/  MOV R30, R8 ;  /* 0x00000008001e7202 */ /* 0x000fc40000000f00 */
[----:B------:R-:W-:Y:S02]  /*72e0*/  F2FP.BF16.F32.PACK_AB R8, R89, R90 ;  /* 0x0000005a5908723e */ /* 0x000fe400000010ff */
[----:B------:R-:W-:Y:S02]  /*72f0*/  F2FP.BF16.F32.PACK_AB R9, R35, R34 ;  /* 0x000000222309723e */ /* 0x000fe400000010ff */
[----:B------:R-:W-:Y:S02]  /*7300*/  F2FP.BF16.F32.PACK_AB R10, R37, R88 ;  /* 0x00000058250a723e */ /* 0x000fe400000010ff */
[----:B------:R-:W-:Y:S02]  /*7310*/  F2FP.BF16.F32.PACK_AB R11, R39, R38 ;  /* 0x00000026270b723e */ /* 0x000fe400000010ff */
[----:B------:R-:W-:Y:S02]  /*7320*/  MOV R46, R26 ;  /* 0x0000001a002e7202 */ /* 0x000fe40000000f00 */
[----:B------:R-:W-:Y:S01]  /*7330*/  MOV R45, R14 ;  /* 0x0000000e002d7202 */ /* 0x000fe20000000f00 */
[----:B------:R-:W-:Y:S01]  /*7340*/  STSM.16.M88.4 [R91], R8 ;  /* 0x000000085b007844 */ /* 0x000fe20000000200 */
[----:B------:R-:W-:-:S02]  /*7350*/  MOV R44, R12 ;  /* 0x0000000c002c7202 */ /* 0x000fc40000000f00 */
[----:B0-----:R-:W-:Y:S02]  /*7360*/  F2FP.BF16.F32.PACK_AB R4, R41, R40 ;  /* 0x000000282904723e */ /* 0x001fe400000010ff */
[----:B------:R-:W-:Y:S02]  /*7370*/  F2FP.BF16.F32.PACK_AB R5, R43, R42 ;  /* 0x0000002a2b05723e */ /* 0x000fe400000010ff */
[----:B------:R-:W-:Y:S02]  /*7380*/  F2FP.BF16.F32.PACK_AB R6, R33, R36 ;  /* 0x000000242106723e */ /* 0x000fe400000010ff */
[----:B------:R-:W-:Y:S02]  /*7390*/  F2FP.BF16.F32.PACK_AB R7, R21, R32 ;  /* 0x000000201507723e */ /* 0x000fe400000010ff */
[----:B------:R-:W-:Y:S02]  /*73a0*/  F2FP.BF16.F32.PACK_AB R12, R49, R48 ;  /* 0x00000030310c723e */ /* 0x000fe400000010ff */
[----:B------:R-:W-:Y:S01]  /*73b0*/  F2FP.BF16.F32.PACK_AB R13, R51, R50 ;  /* 0x00000032330d723e */ /* 0x000fe200000010ff */
[----:B------:R0:W-:Y:S01]  /*73c0*/  STSM.16.M88.4 [R46], R4 ;  /* 0x000000042e007844 */ /* 0x0001e20000000200 */
[----:B------:R-:W-:-:S02]  /*73d0*/  F2FP.BF16.F32.PACK_AB R14, R53, R52 ;  /* 0x00000034350e723e */ /* 0x000fc400000010ff */
[----:B------:R-:W-:Y:S02]  /*73e0*/  F2FP.BF16.F32.PACK_AB R15, R55, R54 ;  /* 0x00000036370f723e */ /* 0x000fe400000010ff */
[----:B------:R-:W-:Y:S02]  /*73f0*/  MOV R21, R24 ;  /* 0x0000001800157202 */ /* 0x000fe40000000f00 */
[----:B------:R-:W-:Y:S01]  /*7400*/  F2FP.BF16.F32.PACK_AB R24, R57, R56 ;  /* 0x000000383918723e */ /* 0x000fe200000010ff */
[----:B------:R1:W-:Y:S01]  /*7410*/  STSM.16.M88.4 [R45], R12 ;  /* 0x0000000c2d007844 */ /* 0x0003e20000000200 */
[----:B------:R-:W-:Y:S02]  /*7420*/  F2FP.BF16.F32.PACK_AB R25, R59, R58 ;  /* 0x0000003a3b19723e */ /* 0x000fe400000010ff */
[----:B------:R-:W-:Y:S02]  /*7430*/  F2FP.BF16.F32.PACK_AB R26, R61, R60 ;  /* 0x0000003c3d1a723e */ /* 0x000fe400000010ff */
[----:B------:R-:W-:-:S02]  /*7440*/  F2FP.BF16.F32.PACK_AB R27, R63, R62 ;  /* 0x0000003e3f1b723e */ /* 0x000fc400000010ff */
[----:B------:R-:W-:Y:S01]  /*7450*/  PLOP3.LUT P0, PT, PT, PT, UP0, 0x80, 0x0 ;  /* 0x000000000000781c */ /* 0x000fe20003f0f008 */
[----:B0-----:R-:W-:Y:S01]  /*7460*/  IMAD.U32 R4, RZ, RZ, UR8 ;  /* 0x00000008ff047e24 */ /* 0x001fe2000f8e00ff */
[----:B------:R-:W0:Y:S01]  /*7470*/  LDC R46, c[0x0][0xbe8] ;  /* 0x0002fa00ff2e7b82 */ /* 0x000e220000000800 */
[----:B------:R2:W-:Y:S01]  /*7480*/  STSM.16.M88.4 [R44], R24 ;  /* 0x000000182c007844 */ /* 0x0005e20000000200 */
[----:B------:R-:W-:Y:S01]  /*7490*/  IMAD.U32 R5, RZ, RZ, UR9 ;  /* 0x00000009ff057e24 */ /* 0x000fe2000f8e00ff */
[----:B------:R-:W-:Y:S02]  /*74a0*/  ULDC.64 UR8, c[0x0][0xc08] ;  /* 0x0003020000087ab9 */ /* 0x000fe40000000a00 */
[----:B------:R2:W-:Y:S04]  /*74b0*/  STSM.16.M88.4 [R31], R64 ;  /* 0x000000401f007844 */ /* 0x0005e80000000200 */
[----:B------:R2:W-:Y:S04]  /*74c0*/  STSM.16.M88.4 [R30], R72 ;  /* 0x000000481e007844 */ /* 0x0005e80000000200 */
[----:B------:R2:W-:Y:S01]  /*74d0*/  STSM.16.M88.4 [R21], R80 ;  /* 0x0000005015007844 */ /* 0x0005e20000000200 */
[----:B------:R-:W-:Y:S06]  /*74e0*/  BAR.SYNC.DEFER_BLOCKING 0x1, 0x100 ;  /* 0x0044000000007b1d */ /* 0x000fec0000010000 */
[----:B------:R-:W3:Y:S01]  /*74f0*/  @P0 LDG.E R6, desc[UR10][R4.64] ;  /* 0x0000000a04060981 */ /* 0x000ee2000c1e1900 */
[----:B0-----:R-:W-:Y:S01]  /*7500*/  ISETP.NE.AND P1, PT, R46, 0x1, PT ;  /* 0x000000012e00780c */ /* 0x001fe20003f25270 */
[----:B------:R-:W-:Y:S01]  /*7510*/  UISETP.NE.U32.AND UP1, UPT, UR8, URZ, UPT ;  /* 0x0000003f0800728c */ /* 0x000fe2000bf25070 */
[----:B-1----:R-:W-:Y:S01]  /*7520*/  IMAD.U32 R12, RZ, RZ, UR12 ;  /* 0x0000000cff0c7e24 */ /* 0x002fe2000f8e00ff */
[----:B------:R-:W-:-:S02]  /*7530*/  ULDC UR7, c[0x0][0xa88] ;  /* 0x0002a20000077ab9 */ /* 0x000fc40000000800 */
[----:B------:R-:W-:Y:S01]  /*7540*/  UISETP.NE.AND.EX UP1, UPT, UR9, URZ, UPT, UP1 ;  /* 0x0000003f0900728c */ /* 0x000fe2000bf25310 */
[----:B------:R-:W-:-:S05]  /*7550*/  IMAD.U32 R7, RZ, RZ, UR7 ;  /* 0x00000007ff077e24 */ /* 0x000fca000f8e00ff */
[----:B------:R-:W-:Y:S02]  /*7560*/  PLOP3.LUT P2, PT, PT, PT, UP1, 0x80, 0x0 ;  /* 0x000000000000781c */ /* 0x000fe40003f4f018 */
[----:B------:R-:W0:Y:S03]  /*7570*/  @P1 LDC R8, c[0x0][0xbec] ;  /* 0x0002fb00ff081b82 */ /* 0x000e260000000800 */
[----:B------:R-:W-:-:S04]  /*7580*/  @UP1 ULEA UR8, UP2, UR61, UR8, 0x2 ;  /* 0x000000083d081291 */ /* 0x000fc8000f84103f */
[----:B------:R-:W-:Y:S01]  /*7590*/  @UP1 ULEA.HI.X UR9, UR61, UR9, UR4, 0x2, UP2 ;  /* 0x000000093d091291 */ /* 0x000fe200090f1404 */
[----:B------:R-:W1:Y:S01]  /*75a0*/  @P1 LDC R10, c[0x0][0xbf0] ;  /* 0x0002fc00ff0a1b82 */ /* 0x000e620000000800 */
[----:B------:R-:W-:Y:S01]  /*75b0*/  IMAD.U32 R14, RZ, RZ, UR8 ;  /* 0x00000008ff0e7e24 */ /* 0x000fe2000f8e00ff */
[----:B------:R-:W-:-:S03]  /*75c0*/  UMOV UR4, URZ ;  /* 0x0000003f00047c82 */ /* 0x000fc60008000000 */
[----:B------:R-:W-:-:S05]  /*75d0*/  IMAD.U32 R15, RZ, RZ, UR9 ;  /* 0x00000009ff0f7e24 */ /* 0x000fca000f8e00ff */
[----:B------:R2:W5:Y:S01]  /*75e0*/  @P2 LDG.E R7, desc[UR10][R14.64] ;  /* 0x0000000a0e072981 */ /* 0x000562000c1e1900 */
[----:B---3--:R-:W-:Y:S01]  /*75f0*/  @P0 R2UR UR4, R6 ;  /* 0x00000000060402ca */ /* 0x008fe200000e0000 */
[----:B012---:R-:W-:-:S14]  /*7600*/  @P2 BRA `(.L_x_392) ;  /* 0x0000000000142947 */ /* 0x007fdc0003800000 */
[----:B------:R-:W-:Y:S05]  /*7610*/  @!P0 BRA `(.L_x_392) ;  /* 0x0000000000108947 */ /* 0x000fea0003800000 */
[----:B------:R-:W-:Y:S02]  /*7620*/  ULDC.64 UR8, c[0x0][0x208] ;  /* 0x0000820000087ab9 */ /* 0x000fe40000000a00 */
[----:B------:R-:W2:Y:S04]  /*7630*/  LDG.E R6, desc[UR8][R4.64] ;  /* 0x0000000804067981 */ /* 0x000ea8000c1e1900 */
[----:B-----5:R-:W2:Y:S02]  /*7640*/  LDG.E R7, desc[UR8][R4.64+0x4] ;  /* 0x0000040804077981 */ /* 0x020ea4000c1e1900 */
[----:B--2---:R-:W-:-:S07]  /*7650*/  IMAD.IADD R7, R7, 0x1, -R6 ;  /* 0x0000000107077824 */ /* 0x004fce00078e0a06 */
.L_x_392:
[----:B------:R-:W-:Y:S01]  /*7660*/  R2UR UR17, R22 ;  /* 0x00000000161172ca */ /* 0x000fe200000e0000 */
[----:B------:R-:W-:Y:S01]  /*7670*/  ULDC.64 UR12, c[0x0][0xb90] ;  /* 0x0002e400000c7ab9 */ /* 0x000fe20000000a00 */
[----:B------:R-:W-:Y:S01]  /*7680*/  R2UR UR15, R185 ;  /* 0x00000000b90f72ca */ /* 0x000fe200000e0000 */
[----:B------:R-:W-:Y:S01]  /*7690*/  USHF.R.S32.HI UR11, URZ, 0x1f, UR4 ;  /* 0x0000001f3f0b7899 */ /* 0x000fe20008011404 */
[----:B------:R-:W-:Y:S01]  /*76a0*/  IMAD R11, R12, 0x80, R191 ;  /* 0x000000800c0b7824 */ /* 0x000fe200078e02bf */
[----:B------:R-:W-:Y:S01]  /*76b0*/  UMOV UR10, UR4 ;  /* 0x00000004000a7c82 */ /* 0x000fe20008000000 */
[----:B------:R-:W-:Y:S01]  /*76c0*/  USEL UR61, UR61, URZ, !UP0 ;  /* 0x0000003f3d3d7287 */ /* 0x000fe2000c000000 */
[----:B------:R-:W-:Y:S01]  /*76d0*/  R2UR UR16, R23 ;  /* 0x00000000171072ca */ /* 0x000fe200000e0000 */
[----:B------:R-:W-:Y:S01]  /*76e0*/  @P1 IMAD.HI.U32 R5, R11, R8, RZ ;  /* 0x000000080b051227 */ /* 0x000fe200078e00ff */
[----:B------:R-:W0:Y:S01]  /*76f0*/  @P1 LDC R21, c[0x0][0xbec] ;  /* 0x0002fb00ff151b82 */ /* 0x000e220000000800 */
[----:B------:R-:W-:-:S02]  /*7700*/  ULDC.64 UR18, c[0x0][0x208] ;  /* 0x0000820000127ab9 */ /* 0x000fc40000000a00 */
[----:B------:R-:W-:Y:S01]  /*7710*/  IMAD.MOV.U32 R4, RZ, RZ, R11 ;  /* 0x000000ffff047224 */ /* 0x000fe200078e000b */
[----:B------:R-:W-:Y:S01]  /*7720*/  USHF.R.S32.HI UR14, URZ, 0x1f, UR17 ;  /* 0x0000001f3f0e7899 */ /* 0x000fe20008011411 */
[----:B------:R-:W-:Y:S01]  /*7730*/  @P1 SHF.R.U32.HI R4, RZ, R10, R5 ;  /* 0x0000000aff041219 */ /* 0x000fe20000011605 */
[----:B------:R-:W-:Y:S01]  /*7740*/  UIMAD.WIDE.U32 UR8, UR17, UR12, UR10 ;  /* 0x0000000c110872a5 */ /* 0x000fe2000f8e000a */
[----:B------:R-:W-:Y:S01]  /*7750*/  IMAD R5, R184, 0x40, R17 ;  /* 0x00000040b8057824 */ /* 0x000fe200078e0211 */
[----:B------:R-:W-:Y:S01]  /*7760*/  UIMAD UR7, UR14, UR12, URZ ;  /* 0x0000000c0e0772a4 */ /* 0x000fe2000f8e023f */
[----:B-----5:R-:W-:Y:S01]  /*7770*/  IMAD R51, R7, R46, RZ ;  /* 0x0000002e07337224 */ /* 0x020fe200078e02ff */
[----:B------:R-:W-:Y:S01]  /*7780*/  USEL UR15, UR15, URZ, !UP0 ;  /* 0x0000003f0f0f7287 */ /* 0x000fe2000c000000 */
[----:B------:R-:W-:Y:S01]  /*7790*/  IMAD.MOV R9, RZ, RZ, -R4 ;  /* 0x000000ffff097224 */ /* 0x000fe200078e0a04 */
[----:B------:R-:W-:Y:S01]  /*77a0*/  UIMAD UR7, UR17, UR13, UR7 ;  /* 0x0000000d110772a4 */ /* 0x000fe2000f8e0207 */
[----:B------:R-:W-:Y:S01]  /*77b0*/  IMAD.WIDE R28, R5, 0x2, R28 ;  /* 0x00000002051c7825 */ /* 0x000fe200078e021c */
[----:B------:R-:W-:Y:S01]  /*77c0*/  SHF.R.S32.HI R5, RZ, 0x1f, R4 ;  /* 0x0000001fff057819 */ /* 0x000fe20000011404 */
[----:B------:R-:W-:Y:S01]  /*77d0*/  ULDC.64 UR12, c[0x0][0xb98] ;  /* 0x0002e600000c7ab9 */ /* 0x000fe20000000a00 */
[----:B------:R-:W-:Y:S01]  /*77e0*/  UIADD3 UR9, UR9, UR7, URZ ;  /* 0x0000000709097290 */ /* 0x000fe2000fffe03f */
[----:B------:R-:W-:Y:S01]  /*77f0*/  IMAD R9, R46, R9, R11 ;  /* 0x000000092e097224 */ /* 0x000fe200078e020b */
[----:B------:R-:W-:Y:S01]  /*7800*/  UIMAD UR7, UR15, UR12, URZ ;  /* 0x0000000c0f0772a4 */ /* 0x000fe2000f8e023f */
[----:B------:R-:W-:Y:S01]  /*7810*/  IADD3 R13, P3, R28, 0x2000, RZ ;  /* 0x000020001c0d7810 */ /* 0x000fe20007f7e0ff */
[----:B------:R-:W-:Y:S01]  /*7820*/  UIMAD.WIDE.U32 UR8, UR61, UR12, UR8 ;  /* 0x0000000c3d0872a5 */ /* 0x000fe2000f8e0008 */
[----:B------:R-:W-:Y:S01]  /*7830*/  IMAD.U32 R14, RZ, RZ, UR16 ;  /* 0x00000010ff0e7e24 */ /* 0x000fe2000f8e00ff */
[----:B------:R-:W-:Y:S01]  /*7840*/  UIMAD UR7, UR61, UR13, UR7 ;  /* 0x0000000d3d0772a4 */ /* 0x000fe2000f8e0207 */
[----:B------:R-:W-:-:S02]  /*7850*/  LOP3.LUT R8, R13, 0x380, RZ, 0xc0, !PT ;  /* 0x000003800d087812 */ /* 0x000fc400078ec0ff */
[----:B------:R-:W-:Y:S01]  /*7860*/  IADD3 R15, P0, R28, 0x1000, RZ ;  /* 0x000010001c0f7810 */ /* 0x000fe20007f1e0ff */
[----:B------:R-:W-:Y:S01]  /*7870*/  IMAD R14, R14, 0x80, R189 ;  /* 0x000000800e0e7824 */ /* 0x000fe200078e02bd */
[----:B------:R-:W-:Y:S01]  /*7880*/  IADD3 R4, P2, R4, UR8, RZ ;  /* 0x0000000804047c10 */ /* 0x000fe2000ff5e0ff */
[----:B------:R-:W-:Y:S01]  /*7890*/  IMAD.U32 R6, RZ, RZ, UR7 ;  /* 0x00000007ff067e24 */ /* 0x000fe2000f8e00ff */
[----:B------:R-:W-:Y:S01]  /*78a0*/  SHF.R.U64 R8, R8, 0x3, RZ ;  /* 0x0000000308087819 */ /* 0x000fe200000012ff */
[----:B------:R-:W-:Y:S01]  /*78b0*/  ULDC.64 UR12, c[0x0][0xaa0] ;  /* 0x0002a800000c7ab9 */ /* 0x000fe20000000a00 */
[----:B------:R-:W-:Y:S02]  /*78c0*/  IADD3 R41, P6, R28, 0x4000, RZ ;  /* 0x000040001c297810 */ /* 0x000fe40007fde0ff */
[----:B------:R-:W-:Y:S01]  /*78d0*/  IADD3.X R5, R5, UR9, R6, P2, !PT ;  /* 0x0000000905057c10 */ /* 0x000fe200097fe406 */
[----:B------:R-:W-:Y:S01]  /*78e0*/  ULDC.64 UR8, c[0x0][0xb88] ;  /* 0x0002e20000087ab9 */ /* 0x000fe20000000a00 */
[----:B------:R-:W-:-:S02]  /*78f0*/  SHF.R.S32.HI R6, RZ, 0x1f, R9 ;  /* 0x0000001fff067819 */ /* 0x000fc40000011409 */
[----:B------:R-:W-:Y:S01]  /*7900*/  IADD3 R11, P2, R28, 0x3000, RZ ;  /* 0x000030001c0b7810 */ /* 0x000fe20007f5e0ff */
[----:B------:R-:W-:Y:S01]  /*7910*/  IMAD.WIDE.U32 R4, R9, UR8, R4 ;  /* 0x0000000809047c25 */ /* 0x000fe2000f8e0004 */
[----:B------:R-:W-:Y:S01]  /*7920*/  LOP3.LUT R8, R8, R13, RZ, 0x3c, !PT ;  /* 0x0000000d08087212 */ /* 0x000fe200078e3cff */
[----:B------:R-:W-:Y:S01]  /*7930*/  UIMAD UR7, UR11, UR12, URZ ;  /* 0x0000000c0b0772a4 */ /* 0x000fe2000f8e023f */
[----:B------:R-:W-:Y:S01]  /*7940*/  IADD3 R37, P5, R28, 0x5000, RZ ;  /* 0x000050001c257810 */ /* 0x000fe20007fbe0ff */
[----:B------:R-:W-:Y:S01]  /*7950*/  IMAD R10, R6, UR8, RZ ;  /* 0x00000008060a7c24 */ /* 0x000fe2000f8e02ff */
[----:B------:R-:W-:Y:S01]  /*7960*/  LOP3.LUT R6, R11, 0x380, RZ, 0xc0, !PT ;  /* 0x000003800b067812 */ /* 0x000fe200078ec0ff */
[----:B------:R-:W-:Y:S01]  /*7970*/  IMAD.X R7, RZ, RZ, R29, P2 ;  /* 0x000000ffff077224 */ /* 0x000fe200010e061d */
[----:B------:R-:W-:Y:S01]  /*7980*/  UIMAD UR7, UR4, UR13, UR7 ;  /* 0x0000000d040772a4 */ /* 0x000fe2000f8e0207 */
[----:B------:R-:W-:Y:S01]  /*7990*/  IMAD R13, R9, UR9, R10 ;  /* 0x00000009090d7c24 */ /* 0x000fe2000f8e020a */
[----:B------:R-:W-:Y:S01]  /*79a0*/  ULDC.64 UR8, c[0x0][0xb50] ;  /* 0x0002d40000087ab9 */ /* 0x000fe20000000a00 */
[----:B------:R-:W-:Y:S01]  /*79b0*/  SHF.R.U64 R6, R6, 0x3, RZ ;  /* 0x0000000306067819 */ /* 0x000fe200000012ff */
[----:B------:R-:W-:Y:S01]  /*79c0*/  ULDC.64 UR10, c[0x0][0xae8] ;  /* 0x0002ba00000a7ab9 */ /* 0x000fe20000000a00 */
[----:B------:R-:W-:Y:S01]  /*79d0*/  IMAD.IADD R5, R5, 0x1, R13 ;  /* 0x0000000105057824 */ /* 0x000fe200078e020d */
[----:B------:R-:W-:Y:S01]  /*79e0*/  LEA R10, P4, R4, UR8, 0x2 ;  /* 0x00000008040a7c11 */ /* 0x000fe2000f8810ff */
[--C-:B------:R-:W-:Y:S01]  /*79f0*/  IMAD.X R13, RZ, RZ, R29.reuse, P0 ;  /* 0x000000ffff0d7224 */ /* 0x100fe200000e061d */
[----:B------:R-:W-:Y:S01]  /*7a00*/  LOP3.LUT R6, R6, R11, RZ, 0x3c, !PT ;  /* 0x0000000b06067212 */ /* 0x000fe200078e3cff */
[----:B------:R-:W-:Y:S01]  /*7a10*/  IMAD.X R9, RZ, RZ, R29, P3 ;  /* 0x000000ffff097224 */ /* 0x000fe200018e061d */
[----:B------:R-:W-:Y:S01]  /*7a20*/  LEA.HI.X R11, R4, UR9, R5, 0x2, P4 ;  /* 0x00000009040b7c11 */ /* 0x000fe2000a0f1405 */
[----:B------:R-:W-:Y:S01]  /*7a30*/  SHFL.IDX PT, R22, R10, RZ, 0x1c1f ;  /* 0x001c1fff0a167589 */ /* 0x000fe200000e0000 */
[----:B------:R-:W-:Y:S01]  /*7a40*/  LOP3.LUT P0, RZ, R187, 0x3, RZ, 0xc0, !PT ;  /* 0x00000003bbff7812 */ /* 0x000fe2000780c0ff */
[C---:B------:R-:W-:Y:S01]  /*7a50*/  VIADD R4, R14.reuse, 0x8 ;  /* 0x000000080e047836 */ /* 0x040fe20000000000 */
[----:B------:R-:W-:Y:S01]  /*7a60*/  LOP3.LUT R40, R41, 0x380, RZ, 0xc0, !PT ;  /* 0x0000038029287812 */ /* 0x000fe200078ec0ff */
[----:B------:R-:W1:Y:S01]  /*7a70*/  SHFL.IDX PT, R23, R11, RZ, 0x1c1f ;  /* 0x001c1fff0b177589 */ /* 0x000e6200000e0000 */
[----:B------:R-:W-:-:S02]  /*7a80*/  ISETP.GE.OR P2, PT, R14, R51, P0 ;  /* 0x000000330e00720c */ /* 0x000fc40000746670 */
[----:B------:R-:W-:Y:S01]  /*7a90*/  ISETP.GE.OR P0, PT, R4, R51, P0 ;  /* 0x000000330400720c */ /* 0x000fe20000706670 */
[----:B------:R-:W-:Y:S01]  /*7aa0*/  SHFL.IDX PT, R44, R10, 0x1, 0x1c1f ;  /* 0x003c1f000a2c7f89 */ /* 0x000fe200000e0000 */
[----:B------:R-:W-:Y:S01]  /*7ab0*/  UIMAD.WIDE.U32 UR8, UR4, UR12, URZ ;  /* 0x0000000c040872a5 */ /* 0x000fe2000f8e003f */
[C---:B------:R-:W-:Y:S02]  /*7ac0*/  IADD3 R33, P4, R28.reuse, 0x6000, RZ ;  /* 0x000060001c217810 */ /* 0x040fe40007f9e0ff */
[----:B------:R-:W2:Y:S01]  /*7ad0*/  SHFL.IDX PT, R45, R11, 0x1, 0x1c1f ;  /* 0x003c1f000b2d7f89 */ /* 0x000ea200000e0000 */
[----:B------:R-:W-:Y:S01]  /*7ae0*/  UIADD3 UR9, UR9, UR7, URZ ;  /* 0x0000000709097290 */ /* 0x000fe2000fffe03f */
[C---:B------:R-:W-:Y:S02]  /*7af0*/  IADD3 R5, P3, R28.reuse, 0x7000, RZ ;  /* 0x000070001c057810 */ /* 0x040fe40007f7e0ff */
[----:B------:R-:W-:Y:S02]  /*7b00*/  LOP3.LUT R36, R37, 0x380, RZ, 0xc0, !PT ;  /* 0x0000038025247812 */ /* 0x000fe400078ec0ff */
[----:B------:R-:W-:-:S02]  /*7b10*/  LOP3.LUT R25, R28, 0x380, RZ, 0xc0, !PT ;  /* 0x000003801c197812 */ /* 0x000fc400078ec0ff */
[----:B------:R-:W-:Y:S02]  /*7b20*/  LOP3.LUT R12, R15, 0x380, RZ, 0xc0, !PT ;  /* 0x000003800f0c7812 */ /* 0x000fe400078ec0ff */
[----:B------:R-:W-:Y:S01]  /*7b30*/  SHF.R.U64 R40, R40, 0x3, RZ ;  /* 0x0000000328287819 */ /* 0x000fe200000012ff */
[----:B-1----:R1:W-:Y:S01]  /*7b40*/  @!P2 ST.E desc[UR18][R22.64], R20 ;  /* 0x000000141600a985 */ /* 0x0023e2000c101912 */
[----:B------:R-:W-:Y:S01]  /*7b50*/  UIMAD UR4, UR14, UR10, URZ ;  /* 0x0000000a0e0472a4 */ /* 0x000fe2000f8e023f */
[----:B------:R-:W-:Y:S01]  /*7b60*/  LOP3.LUT R32, R33, 0x380, RZ, 0xc0, !PT ;  /* 0x0000038021207812 */ /* 0x000fe200078ec0ff */
[----:B------:R-:W-:Y:S01]  /*7b70*/  UIMAD.WIDE.U32 UR8, UR17, UR10, UR8 ;  /* 0x0000000a110872a5 */ /* 0x000fe2000f8e0008 */
[----:B------:R-:W-:Y:S01]  /*7b80*/  LOP3.LUT R4, R5, 0x380, RZ, 0xc0, !PT ;  /* 0x0000038005047812 */ /* 0x000fe200078ec0ff */
[----:B------:R-:W-:Y:S01]  /*7b90*/  IMAD.X R31, RZ, RZ, R29, P3 ;  /* 0x000000ffff1f7224 */ /* 0x000fe200018e061d */
[----:B------:R-:W-:Y:S01]  /*7ba0*/  SHF.R.U64 R36, R36, 0x3, RZ ;  /* 0x0000000324247819 */ /* 0x000fe200000012ff */
[----:B--2---:R2:W-:Y:S01]  /*7bb0*/  @!P0 ST.E desc[UR18][R44.64], R0 ;  /* 0x000000002c008985 */ /* 0x0045e2000c101912 */
[----:B------:R-:W-:-:S02]  /*7bc0*/  SHF.R.U64 R25, R25, 0x3, RZ ;  /* 0x0000000319197819 */ /* 0x000fc400000012ff */
[----:B------:R-:W-:Y:S01]  /*7bd0*/  SHF.R.U64 R12, R12, 0x3, RZ ;  /* 0x000000030c0c7819 */ /* 0x000fe200000012ff */
[----:B-1----:R-:W-:Y:S01]  /*7be0*/  IMAD.U32 R23, RZ, RZ, UR16 ;  /* 0x00000010ff177e24 */ /* 0x002fe2000f8e00ff */
[----:B------:R-:W-:Y:S01]  /*7bf0*/  UIMAD UR4, UR17, UR11, UR4 ;  /* 0x0000000b110472a4 */ /* 0x000fe2000f8e0204 */
[----:B------:R-:W-:Y:S01]  /*7c00*/  SHF.R.U64 R32, R32, 0x3, RZ ;  /* 0x0000000320207819 */ /* 0x000fe200000012ff */
[----:B------:R-:W5:Y:S01]  /*7c10*/  LD.E.128 R8, desc[UR18][R8.64] ;  /* 0x0000001208087980 */ /* 0x000f62000c101d00 */
[----:B------:R-:W-:Y:S01]  /*7c20*/  ULDC.64 UR10, c[0x0][0xaf0] ;  /* 0x0002bc00000a7ab9 */ /* 0x000fe20000000a00 */
[----:B------:R-:W-:Y:S02]  /*7c30*/  SHF.R.U64 R4, R4, 0x3, RZ ;  /* 0x0000000304047819 */ /* 0x000fe400000012ff */
[----:B------:R-:W-:Y:S01]  /*7c40*/  LOP3.LUT R40, R40, R41, RZ, 0x3c, !PT ;  /* 0x0000002928287212 */ /* 0x000fe200078e3cff */
[----:B--2---:R-:W1:Y:S01]  /*7c50*/  @P1 LDC R45, c[0x0][0xbf0] ;  /* 0x0002fc00ff2d1b82 */ /* 0x004e620000000800 */
[----:B------:R-:W-:Y:S01]  /*7c60*/  IMAD R0, R19, 0x20, R184 ;  /* 0x0000002013007824 */ /* 0x000fe200078e02b8 */
[----:B------:R-:W-:Y:S01]  /*7c70*/  UIADD3 UR9, UR9, UR4, URZ ;  /* 0x0000000409097290 */ /* 0x000fe2000fffe03f */
[----:B------:R-:W-:Y:S01]  /*7c80*/  LOP3.LUT R36, R36, R37, RZ, 0x3c, !PT ;  /* 0x0000002524247212 */ /* 0x000fe200078e3cff */
[--C-:B------:R-:W-:Y:S01]  /*7c90*/  IMAD.X R41, RZ, RZ, R29.reuse, P6 ;  /* 0x000000ffff297224 */ /* 0x100fe200030e061d */
[----:B------:R-:W-:Y:S01]  /*7ca0*/  LOP3.LUT R32, R32, R33, RZ, 0x3c, !PT ;  /* 0x0000002120207212 */ /* 0x000fe200078e3cff */
[----:B------:R-:W-:Y:S01]  /*7cb0*/  IMAD R22, R23, 0x80, R0 ;  /* 0x0000008017167824 */ /* 0x000fe200078e0200 */
[----:B------:R-:W-:Y:S01]  /*7cc0*/  UIMAD UR4, UR15, UR10, URZ ;  /* 0x0000000a0f0472a4 */ /* 0x000fe2000f8e023f */
[----:B------:R-:W-:Y:S01]  /*7cd0*/  LOP3.LUT R24, R25, R28, RZ, 0x3c, !PT ;  /* 0x0000001c19187212 */ /* 0x000fe200078e3cff */
[----:B------:R-:W-:Y:S01]  /*7ce0*/  UIMAD.WIDE.U32 UR8, UR61, UR10, UR8 ;  /* 0x0000000a3d0872a5 */ /* 0x000fe2000f8e0008 */
[----:B0-----:R-:W-:Y:S01]  /*7cf0*/  @P1 IMAD.HI.U32 R0, R22, R21, RZ ;  /* 0x0000001516001227 */ /* 0x001fe200078e00ff */
[----:B------:R-:W-:Y:S01]  /*7d00*/  UIMAD UR4, UR61, UR11, UR4 ;  /* 0x0000000b3d0472a4 */ /* 0x000fe2000f8e0204 */
[----:B------:R-:W-:Y:S01]  /*7d10*/  LOP3.LUT R12, R12, R15, RZ, 0x3c, !PT ;  /* 0x0000000f0c0c7212 */ /* 0x000fe200078e3cff */
[----:B------:R-:W5:Y:S01]  /*7d20*/  LD.E.128 R40, desc[UR18][R40.64] ;  /* 0x0000001228287980 */ /* 0x000f62000c101d00 */
[----:B------:R-:W-:Y:S01]  /*7d30*/  IMAD.MOV.U32 R23, RZ, RZ, R22 ;  /* 0x000000ffff177224 */ /* 0x000fe200078e0016 */
[----:B------:R-:W-:Y:S01]  /*7d40*/  UIADD3 UR4, UR9, UR4, URZ ;  /* 0x0000000409047290 */ /* 0x000fe2000fffe03f */
[--C-:B------:R-:W-:Y:S01]  /*7d50*/  IMAD.X R37, RZ, RZ, R29.reuse, P5 ;  /* 0x000000ffff257224 */ /* 0x100fe200028e061d */
[----:B------:R-:W-:Y:S01]  /*7d60*/  LOP3.LUT R30, R4, R5, RZ, 0x3c, !PT ;  /* 0x00000005041e7212 */ /* 0x000fe200078e3cff */
[--C-:B------:R-:W-:Y:S01]  /*7d70*/  IMAD.X R33, RZ, RZ, R29.reuse, P4 ;  /* 0x000000ffff217224 */ /* 0x100fe200020e061d */
[----:B------:R-:W5:Y:S01]  /*7d80*/  LD.E.128 R12, desc[UR18][R12.64] ;  /* 0x000000120c0c7980 */ /* 0x000f62000c101d00 */
[----:B------:R-:W-:-:S02]  /*7d90*/  IMAD.MOV.U32 R25, RZ, RZ, R29 ;  /* 0x000000ffff197224 */ /* 0x000fc400078e001d */
[----:B------:R-:W-:Y:S01]  /*7da0*/  IMAD.U32 R20, RZ, RZ, UR8 ;  /* 0x00000008ff147e24 */ /* 0x000fe2000f8e00ff */
[----:B------:R-:W5:Y:S01]  /*7db0*/  LD.E.128 R4, desc[UR18][R6.64] ;  /* 0x0000001206047980 */ /* 0x000f62000c101d00 */
[----:B-1----:R-:W-:Y:S01]  /*7dc0*/  @P1 SHF.R.U32.HI R23, RZ, R45, R0 ;  /* 0x0000002dff171219 */ /* 0x002fe20000011600 */
[----:B------:R-:W-:Y:S01]  /*7dd0*/  IMAD.U32 R21, RZ, RZ, UR9 ;  /* 0x00000009ff157e24 */ /* 0x000fe2000f8e00ff */
[----:B------:R-:W-:Y:S01]  /*7de0*/  ULDC.64 UR8, c[0x0][0xae0] ;  /* 0x0002b80000087ab9 */ /* 0x000fe20000000a00 */
[----:B------:R-:W5:Y:S01]  /*7df0*/  LD.E.128 R24, desc[UR18][R24.64] ;  /* 0x0000001218187980 */ /* 0x000f62000c101d00 */
[--C-:B------:R-:W-:Y:S01]  /*7e00*/  SHF.R.S32.HI R0, RZ, 0x1f, R23.reuse ;  /* 0x0000001fff007819 */ /* 0x100fe20000011417 */
[----:B------:R-:W-:Y:S02]  /*7e10*/  IMAD.MOV R45, RZ, RZ, -R23 ;  /* 0x000000ffff2d7224 */ /* 0x000fe400078e0a17 */
[----:B------:R-:W-:Y:S01]  /*7e20*/  IMAD.U32 R21, RZ, RZ, UR4 ;  /* 0x00000004ff157e24 */ /* 0x000fe2000f8e00ff */
[----:B------:R-:W5:Y:S01]  /*7e30*/  LD.E.128 R36, desc[UR18][R36.64] ;  /* 0x0000001224247980 */ /* 0x000f62000c101d00 */
[----:B------:R-:W-:-:S02]  /*7e40*/  IMAD R0, R0, UR8, RZ ;  /* 0x0000000800007c24 */ /* 0x000fc4000f8e02ff */
[----:B------:R-:W-:Y:S01]  /*7e50*/  IMAD R45, R46, R45, R22 ;  /* 0x0000002d2e2d7224 */ /* 0x000fe200078e0216 */
[----:B------:R-:W5:Y:S01]  /*7e60*/  LD.E.128 R32, desc[UR18][R32.64] ;  /* 0x0000001220207980 */ /* 0x000f62000c101d00 */
[----:B------:R-:W-:-:S03]  /*7e70*/  IMAD R49, R23, UR9, R0 ;  /* 0x0000000917317c24 */ /* 0x000fc6000f8e0200 */
[----:B------:R-:W5:Y:S01]  /*7e80*/  LD.E.128 R28, desc[UR18][R30.64] ;  /* 0x000000121e1c7980 */ /* 0x000f62000c101d00 */
[----:B------:R-:W-:Y:S01]  /*7e90*/  SHF.R.S32.HI R0, RZ, 0x1f, R45 ;  /* 0x0000001fff007819 */ /* 0x000fe2000001142d */
[----:B------:R-:W-:Y:S01]  /*7ea0*/  IMAD.WIDE.U32 R20, R23, UR8, R20 ;  /* 0x0000000817147c25 */ /* 0x000fe2000f8e0014 */
[----:B------:R-:W-:Y:S01]  /*7eb0*/  ULDC.64 UR8, c[0x0][0xad8] ;  /* 0x0002b60000087ab9 */ /* 0x000fe20000000a00 */
[----:B------:R-:W-:Y:S01]  /*7ec0*/  @!PT LDS RZ, [RZ] ;  /* 0x00000000fffff984 */ /* 0x000fe20000000800 */
[----:B------:R-:W-:Y:S01]  /*7ed0*/  @!PT LDS RZ, [RZ] ;  /* 0x00000000fffff984 */ /* 0x000fe20000000800 */
[----:B------:R-:W-:Y:S01]  /*7ee0*/  @!PT LDS RZ, [RZ] ;  /* 0x00000000fffff984 */ /* 0x000fe20000000800 */
[----:B------:R-:W-:Y:S01]  /*7ef0*/  @!PT LDS RZ, [RZ] ;  /* 0x00000000fffff984 */ /* 0x000fe20000000800 */
[----:B------:R0:W-:Y:S06]  /*7f00*/  MEMBAR.ALL.CTA ;  /* 0x0000000000007992 */ /* 0x0001ec0000008000 */
[----:B0-----:R-:W0:Y:S01]  /*7f10*/  FENCE.VIEW.ASYNC.S ;  /* 0x00000000000073c6 */ /* 0x001e220000000000 */
[----:B------:R-:W-:-:S02]  /*7f20*/  IMAD.U32 R53, RZ, RZ, UR16 ;  /* 0x00000010ff357e24 */ /* 0x000fc4000f8e00ff */
[----:B------:R-:W-:Y:S02]  /*7f30*/  IMAD.IADD R21, R21, 0x1, R49 ;  /* 0x0000000115157824 */ /* 0x000fe400078e0231 */
[----:B------:R-:W-:Y:S02]  /*7f40*/  IMAD R22, R0, UR8, RZ ;  /* 0x0000000800167c24 */ /* 0x000fe4000f8e02ff */
[----:B------:R-:W-:Y:S02]  /*7f50*/  IMAD R46, R53, 0x80, R184 ;  /* 0x00000080352e7824 */ /* 0x000fe400078e02b8 */
[C---:B------:R-:W-:Y:S02]  /*7f60*/  IMAD R23, R45.reuse, UR9, R22 ;  /* 0x000000092d177c24 */ /* 0x040fe4000f8e0216 */
[----:B------:R-:W-:Y:S01]  /*7f70*/  IMAD.WIDE.U32 R20, R45, UR8, R20 ;  /* 0x000000082d147c25 */ /* 0x000fe2000f8e0014 */
[----:B------:R-:W-:Y:S01]  /*7f80*/  ISETP.GE.AND P2, PT, R46, R51, PT ;  /* 0x000000332e00720c */ /* 0x000fe20003f46270 */
[----:B------:R-:W-:-:S02]  /*7f90*/  ULDC.64 UR8, c[0x0][0xa80] ;  /* 0x0002a00000087ab9 */ /* 0x000fc40000000a00 */
[----:B------:R-:W-:Y:S01]  /*7fa0*/  VIADD R0, R46, 0x20 ;  /* 0x000000202e007836 */ /* 0x000fe20000000000 */
[----:B------:R-:W-:Y:S01]  /*7fb0*/  LEA R44, P3, R20, UR8, 0x1 ;  /* 0x00000008142c7c11 */ /* 0x000fe2000f8608ff */
[----:B------:R-:W-:Y:S02]  /*7fc0*/  IMAD.IADD R21, R21, 0x1, R23 ;  /* 0x0000000115157824 */ /* 0x000fe400078e0217 */
[----:B------:R-:W-:Y:S01]  /*7fd0*/  VIADD R3, R3, 0x34820 ;  /* 0x0003482003037836 */ /* 0x000fe20000000000 */
[-C--:B------:R-:W-:Y:S01]  /*7fe0*/  ISETP.GE.AND P0, PT, R0, R51.reuse, PT ;  /* 0x000000330000720c */ /* 0x080fe20003f06270 */
[----:B------:R-:W-:Y:S01]  /*7ff0*/  VIADD R0, R46, 0x40 ;  /* 0x000000402e007836 */ /* 0x000fe20000000000 */
[----:B------:R-:W-:Y:S02]  /*8000*/  LEA.HI.X R45, R20, UR9, R21, 0x1, P3 ;  /* 0x00000009142d7c11 */ /* 0x000fe400098f0c15 */
[----:B------:R-:W-:Y:S01]  /*8010*/  PRMT R3, RZ, 0x654, R3 ;  /* 0x00000654ff037816 */ /* 0x000fe20000000003 */
[----:B0-----:R0:W1:Y:S01]  /*8020*/  SHFL.IDX PT, R22, R44, RZ, 0x181f ;  /* 0x00181fff2c167589 */ /* 0x00106200000e0000 */
[----:B------:R-:W-:Y:S01]  /*8030*/  ISETP.GE.AND P1, PT, R0, R51, PT ;  /* 0x000000330000720c */ /* 0x000fe20003f26270 */
[----:B------:R-:W-:Y:S01]  /*8040*/  BSSY B1, `(.L_x_393) ;  /* 0x000000e000017945 */ /* 0x000fe20003800000 */
[----:B------:R0:W-:Y:S01]  /*8050*/  SYNCS.ARRIVE.TRANS64.RED.A1T0 RZ, [R3+URZ], RZ ;  /* 0x000000ff03ff79a7 */ /* 0x0001e2000810043f */
[----:B------:R0:W2:Y:S02]  /*8060*/  SHFL.IDX PT, R0, R45, RZ, 0x181f ;  /* 0x00181fff2d007589 */ /* 0x0000a400000e0000 */
[----:B------:R-:W-:Y:S08]  /*8070*/  @P2 BRA `(.L_x_394) ;  /* 0x0000000000282947 */ /* 0x000ff00003800000 */
[----:B------:R-:W-:Y:S01]  /*8080*/  ULDC UR4, c[0x0][0xac8] ;  /* 0x0002b20000047ab9 */ /* 0x000fe20000000800 */
[----:B------:R-:W-:Y:S01]  /*8090*/  ULDC.64 UR8, c[0x0][0x208] ;  /* 0x0000820000087ab9 */ /* 0x000fe20000000a00 */
[----:B------:R-:W-:Y:S02]  /*80a0*/  ISETP.GE.AND P2, PT, R17, UR4, PT ;  /* 0x0000000411007c0c */ /* 0x000fe4000bf46270 */
[----:B------:R-:W-:-:S11]  /*80b0*/  ISETP.GE.AND P3, PT, R18, UR4, PT ;  /* 0x0000000412007c0c */ /* 0x000fd6000bf66270 */
[CC--:B-1----:R-:W-:Y:S02]  /*80c0*/  @!P2 LEA R20, P4, R17.reuse, R22.reuse, 0x1 ;  /* 0x000000161114a211 */ /* 0x0c2fe400078808ff */
[C---:B------:R-:W-:Y:S02]  /*80d0*/  @!P3 LEA R22, P5, R18.reuse, R22, 0x1 ;  /* 0x000000161216b211 */ /* 0x040fe400078a08ff */
[-C--:B--2---:R-:W-:Y:S02]  /*80e0*/  @!P2 LEA.HI.X R21, R17, R0.reuse, R195, 0x1, P4 ;  /* 0x000000001115a211 */ /* 0x084fe400020f0cc3 */
[----:B------:R-:W-:-:S03]  /*80f0*/  @!P3 LEA.HI.X R23, R18, R0, R194, 0x1, P5 ;  /* 0x000000001217b211 */ /* 0x000fc600028f0cc2 */
[----:B-----5:R3:W-:Y:S04]  /*8100*/  @!P2 ST.E.128 desc[UR8][R20.64], R24 ;  /* 0x000000181400a985 */ /* 0x0207e8000c101d08 */
[----:B------:R3:W-:Y:S02]  /*8110*/  @!P3 ST.E.128 desc[UR8][R22.64], R40 ;  /* 0x000000281600b985 */ /* 0x0007e4000c101d08 */
.L_x_394:
[----:B------:R-:W-:Y:S05]  /*8120*/  BSYNC B1 ;  /* 0x0000000000017941 */ /* 0x000fea0003800000 */
.L_x_393:
[----:B--2---:R2:W4:Y:S01]  /*8130*/  SHFL.IDX PT, R0, R45, 0x1, 0x181f ;  /* 0x00381f002d007f89 */ /* 0x00452200000e0000 */
[----:B------:R-:W-:Y:S03]  /*8140*/  BSSY B1, `(.L_x_395) ;  /* 0x000000d000017945 */ /* 0x000fe60003800000 */
[----:B-1-3--:R2:W1:Y:S01]  /*8150*/  SHFL.IDX PT, R22, R44, 0x1, 0x181f ;  /* 0x00381f002c167f89 */ /* 0x00a46200000e0000 */
[----:B------:R-:W-:Y:S05]  /*8160*/  @P0 BRA `(.L_x_396) ;  /* 0x0000000000280947 */ /* 0x000fea0003800000 */
[----:B------:R-:W-:Y:S01]  /*8170*/  ULDC UR4, c[0x0][0xac8] ;  /* 0x0002b20000047ab9 */ /* 0x000fe20000000800 */
[----:B------:R-:W-:Y:S01]  /*8180*/  ULDC.64 UR8, c[0x0][0x208] ;  /* 0x0000820000087ab9 */ /* 0x000fe20000000a00 */
[----:B------:R-:W-:Y:S02]  /*8190*/  ISETP.GE.AND P3, PT, R17, UR4, PT ;  /* 0x0000000411007c0c */ /* 0x000fe4000bf66270 */
[----:B------:R-:W-:-:S11]  /*81a0*/  ISETP.GE.AND P4, PT, R18, UR4, PT ;  /* 0x0000000412007c0c */ /* 0x000fd6000bf86270 */
[CC--:B-1----:R-:W-:Y:S02]  /*81b0*/  @!P3 LEA R20, P0, R17.reuse, R22.reuse, 0x1 ;  /* 0x000000161114b211 */ /* 0x0c2fe400078008ff */
[C---:B------:R-:W-:Y:S02]  /*81c0*/  @!P4 LEA R22, P2, R18.reuse, R22, 0x1 ;  /* 0x000000161216c211 */ /* 0x040fe400078408ff */
[-C--:B----4-:R-:W-:Y:S02]  /*81d0*/  @!P3 LEA.HI.X R21, R17, R0.reuse, R195, 0x1, P0 ;  /* 0x000000001115b211 */ /* 0x090fe400000f0cc3 */
[----:B------:R-:W-:-:S03]  /*81e0*/  @!P4 LEA.HI.X R23, R18, R0, R194, 0x1, P2 ;  /* 0x000000001217c211 */ /* 0x000fc600010f0cc2 */
[----:B-----5:R3:W-:Y:S04]  /*81f0*/  @!P3 ST.E.128 desc[UR8][R20.64], R12 ;  /* 0x0000000c1400b985 */ /* 0x0207e8000c101d08 */
[----:B------:R3:W-:Y:S02]  /*8200*/  @!P4 ST.E.128 desc[UR8][R22.64], R36 ;  /* 0x000000241600c985 */ /* 0x0007e4000c101d08 */
.L_x_396:
[----:B------:R-:W-:Y:S05]  /*8210*/  BSYNC B1 ;  /* 0x0000000000017941 */ /* 0x000fea0003800000 */
.L_x_395:
[----:B----4-:R4:W0:Y:S01]  /*8220*/  SHFL.IDX PT, R0, R45, 0x2, 0x181f ;  /* 0x00581f002d007f89 */ /* 0x01082200000e0000 */
[----:B------:R-:W-:Y:S03]  /*8230*/  BSSY B1, `(.L_x_397) ;  /* 0x000000d000017945 */ /* 0x000fe60003800000 */
[----:B---3-5:R4:W3:Y:S01]  /*8240*/  SHFL.IDX PT, R14, R44, 0x2, 0x181f ;  /* 0x00581f002c0e7f89 */ /* 0x0288e200000e0000 */
[----:B------:R-:W-:Y:S05]  /*8250*/  @P1 BRA `(.L_x_398) ;  /* 0x0000000000281947 */ /* 0x000fea0003800000 */
[----:B------:R-:W-:Y:S01]  /*8260*/  ULDC UR4, c[0x0][0xac8] ;  /* 0x0002b20000047ab9 */ /* 0x000fe20000000800 */
[----:B------:R-:W-:Y:S01]  /*8270*/  ULDC.64 UR8, c[0x0][0x208] ;  /* 0x0000820000087ab9 */ /* 0x000fe20000000a00 */
[----:B------:R-:W-:Y:S02]  /*8280*/  ISETP.GE.AND P2, PT, R17, UR4, PT ;  /* 0x0000000411007c0c */ /* 0x000fe4000bf46270 */
[----:B------:R-:W-:-:S11]  /*8290*/  ISETP.GE.AND P3, PT, R18, UR4, PT ;  /* 0x0000000412007c0c */ /* 0x000fd6000bf66270 */
[CC--:B---3--:R-:W-:Y:S02]  /*82a0*/  @!P2 LEA R12, P0, R17.reuse, R14.reuse, 0x1 ;  /* 0x0000000e110ca211 */ /* 0x0c8fe400078008ff */
[C---:B------:R-:W-:Y:S02]  /*82b0*/  @!P3 LEA R14, P1, R18.reuse, R14, 0x1 ;  /* 0x0000000e120eb211 */ /* 0x040fe400078208ff */
[-C--:B0-----:R-:W-:Y:S02]  /*82c0*/  @!P2 LEA.HI.X R13, R17, R0.reuse, R195, 0x1, P0 ;  /* 0x00000000110da211 */ /* 0x081fe400000f0cc3 */
[----:B------:R-:W-:-:S03]  /*82d0*/  @!P3 LEA.HI.X R15, R18, R0, R194, 0x1, P1 ;  /* 0x00000000120fb211 */ /* 0x000fc600008f0cc2 */
[----:B------:R0:W-:Y:S04]  /*82e0*/  @!P2 ST.E.128 desc[UR8][R12.64], R8 ;  /* 0x000000080c00a985 */ /* 0x0001e8000c101d08 */
[----:B------:R0:W-:Y:S02]  /*82f0*/  @!P3 ST.E.128 desc[UR8][R14.64], R32 ;  /* 0x000000200e00b985 */ /* 0x0001e4000c101d08 */
.L_x_398:
[----:B------:R-:W-:Y:S05]  /*8300*/  BSYNC B1 ;  /* 0x0000000000017941 */ /* 0x000fea0003800000 */
.L_x_397:
[----:B0-----:R-:W-:Y:S01]  /*8310*/  VIADD R0, R46, 0x60 ;  /* 0x000000602e007836 */ /* 0x001fe20000000000 */
[----:B--2-4-:R-:W0:Y:S04]  /*8320*/  SHFL.IDX PT, R45, R45, 0x3, 0x181f ;  /* 0x00781f002d2d7f89 */ /* 0x014e2800000e0000 */
[----:B------:R-:W-:Y:S01]  /*8330*/  ISETP.GE.AND P0, PT, R0, R51, PT ;  /* 0x000000330000720c */ /* 0x000fe20003f06270 */
[----:B------:R-:W2:-:S12]  /*8340*/  SHFL.IDX PT, R44, R44, 0x3, 0x181f ;  /* 0x00781f002c2c7f89 */ /* 0x000e9800000e0000 */
[----:B------:R-:W-:Y:S05]  /*8350*/  @P0 BRA `(.L_x_399) ;  /* 0x0000000c005c0947 */ /* 0x000fea0003800000 */
[----:B------:R-:W-:Y:S01]  /*8360*/  ULDC UR4, c[0x0][0xac8] ;  /* 0x0002b20000047ab9 */ /* 0x000fe20000000800 */
[----:B------:R-:W-:Y:S01]  /*8370*/  ULDC.64 UR8, c[0x0][0x208] ;  /* 0x0000820000087ab9 */ /* 0x000fe20000000a00 */
[----:B------:R-:W-:-:S13]  /*8380*/  ISETP.GE.AND P1, PT, R17, UR4, PT ;  /* 0x0000000411007c0c */ /* 0x000fda000bf26270 */
[----:B--2---:R-:W-:-:S04]  /*8390*/  @!P1 LEA R8, P0, R17, R44, 0x1 ;  /* 0x0000002c11089211 */ /* 0x004fc800078008ff */
[----:B0-----:R-:W-:Y:S02]  /*83a0*/  @!P1 LEA.HI.X R9, R17, R45, R195, 0x1, P0 ;  /* 0x0000002d11099211 */ /* 0x001fe400000f0cc3 */
[----:B------:R-:W-:-:S03]  /*83b0*/  ISETP.GE.AND P0, PT, R18, UR4, PT ;  /* 0x0000000412007c0c */ /* 0x000fc6000bf06270 */
[----:B------:R4:W-:Y:S10]  /*83c0*/  @!P1 ST.E.128 desc[UR8][R8.64], R4 ;  /* 0x0000000408009985 */ /* 0x0009f4000c101d08 */
[----:B------:R-:W-:Y:S05]  /*83d0*/  @P0 BRA `(.L_x_399) ;  /* 0x0000000c003c0947 */ /* 0x000fea0003800000 */
[----:B----4-:R-:W-:Y:S01]  /*83e0*/  LEA R4, P0, R18, R44, 0x1 ;  /* 0x0000002c12047211 */ /* 0x010fe200078008ff */
[----:B------:R-:W-:-:S03]  /*83f0*/  ULDC.64 UR8, c[0x0][0x208] ;  /* 0x0000820000087ab9 */ /* 0x000fc60000000a00 */
[----:B------:R-:W-:-:S05]  /*8400*/  LEA.HI.X R5, R18, R45, R194, 0x1, P0 ;  /* 0x0000002d12057211 */ /* 0x000fca00000f0cc2 */
[----:B------:R0:W-:Y:S01]  /*8410*/  ST.E.128 desc[UR8][R4.64], R28 ;  /* 0x0000001c04007985 */ /* 0x0001e2000c101d08 */
[----:B------:R-:W-:Y:S05]  /*8420*/  BRA `(.L_x_399) ;  /* 0x0000000c00287947 */ /* 0x000fea0003800000 */
.L_x_391:
[----:B------:R-:W-:Y:S01]  /*8430*/  R2UR UR4, R185 ;  /* 0x00000000b90472ca */ /* 0x000fe200000e0000 */
[----:B------:R-:W-:Y:S01]  /*8440*/  ULDC.64 UR10, c[0x0][0xc00] ;  /* 0x00030000000a7ab9 */ /* 0x000fe20000000a00 */
[----:B------:R-:W-:Y:S01]  /*8450*/  USHF.L.U32 UR8, UR61, 0x2, URZ ;  /* 0x000000023d087899 */ /* 0x000fe2000800063f */
[----:B------:R-:W0:Y:S01]  /*8460*/  LDC R11, c[0x0][0xbe8] ;  /* 0x0002fa00ff0b7b82 */ /* 0x000e220000000800 */
[----:B------:R-:W-:Y:S01]  /*8470*/  UISETP.NE.U32.AND UP0, UPT, UR10, URZ, UPT ;  /* 0x0000003f0a00728c */ /* 0x000fe2000bf05070 */
[----:B------:R-:W-:Y:S01]  /*8480*/  R2UR UR12, R22 ;  /* 0x00000000160c72ca */ /* 0x000fe200000e0000 */
[----:B------:R-:W-:Y:S02]  /*8490*/  ULDC.64 UR14, c[0x0][0x208] ;  /* 0x00008200000e7ab9 */ /* 0x000fe40000000a00 */
[----:B------:R-:W-:-:S05]  /*84a0*/  UISETP.NE.AND.EX UP0, UPT, UR11, URZ, UPT, UP0 ;  /* 0x0000003f0b00728c */ /* 0x000fca000bf05300 */
[----:B------:R-:W-:Y:S01]  /*84b0*/  USHF.L.U64.HI UR9, UR61, 0x2, UR4 ;  /* 0x000000023d097899 */ /* 0x000fe20008010204 */
[----:B------:R-:W-:Y:S01]  /*84c0*/  PLOP3.LUT P2, PT, PT, PT, UP0, 0x80, 0x0 ;  /* 0x000000000000781c */ /* 0x000fe20003f4f008 */
[----:B------:R-:W-:-:S04]  /*84d0*/  UIADD3 UR4, UP1, UR8, UR10, URZ ;  /* 0x0000000a08047290 */ /* 0x000fc8000ff3e03f */
[----:B------:R-:W-:Y:S02]  /*84e0*/  UIADD3.X UR7, UR9, UR11, URZ, UP1, !UPT ;  /* 0x0000000b09077290 */ /* 0x000fe40008ffe43f */
[----:B------:R-:W-:Y:S01]  /*84f0*/  IMAD.U32 R4, RZ, RZ, UR4 ;  /* 0x00000004ff047e24 */ /* 0x000fe2000f8e00ff */
[----:B------:R-:W-:-:S03]  /*8500*/  ULDC.64 UR10, c[0x0][0xc08] ;  /* 0x00030200000a7ab9 */ /* 0x000fc60000000a00 */
[----:B------:R-:W-:-:S05]  /*8510*/  IMAD.U32 R5, RZ, RZ, UR7 ;  /* 0x00000007ff057e24 */ /* 0x000fca000f8e00ff */
[----:B------:R-:W2:Y:S01]  /*8520*/  @P2 LDG.E R3, desc[UR14][R4.64] ;  /* 0x0000000e04032981 */ /* 0x000ea2000c1e1900 */
[----:B------:R-:W-:Y:S01]  /*8530*/  UISETP.NE.U32.AND UP1, UPT, UR10, URZ, UPT ;  /* 0x0000003f0a00728c */ /* 0x000fe2000bf25070 */
[----:B0-----:R-:W-:Y:S01]  /*8540*/  ISETP.NE.AND P0, PT, R11, 0x1, PT ;  /* 0x000000010b00780c */ /* 0x001fe20003f05270 */
[----:B------:R-:W-:Y:S02]  /*8550*/  ULDC UR4, c[0x0][0xa88] ;  /* 0x0002a20000047ab9 */ /* 0x000fe40000000800 */
[----:B------:R-:W-:Y:S01]  /*8560*/  UISETP.NE.AND.EX UP1, UPT, UR11, URZ, UPT, UP1 ;  /* 0x0000003f0b00728c */ /* 0x000fe2000bf25310 */
[----:B------:R-:W-:Y:S01]  /*8570*/  IMAD.U32 R0, RZ, RZ, UR4 ;  /* 0x00000004ff007e24 */ /* 0x000fe2000f8e00ff */
[----:B------:R-:W-:-:S04]  /*8580*/  UMOV UR4, URZ ;  /* 0x0000003f00047c82 */ /* 0x000fc80008000000 */
[----:B------:R-:W-:-:S04]  /*8590*/  PLOP3.LUT P3, PT, PT, PT, UP1, 0x80, 0x0 ;  /* 0x000000000000781c */ /* 0x000fc80003f6f018 */
[----:B------:R-:W0:Y:S01]  /*85a0*/  @P0 LDC R9, c[0x0][0xbec] ;  /* 0x0002fb00ff090b82 */ /* 0x000e220000000800 */
[----:B------:R-:W-:-:S04]  /*85b0*/  @UP1 UIADD3 UR8, UP2, UR8, UR10, URZ ;  /* 0x0000000a08081290 */ /* 0x000fc8000ff5e03f */
[----:B------:R-:W-:Y:S02]  /*85c0*/  @UP1 UIADD3.X UR9, UR9, UR11, URZ, UP2, !UPT ;  /* 0x0000000b09091290 */ /* 0x000fe400097fe43f */
[----:B------:R-:W-:-:S04]  /*85d0*/  IMAD.U32 R6, RZ, RZ, UR8 ;  /* 0x00000008ff067e24 */ /* 0x000fc8000f8e00ff */
[----:B------:R-:W-:Y:S01]  /*85e0*/  IMAD.U32 R7, RZ, RZ, UR9 ;  /* 0x00000009ff077e24 */ /* 0x000fe2000f8e00ff */
[----:B------:R-:W-:Y:S01]  /*85f0*/  USHF.R.S32.HI UR11, URZ, 0x1f, UR12 ;  /* 0x0000001f3f0b7899 */ /* 0x000fe2000801140c */
[----:B------:R-:W-:-:S03]  /*8600*/  ISETP.GE.AND P1, PT, R196, 0x80, PT ;  /* 0x00000080c400780c */ /* 0x000fc60003f26270 */
[----:B------:R1:W5:Y:S01]  /*8610*/  @P3 LDG.E R0, desc[UR14][R6.64] ;  /* 0x0000000e06003981 */ /* 0x000362000c1e1900 */
[----:B--2---:R-:W-:-:S13]  /*8620*/  @P2 R2UR UR4, R3 ;  /* 0x00000000030422ca */ /* 0x004fda00000e0000 */
[----:B------:R-:W-:Y:S01]  /*8630*/  USHF.R.S32.HI UR10, URZ, 0x1f, UR4 ;  /* 0x0000001f3f0a7899 */ /* 0x000fe20008011404 */
[----:B01----:R-:W-:Y:S11]  /*8640*/  @P3 BRA `(.L_x_400) ;  /* 0x0000000000143947 */ /* 0x003ff60003800000 */
[----:B------:R-:W-:Y:S05]  /*8650*/  @!P2 BRA `(.L_x_400) ;  /* 0x000000000010a947 */ /* 0x000fea0003800000 */
[----:B------:R-:W-:Y:S02]  /*8660*/  ULDC.64 UR8, c[0x0][0x208] ;  /* 0x0000820000087ab9 */ /* 0x000fe40000000a00 */
[----:B------:R-:W2:Y:S04]  /*8670*/  LDG.E R3, desc[UR8][R4.64] ;  /* 0x0000000804037981 */ /* 0x000ea8000c1e1900 */
[----:B-----5:R-:W2:Y:S02]  /*8680*/  LDG.E R0, desc[UR8][R4.64+0x4] ;  /* 0x0000040804007981 */ /* 0x020ea4000c1e1900 */
[----:B--2---:R-:W-:-:S07]  /*8690*/  IMAD.IADD R0, R0, 0x1, -R3 ;  /* 0x0000000100007824 */ /* 0x004fce00078e0a03 */
.L_x_400:
[----:B------:R-:W-:Y:S01]  /*86a0*/  R2UR UR7, R185 ;  /* 0x00000000b90772ca */ /* 0x000fe200000e0000 */
[----:B------:R-:W-:Y:S01]  /*86b0*/  USEL UR61, UR61, URZ, !UP0 ;  /* 0x0000003f3d3d7287 */ /* 0x000fe2000c000000 */
[----:B------:R-:W-:Y:S11]  /*86c0*/  BSSY B1, `(.L_x_401) ;  /* 0x0000030000017945 */ /* 0x000ff60003800000 */
[----:B------:R-:W-:Y:S01]  /*86d0*/  USEL UR12, UR7, URZ, !UP0 ;  /* 0x0000003f070c7287 */ /* 0x000fe2000c000000 */
[----:B------:R-:W-:Y:S11]  /*86e0*/  @P1 BRA `(.L_x_402) ;  /* 0x0000000000b41947 */ /* 0x000ff60003800000 */
[----:B------:R-:W0:Y:S01]  /*86f0*/  S2R R4, SR_TID.X ;  /* 0x0000000000047919 */ /* 0x000e220000002100 */
[----:B------:R-:W1:Y:S01]  /*8700*/  LDC R6, c[0x0][0xbe8] ;  /* 0x0002fa00ff067b82 */ /* 0x000e620000000800 */
[----:B------:R-:W-:-:S13]  /*8710*/  R2UR UR7, R23 ;  /* 0x00000000170772ca */ /* 0x000fda00000e0000 */
[----:B------:R-:W-:-:S04]  /*8720*/  IMAD.U32 R3, RZ, RZ, UR7 ;  /* 0x00000007ff037e24 */ /* 0x000fc8000f8e00ff */
[----:B0-----:R-:W-:Y:S02]  /*8730*/  IMAD R3, R3, 0x80, R4 ;  /* 0x0000008003037824 */ /* 0x001fe400078e0204 */
[----:B-1---5:R-:W-:Y:S02]  /*8740*/  IMAD R4, R0, R6, RZ ;  /* 0x0000000600047224 */ /* 0x022fe400078e02ff */
[----:B------:R-:W-:-:S05]  /*8750*/  VIADD R5, R3, 0xffffff80 ;  /* 0xffffff8003057836 */ /* 0x000fca0000000000 */
[----:B------:R-:W-:-:S13]  /*8760*/  ISETP.GE.AND P1, PT, R5, R4, PT ;  /* 0x000000040500720c */ /* 0x000fda0003f26270 */
[----:B------:R-:W-:Y:S05]  /*8770*/  @P1 BRA `(.L_x_402) ;  /* 0x0000000000901947 */ /* 0x000fea0003800000 */
[----:B------:R-:W-:Y:S01]  /*8780*/  ISETP.NE.AND P1, PT, R6, 0x1, PT ;  /* 0x000000010600780c */ /* 0x000fe20003f25270 */
[----:B------:R-:W-:Y:S01]  /*8790*/  ULDC.64 UR14, c[0x0][0xb90] ;  /* 0x0002e400000e7ab9 */ /* 0x000fe20000000a00 */
[----:B------:R-:W-:Y:S01]  /*87a0*/  R2UR UR13, R22 ;  /* 0x00000000160d72ca */ /* 0x000fe200000e0000 */
[----:B------:R-:W-:Y:S01]  /*87b0*/  UIMAD UR7, UR11, UR14, URZ ;  /* 0x0000000e0b0772a4 */ /* 0x000fe2000f8e023f */
[----:B------:R-:W-:Y:S01]  /*87c0*/  UMOV UR8, UR4 ;  /* 0x0000000400087c82 */ /* 0x000fe20008000000 */
[----:B------:R-:W-:Y:S01]  /*87d0*/  UMOV UR9, UR10 ;  /* 0x0000000a00097c82 */ /* 0x000fe20008000000 */
[----:B------:R-:W-:-:S07]  /*87e0*/  ULDC.64 UR16, c[0x0][0x208] ;  /* 0x0000820000107ab9 */ /* 0x000fce0000000a00 */
[----:B------:R-:W0:Y:S02]  /*87f0*/  @P1 LDC R4, c[0x0][0xbec] ;  /* 0x0002fb00ff041b82 */ /* 0x000e240000000800 */
[----:B------:R-:W-:Y:S02]  /*8800*/  UIMAD.WIDE.U32 UR8, UR13, UR14, UR8 ;  /* 0x0000000e0d0872a5 */ /* 0x000fe4000f8e0008 */
[----:B------:R-:W-:-:S03]  /*8810*/  UIMAD UR7, UR13, UR15, UR7 ;  /* 0x0000000f0d0772a4 */ /* 0x000fc6000f8e0207 */
[----:B------:R-:W-:Y:S01]  /*8820*/  ULDC.64 UR14, c[0x0][0xb98] ;  /* 0x0002e600000e7ab9 */ /* 0x000fe20000000a00 */
[----:B------:R-:W1:Y:S01]  /*8830*/  @P1 LDC R8, c[0x0][0xbf0] ;  /* 0x0002fc00ff081b82 */ /* 0x000e620000000800 */
[----:B------:R-:W-:Y:S02]  /*8840*/  UIADD3 UR9, UR9, UR7, URZ ;  /* 0x0000000709097290 */ /* 0x000fe4000fffe03f */
[----:B------:R-:W-:Y:S02]  /*8850*/  UIMAD UR7, UR12, UR14, URZ ;  /* 0x0000000e0c0772a4 */ /* 0x000fe4000f8e023f */
[----:B------:R-:W-:Y:S02]  /*8860*/  UIMAD.WIDE.U32 UR8, UR61, UR14, UR8 ;  /* 0x0000000e3d0872a5 */ /* 0x000fe4000f8e0008 */
[----:B------:R-:W-:-:S03]  /*8870*/  UIMAD UR7, UR61, UR15, UR7 ;  /* 0x0000000f3d0772a4 */ /* 0x000fc6000f8e0207 */
[----:B------:R-:W-:Y:S01]  /*8880*/  ULDC.64 UR14, c[0x0][0xb88] ;  /* 0x0002e200000e7ab9 */ /* 0x000fe20000000a00 */
[----:B0-----:R-:W-:-:S04]  /*8890*/  @P1 IMAD.HI.U32 R3, R5, R4, RZ ;  /* 0x0000000405031227 */ /* 0x001fc800078e00ff */
[----:B------:R-:W-:Y:S01]  /*88a0*/  IMAD.MOV.U32 R4, RZ, RZ, R5 ;  /* 0x000000ffff047224 */ /* 0x000fe200078e0005 */
[----:B-1----:R-:W-:Y:S01]  /*88b0*/  @P1 SHF.R.U32.HI R4, RZ, R8, R3 ;  /* 0x00000008ff041219 */ /* 0x002fe20000011603 */
[----:B------:R-:W-:-:S04]  /*88c0*/  IMAD.U32 R8, RZ, RZ, UR7 ;  /* 0x00000007ff087e24 */ /* 0x000fc8000f8e00ff */
[----:B------:R-:W-:-:S04]  /*88d0*/  IMAD.MOV R3, RZ, RZ, -R4 ;  /* 0x000000ffff037224 */ /* 0x000fc800078e0a04 */
[----:B------:R-:W-:Y:S01]  /*88e0*/  IMAD R3, R6, R3, R5 ;  /* 0x0000000306037224 */ /* 0x000fe200078e0205 */
[----:B------:R-:W-:Y:S02]  /*88f0*/  SHF.R.S32.HI R5, RZ, 0x1f, R4 ;  /* 0x0000001fff057819 */ /* 0x000fe40000011404 */
[----:B------:R-:W-:Y:S02]  /*8900*/  IADD3 R4, P1, R4, UR8, RZ ;  /* 0x0000000804047c10 */ /* 0x000fe4000ff3e0ff */
[----:B------:R-:W-:Y:S02]  /*8910*/  SHF.R.S32.HI R6, RZ, 0x1f, R3 ;  /* 0x0000001fff067819 */ /* 0x000fe40000011403 */
[----:B------:R-:W-:Y:S01]  /*8920*/  IADD3.X R5, R5, UR9, R8, P1, !PT ;  /* 0x0000000905057c10 */ /* 0x000fe20008ffe408 */
[----:B------:R-:W-:Y:S02]  /*8930*/  ULDC.64 UR8, c[0x0][0xb50] ;  /* 0x0002d40000087ab9 */ /* 0x000fe40000000a00 */
[----:B------:R-:W-:-:S02]  /*8940*/  IMAD R6, R6, UR14, RZ ;  /* 0x0000000e06067c24 */ /* 0x000fc4000f8e02ff */
[----:B------:R-:W-:-:S04]  /*8950*/  IMAD.WIDE.U32 R4, R3, UR14, R4 ;  /* 0x0000000e03047c25 */ /* 0x000fc8000f8e0004 */
[----:B------:R-:W-:Y:S01]  /*8960*/  IMAD R7, R3, UR15, R6 ;  /* 0x0000000f03077c24 */ /* 0x000fe2000f8e0206 */
[----:B------:R-:W-:-:S03]  /*8970*/  LEA R6, P1, R4, UR8, 0x2 ;  /* 0x0000000804067c11 */ /* 0x000fc6000f8210ff */
[----:B------:R-:W-:-:S05]  /*8980*/  IMAD.IADD R3, R5, 0x1, R7 ;  /* 0x0000000105037824 */ /* 0x000fca00078e0207 */
[----:B------:R-:W-:Y:S01]  /*8990*/  LEA.HI.X R7, R4, UR9, R3, 0x2, P1 ;  /* 0x0000000904077c11 */ /* 0x000fe200088f1403 */
[----:B------:R-:W-:-:S05]  /*89a0*/  IMAD.MOV.U32 R3, RZ, RZ, -0x800000 ;  /* 0xff800000ff037424 */ /* 0x000fca00078e00ff */
[----:B------:R0:W-:Y:S02]  /*89b0*/  STG.E desc[UR16][R6.64], R3 ;  /* 0x0000000306007986 */ /* 0x0001e4000c101910 */
.L_x_402:
[----:B------:R-:W-:Y:S05]  /*89c0*/  BSYNC B1 ;  /* 0x0000000000017941 */ /* 0x000fea0003800000 */
.L_x_401:
[----:B------:R-:W-:Y:S01]  /*89d0*/  R2UR UR13, R23 ;  /* 0x00000000170d72ca */ /* 0x000fe200000e0000 */
[----:B------:R-:W1:Y:S01]  /*89e0*/  @P0 LDC R5, c[0x0][0xbf0] ;  /* 0x0002fc00ff050b82 */ /* 0x000e620000000800 */
[----:B------:R-:W-:Y:S01]  /*89f0*/  ULDC.64 UR14, c[0x0][0xaa0] ;  /* 0x0002a800000e7ab9 */ /* 0x000fe20000000a00 */
[----:B------:R-:W-:Y:S01]  /*8a00*/  R2UR UR16, R22 ;  /* 0x00000000161072ca */ /* 0x000fe200000e0000 */
[----:B------:R-:W-:Y:S01]  /*8a10*/  UIMAD UR7, UR10, UR14, URZ ;  /* 0x0000000e0a0772a4 */ /* 0x000fe2000f8e023f */
[----:B0-----:R-:W-:Y:S01]  /*8a20*/  IMAD R3, R19, 0x20, R184 ;  /* 0x0000002013037824 */ /* 0x001fe200078e02b8 */
[----:B------:R-:W-:Y:S01]  /*8a30*/  UIMAD.WIDE.U32 UR8, UR4, UR14, URZ ;  /* 0x0000000e040872a5 */ /* 0x000fe2000f8e003f */
[----:B------:R-:W-:Y:S01]  /*8a40*/  BSSY B1, `(.L_x_403) ;  /* 0x000003b000017945 */ /* 0x000fe20003800000 */
[----:B------:R-:W-:-:S03]  /*8a50*/  UIMAD UR7, UR4, UR15, UR7 ;  /* 0x0000000f040772a4 */ /* 0x000fc6000f8e0207 */
[----:B------:R-:W-:Y:S01]  /*8a60*/  ULDC.64 UR14, c[0x0][0xae8] ;  /* 0x0002ba00000e7ab9 */ /* 0x000fe20000000a00 */
[----:B------:R-:W-:Y:S01]  /*8a70*/  UIADD3 UR9, UR9, UR7, URZ ;  /* 0x0000000709097290 */ /* 0x000fe2000fffe03f */
[----:B------:R-:W-:Y:S01]  /*8a80*/  IMAD.U32 R8, RZ, RZ, UR13 ;  /* 0x0000000dff087e24 */ /* 0x000fe2000f8e00ff */
[----:B------:R-:W-:Y:S01]  /*8a90*/  UIMAD UR4, UR11, UR14, URZ ;  /* 0x0000000e0b0472a4 */ /* 0x000fe2000f8e023f */
[----:B------:R-:W-:Y:S01]  /*8aa0*/  IMAD.U32 R13, RZ, RZ, UR13 ;  /* 0x0000000dff0d7e24 */ /* 0x000fe2000f8e00ff */
[----:B------:R-:W-:Y:S01]  /*8ab0*/  UIMAD.WIDE.U32 UR8, UR16, UR14, UR8 ;  /* 0x0000000e100872a5 */ /* 0x000fe2000f8e0008 */
[----:B------:R-:W-:Y:S01]  /*8ac0*/  IMAD R8, R8, 0x80, R3 ;  /* 0x0000008008087824 */ /* 0x000fe200078e0203 */
[----:B------:R-:W-:Y:S01]  /*8ad0*/  UIMAD UR4, UR16, UR15, UR4 ;  /* 0x0000000f100472a4 */ /* 0x000fe2000f8e0204 */
[----:B------:R-:W-:Y:S02]  /*8ae0*/  ULDC.64 UR10, c[0x0][0xaf0] ;  /* 0x0002bc00000a7ab9 */ /* 0x000fe40000000a00 */
[----:B------:R-:W-:Y:S01]  /*8af0*/  @P0 IMAD.HI.U32 R4, R8, R9, RZ ;  /* 0x0000000908040227 */ /* 0x000fe200078e00ff */
[----:B------:R-:W-:-:S02]  /*8b00*/  UIADD3 UR9, UR9, UR4, URZ ;  /* 0x0000000409097290 */ /* 0x000fc4000fffe03f */
[----:B------:R-:W-:Y:S01]  /*8b10*/  UIMAD UR4, UR12, UR10, URZ ;  /* 0x0000000a0c0472a4 */ /* 0x000fe2000f8e023f */
[----:B------:R-:W-:Y:S01]  /*8b20*/  IMAD.MOV.U32 R3, RZ, RZ, R8 ;  /* 0x000000ffff037224 */ /* 0x000fe200078e0008 */
[----:B-1----:R-:W-:Y:S01]  /*8b30*/  @P0 SHF.R.U32.HI R3, RZ, R5, R4 ;  /* 0x00000005ff030219 */ /* 0x002fe20000011604 */
[----:B------:R-:W-:Y:S02]  /*8b40*/  UIMAD.WIDE.U32 UR8, UR61, UR10, UR8 ;  /* 0x0000000a3d0872a5 */ /* 0x000fe4000f8e0008 */
[----:B------:R-:W-:Y:S01]  /*8b50*/  UIMAD UR4, UR61, UR11, UR4 ;  /* 0x0000000b3d0472a4 */ /* 0x000fe2000f8e0204 */
[--C-:B------:R-:W-:Y:S01]  /*8b60*/  SHF.R.S32.HI R4, RZ, 0x1f, R3.reuse ;  /* 0x0000001fff047819 */ /* 0x100fe20000011403 */
[----:B------:R-:W-:Y:S01]  /*8b70*/  IMAD.MOV R7, RZ, RZ, -R3 ;  /* 0x000000ffff077224 */ /* 0x000fe200078e0a03 */
[----:B------:R-:W-:Y:S01]  /*8b80*/  ULDC.64 UR10, c[0x0][0xae0] ;  /* 0x0002b800000a7ab9 */ /* 0x000fe20000000a00 */
[----:B------:R-:W-:Y:S02]  /*8b90*/  UIADD3 UR4, UR9, UR4, URZ ;  /* 0x0000000409047290 */ /* 0x000fe4000fffe03f */
[----:B------:R-:W-:-:S02]  /*8ba0*/  IMAD.U32 R5, RZ, RZ, UR9 ;  /* 0x00000009ff057e24 */ /* 0x000fc4000f8e00ff */
[----:B------:R-:W-:Y:S02]  /*8bb0*/  IMAD R6, R4, UR10, RZ ;  /* 0x0000000a04067c24 */ /* 0x000fe4000f8e02ff */
[----:B------:R-:W-:Y:S01]  /*8bc0*/  IMAD.U32 R4, RZ, RZ, UR8 ;  /* 0x00000008ff047e24 */ /* 0x000fe2000f8e00ff */
[----:B------:R-:W-:Y:S01]  /*8bd0*/  ULDC.64 UR8, c[0x0][0xad8] ;  /* 0x0002b60000087ab9 */ /* 0x000fe20000000a00 */
[----:B------:R-:W-:Y:S02]  /*8be0*/  IMAD.U32 R5, RZ, RZ, UR4 ;  /* 0x00000004ff057e24 */ /* 0x000fe4000f8e00ff */
[----:B------:R-:W-:Y:S02]  /*8bf0*/  IMAD R7, R11, R7, R8 ;  /* 0x000000070b077224 */ /* 0x000fe400078e0208 */
[C---:B------:R-:W-:Y:S02]  /*8c00*/  IMAD R9, R3.reuse, UR11, R6 ;  /* 0x0000000b03097c24 */ /* 0x040fe4000f8e0206 */
[----:B------:R-:W-:Y:S01]  /*8c10*/  IMAD.WIDE.U32 R4, R3, UR10, R4 ;  /* 0x0000000a03047c25 */ /* 0x000fe2000f8e0004 */
[----:B------:R-:W-:-:S03]  /*8c20*/  SHF.R.S32.HI R3, RZ, 0x1f, R7 ;  /* 0x0000001fff037819 */ /* 0x000fc60000011407 */
[----:B------:R-:W-:Y:S02]  /*8c30*/  IMAD.IADD R5, R5, 0x1, R9 ;  /* 0x0000000105057824 */ /* 0x000fe400078e0209 */
[----:B------:R-:W-:Y:S02]  /*8c40*/  IMAD R6, R3, UR8, RZ ;  /* 0x0000000803067c24 */ /* 0x000fe4000f8e02ff */
[----:B------:R-:W-:Y:S02]  /*8c50*/  IMAD R8, R13, 0x80, R184 ;  /* 0x000000800d087824 */ /* 0x000fe400078e02b8 */
[----:B-----5:R-:W-:Y:S02]  /*8c60*/  IMAD R11, R0, R11, RZ ;  /* 0x0000000b000b7224 */ /* 0x020fe400078e02ff */
[C---:B------:R-:W-:Y:S02]  /*8c70*/  IMAD R3, R7.reuse, UR9, R6 ;  /* 0x0000000907037c24 */ /* 0x040fe4000f8e0206 */
[----:B------:R-:W-:Y:S01]  /*8c80*/  IMAD.WIDE.U32 R4, R7, UR8, R4 ;  /* 0x0000000807047c25 */ /* 0x000fe2000f8e0004 */
[----:B------:R-:W-:Y:S01]  /*8c90*/  ISETP.GE.AND P2, PT, R8, R11, PT ;  /* 0x0000000b0800720c */ /* 0x000fe20003f46270 */
[----:B------:R-:W-:-:S02]  /*8ca0*/  ULDC.64 UR8, c[0x0][0xa80] ;  /* 0x0002a00000087ab9 */ /* 0x000fc40000000a00 */
[----:B------:R-:W-:Y:S01]  /*8cb0*/  VIADD R0, R8, 0x20 ;  /* 0x0000002008007836 */ /* 0x000fe20000000000 */
[----:B------:R-:W-:Y:S01]  /*8cc0*/  LEA R6, P3, R4, UR8, 0x1 ;  /* 0x0000000804067c11 */ /* 0x000fe2000f8608ff */
[----:B------:R-:W-:-:S03]  /*8cd0*/  IMAD.IADD R3, R5, 0x1, R3 ;  /* 0x0000000105037824 */ /* 0x000fc600078e0203 */
[-C--:B------:R-:W-:Y:S01]  /*8ce0*/  ISETP.GE.AND P1, PT, R0, R11.reuse, PT ;  /* 0x0000000b0000720c */ /* 0x080fe20003f26270 */
[----:B------:R-:W-:Y:S01]  /*8cf0*/  VIADD R0, R8, 0x40 ;  /* 0x0000004008007836 */ /* 0x000fe20000000000 */
[----:B------:R-:W-:Y:S02]  /*8d00*/  LEA.HI.X R3, R4, UR9, R3, 0x1, P3 ;  /* 0x0000000904037c11 */ /* 0x000fe400098f0c03 */
[----:B------:R0:W1:Y:S02]  /*8d10*/  SHFL.IDX PT, R4, R6, RZ, 0x181f ;  /* 0x00181fff06047589 */ /* 0x00006400000e0000 */
[----:B------:R-:W-:Y:S02]  /*8d20*/  ISETP.GE.AND P0, PT, R0, R11, PT ;  /* 0x0000000b0000720c */ /* 0x000fe40003f06270 */
[----:B------:R0:W2:Y:S01]  /*8d30*/  SHFL.IDX PT, R0, R3, RZ, 0x181f ;  /* 0x00181fff03007589 */ /* 0x0000a200000e0000 */
[----:B------:R-:W-:Y:S10]  /*8d40*/  @P2 BRA `(.L_x_404) ;  /* 0x0000000000282947 */ /* 0x000ff40003800000 */
        /* <DEDUP_REMOVED lines=8> */
[----:B------:R3:W-:Y:S04]  /*8dd0*/  @!P4 ST.E.128 desc[UR8][R12.64], RZ ;  /* 0x000000ff0c00c985 */ /* 0x0007e8000c101d08 */
[----:B------:R3:W-:Y:S02]  /*8de0*/  @!P5 ST.E.128 desc[UR8][R4.64], RZ ;  /* 0x000000ff0400d985 */ /* 0x0007e4000c101d08 */
.L_x_404:
[----:B------:R-:W-:Y:S05]  /*8df0*/  BSYNC B1 ;  /* 0x0000000000017941 */ /* 0x000fea0003800000 */
.L_x_403:
        /* <DEDUP_REMOVED lines=12> */
[----:B------:R3:W-:Y:S04]  /*8ec0*/  @!P3 ST.E.128 desc[UR8][R12.64], RZ ;  /* 0x000000ff0c00b985 */ /* 0x0007e8000c101d08 */
[----:B------:R3:W-:Y:S02]  /*8ed0*/  @!P4 ST.E.128 desc[UR8][R4.64], RZ ;  /* 0x000000ff0400c985 */ /* 0x0007e4000c101d08 */
.L_x_406:
[----:B------:R-:W-:Y:S05]  /*8ee0*/  BSYNC B1 ;  /* 0x0000000000017941 */ /* 0x000fea0003800000 */
.L_x_405:
[----:B----4-:R4:W0:Y:S01]  /*8ef0*/  SHFL.IDX PT, R0, R3, 0x2, 0x181f ;  /* 0x00581f0003007f89 */ /* 0x01082200000e0000 */
        /* <DEDUP_REMOVED lines=9> */
[-C--:B0-----:R-:W-:Y:S02]  /*8f90*/  @!P2 LEA.HI.X R13, R17, R0.reuse, R195, 0x1, P0 ;  /* 0x00000000110da211 */ /* 0x081fe400000f0cc3 */
[----:B------:R-:W-:-:S03]  /*8fa0*/  @!P3 LEA.HI.X R5, R18, R0, R194, 0x1, P1 ;  /* 0x000000001205b211 */ /* 0x000fc600008f0cc2 */
[----:B------:R3:W-:Y:S04]  /*8fb0*/  @!P2 ST.E.128 desc[UR8][R12.64], RZ ;  /* 0x000000ff0c00a985 */ /* 0x0007e8000c101d08 */
[----:B------:R3:W-:Y:S02]  /*8fc0*/  @!P3 ST.E.128 desc[UR8][R4.64], RZ ;  /* 0x000000ff0400b985 */ /* 0x0007e4000c101d08 */
.L_x_408:
[----:B------:R-:W-:Y:S05]  /*8fd0*/  BSYNC B1 ;  /* 0x0000000000017941 */ /* 0x000fea0003800000 */
.L_x_407:
[----:B0-----:R-:W-:Y:S01]  /*8fe0*/  VIADD R0, R8, 0x60 ;  /* 0x0000006008007836 */ /* 0x001fe20000000000 */
[----:B--2-4-:R-:W0:Y:S04]  /*8ff0*/  SHFL.IDX PT, R3, R3, 0x3, 0x181f ;  /* 0x00781f0003037f89 */ /* 0x014e2800000e0000 */
[----:B------:R-:W-:Y:S01]  /*9000*/  ISETP.GE.AND P0, PT, R0, R11, PT ;  /* 0x0000000b0000720c */ /* 0x000fe20003f06270 */
[----:B-1-3--:R1:W2:-:S12]  /*9010*/  SHFL.IDX PT, R4, R6, 0x3, 0x181f ;  /* 0x00781f0006047f89 */ /* 0x00a29800000e0000 */
[----:B-1----:R-:W-:Y:S05]  /*9020*/  @P0 BRA `(.L_x_399) ;  /* 0x0000000000280947 */ /* 0x002fea0003800000 */
[----:B------:R-:W-:Y:S01]  /*9030*/  ULDC UR4, c[0x0][0xac8] ;  /* 0x0002b20000047ab9 */ /* 0x000fe20000000800 */
[----:B------:R-:W-:Y:S01]  /*9040*/  ULDC.64 UR8, c[0x0][0x208] ;  /* 0x0000820000087ab9 */ /* 0x000fe20000000a00 */
[----:B------:R-:W-:Y:S02]  /*9050*/  ISETP.GE.AND P2, PT, R17, UR4, PT ;  /* 0x0000000411007c0c */ /* 0x000fe4000bf46270 */
[----:B------:R-:W-:-:S11]  /*9060*/  ISETP.GE.AND P3, PT, R18, UR4, PT ;  /* 0x0000000412007c0c */ /* 0x000fd6000bf66270 */
[CC--:B--2---:R-:W-:Y:S02]  /*9070*/  @!P2 LEA R6, P0, R17.reuse, R4.reuse, 0x1 ;  /* 0x000000041106a211 */ /* 0x0c4fe400078008ff */
[C---:B------:R-:W-:Y:S02]  /*9080*/  @!P3 LEA R4, P1, R18.reuse, R4, 0x1 ;  /* 0x000000041204b211 */ /* 0x040fe400078208ff */
[-C--:B0-----:R-:W-:Y:S02]  /*9090*/  @!P2 LEA.HI.X R7, R17, R3.reuse, R195, 0x1, P0 ;  /* 0x000000031107a211 */ /* 0x081fe400000f0cc3 */
[----:B------:R-:W-:-:S03]  /*90a0*/  @!P3 LEA.HI.X R5, R18, R3, R194, 0x1, P1 ;  /* 0x000000031205b211 */ /* 0x000fc600008f0cc2 */
[----:B------:R0:W-:Y:S04]  /*90b0*/  @!P2 ST.E.128 desc[UR8][R6.64], RZ ;  /* 0x000000ff0600a985 */ /* 0x0001e8000c101d08 */
[----:B------:R0:W-:Y:S02]  /*90c0*/  @!P3 ST.E.128 desc[UR8][R4.64], RZ ;  /* 0x000000ff0400b985 */ /* 0x0001e4000c101d08 */
.L_x_399:
[----:B------:R-:W-:Y:S05]  /*90d0*/  BSYNC B0 ;  /* 0x0000000000007941 */ /* 0x000fea0003800000 */
.L_x_390:
[----:B------:R-:W-:Y:S02]  /*90e0*/  ULDC UR4, c[0x0][0xc3c] ;  /* 0x00030f0000047ab9 */ /* 0x000fe40000000800 */
[----:B------:R-:W-:-:S13]  /*90f0*/  ISETP.GE.AND P0, PT, R47, UR4, PT ;  /* 0x000000042f007c0c */ /* 0x000fda000bf06270 */
[----:B------:R-:W-:Y:S05]  /*9100*/  @!P0 BRA `(.L_x_409) ;  /* 0xffffff7c00488947 */ /* 0x000fea000383ffff */
[----:B------:R-:W-:Y:S05]  /*9110*/  EXIT ;  /* 0x000000000000794d */ /* 0x000fea0003800000 */
.L_x_365:
[----:B------:R-:W-:-:S08]  /*9120*/  NOP ;  /* 0x0000000000007918 */ /* 0x000fd00000000000 */
[----:B0-----:R-:W0:-:S00]  /*9130*/  USETMAXREG.DEALLOC.CTAPOOL 0x18 ;  /* 0x00000018000079c8 */ /* 0x001e0000080e0500 */
[----:B0-----:R-:W2:Y:S01]  /*9140*/  LDL.LU R2, [R1+0x1c] ;  /* 0x00001c0001027983 */ /* 0x001ea20000300800 */
[----:B------:R-:W-:-:S06]  /*9150*/  LOP3.LUT R0, R0, 0x3, RZ, 0xc0, !PT ;  /* 0x0000000300007812 */ /* 0x000fcc00078ec0ff */
[----:B------:R-:W0:Y:S02]  /*9160*/  SHFL.IDX PT, R0, R0, RZ, 0x1f ;  /* 0x00001fff00007589 */ /* 0x000e2400000e0000 */
[----:B0-----:R-:W-:Y:S01]  /*9170*/  ISETP.NE.AND P0, PT, R0, RZ, PT ;  /* 0x000000ff0000720c */ /* 0x001fe20003f05270 */
[----:B------:R-:W-:Y:S01]  /*9180*/  IMAD.MOV.U32 R0, RZ, RZ, RZ ;  /* 0x000000ffff007224 */ /* 0x000fe200078e00ff */
[----:B--2---:R-:W-:-:S11]  /*9190*/  LOP3.LUT R2, R2, 0xfffffffd, RZ, 0xc0, !PT ;  /* 0xfffffffd02027812 */ /* 0x004fd600078ec0ff */
[----:B------:R-:W-:-:S05]  /*91a0*/  @P0 LOP3.LUT R2, R2, 0x2, RZ, 0xfc, !PT ;  /* 0x0000000202020812 */ /* 0x000fca00078efcff */
[----:B------:R0:W-:Y:S01]  /*91b0*/  STL [R1+0x1c], R2 ;  /* 0x00001c0201007387 */ /* 0x0001e20000100800 */
[----:B------:R-:W-:Y:S05]  /*91c0*/  @!P0 BRA `(.L_x_410) ;  /* 0x00000000001c8947 */ /* 0x000fea0003800000 */
[----:B------:R-:W1:Y:S08]  /*91d0*/  S2UR UR5, SR_CgaCtaId ;  /* 0x00000000000579c3 */ /* 0x000e700000008800 */
[----:B------:R-:W-:Y:S06]  /*91e0*/  BAR.SYNC.DEFER_BLOCKING 0x5, 0x180 ;  /* 0x0146000000007b1d */ /* 0x000fec0000010000 */
[----:B------:R-:W-:-:S02]  /*91f0*/  UMOV UR4, 0x400 ;  /* 0x0000040000047882 */ /* 0x000fc40000000000 */
[----:B-1----:R-:W-:-:S09]  /*9200*/  ULEA UR4, UR5, UR4, 0x18 ;  /* 0x0000000405047291 */ /* 0x002fd2000f8ec03f */
[----:B------:R-:W1:Y:S01]  /*9210*/  LDS.128 R16, [UR4+0x348d0] ;  /* 0x0348d004ff107984 */ /* 0x000e620008000c00 */
[----:B------:R-:W-:Y:S06]  /*9220*/  BAR.ARV 0x4, 0x180 ;  /* 0x0106000000007b1d */ /* 0x000fec0000002000 */
[----:B------:R-:W-:Y:S05]  /*9230*/  BRA `(.L_x_411) ;  /* 0x0000000800047947 */ /* 0x000fea0003800000 */
.L_x_410:
[----:B0-----:R-:W0:Y:S01]  /*9240*/  S2R R2, SR_TID.X ;  /* 0x0000000000027919 */ /* 0x001e220000002100 */
[----:B------:R-:W-:Y:S01]  /*9250*/  ULDC UR4, c[0x0][0xc3c] ;  /* 0x00030f0000047ab9 */ /* 0x000fe20000000800 */
[----:B------:R-:W-:Y:S01]  /*9260*/  ULDC.64 UR6, c[0x0][0x208] ;  /* 0x0000820000067ab9 */ /* 0x000fe20000000a00 */
[----:B------:R-:W-:Y:S01]  /*9270*/  ULDC UR5, c[0x0][0xc38] ;  /* 0x00030e0000057ab9 */ /* 0x000fe20000000800 */
[----:B0-----:R-:W-:-:S04]  /*9280*/  LOP3.LUT R5, R2, 0x1f, RZ, 0xc0, !PT ;  /* 0x0000001f02057812 */ /* 0x001fc800078ec0ff */
[----:B------:R-:W-:-:S04]  /*9290*/  ISETP.NE.AND P0, PT, R5, 0x1f, PT ;  /* 0x0000001f0500780c */ /* 0x000fc80003f05270 */
[----:B------:R-:W-:-:S13]  /*92a0*/  ISETP.GE.OR P1, PT, R5, UR4, !P0 ;  /* 0x0000000405007c0c */ /* 0x000fda000c726670 */
[----:B------:R-:W0:Y:S02]  /*92b0*/  @!P1 LDC.64 R2, c[0x0][0xc80] ;  /* 0x00032000ff029b82 */ /* 0x000e240000000a00 */
[----:B0-----:R-:W-:-:S05]  /*92c0*/  @!P1 IMAD.WIDE.U32 R2, R5, 0x4, R2 ;  /* 0x0000000405029825 */ /* 0x001fca00078e0002 */
[----:B------:R-:W2:Y:S01]  /*92d0*/  @!P1 LDG.E R0, desc[UR6][R2.64] ;  /* 0x0000000602009981 */ /* 0x000ea2000c1e1900 */
[C---:B------:R-:W-:Y:S01]  /*92e0*/  ISETP.NE.AND P1, PT, R5.reuse, RZ, PT ;  /* 0x000000ff0500720c */ /* 0x040fe20003f25270 */
[----:B------:R-:W0:Y:S01]  /*92f0*/  S2UR UR6, SR_CTAID.X ;  /* 0x00000000000679c3 */ /* 0x000e220000002500 */
[C---:B------:R-:W-:Y:S01]  /*9300*/  ISETP.GE.U32.AND P2, PT, R5.reuse, 0x2, PT ;  /* 0x000000020500780c */ /* 0x040fe20003f46070 */
[----:B------:R-:W-:Y:S01]  /*9310*/  UMOV UR4, URZ ;  /* 0x0000003f00047c82 */ /* 0x000fe20008000000 */
[C---:B------:R-:W-:Y:S01]  /*9320*/  ISETP.GE.U32.AND P3, PT, R5.reuse, 0x4, PT ;  /* 0x000000040500780c */ /* 0x040fe20003f66070 */
[----:B------:R-:W-:Y:S01]  /*9330*/  IMAD.MOV.U32 R16, RZ, RZ, RZ ;  /* 0x000000ffff107224 */ /* 0x000fe200078e00ff */
[C---:B------:R-:W-:Y:S02]  /*9340*/  ISETP.GE.U32.AND P4, PT, R5.reuse, 0x8, PT ;  /* 0x000000080500780c */ /* 0x040fe40003f86070 */
[----:B------:R-:W-:Y:S01]  /*9350*/  ISETP.GE.U32.AND P5, PT, R5, 0x10, PT ;  /* 0x000000100500780c */ /* 0x000fe20003fa6070 */
[----:B--2---:R-:W1:Y:S02]  /*9360*/  SHFL.UP PT, R4, R0, 0x1, RZ ;  /* 0x0420000000047989 */ /* 0x004e6400000e00ff */
[----:B-1----:R-:W-:-:S05]  /*9370*/  SEL R7, R4, RZ, P1 ;  /* 0x000000ff04077207 */ /* 0x002fca0000800000 */
[----:B------:R-:W-:-:S05]  /*9380*/  IMAD.IADD R7, R0, 0x1, R7 ;  /* 0x0000000100077824 */ /* 0x000fca00078e0207 */
[----:B------:R-:W1:Y:S02]  /*9390*/  SHFL.UP PT, R4, R7, 0x2, RZ ;  /* 0x0440000007047989 */ /* 0x000e6400000e00ff */
        /* <DEDUP_REMOVED lines=11> */
[----:B------:R-:W1:Y:S02]  /*9450*/  SHFL.IDX PT, R4, R2, 0x1f, 0x1f ;  /* 0x03e01f0002047f89 */ /* 0x000e6400000e0000 */
[----:B-1----:R-:W-:-:S04]  /*9460*/  IMAD R4, R4, UR5, RZ ;  /* 0x0000000504047c24 */ /* 0x002fc8000f8e02ff */
[----:B------:R-:W-:Y:S01]  /*9470*/  IMAD.MOV.U32 R7, RZ, RZ, R4 ;  /* 0x000000ffff077224 */ /* 0x000fe200078e0004 */
[----:B0-----:R-:W-:-:S13]  /*9480*/  ISETP.GT.AND P6, PT, R4, UR6, PT ;  /* 0x0000000604007c0c */ /* 0x001fda000bfc4270 */
[----:B------:R-:W-:Y:S05]  /*9490*/  @P6 BRA `(.L_x_412) ;  /* 0x0000000000a46947 */ /* 0x000fea0003800000 */
[----:B------:R-:W0:Y:S01]  /*94a0*/  LDC R6, c[0x0][0xc3c] ;  /* 0x00030f00ff067b82 */ /* 0x000e220000000800 */
[----:B------:R-:W-:Y:S01]  /*94b0*/  IMAD.MOV.U32 R4, RZ, RZ, R7 ;  /* 0x000000ffff047224 */ /* 0x000fe200078e0007 */
[----:B------:R-:W-:Y:S01]  /*94c0*/  UMOV UR4, URZ ;  /* 0x0000003f00047c82 */ /* 0x000fe20008000000 */
[----:B------:R-:W-:Y:S01]  /*94d0*/  ULDC UR7, c[0x0][0xc3c] ;  /* 0x00030f0000077ab9 */ /* 0x000fe20000000800 */
[----:B------:R-:W-:-:S05]  /*94e0*/  ULDC UR5, c[0x0][0xc38] ;  /* 0x00030e0000057ab9 */ /* 0x000fca0000000800 */
.L_x_416:
[----:B------:R-:W-:Y:S01]  /*94f0*/  UIADD3 UR4, UR4, 0x1f, URZ ;  /* 0x0000001f04047890 */ /* 0x000fe2000fffe03f */
[----:B------:R-:W-:-:S05]  /*9500*/  IMAD.U32 R19, RZ, RZ, UR7 ;  /* 0x00000007ff137e24 */ /* 0x000fca000f8e00ff */
[----:B0-----:R-:W-:-:S13]  /*9510*/  ISETP.LE.AND P6, PT, R6, UR4, PT ;  /* 0x0000000406007c0c */ /* 0x001fda000bfc3270 */
[----:B------:R-:W-:Y:S05]  /*9520*/  @P6 BRA `(.L_x_413) ;  /* 0x0000000400246947 */ /* 0x000fea0003800000 */
[----:B------:R-:W-:Y:S01]  /*9530*/  VIADD R7, R5, UR4 ;  /* 0x0000000405077c36 */ /* 0x000fe20008000000 */
[----:B------:R-:W-:Y:S01]  /*9540*/  BSSY B0, `(.L_x_414) ;  /* 0x0000008000007945 */ /* 0x000fe20003800000 */
[----:B------:R-:W-:-:S03]  /*9550*/  IMAD.MOV.U32 R0, RZ, RZ, RZ ;  /* 0x000000ffff007224 */ /* 0x000fc600078e00ff */
[----:B------:R-:W-:-:S13]  /*9560*/  ISETP.GE.OR P6, PT, R7, R6, !P0 ;  /* 0x000000060700720c */ /* 0x000fda00047c6670 */
[----:B------:R-:W-:Y:S05]  /*9570*/  @P6 BRA `(.L_x_415) ;  /* 0x0000000000106947 */ /* 0x000fea0003800000 */
[----:B------:R-:W0:Y:S01]  /*9580*/  LDC.64 R2, c[0x0][0xc80] ;  /* 0x00032000ff027b82 */ /* 0x000e220000000a00 */
[----:B------:R-:W-:Y:S01]  /*9590*/  ULDC.64 UR8, c[0x0][0x208] ;  /* 0x0000820000087ab9 */ /* 0x000fe20000000a00 */
[----:B0-----:R-:W-:-:S05]  /*95a0*/  IMAD.WIDE R2, R7, 0x4, R2 ;  /* 0x0000000407027825 */ /* 0x001fca00078e0202 */
[----:B------:R0:W5:Y:S02]  /*95b0*/  LDG.E R0, desc[UR8][R2.64] ;  /* 0x0000000802007981 */ /* 0x000164000c1e1900 */
.L_x_415:
[----:B------:R-:W-:Y:S05]  /*95c0*/  BSYNC B0 ;  /* 0x0000000000007941 */ /* 0x000fea0003800000 */
.L_x_414:
[----:B0----5:R-:W0:Y:S02]  /*95d0*/  SHFL.UP PT, R2, R0, 0x1, RZ ;  /* 0x0420000000027989 */ /* 0x021e2400000e00ff */
[----:B0-----:R-:W-:-:S05]  /*95e0*/  SEL R3, R2, RZ, P1 ;  /* 0x000000ff02037207 */ /* 0x001fca0000800000 */
[----:B------:R-:W-:-:S05]  /*95f0*/  IMAD.IADD R3, R0, 0x1, R3 ;  /* 0x0000000100037824 */ /* 0x000fca00078e0203 */
[----:B------:R-:W0:Y:S02]  /*9600*/  SHFL.UP PT, R2, R3, 0x2, RZ ;  /* 0x0440000003027989 */ /* 0x000e2400000e00ff */
        /* <DEDUP_REMOVED lines=11> */
[----:B------:R-:W0:Y:S02]  /*96c0*/  SHFL.IDX PT, R3, R9, 0x1f, 0x1f ;  /* 0x03e01f0009037f89 */ /* 0x000e2400000e0000 */
[----:B0-----:R-:W-:-:S04]  /*96d0*/  IMAD R3, R3, UR5, RZ ;  /* 0x0000000503037c24 */ /* 0x001fc8000f8e02ff */
[----:B------:R-:W-:-:S05]  /*96e0*/  IMAD.IADD R4, R3, 0x1, R4 ;  /* 0x0000000103047824 */ /* 0x000fca00078e0204 */
[----:B------:R-:W-:-:S13]  /*96f0*/  ISETP.GT.AND P6, PT, R4, UR6, PT ;  /* 0x0000000604007c0c */ /* 0x000fda000bfc4270 */
[----:B------:R-:W-:Y:S05]  /*9700*/  @!P6 BRA `(.L_x_416) ;  /* 0xfffffffc0078e947 */ /* 0x000fea000383ffff */
[----:B------:R-:W-:Y:S02]  /*9710*/  IMAD.MOV.U32 R2, RZ, RZ, R9 ;  /* 0x000000ffff027224 */ /* 0x000fe400078e0009 */
[----:B------:R-:W-:-:S07]  /*9720*/  IMAD.MOV.U32 R7, RZ, RZ, R3 ;  /* 0x000000ffff077224 */ /* 0x000fce00078e0003 */
.L_x_412:
[----:B------:R-:W-:-:S04]  /*9730*/  IMAD.IADD R7, R4, 0x1, -R7 ;  /* 0x0000000104077824 */ /* 0x000fc800078e0a07 */
[----:B------:R-:W-:-:S05]  /*9740*/  IMAD R3, R2, UR5, R7 ;  /* 0x0000000502037c24 */ /* 0x000fca000f8e0207 */
[----:B------:R-:W-:-:S13]  /*9750*/  ISETP.GT.AND P0, PT, R3, UR6, PT ;  /* 0x0000000603007c0c */ /* 0x000fda000bf04270 */
[----:B------:R-:W-:-:S04]  /*9760*/  VOTE.ANY R6, PT, !P0 ;  /* 0x0000000000067806 */ /* 0x000fc800040e0100 */
[----:B------:R-:W0:Y:S01]  /*9770*/  POPC R19, R6 ;  /* 0x0000000600137309 */ /* 0x000e220000000000 */
[----:B------:R-:W-:Y:S01]  /*9780*/  ISETP.NE.AND P0, PT, R6, RZ, PT ;  /* 0x000000ff0600720c */ /* 0x000fe20003f05270 */
[----:B0-----:R-:W0:Y:S02]  /*9790*/  SHFL.IDX PT, R0, R0, R19, 0x1f ;  /* 0x00001f1300007589 */ /* 0x001e2400000e0000 */
[----:B0-----:R-:W-:-:S04]  /*97a0*/  IABS R4, R0 ;  /* 0x0000000000047213 */ /* 0x001fc80000000000 */
[----:B------:R-:W0:Y:S08]  /*97b0*/  I2F.RP R8, R4 ;  /* 0x0000000400087306 */ /* 0x000e300000209400 */
[----:B0-----:R-:W0:Y:S02]  /*97c0*/  MUFU.RCP R8, R8 ;  /* 0x0000000800087308 */ /* 0x001e240000001000 */
[----:B0-----:R-:W-:-:S06]  /*97d0*/  VIADD R3, R8, 0xffffffe ;  /* 0x0ffffffe08037836 */ /* 0x001fcc0000000000 */
[----:B------:R-:W0:Y:S02]  /*97e0*/  F2I.FTZ.U32.TRUNC.NTZ R3, R3 ;  /* 0x0000000300037305 */ /* 0x000e24000021f000 */
[----:B0-----:R-:W-:Y:S01]  /*97f0*/  IMAD.MOV R11, RZ, RZ, -R3 ;  /* 0x000000ffff0b7224 */ /* 0x001fe200078e0a03 */
[----:B------:R-:W-:Y:S06]  /*9800*/  @!P0 BRA `(.L_x_417) ;  /* 0x0000000000088947 */ /* 0x000fec0003800000 */
[----:B------:R-:W-:-:S05]  /*9810*/  VIADD R9, R19, 0xffffffff ;  /* 0xffffffff13097836 */ /* 0x000fca0000000000 */
[----:B------:R0:W1:Y:S02]  /*9820*/  SHFL.IDX PT, R16, R2, R9, 0x1f ;  /* 0x00001f0902107589 */ /* 0x00006400000e0000 */
.L_x_417:
[----:B-1----:R-:W-:Y:S01]  /*9830*/  IMAD R16, R16, UR5, R7 ;  /* 0x0000000510107c24 */ /* 0x002fe2000f8e0207 */
[----:B------:R-:W-:Y:S01]  /*9840*/  IABS R6, R0 ;  /* 0x0000000000067213 */ /* 0x000fe20000000000 */
[----:B------:R-:W-:Y:S02]  /*9850*/  IMAD R7, R11, R4, RZ ;  /* 0x000000040b077224 */ /* 0x000fe400078e02ff */
[----:B0-----:R-:W-:Y:S01]  /*9860*/  IMAD.MOV.U32 R2, RZ, RZ, RZ ;  /* 0x000000ffff027224 */ /* 0x001fe200078e00ff */
[----:B------:R-:W-:Y:S01]  /*9870*/  IADD3 R17, -R16, UR6, RZ ;  /* 0x0000000610117c10 */ /* 0x000fe2000fffe1ff */
[----:B------:R-:W-:Y:S02]  /*9880*/  IMAD.MOV R6, RZ, RZ, -R6 ;  /* 0x000000ffff067224 */ /* 0x000fe400078e0a06 */
[----:B------:R-:W-:Y:S01]  /*9890*/  IMAD.HI.U32 R2, R3, R7, R2 ;  /* 0x0000000703027227 */ /* 0x000fe200078e0002 */
[----:B------:R-:W-:-:S03]  /*98a0*/  IABS R3, R17 ;  /* 0x0000001100037213 */ /* 0x000fc60000000000 */
[----:B------:R-:W-:Y:S02]  /*98b0*/  VIADD R19, R19, UR4 ;  /* 0x0000000413137c36 */ /* 0x000fe40008000000 */
[----:B------:R-:W-:-:S04]  /*98c0*/  IMAD.HI.U32 R2, R2, R3, RZ ;  /* 0x0000000302027227 */ /* 0x000fc800078e00ff */
[----:B------:R-:W-:-:S05]  /*98d0*/  IMAD R3, R2, R6, R3 ;  /* 0x0000000602037224 */ /* 0x000fca00078e0203 */
[----:B------:R-:W-:-:S13]  /*98e0*/  ISETP.GT.U32.AND P1, PT, R4, R3, PT ;  /* 0x000000030400720c */ /* 0x000fda0003f24070 */
[----:B------:R-:W-:Y:S02]  /*98f0*/  @!P1 IMAD.IADD R3, R3, 0x1, -R4 ;  /* 0x0000000103039824 */ /* 0x000fe400078e0a04 */
[----:B------:R-:W-:Y:S01]  /*9900*/  @!P1 VIADD R2, R2, 0x1 ;  /* 0x0000000102029836 */ /* 0x000fe20000000000 */
[----:B------:R-:W-:Y:S02]  /*9910*/  ISETP.NE.AND P1, PT, R0, RZ, PT ;  /* 0x000000ff0000720c */ /* 0x000fe40003f25270 */
[----:B------:R-:W-:Y:S02]  /*9920*/  ISETP.GE.U32.AND P0, PT, R3, R4, PT ;  /* 0x000000040300720c */ /* 0x000fe40003f06070 */
[----:B------:R-:W-:-:S04]  /*9930*/  LOP3.LUT R3, R17, R0, RZ, 0x3c, !PT ;  /* 0x0000000011037212 */ /* 0x000fc800078e3cff */
[----:B------:R-:W-:-:S07]  /*9940*/  ISETP.GE.AND P2, PT, R3, RZ, PT ;  /* 0x000000ff0300720c */ /* 0x000fce0003f46270 */
[----:B------:R-:W-:-:S06]  /*9950*/  @P0 VIADD R2, R2, 0x1 ;  /* 0x0000000102020836 */ /* 0x000fcc0000000000 */
[----:B------:R-:W-:Y:S01]  /*9960*/  @!P2 IMAD.MOV R2, RZ, RZ, -R2 ;  /* 0x000000ffff02a224 */ /* 0x000fe200078e0a02 */
[----:B------:R-:W-:-:S05]  /*9970*/  @!P1 LOP3.LUT R2, RZ, R0, RZ, 0x33, !PT ;  /* 0x00000000ff029212 */ /* 0x000fca00078e33ff */
[--C-:B------:R-:W-:Y:S02]  /*9980*/  IMAD.MOV R3, RZ, RZ, -R2.reuse ;  /* 0x000000ffff037224 */ /* 0x100fe400078e0a02 */
[----:B------:R-:W-:Y:S02]  /*9990*/  IMAD.MOV.U32 R18, RZ, RZ, R2 ;  /* 0x000000ffff127224 */ /* 0x000fe400078e0002 */
[----:B------:R-:W-:Y:S01]  /*99a0*/  IMAD R17, R0, R3, R17 ;  /* 0x0000000300117224 */ /* 0x000fe200078e0211 */
[----:B------:R-:W-:Y:S06]  /*99b0*/  BRA `(.L_x_418) ;  /* 0x00000000000c7947 */ /* 0x000fec0003800000 */
.L_x_413:
[----:B------:R-:W-:Y:S02]  /*99c0*/  IMAD.MOV.U32 R17, RZ, RZ, RZ ;  /* 0x000000ffff117224 */ /* 0x000fe400078e00ff */
[----:B------:R-:W-:Y:S02]  /*99d0*/  IMAD.U32 R16, RZ, RZ, UR6 ;  /* 0x00000006ff107e24 */ /* 0x000fe4000f8e00ff */
[----:B------:R-:W-:-:S07]  /*99e0*/  IMAD.MOV.U32 R18, RZ, RZ, RZ ;  /* 0x000000ffff127224 */ /* 0x000fce00078e00ff */
.L_x_418:
[----:B------:R-:W-:-:S13]  /*99f0*/  ISETP.NE.AND P0, PT, R5, RZ, PT ;  /* 0x000000ff0500720c */ /* 0x000fda0003f05270 */
[----:B------:R-:W0:Y:S01]  /*9a00*/  @!P0 S2R R3, SR_CgaCtaId ;  /* 0x0000000000038919 */ /* 0x000e220000008800 */
[----:B------:R-:W-:-:S04]  /*9a10*/  @!P0 MOV R0, 0x400 ;  /* 0x0000040000008802 */ /* 0x000fc80000000f00 */
[----:B0-----:R-:W-:-:S05]  /*9a20*/  @!P0 LEA R0, R3, R0, 0x18 ;  /* 0x0000000003008211 */ /* 0x001fca00078ec0ff */
[----:B------:R0:W-:Y:S01]  /*9a30*/  @!P0 STS.128 [R0+0x348d0], R16 ;  /* 0x0348d01000008388 */ /* 0x0001e20000000c00 */
[----:B------:R-:W-:Y:S06]  /*9a40*/  BAR.ARV 0x5, 0x180 ;  /* 0x0146000000007b1d */ /* 0x000fec0000002000 */
.L_x_411:
[----:B0-----:R-:W-:Y:S01]  /*9a50*/  IMAD.MOV.U32 R0, RZ, RZ, 0x1 ;  /* 0x00000001ff007424 */ /* 0x001fe200078e00ff */
[----:B------:R0:W-:Y:S01]  /*9a60*/  STL [R1+0x50], RZ ;  /* 0x000050ff01007387 */ /* 0x0001e20000100800 */
[----:B------:R-:W-:Y:S02]  /*9a70*/  ULDC UR4, c[0x0][0xc3c] ;  /* 0x00030f0000047ab9 */ /* 0x000fe40000000800 */
[----:B-1----:R-:W-:Y:S01]  /*9a80*/  ISETP.GE.AND P0, PT, R19, UR4, PT ;  /* 0x0000000413007c0c */ /* 0x002fe2000bf06270 */
[----:B------:R0:W-:Y:S04]  /*9a90*/  STL [R1+0x10], R0 ;  /* 0x0000100001007387 */ /* 0x0001e80000100800 */
[----:B------:R0:W-:Y:S08]  /*9aa0*/  STL [R1+0x8], RZ ;  /* 0x000008ff01007387 */ /* 0x0001f00000100800 */
[----:B0-----:R-:W-:Y:S05]  /*9ab0*/  @P0 BRA `(.L_x_419) ;  /* 0x0000005400340947 */ /* 0x001fea0003800000 */
[----:B------:R-:W0:Y:S01]  /*9ac0*/  S2R R5, SR_TID.X ;  /* 0x0000000000057919 */ /* 0x000e220000002100 */
[----:B------:R-:W1:Y:S01]  /*9ad0*/  S2UR UR5, SR_CgaCtaId ;  /* 0x00000000000579c3 */ /* 0x000e620000008800 */
[----:B------:R-:W-:Y:S01]  /*9ae0*/  UMOV UR4, 0x400 ;  /* 0x0000040000047882 */ /* 0x000fe20000000000 */
[----:B------:R-:W-:Y:S01]  /*9af0*/  BSSY B8, `(.L_x_419) ;  /* 0x0000549000087945 */ /* 0x000fe20003800000 */
[----:B------:R-:W-:Y:S01]  /*9b00*/  ULDC UR38, c[0x0][0xc] ;  /* 0x0000030000267ab9 */ /* 0x000fe20000000800 */
[----:B------:R-:W-:Y:S01]  /*9b10*/  ULDC.64 UR36, c[0x0][0x198] ;  /* 0x0000660000247ab9 */ /* 0x000fe20000000a00 */
[----:B-1----:R-:W-:Y:S01]  /*9b20*/  ULEA UR4, UR5, UR4, 0x18 ;  /* 0x0000000405047291 */ /* 0x002fe2000f8ec03f */
[C---:B0-----:R-:W-:Y:S01]  /*9b30*/  IMAD.SHL.U32 R0, R5.reuse, 0x8, RZ ;  /* 0x0000000805007824 */ /* 0x041fe200078e00ff */
[----:B------:R-:W-:-:S04]  /*9b40*/  LOP3.LUT R4, R5, 0x7f, RZ, 0xc0, !PT ;  /* 0x0000007f05047812 */ /* 0x000fc800078ec0ff */
[C---:B------:R-:W-:Y:S02]  /*9b50*/  LOP3.LUT R2, R0.reuse, 0x1f8, RZ, 0xc0, !PT ;  /* 0x000001f800027812 */ /* 0x040fe400078ec0ff */
[----:B------:R-:W-:Y:S02]  /*9b60*/  LOP3.LUT R0, R0, 0x38, RZ, 0xc0, !PT ;  /* 0x0000003800007812 */ /* 0x000fe400078ec0ff */
[----:B------:R-:W-:Y:S01]  /*9b70*/  LOP3.LUT R3, R2, 0x38, R5, 0x78, !PT ;  /* 0x0000003802037812 */ /* 0x000fe200078e7805 */
[----:B------:R-:W-:-:S05]  /*9b80*/  IMAD.SHL.U32 R2, R4, 0x8, RZ ;  /* 0x0000000804027824 */ /* 0x000fca00078e00ff */
[----:B------:R-:W-:Y:S01]  /*9b90*/  LOP3.LUT R3, R3, 0x200, R2, 0xf8, !PT ;  /* 0x0000020003037812 */ /* 0x000fe200078ef802 */
[----:B------:R-:W-:Y:S01]  /*9ba0*/  IMAD.SHL.U32 R2, R5, 0x10, RZ ;  /* 0x0000001005027824 */ /* 0x000fe200078e00ff */
[----:B------:R-:W-:Y:S01]  /*9bb0*/  SHF.R.U32.HI R5, RZ, 0x3, R4 ;  /* 0x00000003ff057819 */ /* 0x000fe20000011604 */
[----:B------:R-:W-:-:S03]  /*9bc0*/  IMAD.U32 R4, RZ, RZ, UR4 ;  /* 0x00000004ff047e24 */ /* 0x000fc6000f8e00ff */
[----:B------:R-:W-:Y:S01]  /*9bd0*/  LOP3.LUT R2, R5, 0x70, R2, 0xf8, !PT ;  /* 0x0000007005027812 */ /* 0x000fe200078ef802 */
[----:B------:R-:W-:Y:S01]  /*9be0*/  IMAD R3, R3, 0x2, R4 ;  /* 0x0000000203037824 */ /* 0x000fe200078e0204 */
[----:B------:R-:W-:Y:S01]  /*9bf0*/  STL [R1+0x4], R4 ;  /* 0x0000040401007387 */ /* 0x000fe20000100800 */
[----:B------:R-:W-:-:S03]  /*9c00*/  IMAD.MOV.U32 R2, RZ, RZ, 0x1 ;  /* 0x00000001ff027424 */ /* 0x000fc600078e00ff */
[----:B------:R-:W-:Y:S04]  /*9c10*/  STL [R1+0x24], R3 ;  /* 0x0000240301007387 */ /* 0x000fe80000100800 */
[----:B------:R-:W-:Y:S04]  /*9c20*/  STL [R1+0x8], RZ ;  /* 0x000008ff01007387 */ /* 0x000fe80000100800 */
[----:B------:R0:W-:Y:S04]  /*9c30*/  STL [R1+0x10], R2 ;  /* 0x0000100201007387 */ /* 0x0001e80000100800 */
[----:B------:R1:W-:Y:S01]  /*9c40*/  STL [R1+0x50], RZ ;  /* 0x000050ff01007387 */ /* 0x0003e20000100800 */
[----:B0-----:R-:W-:-:S02]  /*9c50*/  LOP3.LUT R2, R0, 0x40, RZ, 0xfc, !PT ;  /* 0x0000004000027812 */ /* 0x001fc400078efcff */
[----:B-1----:R-:W-:-:S07]  /*9c60*/  LOP3.LUT R0, R0, 0x80, RZ, 0xfc, !PT ;  /* 0x0000008000007812 */ /* 0x002fce00078efcff */
.L_x_521:
[----:B0--3--:R-:W0:Y:S01]  /*9c70*/  LDC.64 R2, c[0x0][0xc88] ;  /* 0x00032200ff027b82 */ /* 0x009e220000000a00 */
[----:B------:R-:W-:Y:S01]  /*9c80*/  ULDC.64 UR4, c[0x0][0x208] ;  /* 0x0000820000047ab9 */ /* 0x000fe20000000a00 */
[----:B0-----:R-:W-:-:S05]  /*9c90*/  IMAD.WIDE R2, R19, 0x4, R2 ;  /* 0x0000000413027825 */ /* 0x001fca00078e0202 */
[----:B------:R-:W2:Y:S01]  /*9ca0*/  LDG.E R11, desc[UR4][R2.64] ;  /* 0x00000004020b7981 */ /* 0x000ea2000c1e1900 */
[----:B------:R-:W-:Y:S05]  /*9cb0*/  YIELD ;  /* 0x0000000000007946 */ /* 0x000fea0003800000 */
[----:B------:R-:W-:Y:S01]  /*9cc0*/  ULDC.64 UR4, c[0x0][0xa28] ;  /* 0x00028a0000047ab9 */ /* 0x000fe20000000a00 */
[----:B------:R-:W-:Y:S01]  /*9cd0*/  IMAD.MOV.U32 R0, RZ, RZ, RZ ;  /* 0x000000ffff007224 */ /* 0x000fe200078e00ff */
[----:B------:R-:W-:Y:S01]  /*9ce0*/  ISETP.NE.U32.AND P0, PT, RZ, UR4, PT ;  /* 0x00000004ff007c0c */ /* 0x000fe2000bf05070 */
[----:B------:R-:W-:Y:S01]  /*9cf0*/  ULDC.64 UR10, c[0x0][0x208] ;  /* 0x00008200000a7ab9 */ /* 0x000fe20000000a00 */
[----:B------:R-:W-:Y:S01]  /*9d00*/  IMAD.MOV.U32 R6, RZ, RZ, RZ ;  /* 0x000000ffff067224 */ /* 0x000fe200078e00ff */
[----:B------:R-:W-:Y:S01]  /*9d10*/  ULDC.64 UR6, c[0x0][0xa18] ;  /* 0x0002860000067ab9 */ /* 0x000fe20000000a00 */
[----:B------:R-:W-:Y:S01]  /*9d20*/  ISETP.NE.AND.EX P0, PT, RZ, UR5, PT, P0 ;  /* 0x00000005ff007c0c */ /* 0x000fe2000bf05300 */
[----:B------:R-:W-:Y:S01]  /*9d30*/  ULDC.64 UR8, c[0x0][0xa08] ;  /* 0x0002820000087ab9 */ /* 0x000fe20000000a00 */
[----:B--2---:R-:W-:Y:S01]  /*9d40*/  SHF.R.S32.HI R4, RZ, 0x1f, R11 ;  /* 0x0000001fff047819 */ /* 0x004fe2000001140b */
[----:B------:R-:W-:-:S10]  /*9d50*/  IMAD.SHL.U32 R10, R11, 0x4, RZ ;  /* 0x000000040b0a7824 */ /* 0x000fd400078e00ff */
[C---:B------:R-:W-:Y:S01]  /*9d60*/  @P0 LEA R2, P1, R11.reuse, UR4, 0x2 ;  /* 0x000000040b020c11 */ /* 0x040fe2000f8210ff */
[----:B------:R-:W-:Y:S03]  /*9d70*/  STL [R1+0x28], R11 ;  /* 0x0000280b01007387 */ /* 0x000fe60000100800 */
[C-C-:B------:R-:W-:Y:S01]  /*9d80*/  @P0 LEA.HI.X R3, R11.reuse, UR5, R4.reuse, 0x2, P1 ;  /* 0x000000050b030c11 */ /* 0x140fe200088f1404 */
[----:B------:R-:W-:Y:S01]  /*9d90*/  ULDC.64 UR4, c[0x0][0xa00] ;  /* 0x0002800000047ab9 */ /* 0x000fe20000000a00 */
[----:B------:R-:W-:Y:S01]  /*9da0*/  SHF.L.U64.HI R9, R11, 0x2, R4 ;  /* 0x000000020b097819 */ /* 0x000fe20000010204 */
[----:B------:R0:W-:Y:S01]  /*9db0*/  STL [R1+0x38], R4 ;  /* 0x0000380401007387 */ /* 0x0001e20000100800 */
[----:B------:R-:W-:-:S03]  /*9dc0*/  ISETP.NE.U32.AND P1, PT, RZ, UR4, PT ;  /* 0x00000004ff007c0c */ /* 0x000fc6000bf25070 */
[----:B-1---5:R1:W5:Y:S01]  /*9dd0*/  @P0 LDG.E R0, desc[UR10][R2.64] ;  /* 0x0000000a02000981 */ /* 0x022362000c1e1900 */
[----:B------:R-:W-:Y:S01]  /*9de0*/  ISETP.NE.AND.EX P1, PT, RZ, UR5, PT, P1 ;  /* 0x00000005ff007c0c */ /* 0x000fe2000bf25310 */
[----:B----4-:R-:W-:Y:S01]  /*9df0*/  IMAD.MOV.U32 R8, RZ, RZ, RZ ;  /* 0x000000ffff087224 */ /* 0x010fe200078e00ff */
[----:B------:R-:W-:Y:S01]  /*9e00*/  ISETP.NE.U32.AND P2, PT, RZ, UR6, PT ;  /* 0x00000006ff007c0c */ /* 0x000fe2000bf45070 */
[----:B------:R-:W-:Y:S01]  /*9e10*/  STL [R1], R10 ;  /* 0x0000000a01007387 */ /* 0x000fe20000100800 */
[----:B------:R-:W-:Y:S02]  /*9e20*/  ISETP.NE.U32.AND P0, PT, RZ, UR8, PT ;  /* 0x00000008ff007c0c */ /* 0x000fe4000bf05070 */
[----:B------:R-:W-:Y:S01]  /*9e30*/  ISETP.NE.AND.EX P2, PT, RZ, UR7, PT, P2 ;  /* 0x00000007ff007c0c */ /* 0x000fe2000bf45320 */
[----:B------:R-:W-:Y:S01]  /*9e40*/  STL [R1+0x20], R9 ;  /* 0x0000200901007387 */ /* 0x000fe20000100800 */
[----:B------:R-:W-:Y:S02]  /*9e50*/  ISETP.NE.AND.EX P0, PT, RZ, UR9, PT, P0 ;  /* 0x00000009ff007c0c */ /* 0x000fe4000bf05300 */
[----:B-1----:R-:W-:-:S02]  /*9e60*/  IADD3 R2, P3, R10, UR4, RZ ;  /* 0x000000040a027c10 */ /* 0x002fc4000ff7e0ff */
[----:B0-----:R-:W-:Y:S02]  /*9e70*/  IADD3 R4, P4, R10, UR8, RZ ;  /* 0x000000080a047c10 */ /* 0x001fe4000ff9e0ff */
[C---:B------:R-:W-:Y:S01]  /*9e80*/  IADD3.X R3, R9.reuse, UR5, RZ, P3, !PT ;  /* 0x0000000509037c10 */ /* 0x040fe20009ffe4ff */
[----:B------:R-:W-:Y:S01]  /*9e90*/  ULDC UR4, c[0x0][0x288] ;  /* 0x0000a20000047ab9 */ /* 0x000fe20000000800 */
[----:B------:R-:W-:-:S03]  /*9ea0*/  IADD3.X R5, R9, UR9, RZ, P4, !PT ;  /* 0x0000000909057c10 */ /* 0x000fc6000a7fe4ff */
[----:B------:R-:W2:Y:S01]  /*9eb0*/  @P1 LDG.E R6, desc[UR10][R2.64] ;  /* 0x0000000a02061981 */ /* 0x000ea2000c1e1900 */
[----:B------:R-:W-:Y:S01]  /*9ec0*/  IMAD.U32 R12, RZ, RZ, UR4 ;  /* 0x00000004ff0c7e24 */ /* 0x000fe2000f8e00ff */
[----:B------:R-:W-:Y:S02]  /*9ed0*/  ULDC.64 UR4, c[0x0][0x418] ;  /* 0x0001060000047ab9 */ /* 0x000fe40000000a00 */
[----:B------:R-:W5:Y:S04]  /*9ee0*/  @P0 LDG.E R8, desc[UR10][R4.64] ;  /* 0x0000000a04080981 */ /* 0x000f68000c1e1900 */
[----:B--2---:R0:W-:Y:S02]  /*9ef0*/  STL [R1+0x34], R6 ;  /* 0x0000340601007387 */ /* 0x0041e40000100800 */
[----:B0-----:R-:W-:-:S04]  /*9f00*/  @P2 IADD3 R6, P3, R10, UR6, RZ ;  /* 0x000000060a062c10 */ /* 0x001fc8000ff7e0ff */
[----:B------:R-:W-:-:S05]  /*9f10*/  @P2 IADD3.X R7, R9, UR7, RZ, P3, !PT ;  /* 0x0000000709072c10 */ /* 0x000fca0009ffe4ff */
[----:B------:R0:W2:Y:S01]  /*9f20*/  @P2 LDG.E R12, desc[UR10][R6.64] ;  /* 0x0000000a060c2981 */ /* 0x0000a2000c1e1900 */
[----:B------:R-:W-:-:S03]  /*9f30*/  UISETP.NE.U32.AND UP0, UPT, UR4, URZ, UPT ;  /* 0x0000003f0400728c */ /* 0x000fc6000bf05070 */
[----:B------:R-:W-:Y:S01]  /*9f40*/  ULDC UR4, c[0x0][0x424] ;  /* 0x0001090000047ab9 */ /* 0x000fe20000000800 */
[----:B------:R-:W-:-:S03]  /*9f50*/  UISETP.NE.AND.EX UP0, UPT, UR5, URZ, UPT, UP0 ;  /* 0x0000003f0500728c */ /* 0x000fc6000bf05300 */
[----:B------:R-:W-:Y:S01]  /*9f60*/  ULDC UR5, c[0x0][0x2f0] ;  /* 0x0000bc0000057ab9 */ /* 0x000fe20000000800 */
[----:B------:R-:W-:-:S04]  /*9f70*/  USEL UR4, UR4, 0x1, UP0 ;  /* 0x0000000104047887 */ /* 0x000fc80008000000 */
[----:B------:R-:W-:-:S06]  /*9f80*/  UIMAD UR4, UR4, UR5, URZ ;  /* 0x00000005040472a4 */ /* 0x000fcc000f8e023f */
[----:B0-----:R-:W-:Y:S01]  /*9f90*/  IMAD.U32 R6, RZ, RZ, UR4 ;  /* 0x00000004ff067e24 */ /* 0x001fe2000f8e00ff */
[----:B--2---:R0:W-:Y:S01]  /*9fa0*/  STL [R1+0x40], R12 ;  /* 0x0000400c01007387 */ /* 0x0041e20000100800 */
[----:B------:R-:W-:Y:S05]  /*9fb0*/  @P2 BRA `(.L_x_420) ;  /* 0x0000000000182947 */ /* 0x000fea0003800000 */
[----:B------:R-:W-:Y:S05]  /*9fc0*/  @!P1 BRA `(.L_x_420) ;  /* 0x0000000000149947 */ /* 0x000fea0003800000 */
[----:B------:R-:W-:Y:S02]  /*9fd0*/  ULDC.64 UR4, c[0x0][0x208] ;  /* 0x0000820000047ab9 */ /* 0x000fe40000000a00 */
[----:B------:R-:W2:Y:S04]  /*9fe0*/  LDG.E R7, desc[UR4][R2.64] ;  /* 0x0000000402077981 */ /* 0x000ea8000c1e1900 */
[----:B------:R-:W2:Y:S02]  /*9ff0*/  LDG.E R2, desc[UR4][R2.64+0x4] ;  /* 0x0000040402027981 */ /* 0x000ea4000c1e1900 */
[----:B--2---:R-:W-:-:S05]  /*a000*/  IMAD.IADD R2, R2, 0x1, -R7 ;  /* 0x0000000102027824 */ /* 0x004fca00078e0a07 */
[----:B------:R1:W-:Y:S02]  /*a010*/  STL [R1+0x40], R2 ;  /* 0x0000400201007387 */ /* 0x0003e40000100800 */
.L_x_420:
[----:B-1----:R-:W-:Y:S01]  /*a020*/  IMAD.MOV.U32 R2, RZ, RZ, R11 ;  /* 0x000000ffff027224 */ /* 0x002fe200078e000b */
[----:B------:R-:W-:Y:S01]  /*a030*/  ULDC.64 UR4, c[0x0][0xa20] ;  /* 0x0002880000047ab9 */ /* 0x000fe20000000a00 */
[----:B-----5:R-:W-:Y:S01]  /*a040*/  IMAD.IADD R3, R8, 0x1, R0 ;  /* 0x0000000108037824 */ /* 0x020fe200078e0200 */
[----:B------:R-:W-:Y:S02]  /*a050*/  ISETP.NE.U32.AND P1, PT, RZ, UR4, PT ;  /* 0x00000004ff007c0c */ /* 0x000fe4000bf25070 */
[----:B------:R1:W-:Y:S02]  /*a060*/  STL [R1+0xc], R2 ;  /* 0x00000c0201007387 */ /* 0x0003e40000100800 */
[----:B------:R-:W-:Y:S02]  /*a070*/  ISETP.NE.AND.EX P1, PT, RZ, UR5, PT, P1 ;  /* 0x00000005ff007c0c */ /* 0x000fe4000bf25310 */
[----:B------:R1:W-:Y:S11]  /*a080*/  STL [R1+0x18], R3 ;  /* 0x0000180301007387 */ /* 0x0003f60000100800 */
[----:B-1----:R-:W-:Y:S05]  /*a090*/  @!P1 BRA `(.L_x_421) ;  /* 0x0000000000149947 */ /* 0x002fea0003800000 */
[----:B------:R-:W-:Y:S01]  /*a0a0*/  IADD3 R6, P0, R10, UR4, RZ ;  /* 0x000000040a067c10 */ /* 0x000fe2000ff1e0ff */
[----:B------:R-:W-:-:S03]  /*a0b0*/  ULDC.64 UR6, c[0x0][0x208] ;  /* 0x0000820000067ab9 */ /* 0x000fc60000000a00 */
[----:B------:R-:W-:-:S05]  /*a0c0*/  IADD3.X R7, R9, UR5, RZ, P0, !PT ;  /* 0x0000000509077c10 */ /* 0x000fca00087fe4ff */
[----:B------:R1:W5:Y:S01]  /*a0d0*/  LDG.E R6, desc[UR6][R6.64] ;  /* 0x0000000606067981 */ /* 0x000362000c1e1900 */
[----:B------:R-:W-:Y:S05]  /*a0e0*/  BRA `(.L_x_422) ;  /* 0x0000000000147947 */ /* 0x000fea0003800000 */
.L_x_421:
[----:B------:R-:W-:Y:S05]  /*a0f0*/  @!P0 BRA `(.L_x_422) ;  /* 0x0000000000108947 */ /* 0x000fea0003800000 */
[----:B------:R-:W-:Y:S02]  /*a100*/  ULDC.64 UR4, c[0x0][0x208] ;  /* 0x0000820000047ab9 */ /* 0x000fe40000000a00 */
[----:B------:R-:W2:Y:S04]  /*a110*/  LDG.E R6, desc[UR4][R4.64] ;  /* 0x0000000404067981 */ /* 0x000ea8000c1e1900 */
[----:B------:R-:W2:Y:S02]  /*a120*/  LDG.E R4, desc[UR4][R4.64+0x4] ;  /* 0x0000040404047981 */ /* 0x000ea4000c1e1900 */
[----:B--2---:R-:W-:-:S07]  /*a130*/  IMAD.IADD R6, R4, 0x1, -R6 ;  /* 0x0000000104067824 */ /* 0x004fce00078e0a06 */
.L_x_422:
[----:B-----5:R-:W-:Y:S01]  /*a140*/  IMAD.IADD R3, R6, 0x1, -R0 ;  /* 0x0000000106037824 */ /* 0x020fe200078e0a00 */
[----:B------:R-:W-:Y:S03]  /*a150*/  BSSY B7, `(.L_x_423) ;  /* 0x000043e000077945 */ /* 0x000fe60003800000 */
[C---:B------:R-:W-:Y:S01]  /*a160*/  VIADD R0, R3.reuse, 0x7f ;  /* 0x0000007f03007836 */ /* 0x040fe20000000000 */
[----:B------:R2:W-:Y:S01]  /*a170*/  STL [R1+0x3c], R3 ;  /* 0x00003c0301007387 */ /* 0x0005e20000100800 */
[----:B------:R-:W-:-:S03]  /*a180*/  ISETP.GT.AND P0, PT, R3, RZ, PT ;  /* 0x000000ff0300720c */ /* 0x000fc60003f04270 */
[----:B------:R-:W-:-:S04]  /*a190*/  SHF.R.S32.HI R2, RZ, 0x1f, R0 ;  /* 0x0000001fff027819 */ /* 0x000fc80000011400 */
[----:B------:R-:W-:-:S04]  /*a1a0*/  LEA.HI R0, R2, R0, RZ, 0x7 ;  /* 0x0000000002007211 */ /* 0x000fc800078f38ff */
[----:B------:R-:W-:-:S05]  /*a1b0*/  SHF.R.S32.HI R0, RZ, 0x7, R0 ;  /* 0x00000007ff007819 */ /* 0x000fca0000011400 */
[----:B------:R2:W-:Y:S01]  /*a1c0*/  STL [R1+0x30], R0 ;  /* 0x0000300001007387 */ /* 0x0005e20000100800 */
[----:B------:R-:W-:Y:S05]  /*a1d0*/  @P0 BRA `(.L_x_424) ;  /* 0x0000000000480947 */ /* 0x000fea0003800000 */
[----:B--2---:R-:W2:Y:S02]  /*a1e0*/  S2R R3, SR_TID.X ;  /* 0x0000000000037919 */ /* 0x004ea40000002100 */
[----:B--2---:R-:W-:-:S04]  /*a1f0*/  LOP3.LUT R3, R3, 0x7f, RZ, 0xc0, !PT ;  /* 0x0000007f03037812 */ /* 0x004fc800078ec0ff */
[----:B------:R-:W-:-:S13]  /*a200*/  ISETP.NE.AND P0, PT, R3, RZ, PT ;  /* 0x000000ff0300720c */ /* 0x000fda0003f05270 */
[----:B------:R-:W-:Y:S05]  /*a210*/  @P0 BRA `(.L_x_425) ;  /* 0x0000004000c40947 */ /* 0x000fea0003800000 */
[----:B------:R-:W2:Y:S01]  /*a220*/  S2R R3, SR_LANEID ;  /* 0x0000000000037919 */ /* 0x000ea20000000000 */
[----:B------:R-:W-:Y:S01]  /*a230*/  VOTEU.ANY UR4, UPT, PT ;  /* 0x0000000000047886 */ /* 0x000fe200038e0100 */
[----:B------:R-:W-:Y:S01]  /*a240*/  ULDC.64 UR6, c[0x0][0x208] ;  /* 0x0000820000067ab9 */ /* 0x000fe20000000a00 */
[----:B------:R-:W2:Y:S08]  /*a250*/  FLO.U32 R0, UR4 ;  /* 0x0000000400007d00 */ /* 0x000eb000080e0000 */
[----:B------:R-:W3:Y:S01]  /*a260*/  POPC R5, UR4 ;  /* 0x0000000400057d09 */ /* 0x000ee20008000000 */
[----:B--2---:R-:W-:-:S02]  /*a270*/  ISETP.EQ.U32.AND P0, PT, R0, R3, PT ;  /* 0x000000030000720c */ /* 0x004fc40003f02070 */
[----:B------:R-:W3:Y:S11]  /*a280*/  LDC.64 R2, c[0x0][0xc60] ;  /* 0x00031800ff027b82 */ /* 0x000ef60000000a00 */
[----:B---3--:R-:W2:Y:S01]  /*a290*/  @P0 ATOMG.E.ADD.STRONG.GPU PT, R3, desc[UR6][R2.64], R5 ;  /* 0x00000005020309a8 */ /* 0x008ea200081ee1c6 */
[----:B------:R-:W3:Y:S02]  /*a2a0*/  S2R R4, SR_LTMASK ;  /* 0x0000000000047919 */ /* 0x000ee40000003900 */
[----:B---3--:R-:W-:-:S04]  /*a2b0*/  LOP3.LUT R4, R4, UR4, RZ, 0xc0, !PT ;  /* 0x0000000404047c12 */ /* 0x008fc8000f8ec0ff */
[----:B-1----:R-:W1:Y:S01]  /*a2c0*/  POPC R7, R4 ;  /* 0x0000000400077309 */ /* 0x002e620000000000 */
[----:B--2---:R-:W1:Y:S02]  /*a2d0*/  SHFL.IDX PT, R0, R3, R0, 0x1f ;  /* 0x00001f0003007589 */ /* 0x004e6400000e0000 */
[----:B-1----:R-:W-:Y:S01]  /*a2e0*/  IADD3 R16, R0, UR38, R7 ;  /* 0x0000002600107c10 */ /* 0x002fe2000fffe007 */
[----:B------:R-:W-:Y:S06]  /*a2f0*/  BRA `(.L_x_425) ;  /* 0x00000040008c7947 */ /* 0x000fec0003800000 */
.L_x_424:
[----:B--2---:R-:W2:Y:S01]  /*a300*/  LDL R0, [R1+0x4] ;  /* 0x0000040001007983 */ /* 0x004ea20000100800 */
[----:B------:R-:W-:Y:S01]  /*a310*/  BSSY B6, `(.L_x_426) ;  /* 0x0000014000067945 */ /* 0x000fe20003800000 */
[----:B--2---:R-:W-:-:S05]  /*a320*/  VIADD R0, R0, 0x1c400 ;  /* 0x0001c40000007836 */ /* 0x004fca0000000000 */
[----:B------:R-:W-:-:S13]  /*a330*/  LOP3.LUT P0, RZ, R0, 0x3ff, RZ, 0xc0, !PT ;  /* 0x000003ff00ff7812 */ /* 0x000fda000780c0ff */
[----:B------:R-:W-:Y:S05]  /*a340*/  @!P0 BRA `(.L_x_427) ;  /* 0x0000000000408947 */ /* 0x000fea0003800000 */
[----:B------:R-:W-:Y:S01]  /*a350*/  MOV R2, 0x0 ;  /* 0x0000000000027802 */ /* 0x000fe20000000f00 */
[----:B------:R-:W-:Y:S01]  /*a360*/  ULDC.64 UR6, c[0x4][0x118] ;  /* 0x0100460000067ab9 */ /* 0x000fe20000000a00 */
[----:B------:R-:W-:Y:S01]  /*a370*/  ULDC.64 UR8, c[0x4][0x120] ;  /* 0x0100480000087ab9 */ /* 0x000fe20000000a00 */
[----:B------:R-:W-:Y:S01]  /*a380*/  ULDC.64 UR4, c[0x4][0x70] ;  /* 0x01001c0000047ab9 */ /* 0x000fe20000000a00 */
[----:B------:R-:W-:Y:S02]  /*a390*/  IMAD.U32 R4, RZ, RZ, UR6 ;  /* 0x00000006ff047e24 */ /* 0x000fe4000f8e00ff */
[----:B------:R-:W2:Y:S01]  /*a3a0*/  LDC.64 R2, c[0x4][R2] ;  /* 0x0100000002027b82 */ /* 0x000ea20000000a00 */
[----:B------:R-:W-:Y:S02]  /*a3b0*/  IMAD.U32 R5, RZ, RZ, UR7 ;  /* 0x00000007ff057e24 */ /* 0x000fe4000f8e00ff */
[----:B------:R-:W-:Y:S02]  /*a3c0*/  IMAD.U32 R6, RZ, RZ, UR8 ;  /* 0x00000008ff067e24 */ /* 0x000fe4000f8e00ff */
[----:B-1----:R-:W-:-:S02]  /*a3d0*/  IMAD.U32 R7, RZ, RZ, UR9 ;  /* 0x00000009ff077e24 */ /* 0x002fc4000f8e00ff */
[----:B------:R-:W-:Y:S02]  /*a3e0*/  IMAD.U32 R10, RZ, RZ, UR4 ;  /* 0x00000004ff0a7e24 */ /* 0x000fe4000f8e00ff */
[----:B------:R-:W-:Y:S02]  /*a3f0*/  IMAD.U32 R11, RZ, RZ, UR5 ;  /* 0x00000005ff0b7e24 */ /* 0x000fe4000f8e00ff */
[----:B------:R-:W-:Y:S02]  /*a400*/  IMAD.MOV.U32 R8, RZ, RZ, 0x70 ;  /* 0x00000070ff087424 */ /* 0x000fe400078e00ff */
[----:B0-----:R-:W-:Y:S02]  /*a410*/  IMAD.MOV.U32 R12, RZ, RZ, 0x1 ;  /* 0x00000001ff0c7424 */ /* 0x001fe400078e00ff */
[----:B------:R-:W-:-:S07]  /*a420*/  IMAD.MOV.U32 R13, RZ, RZ, RZ ;  /* 0x000000ffff0d7224 */ /* 0x000fce00078e00ff */
[----:B------:R-:W-:-:S07]  /*a430*/  LEPC R20, `(.L_x_427) ;  /* 0x000000001014794e */ /* 0x000fce0000000000 */
[----:B--2---:R-:W-:Y:S05]  /*a440*/  CALL.ABS.NOINC R2 ;  /* 0x0000000002007343 */ /* 0x004fea0003c00000 */
.L_x_427:
[----:B------:R-:W-:Y:S05]  /*a450*/  BSYNC B6 ;  /* 0x0000000000067941 */ /* 0x000fea0003800000 */
.L_x_426:
[----:B------:R-:W2:Y:S01]  /*a460*/  LDL R2, [R1+0x4] ;  /* 0x0000040001027983 */ /* 0x000ea20000100800 */
        /* <DEDUP_REMOVED lines=12> */
[----:B-1----:R-:W-:-:S02]  /*a530*/  IMAD.U32 R7, RZ, RZ, UR9 ;  /* 0x00000009ff077e24 */ /* 0x002fc4000f8e00ff */
[----:B------:R-:W-:Y:S02]  /*a540*/  IMAD.U32 R10, RZ, RZ, UR4 ;  /* 0x00000004ff0a7e24 */ /* 0x000fe4000f8e00ff */
[----:B------:R-:W-:Y:S02]  /*a550*/  IMAD.U32 R11, RZ, RZ, UR5 ;  /* 0x00000005ff0b7e24 */ /* 0x000fe4000f8e00ff */
[----:B------:R-:W-:Y:S02]  /*a560*/  IMAD.MOV.U32 R8, RZ, RZ, 0x70 ;  /* 0x00000070ff087424 */ /* 0x000fe400078e00ff */
[----:B0-----:R-:W-:Y:S02]  /*a570*/  IMAD.MOV.U32 R12, RZ, RZ, 0x1 ;  /* 0x00000001ff0c7424 */ /* 0x001fe400078e00ff */
[----:B--2---:R-:W-:-:S07]  /*a580*/  IMAD.MOV.U32 R13, RZ, RZ, RZ ;  /* 0x000000ffff0d7224 */ /* 0x004fce00078e00ff */
[----:B------:R-:W-:-:S07]  /*a590*/  LEPC R20, `(.L_x_430) ;  /* 0x000000001014794e */ /* 0x000fce0000000000 */
[----:B---3--:R-:W-:Y:S05]  /*a5a0*/  CALL.ABS.NOINC R2 ;  /* 0x0000000002007343 */ /* 0x008fea0003c00000 */
.L_x_430:
[----:B------:R-:W-:Y:S01]  /*a5b0*/  MOV R2, 0x0 ;  /* 0x0000000000027802 */ /* 0x000fe20000000f00 */
[----:B------:R-:W-:Y:S01]  /*a5c0*/  ULDC.64 UR6, c[0x4][0x118] ;  /* 0x0100460000067ab9 */ /* 0x000fe20000000a00 */
[----:B------:R-:W-:Y:S01]  /*a5d0*/  ULDC.64 UR8, c[0x4][0x120] ;  /* 0x0100480000087ab9 */ /* 0x000fe20000000a00 */
[----:B------:R-:W-:Y:S01]  /*a5e0*/  ULDC.64 UR4, c[0x4][0x80] ;  /* 0x0100200000047ab9 */ /* 0x000fe20000000a00 */
[----:B------:R-:W-:Y:S02]  /*a5f0*/  IMAD.U32 R4, RZ, RZ, UR6 ;  /* 0x00000006ff047e24 */ /* 0x000fe4000f8e00ff */
[----:B------:R-:W0:Y:S01]  /*a600*/  LDC.64 R2, c[0x4][R2] ;  /* 0x0100000002027b82 */ /* 0x000e220000000a00 */
        /* <DEDUP_REMOVED lines=9> */
[----:B0-----:R-:W-:Y:S05]  /*a6a0*/  CALL.ABS.NOINC R2 ;  /* 0x0000000002007343 */ /* 0x001fea0003c00000 */
.L_x_429:
[----:B------:R-:W-:Y:S05]  /*a6b0*/  BSYNC B6 ;  /* 0x0000000000067941 */ /* 0x000fea0003800000 */
.L_x_428:
[----:B------:R-:W2:Y:S01]  /*a6c0*/  LDL.LU R2, [R1] ;  /* 0x0000000001027983 */ /* 0x000ea20000300800 */
[----:B------:R-:W-:-:S03]  /*a6d0*/  ULDC.64 UR4, c[0x0][0x9f8] ;  /* 0x00027e0000047ab9 */ /* 0x000fc60000000a00 */
[----:B------:R-:W3:Y:S04]  /*a6e0*/  LDL.LU R4, [R1+0x20] ;  /* 0x0000200001047983 */ /* 0x000ee80000300800 */
[----:B-1----:R-:W4:Y:S01]  /*a6f0*/  LDL R7, [R1+0xc] ;  /* 0x00000c0001077983 */ /* 0x002f220000100800 */
[----:B------:R-:W-:Y:S01]  /*a700*/  ISETP.NE.U32.AND P0, PT, RZ, UR4, PT ;  /* 0x00000004ff007c0c */ /* 0x000fe2000bf05070 */
[----:B------:R-:W-:Y:S02]  /*a710*/  ULDC.64 UR6, c[0x0][0x208] ;  /* 0x0000820000067ab9 */ /* 0x000fe40000000a00 */
[----:B------:R-:W5:Y:S01]  /*a720*/  LDL R0, [R1+0x30] ;  /* 0x0000300001007983 */ /* 0x000f620000100800 */
[----:B------:R-:W-:-:S13]  /*a730*/  ISETP.NE.AND.EX P0, PT, RZ, UR5, PT, P0 ;  /* 0x00000005ff007c0c */ /* 0x000fda000bf05300 */
[----:B--2---:R-:W-:-:S04]  /*a740*/  @P0 IADD3 R2, P1, R2, UR4, RZ ;  /* 0x0000000402020c10 */ /* 0x004fc8000ff3e0ff */
[----:B---3--:R-:W-:Y:S01]  /*a750*/  @P0 IADD3.X R3, R4, UR5, RZ, P1, !PT ;  /* 0x0000000504030c10 */ /* 0x008fe20008ffe4ff */
[----:B------:R-:W-:-:S04]  /*a760*/  ULDC.64 UR4, c[0x0][0xa08] ;  /* 0x0002820000047ab9 */ /* 0x000fc80000000a00 */
[----:B----4-:R1:W2:Y:S01]  /*a770*/  @P0 LDG.E R7, desc[UR6][R2.64] ;  /* 0x0000000602070981 */ /* 0x0102a2000c1e1900 */
[----:B-----5:R-:W-:Y:S01]  /*a780*/  VIADD R9, R0, 0xffffffff ;  /* 0xffffffff00097836 */ /* 0x020fe20000000000 */
[----:B-1----:R-:W1:Y:S01]  /*a790*/  LDC.64 R2, c[0x0][0x418] ;  /* 0x00010600ff027b82 */ /* 0x002e620000000a00 */
[----:B--2---:R-:W-:Y:S01]  /*a7a0*/  SHF.R.S32.HI R8, RZ, 0x1f, R7 ;  /* 0x0000001fff087819 */ /* 0x004fe20000011407 */
[----:B------:R2:W-:Y:S04]  /*a7b0*/  @P0 STL [R1+0xc], R7 ;  /* 0x00000c0701000387 */ /* 0x0005e80000100800 */
[----:B------:R2:W-:Y:S04]  /*a7c0*/  STL [R1+0x2c], R9 ;  /* 0x00002c0901007387 */ /* 0x0005e80000100800 */
[----:B------:R2:W-:Y:S01]  /*a7d0*/  STL [R1+0x20], R8 ;  /* 0x0000200801007387 */ /* 0x0005e20000100800 */
[----:B-1----:R-:W-:Y:S01]  /*a7e0*/  LOP3.LUT P0, RZ, R2, UR4, RZ, 0xfc, !PT ;  /* 0x0000000402ff7c12 */ /* 0x002fe2000f80fcff */
[----:B------:R-:W-:-:S03]  /*a7f0*/  UMOV UR4, 0xffffffff ;  /* 0xffffffff00047882 */ /* 0x000fc60000000000 */
[----:B------:R-:W-:-:S04]  /*a800*/  LOP3.LUT P0, RZ, R3, UR5, RZ, 0xfc, P0 ;  /* 0x0000000503ff7c12 */ /* 0x000fc8000800fcff */
[----:B------:R-:W-:Y:S01]  /*a810*/  SEL R0, R7, RZ, !P0 ;  /* 0x000000ff07007207 */ /* 0x000fe20004000000 */
[----:B--2---:R-:W-:Y:S08]  /*a820*/  BRA.DIV UR4, `(.L_x_431) ;  /* 0x0000004e043c7947 */ /* 0x004ff0000b800000 */
[----:B------:R-:W1:Y:S02]  /*a830*/  S2R R4, SR_TID.X ;  /* 0x0000000000047919 */ /* 0x000e640000002100 */
[----:B-1----:R-:W-:-:S04]  /*a840*/  SHF.R.U32.HI R4, RZ, 0x5, R4 ;  /* 0x00000005ff047819 */ /* 0x002fc80000011604 */
[----:B------:R-:W-:-:S05]  /*a850*/  LOP3.LUT R4, R4, 0x3, RZ, 0xc0, !PT ;  /* 0x0000000304047812 */ /* 0x000fca00078ec0ff */
[----:B------:R1:W2:Y:S02]  /*a860*/  SHFL.IDX PT, R14, R4, RZ, 0x1f ;  /* 0x00001fff040e7589 */ /* 0x0002a400000e0000 */
.L_x_537:
[----:B-1----:R-:W3:Y:S01]  /*a870*/  LDL.LU R4, [R1+0x1c] ;  /* 0x00001c0001047983 */ /* 0x002ee20000300800 */
[----:B------:R-:W-:Y:S02]  /*a880*/  PLOP3.LUT P1, PT, PT, PT, PT, 0x8, 0x0 ;  /* 0x000000000000781c */ /* 0x000fe40003f2e170 */
[----:B--2---:R-:W-:Y:S01]  /*a890*/  ISETP.NE.AND P0, PT, R14, RZ, PT ;  /* 0x000000ff0e00720c */ /* 0x004fe20003f05270 */
[----:B------:R1:W-:Y:S01]  /*a8a0*/  STL [R1], R0 ;  /* 0x0000000001007387 */ /* 0x0003e20000100800 */
[----:B---3--:R-:W-:-:S09]  /*a8b0*/  LOP3.LUT R4, R4, 0xfffffffe, RZ, 0xc0, !PT ;  /* 0xfffffffe04047812 */ /* 0x008fd200078ec0ff */
[----:B------:R-:W-:-:S05]  /*a8c0*/  @P1 LOP3.LUT R4, R4, 0x1, RZ, 0xfc, !PT ;  /* 0x0000000104041812 */ /* 0x000fca00078efcff */
[----:B------:R1:W-:Y:S01]  /*a8d0*/  STL [R1+0x1c], R4 ;  /* 0x00001c0401007387 */ /* 0x0003e20000100800 */
[----:B------:R-:W-:Y:S05]  /*a8e0*/  @P0 BRA `(.L_x_432) ;  /* 0x0000000400540947 */ /* 0x000fea0003800000 */
[----:B------:R-:W-:-:S03]  /*a8f0*/  UMOV UR4, 0xffffffff ;  /* 0xffffffff00047882 */ /* 0x000fc60000000000 */
[----:B------:R-:W-:Y:S05]  /*a900*/  BRA.DIV UR4, `(.L_x_433) ;  /* 0x0000004e04387947 */ /* 0x000fea000b800000 */
[----:B------:R-:W-:-:S13]  /*a910*/  ELECT P6, URZ, PT ;  /* 0x00000000003f782f */ /* 0x000fda00038c0000 */
.L_x_540:
[----:B------:R-:W-:Y:S05]  /*a920*/  @!P6 BRA `(.L_x_432) ;  /* 0x000000040044e947 */ /* 0x000fea0003800000 */
[----:B------:R2:W-:Y:S01]  /*a930*/  STL [R1+0x14], R9 ;  /* 0x0000140901007387 */ /* 0x0005e20000100800 */
[----:B------:R-:W-:-:S04]  /*a940*/  ISETP.NE.U32.AND P0, PT, R2, RZ, PT ;  /* 0x000000ff0200720c */ /* 0x000fc80003f05070 */
[----:B------:R-:W-:-:S13]  /*a950*/  ISETP.NE.AND.EX P0, PT, R3, RZ, PT, P0 ;  /* 0x000000ff0300720c */ /* 0x000fda0003f05300 */
[----:B--2---:R-:W-:Y:S05]  /*a960*/  @!P0 BRA `(.L_x_434) ;  /* 0x0000000000548947 */ /* 0x004fea0003800000 */
[----:B------:R-:W2:Y:S01]  /*a970*/  LDC R6, c[0x0][0x43c] ;  /* 0x00010f00ff067b82 */ /* 0x000ea20000000800 */
[----:B-1----:R-:W-:Y:S01]  /*a980*/  IMAD.MOV.U32 R0, RZ, RZ, R9 ;  /* 0x000000ffff007224 */ /* 0x002fe200078e0009 */
[----:B------:R-:W-:Y:S01]  /*a990*/  ULDC.64 UR4, c[0x0][0x428] ;  /* 0x00010a0000047ab9 */ /* 0x000fe20000000a00 */
[----:B------:R-:W-:Y:S01]  /*a9a0*/  ULDC.64 UR6, c[0x0][0x208] ;  /* 0x0000820000067ab9 */ /* 0x000fe20000000a00 */
[----:B--2---:R-:W-:-:S13]  /*a9b0*/  ISETP.NE.AND P0, PT, R6, 0x1, PT ;  /* 0x000000010600780c */ /* 0x004fda0003f05270 */
        /* <DEDUP_REMOVED lines=14> */
[----:B------:R-:W2:Y:S04]  /*aaa0*/  LDG.E R0, desc[UR6][R2.64] ;  /* 0x0000000602007981 */ /* 0x000ea8000c1e1900 */
[----:B--2---:R2:W-:Y:S02]  /*aab0*/  STL [R1], R0 ;  /* 0x0000000001007387 */ /* 0x0045e40000100800 */
.L_x_434:
[----:B------:R-:W3:Y:S04]  /*aac0*/  LDL R7, [R1+0x4] ;  /* 0x0000040001077983 */ /* 0x000ee80000100800 */
[----:B-12---:R-:W3:Y:S04]  /*aad0*/  LDL R0, [R1+0x8] ;  /* 0x0000080001007983 */ /* 0x006ee80000100800 */
[----:B------:R-:W2:Y:S01]  /*aae0*/  LDL R2, [R1+0x10] ;  /* 0x0000100001027983 */ /* 0x000ea20000100800 */
[----:B---3--:R-:W-:Y:S01]  /*aaf0*/  IMAD R0, R0, 0x8, R7 ;  /* 0x0000000800007824 */ /* 0x008fe200078e0207 */
[----:B--2---:R-:W-:-:S04]  /*ab00*/  SHF.L.U32 R2, R2, 0x1f, RZ ;  /* 0x0000001f02027819 */ /* 0x004fc800000006ff */
[----:B------:R-:W1:Y:S02]  /*ab10*/  SYNCS.PHASECHK.TRANS64.TRYWAIT P0, [R0+URZ+0x34840], R2 ;  /* 0x03484002000075a7 */ /* 0x000e64000800017f */
[----:B-1----:R-:W-:Y:S05]  /*ab20*/  @!P0 BRA `(.L_x_435) ;  /* 0x0000004800d08947 */ /* 0x002fea0003800000 */
.L_x_541:
[----:B------:R-:W2:Y:S02]  /*ab30*/  S2R R3, SR_TID.X ;  /* 0x0000000000037919 */ /* 0x000ea40000002100 */
        /* <DEDUP_REMOVED lines=10> */
.L_x_436:
[----:B------:R-:W2:Y:S04]  /*abe0*/  LDL R7, [R1+0x4] ;  /* 0x0000040001077983 */ /* 0x000ea80000100800 */
[----:B------:R-:W2:Y:S04]  /*abf0*/  LDL R6, [R1+0x8] ;  /* 0x0000080001067983 */ /* 0x000ea80000100800 */
[----:B------:R-:W3:Y:S04]  /*ac00*/  LDL R5, [R1+0x14] ;  /* 0x0000140001057983 */ /* 0x000ee80000100800 */
[----:B------:R-:W4:Y:S04]  /*ac10*/  LDL R4, [R1+0x18] ;  /* 0x0000180001047983 */ /* 0x000f280000100800 */
[----:B------:R-:W5:Y:S04]  /*ac20*/  LDL R3, [R1] ;  /* 0x0000000001037983 */ /* 0x000f680000100800 */
[----:B-1----:R-:W5:Y:S01]  /*ac30*/  LDL.LU R2, [R1+0x1c] ;  /* 0x00001c0001027983 */ /* 0x002f620000300800 */
[----:B------:R-:W-:Y:S01]  /*ac40*/  R2UR UR9, R0 ;  /* 0x00000000000972ca */ /* 0x000fe200000e0000 */
[----:B------:R-:W-:Y:S01]  /*ac50*/  UIADD3 UR4, UP0, UR36, 0x370, URZ ;  /* 0x0000037024047890 */ /* 0x000fe2000ff1e03f */
[----:B------:R-:W-:Y:S01]  /*ac60*/  R2UR UR12, R18 ;  /* 0x00000000120c72ca */ /* 0x000fe200000e0000 */
[----:B------:R-:W-:Y:S01]  /*ac70*/  UMOV UR10, URZ ;  /* 0x0000003f000a7c82 */ /* 0x000fe20008000000 */
[----:B------:R-:W-:Y:S01]  /*ac80*/  PLOP3.LUT P0, PT, PT, PT, PT, 0x80, 0x0 ;  /* 0x000000000000781c */ /* 0x000fe20003f0f070 */
[----:B------:R-:W-:Y:S01]  /*ac90*/  UMOV UR6, 0x0 ;  /* 0x0000000000067882 */ /* 0x000fe20000000000 */
[----:B------:R-:W-:Y:S01]  /*aca0*/  UMOV UR7, 0x14f00000 ;  /* 0x14f0000000077882 */ /* 0x000fe20000000000 */
[----:B------:R-:W-:-:S06]  /*acb0*/  UMOV UR16, 0x40 ;  /* 0x0000004000107882 */ /* 0x000fcc0000000000 */
[----:B------:R-:W-:Y:S01]  /*acc0*/  UIADD3 UR9, UR9, 0x34830, URZ ;  /* 0x0003483009097890 */ /* 0x000fe2000fffe03f */
[----:B--2---:R-:W-:Y:S01]  /*acd0*/  IMAD R0, R6, 0xc000, R7 ;  /* 0x0000c00006007824 */ /* 0x004fe200078e0207 */
[----:B---3--:R-:W-:-:S04]  /*ace0*/  R2UR UR11, R5 ;  /* 0x00000000050b72ca */ /* 0x008fc800000e0000 */
[----:B------:R-:W-:Y:S02]  /*acf0*/  R2UR UR8, R0 ;  /* 0x00000000000872ca */ /* 0x000fe400000e0000 */
[----:B----4-:R-:W-:Y:S02]  /*ad00*/  R2UR UR5, R4 ;  /* 0x00000000040572ca */ /* 0x010fe400000e0000 */
[----:B-----5:R-:W-:Y:S02]  /*ad10*/  R2UR UR13, R3 ;  /* 0x00000000030d72ca */ /* 0x020fe400000e0000 */
[----:B------:R-:W-:-:S07]  /*ad20*/  LOP3.LUT R2, R2, 0xfffffffe, RZ, 0xc0, !PT ;  /* 0xfffffffe02027812 */ /* 0x000fce00078ec0ff */
[----:B------:R-:W-:Y:S01]  /*ad30*/  UIADD3 UR14, UR8, 0x1c400, URZ ;  /* 0x0001c400080e7890 */ /* 0x000fe2000fffe03f */
[----:B------:R-:W-:Y:S01]  /*ad40*/  @P0 LOP3.LUT R2, R2, 0x1, RZ, 0xfc, !PT ;  /* 0x0000000102020812 */ /* 0x000fe200078efcff */
[----:B------:R-:W-:Y:S02]  /*ad50*/  ULEA UR11, UR11, UR5, 0x7 ;  /* 0x000000050b0b7291 */ /* 0x000fe4000f8e383f */
[----:B------:R-:W-:Y:S02]  /*ad60*/  UIADD3.X UR5, URZ, UR37, URZ, UP0, !UPT ;  /* 0x000000253f057290 */ /* 0x000fe400087fe43f */
[----:B------:R-:W-:Y:S01]  /*ad70*/  UIADD3 UR15, UR8, 0x20400, URZ ;  /* 0x00020400080f7890 */ /* 0x000fe2000fffe03f */
[----:B------:R2:W-:Y:S01]  /*ad80*/  STL [R1+0x1c], R2 ;  /* 0x00001c0201007387 */ /* 0x0005e20000100800 */
[----:B------:R-:W-:-:S03]  /*ad90*/  UIADD3 UR17, UR8, 0x24400, URZ ;  /* 0x0002440008117890 */ /* 0x000fc6000fffe03f */
[----:B------:R-:W-:Y:S01]  /*ada0*/  UMOV UR8, UR14 ;  /* 0x0000000e00087c82 */ /* 0x000fe20008000000 */
[----:B------:R-:W-:Y:S01]  /*adb0*/  UMOV UR14, 0x80 ;  /* 0x00000080000e7882 */ /* 0x000fe20000000000 */
[----:B------:R1:W-:Y:S02]  /*adc0*/  UTMALDG.4D [UR8], [UR4], desc[UR6] ;  /* 0x00000608040075b4 */ /* 0x0003e40008019000 */
[----:B-1----:R-:W-:Y:S01]  /*add0*/  UMOV UR8, UR15 ;  /* 0x0000000f00087c82 */ /* 0x002fe20008000000 */
[----:B------:R-:W-:Y:S02]  /*ade0*/  UMOV UR10, UR16 ;  /* 0x00000010000a7c82 */ /* 0x000fe40008000000 */
[----:B------:R1:W-:Y:S02]  /*adf0*/  UTMALDG.4D [UR8], [UR4], desc[UR6] ;  /* 0x00000608040075b4 */ /* 0x0003e40008019000 */
[----:B-1----:R-:W-:Y:S01]  /*ae00*/  UMOV UR8, UR17 ;  /* 0x0000001100087c82 */ /* 0x002fe20008000000 */
[----:B------:R-:W-:-:S02]  /*ae10*/  UMOV UR10, UR14 ;  /* 0x0000000e000a7c82 */ /* 0x000fc40008000000 */
[----:B------:R2:W-:Y:S02]  /*ae20*/  UTMALDG.4D [UR8], [UR4], desc[UR6] ;  /* 0x00000608040075b4 */ /* 0x0005e40008019000 */
[----:B--2---:R-:W-:Y:S01]  /*ae30*/  NOP ;  /* 0x0000000000007918 */ /* 0x004fe20000000000 */
.L_x_432:
[----:B------:R-:W2:Y:S04]  /*ae40*/  LDL R2, [R1+0x4] ;  /* 0x0000040001027983 */ /* 0x000ea80000100800 */
[----:B------:R-:W3:Y:S04]  /*ae50*/  LDL.LU R3, [R1+0x34] ;  /* 0x0000340001037983 */ /* 0x000ee80000300800 */
[----:B------:R-:W4:Y:S04]  /*ae60*/  LDL.LU R5, [R1+0x28] ;  /* 0x0000280001057983 */ /* 0x000f280000300800 */
[----:B-1----:R-:W5:Y:S01]  /*ae70*/  LDL.LU R4, [R1+0x38] ;  /* 0x0000380001047983 */ /* 0x002f620000300800 */
[----:B------:R-:W-:Y:S05]  /*ae80*/  WARPSYNC.ALL ;  /* 0x0000000000007948 */ /* 0x000fea0003800000 */
[----:B------:R-:W-:Y:S01]  /*ae90*/  ULDC.64 UR4, c[0x0][0x298] ;  /* 0x0000a60000047ab9 */ /* 0x000fe20000000a00 */
[----:B------:R-:W-:Y:S01]  /*aea0*/  ULDC.64 UR6, c[0x0][0xa00] ;  /* 0x0002800000067ab9 */ /* 0x000fe20000000a00 */
[----:B------:R-:W-:Y:S01]  /*aeb0*/  BSSY B6, `(.L_x_437) ;  /* 0x0000024000067945 */ /* 0x000fe20003800000 */
[----:B------:R-:W-:Y:S01]  /*aec0*/  BAR.SYNC.DEFER_BLOCKING 0x8, 0x180 ;  /* 0x0206000000007b1d */ /* 0x000fe20000010000 */
[----:B------:R-:W-:-:S04]  /*aed0*/  ISETP.NE.U32.AND P0, PT, RZ, UR6, PT ;  /* 0x00000006ff007c0c */ /* 0x000fc8000bf05070 */
[----:B------:R-:W-:Y:S01]  /*aee0*/  ISETP.NE.AND.EX P0, PT, RZ, UR7, PT, P0 ;  /* 0x00000007ff007c0c */ /* 0x000fe2000bf05300 */
[----:B--2---:R-:W-:Y:S01]  /*aef0*/  VIADD R2, R2, 0x10400 ;  /* 0x0001040002027836 */ /* 0x004fe20000000000 */
[----:B---3--:R-:W-:-:S04]  /*af00*/  SHF.R.S32.HI R0, RZ, 0x1f, R3 ;  /* 0x0000001fff007819 */ /* 0x008fc80000011403 */
[----:B------:R-:W-:Y:S02]  /*af10*/  LOP3.LUT P1, RZ, R2, 0x3ff, RZ, 0xc0, !PT ;  /* 0x000003ff02ff7812 */ /* 0x000fe4000782c0ff */
[----:B----4-:R-:W-:Y:S01]  /*af20*/  SEL R5, R5, RZ, !P0 ;  /* 0x000000ff05057207 */ /* 0x010fe20004000000 */
[----:B------:R-:W-:Y:S01]  /*af30*/  IMAD R0, R0, UR4, RZ ;  /* 0x0000000400007c24 */ /* 0x000fe2000f8e02ff */
[----:B-----5:R-:W-:-:S03]  /*af40*/  SEL R4, R4, RZ, !P0 ;  /* 0x000000ff04047207 */ /* 0x020fc60004000000 */
[C---:B------:R-:W-:Y:S02]  /*af50*/  IMAD R0, R3.reuse, UR5, R0 ;  /* 0x0000000503007c24 */ /* 0x040fe4000f8e0200 */
[----:B------:R-:W-:-:S05]  /*af60*/  IMAD.WIDE.U32 R2, R3, UR4, RZ ;  /* 0x0000000403027c25 */ /* 0x000fca000f8e00ff */
[----:B------:R1:W-:Y:S04]  /*af70*/  STL.64 [R1+0x48], R2 ;  /* 0x0000480201007387 */ /* 0x0003e80000100a00 */
[----:B------:R2:W-:Y:S04]  /*af80*/  STL [R1+0x28], R5 ;  /* 0x0000280501007387 */ /* 0x0005e80000100800 */
[----:B------:R2:W-:Y:S01]  /*af90*/  STL [R1+0x54], R4 ;  /* 0x0000540401007387 */ /* 0x0005e20000100800 */
[----:B-1----:R-:W-:Y:S01]  /*afa0*/  IMAD.IADD R2, R3, 0x1, R0 ;  /* 0x0000000103027824 */ /* 0x002fe200078e0200 */
[----:B------:R-:W-:-:S05]  /*afb0*/  SHF.R.S32.HI R0, RZ, 0x1f, R18 ;  /* 0x0000001fff007819 */ /* 0x000fca0000011412 */
[----:B------:R2:W-:Y:S04]  /*afc0*/  STL [R1+0x38], R0 ;  /* 0x0000380001007387 */ /* 0x0005e80000100800 */
[----:B------:R2:W-:Y:S01]  /*afd0*/  STL [R1+0x34], R2 ;  /* 0x0000340201007387 */ /* 0x0005e20000100800 */
[----:B------:R-:W-:Y:S05]  /*afe0*/  @!P1 BRA `(.L_x_438) ;  /* 0x0000000000409947 */ /* 0x000fea0003800000 */
[----:B--2---:R-:W-:Y:S01]  /*aff0*/  MOV R2, 0x0 ;  /* 0x0000000000027802 */ /* 0x004fe20000000f00 */
        /* <DEDUP_REMOVED lines=11> */
[----:B0-----:R-:W-:Y:S02]  /*b0b0*/  IMAD.MOV.U32 R12, RZ, RZ, 0x1 ;  /* 0x00000001ff0c7424 */ /* 0x001fe400078e00ff */
[----:B------:R-:W-:-:S07]  /*b0c0*/  IMAD.MOV.U32 R13, RZ, RZ, RZ ;  /* 0x000000ffff0d7224 */ /* 0x000fce00078e00ff */
[----:B------:R-:W-:-:S07]  /*b0d0*/  LEPC R20, `(.L_x_438) ;  /* 0x000000001014794e */ /* 0x000fce0000000000 */
[----:B-1----:R-:W-:Y:S05]  /*b0e0*/  CALL.ABS.NOINC R2 ;  /* 0x0000000002007343 */ /* 0x002fea0003c00000 */
.L_x_438:
[----:B------:R-:W-:Y:S05]  /*b0f0*/  BSYNC B6 ;  /* 0x0000000000067941 */ /* 0x000fea0003800000 */
.L_x_437:
[----:B--2---:R-:W2:Y:S01]  /*b100*/  LDL.LU R4, [R1+0x34] ;  /* 0x0000340001047983 */ /* 0x004ea20000300800 */
[----:B------:R-:W1:Y:S01]  /*b110*/  LDC R7, c[0x0][0x448] ;  /* 0x00011200ff077b82 */ /* 0x000e620000000800 */
[----:B------:R-:W-:Y:S01]  /*b120*/  ULDC.64 UR4, c[0x0][0x2d8] ;  /* 0x0000b60000047ab9 */ /* 0x000fe20000000a00 */
[----:B------:R-:W-:Y:S01]  /*b130*/  IMAD.SHL.U32 R17, R17, 0x80, RZ ;  /* 0x0000008011117824 */ /* 0x000fe200078e00ff */
[----:B------:R-:W2:Y:S01]  /*b140*/  LDL.LU.64 R2, [R1+0x48] ;  /* 0x0000480001027983 */ /* 0x000ea20000300a00 */
[----:B------:R-:W-:-:S03]  /*b150*/  ULDC.64 UR6, c[0x0][0x280] ;  /* 0x0000a00000067ab9 */ /* 0x000fc60000000a00 */
[----:B------:R-:W3:Y:S04]  /*b160*/  LDL.LU R0, [R1+0x38] ;  /* 0x0000380001007983 */ /* 0x000ee80000300800 */
[----:B------:R-:W4:Y:S04]  /*b170*/  LDL.LU R6, [R1+0x54] ;  /* 0x0000540001067983 */ /* 0x000f280000300800 */
[----:B------:R-:W4:Y:S01]  /*b180*/  LDL.LU R5, [R1+0x28] ;  /* 0x0000280001057983 */ /* 0x000f220000300800 */
[----:B------:R-:W0:Y:S01]  /*b190*/  S2R R8, SR_TID.X ;  /* 0x0000000000087919 */ /* 0x000e220000002100 */
[----:B-1----:R-:W-:Y:S01]  /*b1a0*/  ISETP.NE.AND P0, PT, R7, 0x1, PT ;  /* 0x000000010700780c */ /* 0x002fe20003f05270 */
[----:B0-----:R-:W-:-:S05]  /*b1b0*/  IMAD.SHL.U32 R10, R8, 0x8, RZ ;  /* 0x00000008080a7824 */ /* 0x001fca00078e00ff */
[----:B------:R-:W-:-:S04]  /*b1c0*/  LOP3.LUT R10, R10, 0x38, RZ, 0xc0, !PT ;  /* 0x000000380a0a7812 */ /* 0x000fc800078ec0ff */
[C---:B------:R-:W-:Y:S02]  /*b1d0*/  LOP3.LUT R9, R10.reuse, 0x40, RZ, 0xfc, !PT ;  /* 0x000000400a097812 */ /* 0x040fe400078efcff */
[----:B------:R-:W-:Y:S01]  /*b1e0*/  LOP3.LUT R8, R10, 0x80, RZ, 0xfc, !PT ;  /* 0x000000800a087812 */ /* 0x000fe200078efcff */
[----:B--2---:R-:W-:Y:S02]  /*b1f0*/  IMAD.MOV.U32 R3, RZ, RZ, R4 ;  /* 0x000000ffff037224 */ /* 0x004fe400078e0004 */
[----:B------:R-:W0:Y:S01]  /*b200*/  S2R R4, SR_TID.X ;  /* 0x0000000000047919 */ /* 0x000e220000002100 */
[----:B---3--:R-:W-:Y:S02]  /*b210*/  IMAD R0, R0, UR4, RZ ;  /* 0x0000000400007c24 */ /* 0x008fe4000f8e02ff */
[----:B------:R-:W-:-:S04]  /*b220*/  IMAD.WIDE.U32 R2, R18, UR4, R2 ;  /* 0x0000000412027c25 */ /* 0x000fc8000f8e0002 */
[----:B------:R-:W-:Y:S01]  /*b230*/  IMAD R0, R18, UR5, R0 ;  /* 0x0000000512007c24 */ /* 0x000fe2000f8e0200 */
[----:B------:R-:W-:-:S03]  /*b240*/  ULDC.64 UR4, c[0x0][0x2e0] ;  /* 0x0000b80000047ab9 */ /* 0x000fc60000000a00 */
[----:B------:R-:W-:Y:S02]  /*b250*/  IMAD.IADD R3, R3, 0x1, R0 ;  /* 0x0000000103037824 */ /* 0x000fe400078e0200 */
[----:B----4-:R-:W-:Y:S02]  /*b260*/  IMAD R0, R6, UR4, RZ ;  /* 0x0000000406007c24 */ /* 0x010fe4000f8e02ff */
[C---:B------:R-:W-:Y:S01]  /*b270*/  IMAD.WIDE.U32 R2, R5.reuse, UR4, R2 ;  /* 0x0000000405027c25 */ /* 0x040fe2000f8e0002 */
[----:B------:R-:W1:Y:S03]  /*b280*/  @P0 LDC R6, c[0x0][0x450] ;  /* 0x00011400ff060b82 */ /* 0x000e660000000800 */
[----:B------:R-:W-:Y:S01]  /*b290*/  IMAD R0, R5, UR5, R0 ;  /* 0x0000000505007c24 */ /* 0x000fe2000f8e0200 */
[----:B------:R-:W-:-:S03]  /*b2a0*/  ULDC.64 UR4, c[0x0][0x2d0] ;  /* 0x0000b40000047ab9 */ /* 0x000fc60000000a00 */
[----:B------:R-:W-:Y:S01]  /*b2b0*/  IMAD.IADD R3, R3, 0x1, R0 ;  /* 0x0000000103037824 */ /* 0x000fe200078e0200 */
[C---:B0-----:R-:W-:Y:S01]  /*b2c0*/  LOP3.LUT R5, R4.reuse, 0x7f, RZ, 0xc0, !PT ;  /* 0x0000007f04057812 */ /* 0x041fe200078ec0ff */
[----:B------:R-:W-:-:S03]  /*b2d0*/  IMAD.SHL.U32 R4, R4, 0x10, RZ ;  /* 0x0000001004047824 */ /* 0x000fc600078e00ff */
[----:B------:R-:W-:-:S04]  /*b2e0*/  SHF.R.U32.HI R5, RZ, 0x3, R5 ;  /* 0x00000003ff057819 */ /* 0x000fc80000011605 */
[----:B------:R-:W-:Y:S02]  /*b2f0*/  LOP3.LUT R4, R5, 0x70, R4, 0xf8, !PT ;  /* 0x0000007005047812 */ /* 0x000fe400078ef804 */
[----:B------:R-:W0:Y:S02]  /*b300*/  @P0 LDC R5, c[0x0][0x44c] ;  /* 0x00011300ff050b82 */ /* 0x000e240000000800 */
[----:B------:R-:W-:-:S05]  /*b310*/  LOP3.LUT R0, R4, R17, RZ, 0xfc, !PT ;  /* 0x0000001104007212 */ /* 0x000fca00078efcff */
[----:B------:R-:W-:Y:S02]  /*b320*/  IMAD.MOV.U32 R4, RZ, RZ, R0 ;  /* 0x000000ffff047224 */ /* 0x000fe400078e0000 */
[----:B0-----:R-:W-:-:S05]  /*b330*/  @P0 IMAD.HI.U32 R5, R0, R5, RZ ;  /* 0x0000000500050227 */ /* 0x001fca00078e00ff */
[----:B-1----:R-:W-:-:S05]  /*b340*/  @P0 SHF.R.U32.HI R4, RZ, R6, R5 ;  /* 0x00000006ff040219 */ /* 0x002fca0000011605 */
[----:B------:R-:W-:Y:S02]  /*b350*/  IMAD.MOV R5, RZ, RZ, -R4 ;  /* 0x000000ffff057224 */ /* 0x000fe400078e0a04 */
[----:B------:R-:W-:-:S04]  /*b360*/  IMAD.WIDE.U32 R2, R4, UR4, R2 ;  /* 0x0000000404027c25 */ /* 0x000fc8000f8e0002 */
[----:B------:R-:W-:Y:S01]  /*b370*/  IMAD R0, R7, R5, R0 ;  /* 0x0000000507007224 */ /* 0x000fe200078e0200 */
[----:B------:R-:W-:-:S05]  /*b380*/  SHF.R.S32.HI R5, RZ, 0x1f, R4 ;  /* 0x0000001fff057819 */ /* 0x000fca0000011404 */
[----:B------:R-:W-:-:S04]  /*b390*/  IMAD R5, R5, UR4, RZ ;  /* 0x0000000405057c24 */ /* 0x000fc8000f8e02ff */
[----:B------:R-:W-:Y:S01]  /*b3a0*/  IMAD R4, R4, UR5, R5 ;  /* 0x0000000504047c24 */ /* 0x000fe2000f8e0205 */
[----:B------:R-:W-:-:S03]  /*b3b0*/  ULDC.64 UR4, c[0x0][0x2c8] ;  /* 0x0000b20000047ab9 */ /* 0x000fc60000000a00 */
[----:B------:R-:W-:Y:S01]  /*b3c0*/  IMAD.IADD R3, R3, 0x1, R4 ;  /* 0x0000000103037824 */ /* 0x000fe200078e0204 */
[----:B------:R-:W-:Y:S01]  /*b3d0*/  SHF.R.S32.HI R4, RZ, 0x1f, R0 ;  /* 0x0000001fff047819 */ /* 0x000fe20000011400 */
[----:B------:R-:W-:-:S04]  /*b3e0*/  IMAD.WIDE.U32 R2, R0, UR4, R2 ;  /* 0x0000000400027c25 */ /* 0x000fc8000f8e0002 */
[----:B------:R-:W-:Y:S01]  /*b3f0*/  IMAD R4, R4, UR4, RZ ;  /* 0x0000000404047c24 */ /* 0x000fe2000f8e02ff */
[----:B------:R-:W-:Y:S02]  /*b400*/  ULDC UR4, c[0x0][0x2b8] ;  /* 0x0000ae0000047ab9 */ /* 0x000fe40000000800 */
[----:B------:R-:W-:Y:S01]  /*b410*/  ISETP.GE.AND P2, PT, R10, UR4, PT ;  /* 0x000000040a007c0c */ /* 0x000fe2000bf46270 */
[----:B------:R-:W-:Y:S01]  /*b420*/  IMAD R0, R0, UR5, R4 ;  /* 0x0000000500007c24 */ /* 0x000fe2000f8e0204 */
[----:B------:R0:W5:Y:S01]  /*b430*/  LDL R10, [R1+0x24] ;  /* 0x00002400010a7983 */ /* 0x0001620000100800 */
[----:B------:R-:W-:Y:S02]  /*b440*/  LEA R4, P3, R2, UR6, 0x1 ;  /* 0x0000000602047c11 */ /* 0x000fe4000f8608ff */
[----:B------:R-:W-:Y:S01]  /*b450*/  IMAD.IADD R0, R3, 0x1, R0 ;  /* 0x0000000103007824 */ /* 0x000fe200078e0200 */
[----:B------:R-:W-:Y:S02]  /*b460*/  ISETP.GE.AND P1, PT, R9, UR4, PT ;  /* 0x0000000409007c0c */ /* 0x000fe4000bf26270 */
[----:B------:R-:W-:Y:S01]  /*b470*/  ISETP.GE.AND P0, PT, R8, UR4, PT ;  /* 0x0000000408007c0c */ /* 0x000fe2000bf06270 */
[----:B------:R-:W-:Y:S01]  /*b480*/  UMOV UR4, 0xffffffff ;  /* 0xffffffff00047882 */ /* 0x000fe20000000000 */
[----:B------:R-:W-:-:S02]  /*b490*/  LEA.HI.X R0, R2, UR7, R0, 0x1, P3 ;  /* 0x0000000702007c11 */ /* 0x000fc400098f0c00 */
[----:B0-----:R-:W-:Y:S09]  /*b4a0*/  BRA.DIV UR4, `(.L_x_439) ;  /* 0x0000004204847947 */ /* 0x001ff2000b800000 */
[----:B------:R-:W0:Y:S02]  /*b4b0*/  S2R R5, SR_TID.X ;  /* 0x0000000000057919 */ /* 0x000e240000002100 */
[----:B0-----:R-:W-:-:S04]  /*b4c0*/  LOP3.LUT R5, R5, 0x7f, RZ, 0xc0, !PT ;  /* 0x0000007f05057812 */ /* 0x001fc800078ec0ff */
[----:B------:R-:W-:Y:S02]  /*b4d0*/  SHF.R.U32.HI R6, RZ, 0x3, R5 ;  /* 0x00000003ff067819 */ /* 0x000fe40000011605 */
[----:B------:R-:W2:Y:S01]  /*b4e0*/  LDL.LU R5, [R1+0x40] ;  /* 0x0000400001057983 */ /* 0x000ea20000300800 */
[----:B------:R-:W-:Y:S02]  /*b4f0*/  ULDC.64 UR4, c[0x0][0x208] ;  /* 0x0000820000047ab9 */ /* 0x000fe40000000a00 */
[----:B------:R-:W-:Y:S01]  /*b500*/  IMAD.IADD R2, R6, 0x1, R17 ;  /* 0x0000000106027824 */ /* 0x000fe200078e0211 */
[----:B------:R-:W-:Y:S01]  /*b510*/  SHFL.IDX PT, R9, R0, 0x1, 0x181f ;  /* 0x00381f0000097f89 */ /* 0x000fe200000e0000 */
[----:B------:R-:W0:Y:S02]  /*b520*/  S2R R6, SR_TID.X ;  /* 0x0000000000067919 */ /* 0x000e240000002100 */
[----:B0-----:R-:W-:Y:S02]  /*b530*/  IMAD.SHL.U32 R11, R6, 0x8, RZ ;  /* 0x00000008060b7824 */ /* 0x001fe400078e00ff */
[----:B------:R-:W-:Y:S03]  /*b540*/  SHFL.IDX PT, R6, R0, RZ, 0x181f ;  /* 0x00181fff00067589 */ /* 0x000fe600000e0000 */
[----:B------:R-:W-:Y:S01]  /*b550*/  LOP3.LUT R11, R11, 0x38, RZ, 0xc0, !PT ;  /* 0x000000380b0b7812 */ /* 0x000fe200078ec0ff */
[----:B--2---:R-:W-:-:S02]  /*b560*/  IMAD R3, R5, R7, RZ ;  /* 0x0000000705037224 */ /* 0x004fc400078e02ff */
[----:B------:R-:W0:Y:S01]  /*b570*/  SHFL.IDX PT, R7, R4, RZ, 0x181f ;  /* 0x00181fff04077589 */ /* 0x000e2200000e0000 */
[C---:B------:R-:W-:Y:S02]  /*b580*/  VIADD R5, R2.reuse, 0x10 ;  /* 0x0000001002057836 */ /* 0x040fe40000000000 */
[----:B------:R-:W-:-:S03]  /*b590*/  ISETP.GE.AND P4, PT, R2, R3, PT ;  /* 0x000000030200720c */ /* 0x000fc60003f86270 */
[----:B------:R-:W-:Y:S02]  /*b5a0*/  ISETP.GE.AND P3, PT, R5, R3, PT ;  /* 0x000000030500720c */ /* 0x000fe40003f66270 */
[----:B------:R-:W1:Y:S08]  /*b5b0*/  SHFL.IDX PT, R5, R4, 0x1, 0x181f ;  /* 0x00381f0004057f89 */ /* 0x000e7000000e0000 */
[----:B0-----:R-:W-:-:S05]  /*b5c0*/  @!P4 LEA R7, P5, R11, R7, 0x1 ;  /* 0x000000070b07c211 */ /* 0x001fca00078a08ff */
[----:B------:R-:W-:Y:S01]  /*b5d0*/  @!P4 IMAD.X R6, RZ, RZ, R6, P5 ;  /* 0x000000ffff06c224 */ /* 0x000fe200028e0606 */
[----:B-1----:R-:W-:-:S04]  /*b5e0*/  @!P3 LEA R8, P5, R11, R5, 0x1 ;  /* 0x000000050b08b211 */ /* 0x002fc800078a08ff */
[----:B------:R-:W-:Y:S01]  /*b5f0*/  @!P4 LOP3.LUT R7, R7, R6, RZ, 0x3c, !PT ;  /* 0x000000060707c212 */ /* 0x000fe200078e3cff */
[----:B------:R-:W-:-:S03]  /*b600*/  @!P3 IMAD.X R5, RZ, RZ, R9, P5 ;  /* 0x000000ffff05b224 */ /* 0x000fc600028e0609 */
[----:B------:R-:W-:-:S04]  /*b610*/  @!P4 LOP3.LUT R6, R7, R6, RZ, 0x3c, !PT ;  /* 0x000000060706c212 */ /* 0x000fc800078e3cff */
[----:B------:R-:W-:-:S05]  /*b620*/  @!P4 LOP3.LUT R7, R7, R6, RZ, 0x3c, !PT ;  /* 0x000000060707c212 */ /* 0x000fca00078e3cff */
[----:B-----5:R-:W-:Y:S04]  /*b630*/  @!P4 LDGSTS.E.BYPASS.LTC128B.128 [R10+0x10400], desc[UR4][R6.64], !P2 ;  /* 0x10400000060acfae */ /* 0x020fe8000d101d44 */
[----:B------:R-:W-:Y:S04]  /*b640*/  @!P4 LDGSTS.E.BYPASS.LTC128B.128 [R10+0x14400], desc[UR4][R6.64+0x80], !P1 ;  /* 0x14400080060acfae */ /* 0x000fe8000c901d44 */
[----:B------:R0:W-:Y:S02]  /*b650*/  @!P4 LDGSTS.E.BYPASS.LTC128B.128 [R10+0x18400], desc[UR4][R6.64+0x100], !P0 ;  /* 0x18400100060acfae */ /* 0x0001e4000c101d44 */
[----:B0-----:R-:W-:-:S02]  /*b660*/  @!P3 IMAD.MOV.U32 R6, RZ, RZ, R8 ;  /* 0x000000ffff06b224 */ /* 0x001fc400078e0008 */
[----:B------:R-:W-:Y:S01]  /*b670*/  @!P3 IMAD.MOV.U32 R7, RZ, RZ, R5 ;  /* 0x000000ffff07b224 */ /* 0x000fe200078e0005 */
[----:B------:R-:W-:Y:S01]  /*b680*/  SHFL.IDX PT, R8, R0, 0x2, 0x181f ;  /* 0x00581f0000087f89 */ /* 0x000fe200000e0000 */
[----:B------:R-:W-:-:S03]  /*b690*/  VIADD R5, R2, 0x20 ;  /* 0x0000002002057836 */ /* 0x000fc60000000000 */
[----:B------:R-:W-:Y:S04]  /*b6a0*/  @!P3 LDGSTS.E.BYPASS.LTC128B.128 [R10+0x10c00], desc[UR4][R6.64], !P2 ;  /* 0x10c00000060abfae */ /* 0x000fe8000d101d44 */
[----:B------:R-:W-:Y:S04]  /*b6b0*/  @!P3 LDGSTS.E.BYPASS.LTC128B.128 [R10+0x14c00], desc[UR4][R6.64+0x80], !P1 ;  /* 0x14c00080060abfae */ /* 0x000fe8000c901d44 */
[----:B------:R0:W-:Y:S01]  /*b6c0*/  @!P3 LDGSTS.E.BYPASS.LTC128B.128 [R10+0x18c00], desc[UR4][R6.64+0x100], !P0 ;  /* 0x18c00100060abfae */ /* 0x0001e2000c101d44 */
[----:B------:R-:W-:-:S03]  /*b6d0*/  ISETP.GE.AND P3, PT, R5, R3, PT ;  /* 0x000000030500720c */ /* 0x000fc60003f66270 */
[----:B------:R-:W1:Y:S10]  /*b6e0*/  SHFL.IDX PT, R5, R4, 0x2, 0x181f ;  /* 0x00581f0004057f89 */ /* 0x000e7400000e0000 */
[----:B-1----:R-:W-:-:S05]  /*b6f0*/  @!P3 LEA R5, P4, R11, R5, 0x1 ;  /* 0x000000050b05b211 */ /* 0x002fca00078808ff */
[----:B0-----:R-:W-:-:S04]  /*b700*/  @!P3 IMAD.X R6, RZ, RZ, R8, P4 ;  /* 0x000000ffff06b224 */ /* 0x001fc800020e0608 */
[----:B------:R-:W-:Y:S02]  /*b710*/  @!P3 IMAD.MOV.U32 R7, RZ, RZ, R6 ;  /* 0x000000ffff07b224 */ /* 0x000fe400078e0006 */
[----:B------:R-:W-:Y:S02]  /*b720*/  @!P3 IMAD.MOV.U32 R6, RZ, RZ, R5 ;  /* 0x000000ffff06b224 */ /* 0x000fe400078e0005 */
[----:B------:R-:W-:-:S03]  /*b730*/  VIADD R5, R2, 0x30 ;  /* 0x0000003002057836 */ /* 0x000fc60000000000 */
[----:B------:R-:W-:Y:S04]  /*b740*/  @!P3 LDGSTS.E.BYPASS.LTC128B.128 [R10+0x11400], desc[UR4][R6.64], !P2 ;  /* 0x11400000060abfae */ /* 0x000fe8000d101d44 */
[----:B------:R-:W-:Y:S04]  /*b750*/  @!P3 LDGSTS.E.BYPASS.LTC128B.128 [R10+0x15400], desc[UR4][R6.64+0x80], !P1 ;  /* 0x15400080060abfae */ /* 0x000fe8000c901d44 */
[----:B------:R0:W-:Y:S01]  /*b760*/  @!P3 LDGSTS.E.BYPASS.LTC128B.128 [R10+0x19400], desc[UR4][R6.64+0x100], !P0 ;  /* 0x19400100060abfae */ /* 0x0001e2000c101d44 */
[----:B------:R-:W-:-:S03]  /*b770*/  ISETP.GE.AND P3, PT, R5, R3, PT ;  /* 0x000000030500720c */ /* 0x000fc60003f66270 */
[----:B------:R-:W1:Y:S04]  /*b780*/  SHFL.IDX PT, R5, R4, 0x3, 0x181f ;  /* 0x00781f0004057f89 */ /* 0x000e6800000e0000 */
[----:B0-----:R-:W0:Y:S06]  /*b790*/  SHFL.IDX PT, R6, R0, 0x3, 0x181f ;  /* 0x00781f0000067f89 */ /* 0x001e2c00000e0000 */
        /* <DEDUP_REMOVED lines=27> */
[----:B------:R-:W-:Y:S02]  /*b950*/  @!P3 LDGSTS.E.BYPASS.LTC128B.128 [R10+0x12c00], desc[UR4][R6.64], !P2 ;  /* 0x12c00000060abfae */ /* 0x000fe4000d101d44 */
[----:B------:R-:W-:Y:S02]  /*b960*/  ISETP.GE.AND P4, PT, R5, R3, PT ;  /* 0x000000030500720c */ /* 0x000fe40003f86270 */
[----:B------:R-:W0:Y:S04]  /*b970*/  SHFL.IDX PT, R5, R4, 0x6, 0x181f ;  /* 0x00d81f0004057f89 */ /* 0x000e2800000e0000 */
[----:B------:R-:W-:Y:S04]  /*b980*/  @!P3 LDGSTS.E.BYPASS.LTC128B.128 [R10+0x16c00], desc[UR4][R6.64+0x80], !P1 ;  /* 0x16c00080060abfae */ /* 0x000fe8000c901d44 */
[----:B------:R1:W-:Y:S04]  /*b990*/  @!P3 LDGSTS.E.BYPASS.LTC128B.128 [R10+0x1ac00], desc[UR4][R6.64+0x100], !P0 ;  /* 0x1ac00100060abfae */ /* 0x0003e8000c101d44 */
[----:B------:R-:W-:Y:S04]  /*b9a0*/  SHFL.IDX PT, R4, R4, 0x7, 0x181f ;  /* 0x00f81f0004047f89 */ /* 0x000fe800000e0000 */
[----:B-1----:R-:W1:Y:S01]  /*b9b0*/  SHFL.IDX PT, R6, R0, 0x6, 0x181f ;  /* 0x00d81f0000067f89 */ /* 0x002e6200000e0000 */
[----:B0-----:R-:W-:-:S03]  /*b9c0*/  @!P4 LEA R5, P3, R11, R5, 0x1 ;  /* 0x000000050b05c211 */ /* 0x001fc600078608ff */
[----:B------:R-:W0:Y:S02]  /*b9d0*/  SHFL.IDX PT, R0, R0, 0x7, 0x181f ;  /* 0x00f81f0000007f89 */ /* 0x000e2400000e0000 */
[----:B-1----:R-:W-:-:S04]  /*b9e0*/  @!P4 IMAD.X R6, RZ, RZ, R6, P3 ;  /* 0x000000ffff06c224 */ /* 0x002fc800018e0606 */
[----:B------:R-:W-:Y:S02]  /*b9f0*/  @!P4 IMAD.MOV.U32 R7, RZ, RZ, R6 ;  /* 0x000000ffff07c224 */ /* 0x000fe400078e0006 */
[----:B------:R-:W-:-:S05]  /*ba00*/  @!P4 IMAD.MOV.U32 R6, RZ, RZ, R5 ;  /* 0x000000ffff06c224 */ /* 0x000fca00078e0005 */
[----:B------:R1:W-:Y:S04]  /*ba10*/  @!P4 LDGSTS.E.BYPASS.LTC128B.128 [R10+0x13400], desc[UR4][R6.64], !P2 ;  /* 0x13400000060acfae */ /* 0x0003e8000d101d44 */
[----:B------:R1:W-:Y:S04]  /*ba20*/  @!P4 LDGSTS.E.BYPASS.LTC128B.128 [R10+0x17400], desc[UR4][R6.64+0x80], !P1 ;  /* 0x17400080060acfae */ /* 0x0003e8000c901d44 */
[----:B0-----:R1:W-:Y:S02]  /*ba30*/  @!P4 LDGSTS.E.BYPASS.LTC128B.128 [R10+0x1b400], desc[UR4][R6.64+0x100], !P0 ;  /* 0x1b400100060acfae */ /* 0x0013e4000c101d44 */
.L_x_558:
[----:B------:R-:W-:Y:S01]  /*ba40*/  VIADD R2, R2, 0x70 ;  /* 0x0000007002027836 */ /* 0x000fe20000000000 */
[----:B------:R-:W-:Y:S04]  /*ba50*/  BSSY B0, `(.L_x_440) ;  /* 0x000000f000007945 */ /* 0x000fe80003800000 */
[----:B------:R-:W-:-:S13]  /*ba60*/  ISETP.GE.AND P3, PT, R2, R3, PT ;  /* 0x000000030200720c */ /* 0x000fda0003f66270 */
[----:B------:R-:W-:Y:S05]  /*ba70*/  @P3 BRA `(.L_x_441) ;  /* 0x0000000000303947 */ /* 0x000fea0003800000 */
[----:B------:R-:W0:Y:S01]  /*ba80*/  S2R R5, SR_TID.X ;  /* 0x0000000000057919 */ /* 0x000e220000002100 */
[----:B------:R-:W-:Y:S01]  /*ba90*/  ULDC.64 UR4, c[0x0][0x208] ;  /* 0x0000820000047ab9 */ /* 0x000fe20000000a00 */
[----:B0-----:R-:W-:-:S05]  /*baa0*/  IMAD.SHL.U32 R5, R5, 0x8, RZ ;  /* 0x0000000805057824 */ /* 0x001fca00078e00ff */
        /* <DEDUP_REMOVED lines=9> */
.L_x_441:
[----:B------:R-:W-:Y:S05]  /*bb40*/  BSYNC B0 ;  /* 0x0000000000007941 */ /* 0x000fea0003800000 */
.L_x_440:
[----:B01----:R-:W2:Y:S01]  /*bb50*/  LDL R10, [R1+0x4] ;  /* 0x00000400010a7983 */ /* 0x003ea20000100800 */
[----:B------:R-:W-:Y:S01]  /*bb60*/  PLOP3.LUT P0, PT, PT, PT, PT, 0x80, 0x0 ;  /* 0x000000000000781c */ /* 0x000fe20003f0f070 */
[----:B------:R-:W-:Y:S01]  /*bb70*/  NOP ;  /* 0x0000000000007918 */ /* 0x000fe20000000000 */
[----:B--2---:R-:W-:-:S11]  /*bb80*/  VIADD R6, R10, 0x34800 ;  /* 0x000348000a067836 */ /* 0x004fd60000000000 */
.L_x_442:
[----:B------:R-:W2:Y:S01]  /*bb90*/  LDL R2, [R1+0x4] ;  /* 0x0000040001027983 */ /* 0x000ea20000100800 */
[----:B------:R-:W-:Y:S02]  /*bba0*/  PLOP3.LUT P1, PT, P1, P0, PT, 0xa2, 0x0 ;  /* 0x000000000000781c */ /* 0x000fe40000f21472 */
[----:B--2---:R-:W-:-:S08]  /*bbb0*/  @P0 R2UR P1, UR4, R2 ;  /* 0x00000000020402ca */ /* 0x004fd00000020000 */
[----:B------:R-:W-:-:S05]  /*bbc0*/  @P0 PLOP3.LUT P0, PT, P1, PT, PT, 0x80, 0x0 ;  /* 0x000000000000081c */ /* 0x000fca0000f0f070 */
[----:B------:R-:W-:Y:S01]  /*bbd0*/  @!P1 SYNCS.ARRIVE.TRANS64.RED.A0T1 RZ, [UR4+0x34800], RZ ;  /* 0x034800ffffff99a7 */ /* 0x000fe20008200404 */
[----:B------:R-:W-:Y:S07]  /*bbe0*/  @!P1 ARRIVES.LDGSTSBAR.64.TRANSCNT [UR4+0x34800] ;  /* 0x03480000ff0099b0 */ /* 0x000fee0008000a84 */
[----:B------:R-:W-:Y:S05]  /*bbf0*/  @P0 BRA.U.ANY `(.L_x_442) ;  /* 0xfffffffd00e40947 */ /* 0x000fea000393ffff */
[----:B------:R-:W2:Y:S02]  /*bc00*/  LDL.LU R3, [R1+0x50] ;  /* 0x0000500001037983 */ /* 0x000ea40000300800 */
[----:B--2---:R-:W-:-:S05]  /*bc10*/  VIADD R3, R3, 0x1 ;  /* 0x0000000103037836 */ /* 0x004fca0000000000 */
[----:B------:R0:W-:Y:S01]  /*bc20*/  STL [R1+0x50], R3 ;  /* 0x0000500301007387 */ /* 0x0001e20000100800 */
[----:B------:R-:W-:-:S04]  /*bc30*/  LEA.HI R0, R3, R3, RZ, 0x1 ;  /* 0x0000000303007211 */ /* 0x000fc800078f08ff */
[----:B------:R-:W-:-:S05]  /*bc40*/  LOP3.LUT R0, R0, 0xfffffffe, RZ, 0xc0, !PT ;  /* 0xfffffffe00007812 */ /* 0x000fca00078ec0ff */
[----:B------:R-:W-:-:S05]  /*bc50*/  IMAD.IADD R0, R3, 0x1, -R0 ;  /* 0x0000000103007824 */ /* 0x000fca00078e0a00 */
[----:B------:R-:W-:Y:S01]  /*bc60*/  SHF.L.U32 R0, R0, 0x1f, RZ ;  /* 0x0000001f00007819 */ /* 0x000fe200000006ff */
[----:B------:R-:W-:Y:S01]  /*bc70*/  NOP ;  /* 0x0000000000007918 */ /* 0x000fe20000000000 */
[----:B------:R0:W-:Y:S01]  /*bc80*/  SYNCS.ARRIVE.TRANS64.A1T0 RZ, [R2+URZ+0x34800], RZ ;  /* 0x034800ff02ff79a7 */ /* 0x0001e2000810003f */
[----:B------:R-:W-:Y:S01]  /*bc90*/  BSSY B0, `(.L_x_443) ;  /* 0x0000003000007945 */ /* 0x000fe20003800000 */
[----:B------:R-:W1:Y:S03]  /*bca0*/  SYNCS.PHASECHK.TRANS64.TRYWAIT P0, [R2+URZ+0x34820], R0 ;  /* 0x03482000020075a7 */ /* 0x000e66000800017f */
[----:B01----:R-:W-:Y:S05]  /*bcb0*/  @!P0 BRA `(.L_x_444) ;  /* 0x00000044007c8947 */ /* 0x003fea0003800000 */
.L_x_559:
[----:B------:R-:W-:Y:S05]  /*bcc0*/  BSYNC B0 ;  /* 0x0000000000007941 */ /* 0x000fea0003800000 */
.L_x_443:
[----:B0-----:R-:W2:Y:S01]  /*bcd0*/  LDL.LU R2, [R1+0x3c] ;  /* 0x00003c0001027983 */ /* 0x001ea20000300800 */
[----:B------:R-:W-:Y:S01]  /*bce0*/  BSSY B0, `(.L_x_445) ;  /* 0x0000226000007945 */ /* 0x000fe20003800000 */
[----:B--2---:R-:W-:-:S13]  /*bcf0*/  ISETP.GE.AND P0, PT, R2, 0x81, PT ;  /* 0x000000810200780c */ /* 0x004fda0003f06270 */
[----:B------:R-:W-:Y:S05]  /*bd00*/  @!P0 BRA `(.L_x_446) ;  /* 0x00000020008c8947 */ /* 0x000fea0003800000 */
[----:B------:R-:W2:Y:S01]  /*bd10*/  LDL R2, [R1+0x30] ;  /* 0x0000300001027983 */ /* 0x000ea20000100800 */
[----:B------:R-:W-:Y:S01]  /*bd20*/  IMAD.MOV.U32 R0, RZ, RZ, 0x1 ;  /* 0x00000001ff007424 */ /* 0x000fe200078e00ff */
[----:B------:R-:W-:Y:S01]  /*bd30*/  BSSY B2, `(.L_x_447) ;  /* 0x00000bc000027945 */ /* 0x000fe20003800000 */
[----:B--2---:R-:W-:-:S05]  /*bd40*/  IMAD.MOV R9, RZ, RZ, -R2 ;  /* 0x000000ffff097224 */ /* 0x004fca00078e0a02 */
[----:B------:R-:W-:-:S05]  /*bd50*/  VIADDMNMX R9, R9, R0, 0xffffffff, !PT ;  /* 0xffffffff09097446 */ /* 0x000fca0007800100 */
[----:B------:R-:W-:-:S05]  /*bd60*/  IMAD.IADD R0, R2, 0x1, R9 ;  /* 0x0000000102007824 */ /* 0x000fca00078e0209 */
[----:B------:R-:W-:-:S04]  /*bd70*/  LOP3.LUT R0, R0, 0x1, RZ, 0xc0, !PT ;  /* 0x0000000100007812 */ /* 0x000fc800078ec0ff */
[----:B------:R-:W-:Y:S01]  /*bd80*/  ISETP.NE.U32.AND P0, PT, R0, 0x1, PT ;  /* 0x000000010000780c */ /* 0x000fe20003f05070 */
[----:B------:R-:W-:-:S12]  /*bd90*/  VIADD R0, R2, 0xfffffffe ;  /* 0xfffffffe02007836 */ /* 0x000fd80000000000 */
[----:B------:R-:W-:Y:S05]  /*bda0*/  @P0 BRA `(.L_x_448) ;  /* 0x0000000800d00947 */ /* 0x000fea0003800000 */
[----:B------:R-:W2:Y:S04]  /*bdb0*/  LDL R4, [R1+0x1c] ;  /* 0x00001c0001047983 */ /* 0x000ea80000100800 */
[----:B------:R-:W3:Y:S04]  /*bdc0*/  LDL R3, [R1+0x8] ;  /* 0x0000080001037983 */ /* 0x000ee80000100800 */
[----:B------:R-:W4:Y:S01]  /*bdd0*/  LDL R2, [R1+0x10] ;  /* 0x0000100001027983 */ /* 0x000f220000100800 */
[----:B------:R-:W-:Y:S01]  /*bde0*/  BSSY B1, `(.L_x_449) ;  /* 0x00000ac000017945 */ /* 0x000fe20003800000 */
[----:B--2---:R-:W-:Y:S01]  /*bdf0*/  LOP3.LUT P1, RZ, R4, 0x1, RZ, 0xc0, !PT ;  /* 0x0000000104ff7812 */ /* 0x004fe2000782c0ff */
[----:B---3--:R-:W-:-:S05]  /*be00*/  VIADD R8, R3, 0x1 ;  /* 0x0000000103087836 */ /* 0x008fca0000000000 */
[----:B------:R-:W-:-:S04]  /*be10*/  ISETP.NE.AND P0, PT, R8, 0x2, PT ;  /* 0x000000020800780c */ /* 0x000fc80003f05270 */
[----:B------:R-:W-:Y:S02]  /*be20*/  SEL R10, RZ, 0x1, P0 ;  /* 0x00000001ff0a7807 */ /* 0x000fe40000000000 */
[----:B------:R-:W-:Y:S02]  /*be30*/  SEL R8, R8, RZ, P0 ;  /* 0x000000ff08087207 */ /* 0x000fe40000000000 */
[----:B----4-:R-:W-:Y:S01]  /*be40*/  LOP3.LUT R10, R2, R10, RZ, 0x3c, !PT ;  /* 0x0000000a020a7212 */ /* 0x010fe200078e3cff */
[----:B------:R-:W-:Y:S06]  /*be50*/  @!P1 BRA `(.L_x_450) ;  /* 0x0000000800909947 */ /* 0x000fec0003800000 */
[----:B------:R0:W5:Y:S01]  /*be60*/  LDL R4, [R1] ;  /* 0x0000000001047983 */ /* 0x0001620000100800 */
[----:B------:R-:W-:Y:S02]  /*be70*/  ULDC.64 UR4, c[0x0][0x418] ;  /* 0x0001060000047ab9 */ /* 0x000fe40000000a00 */
[----:B------:R-:W-:-:S04]  /*be80*/  ISETP.NE.U32.AND P0, PT, RZ, UR4, PT ;  /* 0x00000004ff007c0c */ /* 0x000fc8000bf05070 */
[----:B------:R-:W-:-:S13]  /*be90*/  ISETP.NE.AND.EX P0, PT, RZ, UR5, PT, P0 ;  /* 0x00000005ff007c0c */ /* 0x000fda000bf05300 */
[----:B0-----:R-:W-:Y:S05]  /*bea0*/  @!P0 BRA `(.L_x_451) ;  /* 0x0000000000508947 */ /* 0x001fea0003800000 */
[----:B------:R-:W2:Y:S01]  /*beb0*/  LDL R11, [R1+0x20] ;  /* 0x00002000010b7983 */ /* 0x000ea20000100800 */
[----:B------:R-:W0:Y:S01]  /*bec0*/  LDC R5, c[0x0][0x43c] ;  /* 0x00010f00ff057b82 */ /* 0x000e220000000800 */
[----:B------:R-:W-:Y:S02]  /*bed0*/  ULDC.64 UR6, c[0x0][0x428] ;  /* 0x00010a0000067ab9 */ /* 0x000fe40000000a00 */
[----:B------:R-:W3:Y:S01]  /*bee0*/  LDL R7, [R1+0xc] ;  /* 0x00000c0001077983 */ /* 0x000ee20000100800 */
[----:B------:R-:W-:Y:S01]  /*bef0*/  ULDC.64 UR8, c[0x0][0x208] ;  /* 0x0000820000087ab9 */ /* 0x000fe20000000a00 */
[----:B0-----:R-:W-:-:S13]  /*bf00*/  ISETP.NE.AND P0, PT, R5, 0x1, PT ;  /* 0x000000010500780c */ /* 0x001fda0003f05270 */
[----:B------:R-:W0:Y:S02]  /*bf10*/  @P0 LDC.64 R2, c[0x0][0x440] ;  /* 0x00011000ff020b82 */ /* 0x000e240000000a00 */
[----:B0----5:R-:W-:-:S04]  /*bf20*/  @P0 IMAD.HI.U32 R4, R0, R2, RZ ;  /* 0x0000000200040227 */ /* 0x021fc800078e00ff */
[----:B------:R-:W-:Y:S01]  /*bf30*/  IMAD.MOV.U32 R2, RZ, RZ, R0 ;  /* 0x000000ffff027224 */ /* 0x000fe200078e0000 */
[----:B------:R-:W-:-:S05]  /*bf40*/  @P0 SHF.R.U32.HI R2, RZ, R3, R4 ;  /* 0x00000003ff020219 */ /* 0x000fca0000011604 */
[----:B------:R-:W-:-:S04]  /*bf50*/  IMAD.MOV R3, RZ, RZ, -R2 ;  /* 0x000000ffff037224 */ /* 0x000fc800078e0a02 */
[----:B------:R-:W-:Y:S01]  /*bf60*/  IMAD R0, R5, R3, R0 ;  /* 0x0000000305007224 */ /* 0x000fe200078e0200 */
[----:B------:R-:W-:Y:S01]  /*bf70*/  SHF.R.S32.HI R3, RZ, 0x1f, R2 ;  /* 0x0000001fff037819 */ /* 0x000fe20000011402 */
[----:B--2---:R-:W-:-:S04]  /*bf80*/  IMAD R4, R11, UR6, RZ ;  /* 0x000000060b047c24 */ /* 0x004fc8000f8e02ff */
[C---:B---3--:R-:W-:Y:S02]  /*bf90*/  IMAD R4, R7.reuse, UR7, R4 ;  /* 0x0000000707047c24 */ /* 0x048fe4000f8e0204 */
[----:B------:R-:W-:-:S04]  /*bfa0*/  IMAD.WIDE.U32 R2, R7, UR6, R2 ;  /* 0x0000000607027c25 */ /* 0x000fc8000f8e0002 */
[----:B------:R-:W-:Y:S01]  /*bfb0*/  IMAD.IADD R3, R4, 0x1, R3 ;  /* 0x0000000104037824 */ /* 0x000fe200078e0203 */
[----:B------:R-:W-:-:S04]  /*bfc0*/  LEA R4, P0, R2, UR4, 0x2 ;  /* 0x0000000402047c11 */ /* 0x000fc8000f8010ff */
[----:B------:R-:W-:-:S05]  /*bfd0*/  LEA.HI.X R5, R2, UR5, R3, 0x2, P0 ;  /* 0x0000000502057c11 */ /* 0x000fca00080f1403 */
[----:B------:R0:W5:Y:S04]  /*bfe0*/  LDG.E R4, desc[UR8][R4.64] ;  /* 0x0000000804047981 */ /* 0x000168000c1e1900 */
.L_x_451:
[----:B------:R-:W2:Y:S01]  /*bff0*/  LDL R2, [R1+0x4] ;  /* 0x0000040001027983 */ /* 0x000ea20000100800 */
[----:B------:R-:W-:Y:S01]  /*c000*/  BSSY B3, `(.L_x_452) ;  /* 0x0000005000037945 */ /* 0x000fe20003800000 */
[----:B--2---:R-:W-:Y:S01]  /*c010*/  IMAD R3, R8, 0x8, R2 ;  /* 0x0000000808037824 */ /* 0x004fe200078e0202 */
[----:B------:R-:W-:-:S04]  /*c020*/  SHF.L.U32 R2, R10, 0x1f, RZ ;  /* 0x0000001f0a027819 */ /* 0x000fc800000006ff */
[----:B------:R-:W1:Y:S02]  /*c030*/  SYNCS.PHASECHK.TRANS64.TRYWAIT P0, [R3+URZ+0x34840], R2 ;  /* 0x03484002030075a7 */ /* 0x000e64000800017f */
[----:B-1----:R-:W-:Y:S05]  /*c040*/  @!P0 BRA `(.L_x_453) ;  /* 0x0000004000b08947 */ /* 0x002fea0003800000 */
.L_x_560:
[----:B------:R-:W-:Y:S05]  /*c050*/  BSYNC B3 ;  /* 0x0000000000037941 */ /* 0x000fea0003800000 */
.L_x_452:
        /* <DEDUP_REMOVED lines=12> */
.L_x_455:
[----:B------:R-:W-:Y:S05]  /*c120*/  BSYNC B3 ;  /* 0x0000000000037941 */ /* 0x000fea0003800000 */
.L_x_454:
[----:B------:R-:W2:Y:S04]  /*c130*/  LDL R5, [R1+0x4] ;  /* 0x0000040001057983 */ /* 0x000ea80000100800 */
[----:B-1----:R-:W3:Y:S01]  /*c140*/  LDL R2, [R1+0x18] ;  /* 0x0000180001027983 */ /* 0x002ee20000100800 */
        /* <DEDUP_REMOVED lines=8> */
[----:B--2---:R-:W-:-:S02]  /*c1d0*/  IMAD R7, R8, 0xc000, R5 ;  /* 0x0000c00008077824 */ /* 0x004fc400078e0205 */
[----:B---3--:R-:W-:Y:S02]  /*c1e0*/  IMAD R2, R0, 0x80, R2 ;  /* 0x0000008000027824 */ /* 0x008fe400078e0202 */
[----:B------:R-:W-:-:S08]  /*c1f0*/  VIADD R5, R7, 0x1c400 ;  /* 0x0001c40007057836 */ /* 0x000fd00000000000 */
.L_x_456:
        /* <DEDUP_REMOVED lines=16> */
.L_x_457:
        /* <DEDUP_REMOVED lines=15> */
.L_x_458:
        /* <DEDUP_REMOVED lines=10> */
[----:B------:R-:W2:Y:S04]  /*c490*/  LDL.LU R12, [R1+0x10] ;  /* 0x00001000010c7983 */ /* 0x000ea80000300800 */
[----:B------:R-:W3:Y:S01]  /*c4a0*/  LDL R7, [R1+0x8] ;  /* 0x0000080001077983 */ /* 0x000ee20000100800 */
[----:B------:R-:W-:Y:S01]  /*c4b0*/  BSSY B3, `(.L_x_459) ;  /* 0x0000005000037945 */ /* 0x000fe20003800000 */
[----:B--2---:R-:W-:Y:S01]  /*c4c0*/  SHF.L.U32 R2, R12, 0x1f, RZ ;  /* 0x0000001f0c027819 */ /* 0x004fe200000006ff */
[----:B---3--:R-:W-:-:S04]  /*c4d0*/  IMAD R3, R7, 0x8, R6 ;  /* 0x0000000807037824 */ /* 0x008fc800078e0206 */
[----:B------:R-:W0:Y:S02]  /*c4e0*/  SYNCS.PHASECHK.TRANS64.TRYWAIT P0, [R3+URZ+0x60], R2 ;  /* 0x00006002030075a7 */ /* 0x000e24000800017f */
[----:B0-----:R-:W-:Y:S05]  /*c4f0*/  @!P0 BRA `(.L_x_460) ;  /* 0x0000003c00988947 */ /* 0x001fea0003800000 */
.L_x_561:
[----:B------:R-:W-:Y:S05]  /*c500*/  BSYNC B3 ;  /* 0x0000000000037941 */ /* 0x000fea0003800000 */
.L_x_459:
[----:B------:R1:W5:Y:S04]  /*c510*/  LDL R17, [R1+0x4] ;  /* 0x0000040001117983 */ /* 0x0003680000100800 */
[----:B------:R1:W5:Y:S01]  /*c520*/  LDL R15, [R1+0x8] ;  /* 0x00000800010f7983 */ /* 0x0003620000100800 */
[----:B------:R-:W-:Y:S01]  /*c530*/  BSSY B3, `(.L_x_461) ;  /* 0x000000c000037945 */ /* 0x000fe20003800000 */
[----:B------:R-:W-:Y:S02]  /*c540*/  IMAD.MOV.U32 R12, RZ, RZ, 0x0 ;  /* 0x00000000ff0c7424 */ /* 0x000fe400078e00ff */
[----:B------:R-:W-:Y:S01]  /*c550*/  IMAD.MOV.U32 R13, RZ, RZ, 0x14f00000 ;  /* 0x14f00000ff0d7424 */ /* 0x000fe200078e00ff */
[----:B------:R-:W-:Y:S06]  /*c560*/  @P1 BRA `(.L_x_462) ;  /* 0x0000000000201947 */ /* 0x000fec0003800000 */
[----:B------:R-:W2:Y:S01]  /*c570*/  S2R R5, SR_TID.X ;  /* 0x0000000000057919 */ /* 0x000ea20000002100 */
[----:B0----5:R-:W-:Y:S02]  /*c580*/  IMAD R2, R15, 0x8, R17 ;  /* 0x000000080f027824 */ /* 0x021fe400078e0211 */
[----:B------:R-:W-:-:S04]  /*c590*/  IMAD.MOV.U32 R3, RZ, RZ, 0x8000 ;  /* 0x00008000ff037424 */ /* 0x000fc800078e00ff */
[----:B------:R3:W-:Y:S01]  /*c5a0*/  SYNCS.ARRIVE.TRANS64 RZ, [R2+URZ+0x34850], R3 ;  /* 0x0348500302ff79a7 */ /* 0x0007e2000800003f */
[----:B--2---:R-:W-:-:S04]  /*c5b0*/  LOP3.LUT R5, R5, 0x1f, RZ, 0xc0, !PT ;  /* 0x0000001f05057812 */ /* 0x004fc800078ec0ff */
[----:B------:R-:W-:-:S13]  /*c5c0*/  ISETP.NE.AND P0, PT, R5, RZ, PT ;  /* 0x000000ff0500720c */ /* 0x000fda0003f05270 */
[----:B---3--:R-:W-:Y:S05]  /*c5d0*/  @!P0 BRA `(.L_x_462) ;  /* 0x0000000000048947 */ /* 0x008fea0003800000 */
[----:B------:R-:W-:Y:S01]  /*c5e0*/  BPT.TRAP 0x1 ;  /* 0x000000040000795c */ /* 0x000fe20000300000 */
.L_x_462:
[----:B------:R-:W-:Y:S05]  /*c5f0*/  BSYNC B3 ;  /* 0x0000000000037941 */ /* 0x000fea0003800000 */
.L_x_461:
[----:B------:R-:W2:Y:S04]  /*c600*/  LDL R7, [R1+0x18] ;  /* 0x0000180001077983 */ /* 0x000ea80000100800 */
[----:B0-----:R-:W2:Y:S01]  /*c610*/  LDL.LU R3, [R1+0x14] ;  /* 0x0000140001037983 */ /* 0x001ea20000300800 */
[----:B------:R-:W-:Y:S01]  /*c620*/  R2UR UR10, R11 ;  /* 0x000000000b0a72ca */ /* 0x000fe200000e0000 */
[C-C-:B-----5:R-:W-:Y:S01]  /*c630*/  IMAD R5, R15.reuse, 0x8, R17.reuse ;  /* 0x000000080f057824 */ /* 0x160fe200078e0211 */
[----:B------:R-:W-:Y:S01]  /*c640*/  R2UR UR6, R12 ;  /* 0x000000000c0672ca */ /* 0x000fe200000e0000 */
[----:B------:R-:W-:Y:S01]  /*c650*/  IMAD R2, R15, 0x8000, R17 ;  /* 0x000080000f027824 */ /* 0x000fe200078e0211 */
[----:B------:R-:W-:Y:S01]  /*c660*/  R2UR UR7, R13 ;  /* 0x000000000d0772ca */ /* 0x000fe200000e0000 */
[----:B------:R-:W-:Y:S01]  /*c670*/  UIADD3 UR4, UP0, UR36, 0x470, URZ ;  /* 0x0000047024047890 */ /* 0x000fe2000ff1e03f */
[----:B------:R-:W-:Y:S01]  /*c680*/  PLOP3.LUT P0, PT, PT, PT, PT, 0x80, 0x0 ;  /* 0x000000000000781c */ /* 0x000fe20003f0f070 */
[----:B------:R-:W-:-:S02]  /*c690*/  VIADD R5, R5, 0x34850 ;  /* 0x0003485005057836 */ /* 0x000fc40000000000 */
[----:B------:R-:W-:Y:S01]  /*c6a0*/  UIADD3.X UR5, URZ, UR37, URZ, UP0, !UPT ;  /* 0x000000253f057290 */ /* 0x000fe200087fe43f */
[----:B--2---:R-:W-:Y:S02]  /*c6b0*/  IMAD R3, R3, 0x80, R7 ;  /* 0x0000008003037824 */ /* 0x004fe400078e0207 */
[----:B------:R-:W-:-:S09]  /*c6c0*/  VIADD R7, R2, 0x400 ;  /* 0x0000040002077836 */ /* 0x000fd20000000000 */
.L_x_463:
[----:B------:R-:W2:Y:S01]  /*c6d0*/  LDL R11, [R1] ;  /* 0x00000000010b7983 */ /* 0x000ea20000100800 */
[----:B------:R-:W-:-:S13]  /*c6e0*/  @P0 ELECT P1, URZ, PT ;  /* 0x00000000003f082f */ /* 0x000fda0003820000 */
[----:B------:R-:W-:Y:S02]  /*c6f0*/  @P1 R2UR UR12, R18 ;  /* 0x00000000120c12ca */ /* 0x000fe400000e0000 */
[----:B------:R-:W-:Y:S02]  /*c700*/  @P1 R2UR UR11, R3 ;  /* 0x00000000030b12ca */ /* 0x000fe400000e0000 */
[----:B------:R-:W-:Y:S02]  /*c710*/  @P1 R2UR UR9, R5 ;  /* 0x00000000050912ca */ /* 0x000fe400000e0000 */
[----:B------:R-:W-:Y:S02]  /*c720*/  @P1 R2UR UR8, R7 ;  /* 0x00000000070812ca */ /* 0x000fe400000e0000 */
[----:B------:R-:W-:Y:S02]  /*c730*/  @P1 PLOP3.LUT P0, PT, P1, PT, PT, 0x8, 0x0 ;  /* 0x000000000000181c */ /* 0x000fe40000f0e170 */
[----:B--2---:R-:W-:-:S02]  /*c740*/  @P1 R2UR UR13, R11 ;  /* 0x000000000b0d12ca */ /* 0x004fc400000e0000 */
[----:B------:R-:W-:-:S11]  /*c750*/  PLOP3.LUT P1, PT, PT, PT, PT, 0x8, 0x0 ;  /* 0x000000000000781c */ /* 0x000fd60003f2e170 */
[----:B------:R0:W-:Y:S02]  /*c760*/  UTMALDG.4D [UR8], [UR4], desc[UR6] ;  /* 0x00000608040075b4 */ /* 0x0001e40008019000 */
[----:B0-----:R-:W-:Y:S05]  /*c770*/  @P0 BRA.U.ANY `(.L_x_463) ;  /* 0xfffffffd00d40947 */ /* 0x001fea000393ffff */
[----:B------:R-:W-:Y:S01]  /*c780*/  R2UR UR10, R14 ;  /* 0x000000000e0a72ca */ /* 0x000fe200000e0000 */
[----:B------:R-:W-:Y:S01]  /*c790*/  VIADD R2, R2, 0x4400 ;  /* 0x0000440002027836 */ /* 0x000fe20000000000 */
[----:B------:R-:W-:Y:S02]  /*c7a0*/  R2UR UR6, R12 ;  /* 0x000000000c0672ca */ /* 0x000fe400000e0000 */
[----:B------:R-:W-:Y:S02]  /*c7b0*/  R2UR UR7, R13 ;  /* 0x000000000d0772ca */ /* 0x000fe400000e0000 */
[----:B------:R-:W-:-:S13]  /*c7c0*/  PLOP3.LUT P0, PT, PT, PT, PT, 0x80, 0x0 ;  /* 0x000000000000781c */ /* 0x000fda0003f0f070 */
.L_x_464:
        /* <DEDUP_REMOVED lines=11> */
[----:B------:R0:W-:Y:S04]  /*c880*/  STL [R1], R4 ;  /* 0x0000000401007387 */ /* 0x0001e80000100800 */
[----:B------:R0:W-:Y:S02]  /*c890*/  STL [R1+0x14], R0 ;  /* 0x0000140001007387 */ /* 0x0001e40000100800 */
.L_x_450:
[----:B------:R-:W-:Y:S05]  /*c8a0*/  BSYNC B1 ;  /* 0x0000000000017941 */ /* 0x000fea0003800000 */
.L_x_449:
[----:B0-----:R-:W2:Y:S04]  /*c8b0*/  LDL.LU R0, [R1+0x30] ;  /* 0x0000300001007983 */ /* 0x001ea80000300800 */
[----:B------:R0:W-:Y:S04]  /*c8c0*/  STL [R1+0x8], R8 ;  /* 0x0000080801007387 */ /* 0x0001e80000100800 */
[----:B------:R0:W-:Y:S02]  /*c8d0*/  STL [R1+0x10], R10 ;  /* 0x0000100a01007387 */ /* 0x0001e40000100800 */
[----:B0-2---:R-:W-:-:S07]  /*c8e0*/  VIADD R0, R0, 0xfffffffd ;  /* 0xfffffffd00007836 */ /* 0x005fce0000000000 */
.L_x_448:
[----:B------:R-:W-:Y:S05]  /*c8f0*/  BSYNC B2 ;  /* 0x0000000000027941 */ /* 0x000fea0003800000 */
.L_x_447:
[----:B------:R-:W2:Y:S01]  /*c900*/  LDL.LU R2, [R1+0x2c] ;  /* 0x00002c0001027983 */ /* 0x000ea20000300800 */
[----:B------:R-:W-:-:S05]  /*c910*/  IMAD.MOV R9, RZ, RZ, -R9 ;  /* 0x000000ffff097224 */ /* 0x000fca00078e0a09 */
[----:B--2---:R-:W-:-:S13]  /*c920*/  ISETP.NE.AND P0, PT, R2, R9, PT ;  /* 0x000000090200720c */ /* 0x004fda0003f05270 */
[----:B------:R-:W-:Y:S05]  /*c930*/  @!P0 BRA `(.L_x_446) ;  /* 0x0000001400808947 */ /* 0x000fea0003800000 */
[----:B------:R0:W5:Y:S02]  /*c940*/  LDL R8, [R1] ;  /* 0x0000000001087983 */ /* 0x0001640000100800 */
.L_x_497:
[----:B--2---:R-:W2:Y:S04]  /*c950*/  LDL R4, [R1+0x1c] ;  /* 0x00001c0001047983 */ /* 0x004ea80000100800 */
[----:B---3--:R-:W3:Y:S04]  /*c960*/  LDL R3, [R1+0x8] ;  /* 0x0000080001037983 */ /* 0x008ee80000100800 */
[----:B----4-:R-:W4:Y:S01]  /*c970*/  LDL R2, [R1+0x10] ;  /* 0x0000100001027983 */ /* 0x010f220000100800 */
[----:B------:R-:W-:Y:S05]  /*c980*/  YIELD ;  /* 0x0000000000007946 */ /* 0x000fea0003800000 */
        /* <DEDUP_REMOVED lines=8> */
[----:B------:R-:W-:Y:S01]  /*ca10*/  ULDC.64 UR4, c[0x0][0x418] ;  /* 0x0001060000047ab9 */ /* 0x000fe20000000a00 */
[----:B------:R-:W-:Y:S01]  /*ca20*/  IMAD.MOV.U32 R7, RZ, RZ, R0 ;  /* 0x000000ffff077224 */ /* 0x000fe200078e0000 */
[----:B------:R-:W-:-:S04]  /*ca30*/  ISETP.NE.U32.AND P0, PT, RZ, UR4, PT ;  /* 0x00000004ff007c0c */ /* 0x000fc8000bf05070 */
[----:B------:R-:W-:-:S13]  /*ca40*/  ISETP.NE.AND.EX P0, PT, RZ, UR5, PT, P0 ;  /* 0x00000005ff007c0c */ /* 0x000fda000bf05300 */
[----:B------:R-:W-:Y:S05]  /*ca50*/  @!P0 BRA `(.L_x_467) ;  /* 0x0000000000508947 */ /* 0x000fea0003800000 */
[----:B------:R-:W2:Y:S01]  /*ca60*/  LDL R10, [R1+0x20] ;  /* 0x00002000010a7983 */ /* 0x000ea20000100800 */
[----:B-----5:R-:W3:Y:S01]  /*ca70*/  LDC R8, c[0x0][0x43c] ;  /* 0x00010f00ff087b82 */ /* 0x020ee20000000800 */
[----:B------:R-:W-:Y:S02]  /*ca80*/  ULDC.64 UR6, c[0x0][0x428] ;  /* 0x00010a0000067ab9 */ /* 0x000fe40000000a00 */
[----:B------:R-:W4:Y:S01]  /*ca90*/  LDL R9, [R1+0xc] ;  /* 0x00000c0001097983 */ /* 0x000f220000100800 */
[----:B------:R-:W-:Y:S01]  /*caa0*/  ULDC.64 UR8, c[0x0][0x208] ;  /* 0x0000820000087ab9 */ /* 0x000fe20000000a00 */
[----:B---3--:R-:W-:-:S13]  /*cab0*/  ISETP.NE.AND P0, PT, R8, 0x1, PT ;  /* 0x000000010800780c */ /* 0x008fda0003f05270 */
[----:B------:R-:W3:Y:S02]  /*cac0*/  @P0 LDC.64 R2, c[0x0][0x440] ;  /* 0x00011000ff020b82 */ /* 0x000ee40000000a00 */
[----:B---3--:R-:W-:-:S04]  /*cad0*/  @P0 IMAD.HI.U32 R7, R0, R2, RZ ;  /* 0x0000000200070227 */ /* 0x008fc800078e00ff */
[----:B------:R-:W-:Y:S01]  /*cae0*/  IMAD.MOV.U32 R2, RZ, RZ, R0 ;  /* 0x000000ffff027224 */ /* 0x000fe200078e0000 */
[----:B------:R-:W-:-:S04]  /*caf0*/  @P0 SHF.R.U32.HI R2, RZ, R3, R7 ;  /* 0x00000003ff020219 */ /* 0x000fc80000011607 */
[--C-:B------:R-:W-:Y:S01]  /*cb00*/  SHF.R.S32.HI R3, RZ, 0x1f, R2.reuse ;  /* 0x0000001fff037819 */ /* 0x100fe20000011402 */
[----:B------:R-:W-:-:S04]  /*cb10*/  IMAD.MOV R7, RZ, RZ, -R2 ;  /* 0x000000ffff077224 */ /* 0x000fc800078e0a02 */
[----:B------:R-:W-:Y:S02]  /*cb20*/  IMAD R7, R8, R7, R0 ;  /* 0x0000000708077224 */ /* 0x000fe400078e0200 */
[----:B--2---:R-:W-:-:S04]  /*cb30*/  IMAD R8, R10, UR6, RZ ;  /* 0x000000060a087c24 */ /* 0x004fc8000f8e02ff */
[C---:B----4-:R-:W-:Y:S02]  /*cb40*/  IMAD R8, R9.reuse, UR7, R8 ;  /* 0x0000000709087c24 */ /* 0x050fe4000f8e0208 */
[----:B------:R-:W-:-:S04]  /*cb50*/  IMAD.WIDE.U32 R2, R9, UR6, R2 ;  /* 0x0000000609027c25 */ /* 0x000fc8000f8e0002 */
[----:B------:R-:W-:Y:S01]  /*cb60*/  IMAD.IADD R3, R8, 0x1, R3 ;  /* 0x0000000108037824 */ /* 0x000fe200078e0203 */
[----:B------:R-:W-:-:S04]  /*cb70*/  LEA R8, P0, R2, UR4, 0x2 ;  /* 0x0000000402087c11 */ /* 0x000fc8000f8010ff */
[----:B------:R-:W-:-:S05]  /*cb80*/  LEA.HI.X R9, R2, UR5, R3, 0x2, P0 ;  /* 0x0000000502097c11 */ /* 0x000fca00080f1403 */
[----:B------:R2:W5:Y:S04]  /*cb90*/  LDG.E R8, desc[UR8][R8.64] ;  /* 0x0000000808087981 */ /* 0x000568000c1e1900 */
.L_x_467:
[----:B------:R-:W3:Y:S01]  /*cba0*/  LDL R2, [R1+0x4] ;  /* 0x0000040001027983 */ /* 0x000ee20000100800 */
[----:B------:R-:W-:Y:S01]  /*cbb0*/  BSSY B2, `(.L_x_468) ;  /* 0x0000005000027945 */ /* 0x000fe20003800000 */
[----:B---3--:R-:W-:Y:S01]  /*cbc0*/  IMAD R3, R4, 0x8, R2 ;  /* 0x0000000804037824 */ /* 0x008fe200078e0202 */
[----:B------:R-:W-:-:S04]  /*cbd0*/  SHF.L.U32 R2, R5, 0x1f, RZ ;  /* 0x0000001f05027819 */ /* 0x000fc800000006ff */
[----:B------:R-:W3:Y:S02]  /*cbe0*/  SYNCS.PHASECHK.TRANS64.TRYWAIT P0, [R3+URZ+0x34840], R2 ;  /* 0x03484002030075a7 */ /* 0x000ee4000800017f */
[----:B---3--:R-:W-:Y:S05]  /*cbf0*/  @!P0 BRA `(.L_x_469) ;  /* 0x0000003400ec8947 */ /* 0x008fea0003800000 */
.L_x_562:
[----:B------:R-:W-:Y:S05]  /*cc00*/  BSYNC B2 ;  /* 0x0000000000027941 */ /* 0x000fea0003800000 */
.L_x_468:
[----:B--2---:R-:W2:Y:S01]  /*cc10*/  S2R R9, SR_TID.X ;  /* 0x0000000000097919 */ /* 0x004ea20000002100 */
[----:B------:R-:W-:Y:S01]  /*cc20*/  BSSY B2, `(.L_x_470) ;  /* 0x000000b000027945 */ /* 0x000fe20003800000 */
[----:B--2---:R-:W-:-:S04]  /*cc30*/  LOP3.LUT R9, R9, 0x7f, RZ, 0xc0, !PT ;  /* 0x0000007f09097812 */ /* 0x004fc800078ec0ff */
[----:B------:R-:W-:-:S13]  /*cc40*/  ISETP.NE.AND P1, PT, R9, RZ, PT ;  /* 0x000000ff0900720c */ /* 0x000fda0003f25270 */
[----:B------:R-:W-:Y:S05]  /*cc50*/  @P1 BRA `(.L_x_471) ;  /* 0x00000000001c1947 */ /* 0x000fea0003800000 */
[----:B------:R-:W2:Y:S01]  /*cc60*/  S2R R9, SR_TID.X ;  /* 0x0000000000097919 */ /* 0x000ea20000002100 */
[----:B---3--:R-:W-:-:S04]  /*cc70*/  IMAD.MOV.U32 R2, RZ, RZ, 0xc000 ;  /* 0x0000c000ff027424 */ /* 0x008fc800078e00ff */
[----:B------:R4:W-:Y:S01]  /*cc80*/  SYNCS.ARRIVE.TRANS64 RZ, [R3+URZ+0x34830], R2 ;  /* 0x0348300203ff79a7 */ /* 0x0009e2000800003f */
[----:B--2---:R-:W-:-:S04]  /*cc90*/  LOP3.LUT R9, R9, 0x1f, RZ, 0xc0, !PT ;  /* 0x0000001f09097812 */ /* 0x004fc800078ec0ff */
[----:B------:R-:W-:-:S13]  /*cca0*/  ISETP.NE.AND P0, PT, R9, RZ, PT ;  /* 0x000000ff0900720c */ /* 0x000fda0003f05270 */
[----:B----4-:R-:W-:Y:S05]  /*ccb0*/  @!P0 BRA `(.L_x_471) ;  /* 0x0000000000048947 */ /* 0x010fea0003800000 */
[----:B------:R-:W-:Y:S01]  /*ccc0*/  BPT.TRAP 0x1 ;  /* 0x000000040000795c */ /* 0x000fe20000300000 */
.L_x_471:
[----:B------:R-:W-:Y:S05]  /*ccd0*/  BSYNC B2 ;  /* 0x0000000000027941 */ /* 0x000fea0003800000 */
.L_x_470:
[----:B------:R-:W2:Y:S04]  /*cce0*/  LDL R9, [R1+0x4] ;  /* 0x0000040001097983 */ /* 0x000ea80000100800 */
[----:B---3--:R-:W3:Y:S01]  /*ccf0*/  LDL R2, [R1+0x18] ;  /* 0x0000180001027983 */ /* 0x008ee20000100800 */
        /* <DEDUP_REMOVED lines=11> */
.L_x_472:
        /* <DEDUP_REMOVED lines=9> */
[----:B--2---:R-:W-:Y:S05]  /*ce40*/  @P0 BRA.U.ANY `(.L_x_472) ;  /* 0xfffffffd00d80947 */ /* 0x004fea000393ffff */
[----:B------:R-:W-:Y:S01]  /*ce50*/  IMAD.MOV.U32 R14, RZ, RZ, 0x40 ;  /* 0x00000040ff0e7424 */ /* 0x000fe200078e00ff */
[----:B------:R-:W-:Y:S01]  /*ce60*/  PLOP3.LUT P0, PT, PT, PT, PT, 0x80, 0x0 ;  /* 0x000000000000781c */ /* 0x000fe20003f0f070 */
[----:B------:R-:W-:Y:S01]  /*ce70*/  VIADD R10, R9, 0x20400 ;  /* 0x00020400090a7836 */ /* 0x000fe20000000000 */
[----:B------:R-:W-:Y:S01]  /*ce80*/  UMOV UR6, 0x0 ;  /* 0x0000000000067882 */ /* 0x000fe20000000000 */
[----:B------:R-:W-:Y:S01]  /*ce90*/  UMOV UR7, 0x14f00000 ;  /* 0x14f0000000077882 */ /* 0x000fe20000000000 */
[----:B------:R-:W-:-:S15]  /*cea0*/  R2UR UR10, R14 ;  /* 0x000000000e0a72ca */ /* 0x000fde00000e0000 */
.L_x_473:
        /* <DEDUP_REMOVED lines=10> */
[----:B------:R-:W-:Y:S01]  /*cf50*/  PLOP3.LUT P0, PT, PT, PT, PT, 0x80, 0x0 ;  /* 0x000000000000781c */ /* 0x000fe20003f0f070 */
[----:B------:R-:W-:Y:S01]  /*cf60*/  VIADD R9, R9, 0x24400 ;  /* 0x0002440009097836 */ /* 0x000fe20000000000 */
[----:B------:R-:W-:Y:S01]  /*cf70*/  UMOV UR6, 0x0 ;  /* 0x0000000000067882 */ /* 0x000fe20000000000 */
[----:B------:R-:W-:Y:S01]  /*cf80*/  UMOV UR7, 0x14f00000 ;  /* 0x14f0000000077882 */ /* 0x000fe20000000000 */
[----:B------:R-:W-:-:S09]  /*cf90*/  UMOV UR10, 0x80 ;  /* 0x00000080000a7882 */ /* 0x000fd20000000000 */
.L_x_474:
        /* <DEDUP_REMOVED lines=10> */
[----:B------:R-:W2:Y:S04]  /*d040*/  LDL.LU R12, [R1+0x10] ;  /* 0x00001000010c7983 */ /* 0x000ea80000300800 */
[----:B------:R-:W3:Y:S01]  /*d050*/  LDL R10, [R1+0x8] ;  /* 0x00000800010a7983 */ /* 0x000ee20000100800 */
[----:B------:R-:W-:Y:S01]  /*d060*/  BSSY B2, `(.L_x_475) ;  /* 0x0000005000027945 */ /* 0x000fe20003800000 */
[----:B--2---:R-:W-:Y:S01]  /*d070*/  SHF.L.U32 R3, R12, 0x1f, RZ ;  /* 0x0000001f0c037819 */ /* 0x004fe200000006ff */
[----:B---3--:R-:W-:-:S04]  /*d080*/  IMAD R2, R10, 0x8, R6 ;  /* 0x000000080a027824 */ /* 0x008fc800078e0206 */
[----:B------:R-:W2:Y:S02]  /*d090*/  SYNCS.PHASECHK.TRANS64.TRYWAIT P0, [R2+URZ+0x60], R3 ;  /* 0x00006003020075a7 */ /* 0x000ea4000800017f */
[----:B--2---:R-:W-:Y:S05]  /*d0a0*/  @!P0 BRA `(.L_x_476) ;  /* 0x0000003000d48947 */ /* 0x004fea0003800000 */
.L_x_563:
[----:B------:R-:W-:Y:S05]  /*d0b0*/  BSYNC B2 ;  /* 0x0000000000027941 */ /* 0x000fea0003800000 */
.L_x_475:
[----:B------:R-:W-:Y:S01]  /*d0c0*/  BSSY B2, `(.L_x_477) ;  /* 0x000000b000027945 */ /* 0x000fe20003800000 */
[----:B------:R-:W-:Y:S02]  /*d0d0*/  IMAD.MOV.U32 R12, RZ, RZ, 0x0 ;  /* 0x00000000ff0c7424 */ /* 0x000fe400078e00ff */
[----:B------:R-:W-:Y:S01]  /*d0e0*/  IMAD.MOV.U32 R13, RZ, RZ, 0x14f00000 ;  /* 0x14f00000ff0d7424 */ /* 0x000fe200078e00ff */
[----:B------:R-:W-:Y:S06]  /*d0f0*/  @P1 BRA `(.L_x_478) ;  /* 0x00000000001c1947 */ /* 0x000fec0003800000 */
[----:B------:R-:W3:Y:S01]  /*d100*/  S2R R9, SR_TID.X ;  /* 0x0000000000097919 */ /* 0x000ee20000002100 */
[----:B--2---:R-:W-:-:S04]  /*d110*/  IMAD.MOV.U32 R3, RZ, RZ, 0x8000 ;  /* 0x00008000ff037424 */ /* 0x004fc800078e00ff */
[----:B------:R4:W-:Y:S01]  /*d120*/  SYNCS.ARRIVE.TRANS64 RZ, [R2+URZ+0x50], R3 ;  /* 0x0000500302ff79a7 */ /* 0x0009e2000800003f */
[----:B---3--:R-:W-:-:S04]  /*d130*/  LOP3.LUT R9, R9, 0x1f, RZ, 0xc0, !PT ;  /* 0x0000001f09097812 */ /* 0x008fc800078ec0ff */
[----:B------:R-:W-:-:S13]  /*d140*/  ISETP.NE.AND P0, PT, R9, RZ, PT ;  /* 0x000000ff0900720c */ /* 0x000fda0003f05270 */
[----:B----4-:R-:W-:Y:S05]  /*d150*/  @!P0 BRA `(.L_x_478) ;  /* 0x0000000000048947 */ /* 0x010fea0003800000 */
[----:B------:R-:W-:Y:S01]  /*d160*/  BPT.TRAP 0x1 ;  /* 0x000000040000795c */ /* 0x000fe20000300000 */
.L_x_478:
[----:B------:R-:W-:Y:S05]  /*d170*/  BSYNC B2 ;  /* 0x0000000000027941 */ /* 0x000fea0003800000 */
.L_x_477:
[----:B------:R-:W3:Y:S04]  /*d180*/  LDL R15, [R1+0x4] ;  /* 0x00000400010f7983 */ /* 0x000ee80000100800 */
[----:B--2---:R-:W3:Y:S04]  /*d190*/  LDL.LU R3, [R1+0x8] ;  /* 0x0000080001037983 */ /* 0x004ee80000300800 */
[----:B------:R-:W2:Y:S04]  /*d1a0*/  LDL R10, [R1+0x18] ;  /* 0x00001800010a7983 */ /* 0x000ea80000100800 */
[----:B------:R-:W2:Y:S01]  /*d1b0*/  LDL.LU R9, [R1+0x14] ;  /* 0x0000140001097983 */ /* 0x000ea20000300800 */
[----:B------:R-:W-:Y:S01]  /*d1c0*/  R2UR UR10, R11 ;  /* 0x000000000b0a72ca */ /* 0x000fe200000e0000 */
[----:B------:R-:W-:Y:S01]  /*d1d0*/  UIADD3 UR4, UP0, UR36, 0x470, URZ ;  /* 0x0000047024047890 */ /* 0x000fe2000ff1e03f */
[----:B------:R-:W-:Y:S01]  /*d1e0*/  R2UR UR6, R12 ;  /* 0x000000000c0672ca */ /* 0x000fe200000e0000 */
[----:B------:R-:W-:Y:S01]  /*d1f0*/  VIADD R2, R2, 0x50 ;  /* 0x0000005002027836 */ /* 0x000fe20000000000 */
[----:B------:R-:W-:Y:S01]  /*d200*/  R2UR UR7, R13 ;  /* 0x000000000d0772ca */ /* 0x000fe200000e0000 */
[----:B------:R-:W-:Y:S01]  /*d210*/  UIADD3.X UR5, URZ, UR37, URZ, UP0, !UPT ;  /* 0x000000253f057290 */ /* 0x000fe200087fe43f */
[----:B------:R-:W-:Y:S01]  /*d220*/  PLOP3.LUT P0, PT, PT, PT, PT, 0x80, 0x0 ;  /* 0x000000000000781c */ /* 0x000fe20003f0f070 */
[----:B---3--:R-:W-:-:S02]  /*d230*/  IMAD R3, R3, 0x8000, R15 ;  /* 0x0000800003037824 */ /* 0x008fc400078e020f */
[----:B--2---:R-:W-:Y:S02]  /*d240*/  IMAD R9, R9, 0x80, R10 ;  /* 0x0000008009097824 */ /* 0x004fe400078e020a */
[----:B------:R-:W-:-:S08]  /*d250*/  VIADD R10, R3, 0x400 ;  /* 0x00000400030a7836 */ /* 0x000fd00000000000 */
.L_x_479:
        /* <DEDUP_REMOVED lines=10> */
[----:B--2---:R-:W-:Y:S05]  /*d300*/  @P0 BRA.U.ANY `(.L_x_479) ;  /* 0xfffffffd00d40947 */ /* 0x004fea000393ffff */
[----:B------:R-:W-:Y:S01]  /*d310*/  R2UR UR10, R14 ;  /* 0x000000000e0a72ca */ /* 0x000fe200000e0000 */
[----:B------:R-:W-:Y:S01]  /*d320*/  VIADD R3, R3, 0x4400 ;  /* 0x0000440003037836 */ /* 0x000fe20000000000 */
[----:B------:R-:W-:Y:S02]  /*d330*/  R2UR UR6, R12 ;  /* 0x000000000c0672ca */ /* 0x000fe400000e0000 */
[----:B------:R-:W-:Y:S02]  /*d340*/  R2UR UR7, R13 ;  /* 0x000000000d0772ca */ /* 0x000fe400000e0000 */
[----:B------:R-:W-:-:S13]  /*d350*/  PLOP3.LUT P0, PT, PT, PT, PT, 0x80, 0x0 ;  /* 0x000000000000781c */ /* 0x000fda0003f0f070 */
.L_x_480:
        /* <DEDUP_REMOVED lines=11> */
[----:B------:R2:W-:Y:S04]  /*d410*/  STL [R1+0x14], R7 ;  /* 0x0000140701007387 */ /* 0x0005e80000100800 */
[----:B------:R2:W-:Y:S02]  /*d420*/  STL [R1], R8 ;  /* 0x0000000801007387 */ /* 0x0005e40000100800 */
.L_x_466:
[----:B------:R-:W-:Y:S05]  /*d430*/  BSYNC B1 ;  /* 0x0000000000017941 */ /* 0x000fea0003800000 */
.L_x_465:
[----:B------:R-:W3:Y:S01]  /*d440*/  LDL R2, [R1+0x1c] ;  /* 0x00001c0001027983 */ /* 0x000ee20000100800 */
[----:B------:R-:W-:Y:S01]  /*d450*/  VIADD R3, R4, 0x1 ;  /* 0x0000000104037836 */ /* 0x000fe20000000000 */
[----:B------:R-:W-:Y:S04]  /*d460*/  BSSY B1, `(.L_x_481) ;  /* 0x00000aa000017945 */ /* 0x000fe80003800000 */
[----:B------:R-:W-:-:S04]  /*d470*/  ISETP.NE.AND P0, PT, R3, 0x2, PT ;  /* 0x000000020300780c */ /* 0x000fc80003f05270 */
[----:B------:R-:W-:Y:S02]  /*d480*/  SEL R11, R3, RZ, P0 ;  /* 0x000000ff030b7207 */ /* 0x000fe40000000000 */
[----:B---3--:R-:W-:Y:S02]  /*d490*/  LOP3.LUT P1, RZ, R2, 0x1, RZ, 0xc0, !PT ;  /* 0x0000000102ff7812 */ /* 0x008fe4000782c0ff */
[----:B------:R-:W-:-:S04]  /*d4a0*/  SEL R2, RZ, 0x1, P0 ;  /* 0x00000001ff027807 */ /* 0x000fc80000000000 */
[----:B------:R-:W-:-:S05]  /*d4b0*/  LOP3.LUT R10, R5, R2, RZ, 0x3c, !PT ;  /* 0x00000002050a7212 */ /* 0x000fca00078e3cff */
[----:B------:R3:W-:Y:S04]  /*d4c0*/  STL [R1+0x10], R10 ;  /* 0x0000100a01007387 */ /* 0x0007e80000100800 */
[----:B------:R3:W-:Y:S01]  /*d4d0*/  STL [R1+0x8], R11 ;  /* 0x0000080b01007387 */ /* 0x0007e20000100800 */
[----:B------:R-:W-:Y:S05]  /*d4e0*/  @!P1 BRA `(.L_x_482) ;  /* 0x0000000800849947 */ /* 0x000fea0003800000 */
[----:B------:R-:W-:Y:S01]  /*d4f0*/  ULDC.64 UR4, c[0x0][0x418] ;  /* 0x0001060000047ab9 */ /* 0x000fe20000000a00 */
[----:B--2---:R-:W-:Y:S01]  /*d500*/  VIADD R7, R0, 0xffffffff ;  /* 0xffffffff00077836 */ /* 0x004fe20000000000 */
[----:B------:R-:W-:-:S04]  /*d510*/  ISETP.NE.U32.AND P0, PT, RZ, UR4, PT ;  /* 0x00000004ff007c0c */ /* 0x000fc8000bf05070 */
[----:B------:R-:W-:-:S13]  /*d520*/  ISETP.NE.AND.EX P0, PT, RZ, UR5, PT, P0 ;  /* 0x00000005ff007c0c */ /* 0x000fda000bf05300 */
[----:B------:R-:W-:Y:S05]  /*d530*/  @!P0 BRA `(.L_x_483) ;  /* 0x0000000000508947 */ /* 0x000fea0003800000 */
[----:B------:R-:W2:Y:S01]  /*d540*/  LDL R13, [R1+0x20] ;  /* 0x00002000010d7983 */ /* 0x000ea20000100800 */
[----:B------:R-:W4:Y:S01]  /*d550*/  LDC R9, c[0x0][0x43c] ;  /* 0x00010f00ff097b82 */ /* 0x000f220000000800 */
[----:B------:R-:W-:Y:S02]  /*d560*/  ULDC.64 UR6, c[0x0][0x428] ;  /* 0x00010a0000067ab9 */ /* 0x000fe40000000a00 */
[----:B------:R-:W3:Y:S01]  /*d570*/  LDL R12, [R1+0xc] ;  /* 0x00000c00010c7983 */ /* 0x000ee20000100800 */
[----:B------:R-:W-:Y:S01]  /*d580*/  ULDC.64 UR8, c[0x0][0x208] ;  /* 0x0000820000087ab9 */ /* 0x000fe20000000a00 */
[----:B----4-:R-:W-:-:S13]  /*d590*/  ISETP.NE.AND P0, PT, R9, 0x1, PT ;  /* 0x000000010900780c */ /* 0x010fda0003f05270 */
[----:B------:R-:W4:Y:S02]  /*d5a0*/  @P0 LDC.64 R2, c[0x0][0x440] ;  /* 0x00011000ff020b82 */ /* 0x000f240000000a00 */
[----:B----45:R-:W-:-:S04]  /*d5b0*/  @P0 IMAD.HI.U32 R8, R7, R2, RZ ;  /* 0x0000000207080227 */ /* 0x030fc800078e00ff */
        /* <DEDUP_REMOVED lines=12> */
.L_x_483:
[----:B------:R-:W4:Y:S01]  /*d680*/  LDL R2, [R1+0x4] ;  /* 0x0000040001027983 */ /* 0x000f220000100800 */
[----:B------:R-:W-:Y:S01]  /*d690*/  SHF.L.U32 R3, R10, 0x1f, RZ ;  /* 0x0000001f0a037819 */ /* 0x000fe200000006ff */
[----:B------:R-:W-:Y:S01]  /*d6a0*/  BSSY B2, `(.L_x_484) ;  /* 0x0000004000027945 */ /* 0x000fe20003800000 */
[----:B----4-:R-:W-:-:S04]  /*d6b0*/  IMAD R2, R11, 0x8, R2 ;  /* 0x000000080b027824 */ /* 0x010fc800078e0202 */
[----:B------:R-:W4:Y:S02]  /*d6c0*/  SYNCS.PHASECHK.TRANS64.TRYWAIT P0, [R2+URZ+0x34840], R3 ;  /* 0x03484003020075a7 */ /* 0x000f24000800017f */
[----:B----4-:R-:W-:Y:S05]  /*d6d0*/  @!P0 BRA `(.L_x_485) ;  /* 0x0000002c005c8947 */ /* 0x010fea0003800000 */
.L_x_564:
[----:B------:R-:W-:Y:S05]  /*d6e0*/  BSYNC B2 ;  /* 0x0000000000027941 */ /* 0x000fea0003800000 */
.L_x_484:
[----:B--2---:R-:W2:Y:S01]  /*d6f0*/  S2R R9, SR_TID.X ;  /* 0x0000000000097919 */ /* 0x004ea20000002100 */
[----:B------:R-:W-:Y:S01]  /*d700*/  BSSY B2, `(.L_x_486) ;  /* 0x000000b000027945 */ /* 0x000fe20003800000 */
[----:B--2---:R-:W-:-:S04]  /*d710*/  LOP3.LUT R9, R9, 0x7f, RZ, 0xc0, !PT ;  /* 0x0000007f09097812 */ /* 0x004fc800078ec0ff */
[----:B------:R-:W-:-:S13]  /*d720*/  ISETP.NE.AND P1, PT, R9, RZ, PT ;  /* 0x000000ff0900720c */ /* 0x000fda0003f25270 */
[----:B------:R-:W-:Y:S05]  /*d730*/  @P1 BRA `(.L_x_487) ;  /* 0x00000000001c1947 */ /* 0x000fea0003800000 */
[----:B------:R-:W2:Y:S01]  /*d740*/  S2R R9, SR_TID.X ;  /* 0x0000000000097919 */ /* 0x000ea20000002100 */
[----:B----4-:R-:W-:-:S04]  /*d750*/  IMAD.MOV.U32 R3, RZ, RZ, 0xc000 ;  /* 0x0000c000ff037424 */ /* 0x010fc800078e00ff */
[----:B------:R4:W-:Y:S01]  /*d760*/  SYNCS.ARRIVE.TRANS64 RZ, [R2+URZ+0x34830], R3 ;  /* 0x0348300302ff79a7 */ /* 0x0009e2000800003f */
[----:B--2---:R-:W-:-:S04]  /*d770*/  LOP3.LUT R9, R9, 0x1f, RZ, 0xc0, !PT ;  /* 0x0000001f09097812 */ /* 0x004fc800078ec0ff */
[----:B------:R-:W-:-:S13]  /*d780*/  ISETP.NE.AND P0, PT, R9, RZ, PT ;  /* 0x000000ff0900720c */ /* 0x000fda0003f05270 */
[----:B----4-:R-:W-:Y:S05]  /*d790*/  @!P0 BRA `(.L_x_487) ;  /* 0x0000000000048947 */ /* 0x010fea0003800000 */
[----:B------:R-:W-:Y:S01]  /*d7a0*/  BPT.TRAP 0x1 ;  /* 0x000000040000795c */ /* 0x000fe20000300000 */
.L_x_487:
[----:B------:R-:W-:Y:S05]  /*d7b0*/  BSYNC B2 ;  /* 0x0000000000027941 */ /* 0x000fea0003800000 */
.L_x_486:
[----:B------:R-:W2:Y:S04]  /*d7c0*/  LDL R9, [R1+0x8] ;  /* 0x0000080001097983 */ /* 0x000ea80000100800 */
[----:B---3--:R-:W3:Y:S04]  /*d7d0*/  LDL R10, [R1+0x4] ;  /* 0x00000400010a7983 */ /* 0x008ee80000100800 */
[----:B----4-:R-:W4:Y:S01]  /*d7e0*/  LDL R2, [R1+0x18] ;  /* 0x0000180001027983 */ /* 0x010f220000100800 */
[----:B------:R-:W-:-:S05]  /*d7f0*/  IMAD.MOV.U32 R12, RZ, RZ, RZ ;  /* 0x000000ffff0c7224 */ /* 0x000fca00078e00ff */
[----:B------:R-:W-:Y:S01]  /*d800*/  R2UR UR10, R12 ;  /* 0x000000000c0a72ca */ /* 0x000fe200000e0000 */
[----:B------:R-:W-:Y:S01]  /*d810*/  UIADD3 UR4, UP0, UR36, 0x370, URZ ;  /* 0x0000037024047890 */ /* 0x000fe2000ff1e03f */
[----:B------:R-:W-:Y:S01]  /*d820*/  PLOP3.LUT P0, PT, PT, PT, PT, 0x80, 0x0 ;  /* 0x000000000000781c */ /* 0x000fe20003f0f070 */
[----:B------:R-:W-:Y:S01]  /*d830*/  UMOV UR6, 0x0 ;  /* 0x0000000000067882 */ /* 0x000fe20000000000 */
[----:B------:R-:W-:Y:S01]  /*d840*/  UMOV UR7, 0x14f00000 ;  /* 0x14f0000000077882 */ /* 0x000fe20000000000 */
[----:B------:R-:W-:Y:S01]  /*d850*/  UIADD3.X UR5, URZ, UR37, URZ, UP0, !UPT ;  /* 0x000000253f057290 */ /* 0x000fe200087fe43f */
[C---:B--2---:R-:W-:Y:S02]  /*d860*/  IMAD R3, R9.reuse, 0x8, R6 ;  /* 0x0000000809037824 */ /* 0x044fe400078e0206 */
[----:B---3--:R-:W-:Y:S02]  /*d870*/  IMAD R9, R9, 0xc000, R10 ;  /* 0x0000c00009097824 */ /* 0x008fe400078e020a */
[----:B------:R-:W-:-:S02]  /*d880*/  VIADD R3, R3, 0x30 ;  /* 0x0000003003037836 */ /* 0x000fc40000000000 */
[----:B----4-:R-:W-:Y:S02]  /*d890*/  IMAD R2, R7, 0x80, R2 ;  /* 0x0000008007027824 */ /* 0x010fe400078e0202 */
[----:B------:R-:W-:-:S07]  /*d8a0*/  VIADD R10, R9, 0x1c400 ;  /* 0x0001c400090a7836 */ /* 0x000fce0000000000 */
.L_x_488:
        /* <DEDUP_REMOVED lines=16> */
.L_x_489:
        /* <DEDUP_REMOVED lines=15> */
.L_x_490:
        /* <DEDUP_REMOVED lines=10> */
[----:B------:R-:W-:Y:S01]  /*db40*/  SHF.L.U32 R5, R5, 0x1f, RZ ;  /* 0x0000001f05057819 */ /* 0x000fe200000006ff */
[----:B------:R-:W-:Y:S01]  /*db50*/  IMAD R2, R4, 0x8, R6 ;  /* 0x0000000804027824 */ /* 0x000fe200078e0206 */
[----:B------:R-:W-:Y:S03]  /*db60*/  BSSY B2, `(.L_x_491) ;  /* 0x0000003000027945 */ /* 0x000fe60003800000 */
[----:B------:R-:W2:Y:S02]  /*db70*/  SYNCS.PHASECHK.TRANS64.TRYWAIT P0, [R2+URZ+0x60], R5 ;  /* 0x00006005020075a7 */ /* 0x000ea4000800017f */
[----:B--2---:R-:W-:Y:S05]  /*db80*/  @!P0 BRA `(.L_x_492) ;  /* 0x0000002800448947 */ /* 0x004fea0003800000 */
.L_x_565:
[----:B------:R-:W-:Y:S05]  /*db90*/  BSYNC B2 ;  /* 0x0000000000027941 */ /* 0x000fea0003800000 */
.L_x_491:
[----:B------:R-:W-:Y:S01]  /*dba0*/  BSSY B2, `(.L_x_493) ;  /* 0x000000b000027945 */ /* 0x000fe20003800000 */
[----:B------:R-:W-:Y:S02]  /*dbb0*/  IMAD.MOV.U32 R10, RZ, RZ, 0x0 ;  /* 0x00000000ff0a7424 */ /* 0x000fe400078e00ff */
[----:B------:R-:W-:Y:S01]  /*dbc0*/  IMAD.MOV.U32 R11, RZ, RZ, 0x14f00000 ;  /* 0x14f00000ff0b7424 */ /* 0x000fe200078e00ff */
[----:B------:R-:W-:Y:S06]  /*dbd0*/  @P1 BRA `(.L_x_494) ;  /* 0x00000000001c1947 */ /* 0x000fec0003800000 */
[----:B------:R-:W3:Y:S02]  /*dbe0*/  S2R R3, SR_TID.X ;  /* 0x0000000000037919 */ /* 0x000ee40000002100 */
[----:B---3--:R-:W-:Y:S01]  /*dbf0*/  LOP3.LUT R9, R3, 0x1f, RZ, 0xc0, !PT ;  /* 0x0000001f03097812 */ /* 0x008fe200078ec0ff */
[----:B------:R-:W-:-:S03]  /*dc00*/  IMAD.MOV.U32 R3, RZ, RZ, 0x8000 ;  /* 0x00008000ff037424 */ /* 0x000fc600078e00ff */
[----:B------:R-:W-:Y:S01]  /*dc10*/  ISETP.NE.AND P0, PT, R9, RZ, PT ;  /* 0x000000ff0900720c */ /* 0x000fe20003f05270 */
[----:B------:R3:W-:-:S12]  /*dc20*/  SYNCS.ARRIVE.TRANS64 RZ, [R2+URZ+0x50], R3 ;  /* 0x0000500302ff79a7 */ /* 0x0007d8000800003f */
[----:B---3--:R-:W-:Y:S05]  /*dc30*/  @!P0 BRA `(.L_x_494) ;  /* 0x0000000000048947 */ /* 0x008fea0003800000 */
[----:B------:R-:W-:Y:S01]  /*dc40*/  BPT.TRAP 0x1 ;  /* 0x000000040000795c */ /* 0x000fe20000300000 */
.L_x_494:
[----:B------:R-:W-:Y:S05]  /*dc50*/  BSYNC B2 ;  /* 0x0000000000027941 */ /* 0x000fea0003800000 */
.L_x_493:
[----:B------:R-:W3:Y:S04]  /*dc60*/  LDL R9, [R1+0x4] ;  /* 0x0000040001097983 */ /* 0x000ee80000100800 */
[----:B--2---:R-:W2:Y:S04]  /*dc70*/  LDL R5, [R1+0x18] ;  /* 0x0000180001057983 */ /* 0x004ea80000100800 */
        /* <DEDUP_REMOVED lines=11> */
.L_x_495:
        /* <DEDUP_REMOVED lines=16> */
.L_x_496:
        /* <DEDUP_REMOVED lines=13> */
.L_x_482:
[----:B------:R-:W-:Y:S05]  /*df00*/  BSYNC B1 ;  /* 0x0000000000017941 */ /* 0x000fea0003800000 */
.L_x_481:
[C---:B------:R-:W-:Y:S01]  /*df10*/  ISETP.GT.AND P0, PT, R0.reuse, 0x1, PT ;  /* 0x000000010000780c */ /* 0x040fe20003f04270 */
[----:B------:R-:W-:-:S12]  /*df20*/  VIADD R0, R0, 0xfffffffe ;  /* 0xfffffffe00007836 */ /* 0x000fd80000000000 */
[----:B------:R-:W-:Y:S05]  /*df30*/  @P0 BRA `(.L_x_497) ;  /* 0xffffffe800840947 */ /* 0x000fea000383ffff */
.L_x_446:
[----:B------:R-:W-:Y:S05]  /*df40*/  BSYNC B0 ;  /* 0x0000000000007941 */ /* 0x000fea0003800000 */
.L_x_445:
[----:B------:R-:W0:Y:S01]  /*df50*/  S2R R2, SR_TID.X ;  /* 0x0000000000027919 */ /* 0x000e220000002100 */
[----:B------:R-:W-:Y:S01]  /*df60*/  BSSY B0, `(.L_x_498) ;  /* 0x0000011000007945 */ /* 0x000fe20003800000 */
[----:B0-----:R-:W-:-:S04]  /*df70*/  LOP3.LUT R3, R2, 0x7f, RZ, 0xc0, !PT ;  /* 0x0000007f02037812 */ /* 0x001fc800078ec0ff */
[----:B------:R-:W-:-:S13]  /*df80*/  ISETP.NE.AND P0, PT, R3, RZ, PT ;  /* 0x000000ff0300720c */ /* 0x000fda0003f05270 */
[----:B------:R-:W-:Y:S05]  /*df90*/  @P0 BRA `(.L_x_499) ;  /* 0x0000000000340947 */ /* 0x000fea0003800000 */
[----:B------:R-:W0:Y:S01]  /*dfa0*/  S2R R2, SR_LANEID ;  /* 0x0000000000027919 */ /* 0x000e220000000000 */
[----:B------:R-:W-:Y:S01]  /*dfb0*/  VOTEU.ANY UR4, UPT, PT ;  /* 0x0000000000047886 */ /* 0x000fe200038e0100 */
[----:B------:R-:W1:Y:S01]  /*dfc0*/  LDC.64 R4, c[0x0][0xc60] ;  /* 0x00031800ff047b82 */ /* 0x000e620000000a00 */
[----:B------:R-:W0:Y:S01]  /*dfd0*/  FLO.U32 R0, UR4 ;  /* 0x0000000400007d00 */ /* 0x000e2200080e0000 */
[----:B------:R-:W-:Y:S01]  /*dfe0*/  ULDC.64 UR6, c[0x0][0x208] ;  /* 0x0000820000067ab9 */ /* 0x000fe20000000a00 */
[----:B0-----:R-:W-:-:S06]  /*dff0*/  ISETP.EQ.U32.AND P0, PT, R0, R2, PT ;  /* 0x000000020000720c */ /* 0x001fcc0003f02070 */
[----:B------:R-:W1:Y:S07]  /*e000*/  POPC R2, UR4 ;  /* 0x0000000400027d09 */ /* 0x000e6e0008000000 */
[----:B-1----:R-:W2:Y:S04]  /*e010*/  @P0 ATOMG.E.ADD.STRONG.GPU PT, R2, desc[UR6][R4.64], R2 ;  /* 0x00000002040209a8 */ /* 0x002ea800081ee1c6 */
[----:B--2---:R0:W1:Y:S02]  /*e020*/  SHFL.IDX PT, R2, R2, R0, 0x1f ;  /* 0x00001f0002027589 */ /* 0x00406400000e0000 */
[----:B0-----:R-:W0:Y:S02]  /*e030*/  S2R R0, SR_LTMASK ;  /* 0x0000000000007919 */ /* 0x001e240000003900 */
[----:B0-----:R-:W-:-:S06]  /*e040*/  LOP3.LUT R0, R0, UR4, RZ, 0xc0, !PT ;  /* 0x0000000400007c12 */ /* 0x001fcc000f8ec0ff */
[----:B------:R-:W1:Y:S02]  /*e050*/  POPC R0, R0 ;  /* 0x0000000000007309 */ /* 0x000e640000000000 */
[----:B-1----:R-:W-:-:S07]  /*e060*/  IADD3 R16, R2, UR38, R0 ;  /* 0x0000002602107c10 */ /* 0x002fce000fffe000 */
.L_x_499:
[----:B------:R-:W-:Y:S05]  /*e070*/  BSYNC B0 ;  /* 0x0000000000007941 */ /* 0x000fea0003800000 */
.L_x_498:
[----:B------:R-:W2:Y:S01]  /*e080*/  LDL R0, [R1+0x1c] ;  /* 0x00001c0001007983 */ /* 0x000ea20000100800 */
[----:B------:R-:W-:Y:S01]  /*e090*/  BSSY B0, `(.L_x_500) ;  /* 0x0000040000007945 */ /* 0x000fe20003800000 */
[----:B--2---:R-:W-:-:S13]  /*e0a0*/  LOP3.LUT P0, RZ, R0, 0x1, RZ, 0xc0, !PT ;  /* 0x0000000100ff7812 */ /* 0x004fda000780c0ff */
[----:B------:R-:W-:Y:S05]  /*e0b0*/  @!P0 BRA `(.L_x_501) ;  /* 0x0000000000f48947 */ /* 0x000fea0003800000 */
[----:B------:R-:W2:Y:S04]  /*e0c0*/  LDL R4, [R1+0x4] ;  /* 0x0000040001047983 */ /* 0x000ea80000100800 */
[----:B------:R-:W2:Y:S04]  /*e0d0*/  LDL R0, [R1+0x8] ;  /* 0x0000080001007983 */ /* 0x000ea80000100800 */
[----:B------:R-:W3:Y:S01]  /*e0e0*/  LDL R2, [R1+0x10] ;  /* 0x0000100001027983 */ /* 0x000ee20000100800 */
[----:B------:R-:W-:Y:S01]  /*e0f0*/  BSSY B1, `(.L_x_502) ;  /* 0x0000006000017945 */ /* 0x000fe20003800000 */
[----:B------:R-:W-:Y:S01]  /*e100*/  ISETP.NE.AND P1, PT, R3, RZ, PT ;  /* 0x000000ff0300720c */ /* 0x000fe20003f25270 */
[----:B--2---:R-:W-:Y:S01]  /*e110*/  IMAD R0, R0, 0x8, R4 ;  /* 0x0000000800007824 */ /* 0x004fe200078e0204 */
[----:B---3--:R-:W-:-:S04]  /*e120*/  SHF.L.U32 R2, R2, 0x1f, RZ ;  /* 0x0000001f02027819 */ /* 0x008fc800000006ff */
[----:B------:R-:W0:Y:S02]  /*e130*/  SYNCS.PHASECHK.TRANS64.TRYWAIT P0, [R0+URZ+0x34860], R2 ;  /* 0x03486002000075a7 */ /* 0x000e24000800017f */
[----:B0-----:R-:W-:Y:S05]  /*e140*/  @!P0 BRA `(.L_x_503) ;  /* 0x0000002000e88947 */ /* 0x001fea0003800000 */
.L_x_566:
[----:B------:R-:W-:Y:S05]  /*e150*/  BSYNC B1 ;  /* 0x0000000000017941 */ /* 0x000fea0003800000 */
.L_x_502:
[----:B------:R-:W-:Y:S04]  /*e160*/  BSSY B1, `(.L_x_504) ;  /* 0x0000009000017945 */ /* 0x000fe80003800000 */
[----:B------:R-:W-:Y:S05]  /*e170*/  @P1 BRA `(.L_x_505) ;  /* 0x00000000001c1947 */ /* 0x000fea0003800000 */
[----:B------:R-:W2:Y:S01]  /*e180*/  S2R R3, SR_TID.X ;  /* 0x0000000000037919 */ /* 0x000ea20000002100 */
[----:B0-----:R-:W-:-:S04]  /*e190*/  IMAD.MOV.U32 R2, RZ, RZ, 0x8000 ;  /* 0x00008000ff027424 */ /* 0x001fc800078e00ff */
[----:B------:R3:W-:Y:S01]  /*e1a0*/  SYNCS.ARRIVE.TRANS64 RZ, [R0+URZ+0x34850], R2 ;  /* 0x0348500200ff79a7 */ /* 0x0007e2000800003f */
[----:B--2---:R-:W-:-:S04]  /*e1b0*/  LOP3.LUT R3, R3, 0x1f, RZ, 0xc0, !PT ;  /* 0x0000001f03037812 */ /* 0x004fc800078ec0ff */
[----:B------:R-:W-:-:S13]  /*e1c0*/  ISETP.NE.AND P0, PT, R3, RZ, PT ;  /* 0x000000ff0300720c */ /* 0x000fda0003f05270 */
[----:B---3--:R-:W-:Y:S05]  /*e1d0*/  @!P0 BRA `(.L_x_505) ;  /* 0x0000000000048947 */ /* 0x008fea0003800000 */
[----:B------:R-:W-:Y:S01]  /*e1e0*/  BPT.TRAP 0x1 ;  /* 0x000000040000795c */ /* 0x000fe20000300000 */
.L_x_505:
[----:B------:R-:W-:Y:S05]  /*e1f0*/  BSYNC B1 ;  /* 0x0000000000017941 */ /* 0x000fea0003800000 */
.L_x_504:
[----:B------:R-:W2:Y:S04]  /*e200*/  LDL.LU R5, [R1+0x18] ;  /* 0x0000180001057983 */ /* 0x000ea80000300800 */
[----:B------:R-:W3:Y:S04]  /*e210*/  LDL R4, [R1+0x4] ;  /* 0x0000040001047983 */ /* 0x000ee80000100800 */
[----:B0-----:R-:W3:Y:S04]  /*e220*/  LDL R2, [R1+0x8] ;  /* 0x0000080001027983 */ /* 0x001ee80000100800 */
[----:B------:R-:W2:Y:S01]  /*e230*/  LDL R3, [R1+0x14] ;  /* 0x0000140001037983 */ /* 0x000ea20000100800 */
[----:B------:R-:W-:Y:S01]  /*e240*/  UIADD3 UR4, UP0, UR36, 0x470, URZ ;  /* 0x0000047024047890 */ /* 0x000fe2000ff1e03f */
[----:B------:R-:W-:Y:S01]  /*e250*/  PLOP3.LUT P0, PT, PT, PT, PT, 0x80, 0x0 ;  /* 0x000000000000781c */ /* 0x000fe20003f0f070 */
[----:B------:R-:W-:Y:S01]  /*e260*/  VIADD R0, R0, 0x34850 ;  /* 0x0003485000007836 */ /* 0x000fe20000000000 */
[----:B------:R-:W-:Y:S01]  /*e270*/  UMOV UR6, 0x0 ;  /* 0x0000000000067882 */ /* 0x000fe20000000000 */
[----:B------:R-:W-:Y:S01]  /*e280*/  UIADD3.X UR5, URZ, UR37, URZ, UP0, !UPT ;  /* 0x000000253f057290 */ /* 0x000fe200087fe43f */
[----:B------:R-:W-:Y:S01]  /*e290*/  UMOV UR7, 0x14f00000 ;  /* 0x14f0000000077882 */ /* 0x000fe20000000000 */
[----:B------:R-:W-:Y:S01]  /*e2a0*/  UMOV UR10, URZ ;  /* 0x0000003f000a7c82 */ /* 0x000fe20008000000 */
[----:B---3--:R-:W-:-:S02]  /*e2b0*/  IMAD R2, R2, 0x8000, R4 ;  /* 0x0000800002027824 */ /* 0x008fc400078e0204 */
[----:B--2---:R-:W-:Y:S02]  /*e2c0*/  IMAD R3, R3, 0x80, R5 ;  /* 0x0000008003037824 */ /* 0x004fe400078e0205 */
[----:B------:R-:W-:-:S07]  /*e2d0*/  VIADD R4, R2, 0x400 ;  /* 0x0000040002047836 */ /* 0x000fce0000000000 */
.L_x_506:
        /* <DEDUP_REMOVED lines=11> */
[----:B------:R-:W-:Y:S01]  /*e390*/  PLOP3.LUT P0, PT, PT, PT, PT, 0x80, 0x0 ;  /* 0x000000000000781c */ /* 0x000fe20003f0f070 */
[----:B------:R-:W-:Y:S01]  /*e3a0*/  VIADD R2, R2, 0x4400 ;  /* 0x0000440002027836 */ /* 0x000fe20000000000 */
[----:B------:R-:W-:Y:S01]  /*e3b0*/  UMOV UR6, 0x0 ;  /* 0x0000000000067882 */ /* 0x000fe20000000000 */
[----:B------:R-:W-:Y:S01]  /*e3c0*/  UMOV UR7, 0x14f00000 ;  /* 0x14f0000000077882 */ /* 0x000fe20000000000 */
[----:B------:R-:W-:-:S09]  /*e3d0*/  UMOV UR10, 0x40 ;  /* 0x00000040000a7882 */ /* 0x000fd20000000000 */
.L_x_507:
        /* <DEDUP_REMOVED lines=11> */
.L_x_501:
[----:B------:R-:W-:Y:S05]  /*e490*/  BSYNC B0 ;  /* 0x0000000000007941 */ /* 0x000fea0003800000 */
.L_x_500:
[----:B------:R-:W2:Y:S04]  /*e4a0*/  LDL.LU R5, [R1+0x8] ;  /* 0x0000080001057983 */ /* 0x000ea80000300800 */
[----:B------:R-:W3:Y:S01]  /*e4b0*/  LDL.LU R4, [R1+0x10] ;  /* 0x0000100001047983 */ /* 0x000ee20000300800 */
[----:B--2---:R-:W-:-:S05]  /*e4c0*/  VIADD R0, R5, 0x1 ;  /* 0x0000000105007836 */ /* 0x004fca0000000000 */
[----:B------:R-:W-:-:S04]  /*e4d0*/  ISETP.NE.AND P0, PT, R0, 0x2, PT ;  /* 0x000000020000780c */ /* 0x000fc80003f05270 */
[----:B------:R-:W-:Y:S02]  /*e4e0*/  SEL R2, RZ, 0x1, P0 ;  /* 0x00000001ff027807 */ /* 0x000fe40000000000 */
[----:B------:R-:W-:Y:S02]  /*e4f0*/  SEL R0, R0, RZ, P0 ;  /* 0x000000ff00007207 */ /* 0x000fe40000000000 */
[----:B---3--:R-:W-:-:S03]  /*e500*/  LOP3.LUT R4, R4, R2, RZ, 0x3c, !PT ;  /* 0x0000000204047212 */ /* 0x008fc600078e3cff */
[----:B------:R0:W-:Y:S04]  /*e510*/  STL [R1+0x8], R0 ;  /* 0x0000080001007387 */ /* 0x0001e80000100800 */
[----:B------:R0:W-:Y:S02]  /*e520*/  STL [R1+0x10], R4 ;  /* 0x0000100401007387 */ /* 0x0001e40000100800 */
.L_x_425:
[----:B------:R-:W-:Y:S05]  /*e530*/  BSYNC B7 ;  /* 0x0000000000077941 */ /* 0x000fea0003800000 */
.L_x_423:
[----:B0-----:R-:W2:Y:S02]  /*e540*/  LDL R0, [R1+0x1c] ;  /* 0x00001c0001007983 */ /* 0x001ea40000100800 */
[----:B--2---:R-:W-:-:S13]  /*e550*/  LOP3.LUT P0, RZ, R0, 0x2, RZ, 0xc0, !PT ;  /* 0x0000000200ff7812 */ /* 0x004fda000780c0ff */
[----:B------:R-:W-:Y:S05]  /*e560*/  @!P0 BRA `(.L_x_508) ;  /* 0x0000000000288947 */ /* 0x000fea0003800000 */
[----:B------:R-:W-:Y:S05]  /*e570*/  WARPSYNC.ALL ;  /* 0x0000000000007948 */ /* 0x000fea0003800000 */
[----:B------:R-:W0:Y:S08]  /*e580*/  S2UR UR5, SR_CgaCtaId ;  /* 0x00000000000579c3 */ /* 0x000e300000008800 */
[----:B------:R-:W-:Y:S06]  /*e590*/  BAR.SYNC.DEFER_BLOCKING 0x5, 0x180 ;  /* 0x0146000000007b1d */ /* 0x000fec0000010000 */
[----:B------:R-:W-:-:S02]  /*e5a0*/  UMOV UR4, 0x400 ;  /* 0x0000040000047882 */ /* 0x000fc40000000000 */
[----:B0-----:R-:W-:-:S06]  /*e5b0*/  ULEA UR4, UR5, UR4, 0x18 ;  /* 0x0000000405047291 */ /* 0x001fcc000f8ec03f */
[----:B------:R-:W-:-:S05]  /*e5c0*/  IMAD.U32 R0, RZ, RZ, UR4 ;  /* 0x00000004ff007e24 */ /* 0x000fca000f8e00ff */
[----:B------:R0:W2:Y:S04]  /*e5d0*/  LDS.128 R16, [R0+0x348d0] ;  /* 0x0348d00000107984 */ /* 0x0000a80000000c00 */
[----:B------:R0:W-:Y:S01]  /*e5e0*/  STL [R1+0x4], R0 ;  /* 0x0000040001007387 */ /* 0x0001e20000100800 */
[----:B------:R-:W-:Y:S06]  /*e5f0*/  BAR.ARV 0x4, 0x180 ;  /* 0x0106000000007b1d */ /* 0x000fec0000002000 */
[----:B------:R-:W-:Y:S05]  /*e600*/  BRA `(.L_x_509) ;  /* 0x0000000800507947 */ /* 0x000fea0003800000 */
.L_x_508:
[----:B------:R-:W1:Y:S01]  /*e610*/  S2R R0, SR_TID.X ;  /* 0x0000000000007919 */ /* 0x000e620000002100 */
[----:B------:R-:W-:Y:S01]  /*e620*/  UMOV UR4, 0xffffffff ;  /* 0xffffffff00047882 */ /* 0x000fe20000000000 */
[----:B-1--4-:R-:W-:-:S04]  /*e630*/  LOP3.LUT R7, R0, 0x1f, RZ, 0xc0, !PT ;  /* 0x0000001f00077812 */ /* 0x012fc800078ec0ff */
[----:B------:R-:W-:Y:S01]  /*e640*/  ISETP.NE.AND P0, PT, R7, 0x1f, PT ;  /* 0x0000001f0700780c */ /* 0x000fe20003f05270 */
[----:B------:R-:W-:-:S12]  /*e650*/  BRA.DIV UR4, `(.L_x_510) ;  /* 0x0000001e04b87947 */ /* 0x000fd8000b800000 */
[----:B------:R-:W-:Y:S01]  /*e660*/  IMAD.IADD R5, R19, 0x1, R7 ;  /* 0x0000000113057824 */ /* 0x000fe200078e0207 */
[----:B------:R-:W-:Y:S01]  /*e670*/  ULDC UR4, c[0x0][0xc3c] ;  /* 0x00030f0000047ab9 */ /* 0x000fe20000000800 */
[----:B------:R-:W-:-:S03]  /*e680*/  ULDC.64 UR6, c[0x0][0x208] ;  /* 0x0000820000067ab9 */ /* 0x000fc60000000a00 */
[----:B------:R-:W-:-:S13]  /*e690*/  ISETP.GE.OR P1, PT, R5, UR4, !P0 ;  /* 0x0000000405007c0c */ /* 0x000fda000c726670 */
[----:B------:R-:W0:Y:S02]  /*e6a0*/  @!P1 LDC.64 R2, c[0x0][0xc80] ;  /* 0x00032000ff029b82 */ /* 0x000e240000000a00 */
[----:B0-----:R-:W-:-:S06]  /*e6b0*/  @!P1 IMAD.WIDE R2, R5, 0x4, R2 ;  /* 0x0000000405029825 */ /* 0x001fcc00078e0202 */
[----:B------:R0:W2:Y:S01]  /*e6c0*/  @!P1 LDG.E R3, desc[UR6][R2.64] ;  /* 0x0000000602039981 */ /* 0x0000a2000c1e1900 */
[C---:B------:R-:W-:Y:S02]  /*e6d0*/  ISETP.GE.U32.AND P2, PT, R7.reuse, 0x2, PT ;  /* 0x000000020700780c */ /* 0x040fe40003f46070 */
[C---:B------:R-:W-:Y:S01]  /*e6e0*/  ISETP.GE.U32.AND P3, PT, R7.reuse, 0x4, PT ;  /* 0x000000040700780c */ /* 0x040fe20003f66070 */
[----:B------:R-:W-:Y:S01]  /*e6f0*/  SHFL.IDX PT, R4, R16, 0x1, 0x1f ;  /* 0x00201f0010047f89 */ /* 0x000fe200000e0000 */
[C---:B------:R-:W-:Y:S02]  /*e700*/  ISETP.GE.U32.AND P4, PT, R7.reuse, 0x8, PT ;  /* 0x000000080700780c */ /* 0x040fe40003f86070 */
[C---:B------:R-:W-:Y:S01]  /*e710*/  ISETP.GE.U32.AND P5, PT, R7.reuse, 0x10, PT ;  /* 0x000000100700780c */ /* 0x040fe20003fa6070 */
[----:B0-----:R-:W-:Y:S02]  /*e720*/  IMAD.MOV.U32 R2, RZ, RZ, RZ ;  /* 0x000000ffff027224 */ /* 0x001fe400078e00ff */
[----:B--2---:R-:W-:Y:S01]  /*e730*/  @!P1 IMAD.MOV.U32 R2, RZ, RZ, R3 ;  /* 0x000000ffff029224 */ /* 0x004fe200078e0003 */
[----:B------:R-:W-:-:S04]  /*e740*/  ISETP.NE.AND P1, PT, R7, RZ, PT ;  /* 0x000000ff0700720c */ /* 0x000fc80003f25270 */
        /* <DEDUP_REMOVED lines=14> */
[----:B------:R-:W-:Y:S02]  /*e830*/  IMAD.IADD R3, R3, 0x1, R0 ;  /* 0x0000000103037824 */ /* 0x000fe400078e0200 */
[----:B------:R0:W1:Y:S04]  /*e840*/  SHFL.IDX PT, R0, R16, RZ, 0x1f ;  /* 0x00001fff10007589 */ /* 0x00006800000e0000 */
[----:B------:R0:W2:Y:S02]  /*e850*/  SHFL.IDX PT, R6, R3, 0x1f, 0x1f ;  /* 0x03e01f0003067f89 */ /* 0x0000a400000e0000 */
.L_x_576:
[----:B------:R-:W-:Y:S02]  /*e860*/  ULDC UR4, c[0x0][0xc38] ;  /* 0x00030e0000047ab9 */ /* 0x000fe40000000800 */
[----:B0-----:R-:W-:-:S04]  /*e870*/  IMAD.U32 R16, RZ, RZ, UR4 ;  /* 0x00000004ff107e24 */ /* 0x001fc8000f8e00ff */
[----:B--2---:R-:W-:-:S04]  /*e880*/  IMAD R6, R6, R16, RZ ;  /* 0x0000001006067224 */ /* 0x004fc800078e02ff */
[----:B------:R-:W-:-:S05]  /*e890*/  IMAD.IADD R4, R4, 0x1, R6 ;  /* 0x0000000104047824 */ /* 0x000fca00078e0206 */
[----:B-1----:R-:W-:-:S13]  /*e8a0*/  ISETP.GT.AND P6, PT, R4, R0, PT ;  /* 0x000000000400720c */ /* 0x002fda0003fc4270 */
[----:B------:R-:W-:Y:S05]  /*e8b0*/  @P6 BRA `(.L_x_511) ;  /* 0x0000000000a06947 */ /* 0x000fea0003800000 */
.L_x_516:
[----:B0-----:R-:W0:Y:S01]  /*e8c0*/  LDC R2, c[0x0][0xc3c] ;  /* 0x00030f00ff027b82 */ /* 0x001e220000000800 */
[----:B------:R-:W-:-:S05]  /*e8d0*/  VIADD R19, R19, 0x1f ;  /* 0x0000001f13137836 */ /* 0x000fca0000000000 */
[----:B0-----:R-:W-:-:S13]  /*e8e0*/  ISETP.GE.AND P6, PT, R19, R2, PT ;  /* 0x000000021300720c */ /* 0x001fda0003fc6270 */
[----:B------:R-:W-:Y:S05]  /*e8f0*/  @P6 BRA `(.L_x_512) ;  /* 0x0000000400486947 */ /* 0x000fea0003800000 */
[----:B------:R-:W0:Y:S01]  /*e900*/  S2R R3, SR_TID.X ;  /* 0x0000000000037919 */ /* 0x000e220000002100 */
[----:B------:R-:W-:Y:S01]  /*e910*/  BSSY B0, `(.L_x_513) ;  /* 0x000000a000007945 */ /* 0x000fe20003800000 */
[----:B0-----:R-:W-:-:S05]  /*e920*/  LOP3.LUT R3, R3, 0x1f, RZ, 0xc0, !PT ;  /* 0x0000001f03037812 */ /* 0x001fca00078ec0ff */
[----:B------:R-:W-:-:S05]  /*e930*/  IMAD.IADD R5, R19, 0x1, R3 ;  /* 0x0000000113057824 */ /* 0x000fca00078e0203 */
[----:B------:R-:W-:Y:S01]  /*e940*/  ISETP.GE.OR P6, PT, R5, R2, !P0 ;  /* 0x000000020500720c */ /* 0x000fe200047c6670 */
[----:B------:R-:W-:-:S12]  /*e950*/  IMAD.MOV.U32 R2, RZ, RZ, RZ ;  /* 0x000000ffff027224 */ /* 0x000fd800078e00ff */
[----:B------:R-:W-:Y:S05]  /*e960*/  @P6 BRA `(.L_x_514) ;  /* 0x0000000000106947 */ /* 0x000fea0003800000 */
[----:B------:R-:W0:Y:S01]  /*e970*/  LDC.64 R2, c[0x0][0xc80] ;  /* 0x00032000ff027b82 */ /* 0x000e220000000a00 */
[----:B------:R-:W-:Y:S01]  /*e980*/  ULDC.64 UR4, c[0x0][0x208] ;  /* 0x0000820000047ab9 */ /* 0x000fe20000000a00 */
[----:B0-----:R-:W-:-:S06]  /*e990*/  IMAD.WIDE R2, R5, 0x4, R2 ;  /* 0x0000000405027825 */ /* 0x001fcc00078e0202 */
[----:B------:R0:W5:Y:S02]  /*e9a0*/  LDG.E R2, desc[UR4][R2.64] ;  /* 0x0000000402027981 */ /* 0x000164000c1e1900 */
.L_x_514:
[----:B------:R-:W-:Y:S05]  /*e9b0*/  BSYNC B0 ;  /* 0x0000000000007941 */ /* 0x000fea0003800000 */
.L_x_513:
[----:B------:R-:W-:-:S03]  /*e9c0*/  UMOV UR4, 0xffffffff ;  /* 0xffffffff00047882 */ /* 0x000fc60000000000 */
[----:B------:R-:W-:Y:S05]  /*e9d0*/  BRA.DIV UR4, `(.L_x_515) ;  /* 0x0000002204187947 */ /* 0x000fea000b800000 */
[----:B-----5:R-:W0:Y:S02]  /*e9e0*/  SHFL.UP PT, R14, R2, 0x1, RZ ;  /* 0x04200000020e7989 */ /* 0x020e2400000e00ff */
        /* <DEDUP_REMOVED lines=14> */
[----:B------:R0:W1:Y:S02]  /*ead0*/  SHFL.IDX PT, R6, R3, 0x1f, 0x1f ;  /* 0x03e01f0003067f89 */ /* 0x00006400000e0000 */
.L_x_584:
[----:B------:R-:W-:Y:S02]  /*eae0*/  ULDC UR4, c[0x0][0xc38] ;  /* 0x00030e0000047ab9 */ /* 0x000fe40000000800 */
[----:B------:R-:W-:-:S04]  /*eaf0*/  IMAD.U32 R16, RZ, RZ, UR4 ;  /* 0x00000004ff107e24 */ /* 0x000fc8000f8e00ff */
[----:B-1----:R-:W-:-:S04]  /*eb00*/  IMAD R6, R6, R16, RZ ;  /* 0x0000001006067224 */ /* 0x002fc800078e02ff */
[----:B------:R-:W-:-:S05]  /*eb10*/  IMAD.IADD R4, R6, 0x1, R4 ;  /* 0x0000000106047824 */ /* 0x000fca00078e0204 */
[----:B------:R-:W-:-:S13]  /*eb20*/  ISETP.GT.AND P6, PT, R4, R0, PT ;  /* 0x000000000400720c */ /* 0x000fda0003fc4270 */
[----:B------:R-:W-:Y:S05]  /*eb30*/  @!P6 BRA `(.L_x_516) ;  /* 0xfffffffc0060e947 */ /* 0x000fea000383ffff */
.L_x_511:
[----:B------:R-:W-:Y:S01]  /*eb40*/  IMAD.IADD R6, R4, 0x1, -R6 ;  /* 0x0000000104067824 */ /* 0x000fe200078e0a06 */
[----:B------:R-:W-:-:S03]  /*eb50*/  UMOV UR4, 0xffffffff ;  /* 0xffffffff00047882 */ /* 0x000fc60000000000 */
[----:B------:R-:W-:-:S05]  /*eb60*/  IMAD R4, R3, R16, R6 ;  /* 0x0000001003047224 */ /* 0x000fca00078e0206 */
[----:B------:R-:W-:Y:S01]  /*eb70*/  ISETP.GT.AND P6, PT, R4, R0, PT ;  /* 0x000000000400720c */ /* 0x000fe20003fc4270 */
[----:B------:R-:W-:-:S12]  /*eb80*/  BRA.DIV UR4, `(.L_x_517) ;  /* 0x0000002204807947 */ /* 0x000fd8000b800000 */
[----:B------:R-:W-:-:S04]  /*eb90*/  VOTE.ANY R5, PT, !P6 ;  /* 0x0000000000057806 */ /* 0x000fc800070e0100 */
[----:B------:R-:W1:Y:S02]  /*eba0*/  POPC R4, R5 ;  /* 0x0000000500047309 */ /* 0x000e640000000000 */
[----:B-1----:R1:W2:Y:S02]  /*ebb0*/  SHFL.IDX PT, R17, R2, R4, 0x1f ;  /* 0x00001f0402117589 */ /* 0x0022a400000e0000 */
.L_x_588:
[----:B------:R-:W-:Y:S01]  /*ebc0*/  ISETP.NE.AND P0, PT, R5, RZ, PT ;  /* 0x000000ff0500720c */ /* 0x000fe20003f05270 */
[----:B-1----:R-:W-:-:S12]  /*ebd0*/  IMAD.MOV.U32 R2, RZ, RZ, RZ ;  /* 0x000000ffff027224 */ /* 0x002fd800078e00ff */
[----:B------:R-:W-:Y:S05]  /*ebe0*/  @!P0 BRA `(.L_x_518) ;  /* 0x0000000000108947 */ /* 0x000fea0003800000 */
[----:B------:R-:W-:Y:S01]  /*ebf0*/  UMOV UR4, 0xffffffff ;  /* 0xffffffff00047882 */ /* 0x000fe20000000000 */
[----:B------:R-:W-:Y:S02]  /*ec00*/  VIADD R12, R4, 0xffffffff ;  /* 0xffffffff040c7836 */ /* 0x000fe40000000000 */
[----:B------:R-:W-:Y:S05]  /*ec10*/  BRA.DIV UR4, `(.L_x_519) ;  /* 0x0000002204a47947 */ /* 0x000fea000b800000 */
[----:B------:R1:W3:Y:S02]  /*ec20*/  SHFL.IDX PT, R2, R3, R12, 0x1f ;  /* 0x00001f0c03027589 */ /* 0x0002e400000e0000 */
.L_x_518:
[----:B--2---:R-:W-:Y:S01]  /*ec30*/  IABS R5, R17 ;  /* 0x0000001100057213 */ /* 0x004fe20000000000 */
[----:B---3--:R-:W-:Y:S02]  /*ec40*/  IMAD R16, R2, R16, R6 ;  /* 0x0000001002107224 */ /* 0x008fe400078e0206 */
[----:B------:R-:W-:Y:S01]  /*ec50*/  IMAD.IADD R19, R4, 0x1, R19 ;  /* 0x0000000104137824 */ /* 0x000fe200078e0213 */
[----:B------:R-:W2:Y:S01]  /*ec60*/  I2F.RP R2, R5 ;  /* 0x0000000500027306 */ /* 0x000ea20000209400 */
[----:B------:R-:W-:-:S07]  /*ec70*/  IMAD.IADD R0, R0, 0x1, -R16 ;  /* 0x0000000100007824 */ /* 0x000fce00078e0a10 */
[----:B--2---:R-:W2:Y:S02]  /*ec80*/  MUFU.RCP R2, R2 ;  /* 0x0000000200027308 */ /* 0x004ea40000001000 */
[----:B--2---:R-:W-:-:S06]  /*ec90*/  VIADD R2, R2, 0xffffffe ;  /* 0x0ffffffe02027836 */ /* 0x004fcc0000000000 */
[----:B01----:R-:W0:Y:S02]  /*eca0*/  F2I.FTZ.U32.TRUNC.NTZ R3, R2 ;  /* 0x0000000200037305 */ /* 0x003e24000021f000 */
[----:B0-----:R-:W-:-:S04]  /*ecb0*/  IMAD.MOV R2, RZ, RZ, -R3 ;  /* 0x000000ffff027224 */ /* 0x001fc800078e0a03 */
[----:B------:R-:W-:Y:S02]  /*ecc0*/  IMAD R6, R2, R5, RZ ;  /* 0x0000000502067224 */ /* 0x000fe400078e02ff */
[----:B------:R-:W-:-:S04]  /*ecd0*/  IMAD.MOV.U32 R2, RZ, RZ, RZ ;  /* 0x000000ffff027224 */ /* 0x000fc800078e00ff */
[----:B------:R-:W-:Y:S01]  /*ece0*/  IMAD.HI.U32 R2, R3, R6, R2 ;  /* 0x0000000603027227 */ /* 0x000fe200078e0002 */
[----:B------:R-:W-:Y:S02]  /*ecf0*/  IABS R6, R17 ;  /* 0x0000001100067213 */ /* 0x000fe40000000000 */
[----:B------:R-:W-:-:S03]  /*ed00*/  IABS R3, R0 ;  /* 0x0000000000037213 */ /* 0x000fc60000000000 */
[----:B------:R-:W-:Y:S02]  /*ed10*/  IMAD.MOV R6, RZ, RZ, -R6 ;  /* 0x000000ffff067224 */ /* 0x000fe400078e0a06 */
        /* <DEDUP_REMOVED lines=16> */
.L_x_512:
[----:B------:R-:W-:Y:S01]  /*ee20*/  UMOV UR4, URZ ;  /* 0x0000003f00047c82 */ /* 0x000fe20008000000 */
[----:B------:R-:W-:Y:S01]  /*ee30*/  UMOV UR5, URZ ;  /* 0x0000003f00057c82 */ /* 0x000fe20008000000 */
[----:B------:R-:W-:Y:S01]  /*ee40*/  ULDC UR6, c[0x0][0xc3c] ;  /* 0x00030f0000067ab9 */ /* 0x000fe20000000800 */
[----:B------:R-:W-:Y:S02]  /*ee50*/  IMAD.MOV.U32 R16, RZ, RZ, R0 ;  /* 0x000000ffff107224 */ /* 0x000fe400078e0000 */
[----:B------:R-:W-:Y:S02]  /*ee60*/  IMAD.U32 R17, RZ, RZ, UR4 ;  /* 0x00000004ff117e24 */ /* 0x000fe4000f8e00ff */
[----:B------:R-:W-:Y:S02]  /*ee70*/  IMAD.U32 R18, RZ, RZ, UR5 ;  /* 0x00000005ff127e24 */ /* 0x000fe4000f8e00ff */
[----:B------:R-:W-:-:S07]  /*ee80*/  IMAD.U32 R19, RZ, RZ, UR6 ;  /* 0x00000006ff137e24 */ /* 0x000fce000f8e00ff */
.L_x_520:
[----:B------:R3:W2:Y:S01]  /*ee90*/  LDL R3, [R1+0x4] ;  /* 0x0000040001037983 */ /* 0x0006a20000100800 */
[----:B------:R-:W0:Y:S01]  /*eea0*/  S2R R0, SR_TID.X ;  /* 0x0000000000007919 */ /* 0x000e220000002100 */
[----:B------:R-:W-:Y:S05]  /*eeb0*/  WARPSYNC.ALL ;  /* 0x0000000000007948 */ /* 0x000fea0003800000 */
[----:B0-----:R-:W-:Y:S01]  /*eec0*/  LOP3.LUT R0, R0, 0x1f, RZ, 0xc0, !PT ;  /* 0x0000001f00007812 */ /* 0x001fe200078ec0ff */
[----:B------:R-:W-:Y:S03]  /*eed0*/  BAR.SYNC.DEFER_BLOCKING 0x4, 0x180 ;  /* 0x0106000000007b1d */ /* 0x000fe60000010000 */
[----:B------:R-:W-:-:S13]  /*eee0*/  ISETP.NE.AND P0, PT, R0, RZ, PT ;  /* 0x000000ff0000720c */ /* 0x000fda0003f05270 */
[----:B------:R-:W2:Y:S01]  /*eef0*/  @!P0 S2R R0, SR_CgaCtaId ;  /* 0x0000000000008919 */ /* 0x000ea20000008800 */
[----:B------:R-:W-:-:S04]  /*ef00*/  @!P0 MOV R2, 0x400 ;  /* 0x0000040000028802 */ /* 0x000fc80000000f00 */
[----:B--2---:R-:W-:-:S05]  /*ef10*/  @!P0 LEA R3, R0, R2, 0x18 ;  /* 0x0000000200038211 */ /* 0x004fca00078ec0ff */
[----:B------:R3:W-:Y:S04]  /*ef20*/  @!P0 STS.128 [R3+0x348d0], R16 ;  /* 0x0348d01003008388 */ /* 0x0007e80000000c00 */
[----:B------:R3:W-:Y:S01]  /*ef30*/  @!P0 STL [R1+0x4], R3 ;  /* 0x0000040301008387 */ /* 0x0007e20000100800 */
[----:B------:R-:W-:Y:S06]  /*ef40*/  BAR.ARV 0x5, 0x180 ;  /* 0x0146000000007b1d */ /* 0x000fec0000002000 */
.L_x_509:
[----:B------:R-:W-:Y:S02]  /*ef50*/  ULDC UR4, c[0x0][0xc3c] ;  /* 0x00030f0000047ab9 */ /* 0x000fe40000000800 */
[----:B--2---:R-:W-:-:S13]  /*ef60*/  ISETP.GE.AND P0, PT, R19, UR4, PT ;  /* 0x0000000413007c0c */ /* 0x004fda000bf06270 */
[----:B------:R-:W-:Y:S05]  /*ef70*/  @!P0 BRA `(.L_x_521) ;  /* 0xffffffac003c8947 */ /* 0x000fea000383ffff */
[----:B------:R-:W-:Y:S05]  /*ef80*/  BSYNC B8 ;  /* 0x0000000000087941 */ /* 0x000fea0003800000 */
.L_x_419:
[----:B0-----:R-:W2:Y:S01]  /*ef90*/  LDL.LU R0, [R1+0x50] ;  /* 0x0000500001007983 */ /* 0x001ea20000300800 */
[----:B------:R-:W-:Y:S01]  /*efa0*/  BSSY B0, `(.L_x_522) ;  /* 0x000000b000007945 */ /* 0x000fe20003800000 */
[----:B------:R-:W0:Y:S01]  /*efb0*/  S2R R5, SR_CgaCtaId ;  /* 0x0000000000057919 */ /* 0x000e220000008800 */
[----:B--2---:R-:W-:-:S05]  /*efc0*/  VIADD R0, R0, 0x1 ;  /* 0x0000000100007836 */ /* 0x004fca0000000000 */
[----:B------:R-:W-:-:S04]  /*efd0*/  LEA.HI R2, R0, R0, RZ, 0x1 ;  /* 0x0000000000027211 */ /* 0x000fc800078f08ff */
[----:B---3--:R-:W-:-:S05]  /*efe0*/  LOP3.LUT R3, R2, 0xfffffffe, RZ, 0xc0, !PT ;  /* 0xfffffffe02037812 */ /* 0x008fca00078ec0ff */
[----:B------:R-:W-:Y:S01]  /*eff0*/  IMAD.IADD R3, R0, 0x1, -R3 ;  /* 0x0000000100037824 */ /* 0x000fe200078e0a03 */
[----:B------:R-:W-:-:S04]  /*f000*/  MOV R0, 0x400 ;  /* 0x0000040000007802 */ /* 0x000fc80000000f00 */
[----:B0-----:R-:W-:Y:S02]  /*f010*/  LEA R0, R5, R0, 0x18 ;  /* 0x0000000005007211 */ /* 0x001fe400078ec0ff */
[----:B------:R-:W-:-:S04]  /*f020*/  SHF.L.U32 R3, R3, 0x1f, RZ ;  /* 0x0000001f03037819 */ /* 0x000fc800000006ff */
[----:B------:R-:W0:Y:S02]  /*f030*/  SYNCS.PHASECHK.TRANS64.TRYWAIT P0, [R0+URZ+0x34820], R3 ;  /* 0x03482003000075a7 */ /* 0x000e24000800017f */
[----:B0-----:R-:W-:Y:S05]  /*f040*/  @!P0 BRA `(.L_x_523) ;  /* 0x0000001c00c08947 */ /* 0x001fea0003800000 */
.L_x_591:
[----:B------:R-:W-:Y:S05]  /*f050*/  BSYNC B0 ;  /* 0x0000000000007941 */ /* 0x000fea0003800000 */
.L_x_522:
[----:B------:R-:W-:-:S03]  /*f060*/  UMOV UR4, 0xffffffff ;  /* 0xffffffff00047882 */ /* 0x000fc60000000000 */
[----:B------:R-:W-:Y:S05]  /*f070*/  BRA.DIV UR4, `(.L_x_524) ;  /* 0x0000001e04c87947 */ /* 0x000fea000b800000 */
[----:B------:R-:W2:Y:S02]  /*f080*/  S2R R2, SR_TID.X ;  /* 0x0000000000027919 */ /* 0x000ea40000002100 */
[----:B--2---:R-:W-:-:S04]  /*f090*/  SHF.R.U32.HI R2, RZ, 0x5, R2 ;  /* 0x00000005ff027819 */ /* 0x004fc80000011602 */
[----:B------:R-:W-:-:S05]  /*f0a0*/  LOP3.LUT R2, R2, 0x3, RZ, 0xc0, !PT ;  /* 0x0000000302027812 */ /* 0x000fca00078ec0ff */
[----:B------:R2:W3:Y:S02]  /*f0b0*/  SHFL.IDX PT, R14, R2, RZ, 0x1f ;  /* 0x00001fff020e7589 */ /* 0x0004e400000e0000 */
.L_x_594:
[----:B---3--:R-:W-:Y:S01]  /*f0c0*/  ISETP.NE.AND P0, PT, R14, RZ, PT ;  /* 0x000000ff0e00720c */ /* 0x008fe20003f05270 */
[----:B------:R-:W-:-:S12]  /*f0d0*/  BSSY B0, `(.L_x_525) ;  /* 0x0000029000007945 */ /* 0x000fd80003800000 */
[----:B------:R-:W-:Y:S05]  /*f0e0*/  @P0 BRA `(.L_x_526) ;  /* 0x00000000009c0947 */ /* 0x000fea0003800000 */
[----:B------:R-:W-:-:S03]  /*f0f0*/  UMOV UR4, 0xffffffff ;  /* 0xffffffff00047882 */ /* 0x000fc60000000000 */
[----:B------:R-:W-:Y:S05]  /*f100*/  BRA.DIV UR4, `(.L_x_527) ;  /* 0x0000001e04d87947 */ /* 0x000fea000b800000 */
[----:B------:R-:W-:-:S13]  /*f110*/  ELECT P6, URZ, PT ;  /* 0x00000000003f782f */ /* 0x000fda00038c0000 */
.L_x_597:
        /* <DEDUP_REMOVED lines=8> */
.L_x_528:
[----:B0-----:R-:W2:Y:S04]  /*f1a0*/  LDL R3, [R1+0x8] ;  /* 0x0000080001037983 */ /* 0x001ea80000100800 */
[----:B-1--4-:R-:W3:Y:S01]  /*f1b0*/  LDL.LU R7, [R1+0x10] ;  /* 0x0000100001077983 */ /* 0x012ee20000300800 */
[----:B------:R-:W-:-:S04]  /*f1c0*/  VIADD R2, R0, 0x34840 ;  /* 0x0003484000027836 */ /* 0x000fc80000000000 */
[C---:B--2---:R-:W-:Y:S02]  /*f1d0*/  IMAD R6, R3.reuse, 0x8, R2 ;  /* 0x0000000803067824 */ /* 0x044fe400078e0202 */
[----:B------:R-:W-:Y:S01]  /*f1e0*/  VIADD R3, R3, 0x1 ;  /* 0x0000000103037836 */ /* 0x000fe20000000000 */
[----:B---3--:R-:W-:-:S04]  /*f1f0*/  SHF.L.U32 R5, R7, 0x1f, RZ ;  /* 0x0000001f07057819 */ /* 0x008fc800000006ff */
[C---:B------:R-:W-:Y:S01]  /*f200*/  ISETP.NE.AND P1, PT, R3.reuse, 0x2, PT ;  /* 0x000000020300780c */ /* 0x040fe20003f25270 */
[----:B------:R-:W0:Y:S03]  /*f210*/  SYNCS.PHASECHK.TRANS64.TRYWAIT P0, [R6+URZ], R5 ;  /* 0x00000005060075a7 */ /* 0x000e26000800017f */
[----:B------:R-:W-:Y:S02]  /*f220*/  SEL R4, RZ, 0x1, P1 ;  /* 0x00000001ff047807 */ /* 0x000fe40000800000 */
[----:B------:R-:W-:Y:S02]  /*f230*/  SEL R3, R3, RZ, P1 ;  /* 0x000000ff03037207 */ /* 0x000fe40000800000 */
[----:B------:R-:W-:-:S03]  /*f240*/  LOP3.LUT R4, R7, R4, RZ, 0x3c, !PT ;  /* 0x0000000407047212 */ /* 0x000fc600078e3cff */
[----:B------:R-:W-:Y:S01]  /*f250*/  IMAD R7, R3, 0x8, R2 ;  /* 0x0000000803077824 */ /* 0x000fe200078e0202 */
[----:B------:R-:W-:Y:S01]  /*f260*/  SHF.L.U32 R2, R4, 0x1f, RZ ;  /* 0x0000001f04027819 */ /* 0x000fe200000006ff */
[----:B0-----:R-:W-:Y:S06]  /*f270*/  @!P0 BRA `(.L_x_529) ;  /* 0x0000001c009c8947 */ /* 0x001fec0003800000 */
.L_x_598:
[----:B------:R-:W1:Y:S02]  /*f280*/  SYNCS.PHASECHK.TRANS64.TRYWAIT P0, [R7+URZ], R2 ;  /* 0x00000002070075a7 */ /* 0x000e64000800017f */
[----:B-1----:R-:W-:Y:S05]  /*f290*/  @!P0 BRA `(.L_x_530) ;  /* 0x0000001c00a88947 */ /* 0x002fea0003800000 */
.L_x_599:
[----:B------:R-:W-:Y:S05]  /*f2a0*/  @!P2 BRA `(.L_x_531) ;  /* 0x000000000004a947 */ /* 0x000fea0003800000 */
[----:B------:R-:W-:Y:S01]  /*f2b0*/  BPT.TRAP 0x1 ;  /* 0x000000040000795c */ /* 0x000fe20000300000 */
.L_x_531:
[----:B------:R-:W2:Y:S01]  /*f2c0*/  LDL.LU R4, [R1+0x8] ;  /* 0x0000080001047983 */ /* 0x000ea20000300800 */
[----:B------:R-:W-:-:S04]  /*f2d0*/  VIADD R0, R0, 0x34860 ;  /* 0x0003486000007836 */ /* 0x000fc80000000000 */
[----:B--2---:R-:W-:-:S04]  /*f2e0*/  IMAD R4, R4, 0x8, R0 ;  /* 0x0000000804047824 */ /* 0x004fc800078e0200 */
[----:B------:R-:W2:Y:S02]  /*f2f0*/  SYNCS.PHASECHK.TRANS64.TRYWAIT P0, [R4+URZ], R5 ;  /* 0x00000005040075a7 */ /* 0x000ea4000800017f */
[----:B--2---:R-:W-:Y:S05]  /*f300*/  @!P0 BRA `(.L_x_532) ;  /* 0x0000001c00a08947 */ /* 0x004fea0003800000 */
.L_x_600:
[----:B------:R-:W-:-:S07]  /*f310*/  IMAD R3, R3, 0x8, R0 ;  /* 0x0000000803037824 */ /* 0x000fce00078e0200 */
.L_x_533:
[----:B---3--:R3:W4:Y:S02]  /*f320*/  SYNCS.PHASECHK.TRANS64.TRYWAIT P0, [R3+URZ], R2 ;  /* 0x00000002030075a7 */ /* 0x008724000800017f */
[----:B----4-:R-:W-:Y:S05]  /*f330*/  @!P0 NANOSLEEP.SYNCS 0x989680 ;  /* 0x009896800000895d */ /* 0x010fea0003900000 */
[----:B------:R-:W4:Y:S02]  /*f340*/  @!P0 SYNCS.PHASECHK.TRANS64 P0, [R3+URZ], R2 ;  /* 0x00000002030085a7 */ /* 0x000f24000800007f */
[----:B----4-:R-:W-:Y:S05]  /*f350*/  @!P0 BRA `(.L_x_533) ;  /* 0xfffffffc00f08947 */ /* 0x010fea000383ffff */
.L_x_526:
[----:B------:R-:W-:Y:S05]  /*f360*/  BSYNC B0 ;  /* 0x0000000000007941 */ /* 0x000fea0003800000 */
.L_x_525:
[----:B------:R-:W-:Y:S05]  /*f370*/  EXIT ;  /* 0x000000000000794d */ /* 0x000fea0003800000 */
.L_x_371:
[----:B0-----:R0:W1:Y:S02]  /*f380*/  SYNCS.PHASECHK.TRANS64.TRYWAIT P1, [R0+URZ+0x34800], R3 ;  /* 0x03480003000075a7 */ /* 0x001064000802017f */
[----:B-1----:R-:W-:Y:S05]  /*f390*/  @!P1 NANOSLEEP.SYNCS 0x989680 ;  /* 0x009896800000995d */ /* 0x002fea0003900000 */
[----:B------:R-:W1:Y:S02]  /*f3a0*/  @!P1 SYNCS.PHASECHK.TRANS64 P1, [R0+URZ+0x34800], R3 ;  /* 0x03480003000095a7 */ /* 0x000e64000802007f */
[----:B-1----:R-:W-:Y:S05]  /*f3b0*/  @!P1 BRA `(.L_x_371) ;  /* 0xfffffffc00f09947 */ /* 0x002fea000383ffff */
[----:B------:R-:W-:Y:S05]  /*f3c0*/  BRA `(.L_x_534) ;  /* 0xffffff2000d07947 */ /* 0x000fea000383ffff */
.L_x_375:
[----:B0-----:R0:W2:Y:S02]  /*f3d0*/  SYNCS.PHASECHK.TRANS64.TRYWAIT P2, [R5+URZ+0x34830], R4 ;  /* 0x03483004050075a7 */ /* 0x0010a4000804017f */
[----:B--2---:R-:W-:Y:S05]  /*f3e0*/  @!P2 NANOSLEEP.SYNCS 0x989680 ;  /* 0x009896800000a95d */ /* 0x004fea0003900000 */
[----:B------:R-:W2:Y:S02]  /*f3f0*/  @!P2 SYNCS.PHASECHK.TRANS64 P2, [R5+URZ+0x34830], R4 ;  /* 0x034830040500a5a7 */ /* 0x000ea4000804007f */
[----:B--2---:R-:W-:Y:S05]  /*f400*/  @!P2 BRA `(.L_x_375) ;  /* 0xfffffffc00f0a947 */ /* 0x004fea000383ffff */
[----:B------:R-:W-:Y:S05]  /*f410*/  BRA `(.L_x_374) ;  /* 0xffffff2000f47947 */ /* 0x000fea000383ffff */
.L_x_380:
[----:B-1----:R-:W-:-:S04]  /*f420*/  IMAD.U32 R4, RZ, RZ, UR6 ;  /* 0x00000006ff047e24 */ /* 0x002fc8000f8e00ff */
[----:B------:R1:W2:Y:S03]  /*f430*/  SYNCS.PHASECHK.TRANS64.TRYWAIT P2, [R4+URZ+0x34830], R3 ;  /* 0x03483003040075a7 */ /* 0x0002a6000804017f */
[----:B--2---:R-:W-:Y:S05]  /*f440*/  @!P2 NANOSLEEP.SYNCS 0x989680 ;  /* 0x009896800000a95d */ /* 0x004fea0003900000 */
[----:B------:R-:W2:Y:S02]  /*f450*/  @!P2 SYNCS.PHASECHK.TRANS64 P2, [R4+URZ+0x34830], R3 ;  /* 0x034830030400a5a7 */ /* 0x000ea4000804007f */
[----:B--2---:R-:W-:Y:S05]  /*f460*/  @!P2 BRA `(.L_x_380) ;  /* 0xfffffffc00eca947 */ /* 0x004fea000383ffff */
[----:B------:R-:W-:Y:S05]  /*f470*/  BRA `(.L_x_379) ;  /* 0xffffff4800bc7947 */ /* 0x000fea000383ffff */
.L_x_384:
[----:B-1----:R1:W2:Y:S02]  /*f480*/  SYNCS.PHASECHK.TRANS64.TRYWAIT P2, [R8+URZ+0x34850], R3 ;  /* 0x03485003080075a7 */ /* 0x0022a4000804017f */
[----:B--2---:R-:W-:Y:S05]  /*f490*/  @!P2 NANOSLEEP.SYNCS 0x989680 ;  /* 0x009896800000a95d */ /* 0x004fea0003900000 */
[----:B------:R-:W2:Y:S02]  /*f4a0*/  @!P2 SYNCS.PHASECHK.TRANS64 P2, [R8+URZ+0x34850], R3 ;  /* 0x034850030800a5a7 */ /* 0x000ea4000804007f */
[----:B--2---:R-:W-:Y:S05]  /*f4b0*/  @!P2 BRA `(.L_x_384) ;  /* 0xfffffffc00f0a947 */ /* 0x004fea000383ffff */
[----:B------:R-:W-:Y:S05]  /*f4c0*/  BRA `(.L_x_383) ;  /* 0xffffff5000dc7947 */ /* 0x000fea000383ffff */
.L_x_389:
[----:B-1----:R1:W2:Y:S02]  /*f4d0*/  SYNCS.PHASECHK.TRANS64.TRYWAIT P0, [R14+URZ+0x34850], R7 ;  /* 0x034850070e0075a7 */ /* 0x0022a4000800017f */
[----:B--2---:R-:W-:Y:S05]  /*f4e0*/  @!P0 NANOSLEEP.SYNCS 0x989680 ;  /* 0x009896800000895d */ /* 0x004fea0003900000 */
[----:B------:R-:W2:Y:S02]  /*f4f0*/  @!P0 SYNCS.PHASECHK.TRANS64 P0, [R14+URZ+0x34850], R7 ;  /* 0x034850070e0085a7 */ /* 0x000ea4000800007f */
[----:B--2---:R-:W-:Y:S05]  /*f500*/  @!P0 BRA `(.L_x_389) ;  /* 0xfffffffc00f08947 */ /* 0x004fea000383ffff */
[----:B------:R-:W-:Y:S05]  /*f510*/  BRA `(.L_x_388) ;  /* 0xffffff6c00ac7947 */ /* 0x000fea000383ffff */
.L_x_431:
[----:B------:R-:W1:Y:S01]  /*f520*/  S2R R4, SR_TID.X ;  /* 0x0000000000047919 */ /* 0x000e620000002100 */
[----:B------:R-:W-:Y:S01]  /*f530*/  BSSY B0, `(.L_x_535) ;  /* 0x000000a000007945 */ /* 0x000fe20003800000 */
[----:B0-----:R-:W-:Y:S02]  /*f540*/  IMAD.MOV.U32 R12, RZ, RZ, RZ ;  /* 0x000000ffff0c7224 */ /* 0x001fe400078e00ff */
[----:B------:R-:W-:Y:S02]  /*f550*/  IMAD.MOV.U32 R11, RZ, RZ, 0x1f ;  /* 0x0000001fff0b7424 */ /* 0x000fe400078e00ff */
[----:B------:R-:W-:Y:S01]  /*f560*/  IMAD.MOV.U32 R15, RZ, RZ, -0x1 ;  /* 0xffffffffff0f7424 */ /* 0x000fe200078e00ff */
[----:B-1----:R-:W-:-:S04]  /*f570*/  SHF.R.U32.HI R4, RZ, 0x5, R4 ;  /* 0x00000005ff047819 */ /* 0x002fc80000011604 */
[----:B------:R-:W-:-:S05]  /*f580*/  LOP3.LUT R4, R4, 0x3, RZ, 0xc0, !PT ;  /* 0x0000000304047812 */ /* 0x000fca00078ec0ff */
[----:B------:R-:W-:-:S07]  /*f590*/  IMAD.MOV.U32 R13, RZ, RZ, R4 ;  /* 0x000000ffff0d7224 */ /* 0x000fce00078e0004 */
[----:B------:R-:W-:Y:S05]  /*f5a0*/  WARPSYNC.COLLECTIVE R15, `(.L_x_536) ;  /* 0x000000000f087348 */ /* 0x000fea0003c00000 */
[----:B------:R0:W1:Y:S02]  /*f5b0*/  SHFL.IDX P6, R14, R13, R12, R11 ;  /* 0x0000000c0d0e7389 */ /* 0x00006400000c000b */
[----:B01----:R-:W-:Y:S01]  /*f5c0*/  ENDCOLLECTIVE ;  /* 0x000000000000791b */ /* 0x003fe20003800000 */
.L_x_536:
[----:B------:R-:W-:Y:S05]  /*f5d0*/  BSYNC B0 ;  /* 0x0000000000007941 */ /* 0x000fea0003800000 */
.L_x_535:
[----:B------:R-:W-:Y:S05]  /*f5e0*/  BRA `(.L_x_537) ;  /* 0xffffffb000a07947 */ /* 0x000fea000383ffff */
.L_x_433:
[----:B------:R-:W-:Y:S01]  /*f5f0*/  BSSY B0, `(.L_x_538) ;  /* 0x0000006000007945 */ /* 0x000fe20003800000 */
[----:B------:R-:W-:-:S07]  /*f600*/  IMAD.MOV.U32 R15, RZ, RZ, -0x1 ;  /* 0xffffffffff0f7424 */ /* 0x000fce00078e00ff */
[----:B01----:R-:W-:Y:S05]  /*f610*/  WARPSYNC.COLLECTIVE R15, `(.L_x_539) ;  /* 0x000000000f0c7348 */ /* 0x003fea0003c00000 */
[----:B------:R-:W-:Y:S02]  /*f620*/  ELECT P6, UR62, PT ;  /* 0x00000000003e782f */ /* 0x000fe400038c0000 */
[----:B------:R-:W-:Y:S01]  /*f630*/  MOV R14, UR62 ;  /* 0x0000003e000e7c02 */ /* 0x000fe20008000f00 */
[----:B01----:R-:W-:Y:S10]  /*f640*/  ENDCOLLECTIVE ;  /* 0x000000000000791b */ /* 0x003ff40003800000 */
.L_x_539:
[----:B------:R-:W-:Y:S05]  /*f650*/  BSYNC B0 ;  /* 0x0000000000007941 */ /* 0x000fea0003800000 */
.L_x_538:
[----:B------:R-:W-:Y:S05]  /*f660*/  BRA `(.L_x_540) ;  /* 0xffffffb000ac7947 */ /* 0x000fea000383ffff */
.L_x_435:
[----:B-1----:R1:W2:Y:S02]  /*f670*/  SYNCS.PHASECHK.TRANS64.TRYWAIT P0, [R0+URZ+0x34840], R2 ;  /* 0x03484002000075a7 */ /* 0x0022a4000800017f */
[----:B--2---:R-:W-:Y:S05]  /*f680*/  @!P0 NANOSLEEP.SYNCS 0x989680 ;  /* 0x009896800000895d */ /* 0x004fea0003900000 */
[----:B------:R-:W2:Y:S02]  /*f690*/  @!P0 SYNCS.PHASECHK.TRANS64 P0, [R0+URZ+0x34840], R2 ;  /* 0x03484002000085a7 */ /* 0x000ea4000800007f */
[----:B--2---:R-:W-:Y:S05]  /*f6a0*/  @!P0 BRA `(.L_x_435) ;  /* 0xfffffffc00f08947 */ /* 0x004fea000383ffff */
[----:B------:R-:W-:Y:S05]  /*f6b0*/  BRA `(.L_x_541) ;  /* 0xffffffb4001c7947 */ /* 0x000fea000383ffff */
.L_x_439:
[----:B------:R0:W5:Y:S01]  /*f6c0*/  LDL.LU R8, [R1+0x40] ;  /* 0x0000400001087983 */ /* 0x0001620000300800 */
[----:B------:R-:W-:Y:S02]  /*f6d0*/  IMAD.MOV.U32 R13, RZ, RZ, R0 ;  /* 0x000000ffff0d7224 */ /* 0x000fe400078e0000 */
[----:B------:R-:W-:Y:S01]  /*f6e0*/  IMAD.MOV.U32 R12, RZ, RZ, RZ ;  /* 0x000000ffff0c7224 */ /* 0x000fe200078e00ff */
[----:B------:R-:W1:Y:S01]  /*f6f0*/  S2R R5, SR_TID.X ;  /* 0x0000000000057919 */ /* 0x000e620000002100 */
[----:B------:R-:W-:Y:S02]  /*f700*/  IMAD.MOV.U32 R11, RZ, RZ, 0x181f ;  /* 0x0000181fff0b7424 */ /* 0x000fe400078e00ff */
[----:B------:R-:W-:-:S07]  /*f710*/  IMAD.MOV.U32 R15, RZ, RZ, -0x1 ;  /* 0xffffffffff0f7424 */ /* 0x000fce00078e00ff */
[----:B01---5:R-:W-:Y:S05]  /*f720*/  WARPSYNC.COLLECTIVE R15, `(.L_x_542) ;  /* 0x000000000f087348 */ /* 0x023fea0003c00000 */
[----:B------:R2:W3:Y:S02]  /*f730*/  SHFL.IDX P6, R14, R13, R12, R11 ;  /* 0x0000000c0d0e7389 */ /* 0x0004e400000c000b */
[----:B0123-5:R-:W-:Y:S01]  /*f740*/  ENDCOLLECTIVE ;  /* 0x000000000000791b */ /* 0x02ffe20003800000 */
.L_x_542:
[----:B------:R-:W-:Y:S02]  /*f750*/  IMAD.MOV.U32 R13, RZ, RZ, R4 ;  /* 0x000000ffff0d7224 */ /* 0x000fe400078e0004 */
[----:B------:R-:W-:-:S07]  /*f760*/  IMAD.MOV.U32 R6, RZ, RZ, R14 ;  /* 0x000000ffff067224 */ /* 0x000fce00078e000e */
[----:B------:R-:W-:Y:S05]  /*f770*/  WARPSYNC.COLLECTIVE R15, `(.L_x_543) ;  /* 0x000000000f087348 */ /* 0x000fea0003c00000 */
[----:B------:R0:W1:Y:S02]  /*f780*/  SHFL.IDX P6, R14, R13, R12, R11 ;  /* 0x0000000c0d0e7389 */ /* 0x00006400000c000b */
[----:B01----:R-:W-:Y:S01]  /*f790*/  ENDCOLLECTIVE ;  /* 0x000000000000791b */ /* 0x003fe20003800000 */
.L_x_543:
[----:B------:R-:W-:Y:S01]  /*f7a0*/  ULDC.64 UR4, c[0x0][0x208] ;  /* 0x0000820000047ab9 */ /* 0x000fe20000000a00 */
[----:B------:R-:W-:Y:S02]  /*f7b0*/  IMAD.MOV.U32 R13, RZ, RZ, R0 ;  /* 0x000000ffff0d7224 */ /* 0x000fe400078e0000 */
[----:B------:R-:W-:Y:S02]  /*f7c0*/  IMAD.MOV.U32 R12, RZ, RZ, 0x1 ;  /* 0x00000001ff0c7424 */ /* 0x000fe400078e00ff */
[----:B------:R-:W-:Y:S02]  /*f7d0*/  IMAD R3, R8, R7, RZ ;  /* 0x0000000708037224 */ /* 0x000fe400078e02ff */
[----:B------:R-:W0:Y:S01]  /*f7e0*/  S2R R8, SR_TID.X ;  /* 0x0000000000087919 */ /* 0x000e220000002100 */
[----:B------:R-:W-:Y:S01]  /*f7f0*/  IMAD.MOV.U32 R7, RZ, RZ, R14 ;  /* 0x000000ffff077224 */ /* 0x000fe200078e000e */
[----:B0-----:R-:W-:-:S04]  /*f800*/  LOP3.LUT R8, R8, 0x7f, RZ, 0xc0, !PT ;  /* 0x0000007f08087812 */ /* 0x001fc800078ec0ff */
[----:B------:R-:W-:-:S05]  /*f810*/  SHF.R.U32.HI R8, RZ, 0x3, R8 ;  /* 0x00000003ff087819 */ /* 0x000fca0000011608 */
[----:B------:R-:W-:Y:S02]  /*f820*/  IMAD.IADD R2, R8, 0x1, R17 ;  /* 0x0000000108027824 */ /* 0x000fe400078e0211 */
[----:B------:R-:W-:Y:S02]  /*f830*/  IMAD.SHL.U32 R17, R5, 0x8, RZ ;  /* 0x0000000805117824 */ /* 0x000fe400078e00ff */
[C---:B------:R-:W-:Y:S01]  /*f840*/  VIADD R5, R2.reuse, 0x10 ;  /* 0x0000001002057836 */ /* 0x040fe20000000000 */
[----:B------:R-:W-:Y:S02]  /*f850*/  ISETP.GE.AND P3, PT, R2, R3, PT ;  /* 0x000000030200720c */ /* 0x000fe40003f66270 */
[----:B------:R-:W-:-:S11]  /*f860*/  LOP3.LUT R17, R17, 0x38, RZ, 0xc0, !PT ;  /* 0x0000003811117812 */ /* 0x000fd600078ec0ff */
[----:B------:R-:W-:-:S05]  /*f870*/  @!P3 LEA R7, P5, R17, R7, 0x1 ;  /* 0x000000071107b211 */ /* 0x000fca00078a08ff */
[----:B------:R-:W-:-:S05]  /*f880*/  @!P3 IMAD.X R6, RZ, RZ, R6, P5 ;  /* 0x000000ffff06b224 */ /* 0x000fca00028e0606 */
[----:B------:R-:W-:-:S04]  /*f890*/  @!P3 LOP3.LUT R7, R7, R6, RZ, 0x3c, !PT ;  /* 0x000000060707b212 */ /* 0x000fc800078e3cff */
        /* <DEDUP_REMOVED lines=8> */
[----:B------:R-:W-:-:S13]  /*f920*/  ISETP.GE.AND P3, PT, R5, R3, PT ;  /* 0x000000030500720c */ /* 0x000fda0003f66270 */
[----:B0-----:R-:W-:Y:S05]  /*f930*/  WARPSYNC.COLLECTIVE R15, `(.L_x_544) ;  /* 0x000000000f087348 */ /* 0x001fea0003c00000 */
[----:B------:R1:W2:Y:S02]  /*f940*/  SHFL.IDX P6, R14, R13, R12, R11 ;  /* 0x0000000c0d0e7389 */ /* 0x0002a400000c000b */
[----:B012---:R-:W-:Y:S01]  /*f950*/  ENDCOLLECTIVE ;  /* 0x000000000000791b */ /* 0x007fe20003800000 */
.L_x_544:
[----:B------:R-:W-:Y:S02]  /*f960*/  IMAD.MOV.U32 R13, RZ, RZ, R4 ;  /* 0x000000ffff0d7224 */ /* 0x000fe400078e0004 */
[----:B------:R-:W-:-:S07]  /*f970*/  IMAD.MOV.U32 R9, RZ, RZ, R14 ;  /* 0x000000ffff097224 */ /* 0x000fce00078e000e */
[----:B------:R-:W-:Y:S05]  /*f980*/  WARPSYNC.COLLECTIVE R15, `(.L_x_545) ;  /* 0x000000000f087348 */ /* 0x000fea0003c00000 */
[----:B------:R0:W1:Y:S02]  /*f990*/  SHFL.IDX P6, R14, R13, R12, R11 ;  /* 0x0000000c0d0e7389 */ /* 0x00006400000c000b */
[----:B01----:R-:W-:Y:S01]  /*f9a0*/  ENDCOLLECTIVE ;  /* 0x000000000000791b */ /* 0x003fe20003800000 */
.L_x_545:
[----:B------:R-:W-:Y:S01]  /*f9b0*/  ULDC.64 UR4, c[0x0][0x208] ;  /* 0x0000820000047ab9 */ /* 0x000fe20000000a00 */
[----:B------:R-:W-:Y:S02]  /*f9c0*/  IMAD.MOV.U32 R13, RZ, RZ, R0 ;  /* 0x000000ffff0d7224 */ /* 0x000fe400078e0000 */
[----:B------:R-:W-:Y:S02]  /*f9d0*/  IMAD.MOV.U32 R12, RZ, RZ, 0x2 ;  /* 0x00000002ff0c7424 */ /* 0x000fe400078e00ff */
[----:B------:R-:W-:-:S05]  /*f9e0*/  IMAD.MOV.U32 R5, RZ, RZ, R14 ;  /* 0x000000ffff057224 */ /* 0x000fca00078e000e */
[----:B------:R-:W-:-:S05]  /*f9f0*/  @!P3 LEA R8, P5, R17, R5, 0x1 ;  /* 0x000000051108b211 */ /* 0x000fca00078a08ff */
[----:B------:R-:W-:Y:S02]  /*fa00*/  @!P3 IMAD.X R5, RZ, RZ, R9, P5 ;  /* 0x000000ffff05b224 */ /* 0x000fe400028e0609 */
[----:B------:R-:W-:Y:S02]  /*fa10*/  @!P3 IMAD.MOV.U32 R6, RZ, RZ, R8 ;  /* 0x000000ffff06b224 */ /* 0x000fe400078e0008 */
[----:B------:R-:W-:Y:S02]  /*fa20*/  @!P3 IMAD.MOV.U32 R7, RZ, RZ, R5 ;  /* 0x000000ffff07b224 */ /* 0x000fe400078e0005 */
[----:B------:R-:W-:-:S03]  /*fa30*/  VIADD R5, R2, 0x20 ;  /* 0x0000002002057836 */ /* 0x000fc60000000000 */
        /* <DEDUP_REMOVED lines=10> */
.L_x_546:
[----:B------:R-:W-:Y:S02]  /*fae0*/  IMAD.MOV.U32 R13, RZ, RZ, R4 ;  /* 0x000000ffff0d7224 */ /* 0x000fe400078e0004 */
[----:B------:R-:W-:-:S07]  /*faf0*/  IMAD.MOV.U32 R8, RZ, RZ, R14 ;  /* 0x000000ffff087224 */ /* 0x000fce00078e000e */
[----:B------:R-:W-:Y:S05]  /*fb00*/  WARPSYNC.COLLECTIVE R15, `(.L_x_547) ;  /* 0x000000000f087348 */ /* 0x000fea0003c00000 */
[----:B------:R0:W1:Y:S02]  /*fb10*/  SHFL.IDX P6, R14, R13, R12, R11 ;  /* 0x0000000c0d0e7389 */ /* 0x00006400000c000b */
[----:B01----:R-:W-:Y:S01]  /*fb20*/  ENDCOLLECTIVE ;  /* 0x000000000000791b */ /* 0x003fe20003800000 */
.L_x_547:
[----:B------:R-:W-:Y:S01]  /*fb30*/  ULDC.64 UR4, c[0x0][0x208] ;  /* 0x0000820000047ab9 */ /* 0x000fe20000000a00 */
[----:B------:R-:W-:Y:S02]  /*fb40*/  IMAD.MOV.U32 R13, RZ, RZ, R0 ;  /* 0x000000ffff0d7224 */ /* 0x000fe400078e0000 */
[----:B------:R-:W-:Y:S02]  /*fb50*/  IMAD.MOV.U32 R12, RZ, RZ, 0x3 ;  /* 0x00000003ff0c7424 */ /* 0x000fe400078e00ff */
[----:B------:R-:W-:-:S05]  /*fb60*/  IMAD.MOV.U32 R5, RZ, RZ, R14 ;  /* 0x000000ffff057224 */ /* 0x000fca00078e000e */
[----:B------:R-:W-:-:S05]  /*fb70*/  @!P3 LEA R5, P4, R17, R5, 0x1 ;  /* 0x000000051105b211 */ /* 0x000fca00078808ff */
[----:B------:R-:W-:Y:S02]  /*fb80*/  @!P3 IMAD.X R6, RZ, RZ, R8, P4 ;  /* 0x000000ffff06b224 */ /* 0x000fe400020e0608 */
[C---:B------:R-:W-:Y:S02]  /*fb90*/  VIADD R8, R2.reuse, 0x60 ;  /* 0x0000006002087836 */ /* 0x040fe40000000000 */
        /* <DEDUP_REMOVED lines=13> */
.L_x_548:
[----:B------:R-:W-:Y:S02]  /*fc70*/  IMAD.MOV.U32 R13, RZ, RZ, R4 ;  /* 0x000000ffff0d7224 */ /* 0x000fe400078e0004 */
[----:B------:R-:W-:-:S07]  /*fc80*/  IMAD.MOV.U32 R6, RZ, RZ, R14 ;  /* 0x000000ffff067224 */ /* 0x000fce00078e000e */
[----:B------:R-:W-:Y:S05]  /*fc90*/  WARPSYNC.COLLECTIVE R15, `(.L_x_549) ;  /* 0x000000000f087348 */ /* 0x000fea0003c00000 */
[----:B------:R0:W1:Y:S02]  /*fca0*/  SHFL.IDX P6, R14, R13, R12, R11 ;  /* 0x0000000c0d0e7389 */ /* 0x00006400000c000b */
[----:B01----:R-:W-:Y:S01]  /*fcb0*/  ENDCOLLECTIVE ;  /* 0x000000000000791b */ /* 0x003fe20003800000 */
.L_x_549:
[----:B------:R-:W-:Y:S01]  /*fcc0*/  ULDC.64 UR4, c[0x0][0x208] ;  /* 0x0000820000047ab9 */ /* 0x000fe20000000a00 */
[----:B------:R-:W-:Y:S02]  /*fcd0*/  IMAD.MOV.U32 R13, RZ, RZ, R0 ;  /* 0x000000ffff0d7224 */ /* 0x000fe400078e0000 */
[----:B------:R-:W-:Y:S02]  /*fce0*/  IMAD.MOV.U32 R12, RZ, RZ, 0x4 ;  /* 0x00000004ff0c7424 */ /* 0x000fe400078e00ff */
[----:B------:R-:W-:-:S05]  /*fcf0*/  IMAD.MOV.U32 R5, RZ, RZ, R14 ;  /* 0x000000ffff057224 */ /* 0x000fca00078e000e */
[----:B------:R-:W-:-:S05]  /*fd00*/  @!P3 LEA R5, P4, R17, R5, 0x1 ;  /* 0x000000051105b211 */ /* 0x000fca00078808ff */
[----:B------:R-:W-:-:S04]  /*fd10*/  @!P3 IMAD.X R6, RZ, RZ, R6, P4 ;  /* 0x000000ffff06b224 */ /* 0x000fc800020e0606 */
        /* <DEDUP_REMOVED lines=13> */
.L_x_550:
[----:B------:R-:W-:Y:S02]  /*fdf0*/  IMAD.MOV.U32 R13, RZ, RZ, R4 ;  /* 0x000000ffff0d7224 */ /* 0x000fe400078e0004 */
[----:B------:R-:W-:-:S07]  /*fe00*/  IMAD.MOV.U32 R6, RZ, RZ, R14 ;  /* 0x000000ffff067224 */ /* 0x000fce00078e000e */
[----:B------:R-:W-:Y:S05]  /*fe10*/  WARPSYNC.COLLECTIVE R15, `(.L_x_551) ;  /* 0x000000000f087348 */ /* 0x000fea0003c00000 */
[----:B------:R0:W1:Y:S02]  /*fe20*/  SHFL.IDX P6, R14, R13, R12, R11 ;  /* 0x0000000c0d0e7389 */ /* 0x00006400000c000b */
[----:B01----:R-:W-:Y:S01]  /*fe30*/  ENDCOLLECTIVE ;  /* 0x000000000000791b */ /* 0x003fe20003800000 */
.L_x_551:
        /* <DEDUP_REMOVED lines=19> */
.L_x_552:
[----:B------:R-:W-:Y:S02]  /*ff70*/  IMAD.MOV.U32 R13, RZ, RZ, R4 ;  /* 0x000000ffff0d7224 */ /* 0x000fe400078e0004 */
[----:B------:R-:W-:-:S07]  /*ff80*/  IMAD.MOV.U32 R6, RZ, RZ, R14 ;  /* 0x000000ffff067224 */ /* 0x000fce00078e000e */
[----:B------:R-:W-:Y:S05]  /*ff90*/  WARPSYNC.COLLECTIVE R15, `(.L_x_553) ;  /* 0x000000000f087348 */ /* 0x000fea0003c00000 */
[----:B------:R0:W1:Y:S02]  /*ffa0*/  SHFL.IDX P6, R14, R13, R12, R11 ;  /* 0x0000000c0d0e7389 */ /* 0x00006400000c000b */
[----:B01----:R-:W-:Y:S01]  /*ffb0*/  ENDCOLLECTIVE ;  /* 0x000000000000791b */ /* 0x003fe20003800000 */
.L_x_553:
[----:B------:R-:W-:Y:S01]  /*ffc0*/  ULDC.64 UR4, c[0x0][0x208] ;  /* 0x0000820000047ab9 */ /* 0x000fe20000000a00 */
[----:B------:R-:W-:Y:S02]  /*ffd0*/  IMAD.MOV.U32 R13, RZ, RZ, R0 ;  /* 0x000000ffff0d7224 */ /* 0x000fe400078e0000 */
[----:B------:R-:W-:Y:S02]  /*ffe0*/  IMAD.MOV.U32 R12, RZ, RZ, 0x6 ;  /* 0x00000006ff0c7424 */ /* 0x000fe400078e00ff */
[----:B------:R-:W-:-:S05]  /*fff0*/  IMAD.MOV.U32 R5, RZ, RZ, R14 ;  /* 0x000000ffff057224 */ /* 0x000fca00078e000e */
[----:B------:R-:W-:-:S05]  /*10000*/  @!P3 LEA R5, P4, R17, R5, 0x1 ;  /* 0x000000051105b211 */ /* 0x000fca00078808ff */
[----:B------:R-:W-:Y:S01]  /*10010*/  @!P3 IMAD.X R6, RZ, RZ, R6, P4 ;  /* 0x000000ffff06b224 */ /* 0x000fe200020e0606 */
[----:B------:R-:W-:-:S03]  /*10020*/  ISETP.GE.AND P4, PT, R8, R3, PT ;  /* 0x000000030800720c */ /* 0x000fc60003f86270 */
[----:B------:R-:W-:Y:S02]  /*10030*/  @!P3 IMAD.MOV.U32 R7, RZ, RZ, R6 ;  /* 0x000000ffff07b224 */ /* 0x000fe400078e0006 */
[----:B------:R-:W-:-:S05]  /*10040*/  @!P3 IMAD.MOV.U32 R6, RZ, RZ, R5 ;  /* 0x000000ffff06b224 */ /* 0x000fca00078e0005 */
[----:B------:R-:W-:Y:S01]  /*10050*/  @!PT LDS RZ, [RZ] ;  /* 0x00000000fffff984 */ /* 0x000fe20000000800 */
[----:B------:R-:W-:Y:S01]  /*10060*/  @!PT LDS RZ, [RZ] ;  /* 0x00000000fffff984 */ /* 0x000fe20000000800 */
[----:B------:R-:W-:Y:S01]  /*10070*/  @!PT LDS RZ, [RZ] ;  /* 0x00000000fffff984 */ /* 0x000fe20000000800 */
[----:B------:R0:W-:Y:S04]  /*10080*/  @!P3 LDGSTS.E.BYPASS.LTC128B.128 [R10+0x12c00], desc[UR4][R6.64], !P2 ;  /* 0x12c00000060abfae */ /* 0x0001e8000d101d44 */
[----:B------:R0:W-:Y:S04]  /*10090*/  @!P3 LDGSTS.E.BYPASS.LTC128B.128 [R10+0x16c00], desc[UR4][R6.64+0x80], !P1 ;  /* 0x16c00080060abfae */ /* 0x0001e8000c901d44 */
[----:B------:R0:W-:Y:S02]  /*100a0*/  @!P3 LDGSTS.E.BYPASS.LTC128B.128 [R10+0x1ac00], desc[UR4][R6.64+0x100], !P0 ;  /* 0x1ac00100060abfae */ /* 0x0001e4000c101d44 */
[----:B0-----:R-:W-:Y:S05]  /*100b0*/  WARPSYNC.COLLECTIVE R15, `(.L_x_554) ;  /* 0x000000000f087348 */ /* 0x001fea0003c00000 */
[----:B------:R1:W2:Y:S02]  /*100c0*/  SHFL.IDX P6, R14, R13, R12, R11 ;  /* 0x0000000c0d0e7389 */ /* 0x0002a400000c000b */
[----:B012---:R-:W-:Y:S01]  /*100d0*/  ENDCOLLECTIVE ;  /* 0x000000000000791b */ /* 0x007fe20003800000 */
.L_x_554:
[----:B------:R-:W-:Y:S02]  /*100e0*/  IMAD.MOV.U32 R13, RZ, RZ, R4 ;  /* 0x000000ffff0d7224 */ /* 0x000fe400078e0004 */
[----:B------:R-:W-:-:S07]  /*100f0*/  IMAD.MOV.U32 R6, RZ, RZ, R14 ;  /* 0x000000ffff067224 */ /* 0x000fce00078e000e */
[----:B------:R-:W-:Y:S05]  /*10100*/  WARPSYNC.COLLECTIVE R15, `(.L_x_555) ;  /* 0x000000000f087348 */ /* 0x000fea0003c00000 */
[----:B------:R0:W1:Y:S02]  /*10110*/  SHFL.IDX P6, R14, R13, R12, R11 ;  /* 0x0000000c0d0e7389 */ /* 0x00006400000c000b */
[----:B01----:R-:W-:Y:S01]  /*10120*/  ENDCOLLECTIVE ;  /* 0x000000000000791b */ /* 0x003fe20003800000 */
.L_x_555:
[----:B------:R-:W-:Y:S01]  /*10130*/  ULDC.64 UR4, c[0x0][0x208] ;  /* 0x0000820000047ab9 */ /* 0x000fe20000000a00 */
[----:B------:R-:W-:Y:S02]  /*10140*/  IMAD.MOV.U32 R13, RZ, RZ, R0 ;  /* 0x000000ffff0d7224 */ /* 0x000fe400078e0000 */
[----:B------:R-:W-:Y:S02]  /*10150*/  IMAD.MOV.U32 R12, RZ, RZ, 0x7 ;  /* 0x00000007ff0c7424 */ /* 0x000fe400078e00ff */
[----:B------:R-:W-:-:S05]  /*10160*/  IMAD.MOV.U32 R5, RZ, RZ, R14 ;  /* 0x000000ffff057224 */ /* 0x000fca00078e000e */
[----:B------:R-:W-:-:S05]  /*10170*/  @!P4 LEA R5, P3, R17, R5, 0x1 ;  /* 0x000000051105c211 */ /* 0x000fca00078608ff */
[----:B------:R-:W-:-:S04]  /*10180*/  @!P4 IMAD.X R6, RZ, RZ, R6, P3 ;  /* 0x000000ffff06c224 */ /* 0x000fc800018e0606 */
        /* <DEDUP_REMOVED lines=11> */
.L_x_556:
[----:B------:R-:W-:Y:S02]  /*10240*/  IMAD.MOV.U32 R13, RZ, RZ, R4 ;  /* 0x000000ffff0d7224 */ /* 0x000fe400078e0004 */
[----:B------:R-:W-:-:S07]  /*10250*/  IMAD.MOV.U32 R0, RZ, RZ, R14 ;  /* 0x000000ffff007224 */ /* 0x000fce00078e000e */
[----:B------:R-:W-:Y:S05]  /*10260*/  WARPSYNC.COLLECTIVE R15, `(.L_x_557) ;  /* 0x000000000f087348 */ /* 0x000fea0003c00000 */
[----:B------:R0:W1:Y:S02]  /*10270*/  SHFL.IDX P6, R14, R13, R12, R11 ;  /* 0x0000000c0d0e7389 */ /* 0x00006400000c000b */
[----:B01----:R-:W-:Y:S01]  /*10280*/  ENDCOLLECTIVE ;  /* 0x000000000000791b */ /* 0x003fe20003800000 */
.L_x_557:
[----:B------:R-:W-:Y:S01]  /*10290*/  IMAD.MOV.U32 R4, RZ, RZ, R14 ;  /* 0x000000ffff047224 */ /* 0x000fe200078e000e */
[----:B------:R-:W-:Y:S06]  /*102a0*/  BRA `(.L_x_558) ;  /* 0xffffffb400e47947 */ /* 0x000fec000383ffff */
.L_x_444:
[----:B0-----:R-:W2:Y:S02]  /*102b0*/  LDL R2, [R1+0x4] ;  /* 0x0000040001027983 */ /* 0x001ea40000100800 */
[----:B--2---:R0:W1:Y:S02]  /*102c0*/  SYNCS.PHASECHK.TRANS64.TRYWAIT P0, [R2+URZ+0x34820], R0 ;  /* 0x03482000020075a7 */ /* 0x004064000800017f */
[----:B-1----:R-:W-:Y:S05]  /*102d0*/  @!P0 NANOSLEEP.SYNCS 0x989680 ;  /* 0x009896800000895d */ /* 0x002fea0003900000 */
[----:B------:R-:W1:Y:S02]  /*102e0*/  @!P0 SYNCS.PHASECHK.TRANS64 P0, [R2+URZ+0x34820], R0 ;  /* 0x03482000020085a7 */ /* 0x000e64000800007f */
[----:B-1----:R-:W-:Y:S05]  /*102f0*/  @!P0 BRA `(.L_x_444) ;  /* 0xfffffffc00ec8947 */ /* 0x002fea000383ffff */
[----:B------:R-:W-:Y:S05]  /*10300*/  BRA `(.L_x_559) ;  /* 0xffffffb8006c7947 */ /* 0x000fea000383ffff */
.L_x_453:
[----:B-1----:R1:W2:Y:S02]  /*10310*/  SYNCS.PHASECHK.TRANS64.TRYWAIT P0, [R3+URZ+0x34840], R2 ;  /* 0x03484002030075a7 */ /* 0x0022a4000800017f */
[----:B--2---:R-:W-:Y:S05]  /*10320*/  @!P0 NANOSLEEP.SYNCS 0x989680 ;  /* 0x009896800000895d */ /* 0x004fea0003900000 */
[----:B------:R-:W2:Y:S02]  /*10330*/  @!P0 SYNCS.PHASECHK.TRANS64 P0, [R3+URZ+0x34840], R2 ;  /* 0x03484002030085a7 */ /* 0x000ea4000800007f */
[----:B--2---:R-:W-:Y:S05]  /*10340*/  @!P0 BRA `(.L_x_453) ;  /* 0xfffffffc00f08947 */ /* 0x004fea000383ffff */
[----:B------:R-:W-:Y:S05]  /*10350*/  BRA `(.L_x_560) ;  /* 0xffffffbc003c7947 */ /* 0x000fea000383ffff */
.L_x_460:
[----:B0-----:R0:W1:Y:S02]  /*10360*/  SYNCS.PHASECHK.TRANS64.TRYWAIT P0, [R3+URZ+0x60], R2 ;  /* 0x00006002030075a7 */ /* 0x001064000800017f */
[----:B-1----:R-:W-:Y:S05]  /*10370*/  @!P0 NANOSLEEP.SYNCS 0x989680 ;  /* 0x009896800000895d */ /* 0x002fea0003900000 */
[----:B------:R-:W1:Y:S02]  /*10380*/  @!P0 SYNCS.PHASECHK.TRANS64 P0, [R3+URZ+0x60], R2 ;  /* 0x00006002030085a7 */ /* 0x000e64000800007f */
[----:B-1----:R-:W-:Y:S05]  /*10390*/  @!P0 BRA `(.L_x_460) ;  /* 0xfffffffc00f08947 */ /* 0x002fea000383ffff */
[----:B------:R-:W-:Y:S05]  /*103a0*/  BRA `(.L_x_561) ;  /* 0xffffffc000547947 */ /* 0x000fea000383ffff */
.L_x_469:
[----:B---3--:R3:W4:Y:S02]  /*103b0*/  SYNCS.PHASECHK.TRANS64.TRYWAIT P0, [R3+URZ+0x34840], R2 ;  /* 0x03484002030075a7 */ /* 0x008724000800017f */
[----:B----4-:R-:W-:Y:S05]  /*103c0*/  @!P0 NANOSLEEP.SYNCS 0x989680 ;  /* 0x009896800000895d */ /* 0x010fea0003900000 */
[----:B------:R-:W4:Y:S02]  /*103d0*/  @!P0 SYNCS.PHASECHK.TRANS64 P0, [R3+URZ+0x34840], R2 ;  /* 0x03484002030085a7 */ /* 0x000f24000800007f */
[----:B----4-:R-:W-:Y:S05]  /*103e0*/  @!P0 BRA `(.L_x_469) ;  /* 0xfffffffc00f08947 */ /* 0x010fea000383ffff */
[----:B------:R-:W-:Y:S05]  /*103f0*/  BRA `(.L_x_562) ;  /* 0xffffffc800007947 */ /* 0x000fea000383ffff */
.L_x_476:
[----:B--2---:R2:W3:Y:S02]  /*10400*/  SYNCS.PHASECHK.TRANS64.TRYWAIT P0, [R2+URZ+0x60], R3 ;  /* 0x00006003020075a7 */ /* 0x0044e4000800017f */
[----:B---3--:R-:W-:Y:S05]  /*10410*/  @!P0 NANOSLEEP.SYNCS 0x989680 ;  /* 0x009896800000895d */ /* 0x008fea0003900000 */
[----:B------:R-:W3:Y:S02]  /*10420*/  @!P0 SYNCS.PHASECHK.TRANS64 P0, [R2+URZ+0x60], R3 ;  /* 0x00006003020085a7 */ /* 0x000ee4000800007f */
[----:B---3--:R-:W-:Y:S05]  /*10430*/  @!P0 BRA `(.L_x_476) ;  /* 0xfffffffc00f08947 */ /* 0x008fea000383ffff */
[----:B------:R-:W-:Y:S05]  /*10440*/  BRA `(.L_x_563) ;  /* 0xffffffcc00187947 */ /* 0x000fea000383ffff */
.L_x_485:
[----:B----4-:R4:W0:Y:S02]  /*10450*/  SYNCS.PHASECHK.TRANS64.TRYWAIT P0, [R2+URZ+0x34840], R3 ;  /* 0x03484003020075a7 */ /* 0x010824000800017f */
[----:B0-----:R-:W-:Y:S05]  /*10460*/  @!P0 NANOSLEEP.SYNCS 0x989680 ;  /* 0x009896800000895d */ /* 0x001fea0003900000 */
[----:B------:R-:W0:Y:S02]  /*10470*/  @!P0 SYNCS.PHASECHK.TRANS64 P0, [R2+URZ+0x34840], R3 ;  /* 0x03484003020085a7 */ /* 0x000e24000800007f */
[----:B0-----:R-:W-:Y:S05]  /*10480*/  @!P0 BRA `(.L_x_485) ;  /* 0xfffffffc00f08947 */ /* 0x001fea000383ffff */
[----:B------:R-:W-:Y:S05]  /*10490*/  BRA `(.L_x_564) ;  /* 0xffffffd000907947 */ /* 0x000fea000383ffff */
.L_x_492:
[----:B--2---:R2:W3:Y:S02]  /*104a0*/  SYNCS.PHASECHK.TRANS64.TRYWAIT P0, [R2+URZ+0x60], R5 ;  /* 0x00006005020075a7 */ /* 0x0044e4000800017f */
[----:B---3--:R-:W-:Y:S05]  /*104b0*/  @!P0 NANOSLEEP.SYNCS 0x989680 ;  /* 0x009896800000895d */ /* 0x008fea0003900000 */
[----:B------:R-:W3:Y:S02]  /*104c0*/  @!P0 SYNCS.PHASECHK.TRANS64 P0, [R2+URZ+0x60], R5 ;  /* 0x00006005020085a7 */ /* 0x000ee4000800007f */
[----:B---3--:R-:W-:Y:S05]  /*104d0*/  @!P0 BRA `(.L_x_492) ;  /* 0xfffffffc00f08947 */ /* 0x008fea000383ffff */
[----:B------:R-:W-:Y:S05]  /*104e0*/  BRA `(.L_x_565) ;  /* 0xffffffd400a87947 */ /* 0x000fea000383ffff */
.L_x_503:
[----:B0-----:R0:W2:Y:S02]  /*104f0*/  SYNCS.PHASECHK.TRANS64.TRYWAIT P0, [R0+URZ+0x34860], R2 ;  /* 0x03486002000075a7 */ /* 0x0010a4000800017f */
[----:B--2---:R-:W-:Y:S05]  /*10500*/  @!P0 NANOSLEEP.SYNCS 0x989680 ;  /* 0x009896800000895d */ /* 0x004fea0003900000 */
[----:B------:R-:W2:Y:S02]  /*10510*/  @!P0 SYNCS.PHASECHK.TRANS64 P0, [R0+URZ+0x34860], R2 ;  /* 0x03486002000085a7 */ /* 0x000ea4000800007f */
[----:B--2---:R-:W-:Y:S05]  /*10520*/  @!P0 BRA `(.L_x_503) ;  /* 0xfffffffc00f08947 */ /* 0x004fea000383ffff */
[----:B------:R-:W-:Y:S05]  /*10530*/  BRA `(.L_x_566) ;  /* 0xffffffdc00047947 */ /* 0x000fea000383ffff */
.L_x_510:
[----:B------:R-:W-:Y:S01]  /*10540*/  BSSY B0, `(.L_x_567) ;  /* 0x0000008000007945 */ /* 0x000fe20003800000 */
[----:B------:R-:W-:Y:S02]  /*10550*/  IMAD.MOV.U32 R13, RZ, RZ, R16 ;  /* 0x000000ffff0d7224 */ /* 0x000fe400078e0010 */
[----:B------:R-:W-:Y:S02]  /*10560*/  IMAD.MOV.U32 R12, RZ, RZ, RZ ;  /* 0x000000ffff0c7224 */ /* 0x000fe400078e00ff */
[----:B------:R-:W-:Y:S02]  /*10570*/  IMAD.MOV.U32 R11, RZ, RZ, 0x1f ;  /* 0x0000001fff0b7424 */ /* 0x000fe400078e00ff */
[----:B------:R-:W-:-:S07]  /*10580*/  IMAD.MOV.U32 R15, RZ, RZ, -0x1 ;  /* 0xffffffffff0f7424 */ /* 0x000fce00078e00ff */
[----:B-----5:R-:W-:Y:S05]  /*10590*/  WARPSYNC.COLLECTIVE R15, `(.L_x_568) ;  /* 0x000000000f087348 */ /* 0x020fea0003c00000 */
[----:B------:R0:W1:Y:S02]  /*105a0*/  SHFL.IDX P6, R14, R13, R12, R11 ;  /* 0x0000000c0d0e7389 */ /* 0x00006400000c000b */
[----:B01---5:R-:W-:Y:S01]  /*105b0*/  ENDCOLLECTIVE ;  /* 0x000000000000791b */ /* 0x023fe20003800000 */
.L_x_568:
[----:B------:R-:W-:Y:S05]  /*105c0*/  BSYNC B0 ;  /* 0x0000000000007941 */ /* 0x000fea0003800000 */
.L_x_567:
[----:B------:R-:W-:Y:S02]  /*105d0*/  IMAD.MOV.U32 R13, RZ, RZ, R16 ;  /* 0x000000ffff0d7224 */ /* 0x000fe400078e0010 */
[----:B------:R-:W-:Y:S02]  /*105e0*/  IMAD.MOV.U32 R12, RZ, RZ, 0x1 ;  /* 0x00000001ff0c7424 */ /* 0x000fe400078e00ff */
[----:B------:R-:W-:Y:S02]  /*105f0*/  IMAD.MOV.U32 R11, RZ, RZ, 0x1f ;  /* 0x0000001fff0b7424 */ /* 0x000fe400078e00ff */
[----:B------:R-:W-:Y:S02]  /*10600*/  IMAD.MOV.U32 R15, RZ, RZ, -0x1 ;  /* 0xffffffffff0f7424 */ /* 0x000fe400078e00ff */
[----:B------:R-:W-:Y:S02]  /*10610*/  IMAD.IADD R5, R19, 0x1, R7 ;  /* 0x0000000113057824 */ /* 0x000fe400078e0207 */
[----:B------:R-:W-:-:S07]  /*10620*/  IMAD.MOV.U32 R0, RZ, RZ, R14 ;  /* 0x000000ffff007224 */ /* 0x000fce00078e000e */
[----:B------:R-:W-:Y:S05]  /*10630*/  WARPSYNC.COLLECTIVE R15, `(.L_x_569) ;  /* 0x000000000f087348 */ /* 0x000fea0003c00000 */
[----:B------:R0:W1:Y:S02]  /*10640*/  SHFL.IDX P6, R14, R13, R12, R11 ;  /* 0x0000000c0d0e7389 */ /* 0x00006400000c000b */
[----:B01----:R-:W-:Y:S01]  /*10650*/  ENDCOLLECTIVE ;  /* 0x000000000000791b */ /* 0x003fe20003800000 */
.L_x_569:
[----:B------:R-:W-:Y:S01]  /*10660*/  ULDC UR4, c[0x0][0xc3c] ;  /* 0x00030f0000047ab9 */ /* 0x000fe20000000800 */
[----:B------:R-:W-:Y:S01]  /*10670*/  ULDC.64 UR6, c[0x0][0x208] ;  /* 0x0000820000067ab9 */ /* 0x000fe20000000a00 */
[----:B------:R-:W-:-:S13]  /*10680*/  ISETP.GE.OR P1, PT, R5, UR4, !P0 ;  /* 0x0000000405007c0c */ /* 0x000fda000c726670 */
[----:B------:R-:W0:Y:S01]  /*10690*/  @!P1 LDC.64 R2, c[0x0][0xc80] ;  /* 0x00032000ff029b82 */ /* 0x000e220000000a00 */
[----:B------:R-:W-:Y:S02]  /*106a0*/  IMAD.MOV.U32 R11, RZ, RZ, RZ ;  /* 0x000000ffff0b7224 */ /* 0x000fe400078e00ff */
[----:B------:R-:W-:Y:S02]  /*106b0*/  IMAD.MOV.U32 R4, RZ, RZ, R14 ;  /* 0x000000ffff047224 */ /* 0x000fe400078e000e */
[----:B0-----:R-:W-:-:S06]  /*106c0*/  @!P1 IMAD.WIDE R2, R5, 0x4, R2 ;  /* 0x0000000405029825 */ /* 0x001fcc00078e0202 */
[----:B------:R0:W2:Y:S01]  /*106d0*/  @!P1 LDG.E R3, desc[UR6][R2.64] ;  /* 0x0000000602039981 */ /* 0x0000a2000c1e1900 */
[C---:B------:R-:W-:Y:S02]  /*106e0*/  ISETP.GE.U32.AND P2, PT, R7.reuse, 0x2, PT ;  /* 0x000000020700780c */ /* 0x040fe40003f46070 */
[C---:B------:R-:W-:Y:S02]  /*106f0*/  ISETP.GE.U32.AND P3, PT, R7.reuse, 0x4, PT ;  /* 0x000000040700780c */ /* 0x040fe40003f66070 */
[C---:B------:R-:W-:Y:S02]  /*10700*/  ISETP.GE.U32.AND P4, PT, R7.reuse, 0x8, PT ;  /* 0x000000080700780c */ /* 0x040fe40003f86070 */
[C---:B------:R-:W-:Y:S01]  /*10710*/  ISETP.GE.U32.AND P5, PT, R7.reuse, 0x10, PT ;  /* 0x000000100700780c */ /* 0x040fe20003fa6070 */
[----:B0-----:R-:W-:Y:S02]  /*10720*/  IMAD.MOV.U32 R2, RZ, RZ, RZ ;  /* 0x000000ffff027224 */ /* 0x001fe400078e00ff */
[----:B--2---:R-:W-:Y:S01]  /*10730*/  @!P1 IMAD.MOV.U32 R2, RZ, RZ, R3 ;  /* 0x000000ffff029224 */ /* 0x004fe200078e0003 */
[----:B------:R-:W-:-:S03]  /*10740*/  ISETP.NE.AND P1, PT, R7, RZ, PT ;  /* 0x000000ff0700720c */ /* 0x000fc60003f25270 */
[----:B------:R-:W-:-:S10]  /*10750*/  IMAD.MOV.U32 R13, RZ, RZ, R2 ;  /* 0x000000ffff0d7224 */ /* 0x000fd400078e0002 */
[----:B------:R-:W-:Y:S05]  /*10760*/  WARPSYNC.COLLECTIVE R15, `(.L_x_570) ;  /* 0x000000000f087348 */ /* 0x000fea0003c00000 */
[----:B------:R0:W1:Y:S02]  /*10770*/  SHFL.UP P6, R14, R13, R12, R11 ;  /* 0x0400000c0d0e7389 */ /* 0x00006400000c000b */
[----:B01----:R-:W-:Y:S01]  /*10780*/  ENDCOLLECTIVE ;  /* 0x000000000000791b */ /* 0x003fe20003800000 */
.L_x_570:
[----:B------:R-:W-:Y:S02]  /*10790*/  IMAD.MOV.U32 R12, RZ, RZ, 0x2 ;  /* 0x00000002ff0c7424 */ /* 0x000fe400078e00ff */
[----:B------:R-:W-:-:S05]  /*107a0*/  IMAD.MOV.U32 R3, RZ, RZ, R14 ;  /* 0x000000ffff037224 */ /* 0x000fca00078e000e */
[----:B------:R-:W-:-:S05]  /*107b0*/  SEL R5, R3, RZ, P1 ;  /* 0x000000ff03057207 */ /* 0x000fca0000800000 */
[----:B------:R-:W-:-:S04]  /*107c0*/  IMAD.IADD R3, R2, 0x1, R5 ;  /* 0x0000000102037824 */ /* 0x000fc800078e0205 */
[----:B------:R-:W-:-:S07]  /*107d0*/  IMAD.MOV.U32 R13, RZ, RZ, R3 ;  /* 0x000000ffff0d7224 */ /* 0x000fce00078e0003 */
[----:B------:R-:W-:Y:S05]  /*107e0*/  WARPSYNC.COLLECTIVE R15, `(.L_x_571) ;  /* 0x000000000f087348 */ /* 0x000fea0003c00000 */
[----:B------:R0:W1:Y:S02]  /*107f0*/  SHFL.UP P6, R14, R13, R12, R11 ;  /* 0x0400000c0d0e7389 */ /* 0x00006400000c000b */
[----:B01----:R-:W-:Y:S01]  /*10800*/  ENDCOLLECTIVE ;  /* 0x000000000000791b */ /* 0x003fe20003800000 */
.L_x_571:
        /* <DEDUP_REMOVED lines=8> */
.L_x_572:
        /* <DEDUP_REMOVED lines=8> */
.L_x_573:
        /* <DEDUP_REMOVED lines=8> */
.L_x_574:
[----:B------:R-:W-:Y:S02]  /*10990*/  IMAD.MOV.U32 R12, RZ, RZ, 0x1f ;  /* 0x0000001fff0c7424 */ /* 0x000fe400078e00ff */
[----:B------:R-:W-:Y:S02]  /*109a0*/  IMAD.MOV.U32 R11, RZ, RZ, 0x1f ;  /* 0x0000001fff0b7424 */ /* 0x000fe400078e00ff */
[----:B------:R-:W-:-:S05]  /*109b0*/  IMAD.MOV.U32 R5, RZ, RZ, R14 ;  /* 0x000000ffff057224 */ /* 0x000fca00078e000e */
[----:B------:R-:W-:-:S05]  /*109c0*/  SEL R5, R5, RZ, P5 ;  /* 0x000000ff05057207 */ /* 0x000fca0002800000 */
[----:B------:R-:W-:-:S04]  /*109d0*/  IMAD.IADD R3, R3, 0x1, R5 ;  /* 0x0000000103037824 */ /* 0x000fc800078e0205 */
[----:B------:R-:W-:-:S07]  /*109e0*/  IMAD.MOV.U32 R13, RZ, RZ, R3 ;  /* 0x000000ffff0d7224 */ /* 0x000fce00078e0003 */
[----:B------:R-:W-:Y:S05]  /*109f0*/  WARPSYNC.COLLECTIVE R15, `(.L_x_575) ;  /* 0x000000000f087348 */ /* 0x000fea0003c00000 */
[----:B------:R0:W1:Y:S02]  /*10a00*/  SHFL.IDX P6, R14, R13, R12, R11 ;  /* 0x0000000c0d0e7389 */ /* 0x00006400000c000b */
[----:B01----:R-:W-:Y:S01]  /*10a10*/  ENDCOLLECTIVE ;  /* 0x000000000000791b */ /* 0x003fe20003800000 */
.L_x_575:
[----:B------:R-:W-:Y:S01]  /*10a20*/  IMAD.MOV.U32 R6, RZ, RZ, R14 ;  /* 0x000000ffff067224 */ /* 0x000fe200078e000e */
[----:B------:R-:W-:Y:S06]  /*10a30*/  BRA `(.L_x_576) ;  /* 0xffffffdc00887947 */ /* 0x000fec000383ffff */
.L_x_515:
[----:B------:R-:W-:Y:S01]  /*10a40*/  BSSY B0, `(.L_x_577) ;  /* 0x0000008000007945 */ /* 0x000fe20003800000 */
[----:B-----5:R-:W-:Y:S02]  /*10a50*/  IMAD.MOV.U32 R13, RZ, RZ, R2 ;  /* 0x000000ffff0d7224 */ /* 0x020fe400078e0002 */
[----:B------:R-:W-:Y:S02]  /*10a60*/  IMAD.MOV.U32 R12, RZ, RZ, 0x1 ;  /* 0x00000001ff0c7424 */ /* 0x000fe400078e00ff */
[----:B------:R-:W-:Y:S02]  /*10a70*/  IMAD.MOV.U32 R11, RZ, RZ, RZ ;  /* 0x000000ffff0b7224 */ /* 0x000fe400078e00ff */
[----:B------:R-:W-:-:S07]  /*10a80*/  IMAD.MOV.U32 R15, RZ, RZ, -0x1 ;  /* 0xffffffffff0f7424 */ /* 0x000fce00078e00ff */
[----:B0-----:R-:W-:Y:S05]  /*10a90*/  WARPSYNC.COLLECTIVE R15, `(.L_x_578) ;  /* 0x000000000f087348 */ /* 0x001fea0003c00000 */
[----:B------:R1:W2:Y:S02]  /*10aa0*/  SHFL.UP P6, R14, R13, R12, R11 ;  /* 0x0400000c0d0e7389 */ /* 0x0002a400000c000b */
[----:B012---:R-:W-:Y:S01]  /*10ab0*/  ENDCOLLECTIVE ;  /* 0x000000000000791b */ /* 0x007fe20003800000 */
.L_x_578:
[----:B------:R-:W-:Y:S05]  /*10ac0*/  BSYNC B0 ;  /* 0x0000000000007941 */ /* 0x000fea0003800000 */
.L_x_577:
[----:B------:R-:W-:Y:S01]  /*10ad0*/  SEL R3, R14, RZ, P1 ;  /* 0x000000ff0e037207 */ /* 0x000fe20000800000 */
[----:B------:R-:W-:Y:S02]  /*10ae0*/  IMAD.MOV.U32 R12, RZ, RZ, 0x2 ;  /* 0x00000002ff0c7424 */ /* 0x000fe400078e00ff */
[----:B------:R-:W-:Y:S02]  /*10af0*/  IMAD.MOV.U32 R11, RZ, RZ, RZ ;  /* 0x000000ffff0b7224 */ /* 0x000fe400078e00ff */
[----:B------:R-:W-:Y:S02]  /*10b00*/  IMAD.IADD R3, R2, 0x1, R3 ;  /* 0x0000000102037824 */ /* 0x000fe400078e0203 */
[----:B------:R-:W-:Y:S02]  /*10b10*/  IMAD.MOV.U32 R15, RZ, RZ, -0x1 ;  /* 0xffffffffff0f7424 */ /* 0x000fe400078e00ff */
[----:B------:R-:W-:-:S07]  /*10b20*/  IMAD.MOV.U32 R13, RZ, RZ, R3 ;  /* 0x000000ffff0d7224 */ /* 0x000fce00078e0003 */
[----:B------:R-:W-:Y:S05]  /*10b30*/  WARPSYNC.COLLECTIVE R15, `(.L_x_579) ;  /* 0x000000000f087348 */ /* 0x000fea0003c00000 */
[----:B------:R0:W1:Y:S02]  /*10b40*/  SHFL.UP P6, R14, R13, R12, R11 ;  /* 0x0400000c0d0e7389 */ /* 0x00006400000c000b */
[----:B01----:R-:W-:Y:S01]  /*10b50*/  ENDCOLLECTIVE ;  /* 0x000000000000791b */ /* 0x003fe20003800000 */
.L_x_579:
        /* <DEDUP_REMOVED lines=8> */
.L_x_580:
        /* <DEDUP_REMOVED lines=8> */
.L_x_581:
        /* <DEDUP_REMOVED lines=8> */
.L_x_582:
        /* <DEDUP_REMOVED lines=9> */
.L_x_583:
[----:B------:R-:W-:Y:S01]  /*10d70*/  IMAD.MOV.U32 R6, RZ, RZ, R14 ;  /* 0x000000ffff067224 */ /* 0x000fe200078e000e */
[----:B------:R-:W-:Y:S06]  /*10d80*/  BRA `(.L_x_584) ;  /* 0xffffffdc00547947 */ /* 0x000fec000383ffff */
.L_x_517:
[----:B------:R-:W-:Y:S01]  /*10d90*/  BSSY B0, `(.L_x_585) ;  /* 0x0000006000007945 */ /* 0x000fe20003800000 */
[----:B------:R-:W-:Y:S01]  /*10da0*/  PLOP3.LUT P6, PT, P6, PT, PT, 0x8, 0x0 ;  /* 0x000000000000781c */ /* 0x000fe200037ce170 */
[----:B------:R-:W-:-:S12]  /*10db0*/  IMAD.MOV.U32 R15, RZ, RZ, -0x1 ;  /* 0xffffffffff0f7424 */ /* 0x000fd800078e00ff */
[----:B0----5:R-:W-:Y:S05]  /*10dc0*/  WARPSYNC.COLLECTIVE R15, `(.L_x_586) ;  /* 0x000000000f087348 */ /* 0x021fea0003c00000 */
[----:B------:R-:W-:Y:S01]  /*10dd0*/  VOTE.ANY R14, PT, P6 ;  /* 0x00000000000e7806 */ /* 0x000fe200030e0100 */
[----:B0----5:R-:W-:Y:S06]  /*10de0*/  ENDCOLLECTIVE ;  /* 0x000000000000791b */ /* 0x021fec0003800000 */
.L_x_586:
[----:B------:R-:W-:Y:S05]  /*10df0*/  BSYNC B0 ;  /* 0x0000000000007941 */ /* 0x000fea0003800000 */
.L_x_585:
[----:B------:R-:W-:Y:S02]  /*10e00*/  IMAD.MOV.U32 R5, RZ, RZ, R14 ;  /* 0x000000ffff057224 */ /* 0x000fe400078e000e */
[----:B------:R-:W-:Y:S02]  /*10e10*/  IMAD.MOV.U32 R13, RZ, RZ, R2 ;  /* 0x000000ffff0d7224 */ /* 0x000fe400078e0002 */
[----:B------:R-:W0:Y:S01]  /*10e20*/  POPC R4, R5 ;  /* 0x0000000500047309 */ /* 0x000e220000000000 */
[----:B------:R-:W-:Y:S02]  /*10e30*/  IMAD.MOV.U32 R11, RZ, RZ, 0x1f ;  /* 0x0000001fff0b7424 */ /* 0x000fe400078e00ff */
[----:B------:R-:W-:Y:S02]  /*10e40*/  IMAD.MOV.U32 R15, RZ, RZ, -0x1 ;  /* 0xffffffffff0f7424 */ /* 0x000fe400078e00ff */
[----:B0-----:R-:W-:-:S07]  /*10e50*/  IMAD.MOV.U32 R12, RZ, RZ, R4 ;  /* 0x000000ffff0c7224 */ /* 0x001fce00078e0004 */
[----:B------:R-:W-:Y:S05]  /*10e60*/  WARPSYNC.COLLECTIVE R15, `(.L_x_587) ;  /* 0x000000000f087348 */ /* 0x000fea0003c00000 */
[----:B------:R0:W1:Y:S02]  /*10e70*/  SHFL.IDX P6, R14, R13, R12, R11 ;  /* 0x0000000c0d0e7389 */ /* 0x00006400000c000b */
[----:B01----:R-:W-:Y:S01]  /*10e80*/  ENDCOLLECTIVE ;  /* 0x000000000000791b */ /* 0x003fe20003800000 */
.L_x_587:
[----:B------:R-:W-:Y:S01]  /*10e90*/  IMAD.MOV.U32 R17, RZ, RZ, R14 ;  /* 0x000000ffff117224 */ /* 0x000fe200078e000e */
[----:B------:R-:W-:Y:S06]  /*10ea0*/  BRA `(.L_x_588) ;  /* 0xffffffdc00447947 */ /* 0x000fec000383ffff */
.L_x_519:
[----:B------:R-:W-:Y:S01]  /*10eb0*/  BSSY B0, `(.L_x_589) ;  /* 0x0000007000007945 */ /* 0x000fe20003800000 */
[----:B------:R-:W-:Y:S02]  /*10ec0*/  IMAD.MOV.U32 R13, RZ, RZ, R3 ;  /* 0x000000ffff0d7224 */ /* 0x000fe400078e0003 */
[----:B------:R-:W-:Y:S02]  /*10ed0*/  IMAD.MOV.U32 R11, RZ, RZ, 0x1f ;  /* 0x0000001fff0b7424 */ /* 0x000fe400078e00ff */
[----:B------:R-:W-:-:S07]  /*10ee0*/  IMAD.MOV.U32 R15, RZ, RZ, -0x1 ;  /* 0xffffffffff0f7424 */ /* 0x000fce00078e00ff */
[----:B0-2--5:R-:W-:Y:S05]  /*10ef0*/  WARPSYNC.COLLECTIVE R15, `(.L_x_590) ;  /* 0x000000000f087348 */ /* 0x025fea0003c00000 */
[----:B------:R1:W3:Y:S02]  /*10f00*/  SHFL.IDX P6, R14, R13, R12, R11 ;  /* 0x0000000c0d0e7389 */ /* 0x0002e400000c000b */
[----:B0123-5:R-:W-:Y:S01]  /*10f10*/  ENDCOLLECTIVE ;  /* 0x000000000000791b */ /* 0x02ffe20003800000 */
.L_x_590:
[----:B------:R-:W-:Y:S05]  /*10f20*/  BSYNC B0 ;  /* 0x0000000000007941 */ /* 0x000fea0003800000 */
.L_x_589:
[----:B------:R-:W-:Y:S01]  /*10f30*/  IMAD.MOV.U32 R2, RZ, RZ, R14 ;  /* 0x000000ffff027224 */ /* 0x000fe200078e000e */
[----:B------:R-:W-:Y:S06]  /*10f40*/  BRA `(.L_x_518) ;  /* 0xffffffdc00387947 */ /* 0x000fec000383ffff */
.L_x_523:
[----:B0-----:R0:W2:Y:S02]  /*10f50*/  SYNCS.PHASECHK.TRANS64.TRYWAIT P0, [R0+URZ+0x34820], R3 ;  /* 0x03482003000075a7 */ /* 0x0010a4000800017f */
[----:B--2---:R-:W-:Y:S05]  /*10f60*/  @!P0 NANOSLEEP.SYNCS 0x989680 ;  /* 0x009896800000895d */ /* 0x004fea0003900000 */
[----:B------:R-:W2:Y:S02]  /*10f70*/  @!P0 SYNCS.PHASECHK.TRANS64 P0, [R0+URZ+0x34820], R3 ;  /* 0x03482003000085a7 */ /* 0x000ea4000800007f */
[----:B--2---:R-:W-:Y:S05]  /*10f80*/  @!P0 BRA `(.L_x_523) ;  /* 0xfffffffc00f08947 */ /* 0x004fea000383ffff */
[----:B------:R-:W-:Y:S05]  /*10f90*/  BRA `(.L_x_591) ;  /* 0xffffffe0002c7947 */ /* 0x000fea000383ffff */
.L_x_524:
        /* <DEDUP_REMOVED lines=8> */
[----:B01--45:R-:W-:Y:S05]  /*11020*/  WARPSYNC.COLLECTIVE R15, `(.L_x_593) ;  /* 0x000000000f087348 */ /* 0x033fea0003c00000 */
[----:B------:R2:W3:Y:S02]  /*11030*/  SHFL.IDX P6, R14, R13, R12, R11 ;  /* 0x0000000c0d0e7389 */ /* 0x0004e400000c000b */
[----:B012345:R-:W-:Y:S01]  /*11040*/  ENDCOLLECTIVE ;  /* 0x000000000000791b */ /* 0x03ffe20003800000 */
.L_x_593:
[----:B------:R-:W-:Y:S05]  /*11050*/  BSYNC B0 ;  /* 0x0000000000007941 */ /* 0x000fea0003800000 */
.L_x_592:
[----:B------:R-:W-:Y:S05]  /*11060*/  BRA `(.L_x_594) ;  /* 0xffffffe000147947 */ /* 0x000fea000383ffff */
.L_x_527:
[----:B------:R-:W-:Y:S01]  /*11070*/  BSSY B1, `(.L_x_595) ;  /* 0x0000006000017945 */ /* 0x000fe20003800000 */
[----:B------:R-:W-:-:S07]  /*11080*/  IMAD.MOV.U32 R15, RZ, RZ, -0x1 ;  /* 0xffffffffff0f7424 */ /* 0x000fce00078e00ff */
[----:B012-45:R-:W-:Y:S05]  /*11090*/  WARPSYNC.COLLECTIVE R15, `(.L_x_596) ;  /* 0x000000000f0c7348 */ /* 0x037fea0003c00000 */
[----:B------:R-:W-:Y:S02]  /*110a0*/  ELECT P6, UR62, PT ;  /* 0x00000000003e782f */ /* 0x000fe400038c0000 */
[----:B------:R-:W-:Y:S01]  /*110b0*/  MOV R14, UR62 ;  /* 0x0000003e000e7c02 */ /* 0x000fe20008000f00 */
[----:B012-45:R-:W-:Y:S10]  /*110c0*/  ENDCOLLECTIVE ;  /* 0x000000000000791b */ /* 0x037ff40003800000 */
.L_x_596:
[----:B------:R-:W-:Y:S05]  /*110d0*/  BSYNC B1 ;  /* 0x0000000000017941 */ /* 0x000fea0003800000 */
.L_x_595:
[----:B------:R-:W-:Y:S05]  /*110e0*/  BRA `(.L_x_597) ;  /* 0xffffffe0000c7947 */ /* 0x000fea000383ffff */
.L_x_529:
[----:B0-----:R0:W1:Y:S02]  /*110f0*/  SYNCS.PHASECHK.TRANS64.TRYWAIT P0, [R6+URZ], R5 ;  /* 0x00000005060075a7 */ /* 0x001064000800017f */
[----:B-1----:R-:W-:Y:S05]  /*11100*/  @!P0 NANOSLEEP.SYNCS 0x989680 ;  /* 0x009896800000895d */ /* 0x002fea0003900000 */
[----:B------:R-:W1:Y:S02]  /*11110*/  @!P0 SYNCS.PHASECHK.TRANS64 P0, [R6+URZ], R5 ;  /* 0x00000005060085a7 */ /* 0x000e64000800007f */
[----:B-1----:R-:W-:Y:S05]  /*11120*/  @!P0 BRA `(.L_x_529) ;  /* 0xfffffffc00f08947 */ /* 0x002fea000383ffff */
[----:B------:R-:W-:Y:S05]  /*11130*/  BRA `(.L_x_598) ;  /* 0xffffffe000507947 */ /* 0x000fea000383ffff */
.L_x_530:
[----:B-1----:R1:W2:Y:S02]  /*11140*/  SYNCS.PHASECHK.TRANS64.TRYWAIT P0, [R7+URZ], R2 ;  /* 0x00000002070075a7 */ /* 0x0022a4000800017f */
[----:B--2---:R-:W-:Y:S05]  /*11150*/  @!P0 NANOSLEEP.SYNCS 0x989680 ;  /* 0x009896800000895d */ /* 0x004fea0003900000 */
[----:B------:R-:W2:Y:S02]  /*11160*/  @!P0 SYNCS.PHASECHK.TRANS64 P0, [R7+URZ], R2 ;  /* 0x00000002070085a7 */ /* 0x000ea4000800007f */
[----:B--2---:R-:W-:Y:S05]  /*11170*/  @!P0 BRA `(.L_x_530) ;  /* 0xfffffffc00f08947 */ /* 0x004fea000383ffff */
[----:B------:R-:W-:Y:S05]  /*11180*/  BRA `(.L_x_599) ;  /* 0xffffffe000447947 */ /* 0x000fea000383ffff */
.L_x_532:
[----:B--2---:R2:W3:Y:S02]  /*11190*/  SYNCS.PHASECHK.TRANS64.TRYWAIT P0, [R4+URZ], R5 ;  /* 0x00000005040075a7 */ /* 0x0044e4000800017f */
[----:B---3--:R-:W-:Y:S05]  /*111a0*/  @!P0 NANOSLEEP.SYNCS 0x989680 ;  /* 0x009896800000895d */ /* 0x008fea0003900000 */
[----:B------:R-:W3:Y:S02]  /*111b0*/  @!P0 SYNCS.PHASECHK.TRANS64 P0, [R4+URZ], R5 ;  /* 0x00000005040085a7 */ /* 0x000ee4000800007f */
[----:B---3--:R-:W-:Y:S05]  /*111c0*/  @!P0 BRA `(.L_x_532) ;  /* 0xfffffffc00f08947 */ /* 0x008fea000383ffff */
[----:B------:R-:W-:Y:S05]  /*111d0*/  BRA `(.L_x_600) ;  /* 0xffffffe0004c7947 */ /* 0x000fea000383ffff */
.L_x_601:
        /* <DEDUP_REMOVED lines=10> */
.L_x_15108:


//--------------------- .text._ZN7cutlass13device_kernelIN5flash11enable_sm90INS1_16FlashAttnFwdSm90INS1_25CollectiveMainloopFwdSm90ILi2EN4cute5tupleIJNS5_1CILi1EEES8_S8_EEENS6_IJNS7_ILi128EEESA_NS7_ILi192EEEEEELi128ENS_10bfloat16_tEfNS_4arch4Sm90ELb0ELb0ELb0ELb1ELb0ELb1ELb0ELb1ELb1ELb1ELb0ELb0EEENS1_21CollectiveEpilogueFwdINS6_IJSA_SA_SA_EEES9_SD_SF_Li256ELb1ELb1ELb0ELb0EEENS1_36VarlenDynamicPersistentTileSchedulerILi128ELi128ELi256ELi128ELb0ELb1ELb1ELb0ELb1ELb1EEEEEEEEEvNT_6ParamsE --------------------------
	.section	.text._ZN7cutlass13device_kernelIN5flash11enable_sm90INS1_16FlashAttnFwdSm90INS1_25CollectiveMainloopFwdSm90ILi2EN4cute5tupleIJNS5_1CILi1EEES8_S8_EEENS6_IJNS7_ILi128EEESA_NS7_ILi192EEEEEELi128ENS_10bfloat16_tEfNS_4arch4Sm90ELb0ELb0ELb0ELb1ELb0ELb1ELb0ELb1ELb1ELb1ELb0ELb0EEENS1_21CollectiveEpilogueFwdINS6_IJSA_SA_SA_EEES9_SD_SF_Li256ELb1ELb1ELb0ELb0EEENS1_36VarlenDynamicPersistentTileSchedulerILi128ELi128ELi256ELi128ELb0ELb1ELb1ELb0ELb1ELb1EEEEEEEEEvNT_6ParamsE,"ax",@progbits
	.align	128
.text._ZN7cutlass13device_kernelIN5flash11enable_sm90INS1_16FlashAttnFwdSm90INS1_25CollectiveMainloopFwdSm90ILi2EN4cute5tupleIJNS5_1CILi1EEES8_S8_EEENS6_IJNS7_ILi128EEESA_NS7_ILi192EEEEEELi128ENS_10bfloat16_tEfNS_4arch4Sm90ELb0ELb0ELb0ELb1ELb0ELb1ELb0ELb1ELb1ELb1ELb0ELb0EEENS1_21CollectiveEpilogueFwdINS6_IJSA_SA_SA_EEES9_SD_SF_Li256ELb1ELb1ELb0ELb0EEENS1_36VarlenDynamicPersistentTileSchedulerILi128ELi128ELi256ELi128ELb0ELb1ELb1ELb0ELb1ELb1EEEEEEEEEvNT_6ParamsE:
        .type           _ZN7cutlass13device_kernelIN5flash11enable_sm90INS1_16FlashAttnFwdSm90INS1_25CollectiveMainloopFwdSm90ILi2EN4cute5tupleIJNS5_1CILi1EEES8_S8_EEENS6_IJNS7_ILi128EEESA_NS7_ILi192EEEEEELi128ENS_10bfloat16_tEfNS_4arch4Sm90ELb0ELb0ELb0ELb1ELb0ELb1ELb0ELb1ELb1ELb1ELb0ELb0EEENS1_21CollectiveEpilogueFwdINS6_IJSA_SA_SA_EEES9_SD_SF_Li256ELb1ELb1ELb0ELb0EEENS1_36VarlenDynamicPersistentTileSchedulerILi128ELi128ELi256ELi128ELb0ELb1ELb1ELb0ELb1ELb1EEEEEEEEEvNT_6ParamsE,@function
        .size           _ZN7cutlass13device_kernelIN5flash11enable_sm90INS1_16FlashAttnFwdSm90INS1_25CollectiveMainloopFwdSm90ILi2EN4cute5tupleIJNS5_1CILi1EEES8_S8_EEENS6_IJNS7_ILi128EEESA_NS7_ILi192EEEEEELi128ENS_10bfloat16_tEfNS_4arch4Sm90ELb0ELb0ELb0ELb1ELb0ELb1ELb0ELb1ELb1ELb1ELb0ELb0EEENS1_21CollectiveEpilogueFwdINS6_IJSA_SA_SA_EEES9_SD_SF_Li256ELb1ELb1ELb0ELb0EEENS1_36VarlenDynamicPersistentTileSchedulerILi128ELi128ELi256ELi128ELb0ELb1ELb1ELb0ELb1ELb1EEEEEEEEEvNT_6ParamsE,(.L_x_15109 - _ZN7cutlass13device_kernelIN5flash11enable_sm90INS1_16FlashAttnFwdSm90INS1_25CollectiveMainloopFwdSm90ILi2EN4cute5tupleIJNS5_1CILi1EEES8_S8_EEENS6_IJNS7_ILi128EEESA_NS7_ILi192EEEEEELi128ENS_10bfloat16_tEfNS_4arch4Sm90ELb0ELb0ELb0ELb1ELb0ELb1ELb0ELb1ELb1ELb1ELb0ELb0EEENS1_21CollectiveEpilogueFwdINS6_IJSA_SA_SA_EEES9_SD_SF_Li256ELb1ELb1ELb0ELb0EEENS1_36VarlenDynamicPersistentTileSchedulerILi128ELi128ELi256ELi128ELb0ELb1ELb1ELb0ELb1ELb1EEEEEEEEEvNT_6ParamsE)
        .other          _ZN7cutlass13device_kernelIN5flash11enable_sm90INS1_16FlashAttnFwdSm90INS1_25CollectiveMainloopFwdSm90ILi2EN4cute5tupleIJNS5_1CILi1EEES8_S8_EEENS6_IJNS7_ILi128EEESA_NS7_ILi192EEEEEELi128ENS_10bfloat16_tEfNS_4arch4Sm90ELb0ELb0ELb0ELb1ELb0ELb1ELb0ELb1ELb1ELb1ELb0ELb0EEENS1_21CollectiveEpilogueFwdINS6_IJSA_SA_SA_EEES9_SD_SF_Li256ELb1ELb1ELb0ELb0EEENS1_36VarlenDynamicPersistentTileSchedulerILi128ELi128ELi256ELi128ELb0ELb1ELb1ELb0ELb1ELb1EEEEEEEEEvNT_6ParamsE,@"STO_CUDA_ENTRY STV_DEFAULT"
_ZN7cutlass13device_kernelIN5flash11enable_sm90INS1_16FlashAttnFwdSm90INS1_25CollectiveMainloopFwdSm90ILi2EN4cute5tupleIJNS5_1CILi1EEES8_S8_EEENS6_IJNS7_ILi128EEESA_NS7_ILi192EEEEEELi128ENS_10bfloat16_tEfNS_4arch4Sm90ELb0ELb0ELb0ELb1ELb0ELb1ELb0ELb1ELb1ELb1ELb0ELb0EEENS1_21CollectiveEpilogueFwdINS6_IJSA_SA_SA_EEES9_SD_SF_Li256ELb1ELb1ELb0ELb0EEENS1_36VarlenDynamicPersistentTileSchedulerILi128ELi128ELi256ELi128ELb0ELb1ELb1ELb0ELb1ELb1EEEEEEEEEvNT_6ParamsE:
[----:B------:R-:W0:Y:S02]  /*0000*/  LDC R1, c[0x0][0x28] ;  /* 0x00000a00ff017b82 */ /* 0x000e240000000800 */
[----:B0-----:R-:W-:Y:S01]  /*0010*/  VIADD R1, R1, 0xffffff70 ;  /* 0xffffff7001017836 */ /* 0x001fe20000000000 */
[----:B------:R-:W0:Y:S01]  /*0020*/  S2R R0, SR_TID.X ;  /* 0x0000000000007919 */ /* 0x000e220000002100 */
[----:B------:R-:W-:Y:S01]  /*0030*/  ELECT P0, URZ, PT ;  /* 0x00000000003f782f */ /* 0x000fe20003800000 */
[----:B------:R-:W-:Y:S01]  /*0040*/  BSSY B0, `(.L_x_602) ;  /* 0x0000014000007945 */ /* 0x000fe20003800000 */
[--C-:B0-----:R-:W-:Y:S02]  /*0050*/  SHF.R.U32.HI R2, RZ, 0x5, R0.reuse ;  /* 0x00000005ff027819 */ /* 0x101fe40000011600 */
[----:B------:R-:W-:-:S03]  /*0060*/  SHF.R.U32.HI R4, RZ, 0x7, R0 ;  /* 0x00000007ff047819 */ /* 0x000fc60000011600 */
[----:B------:R-:W0:Y:S02]  /*0070*/  SHFL.IDX PT, R3, R2, RZ, 0x1f ;  /* 0x00001fff02037589 */ /* 0x000e2400000e0000 */
[----:B0-----:R-:W-:-:S13]  /*0080*/  ISETP.EQ.AND P0, PT, R3, RZ, P0 ;  /* 0x000000ff0300720c */ /* 0x001fda0000702270 */
[----:B------:R-:W-:Y:S05]  /*0090*/  @!P0 BRA `(.L_x_603) ;  /* 0x0000000000388947 */ /* 0x000fea0003800000 */
[----:B------:R-:W-:Y:S02]  /*00a0*/  ULDC.64 UR4, c[0x0][0x198] ;  /* 0x0000660000047ab9 */ /* 0x000fe40000000a00 */
[----:B------:R-:W-:Y:S02]  /*00b0*/  UIADD3 UR6, UP0, UR4, 0x370, URZ ;  /* 0x0000037004067890 */ /* 0x000fe4000ff1e03f */
[----:B------:R-:W-:Y:S02]  /*00c0*/  UIADD3 UR8, UP1, UR4, 0x470, URZ ;  /* 0x0000047004087890 */ /* 0x000fe4000ff3e03f */
[----:B------:R-:W-:Y:S02]  /*00d0*/  UIADD3 UR10, UP2, UR4, 0x570, URZ ;  /* 0x00000570040a7890 */ /* 0x000fe4000ff5e03f */
[----:B------:R-:W-:Y:S02]  /*00e0*/  UIADD3 UR4, UP3, UR4, 0x670, URZ ;  /* 0x0000067004047890 */ /* 0x000fe4000ff7e03f */
[----:B------:R-:W-:-:S02]  /*00f0*/  UIADD3.X UR7, URZ, UR5, URZ, UP0, !UPT ;  /* 0x000000053f077290 */ /* 0x000fc400087fe43f */
[----:B------:R-:W-:Y:S02]  /*0100*/  UIADD3.X UR9, URZ, UR5, URZ, UP1, !UPT ;  /* 0x000000053f097290 */ /* 0x000fe40008ffe43f */
[----:B------:R-:W-:Y:S02]  /*0110*/  UIADD3.X UR11, URZ, UR5, URZ, UP2, !UPT ;  /* 0x000000053f0b7290 */ /* 0x000fe400097fe43f */
[----:B------:R-:W-:-:S03]  /*0120*/  UIADD3.X UR5, URZ, UR5, URZ, UP3, !UPT ;  /* 0x000000053f057290 */ /* 0x000fc60009ffe43f */
[----:B------:R0:W-:Y:S02]  /*0130*/  UTMACCTL.PF [UR6] ;  /* 0x00000000060079b9 */ /* 0x0001e40008040000 */
[----:B------:R0:W-:Y:S02]  /*0140*/  UTMACCTL.PF [UR8] ;  /* 0x00000000080079b9 */ /* 0x0001e40008040000 */
[----:B------:R0:W-:Y:S02]  /*0150*/  UTMACCTL.PF [UR10] ;  /* 0x000000000a0079b9 */ /* 0x0001e40008040000 */
[----:B------:R0:W-:Y:S02]  /*0160*/  UTMACCTL.PF [UR4] ;  /* 0x00000000040079b9 */ /* 0x0001e40008040000 */
[----:B0-----:R-:W-:Y:S01]  /*0170*/  NOP ;  /* 0x0000000000007918 */ /* 0x001fe20000000000 */
.L_x_603:
[----:B------:R-:W-:Y:S05]  /*0180*/  BSYNC B0 ;  /* 0x0000000000007941 */ /* 0x000fea0003800000 */
.L_x_602:
        /* <DEDUP_REMOVED lines=41> */
.L_x_604:
        /* <DEDUP_REMOVED lines=22> */
.L_x_605:
        /* <DEDUP_REMOVED lines=18> */
.L_x_606:
        /* <DEDUP_REMOVED lines=22> */
.L_x_607:
        /* <DEDUP_REMOVED lines=22> */
.L_x_608:
[----:B------:R-:W-:Y:S01]  /*0960*/  PLOP3.LUT P0, PT, PT, PT, UP0, 0x80, 0x0 ;  /* 0x000000000000781c */ /* 0x000fe20003f0f008 */
[----:B------:R-:W-:Y:S01]  /*0970*/  UMOV UR61, 0x1 ;  /* 0x00000001003d7882 */ /* 0x000fe20000000000 */
[----:B------:R-:W-:Y:S01]  /*0980*/  NOP ;  /* 0x0000000000007918 */ /* 0x000fe20000000000 */
[----:B------:R-:W-:Y:S01]  /*0990*/  USEL UR61, UR61, 0x2, !UP0 ;  /* 0x000000023d3d7887 */ /* 0x000fe2000c000000 */
[----:B------:R-:W-:Y:S01]  /*09a0*/  BSSY B9, `(.L_x_609) ;  /* 0x0001f41000097945 */ /* 0x000fe20003800000 */
[----:B------:R-:W-:Y:S01]  /*09b0*/  ULDC.64 UR40, c[0x0][0x208] ;  /* 0x0000820000287ab9 */ /* 0x000fe20000000a00 */
[----:B012-4-:R-:W-:Y:S07]  /*09c0*/  BAR.SYNC.DEFER_BLOCKING 0x0 ;  /* 0x0000000000007b1d */ /* 0x017fee0000010000 */
[----:B------:R-:W-:Y:S05]  /*09d0*/  @!P0 BRA `(.L_x_610) ;  /* 0x0000017c00008947 */ /* 0x000fea0003800000 */
.L_x_611:
[----:B------:R-:W-:-:S08]  /*09e0*/  NOP ;  /* 0x0000000000007918 */ /* 0x000fd00000000000 */
[----:B------:R-:W0:Y:S02]  /*09f0*/  USETMAXREG.TRY_ALLOC.CTAPOOL UP0, 0xf0 ;  /* 0x000000f0000079c8 */ /* 0x000e240008000600 */
[----:B0-----:R-:W-:-:S13]  /*0a00*/  PLOP3.LUT P0, PT, PT, PT, UP0, 0x80, 0x0 ;  /* 0x000000000000781c */ /* 0x001fda0003f0f008 */
[----:B------:R-:W-:Y:S05]  /*0a10*/  @!P0 BRA `(.L_x_611) ;  /* 0xfffffffc00f08947 */ /* 0x000fea000383ffff */
[----:B------:R-:W0:Y:S08]  /*0a20*/  S2UR UR5, SR_CgaCtaId ;  /* 0x00000000000579c3 */ /* 0x000e300000008800 */
[----:B------:R-:W-:Y:S06]  /*0a30*/  BAR.ARV 0x8, 0x180 ;  /* 0x0206000000007b1d */ /* 0x000fec0000002000 */
[----:B------:R-:W-:-:S02]  /*0a40*/  UMOV UR4, 0x400 ;  /* 0x0000040000047882 */ /* 0x000fc40000000000 */
[----:B------:R-:W-:Y:S01]  /*0a50*/  BAR.SYNC.DEFER_BLOCKING 0x5, 0x180 ;  /* 0x0146000000007b1d */ /* 0x000fe20000010000 */
[----:B0-----:R-:W-:-:S06]  /*0a60*/  ULEA UR4, UR5, UR4, 0x18 ;  /* 0x0000000405047291 */ /* 0x001fcc000f8ec03f */
[----:B------:R-:W-:Y:S01]  /*0a70*/  IMAD.U32 R2, RZ, RZ, UR4 ;  /* 0x00000004ff027e24 */ /* 0x000fe2000f8e00ff */
[----:B------:R-:W-:-:S04]  /*0a80*/  ULDC UR4, c[0x0][0xc3c] ;  /* 0x00030f0000047ab9 */ /* 0x000fc80000000800 */
[----:B------:R-:W0:Y:S01]  /*0a90*/  LDS.128 R124, [R2+0x348d0] ;  /* 0x0348d000027c7984 */ /* 0x000e220000000c00 */
[----:B------:R-:W-:Y:S06]  /*0aa0*/  BAR.ARV 0x4, 0x180 ;  /* 0x0106000000007b1d */ /* 0x000fec0000002000 */
[----:B0-----:R-:W-:-:S13]  /*0ab0*/  ISETP.GE.AND P0, PT, R127, UR4, PT ;  /* 0x000000047f007c0c */ /* 0x001fda000bf06270 */
[----:B------:R-:W-:Y:S05]  /*0ac0*/  @P0 BRA `(.L_x_612) ;  /* 0x000001f000b80947 */ /* 0x000fea0003800000 */
[----:B------:R-:W-:Y:S01]  /*0ad0*/  VIADD R11, R0, 0xffffff80 ;  /* 0xffffff80000b7836 */ /* 0x000fe20000000000 */
[----:B------:R-:W-:Y:S01]  /*0ae0*/  R2UR UR60, R2 ;  /* 0x00000000023c72ca */ /* 0x000fe200000e0000 */
[----:B------:R-:W-:Y:S01]  /*0af0*/  IMAD.MOV.U32 R14, RZ, RZ, -0x2 ;  /* 0xfffffffeff0e7424 */ /* 0x000fe200078e00ff */
[----:B------:R-:W-:Y:S01]  /*0b00*/  ULOP3.LUT UR46, UR61, 0x1, URZ, 0xfc, !UPT ;  /* 0x000000013d2e7892 */ /* 0x000fe2000f8efc3f */
[----:B------:R-:W-:Y:S01]  /*0b10*/  IMAD.MOV.U32 R204, RZ, RZ, RZ ;  /* 0x000000ffffcc7224 */ /* 0x000fe200078e00ff */
[----:B------:R-:W-:Y:S01]  /*0b20*/  SHF.R.S32.HI R0, RZ, 0x1f, R11 ;  /* 0x0000001fff007819 */ /* 0x000fe2000001140b */
[----:B------:R-:W-:Y:S02]  /*0b30*/  IMAD.MOV.U32 R16, RZ, RZ, RZ ;  /* 0x000000ffff107224 */ /* 0x000fe400078e00ff */
[----:B------:R-:W-:Y:S01]  /*0b40*/  IMAD.MOV.U32 R184, RZ, RZ, RZ ;  /* 0x000000ffffb87224 */ /* 0x000fe200078e00ff */
[CC--:B------:R-:W-:Y:S01]  /*0b50*/  LEA.HI R3, R0.reuse, R11.reuse, RZ, 0x4 ;  /* 0x0000000b00037211 */ /* 0x0c0fe200078f20ff */
[----:B------:R-:W-:Y:S01]  /*0b60*/  IMAD.MOV.U32 R196, RZ, RZ, RZ ;  /* 0x000000ffffc47224 */ /* 0x000fe200078e00ff */
[----:B------:R-:W-:Y:S01]  /*0b70*/  LEA.HI R4, R0, R11, RZ, 0x7 ;  /* 0x0000000b00047211 */ /* 0x000fe200078f38ff */
[----:B------:R-:W-:Y:S01]  /*0b80*/  IMAD.MOV.U32 R194, RZ, RZ, RZ ;  /* 0x000000ffffc27224 */ /* 0x000fe200078e00ff */
[----:B------:R-:W-:Y:S01]  /*0b90*/  SHF.R.S32.HI R6, RZ, 0x4, R3 ;  /* 0x00000004ff067819 */ /* 0x000fe20000011403 */
[----:B------:R-:W-:Y:S01]  /*0ba0*/  UIADD3 UR60, UR60, 0x10400, URZ ;  /* 0x000104003c3c7890 */ /* 0x000fe2000fffe03f */
[----:B------:R-:W-:-:S02]  /*0bb0*/  LOP3.LUT R214, R4, 0xffffff80, RZ, 0xc0, !PT ;  /* 0xffffff8004d67812 */ /* 0x000fc400078ec0ff */
[----:B------:R-:W-:Y:S02]  /*0bc0*/  LEA.HI R5, R3, R6, RZ, 0x1 ;  /* 0x0000000603057211 */ /* 0x000fe400078f08ff */
[CC--:B------:R-:W-:Y:S01]  /*0bd0*/  LEA.HI R8, R0.reuse, R11.reuse, RZ, 0x2 ;  /* 0x0000000b00087211 */ /* 0x0c0fe200078f10ff */
[----:B------:R-:W-:Y:S01]  /*0be0*/  IMAD.IADD R214, R11, 0x1, -R214 ;  /* 0x000000010bd67824 */ /* 0x000fe200078e0ad6 */
[----:B------:R-:W-:Y:S02]  /*0bf0*/  LOP3.LUT R5, R5, 0x1ffffffe, RZ, 0xc0, !PT ;  /* 0x1ffffffe05057812 */ /* 0x000fe400078ec0ff */
[----:B------:R-:W-:Y:S02]  /*0c00*/  LEA.HI R192, R0, R11, RZ, 0x5 ;  /* 0x0000000b00c07211 */ /* 0x000fe400078f28ff */
[----:B------:R-:W-:Y:S01]  /*0c10*/  LOP3.LUT R3, R3, 0x3fffff0, RZ, 0xc0, !PT ;  /* 0x03fffff003037812 */ /* 0x000fe200078ec0ff */
[----:B------:R-:W-:Y:S01]  /*0c20*/  IMAD.IADD R5, R6, 0x1, -R5 ;  /* 0x0000000106057824 */ /* 0x000fe200078e0a05 */
[----:B------:R-:W-:-:S02]  /*0c30*/  LOP3.LUT R209, R8, 0xfffffffc, RZ, 0xc0, !PT ;  /* 0xfffffffc08d17812 */ /* 0x000fc400078ec0ff */
[----:B------:R-:W-:Y:S01]  /*0c40*/  SHF.R.S32.HI R7, RZ, 0x1f, R214 ;  /* 0x0000001fff077819 */ /* 0x000fe200000114d6 */
[C---:B------:R-:W-:Y:S01]  /*0c50*/  IMAD.IADD R3, R11.reuse, 0x1, -R3 ;  /* 0x000000010b037824 */ /* 0x040fe200078e0a03 */
[----:B------:R-:W-:Y:S01]  /*0c60*/  SHF.R.S32.HI R192, RZ, 0x5, R192 ;  /* 0x00000005ffc07819 */ /* 0x000fe200000114c0 */
[----:B------:R-:W-:Y:S01]  /*0c70*/  IMAD.IADD R209, R11, 0x1, -R209 ;  /* 0x000000010bd17824 */ /* 0x000fe200078e0ad1 */
[-C--:B------:R-:W-:Y:S02]  /*0c80*/  LEA.HI R6, R7, R214.reuse, RZ, 0x2 ;  /* 0x000000d607067211 */ /* 0x080fe400078f10ff */
[----:B------:R-:W-:Y:S01]  /*0c90*/  SHF.R.S32.HI R17, RZ, 0x2, R8 ;  /* 0x00000002ff117819 */ /* 0x000fe20000011408 */
[----:B------:R-:W-:Y:S01]  /*0ca0*/  IMAD R12, R192, 0x10, R3 ;  /* 0x00000010c00c7824 */ /* 0x000fe200078e0203 */
[----:B------:R-:W-:Y:S01]  /*0cb0*/  LOP3.LUT R9, R6, 0x7ffffffc, RZ, 0xc0, !PT ;  /* 0x7ffffffc06097812 */ /* 0x000fe200078ec0ff */
[----:B------:R-:W-:Y:S01]  /*0cc0*/  IMAD.SHL.U32 R22, R209, 0x4, RZ ;  /* 0x00000004d1167824 */ /* 0x000fe200078e00ff */
[--C-:B------:R-:W-:Y:S01]  /*0cd0*/  SHF.R.S32.HI R3, RZ, 0x2, R6.reuse ;  /* 0x00000002ff037819 */ /* 0x100fe20000011406 */
[----:B------:R-:W-:Y:S01]  /*0ce0*/  IMAD R235, R12, 0x8, R5 ;  /* 0x000000080ceb7824 */ /* 0x000fe200078e0205 */
[----:B------:R-:W-:Y:S01]  /*0cf0*/  SHF.R.S32.HI R6, RZ, 0x1f, R6 ;  /* 0x0000001fff067819 */ /* 0x000fe20000011406 */
[----:B------:R-:W-:Y:S01]  /*0d00*/  VIADD R186, R22, 0x20 ;  /* 0x0000002016ba7836 */ /* 0x000fe20000000000 */
[----:B------:R-:W-:Y:S01]  /*0d10*/  SHF.R.S32.HI R8, RZ, 0x1f, R8 ;  /* 0x0000001fff087819 */ /* 0x000fe20000011408 */
[----:B------:R-:W-:Y:S01]  /*0d20*/  IMAD.IADD R9, R214, 0x1, -R9 ;  /* 0x00000001d6097824 */ /* 0x000fe200078e0a09 */
[----:B------:R-:W-:Y:S01]  /*0d30*/  LEA.HI R6, R6, R3, RZ, 0x3 ;  /* 0x0000000306067211 */ /* 0x000fe200078f18ff */
[C---:B------:R-:W-:Y:S01]  /*0d40*/  IMAD.IADD R10, R22.reuse, 0x1, R186 ;  /* 0x00000001160a7824 */ /* 0x040fe200078e02ba */
[----:B------:R-:W-:Y:S01]  /*0d50*/  LEA.HI R7, R7, R214, RZ, 0x5 ;  /* 0x000000d607077211 */ /* 0x000fe200078f28ff */
[----:B------:R-:W-:Y:S01]  /*0d60*/  VIADD R188, R22, 0x40 ;  /* 0x0000004016bc7836 */ /* 0x000fe20000000000 */
[----:B------:R-:W-:Y:S01]  /*0d70*/  LOP3.LUT R6, R6, 0xfffffff8, RZ, 0xc0, !PT ;  /* 0xfffffff806067812 */ /* 0x000fe200078ec0ff */
[----:B------:R-:W-:Y:S01]  /*0d80*/  IMAD R233, R9, R14, 0x80 ;  /* 0x0000008009e97424 */ /* 0x000fe200078e020e */
[----:B------:R-:W-:Y:S01]  /*0d90*/  LEA.HI R8, R8, R17, RZ, 0x3 ;  /* 0x0000001108087211 */ /* 0x000fe200078f18ff */
[----:B------:R-:W-:Y:S01]  /*0da0*/  IMAD.IADD R5, R22, 0x1, R188 ;  /* 0x0000000116057824 */ /* 0x000fe200078e02bc */
[----:B------:R-:W-:Y:S01]  /*0db0*/  SHF.R.S32.HI R9, RZ, 0x1f, R10 ;  /* 0x0000001fff097819 */ /* 0x000fe2000001140a */
[----:B------:R-:W-:Y:S01]  /*0dc0*/  IMAD.IADD R6, R3, 0x1, -R6 ;  /* 0x0000000103067824 */ /* 0x000fe200078e0a06 */
[----:B------:R-:W-:Y:S01]  /*0dd0*/  SHF.R.S32.HI R7, RZ, 0x5, R7 ;  /* 0x00000005ff077819 */ /* 0x000fe20000011407 */
[----:B------:R-:W-:Y:S01]  /*0de0*/  VIADD R205, R17, 0x40 ;  /* 0x0000004011cd7836 */ /* 0x000fe20000000000 */
[----:B------:R-:W-:Y:S01]  /*0df0*/  LOP3.LUT R8, R8, 0xfffffff8, RZ, 0xc0, !PT ;  /* 0xfffffff808087812 */ /* 0x000fe200078ec0ff */
[----:B------:R-:W-:Y:S01]  /*0e00*/  IMAD.SHL.U32 R18, R209, 0x8, RZ ;  /* 0x00000008d1127824 */ /* 0x000fe200078e00ff */
[-C--:B------:R-:W-:Y:S01]  /*0e10*/  LEA.HI R12, R9, R10.reuse, RZ, 0x3 ;  /* 0x0000000a090c7211 */ /* 0x080fe200078f18ff */
[----:B------:R-:W-:Y:S01]  /*0e20*/  IMAD R7, R7, 0x10, R6 ;  /* 0x0000001007077824 */ /* 0x000fe200078e0206 */
[----:B------:R-:W-:Y:S01]  /*0e30*/  LEA.HI R9, R9, R10, RZ, 0x6 ;  /* 0x0000000a09097211 */ /* 0x000fe200078f30ff */
[----:B------:R-:W-:Y:S01]  /*0e40*/  IMAD.IADD R213, R17, 0x1, -R8 ;  /* 0x0000000111d57824 */ /* 0x000fe200078e0a08 */
[----:B------:R-:W-:Y:S01]  /*0e50*/  SHF.R.S32.HI R10, RZ, 0x1f, R5 ;  /* 0x0000001fff0a7819 */ /* 0x000fe20000011405 */
[----:B------:R-:W-:Y:S01]  /*0e60*/  IMAD.SHL.U32 R185, R205, 0x40, RZ ;  /* 0x00000040cdb97824 */ /* 0x000fe200078e00ff */
[----:B------:R-:W-:Y:S01]  /*0e70*/  SHF.R.S32.HI R6, RZ, 0x1f, R205 ;  /* 0x0000001fff067819 */ /* 0x000fe200000114cd */
[----:B------:R-:W-:Y:S01]  /*0e80*/  IMAD.SHL.U32 R191, R213, 0x40, RZ ;  /* 0x00000040d5bf7824 */ /* 0x000fe200078e00ff */
[----:B------:R-:W-:Y:S01]  /*0e90*/  LEA.HI R212, R10, R5, RZ, 0x3 ;  /* 0x000000050ad47211 */ /* 0x000fe200078f18ff */
[----:B------:R-:W-:Y:S01]  /*0ea0*/  IMAD.SHL.U32 R9, R9, 0x80, RZ ;  /* 0x0000008009097824 */ /* 0x000fe200078e00ff */
[----:B------:R-:W-:Y:S01]  /*0eb0*/  LEA.HI R6, R6, R205, RZ, 0x3 ;  /* 0x000000cd06067211 */ /* 0x000fe200078f18ff */
[----:B------:R-:W-:Y:S01]  /*0ec0*/  VIADD R187, R22, 0x10 ;  /* 0x0000001016bb7836 */ /* 0x000fe20000000000 */
[----:B------:R-:W-:Y:S01]  /*0ed0*/  LEA.HI R5, R10, R5, RZ, 0x6 ;  /* 0x000000050a057211 */ /* 0x000fe200078f30ff */
[----:B------:R-:W-:Y:S01]  /*0ee0*/  VIADD R189, R22, 0x30 ;  /* 0x0000003016bd7836 */ /* 0x000fe20000000000 */
[----:B------:R-:W-:Y:S01]  /*0ef0*/  SHF.R.S32.HI R231, RZ, 0x7, R4 ;  /* 0x00000007ffe77819 */ /* 0x000fe20000011404 */
[----:B------:R-:W-:Y:S01]  /*0f00*/  IMAD.SHL.U32 R6, R6, 0x40, RZ ;  /* 0x0000004006067824 */ /* 0x000fe200078e00ff */
[----:B------:R-:W-:Y:S01]  /*0f10*/  LOP3.LUT R185, R185, 0x1c0, RZ, 0xc0, !PT ;  /* 0x000001c0b9b97812 */ /* 0x000fe200078ec0ff */
[----:B------:R-:W-:Y:S01]  /*0f20*/  IMAD.SHL.U32 R5, R5, 0x80, RZ ;  /* 0x0000008005057824 */ /* 0x000fe200078e00ff */
[----:B------:R-:W-:Y:S01]  /*0f30*/  LOP3.LUT R191, R191, 0x1c0, RZ, 0xc0, !PT ;  /* 0x000001c0bfbf7812 */ /* 0x000fe200078ec0ff */
[----:B------:R-:W-:Y:S01]  /*0f40*/  VIADD R190, R22, 0x50 ;  /* 0x0000005016be7836 */ /* 0x000fe20000000000 */
[----:B------:R-:W-:Y:S01]  /*0f50*/  LOP3.LUT R195, R6, 0xfffffe00, RZ, 0xc0, !PT ;  /* 0xfffffe0006c37812 */ /* 0x000fe200078ec0ff */
[----:B------:R-:W-:Y:S01]  /*0f60*/  IMAD.SHL.U32 R216, R187, 0x2, RZ ;  /* 0x00000002bbd87824 */ /* 0x000fe200078e00ff */
[----:B------:R-:W-:Y:S01]  /*0f70*/  LEA.HI R4, R4, R231, RZ, 0x1 ;  /* 0x000000e704047211 */ /* 0x000fe200078f08ff */
[----:B------:R-:W-:Y:S01]  /*0f80*/  IMAD.SHL.U32 R218, R186, 0x2, RZ ;  /* 0x00000002bada7824 */ /* 0x000fe200078e00ff */
[----:B------:R-:W-:Y:S01]  /*0f90*/  SHF.R.U32.HI R230, RZ, 0x3, R185 ;  /* 0x00000003ffe67819 */ /* 0x000fe200000116b9 */
[----:B------:R-:W-:Y:S01]  /*0fa0*/  IMAD.SHL.U32 R220, R189, 0x2, RZ ;  /* 0x00000002bddc7824 */ /* 0x000fe200078e00ff */
[----:B------:R-:W-:Y:S01]  /*0fb0*/  SHF.R.U32.HI R193, RZ, 0x3, R191 ;  /* 0x00000003ffc17819 */ /* 0x000fe200000116bf */
[----:B------:R-:W-:Y:S01]  /*0fc0*/  IMAD.SHL.U32 R222, R188, 0x2, RZ ;  /* 0x00000002bcde7824 */ /* 0x000fe200078e00ff */
[----:B------:R-:W-:Y:S01]  /*0fd0*/  LOP3.LUT R3, R185, 0x38, R12, 0xf8, !PT ;  /* 0x00000038b9037812 */ /* 0x000fe200078ef80c */
[----:B------:R-:W-:Y:S01]  /*0fe0*/  IMAD.SHL.U32 R224, R190, 0x2, RZ ;  /* 0x00000002bee07824 */ /* 0x000fe200078e00ff */
[----:B------:R-:W-:Y:S01]  /*0ff0*/  LOP3.LUT R6, R191, 0x38, R212, 0xf8, !PT ;  /* 0x00000038bf067812 */ /* 0x000fe200078ef8d4 */
[----:B------:R-:W-:Y:S01]  /*1000*/  IMAD.SHL.U32 R235, R235, 0x8, RZ ;  /* 0x00000008ebeb7824 */ /* 0x000fe200078e00ff */
[----:B------:R-:W-:-:S02]  /*1010*/  LOP3.LUT R5, R5, 0xffffe000, RZ, 0xc0, !PT ;  /* 0xffffe00005057812 */ /* 0x000fc400078ec0ff */
[----:B------:R-:W-:Y:S02]  /*1020*/  LOP3.LUT R4, R4, 0x3fffffe, RZ, 0xc0, !PT ;  /* 0x03fffffe04047812 */ /* 0x000fe400078ec0ff */
[----:B------:R-:W-:Y:S01]  /*1030*/  LOP3.LUT R8, R3, R230, RZ, 0x3c, !PT ;  /* 0x000000e603087212 */ /* 0x000fe200078e3cff */
[----:B------:R-:W-:Y:S01]  /*1040*/  IMAD R3, R192, 0x200, R5 ;  /* 0x00000200c0037824 */ /* 0x000fe200078e0205 */
[----:B------:R-:W-:Y:S01]  /*1050*/  LOP3.LUT R6, R6, R193, RZ, 0x3c, !PT ;  /* 0x000000c106067212 */ /* 0x000fe200078e3cff */
[----:B------:R-:W-:Y:S01]  /*1060*/  IMAD.IADD R4, R231, 0x1, -R4 ;  /* 0x00000001e7047824 */ /* 0x000fe200078e0a04 */
[----:B------:R-:W-:Y:S02]  /*1070*/  LEA.HI R0, R0, R11, RZ, 0x3 ;  /* 0x0000000b00007211 */ /* 0x000fe400078f18ff */
[----:B------:R-:W-:Y:S01]  /*1080*/  LOP3.LUT R9, R9, 0xffffe000, RZ, 0xc0, !PT ;  /* 0xffffe00009097812 */ /* 0x000fe200078ec0ff */
[----:B------:R-:W-:Y:S01]  /*1090*/  IMAD.IADD R6, R3, 0x1, R6 ;  /* 0x0000000103067824 */ /* 0x000fe200078e0206 */
[----:B------:R-:W-:Y:S01]  /*10a0*/  LOP3.LUT R199, R0, 0xfffffff8, RZ, 0xc0, !PT ;  /* 0xfffffff800c77812 */ /* 0x000fe200078ec0ff */
[----:B------:R-:W-:Y:S01]  /*10b0*/  IMAD R232, R4, 0x40, R7 ;  /* 0x0000004004e87824 */ /* 0x000fe200078e0207 */
[----:B------:R-:W-:-:S02]  /*10c0*/  LEA.HI R3, R209, R209, RZ, 0x1 ;  /* 0x000000d1d1037211 */ /* 0x000fc400078f08ff */
[----:B------:R-:W-:Y:S01]  /*10d0*/  SHF.R.S32.HI R207, RZ, 0x3, R0 ;  /* 0x00000003ffcf7819 */ /* 0x000fe20000011400 */
[----:B------:R-:W-:Y:S01]  /*10e0*/  IMAD.IADD R199, R11, 0x1, -R199 ;  /* 0x000000010bc77824 */ /* 0x000fe200078e0ac7 */
[----:B------:R-:W-:Y:S02]  /*10f0*/  LOP3.LUT R4, R191, 0x38, R12, 0xf8, !PT ;  /* 0x00000038bf047812 */ /* 0x000fe400078ef80c */
[----:B------:R-:W-:Y:S01]  /*1100*/  LOP3.LUT R0, R3, 0x1ffffffe, RZ, 0xc0, !PT ;  /* 0x1ffffffe03007812 */ /* 0x000fe200078ec0ff */
[----:B------:R-:W-:Y:S01]  /*1110*/  IMAD.SHL.U32 R197, R199, 0x8, RZ ;  /* 0x00000008c7c57824 */ /* 0x000fe200078e00ff */
[----:B------:R-:W-:Y:S02]  /*1120*/  LOP3.LUT R7, R185, 0x38, R212, 0xf8, !PT ;  /* 0x00000038b9077812 */ /* 0x000fe400078ef8d4 */
[----:B------:R-:W-:Y:S01]  /*1130*/  LOP3.LUT R4, R4, R193, RZ, 0x3c, !PT ;  /* 0x000000c104047212 */ /* 0x000fe200078e3cff */
[----:B------:R-:W-:Y:S01]  /*1140*/  IMAD.IADD R3, R209, 0x1, -R0 ;  /* 0x00000001d1037824 */ /* 0x000fe200078e0a00 */
[----:B------:R-:W-:Y:S01]  /*1150*/  IADD3 R8, R8, R9, R195 ;  /* 0x0000000908087210 */ /* 0x000fe20007ffe0c3 */
[----:B------:R-:W-:Y:S01]  /*1160*/  IMAD R9, R192, 0x200, R9 ;  /* 0x00000200c0097824 */ /* 0x000fe200078e0209 */
[----:B------:R-:W-:Y:S01]  /*1170*/  LOP3.LUT R10, R7, R230, RZ, 0x3c, !PT ;  /* 0x000000e6070a7212 */ /* 0x000fe200078e3cff */
[----:B------:R-:W-:Y:S01]  /*1180*/  VIADD R198, R197, 0x40 ;  /* 0x00000040c5c67836 */ /* 0x000fe20000000000 */
[----:B------:R-:W-:Y:S01]  /*1190*/  LOP3.LUT R0, R185, 0x38, R18, 0xf8, !PT ;  /* 0x00000038b9007812 */ /* 0x000fe200078ef812 */
[----:B------:R-:W-:Y:S01]  /*11a0*/  IMAD.IADD R4, R9, 0x1, R4 ;  /* 0x0000000109047824 */ /* 0x000fe200078e0204 */
[----:B------:R-:W-:Y:S01]  /*11b0*/  IADD3 R10, R10, R5, R195 ;  /* 0x000000050a0a7210 */ /* 0x000fe20007ffe0c3 */
[----:B------:R-:W-:Y:S01]  /*11c0*/  IMAD R234, R3, 0x8, R232 ;  /* 0x0000000803ea7824 */ /* 0x000fe200078e02e8 */
[----:B------:R-:W-:-:S02]  /*11d0*/  SHF.R.S32.HI R14, RZ, 0x1f, R187 ;  /* 0x0000001fff0e7819 */ /* 0x000fc400000114bb */
[----:B------:R-:W-:Y:S02]  /*11e0*/  SHF.R.S32.HI R217, RZ, 0x1f, R186 ;  /* 0x0000001fffd97819 */ /* 0x000fe400000114ba */
[----:B------:R-:W-:Y:S02]  /*11f0*/  SHF.R.S32.HI R20, RZ, 0x1f, R189 ;  /* 0x0000001fff147819 */ /* 0x000fe400000114bd */
[----:B------:R-:W-:Y:S02]  /*1200*/  SHF.R.S32.HI R221, RZ, 0x1f, R188 ;  /* 0x0000001fffdd7819 */ /* 0x000fe400000114bc */
[----:B------:R-:W-:Y:S02]  /*1210*/  SHF.R.S32.HI R223, RZ, 0x1f, R190 ;  /* 0x0000001fffdf7819 */ /* 0x000fe400000114be */
[----:B------:R-:W-:Y:S02]  /*1220*/  LOP3.LUT R0, R195, R0, R230, 0xf6, !PT ;  /* 0x00000000c3007212 */ /* 0x000fe400078ef6e6 */
[----:B------:R-:W-:-:S02]  /*1230*/  SHF.R.S32.HI R237, RZ, 0x1f, R197 ;  /* 0x0000001fffed7819 */ /* 0x000fc400000114c5 */
[----:B------:R-:W-:Y:S02]  /*1240*/  SHF.R.S32.HI R236, RZ, 0x1f, R198 ;  /* 0x0000001fffec7819 */ /* 0x000fe400000114c6 */
[----:B------:R-:W-:Y:S02]  /*1250*/  SHF.L.U64.HI R215, R187, 0x1, R14 ;  /* 0x00000001bbd77819 */ /* 0x000fe4000001020e */
[----:B------:R-:W-:Y:S02]  /*1260*/  SHF.L.U64.HI R217, R186, 0x1, R217 ;  /* 0x00000001bad97819 */ /* 0x000fe400000102d9 */
[----:B------:R-:W-:Y:S02]  /*1270*/  SHF.L.U64.HI R219, R189, 0x1, R20 ;  /* 0x00000001bddb7819 */ /* 0x000fe40000010214 */
[----:B------:R-:W-:Y:S02]  /*1280*/  SHF.L.U64.HI R221, R188, 0x1, R221 ;  /* 0x00000001bcdd7819 */ /* 0x000fe400000102dd */
[----:B------:R-:W-:-:S02]  /*1290*/  SHF.L.U64.HI R223, R190, 0x1, R223 ;  /* 0x00000001bedf7819 */ /* 0x000fc400000102df */
[----:B------:R-:W-:Y:S02]  /*12a0*/  SHF.R.S32.HI R211, RZ, 0x3, R12 ;  /* 0x00000003ffd37819 */ /* 0x000fe4000001140c */
[----:B------:R-:W-:Y:S02]  /*12b0*/  SHF.R.S32.HI R212, RZ, 0x3, R212 ;  /* 0x00000003ffd47819 */ /* 0x000fe400000114d4 */
[----:B------:R-:W-:Y:S02]  /*12c0*/  LEA R228, R0, UR60, 0x1 ;  /* 0x0000003c00e47c11 */ /* 0x000fe4000f8e08ff */
[----:B------:R-:W-:Y:S02]  /*12d0*/  LEA R226, R8, UR60, 0x1 ;  /* 0x0000003c08e27c11 */ /* 0x000fe4000f8e08ff */
[----:B------:R-:W-:Y:S02]  /*12e0*/  LEA R225, R10, UR60, 0x1 ;  /* 0x0000003c0ae17c11 */ /* 0x000fe4000f8e08ff */
[----:B------:R-:W-:-:S02]  /*12f0*/  LEA R229, R4, UR60, 0x1 ;  /* 0x0000003c04e57c11 */ /* 0x000fc4000f8e08ff */
[----:B------:R-:W-:-:S07]  /*1300*/  LEA R227, R6, UR60, 0x1 ;  /* 0x0000003c06e37c11 */ /* 0x000fce000f8e08ff */
.L_x_817:
[----:B0--34-:R-:W0:Y:S01]  /*1310*/  LDC.64 R4, c[0x0][0xc88] ;  /* 0x00032200ff047b82 */ /* 0x019e220000000a00 */
[----:B------:R-:W-:Y:S01]  /*1320*/  ULDC.64 UR4, c[0x0][0xa28] ;  /* 0x00028a0000047ab9 */ /* 0x000fe20000000a00 */
[----:B------:R-:W-:Y:S01]  /*1330*/  ULDC.64 UR8, c[0x0][0xa18] ;  /* 0x0002860000087ab9 */ /* 0x000fe20000000a00 */
[----:B------:R-:W-:Y:S01]  /*1340*/  ULDC.64 UR6, c[0x0][0xa08] ;  /* 0x0002820000067ab9 */ /* 0x000fe20000000a00 */
[----:B0-----:R-:W-:-:S05]  /*1350*/  IMAD.WIDE R4, R127, 0x4, R4 ;  /* 0x000000047f047825 */ /* 0x001fca00078e0204 */
[----:B--2---:R-:W2:Y:S01]  /*1360*/  LDG.E R203, desc[UR40][R4.64] ;  /* 0x0000002804cb7981 */ /* 0x004ea2000c1e1900 */
[----:B------:R-:W-:Y:S01]  /*1370*/  ISETP.NE.U32.AND P2, PT, RZ, UR4, PT ;  /* 0x00000004ff007c0c */ /* 0x000fe2000bf45070 */
[----:B------:R-:W-:Y:S01]  /*1380*/  IMAD.MOV.U32 R3, RZ, RZ, RZ ;  /* 0x000000ffff037224 */ /* 0x000fe200078e00ff */
[----:B------:R-:W-:Y:S01]  /*1390*/  ISETP.NE.U32.AND P1, PT, RZ, UR8, PT ;  /* 0x00000008ff007c0c */ /* 0x000fe2000bf25070 */
[----:B------:R-:W-:Y:S01]  /*13a0*/  IMAD.MOV.U32 R29, RZ, RZ, RZ ;  /* 0x000000ffff1d7224 */ /* 0x000fe200078e00ff */
[----:B------:R-:W-:Y:S02]  /*13b0*/  ISETP.NE.AND.EX P2, PT, RZ, UR5, PT, P2 ;  /* 0x00000005ff007c0c */ /* 0x000fe4000bf45320 */
[----:B------:R-:W-:Y:S02]  /*13c0*/  ISETP.NE.AND.EX P1, PT, RZ, UR9, PT, P1 ;  /* 0x00000009ff007c0c */ /* 0x000fe4000bf25310 */
[----:B------:R-:W-:-:S04]  /*13d0*/  ISETP.NE.U32.AND P0, PT, RZ, UR6, PT ;  /* 0x00000006ff007c0c */ /* 0x000fc8000bf05070 */
[----:B------:R-:W-:Y:S02]  /*13e0*/  ISETP.NE.AND.EX P0, PT, RZ, UR7, PT, P0 ;  /* 0x00000007ff007c0c */ /* 0x000fe4000bf05300 */
[----:B--2---:R-:W-:Y:S01]  /*13f0*/  SHF.R.S32.HI R208, RZ, 0x1f, R203 ;  /* 0x0000001fffd07819 */ /* 0x004fe200000114cb */
[C---:B------:R-:W-:Y:S02]  /*1400*/  IMAD.SHL.U32 R201, R203.reuse, 0x4, RZ ;  /* 0x00000004cbc97824 */ /* 0x040fe400078e00ff */
[C---:B------:R-:W-:Y:S02]  /*1410*/  @P2 LEA R4, P3, R203.reuse, UR4, 0x2 ;  /* 0x00000004cb042c11 */ /* 0x040fe4000f8610ff */
[C-C-:B------:R-:W-:Y:S02]  /*1420*/  SHF.L.U64.HI R202, R203.reuse, 0x2, R208.reuse ;  /* 0x00000002cbca7819 */ /* 0x140fe400000102d0 */
[----:B------:R-:W-:Y:S01]  /*1430*/  @P2 LEA.HI.X R5, R203, UR5, R208, 0x2, P3 ;  /* 0x00000005cb052c11 */ /* 0x000fe200098f14d0 */
[----:B------:R-:W-:Y:S01]  /*1440*/  ULDC UR4, c[0x0][0x288] ;  /* 0x0000a20000047ab9 */ /* 0x000fe20000000800 */
[----:B------:R-:W-:-:S03]  /*1450*/  IADD3 R8, P4, R201, UR6, RZ ;  /* 0x00000006c9087c10 */ /* 0x000fc6000ff9e0ff */
[----:B------:R0:W5:Y:S01]  /*1460*/  @P2 LDG.E R3, desc[UR40][R4.64] ;  /* 0x0000002804032981 */ /* 0x000162000c1e1900 */
[----:B------:R-:W-:Y:S01]  /*1470*/  @P1 IADD3 R6, P2, R201, UR8, RZ ;  /* 0x00000008c9061c10 */ /* 0x000fe2000ff5e0ff */
[----:B------:R-:W-:Y:S01]  /*1480*/  IMAD.U32 R149, RZ, RZ, UR4 ;  /* 0x00000004ff957e24 */ /* 0x000fe2000f8e00ff */
[C---:B------:R-:W-:Y:S01]  /*1490*/  IADD3.X R9, R202.reuse, UR7, RZ, P4, !PT ;  /* 0x00000007ca097c10 */ /* 0x040fe2000a7fe4ff */
[----:B------:R-:W-:Y:S01]  /*14a0*/  ULDC.64 UR4, c[0x0][0x418] ;  /* 0x0001060000047ab9 */ /* 0x000fe20000000a00 */
[----:B------:R-:W-:-:S03]  /*14b0*/  @P1 IADD3.X R7, R202, UR9, RZ, P2, !PT ;  /* 0x00000009ca071c10 */ /* 0x000fc600097fe4ff */
[----:B------:R0:W5:Y:S01]  /*14c0*/  @P0 LDG.E R29, desc[UR40][R8.64] ;  /* 0x00000028081d0981 */ /* 0x000162000c1e1900 */
[----:B------:R-:W-:Y:S01]  /*14d0*/  UISETP.NE.U32.AND UP0, UPT, UR4, URZ, UPT ;  /* 0x0000003f0400728c */ /* 0x000fe2000bf05070 */
[----:B------:R-:W-:Y:S02]  /*14e0*/  ULDC.64 UR8, c[0x0][0xa20] ;  /* 0x0002880000087ab9 */ /* 0x000fe40000000a00 */
[----:B------:R0:W5:Y:S01]  /*14f0*/  @P1 LDG.E R149, desc[UR40][R6.64] ;  /* 0x0000002806951981 */ /* 0x000162000c1e1900 */
[----:B------:R-:W-:Y:S01]  /*1500*/  UISETP.NE.AND.EX UP0, UPT, UR5, URZ, UPT, UP0 ;  /* 0x0000003f0500728c */ /* 0x000fe2000bf05300 */
[----:B------:R-:W-:Y:S01]  /*1510*/  ULDC UR4, c[0x0][0x424] ;  /* 0x0001090000047ab9 */ /* 0x000fe20000000800 */
[----:B------:R-:W-:Y:S02]  /*1520*/  ISETP.NE.U32.AND P2, PT, RZ, UR8, PT ;  /* 0x00000008ff007c0c */ /* 0x000fe4000bf45070 */
[----:B------:R-:W-:Y:S01]  /*1530*/  USEL UR4, UR4, 0x1, UP0 ;  /* 0x0000000104047887 */ /* 0x000fe20008000000 */
[----:B------:R-:W-:Y:S01]  /*1540*/  ULDC UR5, c[0x0][0x2f0] ;  /* 0x0000bc0000057ab9 */ /* 0x000fe20000000800 */
[----:B------:R-:W-:-:S02]  /*1550*/  ISETP.NE.AND.EX P2, PT, RZ, UR9, PT, P2 ;  /* 0x00000009ff007c0c */ /* 0x000fc4000bf45320 */
[----:B------:R-:W-:-:S03]  /*1560*/  UIMAD UR4, UR4, UR5, URZ ;  /* 0x00000005040472a4 */ /* 0x000fc6000f8e023f */
[----:B------:R-:W-:Y:S01]  /*1570*/  ULDC UR5, c[0x0][0x348] ;  /* 0x0000d20000057ab9 */ /* 0x000fe20000000800 */
[----:B------:R-:W-:Y:S02]  /*1580*/  IMAD.MOV.U32 R206, RZ, RZ, R125 ;  /* 0x000000ffffce7224 */ /* 0x000fe400078e007d */
[----:B------:R-:W-:Y:S02]  /*1590*/  IMAD.MOV.U32 R200, RZ, RZ, R126 ;  /* 0x000000ffffc87224 */ /* 0x000fe400078e007e */
[----:B------:R-:W-:Y:S01]  /*15a0*/  IMAD.MOV.U32 R27, RZ, RZ, R203 ;  /* 0x000000ffff1b7224 */ /* 0x000fe200078e00cb */
[----:B0-----:R-:W-:Y:S06]  /*15b0*/  @P1 BRA `(.L_x_613) ;  /* 0x0000000000241947 */ /* 0x001fec0003800000 */
[----:B------:R-:W-:Y:S02]  /*15c0*/  ULDC.64 UR6, c[0x0][0xa00] ;  /* 0x0002800000067ab9 */ /* 0x000fe40000000a00 */
[----:B------:R-:W-:-:S04]  /*15d0*/  ISETP.NE.U32.AND P1, PT, RZ, UR6, PT ;  /* 0x00000006ff007c0c */ /* 0x000fc8000bf25070 */
[----:B------:R-:W-:-:S13]  /*15e0*/  ISETP.NE.AND.EX P1, PT, RZ, UR7, PT, P1 ;  /* 0x00000007ff007c0c */ /* 0x000fda000bf25310 */
[----:B------:R-:W-:Y:S05]  /*15f0*/  @!P1 BRA `(.L_x_613) ;  /* 0x0000000000149947 */ /* 0x000fea0003800000 */
[----:B------:R-:W0:Y:S02]  /*1600*/  LDC.64 R4, c[0x0][0xa00] ;  /* 0x00028000ff047b82 */ /* 0x000e240000000a00 */
[----:B0-----:R-:W-:-:S05]  /*1610*/  IMAD.WIDE R4, R27, 0x4, R4 ;  /* 0x000000041b047825 */ /* 0x001fca00078e0204 */
[----:B-----5:R-:W2:Y:S04]  /*1620*/  LDG.E R149, desc[UR40][R4.64] ;  /* 0x0000002804957981 */ /* 0x020ea8000c1e1900 */
[----:B------:R-:W2:Y:S02]  /*1630*/  LDG.E R0, desc[UR40][R4.64+0x4] ;  /* 0x0000042804007981 */ /* 0x000ea4000c1e1900 */
[----:B--2---:R-:W-:-:S07]  /*1640*/  IMAD.IADD R149, R0, 0x1, -R149 ;  /* 0x0000000100957824 */ /* 0x004fce00078e0a95 */
.L_x_613:
[----:B------:R-:W-:Y:S02]  /*1650*/  IMAD.U32 R25, RZ, RZ, UR5 ;  /* 0x00000005ff197e24 */ /* 0x000fe4000f8e00ff */
[----:B------:R-:W-:Y:S01]  /*1660*/  IMAD.U32 R26, RZ, RZ, UR4 ;  /* 0x00000004ff1a7e24 */ /* 0x000fe2000f8e00ff */
[----:B------:R-:W-:Y:S06]  /*1670*/  @!P2 BRA `(.L_x_614) ;  /* 0x000000000010a947 */ /* 0x000fec0003800000 */
[----:B------:R-:W-:-:S04]  /*1680*/  IADD3 R4, P0, R201, UR8, RZ ;  /* 0x00000008c9047c10 */ /* 0x000fc8000ff1e0ff */
[----:B------:R-:W-:-:S05]  /*1690*/  IADD3.X R5, R202, UR9, RZ, P0, !PT ;  /* 0x00000009ca057c10 */ /* 0x000fca00087fe4ff */
[----:B------:R0:W5:Y:S01]  /*16a0*/  LDG.E R26, desc[UR40][R4.64] ;  /* 0x00000028041a7981 */ /* 0x000162000c1e1900 */
[----:B------:R-:W-:Y:S05]  /*16b0*/  BRA `(.L_x_615) ;  /* 0x0000000000107947 */ /* 0x000fea0003800000 */
.L_x_614:
[----:B------:R-:W-:Y:S05]  /*16c0*/  @!P0 BRA `(.L_x_615) ;  /* 0x00000000000c8947 */ /* 0x000fea0003800000 */
[----:B------:R-:W2:Y:S04]  /*16d0*/  LDG.E R5, desc[UR40][R8.64] ;  /* 0x0000002808057981 */ /* 0x000ea8000c1e1900 */
[----:B------:R-:W2:Y:S02]  /*16e0*/  LDG.E R26, desc[UR40][R8.64+0x4] ;  /* 0x00000428081a7981 */ /* 0x000ea4000c1e1900 */
[----:B--2---:R-:W-:-:S07]  /*16f0*/  IMAD.IADD R26, R26, 0x1, -R5 ;  /* 0x000000011a1a7824 */ /* 0x004fce00078e0a05 */
.L_x_615:
[----:B------:R-:W-:Y:S02]  /*1700*/  ULDC.64 UR4, c[0x0][0xa10] ;  /* 0x0002840000047ab9 */ /* 0x000fe40000000a00 */
[----:B------:R-:W-:-:S04]  /*1710*/  ISETP.NE.U32.AND P0, PT, RZ, UR4, PT ;  /* 0x00000004ff007c0c */ /* 0x000fc8000bf05070 */
[----:B------:R-:W-:Y:S01]  /*1720*/  ISETP.NE.AND.EX P0, PT, RZ, UR5, PT, P0 ;  /* 0x00000005ff007c0c */ /* 0x000fe2000bf05300 */
[----:B------:R-:W-:-:S12]  /*1730*/  ULDC.64 UR4, c[0x0][0xa30] ;  /* 0x00028c0000047ab9 */ /* 0x000fd80000000a00 */
[----:B0-----:R-:W0:Y:S02]  /*1740*/  @P0 LDC.64 R4, c[0x0][0xa10] ;  /* 0x00028400ff040b82 */ /* 0x001e240000000a00 */
[----:B0-----:R-:W-:-:S05]  /*1750*/  @P0 IMAD.WIDE R4, R27, 0x4, R4 ;  /* 0x000000041b040825 */ /* 0x001fca00078e0204 */
[----:B------:R-:W2:Y:S04]  /*1760*/  @P0 LDG.E R0, desc[UR40][R4.64] ;  /* 0x0000002804000981 */ /* 0x000ea8000c1e1900 */
[----:B------:R-:W2:Y:S01]  /*1770*/  @P0 LDG.E R9, desc[UR40][R4.64+0x4] ;  /* 0x0000042804090981 */ /* 0x000ea2000c1e1900 */
[----:B------:R-:W-:Y:S01]  /*1780*/  ISETP.NE.U32.AND P1, PT, RZ, UR4, PT ;  /* 0x00000004ff007c0c */ /* 0x000fe2000bf25070 */
[----:B-----5:R-:W-:-:S03]  /*1790*/  IMAD.MOV.U32 R144, RZ, RZ, R26 ;  /* 0x000000ffff907224 */ /* 0x020fc600078e001a */
[----:B------:R-:W-:-:S13]  /*17a0*/  ISETP.NE.AND.EX P1, PT, RZ, UR5, PT, P1 ;  /* 0x00000005ff007c0c */ /* 0x000fda000bf25310 */
[----:B------:R-:W-:-:S04]  /*17b0*/  @P1 IADD3 R6, P2, R201, UR4, RZ ;  /* 0x00000004c9061c10 */ /* 0x000fc8000ff5e0ff */
[----:B------:R-:W-:-:S05]  /*17c0*/  @P1 IADD3.X R7, R202, UR5, RZ, P2, !PT ;  /* 0x00000005ca071c10 */ /* 0x000fca00097fe4ff */
[----:B------:R0:W5:Y:S01]  /*17d0*/  @P1 LDG.E R144, desc[UR40][R6.64] ;  /* 0x0000002806901981 */ /* 0x000162000c1e1900 */
[----:B------:R-:W-:Y:S01]  /*17e0*/  IMAD.IADD R8, R26, 0x1, -R3 ;  /* 0x000000011a087824 */ /* 0x000fe200078e0a03 */
[----:B------:R-:W-:-:S03]  /*17f0*/  PLOP3.LUT P2, PT, PT, PT, PT, 0x80, 0x0 ;  /* 0x000000000000781c */ /* 0x000fc60003f4f070 */
[----:B------:R-:W-:-:S05]  /*1800*/  IMAD.MOV R123, RZ, RZ, -R8 ;  /* 0x000000ffff7b7224 */ /* 0x000fca00078e0a08 */
[----:B------:R-:W-:Y:S01]  /*1810*/  VIMNMX R123, RZ, R123, !PT ;  /* 0x0000007bff7b7248 */ /* 0x000fe20007fe0100 */
[----:B--2---:R-:W-:-:S04]  /*1820*/  @P0 IMAD.IADD R25, R9, 0x1, -R0 ;  /* 0x0000000109190824 */ /* 0x004fc800078e0a00 */
[----:B------:R-:W-:-:S04]  /*1830*/  IMAD.IADD R150, R8, 0x1, R25 ;  /* 0x0000000108967824 */ /* 0x000fc800078e0219 */
[----:B------:R-:W-:-:S05]  /*1840*/  VIADD R0, R150, 0x7f ;  /* 0x0000007f96007836 */ /* 0x000fca0000000000 */
[----:B------:R-:W-:-:S04]  /*1850*/  SHF.R.S32.HI R3, RZ, 0x1f, R0 ;  /* 0x0000001fff037819 */ /* 0x000fc80000011400 */
[----:B------:R-:W-:-:S04]  /*1860*/  LEA.HI R3, R3, R0, RZ, 0x7 ;  /* 0x0000000003037211 */ /* 0x000fc800078f38ff */
[----:B------:R-:W-:Y:S02]  /*1870*/  LOP3.LUT R0, R3, 0xffffff80, RZ, 0xc0, !PT ;  /* 0xffffff8003007812 */ /* 0x000fe400078ec0ff */
[----:B------:R-:W-:Y:S02]  /*1880*/  SHF.R.S32.HI R210, RZ, 0x7, R3 ;  /* 0x00000007ffd27819 */ /* 0x000fe40000011403 */
[----:B------:R-:W-:-:S04]  /*1890*/  VIADDMNMX R0, R0, -R8, R25, PT ;  /* 0x8000000800007246 */ /* 0x000fc80003800119 */
[----:B------:R-:W-:Y:S02]  /*18a0*/  ISETP.GT.AND P0, PT, R0, R123, PT ;  /* 0x0000007b0000720c */ /* 0x000fe40003f04270 */
[----:B------:R-:W-:-:S05]  /*18b0*/  SHF.R.U32.HI R123, RZ, 0x7, R123 ;  /* 0x00000007ff7b7819 */ /* 0x000fca000001167b */
[----:B------:R-:W-:-:S06]  /*18c0*/  IMAD.MOV.U32 R24, RZ, RZ, R123 ;  /* 0x000000ffff187224 */ /* 0x000fcc00078e007b */
[----:B------:R-:W-:-:S05]  /*18d0*/  @P0 VIADD R0, R0, 0x7f ;  /* 0x0000007f00000836 */ /* 0x000fca0000000000 */
[----:B------:R-:W-:-:S04]  /*18e0*/  @P0 SHF.R.S32.HI R5, RZ, 0x1f, R0 ;  /* 0x0000001fff050819 */ /* 0x000fc80000011400 */
[----:B------:R-:W-:-:S04]  /*18f0*/  @P0 LEA.HI R5, R5, R0, RZ, 0x7 ;  /* 0x0000000005050211 */ /* 0x000fc800078f38ff */
[----:B------:R-:W-:-:S04]  /*1900*/  @P0 SHF.R.S32.HI R24, RZ, 0x7, R5 ;  /* 0x00000007ff180819 */ /* 0x000fc80000011405 */
[----:B------:R-:W-:-:S13]  /*1910*/  ISETP.GT.AND P0, PT, R24, R123, PT ;  /* 0x0000007b1800720c */ /* 0x000fda0003f04270 */
[----:B0-----:R-:W-:Y:S05]  /*1920*/  @!P0 BRA `(.L_x_616) ;  /* 0x0000009000088947 */ /* 0x001fea0003800000 */
[----:B------:R-:W-:Y:S01]  /*1930*/  VIADD R116, R2, 0x1c400 ;  /* 0x0001c40002747836 */ /* 0x000fe20000000000 */
[----:B------:R-:W-:Y:S04]  /*1940*/  BSSY B6, `(.L_x_617) ;  /* 0x0000013000067945 */ /* 0x000fe80003800000 */
[----:B------:R-:W-:-:S13]  /*1950*/  LOP3.LUT P0, RZ, R116, 0x3ff, RZ, 0xc0, !PT ;  /* 0x000003ff74ff7812 */ /* 0x000fda000780c0ff */
[----:B------:R-:W-:Y:S05]  /*1960*/  @!P0 BRA `(.L_x_618) ;  /* 0x0000000000408947 */ /* 0x000fea0003800000 */
        /* <DEDUP_REMOVED lines=15> */
[----:B-1---5:R-:W-:Y:S05]  /*1a60*/  CALL.ABS.NOINC R14 ;  /* 0x000000000e007343 */ /* 0x022fea0003c00000 */
.L_x_618:
[----:B------:R-:W-:Y:S05]  /*1a70*/  BSYNC B6 ;  /* 0x0000000000067941 */ /* 0x000fea0003800000 */
.L_x_617:
        /* <DEDUP_REMOVED lines=20> */
.L_x_620:
[----:B------:R-:W-:Y:S05]  /*1bc0*/  BSYNC B6 ;  /* 0x0000000000067941 */ /* 0x000fea0003800000 */
.L_x_619:
[----:B------:R-:W-:Y:S01]  /*1bd0*/  ULDC.64 UR4, c[0x0][0x9f8] ;  /* 0x00027e0000047ab9 */ /* 0x000fe20000000a00 */
[----:B------:R-:W2:Y:S01]  /*1be0*/  LDL.LU R20, [R1+0x8] ;  /* 0x0000080001147983 */ /* 0x000ea20000300800 */
[----:B------:R-:W-:Y:S01]  /*1bf0*/  ISETP.NE.U32.AND P0, PT, RZ, UR4, PT ;  /* 0x00000004ff007c0c */ /* 0x000fe2000bf05070 */
[----:B------:R-:W0:Y:S01]  /*1c00*/  LDC.64 R134, c[0x0][0x300] ;  /* 0x0000c000ff867b82 */ /* 0x000e220000000a00 */
[----:B------:R-:W-:Y:S01]  /*1c10*/  SHF.R.S32.HI R8, RZ, 0x1f, R126 ;  /* 0x0000001fff087819 */ /* 0x000fe2000001147e */
[C---:B------:R-:W-:Y:S01]  /*1c20*/  VIADD R0, R18.reuse, 0x80 ;  /* 0x0000008012007836 */ /* 0x040fe20000000000 */
[----:B------:R-:W-:Y:S01]  /*1c30*/  ISETP.NE.AND.EX P0, PT, RZ, UR5, PT, P0 ;  /* 0x00000005ff007c0c */ /* 0x000fe2000bf05300 */
[C---:B------:R-:W-:Y:S01]  /*1c40*/  VIADD R101, R18.reuse, 0x20 ;  /* 0x0000002012657836 */ /* 0x040fe20000000000 */
[----:B------:R-:W-:Y:S01]  /*1c50*/  ULDC.64 UR6, c[0x0][0x330] ;  /* 0x0000cc0000067ab9 */ /* 0x000fe20000000a00 */
[----:B------:R-:W-:Y:S01]  /*1c60*/  SHF.R.S32.HI R19, RZ, 0x1f, R18 ;  /* 0x0000001fff137819 */ /* 0x000fe20000011412 */
[----:B------:R-:W-:Y:S01]  /*1c70*/  IMAD.IADD R118, R29, 0x1, R26 ;  /* 0x000000011d767824 */ /* 0x000fe200078e021a */
[----:B------:R-:W1:Y:S08]  /*1c80*/  LDC R21, c[0x0][0x3f4] ;  /* 0x0000fd00ff157b82 */ /* 0x000e700000000800 */
[----:B------:R-:W-:Y:S01]  /*1c90*/  @P0 IADD3 R4, P1, R201, UR4, RZ ;  /* 0x00000004c9040c10 */ /* 0x000fe2000ff3e0ff */
[----:B------:R-:W-:Y:S01]  /*1ca0*/  ULDC UR4, c[0x0][0x2f4] ;  /* 0x0000bd0000047ab9 */ /* 0x000fe20000000800 */
[----:B------:R-:W-:Y:S01]  /*1cb0*/  VIADD R100, R18, 0x40 ;  /* 0x0000004012647836 */ /* 0x000fe20000000000 */
[----:B------:R-:W3:Y:S01]  /*1cc0*/  LDC.64 R36, c[0x0][0x408] ;  /* 0x00010200ff247b82 */ /* 0x000ee20000000a00 */
[----:B------:R-:W-:-:S05]  /*1cd0*/  @P0 IADD3.X R5, R202, UR5, RZ, P1, !PT ;  /* 0x00000005ca050c10 */ /* 0x000fca0008ffe4ff */
[----:B------:R4:W2:Y:S01]  /*1ce0*/  @P0 LDG.E R27, desc[UR40][R4.64] ;  /* 0x00000028041b0981 */ /* 0x0008a2000c1e1900 */
[----:B------:R-:W-:Y:S01]  /*1cf0*/  ISETP.GE.AND P3, PT, R0, UR4, PT ;  /* 0x0000000400007c0c */ /* 0x000fe2000bf66270 */
[----:B------:R-:W-:Y:S01]  /*1d00*/  IMAD R3, R8, UR6, RZ ;  /* 0x0000000608037c24 */ /* 0x000fe2000f8e02ff */
[----:B------:R-:W-:Y:S01]  /*1d10*/  ISETP.GE.AND P1, PT, R101, UR4, PT ;  /* 0x0000000465007c0c */ /* 0x000fe2000bf26270 */
[C---:B------:R-:W-:Y:S01]  /*1d20*/  VIADD R0, R18.reuse, 0xa0 ;  /* 0x000000a012007836 */ /* 0x040fe20000000000 */
[----:B------:R-:W-:Y:S01]  /*1d30*/  ISETP.GE.AND P0, PT, R18, UR4, PT ;  /* 0x0000000412007c0c */ /* 0x000fe2000bf06270 */
[C---:B------:R-:W-:Y:S01]  /*1d40*/  IMAD R3, R126.reuse, UR7, R3 ;  /* 0x000000077e037c24 */ /* 0x040fe2000f8e0203 */
[----:B------:R-:W-:Y:S01]  /*1d50*/  SEL R14, RZ, 0x10, P3 ;  /* 0x00000010ff0e7807 */ /* 0x000fe20001800000 */
[----:B------:R-:W-:Y:S01]  /*1d60*/  IMAD.WIDE.U32 R104, R126, UR6, R18 ;  /* 0x000000067e687c25 */ /* 0x000fe2000f8e0012 */
[----:B------:R-:W-:Y:S01]  /*1d70*/  ISETP.GE.AND P2, PT, R0, UR4, PT ;  /* 0x0000000400007c0c */ /* 0x000fe2000bf46270 */
[----:B------:R-:W-:Y:S01]  /*1d80*/  ULDC.64 UR6, c[0x0][0xa08] ;  /* 0x0002820000067ab9 */ /* 0x000fe20000000a00 */
[----:B----4-:R-:W-:Y:S01]  /*1d90*/  SEL R4, RZ, 0xffffffff, P1 ;  /* 0xffffffffff047807 */ /* 0x010fe20000800000 */
[----:B------:R-:W-:Y:S01]  /*1da0*/  VIADD R99, R18, 0x60 ;  /* 0x0000006012637836 */ /* 0x000fe20000000000 */
[----:B------:R-:W-:Y:S01]  /*1db0*/  SHF.R.S32.HI R0, RZ, 0x1f, R118 ;  /* 0x0000001fff007819 */ /* 0x000fe20000011476 */
[----:B------:R-:W-:Y:S01]  /*1dc0*/  IMAD.IADD R105, R105, 0x1, R3 ;  /* 0x0000000169697824 */ /* 0x000fe200078e0203 */
[----:B------:R-:W-:Y:S01]  /*1dd0*/  SEL R3, RZ, 0x1, P0 ;  /* 0x00000001ff037807 */ /* 0x000fe20000000000 */
[----:B------:R-:W-:Y:S01]  /*1de0*/  IMAD.SHL.U32 R4, R4, 0x2, RZ ;  /* 0x0000000204047824 */ /* 0x000fe200078e00ff */
[----:B------:R-:W-:Y:S01]  /*1df0*/  ISETP.GE.AND P0, PT, R100, UR4, PT ;  /* 0x0000000464007c0c */ /* 0x000fe2000bf06270 */
[-C--:B0-----:R-:W-:Y:S01]  /*1e00*/  IMAD R9, R0, R134.reuse, RZ ;  /* 0x0000008600097224 */ /* 0x081fe200078e02ff */
[----:B------:R-:W-:Y:S01]  /*1e10*/  ISETP.GE.AND P1, PT, R99, UR4, PT ;  /* 0x0000000463007c0c */ /* 0x000fe2000bf26270 */
[----:B------:R-:W-:Y:S01]  /*1e20*/  ULDC.64 UR4, c[0x0][0x308] ;  /* 0x0000c20000047ab9 */ /* 0x000fe20000000a00 */
[----:B------:R-:W-:Y:S01]  /*1e30*/  LOP3.LUT R3, R4, 0x2, R3, 0xe2, !PT ;  /* 0x0000000204037812 */ /* 0x000fe200078ee203 */
[----:B------:R-:W-:Y:S01]  /*1e40*/  IMAD.WIDE.U32 R4, R118, R134, RZ ;  /* 0x0000008676047225 */ /* 0x000fe200078e00ff */
[----:B------:R-:W-:-:S02]  /*1e50*/  SEL R6, RZ, 0x4, P0 ;  /* 0x00000004ff067807 */ /* 0x000fc40000000000 */
[----:B------:R-:W-:Y:S01]  /*1e60*/  SEL R7, RZ, 0x8, P1 ;  /* 0x00000008ff077807 */ /* 0x000fe20000800000 */
[----:B------:R-:W-:Y:S01]  /*1e70*/  IMAD R9, R118, R135, R9 ;  /* 0x0000008776097224 */ /* 0x000fe200078e0209 */
[----:B------:R-:W-:Y:S01]  /*1e80*/  ISETP.NE.U32.AND P0, PT, RZ, UR6, PT ;  /* 0x00000006ff007c0c */ /* 0x000fe2000bf05070 */
[----:B---3--:R-:W-:Y:S01]  /*1e90*/  IMAD.WIDE.U32 R108, R17, R36, R18 ;  /* 0x00000024116c7225 */ /* 0x008fe200078e0012 */
[----:B------:R-:W-:Y:S02]  /*1ea0*/  LOP3.LUT R3, R7, R3, R6, 0xfe, !PT ;  /* 0x0000000307037212 */ /* 0x000fe400078efe06 */
[----:B------:R-:W-:Y:S01]  /*1eb0*/  ISETP.NE.AND.EX P0, PT, RZ, UR7, PT, P0 ;  /* 0x00000007ff007c0c */ /* 0x000fe2000bf05300 */
[----:B------:R-:W-:Y:S01]  /*1ec0*/  IMAD.IADD R5, R5, 0x1, R9 ;  /* 0x0000000105057824 */ /* 0x000fe200078e0209 */
[----:B------:R-:W-:Y:S01]  /*1ed0*/  LOP3.LUT R14, R3, R14, RZ, 0xfc, !PT ;  /* 0x0000000e030e7212 */ /* 0x000fe200078efcff */
[----:B------:R-:W-:Y:S01]  /*1ee0*/  IMAD R7, R8, UR4, RZ ;  /* 0x0000000408077c24 */ /* 0x000fe2000f8e02ff */
[----:B------:R-:W-:Y:S01]  /*1ef0*/  SHF.R.S32.HI R145, RZ, 0x1f, R17 ;  /* 0x0000001fff917819 */ /* 0x000fe20000011411 */
[----:B------:R-:W-:Y:S01]  /*1f00*/  IMAD.MOV.U32 R124, RZ, RZ, 0x20 ;  /* 0x00000020ff7c7424 */ /* 0x000fe200078e00ff */
[----:B------:R-:W-:Y:S01]  /*1f10*/  SHF.R.S32.HI R23, RZ, 0x1f, R22 ;  /* 0x0000001fff177819 */ /* 0x000fe20000011416 */
[----:B------:R-:W-:Y:S01]  /*1f20*/  IMAD R9, R126, UR5, R7 ;  /* 0x000000057e097c24 */ /* 0x000fe2000f8e0207 */
[-C--:B-1----:R-:W-:Y:S01]  /*1f30*/  ISETP.GE.AND P4, PT, R100, R21.reuse, PT ;  /* 0x000000156400720c */ /* 0x082fe20003f86270 */
[----:B------:R-:W-:Y:S01]  /*1f40*/  IMAD.WIDE.U32 R6, R126, UR4, R4 ;  /* 0x000000047e067c25 */ /* 0x000fe2000f8e0004 */
[----:B------:R-:W-:Y:S01]  /*1f50*/  ULDC.64 UR4, c[0x0][0x310] ;  /* 0x0000c40000047ab9 */ /* 0x000fe20000000a00 */
[----:B------:R-:W0:Y:S01]  /*1f60*/  LDC.64 R4, c[0x0][0x3f8] ;  /* 0x0000fe00ff047b82 */ /* 0x000e220000000a00 */
[----:B------:R-:W-:Y:S01]  /*1f70*/  ISETP.GE.AND P1, PT, R101, R21, PT ;  /* 0x000000156500720c */ /* 0x000fe20003f26270 */
[----:B------:R-:W-:Y:S01]  /*1f80*/  IMAD.IADD R7, R7, 0x1, R9 ;  /* 0x0000000107077824 */ /* 0x000fe200078e0209 */
[----:B------:R-:W-:Y:S01]  /*1f90*/  LOP3.LUT P3, RZ, R213, 0x4, RZ, 0xc0, !PT ;  /* 0x00000004d5ff7812 */ /* 0x000fe2000786c0ff */
[-C--:B------:R-:W-:Y:S01]  /*1fa0*/  IMAD R10, R145, R36.reuse, RZ ;  /* 0x00000024910a7224 */ /* 0x080fe200078e02ff */
[----:B------:R-:W-:Y:S01]  /*1fb0*/  SHF.L.U64.HI R130, R134, 0x7, R135 ;  /* 0x0000000786827819 */ /* 0x000fe20000010287 */
[----:B------:R-:W-:Y:S01]  /*1fc0*/  IMAD.WIDE.U32 R106, R17, R36, R22 ;  /* 0x00000024116a7225 */ /* 0x000fe200078e0016 */
[----:B------:R-:W-:-:S02]  /*1fd0*/  SEL R124, R124, 0xffffffe0, !P3 ;  /* 0xffffffe07c7c7807 */ /* 0x000fc40005800000 */
[----:B------:R-:W-:Y:S01]  /*1fe0*/  SHF.L.U64.HI R38, R36, 0x6, R37 ;  /* 0x0000000624267819 */ /* 0x000fe20000010225 */
[----:B------:R-:W-:Y:S01]  /*1ff0*/  IMAD R9, R17, R37, R10 ;  /* 0x0000002511097224 */ /* 0x000fe200078e020a */
[----:B------:R-:W-:Y:S01]  /*2000*/  SHF.R.S32.HI R146, RZ, 0x1f, R205 ;  /* 0x0000001fff927819 */ /* 0x000fe200000114cd */
[----:B------:R-:W-:Y:S02]  /*2010*/  IMAD.SHL.U32 R122, R21, 0x2, RZ ;  /* 0x00000002157a7824 */ /* 0x000fe400078e00ff */
[----:B------:R-:W-:Y:S02]  /*2020*/  IMAD.IADD R107, R107, 0x1, R9 ;  /* 0x000000016b6b7824 */ /* 0x000fe400078e0209 */
[----:B------:R-:W-:Y:S01]  /*2030*/  IMAD.IADD R109, R9, 0x1, R109 ;  /* 0x00000001096d7824 */ /* 0x000fe200078e026d */
[----:B------:R-:W-:Y:S01]  /*2040*/  SEL R9, R21, RZ, P4 ;  /* 0x000000ff15097207 */ /* 0x000fe20002000000 */
[----:B-----5:R-:W-:-:S04]  /*2050*/  IMAD.WIDE.U32 R106, R144, R36, R106 ;  /* 0x00000024906a7225 */ /* 0x020fc800078e006a */
[----:B------:R-:W-:Y:S02]  /*2060*/  IMAD.IADD R9, R100, 0x1, R9 ;  /* 0x0000000164097824 */ /* 0x000fe400078e0209 */
[CC--:B0-----:R-:W-:Y:S01]  /*2070*/  IMAD.WIDE.U32 R110, R17.reuse, R4.reuse, R22 ;  /* 0x00000004116e7225 */ /* 0x0c1fe200078e0016 */
[C-C-:B------:R-:W-:Y:S02]  /*2080*/  SHF.L.U64.HI R131, R4.reuse, 0x7, R5.reuse ;  /* 0x0000000704837819 */ /* 0x140fe40000010205 */
[----:B------:R-:W-:Y:S01]  /*2090*/  SHF.L.U64.HI R35, R4, 0x6, R5 ;  /* 0x0000000604237819 */ /* 0x000fe20000010205 */
[----:B------:R-:W-:-:S04]  /*20a0*/  IMAD.WIDE.U32 R112, R17, R4, R18 ;  /* 0x0000000411707225 */ /* 0x000fc800078e0012 */
[C---:B------:R-:W-:Y:S02]  /*20b0*/  IMAD.SHL.U32 R34, R4.reuse, 0x80, RZ ;  /* 0x0000008004227824 */ /* 0x040fe400078e00ff */
[----:B------:R-:W-:Y:S02]  /*20c0*/  IMAD.SHL.U32 R33, R4, 0x40, RZ ;  /* 0x0000004004217824 */ /* 0x000fe400078e00ff */
[----:B------:R-:W-:-:S04]  /*20d0*/  IMAD.WIDE.U32 R108, R144, R36, R108 ;  /* 0x00000024906c7225 */ /* 0x000fc800078e006c */
[C---:B------:R-:W-:Y:S02]  /*20e0*/  IMAD.SHL.U32 R39, R134.reuse, 0x80, RZ ;  /* 0x0000008086277824 */ /* 0x040fe400078e00ff */
[----:B------:R-:W-:Y:S01]  /*20f0*/  IMAD.SHL.U32 R136, R134, 0x40, RZ ;  /* 0x0000004086887824 */ /* 0x000fe200078e00ff */
[----:B--2---:R-:W-:-:S04]  /*2100*/  LOP3.LUT R20, R20, 0xfffffffe, RZ, 0xc0, !PT ;  /* 0xfffffffe14147812 */ /* 0x004fc800078ec0ff */
[----:B------:R-:W-:Y:S02]  /*2110*/  @P4 LOP3.LUT R20, R20, 0x1, RZ, 0xfc, !PT ;  /* 0x0000000114144812 */ /* 0x000fe400078efcff */
[----:B------:R-:W-:-:S03]  /*2120*/  IADD3 R118, P4, R17, R118, RZ ;  /* 0x0000007611767210 */ /* 0x000fc60007f9e0ff */
[----:B------:R0:W-:Y:S02]  /*2130*/  STL [R1+0x8], R20 ;  /* 0x0000081401007387 */ /* 0x0001e40000100800 */
[----:B------:R-:W-:Y:S01]  /*2140*/  IMAD.X R119, R0, 0x1, R145, P4 ;  /* 0x0000000100777824 */ /* 0x000fe200020e0691 */
[----:B0-----:R-:W-:-:S04]  /*2150*/  SHF.R.S32.HI R20, RZ, 0x1f, R9 ;  /* 0x0000001fff147819 */ /* 0x001fc80000011409 */
[----:B------:R-:W-:Y:S02]  /*2160*/  LEA.HI R40, R20, R9, RZ, 0x3 ;  /* 0x0000000914287211 */ /* 0x000fe400078f18ff */
[----:B------:R-:W-:Y:S02]  /*2170*/  SHF.R.S32.HI R3, RZ, 0x1f, R27 ;  /* 0x0000001fff037819 */ /* 0x000fe4000001141b */
[--C-:B------:R-:W-:Y:S02]  /*2180*/  LOP3.LUT R26, R191, 0x38, R40.reuse, 0xf8, !PT ;  /* 0x00000038bf1a7812 */ /* 0x100fe400078ef828 */
[----:B------:R-:W-:Y:S02]  /*2190*/  SEL R8, R3, RZ, !P0 ;  /* 0x000000ff03087207 */ /* 0x000fe40004000000 */
[----:B------:R-:W-:Y:S02]  /*21a0*/  SEL R3, R27, RZ, !P0 ;  /* 0x000000ff1b037207 */ /* 0x000fe40004000000 */
[----:B------:R-:W0:Y:S01]  /*21b0*/  S2R R27, SR_TID.X ;  /* 0x00000000001b7919 */ /* 0x000e220000002100 */
[----:B------:R-:W-:Y:S01]  /*21c0*/  IMAD R12, R8, UR4, RZ ;  /* 0x00000004080c7c24 */ /* 0x000fe2000f8e02ff */
[----:B------:R-:W-:Y:S01]  /*21d0*/  LOP3.LUT R15, R185, 0x38, R40, 0xf8, !PT ;  /* 0x00000038b90f7812 */ /* 0x000fe200078ef828 */
[----:B------:R-:W-:-:S03]  /*21e0*/  IMAD.WIDE.U32 R102, R3, UR4, R6 ;  /* 0x0000000403667c25 */ /* 0x000fc6000f8e0006 */
[----:B------:R-:W-:Y:S01]  /*21f0*/  LOP3.LUT R138, R15, R230, RZ, 0x3c, !PT ;  /* 0x000000e60f8a7212 */ /* 0x000fe200078e3cff */
[----:B------:R-:W-:Y:S01]  /*2200*/  IMAD R97, R3, UR5, R12 ;  /* 0x0000000503617c24 */ /* 0x000fe2000f8e020c */
[----:B------:R-:W-:Y:S01]  /*2210*/  ULDC.64 UR4, c[0x0][0x338] ;  /* 0x0000ce0000047ab9 */ /* 0x000fe20000000a00 */
[-C--:B------:R-:W-:Y:S01]  /*2220*/  IMAD R12, R145, R134.reuse, RZ ;  /* 0x00000086910c7224 */ /* 0x080fe200078e02ff */
[----:B------:R-:W-:Y:S01]  /*2230*/  LOP3.LUT R15, R40, 0xfffffff8, RZ, 0xc0, !PT ;  /* 0xfffffff8280f7812 */ /* 0x000fe200078ec0ff */
[----:B------:R-:W-:-:S04]  /*2240*/  IMAD.WIDE.U32 R6, R17, R134, R18 ;  /* 0x0000008611067225 */ /* 0x000fc800078e0012 */
[----:B------:R-:W-:Y:S01]  /*2250*/  IMAD R12, R17, R135, R12 ;  /* 0x00000087110c7224 */ /* 0x000fe200078e020c */
[----:B------:R-:W-:Y:S01]  /*2260*/  IADD3 R98, P0, R102, R6, RZ ;  /* 0x0000000666627210 */ /* 0x000fe20007f1e0ff */
[----:B------:R-:W-:Y:S01]  /*2270*/  IMAD.IADD R97, R103, 0x1, R97 ;  /* 0x0000000167617824 */ /* 0x000fe200078e0261 */
[----:B------:R-:W-:Y:S01]  /*2280*/  SHF.L.U64.HI R135, R134, 0x6, R135 ;  /* 0x0000000686877819 */ /* 0x000fe20000010287 */
[----:B------:R-:W-:Y:S01]  /*2290*/  IMAD R8, R8, UR4, RZ ;  /* 0x0000000408087c24 */ /* 0x000fe2000f8e02ff */
[----:B------:R-:W-:Y:S01]  /*22a0*/  SHF.L.U64.HI R134, R36, 0x7, R37 ;  /* 0x0000000724867819 */ /* 0x000fe20000010225 */
[----:B------:R-:W-:Y:S01]  /*22b0*/  IMAD.WIDE.U32 R104, R3, UR4, R104 ;  /* 0x0000000403687c25 */ /* 0x000fe2000f8e0068 */
[----:B------:R-:W-:Y:S02]  /*22c0*/  IADD3.X R96, R97, R7, R12, P0, !PT ;  /* 0x0000000761607210 */ /* 0x000fe400007fe40c */
[----:B------:R-:W-:Y:S01]  /*22d0*/  ISETP.GE.AND P0, PT, R18, R21, PT ;  /* 0x000000151200720c */ /* 0x000fe20003f06270 */
[----:B------:R-:W-:-:S02]  /*22e0*/  IMAD R41, R3, UR5, R8 ;  /* 0x0000000503297c24 */ /* 0x000fc4000f8e0208 */
[----:B------:R-:W-:Y:S01]  /*22f0*/  IMAD R6, R145, R4, RZ ;  /* 0x0000000491067224 */ /* 0x000fe200078e02ff */
[----:B------:R-:W-:-:S03]  /*2300*/  SEL R3, R21, RZ, P0 ;  /* 0x000000ff15037207 */ /* 0x000fc60000000000 */
[----:B------:R-:W-:Y:S01]  /*2310*/  IMAD R7, R17, R5, R6 ;  /* 0x0000000511077224 */ /* 0x000fe200078e0206 */
[----:B------:R-:W-:Y:S01]  /*2320*/  SEL R6, R21, RZ, P1 ;  /* 0x000000ff15067207 */ /* 0x000fe20000800000 */
[----:B------:R-:W-:Y:S01]  /*2330*/  IMAD.IADD R3, R18, 0x1, R3 ;  /* 0x0000000112037824 */ /* 0x000fe200078e0203 */
[----:B0-----:R-:W-:Y:S01]  /*2340*/  SHF.R.U32.HI R27, RZ, 0x7, R27 ;  /* 0x00000007ff1b7819 */ /* 0x001fe2000001161b */
[----:B------:R-:W-:Y:S02]  /*2350*/  IMAD.IADD R111, R111, 0x1, R7 ;  /* 0x000000016f6f7824 */ /* 0x000fe400078e0207 */
[----:B------:R-:W-:Y:S02]  /*2360*/  IMAD.IADD R113, R7, 0x1, R113 ;  /* 0x0000000107717824 */ /* 0x000fe400078e0271 */
[----:B------:R-:W-:Y:S01]  /*2370*/  IMAD.IADD R7, R101, 0x1, R6 ;  /* 0x0000000165077824 */ /* 0x000fe200078e0206 */
[----:B------:R-:W-:Y:S01]  /*2380*/  SHF.R.S32.HI R6, RZ, 0x1f, R3 ;  /* 0x0000001fff067819 */ /* 0x000fe20000011403 */
[----:B------:R-:W-:-:S03]  /*2390*/  IMAD.WIDE.U32 R110, R144, R4, R110 ;  /* 0x00000004906e7225 */ /* 0x000fc600078e006e */
[-C--:B------:R-:W-:Y:S01]  /*23a0*/  LEA.HI R8, R6, R3.reuse, RZ, 0x3 ;  /* 0x0000000306087211 */ /* 0x080fe200078f18ff */
[----:B------:R-:W-:Y:S01]  /*23b0*/  IMAD.WIDE.U32 R112, R144, R4, R112 ;  /* 0x0000000490707225 */ /* 0x000fe200078e0070 */
[----:B------:R-:W-:Y:S02]  /*23c0*/  LEA.HI R3, R6, R3, RZ, 0x6 ;  /* 0x0000000306037211 */ /* 0x000fe400078f30ff */
[----:B------:R-:W-:Y:S01]  /*23d0*/  SHF.R.S32.HI R10, RZ, 0x1f, R7 ;  /* 0x0000001fff0a7819 */ /* 0x000fe20000011407 */
[----:B------:R-:W-:Y:S01]  /*23e0*/  VIADD R151, R27, 0x8 ;  /* 0x000000081b977836 */ /* 0x000fe20000000000 */
[----:B------:R-:W-:Y:S01]  /*23f0*/  LEA.HI R6, R20, R9, RZ, 0x6 ;  /* 0x0000000914067211 */ /* 0x000fe200078f30ff */
[----:B------:R-:W-:Y:S01]  /*2400*/  IMAD.SHL.U32 R3, R3, 0x80, RZ ;  /* 0x0000008003037824 */ /* 0x000fe200078e00ff */
[----:B------:R-:W-:Y:S02]  /*2410*/  LOP3.LUT R9, R185, 0x38, R8, 0xf8, !PT ;  /* 0x00000038b9097812 */ /* 0x000fe400078ef808 */
[-C--:B------:R-:W-:Y:S01]  /*2420*/  LEA.HI R12, R10, R7.reuse, RZ, 0x3 ;  /* 0x000000070a0c7211 */ /* 0x080fe200078f18ff */
[----:B------:R-:W-:Y:S01]  /*2430*/  IMAD.SHL.U32 R11, R6, 0x80, RZ ;  /* 0x00000080060b7824 */ /* 0x000fe200078e00ff */
[----:B------:R-:W-:-:S02]  /*2440*/  LEA.HI R7, R10, R7, RZ, 0x6 ;  /* 0x000000070a077211 */ /* 0x000fc400078f30ff */
[----:B------:R-:W-:Y:S02]  /*2450*/  LOP3.LUT R3, R3, 0xffffe000, RZ, 0xc0, !PT ;  /* 0xffffe00003037812 */ /* 0x000fe400078ec0ff */
[----:B------:R-:W-:Y:S01]  /*2460*/  LOP3.LUT R6, R191, 0x38, R8, 0xf8, !PT ;  /* 0x00000038bf067812 */ /* 0x000fe200078ef808 */
[----:B------:R-:W-:Y:S01]  /*2470*/  IMAD.SHL.U32 R7, R7, 0x80, RZ ;  /* 0x0000008007077824 */ /* 0x000fe200078e00ff */
[----:B------:R-:W-:Y:S01]  /*2480*/  LOP3.LUT R20, R9, R230, RZ, 0x3c, !PT ;  /* 0x000000e609147212 */ /* 0x000fe200078e3cff */
[----:B------:R-:W-:Y:S01]  /*2490*/  IMAD R143, R192, 0x200, R3 ;  /* 0x00000200c08f7824 */ /* 0x000fe200078e0203 */
[----:B------:R-:W-:Y:S02]  /*24a0*/  LOP3.LUT R6, R6, R193, RZ, 0x3c, !PT ;  /* 0x000000c106067212 */ /* 0x000fe400078e3cff */
[----:B------:R-:W-:Y:S02]  /*24b0*/  IADD3 R141, R20, R3, R195 ;  /* 0x00000003148d7210 */ /* 0x000fe40007ffe0c3 */
[----:B------:R-:W-:Y:S01]  /*24c0*/  LOP3.LUT R10, R191, 0x38, R12, 0xf8, !PT ;  /* 0x00000038bf0a7812 */ /* 0x000fe200078ef80c */
[----:B------:R-:W-:Y:S01]  /*24d0*/  IMAD.IADD R143, R143, 0x1, R6 ;  /* 0x000000018f8f7824 */ /* 0x000fe200078e0206 */
[----:B------:R-:W-:-:S02]  /*24e0*/  SHF.R.S32.HI R3, RZ, 0x1f, R144 ;  /* 0x0000001fff037819 */ /* 0x000fc40000011490 */
[----:B------:R-:W-:Y:S02]  /*24f0*/  LOP3.LUT R13, R185, 0x38, R12, 0xf8, !PT ;  /* 0x00000038b90d7812 */ /* 0x000fe400078ef80c */
[----:B------:R-:W-:Y:S01]  /*2500*/  LOP3.LUT R7, R7, 0xffffe000, RZ, 0xc0, !PT ;  /* 0xffffe00007077812 */ /* 0x000fe200078ec0ff */
[C---:B------:R-:W-:Y:S01]  /*2510*/  IMAD R6, R3.reuse, R36, RZ ;  /* 0x0000002403067224 */ /* 0x040fe200078e02ff */
[----:B------:R-:W-:Y:S01]  /*2520*/  LOP3.LUT R9, R10, R193, RZ, 0x3c, !PT ;  /* 0x000000c10a097212 */ /* 0x000fe200078e3cff */
[----:B------:R-:W-:Y:S01]  /*2530*/  IMAD R3, R3, R4, RZ ;  /* 0x0000000403037224 */ /* 0x000fe200078e02ff */
[----:B------:R-:W-:Y:S01]  /*2540*/  LOP3.LUT R10, R13, R230, RZ, 0x3c, !PT ;  /* 0x000000e60d0a7212 */ /* 0x000fe200078e3cff */
[----:B------:R-:W-:Y:S01]  /*2550*/  IMAD R142, R192, 0x200, R7 ;  /* 0x00000200c08e7824 */ /* 0x000fe200078e0207 */
[----:B------:R-:W-:Y:S02]  /*2560*/  LOP3.LUT R4, R191, 0x18, R18, 0xf8, !PT ;  /* 0x00000018bf047812 */ /* 0x000fe400078ef812 */
[----:B------:R-:W-:Y:S01]  /*2570*/  IADD3 R139, R10, R7, R195 ;  /* 0x000000070a8b7210 */ /* 0x000fe20007ffe0c3 */
[----:B------:R-:W-:Y:S01]  /*2580*/  IMAD R7, R144, R5, R3 ;  /* 0x0000000590077224 */ /* 0x000fe200078e0203 */
[----:B------:R-:W-:Y:S01]  /*2590*/  LOP3.LUT R3, R4, R193, RZ, 0x3c, !PT ;  /* 0x000000c104037212 */ /* 0x000fe200078e3cff */
[----:B------:R-:W-:Y:S01]  /*25a0*/  IMAD.IADD R142, R142, 0x1, R9 ;  /* 0x000000018e8e7824 */ /* 0x000fe200078e0209 */
[----:B------:R-:W-:Y:S01]  /*25b0*/  LOP3.LUT R11, R11, 0xffffe000, RZ, 0xc0, !PT ;  /* 0xffffe0000b0b7812 */ /* 0x000fe200078ec0ff */
[----:B------:R-:W-:Y:S01]  /*25c0*/  IMAD R9, R144, R37, R6 ;  /* 0x0000002590097224 */ /* 0x000fe200078e0206 */
[----:B------:R-:W-:Y:S01]  /*25d0*/  LOP3.LUT R13, R26, R193, RZ, 0x3c, !PT ;  /* 0x000000c11a0d7212 */ /* 0x000fe200078e3cff */
[C---:B------:R-:W-:Y:S01]  /*25e0*/  IMAD R32, R192.reuse, 0x200, R3 ;  /* 0x00000200c0207824 */ /* 0x040fe200078e0203 */
[----:B------:R-:W-:Y:S01]  /*25f0*/  SEL R3, RZ, 0x20, P2 ;  /* 0x00000020ff037807 */ /* 0x000fe20001000000 */
[----:B------:R-:W-:Y:S01]  /*2600*/  IMAD R140, R192, 0x200, R11 ;  /* 0x00000200c08c7824 */ /* 0x000fe200078e020b */
[----:B------:R-:W-:Y:S01]  /*2610*/  LOP3.LUT R27, R8, 0xfffffff8, RZ, 0xc0, !PT ;  /* 0xfffffff8081b7812 */ /* 0x000fe200078ec0ff */
[----:B------:R-:W-:Y:S01]  /*2620*/  IMAD.SHL.U32 R37, R36, 0x80, RZ ;  /* 0x0000008024257824 */ /* 0x000fe200078e00ff */
[----:B------:R-:W-:Y:S01]  /*2630*/  LOP3.LUT R21, R12, 0xfffffff8, RZ, 0xc0, !PT ;  /* 0xfffffff80c157812 */ /* 0x000fe200078ec0ff */
[----:B------:R-:W-:Y:S01]  /*2640*/  IMAD.IADD R140, R140, 0x1, R13 ;  /* 0x000000018c8c7824 */ /* 0x000fe200078e020d */
[----:B------:R-:W-:Y:S01]  /*2650*/  LOP3.LUT R3, R14, R3, RZ, 0xfc, !PT ;  /* 0x000000030e037212 */ /* 0x000fe200078efcff */
[----:B------:R-:W-:Y:S01]  /*2660*/  IMAD.IADD R31, R107, 0x1, R9 ;  /* 0x000000016b1f7824 */ /* 0x000fe200078e0209 */
[----:B------:R-:W-:Y:S01]  /*2670*/  IADD3 R138, R138, R11, R195 ;  /* 0x0000000b8a8a7210 */ /* 0x000fe20007ffe0c3 */
[----:B------:R-:W-:Y:S01]  /*2680*/  IMAD.IADD R30, R9, 0x1, R109 ;  /* 0x00000001091e7824 */ /* 0x000fe200078e026d */
[----:B------:R-:W-:Y:S01]  /*2690*/  SHF.R.S32.HI R114, RZ, 0x3, R8 ;  /* 0x00000003ff727819 */ /* 0x000fe20000011408 */
[----:B------:R-:W-:Y:S01]  /*26a0*/  IMAD.IADD R29, R111, 0x1, R7 ;  /* 0x000000016f1d7824 */ /* 0x000fe200078e0207 */
[----:B------:R-:W-:Y:S01]  /*26b0*/  SHF.R.S32.HI R26, RZ, 0x3, R12 ;  /* 0x00000003ff1a7819 */ /* 0x000fe2000001140c */
[----:B------:R-:W-:Y:S01]  /*26c0*/  IMAD.IADD R28, R7, 0x1, R113 ;  /* 0x00000001071c7824 */ /* 0x000fe200078e0271 */
[----:B------:R-:W-:Y:S01]  /*26d0*/  SHF.R.S32.HI R20, RZ, 0x3, R40 ;  /* 0x00000003ff147819 */ /* 0x000fe20000011428 */
[----:B------:R-:W-:Y:S01]  /*26e0*/  IMAD.SHL.U32 R36, R36, 0x40, RZ ;  /* 0x0000004024247824 */ /* 0x000fe200078e00ff */
[----:B------:R-:W-:Y:S01]  /*26f0*/  LOP3.LUT R14, R14, 0x1, RZ, 0xc0, !PT ;  /* 0x000000010e0e7812 */ /* 0x000fe200078ec0ff */
[----:B------:R-:W-:Y:S01]  /*2700*/  IMAD.IADD R137, R124, 0x1, R32 ;  /* 0x000000017c897824 */ /* 0x000fe200078e0220 */
[----:B------:R-:W-:Y:S01]  /*2710*/  SHF.R.S32.HI R13, RZ, 0x1f, R27 ;  /* 0x0000001fff0d7819 */ /* 0x000fe2000001141b */
[----:B------:R-:W-:Y:S01]  /*2720*/  IMAD.IADD R5, R105, 0x1, R41 ;  /* 0x0000000169057824 */ /* 0x000fe200078e0229 */
[----:B------:R-:W-:-:S02]  /*2730*/  SHF.R.S32.HI R12, RZ, 0x1f, R21 ;  /* 0x0000001fff0c7819 */ /* 0x000fc40000011415 */
[----:B------:R-:W-:Y:S02]  /*2740*/  SHF.R.S32.HI R11, RZ, 0x1f, R15 ;  /* 0x0000001fff0b7819 */ /* 0x000fe4000001140f */
[C---:B------:R-:W-:Y:S02]  /*2750*/  LOP3.LUT R10, R3.reuse, 0x2, RZ, 0xc0, !PT ;  /* 0x00000002030a7812 */ /* 0x040fe400078ec0ff */
[C---:B------:R-:W-:Y:S02]  /*2760*/  LOP3.LUT R9, R3.reuse, 0x4, RZ, 0xc0, !PT ;  /* 0x0000000403097812 */ /* 0x040fe400078ec0ff */
[C---:B------:R-:W-:Y:S02]  /*2770*/  LOP3.LUT R8, R3.reuse, 0x8, RZ, 0xc0, !PT ;  /* 0x0000000803087812 */ /* 0x040fe400078ec0ff */
[C---:B------:R-:W-:Y:S02]  /*2780*/  LOP3.LUT R7, R3.reuse, 0x10, RZ, 0xc0, !PT ;  /* 0x0000001003077812 */ /* 0x040fe400078ec0ff */
[----:B------:R-:W-:-:S07]  /*2790*/  LOP3.LUT R6, R3, 0x20, RZ, 0xc0, !PT ;  /* 0x0000002003067812 */ /* 0x000fce00078ec0ff */
.L_x_720:
[----:B0-2---:R-:W2:Y:S01]  /*27a0*/  LDL.LU R42, [R1+0x8] ;  /* 0x00000800012a7983 */ /* 0x005ea20000300800 */
[----:B------:R-:W-:Y:S01]  /*27b0*/  VIADD R40, R24, 0xffffffff ;  /* 0xffffffff18287836 */ /* 0x000fe20000000000 */
[----:B------:R-:W0:Y:S01]  /*27c0*/  LDC.64 R120, c[0x0][0x2e8] ;  /* 0x0000ba00ff787b82 */ /* 0x000e220000000a00 */
[----:B------:R-:W-:Y:S01]  /*27d0*/  IMAD R51, R16, 0x6000, R32 ;  /* 0x0000600010337824 */ /* 0x000fe200078e0220 */
[----:B------:R-:W-:Y:S05]  /*27e0*/  YIELD ;  /* 0x0000000000007946 */ /* 0x000fea0003800000 */
[----:B------:R-:W-:Y:S01]  /*27f0*/  SHF.R.S32.HI R41, RZ, 0x1f, R40 ;  /* 0x0000001fff297819 */ /* 0x000fe20000011428 */
[-C--:B------:R-:W-:Y:S01]  /*2800*/  IMAD R0, R130, R40.reuse, RZ ;  /* 0x0000002882007224 */ /* 0x080fe200078e02ff */
[----:B------:R-:W1:Y:S01]  /*2810*/  LDC R117, c[0x0][0x3f4] ;  /* 0x0000fd00ff757b82 */ /* 0x000e620000000800 */
[----:B------:R-:W-:Y:S01]  /*2820*/  IMAD.WIDE.U32 R126, R39, R40, RZ ;  /* 0x00000028277e7225 */ /* 0x000fe200078e00ff */
[----:B------:R-:W-:Y:S03]  /*2830*/  BSSY B0, `(.L_x_621) ;  /* 0x00007af000007945 */ /* 0x000fe60003800000 */
[----:B------:R-:W-:Y:S01]  /*2840*/  IMAD R3, R41, R39, R0 ;  /* 0x0000002729037224 */ /* 0x000fe200078e0200 */
[CC--:B------:R-:W-:Y:S01]  /*2850*/  IADD3 R0, P3, P4, R98.reuse, R126.reuse, R136 ;  /* 0x0000007e62007210 */ /* 0x0c0fe20007c7e088 */
[----:B------:R-:W-:Y:S01]  /*2860*/  IMAD R51, R51, 0x2, R116 ;  /* 0x0000000233337824 */ /* 0x000fe200078e0274 */
[----:B------:R-:W-:Y:S01]  /*2870*/  IADD3 R4, P5, R98, R126, RZ ;  /* 0x0000007e62047210 */ /* 0x000fe20007fbe0ff */
[----:B------:R-:W-:-:S04]  /*2880*/  IMAD.IADD R92, R127, 0x1, R3 ;  /* 0x000000017f5c7824 */ /* 0x000fc800078e0203 */
[----:B------:R-:W-:Y:S01]  /*2890*/  IMAD.X R24, R92, 0x1, R96, P5 ;  /* 0x000000015c187824 */ /* 0x000fe200028e0660 */
[----:B------:R-:W-:Y:S02]  /*28a0*/  IADD3.X R3, R96, R92, R135, P3, P4 ;  /* 0x0000005c60037210 */ /* 0x000fe40001fe8487 */
[----:B------:R-:W-:Y:S02]  /*28b0*/  ISETP.GT.AND P3, PT, R40, R123, PT ;  /* 0x0000007b2800720c */ /* 0x000fe40003f64270 */
[-C--:B0-----:R-:W-:Y:S02]  /*28c0*/  LEA R52, P2, R4, R120.reuse, 0x1 ;  /* 0x0000007804347211 */ /* 0x081fe400078408ff */
[----:B------:R-:W-:Y:S02]  /*28d0*/  LEA R48, P5, R0, R120, 0x1 ;  /* 0x0000007800307211 */ /* 0x000fe400078a08ff */
[----:B------:R-:W-:Y:S01]  /*28e0*/  LEA.HI.X R53, R4, R121, R24, 0x1, P2 ;  /* 0x0000007904357211 */ /* 0x000fe200010f0c18 */
[----:B------:R-:W-:Y:S01]  /*28f0*/  IMAD.MOV.U32 R24, RZ, RZ, R40 ;  /* 0x000000ffff187224 */ /* 0x000fe200078e0028 */
[----:B-1----:R-:W-:-:S02]  /*2900*/  ISETP.GE.AND P2, PT, R117, 0x1, PT ;  /* 0x000000017500780c */ /* 0x002fc40003f46270 */
[----:B------:R-:W-:Y:S01]  /*2910*/  LEA.HI.X R49, R0, R121, R3, 0x1, P5 ;  /* 0x0000007900317211 */ /* 0x000fe200028f0c03 */
[----:B------:R-:W-:-:S04]  /*2920*/  IMAD R3, R16, 0x6000, R137 ;  /* 0x0000600010037824 */ /* 0x000fc800078e0289 */
[----:B------:R-:W-:Y:S01]  /*2930*/  IMAD R50, R3, 0x2, R116 ;  /* 0x0000000203327824 */ /* 0x000fe200078e0274 */
[----:B--2---:R-:W-:-:S04]  /*2940*/  LOP3.LUT R42, R42, 0xfffffffd, RZ, 0xc0, !PT ;  /* 0xfffffffd2a2a7812 */ /* 0x004fc800078ec0ff */
[----:B------:R-:W-:-:S05]  /*2950*/  @P3 LOP3.LUT R42, R42, 0x2, RZ, 0xfc, !PT ;  /* 0x000000022a2a3812 */ /* 0x000fca00078efcff */
[----:B------:R0:W-:Y:S01]  /*2960*/  STL [R1+0x8], R42 ;  /* 0x0000082a01007387 */ /* 0x0001e20000100800 */
[----:B------:R-:W-:Y:S05]  /*2970*/  @!P2 BRA `(.L_x_622) ;  /* 0x000000740090a947 */ /* 0x000fea0003800000 */
[----:B------:R-:W-:Y:S01]  /*2980*/  ULDC.U8 UR4, c[0x0][0x410] ;  /* 0x0001040000047ab9 */ /* 0x000fe20000000000 */
[-C--:B------:R-:W-:Y:S01]  /*2990*/  IMAD R3, R131, R40.reuse, RZ ;  /* 0x0000002883037224 */ /* 0x080fe200078e02ff */
[----:B------:R-:W-:Y:S01]  /*29a0*/  ISETP.NE.AND P2, PT, RZ, UR4, PT ;  /* 0x00000004ff007c0c */ /* 0x000fe2000bf45270 */
[----:B------:R-:W-:Y:S02]  /*29b0*/  IMAD R0, R134, R40, RZ ;  /* 0x0000002886007224 */ /* 0x000fe400078e02ff */
[----:B------:R-:W-:Y:S02]  /*29c0*/  IMAD R3, R41, R34, R3 ;  /* 0x0000002229037224 */ /* 0x000fe400078e0203 */
[----:B------:R-:W-:Y:S02]  /*29d0*/  IMAD R4, R24, -0x80, R25 ;  /* 0xffffff8018047824 */ /* 0x000fe400078e0219 */
[----:B------:R-:W-:-:S03]  /*29e0*/  IMAD.WIDE.U32 R90, R34, R40, RZ ;  /* 0x00000028225a7225 */ /* 0x000fc600078e00ff */
[----:B------:R-:W-:Y:S01]  /*29f0*/  VIMNMX R4, R4, 0x80, PT ;  /* 0x0000008004047848 */ /* 0x000fe20003fe0100 */
[----:B------:R-:W-:Y:S02]  /*2a00*/  IMAD R41, R41, R37, R0 ;  /* 0x0000002529297224 */ /* 0x000fe400078e0200 */
[----:B------:R-:W-:-:S04]  /*2a10*/  IMAD.WIDE.U32 R88, R37, R40, RZ ;  /* 0x0000002825587225 */ /* 0x000fc800078e00ff */
[----:B------:R-:W-:Y:S02]  /*2a20*/  IMAD.IADD R0, R91, 0x1, R3 ;  /* 0x000000015b007824 */ /* 0x000fe400078e0203 */
[----:B------:R-:W-:Y:S01]  /*2a30*/  IMAD.IADD R3, R89, 0x1, R41 ;  /* 0x0000000159037824 */ /* 0x000fe200078e0229 */
[----:B------:R-:W-:Y:S06]  /*2a40*/  @!P2 BRA `(.L_x_623) ;  /* 0x0000003400d0a947 */ /* 0x000fec0003800000 */
[----:B------:R-:W-:Y:S01]  /*2a50*/  ISETP.GE.AND P3, PT, R17, R4, PT ;  /* 0x000000041100720c */ /* 0x000fe20003f66270 */
[----:B------:R-:W-:Y:S01]  /*2a60*/  BSSY B1, `(.L_x_624) ;  /* 0x0000037000017945 */ /* 0x000fe20003800000 */
        /* <DEDUP_REMOVED lines=13> */
[----:B------:R-:W-:Y:S06]  /*2b40*/  @P3 BRA `(.L_x_625) ;  /* 0x0000000000a03947 */ /* 0x000fec0003800000 */
[----:B------:R-:W-:Y:S01]  /*2b50*/  IADD3 R41, P4, R110, R90, RZ ;  /* 0x0000005a6e297210 */ /* 0x000fe20007f9e0ff */
[----:B------:R-:W-:Y:S01]  /*2b60*/  ULDC.64 UR4, c[0x0][0x3e8] ;  /* 0x0000fa0000047ab9 */ /* 0x000fe20000000a00 */
[----:B------:R-:W-:Y:S01]  /*2b70*/  IADD3 R43, P2, R106, R88, RZ ;  /* 0x000000586a2b7210 */ /* 0x000fe20007f5e0ff */
[----:B------:R-:W-:Y:S01]  /*2b80*/  ULDC.64 UR6, c[0x0][0x400] ;  /* 0x0001000000067ab9 */ /* 0x000fe20000000a00 */
[----:B------:R-:W-:Y:S01]  /*2b90*/  CS2R R126, SRZ ;  /* 0x00000000007e7805 */ /* 0x000fe2000001ff00 */
[----:B0-----:R-:W-:Y:S01]  /*2ba0*/  IMAD.X R42, R0, 0x1, R29, P4 ;  /* 0x00000001002a7824 */ /* 0x001fe200020e061d */
[----:B------:R-:W-:Y:S01]  /*2bb0*/  LEA R40, P4, R41, UR4, 0x1 ;  /* 0x0000000429287c11 */ /* 0x000fe2000f8808ff */
[----:B------:R-:W-:Y:S01]  /*2bc0*/  IMAD.X R46, R3, 0x1, R31, P2 ;  /* 0x00000001032e7824 */ /* 0x000fe200010e061f */
[----:B------:R-:W-:Y:S02]  /*2bd0*/  ISETP.GE.AND P2, PT, R22, R117, PT ;  /* 0x000000751600720c */ /* 0x000fe40003f46270 */
[----:B------:R-:W-:-:S02]  /*2be0*/  CS2R R94, SRZ ;  /* 0x00000000005e7805 */ /* 0x000fc4000001ff00 */
[----:B------:R-:W-:Y:S02]  /*2bf0*/  LEA.HI.X R41, R41, UR5, R42, 0x1, P4 ;  /* 0x0000000529297c11 */ /* 0x000fe4000a0f0c2a */
[----:B------:R-:W-:Y:S02]  /*2c00*/  CS2R R128, SRZ ;  /* 0x0000000000807805 */ /* 0x000fe4000001ff00 */
[C---:B------:R-:W-:Y:S02]  /*2c10*/  LEA R42, P4, R43.reuse, UR6, 0x1 ;  /* 0x000000062b2a7c11 */ /* 0x040fe4000f8808ff */
[----:B------:R-:W-:Y:S02]  /*2c20*/  CS2R R120, SRZ ;  /* 0x0000000000787805 */ /* 0x000fe4000001ff00 */
[----:B------:R-:W-:Y:S02]  /*2c30*/  LEA.HI.X R43, R43, UR7, R46, 0x1, P4 ;  /* 0x000000072b2b7c11 */ /* 0x000fe4000a0f0c2e */
[-C--:B------:R-:W-:Y:S01]  /*2c40*/  ISETP.GE.AND P4, PT, R187, R117.reuse, PT ;  /* 0x00000075bb00720c */ /* 0x080fe20003f86270 */
[----:B------:R1:W5:Y:S04]  /*2c50*/  @!P2 LDG.E.64 R126, desc[UR40][R40.64] ;  /* 0x00000028287ea981 */ /* 0x000368000c1e1b00 */
[----:B------:R1:W5:Y:S01]  /*2c60*/  @!P2 LDG.E.64 R128, desc[UR40][R42.64] ;  /* 0x000000282a80a981 */ /* 0x000362000c1e1b00 */
[----:B------:R-:W-:-:S07]  /*2c70*/  ISETP.GE.AND P2, PT, R186, R117, PT ;  /* 0x00000075ba00720c */ /* 0x000fce0003f46270 */
[----:B------:R1:W5:Y:S04]  /*2c80*/  @!P4 LDG.E.64 R94, desc[UR40][R40.64+0x20] ;  /* 0x00002028285ec981 */ /* 0x000368000c1e1b00 */
[----:B------:R1:W5:Y:S01]  /*2c90*/  @!P4 LDG.E.64 R120, desc[UR40][R42.64+0x20] ;  /* 0x000020282a78c981 */ /* 0x000362000c1e1b00 */
[----:B------:R-:W-:Y:S02]  /*2ca0*/  ISETP.GE.AND P4, PT, R189, R117, PT ;  /* 0x00000075bd00720c */ /* 0x000fe40003f86270 */
[----:B------:R-:W-:Y:S02]  /*2cb0*/  CS2R R86, SRZ ;  /* 0x0000000000567805 */ /* 0x000fe4000001ff00 */
[----:B------:R-:W-:Y:S02]  /*2cc0*/  CS2R R92, SRZ ;  /* 0x00000000005c7805 */ /* 0x000fe4000001ff00 */
[----:B------:R-:W-:-:S02]  /*2cd0*/  CS2R R82, SRZ ;  /* 0x0000000000527805 */ /* 0x000fc4000001ff00 */
[----:B------:R-:W-:Y:S01]  /*2ce0*/  CS2R R84, SRZ ;  /* 0x0000000000547805 */ /* 0x000fe2000001ff00 */
[----:B------:R1:W5:Y:S04]  /*2cf0*/  @!P2 LDG.E.64 R86, desc[UR40][R40.64+0x40] ;  /* 0x000040282856a981 */ /* 0x000368000c1e1b00 */
[----:B------:R1:W5:Y:S01]  /*2d00*/  @!P2 LDG.E.64 R92, desc[UR40][R42.64+0x40] ;  /* 0x000040282a5ca981 */ /* 0x000362000c1e1b00 */
[----:B------:R-:W-:-:S03]  /*2d10*/  ISETP.GE.AND P2, PT, R188, R117, PT ;  /* 0x00000075bc00720c */ /* 0x000fc60003f46270 */
        /* <DEDUP_REMOVED lines=8> */
[----:B------:R1:W5:Y:S04]  /*2da0*/  @!P2 LDG.E.64 R80, desc[UR40][R42.64+0x80] ;  /* 0x000080282a50a981 */ /* 0x000368000c1e1b00 */
[----:B------:R1:W5:Y:S04]  /*2db0*/  @!P4 LDG.E.64 R74, desc[UR40][R40.64+0xa0] ;  /* 0x0000a028284ac981 */ /* 0x000368000c1e1b00 */
[----:B------:R1:W5:Y:S02]  /*2dc0*/  @!P4 LDG.E.64 R76, desc[UR40][R42.64+0xa0] ;  /* 0x0000a0282a4cc981 */ /* 0x000364000c1e1b00 */
.L_x_625:
[----:B------:R-:W-:Y:S05]  /*2dd0*/  BSYNC B1 ;  /* 0x0000000000017941 */ /* 0x000fea0003800000 */
.L_x_624:
        /* <DEDUP_REMOVED lines=11> */
[----:B------:R-:W-:Y:S01]  /*2e90*/  CS2R R68, SRZ ;  /* 0x0000000000447805 */ /* 0x000fe2000001ff00 */
[----:B-----5:R-:W-:Y:S01]  /*2ea0*/  IMAD.MOV.U32 R132, RZ, RZ, R74 ;  /* 0x000000ffff847224 */ /* 0x020fe200078e004a */
[----:B------:R-:W-:Y:S01]  /*2eb0*/  CS2R R72, SRZ ;  /* 0x0000000000487805 */ /* 0x000fe2000001ff00 */
[----:B------:R-:W-:Y:S01]  /*2ec0*/  IMAD.MOV.U32 R133, RZ, RZ, R75 ;  /* 0x000000ffff857224 */ /* 0x000fe200078e004b */
[----:B------:R-:W-:Y:S06]  /*2ed0*/  @P4 BRA `(.L_x_627) ;  /* 0x0000000000a04947 */ /* 0x000fec0003800000 */
[----:B------:R-:W-:Y:S01]  /*2ee0*/  IADD3 R90, P2, P5, R110, R90, R33 ;  /* 0x0000005a6e5a7210 */ /* 0x000fe20007d5e021 */
[----:B------:R-:W-:Y:S01]  /*2ef0*/  ULDC.64 UR4, c[0x0][0x3e8] ;  /* 0x0000fa0000047ab9 */ /* 0x000fe20000000a00 */
[----:B------:R-:W-:Y:S01]  /*2f00*/  ULDC.64 UR6, c[0x0][0x400] ;  /* 0x0001000000067ab9 */ /* 0x000fe20000000a00 */
[----:B------:R-:W-:Y:S02]  /*2f10*/  CS2R R70, SRZ ;  /* 0x0000000000467805 */ /* 0x000fe4000001ff00 */
[----:B-1----:R-:W-:Y:S02]  /*2f20*/  IADD3.X R41, R29, R0, R35, P2, P5 ;  /* 0x000000001d297210 */ /* 0x002fe400017ea423 */
[----:B------:R-:W-:Y:S02]  /*2f30*/  CS2R R72, SRZ ;  /* 0x0000000000487805 */ /* 0x000fe4000001ff00 */
[----:B------:R-:W-:-:S04]  /*2f40*/  IADD3 R88, P2, P5, R106, R88, R36 ;  /* 0x000000586a587210 */ /* 0x000fc80007d5e024 */
[----:B------:R-:W-:Y:S02]  /*2f50*/  IADD3.X R3, R31, R3, R38, P2, P5 ;  /* 0x000000031f037210 */ /* 0x000fe400017ea426 */
[----:B------:R-:W-:-:S04]  /*2f60*/  LEA R40, P2, R90, UR4, 0x1 ;  /* 0x000000045a287c11 */ /* 0x000fc8000f8408ff */
[----:B------:R-:W-:Y:S02]  /*2f70*/  LEA.HI.X R41, R90, UR5, R41, 0x1, P2 ;  /* 0x000000055a297c11 */ /* 0x000fe400090f0c29 */
[----:B0-----:R-:W-:-:S04]  /*2f80*/  LEA R42, P2, R88, UR6, 0x1 ;  /* 0x00000006582a7c11 */ /* 0x001fc8000f8408ff */
[----:B------:R-:W-:Y:S02]  /*2f90*/  LEA.HI.X R43, R88, UR7, R3, 0x1, P2 ;  /* 0x00000007582b7c11 */ /* 0x000fe400090f0c03 */
[----:B------:R-:W-:Y:S02]  /*2fa0*/  ISETP.GE.AND P2, PT, R22, R117, PT ;  /* 0x000000751600720c */ /* 0x000fe40003f46270 */
[----:B------:R-:W-:Y:S02]  /*2fb0*/  CS2R R66, SRZ ;  /* 0x0000000000427805 */ /* 0x000fe4000001ff00 */
[----:B------:R-:W-:-:S09]  /*2fc0*/  CS2R R68, SRZ ;  /* 0x0000000000447805 */ /* 0x000fd2000001ff00 */
[----:B------:R2:W5:Y:S04]  /*2fd0*/  @!P2 LDG.E.64 R70, desc[UR40][R40.64] ;  /* 0x000000282846a981 */ /* 0x000568000c1e1b00 */
[----:B------:R2:W5:Y:S01]  /*2fe0*/  @!P2 LDG.E.64 R72, desc[UR40][R42.64] ;  /* 0x000000282a48a981 */ /* 0x000562000c1e1b00 */
        /* <DEDUP_REMOVED lines=20> */
[----:B------:R-:W-:-:S13]  /*3130*/  ISETP.GE.AND P2, PT, R190, R117, PT ;  /* 0x00000075be00720c */ /* 0x000fda0003f46270 */
[----:B------:R2:W5:Y:S04]  /*3140*/  @!P2 LDG.E.64 R44, desc[UR40][R40.64+0xa0] ;  /* 0x0000a028282ca981 */ /* 0x000568000c1e1b00 */
[----:B------:R2:W5:Y:S02]  /*3150*/  @!P2 LDG.E.64 R46, desc[UR40][R42.64+0xa0] ;  /* 0x0000a0282a2ea981 */ /* 0x000564000c1e1b00 */
.L_x_627:
[----:B------:R-:W-:Y:S05]  /*3160*/  BSYNC B1 ;  /* 0x0000000000017941 */ /* 0x000fea0003800000 */
.L_x_626:
[----:B------:R-:W-:Y:S01]  /*3170*/  IMAD.MOV.U32 R0, RZ, RZ, R78 ;  /* 0x000000ffff007224 */ /* 0x000fe200078e004e */
[----:B------:R-:W-:Y:S01]  /*3180*/  PRMT R173, R132, 0x7610, R173 ;  /* 0x0000761084ad7816 */ /* 0x000fe200000000ad */
[----:B------:R-:W-:Y:S01]  /*3190*/  IMAD.MOV.U32 R3, RZ, RZ, R79 ;  /* 0x000000ffff037224 */ /* 0x000fe200078e004f */
[----:B------:R-:W-:Y:S01]  /*31a0*/  PRMT R174, R133, 0x7610, R174 ;  /* 0x0000761085ae7816 */ /* 0x000fe200000000ae */
[----:B-12---:R-:W-:Y:S01]  /*31b0*/  IMAD.MOV.U32 R40, RZ, RZ, R82 ;  /* 0x000000ffff287224 */ /* 0x006fe200078e0052 */
[----:B------:R-:W-:Y:S01]  /*31c0*/  PRMT R180, R0, 0x7610, R180 ;  /* 0x0000761000b47816 */ /* 0x000fe200000000b4 */
[----:B------:R-:W-:Y:S01]  /*31d0*/  IMAD.MOV.U32 R0, RZ, RZ, R83 ;  /* 0x000000ffff007224 */ /* 0x000fe200078e0053 */
        /* <DEDUP_REMOVED lines=35> */
[----:B-----5:R-:W-:Y:S01]  /*3410*/  IMAD.MOV.U32 R0, RZ, RZ, R44 ;  /* 0x000000ffff007224 */ /* 0x020fe200078e002c */
        /* <DEDUP_REMOVED lines=22> */
[----:B------:R-:W-:Y:S01]  /*3580*/  UISETP.NE.AND UP0, UPT, UR46, 0x3, UPT ;  /* 0x000000032e00788c */ /* 0x000fe2000bf05270 */
        /* <DEDUP_REMOVED lines=9> */
[----:B------:R-:W-:-:S02]  /*3620*/  PLOP3.LUT P2, PT, PT, PT, UP0, 0x80, 0x0 ;  /* 0x000000000000781c */ /* 0x000fc40003f4f008 */
        /* <DEDUP_REMOVED lines=16> */
[----:B------:R-:W-:-:S02]  /*3730*/  PRMT R171, R41, 0x7610, R171 ;  /* 0x0000761029ab7816 */ /* 0x000fc400000000ab */
[----:B------:R-:W-:Y:S02]  /*3740*/  PRMT R172, R40, 0x7610, R172 ;  /* 0x0000761028ac7816 */ /* 0x000fe400000000ac */
[----:B------:R-:W-:Y:S02]  /*3750*/  PRMT R177, R0, 0x7610, R177 ;  /* 0x0000761000b17816 */ /* 0x000fe400000000b1 */
[----:B------:R-:W-:Y:S01]  /*3760*/  PRMT R178, R3, 0x7610, R178 ;  /* 0x0000761003b27816 */ /* 0x000fe200000000b2 */
[----:B------:R-:W-:Y:S06]  /*3770*/  @!P2 BRA `(.L_x_628) ;  /* 0x000000000004a947 */ /* 0x000fec0003800000 */
[----:B------:R-:W-:Y:S01]  /*3780*/  BPT.TRAP 0x1 ;  /* 0x000000040000795c */ /* 0x000fe20000300000 */
.L_x_628:
[----:B------:R-:W-:Y:S01]  /*3790*/  IMAD R3, R16, 0x8, R2 ;  /* 0x0000000810037824 */ /* 0x000fe200078e0202 */
[----:B------:R-:W-:Y:S01]  /*37a0*/  SHF.L.U32 R0, R184, 0x1f, RZ ;  /* 0x0000001fb8007819 */ /* 0x000fe200000006ff */
[----:B------:R-:W-:Y:S03]  /*37b0*/  BSSY B1, `(.L_x_629) ;  /* 0x0000003000017945 */ /* 0x000fe60003800000 */
[----:B------:R-:W1:Y:S02]  /*37c0*/  SYNCS.PHASECHK.TRANS64.TRYWAIT P5, [R3+URZ+0x34890], R0 ;  /* 0x03489000030075a7 */ /* 0x000e6400080a017f */
[----:B-1----:R-:W-:Y:S05]  /*37d0*/  @!P5 BRA `(.L_x_630) ;  /* 0x000001c4007cd947 */ /* 0x002fea0003800000 */
.L_x_982:
[----:B------:R-:W-:Y:S05]  /*37e0*/  BSYNC B1 ;  /* 0x0000000000017941 */ /* 0x000fea0003800000 */
.L_x_629:
[----:B------:R-:W-:Y:S04]  /*37f0*/  BSSY B1, `(.L_x_631) ;  /* 0x000014a000017945 */ /* 0x000fe80003800000 */
[----:B------:R-:W-:Y:S05]  /*3800*/  @P3 BRA `(.L_x_632) ;  /* 0x0000001400203947 */ /* 0x000fea0003800000 */
[----:B------:R-:W-:Y:S01]  /*3810*/  ISETP.NE.AND P3, PT, R14, RZ, PT ;  /* 0x000000ff0e00720c */ /* 0x000fe20003f65270 */
[----:B------:R-:W-:-:S12]  /*3820*/  BSSY B2, `(.L_x_633) ;  /* 0x0000035000027945 */ /* 0x000fd80003800000 */
[----:B------:R-:W-:Y:S05]  /*3830*/  @!P3 BRA `(.L_x_634) ;  /* 0x0000000000ccb947 */ /* 0x000fea0003800000 */
[----:B0-----:R0:W2:Y:S01]  /*3840*/  LDS.128 R40, [R51] ;  /* 0x0000000033287984 */ /* 0x0010a20000000c00 */
[----:B------:R-:W-:Y:S01]  /*3850*/  ISETP.GE.AND P3, PT, R22, R117, PT ;  /* 0x000000751600720c */ /* 0x000fe20003f66270 */
[----:B------:R-:W-:-:S12]  /*3860*/  BSSY B3, `(.L_x_635) ;  /* 0x000002f000037945 */ /* 0x000fd80003800000 */
[----:B0-----:R-:W-:Y:S05]  /*3870*/  @P3 BRA `(.L_x_636) ;  /* 0x0000000000b43947 */ /* 0x001fea0003800000 */
[--C-:B------:R-:W-:Y:S02]  /*3880*/  SHF.R.U64 R126, R126, 0x10, R127.reuse ;  /* 0x000000107e7e7819 */ /* 0x100fe4000000127f */
[----:B------:R-:W-:Y:S02]  /*3890*/  SHF.R.U32.HI R157, RZ, 0x10, R127 ;  /* 0x00000010ff9d7819 */ /* 0x000fe4000001167f */
[--C-:B------:R-:W-:Y:S02]  /*38a0*/  SHF.R.U64 R127, R128, 0x10, R129.reuse ;  /* 0x00000010807f7819 */ /* 0x100fe40000001281 */
[----:B------:R-:W-:Y:S02]  /*38b0*/  SHF.R.U32.HI R158, RZ, 0x10, R129 ;  /* 0x00000010ff9e7819 */ /* 0x000fe40000011681 */
[----:B------:R-:W-:Y:S01]  /*38c0*/  PRMT R129, R159, 0x5410, R127 ;  /* 0x000054109f817816 */ /* 0x000fe2000000007f */
[----:B--2---:R-:W-:Y:S01]  /*38d0*/  IMAD.U32 R127, R41, 0x10000, RZ ;  /* 0x00010000297f7824 */ /* 0x004fe200078e00ff */
[----:B------:R-:W-:-:S02]  /*38e0*/  PRMT R126, R133, 0x5432, R126 ;  /* 0x00005432857e7816 */ /* 0x000fc4000000007e */
[----:B------:R-:W-:Y:S02]  /*38f0*/  LOP3.LUT R159, R41, 0xffff0000, RZ, 0xc0, !PT ;  /* 0xffff0000299f7812 */ /* 0x000fe400078ec0ff */
[----:B------:R-:W-:Y:S02]  /*3900*/  LOP3.LUT R164, R129, 0xffff0000, RZ, 0xc0, !PT ;  /* 0xffff000081a47812 */ /* 0x000fe400078ec0ff */
[C---:B------:R-:W-:Y:S01]  /*3910*/  LOP3.LUT R128, R126.reuse, 0xffff0000, RZ, 0xc0, !PT ;  /* 0xffff00007e807812 */ /* 0x040fe200078ec0ff */
[----:B------:R-:W-:Y:S02]  /*3920*/  IMAD.U32 R126, R126, 0x10000, RZ ;  /* 0x000100007e7e7824 */ /* 0x000fe400078e00ff */
[C---:B------:R-:W-:Y:S02]  /*3930*/  FMUL.FTZ R166, R159.reuse, R164 ;  /* 0x000000a49fa67220 */ /* 0x040fe40000410000 */
[-C--:B------:R-:W-:Y:S02]  /*3940*/  FMUL.FTZ R41, R159, R128.reuse ;  /* 0x000000809f297220 */ /* 0x080fe40000410000 */
[----:B------:R-:W-:-:S02]  /*3950*/  FFMA.FTZ R128, R127, R128, -R166 ;  /* 0x000000807f807223 */ /* 0x000fc400000108a6 */
[----:B------:R-:W-:Y:S01]  /*3960*/  FFMA.FTZ R127, R127, R164, R41 ;  /* 0x000000a47f7f7223 */ /* 0x000fe20000010029 */
[----:B------:R-:W-:Y:S01]  /*3970*/  PRMT R41, R161, 0x5410, R157 ;  /* 0x00005410a1297816 */ /* 0x000fe2000000009d */
[----:B------:R-:W-:Y:S01]  /*3980*/  IMAD.U32 R164, R43, 0x10000, RZ ;  /* 0x000100002ba47824 */ /* 0x000fe200078e00ff */
[----:B------:R-:W-:Y:S02]  /*3990*/  PRMT R157, R156, 0x5432, R158 ;  /* 0x000054329c9d7816 */ /* 0x000fe4000000009e */
[C---:B------:R-:W-:Y:S01]  /*39a0*/  LOP3.LUT R158, R42.reuse, 0xffff0000, RZ, 0xc0, !PT ;  /* 0xffff00002a9e7812 */ /* 0x040fe200078ec0ff */
[C---:B------:R-:W-:Y:S01]  /*39b0*/  IMAD.U32 R161, R41.reuse, 0x10000, RZ ;  /* 0x0001000029a17824 */ /* 0x040fe200078e00ff */
[----:B------:R-:W-:Y:S01]  /*39c0*/  LOP3.LUT R41, R41, 0xffff0000, RZ, 0xc0, !PT ;  /* 0xffff000029297812 */ /* 0x000fe200078ec0ff */
[C---:B------:R-:W-:Y:S01]  /*39d0*/  IMAD.U32 R159, R157.reuse, 0x10000, RZ ;  /* 0x000100009d9f7824 */ /* 0x040fe200078e00ff */
[----:B------:R-:W-:Y:S01]  /*39e0*/  LOP3.LUT R157, R157, 0xffff0000, RZ, 0xc0, !PT ;  /* 0xffff00009d9d7812 */ /* 0x000fe200078ec0ff */
[----:B------:R-:W-:Y:S01]  /*39f0*/  IMAD.U32 R42, R42, 0x10000, RZ ;  /* 0x000100002a2a7824 */ /* 0x000fe200078e00ff */
[----:B------:R-:W-:Y:S01]  /*3a00*/  F2FP.BF16.F32.PACK_AB R127, R127, R128 ;  /* 0x000000807f7f723e */ /* 0x000fe200000010ff */
[C---:B------:R-:W-:Y:S01]  /*3a10*/  FMUL.FTZ R163, R158.reuse, R159 ;  /* 0x0000009f9ea37220 */ /* 0x040fe20000410000 */
[----:B------:R-:W-:-:S03]  /*3a20*/  FMUL.FTZ R158, R158, R161 ;  /* 0x000000a19e9e7220 */ /* 0x000fc60000410000 */
[C---:B------:R-:W-:Y:S01]  /*3a30*/  FFMA.FTZ R163, R42.reuse, R161, -R163 ;  /* 0x000000a12aa37223 */ /* 0x040fe200000108a3 */
[----:B------:R-:W-:Y:S01]  /*3a40*/  FFMA.FTZ R158, R42, R159, R158 ;  /* 0x0000009f2a9e7223 */ /* 0x000fe2000001009e */
[----:B------:R-:W-:-:S05]  /*3a50*/  LOP3.LUT R42, R43, 0xffff0000, RZ, 0xc0, !PT ;  /* 0xffff00002b2a7812 */ /* 0x000fca00078ec0ff */
[C---:B------:R-:W-:Y:S01]  /*3a60*/  FMUL.FTZ R43, R42.reuse, R157 ;  /* 0x0000009d2a2b7220 */ /* 0x040fe20000410000 */
[----:B------:R-:W-:-:S03]  /*3a70*/  FMUL.FTZ R42, R42, R41 ;  /* 0x000000292a2a7220 */ /* 0x000fc60000410000 */
[C---:B------:R-:W-:Y:S01]  /*3a80*/  FFMA.FTZ R43, R164.reuse, R41, -R43 ;  /* 0x00000029a42b7223 */ /* 0x040fe2000001082b */
[----:B------:R-:W-:Y:S01]  /*3a90*/  FFMA.FTZ R42, R164, R157, R42 ;  /* 0x0000009da42a7223 */ /* 0x000fe2000001002a */
[C---:B------:R-:W-:Y:S01]  /*3aa0*/  LOP3.LUT R41, R40.reuse, 0xffff0000, RZ, 0xc0, !PT ;  /* 0xffff000028297812 */ /* 0x040fe200078ec0ff */
[----:B------:R-:W-:Y:S02]  /*3ab0*/  IMAD.U32 R164, R129, 0x10000, RZ ;  /* 0x0001000081a47824 */ /* 0x000fe400078e00ff */
[----:B------:R-:W-:Y:S01]  /*3ac0*/  IMAD.U32 R129, R40, 0x10000, RZ ;  /* 0x0001000028817824 */ /* 0x000fe200078e00ff */
[----:B------:R-:W-:Y:S01]  /*3ad0*/  F2FP.BF16.F32.PACK_AB R43, R42, R43 ;  /* 0x0000002b2a2b723e */ /* 0x000fe200000010ff */
[C---:B------:R-:W-:Y:S01]  /*3ae0*/  FMUL.FTZ R40, R41.reuse, R164 ;  /* 0x000000a429287220 */ /* 0x040fe20000410000 */
[-C--:B------:R-:W-:Y:S01]  /*3af0*/  FMUL.FTZ R41, R41, R126.reuse ;  /* 0x0000007e29297220 */ /* 0x080fe20000410000 */
[----:B------:R-:W-:Y:S02]  /*3b00*/  F2FP.BF16.F32.PACK_AB R42, R158, R163 ;  /* 0x000000a39e2a723e */ /* 0x000fe400000010ff */
[C---:B------:R-:W-:Y:S01]  /*3b10*/  FFMA.FTZ R40, R129.reuse, R126, -R40 ;  /* 0x0000007e81287223 */ /* 0x040fe20000010828 */
[----:B------:R-:W-:-:S05]  /*3b20*/  FFMA.FTZ R41, R129, R164, R41 ;  /* 0x000000a481297223 */ /* 0x000fca0000010029 */
[----:B------:R-:W-:Y:S01]  /*3b30*/  F2FP.BF16.F32.PACK_AB R40, R41, R40 ;  /* 0x000000282928723e */ /* 0x000fe200000010ff */
[----:B------:R-:W-:-:S07]  /*3b40*/  IMAD.MOV.U32 R41, RZ, RZ, R127 ;  /* 0x000000ffff297224 */ /* 0x000fce00078e007f */
.L_x_636:
[----:B------:R-:W-:Y:S05]  /*3b50*/  BSYNC B3 ;  /* 0x0000000000037941 */ /* 0x000fea0003800000 */
.L_x_635:
[----:B--2---:R2:W-:Y:S02]  /*3b60*/  STG.E.128 desc[UR40][R52.64], R40 ;  /* 0x0000002834007986 */ /* 0x0045e4000c101d28 */
.L_x_634:
[----:B------:R-:W-:Y:S05]  /*3b70*/  BSYNC B2 ;  /* 0x0000000000027941 */ /* 0x000fea0003800000 */
.L_x_633:
[----:B------:R-:W-:Y:S01]  /*3b80*/  ISETP.NE.AND P3, PT, R10, RZ, PT ;  /* 0x000000ff0a00720c */ /* 0x000fe20003f65270 */
[----:B------:R-:W-:-:S12]  /*3b90*/  BSSY B2, `(.L_x_637) ;  /* 0x0000035000027945 */ /* 0x000fd80003800000 */
[----:B------:R-:W-:Y:S05]  /*3ba0*/  @!P3 BRA `(.L_x_638) ;  /* 0x0000000000ccb947 */ /* 0x000fea0003800000 */
[----:B0-2---:R0:W2:Y:S01]  /*3bb0*/  LDS.128 R40, [R50] ;  /* 0x0000000032287984 */ /* 0x0050a20000000c00 */
[----:B------:R-:W-:Y:S01]  /*3bc0*/  ISETP.GE.AND P3, PT, R187, R117, PT ;  /* 0x00000075bb00720c */ /* 0x000fe20003f66270 */
[----:B------:R-:W-:-:S12]  /*3bd0*/  BSSY B3, `(.L_x_639) ;  /* 0x000002f000037945 */ /* 0x000fd80003800000 */
[----:B0-----:R-:W-:Y:S05]  /*3be0*/  @P3 BRA `(.L_x_640) ;  /* 0x0000000000b43947 */ /* 0x001fea0003800000 */
[----:B------:R-:W-:Y:S01]  /*3bf0*/  SHF.R.U64 R120, R120, 0x10, R121 ;  /* 0x0000001078787819 */ /* 0x000fe20000001279 */
[----:B--2---:R-:W-:Y:S01]  /*3c00*/  IMAD.U32 R127, R41, 0x10000, RZ ;  /* 0x00010000297f7824 */ /* 0x004fe200078e00ff */
[--C-:B------:R-:W-:Y:S02]  /*3c10*/  SHF.R.U64 R94, R94, 0x10, R95.reuse ;  /* 0x000000105e5e7819 */ /* 0x100fe4000000125f */
[----:B------:R-:W-:Y:S02]  /*3c20*/  SHF.R.U32.HI R128, RZ, 0x10, R95 ;  /* 0x00000010ff807819 */ /* 0x000fe4000001165f */
[----:B------:R-:W-:Y:S02]  /*3c30*/  PRMT R95, R154, 0x5432, R120 ;  /* 0x000054329a5f7816 */ /* 0x000fe40000000078 */
[----:B------:R-:W-:Y:S02]  /*3c40*/  PRMT R94, R91, 0x5432, R94 ;  /* 0x000054325b5e7816 */ /* 0x000fe4000000005e */
[----:B------:R-:W-:-:S02]  /*3c50*/  LOP3.LUT R129, R41, 0xffff0000, RZ, 0xc0, !PT ;  /* 0xffff000029817812 */ /* 0x000fc400078ec0ff */
[C---:B------:R-:W-:Y:S01]  /*3c60*/  LOP3.LUT R120, R95.reuse, 0xffff0000, RZ, 0xc0, !PT ;  /* 0xffff00005f787812 */ /* 0x040fe200078ec0ff */
[----:B------:R-:W-:Y:S01]  /*3c70*/  IMAD.U32 R95, R95, 0x10000, RZ ;  /* 0x000100005f5f7824 */ /* 0x000fe200078e00ff */
[C---:B------:R-:W-:Y:S01]  /*3c80*/  LOP3.LUT R126, R94.reuse, 0xffff0000, RZ, 0xc0, !PT ;  /* 0xffff00005e7e7812 */ /* 0x040fe200078ec0ff */
[----:B------:R-:W-:Y:S01]  /*3c90*/  IMAD.U32 R94, R94, 0x10000, RZ ;  /* 0x000100005e5e7824 */ /* 0x000fe200078e00ff */
[----:B------:R-:W-:Y:S01]  /*3ca0*/  SHF.R.U32.HI R121, RZ, 0x10, R121 ;  /* 0x00000010ff797819 */ /* 0x000fe20000011679 */
[C---:B------:R-:W-:Y:S01]  /*3cb0*/  FMUL.FTZ R158, R129.reuse, R120 ;  /* 0x00000078819e7220 */ /* 0x040fe20000410000 */
[----:B------:R-:W-:Y:S01]  /*3cc0*/  PRMT R41, R132, 0x5432, R128 ;  /* 0x0000543284297816 */ /* 0x000fe20000000080 */
[-C--:B------:R-:W-:Y:S01]  /*3cd0*/  FMUL.FTZ R129, R129, R126.reuse ;  /* 0x0000007e81817220 */ /* 0x080fe20000410000 */
[----:B------:R-:W-:Y:S01]  /*3ce0*/  PRMT R121, R155, 0x5432, R121 ;  /* 0x000054329b797816 */ /* 0x000fe20000000079 */
[C---:B------:R-:W-:Y:S02]  /*3cf0*/  FFMA.FTZ R126, R127.reuse, R126, -R158 ;  /* 0x0000007e7f7e7223 */ /* 0x040fe4000001089e */
[----:B------:R-:W-:Y:S01]  /*3d00*/  FFMA.FTZ R129, R127, R120, R129 ;  /* 0x000000787f817223 */ /* 0x000fe20000010081 */
[----:B------:R-:W-:Y:S01]  /*3d10*/  LOP3.LUT R120, R42, 0xffff0000, RZ, 0xc0, !PT ;  /* 0xffff00002a787812 */ /* 0x000fe200078ec0ff */
[C---:B------:R-:W-:Y:S01]  /*3d20*/  IMAD.U32 R127, R121.reuse, 0x10000, RZ ;  /* 0x00010000797f7824 */ /* 0x040fe200078e00ff */
[----:B------:R-:W-:Y:S01]  /*3d30*/  LOP3.LUT R121, R121, 0xffff0000, RZ, 0xc0, !PT ;  /* 0xffff000079797812 */ /* 0x000fe200078ec0ff */
[C---:B------:R-:W-:Y:S01]  /*3d40*/  IMAD.U32 R157, R41.reuse, 0x10000, RZ ;  /* 0x00010000299d7824 */ /* 0x040fe200078e00ff */
[----:B------:R-:W-:Y:S01]  /*3d50*/  LOP3.LUT R41, R41, 0xffff0000, RZ, 0xc0, !PT ;  /* 0xffff000029297812 */ /* 0x000fe200078ec0ff */
[----:B------:R-:W-:Y:S01]  /*3d60*/  FMUL.FTZ R159, R120, R127 ;  /* 0x0000007f789f7220 */ /* 0x000fe20000410000 */
[----:B------:R-:W-:-:S02]  /*3d70*/  IMAD.U32 R42, R42, 0x10000, RZ ;  /* 0x000100002a2a7824 */ /* 0x000fc400078e00ff */
[-C--:B------:R-:W-:Y:S01]  /*3d80*/  FMUL.FTZ R120, R120, R157.reuse ;  /* 0x0000009d78787220 */ /* 0x080fe20000410000 */
[----:B------:R-:W-:Y:S01]  /*3d90*/  F2FP.BF16.F32.PACK_AB R126, R129, R126 ;  /* 0x0000007e817e723e */ /* 0x000fe200000010ff */
[C---:B------:R-:W-:Y:S02]  /*3da0*/  FFMA.FTZ R159, R42.reuse, R157, -R159 ;  /* 0x0000009d2a9f7223 */ /* 0x040fe4000001089f */
[----:B------:R-:W-:Y:S01]  /*3db0*/  FFMA.FTZ R120, R42, R127, R120 ;  /* 0x0000007f2a787223 */ /* 0x000fe20000010078 */
[C---:B------:R-:W-:Y:S01]  /*3dc0*/  LOP3.LUT R42, R43.reuse, 0xffff0000, RZ, 0xc0, !PT ;  /* 0xffff00002b2a7812 */ /* 0x040fe200078ec0ff */
[C---:B------:R-:W-:Y:S01]  /*3dd0*/  IMAD.U32 R127, R40.reuse, 0x10000, RZ ;  /* 0x00010000287f7824 */ /* 0x040fe200078e00ff */
[----:B------:R-:W-:Y:S01]  /*3de0*/  LOP3.LUT R40, R40, 0xffff0000, RZ, 0xc0, !PT ;  /* 0xffff000028287812 */ /* 0x000fe200078ec0ff */
[----:B------:R-:W-:Y:S02]  /*3df0*/  IMAD.U32 R43, R43, 0x10000, RZ ;  /* 0x000100002b2b7824 */ /* 0x000fe400078e00ff */
[C---:B------:R-:W-:Y:S01]  /*3e00*/  FMUL.FTZ R128, R42.reuse, R121 ;  /* 0x000000792a807220 */ /* 0x040fe20000410000 */
[----:B------:R-:W-:-:S03]  /*3e10*/  FMUL.FTZ R42, R42, R41 ;  /* 0x000000292a2a7220 */ /* 0x000fc60000410000 */
[C---:B------:R-:W-:Y:S01]  /*3e20*/  FFMA.FTZ R41, R43.reuse, R41, -R128 ;  /* 0x000000292b297223 */ /* 0x040fe20000010880 */
[C---:B------:R-:W-:Y:S01]  /*3e30*/  FMUL.FTZ R128, R40.reuse, R95 ;  /* 0x0000005f28807220 */ /* 0x040fe20000410000 */
[-C--:B------:R-:W-:Y:S01]  /*3e40*/  FMUL.FTZ R40, R40, R94.reuse ;  /* 0x0000005e28287220 */ /* 0x080fe20000410000 */
[----:B------:R-:W-:Y:S02]  /*3e50*/  FFMA.FTZ R42, R43, R121, R42 ;  /* 0x000000792b2a7223 */ /* 0x000fe4000001002a */
[C---:B------:R-:W-:Y:S01]  /*3e60*/  FFMA.FTZ R128, R127.reuse, R94, -R128 ;  /* 0x0000005e7f807223 */ /* 0x040fe20000010880 */
[----:B------:R-:W-:Y:S02]  /*3e70*/  FFMA.FTZ R95, R127, R95, R40 ;  /* 0x0000005f7f5f7223 */ /* 0x000fe40000010028 */
[----:B------:R-:W-:Y:S01]  /*3e80*/  F2FP.BF16.F32.PACK_AB R43, R42, R41 ;  /* 0x000000292a2b723e */ /* 0x000fe200000010ff */
[----:B------:R-:W-:Y:S01]  /*3e90*/  IMAD.MOV.U32 R41, RZ, RZ, R126 ;  /* 0x000000ffff297224 */ /* 0x000fe200078e007e */
[----:B------:R-:W-:-:S02]  /*3ea0*/  F2FP.BF16.F32.PACK_AB R42, R120, R159 ;  /* 0x0000009f782a723e */ /* 0x000fc400000010ff */
[----:B------:R-:W-:-:S07]  /*3eb0*/  F2FP.BF16.F32.PACK_AB R40, R95, R128 ;  /* 0x000000805f28723e */ /* 0x000fce00000010ff */
.L_x_640:
[----:B------:R-:W-:Y:S05]  /*3ec0*/  BSYNC B3 ;  /* 0x0000000000037941 */ /* 0x000fea0003800000 */
.L_x_639:
[----:B--2---:R3:W-:Y:S02]  /*3ed0*/  STG.E.128 desc[UR40][R52.64+0x40], R40 ;  /* 0x0000402834007986 */ /* 0x0047e4000c101d28 */
.L_x_638:
[----:B------:R-:W-:Y:S05]  /*3ee0*/  BSYNC B2 ;  /* 0x0000000000027941 */ /* 0x000fea0003800000 */
.L_x_637:
[----:B------:R-:W-:Y:S01]  /*3ef0*/  ISETP.NE.AND P3, PT, R9, RZ, PT ;  /* 0x000000ff0900720c */ /* 0x000fe20003f65270 */
[----:B------:R-:W-:-:S12]  /*3f00*/  BSSY B2, `(.L_x_641) ;  /* 0x0000035000027945 */ /* 0x000fd80003800000 */
[----:B------:R-:W-:Y:S05]  /*3f10*/  @!P3 BRA `(.L_x_642) ;  /* 0x0000000000ccb947 */ /* 0x000fea0003800000 */
[----:B0-23--:R0:W2:Y:S01]  /*3f20*/  LDS.128 R40, [R51+0x4000] ;  /* 0x0040000033287984 */ /* 0x00d0a20000000c00 */
[----:B------:R-:W-:Y:S01]  /*3f30*/  ISETP.GE.AND P3, PT, R186, R117, PT ;  /* 0x00000075ba00720c */ /* 0x000fe20003f66270 */
[----:B------:R-:W-:-:S12]  /*3f40*/  BSSY B3, `(.L_x_643) ;  /* 0x000002f000037945 */ /* 0x000fd80003800000 */
[----:B0-----:R-:W-:Y:S05]  /*3f50*/  @P3 BRA `(.L_x_644) ;  /* 0x0000000000b43947 */ /* 0x001fea0003800000 */
[----:B------:R-:W-:Y:S01]  /*3f60*/  SHF.R.U64 R94, R92, 0x10, R93 ;  /* 0x000000105c5e7819 */ /* 0x000fe2000000125d */
[----:B--2---:R-:W-:Y:S01]  /*3f70*/  IMAD.U32 R120, R43, 0x10000, RZ ;  /* 0x000100002b787824 */ /* 0x004fe200078e00ff */
[----:B------:R-:W-:Y:S02]  /*3f80*/  SHF.R.U64 R95, R86, 0x10, R87 ;  /* 0x00000010565f7819 */ /* 0x000fe40000001257 */
[----:B------:R-:W-:Y:S02]  /*3f90*/  SHF.R.U32.HI R93, RZ, 0x10, R93 ;  /* 0x00000010ff5d7819 */ /* 0x000fe4000001165d */
[----:B------:R-:W-:Y:S02]  /*3fa0*/  PRMT R94, R152, 0x5432, R94 ;  /* 0x00005432985e7816 */ /* 0x000fe4000000005e */
[----:B------:R-:W-:Y:S01]  /*3fb0*/  SHF.R.U32.HI R121, RZ, 0x10, R87 ;  /* 0x00000010ff797819 */ /* 0x000fe20000011657 */
[----:B------:R-:W-:Y:S01]  /*3fc0*/  IMAD.U32 R87, R42, 0x10000, RZ ;  /* 0x000100002a577824 */ /* 0x000fe200078e00ff */
[----:B------:R-:W-:-:S02]  /*3fd0*/  PRMT R95, R183, 0x5410, R95 ;  /* 0x00005410b75f7816 */ /* 0x000fc4000000005f */
[----:B------:R-:W-:Y:S02]  /*3fe0*/  PRMT R93, R153, 0x5432, R93 ;  /* 0x00005432995d7816 */ /* 0x000fe4000000005d */
[----:B------:R-:W-:Y:S02]  /*3ff0*/  LOP3.LUT R129, R41, 0xffff0000, RZ, 0xc0, !PT ;  /* 0xffff000029817812 */ /* 0x000fe400078ec0ff */
[C---:B------:R-:W-:Y:S01]  /*4000*/  LOP3.LUT R126, R94.reuse, 0xffff0000, RZ, 0xc0, !PT ;  /* 0xffff00005e7e7812 */ /* 0x040fe200078ec0ff */
[----:B------:R-:W-:Y:S01]  /*4010*/  IMAD.U32 R94, R94, 0x10000, RZ ;  /* 0x000100005e5e7824 */ /* 0x000fe200078e00ff */
[----:B------:R-:W-:Y:S01]  /*4020*/  PRMT R92, R90, 0x5432, R121 ;  /* 0x000054325a5c7816 */ /* 0x000fe20000000079 */
[----:B------:R-:W-:Y:S01]  /*4030*/  IMAD.U32 R121, R93, 0x10000, RZ ;  /* 0x000100005d797824 */ /* 0x000fe200078e00ff */
[----:B------:R-:W-:Y:S01]  /*4040*/  LOP3.LUT R128, R95, 0xffff0000, RZ, 0xc0, !PT ;  /* 0xffff00005f807812 */ /* 0x000fe200078ec0ff */
[----:B------:R-:W-:Y:S01]  /*4050*/  FMUL.FTZ R158, R129, R126 ;  /* 0x0000007e819e7220 */ /* 0x000fe20000410000 */
[----:B------:R-:W-:Y:S01]  /*4060*/  LOP3.LUT R42, R42, 0xffff0000, RZ, 0xc0, !PT ;  /* 0xffff00002a2a7812 */ /* 0x000fe200078ec0ff */
[----:B------:R-:W-:Y:S01]  /*4070*/  IMAD.U32 R127, R92, 0x10000, RZ ;  /* 0x000100005c7f7824 */ /* 0x000fe200078e00ff */
[----:B------:R-:W-:Y:S01]  /*4080*/  LOP3.LUT R86, R43, 0xffff0000, RZ, 0xc0, !PT ;  /* 0xffff00002b567812 */ /* 0x000fe200078ec0ff */
[----:B------:R-:W-:-:S02]  /*4090*/  IMAD.U32 R43, R41, 0x10000, RZ ;  /* 0x00010000292b7824 */ /* 0x000fc400078e00ff */
[-C--:B------:R-:W-:Y:S01]  /*40a0*/  FMUL.FTZ R129, R129, R128.reuse ;  /* 0x0000008081817220 */ /* 0x080fe20000410000 */
[----:B------:R-:W-:Y:S02]  /*40b0*/  IMAD.U32 R41, R40, 0x10000, RZ ;  /* 0x0001000028297824 */ /* 0x000fe400078e00ff */
[----:B------:R-:W-:Y:S01]  /*40c0*/  FMUL.FTZ R164, R42, R121 ;  /* 0x000000792aa47220 */ /* 0x000fe20000410000 */
[----:B------:R-:W-:Y:S01]  /*40d0*/  LOP3.LUT R40, R40, 0xffff0000, RZ, 0xc0, !PT ;  /* 0xffff000028287812 */ /* 0x000fe200078ec0ff */
[C---:B------:R-:W-:Y:S01]  /*40e0*/  FFMA.FTZ R158, R43.reuse, R128, -R158 ;  /* 0x000000802b9e7223 */ /* 0x040fe2000001089e */
[----:B------:R-:W-:Y:S01]  /*40f0*/  FFMA.FTZ R129, R43, R126, R129 ;  /* 0x0000007e2b817223 */ /* 0x000fe20000010081 */
[-C--:B------:R-:W-:Y:S01]  /*4100*/  FMUL.FTZ R42, R42, R127.reuse ;  /* 0x0000007f2a2a7220 */ /* 0x080fe20000410000 */
[----:B------:R-:W-:Y:S01]  /*4110*/  LOP3.LUT R93, R93, 0xffff0000, RZ, 0xc0, !PT ;  /* 0xffff00005d5d7812 */ /* 0x000fe200078ec0ff */
[----:B------:R-:W-:Y:S01]  /*4120*/  IMAD.U32 R95, R95, 0x10000, RZ ;  /* 0x000100005f5f7824 */ /* 0x000fe200078e00ff */
[----:B------:R-:W-:Y:S01]  /*4130*/  LOP3.LUT R43, R92, 0xffff0000, RZ, 0xc0, !PT ;  /* 0xffff00005c2b7812 */ /* 0x000fe200078ec0ff */
[C---:B------:R-:W-:Y:S01]  /*4140*/  FFMA.FTZ R164, R87.reuse, R127, -R164 ;  /* 0x0000007f57a47223 */ /* 0x040fe200000108a4 */
[----:B------:R-:W-:Y:S01]  /*4150*/  FFMA.FTZ R87, R87, R121, R42 ;  /* 0x0000007957577223 */ /* 0x000fe2000001002a */
[----:B------:R-:W-:Y:S01]  /*4160*/  FMUL.FTZ R121, R86, R93 ;  /* 0x0000005d56797220 */ /* 0x000fe20000410000 */
[CC--:B------:R-:W-:Y:S01]  /*4170*/  FMUL.FTZ R42, R40.reuse, R94.reuse ;  /* 0x0000005e282a7220 */ /* 0x0c0fe20000410000 */
[----:B------:R-:W-:Y:S01]  /*4180*/  FMUL.FTZ R127, R40, R95 ;  /* 0x0000005f287f7220 */ /* 0x000fe20000410000 */
[-C--:B------:R-:W-:Y:S01]  /*4190*/  FMUL.FTZ R86, R86, R43.reuse ;  /* 0x0000002b56567220 */ /* 0x080fe20000410000 */
[C---:B------:R-:W-:Y:S01]  /*41a0*/  FFMA.FTZ R121, R120.reuse, R43, -R121 ;  /* 0x0000002b78797223 */ /* 0x040fe20000010879 */
[C---:B------:R-:W-:Y:S01]  /*41b0*/  FFMA.FTZ R42, R41.reuse, R95, -R42 ;  /* 0x0000005f292a7223 */ /* 0x040fe2000001082a */
[----:B------:R-:W-:Y:S01]  /*41c0*/  FFMA.FTZ R127, R41, R94, R127 ;  /* 0x0000005e297f7223 */ /* 0x000fe2000001007f */
[----:B------:R-:W-:Y:S01]  /*41d0*/  FFMA.FTZ R86, R120, R93, R86 ;  /* 0x0000005d78567223 */ /* 0x000fe20000010056 */
[----:B------:R-:W-:-:S02]  /*41e0*/  F2FP.BF16.F32.PACK_AB R164, R87, R164 ;  /* 0x000000a457a4723e */ /* 0x000fc400000010ff */
[----:B------:R-:W-:Y:S02]  /*41f0*/  F2FP.BF16.F32.PACK_AB R41, R129, R158 ;  /* 0x0000009e8129723e */ /* 0x000fe400000010ff */
[----:B------:R-:W-:Y:S01]  /*4200*/  F2FP.BF16.F32.PACK_AB R40, R127, R42 ;  /* 0x0000002a7f28723e */ /* 0x000fe200000010ff */
[----:B------:R-:W-:Y:S01]  /*4210*/  IMAD.MOV.U32 R42, RZ, RZ, R164 ;  /* 0x000000ffff2a7224 */ /* 0x000fe200078e00a4 */
[----:B------:R-:W-:-:S07]  /*4220*/  F2FP.BF16.F32.PACK_AB R43, R86, R121 ;  /* 0x00000079562b723e */ /* 0x000fce00000010ff */
.L_x_644:
[----:B------:R-:W-:Y:S05]  /*4230*/  BSYNC B3 ;  /* 0x0000000000037941 */ /* 0x000fea0003800000 */
.L_x_643:
[----:B--2---:R4:W-:Y:S02]  /*4240*/  STG.E.128 desc[UR40][R52.64+0x80], R40 ;  /* 0x0000802834007986 */ /* 0x0049e4000c101d28 */
.L_x_642:
[----:B------:R-:W-:Y:S05]  /*4250*/  BSYNC B2 ;  /* 0x0000000000027941 */ /* 0x000fea0003800000 */
.L_x_641:
[----:B------:R-:W-:Y:S01]  /*4260*/  ISETP.NE.AND P3, PT, R8, RZ, PT ;  /* 0x000000ff0800720c */ /* 0x000fe20003f65270 */
[----:B------:R-:W-:-:S12]  /*4270*/  BSSY B2, `(.L_x_645) ;  /* 0x0000035000027945 */ /* 0x000fd80003800000 */
[----:B------:R-:W-:Y:S05]  /*4280*/  @!P3 BRA `(.L_x_646) ;  /* 0x0000000000ccb947 */ /* 0x000fea0003800000 */
[----:B0-234-:R0:W2:Y:S01]  /*4290*/  LDS.128 R40, [R50+0x4000] ;  /* 0x0040000032287984 */ /* 0x01d0a20000000c00 */
        /* <DEDUP_REMOVED lines=48> */
.L_x_648:
[----:B------:R-:W-:Y:S05]  /*45a0*/  BSYNC B3 ;  /* 0x0000000000037941 */ /* 0x000fea0003800000 */
.L_x_647:
[----:B--2---:R0:W-:Y:S02]  /*45b0*/  STG.E.128 desc[UR40][R52.64+0xc0], R40 ;  /* 0x0000c02834007986 */ /* 0x0041e4000c101d28 */
.L_x_646:
[----:B------:R-:W-:Y:S05]  /*45c0*/  BSYNC B2 ;  /* 0x0000000000027941 */ /* 0x000fea0003800000 */
.L_x_645:
        /* <DEDUP_REMOVED lines=52> */
.L_x_652:
[----:B------:R-:W-:Y:S05]  /*4910*/  BSYNC B3 ;  /* 0x0000000000037941 */ /* 0x000fea0003800000 */
.L_x_651:
[----:B--2---:R0:W-:Y:S02]  /*4920*/  STG.E.128 desc[UR40][R52.64+0x100], R40 ;  /* 0x0001002834007986 */ /* 0x0041e4000c101d28 */
.L_x_650:
[----:B------:R-:W-:Y:S05]  /*4930*/  BSYNC B2 ;  /* 0x0000000000027941 */ /* 0x000fea0003800000 */
.L_x_649:
[----:B------:R-:W-:-:S13]  /*4940*/  ISETP.NE.AND P3, PT, R6, RZ, PT ;  /* 0x000000ff0600720c */ /* 0x000fda0003f65270 */
[----:B------:R-:W-:Y:S05]  /*4950*/  @!P3 BRA `(.L_x_632) ;  /* 0x0000000000ccb947 */ /* 0x000fea0003800000 */
[----:B0-234-:R0:W2:Y:S01]  /*4960*/  LDS.128 R40, [R50+0x8000] ;  /* 0x0080000032287984 */ /* 0x01d0a20000000c00 */
[----:B------:R-:W-:Y:S01]  /*4970*/  ISETP.GE.AND P3, PT, R190, R117, PT ;  /* 0x00000075be00720c */ /* 0x000fe20003f66270 */
[----:B------:R-:W-:-:S12]  /*4980*/  BSSY B2, `(.L_x_653) ;  /* 0x000002f000027945 */ /* 0x000fd80003800000 */
[----:B0-----:R-:W-:Y:S05]  /*4990*/  @P3 BRA `(.L_x_654) ;  /* 0x0000000000b43947 */ /* 0x001fea0003800000 */
[----:B------:R-:W-:Y:S02]  /*49a0*/  SHF.R.U64 R76, R76, 0x10, R77 ;  /* 0x000000104c4c7819 */ /* 0x000fe4000000124d */
[----:B------:R-:W-:Y:S01]  /*49b0*/  SHF.R.U64 R78, R74, 0x10, R75 ;  /* 0x000000104a4e7819 */ /* 0x000fe2000000124b */
[----:B--2---:R-:W-:Y:S01]  /*49c0*/  IMAD.U32 R74, R42, 0x10000, RZ ;  /* 0x000100002a4a7824 */ /* 0x004fe200078e00ff */
[----:B------:R-:W-:Y:S02]  /*49d0*/  SHF.R.U32.HI R77, RZ, 0x10, R77 ;  /* 0x00000010ff4d7819 */ /* 0x000fe4000001164d */
[----:B------:R-:W-:Y:S02]  /*49e0*/  PRMT R175, R175, 0x5410, R76 ;  /* 0x00005410afaf7816 */ /* 0x000fe4000000004c */
[----:B------:R-:W-:Y:S02]  /*49f0*/  PRMT R173, R173, 0x5410, R78 ;  /* 0x00005410adad7816 */ /* 0x000fe4000000004e */
[----:B------:R-:W-:-:S02]  /*4a00*/  SHF.R.U32.HI R79, RZ, 0x10, R75 ;  /* 0x00000010ff4f7819 */ /* 0x000fc4000001164b */
[----:B------:R-:W-:Y:S02]  /*4a10*/  PRMT R176, R176, 0x5410, R77 ;  /* 0x00005410b0b07816 */ /* 0x000fe4000000004d */
[----:B------:R-:W-:Y:S02]  /*4a20*/  LOP3.LUT R77, R41, 0xffff0000, RZ, 0xc0, !PT ;  /* 0xffff0000294d7812 */ /* 0x000fe400078ec0ff */
[----:B------:R-:W-:Y:S01]  /*4a30*/  LOP3.LUT R82, R175, 0xffff0000, RZ, 0xc0, !PT ;  /* 0xffff0000af527812 */ /* 0x000fe200078ec0ff */
[----:B------:R-:W-:Y:S01]  /*4a40*/  IMAD.U32 R76, R176, 0x10000, RZ ;  /* 0x00010000b04c7824 */ /* 0x000fe200078e00ff */
[----:B------:R-:W-:Y:S02]  /*4a50*/  LOP3.LUT R78, R173, 0xffff0000, RZ, 0xc0, !PT ;  /* 0xffff0000ad4e7812 */ /* 0x000fe400078ec0ff */
[----:B------:R-:W-:Y:S01]  /*4a60*/  PRMT R174, R174, 0x5410, R79 ;  /* 0x00005410aeae7816 */ /* 0x000fe2000000004f */
[----:B------:R-:W-:Y:S01]  /*4a70*/  IMAD.U32 R79, R41, 0x10000, RZ ;  /* 0x00010000294f7824 */ /* 0x000fe200078e00ff */
[----:B------:R-:W-:Y:S01]  /*4a80*/  LOP3.LUT R75, R42, 0xffff0000, RZ, 0xc0, !PT ;  /* 0xffff00002a4b7812 */ /* 0x000fe200078ec0ff */
[C---:B------:R-:W-:Y:S01]  /*4a90*/  FMUL.FTZ R84, R77.reuse, R82 ;  /* 0x000000524d547220 */ /* 0x040fe20000410000 */
[----:B------:R-:W-:Y:S01]  /*4aa0*/  FMUL.FTZ R81, R77, R78 ;  /* 0x0000004e4d517220 */ /* 0x000fe20000410000 */
[----:B------:R-:W-:Y:S01]  /*4ab0*/  IMAD.U32 R80, R174, 0x10000, RZ ;  /* 0x00010000ae507824 */ /* 0x000fe200078e00ff */
[C---:B------:R-:W-:Y:S01]  /*4ac0*/  LOP3.LUT R77, R40.reuse, 0xffff0000, RZ, 0xc0, !PT ;  /* 0xffff0000284d7812 */ /* 0x040fe200078ec0ff */
[----:B------:R-:W-:-:S02]  /*4ad0*/  IMAD.U32 R41, R40, 0x10000, RZ ;  /* 0x0001000028297824 */ /* 0x000fc400078e00ff */
[----:B------:R-:W-:Y:S01]  /*4ae0*/  FMUL.FTZ R83, R75, R76 ;  /* 0x0000004c4b537220 */ /* 0x000fe20000410000 */
[C---:B------:R-:W-:Y:S01]  /*4af0*/  FFMA.FTZ R40, R79.reuse, R78, -R84 ;  /* 0x0000004e4f287223 */ /* 0x040fe20000010854 */
[----:B------:R-:W-:Y:S01]  /*4b00*/  FFMA.FTZ R79, R79, R82, R81 ;  /* 0x000000524f4f7223 */ /* 0x000fe20000010051 */
[----:B------:R-:W-:Y:S01]  /*4b10*/  LOP3.LUT R42, R43, 0xffff0000, RZ, 0xc0, !PT ;  /* 0xffff00002b2a7812 */ /* 0x000fe200078ec0ff */
[-C--:B------:R-:W-:Y:S01]  /*4b20*/  FMUL.FTZ R81, R75, R80.reuse ;  /* 0x000000504b517220 */ /* 0x080fe20000410000 */
[----:B------:R-:W-:Y:S01]  /*4b30*/  LOP3.LUT R176, R176, 0xffff0000, RZ, 0xc0, !PT ;  /* 0xffff0000b0b07812 */ /* 0x000fe200078ec0ff */
[----:B------:R-:W-:Y:S01]  /*4b40*/  FFMA.FTZ R75, R74, R80, -R83 ;  /* 0x000000504a4b7223 */ /* 0x000fe20000010853 */
[----:B------:R-:W-:Y:S01]  /*4b50*/  LOP3.LUT R174, R174, 0xffff0000, RZ, 0xc0, !PT ;  /* 0xffff0000aeae7812 */ /* 0x000fe200078ec0ff */
[----:B------:R-:W-:Y:S02]  /*4b60*/  IMAD.U32 R80, R175, 0x10000, RZ ;  /* 0x00010000af507824 */ /* 0x000fe400078e00ff */
[----:B------:R-:W-:Y:S01]  /*4b70*/  FFMA.FTZ R74, R74, R76, R81 ;  /* 0x0000004c4a4a7223 */ /* 0x000fe20000010051 */
[----:B------:R-:W-:-:S02]  /*4b80*/  IMAD.U32 R78, R173, 0x10000, RZ ;  /* 0x00010000ad4e7824 */ /* 0x000fc400078e00ff */
[C---:B------:R-:W-:Y:S01]  /*4b90*/  FMUL.FTZ R76, R42.reuse, R176 ;  /* 0x000000b02a4c7220 */ /* 0x040fe20000410000 */
[----:B------:R-:W-:Y:S01]  /*4ba0*/  FMUL.FTZ R81, R42, R174 ;  /* 0x000000ae2a517220 */ /* 0x000fe20000410000 */
[C---:B------:R-:W-:Y:S01]  /*4bb0*/  FMUL.FTZ R42, R77.reuse, R80 ;  /* 0x000000504d2a7220 */ /* 0x040fe20000410000 */
[-C--:B------:R-:W-:Y:S01]  /*4bc0*/  FMUL.FTZ R77, R77, R78.reuse ;  /* 0x0000004e4d4d7220 */ /* 0x080fe20000410000 */
[----:B------:R-:W-:Y:S01]  /*4bd0*/  IMAD.U32 R43, R43, 0x10000, RZ ;  /* 0x000100002b2b7824 */ /* 0x000fe200078e00ff */
[----:B------:R-:W-:Y:S01]  /*4be0*/  F2FP.BF16.F32.PACK_AB R74, R74, R75 ;  /* 0x0000004b4a4a723e */ /* 0x000fe200000010ff */
[C---:B------:R-:W-:Y:S01]  /*4bf0*/  FFMA.FTZ R42, R41.reuse, R78, -R42 ;  /* 0x0000004e292a7223 */ /* 0x040fe2000001082a */
[----:B------:R-:W-:Y:S01]  /*4c00*/  FFMA.FTZ R77, R41, R80, R77 ;  /* 0x00000050294d7223 */ /* 0x000fe2000001004d */
[C---:B------:R-:W-:Y:S01]  /*4c10*/  FFMA.FTZ R76, R43.reuse, R174, -R76 ;  /* 0x000000ae2b4c7223 */ /* 0x040fe2000001084c */
[----:B------:R-:W-:Y:S01]  /*4c20*/  FFMA.FTZ R81, R43, R176, R81 ;  /* 0x000000b02b517223 */ /* 0x000fe20000010051 */
[----:B------:R-:W-:-:S02]  /*4c30*/  F2FP.BF16.F32.PACK_AB R41, R79, R40 ;  /* 0x000000284f29723e */ /* 0x000fc400000010ff */
[----:B------:R-:W-:Y:S01]  /*4c40*/  F2FP.BF16.F32.PACK_AB R40, R77, R42 ;  /* 0x0000002a4d28723e */ /* 0x000fe200000010ff */
[----:B------:R-:W-:Y:S01]  /*4c50*/  IMAD.MOV.U32 R42, RZ, RZ, R74 ;  /* 0x000000ffff2a7224 */ /* 0x000fe200078e004a */
[----:B------:R-:W-:-:S07]  /*4c60*/  F2FP.BF16.F32.PACK_AB R43, R81, R76 ;  /* 0x0000004c512b723e */ /* 0x000fce00000010ff */
.L_x_654:
[----:B------:R-:W-:Y:S05]  /*4c70*/  BSYNC B2 ;  /* 0x0000000000027941 */ /* 0x000fea0003800000 */
.L_x_653:
[----:B--2---:R0:W-:Y:S02]  /*4c80*/  STG.E.128 desc[UR40][R52.64+0x140], R40 ;  /* 0x0001402834007986 */ /* 0x0041e4000c101d28 */
.L_x_632:
[----:B------:R-:W-:Y:S05]  /*4c90*/  BSYNC B1 ;  /* 0x0000000000017941 */ /* 0x000fea0003800000 */
.L_x_631:
[----:B------:R-:W-:Y:S05]  /*4ca0*/  @P4 BRA `(.L_x_655) ;  /* 0x00000054009c4947 */ /* 0x000fea0003800000 */
        /* <DEDUP_REMOVED lines=9> */
[--C-:B------:R-:W-:Y:S02]  /*4d40*/  SHF.R.U64 R70, R72, 0x10, R73.reuse ;  /* 0x0000001048467819 */ /* 0x100fe40000001249 */
[----:B------:R-:W-:Y:S02]  /*4d50*/  SHF.R.U32.HI R73, RZ, 0x10, R73 ;  /* 0x00000010ff497819 */ /* 0x000fe40000011649 */
[----:B------:R-:W-:Y:S02]  /*4d60*/  SHF.R.U32.HI R53, RZ, 0x10, R71 ;  /* 0x00000010ff357819 */ /* 0x000fe40000011647 */
[----:B------:R-:W-:Y:S02]  /*4d70*/  PRMT R169, R169, 0x5410, R74 ;  /* 0x00005410a9a97816 */ /* 0x000fe4000000004a */
[----:B------:R-:W-:-:S02]  /*4d80*/  PRMT R177, R177, 0x5410, R70 ;  /* 0x00005410b1b17816 */ /* 0x000fc40000000046 */
[----:B------:R-:W-:Y:S02]  /*4d90*/  PRMT R178, R178, 0x5410, R73 ;  /* 0x00005410b2b27816 */ /* 0x000fe40000000049 */
[----:B------:R-:W-:Y:S01]  /*4da0*/  PRMT R170, R170, 0x5410, R53 ;  /* 0x00005410aaaa7816 */ /* 0x000fe20000000035 */
[C---:B------:R-:W-:Y:S01]  /*4db0*/  IMAD.U32 R53, R41.reuse, 0x10000, RZ ;  /* 0x0001000029357824 */ /* 0x040fe200078e00ff */
[----:B------:R-:W-:Y:S01]  /*4dc0*/  LOP3.LUT R70, R41, 0xffff0000, RZ, 0xc0, !PT ;  /* 0xffff000029467812 */ /* 0x000fe200078ec0ff */
[----:B------:R-:W-:Y:S01]  /*4dd0*/  IMAD.U32 R75, R178, 0x10000, RZ ;  /* 0x00010000b24b7824 */ /* 0x000fe200078e00ff */
[----:B------:R-:W-:Y:S01]  /*4de0*/  LOP3.LUT R74, R177, 0xffff0000, RZ, 0xc0, !PT ;  /* 0xffff0000b14a7812 */ /* 0x000fe200078ec0ff */
[----:B------:R-:W-:Y:S01]  /*4df0*/  IMAD.U32 R73, R170, 0x10000, RZ ;  /* 0x00010000aa497824 */ /* 0x000fe200078e00ff */
[----:B------:R-:W-:Y:S01]  /*4e00*/  LOP3.LUT R72, R169, 0xffff0000, RZ, 0xc0, !PT ;  /* 0xffff0000a9487812 */ /* 0x000fe200078ec0ff */
[----:B------:R-:W-:Y:S01]  /*4e10*/  IMAD.U32 R41, R40, 0x10000, RZ ;  /* 0x0001000028297824 */ /* 0x000fe200078e00ff */
[----:B------:R-:W-:Y:S01]  /*4e20*/  LOP3.LUT R71, R42, 0xffff0000, RZ, 0xc0, !PT ;  /* 0xffff00002a477812 */ /* 0x000fe200078ec0ff */
[C---:B------:R-:W-:Y:S01]  /*4e30*/  FMUL.FTZ R76, R70.reuse, R74 ;  /* 0x0000004a464c7220 */ /* 0x040fe20000410000 */
[----:B------:R-:W-:Y:S01]  /*4e40*/  LOP3.LUT R42, R43, 0xffff0000, RZ, 0xc0, !PT ;  /* 0xffff00002b2a7812 */ /* 0x000fe200078ec0ff */
[----:B------:R-:W-:Y:S01]  /*4e50*/  FMUL.FTZ R77, R70, R72 ;  /* 0x00000048464d7220 */ /* 0x000fe20000410000 */
[----:B------:R-:W-:Y:S01]  /*4e60*/  LOP3.LUT R178, R178, 0xffff0000, RZ, 0xc0, !PT ;  /* 0xffff0000b2b27812 */ /* 0x000fe200078ec0ff */
[----:B------:R-:W-:Y:S01]  /*4e70*/  FMUL.FTZ R79, R71, R75 ;  /* 0x0000004b474f7220 */ /* 0x000fe20000410000 */
[----:B------:R-:W-:Y:S01]  /*4e80*/  LOP3.LUT R170, R170, 0xffff0000, RZ, 0xc0, !PT ;  /* 0xffff0000aaaa7812 */ /* 0x000fe200078ec0ff */
[----:B------:R-:W-:Y:S01]  /*4e90*/  IMAD.U32 R177, R177, 0x10000, RZ ;  /* 0x00010000b1b17824 */ /* 0x000fe200078e00ff */
[----:B------:R-:W-:Y:S01]  /*4ea0*/  LOP3.LUT R40, R40, 0xffff0000, RZ, 0xc0, !PT ;  /* 0xffff000028287812 */ /* 0x000fe200078ec0ff */
[----:B------:R-:W-:Y:S01]  /*4eb0*/  FMUL.FTZ R71, R71, R73 ;  /* 0x0000004947477220 */ /* 0x000fe20000410000 */
[----:B------:R-:W-:-:S02]  /*4ec0*/  IMAD.U32 R169, R169, 0x10000, RZ ;  /* 0x00010000a9a97824 */ /* 0x000fc400078e00ff */
[C---:B------:R-:W-:Y:S01]  /*4ed0*/  FFMA.FTZ R76, R53.reuse, R72, -R76 ;  /* 0x00000048354c7223 */ /* 0x040fe2000001084c */
[----:B------:R-:W-:Y:S01]  /*4ee0*/  FFMA.FTZ R77, R53, R74, R77 ;  /* 0x0000004a354d7223 */ /* 0x000fe2000001004d */
[C---:B------:R-:W-:Y:S01]  /*4ef0*/  FMUL.FTZ R70, R42.reuse, R178 ;  /* 0x000000b22a467220 */ /* 0x040fe20000410000 */
[----:B------:R-:W-:Y:S01]  /*4f00*/  FMUL.FTZ R53, R42, R170 ;  /* 0x000000aa2a357220 */ /* 0x000fe20000410000 */
[----:B------:R-:W-:Y:S01]  /*4f10*/  FFMA.FTZ R79, R52, R73, -R79 ;  /* 0x00000049344f7223 */ /* 0x000fe2000001084f */
[----:B------:R-:W-:Y:S01]  /*4f20*/  FMUL.FTZ R42, R40, R177 ;  /* 0x000000b1282a7220 */ /* 0x000fe20000410000 */
[----:B------:R-:W-:Y:S01]  /*4f30*/  FFMA.FTZ R52, R52, R75, R71 ;  /* 0x0000004b34347223 */ /* 0x000fe20000010047 */
[-C--:B------:R-:W-:Y:S01]  /*4f40*/  FMUL.FTZ R40, R40, R169.reuse ;  /* 0x000000a928287220 */ /* 0x080fe20000410000 */
[----:B------:R-:W-:Y:S02]  /*4f50*/  IMAD.U32 R43, R43, 0x10000, RZ ;  /* 0x000100002b2b7824 */ /* 0x000fe400078e00ff */
[----:B------:R-:W-:Y:S01]  /*4f60*/  FFMA.FTZ R42, R41, R169, -R42 ;  /* 0x000000a9292a7223 */ /* 0x000fe2000001082a */
[----:B------:R-:W-:Y:S01]  /*4f70*/  F2FP.BF16.F32.PACK_AB R76, R77, R76 ;  /* 0x0000004c4d4c723e */ /* 0x000fe200000010ff */
[----:B------:R-:W-:Y:S01]  /*4f80*/  FFMA.FTZ R41, R41, R177, R40 ;  /* 0x000000b129297223 */ /* 0x000fe20000010028 */
[C---:B------:R-:W-:Y:S01]  /*4f90*/  FFMA.FTZ R70, R43.reuse, R170, -R70 ;  /* 0x000000aa2b467223 */ /* 0x040fe20000010846 */
[----:B------:R-:W-:Y:S01]  /*4fa0*/  FFMA.FTZ R53, R43, R178, R53 ;  /* 0x000000b22b357223 */ /* 0x000fe20000010035 */
[----:B------:R-:W-:-:S02]  /*4fb0*/  F2FP.BF16.F32.PACK_AB R52, R52, R79 ;  /* 0x0000004f3434723e */ /* 0x000fc400000010ff */
[----:B------:R-:W-:Y:S01]  /*4fc0*/  F2FP.BF16.F32.PACK_AB R40, R41, R42 ;  /* 0x0000002a2928723e */ /* 0x000fe200000010ff */
[----:B------:R-:W-:Y:S01]  /*4fd0*/  IMAD.MOV.U32 R41, RZ, RZ, R76 ;  /* 0x000000ffff297224 */ /* 0x000fe200078e004c */
[----:B------:R-:W-:Y:S01]  /*4fe0*/  F2FP.BF16.F32.PACK_AB R43, R53, R70 ;  /* 0x00000046352b723e */ /* 0x000fe200000010ff */
[----:B------:R-:W-:-:S07]  /*4ff0*/  IMAD.MOV.U32 R42, RZ, RZ, R52 ;  /* 0x000000ffff2a7224 */ /* 0x000fce00078e0034 */
.L_x_659:
[----:B------:R-:W-:Y:S05]  /*5000*/  BSYNC B2 ;  /* 0x0000000000027941 */ /* 0x000fea0003800000 */
.L_x_658:
[----:B--2---:R0:W-:Y:S02]  /*5010*/  STG.E.128 desc[UR40][R48.64], R40 ;  /* 0x0000002830007986 */ /* 0x0041e4000c101d28 */
.L_x_657:
[----:B------:R-:W-:Y:S05]  /*5020*/  BSYNC B1 ;  /* 0x0000000000017941 */ /* 0x000fea0003800000 */
.L_x_656:
        /* <DEDUP_REMOVED lines=15> */
[----:B------:R-:W-:Y:S02]  /*5120*/  PRMT R168, R168, 0x5410, R71 ;  /* 0x00005410a8a87816 */ /* 0x000fe40000000047 */
[----:B------:R-:W-:Y:S01]  /*5130*/  LOP3.LUT R52, R41, 0xffff0000, RZ, 0xc0, !PT ;  /* 0xffff000029347812 */ /* 0x000fe200078ec0ff */
[----:B------:R-:W-:Y:S01]  /*5140*/  IMAD.U32 R71, R172, 0x10000, RZ ;  /* 0x00010000ac477824 */ /* 0x000fe200078e00ff */
[----:B------:R-:W-:Y:S01]  /*5150*/  LOP3.LUT R70, R171, 0xffff0000, RZ, 0xc0, !PT ;  /* 0xffff0000ab467812 */ /* 0x000fe200078ec0ff */
[----:B------:R-:W-:Y:S01]  /*5160*/  IMAD.U32 R69, R168, 0x10000, RZ ;  /* 0x00010000a8457824 */ /* 0x000fe200078e00ff */
[----:B------:R-:W-:Y:S01]  /*5170*/  LOP3.LUT R68, R167, 0xffff0000, RZ, 0xc0, !PT ;  /* 0xffff0000a7447812 */ /* 0x000fe200078ec0ff */
[----:B------:R-:W-:Y:S01]  /*5180*/  IMAD.U32 R171, R171, 0x10000, RZ ;  /* 0x00010000abab7824 */ /* 0x000fe200078e00ff */
[----:B------:R-:W-:Y:S01]  /*5190*/  LOP3.LUT R66, R42, 0xffff0000, RZ, 0xc0, !PT ;  /* 0xffff00002a427812 */ /* 0x000fe200078ec0ff */
[C---:B------:R-:W-:Y:S01]  /*51a0*/  IMAD.U32 R42, R43.reuse, 0x10000, RZ ;  /* 0x000100002b2a7824 */ /* 0x040fe200078e00ff */
[----:B------:R-:W-:Y:S01]  /*51b0*/  LOP3.LUT R67, R43, 0xffff0000, RZ, 0xc0, !PT ;  /* 0xffff00002b437812 */ /* 0x000fe200078ec0ff */
[----:B------:R-:W-:-:S02]  /*51c0*/  IMAD.U32 R43, R41, 0x10000, RZ ;  /* 0x00010000292b7824 */ /* 0x000fc400078e00ff */
[----:B------:R-:W-:Y:S01]  /*51d0*/  FMUL.FTZ R72, R52, R70 ;  /* 0x0000004634487220 */ /* 0x000fe20000410000 */
[----:B------:R-:W-:Y:S02]  /*51e0*/  IMAD.U32 R41, R40, 0x10000, RZ ;  /* 0x0001000028297824 */ /* 0x000fe400078e00ff */
[-C--:B------:R-:W-:Y:S01]  /*51f0*/  FMUL.FTZ R73, R52, R68.reuse ;  /* 0x0000004434497220 */ /* 0x080fe20000410000 */
[----:B------:R-:W-:Y:S01]  /*5200*/  LOP3.LUT R40, R40, 0xffff0000, RZ, 0xc0, !PT ;  /* 0xffff000028287812 */ /* 0x000fe200078ec0ff */
[----:B------:R-:W-:Y:S01]  /*5210*/  FMUL.FTZ R52, R66, R71 ;  /* 0x0000004742347220 */ /* 0x000fe20000410000 */
[----:B------:R-:W-:Y:S01]  /*5220*/  LOP3.LUT R172, R172, 0xffff0000, RZ, 0xc0, !PT ;  /* 0xffff0000acac7812 */ /* 0x000fe200078ec0ff */
[----:B------:R-:W-:Y:S01]  /*5230*/  IMAD.U32 R167, R167, 0x10000, RZ ;  /* 0x00010000a7a77824 */ /* 0x000fe200078e00ff */
[----:B------:R-:W-:Y:S01]  /*5240*/  LOP3.LUT R168, R168, 0xffff0000, RZ, 0xc0, !PT ;  /* 0xffff0000a8a87812 */ /* 0x000fe200078ec0ff */
[-C--:B------:R-:W-:Y:S01]  /*5250*/  FMUL.FTZ R66, R66, R69.reuse ;  /* 0x0000004542427220 */ /* 0x080fe20000410000 */
[C---:B------:R-:W-:Y:S01]  /*5260*/  FFMA.FTZ R72, R43.reuse, R68, -R72 ;  /* 0x000000442b487223 */ /* 0x040fe20000010848 */
[----:B------:R-:W-:Y:S01]  /*5270*/  FFMA.FTZ R73, R43, R70, R73 ;  /* 0x000000462b497223 */ /* 0x000fe20000010049 */
[----:B------:R-:W-:Y:S01]  /*5280*/  FFMA.FTZ R69, R53, R69, -R52 ;  /* 0x0000004535457223 */ /* 0x000fe20000010834 */
[C---:B------:R-:W-:Y:S01]  /*5290*/  FMUL.FTZ R43, R67.reuse, R172 ;  /* 0x000000ac432b7220 */ /* 0x040fe20000410000 */
[C---:B------:R-:W-:Y:S01]  /*52a0*/  FMUL.FTZ R52, R40.reuse, R171 ;  /* 0x000000ab28347220 */ /* 0x040fe20000410000 */
[-C--:B------:R-:W-:Y:S01]  /*52b0*/  FMUL.FTZ R67, R67, R168.reuse ;  /* 0x000000a843437220 */ /* 0x080fe20000410000 */
[-C--:B------:R-:W-:Y:S01]  /*52c0*/  FMUL.FTZ R40, R40, R167.reuse ;  /* 0x000000a728287220 */ /* 0x080fe20000410000 */
[C---:B------:R-:W-:Y:S01]  /*52d0*/  FFMA.FTZ R43, R42.reuse, R168, -R43 ;  /* 0x000000a82a2b7223 */ /* 0x040fe2000001082b */
[C---:B------:R-:W-:Y:S01]  /*52e0*/  FFMA.FTZ R52, R41.reuse, R167, -R52 ;  /* 0x000000a729347223 */ /* 0x040fe20000010834 */
[----:B------:R-:W-:Y:S01]  /*52f0*/  FFMA.FTZ R42, R42, R172, R67 ;  /* 0x000000ac2a2a7223 */ /* 0x000fe20000010043 */
[----:B------:R-:W-:Y:S01]  /*5300*/  FFMA.FTZ R41, R41, R171, R40 ;  /* 0x000000ab29297223 */ /* 0x000fe20000010028 */
[----:B------:R-:W-:Y:S01]  /*5310*/  FFMA.FTZ R66, R53, R71, R66 ;  /* 0x0000004735427223 */ /* 0x000fe20000010042 */
[----:B------:R-:W-:-:S02]  /*5320*/  F2FP.BF16.F32.PACK_AB R72, R73, R72 ;  /* 0x000000484948723e */ /* 0x000fc400000010ff */
[----:B------:R-:W-:Y:S02]  /*5330*/  F2FP.BF16.F32.PACK_AB R43, R42, R43 ;  /* 0x0000002b2a2b723e */ /* 0x000fe400000010ff */
[----:B------:R-:W-:Y:S01]  /*5340*/  F2FP.BF16.F32.PACK_AB R40, R41, R52 ;  /* 0x000000342928723e */ /* 0x000fe200000010ff */
[----:B------:R-:W-:Y:S01]  /*5350*/  IMAD.MOV.U32 R41, RZ, RZ, R72 ;  /* 0x000000ffff297224 */ /* 0x000fe200078e0048 */
[----:B------:R-:W-:-:S07]  /*5360*/  F2FP.BF16.F32.PACK_AB R42, R66, R69 ;  /* 0x00000045422a723e */ /* 0x000fce00000010ff */
.L_x_663:
[----:B------:R-:W-:Y:S05]  /*5370*/  BSYNC B2 ;  /* 0x0000000000027941 */ /* 0x000fea0003800000 */
.L_x_662:
[----:B--2---:R0:W-:Y:S02]  /*5380*/  STG.E.128 desc[UR40][R48.64+0x40], R40 ;  /* 0x0000402830007986 */ /* 0x0041e4000c101d28 */
.L_x_661:
[----:B------:R-:W-:Y:S05]  /*5390*/  BSYNC B1 ;  /* 0x0000000000017941 */ /* 0x000fea0003800000 */
.L_x_660:
[----:B------:R-:W-:Y:S01]  /*53a0*/  ISETP.NE.AND P3, PT, R9, RZ, PT ;  /* 0x000000ff0900720c */ /* 0x000fe20003f65270 */
[----:B------:R-:W-:-:S12]  /*53b0*/  BSSY B1, `(.L_x_664) ;  /* 0x0000036000017945 */ /* 0x000fd80003800000 */
[----:B------:R-:W-:Y:S05]  /*53c0*/  @!P3 BRA `(.L_x_665) ;  /* 0x0000000000d0b947 */ /* 0x000fea0003800000 */
[----:B0-234-:R0:W2:Y:S01]  /*53d0*/  LDS.128 R40, [R51+0x6000] ;  /* 0x0060000033287984 */ /* 0x01d0a20000000c00 */
[----:B------:R-:W-:Y:S01]  /*53e0*/  ISETP.GE.AND P3, PT, R186, R117, PT ;  /* 0x00000075ba00720c */ /* 0x000fe20003f66270 */
[----:B------:R-:W-:-:S12]  /*53f0*/  BSSY B2, `(.L_x_666) ;  /* 0x0000030000027945 */ /* 0x000fd80003800000 */
[----:B0-----:R-:W-:Y:S05]  /*5400*/  @P3 BRA `(.L_x_667) ;  /* 0x0000000000b83947 */ /* 0x001fea0003800000 */
[--C-:B------:R-:W-:Y:S01]  /*5410*/  SHF.R.U64 R67, R64, 0x10, R65.reuse ;  /* 0x0000001040437819 */ /* 0x100fe20000001241 */
[----:B--2---:R-:W-:Y:S01]  /*5420*/  IMAD.U32 R52, R42, 0x10000, RZ ;  /* 0x000100002a347824 */ /* 0x004fe200078e00ff */
[----:B------:R-:W-:Y:S02]  /*5430*/  SHF.R.U32.HI R64, RZ, 0x10, R65 ;  /* 0x00000010ff407819 */ /* 0x000fe40000011641 */
[--C-:B------:R-:W-:Y:S02]  /*5440*/  SHF.R.U32.HI R69, RZ, 0x10, R63.reuse ;  /* 0x00000010ff457819 */ /* 0x100fe4000001163f */
[----:B------:R-:W-:Y:S02]  /*5450*/  PRMT R165, R165, 0x5410, R64 ;  /* 0x00005410a5a57816 */ /* 0x000fe40000000040 */
[----:B------:R-:W-:Y:S01]  /*5460*/  SHF.R.U64 R71, R62, 0x10, R63 ;  /* 0x000000103e477819 */ /* 0x000fe2000000123f */
[----:B------:R-:W-:Y:S01]  /*5470*/  IMAD.U32 R62, R43, 0x10000, RZ ;  /* 0x000100002b3e7824 */ /* 0x000fe200078e00ff */
[----:B------:R-:W-:-:S02]  /*5480*/  PRMT R160, R160, 0x5410, R69 ;  /* 0x00005410a0a07816 */ /* 0x000fc40000000045 */
[----:B------:R-:W-:Y:S01]  /*5490*/  PRMT R162, R162, 0x5410, R67 ;  /* 0x00005410a2a27816 */ /* 0x000fe20000000043 */
[----:B------:R-:W-:Y:S01]  /*54a0*/  IMAD.U32 R67, R165, 0x10000, RZ ;  /* 0x00010000a5437824 */ /* 0x000fe200078e00ff */
[----:B------:R-:W-:Y:S01]  /*54b0*/  LOP3.LUT R53, R42, 0xffff0000, RZ, 0xc0, !PT ;  /* 0xffff00002a357812 */ /* 0x000fe200078ec0ff */
[----:B------:R-:W-:Y:S01]  /*54c0*/  IMAD.U32 R65, R160, 0x10000, RZ ;  /* 0x00010000a0417824 */ /* 0x000fe200078e00ff */
[----:B------:R-:W-:Y:S01]  /*54d0*/  LOP3.LUT R63, R43, 0xffff0000, RZ, 0xc0, !PT ;  /* 0xffff00002b3f7812 */ /* 0x000fe200078ec0ff */
[----:B------:R-:W-:Y:S01]  /*54e0*/  IMAD.U32 R42, R41, 0x10000, RZ ;  /* 0x00010000292a7824 */ /* 0x000fe200078e00ff */
[----:B------:R-:W-:Y:S01]  /*54f0*/  PRMT R156, R156, 0x5410, R71 ;  /* 0x000054109c9c7816 */ /* 0x000fe20000000047 */
[----:B------:R-:W-:Y:S01]  /*5500*/  FMUL.FTZ R71, R53, R67 ;  /* 0x0000004335477220 */ /* 0x000fe20000410000 */
[----:B------:R-:W-:Y:S01]  /*5510*/  LOP3.LUT R43, R41, 0xffff0000, RZ, 0xc0, !PT ;  /* 0xffff0000292b7812 */ /* 0x000fe200078ec0ff */
[-C--:B------:R-:W-:Y:S01]  /*5520*/  FMUL.FTZ R53, R53, R65.reuse ;  /* 0x0000004135357220 */ /* 0x080fe20000410000 */
[----:B------:R-:W-:Y:S01]  /*5530*/  LOP3.LUT R66, R162, 0xffff0000, RZ, 0xc0, !PT ;  /* 0xffff0000a2427812 */ /* 0x000fe200078ec0ff */
[----:B------:R-:W-:Y:S01]  /*5540*/  IMAD.U32 R41, R40, 0x10000, RZ ;  /* 0x0001000028297824 */ /* 0x000fe200078e00ff */
[----:B------:R-:W-:Y:S01]  /*5550*/  LOP3.LUT R64, R156, 0xffff0000, RZ, 0xc0, !PT ;  /* 0xffff00009c407812 */ /* 0x000fe200078ec0ff */
[----:B------:R-:W-:Y:S01]  /*5560*/  FFMA.FTZ R71, R52, R65, -R71 ;  /* 0x0000004134477223 */ /* 0x000fe20000010847 */
[----:B------:R-:W-:Y:S01]  /*5570*/  LOP3.LUT R165, R165, 0xffff0000, RZ, 0xc0, !PT ;  /* 0xffff0000a5a57812 */ /* 0x000fe200078ec0ff */
[C---:B------:R-:W-:Y:S01]  /*5580*/  FMUL.FTZ R69, R43.reuse, R66 ;  /* 0x000000422b457220 */ /* 0x040fe20000410000 */
[----:B------:R-:W-:Y:S01]  /*5590*/  LOP3.LUT R160, R160, 0xffff0000, RZ, 0xc0, !PT ;  /* 0xffff0000a0a07812 */ /* 0x000fe200078ec0ff */
[-C--:B------:R-:W-:Y:S01]  /*55a0*/  FMUL.FTZ R43, R43, R64.reuse ;  /* 0x000000402b2b7220 */ /* 0x080fe20000410000 */
[----:B------:R-:W-:Y:S01]  /*55b0*/  LOP3.LUT R40, R40, 0xffff0000, RZ, 0xc0, !PT ;  /* 0xffff000028287812 */ /* 0x000fe200078ec0ff */
[----:B------:R-:W-:Y:S01]  /*55c0*/  FFMA.FTZ R69, R42, R64, -R69 ;  /* 0x000000402a457223 */ /* 0x000fe20000010845 */
[----:B------:R-:W-:Y:S01]  /*55d0*/  FFMA.FTZ R52, R52, R67, R53 ;  /* 0x0000004334347223 */ /* 0x000fe20000010035 */
[----:B------:R-:W-:-:S02]  /*55e0*/  IMAD.U32 R162, R162, 0x10000, RZ ;  /* 0x00010000a2a27824 */ /* 0x000fc400078e00ff */
[CC--:B------:R-:W-:Y:S01]  /*55f0*/  FMUL.FTZ R53, R63.reuse, R165.reuse ;  /* 0x000000a53f357220 */ /* 0x0c0fe20000410000 */
[----:B------:R-:W-:Y:S02]  /*5600*/  IMAD.U32 R156, R156, 0x10000, RZ ;  /* 0x000100009c9c7824 */ /* 0x000fe400078e00ff */
[----:B------:R-:W-:Y:S01]  /*5610*/  FMUL.FTZ R64, R63, R160 ;  /* 0x000000a03f407220 */ /* 0x000fe20000410000 */
[----:B------:R-:W-:Y:S01]  /*5620*/  FFMA.FTZ R66, R42, R66, R43 ;  /* 0x000000422a427223 */ /* 0x000fe2000001002b */
[C---:B------:R-:W-:Y:S01]  /*5630*/  FMUL.FTZ R42, R40.reuse, R162 ;  /* 0x000000a2282a7220 */ /* 0x040fe20000410000 */
[----:B------:R-:W-:Y:S01]  /*5640*/  FMUL.FTZ R43, R40, R156 ;  /* 0x0000009c282b7220 */ /* 0x000fe20000410000 */
[C---:B------:R-:W-:Y:S01]  /*5650*/  FFMA.FTZ R53, R62.reuse, R160, -R53 ;  /* 0x000000a03e357223 */ /* 0x040fe20000010835 */
[----:B------:R-:W-:Y:S01]  /*5660*/  FFMA.FTZ R64, R62, R165, R64 ;  /* 0x000000a53e407223 */ /* 0x000fe20000010040 */
[C---:B------:R-:W-:Y:S01]  /*5670*/  FFMA.FTZ R42, R41.reuse, R156, -R42 ;  /* 0x0000009c292a7223 */ /* 0x040fe2000001082a */
[----:B------:R-:W-:Y:S01]  /*5680*/  FFMA.FTZ R43, R41, R162, R43 ;  /* 0x000000a2292b7223 */ /* 0x000fe2000001002b */
[----:B------:R-:W-:-:S02]  /*5690*/  F2FP.BF16.F32.PACK_AB R52, R52, R71 ;  /* 0x000000473434723e */ /* 0x000fc400000010ff */
[----:B------:R-:W-:Y:S02]  /*56a0*/  F2FP.BF16.F32.PACK_AB R53, R64, R53 ;  /* 0x000000354035723e */ /* 0x000fe400000010ff */
[----:B------:R-:W-:Y:S01]  /*56b0*/  F2FP.BF16.F32.PACK_AB R40, R43, R42 ;  /* 0x0000002a2b28723e */ /* 0x000fe200000010ff */
[----:B------:R-:W-:Y:S01]  /*56c0*/  IMAD.MOV.U32 R42, RZ, RZ, R52 ;  /* 0x000000ffff2a7224 */ /* 0x000fe200078e0034 */
[----:B------:R-:W-:Y:S01]  /*56d0*/  F2FP.BF16.F32.PACK_AB R41, R66, R69 ;  /* 0x000000454229723e */ /* 0x000fe200000010ff */
[----:B------:R-:W-:-:S07]  /*56e0*/  IMAD.MOV.U32 R43, RZ, RZ, R53 ;  /* 0x000000ffff2b7224 */ /* 0x000fce00078e0035 */
.L_x_667:
[----:B------:R-:W-:Y:S05]  /*56f0*/  BSYNC B2 ;  /* 0x0000000000027941 */ /* 0x000fea0003800000 */
.L_x_666:
[----:B--2---:R0:W-:Y:S02]  /*5700*/  STG.E.128 desc[UR40][R48.64+0x80], R40 ;  /* 0x0000802830007986 */ /* 0x0041e4000c101d28 */
.L_x_665:
[----:B------:R-:W-:Y:S05]  /*5710*/  BSYNC B1 ;  /* 0x0000000000017941 */ /* 0x000fea0003800000 */
.L_x_664:
        /* <DEDUP_REMOVED lines=11> */
[----:B------:R-:W-:Y:S01]  /*57d0*/  SHF.R.U64 R62, R58, 0x10, R59 ;  /* 0x000000103a3e7819 */ /* 0x000fe2000000123b */
[----:B------:R-:W-:Y:S01]  /*57e0*/  IMAD.U32 R58, R43, 0x10000, RZ ;  /* 0x000100002b3a7824 */ /* 0x000fe200078e00ff */
[----:B------:R-:W-:Y:S02]  /*57f0*/  PRMT R155, R155, 0x5410, R60 ;  /* 0x000054109b9b7816 */ /* 0x000fe4000000003c */
        /* <DEDUP_REMOVED lines=23> */
[----:B------:R-:W-:Y:S01]  /*5970*/  FMUL.FTZ R53, R59, R155 ;  /* 0x0000009b3b357220 */ /* 0x000fe20000410000 */
        /* <DEDUP_REMOVED lines=15> */
.L_x_671:
[----:B------:R-:W-:Y:S05]  /*5a70*/  BSYNC B2 ;  /* 0x0000000000027941 */ /* 0x000fea0003800000 */
.L_x_670:
[----:B--2---:R0:W-:Y:S02]  /*5a80*/  STG.E.128 desc[UR40][R48.64+0xc0], R40 ;  /* 0x0000c02830007986 */ /* 0x0041e4000c101d28 */
.L_x_669:
[----:B------:R-:W-:Y:S05]  /*5a90*/  BSYNC B1 ;  /* 0x0000000000017941 */ /* 0x000fea0003800000 */
.L_x_668:
        /* <DEDUP_REMOVED lines=9> */
[--C-:B------:R-:W-:Y:S01]  /*5b30*/  SHF.R.U64 R56, R56, 0x10, R57.reuse ;  /* 0x0000001038387819 */ /* 0x100fe20000001239 */
[----:B------:R-:W-:Y:S01]  /*5b40*/  IMAD.U32 R51, R42, 0x10000, RZ ;  /* 0x000100002a337824 */ /* 0x000fe200078e00ff */
        /* <DEDUP_REMOVED lines=10> */
[C---:B------:R-:W-:Y:S01]  /*5bf0*/  LOP3.LUT R57, R147.reuse, 0xffff0000, RZ, 0xc0, !PT ;  /* 0xffff000093397812 */ /* 0x040fe200078ec0ff */
[----:B------:R-:W-:Y:S01]  /*5c00*/  IMAD.U32 R147, R147, 0x10000, RZ ;  /* 0x0001000093937824 */ /* 0x000fe200078e00ff */
[C---:B------:R-:W-:Y:S01]  /*5c10*/  LOP3.LUT R55, R133.reuse, 0xffff0000, RZ, 0xc0, !PT ;  /* 0xffff000085377812 */ /* 0x040fe200078ec0ff */
[----:B------:R-:W-:Y:S01]  /*5c20*/  IMAD.U32 R133, R133, 0x10000, RZ ;  /* 0x0001000085857824 */ /* 0x000fe200078e00ff */
[----:B------:R-:W-:Y:S01]  /*5c30*/  LOP3.LUT R52, R42, 0xffff0000, RZ, 0xc0, !PT ;  /* 0xffff00002a347812 */ /* 0x000fe200078ec0ff */
[----:B------:R-:W-:-:S02]  /*5c40*/  IMAD.U32 R42, R41, 0x10000, RZ ;  /* 0x00010000292a7824 */ /* 0x000fc400078e00ff */
[C---:B------:R-:W-:Y:S01]  /*5c50*/  FMUL.FTZ R59, R43.reuse, R57 ;  /* 0x000000392b3b7220 */ /* 0x040fe20000410000 */
[C---:B------:R-:W-:Y:S02]  /*5c60*/  IMAD.U32 R41, R40.reuse, 0x10000, RZ ;  /* 0x0001000028297824 */ /* 0x040fe400078e00ff */
[-C--:B------:R-:W-:Y:S01]  /*5c70*/  FMUL.FTZ R60, R43, R55.reuse ;  /* 0x000000372b3c7220 */ /* 0x080fe20000410000 */
[----:B------:R-:W-:Y:S01]  /*5c80*/  LOP3.LUT R40, R40, 0xffff0000, RZ, 0xc0, !PT ;  /* 0xffff000028287812 */ /* 0x000fe200078ec0ff */
[C---:B------:R-:W-:Y:S01]  /*5c90*/  FMUL.FTZ R62, R52.reuse, R58 ;  /* 0x0000003a343e7220 */ /* 0x040fe20000410000 */
[-C--:B------:R-:W-:Y:S01]  /*5ca0*/  FMUL.FTZ R52, R52, R56.reuse ;  /* 0x0000003834347220 */ /* 0x080fe20000410000 */
[----:B------:R-:W-:Y:S01]  /*5cb0*/  LOP3.LUT R148, R148, 0xffff0000, RZ, 0xc0, !PT ;  /* 0xffff000094947812 */ /* 0x000fe200078ec0ff */
[----:B------:R-:W-:Y:S01]  /*5cc0*/  FFMA.FTZ R59, R42, R55, -R59 ;  /* 0x000000372a3b7223 */ /* 0x000fe2000001083b */
[----:B------:R-:W-:Y:S01]  /*5cd0*/  LOP3.LUT R132, R132, 0xffff0000, RZ, 0xc0, !PT ;  /* 0xffff000084847812 */ /* 0x000fe200078ec0ff */
[----:B------:R-:W-:Y:S01]  /*5ce0*/  FFMA.FTZ R60, R42, R57, R60 ;  /* 0x000000392a3c7223 */ /* 0x000fe2000001003c */
[C---:B------:R-:W-:Y:S01]  /*5cf0*/  FFMA.FTZ R62, R51.reuse, R56, -R62 ;  /* 0x00000038333e7223 */ /* 0x040fe2000001083e */
[C---:B------:R-:W-:Y:S01]  /*5d00*/  FMUL.FTZ R42, R40.reuse, R147 ;  /* 0x00000093282a7220 */ /* 0x040fe20000410000 */
[----:B------:R-:W-:Y:S01]  /*5d10*/  FFMA.FTZ R51, R51, R58, R52 ;  /* 0x0000003a33337223 */ /* 0x000fe20000010034 */
[-C--:B------:R-:W-:Y:S01]  /*5d20*/  FMUL.FTZ R40, R40, R133.reuse ;  /* 0x0000008528287220 */ /* 0x080fe20000410000 */
[C---:B------:R-:W-:Y:S01]  /*5d30*/  FMUL.FTZ R52, R54.reuse, R148 ;  /* 0x0000009436347220 */ /* 0x040fe20000410000 */
[-C--:B------:R-:W-:Y:S01]  /*5d40*/  FMUL.FTZ R43, R54, R132.reuse ;  /* 0x00000084362b7220 */ /* 0x080fe20000410000 */
        /* <DEDUP_REMOVED lines=10> */
.L_x_675:
[----:B------:R-:W-:Y:S05]  /*5df0*/  BSYNC B2 ;  /* 0x0000000000027941 */ /* 0x000fea0003800000 */
.L_x_674:
[----:B--2---:R0:W-:Y:S02]  /*5e00*/  STG.E.128 desc[UR40][R48.64+0x100], R40 ;  /* 0x0001002830007986 */ /* 0x0041e4000c101d28 */
.L_x_673:
[----:B------:R-:W-:Y:S05]  /*5e10*/  BSYNC B1 ;  /* 0x0000000000017941 */ /* 0x000fea0003800000 */
.L_x_672:
[----:B------:R-:W-:-:S13]  /*5e20*/  ISETP.NE.AND P3, PT, R6, RZ, PT ;  /* 0x000000ff0600720c */ /* 0x000fda0003f65270 */
[----:B------:R-:W-:Y:S05]  /*5e30*/  @!P3 BRA `(.L_x_655) ;  /* 0x000000440038b947 */ /* 0x000fea0003800000 */
[----:B0-234-:R0:W2:Y:S01]  /*5e40*/  LDS.128 R40, [R50+0xa000] ;  /* 0x00a0000032287984 */ /* 0x01d0a20000000c00 */
[----:B------:R-:W-:Y:S01]  /*5e50*/  ISETP.GE.AND P3, PT, R190, R117, PT ;  /* 0x00000075be00720c */ /* 0x000fe20003f66270 */
[----:B------:R-:W-:-:S12]  /*5e60*/  BSSY B1, `(.L_x_676) ;  /* 0x0000030000017945 */ /* 0x000fd80003800000 */
[----:B0-----:R-:W-:Y:S05]  /*5e70*/  @P3 BRA `(.L_x_677) ;  /* 0x0000000000b83947 */ /* 0x001fea0003800000 */
[----:B------:R-:W-:Y:S02]  /*5e80*/  SHF.R.U32.HI R50, RZ, 0x10, R47 ;  /* 0x00000010ff327819 */ /* 0x000fe4000001162f */
[----:B------:R-:W-:Y:S02]  /*5e90*/  SHF.R.U32.HI R53, RZ, 0x10, R45 ;  /* 0x00000010ff357819 */ /* 0x000fe4000001162d */
[----:B------:R-:W-:Y:S01]  /*5ea0*/  SHF.R.U64 R51, R46, 0x10, R47 ;  /* 0x000000102e337819 */ /* 0x000fe2000000122f */
[----:B--2---:R-:W-:Y:S01]  /*5eb0*/  IMAD.U32 R46, R43, 0x10000, RZ ;  /* 0x000100002b2e7824 */ /* 0x004fe200078e00ff */
        /* <DEDUP_REMOVED lines=42> */
.L_x_677:
[----:B------:R-:W-:Y:S05]  /*6160*/  BSYNC B1 ;  /* 0x0000000000017941 */ /* 0x000fea0003800000 */
.L_x_676:
[----:B--2---:R0:W-:Y:S01]  /*6170*/  STG.E.128 desc[UR40][R48.64+0x140], R40 ;  /* 0x0001402830007986 */ /* 0x0041e2000c101d28 */
[----:B------:R-:W-:Y:S05]  /*6180*/  BRA `(.L_x_655) ;  /* 0x0000004000647947 */ /* 0x000fea0003800000 */
.L_x_623:
[----:B------:R-:W-:Y:S01]  /*6190*/  ISETP.GE.AND P4, PT, R17, R4, PT ;  /* 0x000000041100720c */ /* 0x000fe20003f86270 */
[----:B------:R-:W-:Y:S01]  /*61a0*/  BSSY B1, `(.L_x_678) ;  /* 0x000002e000017945 */ /* 0x000fe20003800000 */
[----:B------:R-:W-:Y:S02]  /*61b0*/  CS2R R66, SRZ ;  /* 0x0000000000427805 */ /* 0x000fe4000001ff00 */
[----:B0-----:R-:W-:Y:S02]  /*61c0*/  CS2R R42, SRZ ;  /* 0x00000000002a7805 */ /* 0x001fe4000001ff00 */
        /* <DEDUP_REMOVED lines=14> */
[----:B------:R-:W-:Y:S02]  /*62b0*/  IADD3 R40, P3, R108, R88, RZ ;  /* 0x000000586c287210 */ /* 0x000fe40007f7e0ff */
[----:B------:R-:W-:Y:S02]  /*62c0*/  CS2R R50, SRZ ;  /* 0x0000000000327805 */ /* 0x000fe4000001ff00 */
[----:B------:R-:W-:Y:S01]  /*62d0*/  CS2R R48, SRZ ;  /* 0x0000000000307805 */ /* 0x000fe2000001ff00 */
[----:B------:R-:W-:Y:S01]  /*62e0*/  IMAD.X R42, R0, 0x1, R28, P2 ;  /* 0x00000001002a7824 */ /* 0x000fe200010e061c */
[----:B------:R-:W-:Y:S02]  /*62f0*/  LEA R64, P2, R41, UR4, 0x1 ;  /* 0x0000000429407c11 */ /* 0x000fe4000f8408ff */
[----:B------:R-:W-:-:S02]  /*6300*/  CS2R R62, SRZ ;  /* 0x00000000003e7805 */ /* 0x000fc4000001ff00 */
[----:B------:R-:W-:Y:S02]  /*6310*/  CS2R R60, SRZ ;  /* 0x00000000003c7805 */ /* 0x000fe4000001ff00 */
[----:B------:R-:W-:Y:S01]  /*6320*/  LEA.HI.X R65, R41, UR5, R42, 0x1, P2 ;  /* 0x0000000529417c11 */ /* 0x000fe200090f0c2a */
[----:B------:R-:W-:Y:S01]  /*6330*/  ULDC.64 UR4, c[0x0][0x400] ;  /* 0x0001000000047ab9 */ /* 0x000fe20000000a00 */
[----:B------:R-:W-:Y:S01]  /*6340*/  ISETP.GE.AND P2, PT, R18, R117, PT ;  /* 0x000000751200720c */ /* 0x000fe20003f46270 */
[----:B------:R-:W-:Y:S01]  /*6350*/  IMAD.X R41, R3, 0x1, R30, P3 ;  /* 0x0000000103297824 */ /* 0x000fe200018e061e */
[----:B------:R-:W-:-:S04]  /*6360*/  LEA R68, P3, R40, UR4, 0x1 ;  /* 0x0000000428447c11 */ /* 0x000fc8000f8608ff */
[----:B------:R-:W-:Y:S02]  /*6370*/  LEA.HI.X R69, R40, UR5, R41, 0x1, P3 ;  /* 0x0000000528457c11 */ /* 0x000fe400098f0c29 */
[----:B------:R-:W-:-:S05]  /*6380*/  ISETP.GE.AND P3, PT, R101, R117, PT ;  /* 0x000000756500720c */ /* 0x000fca0003f66270 */
[----:B------:R0:W5:Y:S04]  /*6390*/  @!P2 LDG.E.128 R48, desc[UR40][R64.64] ;  /* 0x000000284030a981 */ /* 0x000168000c1e1d00 */
[----:B------:R0:W5:Y:S01]  /*63a0*/  @!P2 LDG.E.128 R60, desc[UR40][R68.64] ;  /* 0x00000028443ca981 */ /* 0x000162000c1e1d00 */
[----:B------:R-:W-:Y:S02]  /*63b0*/  ISETP.GE.AND P2, PT, R100, R117, PT ;  /* 0x000000756400720c */ /* 0x000fe40003f46270 */
        /* <DEDUP_REMOVED lines=8> */
[----:B------:R0:W5:Y:S04]  /*6440*/  @!P3 LDG.E.128 R44, desc[UR40][R64.64+0x40] ;  /* 0x00004028402cb981 */ /* 0x000168000c1e1d00 */
[----:B------:R0:W5:Y:S04]  /*6450*/  @!P2 LDG.E.128 R40, desc[UR40][R64.64+0x80] ;  /* 0x000080284028a981 */ /* 0x000168000c1e1d00 */
[----:B------:R0:W5:Y:S04]  /*6460*/  @!P3 LDG.E.128 R56, desc[UR40][R68.64+0x40] ;  /* 0x000040284438b981 */ /* 0x000168000c1e1d00 */
[----:B------:R0:W5:Y:S02]  /*6470*/  @!P2 LDG.E.128 R52, desc[UR40][R68.64+0x80] ;  /* 0x000080284434a981 */ /* 0x000164000c1e1d00 */
.L_x_679:
[----:B------:R-:W-:Y:S05]  /*6480*/  BSYNC B1 ;  /* 0x0000000000017941 */ /* 0x000fea0003800000 */
.L_x_678:
[----:B------:R-:W-:Y:S01]  /*6490*/  ISETP.GE.AND P3, PT, R205, R4, PT ;  /* 0x00000004cd00720c */ /* 0x000fe20003f66270 */
[----:B------:R-:W-:Y:S01]  /*64a0*/  BSSY B1, `(.L_x_680) ;  /* 0x000002e000017945 */ /* 0x000fe20003800000 */
[----:B0-----:R-:W-:Y:S02]  /*64b0*/  CS2R R64, SRZ ;  /* 0x0000000000407805 */ /* 0x001fe4000001ff00 */
        /* <DEDUP_REMOVED lines=17> */
[----:B------:R-:W-:Y:S02]  /*65d0*/  IADD3.X R65, R28, R0, R35, P2, P5 ;  /* 0x000000001c417210 */ /* 0x000fe400017ea423 */
[----:B------:R-:W-:Y:S02]  /*65e0*/  CS2R R72, SRZ ;  /* 0x0000000000487805 */ /* 0x000fe4000001ff00 */
[----:B------:R-:W-:Y:S02]  /*65f0*/  IADD3 R0, P2, P5, R108, R88, R36 ;  /* 0x000000586c007210 */ /* 0x000fe40007d5e024 */
[----:B------:R-:W-:-:S02]  /*6600*/  CS2R R86, SRZ ;  /* 0x0000000000567805 */ /* 0x000fc4000001ff00 */
[----:B------:R-:W-:Y:S02]  /*6610*/  CS2R R84, SRZ ;  /* 0x0000000000547805 */ /* 0x000fe4000001ff00 */
[----:B------:R-:W-:Y:S02]  /*6620*/  IADD3.X R3, R30, R3, R38, P2, P5 ;  /* 0x000000031e037210 */ /* 0x000fe400017ea426 */
[----:B------:R-:W-:-:S04]  /*6630*/  LEA R88, P2, R90, UR4, 0x1 ;  /* 0x000000045a587c11 */ /* 0x000fc8000f8408ff */
[----:B------:R-:W-:Y:S02]  /*6640*/  LEA.HI.X R89, R90, UR5, R65, 0x1, P2 ;  /* 0x000000055a597c11 */ /* 0x000fe400090f0c41 */
[----:B------:R-:W-:-:S04]  /*6650*/  LEA R90, P2, R0, UR6, 0x1 ;  /* 0x00000006005a7c11 */ /* 0x000fc8000f8408ff */
[----:B------:R-:W-:Y:S02]  /*6660*/  LEA.HI.X R91, R0, UR7, R3, 0x1, P2 ;  /* 0x00000007005b7c11 */ /* 0x000fe400090f0c03 */
[----:B------:R-:W-:Y:S02]  /*6670*/  ISETP.GE.AND P2, PT, R18, R117, PT ;  /* 0x000000751200720c */ /* 0x000fe40003f46270 */
[----:B------:R-:W-:Y:S02]  /*6680*/  CS2R R70, SRZ ;  /* 0x0000000000467805 */ /* 0x000fe4000001ff00 */
[----:B------:R-:W-:Y:S02]  /*6690*/  CS2R R68, SRZ ;  /* 0x0000000000447805 */ /* 0x000fe4000001ff00 */
[----:B------:R-:W-:Y:S02]  /*66a0*/  CS2R R82, SRZ ;  /* 0x0000000000527805 */ /* 0x000fe4000001ff00 */
[----:B------:R-:W-:-:S05]  /*66b0*/  CS2R R80, SRZ ;  /* 0x0000000000507805 */ /* 0x000fca000001ff00 */
[----:B------:R0:W5:Y:S04]  /*66c0*/  @!P2 LDG.E.128 R72, desc[UR40][R88.64] ;  /* 0x000000285848a981 */ /* 0x000168000c1e1d00 */
[----:B------:R0:W5:Y:S01]  /*66d0*/  @!P2 LDG.E.128 R84, desc[UR40][R90.64] ;  /* 0x000000285a54a981 */ /* 0x000162000c1e1d00 */
[----:B------:R-:W-:Y:S02]  /*66e0*/  ISETP.GE.AND P2, PT, R101, R117, PT ;  /* 0x000000756500720c */ /* 0x000fe40003f46270 */
[----:B------:R-:W-:Y:S02]  /*66f0*/  CS2R R66, SRZ ;  /* 0x0000000000427805 */ /* 0x000fe4000001ff00 */
[----:B------:R-:W-:Y:S02]  /*6700*/  CS2R R64, SRZ ;  /* 0x0000000000407805 */ /* 0x000fe4000001ff00 */
[----:B------:R-:W-:-:S02]  /*6710*/  CS2R R78, SRZ ;  /* 0x00000000004e7805 */ /* 0x000fc4000001ff00 */
[----:B------:R-:W-:-:S05]  /*6720*/  CS2R R76, SRZ ;  /* 0x00000000004c7805 */ /* 0x000fca000001ff00 */
[----:B------:R0:W5:Y:S04]  /*6730*/  @!P2 LDG.E.128 R68, desc[UR40][R88.64+0x40] ;  /* 0x000040285844a981 */ /* 0x000168000c1e1d00 */
[----:B------:R0:W5:Y:S01]  /*6740*/  @!P2 LDG.E.128 R80, desc[UR40][R90.64+0x40] ;  /* 0x000040285a50a981 */ /* 0x000162000c1e1d00 */
[----:B------:R-:W-:-:S13]  /*6750*/  ISETP.GE.AND P2, PT, R100, R117, PT ;  /* 0x000000756400720c */ /* 0x000fda0003f46270 */
[----:B------:R0:W5:Y:S04]  /*6760*/  @!P2 LDG.E.128 R64, desc[UR40][R88.64+0x80] ;  /* 0x000080285840a981 */ /* 0x000168000c1e1d00 */
[----:B------:R0:W5:Y:S02]  /*6770*/  @!P2 LDG.E.128 R76, desc[UR40][R90.64+0x80] ;  /* 0x000080285a4ca981 */ /* 0x000164000c1e1d00 */
.L_x_681:
[----:B------:R-:W-:Y:S05]  /*6780*/  BSYNC B1 ;  /* 0x0000000000017941 */ /* 0x000fea0003800000 */
.L_x_680:
[----:B------:R-:W-:Y:S01]  /*6790*/  IMAD.MOV.U32 R0, RZ, RZ, R40 ;  /* 0x000000ffff007224 */ /* 0x000fe200078e0028 */
[----:B------:R-:W-:Y:S01]  /*67a0*/  PRMT R174, R174, 0x5410, R93 ;  /* 0x00005410aeae7816 */ /* 0x000fe2000000005d */
[----:B------:R-:W-:Y:S01]  /*67b0*/  IMAD.MOV.U32 R3, RZ, RZ, R41 ;  /* 0x000000ffff037224 */ /* 0x000fe200078e0029 */
[----:B------:R-:W-:Y:S01]  /*67c0*/  UISETP.NE.AND UP0, UPT, UR46, 0x3, UPT ;  /* 0x000000032e00788c */ /* 0x000fe2000bf05270 */
[----:B0-----:R-:W-:Y:S01]  /*67d0*/  IMAD.MOV.U32 R88, RZ, RZ, R46 ;  /* 0x000000ffff587224 */ /* 0x001fe200078e002e */
        /* <DEDUP_REMOVED lines=22> */
[----:B------:R-:W-:Y:S01]  /*6940*/  PLOP3.LUT P2, PT, PT, PT, UP0, 0x80, 0x0 ;  /* 0x000000000000781c */ /* 0x000fe20003f4f008 */
        /* <DEDUP_REMOVED lines=22> */
[----:B------:R-:W-:-:S02]  /*6ab0*/  IMAD.MOV.U32 R0, RZ, RZ, R70 ;  /* 0x000000ffff007224 */ /* 0x000fc400078e0046 */
[----:B------:R-:W-:Y:S01]  /*6ac0*/  IMAD.MOV.U32 R89, RZ, RZ, R67 ;  /* 0x000000ffff597224 */ /* 0x000fe200078e0043 */
[----:B------:R-:W-:Y:S01]  /*6ad0*/  PRMT R153, R88, 0x5410, R3 ;  /* 0x0000541058997816 */ /* 0x000fe20000000003 */
[----:B------:R-:W-:Y:S01]  /*6ae0*/  IMAD.MOV.U32 R88, RZ, RZ, R68 ;  /* 0x000000ffff587224 */ /* 0x000fe200078e0044 */
[----:B------:R-:W-:Y:S01]  /*6af0*/  PRMT R156, R0, 0x7610, R156 ;  /* 0x00007610009c7816 */ /* 0x000fe2000000009c */
[----:B------:R-:W-:Y:S01]  /*6b00*/  IMAD.MOV.U32 R3, RZ, RZ, R69 ;  /* 0x000000ffff037224 */ /* 0x000fe200078e0045 */
[----:B------:R-:W-:Y:S01]  /*6b10*/  PRMT R152, R152, 0x5410, R89 ;  /* 0x0000541098987816 */ /* 0x000fe20000000059 */
[----:B------:R-:W-:Y:S02]  /*6b20*/  IMAD.MOV.U32 R0, RZ, RZ, R74 ;  /* 0x000000ffff007224 */ /* 0x000fe400078e004a */
        /* <DEDUP_REMOVED lines=25> */
[----:B------:R-:W-:Y:S02]  /*6cc0*/  IMAD.MOV.U32 R3, RZ, RZ, R84 ;  /* 0x000000ffff037224 */ /* 0x000fe400078e0054 */
[----:B------:R-:W-:Y:S01]  /*6cd0*/  IMAD.MOV.U32 R0, RZ, RZ, R85 ;  /* 0x000000ffff007224 */ /* 0x000fe200078e0055 */
[----:B------:R-:W-:-:S04]  /*6ce0*/  PRMT R169, R89, 0x5410, R88 ;  /* 0x0000541059a97816 */ /* 0x000fc80000000058 */
[----:B------:R-:W-:Y:S01]  /*6cf0*/  PRMT R170, R3, 0x5410, R0 ;  /* 0x0000541003aa7816 */ /* 0x000fe20000000000 */
[----:B------:R-:W-:Y:S06]  /*6d00*/  @!P2 BRA `(.L_x_682) ;  /* 0x000000000004a947 */ /* 0x000fec0003800000 */
[----:B------:R-:W-:Y:S01]  /*6d10*/  BPT.TRAP 0x1 ;  /* 0x000000040000795c */ /* 0x000fe20000300000 */
.L_x_682:
[----:B------:R-:W-:Y:S01]  /*6d20*/  IMAD R3, R16, 0x8, R2 ;  /* 0x0000000810037824 */ /* 0x000fe200078e0202 */
[----:B------:R-:W-:Y:S01]  /*6d30*/  SHF.L.U32 R0, R184, 0x1f, RZ ;  /* 0x0000001fb8007819 */ /* 0x000fe200000006ff */
[----:B------:R-:W0:Y:S01]  /*6d40*/  LDC R147, c[0x0][0x2f4] ;  /* 0x0000bd00ff937b82 */ /* 0x000e220000000800 */
[----:B------:R-:W-:Y:S01]  /*6d50*/  BSSY B1, `(.L_x_683) ;  /* 0x0000005000017945 */ /* 0x000fe20003800000 */
[----:B------:R-:W-:Y:S01]  /*6d60*/  IMAD.MOV.U32 R127, RZ, RZ, R92 ;  /* 0x000000ffff7f7224 */ /* 0x000fe200078e005c */
[----:B------:R-:W1:Y:S05]  /*6d70*/  SYNCS.PHASECHK.TRANS64.TRYWAIT P5, [R3+URZ+0x34890], R0 ;  /* 0x03489000030075a7 */ /* 0x000e6a00080a017f */
[----:B------:R-:W2:Y:S01]  /*6d80*/  LDC.64 R128, c[0x0][0x300] ;  /* 0x0000c000ff807b82 */ /* 0x000ea20000000a00 */
[----:B-1----:R-:W-:Y:S05]  /*6d90*/  @!P5 BRA `(.L_x_684) ;  /* 0x000001900020d947 */ /* 0x002fea0003800000 */
.L_x_983:
[----:B------:R-:W-:Y:S05]  /*6da0*/  BSYNC B1 ;  /* 0x0000000000017941 */ /* 0x000fea0003800000 */
.L_x_683:
[----:B------:R-:W-:Y:S01]  /*6db0*/  BSSY B1, `(.L_x_685) ;  /* 0x0000194000017945 */ /* 0x000fe20003800000 */
[----:B0-----:R-:W-:-:S03]  /*6dc0*/  IMAD.IADD R148, R147, 0x1, -R122 ;  /* 0x0000000193947824 */ /* 0x001fc600078e0a7a */
[----:B------:R-:W-:Y:S05]  /*6dd0*/  @P4 BRA `(.L_x_686) ;  /* 0x0000001800444947 */ /* 0x000fea0003800000 */
[----:B------:R-:W-:Y:S01]  /*6de0*/  ISETP.NE.AND P4, PT, R14, RZ, PT ;  /* 0x000000ff0e00720c */ /* 0x000fe20003f85270 */
[-C--:B--2---:R-:W-:Y:S01]  /*6df0*/  IMAD R157, R145, R128.reuse, RZ ;  /* 0x00000080919d7224 */ /* 0x084fe200078e02ff */
[----:B------:R-:W-:Y:S01]  /*6e00*/  BSSY B2, `(.L_x_687) ;  /* 0x0000087000027945 */ /* 0x000fe20003800000 */
[----:B------:R-:W-:-:S04]  /*6e10*/  IMAD.WIDE.U32 R132, R17, R128, R126 ;  /* 0x0000008011847225 */ /* 0x000fc800078e007e */
[----:B------:R-:W-:-:S04]  /*6e20*/  IMAD R157, R17, R129, R157 ;  /* 0x00000081119d7224 */ /* 0x000fc800078e029d */
[----:B------:R-:W-:Y:S02]  /*6e30*/  IMAD.IADD R157, R157, 0x1, R133 ;  /* 0x000000019d9d7824 */ /* 0x000fe400078e0285 */
[----:B------:R-:W-:Y:S05]  /*6e40*/  @!P4 BRA `(.L_x_688) ;  /* 0x000000080008c947 */ /* 0x000fea0003800000 */
[----:B------:R-:W-:Y:S01]  /*6e50*/  SEL R88, R122, R148, !P0 ;  /* 0x000000947a587207 */ /* 0x000fe20004000000 */
[----:B------:R-:W-:Y:S01]  /*6e60*/  BSSY B3, `(.L_x_689) ;  /* 0x0000074000037945 */ /* 0x000fe20003800000 */
[----:B------:R-:W-:Y:S02]  /*6e70*/  ISETP.GE.AND P4, PT, R18, R117, PT ;  /* 0x000000751200720c */ /* 0x000fe40003f86270 */
[----:B------:R-:W-:-:S04]  /*6e80*/  SHF.R.S32.HI R89, RZ, 0x1f, R88 ;  /* 0x0000001fff597819 */ /* 0x000fc80000011458 */
[----:B------:R-:W-:-:S04]  /*6e90*/  LEA.HI R89, R89, R88, RZ, 0x4 ;  /* 0x0000005859597211 */ /* 0x000fc800078f20ff */
[----:B------:R-:W-:-:S04]  /*6ea0*/  LEA.HI.SX32 R161, R89, R114, 0x1c ;  /* 0x0000007259a17211 */ /* 0x000fc800078fe2ff */
[----:B------:R-:W-:-:S04]  /*6eb0*/  SHF.R.S32.HI R88, RZ, 0x1f, R161 ;  /* 0x0000001fff587819 */ /* 0x000fc800000114a1 */
[----:B------:R-:W-:Y:S01]  /*6ec0*/  LEA.HI R88, R88, R161, RZ, 0x3 ;  /* 0x000000a158587211 */ /* 0x000fe200078f18ff */
[----:B------:R-:W-:-:S04]  /*6ed0*/  IMAD.SHL.U32 R161, R161, 0x8, RZ ;  /* 0x00000008a1a17824 */ /* 0x000fc800078e00ff */
[----:B------:R-:W-:Y:S01]  /*6ee0*/  IMAD.SHL.U32 R88, R88, 0x400, RZ ;  /* 0x0000040058587824 */ /* 0x000fe200078e00ff */
[----:B------:R-:W-:-:S04]  /*6ef0*/  LOP3.LUT R89, R191, 0x38, R161, 0xf8, !PT ;  /* 0x00000038bf597812 */ /* 0x000fc800078ef8a1 */
[----:B------:R-:W-:Y:S02]  /*6f00*/  LOP3.LUT R88, R88, 0x7fffe000, RZ, 0xc0, !PT ;  /* 0x7fffe00058587812 */ /* 0x000fe400078ec0ff */
[----:B------:R-:W-:-:S03]  /*6f10*/  LOP3.LUT R89, R89, R193, RZ, 0x3c, !PT ;  /* 0x000000c159597212 */ /* 0x000fc600078e3cff */
[----:B------:R-:W-:-:S04]  /*6f20*/  IMAD R88, R192, 0x200, R88 ;  /* 0x00000200c0587824 */ /* 0x000fc800078e0258 */
[----:B------:R-:W-:-:S04]  /*6f30*/  IMAD.IADD R88, R88, 0x1, R89 ;  /* 0x0000000158587824 */ /* 0x000fc800078e0259 */
[C---:B------:R-:W-:Y:S02]  /*6f40*/  IMAD R92, R16.reuse, 0x6000, R88 ;  /* 0x00006000105c7824 */ /* 0x040fe400078e0258 */
[----:B------:R-:W-:Y:S02]  /*6f50*/  IMAD R88, R16, 0x6000, R143 ;  /* 0x0000600010587824 */ /* 0x000fe400078e028f */
[--C-:B------:R-:W-:Y:S02]  /*6f60*/  IMAD R92, R92, 0x2, R2.reuse ;  /* 0x000000025c5c7824 */ /* 0x100fe400078e0202 */
[----:B------:R-:W-:-:S04]  /*6f70*/  IMAD R88, R88, 0x2, R2 ;  /* 0x0000000258587824 */ /* 0x000fc800078e0202 */
[----:B------:R-:W0:Y:S04]  /*6f80*/  LDS.128 R92, [R92+0x1c400] ;  /* 0x01c400005c5c7984 */ /* 0x000e280000000c00 */
[----:B------:R-:W2:Y:S01]  /*6f90*/  LDS.128 R88, [R88+0x1c400] ;  /* 0x01c4000058587984 */ /* 0x000ea20000000c00 */
[----:B------:R-:W-:Y:S05]  /*6fa0*/  @P4 BRA `(.L_x_690) ;  /* 0x00000004007c4947 */ /* 0x000fea0003800000 */
[--C-:B------:R-:W-:Y:S02]  /*6fb0*/  SHF.R.U64 R164, R48, 0x10, R49.reuse ;  /* 0x0000001030a47819 */ /* 0x100fe40000001231 */
[----:B------:R-:W-:Y:S02]  /*6fc0*/  SHF.R.U32.HI R48, RZ, 0x10, R49 ;  /* 0x00000010ff307819 */ /* 0x000fe40000011631 */
[--C-:B------:R-:W-:Y:S02]  /*6fd0*/  SHF.R.U64 R49, R60, 0x10, R61.reuse ;  /* 0x000000103c317819 */ /* 0x100fe4000000123d */
[----:B------:R-:W-:Y:S02]  /*6fe0*/  SHF.R.U32.HI R60, RZ, 0x10, R61 ;  /* 0x00000010ff3c7819 */ /* 0x000fe4000001163d */
[--C-:B------:R-:W-:Y:S02]  /*6ff0*/  SHF.R.U64 R50, R50, 0x10, R51.reuse ;  /* 0x0000001032327819 */ /* 0x100fe40000001233 */
[----:B------:R-:W-:-:S02]  /*7000*/  SHF.R.U32.HI R162, RZ, 0x10, R51 ;  /* 0x00000010ffa27819 */ /* 0x000fc40000011633 */
[--C-:B------:R-:W-:Y:S02]  /*7010*/  SHF.R.U64 R61, R62, 0x10, R63.reuse ;  /* 0x000000103e3d7819 */ /* 0x100fe4000000123f */
[----:B------:R-:W-:Y:S02]  /*7020*/  SHF.R.U32.HI R51, RZ, 0x10, R63 ;  /* 0x00000010ff337819 */ /* 0x000fe4000001163f */
[----:B------:R-:W-:Y:S02]  /*7030*/  PRMT R60, R178, 0x5432, R60 ;  /* 0x00005432b23c7816 */ /* 0x000fe4000000003c */
[----:B------:R-:W-:Y:S02]  /*7040*/  PRMT R63, R176, 0x5432, R48 ;  /* 0x00005432b03f7816 */ /* 0x000fe40000000030 */
[----:B------:R-:W-:Y:S01]  /*7050*/  PRMT R62, R163, 0x5432, R50 ;  /* 0x00005432a33e7816 */ /* 0x000fe20000000032 */
[----:B------:R-:W-:Y:S01]  /*7060*/  IMAD.U32 R50, R60, 0x10000, RZ ;  /* 0x000100003c327824 */ /* 0x000fe200078e00ff */
[----:B------:R-:W-:Y:S01]  /*7070*/  PRMT R48, R165, 0x5432, R162 ;  /* 0x00005432a5307816 */ /* 0x000fe200000000a2 */
[----:B0-----:R-:W-:Y:S01]  /*7080*/  IMAD.U32 R165, R93, 0x10000, RZ ;  /* 0x000100005da57824 */ /* 0x001fe200078e00ff */
[----:B------:R-:W-:Y:S01]  /*7090*/  PRMT R49, R163, 0x5410, R49 ;  /* 0x00005410a3317816 */ /* 0x000fe20000000031 */
[----:B------:R-:W-:Y:S01]  /*70a0*/  IMAD.U32 R163, R63, 0x10000, RZ ;  /* 0x000100003fa37824 */ /* 0x000fe200078e00ff */
[----:B------:R-:W-:Y:S01]  /*70b0*/  PRMT R164, R166, 0x5432, R164 ;  /* 0x00005432a6a47816 */ /* 0x000fe200000000a4 */
[----:B--2---:R-:W-:-:S02]  /*70c0*/  IMAD.U32 R162, R89, 0x10000, RZ ;  /* 0x0001000059a27824 */ /* 0x004fc400078e00ff */
[CC--:B------:R-:W-:Y:S01]  /*70d0*/  FMUL.FTZ R166, R165.reuse, R50.reuse ;  /* 0x00000032a5a67220 */ /* 0x0c0fe20000410000 */
[-C--:B------:R-:W-:Y:S01]  /*70e0*/  FMUL.FTZ R165, R165, R163.reuse ;  /* 0x000000a3a5a57220 */ /* 0x080fe20000410000 */
[----:B------:R-:W-:Y:S02]  /*70f0*/  LOP3.LUT R93, R93, 0xffff0000, RZ, 0xc0, !PT ;  /* 0xffff00005d5d7812 */ /* 0x000fe400078ec0ff */
[C---:B------:R-:W-:Y:S01]  /*7100*/  FFMA.FTZ R163, R162.reuse, R163, -R166 ;  /* 0x000000a3a2a37223 */ /* 0x040fe200000108a6 */
[----:B------:R-:W-:Y:S01]  /*7110*/  FFMA.FTZ R162, R162, R50, R165 ;  /* 0x00000032a2a27223 */ /* 0x000fe200000100a5 */
[----:B------:R-:W-:Y:S01]  /*7120*/  LOP3.LUT R165, R63, 0xffff0000, RZ, 0xc0, !PT ;  /* 0xffff00003fa57812 */ /* 0x000fe200078ec0ff */
[----:B------:R-:W-:Y:S01]  /*7130*/  IMAD.U32 R166, R95, 0x10000, RZ ;  /* 0x000100005fa67824 */ /* 0x000fe200078e00ff */
[----:B------:R-:W-:Y:S02]  /*7140*/  LOP3.LUT R63, R60, 0xffff0000, RZ, 0xc0, !PT ;  /* 0xffff00003c3f7812 */ /* 0x000fe400078ec0ff */
[----:B------:R-:W-:Y:S01]  /*7150*/  LOP3.LUT R50, R89, 0xffff0000, RZ, 0xc0, !PT ;  /* 0xffff000059327812 */ /* 0x000fe200078ec0ff */
[C---:B------:R-:W-:Y:S01]  /*7160*/  FMUL.FTZ R89, R93.reuse, R165 ;  /* 0x000000a55d597220 */ /* 0x040fe20000410000 */
[----:B------:R-:W-:Y:S01]  /*7170*/  PRMT R51, R182, 0x5410, R51 ;  /* 0x00005410b6337816 */ /* 0x000fe20000000033 */
[----:B------:R-:W-:Y:S01]  /*7180*/  FMUL.FTZ R60, R93, R63 ;  /* 0x0000003f5d3c7220 */ /* 0x000fe20000410000 */
[----:B------:R-:W-:Y:S01]  /*7190*/  IMAD.U32 R93, R91, 0x10000, RZ ;  /* 0x000100005b5d7824 */ /* 0x000fe200078e00ff */
[----:B------:R-:W-:-:S02]  /*71a0*/  LOP3.LUT R95, R95, 0xffff0000, RZ, 0xc0, !PT ;  /* 0xffff00005f5f7812 */ /* 0x000fc400078ec0ff */
[C---:B------:R-:W-:Y:S01]  /*71b0*/  FFMA.FTZ R60, R50.reuse, R165, -R60 ;  /* 0x000000a5323c7223 */ /* 0x040fe2000001083c */
[----:B------:R-:W-:Y:S02]  /*71c0*/  IMAD.U32 R165, R51, 0x10000, RZ ;  /* 0x0001000033a57824 */ /* 0x000fe400078e00ff */
[----:B------:R-:W-:Y:S01]  /*71d0*/  FFMA.FTZ R50, R50, R63, R89 ;  /* 0x0000003f32327223 */ /* 0x000fe20000010059 */
[C---:B------:R-:W-:Y:S01]  /*71e0*/  IMAD.U32 R63, R48.reuse, 0x10000, RZ ;  /* 0x00010000303f7824 */ /* 0x040fe200078e00ff */
[----:B------:R-:W-:Y:S01]  /*71f0*/  LOP3.LUT R48, R48, 0xffff0000, RZ, 0xc0, !PT ;  /* 0xffff000030307812 */ /* 0x000fe200078ec0ff */
[C---:B------:R-:W-:Y:S01]  /*7200*/  FMUL.FTZ R89, R166.reuse, R165 ;  /* 0x000000a5a6597220 */ /* 0x040fe20000410000 */
[----:B------:R-:W-:Y:S02]  /*7210*/  LOP3.LUT R91, R91, 0xffff0000, RZ, 0xc0, !PT ;  /* 0xffff00005b5b7812 */ /* 0x000fe400078ec0ff */
[----:B------:R-:W-:Y:S01]  /*7220*/  PRMT R61, R181, 0x5410, R61 ;  /* 0x00005410b53d7816 */ /* 0x000fe2000000003d */
[-C--:B------:R-:W-:Y:S01]  /*7230*/  FFMA.FTZ R89, R93, R63.reuse, -R89 ;  /* 0x0000003f5d597223 */ /* 0x080fe20000010859 */
[----:B------:R-:W-:Y:S01]  /*7240*/  FMUL.FTZ R63, R166, R63 ;  /* 0x0000003fa63f7220 */ /* 0x000fe20000410000 */
[----:B------:R-:W-:-:S02]  /*7250*/  F2FP.BF16.F32.PACK_AB R60, R60, R163 ;  /* 0x000000a33c3c723e */ /* 0x000fc400000010ff */
[----:B------:R-:W-:Y:S01]  /*7260*/  F2FP.BF16.F32.PACK_AB R50, R50, R162 ;  /* 0x000000a23232723e */ /* 0x000fe200000010ff */
[----:B------:R-:W-:Y:S01]  /*7270*/  FFMA.FTZ R63, R93, R165, R63 ;  /* 0x000000a55d3f7223 */ /* 0x000fe2000001003f */
[----:B------:R-:W-:Y:S01]  /*7280*/  LOP3.LUT R93, R51, 0xffff0000, RZ, 0xc0, !PT ;  /* 0xffff0000335d7812 */ /* 0x000fe200078ec0ff */
[----:B------:R-:W-:-:S04]  /*7290*/  IMAD.U32 R165, R164, 0x10000, RZ ;  /* 0x00010000a4a57824 */ /* 0x000fc800078e00ff */
[----:B------:R-:W-:-:S04]  /*72a0*/  FMUL.FTZ R51, R95, R93 ;  /* 0x0000005d5f337220 */ /* 0x000fc80000410000 */
[-C--:B------:R-:W-:Y:S01]  /*72b0*/  FFMA.FTZ R51, R91, R48.reuse, -R51 ;  /* 0x000000305b337223 */ /* 0x080fe20000010833 */
[----:B------:R-:W-:Y:S01]  /*72c0*/  FMUL.FTZ R48, R95, R48 ;  /* 0x000000305f307220 */ /* 0x000fe20000410000 */
[C---:B------:R-:W-:Y:S01]  /*72d0*/  IMAD.U32 R95, R92.reuse, 0x10000, RZ ;  /* 0x000100005c5f7824 */ /* 0x040fe200078e00ff */
[----:B------:R-:W-:Y:S02]  /*72e0*/  LOP3.LUT R92, R92, 0xffff0000, RZ, 0xc0, !PT ;  /* 0xffff00005c5c7812 */ /* 0x000fe400078ec0ff */
[----:B------:R-:W-:Y:S01]  /*72f0*/  FFMA.FTZ R48, R91, R93, R48 ;  /* 0x0000005d5b307223 */ /* 0x000fe20000010030 */
[----:B------:R-:W-:Y:S01]  /*7300*/  IMAD.U32 R93, R49, 0x10000, RZ ;  /* 0x00010000315d7824 */ /* 0x000fe200078e00ff */
[----:B------:R-:W-:Y:S01]  /*7310*/  F2FP.BF16.F32.PACK_AB R51, R51, R89 ;  /* 0x000000593333723e */ /* 0x000fe200000010ff */
[C---:B------:R-:W-:Y:S01]  /*7320*/  IMAD.U32 R91, R88.reuse, 0x10000, RZ ;  /* 0x00010000585b7824 */ /* 0x040fe200078e00ff */
[----:B------:R-:W-:Y:S01]  /*7330*/  LOP3.LUT R88, R88, 0xffff0000, RZ, 0xc0, !PT ;  /* 0xffff000058587812 */ /* 0x000fe200078ec0ff */
[C---:B------:R-:W-:Y:S01]  /*7340*/  FMUL.FTZ R166, R95.reuse, R93 ;  /* 0x0000005d5fa67220 */ /* 0x040fe20000410000 */
[----:B------:R-:W-:Y:S01]  /*7350*/  FMUL.FTZ R95, R95, R165 ;  /* 0x000000a55f5f7220 */ /* 0x000fe20000410000 */
[----:B------:R-:W-:Y:S01]  /*7360*/  F2FP.BF16.F32.PACK_AB R48, R48, R63 ;  /* 0x0000003f3030723e */ /* 0x000fe200000010ff */
[----:B------:R-:W-:-:S02]  /*7370*/  IMAD.MOV.U32 R89, RZ, RZ, R60 ;  /* 0x000000ffff597224 */ /* 0x000fc400078e003c */
[C---:B------:R-:W-:Y:S01]  /*7380*/  FFMA.FTZ R166, R91.reuse, R165, -R166 ;  /* 0x000000a55ba67223 */ /* 0x040fe200000108a6 */
[----:B------:R-:W-:Y:S01]  /*7390*/  FFMA.FTZ R95, R91, R93, R95 ;  /* 0x0000005d5b5f7223 */ /* 0x000fe2000001005f */
[----:B------:R-:W-:Y:S02]  /*73a0*/  LOP3.LUT R91, R49, 0xffff0000, RZ, 0xc0, !PT ;  /* 0xffff0000315b7812 */ /* 0x000fe400078ec0ff */
[----:B------:R-:W-:Y:S01]  /*73b0*/  LOP3.LUT R49, R164, 0xffff0000, RZ, 0xc0, !PT ;  /* 0xffff0000a4317812 */ /* 0x000fe200078ec0ff */
[C---:B------:R-:W-:Y:S01]  /*73c0*/  IMAD.U32 R164, R62.reuse, 0x10000, RZ ;  /* 0x000100003ea47824 */ /* 0x040fe200078e00ff */
[----:B------:R-:W-:Y:S01]  /*73d0*/  LOP3.LUT R62, R62, 0xffff0000, RZ, 0xc0, !PT ;  /* 0xffff00003e3e7812 */ /* 0x000fe200078ec0ff */
[C---:B------:R-:W-:Y:S02]  /*73e0*/  FMUL.FTZ R93, R92.reuse, R91 ;  /* 0x0000005b5c5d7220 */ /* 0x040fe40000410000 */
[-C--:B------:R-:W-:Y:S02]  /*73f0*/  FMUL.FTZ R92, R92, R49.reuse ;  /* 0x000000315c5c7220 */ /* 0x080fe40000410000 */
[----:B------:R-:W-:Y:S01]  /*7400*/  FFMA.FTZ R49, R88, R49, -R93 ;  /* 0x0000003158317223 */ /* 0x000fe2000001085d */
[----:B------:R-:W-:-:S02]  /*7410*/  IMAD.U32 R93, R94, 0x10000, RZ ;  /* 0x000100005e5d7824 */ /* 0x000fc400078e00ff */
[----:B------:R-:W-:Y:S01]  /*7420*/  FFMA.FTZ R88, R88, R91, R92 ;  /* 0x0000005b58587223 */ /* 0x000fe2000001005c */
[C---:B------:R-:W-:Y:S01]  /*7430*/  IMAD.U32 R92, R61.reuse, 0x10000, RZ ;  /* 0x000100003d5c7824 */ /* 0x040fe200078e00ff */
[----:B------:R-:W-:Y:S01]  /*7440*/  LOP3.LUT R94, R94, 0xffff0000, RZ, 0xc0, !PT ;  /* 0xffff00005e5e7812 */ /* 0x000fe200078ec0ff */
[C---:B------:R-:W-:Y:S01]  /*7450*/  IMAD.U32 R91, R90.reuse, 0x10000, RZ ;  /* 0x000100005a5b7824 */ /* 0x040fe200078e00ff */
[----:B------:R-:W-:Y:S01]  /*7460*/  LOP3.LUT R61, R61, 0xffff0000, RZ, 0xc0, !PT ;  /* 0xffff00003d3d7812 */ /* 0x000fe200078ec0ff */
[C---:B------:R-:W-:Y:S01]  /*7470*/  FMUL.FTZ R165, R93.reuse, R92 ;  /* 0x0000005c5da57220 */ /* 0x040fe20000410000 */
[-C--:B------:R-:W-:Y:S01]  /*7480*/  FMUL.FTZ R93, R93, R164.reuse ;  /* 0x000000a45d5d7220 */ /* 0x080fe20000410000 */
[----:B------:R-:W-:Y:S02]  /*7490*/  LOP3.LUT R90, R90, 0xffff0000, RZ, 0xc0, !PT ;  /* 0xffff00005a5a7812 */ /* 0x000fe400078ec0ff */
[C---:B------:R-:W-:Y:S01]  /*74a0*/  FFMA.FTZ R165, R91.reuse, R164, -R165 ;  /* 0x000000a45ba57223 */ /* 0x040fe200000108a5 */
[----:B------:R-:W-:Y:S01]  /*74b0*/  FFMA.FTZ R93, R91, R92, R93 ;  /* 0x0000005c5b5d7223 */ /* 0x000fe2000001005d */
[C---:B------:R-:W-:Y:S01]  /*74c0*/  FMUL.FTZ R91, R94.reuse, R61 ;  /* 0x0000003d5e5b7220 */ /* 0x040fe20000410000 */
[----:B------:R-:W-:Y:S01]  /*74d0*/  FMUL.FTZ R94, R94, R62 ;  /* 0x0000003e5e5e7220 */ /* 0x000fe20000410000 */
[----:B------:R-:W-:-:S02]  /*74e0*/  F2FP.BF16.F32.PACK_AB R95, R88, R95 ;  /* 0x0000005f585f723e */ /* 0x000fc400000010ff */
[C---:B------:R-:W-:Y:S01]  /*74f0*/  FFMA.FTZ R91, R90.reuse, R62, -R91 ;  /* 0x0000003e5a5b7223 */ /* 0x040fe2000001085b */
[----:B------:R-:W-:Y:S01]  /*7500*/  FFMA.FTZ R94, R90, R61, R94 ;  /* 0x0000003d5a5e7223 */ /* 0x000fe2000001005e */
[----:B------:R-:W-:Y:S01]  /*7510*/  F2FP.BF16.F32.PACK_AB R49, R49, R166 ;  /* 0x000000a63131723e */ /* 0x000fe200000010ff */
[----:B------:R-:W-:Y:S02]  /*7520*/  IMAD.MOV.U32 R92, RZ, RZ, R95 ;  /* 0x000000ffff5c7224 */ /* 0x000fe400078e005f */
[----:B------:R-:W-:Y:S01]  /*7530*/  F2FP.BF16.F32.PACK_AB R91, R91, R165 ;  /* 0x000000a55b5b723e */ /* 0x000fe200000010ff */
[----:B------:R-:W-:Y:S01]  /*7540*/  IMAD.MOV.U32 R95, RZ, RZ, R48 ;  /* 0x000000ffff5f7224 */ /* 0x000fe200078e0030 */
[----:B------:R-:W-:Y:S01]  /*7550*/  F2FP.BF16.F32.PACK_AB R94, R94, R93 ;  /* 0x0000005d5e5e723e */ /* 0x000fe200000010ff */
[----:B------:R-:W-:Y:S02]  /*7560*/  IMAD.MOV.U32 R88, RZ, RZ, R49 ;  /* 0x000000ffff587224 */ /* 0x000fe400078e0031 */
[----:B------:R-:W-:-:S02]  /*7570*/  IMAD.MOV.U32 R90, RZ, RZ, R91 ;  /* 0x000000ffff5a7224 */ /* 0x000fc400078e005b */
[----:B------:R-:W-:Y:S02]  /*7580*/  IMAD.MOV.U32 R93, RZ, RZ, R50 ;  /* 0x000000ffff5d7224 */ /* 0x000fe400078e0032 */
[----:B------:R-:W-:-:S07]  /*7590*/  IMAD.MOV.U32 R91, RZ, RZ, R51 ;  /* 0x000000ffff5b7224 */ /* 0x000fce00078e0033 */
.L_x_690:
[----:B------:R-:W-:Y:S05]  /*75a0*/  BSYNC B3 ;  /* 0x0000000000037941 */ /* 0x000fea0003800000 */
.L_x_689:
[----:B------:R-:W-:-:S13]  /*75b0*/  ISETP.GE.AND P4, PT, R161, R147, PT ;  /* 0x00000093a100720c */ /* 0x000fda0003f86270 */
[--C-:B------:R-:W-:Y:S02]  /*75c0*/  @!P4 SHF.R.S32.HI R51, RZ, 0x1f, R161.reuse ;  /* 0x0000001fff33c819 */ /* 0x100fe400000114a1 */
[----:B------:R-:W-:-:S04]  /*75d0*/  @!P4 IADD3 R161, P5, P6, R102, R132, R161 ;  /* 0x0000008466a1c210 */ /* 0x000fc80007ebe0a1 */
[----:B------:R-:W-:Y:S02]  /*75e0*/  @!P4 IADD3.X R51, R97, R157, R51, P5, P6 ;  /* 0x0000009d6133c210 */ /* 0x000fe40002fec433 */
[----:B------:R-:W-:-:S04]  /*75f0*/  IADD3 R49, P5, P6, R102, R132, R27 ;  /* 0x0000008466317210 */ /* 0x000fc80007ebe01b */
[----:B------:R-:W-:Y:S02]  /*7600*/  IADD3.X R50, R97, R157, R13, P5, P6 ;  /* 0x0000009d61327210 */ /* 0x000fe40002fec40d */
[----:B------:R-:W-:-:S04]  /*7610*/  LEA R48, P5, R49, R120, 0x1 ;  /* 0x0000007831307211 */ /* 0x000fc800078a08ff */
[----:B------:R-:W-:Y:S02]  /*7620*/  LEA.HI.X R49, R49, R121, R50, 0x1, P5 ;  /* 0x0000007931317211 */ /* 0x000fe400028f0c32 */
[----:B------:R-:W-:-:S03]  /*7630*/  @!P4 LEA R50, P5, R161, R120, 0x1 ;  /* 0x00000078a132c211 */ /* 0x000fc600078a08ff */
[----:B--2---:R2:W-:Y:S01]  /*7640*/  STG.E.128 desc[UR40][R48.64], R88 ;  /* 0x0000005830007986 */ /* 0x0045e2000c101d28 */
[----:B------:R-:W-:-:S05]  /*7650*/  @!P4 LEA.HI.X R51, R161, R121, R51, 0x1, P5 ;  /* 0x00000079a133c211 */ /* 0x000fca00028f0c33 */
[----:B0-----:R2:W-:Y:S04]  /*7660*/  @!P4 STG.E.128 desc[UR40][R50.64], R92 ;  /* 0x0000005c3200c986 */ /* 0x0015e8000c101d28 */
.L_x_688:
[----:B------:R-:W-:Y:S05]  /*7670*/  BSYNC B2 ;  /* 0x0000000000027941 */ /* 0x000fea0003800000 */
.L_x_687:
[----:B------:R-:W-:Y:S01]  /*7680*/  ISETP.NE.AND P4, PT, R10, RZ, PT ;  /* 0x000000ff0a00720c */ /* 0x000fe20003f85270 */
[----:B------:R-:W-:-:S12]  /*7690*/  BSSY B2, `(.L_x_691) ;  /* 0x0000083000027945 */ /* 0x000fd80003800000 */
[----:B------:R-:W-:Y:S05]  /*76a0*/  @!P4 BRA `(.L_x_692) ;  /* 0x000000080004c947 */ /* 0x000fea0003800000 */
[----:B--2---:R-:W-:Y:S01]  /*76b0*/  SEL R48, R122, R148, !P1 ;  /* 0x000000947a307207 */ /* 0x004fe20004800000 */
[----:B------:R-:W-:Y:S01]  /*76c0*/  BSSY B3, `(.L_x_693) ;  /* 0x000007d000037945 */ /* 0x000fe20003800000 */
[----:B------:R-:W-:Y:S02]  /*76d0*/  IADD3 R60, P4, P5, R102, R132, R21 ;  /* 0x00000084663c7210 */ /* 0x000fe40007d9e015 */
[----:B------:R-:W-:Y:S02]  /*76e0*/  SHF.R.S32.HI R49, RZ, 0x1f, R48 ;  /* 0x0000001fff317819 */ /* 0x000fe40000011430 */
[----:B------:R-:W-:Y:S02]  /*76f0*/  IADD3.X R61, R97, R157, R12, P4, P5 ;  /* 0x0000009d613d7210 */ /* 0x000fe400027ea40c */
[----:B------:R-:W-:-:S04]  /*7700*/  LEA.HI R48, R49, R48, RZ, 0x4 ;  /* 0x0000003031307211 */ /* 0x000fc800078f20ff */
[----:B------:R-:W-:-:S05]  /*7710*/  LEA.HI.SX32 R48, R48, R26, 0x1c ;  /* 0x0000001a30307211 */ /* 0x000fca00078fe2ff */
[----:B------:R-:W-:-:S05]  /*7720*/  IMAD.SHL.U32 R49, R48, 0x8, RZ ;  /* 0x0000000830317824 */ /* 0x000fca00078e00ff */
[----:B------:R-:W-:-:S13]  /*7730*/  ISETP.GE.AND P4, PT, R49, R147, PT ;  /* 0x000000933100720c */ /* 0x000fda0003f86270 */
[--C-:B------:R-:W-:Y:S02]  /*7740*/  @!P4 SHF.R.S32.HI R51, RZ, 0x1f, R49.reuse ;  /* 0x0000001fff33c819 */ /* 0x100fe40000011431 */
[--C-:B------:R-:W-:Y:S02]  /*7750*/  @!P4 IADD3 R50, P5, P6, R102, R132, R49.reuse ;  /* 0x000000846632c210 */ /* 0x100fe40007ebe031 */
[----:B------:R-:W-:Y:S02]  /*7760*/  LOP3.LUT R49, R191, 0x38, R49, 0xf8, !PT ;  /* 0x00000038bf317812 */ /* 0x000fe400078ef831 */
[----:B------:R-:W-:Y:S02]  /*7770*/  @!P4 IADD3.X R51, R97, R157, R51, P5, P6 ;  /* 0x0000009d6133c210 */ /* 0x000fe40002fec433 */
[----:B------:R-:W-:Y:S02]  /*7780*/  LEA R88, P5, R60, R120, 0x1 ;  /* 0x000000783c587211 */ /* 0x000fe400078a08ff */
[----:B------:R-:W-:-:S02]  /*7790*/  LOP3.LUT R49, R49, R193, RZ, 0x3c, !PT ;  /* 0x000000c131317212 */ /* 0x000fc400078e3cff */
[----:B------:R-:W-:Y:S02]  /*77a0*/  LEA.HI.X R89, R60, R121, R61, 0x1, P5 ;  /* 0x000000793c597211 */ /* 0x000fe400028f0c3d */
[----:B------:R-:W-:-:S04]  /*77b0*/  @!P4 LEA R90, P5, R50, R120, 0x1 ;  /* 0x00000078325ac211 */ /* 0x000fc800078a08ff */
[----:B------:R-:W-:Y:S02]  /*77c0*/  @!P4 LEA.HI.X R91, R50, R121, R51, 0x1, P5 ;  /* 0x00000079325bc211 */ /* 0x000fe400028f0c33 */
[----:B------:R-:W-:Y:S02]  /*77d0*/  SHF.R.S32.HI R50, RZ, 0x1f, R48 ;  /* 0x0000001fff327819 */ /* 0x000fe40000011430 */
[----:B------:R-:W-:Y:S02]  /*77e0*/  ISETP.GE.AND P5, PT, R101, R117, PT ;  /* 0x000000756500720c */ /* 0x000fe40003fa6270 */
[----:B------:R-:W-:-:S05]  /*77f0*/  LEA.HI R48, R50, R48, RZ, 0x3 ;  /* 0x0000003032307211 */ /* 0x000fca00078f18ff */
[----:B------:R-:W-:-:S05]  /*7800*/  IMAD.SHL.U32 R48, R48, 0x400, RZ ;  /* 0x0000040030307824 */ /* 0x000fca00078e00ff */
[----:B------:R-:W-:-:S05]  /*7810*/  LOP3.LUT R48, R48, 0x7fffe000, RZ, 0xc0, !PT ;  /* 0x7fffe00030307812 */ /* 0x000fca00078ec0ff */
[----:B------:R-:W-:-:S04]  /*7820*/  IMAD R48, R192, 0x200, R48 ;  /* 0x00000200c0307824 */ /* 0x000fc800078e0230 */
[----:B------:R-:W-:Y:S02]  /*7830*/  IMAD.IADD R49, R48, 0x1, R49 ;  /* 0x0000000130317824 */ /* 0x000fe400078e0231 */
[C---:B------:R-:W-:Y:S02]  /*7840*/  IMAD R48, R16.reuse, 0x6000, R142 ;  /* 0x0000600010307824 */ /* 0x040fe400078e028e */
[----:B------:R-:W-:Y:S02]  /*7850*/  IMAD R60, R16, 0x6000, R49 ;  /* 0x00006000103c7824 */ /* 0x000fe400078e0231 */
[--C-:B------:R-:W-:Y:S02]  /*7860*/  IMAD R48, R48, 0x2, R2.reuse ;  /* 0x0000000230307824 */ /* 0x100fe400078e0202 */
[----:B------:R-:W-:-:S04]  /*7870*/  IMAD R60, R60, 0x2, R2 ;  /* 0x000000023c3c7824 */ /* 0x000fc800078e0202 */
[----:B------:R-:W0:Y:S04]  /*7880*/  LDS.128 R48, [R48+0x1c400] ;  /* 0x01c4000030307984 */ /* 0x000e280000000c00 */
[----:B------:R-:W2:Y:S01]  /*7890*/  LDS.128 R60, [R60+0x1c400] ;  /* 0x01c400003c3c7984 */ /* 0x000ea20000000c00 */
[----:B------:R-:W-:Y:S05]  /*78a0*/  @P5 BRA `(.L_x_694) ;  /* 0x0000000400785947 */ /* 0x000fea0003800000 */
[----:B------:R-:W-:Y:S01]  /*78b0*/  SHF.R.U32.HI R92, RZ, 0x10, R57 ;  /* 0x00000010ff5c7819 */ /* 0x000fe20000011639 */
[----:B--2---:R-:W-:Y:S01]  /*78c0*/  IMAD.U32 R162, R61, 0x10000, RZ ;  /* 0x000100003da27824 */ /* 0x004fe200078e00ff */
[----:B------:R-:W-:Y:S01]  /*78d0*/  SHF.R.U32.HI R93, RZ, 0x10, R45 ;  /* 0x00000010ff5d7819 */ /* 0x000fe2000001162d */
[----:B0-----:R-:W-:Y:S01]  /*78e0*/  IMAD.U32 R94, R49, 0x10000, RZ ;  /* 0x00010000315e7824 */ /* 0x001fe200078e00ff */
[----:B------:R-:W-:Y:S02]  /*78f0*/  PRMT R92, R177, 0x5432, R92 ;  /* 0x00005432b15c7816 */ /* 0x000fe4000000005c */
[----:B------:R-:W-:Y:S02]  /*7900*/  PRMT R93, R180, 0x5410, R93 ;  /* 0x00005410b45d7816 */ /* 0x000fe4000000005d */
[----:B------:R-:W-:Y:S01]  /*7910*/  LOP3.LUT R61, R61, 0xffff0000, RZ, 0xc0, !PT ;  /* 0xffff00003d3d7812 */ /* 0x000fe200078ec0ff */
[----:B------:R-:W-:Y:S01]  /*7920*/  IMAD.U32 R161, R92, 0x10000, RZ ;  /* 0x000100005ca17824 */ /* 0x000fe200078e00ff */
[----:B------:R-:W-:Y:S01]  /*7930*/  LOP3.LUT R49, R49, 0xffff0000, RZ, 0xc0, !PT ;  /* 0xffff000031317812 */ /* 0x000fe200078ec0ff */
[----:B------:R-:W-:Y:S01]  /*7940*/  IMAD.U32 R95, R93, 0x10000, RZ ;  /* 0x000100005d5f7824 */ /* 0x000fe200078e00ff */
[----:B------:R-:W-:Y:S01]  /*7950*/  SHF.R.U64 R57, R56, 0x10, R57 ;  /* 0x0000001038397819 */ /* 0x000fe20000001239 */
[C---:B------:R-:W-:Y:S01]  /*7960*/  FMUL.FTZ R163, R162.reuse, R161 ;  /* 0x000000a1a2a37220 */ /* 0x040fe20000410000 */
[----:B------:R-:W-:Y:S01]  /*7970*/  LOP3.LUT R56, R63, 0xffff0000, RZ, 0xc0, !PT ;  /* 0xffff00003f387812 */ /* 0x000fe200078ec0ff */
[-C--:B------:R-:W-:Y:S01]  /*7980*/  FMUL.FTZ R162, R162, R95.reuse ;  /* 0x0000005fa2a27220 */ /* 0x080fe20000410000 */
[----:B------:R-:W-:Y:S01]  /*7990*/  SHF.R.U64 R45, R44, 0x10, R45 ;  /* 0x000000102c2d7819 */ /* 0x000fe2000000122d */
[C---:B------:R-:W-:Y:S01]  /*79a0*/  FFMA.FTZ R95, R94.reuse, R95, -R163 ;  /* 0x0000005f5e5f7223 */ /* 0x040fe200000108a3 */
[----:B------:R-:W-:Y:S01]  /*79b0*/  LOP3.LUT R44, R51, 0xffff0000, RZ, 0xc0, !PT ;  /* 0xffff0000332c7812 */ /* 0x000fe200078ec0ff */
[----:B------:R-:W-:Y:S01]  /*79c0*/  FFMA.FTZ R94, R94, R161, R162 ;  /* 0x000000a15e5e7223 */ /* 0x000fe200000100a2 */
[----:B------:R-:W-:Y:S01]  /*79d0*/  LOP3.LUT R161, R93, 0xffff0000, RZ, 0xc0, !PT ;  /* 0xffff00005da17812 */ /* 0x000fe200078ec0ff */
[----:B------:R-:W-:Y:S01]  /*79e0*/  IMAD.U32 R163, R63, 0x10000, RZ ;  /* 0x000100003fa37824 */ /* 0x000fe200078e00ff */
[----:B------:R-:W-:-:S02]  /*79f0*/  LOP3.LUT R93, R92, 0xffff0000, RZ, 0xc0, !PT ;  /* 0xffff00005c5d7812 */ /* 0x000fc400078ec0ff */
[----:B------:R-:W-:Y:S02]  /*7a00*/  SHF.R.U64 R46, R46, 0x10, R47 ;  /* 0x000000102e2e7819 */ /* 0x000fe4000000122f */
[----:B------:R-:W-:Y:S01]  /*7a10*/  SHF.R.U64 R58, R58, 0x10, R59 ;  /* 0x000000103a3a7819 */ /* 0x000fe2000000123b */
[C---:B------:R-:W-:Y:S01]  /*7a20*/  FMUL.FTZ R92, R61.reuse, R93 ;  /* 0x0000005d3d5c7220 */ /* 0x040fe20000410000 */
[-C--:B------:R-:W-:Y:S01]  /*7a30*/  FMUL.FTZ R61, R61, R161.reuse ;  /* 0x000000a13d3d7220 */ /* 0x080fe20000410000 */
[----:B------:R-:W-:Y:S02]  /*7a40*/  PRMT R46, R175, 0x5432, R46 ;  /* 0x00005432af2e7816 */ /* 0x000fe4000000002e */
[C---:B------:R-:W-:Y:S01]  /*7a50*/  FFMA.FTZ R92, R49.reuse, R161, -R92 ;  /* 0x000000a1315c7223 */ /* 0x040fe2000001085c */
[----:B------:R-:W-:Y:S01]  /*7a60*/  FFMA.FTZ R49, R49, R93, R61 ;  /* 0x0000005d31317223 */ /* 0x000fe2000001003d */
[----:B------:R-:W-:Y:S01]  /*7a70*/  SHF.R.U32.HI R61, RZ, 0x10, R59 ;  /* 0x00000010ff3d7819 */ /* 0x000fe2000001163b */
[----:B------:R-:W-:Y:S01]  /*7a80*/  IMAD.U32 R161, R51, 0x10000, RZ ;  /* 0x0001000033a17824 */ /* 0x000fe200078e00ff */
[----:B------:R-:W-:-:S02]  /*7a90*/  SHF.R.U32.HI R93, RZ, 0x10, R47 ;  /* 0x00000010ff5d7819 */ /* 0x000fc4000001162f */
[----:B------:R-:W-:Y:S02]  /*7aa0*/  PRMT R61, R179, 0x5410, R61 ;  /* 0x00005410b33d7816 */ /* 0x000fe4000000003d */
[----:B------:R-:W-:Y:S02]  /*7ab0*/  PRMT R93, R178, 0x5410, R93 ;  /* 0x00005410b25d7816 */ /* 0x000fe4000000005d */
[----:B------:R-:W-:Y:S01]  /*7ac0*/  PRMT R58, R175, 0x5410, R58 ;  /* 0x00005410af3a7816 */ /* 0x000fe2000000003a */
[C---:B------:R-:W-:Y:S01]  /*7ad0*/  IMAD.U32 R162, R61.reuse, 0x10000, RZ ;  /* 0x000100003da27824 */ /* 0x040fe200078e00ff */
[----:B------:R-:W-:Y:S01]  /*7ae0*/  LOP3.LUT R61, R61, 0xffff0000, RZ, 0xc0, !PT ;  /* 0xffff00003d3d7812 */ /* 0x000fe200078ec0ff */
[C---:B------:R-:W-:Y:S01]  /*7af0*/  IMAD.U32 R164, R93.reuse, 0x10000, RZ ;  /* 0x000100005da47824 */ /* 0x040fe200078e00ff */
[----:B------:R-:W-:Y:S01]  /*7b00*/  LOP3.LUT R93, R93, 0xffff0000, RZ, 0xc0, !PT ;  /* 0xffff00005d5d7812 */ /* 0x000fe200078ec0ff */
[C---:B------:R-:W-:Y:S01]  /*7b10*/  FMUL.FTZ R165, R163.reuse, R162 ;  /* 0x000000a2a3a57220 */ /* 0x040fe20000410000 */
[----:B------:R-:W-:Y:S01]  /*7b20*/  F2FP.BF16.F32.PACK_AB R92, R92, R95 ;  /* 0x0000005f5c5c723e */ /* 0x000fe200000010ff */
[C---:B------:R-:W-:Y:S01]  /*7b30*/  FMUL.FTZ R51, R56.reuse, R61 ;  /* 0x0000003d38337220 */ /* 0x040fe20000410000 */
[-C--:B------:R-:W-:Y:S01]  /*7b40*/  FMUL.FTZ R163, R163, R164.reuse ;  /* 0x000000a4a3a37220 */ /* 0x080fe20000410000 */
[-C--:B------:R-:W-:Y:S01]  /*7b50*/  FMUL.FTZ R56, R56, R93.reuse ;  /* 0x0000005d38387220 */ /* 0x080fe20000410000 */
[C---:B------:R-:W-:Y:S01]  /*7b60*/  FFMA.FTZ R164, R161.reuse, R164, -R165 ;  /* 0x000000a4a1a47223 */ /* 0x040fe200000108a5 */
[C---:B------:R-:W-:Y:S01]  /*7b70*/  FFMA.FTZ R51, R44.reuse, R93, -R51 ;  /* 0x0000005d2c337223 */ /* 0x040fe20000010833 */
[----:B------:R-:W-:Y:S01]  /*7b80*/  FFMA.FTZ R163, R161, R162, R163 ;  /* 0x000000a2a1a37223 */ /* 0x000fe200000100a3 */
[----:B------:R-:W-:Y:S01]  /*7b90*/  FFMA.FTZ R44, R44, R61, R56 ;  /* 0x0000003d2c2c7223 */ /* 0x000fe20000010038 */
[----:B------:R-:W-:Y:S01]  /*7ba0*/  PRMT R56, R177, 0x5410, R45 ;  /* 0x00005410b1387816 */ /* 0x000fe2000000002d */
[----:B------:R-:W-:Y:S01]  /*7bb0*/  IMAD.U32 R161, R60, 0x10000, RZ ;  /* 0x000100003ca17824 */ /* 0x000fe200078e00ff */
[----:B------:R-:W-:Y:S01]  /*7bc0*/  PRMT R45, R176, 0x5410, R57 ;  /* 0x00005410b02d7816 */ /* 0x000fe20000000039 */
[----:B------:R-:W-:Y:S01]  /*7bd0*/  IMAD.U32 R57, R48, 0x10000, RZ ;  /* 0x0001000030397824 */ /* 0x000fe200078e00ff */
[----:B------:R-:W-:Y:S01]  /*7be0*/  LOP3.LUT R60, R60, 0xffff0000, RZ, 0xc0, !PT ;  /* 0xffff00003c3c7812 */ /* 0x000fe200078ec0ff */
[C---:B------:R-:W-:Y:S01]  /*7bf0*/  IMAD.U32 R63, R56.reuse, 0x10000, RZ ;  /* 0x00010000383f7824 */ /* 0x040fe200078e00ff */
[C---:B------:R-:W-:Y:S01]  /*7c00*/  LOP3.LUT R47, R45.reuse, 0xffff0000, RZ, 0xc0, !PT ;  /* 0xffff00002d2f7812 */ /* 0x040fe200078ec0ff */
[----:B------:R-:W-:Y:S01]  /*7c10*/  IMAD.U32 R61, R45, 0x10000, RZ ;  /* 0x000100002d3d7824 */ /* 0x000fe200078e00ff */
[----:B------:R-:W-:-:S02]  /*7c20*/  LOP3.LUT R45, R56, 0xffff0000, RZ, 0xc0, !PT ;  /* 0xffff0000382d7812 */ /* 0x000fc400078ec0ff */
[----:B------:R-:W-:Y:S01]  /*7c30*/  LOP3.LUT R48, R48, 0xffff0000, RZ, 0xc0, !PT ;  /* 0xffff000030307812 */ /* 0x000fe200078ec0ff */
[C---:B------:R-:W-:Y:S01]  /*7c40*/  FMUL.FTZ R56, R60.reuse, R47 ;  /* 0x0000002f3c387220 */ /* 0x040fe20000410000 */
[C---:B------:R-:W-:Y:S01]  /*7c50*/  FMUL.FTZ R93, R161.reuse, R61 ;  /* 0x0000003da15d7220 */ /* 0x040fe20000410000 */
[----:B------:R-:W-:Y:S01]  /*7c60*/  FMUL.FTZ R60, R60, R45 ;  /* 0x0000002d3c3c7220 */ /* 0x000fe20000410000 */
[----:B------:R-:W-:Y:S01]  /*7c70*/  FMUL.FTZ R161, R161, R63 ;  /* 0x0000003fa1a17220 */ /* 0x000fe20000410000 */
[C---:B------:R-:W-:Y:S01]  /*7c80*/  FFMA.FTZ R45, R48.reuse, R45, -R56 ;  /* 0x0000002d302d7223 */ /* 0x040fe20000010838 */
[C---:B------:R-:W-:Y:S01]  /*7c90*/  FFMA.FTZ R93, R57.reuse, R63, -R93 ;  /* 0x0000003f395d7223 */ /* 0x040fe2000001085d */
[----:B------:R-:W-:Y:S01]  /*7ca0*/  FFMA.FTZ R47, R48, R47, R60 ;  /* 0x0000002f302f7223 */ /* 0x000fe2000001003c */
[----:B------:R-:W-:Y:S01]  /*7cb0*/  FFMA.FTZ R161, R57, R61, R161 ;  /* 0x0000003d39a17223 */ /* 0x000fe200000100a1 */
[C---:B------:R-:W-:Y:S01]  /*7cc0*/  IMAD.U32 R60, R62.reuse, 0x10000, RZ ;  /* 0x000100003e3c7824 */ /* 0x040fe200078e00ff */
        /* <DEDUP_REMOVED lines=8> */
[----:B------:R-:W-:Y:S01]  /*7d50*/  LOP3.LUT R50, R50, 0xffff0000, RZ, 0xc0, !PT ;  /* 0xffff000032327812 */ /* 0x000fe200078ec0ff */
[C---:B------:R-:W-:Y:S02]  /*7d60*/  FFMA.FTZ R59, R48.reuse, R57, -R59 ;  /* 0x00000039303b7223 */ /* 0x040fe4000001083b */
[----:B------:R-:W-:Y:S01]  /*7d70*/  FFMA.FTZ R60, R48, R56, R60 ;  /* 0x00000038303c7223 */ /* 0x000fe2000001003c */
[C---:B------:R-:W-:Y:S01]  /*7d80*/  FMUL.FTZ R48, R62.reuse, R58 ;  /* 0x0000003a3e307220 */ /* 0x040fe20000410000 */
[----:B------:R-:W-:Y:S01]  /*7d90*/  FMUL.FTZ R62, R62, R46 ;  /* 0x0000002e3e3e7220 */ /* 0x000fe20000410000 */
[----:B------:R-:W-:Y:S01]  /*7da0*/  F2FP.BF16.F32.PACK_AB R94, R49, R94 ;  /* 0x0000005e315e723e */ /* 0x000fe200000010ff */
[----:B------:R-:W-:Y:S02]  /*7db0*/  IMAD.MOV.U32 R49, RZ, RZ, R92 ;  /* 0x000000ffff317224 */ /* 0x000fe400078e005c */
[C---:B------:R-:W-:Y:S01]  /*7dc0*/  FFMA.FTZ R48, R50.reuse, R46, -R48 ;  /* 0x0000002e32307223 */ /* 0x040fe20000010830 */
[----:B------:R-:W-:Y:S01]  /*7dd0*/  FFMA.FTZ R62, R50, R58, R62 ;  /* 0x0000003a323e7223 */ /* 0x000fe2000001003e */
[----:B------:R-:W-:Y:S01]  /*7de0*/  F2FP.BF16.F32.PACK_AB R44, R44, R163 ;  /* 0x000000a32c2c723e */ /* 0x000fe200000010ff */
[----:B------:R-:W-:Y:S01]  /*7df0*/  IMAD.MOV.U32 R61, RZ, RZ, R94 ;  /* 0x000000ffff3d7224 */ /* 0x000fe200078e005e */
[----:B------:R-:W-:-:S02]  /*7e00*/  F2FP.BF16.F32.PACK_AB R45, R45, R93 ;  /* 0x0000005d2d2d723e */ /* 0x000fc400000010ff */
[----:B------:R-:W-:Y:S01]  /*7e10*/  F2FP.BF16.F32.PACK_AB R47, R47, R161 ;  /* 0x000000a12f2f723e */ /* 0x000fe200000010ff */
[----:B------:R-:W-:Y:S01]  /*7e20*/  IMAD.MOV.U32 R63, RZ, RZ, R44 ;  /* 0x000000ffff3f7224 */ /* 0x000fe200078e002c */
[----:B------:R-:W-:Y:S01]  /*7e30*/  F2FP.BF16.F32.PACK_AB R59, R48, R59 ;  /* 0x0000003b303b723e */ /* 0x000fe200000010ff */
[----:B------:R-:W-:Y:S01]  /*7e40*/  IMAD.MOV.U32 R48, RZ, RZ, R45 ;  /* 0x000000ffff307224 */ /* 0x000fe200078e002d */
[----:B------:R-:W-:Y:S01]  /*7e50*/  F2FP.BF16.F32.PACK_AB R62, R62, R60 ;  /* 0x0000003c3e3e723e */ /* 0x000fe200000010ff */
[----:B------:R-:W-:Y:S01]  /*7e60*/  IMAD.MOV.U32 R60, RZ, RZ, R47 ;  /* 0x000000ffff3c7224 */ /* 0x000fe200078e002f */
[----:B------:R-:W-:Y:S01]  /*7e70*/  F2FP.BF16.F32.PACK_AB R51, R51, R164 ;  /* 0x000000a43333723e */ /* 0x000fe200000010ff */
[----:B------:R-:W-:-:S07]  /*7e80*/  IMAD.MOV.U32 R50, RZ, RZ, R59 ;  /* 0x000000ffff327224 */ /* 0x000fce00078e003b */
.L_x_694:
[----:B------:R-:W-:Y:S05]  /*7e90*/  BSYNC B3 ;  /* 0x0000000000037941 */ /* 0x000fea0003800000 */
.L_x_693:
[----:B0-----:R0:W-:Y:S04]  /*7ea0*/  STG.E.128 desc[UR40][R88.64], R48 ;  /* 0x0000003058007986 */ /* 0x0011e8000c101d28 */
[----:B--2---:R0:W-:Y:S02]  /*7eb0*/  @!P4 STG.E.128 desc[UR40][R90.64], R60 ;  /* 0x0000003c5a00c986 */ /* 0x0041e4000c101d28 */
.L_x_692:
[----:B------:R-:W-:Y:S05]  /*7ec0*/  BSYNC B2 ;  /* 0x0000000000027941 */ /* 0x000fea0003800000 */
.L_x_691:
[----:B------:R-:W-:-:S13]  /*7ed0*/  ISETP.NE.AND P4, PT, R9, RZ, PT ;  /* 0x000000ff0900720c */ /* 0x000fda0003f85270 */
[----:B------:R-:W-:Y:S05]  /*7ee0*/  @!P4 BRA `(.L_x_686) ;  /* 0x000000080000c947 */ /* 0x000fea0003800000 */
[----:B------:R-:W3:Y:S01]  /*7ef0*/  LDL R44, [R1+0x8] ;  /* 0x00000800012c7983 */ /* 0x000ee20000100800 */
[----:B------:R-:W-:Y:S01]  /*7f00*/  IADD3 R47, P4, P5, R102, R132, R15 ;  /* 0x00000084662f7210 */ /* 0x000fe20007d9e00f */
[----:B------:R-:W-:Y:S03]  /*7f10*/  BSSY B2, `(.L_x_695) ;  /* 0x000007b000027945 */ /* 0x000fe60003800000 */
[----:B------:R-:W-:Y:S02]  /*7f20*/  IADD3.X R46, R97, R157, R11, P4, P5 ;  /* 0x0000009d612e7210 */ /* 0x000fe400027ea40b */
[----:B---3--:R-:W-:-:S04]  /*7f30*/  LOP3.LUT P6, RZ, R44, 0x1, RZ, 0xc0, !PT ;  /* 0x000000012cff7812 */ /* 0x008fc800078cc0ff */
[----:B------:R-:W-:-:S04]  /*7f40*/  SEL R44, R122, R148, !P6 ;  /* 0x000000947a2c7207 */ /* 0x000fc80007000000 */
[----:B------:R-:W-:-:S04]  /*7f50*/  SHF.R.S32.HI R45, RZ, 0x1f, R44 ;  /* 0x0000001fff2d7819 */ /* 0x000fc8000001142c */
[----:B------:R-:W-:-:S04]  /*7f60*/  LEA.HI R45, R45, R44, RZ, 0x4 ;  /* 0x0000002c2d2d7211 */ /* 0x000fc800078f20ff */
[----:B------:R-:W-:-:S05]  /*7f70*/  LEA.HI.SX32 R45, R45, R20, 0x1c ;  /* 0x000000142d2d7211 */ /* 0x000fca00078fe2ff */
[----:B------:R-:W-:-:S05]  /*7f80*/  IMAD.SHL.U32 R44, R45, 0x8, RZ ;  /* 0x000000082d2c7824 */ /* 0x000fca00078e00ff */
[----:B------:R-:W-:-:S13]  /*7f90*/  ISETP.GE.AND P4, PT, R44, R147, PT ;  /* 0x000000932c00720c */ /* 0x000fda0003f86270 */
[--C-:B0-2---:R-:W-:Y:S02]  /*7fa0*/  @!P4 SHF.R.S32.HI R48, RZ, 0x1f, R44.reuse ;  /* 0x0000001fff30c819 */ /* 0x105fe4000001142c */
[--C-:B------:R-:W-:Y:S02]  /*7fb0*/  @!P4 IADD3 R132, P5, P6, R102, R132, R44.reuse ;  /* 0x000000846684c210 */ /* 0x100fe40007ebe02c */
[----:B------:R-:W-:Y:S02]  /*7fc0*/  LOP3.LUT R44, R191, 0x38, R44, 0xf8, !PT ;  /* 0x00000038bf2c7812 */ /* 0x000fe400078ef82c */
[----:B------:R-:W-:Y:S02]  /*7fd0*/  @!P4 IADD3.X R157, R97, R157, R48, P5, P6 ;  /* 0x0000009d619dc210 */ /* 0x000fe40002fec430 */
[----:B------:R-:W-:Y:S02]  /*7fe0*/  LEA R56, P5, R47, R120, 0x1 ;  /* 0x000000782f387211 */ /* 0x000fe400078a08ff */
[----:B------:R-:W-:-:S02]  /*7ff0*/  LOP3.LUT R44, R44, R193, RZ, 0x3c, !PT ;  /* 0x000000c12c2c7212 */ /* 0x000fc400078e3cff */
[----:B------:R-:W-:Y:S01]  /*8000*/  LEA.HI.X R57, R47, R121, R46, 0x1, P5 ;  /* 0x000000792f397211 */ /* 0x000fe200028f0c2e */
[----:B------:R-:W-:Y:S01]  /*8010*/  IMAD R47, R16, 0x6000, R140 ;  /* 0x00006000102f7824 */ /* 0x000fe200078e028c */
[----:B------:R-:W-:Y:S02]  /*8020*/  SHF.R.S32.HI R46, RZ, 0x1f, R45 ;  /* 0x0000001fff2e7819 */ /* 0x000fe4000001142d */
[----:B------:R-:W-:Y:S02]  /*8030*/  @!P4 LEA R58, P5, R132, R120, 0x1 ;  /* 0x00000078843ac211 */ /* 0x000fe400078a08ff */
[----:B------:R-:W-:Y:S02]  /*8040*/  LEA.HI R45, R46, R45, RZ, 0x3 ;  /* 0x0000002d2e2d7211 */ /* 0x000fe400078f18ff */
[----:B------:R-:W-:Y:S02]  /*8050*/  @!P4 LEA.HI.X R59, R132, R121, R157, 0x1, P5 ;  /* 0x00000079843bc211 */ /* 0x000fe400028f0c9d */
[----:B------:R-:W-:Y:S01]  /*8060*/  ISETP.GE.AND P5, PT, R100, R117, PT ;  /* 0x000000756400720c */ /* 0x000fe20003fa6270 */
[----:B------:R-:W-:-:S05]  /*8070*/  IMAD.SHL.U32 R45, R45, 0x400, RZ ;  /* 0x000004002d2d7824 */ /* 0x000fca00078e00ff */
[----:B------:R-:W-:-:S05]  /*8080*/  LOP3.LUT R45, R45, 0x7fffe000, RZ, 0xc0, !PT ;  /* 0x7fffe0002d2d7812 */ /* 0x000fca00078ec0ff */
[----:B------:R-:W-:-:S04]  /*8090*/  IMAD R45, R192, 0x200, R45 ;  /* 0x00000200c02d7824 */ /* 0x000fc800078e022d */
[----:B------:R-:W-:Y:S02]  /*80a0*/  IMAD.IADD R45, R45, 0x1, R44 ;  /* 0x000000012d2d7824 */ /* 0x000fe400078e022c */
[----:B------:R-:W-:Y:S02]  /*80b0*/  IMAD R44, R47, 0x2, R2 ;  /* 0x000000022f2c7824 */ /* 0x000fe400078e0202 */
[----:B------:R-:W-:-:S04]  /*80c0*/  IMAD R45, R16, 0x6000, R45 ;  /* 0x00006000102d7824 */ /* 0x000fc800078e022d */
[----:B------:R-:W-:Y:S02]  /*80d0*/  IMAD R48, R45, 0x2, R2 ;  /* 0x000000022d307824 */ /* 0x000fe400078e0202 */
[----:B------:R-:W0:Y:S04]  /*80e0*/  LDS.128 R44, [R44+0x1c400] ;  /* 0x01c400002c2c7984 */ /* 0x000e280000000c00 */
[----:B------:R-:W2:Y:S01]  /*80f0*/  LDS.128 R48, [R48+0x1c400] ;  /* 0x01c4000030307984 */ /* 0x000ea20000000c00 */
[----:B------:R-:W-:Y:S05]  /*8100*/  @P5 BRA `(.L_x_696) ;  /* 0x00000004006c5947 */ /* 0x000fea0003800000 */
[--C-:B------:R-:W-:Y:S01]  /*8110*/  SHF.R.U64 R42, R42, 0x10, R43.reuse ;  /* 0x000000102a2a7819 */ /* 0x100fe2000000122b */
[----:B--2---:R-:W-:Y:S01]  /*8120*/  IMAD.U32 R62, R49, 0x10000, RZ ;  /* 0x00010000313e7824 */ /* 0x004fe200078e00ff */
[----:B------:R-:W-:Y:S01]  /*8130*/  SHF.R.U32.HI R60, RZ, 0x10, R43 ;  /* 0x00000010ff3c7819 */ /* 0x000fe2000001162b */
[----:B------:R-:W-:Y:S01]  /*8140*/  IMAD.U32 R90, R51, 0x10000, RZ ;  /* 0x00010000335a7824 */ /* 0x000fe200078e00ff */
[--C-:B------:R-:W-:Y:S01]  /*8150*/  SHF.R.U64 R43, R52, 0x10, R53.reuse ;  /* 0x00000010342b7819 */ /* 0x100fe20000001235 */
[----:B0-----:R-:W-:Y:S01]  /*8160*/  IMAD.U32 R89, R47, 0x10000, RZ ;  /* 0x000100002f597824 */ /* 0x001fe200078e00ff */
[----:B------:R-:W-:Y:S01]  /*8170*/  SHF.R.U32.HI R52, RZ, 0x10, R53 ;  /* 0x00000010ff347819 */ /* 0x000fe20000011635 */
[----:B------:R-:W-:Y:S01]  /*8180*/  IMAD.U32 R91, R50, 0x10000, RZ ;  /* 0x00010000325b7824 */ /* 0x000fe200078e00ff */
[--C-:B------:R-:W-:Y:S01]  /*8190*/  SHF.R.U64 R40, R40, 0x10, R41.reuse ;  /* 0x0000001028287819 */ /* 0x100fe20000001229 */
[----:B------:R-:W-:Y:S01]  /*81a0*/  IMAD.U32 R88, R46, 0x10000, RZ ;  /* 0x000100002e587824 */ /* 0x000fe200078e00ff */
[----:B------:R-:W-:-:S02]  /*81b0*/  SHF.R.U32.HI R41, RZ, 0x10, R41 ;  /* 0x00000010ff297819 */ /* 0x000fc40000011629 */
[----:B------:R-:W-:Y:S02]  /*81c0*/  PRMT R52, R173, 0x5432, R52 ;  /* 0x00005432ad347816 */ /* 0x000fe40000000034 */
[----:B------:R-:W-:Y:S02]  /*81d0*/  SHF.R.U64 R53, R54, 0x10, R55 ;  /* 0x0000001036357819 */ /* 0x000fe40000001237 */
[----:B------:R-:W-:Y:S01]  /*81e0*/  PRMT R41, R171, 0x5410, R41 ;  /* 0x00005410ab297816 */ /* 0x000fe20000000029 */
[----:B------:R-:W-:Y:S01]  /*81f0*/  IMAD.U32 R92, R52, 0x10000, RZ ;  /* 0x00010000345c7824 */ /* 0x000fe200078e00ff */
[----:B------:R-:W-:Y:S01]  /*8200*/  SHF.R.U32.HI R54, RZ, 0x10, R55 ;  /* 0x00000010ff367819 */ /* 0x000fe20000011637 */
[----:B------:R-:W-:Y:S01]  /*8210*/  IMAD.U32 R55, R45, 0x10000, RZ ;  /* 0x000100002d377824 */ /* 0x000fe200078e00ff */
[----:B------:R-:W-:Y:S01]  /*8220*/  PRMT R43, R172, 0x5432, R43 ;  /* 0x00005432ac2b7816 */ /* 0x000fe2000000002b */
[----:B------:R-:W-:Y:S01]  /*8230*/  IMAD.U32 R93, R41, 0x10000, RZ ;  /* 0x00010000295d7824 */ /* 0x000fe200078e00ff */
[----:B------:R-:W-:Y:S01]  /*8240*/  LOP3.LUT R63, R49, 0xffff0000, RZ, 0xc0, !PT ;  /* 0xffff0000313f7812 */ /* 0x000fe200078ec0ff */
[----:B------:R-:W-:Y:S01]  /*8250*/  IMAD.U32 R49, R48, 0x10000, RZ ;  /* 0x0001000030317824 */ /* 0x000fe200078e00ff */
[----:B------:R-:W-:Y:S01]  /*8260*/  PRMT R172, R172, 0x5410, R53 ;  /* 0x00005410acac7816 */ /* 0x000fe20000000035 */
[----:B------:R-:W-:Y:S01]  /*8270*/  FMUL.FTZ R53, R62, R92 ;  /* 0x0000005c3e357220 */ /* 0x000fe20000410000 */
[----:B------:R-:W-:Y:S01]  /*8280*/  LOP3.LUT R52, R52, 0xffff0000, RZ, 0xc0, !PT ;  /* 0xffff000034347812 */ /* 0x000fe200078ec0ff */
[-C--:B------:R-:W-:Y:S01]  /*8290*/  FMUL.FTZ R62, R62, R93.reuse ;  /* 0x0000005d3e3e7220 */ /* 0x080fe20000410000 */
[----:B------:R-:W-:Y:S01]  /*82a0*/  PRMT R54, R173, 0x5410, R54 ;  /* 0x00005410ad367816 */ /* 0x000fe20000000036 */
[----:B------:R-:W-:Y:S01]  /*82b0*/  FFMA.FTZ R53, R55, R93, -R53 ;  /* 0x0000005d37357223 */ /* 0x000fe20000010835 */
[----:B------:R-:W-:Y:S01]  /*82c0*/  LOP3.LUT R41, R41, 0xffff0000, RZ, 0xc0, !PT ;  /* 0xffff000029297812 */ /* 0x000fe200078ec0ff */
[----:B------:R-:W-:Y:S01]  /*82d0*/  FMUL.FTZ R94, R63, R52 ;  /* 0x000000343f5e7220 */ /* 0x000fe20000410000 */
[----:B------:R-:W-:Y:S01]  /*82e0*/  LOP3.LUT R61, R45, 0xffff0000, RZ, 0xc0, !PT ;  /* 0xffff00002d3d7812 */ /* 0x000fe200078ec0ff */
[C---:B------:R-:W-:Y:S01]  /*82f0*/  IMAD.U32 R93, R54.reuse, 0x10000, RZ ;  /* 0x00010000365d7824 */ /* 0x040fe200078e00ff */
[----:B------:R-:W-:Y:S01]  /*8300*/  PRMT R60, R171, 0x5432, R60 ;  /* 0x00005432ab3c7816 */ /* 0x000fe2000000003c */
[-C--:B------:R-:W-:Y:S01]  /*8310*/  FMUL.FTZ R63, R63, R41.reuse ;  /* 0x000000293f3f7220 */ /* 0x080fe20000410000 */
[----:B------:R-:W-:Y:S01]  /*8320*/  LOP3.LUT R51, R51, 0xffff0000, RZ, 0xc0, !PT ;  /* 0xffff000033337812 */ /* 0x000fe200078ec0ff */
[----:B------:R-:W-:Y:S01]  /*8330*/  FFMA.FTZ R62, R55, R92, R62 ;  /* 0x0000005c373e7223 */ /* 0x000fe2000001003e */
[----:B------:R-:W-:Y:S01]  /*8340*/  LOP3.LUT R54, R54, 0xffff0000, RZ, 0xc0, !PT ;  /* 0xffff000036367812 */ /* 0x000fe200078ec0ff */
[----:B------:R-:W-:Y:S01]  /*8350*/  FFMA.FTZ R94, R61, R41, -R94 ;  /* 0x000000293d5e7223 */ /* 0x000fe2000001085e */
[----:B------:R-:W-:-:S02]  /*8360*/  IMAD.U32 R55, R60, 0x10000, RZ ;  /* 0x000100003c377824 */ /* 0x000fc400078e00ff */
[----:B------:R-:W-:Y:S01]  /*8370*/  FMUL.FTZ R41, R90, R93 ;  /* 0x0000005d5a297220 */ /* 0x000fe20000410000 */
[----:B------:R-:W-:Y:S01]  /*8380*/  PRMT R40, R174, 0x5410, R40 ;  /* 0x00005410ae287816 */ /* 0x000fe20000000028 */
[----:B------:R-:W-:Y:S01]  /*8390*/  FFMA.FTZ R63, R61, R52, R63 ;  /* 0x000000343d3f7223 */ /* 0x000fe2000001003f */
[----:B------:R-:W-:Y:S01]  /*83a0*/  LOP3.LUT R47, R47, 0xffff0000, RZ, 0xc0, !PT ;  /* 0xffff00002f2f7812 */ /* 0x000fe200078ec0ff */
[----:B------:R-:W-:Y:S01]  /*83b0*/  FMUL.FTZ R61, R51, R54 ;  /* 0x00000036333d7220 */ /* 0x000fe20000410000 */
[----:B------:R-:W-:Y:S01]  /*83c0*/  LOP3.LUT R60, R60, 0xffff0000, RZ, 0xc0, !PT ;  /* 0xffff00003c3c7812 */ /* 0x000fe200078ec0ff */
[-C--:B------:R-:W-:Y:S01]  /*83d0*/  FMUL.FTZ R90, R90, R55.reuse ;  /* 0x000000375a5a7220 */ /* 0x080fe20000410000 */
[----:B------:R-:W-:Y:S01]  /*83e0*/  FFMA.FTZ R41, R89, R55, -R41 ;  /* 0x0000003759297223 */ /* 0x000fe20000010829 */
[----:B------:R-:W-:Y:S01]  /*83f0*/  IMAD.U32 R55, R43, 0x10000, RZ ;  /* 0x000100002b377824 */ /* 0x000fe200078e00ff */
[----:B------:R-:W-:Y:S01]  /*8400*/  LOP3.LUT R48, R48, 0xffff0000, RZ, 0xc0, !PT ;  /* 0xffff000030307812 */ /* 0x000fe200078ec0ff */
[----:B------:R-:W-:-:S02]  /*8410*/  IMAD.U32 R52, R40, 0x10000, RZ ;  /* 0x0001000028347824 */ /* 0x000fc400078e00ff */
[-C--:B------:R-:W-:Y:S01]  /*8420*/  FMUL.FTZ R51, R51, R60.reuse ;  /* 0x0000003c33337220 */ /* 0x080fe20000410000 */
[----:B------:R-:W-:Y:S01]  /*8430*/  FFMA.FTZ R61, R47, R60, -R61 ;  /* 0x0000003c2f3d7223 */ /* 0x000fe2000001083d */
[----:B------:R-:W-:Y:S01]  /*8440*/  LOP3.LUT R60, R40, 0xffff0000, RZ, 0xc0, !PT ;  /* 0xffff0000283c7812 */ /* 0x000fe200078ec0ff */
[-C--:B------:R-:W-:Y:S01]  /*8450*/  FMUL.FTZ R40, R49, R55.reuse ;  /* 0x0000003731287220 */ /* 0x080fe20000410000 */
[----:B------:R-:W-:Y:S01]  /*8460*/  IMAD.U32 R45, R44, 0x10000, RZ ;  /* 0x000100002c2d7824 */ /* 0x000fe200078e00ff */
[----:B------:R-:W-:Y:S01]  /*8470*/  LOP3.LUT R43, R43, 0xffff0000, RZ, 0xc0, !PT ;  /* 0xffff00002b2b7812 */ /* 0x000fe200078ec0ff */
[----:B------:R-:W-:Y:S01]  /*8480*/  FMUL.FTZ R49, R49, R52 ;  /* 0x0000003431317220 */ /* 0x000fe20000410000 */
[----:B------:R-:W-:Y:S01]  /*8490*/  PRMT R42, R174, 0x5432, R42 ;  /* 0x00005432ae2a7816 */ /* 0x000fe2000000002a */
[----:B------:R-:W-:Y:S01]  /*84a0*/  FFMA.FTZ R51, R47, R54, R51 ;  /* 0x000000362f337223 */ /* 0x000fe20000010033 */
[C---:B------:R-:W-:Y:S01]  /*84b0*/  FFMA.FTZ R40, R45.reuse, R52, -R40 ;  /* 0x000000342d287223 */ /* 0x040fe20000010828 */
[----:B------:R-:W-:Y:S01]  /*84c0*/  FFMA.FTZ R49, R45, R55, R49 ;  /* 0x000000372d317223 */ /* 0x000fe20000010031 */
[----:B------:R-:W-:Y:S01]  /*84d0*/  LOP3.LUT R44, R44, 0xffff0000, RZ, 0xc0, !PT ;  /* 0xffff00002c2c7812 */ /* 0x000fe200078ec0ff */
[-C--:B------:R-:W-:Y:S01]  /*84e0*/  FMUL.FTZ R47, R48, R43.reuse ;  /* 0x0000002b302f7220 */ /* 0x080fe20000410000 */
[----:B------:R-:W-:Y:S01]  /*84f0*/  IMAD.U32 R45, R172, 0x10000, RZ ;  /* 0x00010000ac2d7824 */ /* 0x000fe200078e00ff */
[----:B------:R-:W-:Y:S01]  /*8500*/  LOP3.LUT R50, R50, 0xffff0000, RZ, 0xc0, !PT ;  /* 0xffff000032327812 */ /* 0x000fe200078ec0ff */
[-C--:B------:R-:W-:Y:S01]  /*8510*/  FMUL.FTZ R48, R48, R60.reuse ;  /* 0x0000003c30307220 */ /* 0x080fe20000410000 */
[----:B------:R-:W-:Y:S01]  /*8520*/  IMAD.U32 R52, R42, 0x10000, RZ ;  /* 0x000100002a347824 */ /* 0x000fe200078e00ff */
[----:B------:R-:W-:Y:S01]  /*8530*/  LOP3.LUT R172, R172, 0xffff0000, RZ, 0xc0, !PT ;  /* 0xffff0000acac7812 */ /* 0x000fe200078ec0ff */
[----:B------:R-:W-:Y:S01]  /*8540*/  FFMA.FTZ R47, R44, R60, -R47 ;  /* 0x0000003c2c2f7223 */ /* 0x000fe2000001082f */
[----:B------:R-:W-:Y:S01]  /*8550*/  LOP3.LUT R42, R42, 0xffff0000, RZ, 0xc0, !PT ;  /* 0xffff00002a2a7812 */ /* 0x000fe200078ec0ff */
[----:B------:R-:W-:Y:S01]  /*8560*/  FFMA.FTZ R48, R44, R43, R48 ;  /* 0x0000002b2c307223 */ /* 0x000fe20000010030 */
[----:B------:R-:W-:Y:S01]  /*8570*/  LOP3.LUT R46, R46, 0xffff0000, RZ, 0xc0, !PT ;  /* 0xffff00002e2e7812 */ /* 0x000fe200078ec0ff */
[C---:B------:R-:W-:Y:S01]  /*8580*/  FMUL.FTZ R43, R91.reuse, R45 ;  /* 0x0000002d5b2b7220 */ /* 0x040fe20000410000 */
[C---:B------:R-:W-:Y:S01]  /*8590*/  FMUL.FTZ R44, R50.reuse, R172 ;  /* 0x000000ac322c7220 */ /* 0x040fe20000410000 */
[----:B------:R-:W-:Y:S01]  /*85a0*/  FMUL.FTZ R91, R91, R52 ;  /* 0x000000345b5b7220 */ /* 0x000fe20000410000 */
[----:B------:R-:W-:Y:S01]  /*85b0*/  FMUL.FTZ R50, R50, R42 ;  /* 0x0000002a32327220 */ /* 0x000fe20000410000 */
[----:B------:R-:W-:Y:S01]  /*85c0*/  FFMA.FTZ R43, R88, R52, -R43 ;  /* 0x00000034582b7223 */ /* 0x000fe2000001082b */
[----:B------:R-:W-:Y:S01]  /*85d0*/  FFMA.FTZ R44, R46, R42, -R44 ;  /* 0x0000002a2e2c7223 */ /* 0x000fe2000001082c */
[----:B------:R-:W-:Y:S01]  /*85e0*/  FFMA.FTZ R90, R89, R93, R90 ;  /* 0x0000005d595a7223 */ /* 0x000fe2000001005a */
[----:B------:R-:W-:Y:S01]  /*85f0*/  FFMA.FTZ R91, R88, R45, R91 ;  /* 0x0000002d585b7223 */ /* 0x000fe2000001005b */
[----:B------:R-:W-:Y:S01]  /*8600*/  FFMA.FTZ R50, R46, R172, R50 ;  /* 0x000000ac2e327223 */ /* 0x000fe20000010032 */
[----:B------:R-:W-:-:S02]  /*8610*/  F2FP.BF16.F32.PACK_AB R41, R61, R41 ;  /* 0x000000293d29723e */ /* 0x000fc400000010ff */
[----:B------:R-:W-:Y:S02]  /*8620*/  F2FP.BF16.F32.PACK_AB R62, R63, R62 ;  /* 0x0000003e3f3e723e */ /* 0x000fe400000010ff */
[----:B------:R-:W-:Y:S01]  /*8630*/  F2FP.BF16.F32.PACK_AB R40, R47, R40 ;  /* 0x000000282f28723e */ /* 0x000fe200000010ff */
[----:B------:R-:W-:Y:S01]  /*8640*/  IMAD.MOV.U32 R47, RZ, RZ, R41 ;  /* 0x000000ffff2f7224 */ /* 0x000fe200078e0029 */
[----:B------:R-:W-:Y:S01]  /*8650*/  F2FP.BF16.F32.PACK_AB R48, R48, R49 ;  /* 0x000000313030723e */ /* 0x000fe200000010ff */
[----:B------:R-:W-:Y:S01]  /*8660*/  IMAD.MOV.U32 R49, RZ, RZ, R62 ;  /* 0x000000ffff317224 */ /* 0x000fe200078e003e */
[----:B------:R-:W-:Y:S01]  /*8670*/  F2FP.BF16.F32.PACK_AB R46, R44, R43 ;  /* 0x0000002b2c2e723e */ /* 0x000fe200000010ff */
[----:B------:R-:W-:Y:S01]  /*8680*/  IMAD.MOV.U32 R44, RZ, RZ, R40 ;  /* 0x000000ffff2c7224 */ /* 0x000fe200078e0028 */
[----:B------:R-:W-:Y:S02]  /*8690*/  F2FP.BF16.F32.PACK_AB R45, R94, R53 ;  /* 0x000000355e2d723e */ /* 0x000fe400000010ff */
[----:B------:R-:W-:-:S02]  /*86a0*/  F2FP.BF16.F32.PACK_AB R51, R51, R90 ;  /* 0x0000005a3333723e */ /* 0x000fc400000010ff */
[----:B------:R-:W-:-:S07]  /*86b0*/  F2FP.BF16.F32.PACK_AB R50, R50, R91 ;  /* 0x0000005b3232723e */ /* 0x000fce00000010ff */
.L_x_696:
[----:B------:R-:W-:Y:S05]  /*86c0*/  BSYNC B2 ;  /* 0x0000000000027941 */ /* 0x000fea0003800000 */
.L_x_695:
[----:B0-----:R3:W-:Y:S04]  /*86d0*/  STG.E.128 desc[UR40][R56.64], R44 ;  /* 0x0000002c38007986 */ /* 0x0017e8000c101d28 */
[----:B--2---:R3:W-:Y:S02]  /*86e0*/  @!P4 STG.E.128 desc[UR40][R58.64], R48 ;  /* 0x000000303a00c986 */ /* 0x0047e4000c101d28 */
.L_x_686:
[----:B------:R-:W-:Y:S05]  /*86f0*/  BSYNC B1 ;  /* 0x0000000000017941 */ /* 0x000fea0003800000 */
.L_x_685:
[-C--:B--2---:R-:W-:Y:S02]  /*8700*/  IMAD R40, R146, R128.reuse, RZ ;  /* 0x0000008092287224 */ /* 0x084fe400078e02ff */
[----:B------:R-:W-:-:S04]  /*8710*/  IMAD.WIDE.U32 R126, R205, R128, R126 ;  /* 0x00000080cd7e7225 */ /* 0x000fc800078e007e */
[----:B------:R-:W-:Y:S01]  /*8720*/  IMAD R129, R205, R129, R40 ;  /* 0x00000081cd817224 */ /* 0x000fe200078e0228 */
[----:B------:R-:W-:Y:S06]  /*8730*/  @P3 BRA `(.L_x_655) ;  /* 0x0000001800f83947 */ /* 0x000fec0003800000 */
[----:B------:R-:W-:Y:S01]  /*8740*/  ISETP.NE.AND P3, PT, R14, RZ, PT ;  /* 0x000000ff0e00720c */ /* 0x000fe20003f65270 */
[----:B------:R-:W-:Y:S01]  /*8750*/  BSSY B1, `(.L_x_697) ;  /* 0x0000083000017945 */ /* 0x000fe20003800000 */
[----:B------:R-:W-:-:S11]  /*8760*/  IMAD.IADD R52, R127, 0x1, R129 ;  /* 0x000000017f347824 */ /* 0x000fd600078e0281 */
[----:B------:R-:W-:Y:S05]  /*8770*/  @!P3 BRA `(.L_x_698) ;  /* 0x000000080000b947 */ /* 0x000fea0003800000 */
[----:B------:R-:W-:Y:S01]  /*8780*/  SEL R40, R122, R148, !P0 ;  /* 0x000000947a287207 */ /* 0x000fe20004000000 */
[----:B------:R-:W-:Y:S01]  /*8790*/  BSSY B2, `(.L_x_699) ;  /* 0x000007c000027945 */ /* 0x000fe20003800000 */
[----:B---3--:R-:W-:Y:S02]  /*87a0*/  IADD3 R44, P3, P4, R102, R126, R27 ;  /* 0x0000007e662c7210 */ /* 0x008fe40007c7e01b */
[----:B------:R-:W-:Y:S02]  /*87b0*/  SHF.R.S32.HI R41, RZ, 0x1f, R40 ;  /* 0x0000001fff297819 */ /* 0x000fe40000011428 */
[----:B------:R-:W-:Y:S02]  /*87c0*/  IADD3.X R46, R97, R52, R13, P3, P4 ;  /* 0x00000034612e7210 */ /* 0x000fe40001fe840d */
[----:B------:R-:W-:-:S04]  /*87d0*/  LEA.HI R41, R41, R40, RZ, 0x4 ;  /* 0x0000002829297211 */ /* 0x000fc800078f20ff */
[----:B------:R-:W-:-:S04]  /*87e0*/  LEA.HI.SX32 R41, R41, R114, 0x1c ;  /* 0x0000007229297211 */ /* 0x000fc800078fe2ff */
[----:B0-----:R-:W-:Y:S01]  /*87f0*/  SHF.R.S32.HI R48, RZ, 0x1f, R41 ;  /* 0x0000001fff307819 */ /* 0x001fe20000011429 */
[----:B------:R-:W-:-:S03]  /*8800*/  IMAD.SHL.U32 R40, R41, 0x8, RZ ;  /* 0x0000000829287824 */ /* 0x000fc600078e00ff */
[----:B------:R-:W-:Y:S02]  /*8810*/  LEA.HI R48, R48, R41, RZ, 0x3 ;  /* 0x0000002930307211 */ /* 0x000fe400078f18ff */
[----:B------:R-:W-:Y:S02]  /*8820*/  ISETP.GE.AND P3, PT, R40, R147, PT ;  /* 0x000000932800720c */ /* 0x000fe40003f66270 */
[----:B------:R-:W-:Y:S01]  /*8830*/  LOP3.LUT R41, R185, 0x38, R40, 0xf8, !PT ;  /* 0x00000038b9297812 */ /* 0x000fe200078ef828 */
[----:B------:R-:W-:-:S05]  /*8840*/  IMAD.SHL.U32 R48, R48, 0x400, RZ ;  /* 0x0000040030307824 */ /* 0x000fca00078e00ff */
[----:B------:R-:W-:-:S05]  /*8850*/  LOP3.LUT R43, R48, 0x7fffe000, RZ, 0xc0, !PT ;  /* 0x7fffe000302b7812 */ /* 0x000fca00078ec0ff */
[--C-:B------:R-:W-:Y:S02]  /*8860*/  @!P3 SHF.R.S32.HI R45, RZ, 0x1f, R40.reuse ;  /* 0x0000001fff2db819 */ /* 0x100fe40000011428 */
[----:B------:R-:W-:Y:S02]  /*8870*/  @!P3 IADD3 R42, P4, P5, R102, R126, R40 ;  /* 0x0000007e662ab210 */ /* 0x000fe40007d9e028 */
[----:B------:R-:W-:Y:S01]  /*8880*/  LOP3.LUT R40, R41, R230, RZ, 0x3c, !PT ;  /* 0x000000e629287212 */ /* 0x000fe200078e3cff */
[----:B------:R-:W-:Y:S01]  /*8890*/  IMAD R41, R16, 0x6000, R141 ;  /* 0x0000600010297824 */ /* 0x000fe200078e028d */
[----:B------:R-:W-:Y:S02]  /*88a0*/  @!P3 IADD3.X R45, R97, R52, R45, P4, P5 ;  /* 0x00000034612db210 */ /* 0x000fe400027ea42d */
[----:B------:R-:W-:Y:S01]  /*88b0*/  IADD3 R43, R40, R43, R195 ;  /* 0x0000002b282b7210 */ /* 0x000fe20007ffe0c3 */
[----:B------:R-:W-:Y:S01]  /*88c0*/  IMAD R41, R41, 0x2, R2 ;  /* 0x0000000229297824 */ /* 0x000fe200078e0202 */
[----:B------:R-:W-:-:S03]  /*88d0*/  LEA R48, P4, R44, R120, 0x1 ;  /* 0x000000782c307211 */ /* 0x000fc600078808ff */
[----:B------:R-:W-:Y:S01]  /*88e0*/  IMAD R43, R16, 0x6000, R43 ;  /* 0x00006000102b7824 */ /* 0x000fe200078e022b */
[----:B------:R-:W-:Y:S02]  /*88f0*/  LEA.HI.X R49, R44, R121, R46, 0x1, P4 ;  /* 0x000000792c317211 */ /* 0x000fe400020f0c2e */
[----:B------:R-:W-:Y:S01]  /*8900*/  @!P3 LEA R50, P4, R42, R120, 0x1 ;  /* 0x000000782a32b211 */ /* 0x000fe200078808ff */
[----:B------:R-:W-:-:S03]  /*8910*/  IMAD R44, R43, 0x2, R2 ;  /* 0x000000022b2c7824 */ /* 0x000fc600078e0202 */
[----:B------:R-:W-:Y:S02]  /*8920*/  @!P3 LEA.HI.X R51, R42, R121, R45, 0x1, P4 ;  /* 0x000000792a33b211 */ /* 0x000fe400020f0c2d */
[----:B------:R-:W0:Y:S01]  /*8930*/  LDS.128 R40, [R41+0x1c400] ;  /* 0x01c4000029287984 */ /* 0x000e220000000c00 */
[----:B------:R-:W-:-:S03]  /*8940*/  ISETP.GE.AND P4, PT, R18, R117, PT ;  /* 0x000000751200720c */ /* 0x000fc60003f86270 */
[----:B------:R-:W2:Y:S10]  /*8950*/  LDS.128 R44, [R44+0x1c400] ;  /* 0x01c400002c2c7984 */ /* 0x000eb40000000c00 */
[----:B------:R-:W-:Y:S05]  /*8960*/  @P4 BRA `(.L_x_700) ;  /* 0x0000000400784947 */ /* 0x000fea0003800000 */
[----:B------:R-:W-:Y:S01]  /*8970*/  SHF.R.U64 R53, R72, 0x10, R73 ;  /* 0x0000001048357819 */ /* 0x000fe20000001249 */
[----:B--2---:R-:W-:Y:S01]  /*8980*/  IMAD.U32 R59, R45, 0x10000, RZ ;  /* 0x000100002d3b7824 */ /* 0x004fe200078e00ff */
[----:B------:R-:W-:Y:S01]  /*8990*/  SHF.R.U64 R55, R84, 0x10, R85 ;  /* 0x0000001054377819 */ /* 0x000fe20000001255 */
[----:B0-----:R-:W-:Y:S01]  /*89a0*/  IMAD.U32 R57, R41, 0x10000, RZ ;  /* 0x0001000029397824 */ /* 0x001fe200078e00ff */
[----:B------:R-:W-:Y:S01]  /*89b0*/  SHF.R.U32.HI R73, RZ, 0x10, R73 ;  /* 0x00000010ff497819 */ /* 0x000fe20000011649 */
[----:B------:R-:W-:Y:S01]  /*89c0*/  IMAD.U32 R72, R47, 0x10000, RZ ;  /* 0x000100002f487824 */ /* 0x000fe200078e00ff */
[----:B------:R-:W-:Y:S01]  /*89d0*/  SHF.R.U32.HI R85, RZ, 0x10, R85 ;  /* 0x00000010ff557819 */ /* 0x000fe20000011655 */
[----:B------:R-:W-:Y:S01]  /*89e0*/  IMAD.U32 R62, R43, 0x10000, RZ ;  /* 0x000100002b3e7824 */ /* 0x000fe200078e00ff */
[----:B------:R-:W-:Y:S01]  /*89f0*/  PRMT R73, R168, 0x5432, R73 ;  /* 0x00005432a8497816 */ /* 0x000fe20000000049 */
[----:B------:R-:W-:Y:S01]  /*8a00*/  IMAD.U32 R61, R42, 0x10000, RZ ;  /* 0x000100002a3d7824 */ /* 0x000fe200078e00ff */
[----:B------:R-:W-:-:S02]  /*8a10*/  PRMT R85, R170, 0x5432, R85 ;  /* 0x00005432aa557816 */ /* 0x000fc40000000055 */
[----:B------:R-:W-:Y:S01]  /*8a20*/  SHF.R.U64 R56, R86, 0x10, R87 ;  /* 0x0000001056387819 */ /* 0x000fe20000001257 */
[----:B------:R-:W-:Y:S01]  /*8a30*/  IMAD.U32 R88, R73, 0x10000, RZ ;  /* 0x0001000049587824 */ /* 0x000fe200078e00ff */
[----:B------:R-:W-:Y:S01]  /*8a40*/  SHF.R.U64 R54, R74, 0x10, R75 ;  /* 0x000000104a367819 */ /* 0x000fe2000000124b */
[----:B------:R-:W-:Y:S01]  /*8a50*/  IMAD.U32 R84, R85, 0x10000, RZ ;  /* 0x0001000055547824 */ /* 0x000fe200078e00ff */
[----:B------:R-:W-:Y:S01]  /*8a60*/  SHF.R.U32.HI R86, RZ, 0x10, R87 ;  /* 0x00000010ff567819 */ /* 0x000fe20000011657 */
[C---:B------:R-:W-:Y:S01]  /*8a70*/  FMUL.FTZ R92, R59.reuse, R88 ;  /* 0x000000583b5c7220 */ /* 0x040fe20000410000 */
[----:B------:R-:W-:Y:S01]  /*8a80*/  SHF.R.U32.HI R74, RZ, 0x10, R75 ;  /* 0x00000010ff4a7819 */ /* 0x000fe2000001164b */
[----:B------:R-:W-:Y:S01]  /*8a90*/  FMUL.FTZ R90, R59, R84 ;  /* 0x000000543b5a7220 */ /* 0x000fe20000410000 */
[----:B------:R-:W-:Y:S01]  /*8aa0*/  LOP3.LUT R60, R45, 0xffff0000, RZ, 0xc0, !PT ;  /* 0xffff00002d3c7812 */ /* 0x000fe200078ec0ff */
[----:B------:R-:W-:Y:S01]  /*8ab0*/  IMAD.U32 R45, R44, 0x10000, RZ ;  /* 0x000100002c2d7824 */ /* 0x000fe200078e00ff */
[----:B------:R-:W-:-:S02]  /*8ac0*/  LOP3.LUT R75, R85, 0xffff0000, RZ, 0xc0, !PT ;  /* 0xffff0000554b7812 */ /* 0x000fc400078ec0ff */
[----:B------:R-:W-:Y:S02]  /*8ad0*/  PRMT R86, R169, 0x5432, R86 ;  /* 0x00005432a9567816 */ /* 0x000fe40000000056 */
[----:B------:R-:W-:Y:S01]  /*8ae0*/  PRMT R74, R167, 0x5432, R74 ;  /* 0x00005432a74a7816 */ /* 0x000fe2000000004a */
[----:B------:R-:W-:Y:S01]  /*8af0*/  FMUL.FTZ R87, R60, R75 ;  /* 0x0000004b3c577220 */ /* 0x000fe20000410000 */
[----:B------:R-:W-:Y:S01]  /*8b00*/  LOP3.LUT R59, R73, 0xffff0000, RZ, 0xc0, !PT ;  /* 0xffff0000493b7812 */ /* 0x000fe200078ec0ff */
[----:B------:R-:W-:Y:S01]  /*8b10*/  IMAD.U32 R73, R86, 0x10000, RZ ;  /* 0x0001000056497824 */ /* 0x000fe200078e00ff */
[----:B------:R-:W-:Y:S01]  /*8b20*/  LOP3.LUT R58, R41, 0xffff0000, RZ, 0xc0, !PT ;  /* 0xffff0000293a7812 */ /* 0x000fe200078ec0ff */
[----:B------:R-:W-:Y:S01]  /*8b30*/  IMAD.U32 R85, R74, 0x10000, RZ ;  /* 0x000100004a557824 */ /* 0x000fe200078e00ff */
[----:B------:R-:W-:Y:S01]  /*8b40*/  PRMT R170, R170, 0x5410, R55 ;  /* 0x00005410aaaa7816 */ /* 0x000fe20000000037 */
[C---:B------:R-:W-:Y:S01]  /*8b50*/  FFMA.FTZ R55, R57.reuse, R88, -R90 ;  /* 0x0000005839377223 */ /* 0x040fe2000001085a */
[-C--:B------:R-:W-:Y:S01]  /*8b60*/  FMUL.FTZ R89, R60, R59.reuse ;  /* 0x0000003b3c597220 */ /* 0x080fe20000410000 */
[----:B------:R-:W-:Y:S01]  /*8b70*/  FFMA.FTZ R57, R57, R84, R92 ;  /* 0x0000005439397223 */ /* 0x000fe2000001005c */
[----:B------:R-:W-:Y:S01]  /*8b80*/  FFMA.FTZ R60, R58, R59, -R87 ;  /* 0x0000003b3a3c7223 */ /* 0x000fe20000010857 */
[----:B------:R-:W-:Y:S01]  /*8b90*/  LOP3.LUT R47, R47, 0xffff0000, RZ, 0xc0, !PT ;  /* 0xffff00002f2f7812 */ /* 0x000fe200078ec0ff */
[----:B------:R-:W-:Y:S01]  /*8ba0*/  FMUL.FTZ R59, R72, R73 ;  /* 0x00000049483b7220 */ /* 0x000fe20000410000 */
[----:B------:R-:W-:Y:S01]  /*8bb0*/  LOP3.LUT R84, R86, 0xffff0000, RZ, 0xc0, !PT ;  /* 0xffff000056547812 */ /* 0x000fe200078ec0ff */
[-C--:B------:R-:W-:Y:S01]  /*8bc0*/  FMUL.FTZ R86, R72, R85.reuse ;  /* 0x0000005548567220 */ /* 0x080fe20000410000 */
[----:B------:R-:W-:Y:S01]  /*8bd0*/  PRMT R53, R168, 0x5410, R53 ;  /* 0x00005410a8357816 */ /* 0x000fe20000000035 */
[----:B------:R-:W-:Y:S01]  /*8be0*/  FFMA.FTZ R59, R62, R85, -R59 ;  /* 0x000000553e3b7223 */ /* 0x000fe2000001083b */
[----:B------:R-:W-:Y:S01]  /*8bf0*/  LOP3.LUT R72, R74, 0xffff0000, RZ, 0xc0, !PT ;  /* 0xffff00004a487812 */ /* 0x000fe200078ec0ff */
[----:B------:R-:W-:Y:S01]  /*8c00*/  FFMA.FTZ R62, R62, R73, R86 ;  /* 0x000000493e3e7223 */ /* 0x000fe20000010056 */
[----:B------:R-:W-:Y:S01]  /*8c10*/  LOP3.LUT R43, R43, 0xffff0000, RZ, 0xc0, !PT ;  /* 0xffff00002b2b7812 */ /* 0x000fe200078ec0ff */
[----:B------:R-:W-:Y:S01]  /*8c20*/  FMUL.FTZ R88, R47, R84 ;  /* 0x000000542f587220 */ /* 0x000fe20000410000 */
[----:B------:R-:W-:-:S02]  /*8c30*/  IMAD.U32 R86, R170, 0x10000, RZ ;  /* 0x00010000aa567824 */ /* 0x000fc400078e00ff */
[-C--:B------:R-:W-:Y:S01]  /*8c40*/  FMUL.FTZ R90, R47, R72.reuse ;  /* 0x000000482f5a7220 */ /* 0x080fe20000410000 */
[----:B------:R-:W-:Y:S02]  /*8c50*/  IMAD.U32 R74, R53, 0x10000, RZ ;  /* 0x00010000354a7824 */ /* 0x000fe400078e00ff */
[----:B------:R-:W-:Y:S01]  /*8c60*/  FFMA.FTZ R72, R43, R72, -R88 ;  /* 0x000000482b487223 */ /* 0x000fe20000010858 */
[----:B------:R-:W-:Y:S01]  /*8c70*/  IMAD.U32 R41, R40, 0x10000, RZ ;  /* 0x0001000028297824 */ /* 0x000fe200078e00ff */
[----:B------:R-:W-:Y:S01]  /*8c80*/  LOP3.LUT R44, R44, 0xffff0000, RZ, 0xc0, !PT ;  /* 0xffff00002c2c7812 */ /* 0x000fe200078ec0ff */
[C---:B------:R-:W-:Y:S01]  /*8c90*/  FMUL.FTZ R88, R45.reuse, R86 ;  /* 0x000000562d587220 */ /* 0x040fe20000410000 */
[----:B------:R-:W-:Y:S01]  /*8ca0*/  LOP3.LUT R47, R170, 0xffff0000, RZ, 0xc0, !PT ;  /* 0xffff0000aa2f7812 */ /* 0x000fe200078ec0ff */
[-C--:B------:R-:W-:Y:S01]  /*8cb0*/  FMUL.FTZ R73, R45, R74.reuse ;  /* 0x0000004a2d497220 */ /* 0x080fe20000410000 */
[----:B------:R-:W-:Y:S01]  /*8cc0*/  PRMT R56, R169, 0x5410, R56 ;  /* 0x00005410a9387816 */ /* 0x000fe20000000038 */
[----:B------:R-:W-:Y:S01]  /*8cd0*/  FFMA.FTZ R58, R58, R75, R89 ;  /* 0x0000004b3a3a7223 */ /* 0x000fe20000010059 */
[----:B------:R-:W-:Y:S01]  /*8ce0*/  LOP3.LUT R53, R53, 0xffff0000, RZ, 0xc0, !PT ;  /* 0xffff000035357812 */ /* 0x000fe200078ec0ff */
[C---:B------:R-:W-:Y:S01]  /*8cf0*/  FFMA.FTZ R45, R41.reuse, R74, -R88 ;  /* 0x0000004a292d7223 */ /* 0x040fe20000010858 */
[----:B------:R-:W-:Y:S01]  /*8d00*/  LOP3.LUT R40, R40, 0xffff0000, RZ, 0xc0, !PT ;  /* 0xffff000028287812 */ /* 0x000fe200078ec0ff */
[----:B------:R-:W-:Y:S01]  /*8d10*/  FMUL.FTZ R75, R44, R47 ;  /* 0x0000002f2c4b7220 */ /* 0x000fe20000410000 */
[----:B------:R-:W-:Y:S01]  /*8d20*/  LOP3.LUT R63, R42, 0xffff0000, RZ, 0xc0, !PT ;  /* 0xffff00002a3f7812 */ /* 0x000fe200078ec0ff */
[----:B------:R-:W-:Y:S01]  /*8d30*/  FFMA.FTZ R41, R41, R86, R73 ;  /* 0x0000005629297223 */ /* 0x000fe20000010049 */
[----:B------:R-:W-:Y:S01]  /*8d40*/  PRMT R54, R167, 0x5410, R54 ;  /* 0x00005410a7367816 */ /* 0x000fe20000000036 */
[C---:B------:R-:W-:Y:S01]  /*8d50*/  IMAD.U32 R42, R46.reuse, 0x10000, RZ ;  /* 0x000100002e2a7824 */ /* 0x040fe200078e00ff */
[----:B------:R-:W-:Y:S01]  /*8d60*/  LOP3.LUT R46, R46, 0xffff0000, RZ, 0xc0, !PT ;  /* 0xffff00002e2e7812 */ /* 0x000fe200078ec0ff */
[C---:B------:R-:W-:Y:S01]  /*8d70*/  IMAD.U32 R73, R56.reuse, 0x10000, RZ ;  /* 0x0001000038497824 */ /* 0x040fe200078e00ff */
[----:B------:R-:W-:Y:S01]  /*8d80*/  LOP3.LUT R56, R56, 0xffff0000, RZ, 0xc0, !PT ;  /* 0xffff000038387812 */ /* 0x000fe200078ec0ff */
[-C--:B------:R-:W-:Y:S01]  /*8d90*/  FMUL.FTZ R85, R44, R53.reuse ;  /* 0x000000352c557220 */ /* 0x080fe20000410000 */
[----:B------:R-:W-:Y:S01]  /*8da0*/  FFMA.FTZ R44, R40, R53, -R75 ;  /* 0x00000035282c7223 */ /* 0x000fe2000001084b */
[----:B------:R-:W-:-:S02]  /*8db0*/  IMAD.U32 R53, R54, 0x10000, RZ ;  /* 0x0001000036357824 */ /* 0x000fc400078e00ff */
[----:B------:R-:W-:Y:S01]  /*8dc0*/  FFMA.FTZ R43, R43, R84, R90 ;  /* 0x000000542b2b7223 */ /* 0x000fe2000001005a */
[----:B------:R-:W-:Y:S01]  /*8dd0*/  LOP3.LUT R54, R54, 0xffff0000, RZ, 0xc0, !PT ;  /* 0xffff000036367812 */ /* 0x000fe200078ec0ff */
[----:B------:R-:W-:Y:S01]  /*8de0*/  FMUL.FTZ R74, R42, R73 ;  /* 0x000000492a4a7220 */ /* 0x000fe20000410000 */
[----:B------:R-:W-:Y:S01]  /*8df0*/  FMUL.FTZ R84, R46, R56 ;  /* 0x000000382e547220 */ /* 0x000fe20000410000 */
[----:B------:R-:W-:Y:S01]  /*8e00*/  FFMA.FTZ R40, R40, R47, R85 ;  /* 0x0000002f28287223 */ /* 0x000fe20000010055 */
[-C--:B------:R-:W-:Y:S01]  /*8e10*/  FMUL.FTZ R42, R42, R53.reuse ;  /* 0x000000352a2a7220 */ /* 0x080fe20000410000 */
[-C--:B------:R-:W-:Y:S01]  /*8e20*/  FMUL.FTZ R75, R46, R54.reuse ;  /* 0x000000362e4b7220 */ /* 0x080fe20000410000 */
[----:B------:R-:W-:Y:S01]  /*8e30*/  FFMA.FTZ R74, R61, R53, -R74 ;  /* 0x000000353d4a7223 */ /* 0x000fe2000001084a */
[----:B------:R-:W-:Y:S01]  /*8e40*/  FFMA.FTZ R47, R63, R54, -R84 ;  /* 0x000000363f2f7223 */ /* 0x000fe20000010854 */
[----:B------:R-:W-:Y:S01]  /*8e50*/  FFMA.FTZ R42, R61, R73, R42 ;  /* 0x000000493d2a7223 */ /* 0x000fe2000001002a */
[----:B------:R-:W-:Y:S01]  /*8e60*/  FFMA.FTZ R75, R63, R56, R75 ;  /* 0x000000383f4b7223 */ /* 0x000fe2000001004b */
[----:B------:R-:W-:-:S02]  /*8e70*/  F2FP.BF16.F32.PACK_AB R57, R58, R57 ;  /* 0x000000393a39723e */ /* 0x000fc400000010ff */
[----:B------:R-:W-:Y:S02]  /*8e80*/  F2FP.BF16.F32.PACK_AB R55, R60, R55 ;  /* 0x000000373c37723e */ /* 0x000fe400000010ff */
[----:B------:R-:W-:Y:S02]  /*8e90*/  F2FP.BF16.F32.PACK_AB R59, R72, R59 ;  /* 0x0000003b483b723e */ /* 0x000fe400000010ff */
[----:B------:R-:W-:Y:S02]  /*8ea0*/  F2FP.BF16.F32.PACK_AB R62, R43, R62 ;  /* 0x0000003e2b3e723e */ /* 0x000fe400000010ff */
[----:B------:R-:W-:Y:S01]  /*8eb0*/  F2FP.BF16.F32.PACK_AB R54, R44, R45 ;  /* 0x0000002d2c36723e */ /* 0x000fe200000010ff */
[----:B------:R-:W-:Y:S01]  /*8ec0*/  IMAD.MOV.U32 R45, RZ, RZ, R57 ;  /* 0x000000ffff2d7224 */ /* 0x000fe200078e0039 */
[----:B------:R-:W-:Y:S01]  /*8ed0*/  F2FP.BF16.F32.PACK_AB R58, R47, R74 ;  /* 0x0000004a2f3a723e */ /* 0x000fe200000010ff */
[----:B------:R-:W-:Y:S01]  /*8ee0*/  IMAD.MOV.U32 R43, RZ, RZ, R59 ;  /* 0x000000ffff2b7224 */ /* 0x000fe200078e003b */
[----:B------:R-:W-:Y:S01]  /*8ef0*/  F2FP.BF16.F32.PACK_AB R44, R40, R41 ;  /* 0x00000029282c723e */ /* 0x000fe200000010ff */
[----:B------:R-:W-:Y:S01]  /*8f00*/  IMAD.MOV.U32 R40, RZ, RZ, R54 ;  /* 0x000000ffff287224 */ /* 0x000fe200078e0036 */
[----:B------:R-:W-:Y:S01]  /*8f10*/  F2FP.BF16.F32.PACK_AB R46, R75, R42 ;  /* 0x0000002a4b2e723e */ /* 0x000fe200000010ff */
[----:B------:R-:W-:-:S02]  /*8f20*/  IMAD.MOV.U32 R41, RZ, RZ, R55 ;  /* 0x000000ffff297224 */ /* 0x000fc400078e0037 */
[----:B------:R-:W-:Y:S02]  /*8f30*/  IMAD.MOV.U32 R42, RZ, RZ, R58 ;  /* 0x000000ffff2a7224 */ /* 0x000fe400078e003a */
[----:B------:R-:W-:-:S07]  /*8f40*/  IMAD.MOV.U32 R47, RZ, RZ, R62 ;  /* 0x000000ffff2f7224 */ /* 0x000fce00078e003e */
.L_x_700:
[----:B------:R-:W-:Y:S05]  /*8f50*/  BSYNC B2 ;  /* 0x0000000000027941 */ /* 0x000fea0003800000 */
.L_x_699:
[----:B0-----:R4:W-:Y:S04]  /*8f60*/  STG.E.128 desc[UR40][R48.64], R40 ;  /* 0x0000002830007986 */ /* 0x0019e8000c101d28 */
[----:B--2---:R4:W-:Y:S02]  /*8f70*/  @!P3 STG.E.128 desc[UR40][R50.64], R44 ;  /* 0x0000002c3200b986 */ /* 0x0049e4000c101d28 */
.L_x_698:
[----:B------:R-:W-:Y:S05]  /*8f80*/  BSYNC B1 ;  /* 0x0000000000017941 */ /* 0x000fea0003800000 */
.L_x_697:
[----:B------:R-:W-:Y:S01]  /*8f90*/  ISETP.NE.AND P3, PT, R10, RZ, PT ;  /* 0x000000ff0a00720c */ /* 0x000fe20003f65270 */
[----:B------:R-:W-:-:S12]  /*8fa0*/  BSSY B1, `(.L_x_701) ;  /* 0x000007f000017945 */ /* 0x000fd80003800000 */
[----:B------:R-:W-:Y:S05]  /*8fb0*/  @!P3 BRA `(.L_x_702) ;  /* 0x0000000400f4b947 */ /* 0x000fea0003800000 */
[----:B----4-:R-:W-:Y:S01]  /*8fc0*/  SEL R40, R122, R148, !P1 ;  /* 0x000000947a287207 */ /* 0x010fe20004800000 */
        /* <DEDUP_REMOVED lines=30> */
[--C-:B------:R-:W-:Y:S01]  /*91b0*/  SHF.R.U64 R75, R68, 0x10, R69.reuse ;  /* 0x00000010444b7819 */ /* 0x100fe20000001245 */
[----:B--2---:R-:W-:Y:S01]  /*91c0*/  IMAD.U32 R58, R45, 0x10000, RZ ;  /* 0x000100002d3a7824 */ /* 0x004fe200078e00ff */
[----:B------:R-:W-:Y:S01]  /*91d0*/  SHF.R.U32.HI R73, RZ, 0x10, R69 ;  /* 0x00000010ff497819 */ /* 0x000fe20000011645 */
[----:B------:R-:W-:Y:S01]  /*91e0*/  IMAD.U32 R68, R47, 0x10000, RZ ;  /* 0x000100002f447824 */ /* 0x000fe200078e00ff */
[----:B------:R-:W-:Y:S01]  /*91f0*/  SHF.R.U32.HI R69, RZ, 0x10, R81 ;  /* 0x00000010ff457819 */ /* 0x000fe20000011651 */
[----:B0-----:R-:W-:Y:S01]  /*9200*/  IMAD.U32 R61, R41, 0x10000, RZ ;  /* 0x00010000293d7824 */ /* 0x001fe200078e00ff */
[----:B------:R-:W-:Y:S01]  /*9210*/  PRMT R60, R158, 0x5410, R75 ;  /* 0x000054109e3c7816 */ /* 0x000fe2000000004b */
[----:B------:R-:W-:Y:S01]  /*9220*/  IMAD.U32 R59, R43, 0x10000, RZ ;  /* 0x000100002b3b7824 */ /* 0x000fe200078e00ff */
[----:B------:R-:W-:Y:S02]  /*9230*/  PRMT R69, R160, 0x5432, R69 ;  /* 0x00005432a0457816 */ /* 0x000fe40000000045 */
[----:B------:R-:W-:-:S02]  /*9240*/  SHF.R.U64 R63, R70, 0x10, R71 ;  /* 0x00000010463f7819 */ /* 0x000fc40000001247 */
[----:B------:R-:W-:Y:S01]  /*9250*/  SHF.R.U64 R55, R80, 0x10, R81 ;  /* 0x0000001050377819 */ /* 0x000fe20000001251 */
[----:B------:R-:W-:Y:S01]  /*9260*/  IMAD.U32 R70, R69, 0x10000, RZ ;  /* 0x0001000045467824 */ /* 0x000fe200078e00ff */
[----:B------:R-:W-:Y:S02]  /*9270*/  PRMT R158, R158, 0x5432, R73 ;  /* 0x000054329e9e7816 */ /* 0x000fe40000000049 */
[--C-:B------:R-:W-:Y:S02]  /*9280*/  SHF.R.U64 R72, R82, 0x10, R83.reuse ;  /* 0x0000001052487819 */ /* 0x100fe40000001253 */
[----:B------:R-:W-:Y:S02]  /*9290*/  LOP3.LUT R56, R47, 0xffff0000, RZ, 0xc0, !PT ;  /* 0xffff00002f387812 */ /* 0x000fe400078ec0ff */
[----:B------:R-:W-:Y:S02]  /*92a0*/  SHF.R.U32.HI R82, RZ, 0x10, R83 ;  /* 0x00000010ff527819 */ /* 0x000fe40000011653 */
[----:B------:R-:W-:Y:S01]  /*92b0*/  PRMT R47, R156, 0x5410, R63 ;  /* 0x000054109c2f7816 */ /* 0x000fe2000000003f */
[----:B------:R-:W-:Y:S01]  /*92c0*/  IMAD.U32 R63, R158, 0x10000, RZ ;  /* 0x000100009e3f7824 */ /* 0x000fe200078e00ff */
[----:B------:R-:W-:-:S02]  /*92d0*/  PRMT R160, R160, 0x5410, R55 ;  /* 0x00005410a0a07816 */ /* 0x000fc40000000037 */
[----:B------:R-:W-:Y:S01]  /*92e0*/  SHF.R.U32.HI R71, RZ, 0x10, R71 ;  /* 0x00000010ff477819 */ /* 0x000fe20000011647 */
[CC--:B------:R-:W-:Y:S01]  /*92f0*/  FMUL.FTZ R74, R58.reuse, R63.reuse ;  /* 0x0000003f3a4a7220 */ /* 0x0c0fe20000410000 */
[C---:B------:R-:W-:Y:S01]  /*9300*/  PRMT R55, R159.reuse, 0x5410, R72 ;  /* 0x000054109f377816 */ /* 0x040fe20000000048 */
[-C--:B------:R-:W-:Y:S01]  /*9310*/  FMUL.FTZ R72, R58, R70.reuse ;  /* 0x000000463a487220 */ /* 0x080fe20000410000 */
[----:B------:R-:W-:Y:S02]  /*9320*/  PRMT R159, R159, 0x5432, R82 ;  /* 0x000054329f9f7816 */ /* 0x000fe40000000052 */
[----:B------:R-:W-:Y:S01]  /*9330*/  PRMT R156, R156, 0x5432, R71 ;  /* 0x000054329c9c7816 */ /* 0x000fe20000000047 */
[----:B------:R-:W-:Y:S01]  /*9340*/  FFMA.FTZ R58, R61, R63, -R72 ;  /* 0x0000003f3d3a7223 */ /* 0x000fe20000010848 */
[----:B------:R-:W-:Y:S01]  /*9350*/  LOP3.LUT R62, R45, 0xffff0000, RZ, 0xc0, !PT ;  /* 0xffff00002d3e7812 */ /* 0x000fe200078ec0ff */
[----:B------:R-:W-:Y:S01]  /*9360*/  IMAD.U32 R72, R159, 0x10000, RZ ;  /* 0x000100009f487824 */ /* 0x000fe200078e00ff */
[----:B------:R-:W-:Y:S01]  /*9370*/  LOP3.LUT R71, R69, 0xffff0000, RZ, 0xc0, !PT ;  /* 0xffff000045477812 */ /* 0x000fe200078ec0ff */
[----:B------:R-:W-:Y:S01]  /*9380*/  FFMA.FTZ R61, R61, R70, R74 ;  /* 0x000000463d3d7223 */ /* 0x000fe2000001004a */
[----:B------:R-:W-:Y:S01]  /*9390*/  LOP3.LUT R63, R158, 0xffff0000, RZ, 0xc0, !PT ;  /* 0xffff00009e3f7812 */ /* 0x000fe200078ec0ff */
[----:B------:R-:W-:Y:S01]  /*93a0*/  IMAD.U32 R69, R156, 0x10000, RZ ;  /* 0x000100009c457824 */ /* 0x000fe200078e00ff */
[----:B------:R-:W-:Y:S01]  /*93b0*/  LOP3.LUT R57, R41, 0xffff0000, RZ, 0xc0, !PT ;  /* 0xffff000029397812 */ /* 0x000fe200078ec0ff */
[----:B------:R-:W-:Y:S01]  /*93c0*/  FMUL.FTZ R80, R62, R71 ;  /* 0x000000473e507220 */ /* 0x000fe20000410000 */
[----:B------:R-:W-:Y:S01]  /*93d0*/  FMUL.FTZ R70, R68, R72 ;  /* 0x0000004844467220 */ /* 0x000fe20000410000 */
[----:B------:R-:W-:Y:S01]  /*93e0*/  FMUL.FTZ R62, R62, R63 ;  /* 0x0000003f3e3e7220 */ /* 0x000fe20000410000 */
[----:B------:R-:W-:Y:S01]  /*93f0*/  FMUL.FTZ R73, R68, R69 ;  /* 0x0000004544497220 */ /* 0x000fe20000410000 */
[----:B------:R-:W-:Y:S01]  /*9400*/  FFMA.FTZ R63, R57, R63, -R80 ;  /* 0x0000003f393f7223 */ /* 0x000fe20000010850 */
[----:B------:R-:W-:Y:S01]  /*9410*/  LOP3.LUT R159, R159, 0xffff0000, RZ, 0xc0, !PT ;  /* 0xffff00009f9f7812 */ /* 0x000fe200078ec0ff */
[----:B------:R-:W-:Y:S01]  /*9420*/  FFMA.FTZ R62, R57, R71, R62 ;  /* 0x00000047393e7223 */ /* 0x000fe2000001003e */
[----:B------:R-:W-:Y:S01]  /*9430*/  FFMA.FTZ R57, R59, R69, -R70 ;  /* 0x000000453b397223 */ /* 0x000fe20000010846 */
[----:B------:R-:W-:Y:S01]  /*9440*/  LOP3.LUT R69, R156, 0xffff0000, RZ, 0xc0, !PT ;  /* 0xffff00009c457812 */ /* 0x000fe200078ec0ff */
[----:B------:R-:W-:-:S02]  /*9450*/  IMAD.U32 R45, R44, 0x10000, RZ ;  /* 0x000100002c2d7824 */ /* 0x000fc400078e00ff */
[----:B------:R-:W-:Y:S01]  /*9460*/  FFMA.FTZ R59, R59, R72, R73 ;  /* 0x000000483b3b7223 */ /* 0x000fe20000010049 */
[----:B------:R-:W-:Y:S02]  /*9470*/  IMAD.U32 R70, R160, 0x10000, RZ ;  /* 0x00010000a0467824 */ /* 0x000fe400078e00ff */
[----:B------:R-:W-:Y:S01]  /*9480*/  FMUL.FTZ R71, R56, R159 ;  /* 0x0000009f38477220 */ /* 0x000fe20000410000 */
[----:B------:R-:W-:Y:S02]  /*9490*/  IMAD.U32 R68, R60, 0x10000, RZ ;  /* 0x000100003c447824 */ /* 0x000fe400078e00ff */
[-C--:B------:R-:W-:Y:S01]  /*94a0*/  FMUL.FTZ R73, R56, R69.reuse ;  /* 0x0000004538497220 */ /* 0x080fe20000410000 */
[----:B------:R-:W-:Y:S01]  /*94b0*/  LOP3.LUT R54, R43, 0xffff0000, RZ, 0xc0, !PT ;  /* 0xffff00002b367812 */ /* 0x000fe200078ec0ff */
[C---:B------:R-:W-:Y:S01]  /*94c0*/  FMUL.FTZ R56, R45.reuse, R70 ;  /* 0x000000462d387220 */ /* 0x040fe20000410000 */
[----:B------:R-:W-:Y:S01]  /*94d0*/  IMAD.U32 R41, R40, 0x10000, RZ ;  /* 0x0001000028297824 */ /* 0x000fe200078e00ff */
[----:B------:R-:W-:Y:S01]  /*94e0*/  LOP3.LUT R53, R44, 0xffff0000, RZ, 0xc0, !PT ;  /* 0xffff00002c357812 */ /* 0x000fe200078ec0ff */
[----:B------:R-:W-:Y:S01]  /*94f0*/  FMUL.FTZ R45, R45, R68 ;  /* 0x000000442d2d7220 */ /* 0x000fe20000410000 */
[----:B------:R-:W-:Y:S01]  /*9500*/  LOP3.LUT R160, R160, 0xffff0000, RZ, 0xc0, !PT ;  /* 0xffff0000a0a07812 */ /* 0x000fe200078ec0ff */
[----:B------:R-:W-:Y:S01]  /*9510*/  IMAD.U32 R43, R42, 0x10000, RZ ;  /* 0x000100002a2b7824 */ /* 0x000fe200078e00ff */
[----:B------:R-:W-:Y:S01]  /*9520*/  LOP3.LUT R60, R60, 0xffff0000, RZ, 0xc0, !PT ;  /* 0xffff00003c3c7812 */ /* 0x000fe200078ec0ff */
[----:B------:R-:W-:Y:S01]  /*9530*/  FFMA.FTZ R72, R54, R69, -R71 ;  /* 0x0000004536487223 */ /* 0x000fe20000010847 */
[----:B------:R-:W-:Y:S01]  /*9540*/  LOP3.LUT R44, R42, 0xffff0000, RZ, 0xc0, !PT ;  /* 0xffff00002a2c7812 */ /* 0x000fe200078ec0ff */
[----:B------:R-:W-:Y:S01]  /*9550*/  FFMA.FTZ R70, R41, R70, R45 ;  /* 0x0000004629467223 */ /* 0x000fe2000001002d */
[----:B------:R-:W-:Y:S01]  /*9560*/  LOP3.LUT R40, R40, 0xffff0000, RZ, 0xc0, !PT ;  /* 0xffff000028287812 */ /* 0x000fe200078ec0ff */
[----:B------:R-:W-:-:S02]  /*9570*/  IMAD.U32 R42, R46, 0x10000, RZ ;  /* 0x000100002e2a7824 */ /* 0x000fc400078e00ff */
[----:B------:R-:W-:Y:S01]  /*9580*/  FMUL.FTZ R69, R53, R160 ;  /* 0x000000a035457220 */ /* 0x000fe20000410000 */
[----:B------:R-:W-:Y:S01]  /*9590*/  FFMA.FTZ R56, R41, R68, -R56 ;  /* 0x0000004429387223 */ /* 0x000fe20000010838 */
[----:B------:R-:W-:Y:S01]  /*95a0*/  IMAD.U32 R45, R55, 0x10000, RZ ;  /* 0x00010000372d7824 */ /* 0x000fe200078e00ff */
[----:B------:R-:W-:Y:S01]  /*95b0*/  LOP3.LUT R46, R46, 0xffff0000, RZ, 0xc0, !PT ;  /* 0xffff00002e2e7812 */ /* 0x000fe200078ec0ff */
[-C--:B------:R-:W-:Y:S01]  /*95c0*/  FMUL.FTZ R53, R53, R60.reuse ;  /* 0x0000003c35357220 */ /* 0x080fe20000410000 */
[----:B------:R-:W-:Y:S01]  /*95d0*/  IMAD.U32 R41, R47, 0x10000, RZ ;  /* 0x000100002f297824 */ /* 0x000fe200078e00ff */
[----:B------:R-:W-:Y:S01]  /*95e0*/  LOP3.LUT R55, R55, 0xffff0000, RZ, 0xc0, !PT ;  /* 0xffff000037377812 */ /* 0x000fe200078ec0ff */
[C---:B------:R-:W-:Y:S01]  /*95f0*/  FFMA.FTZ R69, R40.reuse, R60, -R69 ;  /* 0x0000003c28457223 */ /* 0x040fe20000010845 */
[----:B------:R-:W-:Y:S01]  /*9600*/  LOP3.LUT R47, R47, 0xffff0000, RZ, 0xc0, !PT ;  /* 0xffff00002f2f7812 */ /* 0x000fe200078ec0ff */
[----:B------:R-:W-:Y:S01]  /*9610*/  FFMA.FTZ R53, R40, R160, R53 ;  /* 0x000000a028357223 */ /* 0x000fe20000010035 */
[----:B------:R-:W-:Y:S01]  /*9620*/  FMUL.FTZ R40, R42, R45 ;  /* 0x0000002d2a287220 */ /* 0x000fe20000410000 */
[----:B------:R-:W-:Y:S01]  /*9630*/  FMUL.FTZ R71, R46, R55 ;  /* 0x000000372e477220 */ /* 0x000fe20000410000 */
[----:B------:R-:W-:Y:S01]  /*9640*/  FMUL.FTZ R42, R42, R41 ;  /* 0x000000292a2a7220 */ /* 0x000fe20000410000 */
[----:B------:R-:W-:Y:S01]  /*9650*/  FMUL.FTZ R46, R46, R47 ;  /* 0x0000002f2e2e7220 */ /* 0x000fe20000410000 */
[----:B------:R-:W-:Y:S01]  /*9660*/  FFMA.FTZ R54, R54, R159, R73 ;  /* 0x0000009f36367223 */ /* 0x000fe20000010049 */
[C---:B------:R-:W-:Y:S01]  /*9670*/  FFMA.FTZ R40, R43.reuse, R41, -R40 ;  /* 0x000000292b287223 */ /* 0x040fe20000010828 */
[C---:B------:R-:W-:Y:S01]  /*9680*/  FFMA.FTZ R71, R44.reuse, R47, -R71 ;  /* 0x0000002f2c477223 */ /* 0x040fe20000010847 */
[----:B------:R-:W-:Y:S01]  /*9690*/  FFMA.FTZ R42, R43, R45, R42 ;  /* 0x0000002d2b2a7223 */ /* 0x000fe2000001002a */
[----:B------:R-:W-:Y:S01]  /*96a0*/  FFMA.FTZ R55, R44, R55, R46 ;  /* 0x000000372c377223 */ /* 0x000fe2000001002e */
[----:B------:R-:W-:-:S02]  /*96b0*/  F2FP.BF16.F32.PACK_AB R47, R54, R59 ;  /* 0x0000003b362f723e */ /* 0x000fc400000010ff */
        /* <DEDUP_REMOVED lines=8> */
[----:B------:R-:W-:-:S02]  /*9740*/  F2FP.BF16.F32.PACK_AB R45, R62, R61 ;  /* 0x0000003d3e2d723e */ /* 0x000fc400000010ff */
[----:B------:R-:W-:-:S07]  /*9750*/  F2FP.BF16.F32.PACK_AB R44, R53, R70 ;  /* 0x00000046352c723e */ /* 0x000fce00000010ff */
.L_x_704:
[----:B------:R-:W-:Y:S05]  /*9760*/  BSYNC B2 ;  /* 0x0000000000027941 */ /* 0x000fea0003800000 */
.L_x_703:
[----:B0-----:R0:W-:Y:S04]  /*9770*/  STG.E.128 desc[UR40][R48.64], R40 ;  /* 0x0000002830007986 */ /* 0x0011e8000c101d28 */
[----:B--2---:R0:W-:Y:S02]  /*9780*/  @!P3 STG.E.128 desc[UR40][R50.64], R44 ;  /* 0x0000002c3200b986 */ /* 0x0041e4000c101d28 */
.L_x_702:
[----:B------:R-:W-:Y:S05]  /*9790*/  BSYNC B1 ;  /* 0x0000000000017941 */ /* 0x000fea0003800000 */
.L_x_701:
[----:B------:R-:W-:-:S13]  /*97a0*/  ISETP.NE.AND P3, PT, R9, RZ, PT ;  /* 0x000000ff0900720c */ /* 0x000fda0003f65270 */
[----:B------:R-:W-:Y:S05]  /*97b0*/  @!P3 BRA `(.L_x_655) ;  /* 0x0000000800d8b947 */ /* 0x000fea0003800000 */
[----:B0---4-:R-:W2:Y:S01]  /*97c0*/  LDL R40, [R1+0x8] ;  /* 0x0000080001287983 */ /* 0x011ea20000100800 */
[----:B------:R-:W-:Y:S01]  /*97d0*/  BSSY B1, `(.L_x_705) ;  /* 0x0000074000017945 */ /* 0x000fe20003800000 */
[----:B--2---:R-:W-:-:S04]  /*97e0*/  LOP3.LUT P4, RZ, R40, 0x1, RZ, 0xc0, !PT ;  /* 0x0000000128ff7812 */ /* 0x004fc8000788c0ff */
[----:B------:R-:W-:Y:S02]  /*97f0*/  SEL R148, R122, R148, !P4 ;  /* 0x000000947a947207 */ /* 0x000fe40006000000 */
[----:B---3--:R-:W-:Y:S02]  /*9800*/  IADD3 R49, P3, P4, R102, R126, R15 ;  /* 0x0000007e66317210 */ /* 0x008fe40007c7e00f */
[----:B------:R-:W-:Y:S02]  /*9810*/  SHF.R.S32.HI R41, RZ, 0x1f, R148 ;  /* 0x0000001fff297819 */ /* 0x000fe40000011494 */
[----:B------:R-:W-:Y:S02]  /*9820*/  IADD3.X R54, R97, R52, R11, P3, P4 ;  /* 0x0000003461367210 */ /* 0x000fe40001fe840b */
[----:B------:R-:W-:Y:S02]  /*9830*/  LEA.HI R41, R41, R148, RZ, 0x4 ;  /* 0x0000009429297211 */ /* 0x000fe400078f20ff */
[----:B------:R-:W-:-:S02]  /*9840*/  ISETP.GE.AND P4, PT, R100, R117, PT ;  /* 0x000000756400720c */ /* 0x000fc40003f86270 */
[----:B------:R-:W-:Y:S02]  /*9850*/  LEA.HI.SX32 R41, R41, R20, 0x1c ;  /* 0x0000001429297211 */ /* 0x000fe400078fe2ff */
[----:B------:R-:W-:Y:S02]  /*9860*/  LEA R48, P3, R49, R120, 0x1 ;  /* 0x0000007831307211 */ /* 0x000fe400078608ff */
[----:B------:R-:W-:Y:S01]  /*9870*/  SHF.R.S32.HI R40, RZ, 0x1f, R41 ;  /* 0x0000001fff287819 */ /* 0x000fe20000011429 */
[----:B------:R-:W-:Y:S01]  /*9880*/  IMAD.SHL.U32 R50, R41, 0x8, RZ ;  /* 0x0000000829327824 */ /* 0x000fe200078e00ff */
[----:B------:R-:W-:Y:S02]  /*9890*/  LEA.HI.X R49, R49, R121, R54, 0x1, P3 ;  /* 0x0000007931317211 */ /* 0x000fe400018f0c36 */
[----:B------:R-:W-:Y:S02]  /*98a0*/  LEA.HI R40, R40, R41, RZ, 0x3 ;  /* 0x0000002928287211 */ /* 0x000fe400078f18ff */
[----:B------:R-:W-:-:S03]  /*98b0*/  LOP3.LUT R41, R185, 0x38, R50, 0xf8, !PT ;  /* 0x00000038b9297812 */ /* 0x000fc600078ef832 */
[----:B------:R-:W-:Y:S01]  /*98c0*/  IMAD.SHL.U32 R42, R40, 0x400, RZ ;  /* 0x00000400282a7824 */ /* 0x000fe200078e00ff */
[----:B------:R-:W-:Y:S01]  /*98d0*/  LOP3.LUT R40, R41, R230, RZ, 0x3c, !PT ;  /* 0x000000e629287212 */ /* 0x000fe200078e3cff */
[----:B------:R-:W-:-:S03]  /*98e0*/  IMAD R41, R16, 0x6000, R138 ;  /* 0x0000600010297824 */ /* 0x000fc600078e028a */
[----:B------:R-:W-:Y:S01]  /*98f0*/  LOP3.LUT R42, R42, 0x7fffe000, RZ, 0xc0, !PT ;  /* 0x7fffe0002a2a7812 */ /* 0x000fe200078ec0ff */
[----:B------:R-:W-:-:S03]  /*9900*/  IMAD R41, R41, 0x2, R2 ;  /* 0x0000000229297824 */ /* 0x000fc600078e0202 */
[----:B------:R-:W-:-:S05]  /*9910*/  IADD3 R43, R40, R42, R195 ;  /* 0x0000002a282b7210 */ /* 0x000fca0007ffe0c3 */
[----:B------:R-:W-:-:S04]  /*9920*/  IMAD R43, R16, 0x6000, R43 ;  /* 0x00006000102b7824 */ /* 0x000fc800078e022b */
[----:B------:R-:W-:Y:S02]  /*9930*/  IMAD R44, R43, 0x2, R2 ;  /* 0x000000022b2c7824 */ /* 0x000fe400078e0202 */
[----:B------:R-:W0:Y:S04]  /*9940*/  LDS.128 R40, [R41+0x1c400] ;  /* 0x01c4000029287984 */ /* 0x000e280000000c00 */
[----:B------:R-:W2:Y:S01]  /*9950*/  LDS.128 R44, [R44+0x1c400] ;  /* 0x01c400002c2c7984 */ /* 0x000ea20000000c00 */
[----:B------:R-:W-:Y:S05]  /*9960*/  @P4 BRA `(.L_x_706) ;  /* 0x0000000400684947 */ /* 0x000fea0003800000 */
[----:B------:R-:W-:Y:S01]  /*9970*/  SHF.R.U64 R68, R64, 0x10, R65 ;  /* 0x0000001040447819 */ /* 0x000fe20000001241 */
[----:B--2---:R-:W-:Y:S01]  /*9980*/  IMAD.U32 R58, R45, 0x10000, RZ ;  /* 0x000100002d3a7824 */ /* 0x004fe200078e00ff */
[----:B------:R-:W-:Y:S01]  /*9990*/  SHF.R.U64 R63, R66, 0x10, R67 ;  /* 0x00000010423f7819 */ /* 0x000fe20000001243 */
[----:B0-----:R-:W-:Y:S01]  /*99a0*/  IMAD.U32 R55, R41, 0x10000, RZ ;  /* 0x0001000029377824 */ /* 0x001fe200078e00ff */
[----:B------:R-:W-:Y:S01]  /*99b0*/  SHF.R.U64 R62, R76, 0x10, R77 ;  /* 0x000000104c3e7819 */ /* 0x000fe2000000124d */
[----:B------:R-:W-:Y:S01]  /*99c0*/  IMAD.U32 R60, R47, 0x10000, RZ ;  /* 0x000100002f3c7824 */ /* 0x000fe200078e00ff */
[----:B------:R-:W-:Y:S01]  /*99d0*/  SHF.R.U32.HI R64, RZ, 0x10, R65 ;  /* 0x00000010ff407819 */ /* 0x000fe20000011641 */
[----:B------:R-:W-:Y:S01]  /*99e0*/  IMAD.U32 R57, R43, 0x10000, RZ ;  /* 0x000100002b397824 */ /* 0x000fe200078e00ff */
[----:B------:R-:W-:Y:S01]  /*99f0*/  SHF.R.U32.HI R76, RZ, 0x10, R77 ;  /* 0x00000010ff4c7819 */ /* 0x000fe2000001164d */
[----:B------:R-:W-:Y:S01]  /*9a00*/  IMAD.U32 R53, R44, 0x10000, RZ ;  /* 0x000100002c357824 */ /* 0x000fe200078e00ff */
[----:B------:R-:W-:Y:S01]  /*9a10*/  LOP3.LUT R59, R45, 0xffff0000, RZ, 0xc0, !PT ;  /* 0xffff00002d3b7812 */ /* 0x000fe200078ec0ff */
[----:B------:R-:W-:Y:S01]  /*9a20*/  IMAD.U32 R51, R40, 0x10000, RZ ;  /* 0x0001000028337824 */ /* 0x000fe200078e00ff */
[----:B------:R-:W-:-:S02]  /*9a30*/  PRMT R61, R153, 0x5410, R68 ;  /* 0x00005410993d7816 */ /* 0x000fc40000000044 */
[----:B------:R-:W-:Y:S02]  /*9a40*/  PRMT R45, R152, 0x5410, R63 ;  /* 0x00005410982d7816 */ /* 0x000fe4000000003f */
[----:B------:R-:W-:Y:S02]  /*9a50*/  PRMT R153, R153, 0x5432, R64 ;  /* 0x0000543299997816 */ /* 0x000fe40000000040 */
[C---:B------:R-:W-:Y:S02]  /*9a60*/  PRMT R63, R155.reuse, 0x5432, R76 ;  /* 0x000054329b3f7816 */ /* 0x040fe4000000004c */
[----:B------:R-:W-:Y:S01]  /*9a70*/  PRMT R155, R155, 0x5410, R62 ;  /* 0x000054109b9b7816 */ /* 0x000fe2000000003e */
[----:B------:R-:W-:Y:S01]  /*9a80*/  IMAD.U32 R62, R153, 0x10000, RZ ;  /* 0x00010000993e7824 */ /* 0x000fe200078e00ff */
[----:B------:R-:W-:Y:S01]  /*9a90*/  SHF.R.U32.HI R67, RZ, 0x10, R67 ;  /* 0x00000010ff437819 */ /* 0x000fe20000011643 */
[----:B------:R-:W-:Y:S01]  /*9aa0*/  IMAD.U32 R64, R63, 0x10000, RZ ;  /* 0x000100003f407824 */ /* 0x000fe200078e00ff */
[--C-:B------:R-:W-:Y:S01]  /*9ab0*/  SHF.R.U64 R65, R78, 0x10, R79.reuse ;  /* 0x000000104e417819 */ /* 0x100fe2000000124f */
[C---:B------:R-:W-:Y:S01]  /*9ac0*/  FMUL.FTZ R68, R58.reuse, R62 ;  /* 0x0000003e3a447220 */ /* 0x040fe20000410000 */
[----:B------:R-:W-:Y:S01]  /*9ad0*/  SHF.R.U32.HI R79, RZ, 0x10, R79 ;  /* 0x00000010ff4f7819 */ /* 0x000fe2000001164f */
[-C--:B------:R-:W-:Y:S01]  /*9ae0*/  FMUL.FTZ R66, R58, R64.reuse ;  /* 0x000000403a427220 */ /* 0x080fe20000410000 */
[----:B------:R-:W-:Y:S01]  /*9af0*/  PRMT R152, R152, 0x5432, R67 ;  /* 0x0000543298987816 */ /* 0x000fe20000000043 */
[C---:B------:R-:W-:Y:S01]  /*9b00*/  FFMA.FTZ R68, R55.reuse, R64, R68 ;  /* 0x0000004037447223 */ /* 0x040fe20000010044 */
[C---:B------:R-:W-:Y:S01]  /*9b10*/  PRMT R65, R154.reuse, 0x5410, R65 ;  /* 0x000054109a417816 */ /* 0x040fe20000000041 */
[----:B------:R-:W-:Y:S01]  /*9b20*/  FFMA.FTZ R66, R55, R62, -R66 ;  /* 0x0000003e37427223 */ /* 0x000fe20000010842 */
[----:B------:R-:W-:Y:S01]  /*9b30*/  PRMT R154, R154, 0x5432, R79 ;  /* 0x000054329a9a7816 */ /* 0x000fe2000000004f */
[----:B------:R-:W-:Y:S01]  /*9b40*/  IMAD.U32 R55, R152, 0x10000, RZ ;  /* 0x0001000098377824 */ /* 0x000fe200078e00ff */
[----:B------:R-:W-:-:S02]  /*9b50*/  LOP3.LUT R63, R63, 0xffff0000, RZ, 0xc0, !PT ;  /* 0xffff00003f3f7812 */ /* 0x000fc400078ec0ff */
[----:B------:R-:W-:Y:S01]  /*9b60*/  LOP3.LUT R153, R153, 0xffff0000, RZ, 0xc0, !PT ;  /* 0xffff000099997812 */ /* 0x000fe200078ec0ff */
[----:B------:R-:W-:Y:S02]  /*9b70*/  IMAD.U32 R58, R154, 0x10000, RZ ;  /* 0x000100009a3a7824 */ /* 0x000fe400078e00ff */
[C---:B------:R-:W-:Y:S01]  /*9b80*/  FMUL.FTZ R69, R60.reuse, R55 ;  /* 0x000000373c457220 */ /* 0x040fe20000410000 */
[----:B------:R-:W-:Y:S01]  /*9b90*/  LOP3.LUT R56, R41, 0xffff0000, RZ, 0xc0, !PT ;  /* 0xffff000029387812 */ /* 0x000fe200078ec0ff */
[----:B------:R-:W-:Y:S01]  /*9ba0*/  FMUL.FTZ R67, R59, R63 ;  /* 0x0000003f3b437220 */ /* 0x000fe20000410000 */
[----:B------:R-:W-:Y:S01]  /*9bb0*/  LOP3.LUT R47, R47, 0xffff0000, RZ, 0xc0, !PT ;  /* 0xffff00002f2f7812 */ /* 0x000fe200078ec0ff */
[----:B------:R-:W-:Y:S01]  /*9bc0*/  FMUL.FTZ R59, R59, R153 ;  /* 0x000000993b3b7220 */ /* 0x000fe20000410000 */
[-C--:B------:R-:W-:Y:S01]  /*9bd0*/  FMUL.FTZ R62, R60, R58.reuse ;  /* 0x0000003a3c3e7220 */ /* 0x080fe20000410000 */
[----:B------:R-:W-:Y:S01]  /*9be0*/  LOP3.LUT R154, R154, 0xffff0000, RZ, 0xc0, !PT ;  /* 0xffff00009a9a7812 */ /* 0x000fe200078ec0ff */
[----:B------:R-:W-:Y:S01]  /*9bf0*/  FFMA.FTZ R69, R57, R58, R69 ;  /* 0x0000003a39457223 */ /* 0x000fe20000010045 */
[----:B------:R-:W-:Y:S01]  /*9c00*/  LOP3.LUT R152, R152, 0xffff0000, RZ, 0xc0, !PT ;  /* 0xffff000098987812 */ /* 0x000fe200078ec0ff */
[----:B------:R-:W-:-:S02]  /*9c10*/  IMAD.U32 R58, R155, 0x10000, RZ ;  /* 0x000100009b3a7824 */ /* 0x000fc400078e00ff */
[C---:B------:R-:W-:Y:S01]  /*9c20*/  FFMA.FTZ R67, R56.reuse, R153, -R67 ;  /* 0x0000009938437223 */ /* 0x040fe20000010843 */
[----:B------:R-:W-:Y:S01]  /*9c30*/  FFMA.FTZ R59, R56, R63, R59 ;  /* 0x0000003f383b7223 */ /* 0x000fe2000001003b */
[----:B------:R-:W-:Y:S01]  /*9c40*/  FFMA.FTZ R62, R57, R55, -R62 ;  /* 0x00000037393e7223 */ /* 0x000fe2000001083e */
[----:B------:R-:W-:Y:S01]  /*9c50*/  LOP3.LUT R54, R43, 0xffff0000, RZ, 0xc0, !PT ;  /* 0xffff00002b367812 */ /* 0x000fe200078ec0ff */
[----:B------:R-:W-:Y:S01]  /*9c60*/  FMUL.FTZ R55, R47, R154 ;  /* 0x0000009a2f377220 */ /* 0x000fe20000410000 */
[----:B------:R-:W-:Y:S01]  /*9c70*/  IMAD.U32 R56, R61, 0x10000, RZ ;  /* 0x000100003d387824 */ /* 0x000fe200078e00ff */
[----:B------:R-:W-:Y:S01]  /*9c80*/  LOP3.LUT R44, R44, 0xffff0000, RZ, 0xc0, !PT ;  /* 0xffff00002c2c7812 */ /* 0x000fe200078ec0ff */
[----:B------:R-:W-:Y:S01]  /*9c90*/  FMUL.FTZ R47, R47, R152 ;  /* 0x000000982f2f7220 */ /* 0x000fe20000410000 */
[----:B------:R-:W-:Y:S01]  /*9ca0*/  LOP3.LUT R155, R155, 0xffff0000, RZ, 0xc0, !PT ;  /* 0xffff00009b9b7812 */ /* 0x000fe200078ec0ff */
[----:B------:R-:W-:Y:S01]  /*9cb0*/  FMUL.FTZ R60, R53, R58 ;  /* 0x0000003a353c7220 */ /* 0x000fe20000410000 */
[----:B------:R-:W-:Y:S01]  /*9cc0*/  LOP3.LUT R61, R61, 0xffff0000, RZ, 0xc0, !PT ;  /* 0xffff00003d3d7812 */ /* 0x000fe200078ec0ff */
[----:B------:R-:W-:Y:S01]  /*9cd0*/  FFMA.FTZ R55, R54, R152, -R55 ;  /* 0x0000009836377223 */ /* 0x000fe20000010837 */
[----:B------:R-:W-:Y:S01]  /*9ce0*/  LOP3.LUT R41, R40, 0xffff0000, RZ, 0xc0, !PT ;  /* 0xffff000028297812 */ /* 0x000fe200078ec0ff */
[----:B------:R-:W-:Y:S01]  /*9cf0*/  FMUL.FTZ R53, R53, R56 ;  /* 0x0000003835357220 */ /* 0x000fe20000410000 */
[----:B------:R-:W-:Y:S01]  /*9d00*/  FFMA.FTZ R154, R54, R154, R47 ;  /* 0x0000009a369a7223 */ /* 0x000fe2000001002f */
[----:B------:R-:W-:Y:S01]  /*9d10*/  FFMA.FTZ R60, R51, R56, -R60 ;  /* 0x00000038333c7223 */ /* 0x000fe2000001083c */
[----:B------:R-:W-:-:S02]  /*9d20*/  IMAD.U32 R43, R46, 0x10000, RZ ;  /* 0x000100002e2b7824 */ /* 0x000fc400078e00ff */
[C---:B------:R-:W-:Y:S01]  /*9d30*/  FMUL.FTZ R54, R44.reuse, R155 ;  /* 0x0000009b2c367220 */ /* 0x040fe20000410000 */
[-C--:B------:R-:W-:Y:S01]  /*9d40*/  FMUL.FTZ R56, R44, R61.reuse ;  /* 0x0000003d2c387220 */ /* 0x080fe20000410000 */
[----:B------:R-:W-:Y:S01]  /*9d50*/  IMAD.U32 R47, R65, 0x10000, RZ ;  /* 0x00010000412f7824 */ /* 0x000fe200078e00ff */
[----:B------:R-:W-:Y:S01]  /*9d60*/  LOP3.LUT R46, R46, 0xffff0000, RZ, 0xc0, !PT ;  /* 0xffff00002e2e7812 */ /* 0x000fe200078ec0ff */
[----:B------:R-:W-:Y:S01]  /*9d70*/  IMAD.U32 R44, R45, 0x10000, RZ ;  /* 0x000100002d2c7824 */ /* 0x000fe200078e00ff */
[----:B------:R-:W-:Y:S01]  /*9d80*/  LOP3.LUT R65, R65, 0xffff0000, RZ, 0xc0, !PT ;  /* 0xffff000041417812 */ /* 0x000fe200078ec0ff */
[C---:B------:R-:W-:Y:S01]  /*9d90*/  IMAD.U32 R40, R42.reuse, 0x10000, RZ ;  /* 0x000100002a287824 */ /* 0x040fe200078e00ff */
[----:B------:R-:W-:Y:S01]  /*9da0*/  LOP3.LUT R45, R45, 0xffff0000, RZ, 0xc0, !PT ;  /* 0xffff00002d2d7812 */ /* 0x000fe200078ec0ff */
[C---:B------:R-:W-:Y:S01]  /*9db0*/  FFMA.FTZ R61, R41.reuse, R61, -R54 ;  /* 0x0000003d293d7223 */ /* 0x040fe20000010836 */
[----:B------:R-:W-:Y:S01]  /*9dc0*/  FFMA.FTZ R56, R41, R155, R56 ;  /* 0x0000009b29387223 */ /* 0x000fe20000010038 */
[----:B------:R-:W-:Y:S01]  /*9dd0*/  LOP3.LUT R42, R42, 0xffff0000, RZ, 0xc0, !PT ;  /* 0xffff00002a2a7812 */ /* 0x000fe200078ec0ff */
[C---:B------:R-:W-:Y:S01]  /*9de0*/  FMUL.FTZ R41, R43.reuse, R47 ;  /* 0x0000002f2b297220 */ /* 0x040fe20000410000 */
[-C--:B------:R-:W-:Y:S01]  /*9df0*/  FMUL.FTZ R54, R43, R44.reuse ;  /* 0x0000002c2b367220 */ /* 0x080fe20000410000 */
[C---:B------:R-:W-:Y:S01]  /*9e00*/  FMUL.FTZ R43, R46.reuse, R65 ;  /* 0x000000412e2b7220 */ /* 0x040fe20000410000 */
[----:B------:R-:W-:Y:S01]  /*9e10*/  FMUL.FTZ R46, R46, R45 ;  /* 0x0000002d2e2e7220 */ /* 0x000fe20000410000 */
[C---:B------:R-:W-:Y:S01]  /*9e20*/  FFMA.FTZ R41, R40.reuse, R44, -R41 ;  /* 0x0000002c28297223 */ /* 0x040fe20000010829 */
[----:B------:R-:W-:Y:S01]  /*9e30*/  FFMA.FTZ R54, R40, R47, R54 ;  /* 0x0000002f28367223 */ /* 0x000fe20000010036 */
[C---:B------:R-:W-:Y:S01]  /*9e40*/  FFMA.FTZ R40, R42.reuse, R45, -R43 ;  /* 0x0000002d2a287223 */ /* 0x040fe2000001082b */
        /* <DEDUP_REMOVED lines=8> */
[----:B------:R-:W-:Y:S02]  /*9ed0*/  F2FP.BF16.F32.PACK_AB R45, R59, R68 ;  /* 0x000000443b2d723e */ /* 0x000fe400000010ff */
[----:B------:R-:W-:Y:S02]  /*9ee0*/  F2FP.BF16.F32.PACK_AB R47, R154, R69 ;  /* 0x000000459a2f723e */ /* 0x000fe400000010ff */
[----:B------:R-:W-:-:S02]  /*9ef0*/  F2FP.BF16.F32.PACK_AB R44, R56, R53 ;  /* 0x00000035382c723e */ /* 0x000fc400000010ff */
[----:B------:R-:W-:-:S07]  /*9f00*/  F2FP.BF16.F32.PACK_AB R46, R65, R54 ;  /* 0x00000036412e723e */ /* 0x000fce00000010ff */
.L_x_706:
[----:B------:R-:W-:Y:S05]  /*9f10*/  BSYNC B1 ;  /* 0x0000000000017941 */ /* 0x000fea0003800000 */
.L_x_705:
[----:B0-----:R0:W-:Y:S01]  /*9f20*/  STG.E.128 desc[UR40][R48.64], R40 ;  /* 0x0000002830007986 */ /* 0x0011e2000c101d28 */
[----:B------:R-:W-:-:S13]  /*9f30*/  ISETP.GE.AND P3, PT, R50, R147, PT ;  /* 0x000000933200720c */ /* 0x000fda0003f66270 */
[----:B------:R-:W-:Y:S05]  /*9f40*/  @P3 BRA `(.L_x_655) ;  /* 0x0000000000f43947 */ /* 0x000fea0003800000 */
[--C-:B------:R-:W-:Y:S02]  /*9f50*/  IADD3 R126, P3, P4, R102, R126, R50.reuse ;  /* 0x0000007e667e7210 */ /* 0x100fe40007c7e032 */
[----:B------:R-:W-:-:S04]  /*9f60*/  SHF.R.S32.HI R50, RZ, 0x1f, R50 ;  /* 0x0000001fff327819 */ /* 0x000fc80000011432 */
[----:B------:R-:W-:Y:S02]  /*9f70*/  IADD3.X R52, R97, R52, R50, P3, P4 ;  /* 0x0000003461347210 */ /* 0x000fe40001fe8432 */
[----:B------:R-:W-:-:S04]  /*9f80*/  LEA R120, P3, R126, R120, 0x1 ;  /* 0x000000787e787211 */ /* 0x000fc800078608ff */
[----:B------:R-:W-:-:S05]  /*9f90*/  LEA.HI.X R121, R126, R121, R52, 0x1, P3 ;  /* 0x000000797e797211 */ /* 0x000fca00018f0c34 */
[----:B--2---:R2:W-:Y:S01]  /*9fa0*/  STG.E.128 desc[UR40][R120.64], R44 ;  /* 0x0000002c78007986 */ /* 0x0045e2000c101d28 */
[----:B------:R-:W-:Y:S05]  /*9fb0*/  BRA `(.L_x_655) ;  /* 0x0000000000d87947 */ /* 0x000fea0003800000 */
.L_x_622:
[----:B------:R-:W-:-:S06]  /*9fc0*/  UISETP.NE.AND UP0, UPT, UR46, 0x3, UPT ;  /* 0x000000032e00788c */ /* 0x000fcc000bf05270 */
[----:B------:R-:W-:-:S13]  /*9fd0*/  PLOP3.LUT P2, PT, PT, PT, UP0, 0x80, 0x0 ;  /* 0x000000000000781c */ /* 0x000fda0003f4f008 */
[----:B------:R-:W-:Y:S05]  /*9fe0*/  @!P2 BRA `(.L_x_707) ;  /* 0x000000000004a947 */ /* 0x000fea0003800000 */
[----:B------:R-:W-:Y:S01]  /*9ff0*/  BPT.TRAP 0x1 ;  /* 0x000000040000795c */ /* 0x000fe20000300000 */
.L_x_707:
[----:B------:R-:W-:Y:S01]  /*a000*/  IMAD R3, R16, 0x8, R2 ;  /* 0x0000000810037824 */ /* 0x000fe200078e0202 */
[----:B------:R-:W-:Y:S01]  /*a010*/  SHF.L.U32 R0, R184, 0x1f, RZ ;  /* 0x0000001fb8007819 */ /* 0x000fe200000006ff */
[----:B------:R-:W-:Y:S01]  /*a020*/  IMAD R4, R24, -0x80, R25 ;  /* 0xffffff8018047824 */ /* 0x000fe200078e0219 */
[----:B------:R-:W-:Y:S02]  /*a030*/  BSSY B1, `(.L_x_708) ;  /* 0x0000005000017945 */ /* 0x000fe40003800000 */
[----:B------:R-:W1:Y:S02]  /*a040*/  SYNCS.PHASECHK.TRANS64.TRYWAIT P4, [R3+URZ+0x34890], R0 ;  /* 0x03489000030075a7 */ /* 0x000e64000808017f */
[----:B------:R-:W-:-:S04]  /*a050*/  VIMNMX R4, R4, 0x80, PT ;  /* 0x0000008004047848 */ /* 0x000fc80003fe0100 */
[----:B------:R-:W-:Y:S01]  /*a060*/  ISETP.GE.AND P3, PT, R17, R4, PT ;  /* 0x000000041100720c */ /* 0x000fe20003f66270 */
[----:B-1----:R-:W-:-:S12]  /*a070*/  @!P4 BRA `(.L_x_709) ;  /* 0x0000015c007cc947 */ /* 0x002fd80003800000 */
.L_x_984:
[----:B------:R-:W-:Y:S05]  /*a080*/  BSYNC B1 ;  /* 0x0000000000017941 */ /* 0x000fea0003800000 */
.L_x_708:
[----:B------:R-:W-:Y:S04]  /*a090*/  BSSY B1, `(.L_x_710) ;  /* 0x0000014000017945 */ /* 0x000fe80003800000 */
[----:B------:R-:W-:Y:S05]  /*a0a0*/  @P3 BRA `(.L_x_711) ;  /* 0x0000000000483947 */ /* 0x000fea0003800000 */
[----:B------:R-:W-:Y:S02]  /*a0b0*/  ISETP.NE.AND P4, PT, R14, RZ, PT ;  /* 0x000000ff0e00720c */ /* 0x000fe40003f85270 */
[----:B------:R-:W-:-:S11]  /*a0c0*/  ISETP.NE.AND P3, PT, R10, RZ, PT ;  /* 0x000000ff0a00720c */ /* 0x000fd60003f65270 */
[----:B0-----:R-:W0:Y:S04]  /*a0d0*/  @P4 LDS.128 R40, [R51] ;  /* 0x0000000033284984 */ /* 0x001e280000000c00 */
[----:B------:R-:W2:Y:S04]  /*a0e0*/  @P3 LDS.128 R44, [R50] ;  /* 0x00000000322c3984 */ /* 0x000ea80000000c00 */
[----:B0-----:R-:W-:Y:S01]  /*a0f0*/  @P4 STG.E.128 desc[UR40][R52.64], R40 ;  /* 0x0000002834004986 */ /* 0x001fe2000c101d28 */
[----:B------:R-:W-:-:S03]  /*a100*/  ISETP.NE.AND P4, PT, R9, RZ, PT ;  /* 0x000000ff0900720c */ /* 0x000fc60003f85270 */
[----:B--2---:R-:W-:Y:S01]  /*a110*/  @P3 STG.E.128 desc[UR40][R52.64+0x40], R44 ;  /* 0x0000402c34003986 */ /* 0x004fe2000c101d28 */
[----:B------:R-:W-:-:S09]  /*a120*/  ISETP.NE.AND P3, PT, R8, RZ, PT ;  /* 0x000000ff0800720c */ /* 0x000fd20003f65270 */
[----:B------:R-:W0:Y:S04]  /*a130*/  @P4 LDS.128 R40, [R51+0x4000] ;  /* 0x0040000033284984 */ /* 0x000e280000000c00 */
[----:B------:R-:W2:Y:S04]  /*a140*/  @P3 LDS.128 R44, [R50+0x4000] ;  /* 0x00400000322c3984 */ /* 0x000ea80000000c00 */
[----:B0-----:R-:W-:Y:S01]  /*a150*/  @P4 STG.E.128 desc[UR40][R52.64+0x80], R40 ;  /* 0x0000802834004986 */ /* 0x001fe2000c101d28 */
[----:B------:R-:W-:-:S03]  /*a160*/  ISETP.NE.AND P4, PT, R6, RZ, PT ;  /* 0x000000ff0600720c */ /* 0x000fc60003f85270 */
[----:B--2---:R-:W-:Y:S01]  /*a170*/  @P3 STG.E.128 desc[UR40][R52.64+0xc0], R44 ;  /* 0x0000c02c34003986 */ /* 0x004fe2000c101d28 */
[----:B------:R-:W-:-:S09]  /*a180*/  ISETP.NE.AND P3, PT, R7, RZ, PT ;  /* 0x000000ff0700720c */ /* 0x000fd20003f65270 */
[----:B------:R-:W0:Y:S04]  /*a190*/  @P4 LDS.128 R44, [R50+0x8000] ;  /* 0x00800000322c4984 */ /* 0x000e280000000c00 */
[----:B------:R-:W2:Y:S04]  /*a1a0*/  @P3 LDS.128 R40, [R51+0x8000] ;  /* 0x0080000033283984 */ /* 0x000ea80000000c00 */
[----:B0-----:R3:W-:Y:S04]  /*a1b0*/  @P4 STG.E.128 desc[UR40][R52.64+0x140], R44 ;  /* 0x0001402c34004986 */ /* 0x0017e8000c101d28 */
[----:B--2---:R3:W-:Y:S02]  /*a1c0*/  @P3 STG.E.128 desc[UR40][R52.64+0x100], R40 ;  /* 0x0001002834003986 */ /* 0x0047e4000c101d28 */
.L_x_711:
[----:B------:R-:W-:Y:S05]  /*a1d0*/  BSYNC B1 ;  /* 0x0000000000017941 */ /* 0x000fea0003800000 */
.L_x_710:
[----:B------:R-:W-:-:S13]  /*a1e0*/  ISETP.GE.AND P3, PT, R205, R4, PT ;  /* 0x00000004cd00720c */ /* 0x000fda0003f66270 */
[----:B------:R-:W-:Y:S05]  /*a1f0*/  @P3 BRA `(.L_x_655) ;  /* 0x0000000000483947 */ /* 0x000fea0003800000 */
[----:B------:R-:W-:Y:S02]  /*a200*/  ISETP.NE.AND P4, PT, R14, RZ, PT ;  /* 0x000000ff0e00720c */ /* 0x000fe40003f85270 */
[----:B------:R-:W-:-:S11]  /*a210*/  ISETP.NE.AND P3, PT, R9, RZ, PT ;  /* 0x000000ff0900720c */ /* 0x000fd60003f65270 */
[----:B0--3--:R-:W0:Y:S04]  /*a220*/  @P4 LDS.128 R40, [R51+0x2000] ;  /* 0x0020000033284984 */ /* 0x009e280000000c00 */
[----:B------:R-:W2:Y:S04]  /*a230*/  @P3 LDS.128 R44, [R51+0x6000] ;  /* 0x00600000332c3984 */ /* 0x000ea80000000c00 */
        /* <DEDUP_REMOVED lines=14> */
.L_x_655:
[----:B------:R-:W-:Y:S05]  /*a320*/  BSYNC B0 ;  /* 0x0000000000007941 */ /* 0x000fea0003800000 */
.L_x_621:
[----:B0-234-:R-:W0:Y:S01]  /*a330*/  S2R R40, SR_TID.X ;  /* 0x0000000000287919 */ /* 0x01de220000002100 */
[----:B------:R-:W-:Y:S01]  /*a340*/  @!PT LDS RZ, [RZ] ;  /* 0x00000000fffff984 */ /* 0x000fe20000000800 */
[----:B------:R-:W-:Y:S01]  /*a350*/  @!PT LDS RZ, [RZ] ;  /* 0x00000000fffff984 */ /* 0x000fe20000000800 */
[----:B------:R-:W-:Y:S01]  /*a360*/  @!PT LDS RZ, [RZ] ;  /* 0x00000000fffff984 */ /* 0x000fe20000000800 */
[----:B------:R-:W-:Y:S01]  /*a370*/  @!PT LDS RZ, [RZ] ;  /* 0x00000000fffff984 */ /* 0x000fe20000000800 */
[----:B------:R2:W-:Y:S06]  /*a380*/  MEMBAR.ALL.CTA ;  /* 0x0000000000007992 */ /* 0x0005ec0000008000 */
[----:B--2---:R-:W2:Y:S01]  /*a390*/  FENCE.VIEW.ASYNC.S ;  /* 0x00000000000073c6 */ /* 0x004ea20000000000 */
[----:B------:R-:W-:Y:S05]  /*a3a0*/  WARPSYNC.ALL ;  /* 0x0000000000007948 */ /* 0x000fea0003800000 */
[----:B------:R-:W-:Y:S01]  /*a3b0*/  BSSY B0, `(.L_x_712) ;  /* 0x0000009000007945 */ /* 0x000fe20003800000 */
[----:B0-----:R-:W-:Y:S01]  /*a3c0*/  LOP3.LUT R40, R40, 0x7f, RZ, 0xc0, !PT ;  /* 0x0000007f28287812 */ /* 0x001fe200078ec0ff */
[----:B--2---:R0:W-:Y:S03]  /*a3d0*/  BAR.SYNC.DEFER_BLOCKING R151, 0x80 ;  /* 0x000200970000751d */ /* 0x0041e60000010000 */
[----:B------:R-:W-:-:S13]  /*a3e0*/  ISETP.NE.AND P3, PT, R40, RZ, PT ;  /* 0x000000ff2800720c */ /* 0x000fda0003f65270 */
[----:B------:R-:W-:-:S05]  /*a3f0*/  @!P3 VIADD R40, R3, 0x348a0 ;  /* 0x000348a00328b836 */ /* 0x000fca0000000000 */
[----:B------:R-:W-:-:S04]  /*a400*/  @!P3 PRMT R40, RZ, 0x654, R40 ;  /* 0x00000654ff28b816 */ /* 0x000fc80000000028 */
[----:B------:R0:W-:Y:S01]  /*a410*/  @!P3 SYNCS.ARRIVE.TRANS64.RED.A1T0 RZ, [R40+URZ], RZ ;  /* 0x000000ff28ffb9a7 */ /* 0x0001e2000810043f */
[----:B------:R-:W-:Y:S05]  /*a420*/  @!P2 BRA `(.L_x_713) ;  /* 0x000000000004a947 */ /* 0x000fea0003800000 */
[----:B------:R-:W-:Y:S01]  /*a430*/  BPT.TRAP 0x1 ;  /* 0x000000040000795c */ /* 0x000fe20000300000 */
.L_x_713:
[----:B------:R-:W-:Y:S05]  /*a440*/  BSYNC B0 ;  /* 0x0000000000007941 */ /* 0x000fea0003800000 */
.L_x_712:
[----:B------:R-:W2:Y:S01]  /*a450*/  SYNCS.PHASECHK.TRANS64.TRYWAIT P4, [R3+URZ+0x348b0], R0 ;  /* 0x0348b000030075a7 */ /* 0x000ea2000808017f */
[----:B0-----:R-:W-:Y:S01]  /*a460*/  IMAD R40, R16, 0x4000, R32 ;  /* 0x0000400010287824 */ /* 0x001fe200078e0220 */
[----:B------:R-:W-:Y:S01]  /*a470*/  ULDC UR47, c[0x0][0x320] ;  /* 0x0000c800002f7ab9 */ /* 0x000fe20000000800 */
[----:B------:R-:W-:Y:S01]  /*a480*/  ULDC.64 UR44, c[0x0][0x328] ;  /* 0x0000ca00002c7ab9 */ /* 0x000fe20000000a00 */
[----:B------:R-:W-:Y:S01]  /*a490*/  ULDC.64 UR42, c[0x0][0x318] ;  /* 0x0000c600002a7ab9 */ /* 0x000fe20000000a00 */
[----:B------:R-:W-:Y:S01]  /*a4a0*/  BSSY B0, `(.L_x_714) ;  /* 0x0000004000007945 */ /* 0x000fe20003800000 */
[----:B------:R-:W-:Y:S01]  /*a4b0*/  ISETP.GE.AND P2, PT, R17, R4, PT ;  /* 0x000000041100720c */ /* 0x000fe20003f46270 */
[----:B------:R-:W-:Y:S02]  /*a4c0*/  IMAD.IADD R42, R124, 0x1, R40 ;  /* 0x000000017c2a7824 */ /* 0x000fe400078e0228 */
[----:B--2---:R-:W-:Y:S10]  /*a4d0*/  @!P4 BRA `(.L_x_715) ;  /* 0x000001580078c947 */ /* 0x004ff40003800000 */
.L_x_985:
[----:B------:R-:W-:Y:S05]  /*a4e0*/  BSYNC B0 ;  /* 0x0000000000007941 */ /* 0x000fea0003800000 */
.L_x_714:
[----:B------:R-:W-:Y:S01]  /*a4f0*/  BSSY B0, `(.L_x_716) ;  /* 0x0000019000007945 */ /* 0x000fe20003800000 */
[----:B01----:R-:W-:Y:S02]  /*a500*/  IMAD R0, R40, 0x2, R115 ;  /* 0x0000000228007824 */ /* 0x003fe400078e0273 */
[----:B------:R-:W-:-:S04]  /*a510*/  IMAD.WIDE R48, R24, 0x80, R118 ;  /* 0x0000008018307825 */ /* 0x000fc800078e0276 */
[----:B------:R-:W-:Y:S01]  /*a520*/  IMAD R52, R42, 0x2, R115 ;  /* 0x000000022a347824 */ /* 0x000fe200078e0273 */
[----:B------:R-:W-:Y:S06]  /*a530*/  @P2 BRA `(.L_x_717) ;  /* 0x0000000000502947 */ /* 0x000fec0003800000 */
[----:B------:R-:W-:Y:S01]  /*a540*/  IMAD R43, R49, UR44, RZ ;  /* 0x0000002c312b7c24 */ /* 0x000fe2000f8e02ff */
[----:B------:R-:W-:Y:S01]  /*a550*/  ISETP.GE.AND P4, PT, R18, UR47, PT ;  /* 0x0000002f12007c0c */ /* 0x000fe2000bf86270 */
[----:B------:R-:W-:Y:S02]  /*a560*/  IMAD.MOV.U32 R40, RZ, RZ, R104 ;  /* 0x000000ffff287224 */ /* 0x000fe400078e0068 */
[----:B------:R-:W-:Y:S02]  /*a570*/  IMAD.MOV.U32 R41, RZ, RZ, R5 ;  /* 0x000000ffff297224 */ /* 0x000fe400078e0005 */
[C---:B------:R-:W-:Y:S02]  /*a580*/  IMAD R43, R48.reuse, UR45, R43 ;  /* 0x0000002d302b7c24 */ /* 0x040fe4000f8e022b */
[----:B------:R-:W-:-:S04]  /*a590*/  IMAD.WIDE.U32 R40, R48, UR44, R40 ;  /* 0x0000002c30287c25 */ /* 0x000fc8000f8e0028 */
[----:B------:R-:W-:Y:S01]  /*a5a0*/  IMAD.IADD R41, R41, 0x1, R43 ;  /* 0x0000000129297824 */ /* 0x000fe200078e022b */
[----:B------:R-:W-:-:S04]  /*a5b0*/  LEA R50, P2, R40, UR42, 0x1 ;  /* 0x0000002a28327c11 */ /* 0x000fc8000f8408ff */
[----:B------:R-:W-:Y:S02]  /*a5c0*/  LEA.HI.X R51, R40, UR43, R41, 0x1, P2 ;  /* 0x0000002b28337c11 */ /* 0x000fe400090f0c29 */
[----:B------:R-:W-:Y:S01]  /*a5d0*/  ISETP.GE.AND P2, PT, R101, UR47, PT ;  /* 0x0000002f65007c0c */ /* 0x000fe2000bf46270 */
[----:B------:R-:W0:-:S12]  /*a5e0*/  @!P4 LDS.128 R40, [R0] ;  /* 0x000000000028c984 */ /* 0x000e180000000c00 */
[----:B------:R-:W1:Y:S04]  /*a5f0*/  @!P2 LDS.128 R44, [R52] ;  /* 0x00000000342ca984 */ /* 0x000e680000000c00 */
[----:B0-----:R-:W-:Y:S01]  /*a600*/  @!P4 STG.E.128 desc[UR40][R50.64], R40 ;  /* 0x000000283200c986 */ /* 0x001fe2000c101d28 */
[----:B------:R-:W-:-:S03]  /*a610*/  ISETP.GE.AND P4, PT, R100, UR47, PT ;  /* 0x0000002f64007c0c */ /* 0x000fc6000bf86270 */
[----:B-1----:R-:W-:Y:S01]  /*a620*/  @!P2 STG.E.128 desc[UR40][R50.64+0x40], R44 ;  /* 0x0000402c3200a986 */ /* 0x002fe2000c101d28 */
[----:B------:R-:W-:-:S09]  /*a630*/  ISETP.GE.AND P2, PT, R99, UR47, PT ;  /* 0x0000002f63007c0c */ /* 0x000fd2000bf46270 */
[----:B------:R-:W0:Y:S04]  /*a640*/  @!P4 LDS.128 R40, [R0+0x4000] ;  /* 0x004000000028c984 */ /* 0x000e280000000c00 */
[----:B------:R-:W1:Y:S04]  /*a650*/  @!P2 LDS.128 R44, [R52+0x4000] ;  /* 0x00400000342ca984 */ /* 0x000e680000000c00 */
[----:B0-----:R0:W-:Y:S04]  /*a660*/  @!P4 STG.E.128 desc[UR40][R50.64+0x80], R40 ;  /* 0x000080283200c986 */ /* 0x0011e8000c101d28 */
[----:B-1----:R0:W-:Y:S02]  /*a670*/  @!P2 STG.E.128 desc[UR40][R50.64+0xc0], R44 ;  /* 0x0000c02c3200a986 */ /* 0x0021e4000c101d28 */
.L_x_717:
[----:B------:R-:W-:Y:S05]  /*a680*/  BSYNC B0 ;  /* 0x0000000000007941 */ /* 0x000fea0003800000 */
.L_x_716:
[----:B------:R-:W-:Y:S01]  /*a690*/  ISETP.GE.AND P2, PT, R205, R4, PT ;  /* 0x00000004cd00720c */ /* 0x000fe20003f46270 */
[----:B------:R-:W-:-:S12]  /*a6a0*/  BSSY B0, `(.L_x_718) ;  /* 0x0000017000007945 */ /* 0x000fd80003800000 */
[----:B------:R-:W-:Y:S05]  /*a6b0*/  @P2 BRA `(.L_x_719) ;  /* 0x0000000000542947 */ /* 0x000fea0003800000 */
[----:B0-----:R-:W-:Y:S01]  /*a6c0*/  IADD3 R43, P2, R48, 0x40, RZ ;  /* 0x00000040302b7810 */ /* 0x001fe20007f5e0ff */
[----:B------:R-:W-:Y:S01]  /*a6d0*/  IMAD.MOV.U32 R4, RZ, RZ, R104 ;  /* 0x000000ffff047224 */ /* 0x000fe200078e0068 */
[----:B------:R-:W-:-:S03]  /*a6e0*/  ISETP.GE.AND P4, PT, R18, UR47, PT ;  /* 0x0000002f12007c0c */ /* 0x000fc6000bf86270 */
[----:B------:R-:W-:Y:S02]  /*a6f0*/  IMAD.X R48, RZ, RZ, R49, P2 ;  /* 0x000000ffff307224 */ /* 0x000fe400010e0631 */
[----:B------:R-:W-:-:S04]  /*a700*/  IMAD.WIDE.U32 R40, R43, UR44, R4 ;  /* 0x0000002c2b287c25 */ /* 0x000fc8000f8e0004 */
[----:B------:R-:W-:-:S04]  /*a710*/  IMAD R48, R48, UR44, RZ ;  /* 0x0000002c30307c24 */ /* 0x000fc8000f8e02ff */
[----:B------:R-:W-:Y:S01]  /*a720*/  IMAD R43, R43, UR45, R48 ;  /* 0x0000002d2b2b7c24 */ /* 0x000fe2000f8e0230 */
[----:B------:R-:W-:-:S03]  /*a730*/  LEA R48, P2, R40, UR42, 0x1 ;  /* 0x0000002a28307c11 */ /* 0x000fc6000f8408ff */
[----:B------:R-:W-:-:S05]  /*a740*/  IMAD.IADD R41, R41, 0x1, R43 ;  /* 0x0000000129297824 */ /* 0x000fca00078e022b */
[----:B------:R-:W-:Y:S02]  /*a750*/  LEA.HI.X R49, R40, UR43, R41, 0x1, P2 ;  /* 0x0000002b28317c11 */ /* 0x000fe400090f0c29 */
[----:B------:R-:W-:Y:S01]  /*a760*/  ISETP.GE.AND P2, PT, R100, UR47, PT ;  /* 0x0000002f64007c0c */ /* 0x000fe2000bf46270 */
[----:B------:R-:W0:-:S12]  /*a770*/  @!P4 LDS.128 R40, [R0+0x2000] ;  /* 0x002000000028c984 */ /* 0x000e180000000c00 */
[----:B------:R-:W1:Y:S04]  /*a780*/  @!P2 LDS.128 R44, [R0+0x6000] ;  /* 0x00600000002ca984 */ /* 0x000e680000000c00 */
        /* <DEDUP_REMOVED lines=8> */
.L_x_719:
[----:B------:R-:W-:Y:S05]  /*a810*/  BSYNC B0 ;  /* 0x0000000000007941 */ /* 0x000fea0003800000 */
.L_x_718:
[----:B------:R-:W3:Y:S01]  /*a820*/  LDL R0, [R1+0x8] ;  /* 0x0000080001007983 */ /* 0x000ee20000100800 */
[----:B------:R-:W-:Y:S01]  /*a830*/  @!P3 VIADD R3, R3, 0x348c0 ;  /* 0x000348c00303b836 */ /* 0x000fe20000000000 */
[----:B------:R-:W-:Y:S01]  /*a840*/  PLOP3.LUT P2, PT, PT, PT, PT, 0x8, 0x0 ;  /* 0x000000000000781c */ /* 0x000fe20003f4e170 */
[----:B------:R-:W-:Y:S01]  /*a850*/  VIADD R16, R16, 0x1 ;  /* 0x0000000110107836 */ /* 0x000fe20000000000 */
[----:B------:R-:W-:Y:S01]  /*a860*/  @!PT LDS RZ, [RZ] ;  /* 0x00000000fffff984 */ /* 0x000fe20000000800 */
[----:B------:R-:W-:Y:S01]  /*a870*/  @!PT LDS RZ, [RZ] ;  /* 0x00000000fffff984 */ /* 0x000fe20000000800 */
[----:B------:R-:W-:Y:S01]  /*a880*/  @!PT LDS RZ, [RZ] ;  /* 0x00000000fffff984 */ /* 0x000fe20000000800 */
[----:B------:R-:W-:Y:S01]  /*a890*/  @!PT LDS RZ, [RZ] ;  /* 0x00000000fffff984 */ /* 0x000fe20000000800 */
[----:B------:R1:W-:Y:S06]  /*a8a0*/  MEMBAR.ALL.CTA ;  /* 0x0000000000007992 */ /* 0x0003ec0000008000 */
[----:B-1----:R-:W1:Y:S01]  /*a8b0*/  FENCE.VIEW.ASYNC.S ;  /* 0x00000000000073c6 */ /* 0x002e620000000000 */
[----:B------:R-:W-:Y:S01]  /*a8c0*/  @!P3 PRMT R3, RZ, 0x654, R3 ;  /* 0x00000654ff03b816 */ /* 0x000fe20000000003 */
[----:B-1----:R1:W-:Y:S06]  /*a8d0*/  BAR.SYNC.DEFER_BLOCKING R151, 0x80 ;  /* 0x000200970000751d */ /* 0x0023ec0000010000 */
[----:B------:R4:W-:Y:S01]  /*a8e0*/  @!P3 SYNCS.ARRIVE.TRANS64.RED.A1T0 RZ, [R3+URZ], RZ ;  /* 0x000000ff03ffb9a7 */ /* 0x0009e2000810043f */
[----:B------:R-:W-:-:S04]  /*a8f0*/  ISETP.NE.AND P3, PT, R16, 0x2, PT ;  /* 0x000000021000780c */ /* 0x000fc80003f65270 */
[----:B------:R-:W-:Y:S02]  /*a900*/  SEL R16, R16, RZ, P3 ;  /* 0x000000ff10107207 */ /* 0x000fe40001800000 */
[----:B----4-:R-:W-:-:S04]  /*a910*/  SEL R3, RZ, 0x1, P3 ;  /* 0x00000001ff037807 */ /* 0x010fc80001800000 */
[----:B------:R-:W-:Y:S02]  /*a920*/  LOP3.LUT R184, R184, R3, RZ, 0x3c, !PT ;  /* 0x00000003b8b87212 */ /* 0x000fe400078e3cff */
[----:B---3--:R-:W-:-:S13]  /*a930*/  LOP3.LUT P4, RZ, R0, 0x2, RZ, 0xc0, !PT ;  /* 0x0000000200ff7812 */ /* 0x008fda000788c0ff */
[----:B-1----:R-:W-:Y:S05]  /*a940*/  @P4 BRA `(.L_x_720) ;  /* 0xffffff7c00944947 */ /* 0x002fea000383ffff */
.L_x_616:
[----:B------:R-:W-:Y:S01]  /*a950*/  BSSY B0, `(.L_x_721) ;  /* 0x000002a000007945 */ /* 0x000fe20003800000 */
[----:B------:R-:W-:Y:S02]  /*a960*/  ISETP.GE.AND P1, PT, R150, 0x1, PT ;  /* 0x000000019600780c */ /* 0x000fe40003f26270 */
[----:B------:R-:W-:Y:S02]  /*a970*/  CS2R R88, SRZ ;  /* 0x0000000000587805 */ /* 0x000fe4000001ff00 */
[----:B------:R-:W-:Y:S02]  /*a980*/  PLOP3.LUT P0, PT, PT, PT, PT, 0x80, 0x0 ;  /* 0x000000000000781c */ /* 0x000fe40003f0f070 */
        /* <DEDUP_REMOVED lines=20> */
[----:B0-----:R-:W-:-:S02]  /*aad0*/  CS2R R50, SRZ ;  /* 0x0000000000327805 */ /* 0x001fc4000001ff00 */
[----:B--2---:R-:W-:Y:S02]  /*aae0*/  CS2R R48, SRZ ;  /* 0x0000000000307805 */ /* 0x004fe4000001ff00 */
[----:B------:R-:W-:Y:S02]  /*aaf0*/  CS2R R46, SRZ ;  /* 0x00000000002e7805 */ /* 0x000fe4000001ff00 */
[----:B------:R-:W-:Y:S02]  /*ab00*/  CS2R R44, SRZ ;  /* 0x00000000002c7805 */ /* 0x000fe4000001ff00 */
[----:B------:R-:W-:Y:S02]  /*ab10*/  CS2R R42, SRZ ;  /* 0x00000000002a7805 */ /* 0x000fe4000001ff00 */
[----:B------:R-:W-:Y:S02]  /*ab20*/  CS2R R40, SRZ ;  /* 0x0000000000287805 */ /* 0x000fe4000001ff00 */
[----:B------:R-:W-:Y:S01]  /*ab30*/  CS2R R36, SRZ ;  /* 0x0000000000247805 */ /* 0x000fe2000001ff00 */
[----:B------:R-:W-:-:S02]  /*ab40*/  IMAD.MOV.U32 R91, RZ, RZ, RZ ;  /* 0x000000ffff5b7224 */ /* 0x000fc400078e00ff */
[----:B------:R-:W-:Y:S02]  /*ab50*/  IMAD.MOV.U32 R0, RZ, RZ, RZ ;  /* 0x000000ffff007224 */ /* 0x000fe400078e00ff */
[----:B------:R-:W-:Y:S02]  /*ab60*/  IMAD.MOV.U32 R26, RZ, RZ, RZ ;  /* 0x000000ffff1a7224 */ /* 0x000fe400078e00ff */
[----:B------:R-:W-:Y:S02]  /*ab70*/  IMAD.MOV.U32 R93, RZ, RZ, RZ ;  /* 0x000000ffff5d7224 */ /* 0x000fe400078e00ff */
[----:B------:R-:W-:Y:S02]  /*ab80*/  IMAD.MOV.U32 R3, RZ, RZ, RZ ;  /* 0x000000ffff037224 */ /* 0x000fe400078e00ff */
[----:B------:R-:W-:Y:S02]  /*ab90*/  IMAD.MOV.U32 R10, RZ, RZ, RZ ;  /* 0x000000ffff0a7224 */ /* 0x000fe400078e00ff */
[----:B------:R-:W-:-:S02]  /*aba0*/  IMAD.MOV.U32 R28, RZ, RZ, RZ ;  /* 0x000000ffff1c7224 */ /* 0x000fc400078e00ff */
[----:B------:R-:W-:Y:S01]  /*abb0*/  IMAD.MOV.U32 R95, RZ, RZ, RZ ;  /* 0x000000ffff5f7224 */ /* 0x000fe200078e00ff */
[----:B------:R-:W-:Y:S06]  /*abc0*/  @P2 BRA `(.L_x_722) ;  /* 0x0000000000082947 */ /* 0x000fec0003800000 */
[----:B------:R-:W0:Y:S02]  /*abd0*/  FENCE.VIEW.ASYNC.G ;  /* 0x00000000000073c6 */ /* 0x000e240000000100 */
[----:B0-----:R-:W-:Y:S06]  /*abe0*/  BAR.ARV 0xc, 0x180 ;  /* 0x0306000000007b1d */ /* 0x001fec0000002000 */
.L_x_722:
[----:B------:R-:W-:Y:S05]  /*abf0*/  BSYNC B0 ;  /* 0x0000000000007941 */ /* 0x000fea0003800000 */
.L_x_721:
[----:B------:R-:W-:Y:S02]  /*ac00*/  IMAD.MOV.U32 R11, RZ, RZ, RZ ;  /* 0x000000ffff0b7224 */ /* 0x000fe400078e00ff */
[----:B------:R-:W-:Y:S01]  /*ac10*/  IMAD.MOV.U32 R24, RZ, RZ, RZ ;  /* 0x000000ffff187224 */ /* 0x000fe200078e00ff */
[----:B------:R-:W-:Y:S06]  /*ac20*/  @!P1 BRA `(.L_x_723) ;  /* 0x000000b800809947 */ /* 0x000fec0003800000 */
[----:B------:R-:W0:Y:S02]  /*ac30*/  SHFL.IDX PT, R0, R231, RZ, 0x1f ;  /* 0x00001fffe7007589 */ /* 0x000e2400000e0000 */
[----:B0-----:R-:W-:-:S04]  /*ac40*/  LEA.HI R3, R0, R0, RZ, 0x1 ;  /* 0x0000000000037211 */ /* 0x001fc800078f08ff */
[----:B------:R-:W-:-:S05]  /*ac50*/  LOP3.LUT R3, R3, 0x1e, RZ, 0xc0, !PT ;  /* 0x0000001e03037812 */ /* 0x000fca00078ec0ff */
[----:B------:R-:W-:Y:S02]  /*ac60*/  IMAD.IADD R3, R0, 0x1, -R3 ;  /* 0x0000000100037824 */ /* 0x000fe400078e0a03 */
[----:B------:R-:W-:-:S03]  /*ac70*/  IMAD.U32 R0, RZ, RZ, UR60 ;  /* 0x0000003cff007e24 */ /* 0x000fc6000f8e00ff */
[----:B------:R-:W-:Y:S02]  /*ac80*/  LEA R3, R3, UR60, 0xd ;  /* 0x0000003c03037c11 */ /* 0x000fe4000f8e68ff */
[----:B------:R-:W-:Y:S02]  /*ac90*/  LOP3.LUT P0, RZ, R0, 0x3ff, RZ, 0xc0, !PT ;  /* 0x000003ff00ff7812 */ /* 0x000fe4000780c0ff */
[----:B------:R-:W-:Y:S02]  /*aca0*/  SHF.R.U32.HI R3, RZ, 0x4, R3 ;  /* 0x00000004ff037819 */ /* 0x000fe40000011603 */
[----:B------:R-:W-:Y:S02]  /*acb0*/  P2R R24, PR, RZ, 0x1 ;  /* 0x00000001ff187803 */ /* 0x000fe40000000000 */
[----:B------:R-:W-:-:S07]  /*acc0*/  LOP3.LUT R36, R3, 0x3fff, RZ, 0xc0, !PT ;  /* 0x00003fff03247812 */ /* 0x000fce00078ec0ff */
        /* <DEDUP_REMOVED lines=17> */
.L_x_724:
[----:B------:R-:W-:Y:S02]  /*ade0*/  ULDC UR4, c[0x0][0x3f4] ;  /* 0x0000fd0000047ab9 */ /* 0x000fe40000000800 */
[----:B------:R-:W-:-:S13]  /*adf0*/  ISETP.LT.AND P0, PT, RZ, UR4, PT ;  /* 0x00000004ff007c0c */ /* 0x000fda000bf01270 */
[----:B------:R-:W-:Y:S05]  /*ae00*/  @P0 BRA `(.L_x_725) ;  /* 0x00000000003c0947 */ /* 0x000fea0003800000 */
[----:B------:R-:W-:-:S04]  /*ae10*/  LEA.HI R0, R204, R204, RZ, 0x1 ;  /* 0x000000cccc007211 */ /* 0x000fc800078f08ff */
[----:B------:R-:W-:-:S05]  /*ae20*/  LOP3.LUT R3, R0, 0xfffffffe, RZ, 0xc0, !PT ;  /* 0xfffffffe00037812 */ /* 0x000fca00078ec0ff */
[----:B------:R-:W-:-:S05]  /*ae30*/  IMAD.IADD R3, R204, 0x1, -R3 ;  /* 0x00000001cc037824 */ /* 0x000fca00078e0a03 */
[----:B------:R-:W-:-:S04]  /*ae40*/  SHF.L.U32 R3, R3, 0x1f, RZ ;  /* 0x0000001f03037819 */ /* 0x000fc800000006ff */
[----:B------:R0:W1:Y:S03]  /*ae50*/  SYNCS.PHASECHK.TRANS64.TRYWAIT P0, [R2+URZ+0x34800], R3 ;  /* 0x03480003020075a7 */ /* 0x000066000800017f */
[----:B-1----:R-:W-:Y:S05]  /*ae60*/  @!P0 NANOSLEEP.SYNCS 0x989680 ;  /* 0x009896800000895d */ /* 0x002fea0003900000 */
[----:B------:R-:W1:Y:S01]  /*ae70*/  @!P0 SYNCS.PHASECHK.TRANS64 P0, [R2+URZ+0x34800], R3 ;  /* 0x03480003020085a7 */ /* 0x000e62000800007f */
[----:B------:R-:W-:Y:S04]  /*ae80*/  BSSY B0, `(.L_x_726) ;  /* 0x0000006000007945 */ /* 0x000fe80003800000 */
[----:B-1----:R-:W-:Y:S05]  /*ae90*/  @P0 BRA `(.L_x_727) ;  /* 0x0000000000100947 */ /* 0x002fea0003800000 */
.L_x_728:
[----:B-1----:R1:W2:Y:S02]  /*aea0*/  SYNCS.PHASECHK.TRANS64.TRYWAIT P0, [R2+URZ+0x34800], R3 ;  /* 0x03480003020075a7 */ /* 0x0022a4000800017f */
[----:B--2---:R-:W-:Y:S05]  /*aeb0*/  @!P0 NANOSLEEP.SYNCS 0x989680 ;  /* 0x009896800000895d */ /* 0x004fea0003900000 */
[----:B------:R-:W2:Y:S02]  /*aec0*/  @!P0 SYNCS.PHASECHK.TRANS64 P0, [R2+URZ+0x34800], R3 ;  /* 0x03480003020085a7 */ /* 0x000ea4000800007f */
[----:B--2---:R-:W-:Y:S05]  /*aed0*/  @!P0 BRA `(.L_x_728) ;  /* 0xfffffffc00f08947 */ /* 0x004fea000383ffff */
.L_x_727:
[----:B------:R-:W-:Y:S05]  /*aee0*/  BSYNC B0 ;  /* 0x0000000000007941 */ /* 0x000fea0003800000 */
.L_x_726:
[----:B------:R-:W-:Y:S05]  /*aef0*/  BRA `(.L_x_729) ;  /* 0x0000005800487947 */ /* 0x000fea0003800000 */
.L_x_725:
[----:B-----5:R-:W-:Y:S01]  /*af00*/  SHF.R.S32.HI R0, RZ, 0x1f, R144 ;  /* 0x0000001fff007819 */ /* 0x020fe20000011490 */
[----:B------:R-:W-:Y:S01]  /*af10*/  ULDC.64 UR4, c[0x0][0x3f8] ;  /* 0x0000fe0000047ab9 */ /* 0x000fe20000000a00 */
[----:B------:R-:W-:Y:S01]  /*af20*/  ULDC.64 UR6, c[0x0][0x408] ;  /* 0x0001020000067ab9 */ /* 0x000fe20000000a00 */
[----:B------:R-:W-:Y:S01]  /*af30*/  ISETP.NE.AND P2, PT, R24, RZ, PT ;  /* 0x000000ff1800720c */ /* 0x000fe20003f45270 */
[----:B------:R-:W-:-:S04]  /*af40*/  IMAD.WIDE.U32 R4, R144, UR4, RZ ;  /* 0x0000000490047c25 */ /* 0x000fc8000f8e00ff */
[C---:B------:R-:W-:Y:S02]  /*af50*/  IMAD R3, R0.reuse, UR4, RZ ;  /* 0x0000000400037c24 */ /* 0x040fe4000f8e02ff */
[----:B------:R-:W-:Y:S02]  /*af60*/  IMAD R9, R0, UR6, RZ ;  /* 0x0000000600097c24 */ /* 0x000fe4000f8e02ff */
[C---:B------:R-:W-:Y:S01]  /*af70*/  IMAD R3, R144.reuse, UR5, R3 ;  /* 0x0000000590037c24 */ /* 0x040fe2000f8e0203 */
[----:B------:R-:W-:Y:S01]  /*af80*/  ULDC.64 UR4, c[0x0][0x3e8] ;  /* 0x0000fa0000047ab9 */ /* 0x000fe20000000a00 */
[----:B------:R-:W-:Y:S01]  /*af90*/  IMAD.WIDE.U32 R6, R144, UR6, RZ ;  /* 0x0000000690067c25 */ /* 0x000fe2000f8e00ff */
[----:B------:R-:W-:-:S03]  /*afa0*/  LEA R24, P0, R4, UR4, 0x1 ;  /* 0x0000000404187c11 */ /* 0x000fc6000f8008ff */
[----:B------:R-:W-:Y:S01]  /*afb0*/  IMAD R9, R144, UR7, R9 ;  /* 0x0000000790097c24 */ /* 0x000fe2000f8e0209 */
[----:B------:R-:W-:Y:S01]  /*afc0*/  ULDC.64 UR6, c[0x0][0x400] ;  /* 0x0001000000067ab9 */ /* 0x000fe20000000a00 */
[----:B------:R-:W-:Y:S01]  /*afd0*/  IMAD.IADD R25, R3, 0x1, R5 ;  /* 0x0000000103197824 */ /* 0x000fe200078e0205 */
[----:B------:R-:W-:Y:S01]  /*afe0*/  LEA R26, P1, R6, UR6, 0x1 ;  /* 0x00000006061a7c11 */ /* 0x000fe2000f8208ff */
[----:B------:R-:W-:-:S03]  /*aff0*/  IMAD.IADD R27, R9, 0x1, R7 ;  /* 0x00000001091b7824 */ /* 0x000fc600078e0207 */
[----:B------:R-:W-:Y:S02]  /*b000*/  LEA.HI.X R25, R4, UR5, R25, 0x1, P0 ;  /* 0x0000000504197c11 */ /* 0x000fe400080f0c19 */
[----:B------:R-:W-:Y:S01]  /*b010*/  LEA.HI.X R27, R6, UR7, R27, 0x1, P1 ;  /* 0x00000007061b7c11 */ /* 0x000fe200088f0c1b */
[----:B------:R-:W-:Y:S06]  /*b020*/  @!P2 BRA `(.L_x_730) ;  /* 0x000000000040a947 */ /* 0x000fec0003800000 */
        /* <DEDUP_REMOVED lines=16> */
.L_x_730:
[----:B------:R-:W-:Y:S01]  /*b130*/  ULDC.U8 UR4, c[0x0][0x410] ;  /* 0x0001040000047ab9 */ /* 0x000fe20000000000 */
[----:B------:R-:W-:Y:S01]  /*b140*/  BSSY B0, `(.L_x_731) ;  /* 0x0000565000007945 */ /* 0x000fe20003800000 */
[----:B------:R-:W-:Y:S01]  /*b150*/  ISETP.NE.AND P0, PT, RZ, UR4, PT ;  /* 0x00000004ff007c0c */ /* 0x000fe2000bf05270 */
[----:B------:R-:W-:-:S12]  /*b160*/  IMAD R6, R125, 0x80, R17 ;  /* 0x000000807d067824 */ /* 0x000fd800078e0211 */
[----:B------:R-:W-:Y:S05]  /*b170*/  @!P0 BRA `(.L_x_732) ;  /* 0x0000002800a08947 */ /* 0x000fea0003800000 */
[----:B------:R-:W-:-:S03]  /*b180*/  UMOV UR4, 0xffffffff ;  /* 0xffffffff00047882 */ /* 0x000fc60000000000 */
[----:B------:R-:W-:Y:S05]  /*b190*/  BRA.DIV UR4, `(.L_x_733) ;  /* 0x0000014e045c7947 */ /* 0x000fea000b800000 */
[----:B------:R0:W1:Y:S04]  /*b1a0*/  SHFL.IDX PT, R0, R25, RZ, 0x1c1f ;  /* 0x001c1fff19007589 */ /* 0x00006800000e0000 */
[----:B------:R0:W2:Y:S04]  /*b1b0*/  SHFL.IDX PT, R3, R24, RZ, 0x1c1f ;  /* 0x001c1fff18037589 */ /* 0x0000a800000e0000 */
[----:B------:R0:W3:Y:S04]  /*b1c0*/  SHFL.IDX PT, R4, R27, RZ, 0x1c1f ;  /* 0x001c1fff1b047589 */ /* 0x0000e800000e0000 */
[----:B------:R0:W4:Y:S02]  /*b1d0*/  SHFL.IDX PT, R5, R26, RZ, 0x1c1f ;  /* 0x001c1fff1a057589 */ /* 0x00012400000e0000 */
.L_x_991:
[----:B------:R-:W-:Y:S01]  /*b1e0*/  ULDC UR4, c[0x0][0x448] ;  /* 0x0001120000047ab9 */ /* 0x000fe20000000800 */
[----:B------:R-:W-:Y:S01]  /*b1f0*/  LOP3.LUT R8, R191, 0x18, R18, 0xf8, !PT ;  /* 0x00000018bf087812 */ /* 0x000fe200078ef812 */
[----:B------:R-:W-:Y:S01]  /*b200*/  IMAD R37, R149, UR4, RZ ;  /* 0x0000000495257c24 */ /* 0x000fe2000f8e02ff */
[----:B------:R-:W-:Y:S01]  /*b210*/  BSSY B1, `(.L_x_734) ;  /* 0x000004f000017945 */ /* 0x000fe20003800000 */
[----:B------:R-:W-:Y:S02]  /*b220*/  LOP3.LUT P0, RZ, R213, 0x4, RZ, 0xc0, !PT ;  /* 0x00000004d5ff7812 */ /* 0x000fe4000780c0ff */
[----:B0-----:R-:W-:Y:S02]  /*b230*/  CS2R R24, SRZ ;  /* 0x0000000000187805 */ /* 0x001fe4000001ff00 */
[----:B------:R-:W-:Y:S02]  /*b240*/  LOP3.LUT R9, R8, R193, RZ, 0x3c, !PT ;  /* 0x000000c108097212 */ /* 0x000fe400078e3cff */
[----:B------:R-:W-:-:S02]  /*b250*/  CS2R R12, SRZ ;  /* 0x00000000000c7805 */ /* 0x000fc4000001ff00 */
[----:B------:R-:W-:Y:S01]  /*b260*/  ISETP.GE.AND P1, PT, R6, R37, PT ;  /* 0x000000250600720c */ /* 0x000fe20003f26270 */
[----:B------:R-:W-:Y:S01]  /*b270*/  IMAD R37, R125, -0x80, R37 ;  /* 0xffffff807d257824 */ /* 0x000fe200078e0225 */
[----:B------:R-:W-:Y:S01]  /*b280*/  CS2R R6, SRZ ;  /* 0x0000000000067805 */ /* 0x000fe2000001ff00 */
[----:B------:R-:W-:Y:S01]  /*b290*/  IMAD R9, R192, 0x200, R9 ;  /* 0x00000200c0097824 */ /* 0x000fe200078e0209 */
[----:B------:R-:W-:Y:S02]  /*b2a0*/  CS2R R14, SRZ ;  /* 0x00000000000e7805 */ /* 0x000fe4000001ff00 */
[----:B------:R-:W-:Y:S02]  /*b2b0*/  CS2R R20, SRZ ;  /* 0x0000000000147805 */ /* 0x000fe4000001ff00 */
[----:B------:R-:W-:Y:S01]  /*b2c0*/  CS2R R10, SRZ ;  /* 0x00000000000a7805 */ /* 0x000fe2000001ff00 */
[----:B------:R-:W-:Y:S01]  /*b2d0*/  IMAD R9, R9, 0x2, R2 ;  /* 0x0000000209097824 */ /* 0x000fe200078e0202 */
[----:B------:R-:W-:-:S02]  /*b2e0*/  CS2R R30, SRZ ;  /* 0x00000000001e7805 */ /* 0x000fc4000001ff00 */
[----:B------:R-:W-:Y:S02]  /*b2f0*/  CS2R R32, SRZ ;  /* 0x0000000000207805 */ /* 0x000fe4000001ff00 */
[----:B------:R-:W-:Y:S02]  /*b300*/  CS2R R34, SRZ ;  /* 0x0000000000227805 */ /* 0x000fe4000001ff00 */
[----:B------:R-:W-:Y:S02]  /*b310*/  CS2R R38, SRZ ;  /* 0x0000000000267805 */ /* 0x000fe4000001ff00 */
[----:B------:R-:W-:Y:S01]  /*b320*/  CS2R R28, SRZ ;  /* 0x00000000001c7805 */ /* 0x000fe2000001ff00 */
[C---:B------:R-:W-:Y:S01]  /*b330*/  VIADD R52, R9.reuse, 0x10400 ;  /* 0x0001040009347836 */ /* 0x040fe20000000000 */
[----:B------:R-:W-:Y:S01]  /*b340*/  CS2R R26, SRZ ;  /* 0x00000000001a7805 */ /* 0x000fe2000001ff00 */
[----:B------:R-:W-:Y:S01]  /*b350*/  VIADD R8, R9, 0x10440 ;  /* 0x0001044009087836 */ /* 0x000fe20000000000 */
[----:B------:R-:W-:Y:S06]  /*b360*/  @P1 BRA `(.L_x_735) ;  /* 0x0000000000e41947 */ /* 0x000fec0003800000 */
[----:B------:R-:W-:Y:S01]  /*b370*/  ULDC UR4, c[0x0][0x3f4] ;  /* 0x0000fd0000047ab9 */ /* 0x000fe20000000800 */
[----:B------:R-:W-:Y:S02]  /*b380*/  CS2R R30, SRZ ;  /* 0x00000000001e7805 */ /* 0x000fe4000001ff00 */
[----:B------:R-:W-:Y:S02]  /*b390*/  ISETP.GE.AND P2, PT, R22, UR4, PT ;  /* 0x0000000416007c0c */ /* 0x000fe4000bf46270 */
[----:B------:R-:W-:Y:S02]  /*b3a0*/  CS2R R6, SRZ ;  /* 0x0000000000067805 */ /* 0x000fe4000001ff00 */
[----:B------:R-:W-:Y:S02]  /*b3b0*/  ISETP.GE.AND P3, PT, R187, UR4, PT ;  /* 0x00000004bb007c0c */ /* 0x000fe4000bf66270 */
[----:B------:R-:W-:Y:S02]  /*b3c0*/  CS2R R32, SRZ ;  /* 0x0000000000207805 */ /* 0x000fe4000001ff00 */
[----:B------:R-:W-:-:S05]  /*b3d0*/  ISETP.GE.AND P4, PT, R186, UR4, PT ;  /* 0x00000004ba007c0c */ /* 0x000fca000bf86270 */
[----:B--2---:R-:W-:Y:S02]  /*b3e0*/  @!P2 IMAD.MOV.U32 R10, RZ, RZ, R3 ;  /* 0x000000ffff0aa224 */ /* 0x004fe400078e0003 */
[----:B-1----:R-:W-:Y:S02]  /*b3f0*/  @!P2 IMAD.MOV.U32 R11, RZ, RZ, R0 ;  /* 0x000000ffff0ba224 */ /* 0x002fe400078e0000 */
[----:B------:R-:W-:Y:S01]  /*b400*/  @!P3 IADD3 R14, P1, R3, R216, RZ ;  /* 0x000000d8030eb210 */ /* 0x000fe20007f3e0ff */
[----:B----4-:R-:W-:Y:S02]  /*b410*/  @!P2 IMAD.MOV.U32 R12, RZ, RZ, R5 ;  /* 0x000000ffff0ca224 */ /* 0x010fe400078e0005 */
[----:B---3--:R-:W-:Y:S02]  /*b420*/  @!P2 IMAD.MOV.U32 R13, RZ, RZ, R4 ;  /* 0x000000ffff0da224 */ /* 0x008fe400078e0004 */
[----:B------:R-:W-:-:S04]  /*b430*/  @!P2 IMAD.WIDE R10, R22, 0x2, R10 ;  /* 0x00000002160aa825 */ /* 0x000fc800078e020a */
[----:B------:R-:W-:Y:S01]  /*b440*/  @!P2 IMAD.WIDE R12, R22, 0x2, R12 ;  /* 0x00000002160ca825 */ /* 0x000fe200078e020c */
[----:B------:R-:W5:Y:S03]  /*b450*/  @!P2 LD.E.64 R30, desc[UR40][R10.64] ;  /* 0x000000280a1ea980 */ /* 0x000f66000c101b00 */
[----:B------:R-:W-:Y:S01]  /*b460*/  @!P3 IMAD.X R15, R0, 0x1, R215, P1 ;  /* 0x00000001000fb824 */ /* 0x000fe200008e06d7 */
[----:B------:R0:W5:Y:S01]  /*b470*/  @!P2 LD.E.64 R6, desc[UR40][R12.64] ;  /* 0x000000280c06a980 */ /* 0x000162000c101b00 */
[----:B------:R-:W-:Y:S02]  /*b480*/  @!P3 IADD3 R20, P1, R5, R216, RZ ;  /* 0x000000d80514b210 */ /* 0x000fe40007f3e0ff */
[----:B------:R-:W-:Y:S02]  /*b490*/  ISETP.GE.AND P2, PT, R189, UR4, PT ;  /* 0x00000004bd007c0c */ /* 0x000fe4000bf46270 */
[----:B------:R-:W-:-:S02]  /*b4a0*/  CS2R R24, SRZ ;  /* 0x0000000000187805 */ /* 0x000fc4000001ff00 */
[-C--:B------:R-:W-:Y:S02]  /*b4b0*/  @!P4 IADD3 R26, P5, R3, R218.reuse, RZ ;  /* 0x000000da031ac210 */ /* 0x080fe40007fbe0ff */
[----:B------:R-:W-:Y:S01]  /*b4c0*/  @!P4 IADD3 R40, P6, R5, R218, RZ ;  /* 0x000000da0528c210 */ /* 0x000fe20007fde0ff */
[----:B------:R-:W-:Y:S01]  /*b4d0*/  @!P3 IMAD.X R21, R4, 0x1, R215, P1 ;  /* 0x000000010415b824 */ /* 0x000fe200008e06d7 */
[----:B------:R-:W-:Y:S02]  /*b4e0*/  CS2R R34, SRZ ;  /* 0x0000000000227805 */ /* 0x000fe4000001ff00 */
[----:B0-----:R-:W-:Y:S01]  /*b4f0*/  CS2R R12, SRZ ;  /* 0x00000000000c7805 */ /* 0x001fe2000001ff00 */
[--C-:B------:R-:W-:Y:S01]  /*b500*/  @!P4 IMAD.X R27, R0, 0x1, R217.reuse, P5 ;  /* 0x00000001001bc824 */ /* 0x100fe200028e06d9 */
[----:B------:R0:W5:Y:S01]  /*b510*/  @!P3 LD.E.64 R32, desc[UR40][R14.64] ;  /* 0x000000280e20b980 */ /* 0x000162000c101b00 */
[----:B------:R-:W-:Y:S01]  /*b520*/  @!P4 IMAD.X R41, R4, 0x1, R217, P6 ;  /* 0x000000010429c824 */ /* 0x000fe200030e06d9 */
[----:B------:R-:W-:-:S02]  /*b530*/  ISETP.GE.AND P1, PT, R188, UR4, PT ;  /* 0x00000004bc007c0c */ /* 0x000fc4000bf26270 */
[----:B------:R-:W5:Y:S01]  /*b540*/  @!P3 LD.E.64 R24, desc[UR40][R20.64] ;  /* 0x000000281418b980 */ /* 0x000f62000c101b00 */
[----:B------:R-:W-:Y:S02]  /*b550*/  ISETP.GE.AND P3, PT, R190, UR4, PT ;  /* 0x00000004be007c0c */ /* 0x000fe4000bf66270 */
[-C--:B------:R-:W-:Y:S01]  /*b560*/  @!P2 IADD3 R44, P5, R5, R220.reuse, RZ ;  /* 0x000000dc052ca210 */ /* 0x080fe20007fbe0ff */
[----:B------:R-:W5:Y:S04]  /*b570*/  @!P4 LD.E.64 R34, desc[UR40][R26.64] ;  /* 0x000000281a22c980 */ /* 0x000f68000c101b00 */
[----:B------:R1:W5:Y:S01]  /*b580*/  @!P4 LD.E.64 R12, desc[UR40][R40.64] ;  /* 0x00000028280cc980 */ /* 0x000362000c101b00 */
[----:B------:R-:W-:Y:S02]  /*b590*/  @!P2 IADD3 R42, P4, R3, R220, RZ ;  /* 0x000000dc032aa210 */ /* 0x000fe40007f9e0ff */
[----:B------:R-:W-:-:S02]  /*b5a0*/  CS2R R38, SRZ ;  /* 0x0000000000267805 */ /* 0x000fc4000001ff00 */
[----:B0-----:R-:W-:Y:S01]  /*b5b0*/  CS2R R14, SRZ ;  /* 0x00000000000e7805 */ /* 0x001fe2000001ff00 */
[--C-:B------:R-:W-:Y:S02]  /*b5c0*/  @!P2 IMAD.X R45, R4, 0x1, R219.reuse, P5 ;  /* 0x00000001042da824 */ /* 0x100fe400028e06db */
[----:B------:R-:W-:Y:S01]  /*b5d0*/  @!P2 IMAD.X R43, R0, 0x1, R219, P4 ;  /* 0x00000001002ba824 */ /* 0x000fe200020e06db */
[C---:B------:R-:W-:Y:S02]  /*b5e0*/  @!P1 IADD3 R46, P6, R3.reuse, R222, RZ ;  /* 0x000000de032e9210 */ /* 0x040fe40007fde0ff */
[----:B------:R0:W5:Y:S01]  /*b5f0*/  @!P2 LD.E.64 R14, desc[UR40][R44.64] ;  /* 0x000000282c0ea980 */ /* 0x000162000c101b00 */
[-C--:B------:R-:W-:Y:S02]  /*b600*/  @!P3 IADD3 R48, P4, R3, R224.reuse, RZ ;  /* 0x000000e00330b210 */ /* 0x080fe40007f9e0ff */
[C---:B------:R-:W-:Y:S01]  /*b610*/  @!P3 IADD3 R50, P5, R5.reuse, R224, RZ ;  /* 0x000000e00532b210 */ /* 0x040fe20007fbe0ff */
[----:B------:R0:W5:Y:S01]  /*b620*/  @!P2 LD.E.64 R38, desc[UR40][R42.64] ;  /* 0x000000282a26a980 */ /* 0x000162000c101b00 */
[----:B-1----:R-:W-:-:S02]  /*b630*/  @!P1 IADD3 R40, P2, R5, R222, RZ ;  /* 0x000000de05289210 */ /* 0x002fc40007f5e0ff */
[----:B------:R-:W-:Y:S02]  /*b640*/  CS2R R28, SRZ ;  /* 0x00000000001c7805 */ /* 0x000fe4000001ff00 */
[----:B------:R-:W-:Y:S02]  /*b650*/  CS2R R20, SRZ ;  /* 0x0000000000147805 */ /* 0x000fe4000001ff00 */
[----:B------:R-:W-:Y:S02]  /*b660*/  CS2R R26, SRZ ;  /* 0x00000000001a7805 */ /* 0x000fe4000001ff00 */
[----:B------:R-:W-:Y:S01]  /*b670*/  CS2R R10, SRZ ;  /* 0x00000000000a7805 */ /* 0x000fe2000001ff00 */
[--C-:B------:R-:W-:Y:S02]  /*b680*/  @!P1 IMAD.X R47, R0, 0x1, R221.reuse, P6 ;  /* 0x00000001002f9824 */ /* 0x100fe400030e06dd */
[----:B------:R-:W-:Y:S02]  /*b690*/  @!P1 IMAD.X R41, R4, 0x1, R221, P2 ;  /* 0x0000000104299824 */ /* 0x000fe400010e06dd */
[--C-:B------:R-:W-:Y:S01]  /*b6a0*/  @!P3 IMAD.X R49, R0, 0x1, R223.reuse, P4 ;  /* 0x000000010031b824 */ /* 0x100fe200020e06df */
[----:B------:R0:W5:Y:S01]  /*b6b0*/  @!P1 LD.E.64 R28, desc[UR40][R46.64] ;  /* 0x000000282e1c9980 */ /* 0x000162000c101b00 */
[----:B------:R-:W-:-:S03]  /*b6c0*/  @!P3 IMAD.X R51, R4, 0x1, R223, P5 ;  /* 0x000000010433b824 */ /* 0x000fc600028e06df */
[----:B------:R0:W5:Y:S04]  /*b6d0*/  @!P1 LD.E.64 R20, desc[UR40][R40.64] ;  /* 0x0000002828149980 */ /* 0x000168000c101b00 */
[----:B------:R0:W5:Y:S04]  /*b6e0*/  @!P3 LD.E.64 R26, desc[UR40][R48.64] ;  /* 0x00000028301ab980 */ /* 0x000168000c101b00 */
[----:B------:R0:W5:Y:S02]  /*b6f0*/  @!P3 LD.E.64 R10, desc[UR40][R50.64] ;  /* 0x00000028320ab980 */ /* 0x000164000c101b00 */
.L_x_735:
[----:B------:R-:W-:Y:S05]  /*b700*/  BSYNC B1 ;  /* 0x0000000000017941 */ /* 0x000fea0003800000 */
.L_x_734:
[----:B---3--:R-:W-:Y:S01]  /*b710*/  LEA.HI R4, R204, R204, RZ, 0x1 ;  /* 0x000000cccc047211 */ /* 0x008fe200078f08ff */
[----:B------:R-:W-:Y:S01]  /*b720*/  @P0 VIADD R8, R52, 0xffffffc0 ;  /* 0xffffffc034080836 */ /* 0x000fe20000000000 */
[----:B-----5:R-:W-:Y:S01]  /*b730*/  SHF.R.U64 R67, R34, 0x10, R35 ;  /* 0x0000001022437819 */ /* 0x020fe20000001223 */
[----:B0-----:R-:W-:Y:S01]  /*b740*/  IMAD.MOV.U32 R40, RZ, RZ, R34 ;  /* 0x000000ffff287224 */ /* 0x001fe200078e0022 */
[----:B----4-:R-:W-:Y:S01]  /*b750*/  LOP3.LUT R5, R4, 0xfffffffe, RZ, 0xc0, !PT ;  /* 0xfffffffe04057812 */ /* 0x010fe200078ec0ff */
[----:B-1----:R-:W-:Y:S01]  /*b760*/  IMAD.MOV.U32 R0, RZ, RZ, R30 ;  /* 0x000000ffff007224 */ /* 0x002fe200078e001e */
[--C-:B------:R-:W-:Y:S01]  /*b770*/  SHF.R.U64 R71, R30, 0x10, R31.reuse ;  /* 0x000000101e477819 */ /* 0x100fe2000000121f */
[--C-:B--2---:R-:W-:Y:S01]  /*b780*/  IMAD.MOV.U32 R3, RZ, RZ, R31.reuse ;  /* 0x000000ffff037224 */ /* 0x104fe200078e001f */
[----:B------:R-:W-:Y:S01]  /*b790*/  SHF.R.U32.HI R68, RZ, 0x10, R31 ;  /* 0x00000010ff447819 */ /* 0x000fe2000001161f */
[----:B------:R-:W-:Y:S01]  /*b7a0*/  IMAD.IADD R5, R204, 0x1, -R5 ;  /* 0x00000001cc057824 */ /* 0x000fe200078e0a05 */
[--C-:B------:R-:W-:Y:S01]  /*b7b0*/  SHF.R.U64 R69, R32, 0x10, R33.reuse ;  /* 0x0000001020457819 */ /* 0x100fe20000001221 */
[----:B------:R-:W-:Y:S01]  /*b7c0*/  IMAD.MOV.U32 R30, RZ, RZ, R32 ;  /* 0x000000ffff1e7224 */ /* 0x000fe200078e0020 */
[--C-:B------:R-:W-:Y:S01]  /*b7d0*/  SHF.R.U32.HI R66, RZ, 0x10, R33.reuse ;  /* 0x00000010ff427819 */ /* 0x100fe20000011621 */
[----:B------:R-:W-:Y:S01]  /*b7e0*/  IMAD.MOV.U32 R31, RZ, RZ, R33 ;  /* 0x000000ffff1f7224 */ /* 0x000fe200078e0021 */
[----:B------:R-:W-:Y:S01]  /*b7f0*/  SHF.L.U32 R5, R5, 0x1f, RZ ;  /* 0x0000001f05057819 */ /* 0x000fe200000006ff */
[--C-:B------:R-:W-:Y:S01]  /*b800*/  IMAD.MOV.U32 R43, RZ, RZ, R39.reuse ;  /* 0x000000ffff2b7224 */ /* 0x100fe200078e0027 */
[--C-:B------:R-:W-:Y:S01]  /*b810*/  SHF.R.U64 R65, R38, 0x10, R39.reuse ;  /* 0x0000001026417819 */ /* 0x100fe20000001227 */
[----:B------:R-:W-:Y:S01]  /*b820*/  IMAD.MOV.U32 R42, RZ, RZ, R38 ;  /* 0x000000ffff2a7224 */ /* 0x000fe200078e0026 */
[----:B------:R-:W0:Y:S01]  /*b830*/  SYNCS.PHASECHK.TRANS64.TRYWAIT P0, [R2+URZ+0x34800], R5 ;  /* 0x03480005020075a7 */ /* 0x000e22000800017f */
[----:B------:R-:W-:Y:S01]  /*b840*/  SHF.R.U32.HI R62, RZ, 0x10, R39 ;  /* 0x00000010ff3e7819 */ /* 0x000fe20000011627 */
[----:B------:R-:W-:Y:S01]  /*b850*/  IMAD.MOV.U32 R39, RZ, RZ, R28 ;  /* 0x000000ffff277224 */ /* 0x000fe200078e001c */
[--C-:B------:R-:W-:Y:S01]  /*b860*/  SHF.R.U64 R60, R28, 0x10, R29.reuse ;  /* 0x000000101c3c7819 */ /* 0x100fe2000000121d */
[--C-:B------:R-:W-:Y:S01]  /*b870*/  IMAD.MOV.U32 R44, RZ, RZ, R29.reuse ;  /* 0x000000ffff2c7224 */ /* 0x100fe200078e001d */
[----:B------:R-:W-:Y:S01]  /*b880*/  SHF.R.U32.HI R63, RZ, 0x10, R29 ;  /* 0x00000010ff3f7819 */ /* 0x000fe2000001161d */
[----:B------:R-:W-:Y:S01]  /*b890*/  IMAD.MOV.U32 R45, RZ, RZ, R26 ;  /* 0x000000ffff2d7224 */ /* 0x000fe200078e001a */
[----:B------:R-:W-:Y:S01]  /*b8a0*/  SHF.R.U64 R58, R26, 0x10, R27 ;  /* 0x000000101a3a7819 */ /* 0x000fe2000000121b */
[----:B------:R-:W-:Y:S01]  /*b8b0*/  IMAD.MOV.U32 R32, RZ, RZ, R24 ;  /* 0x000000ffff207224 */ /* 0x000fe200078e0018 */
[--C-:B------:R-:W-:Y:S01]  /*b8c0*/  SHF.R.U64 R55, R24, 0x10, R25.reuse ;  /* 0x0000001018377819 */ /* 0x100fe20000001219 */
[--C-:B------:R-:W-:Y:S01]  /*b8d0*/  IMAD.MOV.U32 R33, RZ, RZ, R25.reuse ;  /* 0x000000ffff217224 */ /* 0x100fe200078e0019 */
[----:B------:R-:W-:Y:S01]  /*b8e0*/  SHF.R.U32.HI R56, RZ, 0x10, R25 ;  /* 0x00000010ff387819 */ /* 0x000fe20000011619 */
[----:B------:R-:W-:Y:S01]  /*b8f0*/  IMAD.MOV.U32 R41, RZ, RZ, R35 ;  /* 0x000000ffff297224 */ /* 0x000fe200078e0023 */
[----:B------:R-:W-:Y:S01]  /*b900*/  PRMT R26, R40, 0x5410, R67 ;  /* 0x00005410281a7816 */ /* 0x000fe20000000043 */
[----:B------:R-:W-:Y:S01]  /*b910*/  IMAD.MOV.U32 R46, RZ, RZ, R27 ;  /* 0x000000ffff2e7224 */ /* 0x000fe200078e001b */
[----:B------:R-:W-:Y:S01]  /*b920*/  SHF.R.U32.HI R64, RZ, 0x10, R35 ;  /* 0x00000010ff407819 */ /* 0x000fe20000011623 */
[----:B------:R-:W-:Y:S01]  /*b930*/  IMAD.MOV.U32 R4, RZ, RZ, R6 ;  /* 0x000000ffff047224 */ /* 0x000fe200078e0006 */
[----:B------:R-:W-:Y:S01]  /*b940*/  SHF.R.U32.HI R61, RZ, 0x10, R27 ;  /* 0x00000010ff3d7819 */ /* 0x000fe2000001161b */
[--C-:B------:R-:W-:Y:S01]  /*b950*/  IMAD.MOV.U32 R38, RZ, RZ, R7.reuse ;  /* 0x000000ffff267224 */ /* 0x100fe200078e0007 */
[--C-:B------:R-:W-:Y:S01]  /*b960*/  SHF.R.U64 R59, R6, 0x10, R7.reuse ;  /* 0x00000010063b7819 */ /* 0x100fe20000001207 */
        /* <DEDUP_REMOVED lines=8> */
[----:B------:R-:W-:Y:S01]  /*b9f0*/  BSSY B1, `(.L_x_736) ;  /* 0x0000020000017945 */ /* 0x000fe20003800000 */
[----:B------:R-:W-:Y:S01]  /*ba00*/  SHF.R.U32.HI R52, RZ, 0x10, R15 ;  /* 0x00000010ff347819 */ /* 0x000fe2000001160f */
[----:B------:R-:W-:Y:S01]  /*ba10*/  IMAD.MOV.U32 R14, RZ, RZ, R20 ;  /* 0x000000ffff0e7224 */ /* 0x000fe200078e0014 */
[----:B------:R-:W-:Y:S01]  /*ba20*/  VIMNMX R40, R37, 0x80, PT ;  /* 0x0000008025287848 */ /* 0x000fe20003fe0100 */
[--C-:B------:R-:W-:Y:S01]  /*ba30*/  IMAD.MOV.U32 R15, RZ, RZ, R21.reuse ;  /* 0x000000ffff0f7224 */ /* 0x100fe200078e0015 */
[--C-:B------:R-:W-:Y:S01]  /*ba40*/  SHF.R.U64 R49, R20, 0x10, R21.reuse ;  /* 0x0000001014317819 */ /* 0x100fe20000001215 */
[----:B------:R-:W-:Y:S01]  /*ba50*/  IMAD.MOV.U32 R6, RZ, RZ, R10 ;  /* 0x000000ffff067224 */ /* 0x000fe200078e000a */
[----:B------:R-:W-:Y:S01]  /*ba60*/  SHF.R.U32.HI R50, RZ, 0x10, R21 ;  /* 0x00000010ff327819 */ /* 0x000fe20000011615 */
[----:B------:R-:W-:Y:S01]  /*ba70*/  IMAD.MOV.U32 R7, RZ, RZ, R11 ;  /* 0x000000ffff077224 */ /* 0x000fe200078e000b */
[----:B------:R-:W-:-:S02]  /*ba80*/  PRMT R34, R0, 0x5410, R71 ;  /* 0x0000541000227816 */ /* 0x000fc40000000047 */
[----:B------:R-:W-:Y:S02]  /*ba90*/  PRMT R35, R3, 0x5410, R68 ;  /* 0x0000541003237816 */ /* 0x000fe40000000044 */
[--C-:B------:R-:W-:Y:S02]  /*baa0*/  SHF.R.U64 R47, R10, 0x10, R11.reuse ;  /* 0x000000100a2f7819 */ /* 0x100fe4000000120b */
[----:B------:R-:W-:Y:S02]  /*bab0*/  SHF.R.U32.HI R48, RZ, 0x10, R11 ;  /* 0x00000010ff307819 */ /* 0x000fe4000001160b */
[----:B------:R-:W-:Y:S02]  /*bac0*/  PRMT R30, R30, 0x5410, R69 ;  /* 0x000054101e1e7816 */ /* 0x000fe40000000045 */
[----:B------:R-:W-:Y:S02]  /*bad0*/  PRMT R31, R31, 0x5410, R66 ;  /* 0x000054101f1f7816 */ /* 0x000fe40000000042 */
[----:B------:R-:W-:-:S02]  /*bae0*/  PRMT R27, R41, 0x5410, R64 ;  /* 0x00005410291b7816 */ /* 0x000fc40000000040 */
[----:B------:R-:W-:Y:S02]  /*baf0*/  PRMT R20, R42, 0x5410, R65 ;  /* 0x000054102a147816 */ /* 0x000fe40000000041 */
[----:B------:R-:W-:Y:S02]  /*bb00*/  PRMT R21, R43, 0x5410, R62 ;  /* 0x000054102b157816 */ /* 0x000fe4000000003e */
[----:B------:R-:W-:Y:S02]  /*bb10*/  PRMT R12, R39, 0x5410, R60 ;  /* 0x00005410270c7816 */ /* 0x000fe4000000003c */
[----:B------:R-:W-:Y:S02]  /*bb20*/  PRMT R13, R44, 0x5410, R63 ;  /* 0x000054102c0d7816 */ /* 0x000fe4000000003f */
[----:B------:R-:W-:Y:S02]  /*bb30*/  PRMT R0, R45, 0x5410, R58 ;  /* 0x000054102d007816 */ /* 0x000fe4000000003a */
[----:B------:R-:W-:-:S02]  /*bb40*/  PRMT R3, R46, 0x5410, R61 ;  /* 0x000054102e037816 */ /* 0x000fc4000000003d */
[----:B------:R-:W-:Y:S02]  /*bb50*/  PRMT R37, R4, 0x5410, R59 ;  /* 0x0000541004257816 */ /* 0x000fe4000000003b */
[----:B------:R-:W-:Y:S02]  /*bb60*/  ISETP.GE.AND P1, PT, R17, R40, PT ;  /* 0x000000281100720c */ /* 0x000fe40003f26270 */
[----:B------:R-:W-:Y:S02]  /*bb70*/  PRMT R38, R38, 0x5410, R57 ;  /* 0x0000541026267816 */ /* 0x000fe40000000039 */
[----:B------:R-:W-:Y:S02]  /*bb80*/  PRMT R32, R32, 0x5410, R55 ;  /* 0x0000541020207816 */ /* 0x000fe40000000037 */
[----:B------:R-:W-:Y:S02]  /*bb90*/  PRMT R33, R33, 0x5410, R56 ;  /* 0x0000541021217816 */ /* 0x000fe40000000038 */
[----:B------:R-:W-:-:S02]  /*bba0*/  PRMT R28, R28, 0x5410, R53 ;  /* 0x000054101c1c7816 */ /* 0x000fc40000000035 */
[----:B------:R-:W-:Y:S02]  /*bbb0*/  PRMT R29, R29, 0x5410, R54 ;  /* 0x000054101d1d7816 */ /* 0x000fe40000000036 */
[----:B------:R-:W-:Y:S02]  /*bbc0*/  PRMT R24, R24, 0x5410, R51 ;  /* 0x0000541018187816 */ /* 0x000fe40000000033 */
[----:B------:R-:W-:Y:S01]  /*bbd0*/  PRMT R25, R25, 0x5410, R52 ;  /* 0x0000541019197816 */ /* 0x000fe20000000034 */
[----:B0-----:R-:W-:Y:S06]  /*bbe0*/  @!P0 BRA `(.L_x_737) ;  /* 0x00000144003c8947 */ /* 0x001fec0003800000 */
.L_x_992:
[----:B------:R-:W-:Y:S05]  /*bbf0*/  BSYNC B1 ;  /* 0x0000000000017941 */ /* 0x000fea0003800000 */
.L_x_736:
[----:B------:R-:W-:Y:S01]  /*bc00*/  BSSY B1, `(.L_x_738) ;  /* 0x0000101000017945 */ /* 0x000fe20003800000 */
[----:B------:R-:W-:Y:S02]  /*bc10*/  PRMT R14, R14, 0x5410, R49 ;  /* 0x000054100e0e7816 */ /* 0x000fe40000000031 */
[----:B------:R-:W-:Y:S02]  /*bc20*/  PRMT R15, R15, 0x5410, R50 ;  /* 0x000054100f0f7816 */ /* 0x000fe40000000032 */
[----:B------:R-:W-:Y:S02]  /*bc30*/  PRMT R10, R6, 0x5410, R47 ;  /* 0x00005410060a7816 */ /* 0x000fe4000000002f */
[----:B------:R-:W-:Y:S01]  /*bc40*/  PRMT R11, R7, 0x5410, R48 ;  /* 0x00005410070b7816 */ /* 0x000fe20000000030 */
[----:B------:R-:W-:Y:S06]  /*bc50*/  @P1 BRA `(.L_x_739) ;  /* 0x0000000c00ec1947 */ /* 0x000fec0003800000 */
[----:B0-----:R-:W0:Y:S01]  /*bc60*/  LDC R5, c[0x0][0x3f4] ;  /* 0x0000fd00ff057b82 */ /* 0x001e220000000800 */
[----:B------:R-:W-:Y:S01]  /*bc70*/  BSSY B2, `(.L_x_740) ;  /* 0x000002e000027945 */ /* 0x000fe20003800000 */
[-C--:B0-----:R-:W-:Y:S02]  /*bc80*/  ISETP.GE.AND P0, PT, R22, R5.reuse, PT ;  /* 0x000000051600720c */ /* 0x081fe40003f06270 */
[-C--:B------:R-:W-:Y:S02]  /*bc90*/  ISETP.GE.AND P1, PT, R187, R5.reuse, PT ;  /* 0x00000005bb00720c */ /* 0x080fe40003f26270 */
[-C--:B------:R-:W-:Y:S02]  /*bca0*/  ISETP.GE.AND P2, PT, R186, R5.reuse, PT ;  /* 0x00000005ba00720c */ /* 0x080fe40003f46270 */
[-C--:B------:R-:W-:Y:S02]  /*bcb0*/  ISETP.GE.AND P3, PT, R189, R5.reuse, PT ;  /* 0x00000005bd00720c */ /* 0x080fe40003f66270 */
[----:B------:R-:W-:-:S02]  /*bcc0*/  ISETP.GE.AND P4, PT, R188, R5, PT ;  /* 0x00000005bc00720c */ /* 0x000fc40003f86270 */
[----:B------:R-:W-:-:S03]  /*bcd0*/  ISETP.GE.AND P5, PT, R190, R5, PT ;  /* 0x00000005be00720c */ /* 0x000fc60003fa6270 */
[----:B------:R-:W-:Y:S10]  /*bce0*/  @P0 BRA `(.L_x_741) ;  /* 0x0000000000980947 */ /* 0x000ff40003800000 */
[----:B------:R-:W0:Y:S01]  /*bcf0*/  LDS.128 R4, [R9+0x10400] ;  /* 0x0104000009047984 */ /* 0x000e220000000c00 */
[C---:B------:R-:W-:Y:S01]  /*bd00*/  IMAD.U32 R45, R37.reuse, 0x10000, RZ ;  /* 0x00010000252d7824 */ /* 0x040fe200078e00ff */
[----:B------:R-:W-:Y:S01]  /*bd10*/  LOP3.LUT R48, R37, 0xffff0000, RZ, 0xc0, !PT ;  /* 0xffff000025307812 */ /* 0x000fe200078ec0ff */
[C---:B------:R-:W-:Y:S01]  /*bd20*/  IMAD.U32 R44, R34.reuse, 0x10000, RZ ;  /* 0x00010000222c7824 */ /* 0x040fe200078e00ff */
[----:B------:R-:W-:Y:S01]  /*bd30*/  LOP3.LUT R46, R34, 0xffff0000, RZ, 0xc0, !PT ;  /* 0xffff0000222e7812 */ /* 0x000fe200078ec0ff */
[C---:B0-----:R-:W-:Y:S01]  /*bd40*/  IMAD.U32 R39, R4.reuse, 0x10000, RZ ;  /* 0x0001000004277824 */ /* 0x041fe200078e00ff */
[----:B------:R-:W-:Y:S01]  /*bd50*/  LOP3.LUT R4, R4, 0xffff0000, RZ, 0xc0, !PT ;  /* 0xffff000004047812 */ /* 0x000fe200078ec0ff */
[C---:B------:R-:W-:Y:S01]  /*bd60*/  IMAD.U32 R41, R5.reuse, 0x10000, RZ ;  /* 0x0001000005297824 */ /* 0x040fe200078e00ff */
[----:B------:R-:W-:Y:S01]  /*bd70*/  LOP3.LUT R5, R5, 0xffff0000, RZ, 0xc0, !PT ;  /* 0xffff000005057812 */ /* 0x000fe200078ec0ff */
[C---:B------:R-:W-:Y:S01]  /*bd80*/  IMAD.U32 R42, R6.reuse, 0x10000, RZ ;  /* 0x00010000062a7824 */ /* 0x040fe200078e00ff */
[----:B------:R-:W-:Y:S01]  /*bd90*/  LOP3.LUT R6, R6, 0xffff0000, RZ, 0xc0, !PT ;  /* 0xffff000006067812 */ /* 0x000fe200078ec0ff */
[C---:B------:R-:W-:Y:S01]  /*bda0*/  FMUL.FTZ R50, R4.reuse, R45 ;  /* 0x0000002d04327220 */ /* 0x040fe20000410000 */
[----:B------:R-:W-:Y:S01]  /*bdb0*/  FMUL.FTZ R4, R4, R44 ;  /* 0x0000002c04047220 */ /* 0x000fe20000410000 */
[----:B------:R-:W-:-:S02]  /*bdc0*/  IMAD.U32 R43, R7, 0x10000, RZ ;  /* 0x00010000072b7824 */ /* 0x000fc400078e00ff */
[----:B------:R-:W-:Y:S01]  /*bdd0*/  FMUL.FTZ R52, R5, R48 ;  /* 0x0000003005347220 */ /* 0x000fe20000410000 */
[C---:B------:R-:W-:Y:S01]  /*bde0*/  FFMA.FTZ R50, R39.reuse, R44, -R50 ;  /* 0x0000002c27327223 */ /* 0x040fe20000010832 */
[----:B------:R-:W-:Y:S01]  /*bdf0*/  FFMA.FTZ R45, R39, R45, R4 ;  /* 0x0000002d272d7223 */ /* 0x000fe20000010004 */
[----:B------:R-:W-:Y:S01]  /*be00*/  LOP3.LUT R7, R7, 0xffff0000, RZ, 0xc0, !PT ;  /* 0xffff000007077812 */ /* 0x000fe200078ec0ff */
[-C--:B------:R-:W-:Y:S01]  /*be10*/  FMUL.FTZ R54, R5, R46.reuse ;  /* 0x0000002e05367220 */ /* 0x080fe20000410000 */
[C---:B------:R-:W-:Y:S01]  /*be20*/  LOP3.LUT R44, R38.reuse, 0xffff0000, RZ, 0xc0, !PT ;  /* 0xffff0000262c7812 */ /* 0x040fe200078ec0ff */
[----:B------:R-:W-:Y:S01]  /*be30*/  IMAD.U32 R39, R38, 0x10000, RZ ;  /* 0x0001000026277824 */ /* 0x000fe200078e00ff */
[C---:B------:R-:W-:Y:S01]  /*be40*/  LOP3.LUT R4, R35.reuse, 0xffff0000, RZ, 0xc0, !PT ;  /* 0xffff000023047812 */ /* 0x040fe200078ec0ff */
[----:B------:R-:W-:Y:S02]  /*be50*/  IMAD.U32 R5, R35, 0x10000, RZ ;  /* 0x0001000023057824 */ /* 0x000fe400078e00ff */
[C---:B------:R-:W-:Y:S01]  /*be60*/  FFMA.FTZ R52, R41.reuse, R46, -R52 ;  /* 0x0000002e29347223 */ /* 0x040fe20000010834 */
[----:B------:R-:W-:Y:S01]  /*be70*/  FFMA.FTZ R41, R41, R48, R54 ;  /* 0x0000003029297223 */ /* 0x000fe20000010036 */
[C---:B------:R-:W-:Y:S01]  /*be80*/  FMUL.FTZ R47, R6.reuse, R39 ;  /* 0x00000027062f7220 */ /* 0x040fe20000410000 */
        /* <DEDUP_REMOVED lines=9> */
[----:B------:R-:W-:Y:S02]  /*bf20*/  F2FP.BF16.F32.PACK_AB R6, R39, R6 ;  /* 0x000000062706723e */ /* 0x000fe400000010ff */
[----:B------:R-:W-:-:S05]  /*bf30*/  F2FP.BF16.F32.PACK_AB R7, R44, R7 ;  /* 0x000000072c07723e */ /* 0x000fca00000010ff */
[----:B------:R0:W-:Y:S02]  /*bf40*/  STS.128 [R9+0x10400], R4 ;  /* 0x0104000409007388 */ /* 0x0001e40000000c00 */
.L_x_741:
[----:B------:R-:W-:Y:S05]  /*bf50*/  BSYNC B2 ;  /* 0x0000000000027941 */ /* 0x000fea0003800000 */
.L_x_740:
[----:B------:R-:W-:Y:S04]  /*bf60*/  BSSY B2, `(.L_x_742) ;  /* 0x0000028000027945 */ /* 0x000fe80003800000 */
[----:B------:R-:W-:Y:S05]  /*bf70*/  @P1 BRA `(.L_x_743) ;  /* 0x0000000000981947 */ /* 0x000fea0003800000 */
[----:B0-----:R-:W0:Y:S01]  /*bf80*/  LDS.128 R4, [R8] ;  /* 0x0000000008047984 */ /* 0x001e220000000c00 */
        /* <DEDUP_REMOVED lines=36> */
[----:B------:R1:W-:Y:S02]  /*c1d0*/  STS.128 [R8], R4 ;  /* 0x0000000408007388 */ /* 0x0003e40000000c00 */
.L_x_743:
[----:B------:R-:W-:Y:S05]  /*c1e0*/  BSYNC B2 ;  /* 0x0000000000027941 */ /* 0x000fea0003800000 */
.L_x_742:
[----:B------:R-:W-:Y:S04]  /*c1f0*/  BSSY B2, `(.L_x_744) ;  /* 0x0000028000027945 */ /* 0x000fe80003800000 */
[----:B------:R-:W-:Y:S05]  /*c200*/  @P2 BRA `(.L_x_745) ;  /* 0x0000000000982947 */ /* 0x000fea0003800000 */
[----:B01----:R-:W0:Y:S01]  /*c210*/  LDS.128 R4, [R9+0x14400] ;  /* 0x0144000009047984 */ /* 0x003e220000000c00 */
        /* <DEDUP_REMOVED lines=37> */
.L_x_745:
[----:B------:R-:W-:Y:S05]  /*c470*/  BSYNC B2 ;  /* 0x0000000000027941 */ /* 0x000fea0003800000 */
.L_x_744:
[----:B------:R-:W-:Y:S04]  /*c480*/  BSSY B2, `(.L_x_746) ;  /* 0x0000028000027945 */ /* 0x000fe80003800000 */
[----:B------:R-:W-:Y:S05]  /*c490*/  @P3 BRA `(.L_x_747) ;  /* 0x0000000000983947 */ /* 0x000fea0003800000 */
[----:B012---:R-:W0:Y:S01]  /*c4a0*/  LDS.128 R4, [R8+0x4000] ;  /* 0x0040000008047984 */ /* 0x007e220000000c00 */
        /* <DEDUP_REMOVED lines=37> */
.L_x_747:
[----:B------:R-:W-:Y:S05]  /*c700*/  BSYNC B2 ;  /* 0x0000000000027941 */ /* 0x000fea0003800000 */
.L_x_746:
[----:B------:R-:W-:Y:S04]  /*c710*/  BSSY B2, `(.L_x_748) ;  /* 0x0000028000027945 */ /* 0x000fe80003800000 */
[----:B------:R-:W-:Y:S05]  /*c720*/  @P4 BRA `(.L_x_749) ;  /* 0x0000000000984947 */ /* 0x000fea0003800000 */
[----:B0123--:R-:W0:Y:S01]  /*c730*/  LDS.128 R4, [R9+0x18400] ;  /* 0x0184000009047984 */ /* 0x00fe220000000c00 */
        /* <DEDUP_REMOVED lines=37> */
.L_x_749:
[----:B------:R-:W-:Y:S05]  /*c990*/  BSYNC B2 ;  /* 0x0000000000027941 */ /* 0x000fea0003800000 */
.L_x_748:
[----:B------:R-:W-:Y:S05]  /*c9a0*/  @P5 BRA `(.L_x_739) ;  /* 0x0000000000985947 */ /* 0x000fea0003800000 */
[----:B01234-:R-:W0:Y:S01]  /*c9b0*/  LDS.128 R4, [R8+0x8000] ;  /* 0x0080000008047984 */ /* 0x01fe220000000c00 */
        /* <DEDUP_REMOVED lines=37> */
.L_x_739:
[----:B------:R-:W-:Y:S05]  /*cc10*/  BSYNC B1 ;  /* 0x0000000000017941 */ /* 0x000fea0003800000 */
.L_x_738:
[----:B------:R-:W-:-:S13]  /*cc20*/  ISETP.GE.AND P0, PT, R205, R40, PT ;  /* 0x00000028cd00720c */ /* 0x000fda0003f06270 */
[----:B------:R-:W-:Y:S05]  /*cc30*/  @P0 BRA `(.L_x_750) ;  /* 0x0000003800d40947 */ /* 0x000fea0003800000 */
[----:B01234-:R-:W0:Y:S01]  /*cc40*/  LDC R5, c[0x0][0x3f4] ;  /* 0x0000fd00ff057b82 */ /* 0x01fe220000000800 */
        /* <DEDUP_REMOVED lines=12> */
[----:B------:R-:W-:Y:S02]  /*cd10*/  LOP3.LUT R46, R34, 0xffff0000, RZ, 0xc0, !PT ;  /* 0xffff0000222e7812 */ /* 0x000fe400078ec0ff */
[----:B------:R-:W-:Y:S01]  /*cd20*/  LOP3.LUT R47, R38, 0xffff0000, RZ, 0xc0, !PT ;  /* 0xffff0000262f7812 */ /* 0x000fe200078ec0ff */
[C---:B0-----:R-:W-:Y:S01]  /*cd30*/  IMAD.U32 R39, R4.reuse, 0x10000, RZ ;  /* 0x0001000004277824 */ /* 0x041fe200078e00ff */
[----:B------:R-:W-:Y:S01]  /*cd40*/  LOP3.LUT R4, R4, 0xffff0000, RZ, 0xc0, !PT ;  /* 0xffff000004047812 */ /* 0x000fe200078ec0ff */
[C---:B------:R-:W-:Y:S01]  /*cd50*/  IMAD.U32 R40, R5.reuse, 0x10000, RZ ;  /* 0x0001000005287824 */ /* 0x040fe200078e00ff */
[----:B------:R-:W-:Y:S01]  /*cd60*/  LOP3.LUT R5, R5, 0xffff0000, RZ, 0xc0, !PT ;  /* 0xffff000005057812 */ /* 0x000fe200078ec0ff */
[C---:B------:R-:W-:Y:S01]  /*cd70*/  IMAD.U32 R34, R6.reuse, 0x10000, RZ ;  /* 0x0001000006227824 */ /* 0x040fe200078e00ff */
[----:B------:R-:W-:Y:S01]  /*cd80*/  LOP3.LUT R6, R6, 0xffff0000, RZ, 0xc0, !PT ;  /* 0xffff000006067812 */ /* 0x000fe200078ec0ff */
[-C--:B------:R-:W-:Y:S01]  /*cd90*/  FMUL.FTZ R42, R45, R4.reuse ;  /* 0x000000042d2a7220 */ /* 0x080fe20000410000 */
[----:B------:R-:W-:Y:S01]  /*cda0*/  FMUL.FTZ R44, R43, R4 ;  /* 0x000000042b2c7220 */ /* 0x000fe20000410000 */
[----:B------:R-:W-:Y:S01]  /*cdb0*/  FMUL.FTZ R41, R48, R5 ;  /* 0x0000000530297220 */ /* 0x000fe20000410000 */
[----:B------:R-:W-:-:S02]  /*cdc0*/  IMAD.U32 R37, R7, 0x10000, RZ ;  /* 0x0001000007257824 */ /* 0x000fc400078e00ff */
[-C--:B------:R-:W-:Y:S01]  /*cdd0*/  FFMA.FTZ R4, R43, R39.reuse, -R42 ;  /* 0x000000272b047223 */ /* 0x080fe2000001082a */
[----:B------:R-:W-:Y:S01]  /*cde0*/  FFMA.FTZ R39, R45, R39, R44 ;  /* 0x000000272d277223 */ /* 0x000fe2000001002c */
[C---:B------:R-:W-:Y:S01]  /*cdf0*/  FMUL.FTZ R43, R46.reuse, R5 ;  /* 0x000000052e2b7220 */ /* 0x040fe20000410000 */
[----:B------:R-:W-:Y:S01]  /*ce00*/  LOP3.LUT R7, R7, 0xffff0000, RZ, 0xc0, !PT ;  /* 0xffff000007077812 */ /* 0x000fe200078ec0ff */
[-C--:B------:R-:W-:Y:S01]  /*ce10*/  FFMA.FTZ R5, R46, R40.reuse, -R41 ;  /* 0x000000282e057223 */ /* 0x080fe20000010829 */
[C---:B------:R-:W-:Y:S01]  /*ce20*/  LOP3.LUT R45, R35.reuse, 0xffff0000, RZ, 0xc0, !PT ;  /* 0xffff0000232d7812 */ /* 0x040fe200078ec0ff */
[----:B------:R-:W-:Y:S02]  /*ce30*/  IMAD.U32 R46, R38, 0x10000, RZ ;  /* 0x00010000262e7824 */ /* 0x000fe400078e00ff */
[----:B------:R-:W-:Y:S01]  /*ce40*/  FFMA.FTZ R40, R48, R40, R43 ;  /* 0x0000002830287223 */ /* 0x000fe2000001002b */
[----:B------:R-:W-:Y:S02]  /*ce50*/  IMAD.U32 R44, R35, 0x10000, RZ ;  /* 0x00010000232c7824 */ /* 0x000fe400078e00ff */
[-C--:B------:R-:W-:Y:S01]  /*ce60*/  FMUL.FTZ R38, R47, R7.reuse ;  /* 0x000000072f267220 */ /* 0x080fe20000410000 */
[-C--:B------:R-:W-:Y:S01]  /*ce70*/  FMUL.FTZ R35, R46, R6.reuse ;  /* 0x000000062e237220 */ /* 0x080fe20000410000 */
[C---:B------:R-:W-:Y:S01]  /*ce80*/  FMUL.FTZ R42, R45.reuse, R7 ;  /* 0x000000072d2a7220 */ /* 0x040fe20000410000 */
[C---:B------:R-:W-:Y:S01]  /*ce90*/  FMUL.FTZ R41, R44.reuse, R6 ;  /* 0x000000062c297220 */ /* 0x040fe20000410000 */
[-C--:B------:R-:W-:Y:S01]  /*cea0*/  FFMA.FTZ R7, R45, R37.reuse, -R38 ;  /* 0x000000252d077223 */ /* 0x080fe20000010826 */
[-C--:B------:R-:W-:Y:S01]  /*ceb0*/  FFMA.FTZ R6, R44, R34.reuse, -R35 ;  /* 0x000000222c067223 */ /* 0x080fe20000010823 */
[----:B------:R-:W-:Y:S01]  /*cec0*/  FFMA.FTZ R42, R47, R37, R42 ;  /* 0x000000252f2a7223 */ /* 0x000fe2000001002a */
[----:B------:R-:W-:Y:S01]  /*ced0*/  FFMA.FTZ R41, R46, R34, R41 ;  /* 0x000000222e297223 */ /* 0x000fe20000010029 */
[----:B------:R-:W-:-:S02]  /*cee0*/  F2FP.BF16.F32.PACK_AB R4, R39, R4 ;  /* 0x000000042704723e */ /* 0x000fc400000010ff */
[----:B------:R-:W-:Y:S02]  /*cef0*/  F2FP.BF16.F32.PACK_AB R5, R40, R5 ;  /* 0x000000052805723e */ /* 0x000fe400000010ff */
[----:B------:R-:W-:Y:S02]  /*cf00*/  F2FP.BF16.F32.PACK_AB R6, R41, R6 ;  /* 0x000000062906723e */ /* 0x000fe400000010ff */
[----:B------:R-:W-:-:S05]  /*cf10*/  F2FP.BF16.F32.PACK_AB R7, R42, R7 ;  /* 0x000000072a07723e */ /* 0x000fca00000010ff */
[----:B------:R0:W-:Y:S02]  /*cf20*/  STS.128 [R9+0x12400], R4 ;  /* 0x0124000409007388 */ /* 0x0001e40000000c00 */
.L_x_752:
[----:B------:R-:W-:Y:S05]  /*cf30*/  BSYNC B1 ;  /* 0x0000000000017941 */ /* 0x000fea0003800000 */
.L_x_751:
[----:B------:R-:W-:Y:S04]  /*cf40*/  BSSY B1, `(.L_x_753) ;  /* 0x0000028000017945 */ /* 0x000fe80003800000 */
[----:B------:R-:W-:Y:S05]  /*cf50*/  @P1 BRA `(.L_x_754) ;  /* 0x0000000000981947 */ /* 0x000fea0003800000 */
[----:B0-----:R-:W0:Y:S01]  /*cf60*/  LDS.128 R4, [R8+0x2000] ;  /* 0x0020000008047984 */ /* 0x001e220000000c00 */
[----:B------:R-:W-:Y:S01]  /*cf70*/  IMAD.U32 R40, R30, 0x10000, RZ ;  /* 0x000100001e287824 */ /* 0x000fe200078e00ff */
[C---:B------:R-:W-:Y:S01]  /*cf80*/  LOP3.LUT R43, R32.reuse, 0xffff0000, RZ, 0xc0, !PT ;  /* 0xffff0000202b7812 */ /* 0x040fe200078ec0ff */
[----:B------:R-:W-:Y:S01]  /*cf90*/  IMAD.U32 R42, R32, 0x10000, RZ ;  /* 0x00010000202a7824 */ /* 0x000fe200078e00ff */
        /* <DEDUP_REMOVED lines=17> */
[----:B------:R-:W-:Y:S01]  /*d0b0*/  LOP3.LUT R40, R31, 0xffff0000, RZ, 0xc0, !PT ;  /* 0xffff00001f287812 */ /* 0x000fe200078ec0ff */
[----:B------:R-:W-:Y:S02]  /*d0c0*/  IMAD.U32 R42, R33, 0x10000, RZ ;  /* 0x00010000212a7824 */ /* 0x000fe400078e00ff */
[----:B------:R-:W-:Y:S01]  /*d0d0*/  FFMA.FTZ R34, R43, R35, R34 ;  /* 0x000000232b227223 */ /* 0x000fe20000010022 */
[----:B------:R-:W-:Y:S02]  /*d0e0*/  IMAD.U32 R38, R31, 0x10000, RZ ;  /* 0x000100001f267824 */ /* 0x000fe400078e00ff */
[-C--:B------:R-:W-:Y:S01]  /*d0f0*/  FMUL.FTZ R35, R44, R7.reuse ;  /* 0x000000072c237220 */ /* 0x080fe20000410000 */
[-C--:B------:R-:W-:Y:S01]  /*d100*/  FMUL.FTZ R31, R42, R6.reuse ;  /* 0x000000062a1f7220 */ /* 0x080fe20000410000 */
[----:B------:R-:W-:Y:S01]  /*d110*/  FMUL.FTZ R37, R40, R7 ;  /* 0x0000000728257220 */ /* 0x000fe20000410000 */
[----:B------:R-:W-:Y:S01]  /*d120*/  FMUL.FTZ R33, R38, R6 ;  /* 0x0000000626217220 */ /* 0x000fe20000410000 */
[----:B------:R-:W-:Y:S01]  /*d130*/  FFMA.FTZ R7, R40, R32, -R35 ;  /* 0x0000002028077223 */ /* 0x000fe20000010823 */
[----:B------:R-:W-:Y:S01]  /*d140*/  FFMA.FTZ R6, R38, R30, -R31 ;  /* 0x0000001e26067223 */ /* 0x000fe2000001081f */
[----:B------:R-:W-:Y:S01]  /*d150*/  FFMA.FTZ R32, R44, R32, R37 ;  /* 0x000000202c207223 */ /* 0x000fe20000010025 */
[----:B------:R-:W-:Y:S01]  /*d160*/  FFMA.FTZ R33, R42, R30, R33 ;  /* 0x0000001e2a217223 */ /* 0x000fe20000010021 */
[----:B------:R-:W-:-:S02]  /*d170*/  F2FP.BF16.F32.PACK_AB R4, R39, R4 ;  /* 0x000000042704723e */ /* 0x000fc400000010ff */
[----:B------:R-:W-:Y:S02]  /*d180*/  F2FP.BF16.F32.PACK_AB R5, R34, R5 ;  /* 0x000000052205723e */ /* 0x000fe400000010ff */
[----:B------:R-:W-:Y:S02]  /*d190*/  F2FP.BF16.F32.PACK_AB R6, R33, R6 ;  /* 0x000000062106723e */ /* 0x000fe400000010ff */
[----:B------:R-:W-:-:S05]  /*d1a0*/  F2FP.BF16.F32.PACK_AB R7, R32, R7 ;  /* 0x000000072007723e */ /* 0x000fca00000010ff */
[----:B------:R1:W-:Y:S02]  /*d1b0*/  STS.128 [R8+0x2000], R4 ;  /* 0x0020000408007388 */ /* 0x0003e40000000c00 */
.L_x_754:
[----:B------:R-:W-:Y:S05]  /*d1c0*/  BSYNC B1 ;  /* 0x0000000000017941 */ /* 0x000fea0003800000 */
.L_x_753:
[----:B------:R-:W-:Y:S04]  /*d1d0*/  BSSY B1, `(.L_x_755) ;  /* 0x0000028000017945 */ /* 0x000fe80003800000 */
[----:B------:R-:W-:Y:S05]  /*d1e0*/  @P2 BRA `(.L_x_756) ;  /* 0x0000000000982947 */ /* 0x000fea0003800000 */
[----:B01----:R-:W0:Y:S01]  /*d1f0*/  LDS.128 R4, [R9+0x16400] ;  /* 0x0164000009047984 */ /* 0x003e220000000c00 */
        /* <DEDUP_REMOVED lines=37> */
.L_x_756:
[----:B------:R-:W-:Y:S05]  /*d450*/  BSYNC B1 ;  /* 0x0000000000017941 */ /* 0x000fea0003800000 */
.L_x_755:
[----:B------:R-:W-:Y:S04]  /*d460*/  BSSY B1, `(.L_x_757) ;  /* 0x0000028000017945 */ /* 0x000fe80003800000 */
[----:B------:R-:W-:Y:S05]  /*d470*/  @P3 BRA `(.L_x_758) ;  /* 0x0000000000983947 */ /* 0x000fea0003800000 */
[----:B012---:R-:W0:Y:S01]  /*d480*/  LDS.128 R4, [R8+0x6000] ;  /* 0x0060000008047984 */ /* 0x007e220000000c00 */
        /* <DEDUP_REMOVED lines=37> */
.L_x_758:
[----:B------:R-:W-:Y:S05]  /*d6e0*/  BSYNC B1 ;  /* 0x0000000000017941 */ /* 0x000fea0003800000 */
.L_x_757:
[----:B------:R-:W-:Y:S04]  /*d6f0*/  BSSY B1, `(.L_x_759) ;  /* 0x0000028000017945 */ /* 0x000fe80003800000 */
[----:B------:R-:W-:Y:S05]  /*d700*/  @P4 BRA `(.L_x_760) ;  /* 0x0000000000984947 */ /* 0x000fea0003800000 */
[----:B0123--:R-:W0:Y:S01]  /*d710*/  LDS.128 R4, [R9+0x1a400] ;  /* 0x01a4000009047984 */ /* 0x00fe220000000c00 */
        /* <DEDUP_REMOVED lines=37> */
.L_x_760:
[----:B------:R-:W-:Y:S05]  /*d970*/  BSYNC B1 ;  /* 0x0000000000017941 */ /* 0x000fea0003800000 */
.L_x_759:
[----:B------:R-:W-:Y:S05]  /*d980*/  @P5 BRA `(.L_x_750) ;  /* 0x0000002c00805947 */ /* 0x000fea0003800000 */
[----:B01234-:R-:W0:Y:S01]  /*d990*/  LDS.128 R4, [R8+0xa000] ;  /* 0x00a0000008047984 */ /* 0x01fe220000000c00 */
        /* <DEDUP_REMOVED lines=17> */
[----:B------:R-:W-:Y:S01]  /*dab0*/  FMUL.FTZ R15, R24, R5 ;  /* 0x00000005180f7220 */ /* 0x000fe20000410000 */
        /* <DEDUP_REMOVED lines=18> */
[----:B------:R0:W-:Y:S01]  /*dbe0*/  STS.128 [R8+0xa000], R4 ;  /* 0x00a0000408007388 */ /* 0x0001e20000000c00 */
[----:B------:R-:W-:Y:S05]  /*dbf0*/  BRA `(.L_x_750) ;  /* 0x0000002800e47947 */ /* 0x000fea0003800000 */
.L_x_732:
[----:B------:R-:W-:-:S03]  /*dc00*/  UMOV UR4, 0xffffffff ;  /* 0xffffffff00047882 */ /* 0x000fc60000000000 */
[----:B------:R-:W-:Y:S05]  /*dc10*/  BRA.DIV UR4, `(.L_x_761) ;  /* 0x0000012604447947 */ /* 0x000fea000b800000 */
[----:B------:R-:W0:Y:S04]  /*dc20*/  SHFL.IDX PT, R3, R25, RZ, 0x1c1f ;  /* 0x001c1fff19037589 */ /* 0x000e2800000e0000 */
[----:B------:R-:W1:Y:S04]  /*dc30*/  SHFL.IDX PT, R0, R24, RZ, 0x1c1f ;  /* 0x001c1fff18007589 */ /* 0x000e6800000e0000 */
[----:B------:R2:W3:Y:S04]  /*dc40*/  SHFL.IDX PT, R5, R27, RZ, 0x1c1f ;  /* 0x001c1fff1b057589 */ /* 0x0004e800000e0000 */
[----:B------:R2:W4:Y:S01]  /*dc50*/  SHFL.IDX PT, R14, R26, RZ, 0x1c1f ;  /* 0x001c1fff1a0e7589 */ /* 0x00052200000e0000 */
[----:B0-----:R-:W-:-:S02]  /*dc60*/  IMAD.MOV.U32 R43, RZ, RZ, R3 ;  /* 0x000000ffff2b7224 */ /* 0x001fc400078e0003 */
[----:B-12---:R-:W-:-:S07]  /*dc70*/  IMAD.MOV.U32 R42, RZ, RZ, R0 ;  /* 0x000000ffff2a7224 */ /* 0x006fce00078e0000 */
.L_x_998:
[----:B------:R-:W-:Y:S01]  /*dc80*/  ULDC UR4, c[0x0][0x448] ;  /* 0x0001120000047ab9 */ /* 0x000fe20000000800 */
[----:B------:R-:W-:Y:S01]  /*dc90*/  BSSY B1, `(.L_x_762) ;  /* 0x0000033000017945 */ /* 0x000fe20003800000 */
[----:B------:R-:W-:Y:S01]  /*dca0*/  IMAD R37, R149, UR4, RZ ;  /* 0x0000000495257c24 */ /* 0x000fe2000f8e02ff */
[----:B------:R-:W-:Y:S01]  /*dcb0*/  CS2R R8, SRZ ;  /* 0x0000000000087805 */ /* 0x000fe2000001ff00 */
[----:B----4-:R-:W-:Y:S01]  /*dcc0*/  IMAD.MOV.U32 R20, RZ, RZ, R14 ;  /* 0x000000ffff147224 */ /* 0x010fe200078e000e */
[----:B------:R-:W-:Y:S01]  /*dcd0*/  CS2R R10, SRZ ;  /* 0x00000000000a7805 */ /* 0x000fe2000001ff00 */
[----:B---3--:R-:W-:Y:S01]  /*dce0*/  IMAD.MOV.U32 R21, RZ, RZ, R5 ;  /* 0x000000ffff157224 */ /* 0x008fe200078e0005 */
[----:B------:R-:W-:Y:S01]  /*dcf0*/  ISETP.GE.AND P0, PT, R6, R37, PT ;  /* 0x000000250600720c */ /* 0x000fe20003f06270 */
[----:B------:R-:W-:Y:S01]  /*dd00*/  IMAD R37, R125, -0x80, R37 ;  /* 0xffffff807d257824 */ /* 0x000fe200078e0225 */
        /* <DEDUP_REMOVED lines=11> */
[C---:B------:R-:W-:Y:S01]  /*ddc0*/  VIADD R0, R18.reuse, 0x20 ;  /* 0x0000002012007836 */ /* 0x040fe20000000000 */
[----:B------:R-:W-:Y:S01]  /*ddd0*/  ULDC UR4, c[0x0][0x3f4] ;  /* 0x0000fd0000047ab9 */ /* 0x000fe20000000800 */
[C---:B------:R-:W-:Y:S01]  /*dde0*/  VIADD R3, R18.reuse, 0x40 ;  /* 0x0000004012037836 */ /* 0x040fe20000000000 */
[----:B------:R-:W-:Y:S02]  /*ddf0*/  ISETP.GE.AND P0, PT, R18, UR4, PT ;  /* 0x0000000412007c0c */ /* 0x000fe4000bf06270 */
[----:B------:R-:W-:Y:S02]  /*de00*/  CS2R R24, SRZ ;  /* 0x0000000000187805 */ /* 0x000fe4000001ff00 */
[----:B------:R-:W-:Y:S02]  /*de10*/  ISETP.GE.AND P1, PT, R0, UR4, PT ;  /* 0x0000000400007c0c */ /* 0x000fe4000bf26270 */
[----:B------:R-:W-:Y:S02]  /*de20*/  CS2R R26, SRZ ;  /* 0x00000000001a7805 */ /* 0x000fe4000001ff00 */
[----:B------:R-:W-:-:S02]  /*de30*/  ISETP.GE.AND P2, PT, R3, UR4, PT ;  /* 0x0000000403007c0c */ /* 0x000fc4000bf46270 */
[----:B------:R-:W-:Y:S02]  /*de40*/  CS2R R4, SRZ ;  /* 0x0000000000047805 */ /* 0x000fe4000001ff00 */
[----:B------:R-:W-:Y:S02]  /*de50*/  CS2R R6, SRZ ;  /* 0x0000000000067805 */ /* 0x000fe4000001ff00 */
[----:B------:R-:W-:Y:S01]  /*de60*/  CS2R R28, SRZ ;  /* 0x00000000001c7805 */ /* 0x000fe2000001ff00 */
[----:B------:R-:W-:-:S04]  /*de70*/  @!P0 IMAD.WIDE R12, R18, 0x2, R42 ;  /* 0x00000002120c8825 */ /* 0x000fc800078e022a */
[----:B------:R-:W-:Y:S01]  /*de80*/  @!P1 IMAD.SHL.U32 R41, R211, 0x8, RZ ;  /* 0x00000008d3299824 */ /* 0x000fe200078e00ff */
[----:B------:R0:W5:Y:S01]  /*de90*/  @!P0 LD.E.128 R24, desc[UR40][R12.64] ;  /* 0x000000280c188980 */ /* 0x000162000c101d00 */
[----:B------:R-:W-:Y:S01]  /*dea0*/  @!P2 IMAD.SHL.U32 R45, R212, 0x8, RZ ;  /* 0x00000008d42da824 */ /* 0x000fe200078e00ff */
[----:B------:R-:W-:Y:S01]  /*deb0*/  CS2R R30, SRZ ;  /* 0x00000000001e7805 */ /* 0x000fe2000001ff00 */
[--C-:B------:R-:W-:Y:S01]  /*dec0*/  @!P1 IMAD.WIDE R38, R41, 0x2, R42.reuse ;  /* 0x0000000229269825 */ /* 0x100fe200078e022a */
[----:B------:R-:W-:Y:S02]  /*ded0*/  CS2R R8, SRZ ;  /* 0x0000000000087805 */ /* 0x000fe4000001ff00 */
[----:B------:R-:W-:Y:S02]  /*dee0*/  CS2R R10, SRZ ;  /* 0x00000000000a7805 */ /* 0x000fe4000001ff00 */
[----:B------:R-:W-:Y:S01]  /*def0*/  CS2R R32, SRZ ;  /* 0x0000000000207805 */ /* 0x000fe2000001ff00 */
[----:B------:R-:W-:Y:S01]  /*df00*/  @!P2 IMAD.WIDE R42, R45, 0x2, R42 ;  /* 0x000000022d2aa825 */ /* 0x000fe200078e022a */
[----:B------:R-:W-:-:S02]  /*df10*/  CS2R R34, SRZ ;  /* 0x0000000000227805 */ /* 0x000fc4000001ff00 */
[----:B------:R-:W-:Y:S02]  /*df20*/  CS2R R14, SRZ ;  /* 0x00000000000e7805 */ /* 0x000fe4000001ff00 */
[----:B0-----:R-:W-:Y:S01]  /*df30*/  CS2R R12, SRZ ;  /* 0x00000000000c7805 */ /* 0x001fe2000001ff00 */
[--C-:B------:R-:W-:Y:S01]  /*df40*/  @!P1 IMAD.WIDE R40, R41, 0x2, R20.reuse ;  /* 0x0000000229289825 */ /* 0x100fe200078e0214 */
[----:B------:R0:W5:Y:S03]  /*df50*/  @!P1 LD.E.128 R28, desc[UR40][R38.64] ;  /* 0x00000028261c9980 */ /* 0x000166000c101d00 */
[--C-:B------:R-:W-:Y:S01]  /*df60*/  @!P2 IMAD.WIDE R44, R45, 0x2, R20.reuse ;  /* 0x000000022d2ca825 */ /* 0x100fe200078e0214 */
[----:B------:R0:W5:Y:S03]  /*df70*/  @!P1 LD.E.128 R8, desc[UR40][R40.64] ;  /* 0x0000002828089980 */ /* 0x000166000c101d00 */
[----:B------:R-:W-:Y:S01]  /*df80*/  @!P0 IMAD.WIDE R20, R18, 0x2, R20 ;  /* 0x0000000212148825 */ /* 0x000fe200078e0214 */
[----:B------:R0:W5:Y:S04]  /*df90*/  @!P2 LD.E.128 R32, desc[UR40][R42.64] ;  /* 0x000000282a20a980 */ /* 0x000168000c101d00 */
[----:B------:R0:W5:Y:S04]  /*dfa0*/  @!P0 LD.E.128 R4, desc[UR40][R20.64] ;  /* 0x0000002814048980 */ /* 0x000168000c101d00 */
[----:B------:R0:W5:Y:S02]  /*dfb0*/  @!P2 LD.E.128 R12, desc[UR40][R44.64] ;  /* 0x000000282c0ca980 */ /* 0x000164000c101d00 */
.L_x_763:
[----:B------:R-:W-:Y:S05]  /*dfc0*/  BSYNC B1 ;  /* 0x0000000000017941 */ /* 0x000fea0003800000 */
.L_x_762:
[----:B0-----:R-:W-:Y:S01]  /*dfd0*/  LEA.HI R20, R204, R204, RZ, 0x1 ;  /* 0x000000cccc147211 */ /* 0x001fe200078f08ff */
[--C-:B-----5:R-:W-:Y:S01]  /*dfe0*/  IMAD.MOV.U32 R38, RZ, RZ, R5.reuse ;  /* 0x000000ffff267224 */ /* 0x120fe200078e0005 */
[----:B------:R-:W-:Y:S01]  /*dff0*/  SHF.R.U64 R55, R4, 0x10, R5 ;  /* 0x0000001004377819 */ /* 0x000fe20000001205 */
[----:B------:R-:W-:Y:S01]  /*e000*/  IMAD.MOV.U32 R3, RZ, RZ, R25 ;  /* 0x000000ffff037224 */ /* 0x000fe200078e0019 */
[----:B------:R-:W-:Y:S01]  /*e010*/  LOP3.LUT R21, R20, 0xfffffffe, RZ, 0xc0, !PT ;  /* 0xfffffffe14157812 */ /* 0x000fe200078ec0ff */
[----:B------:R-:W-:Y:S01]  /*e020*/  IMAD.MOV.U32 R42, RZ, RZ, R31 ;  /* 0x000000ffff2a7224 */ /* 0x000fe200078e001f */
[----:B------:R-:W-:Y:S01]  /*e030*/  SHF.R.U32.HI R53, RZ, 0x10, R5 ;  /* 0x00000010ff357819 */ /* 0x000fe20000011605 */
[----:B------:R-:W-:Y:S01]  /*e040*/  IMAD.MOV.U32 R0, RZ, RZ, R24 ;  /* 0x000000ffff007224 */ /* 0x000fe200078e0018 */
[----:B------:R-:W-:Y:S01]  /*e050*/  SHF.R.U64 R67, R24, 0x10, R25 ;  /* 0x0000001018437819 */ /* 0x000fe20000001219 */
[----:B------:R-:W-:Y:S01]  /*e060*/  IMAD.IADD R21, R204, 0x1, -R21 ;  /* 0x00000001cc157824 */ /* 0x000fe200078e0a15 */
[----:B------:R-:W-:Y:S01]  /*e070*/  SHF.R.U32.HI R64, RZ, 0x10, R25 ;  /* 0x00000010ff407819 */ /* 0x000fe20000011619 */
[--C-:B------:R-:W-:Y:S01]  /*e080*/  IMAD.MOV.U32 R25, RZ, RZ, R27.reuse ;  /* 0x000000ffff197224 */ /* 0x100fe200078e001b */
[----:B------:R-:W-:Y:S01]  /*e090*/  SHF.R.U64 R65, R26, 0x10, R27 ;  /* 0x000000101a417819 */ /* 0x000fe2000000121b */
[----:B------:R-:W-:Y:S01]  /*e0a0*/  IMAD.MOV.U32 R46, RZ, RZ, R35 ;  /* 0x000000ffff2e7224 */ /* 0x000fe200078e0023 */
[----:B------:R-:W-:Y:S01]  /*e0b0*/  SHF.L.U32 R5, R21, 0x1f, RZ ;  /* 0x0000001f15057819 */ /* 0x000fe200000006ff */
[----:B------:R-:W-:Y:S01]  /*e0c0*/  IMAD.MOV.U32 R24, RZ, RZ, R26 ;  /* 0x000000ffff187224 */ /* 0x000fe200078e001a */
[----:B------:R-:W-:Y:S01]  /*e0d0*/  SHF.R.U32.HI R62, RZ, 0x10, R27 ;  /* 0x00000010ff3e7819 */ /* 0x000fe2000001161b */
[--C-:B------:R-:W-:Y:S01]  /*e0e0*/  IMAD.MOV.U32 R27, RZ, RZ, R29.reuse ;  /* 0x000000ffff1b7224 */ /* 0x100fe200078e001d */
[----:B------:R-:W0:Y:S01]  /*e0f0*/  SYNCS.PHASECHK.TRANS64.TRYWAIT P0, [R2+URZ+0x34800], R5 ;  /* 0x03480005020075a7 */ /* 0x000e22000800017f */
[----:B------:R-:W-:Y:S01]  /*e100*/  SHF.R.U32.HI R60, RZ, 0x10, R29 ;  /* 0x00000010ff3c7819 */ /* 0x000fe2000001161d */
[----:B------:R-:W-:Y:S01]  /*e110*/  IMAD.MOV.U32 R26, RZ, RZ, R28 ;  /* 0x000000ffff1a7224 */ /* 0x000fe200078e001c */
[----:B------:R-:W-:Y:S01]  /*e120*/  SHF.R.U32.HI R61, RZ, 0x10, R31 ;  /* 0x00000010ff3d7819 */ /* 0x000fe2000001161f */
[----:B------:R-:W-:Y:S01]  /*e130*/  IMAD.MOV.U32 R41, RZ, RZ, R30 ;  /* 0x000000ffff297224 */ /* 0x000fe200078e001e */
[--C-:B------:R-:W-:Y:S01]  /*e140*/  SHF.R.U64 R54, R34, 0x10, R35.reuse ;  /* 0x0000001022367819 */ /* 0x100fe20000001223 */
[----:B------:R-:W-:Y:S01]  /*e150*/  IMAD.MOV.U32 R43, RZ, RZ, R32 ;  /* 0x000000ffff2b7224 */ /* 0x000fe200078e0020 */
[----:B------:R-:W-:Y:S01]  /*e160*/  SHF.R.U32.HI R57, RZ, 0x10, R35 ;  /* 0x00000010ff397819 */ /* 0x000fe20000011623 */
[----:B------:R-:W-:Y:S01]  /*e170*/  IMAD.MOV.U32 R44, RZ, RZ, R33 ;  /* 0x000000ffff2c7224 */ /* 0x000fe200078e0021 */
[----:B------:R-:W-:Y:S01]  /*e180*/  PRMT R35, R25, 0x5410, R62 ;  /* 0x0000541019237816 */ /* 0x000fe2000000003e */
[----:B------:R-:W-:Y:S01]  /*e190*/  IMAD.MOV.U32 R45, RZ, RZ, R34 ;  /* 0x000000ffff2d7224 */ /* 0x000fe200078e0022 */
[----:B------:R-:W-:Y:S01]  /*e1a0*/  SHF.R.U64 R63, R28, 0x10, R29 ;  /* 0x000000101c3f7819 */ /* 0x000fe2000000121d */
[----:B------:R-:W-:Y:S01]  /*e1b0*/  IMAD.MOV.U32 R20, RZ, RZ, R4 ;  /* 0x000000ffff147224 */ /* 0x000fe200078e0004 */
[----:B------:R-:W-:Y:S01]  /*e1c0*/  SHF.R.U64 R58, R30, 0x10, R31 ;  /* 0x000000101e3a7819 */ /* 0x000fe2000000121f */
[----:B------:R-:W-:Y:S01]  /*e1d0*/  IMAD.MOV.U32 R39, RZ, RZ, R6 ;  /* 0x000000ffff277224 */ /* 0x000fe200078e0006 */
[----:B------:R-:W-:Y:S01]  /*e1e0*/  PRMT R25, R27, 0x5410, R60 ;  /* 0x000054101b197816 */ /* 0x000fe2000000003c */
[----:B------:R-:W-:Y:S01]  /*e1f0*/  IMAD.MOV.U32 R40, RZ, RZ, R7 ;  /* 0x000000ffff287224 */ /* 0x000fe200078e0007 */
[----:B------:R-:W-:Y:S01]  /*e200*/  PRMT R27, R42, 0x5410, R61 ;  /* 0x000054102a1b7816 */ /* 0x000fe2000000003d */
[----:B------:R-:W-:Y:S01]  /*e210*/  IMAD.MOV.U32 R28, RZ, RZ, R8 ;  /* 0x000000ffff1c7224 */ /* 0x000fe200078e0008 */
[----:B------:R-:W-:Y:S01]  /*e220*/  SHF.R.U64 R56, R32, 0x10, R33 ;  /* 0x0000001020387819 */ /* 0x000fe20000001221 */
[----:B------:R-:W-:Y:S01]  /*e230*/  IMAD.MOV.U32 R29, RZ, RZ, R9 ;  /* 0x000000ffff1d7224 */ /* 0x000fe200078e0009 */
[----:B------:R-:W-:Y:S01]  /*e240*/  SHF.R.U32.HI R59, RZ, 0x10, R33 ;  /* 0x00000010ff3b7819 */ /* 0x000fe20000011621 */
[----:B------:R-:W-:Y:S01]  /*e250*/  IMAD.MOV.U32 R30, RZ, RZ, R10 ;  /* 0x000000ffff1e7224 */ /* 0x000fe200078e000a */
[----:B------:R-:W-:Y:S01]  /*e260*/  SHF.R.U64 R52, R6, 0x10, R7 ;  /* 0x0000001006347819 */ /* 0x000fe20000001207 */
[----:B------:R-:W-:Y:S01]  /*e270*/  IMAD.MOV.U32 R31, RZ, RZ, R11 ;  /* 0x000000ffff1f7224 */ /* 0x000fe200078e000b */
[----:B------:R-:W-:Y:S01]  /*e280*/  SHF.R.U32.HI R51, RZ, 0x10, R7 ;  /* 0x00000010ff337819 */ /* 0x000fe20000011607 */
[----:B------:R-:W-:Y:S01]  /*e290*/  BSSY B1, `(.L_x_764) ;  /* 0x0000021000017945 */ /* 0x000fe20003800000 */
[--C-:B------:R-:W-:Y:S01]  /*e2a0*/  SHF.R.U64 R49, R8, 0x10, R9.reuse ;  /* 0x0000001008317819 */ /* 0x100fe20000001209 */
[----:B------:R-:W-:Y:S01]  /*e2b0*/  IMAD.MOV.U32 R4, RZ, RZ, R12 ;  /* 0x000000ffff047224 */ /* 0x000fe200078e000c */
[----:B------:R-:W-:Y:S01]  /*e2c0*/  SHF.R.U32.HI R50, RZ, 0x10, R9 ;  /* 0x00000010ff327819 */ /* 0x000fe20000011609 */
[----:B------:R-:W-:Y:S01]  /*e2d0*/  IMAD.MOV.U32 R6, RZ, RZ, R13 ;  /* 0x000000ffff067224 */ /* 0x000fe200078e000d */
[--C-:B------:R-:W-:Y:S01]  /*e2e0*/  SHF.R.U64 R47, R10, 0x10, R11.reuse ;  /* 0x000000100a2f7819 */ /* 0x100fe2000000120b */
[----:B------:R-:W-:Y:S01]  /*e2f0*/  IMAD.MOV.U32 R7, RZ, RZ, R14 ;  /* 0x000000ffff077224 */ /* 0x000fe200078e000e */
[----:B------:R-:W-:Y:S01]  /*e300*/  SHF.R.U32.HI R48, RZ, 0x10, R11 ;  /* 0x00000010ff307819 */ /* 0x000fe2000001160b */
[----:B------:R-:W-:Y:S01]  /*e310*/  IMAD.MOV.U32 R21, RZ, RZ, R15 ;  /* 0x000000ffff157224 */ /* 0x000fe200078e000f */
[----:B------:R-:W-:-:S02]  /*e320*/  VIMNMX R42, R37, 0x80, PT ;  /* 0x00000080252a7848 */ /* 0x000fc40003fe0100 */
[----:B------:R-:W-:Y:S02]  /*e330*/  PRMT R34, R24, 0x5410, R65 ;  /* 0x0000541018227816 */ /* 0x000fe40000000041 */
[--C-:B------:R-:W-:Y:S02]  /*e340*/  SHF.R.U64 R11, R12, 0x10, R13.reuse ;  /* 0x000000100c0b7819 */ /* 0x100fe4000000120d */
[----:B------:R-:W-:Y:S02]  /*e350*/  SHF.R.U32.HI R9, RZ, 0x10, R13 ;  /* 0x00000010ff097819 */ /* 0x000fe4000001160d */
[----:B------:R-:W-:Y:S02]  /*e360*/  PRMT R32, R0, 0x5410, R67 ;  /* 0x0000541000207816 */ /* 0x000fe40000000043 */
[----:B------:R-:W-:Y:S02]  /*e370*/  PRMT R33, R3, 0x5410, R64 ;  /* 0x0000541003217816 */ /* 0x000fe40000000040 */
[----:B------:R-:W-:-:S02]  /*e380*/  PRMT R24, R26, 0x5410, R63 ;  /* 0x000054101a187816 */ /* 0x000fc4000000003f */
[--C-:B------:R-:W-:Y:S02]  /*e390*/  SHF.R.U64 R10, R14, 0x10, R15.reuse ;  /* 0x000000100e0a7819 */ /* 0x100fe4000000120f */
[----:B------:R-:W-:Y:S02]  /*e3a0*/  SHF.R.U32.HI R8, RZ, 0x10, R15 ;  /* 0x00000010ff087819 */ /* 0x000fe4000001160f */
[----:B------:R-:W-:Y:S02]  /*e3b0*/  PRMT R26, R41, 0x5410, R58 ;  /* 0x00005410291a7816 */ /* 0x000fe4000000003a */
[----:B------:R-:W-:Y:S02]  /*e3c0*/  PRMT R0, R43, 0x5410, R56 ;  /* 0x000054102b007816 */ /* 0x000fe40000000038 */
[----:B------:R-:W-:Y:S02]  /*e3d0*/  PRMT R3, R44, 0x5410, R59 ;  /* 0x000054102c037816 */ /* 0x000fe4000000003b */
[----:B------:R-:W-:-:S02]  /*e3e0*/  PRMT R12, R45, 0x5410, R54 ;  /* 0x000054102d0c7816 */ /* 0x000fc40000000036 */
[----:B------:R-:W-:Y:S02]  /*e3f0*/  PRMT R13, R46, 0x5410, R57 ;  /* 0x000054102e0d7816 */ /* 0x000fe40000000039 */
[----:B------:R-:W-:Y:S02]  /*e400*/  PRMT R37, R20, 0x5410, R55 ;  /* 0x0000541014257816 */ /* 0x000fe40000000037 */
[----:B------:R-:W-:Y:S02]  /*e410*/  ISETP.GE.AND P1, PT, R17, R42, PT ;  /* 0x0000002a1100720c */ /* 0x000fe40003f26270 */
[----:B------:R-:W-:Y:S02]  /*e420*/  PRMT R38, R38, 0x5410, R53 ;  /* 0x0000541026267816 */ /* 0x000fe40000000035 */
[----:B------:R-:W-:Y:S02]  /*e430*/  PRMT R39, R39, 0x5410, R52 ;  /* 0x0000541027277816 */ /* 0x000fe40000000034 */
[----:B------:R-:W-:-:S02]  /*e440*/  PRMT R40, R40, 0x5410, R51 ;  /* 0x0000541028287816 */ /* 0x000fc40000000033 */
[----:B------:R-:W-:Y:S02]  /*e450*/  PRMT R28, R28, 0x5410, R49 ;  /* 0x000054101c1c7816 */ /* 0x000fe40000000031 */
[----:B------:R-:W-:Y:S02]  /*e460*/  PRMT R29, R29, 0x5410, R50 ;  /* 0x000054101d1d7816 */ /* 0x000fe40000000032 */
[----:B------:R-:W-:Y:S02]  /*e470*/  PRMT R30, R30, 0x5410, R47 ;  /* 0x000054101e1e7816 */ /* 0x000fe4000000002f */
[----:B------:R-:W-:Y:S01]  /*e480*/  PRMT R31, R31, 0x5410, R48 ;  /* 0x000054101f1f7816 */ /* 0x000fe20000000030 */
[----:B0-----:R-:W-:Y:S06]  /*e490*/  @!P0 BRA `(.L_x_765) ;  /* 0x0000011c009c8947 */ /* 0x001fec0003800000 */
.L_x_999:
[----:B------:R-:W-:Y:S05]  /*e4a0*/  BSYNC B1 ;  /* 0x0000000000017941 */ /* 0x000fea0003800000 */
.L_x_764:
[----:B------:R-:W-:Y:S01]  /*e4b0*/  BSSY B1, `(.L_x_766) ;  /* 0x000011c000017945 */ /* 0x000fe20003800000 */
[----:B------:R-:W-:Y:S02]  /*e4c0*/  PRMT R14, R4, 0x5410, R11 ;  /* 0x00005410040e7816 */ /* 0x000fe4000000000b */
[----:B------:R-:W-:Y:S02]  /*e4d0*/  PRMT R15, R6, 0x5410, R9 ;  /* 0x00005410060f7816 */ /* 0x000fe40000000009 */
[----:B------:R-:W-:Y:S02]  /*e4e0*/  PRMT R20, R7, 0x5410, R10 ;  /* 0x0000541007147816 */ /* 0x000fe4000000000a */
[----:B------:R-:W-:Y:S01]  /*e4f0*/  PRMT R21, R21, 0x5410, R8 ;  /* 0x0000541015157816 */ /* 0x000fe20000000008 */
[----:B------:R-:W-:Y:S06]  /*e500*/  @P1 BRA `(.L_x_767) ;  /* 0x0000001000581947 */ /* 0x000fec0003800000 */
[----:B------:R-:W1:Y:S01]  /*e510*/  LDC R41, c[0x0][0x3f4] ;  /* 0x0000fd00ff297b82 */ /* 0x000e620000000800 */
[C---:B------:R-:W-:Y:S01]  /*e520*/  VIADD R4, R18.reuse, 0x20 ;  /* 0x0000002012047836 */ /* 0x040fe20000000000 */
[----:B------:R-:W-:Y:S01]  /*e530*/  BSSY B2, `(.L_x_768) ;  /* 0x0000061000027945 */ /* 0x000fe20003800000 */
[C---:B------:R-:W-:Y:S01]  /*e540*/  VIADD R6, R18.reuse, 0x40 ;  /* 0x0000004012067836 */ /* 0x040fe20000000000 */
[-C--:B-1----:R-:W-:Y:S02]  /*e550*/  ISETP.GE.AND P0, PT, R18, R41.reuse, PT ;  /* 0x000000291200720c */ /* 0x082fe40003f06270 */
[-C--:B------:R-:W-:Y:S02]  /*e560*/  ISETP.GE.AND P1, PT, R4, R41.reuse, PT ;  /* 0x000000290400720c */ /* 0x080fe40003f26270 */
[----:B------:R-:W-:-:S09]  /*e570*/  ISETP.GE.AND P2, PT, R6, R41, PT ;  /* 0x000000290600720c */ /* 0x000fd20003f46270 */
[----:B------:R-:W-:Y:S05]  /*e580*/  @P0 BRA `(.L_x_769) ;  /* 0x00000004006c0947 */ /* 0x000fea0003800000 */
[----:B0-----:R-:W-:Y:S01]  /*e590*/  LEA.HI R5, R41, R209, RZ, 0x1d ;  /* 0x000000d129057211 */ /* 0x001fe200078fe8ff */
[----:B------:R-:W-:Y:S01]  /*e5a0*/  IMAD.U32 R54, R37, 0x10000, RZ ;  /* 0x0001000025367824 */ /* 0x000fe200078e00ff */
[----:B------:R-:W-:Y:S01]  /*e5b0*/  LOP3.LUT R4, R191, 0x38, R18, 0xf8, !PT ;  /* 0x00000038bf047812 */ /* 0x000fe200078ef812 */
[----:B------:R-:W-:Y:S01]  /*e5c0*/  IMAD.U32 R52, R32, 0x10000, RZ ;  /* 0x0001000020347824 */ /* 0x000fe200078e00ff */
[----:B------:R-:W-:Y:S01]  /*e5d0*/  SHF.R.S32.HI R6, RZ, 0x1f, R5 ;  /* 0x0000001fff067819 */ /* 0x000fe20000011405 */
[----:B------:R-:W-:Y:S01]  /*e5e0*/  IMAD.U32 R53, R38, 0x10000, RZ ;  /* 0x0001000026357824 */ /* 0x000fe200078e00ff */
[----:B------:R-:W-:Y:S02]  /*e5f0*/  LOP3.LUT R51, R37, 0xffff0000, RZ, 0xc0, !PT ;  /* 0xffff000025337812 */ /* 0x000fe400078ec0ff */
[----:B------:R-:W-:Y:S01]  /*e600*/  LEA.HI R7, R6, R5, RZ, 0x3 ;  /* 0x0000000506077211 */ /* 0x000fe200078f18ff */
[----:B------:R-:W-:Y:S01]  /*e610*/  IMAD.SHL.U32 R6, R5, 0x8, RZ ;  /* 0x0000000805067824 */ /* 0x000fe200078e00ff */
[----:B------:R-:W-:-:S03]  /*e620*/  LOP3.LUT R5, R4, R193, RZ, 0x3c, !PT ;  /* 0x000000c104057212 */ /* 0x000fc600078e3cff */
[----:B------:R-:W-:Y:S01]  /*e630*/  IMAD.SHL.U32 R7, R7, 0x400, RZ ;  /* 0x0000040007077824 */ /* 0x000fe200078e00ff */
[----:B------:R-:W-:Y:S01]  /*e640*/  LOP3.LUT R6, R191, 0x38, R6, 0xf8, !PT ;  /* 0x00000038bf067812 */ /* 0x000fe200078ef806 */
[----:B------:R-:W-:-:S03]  /*e650*/  IMAD R5, R192, 0x200, R5 ;  /* 0x00000200c0057824 */ /* 0x000fc600078e0205 */
[----:B------:R-:W-:Y:S01]  /*e660*/  LOP3.LUT R7, R7, 0x7fffe000, RZ, 0xc0, !PT ;  /* 0x7fffe00007077812 */ /* 0x000fe200078ec0ff */
[----:B------:R-:W-:Y:S01]  /*e670*/  IMAD R61, R5, 0x2, R2 ;  /* 0x00000002053d7824 */ /* 0x000fe200078e0202 */
[----:B------:R-:W-:-:S03]  /*e680*/  LOP3.LUT R6, R6, R193, RZ, 0x3c, !PT ;  /* 0x000000c106067212 */ /* 0x000fc600078e3cff */
[----:B------:R-:W-:-:S04]  /*e690*/  IMAD R7, R192, 0x200, R7 ;  /* 0x00000200c0077824 */ /* 0x000fc800078e0207 */
[----:B------:R-:W-:Y:S02]  /*e6a0*/  IMAD.IADD R9, R7, 0x1, R6 ;  /* 0x0000000107097824 */ /* 0x000fe400078e0206 */
[----:B------:R-:W0:Y:S02]  /*e6b0*/  LDS.128 R4, [R61+0x10400] ;  /* 0x010400003d047984 */ /* 0x000e240000000c00 */
[----:B------:R-:W-:-:S05]  /*e6c0*/  IMAD R62, R9, 0x2, R2 ;  /* 0x00000002093e7824 */ /* 0x000fca00078e0202 */
[----:B------:R-:W1:Y:S01]  /*e6d0*/  LDS.128 R8, [R62+0x10400] ;  /* 0x010400003e087984 */ /* 0x000e620000000c00 */
[C---:B0-----:R-:W-:Y:S01]  /*e6e0*/  IMAD.U32 R43, R4.reuse, 0x10000, RZ ;  /* 0x00010000042b7824 */ /* 0x041fe200078e00ff */
[----:B------:R-:W-:Y:S01]  /*e6f0*/  LOP3.LUT R4, R4, 0xffff0000, RZ, 0xc0, !PT ;  /* 0xffff000004047812 */ /* 0x000fe200078ec0ff */
[C---:B------:R-:W-:Y:S01]  /*e700*/  IMAD.U32 R44, R5.reuse, 0x10000, RZ ;  /* 0x00010000052c7824 */ /* 0x040fe200078e00ff */
[----:B------:R-:W-:Y:S01]  /*e710*/  LOP3.LUT R5, R5, 0xffff0000, RZ, 0xc0, !PT ;  /* 0xffff000005057812 */ /* 0x000fe200078ec0ff */
[C---:B------:R-:W-:Y:S01]  /*e720*/  IMAD.U32 R45, R6.reuse, 0x10000, RZ ;  /* 0x00010000062d7824 */ /* 0x040fe200078e00ff */
[----:B------:R-:W-:Y:S01]  /*e730*/  LOP3.LUT R6, R6, 0xffff0000, RZ, 0xc0, !PT ;  /* 0xffff000006067812 */ /* 0x000fe200078ec0ff */
[C---:B------:R-:W-:Y:S01]  /*e740*/  IMAD.U32 R46, R7.reuse, 0x10000, RZ ;  /* 0x00010000072e7824 */ /* 0x040fe200078e00ff */
[----:B------:R-:W-:Y:S01]  /*e750*/  LOP3.LUT R7, R7, 0xffff0000, RZ, 0xc0, !PT ;  /* 0xffff000007077812 */ /* 0x000fe200078ec0ff */
[C---:B-1----:R-:W-:Y:S01]  /*e760*/  IMAD.U32 R47, R8.reuse, 0x10000, RZ ;  /* 0x00010000082f7824 */ /* 0x042fe200078e00ff */
[----:B------:R-:W-:Y:S01]  /*e770*/  LOP3.LUT R8, R8, 0xffff0000, RZ, 0xc0, !PT ;  /* 0xffff000008087812 */ /* 0x000fe200078ec0ff */
[C---:B------:R-:W-:Y:S01]  /*e780*/  IMAD.U32 R48, R9.reuse, 0x10000, RZ ;  /* 0x0001000009307824 */ /* 0x040fe200078e00ff */
[----:B------:R-:W-:Y:S01]  /*e790*/  LOP3.LUT R9, R9, 0xffff0000, RZ, 0xc0, !PT ;  /* 0xffff000009097812 */ /* 0x000fe200078ec0ff */
[C---:B------:R-:W-:Y:S01]  /*e7a0*/  FMUL.FTZ R56, R47.reuse, R54 ;  /* 0x000000362f387220 */ /* 0x040fe20000410000 */
[-C--:B------:R-:W-:Y:S01]  /*e7b0*/  FMUL.FTZ R58, R47, R52.reuse ;  /* 0x000000342f3a7220 */ /* 0x080fe20000410000 */
[----:B------:R-:W-:Y:S01]  /*e7c0*/  LOP3.LUT R47, R32, 0xffff0000, RZ, 0xc0, !PT ;  /* 0xffff0000202f7812 */ /* 0x000fe200078ec0ff */
[----:B------:R-:W-:Y:S01]  /*e7d0*/  FMUL.FTZ R55, R8, R51 ;  /* 0x0000003308377220 */ /* 0x000fe20000410000 */
[C---:B------:R-:W-:Y:S01]  /*e7e0*/  FFMA.FTZ R56, R43.reuse, R52, -R56 ;  /* 0x000000342b387223 */ /* 0x040fe20000010838 */
[----:B------:R-:W-:Y:S01]  /*e7f0*/  FFMA.FTZ R58, R43, R54, R58 ;  /* 0x000000362b3a7223 */ /* 0x000fe2000001003a */
[----:B------:R-:W-:-:S02]  /*e800*/  IMAD.U32 R43, R33, 0x10000, RZ ;  /* 0x00010000212b7824 */ /* 0x000fc400078e00ff */
[-C--:B------:R-:W-:Y:S01]  /*e810*/  FMUL.FTZ R57, R8, R47.reuse ;  /* 0x0000002f08397220 */ /* 0x080fe20000410000 */
[----:B------:R-:W-:Y:S01]  /*e820*/  FFMA.FTZ R55, R4, R47, -R55 ;  /* 0x0000002f04377223 */ /* 0x000fe20000010837 */
[----:B------:R-:W-:Y:S01]  /*e830*/  FMUL.FTZ R47, R48, R53 ;  /* 0x00000035302f7220 */ /* 0x000fe20000410000 */
[----:B------:R-:W-:Y:S02]  /*e840*/  IMAD.U32 R49, R10, 0x10000, RZ ;  /* 0x000100000a317824 */ /* 0x000fe400078e00ff */
[----:B------:R-:W-:Y:S01]  /*e850*/  FMUL.FTZ R52, R48, R43 ;  /* 0x0000002b30347220 */ /* 0x000fe20000410000 */
[----:B------:R-:W-:Y:S01]  /*e860*/  FFMA.FTZ R57, R4, R51, R57 ;  /* 0x0000003304397223 */ /* 0x000fe20000010039 */
[----:B------:R-:W-:Y:S01]  /*e870*/  LOP3.LUT R10, R10, 0xffff0000, RZ, 0xc0, !PT ;  /* 0xffff00000a0a7812 */ /* 0x000fe200078ec0ff */
[----:B------:R-:W-:Y:S01]  /*e880*/  FFMA.FTZ R48, R44, R43, -R47 ;  /* 0x0000002b2c307223 */ /* 0x000fe2000001082f */
[C---:B------:R-:W-:Y:S01]  /*e890*/  LOP3.LUT R51, R39.reuse, 0xffff0000, RZ, 0xc0, !PT ;  /* 0xffff000027337812 */ /* 0x040fe200078ec0ff */
[----:B------:R-:W-:Y:S01]  /*e8a0*/  IMAD.U32 R8, R39, 0x10000, RZ ;  /* 0x0001000027087824 */ /* 0x000fe200078e00ff */
[C---:B------:R-:W-:Y:S01]  /*e8b0*/  LOP3.LUT R43, R34.reuse, 0xffff0000, RZ, 0xc0, !PT ;  /* 0xffff0000222b7812 */ /* 0x040fe200078ec0ff */
[----:B------:R-:W-:-:S02]  /*e8c0*/  IMAD.U32 R4, R34, 0x10000, RZ ;  /* 0x0001000022047824 */ /* 0x000fc400078e00ff */
[----:B------:R-:W-:Y:S01]  /*e8d0*/  FFMA.FTZ R52, R44, R53, R52 ;  /* 0x000000352c347223 */ /* 0x000fe20000010034 */
[C---:B------:R-:W-:Y:S01]  /*e8e0*/  FMUL.FTZ R59, R10.reuse, R51 ;  /* 0x000000330a3b7220 */ /* 0x040fe20000410000 */
[C---:B------:R-:W-:Y:S01]  /*e8f0*/  FMUL.FTZ R44, R49.reuse, R8 ;  /* 0x00000008312c7220 */ /* 0x040fe20000410000 */
[-C--:B------:R-:W-:Y:S01]  /*e900*/  FMUL.FTZ R54, R49, R4.reuse ;  /* 0x0000000431367220 */ /* 0x080fe20000410000 */
[----:B------:R-:W-:Y:S01]  /*e910*/  FMUL.FTZ R10, R10, R43 ;  /* 0x0000002b0a0a7220 */ /* 0x000fe20000410000 */
[----:B------:R-:W-:Y:S02]  /*e920*/  IMAD.U32 R50, R11, 0x10000, RZ ;  /* 0x000100000b327824 */ /* 0x000fe400078e00ff */
[C---:B------:R-:W-:Y:S01]  /*e930*/  FFMA.FTZ R53, R45.reuse, R4, -R44 ;  /* 0x000000042d357223 */ /* 0x040fe2000001082c */
[----:B------:R-:W-:Y:S02]  /*e940*/  IMAD.U32 R49, R40, 0x10000, RZ ;  /* 0x0001000028317824 */ /* 0x000fe400078e00ff */
[----:B------:R-:W-:Y:S01]  /*e950*/  FFMA.FTZ R54, R45, R8, R54 ;  /* 0x000000082d367223 */ /* 0x000fe20000010036 */
[----:B------:R-:W-:-:S02]  /*e960*/  IMAD.U32 R47, R35, 0x10000, RZ ;  /* 0x00010000232f7824 */ /* 0x000fc400078e00ff */
[----:B------:R-:W-:Y:S01]  /*e970*/  FFMA.FTZ R51, R6, R51, R10 ;  /* 0x0000003306337223 */ /* 0x000fe2000001000a */
[----:B------:R-:W-:Y:S01]  /*e980*/  LOP3.LUT R11, R11, 0xffff0000, RZ, 0xc0, !PT ;  /* 0xffff00000b0b7812 */ /* 0x000fe200078ec0ff */
[----:B------:R-:W-:Y:S01]  /*e990*/  FMUL.FTZ R45, R50, R49 ;  /* 0x00000031322d7220 */ /* 0x000fe20000410000 */
[----:B------:R-:W-:Y:S01]  /*e9a0*/  FFMA.FTZ R60, R6, R43, -R59 ;  /* 0x0000002b063c7223 */ /* 0x000fe2000001083b */
[----:B------:R-:W-:Y:S01]  /*e9b0*/  LOP3.LUT R8, R38, 0xffff0000, RZ, 0xc0, !PT ;  /* 0xffff000026087812 */ /* 0x000fe200078ec0ff */
[-C--:B------:R-:W-:Y:S01]  /*e9c0*/  FMUL.FTZ R43, R50, R47.reuse ;  /* 0x0000002f322b7220 */ /* 0x080fe20000410000 */
[----:B------:R-:W-:Y:S01]  /*e9d0*/  LOP3.LUT R10, R40, 0xffff0000, RZ, 0xc0, !PT ;  /* 0xffff0000280a7812 */ /* 0x000fe200078ec0ff */
[C---:B------:R-:W-:Y:S01]  /*e9e0*/  FFMA.FTZ R45, R46.reuse, R47, -R45 ;  /* 0x0000002f2e2d7223 */ /* 0x040fe2000001082d */
[----:B------:R-:W-:Y:S01]  /*e9f0*/  LOP3.LUT R4, R33, 0xffff0000, RZ, 0xc0, !PT ;  /* 0xffff000021047812 */ /* 0x000fe200078ec0ff */
[----:B------:R-:W-:Y:S01]  /*ea00*/  FFMA.FTZ R46, R46, R49, R43 ;  /* 0x000000312e2e7223 */ /* 0x000fe2000001002b */
[----:B------:R-:W-:Y:S01]  /*ea10*/  LOP3.LUT R6, R35, 0xffff0000, RZ, 0xc0, !PT ;  /* 0xffff000023067812 */ /* 0x000fe200078ec0ff */
[----:B------:R-:W-:Y:S01]  /*ea20*/  FMUL.FTZ R44, R9, R8 ;  /* 0x00000008092c7220 */ /* 0x000fe20000410000 */
[----:B------:R-:W-:Y:S01]  /*ea30*/  FMUL.FTZ R50, R11, R10 ;  /* 0x0000000a0b327220 */ /* 0x000fe20000410000 */
[----:B------:R-:W-:-:S02]  /*ea40*/  FMUL.FTZ R43, R9, R4 ;  /* 0x00000004092b7220 */ /* 0x000fc40000410000 */
[----:B------:R-:W-:Y:S01]  /*ea50*/  FMUL.FTZ R11, R11, R6 ;  /* 0x000000060b0b7220 */ /* 0x000fe20000410000 */
[----:B------:R-:W-:Y:S01]  /*ea60*/  FFMA.FTZ R9, R5, R4, -R44 ;  /* 0x0000000405097223 */ /* 0x000fe2000001082c */
[----:B------:R-:W-:Y:S01]  /*ea70*/  FFMA.FTZ R50, R7, R6, -R50 ;  /* 0x0000000607327223 */ /* 0x000fe20000010832 */
[----:B------:R-:W-:Y:S01]  /*ea80*/  FFMA.FTZ R43, R5, R8, R43 ;  /* 0x00000008052b7223 */ /* 0x000fe2000001002b */
[----:B------:R-:W-:Y:S01]  /*ea90*/  FFMA.FTZ R11, R7, R10, R11 ;  /* 0x0000000a070b7223 */ /* 0x000fe2000001000b */
[----:B------:R-:W-:Y:S02]  /*eaa0*/  F2FP.BF16.F32.PACK_AB R6, R60, R53 ;  /* 0x000000353c06723e */ /* 0x000fe400000010ff */
[----:B------:R-:W-:Y:S02]  /*eab0*/  F2FP.BF16.F32.PACK_AB R4, R55, R56 ;  /* 0x000000383704723e */ /* 0x000fe400000010ff */
[----:B------:R-:W-:Y:S02]  /*eac0*/  F2FP.BF16.F32.PACK_AB R5, R9, R48 ;  /* 0x000000300905723e */ /* 0x000fe400000010ff */
[----:B------:R-:W-:-:S02]  /*ead0*/  F2FP.BF16.F32.PACK_AB R7, R50, R45 ;  /* 0x0000002d3207723e */ /* 0x000fc400000010ff */
[----:B------:R-:W-:Y:S02]  /*eae0*/  F2FP.BF16.F32.PACK_AB R10, R51, R54 ;  /* 0x00000036330a723e */ /* 0x000fe400000010ff */
[----:B------:R-:W-:Y:S01]  /*eaf0*/  F2FP.BF16.F32.PACK_AB R8, R57, R58 ;  /* 0x0000003a3908723e */ /* 0x000fe200000010ff */
[----:B------:R1:W-:Y:S01]  /*eb00*/  STS.128 [R61+0x10400], R4 ;  /* 0x010400043d007388 */ /* 0x0003e20000000c00 */
[----:B------:R-:W-:Y:S02]  /*eb10*/  F2FP.BF16.F32.PACK_AB R9, R43, R52 ;  /* 0x000000342b09723e */ /* 0x000fe400000010ff */
[----:B------:R-:W-:-:S05]  /*eb20*/  F2FP.BF16.F32.PACK_AB R11, R11, R46 ;  /* 0x0000002e0b0b723e */ /* 0x000fca00000010ff */
[----:B------:R1:W-:Y:S02]  /*eb30*/  STS.128 [R62+0x10400], R8 ;  /* 0x010400083e007388 */ /* 0x0003e40000000c00 */
.L_x_769:
[----:B------:R-:W-:Y:S05]  /*eb40*/  BSYNC B2 ;  /* 0x0000000000027941 */ /* 0x000fea0003800000 */
.L_x_768:
[----:B------:R-:W-:Y:S04]  /*eb50*/  BSSY B2, `(.L_x_770) ;  /* 0x0000059000027945 */ /* 0x000fe80003800000 */
[----:B------:R-:W-:Y:S05]  /*eb60*/  @P1 BRA `(.L_x_771) ;  /* 0x00000004005c1947 */ /* 0x000fea0003800000 */
[----:B-1----:R-:W-:Y:S01]  /*eb70*/  LEA.HI R4, R41, R211, RZ, 0x1d ;  /* 0x000000d329047211 */ /* 0x002fe200078fe8ff */
[C---:B------:R-:W-:Y:S01]  /*eb80*/  IMAD.U32 R55, R28.reuse, 0x10000, RZ ;  /* 0x000100001c377824 */ /* 0x040fe200078e00ff */
[----:B------:R-:W-:Y:S01]  /*eb90*/  LOP3.LUT R57, R28, 0xffff0000, RZ, 0xc0, !PT ;  /* 0xffff00001c397812 */ /* 0x000fe200078ec0ff */
[----:B------:R-:W-:Y:S01]  /*eba0*/  IMAD.U32 R53, R24, 0x10000, RZ ;  /* 0x0001000018357824 */ /* 0x000fe200078e00ff */
[----:B0-----:R-:W-:-:S04]  /*ebb0*/  SHF.R.S32.HI R5, RZ, 0x1f, R4 ;  /* 0x0000001fff057819 */ /* 0x001fc80000011404 */
[----:B------:R-:W-:Y:S01]  /*ebc0*/  LEA.HI R5, R5, R4, RZ, 0x3 ;  /* 0x0000000405057211 */ /* 0x000fe200078f18ff */
[----:B------:R-:W-:-:S04]  /*ebd0*/  IMAD.SHL.U32 R4, R4, 0x8, RZ ;  /* 0x0000000804047824 */ /* 0x000fc800078e00ff */
[----:B------:R-:W-:Y:S01]  /*ebe0*/  IMAD.SHL.U32 R5, R5, 0x400, RZ ;  /* 0x0000040005057824 */ /* 0x000fe200078e00ff */
[----:B------:R-:W-:-:S04]  /*ebf0*/  LOP3.LUT R4, R191, 0x38, R4, 0xf8, !PT ;  /* 0x00000038bf047812 */ /* 0x000fc800078ef804 */
[----:B------:R-:W-:Y:S02]  /*ec00*/  LOP3.LUT R5, R5, 0x7fffe000, RZ, 0xc0, !PT ;  /* 0x7fffe00005057812 */ /* 0x000fe400078ec0ff */
[----:B------:R-:W-:-:S03]  /*ec10*/  LOP3.LUT R4, R4, R193, RZ, 0x3c, !PT ;  /* 0x000000c104047212 */ /* 0x000fc600078e3cff */
[----:B------:R-:W-:-:S04]  /*ec20*/  IMAD R5, R192, 0x200, R5 ;  /* 0x00000200c0057824 */ /* 0x000fc800078e0205 */
[----:B------:R-:W-:Y:S02]  /*ec30*/  IMAD.IADD R9, R5, 0x1, R4 ;  /* 0x0000000105097824 */ /* 0x000fe400078e0204 */
[----:B------:R-:W0:Y:S02]  /*ec40*/  LDS.128 R4, [R229] ;  /* 0x00000000e5047984 */ /* 0x000e240000000c00 */
        /* <DEDUP_REMOVED lines=15> */
[----:B------:R-:W-:Y:S01]  /*ed40*/  FMUL.FTZ R61, R48, R53 ;  /* 0x00000035303d7220 */ /* 0x000fe20000410000 */
[----:B------:R-:W-:Y:S01]  /*ed50*/  FMUL.FTZ R63, R8, R57 ;  /* 0x00000039083f7220 */ /* 0x000fe20000410000 */
[----:B------:R-:W-:-:S02]  /*ed60*/  IMAD.U32 R48, R29, 0x10000, RZ ;  /* 0x000100001d307824 */ /* 0x000fc400078e00ff */
[----:B------:R-:W-:Y:S01]  /*ed70*/  FFMA.FTZ R59, R44, R53, -R59 ;  /* 0x000000352c3b7223 */ /* 0x000fe2000001083b */
[----:B------:R-:W-:Y:S01]  /*ed80*/  LOP3.LUT R53, R24, 0xffff0000, RZ, 0xc0, !PT ;  /* 0xffff000018357812 */ /* 0x000fe200078ec0ff */
[----:B------:R-:W-:Y:S01]  /*ed90*/  FFMA.FTZ R61, R44, R55, R61 ;  /* 0x000000372c3d7223 */ /* 0x000fe2000001003d */
[----:B------:R-:W-:Y:S02]  /*eda0*/  IMAD.U32 R44, R25, 0x10000, RZ ;  /* 0x00010000192c7824 */ /* 0x000fe400078e00ff */
[----:B------:R-:W-:Y:S02]  /*edb0*/  IMAD.U32 R50, R10, 0x10000, RZ ;  /* 0x000100000a327824 */ /* 0x000fe400078e00ff */
[-C--:B------:R-:W-:Y:S01]  /*edc0*/  FMUL.FTZ R55, R8, R53.reuse ;  /* 0x0000003508377220 */ /* 0x080fe20000410000 */
[----:B------:R-:W-:Y:S01]  /*edd0*/  FFMA.FTZ R52, R4, R53, -R63 ;  /* 0x0000003504347223 */ /* 0x000fe2000001083f */
[----:B------:R-:W-:Y:S01]  /*ede0*/  FMUL.FTZ R8, R49, R48 ;  /* 0x0000003031087220 */ /* 0x000fe20000410000 */
[----:B------:R-:W-:-:S02]  /*edf0*/  IMAD.U32 R53, R30, 0x10000, RZ ;  /* 0x000100001e357824 */ /* 0x000fc400078e00ff */
[-C--:B------:R-:W-:Y:S01]  /*ee00*/  FMUL.FTZ R63, R49, R44.reuse ;  /* 0x0000002c313f7220 */ /* 0x080fe20000410000 */
[----:B------:R-:W-:Y:S01]  /*ee10*/  FFMA.FTZ R54, R4, R57, R55 ;  /* 0x0000003904367223 */ /* 0x000fe20000010037 */
[----:B------:R-:W-:Y:S01]  /*ee20*/  LOP3.LUT R10, R10, 0xffff0000, RZ, 0xc0, !PT ;  /* 0xffff00000a0a7812 */ /* 0x000fe200078ec0ff */
[C---:B------:R-:W-:Y:S01]  /*ee30*/  FFMA.FTZ R56, R45.reuse, R44, -R8 ;  /* 0x0000002c2d387223 */ /* 0x040fe20000010808 */
[----:B------:R-:W-:Y:S02]  /*ee40*/  IMAD.U32 R49, R26, 0x10000, RZ ;  /* 0x000100001a317824 */ /* 0x000fe400078e00ff */
[----:B------:R-:W-:Y:S01]  /*ee50*/  FFMA.FTZ R63, R45, R48, R63 ;  /* 0x000000302d3f7223 */ /* 0x000fe2000001003f */
[----:B------:R-:W-:Y:S01]  /*ee60*/  FMUL.FTZ R57, R50, R53 ;  /* 0x0000003532397220 */ /* 0x000fe20000410000 */
[----:B------:R-:W-:Y:S01]  /*ee70*/  LOP3.LUT R55, R30, 0xffff0000, RZ, 0xc0, !PT ;  /* 0xffff00001e377812 */ /* 0x000fe200078ec0ff */
[----:B------:R-:W-:Y:S01]  /*ee80*/  IMAD.U32 R51, R11, 0x10000, RZ ;  /* 0x000100000b337824 */ /* 0x000fe200078e00ff */
[----:B------:R-:W-:Y:S01]  /*ee90*/  LOP3.LUT R45, R26, 0xffff0000, RZ, 0xc0, !PT ;  /* 0xffff00001a2d7812 */ /* 0x000fe200078ec0ff */
[----:B------:R-:W-:-:S02]  /*eea0*/  IMAD.U32 R44, R31, 0x10000, RZ ;  /* 0x000100001f2c7824 */ /* 0x000fc400078e00ff */
[-C--:B------:R-:W-:Y:S01]  /*eeb0*/  FMUL.FTZ R65, R50, R49.reuse ;  /* 0x0000003132417220 */ /* 0x080fe20000410000 */
[----:B------:R-:W-:Y:S01]  /*eec0*/  FFMA.FTZ R57, R46, R49, -R57 ;  /* 0x000000312e397223 */ /* 0x000fe20000010839 */
[C---:B------:R-:W-:Y:S01]  /*eed0*/  FMUL.FTZ R49, R10.reuse, R55 ;  /* 0x000000370a317220 */ /* 0x040fe20000410000 */
[----:B------:R-:W-:Y:S02]  /*eee0*/  IMAD.U32 R4, R27, 0x10000, RZ ;  /* 0x000100001b047824 */ /* 0x000fe400078e00ff */
[----:B------:R-:W-:Y:S01]  /*eef0*/  FMUL.FTZ R10, R10, R45 ;  /* 0x0000002d0a0a7220 */ /* 0x000fe20000410000 */
[----:B------:R-:W-:Y:S01]  /*ef00*/  FMUL.FTZ R8, R51, R44 ;  /* 0x0000002c33087220 */ /* 0x000fe20000410000 */
[----:B------:R-:W-:Y:S01]  /*ef10*/  FFMA.FTZ R65, R46, R53, R65 ;  /* 0x000000352e417223 */ /* 0x000fe20000010041 */
[C---:B------:R-:W-:Y:S01]  /*ef20*/  FFMA.FTZ R46, R6.reuse, R45, -R49 ;  /* 0x0000002d062e7223 */ /* 0x040fe20000010831 */
[----:B------:R-:W-:Y:S01]  /*ef30*/  FFMA.FTZ R48, R6, R55, R10 ;  /* 0x0000003706307223 */ /* 0x000fe2000001000a */
[-C--:B------:R-:W-:Y:S01]  /*ef40*/  FFMA.FTZ R49, R47, R4.reuse, -R8 ;  /* 0x000000042f317223 */ /* 0x080fe20000010808 */
[----:B------:R-:W-:Y:S01]  /*ef50*/  LOP3.LUT R11, R11, 0xffff0000, RZ, 0xc0, !PT ;  /* 0xffff00000b0b7812 */ /* 0x000fe200078ec0ff */
[----:B------:R-:W-:Y:S01]  /*ef60*/  FMUL.FTZ R50, R51, R4 ;  /* 0x0000000433327220 */ /* 0x000fe20000410000 */
[----:B------:R-:W-:-:S02]  /*ef70*/  LOP3.LUT R8, R29, 0xffff0000, RZ, 0xc0, !PT ;  /* 0xffff00001d087812 */ /* 0x000fc400078ec0ff */
[----:B------:R-:W-:Y:S01]  /*ef80*/  LOP3.LUT R10, R31, 0xffff0000, RZ, 0xc0, !PT ;  /* 0xffff00001f0a7812 */ /* 0x000fe200078ec0ff */
[----:B------:R-:W-:Y:S01]  /*ef90*/  FFMA.FTZ R50, R47, R44, R50 ;  /* 0x0000002c2f327223 */ /* 0x000fe20000010032 */
[----:B------:R-:W-:Y:S01]  /*efa0*/  LOP3.LUT R4, R25, 0xffff0000, RZ, 0xc0, !PT ;  /* 0xffff000019047812 */ /* 0x000fe200078ec0ff */
[----:B------:R-:W-:Y:S01]  /*efb0*/  FMUL.FTZ R44, R9, R8 ;  /* 0x00000008092c7220 */ /* 0x000fe20000410000 */
[----:B------:R-:W-:Y:S01]  /*efc0*/  LOP3.LUT R6, R27, 0xffff0000, RZ, 0xc0, !PT ;  /* 0xffff00001b067812 */ /* 0x000fe200078ec0ff */
[----:B------:R-:W-:Y:S02]  /*efd0*/  FMUL.FTZ R58, R11, R10 ;  /* 0x0000000a0b3a7220 */ /* 0x000fe40000410000 */
[-C--:B------:R-:W-:Y:S01]  /*efe0*/  FMUL.FTZ R45, R9, R4.reuse ;  /* 0x00000004092d7220 */ /* 0x080fe20000410000 */
[----:B------:R-:W-:Y:S01]  /*eff0*/  FFMA.FTZ R9, R5, R4, -R44 ;  /* 0x0000000405097223 */ /* 0x000fe2000001082c */
[-C--:B------:R-:W-:Y:S01]  /*f000*/  FMUL.FTZ R11, R11, R6.reuse ;  /* 0x000000060b0b7220 */ /* 0x080fe20000410000 */
[----:B------:R-:W-:Y:S01]  /*f010*/  FFMA.FTZ R58, R7, R6, -R58 ;  /* 0x00000006073a7223 */ /* 0x000fe2000001083a */
[----:B------:R-:W-:Y:S01]  /*f020*/  FFMA.FTZ R44, R5, R8, R45 ;  /* 0x00000008052c7223 */ /* 0x000fe2000001002d */
[----:B------:R-:W-:Y:S01]  /*f030*/  F2FP.BF16.F32.PACK_AB R6, R46, R57 ;  /* 0x000000392e06723e */ /* 0x000fe200000010ff */
[----:B------:R-:W-:Y:S01]  /*f040*/  FFMA.FTZ R11, R7, R10, R11 ;  /* 0x0000000a070b7223 */ /* 0x000fe2000001000b */
[----:B------:R-:W-:-:S02]  /*f050*/  F2FP.BF16.F32.PACK_AB R4, R52, R59 ;  /* 0x0000003b3404723e */ /* 0x000fc400000010ff */
[----:B------:R-:W-:Y:S02]  /*f060*/  F2FP.BF16.F32.PACK_AB R5, R9, R56 ;  /* 0x000000380905723e */ /* 0x000fe400000010ff */
[----:B------:R-:W-:Y:S02]  /*f070*/  F2FP.BF16.F32.PACK_AB R7, R58, R49 ;  /* 0x000000313a07723e */ /* 0x000fe400000010ff */
[----:B------:R-:W-:Y:S02]  /*f080*/  F2FP.BF16.F32.PACK_AB R10, R48, R65 ;  /* 0x00000041300a723e */ /* 0x000fe400000010ff */
[----:B------:R-:W-:Y:S01]  /*f090*/  F2FP.BF16.F32.PACK_AB R8, R54, R61 ;  /* 0x0000003d3608723e */ /* 0x000fe200000010ff */
[----:B------:R2:W-:Y:S01]  /*f0a0*/  STS.128 [R229], R4 ;  /* 0x00000004e5007388 */ /* 0x0005e20000000c00 */
[----:B------:R-:W-:Y:S02]  /*f0b0*/  F2FP.BF16.F32.PACK_AB R9, R44, R63 ;  /* 0x0000003f2c09723e */ /* 0x000fe400000010ff */
[----:B------:R-:W-:-:S05]  /*f0c0*/  F2FP.BF16.F32.PACK_AB R11, R11, R50 ;  /* 0x000000320b0b723e */ /* 0x000fca00000010ff */
[----:B------:R2:W-:Y:S02]  /*f0d0*/  STS.128 [R43+0x10400], R8 ;  /* 0x010400082b007388 */ /* 0x0005e40000000c00 */
.L_x_771:
[----:B------:R-:W-:Y:S05]  /*f0e0*/  BSYNC B2 ;  /* 0x0000000000027941 */ /* 0x000fea0003800000 */
.L_x_770:
[----:B------:R-:W-:Y:S05]  /*f0f0*/  @P2 BRA `(.L_x_767) ;  /* 0x00000004005c2947 */ /* 0x000fea0003800000 */
[----:B------:R-:W-:Y:S01]  /*f100*/  LEA.HI R41, R41, R212, RZ, 0x1d ;  /* 0x000000d429297211 */ /* 0x000fe200078fe8ff */
[C---:B------:R-:W-:Y:S01]  /*f110*/  IMAD.U32 R54, R14.reuse, 0x10000, RZ ;  /* 0x000100000e367824 */ /* 0x040fe200078e00ff */
[----:B------:R-:W-:Y:S01]  /*f120*/  LOP3.LUT R51, R14, 0xffff0000, RZ, 0xc0, !PT ;  /* 0xffff00000e337812 */ /* 0x000fe200078ec0ff */
[----:B------:R-:W-:Y:S01]  /*f130*/  IMAD.U32 R52, R0, 0x10000, RZ ;  /* 0x0001000000347824 */ /* 0x000fe200078e00ff */
[----:B-12---:R-:W-:Y:S01]  /*f140*/  SHF.R.S32.HI R4, RZ, 0x1f, R41 ;  /* 0x0000001fff047819 */ /* 0x006fe20000011429 */
[----:B------:R-:W-:-:S03]  /*f150*/  IMAD.U32 R53, R15, 0x10000, RZ ;  /* 0x000100000f357824 */ /* 0x000fc600078e00ff */
[----:B0-----:R-:W-:Y:S01]  /*f160*/  LEA.HI R5, R4, R41, RZ, 0x3 ;  /* 0x0000002904057211 */ /* 0x001fe200078f18ff */
        /* <DEDUP_REMOVED lines=47> */
[----:B------:R-:W-:Y:S01]  /*f460*/  FFMA.FTZ R53, R45, R4, -R44 ;  /* 0x000000042d357223 */ /* 0x000fe2000001082c */
        /* <DEDUP_REMOVED lines=28> */
[----:B------:R3:W-:Y:S01]  /*f630*/  STS.128 [R227], R4 ;  /* 0x00000004e3007388 */ /* 0x0007e20000000c00 */
[----:B------:R-:W-:Y:S02]  /*f640*/  F2FP.BF16.F32.PACK_AB R9, R43, R52 ;  /* 0x000000342b09723e */ /* 0x000fe400000010ff */
[----:B------:R-:W-:-:S05]  /*f650*/  F2FP.BF16.F32.PACK_AB R11, R11, R46 ;  /* 0x0000002e0b0b723e */ /* 0x000fca00000010ff */
[----:B------:R3:W-:Y:S02]  /*f660*/  STS.128 [R41+0x10400], R8 ;  /* 0x0104000829007388 */ /* 0x0007e40000000c00 */
.L_x_767:
[----:B------:R-:W-:Y:S05]  /*f670*/  BSYNC B1 ;  /* 0x0000000000017941 */ /* 0x000fea0003800000 */
.L_x_766:
[----:B------:R-:W-:-:S13]  /*f680*/  ISETP.GE.AND P0, PT, R205, R42, PT ;  /* 0x0000002acd00720c */ /* 0x000fda0003f06270 */
[----:B------:R-:W-:Y:S05]  /*f690*/  @P0 BRA `(.L_x_750) ;  /* 0x00000010003c0947 */ /* 0x000fea0003800000 */
[----:B---3--:R-:W3:Y:S01]  /*f6a0*/  LDC R41, c[0x0][0x3f4] ;  /* 0x0000fd00ff297b82 */ /* 0x008ee20000000800 */
[C---:B-12---:R-:W-:Y:S01]  /*f6b0*/  VIADD R4, R18.reuse, 0x20 ;  /* 0x0000002012047836 */ /* 0x046fe20000000000 */
[----:B------:R-:W-:Y:S01]  /*f6c0*/  BSSY B1, `(.L_x_772) ;  /* 0x000005c000017945 */ /* 0x000fe20003800000 */
[C---:B------:R-:W-:Y:S01]  /*f6d0*/  VIADD R6, R18.reuse, 0x40 ;  /* 0x0000004012067836 */ /* 0x040fe20000000000 */
[-C--:B---3--:R-:W-:Y:S02]  /*f6e0*/  ISETP.GE.AND P0, PT, R18, R41.reuse, PT ;  /* 0x000000291200720c */ /* 0x088fe40003f06270 */
[-C--:B------:R-:W-:Y:S02]  /*f6f0*/  ISETP.GE.AND P1, PT, R4, R41.reuse, PT ;  /* 0x000000290400720c */ /* 0x080fe40003f26270 */
[----:B------:R-:W-:-:S09]  /*f700*/  ISETP.GE.AND P2, PT, R6, R41, PT ;  /* 0x000000290600720c */ /* 0x000fd20003f46270 */
[----:B------:R-:W-:Y:S05]  /*f710*/  @P0 BRA `(.L_x_773) ;  /* 0x0000000400580947 */ /* 0x000fea0003800000 */
[----:B------:R-:W-:Y:S01]  /*f720*/  LEA.HI R4, R41, R209, RZ, 0x1d ;  /* 0x000000d129047211 */ /* 0x000fe200078fe8ff */
[C---:B------:R-:W-:Y:S01]  /*f730*/  IMAD.U32 R53, R37.reuse, 0x10000, RZ ;  /* 0x0001000025357824 */ /* 0x040fe200078e00ff */
[----:B------:R-:W-:Y:S01]  /*f740*/  LOP3.LUT R58, R37, 0xffff0000, RZ, 0xc0, !PT ;  /* 0xffff0000253a7812 */ /* 0x000fe200078ec0ff */
[----:B------:R-:W-:Y:S01]  /*f750*/  IMAD.U32 R51, R32, 0x10000, RZ ;  /* 0x0001000020337824 */ /* 0x000fe200078e00ff */
[----:B0-----:R-:W-:Y:S01]  /*f760*/  SHF.R.S32.HI R5, RZ, 0x1f, R4 ;  /* 0x0000001fff057819 */ /* 0x001fe20000011404 */
[----:B------:R-:W-:Y:S01]  /*f770*/  IMAD.SHL.U32 R6, R4, 0x8, RZ ;  /* 0x0000000804067824 */ /* 0x000fe200078e00ff */
[----:B------:R-:W-:Y:S01]  /*f780*/  LOP3.LUT R32, R32, 0xffff0000, RZ, 0xc0, !PT ;  /* 0xffff000020207812 */ /* 0x000fe200078ec0ff */
[----:B------:R-:W-:Y:S01]  /*f790*/  IMAD.U32 R60, R38, 0x10000, RZ ;  /* 0x00010000263c7824 */ /* 0x000fe200078e00ff */
[----:B------:R-:W-:Y:S01]  /*f7a0*/  LEA.HI R4, R5, R4, RZ, 0x3 ;  /* 0x0000000405047211 */ /* 0x000fe200078f18ff */
[----:B------:R-:W-:Y:S01]  /*f7b0*/  IMAD.U32 R56, R33, 0x10000, RZ ;  /* 0x0001000021387824 */ /* 0x000fe200078e00ff */
[----:B------:R-:W-:Y:S01]  /*f7c0*/  LOP3.LUT R5, R185, 0x38, R6, 0xf8, !PT ;  /* 0x00000038b9057812 */ /* 0x000fe200078ef806 */
[----:B------:R-:W-:Y:S01]  /*f7d0*/  IMAD.U32 R55, R39, 0x10000, RZ ;  /* 0x0001000027377824 */ /* 0x000fe200078e00ff */
[----:B------:R-:W-:Y:S01]  /*f7e0*/  LOP3.LUT R57, R40, 0xffff0000, RZ, 0xc0, !PT ;  /* 0xffff000028397812 */ /* 0x000fe200078ec0ff */
[----:B------:R-:W-:Y:S01]  /*f7f0*/  IMAD.SHL.U32 R6, R4, 0x400, RZ ;  /* 0x0000040004067824 */ /* 0x000fe200078e00ff */
[----:B------:R-:W-:-:S02]  /*f800*/  LOP3.LUT R4, R5, R230, RZ, 0x3c, !PT ;  /* 0x000000e605047212 */ /* 0x000fc400078e3cff */
[----:B------:R-:W-:Y:S02]  /*f810*/  LOP3.LUT R33, R33, 0xffff0000, RZ, 0xc0, !PT ;  /* 0xffff000021217812 */ /* 0x000fe400078ec0ff */
[----:B------:R-:W-:-:S04]  /*f820*/  LOP3.LUT R6, R6, 0x7fffe000, RZ, 0xc0, !PT ;  /* 0x7fffe00006067812 */ /* 0x000fc800078ec0ff */
[----:B------:R-:W-:Y:S02]  /*f830*/  IADD3 R9, R4, R6, R195 ;  /* 0x0000000604097210 */ /* 0x000fe40007ffe0c3 */
[----:B------:R-:W0:Y:S03]  /*f840*/  LDS.128 R4, [R228] ;  /* 0x00000000e4047984 */ /* 0x000e260000000c00 */
        /* <DEDUP_REMOVED lines=14> */
[-C--:B------:R-:W-:Y:S01]  /*f930*/  FMUL.FTZ R52, R53, R47.reuse ;  /* 0x0000002f35347220 */ /* 0x080fe20000410000 */
[C---:B------:R-:W-:Y:S01]  /*f940*/  FMUL.FTZ R54, R51.reuse, R47 ;  /* 0x0000002f33367220 */ /* 0x040fe20000410000 */
[----:B------:R-:W-:Y:S01]  /*f950*/  FMUL.FTZ R47, R60, R48 ;  /* 0x000000303c2f7220 */ /* 0x000fe20000410000 */
[----:B------:R-:W-:Y:S01]  /*f960*/  FMUL.FTZ R37, R58, R8 ;  /* 0x000000083a257220 */ /* 0x000fe20000410000 */
[-C--:B------:R-:W-:Y:S01]  /*f970*/  FFMA.FTZ R52, R51, R43.reuse, -R52 ;  /* 0x0000002b33347223 */ /* 0x080fe20000010834 */
[----:B------:R-:W-:Y:S01]  /*f980*/  FMUL.FTZ R51, R56, R48 ;  /* 0x0000003038337220 */ /* 0x000fe20000410000 */
[----:B------:R-:W-:Y:S01]  /*f990*/  FFMA.FTZ R54, R53, R43, R54 ;  /* 0x0000002b35367223 */ /* 0x000fe20000010036 */
[----:B------:R-:W-:Y:S01]  /*f9a0*/  FMUL.FTZ R43, R32, R8 ;  /* 0x00000008202b7220 */ /* 0x000fe20000410000 */
[----:B------:R-:W-:-:S02]  /*f9b0*/  IMAD.U32 R49, R10, 0x10000, RZ ;  /* 0x000100000a317824 */ /* 0x000fc400078e00ff */
[-C--:B------:R-:W-:Y:S01]  /*f9c0*/  FFMA.FTZ R47, R56, R44.reuse, -R47 ;  /* 0x0000002c382f7223 */ /* 0x080fe2000001082f */
[----:B------:R-:W-:Y:S02]  /*f9d0*/  IMAD.U32 R53, R34, 0x10000, RZ ;  /* 0x0001000022357824 */ /* 0x000fe400078e00ff */
[----:B------:R-:W-:Y:S01]  /*f9e0*/  FFMA.FTZ R51, R60, R44, R51 ;  /* 0x0000002c3c337223 */ /* 0x000fe20000010033 */
[----:B------:R-:W-:Y:S01]  /*f9f0*/  LOP3.LUT R10, R10, 0xffff0000, RZ, 0xc0, !PT ;  /* 0xffff00000a0a7812 */ /* 0x000fe200078ec0ff */
[-C--:B------:R-:W-:Y:S01]  /*fa00*/  FFMA.FTZ R37, R32, R4.reuse, -R37 ;  /* 0x0000000420257223 */ /* 0x080fe20000010825 */
[----:B------:R-:W-:Y:S01]  /*fa10*/  LOP3.LUT R34, R34, 0xffff0000, RZ, 0xc0, !PT ;  /* 0xffff000022227812 */ /* 0x000fe200078ec0ff */
[----:B------:R-:W-:Y:S01]  /*fa20*/  FFMA.FTZ R43, R58, R4, R43 ;  /* 0x000000043a2b7223 */ /* 0x000fe2000001002b */
[----:B------:R-:W-:Y:S01]  /*fa30*/  LOP3.LUT R44, R39, 0xffff0000, RZ, 0xc0, !PT ;  /* 0xffff0000272c7812 */ /* 0x000fe200078ec0ff */
[-C--:B------:R-:W-:Y:S01]  /*fa40*/  FMUL.FTZ R4, R55, R49.reuse ;  /* 0x0000003137047220 */ /* 0x080fe20000410000 */
[----:B------:R-:W-:Y:S01]  /*fa50*/  FMUL.FTZ R32, R53, R49 ;  /* 0x0000003135207220 */ /* 0x000fe20000410000 */
[----:B------:R-:W-:-:S02]  /*fa60*/  IMAD.U32 R50, R11, 0x10000, RZ ;  /* 0x000100000b327824 */ /* 0x000fc400078e00ff */
[-C--:B------:R-:W-:Y:S01]  /*fa70*/  FMUL.FTZ R49, R34, R10.reuse ;  /* 0x0000000a22317220 */ /* 0x080fe20000410000 */
[----:B------:R-:W-:Y:S02]  /*fa80*/  IMAD.U32 R48, R40, 0x10000, RZ ;  /* 0x0001000028307824 */ /* 0x000fe400078e00ff */
[----:B------:R-:W-:Y:S01]  /*fa90*/  FMUL.FTZ R39, R44, R10 ;  /* 0x0000000a2c277220 */ /* 0x000fe20000410000 */
[-C--:B------:R-:W-:Y:S01]  /*faa0*/  FFMA.FTZ R8, R53, R45.reuse, -R4 ;  /* 0x0000002d35087223 */ /* 0x080fe20000010804 */
[----:B------:R-:W-:Y:S01]  /*fab0*/  FFMA.FTZ R10, R55, R45, R32 ;  /* 0x0000002d370a7223 */ /* 0x000fe20000010020 */
[----:B------:R-:W-:Y:S01]  /*fac0*/  LOP3.LUT R11, R11, 0xffff0000, RZ, 0xc0, !PT ;  /* 0xffff00000b0b7812 */ /* 0x000fe200078ec0ff */
[C---:B------:R-:W-:Y:S02]  /*fad0*/  IMAD.U32 R4, R35.reuse, 0x10000, RZ ;  /* 0x0001000023047824 */ /* 0x040fe400078e00ff */
[----:B------:R-:W-:Y:S01]  /*fae0*/  FMUL.FTZ R45, R48, R50 ;  /* 0x00000032302d7220 */ /* 0x000fe20000410000 */
[----:B------:R-:W-:Y:S01]  /*faf0*/  LOP3.LUT R55, R38, 0xffff0000, RZ, 0xc0, !PT ;  /* 0xffff000026377812 */ /* 0x000fe200078ec0ff */
[----:B------:R-:W-:Y:S01]  /*fb00*/  FFMA.FTZ R39, R34, R6, -R39 ;  /* 0x0000000622277223 */ /* 0x000fe20000010827 */
[----:B------:R-:W-:Y:S01]  /*fb10*/  LOP3.LUT R35, R35, 0xffff0000, RZ, 0xc0, !PT ;  /* 0xffff000023237812 */ /* 0x000fe200078ec0ff */
[C---:B------:R-:W-:Y:S01]  /*fb20*/  FMUL.FTZ R53, R4.reuse, R50 ;  /* 0x0000003204357220 */ /* 0x040fe20000410000 */
[----:B------:R-:W-:Y:S01]  /*fb30*/  FFMA.FTZ R45, R4, R46, -R45 ;  /* 0x0000002e042d7223 */ /* 0x000fe2000001082d */
[----:B------:R-:W-:Y:S01]  /*fb40*/  FFMA.FTZ R49, R44, R6, R49 ;  /* 0x000000062c317223 */ /* 0x000fe20000010031 */
[----:B------:R-:W-:Y:S01]  /*fb50*/  FMUL.FTZ R4, R55, R9 ;  /* 0x0000000937047220 */ /* 0x000fe20000410000 */
[----:B------:R-:W-:Y:S01]  /*fb60*/  FMUL.FTZ R38, R57, R11 ;  /* 0x0000000b39267220 */ /* 0x000fe20000410000 */
        /* <DEDUP_REMOVED lines=9> */
[----:B------:R-:W-:Y:S02]  /*fc00*/  F2FP.BF16.F32.PACK_AB R5, R32, R47 ;  /* 0x0000002f2005723e */ /* 0x000fe400000010ff */
[----:B------:R-:W-:Y:S02]  /*fc10*/  F2FP.BF16.F32.PACK_AB R7, R38, R45 ;  /* 0x0000002d2607723e */ /* 0x000fe400000010ff */
[----:B------:R-:W-:Y:S02]  /*fc20*/  F2FP.BF16.F32.PACK_AB R10, R49, R10 ;  /* 0x0000000a310a723e */ /* 0x000fe400000010ff */
[----:B------:R-:W-:Y:S01]  /*fc30*/  F2FP.BF16.F32.PACK_AB R8, R43, R54 ;  /* 0x000000362b08723e */ /* 0x000fe200000010ff */
[----:B------:R1:W-:Y:S01]  /*fc40*/  STS.128 [R228], R4 ;  /* 0x00000004e4007388 */ /* 0x0003e20000000c00 */
[----:B------:R-:W-:-:S02]  /*fc50*/  F2FP.BF16.F32.PACK_AB R9, R34, R51 ;  /* 0x000000332209723e */ /* 0x000fc400000010ff */
[----:B------:R-:W-:-:S05]  /*fc60*/  F2FP.BF16.F32.PACK_AB R11, R40, R53 ;  /* 0x00000035280b723e */ /* 0x000fca00000010ff */
[----:B------:R1:W-:Y:S02]  /*fc70*/  STS.128 [R42+0x10400], R8 ;  /* 0x010400082a007388 */ /* 0x0003e40000000c00 */
.L_x_773:
[----:B------:R-:W-:Y:S05]  /*fc80*/  BSYNC B1 ;  /* 0x0000000000017941 */ /* 0x000fea0003800000 */
.L_x_772:
[----:B------:R-:W-:Y:S04]  /*fc90*/  BSSY B1, `(.L_x_774) ;  /* 0x0000058000017945 */ /* 0x000fe80003800000 */
[----:B------:R-:W-:Y:S05]  /*fca0*/  @P1 BRA `(.L_x_775) ;  /* 0x0000000400581947 */ /* 0x000fea0003800000 */
[----:B-1----:R-:W-:Y:S01]  /*fcb0*/  LEA.HI R4, R41, R211, RZ, 0x1d ;  /* 0x000000d329047211 */ /* 0x002fe200078fe8ff */
        /* <DEDUP_REMOVED lines=8> */
[C---:B------:R-:W-:Y:S01]  /*fd40*/  IMAD.U32 R47, R26.reuse, 0x10000, RZ ;  /* 0x000100001a2f7824 */ /* 0x040fe200078e00ff */
[----:B------:R-:W-:Y:S01]  /*fd50*/  LOP3.LUT R5, R185, 0x38, R6, 0xf8, !PT ;  /* 0x00000038b9057812 */ /* 0x000fe200078ef806 */
[----:B------:R-:W-:Y:S01]  /*fd60*/  IMAD.U32 R48, R29, 0x10000, RZ ;  /* 0x000100001d307824 */ /* 0x000fe200078e00ff */
[----:B------:R-:W-:Y:S01]  /*fd70*/  LOP3.LUT R26, R26, 0xffff0000, RZ, 0xc0, !PT ;  /* 0xffff00001a1a7812 */ /* 0x000fe200078ec0ff */
[----:B------:R-:W-:Y:S01]  /*fd80*/  IMAD.SHL.U32 R6, R4, 0x400, RZ ;  /* 0x0000040004067824 */ /* 0x000fe200078e00ff */
[----:B------:R-:W-:Y:S01]  /*fd90*/  LOP3.LUT R4, R5, R230, RZ, 0x3c, !PT ;  /* 0x000000e605047212 */ /* 0x000fe200078e3cff */
[----:B------:R-:W-:Y:S01]  /*fda0*/  IMAD.U32 R55, R31, 0x10000, RZ ;  /* 0x000100001f377824 */ /* 0x000fe200078e00ff */
[----:B------:R-:W-:Y:S01]  /*fdb0*/  LOP3.LUT R30, R30, 0xffff0000, RZ, 0xc0, !PT ;  /* 0xffff00001e1e7812 */ /* 0x000fe200078ec0ff */
[----:B------:R-:W-:Y:S01]  /*fdc0*/  IMAD.U32 R28, R25, 0x10000, RZ ;  /* 0x00010000191c7824 */ /* 0x000fe200078e00ff */
[----:B------:R-:W-:Y:S01]  /*fdd0*/  LOP3.LUT R6, R6, 0x7fffe000, RZ, 0xc0, !PT ;  /* 0x7fffe00006067812 */ /* 0x000fe200078ec0ff */
[----:B------:R-:W-:Y:S01]  /*fde0*/  IMAD.U32 R51, R27, 0x10000, RZ ;  /* 0x000100001b337824 */ /* 0x000fe200078e00ff */
[----:B------:R-:W-:-:S02]  /*fdf0*/  LOP3.LUT R29, R29, 0xffff0000, RZ, 0xc0, !PT ;  /* 0xffff00001d1d7812 */ /* 0x000fc400078ec0ff */
[----:B------:R-:W-:Y:S02]  /*fe00*/  IADD3 R9, R4, R6, R195 ;  /* 0x0000000604097210 */ /* 0x000fe40007ffe0c3 */
[----:B------:R-:W0:Y:S01]  /*fe10*/  LDS.128 R4, [R226] ;  /* 0x00000000e2047984 */ /* 0x000e220000000c00 */
[----:B------:R-:W-:Y:S02]  /*fe20*/  LOP3.LUT R31, R31, 0xffff0000, RZ, 0xc0, !PT ;  /* 0xffff00001f1f7812 */ /* 0x000fe400078ec0ff */
[----:B------:R-:W-:Y:S01]  /*fe30*/  IMAD R32, R9, 0x2, R2 ;  /* 0x0000000209207824 */ /* 0x000fe200078e0202 */
[----:B------:R-:W-:Y:S02]  /*fe40*/  LOP3.LUT R25, R25, 0xffff0000, RZ, 0xc0, !PT ;  /* 0xffff000019197812 */ /* 0x000fe400078ec0ff */
[----:B------:R-:W-:Y:S02]  /*fe50*/  LOP3.LUT R27, R27, 0xffff0000, RZ, 0xc0, !PT ;  /* 0xffff00001b1b7812 */ /* 0x000fe400078ec0ff */
        /* <DEDUP_REMOVED lines=14> */
[----:B------:R-:W-:Y:S01]  /*ff40*/  FMUL.FTZ R38, R43, R38 ;  /* 0x000000262b267220 */ /* 0x000fe20000410000 */
[C---:B------:R-:W-:Y:S01]  /*ff50*/  IMAD.U32 R39, R9.reuse, 0x10000, RZ ;  /* 0x0001000009277824 */ /* 0x040fe200078e00ff */
[----:B------:R-:W-:Y:S01]  /*ff60*/  LOP3.LUT R9, R9, 0xffff0000, RZ, 0xc0, !PT ;  /* 0xffff000009097812 */ /* 0x000fe200078ec0ff */
[-C--:B------:R-:W-:Y:S01]  /*ff70*/  FFMA.FTZ R44, R43, R33.reuse, -R44 ;  /* 0x000000212b2c7223 */ /* 0x080fe2000001082c */
[----:B------:R-:W-:Y:S01]  /*ff80*/  FFMA.FTZ R38, R45, R33, R38 ;  /* 0x000000212d267223 */ /* 0x000fe20000010026 */
[-C--:B------:R-:W-:Y:S01]  /*ff90*/  FMUL.FTZ R43, R46, R8.reuse ;  /* 0x000000082e2b7220 */ /* 0x080fe20000410000 */
[----:B------:R-:W-:Y:S01]  /*ffa0*/  FMUL.FTZ R33, R24, R8 ;  /* 0x0000000818217220 */ /* 0x000fe20000410000 */
[----:B------:R-:W-:-:S02]  /*ffb0*/  IMAD.U32 R42, R11, 0x10000, RZ ;  /* 0x000100000b2a7824 */ /* 0x000fc400078e00ff */
[----:B------:R-:W-:Y:S01]  /*ffc0*/  FMUL.FTZ R45, R48, R39 ;  /* 0x00000027302d7220 */ /* 0x000fe20000410000 */
[-C--:B------:R-:W-:Y:S01]  /*ffd0*/  FFMA.FTZ R43, R24, R4.reuse, -R43 ;  /* 0x00000004182b7223 */ /* 0x080fe2000001082b */
[----:B------:R-:W-:Y:S01]  /*ffe0*/  FFMA.FTZ R33, R46, R4, R33 ;  /* 0x000000042e217223 */ /* 0x000fe20000010021 */
[-C--:B------:R-:W-:Y:S01]  /*fff0*/  FMUL.FTZ R4, R53, R40.reuse ;  /* 0x0000002835047220 */ /* 0x080fe20000410000 */
[----:B------:R-:W-:Y:S01]  /*10000*/  LOP3.LUT R11, R11, 0xffff0000, RZ, 0xc0, !PT ;  /* 0xffff00000b0b7812 */ /* 0x000fe200078ec0ff */
[C---:B------:R-:W-:Y:S01]  /*10010*/  FMUL.FTZ R40, R47.reuse, R40 ;  /* 0x000000282f287220 */ /* 0x040fe20000410000 */
[----:B------:R-:W-:Y:S01]  /*10020*/  FMUL.FTZ R49, R26, R10 ;  /* 0x0000000a1a317220 */ /* 0x000fe20000410000 */
[----:B------:R-:W-:Y:S01]  /*10030*/  FFMA.FTZ R8, R47, R35, -R4 ;  /* 0x000000232f087223 */ /* 0x000fe20000010804 */
[----:B------:R-:W-:Y:S01]  /*10040*/  FMUL.FTZ R4, R55, R42 ;  /* 0x0000002a37047220 */ /* 0x000fe20000410000 */
[----:B------:R-:W-:Y:S01]  /*10050*/  FMUL.FTZ R39, R28, R39 ;  /* 0x000000271c277220 */ /* 0x000fe20000410000 */
[----:B------:R-:W-:Y:S01]  /*10060*/  FMUL.FTZ R47, R30, R10 ;  /* 0x0000000a1e2f7220 */ /* 0x000fe20000410000 */
[----:B------:R-:W-:Y:S01]  /*10070*/  FFMA.FTZ R45, R28, R34, -R45 ;  /* 0x000000221c2d7223 */ /* 0x000fe2000001082d */
[----:B------:R-:W-:Y:S01]  /*10080*/  FFMA.FTZ R49, R30, R6, R49 ;  /* 0x000000061e317223 */ /* 0x000fe20000010031 */
[----:B------:R-:W-:Y:S01]  /*10090*/  FFMA.FTZ R28, R51, R37, -R4 ;  /* 0x00000025331c7223 */ /* 0x000fe20000010804 */
[----:B------:R-:W-:Y:S01]  /*100a0*/  FFMA.FTZ R39, R48, R34, R39 ;  /* 0x0000002230277223 */ /* 0x000fe20000010027 */
[----:B------:R-:W-:Y:S01]  /*100b0*/  FFMA.FTZ R47, R26, R6, -R47 ;  /* 0x000000061a2f7223 */ /* 0x000fe2000001082f */
[----:B------:R-:W-:Y:S01]  /*100c0*/  FMUL.FTZ R4, R29, R9 ;  /* 0x000000091d047220 */ /* 0x000fe20000410000 */
        /* <DEDUP_REMOVED lines=20> */
.L_x_775:
[----:B------:R-:W-:Y:S05]  /*10210*/  BSYNC B1 ;  /* 0x0000000000017941 */ /* 0x000fea0003800000 */
.L_x_774:
[----:B------:R-:W-:Y:S05]  /*10220*/  @P2 BRA `(.L_x_750) ;  /* 0x0000000400582947 */ /* 0x000fea0003800000 */
[----:B------:R-:W-:Y:S01]  /*10230*/  LEA.HI R41, R41, R212, RZ, 0x1d ;  /* 0x000000d429297211 */ /* 0x000fe200078fe8ff */
[C---:B------:R-:W-:Y:S01]  /*10240*/  IMAD.U32 R35, R14.reuse, 0x10000, RZ ;  /* 0x000100000e237824 */ /* 0x040fe200078e00ff */
[----:B------:R-:W-:Y:S01]  /*10250*/  LOP3.LUT R40, R14, 0xffff0000, RZ, 0xc0, !PT ;  /* 0xffff00000e287812 */ /* 0x000fe200078ec0ff */
[C---:B------:R-:W-:Y:S01]  /*10260*/  IMAD.U32 R33, R0.reuse, 0x10000, RZ ;  /* 0x0001000000217824 */ /* 0x040fe200078e00ff */
[----:B-12---:R-:W-:Y:S01]  /*10270*/  SHF.R.S32.HI R6, RZ, 0x1f, R41 ;  /* 0x0000001fff067819 */ /* 0x006fe20000011429 */
[----:B------:R-:W-:Y:S01]  /*10280*/  IMAD.SHL.U32 R4, R41, 0x8, RZ ;  /* 0x0000000829047824 */ /* 0x000fe200078e00ff */
[----:B------:R-:W-:Y:S01]  /*10290*/  LOP3.LUT R0, R0, 0xffff0000, RZ, 0xc0, !PT ;  /* 0xffff000000007812 */ /* 0x000fe200078ec0ff */
[----:B------:R-:W-:Y:S01]  /*102a0*/  IMAD.U32 R42, R15, 0x10000, RZ ;  /* 0x000100000f2a7824 */ /* 0x000fe200078e00ff */
[----:B------:R-:W-:Y:S01]  /*102b0*/  LEA.HI R6, R6, R41, RZ, 0x3 ;  /* 0x0000002906067211 */ /* 0x000fe200078f18ff */
[----:B------:R-:W-:Y:S01]  /*102c0*/  IMAD.U32 R38, R3, 0x10000, RZ ;  /* 0x0001000003267824 */ /* 0x000fe200078e00ff */
[----:B0-----:R-:W-:Y:S01]  /*102d0*/  LOP3.LUT R5, R185, 0x38, R4, 0xf8, !PT ;  /* 0x00000038b9057812 */ /* 0x001fe200078ef804 */
[C---:B------:R-:W-:Y:S01]  /*102e0*/  IMAD.U32 R39, R20.reuse, 0x10000, RZ ;  /* 0x0001000014277824 */ /* 0x040fe200078e00ff */
[----:B------:R-:W-:Y:S01]  /*102f0*/  LOP3.LUT R20, R20, 0xffff0000, RZ, 0xc0, !PT ;  /* 0xffff000014147812 */ /* 0x000fe200078ec0ff */
[----:B------:R-:W-:Y:S01]  /*10300*/  IMAD.SHL.U32 R6, R6, 0x400, RZ ;  /* 0x0000040006067824 */ /* 0x000fe200078e00ff */
[----:B------:R-:W-:Y:S01]  /*10310*/  LOP3.LUT R4, R5, R230, RZ, 0x3c, !PT ;  /* 0x000000e605047212 */ /* 0x000fe200078e3cff */
[C---:B------:R-:W-:Y:S01]  /*10320*/  IMAD.U32 R37, R12.reuse, 0x10000, RZ ;  /* 0x000100000c257824 */ /* 0x040fe200078e00ff */
[----:B------:R-:W-:-:S02]  /*10330*/  LOP3.LUT R12, R12, 0xffff0000, RZ, 0xc0, !PT ;  /* 0xffff00000c0c7812 */ /* 0x000fc400078ec0ff */
[----:B------:R-:W-:Y:S02]  /*10340*/  LOP3.LUT R6, R6, 0x7fffe000, RZ, 0xc0, !PT ;  /* 0x7fffe00006067812 */ /* 0x000fe400078ec0ff */
[----:B------:R-:W-:Y:S02]  /*10350*/  LOP3.LUT R15, R15, 0xffff0000, RZ, 0xc0, !PT ;  /* 0xffff00000f0f7812 */ /* 0x000fe400078ec0ff */
[----:B------:R-:W-:Y:S02]  /*10360*/  IADD3 R9, R4, R6, R195 ;  /* 0x0000000604097210 */ /* 0x000fe40007ffe0c3 */
[----:B------:R-:W0:Y:S01]  /*10370*/  LDS.128 R4, [R225] ;  /* 0x00000000e1047984 */ /* 0x000e220000000c00 */
[----:B------:R-:W-:Y:S02]  /*10380*/  LOP3.LUT R3, R3, 0xffff0000, RZ, 0xc0, !PT ;  /* 0xffff000003037812 */ /* 0x000fe400078ec0ff */
        /* <DEDUP_REMOVED lines=21> */
[----:B------:R-:W-:Y:S01]  /*104e0*/  FFMA.FTZ R29, R0, R4, -R29 ;  /* 0x00000004001d7223 */ /* 0x000fe2000001081d */
[-C--:B------:R-:W-:Y:S01]  /*104f0*/  FMUL.FTZ R33, R42, R30.reuse ;  /* 0x0000001e2a217220 */ /* 0x080fe20000410000 */
[----:B------:R-:W-:Y:S01]  /*10500*/  FMUL.FTZ R35, R38, R30 ;  /* 0x0000001e26237220 */ /* 0x000fe20000410000 */
[-C--:B------:R-:W-:Y:S01]  /*10510*/  FMUL.FTZ R0, R39, R31.reuse ;  /* 0x0000001f27007220 */ /* 0x080fe20000410000 */
[----:B------:R-:W-:Y:S01]  /*10520*/  LOP3.LUT R10, R10, 0xffff0000, RZ, 0xc0, !PT ;  /* 0xffff00000a0a7812 */ /* 0x000fe200078ec0ff */
[----:B------:R-:W-:Y:S01]  /*10530*/  FFMA.FTZ R25, R40, R4, R25 ;  /* 0x0000000428197223 */ /* 0x000fe20000010019 */
[-C--:B------:R-:W-:Y:S01]  /*10540*/  FFMA.FTZ R33, R38, R26.reuse, -R33 ;  /* 0x0000001a26217223 */ /* 0x080fe20000010821 */
[----:B------:R-:W-:Y:S01]  /*10550*/  FFMA.FTZ R35, R42, R26, R35 ;  /* 0x0000001a2a237223 */ /* 0x000fe20000010023 */
[----:B------:R-:W-:Y:S01]  /*10560*/  FMUL.FTZ R4, R37, R31 ;  /* 0x0000001f25047220 */ /* 0x000fe20000410000 */
[----:B------:R-:W-:-:S02]  /*10570*/  IMAD.U32 R32, R11, 0x10000, RZ ;  /* 0x000100000b207824 */ /* 0x000fc400078e00ff */
[-C--:B------:R-:W-:Y:S01]  /*10580*/  FFMA.FTZ R8, R37, R27.reuse, -R0 ;  /* 0x0000001b25087223 */ /* 0x080fe20000010800 */
[----:B------:R-:W-:Y:S02]  /*10590*/  IMAD.U32 R26, R21, 0x10000, RZ ;  /* 0x00010000151a7824 */ /* 0x000fe400078e00ff */
[-C--:B------:R-:W-:Y:S01]  /*105a0*/  FMUL.FTZ R31, R20, R10.reuse ;  /* 0x0000000a141f7220 */ /* 0x080fe20000410000 */
[----:B------:R-:W-:Y:S02]  /*105b0*/  IMAD.U32 R0, R13, 0x10000, RZ ;  /* 0x000100000d007824 */ /* 0x000fe400078e00ff */
[----:B------:R-:W-:Y:S01]  /*105c0*/  FMUL.FTZ R37, R12, R10 ;  /* 0x0000000a0c257220 */ /* 0x000fe20000410000 */
[----:B------:R-:W-:Y:S01]  /*105d0*/  FFMA.FTZ R10, R39, R27, R4 ;  /* 0x0000001b270a7223 */ /* 0x000fe20000010004 */
[----:B------:R-:W-:Y:S01]  /*105e0*/  LOP3.LUT R11, R11, 0xffff0000, RZ, 0xc0, !PT ;  /* 0xffff00000b0b7812 */ /* 0x000fe200078ec0ff */
[-C--:B------:R-:W-:Y:S01]  /*105f0*/  FMUL.FTZ R27, R26, R32.reuse ;  /* 0x000000201a1b7220 */ /* 0x080fe20000410000 */
[----:B------:R-:W-:Y:S01]  /*10600*/  LOP3.LUT R21, R21, 0xffff0000, RZ, 0xc0, !PT ;  /* 0xffff000015157812 */ /* 0x000fe200078ec0ff */
[----:B------:R-:W-:Y:S01]  /*10610*/  FMUL.FTZ R39, R0, R32 ;  /* 0x0000002000277220 */ /* 0x000fe20000410000 */
[----:B------:R-:W-:Y:S01]  /*10620*/  LOP3.LUT R13, R13, 0xffff0000, RZ, 0xc0, !PT ;  /* 0xffff00000d0d7812 */ /* 0x000fe200078ec0ff */
[-C--:B------:R-:W-:Y:S01]  /*10630*/  FFMA.FTZ R31, R12, R6.reuse, -R31 ;  /* 0x000000060c1f7223 */ /* 0x080fe2000001081f */
[----:B------:R-:W-:Y:S01]  /*10640*/  FFMA.FTZ R37, R20, R6, R37 ;  /* 0x0000000614257223 */ /* 0x000fe20000010025 */
[-C--:B------:R-:W-:Y:S01]  /*10650*/  FFMA.FTZ R27, R0, R28.reuse, -R27 ;  /* 0x0000001c001b7223 */ /* 0x080fe2000001081b */
        /* <DEDUP_REMOVED lines=19> */
.L_x_750:
[----:B------:R-:W-:Y:S05]  /*10790*/  BSYNC B0 ;  /* 0x0000000000007941 */ /* 0x000fea0003800000 */
.L_x_731:
[----:B------:R-:W-:Y:S01]  /*107a0*/  @!PT LDS RZ, [RZ] ;  /* 0x00000000fffff984 */ /* 0x000fe20000000800 */
[----:B------:R-:W-:Y:S01]  /*107b0*/  @!PT LDS RZ, [RZ] ;  /* 0x00000000fffff984 */ /* 0x000fe20000000800 */
[----:B------:R-:W-:Y:S01]  /*107c0*/  @!PT LDS RZ, [RZ] ;  /* 0x00000000fffff984 */ /* 0x000fe20000000800 */
[----:B------:R-:W-:Y:S01]  /*107d0*/  @!PT LDS RZ, [RZ] ;  /* 0x00000000fffff984 */ /* 0x000fe20000000800 */
[----:B------:R5:W-:Y:S06]  /*107e0*/  MEMBAR.ALL.CTA ;  /* 0x0000000000007992 */ /* 0x000bec0000008000 */
[----:B-----5:R-:W5:Y:S01]  /*107f0*/  FENCE.VIEW.ASYNC.S ;  /* 0x00000000000073c6 */ /* 0x020f620000000000 */
[----:B------:R-:W-:Y:S05]  /*10800*/  WARPSYNC.ALL ;  /* 0x0000000000007948 */ /* 0x000fea0003800000 */
[----:B-----5:R-:W-:Y:S06]  /*10810*/  BAR.SYNC.DEFER_BLOCKING 0xd, 0x100 ;  /* 0x0344000000007b1d */ /* 0x020fec0000010000 */
.L_x_729:
[----:B------:R-:W-:-:S05]  /*10820*/  IMAD.U32 R0, RZ, RZ, UR46 ;  /* 0x0000002eff007e24 */ /* 0x000fca000f8e00ff */
[----:B------:R-:W-:-:S13]  /*10830*/  ISETP.NE.AND P0, PT, R0, 0x3, PT ;  /* 0x000000030000780c */ /* 0x000fda0003f05270 */
[----:B------:R-:W-:Y:S05]  /*10840*/  @!P0 BRA `(.L_x_776) ;  /* 0x0000000000048947 */ /* 0x000fea0003800000 */
[----:B------:R-:W-:Y:S01]  /*10850*/  BPT.TRAP 0x1 ;  /* 0x000000040000795c */ /* 0x000fe20000300000 */
.L_x_776:
[----:B01234-:R-:W-:Y:S01]  /*10860*/  IMAD R4, R194, 0x8, R2 ;  /* 0x00000008c2047824 */ /* 0x01ffe200078e0202 */
[----:B------:R-:W-:-:S04]  /*10870*/  SHF.L.U32 R3, R196, 0x1f, RZ ;  /* 0x0000001fc4037819 */ /* 0x000fc800000006ff */
[----:B------:R0:W1:Y:S01]  /*10880*/  SYNCS.PHASECHK.TRANS64.TRYWAIT P2, [R4+URZ+0x34830], R3 ;  /* 0x03483003040075a7 */ /* 0x000062000804017f */
[----:B------:R-:W-:Y:S05]  /*10890*/  @!P0 BRA `(.L_x_777) ;  /* 0x0000000000048947 */ /* 0x000fea0003800000 */
[----:B------:R-:W-:Y:S01]  /*108a0*/  BPT.TRAP 0x1 ;  /* 0x000000040000795c */ /* 0x000fe20000300000 */
.L_x_777:
[----:B------:R-:W2:Y:S01]  /*108b0*/  S2R R0, SR_TID.X ;  /* 0x0000000000007919 */ /* 0x000ea20000002100 */
[----:B------:R-:W-:Y:S01]  /*108c0*/  IMAD.MOV.U32 R151, RZ, RZ, RZ ;  /* 0x000000ffff977224 */ /* 0x000fe200078e00ff */
[----:B--2---:R-:W-:-:S04]  /*108d0*/  LOP3.LUT R0, R0, 0x7f, RZ, 0xc0, !PT ;  /* 0x0000007f00007812 */ /* 0x004fc800078ec0ff */
[----:B------:R-:W-:Y:S01]  /*108e0*/  ISETP.NE.AND P1, PT, R0, RZ, PT ;  /* 0x000000ff0000720c */ /* 0x000fe20003f25270 */
[----:B-1----:R-:W-:-:S12]  /*108f0*/  @P2 BRA `(.L_x_778) ;  /* 0x0000000000082947 */ /* 0x002fd80003800000 */
[----:B------:R-:W1:Y:S02]  /*10900*/  SYNCS.PHASECHK.TRANS64.TRYWAIT P2, [R4+URZ+0x34830], R3 ;  /* 0x03483003040075a7 */ /* 0x000e64000804017f */
[----:B-1----:R-:W-:Y:S05]  /*10910*/  @!P2 BRA `(.L_x_779) ;  /* 0x000000f80090a947 */ /* 0x002fea0003800000 */
.L_x_778:
[----:B------:R-:W-:Y:S05]  /*10920*/  WARPSYNC.ALL ;  /* 0x0000000000007948 */ /* 0x000fea0003800000 */
[----:B------:R-:W-:Y:S01]  /*10930*/  VIADD R0, R2, 0x1c400 ;  /* 0x0001c40002007836 */ /* 0x000fe20000000000 */
[----:B------:R-:W-:Y:S01]  /*10940*/  R2UR UR52, R36 ;  /* 0x00000000243472ca */ /* 0x000fe200000e0000 */
[----:B------:R-:W-:Y:S01]  /*10950*/  IMAD.MOV.U32 R9, RZ, RZ, 0x40000040 ;  /* 0x40000040ff097424 */ /* 0x000fe200078e00ff */
[----:B------:R-:W-:Y:S01]  /*10960*/  WARPGROUP.ARRIVE ;  /* 0x00000000000079c5 */ /* 0x000fe20000000000 */
[----:B------:R-:W-:Y:S01]  /*10970*/  UMOV UR53, 0x40000040 ;  /* 0x4000004000357882 */ /* 0x000fe20000000000 */
[----:B------:R-:W-:Y:S01]  /*10980*/  SHF.R.U32.HI R0, RZ, 0x4, R0 ;  /* 0x00000004ff007819 */ /* 0x000fe20000011600 */
[----:B------:R-:W-:Y:S01]  /*10990*/  IMAD.MOV.U32 R15, RZ, RZ, 0x40000040 ;  /* 0x40000040ff0f7424 */ /* 0x000fe200078e00ff */
[----:B------:R-:W-:Y:S01]  /*109a0*/  R2UR UR55, R9 ;  /* 0x00000000093772ca */ /* 0x000fe200000e0000 */
[----:B------:R-:W-:Y:S01]  /*109b0*/  UMOV UR49, 0x40000040 ;  /* 0x4000004000317882 */ /* 0x000fe20000000000 */
[----:B------:R-:W-:Y:S01]  /*109c0*/  LOP3.LUT R0, R0, 0x3fff, RZ, 0xc0, !PT ;  /* 0x00003fff00007812 */ /* 0x000fe200078ec0ff */
[----:B------:R-:W-:Y:S01]  /*109d0*/  UMOV UR9, 0x40000040 ;  /* 0x4000004000097882 */ /* 0x000fe20000000000 */
[----:B------:R-:W-:Y:S01]  /*109e0*/  R2UR UR51, R15 ;  /* 0x000000000f3372ca */ /* 0x000fe200000e0000 */
[----:B------:R-:W-:Y:S01]  /*109f0*/  IMAD.MOV.U32 R15, RZ, RZ, 0x40000040 ;  /* 0x40000040ff0f7424 */ /* 0x000fe200078e00ff */
[----:B------:R-:W-:Y:S01]  /*10a00*/  LOP3.LUT R7, R0, 0x10000, RZ, 0xfc, !PT ;  /* 0x0001000000077812 */ /* 0x000fe200078efcff */
[----:B------:R-:W-:Y:S01]  /*10a10*/  ULOP3.LUT UR52, UR52, 0x10000, URZ, 0xfc, !UPT ;  /* 0x0001000034347892 */ /* 0x000fe2000f8efc3f */
[----:B------:R-:W-:Y:S01]  /*10a20*/  IMAD.U32 R21, RZ, RZ, UR9 ;  /* 0x00000009ff157e24 */ /* 0x000fe2000f8e00ff */
[----:B------:R-:W-:Y:S01]  /*10a30*/  UMOV UR57, 0x40000040 ;  /* 0x4000004000397882 */ /* 0x000fe20000000000 */
[----:B------:R-:W-:Y:S01]  /*10a40*/  R2UR UR11, R15 ;  /* 0x000000000f0b72ca */ /* 0x000fe200000e0000 */
[----:B------:R-:W-:Y:S01]  /*10a50*/  IMAD R8, R194, 0xc00, R7 ;  /* 0x00000c00c2087824 */ /* 0x000fe200078e0207 */
[----:B------:R-:W-:Y:S01]  /*10a60*/  UIADD3 UR48, UR52, 0x2, URZ ;  /* 0x0000000234307890 */ /* 0x000fe2000fffe03f */
[----:B------:R-:W-:Y:S01]  /*10a70*/  IMAD.MOV.U32 R15, RZ, RZ, 0x40000040 ;  /* 0x40000040ff0f7424 */ /* 0x000fe200078e00ff */
[----:B------:R-:W-:Y:S01]  /*10a80*/  UIADD3 UR4, UR52, 0x4, URZ ;  /* 0x0000000434047890 */ /* 0x000fe2000fffe03f */
[C---:B------:R-:W-:Y:S01]  /*10a90*/  VIADD R14, R8.reuse, 0x2 ;  /* 0x00000002080e7836 */ /* 0x040fe20000000000 */
[----:B------:R-:W-:Y:S01]  /*10aa0*/  R2UR UR54, R8 ;  /* 0x00000000083672ca */ /* 0x000fe200000e0000 */
[----:B------:R-:W-:Y:S01]  /*10ab0*/  UIADD3 UR56, UR52, 0x802, URZ ;  /* 0x0000080234387890 */ /* 0x000fe2000fffe03f */
[----:B------:R-:W-:Y:S01]  /*10ac0*/  IMAD.MOV.U32 R9, RZ, RZ, 0x40000040 ;  /* 0x40000040ff097424 */ /* 0x000fe200078e00ff */
[----:B------:R-:W-:Y:S01]  /*10ad0*/  UIADD3 UR36, UR52, 0x804, URZ ;  /* 0x0000080434247890 */ /* 0x000fe2000fffe03f */
[----:B------:R-:W-:Y:S01]  /*10ae0*/  R2UR UR50, R14 ;  /* 0x000000000e3272ca */ /* 0x000fe200000e0000 */
[----:B------:R-:W-:Y:S01]  /*10af0*/  VIADD R14, R8, 0x4 ;  /* 0x00000004080e7836 */ /* 0x000fe20000000000 */
[----:B------:R-:W-:Y:S01]  /*10b00*/  UMOV UR8, UR4 ;  /* 0x0000000400087c82 */ /* 0x000fe20008000000 */
[----:B------:R-:W-:Y:S01]  /*10b10*/  UIADD3 UR4, UR52, 0x6, URZ ;  /* 0x0000000634047890 */ /* 0x000fe2000fffe03f */
[----:B------:R-:W-:Y:S01]  /*10b20*/  IMAD.U32 R20, RZ, RZ, UR8 ;  /* 0x00000008ff147e24 */ /* 0x000fe2000f8e00ff */
[----:B------:R-:W-:Y:S01]  /*10b30*/  UMOV UR37, 0x40000040 ;  /* 0x4000004000257882 */ /* 0x000fe20000000000 */
[----:B------:R-:W-:Y:S01]  /*10b40*/  R2UR UR10, R14 ;  /* 0x000000000e0a72ca */ /* 0x000fe200000e0000 */
[----:B------:R-:W-:Y:S01]  /*10b50*/  VIADD R14, R8, 0x6 ;  /* 0x00000006080e7836 */ /* 0x000fe20000000000 */
[----:B------:R-:W-:Y:S01]  /*10b60*/  P2R R12, PR, RZ, 0x2 ;  /* 0x00000002ff0c7803 */ /* 0x000fe20000000000 */
[----:B------:R-:W-:Y:S01]  /*10b70*/  HGMMA.64x128x16.F32.BF16 R24, gdesc[UR52], RZ, !UPT, gsb0 ;  /* 0x01e00000341879f0 */ /* 0x000fe2000c0018ff */
[----:B------:R2:W-:Y:S01]  /*10b80*/  STL.64 [R1+0x40], R20 ;  /* 0x0000401401007387 */ /* 0x0005e20000100a00 */
[----:B01----:R-:W-:Y:S01]  /*10b90*/  IMAD.IADD R3, R233, 0x1, R150 ;  /* 0x00000001e9037824 */ /* 0x003fe200078e0296 */
[----:B------:R-:W-:Y:S01]  /*10ba0*/  P2R R10, PR, RZ, 0x1 ;  /* 0x00000001ff0a7803 */ /* 0x000fe20000000000 */
[----:B------:R-:W-:Y:S01]  /*10bb0*/  BSSY B0, `(.L_x_780) ;  /* 0x00004bb000007945 */ /* 0x000fe20003800000 */
[----:B------:R-:W-:-:S02]  /*10bc0*/  IMAD.MOV.U32 R149, RZ, RZ, R151 ;  /* 0x000000ffff957224 */ /* 0x000fc400078e0097 */
[----:B------:R-:W-:Y:S02]  /*10bd0*/  IMAD R6, R210, -0x80, R3 ;  /* 0xffffff80d2067824 */ /* 0x000fe400078e0203 */
[--C-:B------:R-:W-:Y:S02]  /*10be0*/  IMAD.MOV.U32 R148, RZ, RZ, R151.reuse ;  /* 0x000000ffff947224 */ /* 0x100fe400078e0097 */
[--C-:B------:R-:W-:Y:S01]  /*10bf0*/  IMAD.MOV.U32 R147, RZ, RZ, R151.reuse ;  /* 0x000000ffff937224 */ /* 0x100fe200078e0097 */
[C---:B------:R-:W-:Y:S01]  /*10c00*/  ISETP.GT.AND P4, PT, R6.reuse, RZ, PT ;  /* 0x000000ff0600720c */ /* 0x040fe20003f84270 */
[--C-:B------:R-:W-:Y:S01]  /*10c10*/  IMAD.MOV.U32 R146, RZ, RZ, R151.reuse ;  /* 0x000000ffff927224 */ /* 0x100fe200078e0097 */
[C---:B------:R-:W-:Y:S01]  /*10c20*/  ISETP.GT.AND P3, PT, R6.reuse, 0x1, PT ;  /* 0x000000010600780c */ /* 0x040fe20003f64270 */
[--C-:B------:R-:W-:Y:S01]  /*10c30*/  IMAD.MOV.U32 R145, RZ, RZ, R151.reuse ;  /* 0x000000ffff917224 */ /* 0x100fe200078e0097 */
[C---:B------:R-:W-:Y:S01]  /*10c40*/  ISETP.GT.AND P2, PT, R6.reuse, 0x8, PT ;  /* 0x000000080600780c */ /* 0x040fe20003f44270 */
[--C-:B-----5:R-:W-:Y:S01]  /*10c50*/  IMAD.MOV.U32 R144, RZ, RZ, R151.reuse ;  /* 0x000000ffff907224 */ /* 0x120fe200078e0097 */
[C---:B------:R-:W-:Y:S01]  /*10c60*/  ISETP.GT.AND P6, PT, R6.reuse, 0x9, PT ;  /* 0x000000090600780c */ /* 0x040fe20003fc4270 */
[--C-:B------:R-:W-:Y:S01]  /*10c70*/  IMAD.MOV.U32 R143, RZ, RZ, R151.reuse ;  /* 0x000000ffff8f7224 */ /* 0x100fe200078e0097 */
[C---:B------:R-:W-:Y:S01]  /*10c80*/  ISETP.GT.AND P5, PT, R6.reuse, 0x10, PT ;  /* 0x000000100600780c */ /* 0x040fe20003fa4270 */
[--C-:B------:R-:W-:Y:S01]  /*10c90*/  IMAD.MOV.U32 R142, RZ, RZ, R151.reuse ;  /* 0x000000ffff8e7224 */ /* 0x100fe200078e0097 */
[C---:B------:R-:W-:Y:S01]  /*10ca0*/  ISETP.GT.AND P1, PT, R6.reuse, 0x59, PT ;  /* 0x000000590600780c */ /* 0x040fe20003f24270 */
[--C-:B------:R-:W-:Y:S01]  /*10cb0*/  IMAD.MOV.U32 R141, RZ, RZ, R151.reuse ;  /* 0x000000ffff8d7224 */ /* 0x100fe200078e0097 */
[----:B------:R-:W-:Y:S01]  /*10cc0*/  ISETP.GT.AND P0, PT, R6, 0x60, PT ;  /* 0x000000600600780c */ /* 0x000fe20003f04270 */
        /* <DEDUP_REMOVED lines=26> */
[----:B------:R-:W-:Y:S01]  /*10e70*/  IMAD.MOV.U32 R88, RZ, RZ, R151 ;  /* 0x000000ffff587224 */ /* 0x000fe200078e0097 */
[----:B------:R-:W-:Y:S02]  /*10e80*/  WARPGROUP.DEPBAR.LE gsb0, 0x0 ;  /* 0x00008000000079c5 */ /* 0x000fe40000010000 */
[----:B------:R-:W-:-:S06]  /*10e90*/  WARPGROUP.ARRIVE ;  /* 0x00000000000079c5 */ /* 0x000fcc0000000000 */
[----:B------:R-:W-:Y:S03]  /*10ea0*/  HGMMA.64x128x16.F32.BF16 R24, gdesc[UR48], R24, gsb0 ;  /* 0x01e00000301879f0 */ /* 0x000fe60008001818 */
[----:B------:R-:W-:Y:S02]  /*10eb0*/  WARPGROUP.DEPBAR.LE gsb0, 0x0 ;  /* 0x00008000000079c5 */ /* 0x000fe40000010000 */
[----:B------:R-:W-:-:S07]  /*10ec0*/  WARPGROUP.ARRIVE ;  /* 0x00000000000079c5 */ /* 0x000fce0000000000 */
[----:B------:R-:W-:Y:S01]  /*10ed0*/  HGMMA.64x128x16.F32.BF16 R24, gdesc[UR8], R24, gsb0 ;  /* 0x01e00000081879f0 */ /* 0x000fe20008001818 */
[----:B------:R-:W-:Y:S01]  /*10ee0*/  R2UR UR10, R14 ;  /* 0x000000000e0a72ca */ /* 0x000fe200000e0000 */
[----:B------:R-:W-:Y:S01]  /*10ef0*/  UMOV UR8, UR4 ;  /* 0x0000000400087c82 */ /* 0x000fe20008000000 */
[----:B------:R-:W-:Y:S01]  /*10f00*/  R2UR UR11, R15 ;  /* 0x000000000f0b72ca */ /* 0x000fe200000e0000 */
[----:B------:R-:W-:Y:S01]  /*10f10*/  UMOV UR9, 0x40000040 ;  /* 0x4000004000097882 */ /* 0x000fe20000000000 */
[----:B------:R-:W-:Y:S01]  /*10f20*/  VIADD R14, R8, 0x400 ;  /* 0x00000400080e7836 */ /* 0x000fe20000000000 */
[----:B------:R-:W-:Y:S01]  /*10f30*/  UIADD3 UR4, UR52, 0x400, URZ ;  /* 0x0000040034047890 */ /* 0x000fe2000fffe03f */
[----:B------:R-:W-:Y:S02]  /*10f40*/  IMAD.MOV.U32 R15, RZ, RZ, 0x40000040 ;  /* 0x40000040ff0f7424 */ /* 0x000fe400078e00ff */
[----:B--2---:R-:W-:Y:S02]  /*10f50*/  IMAD.U32 R20, RZ, RZ, UR8 ;  /* 0x00000008ff147e24 */ /* 0x004fe4000f8e00ff */
[----:B------:R-:W-:-:S05]  /*10f60*/  IMAD.U32 R21, RZ, RZ, UR9 ;  /* 0x00000009ff157e24 */ /* 0x000fca000f8e00ff */
[----:B------:R0:W-:Y:S01]  /*10f70*/  STL.64 [R1+0x38], R20 ;  /* 0x0000381401007387 */ /* 0x0001e20000100a00 */
[----:B------:R-:W-:Y:S02]  /*10f80*/  WARPGROUP.DEPBAR.LE gsb0, 0x0 ;  /* 0x00008000000079c5 */ /* 0x000fe40000010000 */
[----:B------:R-:W-:-:S06]  /*10f90*/  WARPGROUP.ARRIVE ;  /* 0x00000000000079c5 */ /* 0x000fcc0000000000 */
        /* <DEDUP_REMOVED lines=8> */
[----:B0-----:R-:W-:Y:S02]  /*11020*/  IMAD.U32 R20, RZ, RZ, UR8 ;  /* 0x00000008ff147e24 */ /* 0x001fe4000f8e00ff */
        /* <DEDUP_REMOVED lines=51> */
[----:B0-----:R-:W-:Y:S01]  /*11360*/  IMAD.U32 R20, RZ, RZ, UR8 ;  /* 0x00000008ff147e24 */ /* 0x001fe2000f8e00ff */
[----:B------:R-:W-:Y:S01]  /*11370*/  R2UR UR58, R14 ;  /* 0x000000000e3a72ca */ /* 0x000fe200000e0000 */
[----:B------:R-:W-:Y:S01]  /*11380*/  VIADD R14, R8, 0x804 ;  /* 0x00000804080e7836 */ /* 0x000fe20000000000 */
[----:B------:R-:W-:Y:S01]  /*11390*/  R2UR UR59, R15 ;  /* 0x000000000f3b72ca */ /* 0x000fe200000e0000 */
[----:B------:R-:W-:-:S02]  /*113a0*/  IMAD.MOV.U32 R15, RZ, RZ, 0x40000040 ;  /* 0x40000040ff0f7424 */ /* 0x000fc400078e00ff */
[----:B------:R-:W-:Y:S01]  /*113b0*/  VIADD R8, R8, 0x806 ;  /* 0x0000080608087836 */ /* 0x000fe20000000000 */
[----:B------:R-:W-:Y:S01]  /*113c0*/  R2UR UR38, R14 ;  /* 0x000000000e2672ca */ /* 0x000fe200000e0000 */
[----:B------:R-:W-:Y:S01]  /*113d0*/  IMAD.U32 R21, RZ, RZ, UR9 ;  /* 0x00000009ff157e24 */ /* 0x000fe2000f8e00ff */
[----:B------:R-:W-:-:S04]  /*113e0*/  R2UR UR39, R15 ;  /* 0x000000000f2772ca */ /* 0x000fc800000e0000 */
[----:B------:R-:W-:Y:S01]  /*113f0*/  STL.64 [R1+0x10], R20 ;  /* 0x0000101401007387 */ /* 0x000fe20000100a00 */
[----:B------:R-:W-:Y:S02]  /*11400*/  WARPGROUP.DEPBAR.LE gsb0, 0x0 ;  /* 0x00008000000079c5 */ /* 0x000fe40000010000 */
[----:B------:R-:W-:-:S06]  /*11410*/  WARPGROUP.ARRIVE ;  /* 0x00000000000079c5 */ /* 0x000fcc0000000000 */
[----:B------:R-:W-:Y:S01]  /*11420*/  HGMMA.64x128x16.F32.BF16 R24, gdesc[UR8], R24, gsb0 ;  /* 0x01e00000081879f0 */ /* 0x000fe20008001818 */
[----:B------:R-:W-:Y:S01]  /*11430*/  R2UR UR10, R8 ;  /* 0x00000000080a72ca */ /* 0x000fe200000e0000 */
[----:B------:R-:W-:Y:S01]  /*11440*/  UMOV UR8, UR4 ;  /* 0x0000000400087c82 */ /* 0x000fe20008000000 */
[----:B------:R-:W-:Y:S01]  /*11450*/  R2UR UR11, R9 ;  /* 0x00000000090b72ca */ /* 0x000fe200000e0000 */
[----:B------:R-:W-:Y:S01]  /*11460*/  UMOV UR9, 0x40000040 ;  /* 0x4000004000097882 */ /* 0x000fe20000000000 */
[----:B------:R-:W-:Y:S01]  /*11470*/  IMAD.U32 R8, RZ, RZ, UR8 ;  /* 0x00000008ff087e24 */ /* 0x000fe2000f8e00ff */
[----:B------:R-:W-:Y:S01]  /*11480*/  ULDC UR4, c[0x0][0x988] ;  /* 0x0002620000047ab9 */ /* 0x000fe20000000800 */
[----:B------:R-:W-:-:S05]  /*11490*/  IMAD.U32 R9, RZ, RZ, UR9 ;  /* 0x00000009ff097e24 */ /* 0x000fca000f8e00ff */
[----:B------:R0:W-:Y:S01]  /*114a0*/  STL.64 [R1], R8 ;  /* 0x0000000801007387 */ /* 0x0001e20000100a00 */
[----:B------:R-:W-:Y:S02]  /*114b0*/  WARPGROUP.DEPBAR.LE gsb0, 0x0 ;  /* 0x00008000000079c5 */ /* 0x000fe40000010000 */
[----:B------:R-:W-:-:S06]  /*114c0*/  WARPGROUP.ARRIVE ;  /* 0x00000000000079c5 */ /* 0x000fcc0000000000 */
[----:B------:R-:W-:Y:S01]  /*114d0*/  HGMMA.64x128x16.F32.BF16 R24, gdesc[UR56], R24, gsb0 ;  /* 0x01e00000381879f0 */ /* 0x000fe20008001818 */
[----:B------:R-:W-:Y:S02]  /*114e0*/  ULDC UR58, c[0x0][0x988] ;  /* 0x00026200003a7ab9 */ /* 0x000fe40000000800 */
        /* <DEDUP_REMOVED lines=10> */
[----:B------:R-:W-:-:S02]  /*11590*/  FMNMX.FTZ R0, R24, R119, !PT ;  /* 0x0000007718007209 */ /* 0x000fc40007810000 */
        /* <DEDUP_REMOVED lines=10> */
[----:B0-----:R-:W-:Y:S02]  /*11640*/  FSEL R9, R30, -INF , P2 ;  /* 0xff8000001e097808 */ /* 0x001fe40001000000 */
        /* <DEDUP_REMOVED lines=80> */
[----:B------:R-:W-:Y:S02]  /*11b50*/  ISETP.GT.AND P3, PT, R6, 0x70, PT ;  /* 0x000000700600780c */ /* 0x000fe40003f64270 */
        /* <DEDUP_REMOVED lines=11> */
[C---:B------:R-:W-:Y:S02]  /*11c10*/  ISETP.GT.AND P6, PT, R6.reuse, 0x79, PT ;  /* 0x000000790600780c */ /* 0x040fe40003fc4270 */
[----:B------:R-:W-:Y:S02]  /*11c20*/  FMNMX.FTZ R0, R81, R0, !PT ;  /* 0x0000000051007209 */ /* 0x000fe40007810000 */
[----:B------:R-:W-:Y:S02]  /*11c30*/  FSEL R85, R85, -INF , P6 ;  /* 0xff80000055557808 */ /* 0x000fe40003000000 */
[----:B------:R-:W-:Y:S02]  /*11c40*/  P2R R28, PR, RZ, 0x1 ;  /* 0x00000001ff1c7803 */ /* 0x000fe40000000000 */
[----:B------:R-:W-:Y:S01]  /*11c50*/  FMNMX.FTZ R8, R85, R0, !PT ;  /* 0x0000000055087209 */ /* 0x000fe20007810000 */
[----:B------:R-:W-:Y:S01]  /*11c60*/  IMAD.U32 R0, RZ, RZ, UR4 ;  /* 0x00000004ff007e24 */ /* 0x000fe2000f8e00ff */
[----:B------:R-:W-:-:S02]  /*11c70*/  ISETP.GT.AND P0, PT, R6, 0x59, PT ;  /* 0x000000590600780c */ /* 0x000fc40003f04270 */
[----:B------:R-:W-:Y:S01]  /*11c80*/  P2R R30, PR, RZ, 0x2 ;  /* 0x00000002ff1e7803 */ /* 0x000fe20000000000 */
[----:B------:R-:W0:Y:S01]  /*11c90*/  SHFL.BFLY PT, R3, R8, 0x2, 0x1f ;  /* 0x0c401f0008037f89 */ /* 0x000e2200000e0000 */
[----:B------:R-:W-:Y:S02]  /*11ca0*/  ISETP.GT.AND P1, PT, R6, 0x60, PT ;  /* 0x000000600600780c */ /* 0x000fe40003f24270 */
[----:B------:R-:W-:Y:S02]  /*11cb0*/  FSEL R71, R71, -INF , P0 ;  /* 0xff80000047477808 */ /* 0x000fe40000000000 */
[----:B------:R-:W-:Y:S02]  /*11cc0*/  FSEL R49, R74, -INF , P1 ;  /* 0xff8000004a317808 */ /* 0x000fe40000800000 */
[----:B------:R-:W-:Y:S02]  /*11cd0*/  ISETP.NE.AND P1, PT, R30, RZ, PT ;  /* 0x000000ff1e00720c */ /* 0x000fe40003f25270 */
[----:B------:R-:W-:-:S02]  /*11ce0*/  P2R R26, PR, RZ, 0x4 ;  /* 0x00000004ff1a7803 */ /* 0x000fc40000000000 */
[----:B------:R-:W-:Y:S02]  /*11cf0*/  ISETP.NE.AND P0, PT, R28, RZ, PT ;  /* 0x000000ff1c00720c */ /* 0x000fe40003f05270 */
[----:B------:R-:W-:Y:S02]  /*11d00*/  FSEL R75, R75, -INF , P1 ;  /* 0xff8000004b4b7808 */ /* 0x000fe40000800000 */
[----:B------:R-:W-:Y:S02]  /*11d10*/  FSEL R53, R78, -INF , P0 ;  /* 0xff8000004e357808 */ /* 0x000fe40000000000 */
[----:B------:R-:W-:Y:S02]  /*11d20*/  ISETP.NE.AND P0, PT, R10, RZ, PT ;  /* 0x000000ff0a00720c */ /* 0x000fe40003f05270 */
[----:B------:R-:W-:Y:S02]  /*11d30*/  FSEL R83, R83, -INF , P4 ;  /* 0xff80000053537808 */ /* 0x000fe40002000000 */
[----:B------:R-:W-:-:S02]  /*11d40*/  ISETP.NE.AND P1, PT, R12, RZ, PT ;  /* 0x000000ff0c00720c */ /* 0x000fc40003f25270 */
[----:B0-----:R-:W-:Y:S02]  /*11d50*/  FMNMX.FTZ R14, R8, R3, !PT ;  /* 0x00000003080e7209 */ /* 0x001fe40007810000 */
[----:B------:R-:W-:-:S03]  /*11d60*/  FMNMX.FTZ R8, R5, R27, !PT ;  /* 0x0000001b05087209 */ /* 0x000fc60007810000 */
[----:B------:R-:W0:Y:S01]  /*11d70*/  SHFL.BFLY PT, R3, R14, 0x1, 0x1f ;  /* 0x0c201f000e037f89 */ /* 0x000e2200000e0000 */
[----:B------:R-:W-:-:S04]  /*11d80*/  FMNMX.FTZ R8, R9, R8, !PT ;  /* 0x0000000809087209 */ /* 0x000fc80007810000 */
[----:B------:R-:W-:-:S04]  /*11d90*/  FMNMX.FTZ R8, R31, R8, !PT ;  /* 0x000000081f087209 */ /* 0x000fc80007810000 */
[----:B------:R-:W-:-:S04]  /*11da0*/  FMNMX.FTZ R8, R11, R8, !PT ;  /* 0x000000080b087209 */ /* 0x000fc80007810000 */
[----:B------:R-:W-:-:S04]  /*11db0*/  FMNMX.FTZ R8, R35, R8, !PT ;  /* 0x0000000823087209 */ /* 0x000fc80007810000 */
[----:B------:R-:W-:-:S04]  /*11dc0*/  FMNMX.FTZ R8, R13, R8, !PT ;  /* 0x000000080d087209 */ /* 0x000fc80007810000 */
[----:B------:R-:W-:Y:S02]  /*11dd0*/  FMNMX.FTZ R8, R39, R8, !PT ;  /* 0x0000000827087209 */ /* 0x000fe40007810000 */
        /* <DEDUP_REMOVED lines=23> */
[----:B------:R0:W-:Y:S01]  /*11f50*/  MUFU.EX2 R79, R10 ;  /* 0x0000000a004f7308 */ /* 0x0001e20000000800 */
[----:B------:R-:W-:Y:S01]  /*11f60*/  FSEL R103, R87, -INF , P6 ;  /* 0xff80000057677808 */ /* 0x000fe20003000000 */
[--C-:B------:R-:W-:Y:S01]  /*11f70*/  FFMA.FTZ R174, R109, R0, -R6.reuse ;  /* 0x000000006dae7223 */ /* 0x100fe20000010806 */
[----:B------:R-:W-:Y:S01]  /*11f80*/  FMNMX.FTZ R8, R33, R8, !PT ;  /* 0x0000000821087209 */ /* 0x000fe20007810000 */
[-CC-:B------:R-:W-:Y:S01]  /*11f90*/  FFMA.FTZ R180, R24, R0.reuse, -R6.reuse ;  /* 0x0000000018b47223 */ /* 0x180fe20000010806 */
[-CC-:B------:R-:W-:Y:S01]  /*11fa0*/  FFMA.FTZ R61, R119, R0.reuse, -R6.reuse ;  /* 0x00000000773d7223 */ /* 0x180fe20000010806 */
[--C-:B------:R-:W-:Y:S01]  /*11fb0*/  FFMA.FTZ R65, R117, R0, -R6.reuse ;  /* 0x0000000075417223 */ /* 0x100fe20000010806 */
[----:B------:R-:W-:Y:S01]  /*11fc0*/  FMNMX.FTZ R8, R59, R8, !PT ;  /* 0x000000083b087209 */ /* 0x000fe20007810000 */
[----:B------:R-:W-:Y:S01]  /*11fd0*/  MUFU.EX2 R182, R182 ;  /* 0x000000b600b67308 */ /* 0x000fe20000000800 */
[-CC-:B------:R-:W-:Y:S01]  /*11fe0*/  FFMA.FTZ R176, R115, R0.reuse, -R6.reuse ;  /* 0x0000000073b07223 */ /* 0x180fe20000010806 */
        /* <DEDUP_REMOVED lines=14> */
[----:B------:R-:W1:Y:S01]  /*120d0*/  MUFU.EX2 R61, R61 ;  /* 0x0000003d003d7308 */ /* 0x000e620000000800 */
[-CC-:B------:R-:W-:Y:S01]  /*120e0*/  FFMA.FTZ R156, R125, R0.reuse, -R6.reuse ;  /* 0x000000007d9c7223 */ /* 0x180fe20000010806 */
[--C-:B------:R-:W-:Y:S01]  /*120f0*/  FFMA.FTZ R105, R127, R0, -R6.reuse ;  /* 0x000000007f697223 */ /* 0x100fe20000010806 */
[----:B------:R-:W-:Y:S01]  /*12100*/  FMNMX.FTZ R8, R41, R8, !PT ;  /* 0x0000000829087209 */ /* 0x000fe20007810000 */
[-CC-:B------:R-:W-:Y:S01]  /*12110*/  FFMA.FTZ R158, R129, R0.reuse, -R6.reuse ;  /* 0x00000000819e7223 */ /* 0x180fe20000010806 */
        /* <DEDUP_REMOVED lines=8> */
[----:B------:R-:W-:Y:S01]  /*121a0*/  FFMA.FTZ R81, R85, R0, -R6 ;  /* 0x0000000055517223 */ /* 0x000fe20000010806 */
[----:B------:R-:W2:Y:S01]  /*121b0*/  MUFU.EX2 R65, R65 ;  /* 0x0000004100417308 */ /* 0x000ea20000000800 */
[----:B------:R-:W-:Y:S01]  /*121c0*/  FMNMX.FTZ R8, R75, R8, !PT ;  /* 0x000000084b087209 */ /* 0x000fe20007810000 */
[----:B------:R-:W-:-:S02]  /*121d0*/  IMAD.MOV.U32 R137, RZ, RZ, R151 ;  /* 0x000000ffff897224 */ /* 0x000fc400078e0097 */
[--C-:B------:R-:W-:Y:S01]  /*121e0*/  IMAD.MOV.U32 R135, RZ, RZ, R151.reuse ;  /* 0x000000ffff877224 */ /* 0x100fe200078e0097 */
[----:B------:R-:W-:Y:S01]  /*121f0*/  FMNMX.FTZ R8, R53, R8, !PT ;  /* 0x0000000835087209 */ /* 0x000fe20007810000 */
[--C-:B------:R-:W-:Y:S02]  /*12200*/  IMAD.MOV.U32 R131, RZ, RZ, R151.reuse ;  /* 0x000000ffff837224 */ /* 0x100fe400078e0097 */
[----:B------:R-:W3:Y:S01]  /*12210*/  MUFU.EX2 R176, R176 ;  /* 0x000000b000b07308 */ /* 0x000ee20000000800 */
[----:B------:R-:W-:Y:S01]  /*12220*/  FMNMX.FTZ R8, R89, R8, !PT ;  /* 0x0000000859087209 */ /* 0x000fe20007810000 */
[--C-:B------:R-:W-:Y:S02]  /*12230*/  IMAD.MOV.U32 R129, RZ, RZ, R151.reuse ;  /* 0x000000ffff817224 */ /* 0x100fe400078e0097 */
[--C-:B------:R-:W-:Y:S01]  /*12240*/  IMAD.MOV.U32 R127, RZ, RZ, R151.reuse ;  /* 0x000000ffff7f7224 */ /* 0x100fe200078e0097 */
[----:B------:R-:W-:Y:S01]  /*12250*/  FMNMX.FTZ R8, R101, R8, !PT ;  /* 0x0000000865087209 */ /* 0x000fe20007810000 */
[----:B------:R-:W-:-:S02]  /*12260*/  IMAD.MOV.U32 R125, RZ, RZ, R151 ;  /* 0x000000ffff7d7224 */ /* 0x000fc400078e0097 */
[----:B------:R-:W4:Y:S01]  /*12270*/  MUFU.EX2 R73, R73 ;  /* 0x0000004900497308 */ /* 0x000f220000000800 */
[----:B------:R-:W-:Y:S01]  /*12280*/  FMNMX.FTZ R8, R83, R8, !PT ;  /* 0x0000000853087209 */ /* 0x000fe20007810000 */
[--C-:B------:R-:W-:Y:S02]  /*12290*/  IMAD.MOV.U32 R123, RZ, RZ, R151.reuse ;  /* 0x000000ffff7b7224 */ /* 0x100fe400078e0097 */
[--C-:B------:R-:W-:Y:S01]  /*122a0*/  IMAD.MOV.U32 R121, RZ, RZ, R151.reuse ;  /* 0x000000ffff797224 */ /* 0x100fe200078e0097 */
[----:B------:R-:W-:Y:S01]  /*122b0*/  FMNMX.FTZ R8, R97, R8, !PT ;  /* 0x0000000861087209 */ /* 0x000fe20007810000 */
[--C-:B------:R-:W-:Y:S02]  /*122c0*/  IMAD.MOV.U32 R119, RZ, RZ, R151.reuse ;  /* 0x000000ffff777224 */ /* 0x100fe400078e0097 */
[----:B------:R-:W4:Y:S01]  /*122d0*/  MUFU.EX2 R178, R178 ;  /* 0x000000b200b27308 */ /* 0x000f220000000800 */
[----:B------:R-:W-:Y:S01]  /*122e0*/  FMNMX.FTZ R8, R103, R8, !PT ;  /* 0x0000000867087209 */ /* 0x000fe20007810000 */
[----:B------:R-:W-:-:S02]  /*122f0*/  IMAD.MOV.U32 R117, RZ, RZ, R151 ;  /* 0x000000ffff757224 */ /* 0x000fc400078e0097 */
[--C-:B------:R-:W-:Y:S02]  /*12300*/  IMAD.MOV.U32 R115, RZ, RZ, R151.reuse ;  /* 0x000000ffff737224 */ /* 0x100fe400078e0097 */
[----:B------:R-:W0:Y:S01]  /*12310*/  SHFL.BFLY PT, R107, R8, 0x2, 0x1f ;  /* 0x0c401f00086b7f89 */ /* 0x000e2200000e0000 */
[--C-:B------:R-:W-:Y:S01]  /*12320*/  IMAD.MOV.U32 R113, RZ, RZ, R151.reuse ;  /* 0x000000ffff717224 */ /* 0x100fe200078e0097 */
[----:B------:R-:W4:Y:S01]  /*12330*/  MUFU.EX2 R93, R93 ;  /* 0x0000005d005d7308 */ /* 0x000f220000000800 */
[----:B------:R-:W-:-:S07]  /*12340*/  IMAD.MOV.U32 R111, RZ, RZ, R151 ;  /* 0x000000ffff6f7224 */ /* 0x000fce00078e0097 */
[----:B------:R-:W-:Y:S08]  /*12350*/  MUFU.EX2 R172, R172 ;  /* 0x000000ac00ac7308 */ /* 0x000ff00000000800 */
[----:B------:R-:W-:Y:S01]  /*12360*/  MUFU.EX2 R91, R91 ;  /* 0x0000005b005b7308 */ /* 0x000fe20000000800 */
[----:B0-----:R-:W-:Y:S01]  /*12370*/  FMNMX.FTZ R10, R8, R107, !PT ;  /* 0x0000006b080a7209 */ /* 0x001fe20007810000 */
[----:B------:R-:W-:-:S06]  /*12380*/  FFMA.FTZ R107, R133, R0, -R6 ;  /* 0x00000000856b7223 */ /* 0x000fcc0000010806 */
[----:B------:R-:W-:Y:S01]  /*12390*/  MUFU.EX2 R174, R174 ;  /* 0x000000ae00ae7308 */ /* 0x000fe20000000800 */
[----:B------:R-:W-:Y:S01]  /*123a0*/  IMAD.MOV.U32 R133, RZ, RZ, R151 ;  /* 0x000000ffff857224 */ /* 0x000fe200078e0097 */
[----:B------:R-:W0:Y:S06]  /*123b0*/  SHFL.BFLY PT, R109, R10, 0x1, 0x1f ;  /* 0x0c201f000a6d7f89 */ /* 0x000e2c00000e0000 */
[----:B------:R-:W-:Y:S08]  /*123c0*/  MUFU.EX2 R95, R95 ;  /* 0x0000005f005f7308 */ /* 0x000ff00000000800 */
[----:B------:R-:W-:Y:S08]  /*123d0*/  MUFU.EX2 R168, R168 ;  /* 0x000000a800a87308 */ /* 0x000ff00000000800 */
[----:B------:R-:W-:Y:S01]  /*123e0*/  MUFU.EX2 R99, R99 ;  /* 0x0000006300637308 */ /* 0x000fe20000000800 */
[----:B0-----:R-:W-:-:S04]  /*123f0*/  FMNMX.FTZ R8, R10, R109, !PT ;  /* 0x0000006d0a087209 */ /* 0x001fc80007810000 */
        /* <DEDUP_REMOVED lines=10> */
[----:B-1----:R-:W-:Y:S01]  /*124a0*/  FADD.FTZ R5, R180, R61 ;  /* 0x0000003db4057221 */ /* 0x002fe20000010000 */
[-CC-:B------:R-:W-:Y:S01]  /*124b0*/  FFMA.FTZ R12, R31, R0.reuse, -R6.reuse ;  /* 0x000000001f0c7223 */ /* 0x180fe20000010806 */
[-CC-:B------:R-:W-:Y:S01]  /*124c0*/  FFMA.FTZ R177, R11, R0.reuse, -R6.reuse ;  /* 0x000000000bb17223 */ /* 0x180fe20000010806 */
[-CC-:B------:R-:W-:Y:S01]  /*124d0*/  FFMA.FTZ R14, R35, R0.reuse, -R6.reuse ;  /* 0x00000000230e7223 */ /* 0x180fe20000010806 */
[----:B------:R-:W-:Y:S01]  /*124e0*/  MUFU.EX2 R181, R181 ;  /* 0x000000b500b57308 */ /* 0x000fe20000000800 */
[----:B------:R-:W-:Y:S01]  /*124f0*/  FADD.FTZ R32, R182, R5 ;  /* 0x00000005b6207221 */ /* 0x000fe20000010000 */
[-CC-:B------:R-:W-:Y:S01]  /*12500*/  FFMA.FTZ R179, R13, R0.reuse, -R6.reuse ;  /* 0x000000000db37223 */ /* 0x180fe20000010806 */
[-CC-:B------:R-:W-:Y:S01]  /*12510*/  FFMA.FTZ R20, R39, R0.reuse, -R6.reuse ;  /* 0x0000000027147223 */ /* 0x180fe20000010806 */
[-C--:B------:R-:W-:Y:S01]  /*12520*/  FFMA.FTZ R173, R15, R0.reuse, -R6 ;  /* 0x000000000fad7223 */ /* 0x080fe20000010806 */
[----:B--2---:R-:W-:Y:S01]  /*12530*/  FADD.FTZ R5, R65, R32 ;  /* 0x0000002041057221 */ /* 0x004fe20000010000 */
[-CC-:B------:R-:W-:Y:S01]  /*12540*/  FFMA.FTZ R24, R43, R0.reuse, -R6.reuse ;  /* 0x000000002b187223 */ /* 0x180fe20000010806 */
[-CC-:B------:R-:W-:Y:S01]  /*12550*/  FFMA.FTZ R175, R21, R0.reuse, -R6.reuse ;  /* 0x0000000015af7223 */ /* 0x180fe20000010806 */
[----:B------:R-:W0:Y:S01]  /*12560*/  MUFU.EX2 R10, R10 ;  /* 0x0000000a000a7308 */ /* 0x000e220000000800 */
[----:B---3--:R-:W-:Y:S01]  /*12570*/  FADD.FTZ R34, R176, R5 ;  /* 0x00000005b0227221 */ /* 0x008fe20000010000 */
[-CC-:B------:R-:W-:Y:S01]  /*12580*/  FFMA.FTZ R26, R47, R0.reuse, -R6.reuse ;  /* 0x000000002f1a7223 */ /* 0x180fe20000010806 */
[-CC-:B------:R-:W-:Y:S01]  /*12590*/  FFMA.FTZ R169, R25, R0.reuse, -R6.reuse ;  /* 0x0000000019a97223 */ /* 0x180fe20000010806 */
[-C--:B------:R-:W-:Y:S01]  /*125a0*/  FFMA.FTZ R28, R51, R0.reuse, -R6 ;  /* 0x00000000331c7223 */ /* 0x080fe20000010806 */
[----:B----4-:R-:W-:Y:S01]  /*125b0*/  FADD.FTZ R5, R73, R34 ;  /* 0x0000002249057221 */ /* 0x010fe20000010000 */
[-CC-:B------:R-:W-:Y:S01]  /*125c0*/  FFMA.FTZ R171, R29, R0.reuse, -R6.reuse ;  /* 0x000000001dab7223 */ /* 0x180fe20000010806 */
[-CC-:B------:R-:W-:Y:S01]  /*125d0*/  FFMA.FTZ R30, R55, R0.reuse, -R6.reuse ;  /* 0x00000000371e7223 */ /* 0x180fe20000010806 */
[----:B------:R-:W1:Y:S01]  /*125e0*/  MUFU.EX2 R183, R183 ;  /* 0x000000b700b77308 */ /* 0x000e620000000800 */
[----:B------:R-:W-:Y:S01]  /*125f0*/  FADD.FTZ R34, R178, R5 ;  /* 0x00000005b2227221 */ /* 0x000fe20000010000 */
[-CC-:B------:R-:W-:Y:S01]  /*12600*/  FFMA.FTZ R153, R33, R0.reuse, -R6.reuse ;  /* 0x0000000021997223 */ /* 0x180fe20000010806 */
[-CC-:B------:R-:W-:Y:S01]  /*12610*/  FFMA.FTZ R32, R59, R0.reuse, -R6.reuse ;  /* 0x000000003b207223 */ /* 0x180fe20000010806 */
[-C--:B------:R-:W-:Y:S01]  /*12620*/  FFMA.FTZ R155, R37, R0.reuse, -R6 ;  /* 0x00000000259b7223 */ /* 0x080fe20000010806 */
[----:B------:R-:W-:Y:S01]  /*12630*/  FADD.FTZ R9, R93, R34 ;  /* 0x000000225d097221 */ /* 0x000fe20000010000 */
[-CC-:B------:R-:W-:Y:S01]  /*12640*/  FFMA.FTZ R34, R63, R0.reuse, -R6.reuse ;  /* 0x000000003f227223 */ /* 0x180fe20000010806 */
[-C--:B------:R-:W-:Y:S01]  /*12650*/  FFMA.FTZ R157, R45, R0.reuse, -R6 ;  /* 0x000000002d9d7223 */ /* 0x080fe20000010806 */
[----:B------:R-:W2:Y:S01]  /*12660*/  MUFU.EX2 R12, R12 ;  /* 0x0000000c000c7308 */ /* 0x000ea20000000800 */
[----:B0-----:R-:W-:Y:S01]  /*12670*/  FADD.FTZ R36, R181, R10 ;  /* 0x0000000ab5247221 */ /* 0x001fe20000010000 */
[----:B------:R-:W-:Y:S01]  /*12680*/  FADD.FTZ R38, R172, R9 ;  /* 0x00000009ac267221 */ /* 0x000fe20000010000 */
[-CC-:B------:R-:W-:Y:S01]  /*12690*/  FFMA.FTZ R67, R67, R0.reuse, -R6.reuse ;  /* 0x0000000043437223 */ /* 0x180fe20000010806 */
[-CC-:B------:R-:W-:Y:S01]  /*126a0*/  FFMA.FTZ R41, R41, R0.reuse, -R6.reuse ;  /* 0x0000000029297223 */ /* 0x180fe20000010806 */
[-C--:B------:R-:W-:Y:S01]  /*126b0*/  FFMA.FTZ R71, R71, R0.reuse, -R6 ;  /* 0x0000000047477223 */ /* 0x080fe20000010806 */
[----:B------:R-:W-:Y:S01]  /*126c0*/  FADD.FTZ R9, R91, R38 ;  /* 0x000000265b097221 */ /* 0x000fe20000010000 */
[-C--:B------:R-:W-:Y:S01]  /*126d0*/  FFMA.FTZ R49, R49, R0.reuse, -R6 ;  /* 0x0000000031317223 */ /* 0x080fe20000010806 */
[----:B------:R-:W0:Y:S01]  /*126e0*/  MUFU.EX2 R177, R177 ;  /* 0x000000b100b17308 */ /* 0x000e220000000800 */
[----:B-1----:R-:W-:Y:S01]  /*126f0*/  FADD.FTZ R5, R183, R36 ;  /* 0x00000024b7057221 */ /* 0x002fe20000010000 */
[----:B------:R-:W-:Y:S01]  /*12700*/  FADD.FTZ R38, R174, R9 ;  /* 0x00000009ae267221 */ /* 0x000fe20000010000 */
[-CC-:B------:R-:W-:Y:S01]  /*12710*/  FFMA.FTZ R75, R75, R0.reuse, -R6.reuse ;  /* 0x000000004b4b7223 */ /* 0x180fe20000010806 */
[-CC-:B------:R-:W-:Y:S01]  /*12720*/  FFMA.FTZ R53, R53, R0.reuse, -R6.reuse ;  /* 0x0000000035357223 */ /* 0x180fe20000010806 */
[-CC-:B------:R-:W-:Y:S01]  /*12730*/  FFMA.FTZ R89, R89, R0.reuse, -R6.reuse ;  /* 0x0000000059597223 */ /* 0x180fe20000010806 */
[-CC-:B------:R-:W-:Y:S01]  /*12740*/  FFMA.FTZ R101, R101, R0.reuse, -R6.reuse ;  /* 0x0000000065657223 */ /* 0x180fe20000010806 */
[-CC-:B------:R-:W-:Y:S01]  /*12750*/  FFMA.FTZ R83, R83, R0.reuse, -R6.reuse ;  /* 0x0000000053537223 */ /* 0x180fe20000010806 */
[----:B------:R-:W1:Y:S01]  /*12760*/  MUFU.EX2 R14, R14 ;  /* 0x0000000e000e7308 */ /* 0x000e620000000800 */
[----:B--2---:R-:W-:Y:S01]  /*12770*/  FADD.FTZ R36, R12, R5 ;  /* 0x000000050c247221 */ /* 0x004fe20000010000 */
[-CC-:B------:R-:W-:Y:S01]  /*12780*/  FFMA.FTZ R97, R97, R0.reuse, -R6.reuse ;  /* 0x0000000061617223 */ /* 0x180fe20000010806 */
[----:B------:R-:W-:Y:S01]  /*12790*/  FFMA.FTZ R103, R103, R0, -R6 ;  /* 0x0000000067677223 */ /* 0x000fe20000010806 */
[----:B------:R-:W-:-:S02]  /*127a0*/  F2FP.BF16.F32.PACK_AB R181, R10, R181 ;  /* 0x000000b50ab5723e */ /* 0x000fc400000010ff */
[----:B------:R-:W-:Y:S02]  /*127b0*/  F2FP.BF16.F32.PACK_AB R183, R12, R183 ;  /* 0x000000b70cb7723e */ /* 0x000fe400000010ff */
[----:B------:R-:W2:Y:S01]  /*127c0*/  MUFU.EX2 R179, R179 ;  /* 0x000000b300b37308 */ /* 0x000ea20000000800 */
[----:B0-----:R-:W-:Y:S01]  /*127d0*/  FADD.FTZ R5, R177, R36 ;  /* 0x00000024b1057221 */ /* 0x001fe20000010000 */
[----:B------:R-:W-:Y:S01]  /*127e0*/  F2FP.BF16.F32.PACK_AB R178, R93, R178 ;  /* 0x000000b25db2723e */ /* 0x000fe200000010ff */
[--C-:B------:R-:W-:Y:S01]  /*127f0*/  IMAD.MOV.U32 R93, RZ, RZ, R151.reuse ;  /* 0x000000ffff5d7224 */ /* 0x100fe200078e0097 */
[----:B------:R-:W-:Y:S01]  /*12800*/  F2FP.BF16.F32.PACK_AB R172, R91, R172 ;  /* 0x000000ac5bac723e */ /* 0x000fe200000010ff */
[----:B------:R-:W-:Y:S01]  /*12810*/  IMAD.MOV.U32 R91, RZ, RZ, R151 ;  /* 0x000000ffff5b7224 */ /* 0x000fe200078e0097 */
[C---:B------:R-:W-:Y:S02]  /*12820*/  F2FP.BF16.F32.PACK_AB R174, R95.reuse, R174 ;  /* 0x000000ae5fae723e */ /* 0x040fe400000010ff */
[----:B------:R-:W0:Y:S01]  /*12830*/  MUFU.EX2 R20, R20 ;  /* 0x0000001400147308 */ /* 0x000e220000000800 */
[----:B-1----:R-:W-:Y:S01]  /*12840*/  FADD.FTZ R36, R14, R5 ;  /* 0x000000050e247221 */ /* 0x002fe20000010000 */
[----:B------:R-:W-:Y:S01]  /*12850*/  FADD.FTZ R5, R95, R38 ;  /* 0x000000265f057221 */ /* 0x000fe20000010000 */
[----:B------:R-:W-:Y:S01]  /*12860*/  F2FP.BF16.F32.PACK_AB R180, R61, R180 ;  /* 0x000000b43db4723e */ /* 0x000fe200000010ff */
[----:B------:R-:W-:Y:S01]  /*12870*/  IMAD.MOV.U32 R95, RZ, RZ, R151 ;  /* 0x000000ffff5f7224 */ /* 0x000fe200078e0097 */
[----:B------:R-:W-:Y:S01]  /*12880*/  F2FP.BF16.F32.PACK_AB R182, R65, R182 ;  /* 0x000000b641b6723e */ /* 0x000fe200000010ff */
[----:B------:R-:W-:Y:S01]  /*12890*/  FADD.FTZ R38, R168, R5 ;  /* 0x00000005a8267221 */ /* 0x000fe20000010000 */
[----:B------:R-:W-:Y:S01]  /*128a0*/  @!P1 VIADD R5, R4, 0x34840 ;  /* 0x0003484004059836 */ /* 0x000fe20000000000 */
[----:B------:R-:W1:Y:S01]  /*128b0*/  MUFU.EX2 R173, R173 ;  /* 0x000000ad00ad7308 */ /* 0x000e620000000800 */
[----:B--2---:R-:W-:Y:S01]  /*128c0*/  FADD.FTZ R9, R179, R36 ;  /* 0x00000024b3097221 */ /* 0x004fe20000010000 */
[C---:B------:R-:W-:Y:S01]  /*128d0*/  FADD.FTZ R11, R99.reuse, R38 ;  /* 0x00000026630b7221 */ /* 0x040fe20000010000 */
[----:B------:R-:W-:Y:S01]  /*128e0*/  F2FP.BF16.F32.PACK_AB R168, R99, R168 ;  /* 0x000000a863a8723e */ /* 0x000fe200000010ff */
[----:B------:R-:W-:Y:S01]  /*128f0*/  IMAD.MOV.U32 R99, RZ, RZ, R151 ;  /* 0x000000ffff637224 */ /* 0x000fe200078e0097 */
[----:B------:R-:W-:Y:S01]  /*12900*/  @!P1 PRMT R5, RZ, 0x654, R5 ;  /* 0x00000654ff059816 */ /* 0x000fe20000000005 */
[----:B------:R-:W-:Y:S01]  /*12910*/  FADD.FTZ R38, R170, R11 ;  /* 0x0000000baa267221 */ /* 0x000fe20000010000 */
[----:B------:R-:W-:Y:S01]  /*12920*/  F2FP.BF16.F32.PACK_AB R176, R73, R176 ;  /* 0x000000b049b0723e */ /* 0x000fe200000010ff */
[----:B------:R-:W2:Y:S01]  /*12930*/  MUFU.EX2 R24, R24 ;  /* 0x0000001800187308 */ /* 0x000ea20000000800 */
[----:B0-----:R-:W-:Y:S01]  /*12940*/  FADD.FTZ R36, R20, R9 ;  /* 0x0000000914247221 */ /* 0x001fe20000010000 */
[----:B------:R0:W-:Y:S01]  /*12950*/  @!P1 SYNCS.ARRIVE.TRANS64.RED.A1T0 RZ, [R5+URZ], RZ ;  /* 0x000000ff05ff99a7 */ /* 0x0001e2000810043f */
[----:B------:R-:W-:-:S02]  /*12960*/  F2FP.BF16.F32.PACK_AB R170, R79, R170 ;  /* 0x000000aa4faa723e */ /* 0x000fc400000010ff */
[----:B------:R-:W-:Y:S02]  /*12970*/  F2FP.BF16.F32.PACK_AB R177, R14, R177 ;  /* 0x000000b10eb1723e */ /* 0x000fe400000010ff */
[----:B------:R-:W-:Y:S01]  /*12980*/  F2FP.BF16.F32.PACK_AB R179, R20, R179 ;  /* 0x000000b314b3723e */ /* 0x000fe200000010ff */
[----:B------:R-:W0:Y:S01]  /*12990*/  MUFU.EX2 R175, R175 ;  /* 0x000000af00af7308 */ /* 0x000e220000000800 */
[----:B-1----:R-:W-:-:S07]  /*129a0*/  FADD.FTZ R9, R173, R36 ;  /* 0x00000024ad097221 */ /* 0x002fce0000010000 */
[----:B------:R-:W1:Y:S01]  /*129b0*/  MUFU.EX2 R26, R26 ;  /* 0x0000001a001a7308 */ /* 0x000e620000000800 */
[C---:B--2---:R-:W-:Y:S01]  /*129c0*/  FADD.FTZ R36, R24.reuse, R9 ;  /* 0x0000000918247221 */ /* 0x044fe20000010000 */
[----:B------:R-:W-:Y:S01]  /*129d0*/  FADD.FTZ R9, R79, R38 ;  /* 0x000000264f097221 */ /* 0x000fe20000010000 */
[----:B------:R-:W-:-:S03]  /*129e0*/  F2FP.BF16.F32.PACK_AB R173, R24, R173 ;  /* 0x000000ad18ad723e */ /* 0x000fc600000010ff */
        /* <DEDUP_REMOVED lines=12> */
[C---:B-1----:R-:W-:Y:S01]  /*12ab0*/  FADD.FTZ R38, R28.reuse, R5 ;  /* 0x000000051c267221 */ /* 0x042fe20000010000 */
[----:B------:R-:W-:-:S06]  /*12ac0*/  F2FP.BF16.F32.PACK_AB R169, R28, R169 ;  /* 0x000000a91ca9723e */ /* 0x000fcc00000010ff */
[----:B------:R-:W1:Y:S01]  /*12ad0*/  MUFU.EX2 R87, R87 ;  /* 0x0000005700577308 */ /* 0x000e620000000800 */
[----:B--2---:R-:W-:-:S07]  /*12ae0*/  FADD.FTZ R40, R154, R9 ;  /* 0x000000099a287221 */ /* 0x004fce0000010000 */
[----:B------:R-:W2:Y:S01]  /*12af0*/  MUFU.EX2 R30, R30 ;  /* 0x0000001e001e7308 */ /* 0x000ea20000000800 */
[----:B0-----:R-:W-:-:S07]  /*12b00*/  FADD.FTZ R5, R171, R38 ;  /* 0x00000026ab057221 */ /* 0x001fce0000010000 */
[----:B------:R-:W0:Y:S01]  /*12b10*/  MUFU.EX2 R156, R156 ;  /* 0x0000009c009c7308 */ /* 0x000e220000000800 */
[C---:B-1----:R-:W-:Y:S01]  /*12b20*/  FADD.FTZ R9, R87.reuse, R40 ;  /* 0x0000002857097221 */ /* 0x042fe20000010000 */
[----:B------:R-:W-:-:S06]  /*12b30*/  F2FP.BF16.F32.PACK_AB R154, R87, R154 ;  /* 0x0000009a579a723e */ /* 0x000fcc00000010ff */
[----:B------:R-:W1:Y:S01]  /*12b40*/  MUFU.EX2 R153, R153 ;  /* 0x0000009900997308 */ /* 0x000e620000000800 */
[C---:B--2---:R-:W-:Y:S01]  /*12b50*/  FADD.FTZ R6, R30.reuse, R5 ;  /* 0x000000051e067221 */ /* 0x044fe20000010000 */
[----:B------:R-:W-:-:S06]  /*12b60*/  F2FP.BF16.F32.PACK_AB R171, R30, R171 ;  /* 0x000000ab1eab723e */ /* 0x000fcc00000010ff */
[----:B------:R-:W2:Y:S01]  /*12b70*/  MUFU.EX2 R105, R105 ;  /* 0x0000006900697308 */ /* 0x000ea20000000800 */
[----:B0-----:R-:W-:-:S07]  /*12b80*/  FADD.FTZ R40, R156, R9 ;  /* 0x000000099c287221 */ /* 0x001fce0000010000 */
[----:B------:R-:W0:Y:S01]  /*12b90*/  MUFU.EX2 R32, R32 ;  /* 0x0000002000207308 */ /* 0x000e220000000800 */
[----:B-1----:R-:W-:-:S07]  /*12ba0*/  FADD.FTZ R5, R153, R6 ;  /* 0x0000000699057221 */ /* 0x002fce0000010000 */
[----:B------:R-:W1:Y:S01]  /*12bb0*/  MUFU.EX2 R158, R158 ;  /* 0x0000009e009e7308 */ /* 0x000e620000000800 */
[C---:B--2---:R-:W-:Y:S01]  /*12bc0*/  FADD.FTZ R9, R105.reuse, R40 ;  /* 0x0000002869097221 */ /* 0x044fe20000010000 */
[----:B------:R-:W-:Y:S01]  /*12bd0*/  F2FP.BF16.F32.PACK_AB R156, R105, R156 ;  /* 0x0000009c699c723e */ /* 0x000fe200000010ff */
[----:B------:R-:W-:-:S05]  /*12be0*/  IMAD.MOV.U32 R105, RZ, RZ, R151 ;  /* 0x000000ffff697224 */ /* 0x000fca00078e0097 */
[----:B------:R-:W2:Y:S01]  /*12bf0*/  MUFU.EX2 R155, R155 ;  /* 0x0000009b009b7308 */ /* 0x000ea20000000800 */
[C---:B0-----:R-:W-:Y:S01]  /*12c00*/  FADD.FTZ R6, R32.reuse, R5 ;  /* 0x0000000520067221 */ /* 0x041fe20000010000 */
[----:B------:R-:W-:-:S06]  /*12c10*/  F2FP.BF16.F32.PACK_AB R153, R32, R153 ;  /* 0x000000992099723e */ /* 0x000fcc00000010ff */
[----:B------:R-:W0:Y:S01]  /*12c20*/  MUFU.EX2 R69, R69 ;  /* 0x0000004500457308 */ /* 0x000e220000000800 */
[----:B-1----:R-:W-:-:S07]  /*12c30*/  FADD.FTZ R40, R158, R9 ;  /* 0x000000099e287221 */ /* 0x002fce0000010000 */
        /* <DEDUP_REMOVED lines=14> */
[----:B------:R-:W-:Y:S01]  /*12d20*/  F2FP.BF16.F32.PACK_AB R160, R107, R160 ;  /* 0x000000a06ba0723e */ /* 0x000fe200000010ff */
[----:B------:R-:W-:-:S05]  /*12d30*/  IMAD.MOV.U32 R107, RZ, RZ, R151 ;  /* 0x000000ffff6b7224 */ /* 0x000fca00078e0097 */
[----:B------:R-:W1:Y:S01]  /*12d40*/  MUFU.EX2 R41, R41 ;  /* 0x0000002900297308 */ /* 0x000e620000000800 */
[C---:B--2---:R-:W-:Y:S01]  /*12d50*/  FADD.FTZ R6, R4.reuse, R5 ;  /* 0x0000000504067221 */ /* 0x044fe20000010000 */
[----:B------:R-:W-:Y:S01]  /*12d60*/  F2FP.BF16.F32.PACK_AB R157, R4, R157 ;  /* 0x0000009d049d723e */ /* 0x000fe200000010ff */
[----:B------:R-:W-:-:S05]  /*12d70*/  IMAD.MOV.U32 R4, RZ, RZ, 0x3f800000 ;  /* 0x3f800000ff047424 */ /* 0x000fca00078e00ff */
        /* <DEDUP_REMOVED lines=8> */
[C---:B0-----:R-:W-:Y:S01]  /*12e00*/  FADD.FTZ R6, R36.reuse, R5 ;  /* 0x0000000524067221 */ /* 0x041fe20000010000 */
[----:B------:R-:W-:-:S06]  /*12e10*/  F2FP.BF16.F32.PACK_AB R159, R36, R41 ;  /* 0x00000029249f723e */ /* 0x000fcc00000010ff */
[----:B------:R0:W3:Y:S01]  /*12e20*/  MUFU.EX2 R109, R139 ;  /* 0x0000008b006d7308 */ /* 0x0000e20000000800 */
[----:B-1----:R-:W-:-:S07]  /*12e30*/  FADD.FTZ R44, R164, R9 ;  /* 0x00000009a42c7221 */ /* 0x002fce0000010000 */
[----:B------:R-:W1:Y:S01]  /*12e40*/  MUFU.EX2 R38, R75 ;  /* 0x0000004b00267308 */ /* 0x000e620000000800 */
[----:B--2---:R-:W-:Y:S01]  /*12e50*/  FADD.FTZ R5, R49, R6 ;  /* 0x0000000631057221 */ /* 0x004fe20000010000 */
[----:B0-----:R-:W-:-:S06]  /*12e60*/  IMAD.MOV.U32 R139, RZ, RZ, R151 ;  /* 0x000000ffff8b7224 */ /* 0x001fcc00078e0097 */
[----:B------:R-:W0:Y:S01]  /*12e70*/  MUFU.EX2 R53, R53 ;  /* 0x0000003500357308 */ /* 0x000e220000000800 */
[C---:B---3--:R-:W-:Y:S01]  /*12e80*/  FADD.FTZ R9, R109.reuse, R44 ;  /* 0x0000002c6d097221 */ /* 0x048fe20000010000 */
[----:B------:R-:W-:Y:S01]  /*12e90*/  F2FP.BF16.F32.PACK_AB R164, R109, R164 ;  /* 0x000000a46da4723e */ /* 0x000fe200000010ff */
[----:B------:R-:W-:-:S05]  /*12ea0*/  IMAD.MOV.U32 R109, RZ, RZ, R151 ;  /* 0x000000ffff6d7224 */ /* 0x000fca00078e0097 */
[----:B------:R2:W3:Y:S01]  /*12eb0*/  MUFU.EX2 R40, R89 ;  /* 0x0000005900287308 */ /* 0x0004e20000000800 */
[C---:B-1----:R-:W-:Y:S01]  /*12ec0*/  FADD.FTZ R44, R38.reuse, R5 ;  /* 0x00000005262c7221 */ /* 0x042fe20000010000 */
[----:B------:R-:W-:-:S06]  /*12ed0*/  F2FP.BF16.F32.PACK_AB R161, R38, R49 ;  /* 0x0000003126a1723e */ /* 0x000fcc00000010ff */
[----:B------:R-:W1:Y:S01]  /*12ee0*/  MUFU.EX2 R101, R101 ;  /* 0x0000006500657308 */ /* 0x000e620000000800 */
[----:B0-----:R-:W-:Y:S01]  /*12ef0*/  FADD.FTZ R5, R53, R44 ;  /* 0x0000002c35057221 */ /* 0x001fe20000010000 */
[----:B--2---:R-:W-:-:S06]  /*12f00*/  IMAD.MOV.U32 R89, RZ, RZ, R151 ;  /* 0x000000ffff597224 */ /* 0x004fcc00078e0097 */
[----:B------:R-:W0:Y:S01]  /*12f10*/  MUFU.EX2 R42, R83 ;  /* 0x00000053002a7308 */ /* 0x000e220000000800 */
[C---:B---3--:R-:W-:Y:S01]  /*12f20*/  FADD.FTZ R12, R40.reuse, R5 ;  /* 0x00000005280c7221 */ /* 0x048fe20000010000 */
[----:B------:R-:W-:-:S06]  /*12f30*/  F2FP.BF16.F32.PACK_AB R163, R40, R53 ;  /* 0x0000003528a3723e */ /* 0x000fcc00000010ff */
[----:B------:R-:W2:Y:S01]  /*12f40*/  MUFU.EX2 R166, R166 ;  /* 0x000000a600a67308 */ /* 0x000ea20000000800 */
[----:B-1----:R-:W-:-:S07]  /*12f50*/  FADD.FTZ R5, R101, R12 ;  /* 0x0000000c65057221 */ /* 0x002fce0000010000 */
[----:B------:R-:W1:Y:S01]  /*12f60*/  MUFU.EX2 R97, R97 ;  /* 0x0000006100617308 */ /* 0x000e620000000800 */
[C---:B0-----:R-:W-:Y:S01]  /*12f70*/  FADD.FTZ R12, R42.reuse, R5 ;  /* 0x000000052a0c7221 */ /* 0x041fe20000010000 */
[----:B------:R-:W-:Y:S01]  /*12f80*/  F2FP.BF16.F32.PACK_AB R165, R42, R101 ;  /* 0x000000652aa5723e */ /* 0x000fe200000010ff */
[----:B------:R-:W-:-:S05]  /*12f90*/  IMAD.MOV.U32 R101, RZ, RZ, R151 ;  /* 0x000000ffff657224 */ /* 0x000fca00078e0097 */
[----:B------:R0:W3:Y:S01]  /*12fa0*/  MUFU.EX2 R10, R103 ;  /* 0x00000067000a7308 */ /* 0x0000e20000000800 */
[----:B--2---:R-:W-:Y:S01]  /*12fb0*/  FADD.FTZ R6, R166, R9 ;  /* 0x00000009a6067221 */ /* 0x004fe20000010000 */
[----:B------:R-:W-:-:S06]  /*12fc0*/  IMAD.MOV.U32 R9, RZ, RZ, 0x3f800000 ;  /* 0x3f800000ff097424 */ /* 0x000fcc00078e00ff */
[----:B------:R-:W2:Y:S01]  /*12fd0*/  MUFU.EX2 R81, R81 ;  /* 0x0000005100517308 */ /* 0x000ea20000000800 */
[----:B-1----:R-:W-:Y:S01]  /*12fe0*/  FADD.FTZ R5, R97, R12 ;  /* 0x0000000c61057221 */ /* 0x002fe20000010000 */
[----:B0-----:R-:W-:Y:S01]  /*12ff0*/  IMAD.MOV.U32 R103, RZ, RZ, R151 ;  /* 0x000000ffff677224 */ /* 0x001fe200078e0097 */
[C---:B---3--:R-:W-:Y:S02]  /*13000*/  F2FP.BF16.F32.PACK_AB R167, R10.reuse, R97 ;  /* 0x000000610aa7723e */ /* 0x048fe400000010ff */
[----:B------:R-:W-:Y:S01]  /*13010*/  FADD.FTZ R5, R10, R5 ;  /* 0x000000050a057221 */ /* 0x000fe20000010000 */
[----:B------:R-:W-:Y:S02]  /*13020*/  IMAD.MOV.U32 R97, RZ, RZ, R151 ;  /* 0x000000ffff617224 */ /* 0x000fe400078e0097 */
[C---:B--2---:R-:W-:Y:S01]  /*13030*/  FADD.FTZ R6, R81.reuse, R6 ;  /* 0x0000000651067221 */ /* 0x044fe20000010000 */
        /* <DEDUP_REMOVED lines=8> */
[----:B------:R-:W-:Y:S01]  /*130c0*/  IMAD.MOV.U32 R20, RZ, RZ, R196 ;  /* 0x000000ffff147224 */ /* 0x000fe200078e00c4 */
[----:B------:R-:W-:Y:S01]  /*130d0*/  CS2R R138, SRZ ;  /* 0x00000000008a7805 */ /* 0x000fe2000001ff00 */
[----:B------:R-:W-:Y:S01]  /*130e0*/  IMAD.MOV.U32 R13, RZ, RZ, R194 ;  /* 0x000000ffff0d7224 */ /* 0x000fe200078e00c2 */
[----:B------:R-:W-:Y:S01]  /*130f0*/  CS2R R134, SRZ ;  /* 0x0000000000867805 */ /* 0x000fe2000001ff00 */
[----:B------:R-:W-:Y:S01]  /*13100*/  IMAD.MOV.U32 R4, RZ, RZ, 0x3f800000 ;  /* 0x3f800000ff047424 */ /* 0x000fe200078e00ff */
        /* <DEDUP_REMOVED lines=26> */
[----:B------:R-:W-:-:S07]  /*132b0*/  CS2R R88, SRZ ;  /* 0x0000000000587805 */ /* 0x000fce000001ff00 */
.L_x_792:
[----:B------:R-:W-:-:S05]  /*132c0*/  VIADD R0, R13, 0x1 ;  /* 0x000000010d007836 */ /* 0x000fca0000000000 */
[----:B------:R-:W-:-:S04]  /*132d0*/  ISETP.NE.AND P2, PT, R0, 0x2, PT ;  /* 0x000000020000780c */ /* 0x000fc80003f45270 */
[----:B------:R-:W-:Y:S02]  /*132e0*/  SEL R3, RZ, 0x1, P2 ;  /* 0x00000001ff037807 */ /* 0x000fe40001000000 */
[----:B------:R-:W-:Y:S02]  /*132f0*/  SEL R194, R0, RZ, P2 ;  /* 0x000000ff00c27207 */ /* 0x000fe40001000000 */
[----:B------:R-:W-:Y:S01]  /*13300*/  LOP3.LUT R196, R20, R3, RZ, 0x3c, !PT ;  /* 0x0000000314c47212 */ /* 0x000fe200078e3cff */
[----:B------:R-:W-:Y:S06]  /*13310*/  @!P0 BRA `(.L_x_782) ;  /* 0x0000000000048947 */ /* 0x000fec0003800000 */
[----:B------:R-:W-:Y:S01]  /*13320*/  BPT.TRAP 0x1 ;  /* 0x000000040000795c */ /* 0x000fe20000300000 */
.L_x_782:
[----:B------:R-:W-:Y:S01]  /*13330*/  IMAD R15, R194, 0x8, R2 ;  /* 0x00000008c20f7824 */ /* 0x000fe200078e0202 */
[----:B------:R-:W-:-:S04]  /*13340*/  SHF.L.U32 R0, R196, 0x1f, RZ ;  /* 0x0000001fc4007819 */ /* 0x000fc800000006ff */
[----:B------:R0:W1:Y:S01]  /*13350*/  SYNCS.PHASECHK.TRANS64.TRYWAIT P2, [R15+URZ+0x34830], R0 ;  /* 0x034830000f0075a7 */ /* 0x000062000804017f */
[----:B------:R-:W-:Y:S05]  /*13360*/  @!P0 BRA `(.L_x_783) ;  /* 0x0000000000048947 */ /* 0x000fea0003800000 */
[----:B------:R-:W-:Y:S01]  /*13370*/  BPT.TRAP 0x1 ;  /* 0x000000040000795c */ /* 0x000fe20000300000 */
.L_x_783:
[----:B------:R-:W-:Y:S01]  /*13380*/  IMAD R10, R194, 0xc00, R7 ;  /* 0x00000c00c20a7824 */ /* 0x000fe200078e0207 */
[----:B------:R-:W-:Y:S03]  /*13390*/  BSSY B1, `(.L_x_784) ;  /* 0x0000006000017945 */ /* 0x000fe60003800000 */
[C---:B------:R-:W-:Y:S02]  /*133a0*/  VIADD R24, R10.reuse, 0x2 ;  /* 0x000000020a187836 */ /* 0x040fe40000000000 */
[----:B------:R-:W-:Y:S01]  /*133b0*/  VIADD R26, R10, 0x4 ;  /* 0x000000040a1a7836 */ /* 0x000fe20000000000 */
[----:B-1----:R-:W-:Y:S06]  /*133c0*/  @P2 BRA `(.L_x_785) ;  /* 0x0000000000082947 */ /* 0x002fec0003800000 */
[----:B------:R-:W1:Y:S02]  /*133d0*/  SYNCS.PHASECHK.TRANS64.TRYWAIT P2, [R15+URZ+0x34830], R0 ;  /* 0x034830000f0075a7 */ /* 0x000e64000804017f */
[----:B-1----:R-:W-:Y:S05]  /*133e0*/  @!P2 BRA `(.L_x_786) ;  /* 0x000000cc00f0a947 */ /* 0x002fea0003800000 */
.L_x_785:
[----:B------:R-:W-:Y:S05]  /*133f0*/  BSYNC B1 ;  /* 0x0000000000017941 */ /* 0x000fea0003800000 */
.L_x_784:
[----:B------:R2:W-:Y:S04]  /*13400*/  STL.64 [R1+0x88], R18 ;  /* 0x0000881201007387 */ /* 0x0005e80000100a00 */
[----:B--2---:R-:W2:Y:S04]  /*13410*/  LDL.64 R18, [R1+0x38] ;  /* 0x0000380001127983 */ /* 0x004ea80000100a00 */
[----:B------:R3:W-:Y:S04]  /*13420*/  STL.64 [R1+0x80], R16 ;  /* 0x0000801001007387 */ /* 0x0007e80000100a00 */
[----:B---3--:R-:W3:Y:S04]  /*13430*/  LDL.64 R16, [R1+0x30] ;  /* 0x0000300001107983 */ /* 0x008ee80000100a00 */
[----:B------:R0:W-:Y:S04]  /*13440*/  STL.64 [R1+0x78], R14 ;  /* 0x0000780e01007387 */ /* 0x0001e80000100a00 */
[----:B01----:R-:W4:Y:S04]  /*13450*/  LDL.64 R14, [R1+0x28] ;  /* 0x00002800010e7983 */ /* 0x003f280000100a00 */
[----:B------:R0:W-:Y:S04]  /*13460*/  STL.64 [R1+0x70], R12 ;  /* 0x0000700c01007387 */ /* 0x0001e80000100a00 */
[----:B0-----:R-:W4:Y:S04]  /*13470*/  LDL.64 R12, [R1+0x20] ;  /* 0x00002000010c7983 */ /* 0x001f280000100a00 */
[----:B------:R0:W-:Y:S04]  /*13480*/  STL.64 [R1+0x68], R6 ;  /* 0x0000680601007387 */ /* 0x0001e80000100a00 */
[----:B0-----:R-:W4:Y:S04]  /*13490*/  LDL.64 R6, [R1+0x18] ;  /* 0x0000180001067983 */ /* 0x001f280000100a00 */
[----:B------:R0:W-:Y:S04]  /*134a0*/  STL [R1+0x60], R2 ;  /* 0x0000600201007387 */ /* 0x0001e80000100800 */
[----:B0-----:R-:W2:Y:S01]  /*134b0*/  LDL.64 R2, [R1+0x40] ;  /* 0x0000400001027983 */ /* 0x001ea20000100a00 */
[----:B------:R-:W-:Y:S01]  /*134c0*/  R2UR UR50, R24 ;  /* 0x00000000183272ca */ /* 0x000fe200000e0000 */
[----:B------:R-:W-:Y:S01]  /*134d0*/  VIADD R24, R10, 0x6 ;  /* 0x000000060a187836 */ /* 0x000fe20000000000 */
[----:B------:R-:W-:Y:S01]  /*134e0*/  R2UR UR34, R26 ;  /* 0x000000001a2272ca */ /* 0x000fe200000e0000 */
[C---:B------:R-:W-:Y:S01]  /*134f0*/  VIADD R26, R10.reuse, 0x400 ;  /* 0x000004000a1a7836 */ /* 0x040fe20000000000 */
[----:B------:R-:W-:Y:S01]  /*13500*/  R2UR UR54, R10 ;  /* 0x000000000a3672ca */ /* 0x000fe200000e0000 */
[----:B------:R-:W-:Y:S01]  /*13510*/  IMAD.MOV.U32 R11, RZ, RZ, 0x40000040 ;  /* 0x40000040ff0b7424 */ /* 0x000fe200078e00ff */
[----:B------:R-:W-:Y:S01]  /*13520*/  R2UR UR30, R24 ;  /* 0x00000000181e72ca */ /* 0x000fe200000e0000 */
[----:B------:R-:W-:Y:S01]  /*13530*/  VIADD R28, R10, 0x402 ;  /* 0x000004020a1c7836 */ /* 0x000fe20000000000 */
[----:B------:R-:W-:Y:S01]  /*13540*/  R2UR UR26, R26 ;  /* 0x000000001a1a72ca */ /* 0x000fe200000e0000 */
[C---:B------:R-:W-:Y:S01]  /*13550*/  VIADD R24, R10.reuse, 0x404 ;  /* 0x000004040a187836 */ /* 0x040fe20000000000 */
[----:B------:R-:W-:Y:S01]  /*13560*/  R2UR UR55, R11 ;  /* 0x000000000b3772ca */ /* 0x000fe200000e0000 */
[----:B------:R-:W-:Y:S01]  /*13570*/  VIADD R26, R10, 0x406 ;  /* 0x000004060a1a7836 */ /* 0x000fe20000000000 */
[----:B------:R-:W-:Y:S01]  /*13580*/  R2UR UR22, R28 ;  /* 0x000000001c1672ca */ /* 0x000fe200000e0000 */
[----:B------:R-:W-:Y:S01]  /*13590*/  IMAD.MOV.U32 R25, RZ, RZ, 0x40000040 ;  /* 0x40000040ff197424 */ /* 0x000fe200078e00ff */
[----:B------:R-:W-:Y:S01]  /*135a0*/  R2UR UR18, R24 ;  /* 0x00000000181272ca */ /* 0x000fe200000e0000 */
[----:B------:R-:W-:Y:S01]  /*135b0*/  IMAD.MOV.U32 R27, RZ, RZ, 0x40000040 ;  /* 0x40000040ff1b7424 */ /* 0x000fe200078e00ff */
[----:B------:R-:W-:Y:S01]  /*135c0*/  R2UR UR14, R26 ;  /* 0x000000001a0e72ca */ /* 0x000fe200000e0000 */
[----:B------:R-:W-:Y:S01]  /*135d0*/  IMAD.MOV.U32 R29, RZ, RZ, 0x40000040 ;  /* 0x40000040ff1d7424 */ /* 0x000fe200078e00ff */
[----:B------:R-:W-:Y:S01]  /*135e0*/  R2UR UR51, R25 ;  /* 0x00000000193372ca */ /* 0x000fe200000e0000 */
[C---:B------:R-:W-:Y:S01]  /*135f0*/  VIADD R28, R10.reuse, 0x800 ;  /* 0x000008000a1c7836 */ /* 0x040fe20000000000 */
[----:B------:R-:W-:Y:S01]  /*13600*/  R2UR UR35, R27 ;  /* 0x000000001b2372ca */ /* 0x000fe200000e0000 */
[C---:B------:R-:W-:Y:S01]  /*13610*/  VIADD R24, R10.reuse, 0x802 ;  /* 0x000008020a187836 */ /* 0x040fe20000000000 */
[----:B------:R-:W-:Y:S01]  /*13620*/  R2UR UR31, R25 ;  /* 0x00000000191f72ca */ /* 0x000fe200000e0000 */
[----:B------:R-:W-:Y:S01]  /*13630*/  VIADD R26, R10, 0x804 ;  /* 0x000008040a1a7836 */ /* 0x000fe20000000000 */
[----:B------:R-:W-:-:S02]  /*13640*/  R2UR UR27, R27 ;  /* 0x000000001b1b72ca */ /* 0x000fc400000e0000 */
[----:B------:R-:W-:Y:S02]  /*13650*/  R2UR UR23, R29 ;  /* 0x000000001d1772ca */ /* 0x000fe400000e0000 */
[----:B------:R-:W-:Y:S02]  /*13660*/  R2UR UR19, R25 ;  /* 0x00000000191372ca */ /* 0x000fe400000e0000 */
[----:B------:R-:W-:Y:S02]  /*13670*/  R2UR UR15, R27 ;  /* 0x000000001b0f72ca */ /* 0x000fe400000e0000 */
[----:B------:R-:W-:Y:S02]  /*13680*/  R2UR UR10, R28 ;  /* 0x000000001c0a72ca */ /* 0x000fe400000e0000 */
[----:B------:R-:W-:Y:S02]  /*13690*/  R2UR UR11, R29 ;  /* 0x000000001d0b72ca */ /* 0x000fe400000e0000 */
[----:B------:R-:W-:-:S02]  /*136a0*/  R2UR UR6, R24 ;  /* 0x00000000180672ca */ /* 0x000fc400000e0000 */
[----:B------:R-:W-:Y:S02]  /*136b0*/  R2UR UR7, R25 ;  /* 0x00000000190772ca */ /* 0x000fe400000e0000 */
[----:B------:R-:W-:Y:S02]  /*136c0*/  R2UR UR38, R26 ;  /* 0x000000001a2672ca */ /* 0x000fe400000e0000 */
[----:B------:R-:W-:Y:S02]  /*136d0*/  R2UR UR39, R27 ;  /* 0x000000001b2772ca */ /* 0x000fe400000e0000 */
[----:B------:R-:W-:-:S06]  /*136e0*/  WARPGROUP.ARRIVE ;  /* 0x00000000000079c5 */ /* 0x000fcc0000000000 */
[----:B------:R-:W-:Y:S03]  /*136f0*/  HGMMA.64x128x16.F32.BF16 R24, gdesc[UR52], RZ, !UPT, gsb0 ;  /* 0x01e00000341879f0 */ /* 0x000fe6000c0018ff */
[----:B------:R-:W-:Y:S02]  /*13700*/  WARPGROUP.DEPBAR.LE gsb0, 0x0 ;  /* 0x00008000000079c5 */ /* 0x000fe40000010000 */
[----:B------:R-:W-:-:S07]  /*13710*/  WARPGROUP.ARRIVE ;  /* 0x00000000000079c5 */ /* 0x000fce0000000000 */
[----:B------:R-:W-:Y:S01]  /*13720*/  HGMMA.64x128x16.F32.BF16 R24, gdesc[UR48], R24, gsb0 ;  /* 0x01e00000301879f0 */ /* 0x000fe20008001818 */
[----:B--2---:R-:W-:Y:S02]  /*13730*/  R2UR UR32, R2 ;  /* 0x00000000022072ca */ /* 0x004fe400000e0000 */
[----:B------:R-:W-:Y:S02]  /*13740*/  R2UR UR33, R3 ;  /* 0x00000000032172ca */ /* 0x000fe400000e0000 */
[----:B------:R-:W-:Y:S01]  /*13750*/  R2UR UR28, R18 ;  /* 0x00000000121c72ca */ /* 0x000fe200000e0000 */
[----:B------:R-:W2:Y:S01]  /*13760*/  LDL.64 R2, [R1+0x10] ;  /* 0x0000100001027983 */ /* 0x000ea20000100a00 */
[----:B------:R-:W-:Y:S02]  /*13770*/  WARPGROUP.DEPBAR.LE gsb0, 0x0 ;  /* 0x00008000000079c5 */ /* 0x000fe40000010000 */
[----:B------:R-:W-:-:S07]  /*13780*/  WARPGROUP.ARRIVE ;  /* 0x00000000000079c5 */ /* 0x000fce0000000000 */
[----:B------:R-:W-:Y:S01]  /*13790*/  HGMMA.64x128x16.F32.BF16 R24, gdesc[UR32], R24, gsb0 ;  /* 0x01e00000201879f0 */ /* 0x000fe20008001818 */
[----:B------:R-:W-:Y:S02]  /*137a0*/  R2UR UR29, R19 ;  /* 0x00000000131d72ca */ /* 0x000fe400000e0000 */
[----:B---3--:R-:W-:Y:S01]  /*137b0*/  R2UR UR24, R16 ;  /* 0x00000000101872ca */ /* 0x008fe200000e0000 */
[----:B------:R0:W5:Y:S01]  /*137c0*/  LDL.LU.64 R18, [R1+0x88] ;  /* 0x0000880001127983 */ /* 0x0001620000300a00 */
[----:B------:R-:W-:Y:S02]  /*137d0*/  R2UR UR25, R17 ;  /* 0x00000000111972ca */ /* 0x000fe400000e0000 */
[----:B----4-:R-:W-:Y:S02]  /*137e0*/  R2UR UR20, R14 ;  /* 0x000000000e1472ca */ /* 0x010fe400000e0000 */
[----:B------:R-:W-:Y:S02]  /*137f0*/  R2UR UR21, R15 ;  /* 0x000000000f1572ca */ /* 0x000fe400000e0000 */
[----:B------:R-:W-:-:S02]  /*13800*/  R2UR UR16, R12 ;  /* 0x000000000c1072ca */ /* 0x000fc400000e0000 */
[----:B------:R-:W-:Y:S02]  /*13810*/  R2UR UR17, R13 ;  /* 0x000000000d1172ca */ /* 0x000fe400000e0000 */
[----:B------:R-:W-:Y:S02]  /*13820*/  R2UR UR12, R6 ;  /* 0x00000000060c72ca */ /* 0x000fe400000e0000 */
[----:B------:R-:W-:Y:S01]  /*13830*/  R2UR UR13, R7 ;  /* 0x00000000070d72ca */ /* 0x000fe200000e0000 */
[----:B------:R-:W-:Y:S01]  /*13840*/  VIADD R10, R10, 0x806 ;  /* 0x000008060a0a7836 */ /* 0x000fe20000000000 */
[----:B------:R0:W5:Y:S01]  /*13850*/  LDL.LU.64 R16, [R1+0x80] ;  /* 0x0000800001107983 */ /* 0x0001620000300a00 */
[----:B------:R-:W-:Y:S01]  /*13860*/  IMAD.MOV.U32 R11, RZ, RZ, 0x40000040 ;  /* 0x40000040ff0b7424 */ /* 0x000fe200078e00ff */
[----:B------:R-:W-:Y:S01]  /*13870*/  UMOV UR4, UR56 ;  /* 0x0000003800047c82 */ /* 0x000fe20008000000 */
[----:B------:R-:W-:Y:S01]  /*13880*/  UMOV UR5, UR57 ;  /* 0x0000003900057c82 */ /* 0x000fe20008000000 */
[----:B------:R0:W5:Y:S04]  /*13890*/  LDL.LU.64 R14, [R1+0x78] ;  /* 0x00007800010e7983 */ /* 0x0001680000300a00 */
[----:B------:R0:W5:Y:S04]  /*138a0*/  LDL.LU.64 R12, [R1+0x70] ;  /* 0x00007000010c7983 */ /* 0x0001680000300a00 */
[----:B------:R0:W5:Y:S01]  /*138b0*/  LDL.LU.64 R6, [R1+0x68] ;  /* 0x0000680001067983 */ /* 0x0001620000300a00 */
        /* <DEDUP_REMOVED lines=11> */
[----:B------:R-:W-:Y:S01]  /*13970*/  HGMMA.64x128x16.F32.BF16 R24, gdesc[UR16], R24, gsb0 ;  /* 0x01e00000101879f0 */ /* 0x000fe20008001818 */
[----:B--2---:R-:W-:Y:S02]  /*13980*/  R2UR UR8, R2 ;  /* 0x00000000020872ca */ /* 0x004fe400000e0000 */
[----:B------:R-:W-:Y:S01]  /*13990*/  R2UR UR9, R3 ;  /* 0x00000000030972ca */ /* 0x000fe200000e0000 */
[----:B------:R0:W5:Y:S01]  /*139a0*/  LDL.LU R2, [R1+0x60] ;  /* 0x0000600001027983 */ /* 0x0001620000300800 */
        /* <DEDUP_REMOVED lines=8> */
[----:B------:R-:W-:Y:S01]  /*13a30*/  HGMMA.64x128x16.F32.BF16 R24, gdesc[UR4], R24, gsb0 ;  /* 0x01e00000041879f0 */ /* 0x000fe20008001818 */
[----:B------:R-:W-:Y:S02]  /*13a40*/  R2UR UR6, R10 ;  /* 0x000000000a0672ca */ /* 0x000fe400000e0000 */
[----:B------:R-:W-:Y:S02]  /*13a50*/  R2UR UR7, R11 ;  /* 0x000000000b0772ca */ /* 0x000fe400000e0000 */
[----:B------:R-:W2:Y:S01]  /*13a60*/  LDL.64 R10, [R1] ;  /* 0x00000000010a7983 */ /* 0x000ea20000100a00 */
[----:B------:R-:W-:Y:S02]  /*13a70*/  WARPGROUP.DEPBAR.LE gsb0, 0x0 ;  /* 0x00008000000079c5 */ /* 0x000fe40000010000 */
[----:B------:R-:W-:-:S06]  /*13a80*/  WARPGROUP.ARRIVE ;  /* 0x00000000000079c5 */ /* 0x000fcc0000000000 */
[----:B------:R-:W-:Y:S01]  /*13a90*/  HGMMA.64x128x16.F32.BF16 R24, gdesc[UR36], R24, gsb0 ;  /* 0x01e00000241879f0 */ /* 0x000fe20008001818 */
        /* <DEDUP_REMOVED lines=17> */
[----:B------:R-:W-:Y:S01]  /*13bb0*/  WARPGROUP.ARRIVE ;  /* 0x00000000000079c5 */ /* 0x000fe20000000000 */
[----:B--2---:R-:W-:Y:S02]  /*13bc0*/  R2UR UR4, R10 ;  /* 0x000000000a0472ca */ /* 0x004fe400000e0000 */
[----:B------:R-:W-:-:S13]  /*13bd0*/  R2UR UR5, R11 ;  /* 0x000000000b0572ca */ /* 0x000fda00000e0000 */
        /* <DEDUP_REMOVED lines=50> */
[----:B0-----:R-:W-:Y:S05]  /*13f00*/  @!P0 BRA `(.L_x_787) ;  /* 0x0000000000048947 */ /* 0x001fea0003800000 */
[----:B------:R-:W-:Y:S01]  /*13f10*/  BPT.TRAP 0x1 ;  /* 0x000000040000795c */ /* 0x000fe20000300000 */
.L_x_787:
[----:B------:R-:W-:Y:S01]  /*13f20*/  SHF.L.U32 R0, R20, 0x1f, RZ ;  /* 0x0000001f14007819 */ /* 0x000fe200000006ff */
[----:B-----5:R-:W-:-:S04]  /*13f30*/  IMAD R20, R13, 0x8, R2 ;  /* 0x000000080d147824 */ /* 0x020fc800078e0202 */
[----:B------:R0:W1:Y:S01]  /*13f40*/  SYNCS.PHASECHK.TRANS64.TRYWAIT P2, [R20+URZ+0x34850], R0 ;  /* 0x03485000140075a7 */ /* 0x000062000804017f */
[----:B------:R-:W-:Y:S05]  /*13f50*/  @!P0 BRA `(.L_x_788) ;  /* 0x0000000000048947 */ /* 0x000fea0003800000 */
[----:B------:R-:W-:Y:S01]  /*13f60*/  BPT.TRAP 0x1 ;  /* 0x000000040000795c */ /* 0x000fe20000300000 */
.L_x_788:
[----:B------:R-:W-:Y:S04]  /*13f70*/  BSSY B1, `(.L_x_789) ;  /* 0x0000004000017945 */ /* 0x000fe80003800000 */
[----:B-1----:R-:W-:Y:S05]  /*13f80*/  @P2 BRA `(.L_x_790) ;  /* 0x0000000000082947 */ /* 0x002fea0003800000 */
[----:B------:R-:W1:Y:S02]  /*13f90*/  SYNCS.PHASECHK.TRANS64.TRYWAIT P2, [R20+URZ+0x34850], R0 ;  /* 0x03485000140075a7 */ /* 0x000e64000804017f */
[----:B-1----:R-:W-:Y:S05]  /*13fa0*/  @!P2 BRA `(.L_x_791) ;  /* 0x000000c40014a947 */ /* 0x002fea0003800000 */
.L_x_790:
[----:B------:R-:W-:Y:S05]  /*13fb0*/  BSYNC B1 ;  /* 0x0000000000017941 */ /* 0x000fea0003800000 */
.L_x_789:
[----:B01----:R-:W-:Y:S01]  /*13fc0*/  VIADD R0, R2, 0x400 ;  /* 0x0000040002007836 */ /* 0x003fe20000000000 */
[----:B------:R-:W-:Y:S01]  /*13fd0*/  WARPGROUP.ARRIVE ;  /* 0x00000000000079c5 */ /* 0x000fe20000000000 */
[----:B------:R-:W-:Y:S01]  /*13fe0*/  IMAD.MOV.U32 R11, RZ, RZ, 0x40000040 ;  /* 0x40000040ff0b7424 */ /* 0x000fe200078e00ff */
[C---:B------:R-:W-:Y:S01]  /*13ff0*/  ISETP.GT.AND P2, PT, R210.reuse, RZ, PT ;  /* 0x000000ffd200720c */ /* 0x040fe20003f44270 */
[----:B------:R-:W-:Y:S01]  /*14000*/  IMAD.MOV.U32 R9, RZ, RZ, 0x40000040 ;  /* 0x40000040ff097424 */ /* 0x000fe200078e00ff */
[----:B------:R-:W-:Y:S01]  /*14010*/  SHF.R.U32.HI R0, RZ, 0x4, R0 ;  /* 0x00000004ff007819 */ /* 0x000fe20000011600 */
[----:B------:R-:W-:Y:S01]  /*14020*/  @!P1 VIADD R15, R15, 0x34840 ;  /* 0x000348400f0f9836 */ /* 0x000fe20000000000 */
[----:B------:R-:W-:Y:S01]  /*14030*/  R2UR UR7, R11 ;  /* 0x000000000b0772ca */ /* 0x000fe200000e0000 */
[----:B------:R-:W-:Y:S01]  /*14040*/  VIADD R210, R210, 0xffffffff ;  /* 0xffffffffd2d27836 */ /* 0x000fe20000000000 */
[----:B------:R-:W-:Y:S02]  /*14050*/  LOP3.LUT R0, R0, 0x3fff, RZ, 0xc0, !PT ;  /* 0x00003fff00007812 */ /* 0x000fe400078ec0ff */
[----:B------:R-:W-:-:S02]  /*14060*/  @!P1 PRMT R15, RZ, 0x654, R15 ;  /* 0x00000654ff0f9816 */ /* 0x000fc4000000000f */
[----:B------:R-:W-:-:S05]  /*14070*/  LOP3.LUT R0, R0, 0x4000000, RZ, 0xfc, !PT ;  /* 0x0400000000007812 */ /* 0x000fca00078efcff */
[----:B------:R-:W-:Y:S01]  /*14080*/  IMAD R10, R13, 0x800, R0 ;  /* 0x000008000d0a7824 */ /* 0x000fe200078e0200 */
[----:B------:R-:W-:Y:S01]  /*14090*/  FMNMX.FTZ R0, R24, R12, !PT ;  /* 0x0000000c18007209 */ /* 0x000fe20007810000 */
[----:B------:R-:W-:Y:S02]  /*140a0*/  IMAD.MOV.U32 R13, RZ, RZ, 0x40000040 ;  /* 0x40000040ff0d7424 */ /* 0x000fe400078e00ff */
[C---:B------:R-:W-:Y:S01]  /*140b0*/  VIADD R8, R10.reuse, 0x80 ;  /* 0x000000800a087836 */ /* 0x040fe20000000000 */
[----:B------:R-:W-:Y:S02]  /*140c0*/  R2UR UR6, R10 ;  /* 0x000000000a0672ca */ /* 0x000fe400000e0000 */
[----:B------:R-:W-:-:S04]  /*140d0*/  FMNMX.FTZ R0, R25, R0, !PT ;  /* 0x0000000019007209 */ /* 0x000fc80007810000 */
[----:B------:R-:W-:-:S04]  /*140e0*/  FMNMX.FTZ R0, R28, R0, !PT ;  /* 0x000000001c007209 */ /* 0x000fc80007810000 */
[----:B------:R-:W-:-:S03]  /*140f0*/  FMNMX.FTZ R0, R29, R0, !PT ;  /* 0x000000001d007209 */ /* 0x000fc60007810000 */
[----:B------:R-:W-:Y:S01]  /*14100*/  HGMMA.64x128x16.F32.BF16 R88, R180, gdesc[UR4].tnspB, R88, gsb0 ;  /* 0x41e00004b4587df0 */ /* 0x000fe20008001858 */
[----:B------:R-:W-:Y:S01]  /*14110*/  R2UR UR6, R8 ;  /* 0x00000000080672ca */ /* 0x000fe200000e0000 */
[----:B------:R-:W-:Y:S01]  /*14120*/  VIADD R8, R10, 0x100 ;  /* 0x000001000a087836 */ /* 0x000fe20000000000 */
[----:B------:R-:W-:Y:S01]  /*14130*/  R2UR UR7, R9 ;  /* 0x00000000090772ca */ /* 0x000fe200000e0000 */
[----:B------:R-:W-:Y:S01]  /*14140*/  IMAD.MOV.U32 R9, RZ, RZ, 0x40000040 ;  /* 0x40000040ff097424 */ /* 0x000fe200078e00ff */
        /* <DEDUP_REMOVED lines=27> */
[----:B------:R-:W-:Y:S01]  /*14300*/  FMNMX.FTZ R4, R85, R0, !PT ;  /* 0x0000000055047209 */ /* 0x000fe20007810000 */
[----:B------:R-:W-:-:S04]  /*14310*/  IMAD.U32 R0, RZ, RZ, UR58 ;  /* 0x0000003aff007e24 */ /* 0x000fc8000f8e00ff */
[----:B------:R-:W0:Y:S01]  /*14320*/  SHFL.BFLY PT, R3, R4, 0x2, 0x1f ;  /* 0x0c401f0004037f89 */ /* 0x000e2200000e0000 */
        /* <DEDUP_REMOVED lines=10> */
[----:B------:R-:W-:Y:S02]  /*143d0*/  R2UR UR6, R8 ;  /* 0x00000000080672ca */ /* 0x000fe400000e0000 */
[----:B------:R-:W-:Y:S02]  /*143e0*/  R2UR UR7, R9 ;  /* 0x00000000090772ca */ /* 0x000fe400000e0000 */
[----:B0-----:R-:W-:Y:S02]  /*143f0*/  FMNMX.FTZ R8, R4, R3, !PT ;  /* 0x0000000304087209 */ /* 0x001fe40007810000 */
[----:B------:R-:W-:-:S03]  /*14400*/  FMNMX.FTZ R4, R26, R14, !PT ;  /* 0x0000000e1a047209 */ /* 0x000fc60007810000 */
[----:B------:R-:W0:Y:S02]  /*14410*/  SHFL.BFLY PT, R3, R8, 0x1, 0x1f ;  /* 0x0c201f0008037f89 */ /* 0x000e2400000e0000 */
[----:B0-----:R-:W-:-:S05]  /*14420*/  FMNMX.FTZ R3, R8, R3, !PT ;  /* 0x0000000308037209 */ /* 0x001fca0007810000 */
[C---:B------:R-:W-:Y:S01]  /*14430*/  FADD.FTZ R9, -R3.reuse, R12 ;  /* 0x0000000c03097221 */ /* 0x040fe20000010100 */
[----:B------:R-:W-:Y:S02]  /*14440*/  VIADD R12, R10, 0x200 ;  /* 0x000002000a0c7836 */ /* 0x000fe40000000000 */
[-C--:B------:R-:W-:Y:S01]  /*14450*/  FMUL.FTZ R11, R3, R0.reuse ;  /* 0x00000000030b7220 */ /* 0x080fe20000410000 */
[----:B------:R-:W-:-:S03]  /*14460*/  FMUL.FTZ R9, R9, R0 ;  /* 0x0000000009097220 */ /* 0x000fc60000410000 */
[-CC-:B------:R-:W-:Y:S01]  /*14470*/  FFMA.FTZ R182, R28, R0.reuse, -R11.reuse ;  /* 0x000000001cb67223 */ /* 0x180fe2000001080b */
        /* <DEDUP_REMOVED lines=15> */
[----:B------:R-:W-:Y:S01]  /*14570*/  FFMA.FTZ R57, R84, R0, -R11 ;  /* 0x0000000054397223 */ /* 0x000fe2000001080b */
[----:B------:R-:W-:Y:S08]  /*14580*/  MUFU.EX2 R9, R9 ;  /* 0x0000000900097308 */ /* 0x000ff00000000800 */
[----:B------:R-:W0:Y:S08]  /*14590*/  MUFU.EX2 R180, R180 ;  /* 0x000000b400b47308 */ /* 0x000e300000000800 */
[----:B------:R-:W1:Y:S08]  /*145a0*/  MUFU.EX2 R21, R21 ;  /* 0x0000001500157308 */ /* 0x000e700000000800 */
[----:B------:R-:W-:Y:S01]  /*145b0*/  MUFU.EX2 R182, R182 ;  /* 0x000000b600b67308 */ /* 0x000fe20000000800 */
[----:B0-----:R-:W-:-:S07]  /*145c0*/  FFMA.FTZ R6, R9, R6, R180 ;  /* 0x0000000609067223 */ /* 0x001fce00000100b4 */
[----:B------:R-:W-:Y:S01]  /*145d0*/  MUFU.EX2 R24, R24 ;  /* 0x0000001800187308 */ /* 0x000fe20000000800 */
[----:B-1----:R-:W-:-:S07]  /*145e0*/  F2FP.BF16.F32.PACK_AB R180, R21, R180 ;  /* 0x000000b415b4723e */ /* 0x002fce00000010ff */
        /* <DEDUP_REMOVED lines=8> */
[-CC-:B------:R-:W-:Y:S01]  /*14670*/  FFMA.FTZ R174, R44, R0.reuse, -R11.reuse ;  /* 0x000000002cae7223 */ /* 0x180fe2000001080b */
[-CC-:B------:R-:W-:Y:S01]  /*14680*/  FFMA.FTZ R40, R65, R0.reuse, -R11.reuse ;  /* 0x0000000041287223 */ /* 0x180fe2000001080b */
[----:B------:R-:W-:Y:S01]  /*14690*/  FFMA.FTZ R44, R69, R0, -R11 ;  /* 0x00000000452c7223 */ /* 0x000fe2000001080b */
[----:B------:R-:W-:Y:S01]  /*146a0*/  MUFU.EX2 R29, R29 ;  /* 0x0000001d001d7308 */ /* 0x000fe20000000800 */
[----:B------:R-:W-:Y:S01]  /*146b0*/  HGMMA.64x128x16.F32.BF16 R88, R168, gdesc[UR4].tnspB, R88, gsb0 ;  /* 0x41e00004a8587df0 */ /* 0x000fe20008001858 */
[----:B------:R-:W-:Y:S01]  /*146c0*/  R2UR UR6, R12 ;  /* 0x000000000c0672ca */ /* 0x000fe200000e0000 */
[----:B------:R-:W-:Y:S01]  /*146d0*/  VIADD R12, R10, 0x280 ;  /* 0x000002800a0c7836 */ /* 0x000fe20000000000 */
[----:B------:R-:W-:Y:S02]  /*146e0*/  R2UR UR7, R13 ;  /* 0x000000000d0772ca */ /* 0x000fe400000e0000 */
[----:B------:R-:W-:-:S02]  /*146f0*/  FMNMX.FTZ R13, R27, R4, !PT ;  /* 0x000000041b0d7209 */ /* 0x000fc40007810000 */
[----:B------:R-:W-:Y:S02]  /*14700*/  MUFU.EX2 R172, R172 ;  /* 0x000000ac00ac7308 */ /* 0x000fe40000000800 */
[----:B------:R-:W-:-:S04]  /*14710*/  FMNMX.FTZ R4, R30, R13, !PT ;  /* 0x0000000d1e047209 */ /* 0x000fc80007810000 */
[----:B------:R-:W-:Y:S02]  /*14720*/  FMNMX.FTZ R13, R31, R4, !PT ;  /* 0x000000041f0d7209 */ /* 0x000fe40007810000 */
        /* <DEDUP_REMOVED lines=25> */
[----:B------:R-:W-:Y:S01]  /*148c0*/  FMNMX.FTZ R4, R66, R13, !PT ;  /* 0x0000000d42047209 */ /* 0x000fe20007810000 */
[----:B------:R-:W-:-:S03]  /*148d0*/  IMAD.MOV.U32 R13, RZ, RZ, 0x40000040 ;  /* 0x40000040ff0d7424 */ /* 0x000fc600078e00ff */
[----:B------:R-:W-:Y:S02]  /*148e0*/  FMNMX.FTZ R37, R67, R4, !PT ;  /* 0x0000000443257209 */ /* 0x000fe40007810000 */
[----:B------:R-:W-:Y:S02]  /*148f0*/  MUFU.EX2 R57, R57 ;  /* 0x0000003900397308 */ /* 0x000fe40000000800 */
[----:B------:R-:W-:Y:S01]  /*14900*/  FMNMX.FTZ R4, R70, R37, !PT ;  /* 0x0000002546047209 */ /* 0x000fe20007810000 */
[----:B------:R-:W-:-:S06]  /*14910*/  FFMA.FTZ R37, R72, R0, -R11 ;  /* 0x0000000048257223 */ /* 0x000fcc000001080b */
[----:B------:R-:W-:Y:S01]  /*14920*/  MUFU.EX2 R37, R37 ;  /* 0x0000002500257308 */ /* 0x000fe20000000800 */
[----:B------:R-:W-:Y:S02]  /*14930*/  WARPGROUP.DEPBAR.LE gsb0, 0x0 ;  /* 0x00008000000079c5 */ /* 0x000fe40000010000 */
[----:B------:R-:W-:Y:S01]  /*14940*/  WARPGROUP.ARRIVE ;  /* 0x00000000000079c5 */ /* 0x000fe20000000000 */
[-CC-:B------:R-:W-:Y:S01]  /*14950*/  FFMA.FTZ R168, R48, R0.reuse, -R11.reuse ;  /* 0x0000000030a87223 */ /* 0x180fe2000001080b */
[-CC-:B------:R-:W-:Y:S01]  /*14960*/  FFMA.FTZ R170, R52, R0.reuse, -R11.reuse ;  /* 0x0000000034aa7223 */ /* 0x180fe2000001080b */
[-CC-:B------:R-:W-:Y:S01]  /*14970*/  FFMA.FTZ R48, R61, R0.reuse, -R11.reuse ;  /* 0x000000003d307223 */ /* 0x180fe2000001080b */
[----:B------:R-:W-:Y:S02]  /*14980*/  FFMA.FTZ R52, R77, R0, -R11 ;  /* 0x000000004d347223 */ /* 0x000fe4000001080b */
[----:B------:R-:W-:Y:S01]  /*14990*/  HGMMA.64x128x16.F32.BF16 R88, R152, gdesc[UR4].tnspB, R88, gsb0 ;  /* 0x41e0000498587df0 */ /* 0x000fe20008001858 */
[----:B------:R-:W-:Y:S01]  /*149a0*/  R2UR UR6, R12 ;  /* 0x000000000c0672ca */ /* 0x000fe200000e0000 */
[C---:B------:R-:W-:Y:S01]  /*149b0*/  VIADD R12, R10.reuse, 0x300 ;  /* 0x000003000a0c7836 */ /* 0x040fe20000000000 */
[----:B------:R-:W-:Y:S01]  /*149c0*/  R2UR UR7, R13 ;  /* 0x000000000d0772ca */ /* 0x000fe200000e0000 */
[----:B------:R-:W-:Y:S01]  /*149d0*/  VIADD R10, R10, 0x380 ;  /* 0x000003800a0a7836 */ /* 0x000fe20000000000 */
[----:B------:R-:W-:Y:S01]  /*149e0*/  FMNMX.FTZ R13, R71, R4, !PT ;  /* 0x00000004470d7209 */ /* 0x000fe20007810000 */
[----:B------:R-:W-:Y:S03]  /*149f0*/  MUFU.EX2 R168, R168 ;  /* 0x000000a800a87308 */ /* 0x000fe60000000800 */
[----:B------:R-:W-:-:S04]  /*14a00*/  FMNMX.FTZ R4, R74, R13, !PT ;  /* 0x0000000d4a047209 */ /* 0x000fc80007810000 */
        /* <DEDUP_REMOVED lines=9> */
[----:B------:R-:W-:-:S05]  /*14aa0*/  FMNMX.FTZ R4, R87, R4, !PT ;  /* 0x0000000457047209 */ /* 0x000fca0007810000 */
[----:B------:R-:W0:Y:S02]  /*14ab0*/  SHFL.BFLY PT, R13, R4, 0x2, 0x1f ;  /* 0x0c401f00040d7f89 */ /* 0x000e2400000e0000 */
[----:B0-----:R-:W-:-:S05]  /*14ac0*/  FMNMX.FTZ R8, R4, R13, !PT ;  /* 0x0000000d04087209 */ /* 0x001fca0007810000 */
[----:B------:R-:W0:Y:S02]  /*14ad0*/  SHFL.BFLY PT, R13, R8, 0x1, 0x1f ;  /* 0x0c201f00080d7f89 */ /* 0x000e2400000e0000 */
[----:B0-----:R-:W-:Y:S01]  /*14ae0*/  FMNMX.FTZ R8, R8, R13, !PT ;  /* 0x0000000d08087209 */ /* 0x001fe20007810000 */
[----:B------:R-:W-:Y:S01]  /*14af0*/  IMAD.MOV.U32 R13, RZ, RZ, 0x40000040 ;  /* 0x40000040ff0d7424 */ /* 0x000fe200078e00ff */
[----:B------:R-:W-:Y:S02]  /*14b00*/  WARPGROUP.DEPBAR.LE gsb0, 0x0 ;  /* 0x00008000000079c5 */ /* 0x000fe40000010000 */
[----:B------:R-:W-:Y:S01]  /*14b10*/  WARPGROUP.ARRIVE ;  /* 0x00000000000079c5 */ /* 0x000fe20000000000 */
[-CC-:B------:R-:W-:Y:S01]  /*14b20*/  FFMA.FTZ R152, R56, R0.reuse, -R11.reuse ;  /* 0x0000000038987223 */ /* 0x180fe2000001080b */
[-CC-:B------:R-:W-:Y:S01]  /*14b30*/  FFMA.FTZ R154, R60, R0.reuse, -R11.reuse ;  /* 0x000000003c9a7223 */ /* 0x180fe2000001080b */
[----:B------:R-:W-:-:S03]  /*14b40*/  FFMA.FTZ R56, R81, R0, -R11 ;  /* 0x0000000051387223 */ /* 0x000fc6000001080b */
[----:B------:R-:W-:Y:S01]  /*14b50*/  HGMMA.64x128x16.F32.BF16 R88, R156, gdesc[UR4].tnspB, R88, gsb0 ;  /* 0x41e000049c587df0 */ /* 0x000fe20008001858 */
[----:B------:R-:W-:Y:S01]  /*14b60*/  R2UR UR6, R12 ;  /* 0x000000000c0672ca */ /* 0x000fe200000e0000 */
[-C--:B------:R-:W-:Y:S01]  /*14b70*/  FFMA.FTZ R12, R85, R0.reuse, -R11 ;  /* 0x00000000550c7223 */ /* 0x080fe2000001080b */
[----:B------:R-:W-:Y:S01]  /*14b80*/  R2UR UR7, R13 ;  /* 0x000000000d0772ca */ /* 0x000fe200000e0000 */
[-C--:B------:R-:W-:Y:S01]  /*14b90*/  FMUL.FTZ R13, R8, R0.reuse ;  /* 0x00000000080d7220 */ /* 0x080fe20000410000 */
[----:B------:R-:W-:Y:S03]  /*14ba0*/  MUFU.EX2 R152, R152 ;  /* 0x0000009800987308 */ /* 0x000fe60000000800 */
        /* <DEDUP_REMOVED lines=24> */
[----:B------:R-:W-:-:S06]  /*14d30*/  FFMA.FTZ R86, R86, R0, -R13 ;  /* 0x0000000056567223 */ /* 0x000fcc000001080d */
        /* <DEDUP_REMOVED lines=17> */
[----:B------:R-:W-:Y:S01]  /*14e50*/  FADD.FTZ R11, -R8, R14 ;  /* 0x0000000e080b7221 */ /* 0x000fe20000010100 */
[-CC-:B------:R-:W-:Y:S01]  /*14e60*/  FFMA.FTZ R14, R27, R0.reuse, -R13.reuse ;  /* 0x000000001b0e7223 */ /* 0x180fe2000001080d */
[-CC-:B------:R-:W-:Y:S01]  /*14e70*/  FFMA.FTZ R27, R35, R0.reuse, -R13.reuse ;  /* 0x00000000231b7223 */ /* 0x180fe2000001080d */
[----:B------:R-:W-:Y:S01]  /*14e80*/  HGMMA.64x128x16.F32.BF16 R88, R160, gdesc[UR4].tnspB, R88, gsb0 ;  /* 0x41e00004a0587df0 */ /* 0x000fe20008001858 */
[-C--:B------:R-:W-:Y:S01]  /*14e90*/  FMUL.FTZ R11, R11, R0.reuse ;  /* 0x000000000b0b7220 */ /* 0x080fe20000410000 */
[----:B------:R-:W-:Y:S01]  /*14ea0*/  R2UR UR6, R10 ;  /* 0x000000000a0672ca */ /* 0x000fe200000e0000 */
[-CC-:B------:R-:W-:Y:S01]  /*14eb0*/  FFMA.FTZ R35, R51, R0.reuse, -R13.reuse ;  /* 0x0000000033237223 */ /* 0x180fe2000001080d */
[----:B------:R-:W-:Y:S01]  /*14ec0*/  MUFU.EX2 R14, R14 ;  /* 0x0000000e000e7308 */ /* 0x000fe20000000800 */
[-CC-:B------:R-:W-:Y:S01]  /*14ed0*/  FFMA.FTZ R10, R59, R0.reuse, -R13.reuse ;  /* 0x000000003b0a7223 */ /* 0x180fe2000001080d */
[-CC-:B------:R-:W-:Y:S01]  /*14ee0*/  FFMA.FTZ R157, R66, R0.reuse, -R13.reuse ;  /* 0x00000000429d7223 */ /* 0x180fe2000001080d */
[----:B------:R-:W-:-:S05]  /*14ef0*/  FFMA.FTZ R159, R70, R0, -R13 ;  /* 0x00000000469f7223 */ /* 0x000fca000001080d */
[----:B------:R0:W1:Y:S08]  /*14f00*/  MUFU.EX2 R4, R11 ;  /* 0x0000000b00047308 */ /* 0x0000700000000800 */
[----:B------:R-:W2:Y:S01]  /*14f10*/  MUFU.EX2 R27, R27 ;  /* 0x0000001b001b7308 */ /* 0x000ea20000000800 */
[----:B0-----:R-:W-:-:S05]  /*14f20*/  IMAD.MOV.U32 R11, RZ, RZ, 0x40000040 ;  /* 0x40000040ff0b7424 */ /* 0x001fca00078e00ff */
[----:B------:R-:W-:Y:S01]  /*14f30*/  R2UR UR7, R11 ;  /* 0x000000000b0772ca */ /* 0x000fe200000e0000 */
[----:B------:R-:W-:Y:S01]  /*14f40*/  FADD.FTZ R11, R21, R6 ;  /* 0x00000006150b7221 */ /* 0x000fe20000010000 */
[----:B------:R-:W-:Y:S02]  /*14f50*/  @!P1 VIADD R6, R20, 0x34860 ;  /* 0x0003486014069836 */ /* 0x000fe40000000000 */
[----:B-1----:R-:W-:Y:S01]  /*14f60*/  FFMA.FTZ R5, R4, R5, R181 ;  /* 0x0000000504057223 */ /* 0x002fe200000100b5 */
[----:B------:R-:W0:Y:S01]  /*14f70*/  MUFU.EX2 R35, R35 ;  /* 0x0000002300237308 */ /* 0x000e220000000800 */
[----:B------:R-:W-:Y:S01]  /*14f80*/  FADD.FTZ R11, R182, R11 ;  /* 0x0000000bb60b7221 */ /* 0x000fe20000010000 */
[C---:B------:R-:W-:Y:S01]  /*14f90*/  F2FP.BF16.F32.PACK_AB R181, R14.reuse, R181 ;  /* 0x000000b50eb5723e */ /* 0x040fe200000010ff */
[----:B------:R-:W-:Y:S01]  /*14fa0*/  FADD.FTZ R20, R14, R5 ;  /* 0x000000050e147221 */ /* 0x000fe20000010000 */
[C---:B------:R-:W-:Y:S01]  /*14fb0*/  F2FP.BF16.F32.PACK_AB R182, R24.reuse, R182 ;  /* 0x000000b618b6723e */ /* 0x040fe200000010ff */
[----:B------:R-:W-:-:S02]  /*14fc0*/  FADD.FTZ R11, R24, R11 ;  /* 0x0000000b180b7221 */ /* 0x000fc40000010000 */
[----:B------:R-:W-:Y:S01]  /*14fd0*/  FADD.FTZ R5, R183, R20 ;  /* 0x00000014b7057221 */ /* 0x000fe20000010000 */
[----:B------:R-:W1:Y:S01]  /*14fe0*/  MUFU.EX2 R10, R10 ;  /* 0x0000000a000a7308 */ /* 0x000e620000000800 */
[----:B------:R-:W-:Y:S01]  /*14ff0*/  FADD.FTZ R11, R176, R11 ;  /* 0x0000000bb00b7221 */ /* 0x000fe20000010000 */
[----:B------:R-:W-:Y:S01]  /*15000*/  FFMA.FTZ R20, R67, R0, -R13 ;  /* 0x0000000043147223 */ /* 0x000fe2000001080d */
[C---:B------:R-:W-:Y:S01]  /*15010*/  FADD.FTZ R42, R26.reuse, R5 ;  /* 0x000000051a2a7221 */ /* 0x040fe20000010000 */
[----:B------:R-:W-:Y:S01]  /*15020*/  F2FP.BF16.F32.PACK_AB R183, R26, R183 ;  /* 0x000000b71ab7723e */ /* 0x000fe200000010ff */
[C---:B------:R-:W-:Y:S01]  /*15030*/  FADD.FTZ R11, R28.reuse, R11 ;  /* 0x0000000b1c0b7221 */ /* 0x040fe20000010000 */
[----:B------:R-:W-:Y:S01]  /*15040*/  F2FP.BF16.F32.PACK_AB R176, R28, R176 ;  /* 0x000000b01cb0723e */ /* 0x000fe200000010ff */
[----:B------:R-:W-:Y:S01]  /*15050*/  FADD.FTZ R42, R177, R42 ;  /* 0x0000002ab12a7221 */ /* 0x000fe20000010000 */
[----:B------:R-:W3:Y:S01]  /*15060*/  MUFU.EX2 R156, R156 ;  /* 0x0000009c009c7308 */ /* 0x000ee20000000800 */
[----:B------:R-:W-:Y:S01]  /*15070*/  FADD.FTZ R50, R178, R11 ;  /* 0x0000000bb2327221 */ /* 0x000fe20000010000 */
[C---:B--2---:R-:W-:Y:S01]  /*15080*/  F2FP.BF16.F32.PACK_AB R177, R27.reuse, R177 ;  /* 0x000000b11bb1723e */ /* 0x044fe200000010ff */
[----:B------:R-:W-:Y:S01]  /*15090*/  FADD.FTZ R46, R27, R42 ;  /* 0x0000002a1b2e7221 */ /* 0x000fe20000010000 */
[----:B------:R-:W-:Y:S01]  /*150a0*/  FFMA.FTZ R42, R71, R0, -R13 ;  /* 0x00000000472a7223 */ /* 0x000fe2000001080d */
[C---:B------:R-:W-:Y:S01]  /*150b0*/  FADD.FTZ R11, R33.reuse, R50 ;  /* 0x00000032210b7221 */ /* 0x040fe20000010000 */
[----:B------:R-:W-:Y:S01]  /*150c0*/  F2FP.BF16.F32.PACK_AB R178, R33, R178 ;  /* 0x000000b221b2723e */ /* 0x000fe200000010ff */
[----:B------:R-:W-:Y:S01]  /*150d0*/  FADD.FTZ R5, R179, R46 ;  /* 0x0000002eb3057221 */ /* 0x000fe20000010000 */
[----:B------:R-:W-:Y:S01]  /*150e0*/  MUFU.EX2 R157, R157 ;  /* 0x0000009d009d7308 */ /* 0x000fe20000000800 */
[----:B------:R-:W-:Y:S01]  /*150f0*/  FADD.FTZ R50, R172, R11 ;  /* 0x0000000bac327221 */ /* 0x000fe20000010000 */
[C---:B------:R-:W-:Y:S01]  /*15100*/  F2FP.BF16.F32.PACK_AB R179, R30.reuse, R179 ;  /* 0x000000b31eb3723e */ /* 0x040fe200000010ff */
[----:B------:R-:W-:Y:S01]  /*15110*/  FADD.FTZ R46, R30, R5 ;  /* 0x000000051e2e7221 */ /* 0x000fe20000010000 */
[C---:B------:R-:W-:Y:S01]  /*15120*/  F2FP.BF16.F32.PACK_AB R172, R25.reuse, R172 ;  /* 0x000000ac19ac723e */ /* 0x040fe200000010ff */
[----:B------:R-:W-:-:S02]  /*15130*/  FADD.FTZ R5, R25, R50 ;  /* 0x0000003219057221 */ /* 0x000fc40000010000 */
[----:B------:R-:W-:Y:S01]  /*15140*/  FADD.FTZ R46, R173, R46 ;  /* 0x0000002ead2e7221 */ /* 0x000fe20000010000 */
[----:B------:R-:W-:Y:S01]  /*15150*/  MUFU.EX2 R20, R20 ;  /* 0x0000001400147308 */ /* 0x000fe20000000800 */
[----:B------:R-:W-:Y:S01]  /*15160*/  FADD.FTZ R50, R174, R5 ;  /* 0x00000005ae327221 */ /* 0x000fe20000010000 */
[C---:B------:R-:W-:Y:S01]  /*15170*/  F2FP.BF16.F32.PACK_AB R173, R31.reuse, R173 ;  /* 0x000000ad1fad723e */ /* 0x040fe200000010ff */
[----:B------:R-:W-:Y:S01]  /*15180*/  FADD.FTZ R46, R31, R46 ;  /* 0x0000002e1f2e7221 */ /* 0x000fe20000010000 */
[C---:B------:R-:W-:Y:S01]  /*15190*/  F2FP.BF16.F32.PACK_AB R174, R29.reuse, R174 ;  /* 0x000000ae1dae723e */ /* 0x040fe200000010ff */
[----:B------:R-:W-:Y:S02]  /*151a0*/  FADD.FTZ R11, R29, R50 ;  /* 0x000000321d0b7221 */ /* 0x000fe40000010000 */
[----:B------:R-:W-:Y:S01]  /*151b0*/  FADD.FTZ R5, R175, R46 ;  /* 0x0000002eaf057221 */ /* 0x000fe20000010000 */
[----:B------:R-:W2:Y:S01]  /*151c0*/  MUFU.EX2 R158, R158 ;  /* 0x0000009e009e7308 */ /* 0x000ea20000000800 */
        /* <DEDUP_REMOVED lines=8> */
[C---:B0-----:R-:W-:Y:S01]  /*15250*/  F2FP.BF16.F32.PACK_AB R169, R35.reuse, R169 ;  /* 0x000000a923a9723e */ /* 0x041fe200000010ff */
[----:B------:R-:W-:Y:S01]  /*15260*/  FADD.FTZ R46, R35, R46 ;  /* 0x0000002e232e7221 */ /* 0x000fe20000010000 */
[C---:B------:R-:W-:Y:S01]  /*15270*/  F2FP.BF16.F32.PACK_AB R170, R36.reuse, R170 ;  /* 0x000000aa24aa723e */ /* 0x040fe200000010ff */
[----:B------:R-:W-:Y:S02]  /*15280*/  FADD.FTZ R11, R36, R11 ;  /* 0x0000000b240b7221 */ /* 0x000fe40000010000 */
        /* <DEDUP_REMOVED lines=10> */
[C---:B-1----:R-:W-:Y:S01]  /*15330*/  F2FP.BF16.F32.PACK_AB R153, R10.reuse, R153 ;  /* 0x000000990a99723e */ /* 0x042fe200000010ff */
[----:B------:R-:W-:Y:S01]  /*15340*/  FADD.FTZ R14, R10, R5 ;  /* 0x000000050a0e7221 */ /* 0x000fe20000010000 */
[C---:B------:R-:W-:Y:S01]  /*15350*/  F2FP.BF16.F32.PACK_AB R154, R48.reuse, R154 ;  /* 0x0000009a309a723e */ /* 0x040fe200000010ff */
[----:B------:R-:W-:Y:S02]  /*15360*/  FADD.FTZ R11, R48, R11 ;  /* 0x0000000b300b7221 */ /* 0x000fe40000010000 */
[----:B------:R-:W-:Y:S01]  /*15370*/  FADD.FTZ R5, R155, R14 ;  /* 0x0000000e9b057221 */ /* 0x000fe20000010000 */
[----:B------:R-:W0:Y:S01]  /*15380*/  MUFU.EX2 R75, R75 ;  /* 0x0000004b004b7308 */ /* 0x000e220000000800 */
[----:B---3--:R-:W-:Y:S01]  /*15390*/  FADD.FTZ R11, R156, R11 ;  /* 0x0000000b9c0b7221 */ /* 0x008fe20000010000 */
[----:B------:R-:W-:-:S03]  /*153a0*/  F2FP.BF16.F32.PACK_AB R156, R40, R156 ;  /* 0x0000009c289c723e */ /* 0x000fc600000010ff */
[----:B------:R-:W-:-:S03]  /*153b0*/  FADD.FTZ R11, R40, R11 ;  /* 0x0000000b280b7221 */ /* 0x000fc60000010000 */
[----:B------:R-:W-:Y:S01]  /*153c0*/  MUFU.EX2 R78, R78 ;  /* 0x0000004e004e7308 */ /* 0x000fe20000000800 */
[----:B--2---:R-:W-:Y:S01]  /*153d0*/  FADD.FTZ R11, R158, R11 ;  /* 0x0000000b9e0b7221 */ /* 0x004fe20000010000 */
[----:B------:R-:W-:-:S06]  /*153e0*/  F2FP.BF16.F32.PACK_AB R158, R44, R158 ;  /* 0x0000009e2c9e723e */ /* 0x000fcc00000010ff */
[----:B------:R-:W1:Y:S08]  /*153f0*/  MUFU.EX2 R79, R79 ;  /* 0x0000004f004f7308 */ /* 0x000e700000000800 */
[----:B------:R-:W-:Y:S08]  /*15400*/  MUFU.EX2 R56, R56 ;  /* 0x0000003800387308 */ /* 0x000ff00000000800 */
[----:B------:R-:W-:Y:S01]  /*15410*/  MUFU.EX2 R83, R83 ;  /* 0x0000005300537308 */ /* 0x000fe20000000800 */
[----:B------:R-:W-:-:S02]  /*15420*/  WARPGROUP.DEPBAR.LE gsb0, 0x0 ;  /* 0x00008000000079c5 */ /* 0x000fc40000010000 */
[----:B------:R-:W-:-:S05]  /*15430*/  WARPGROUP.ARRIVE ;  /* 0x00000000000079c5 */ /* 0x000fca0000000000 */
[----:B------:R-:W2:Y:S01]  /*15440*/  MUFU.EX2 R12, R12 ;  /* 0x0000000c000c7308 */ /* 0x000ea20000000800 */
[----:B------:R-:W-:Y:S02]  /*15450*/  F2FP.BF16.F32.PACK_AB R160, R45, R37 ;  /* 0x000000252da0723e */ /* 0x000fe400000010ff */
[----:B0-----:R-:W-:Y:S01]  /*15460*/  F2FP.BF16.F32.PACK_AB R161, R75, R74 ;  /* 0x0000004a4ba1723e */ /* 0x001fe200000010ff */
[----:B------:R-:W-:Y:S01]  /*15470*/  HGMMA.64x128x16.F32.BF16 R88, R164, gdesc[UR4].tnspB, R88, gsb0 ;  /* 0x41e00004a4587df0 */ /* 0x000fe20008001858 */
[----:B------:R-:W-:Y:S02]  /*15480*/  F2FP.BF16.F32.PACK_AB R162, R52, R49 ;  /* 0x0000003134a2723e */ /* 0x000fe400000010ff */
[----:B-1----:R-:W-:Y:S01]  /*15490*/  F2FP.BF16.F32.PACK_AB R163, R79, R78 ;  /* 0x0000004e4fa3723e */ /* 0x002fe200000010ff */
[----:B------:R-:W-:Y:S02]  /*154a0*/  WARPGROUP.DEPBAR.LE gsb0, 0x0 ;  /* 0x00008000000079c5 */ /* 0x000fe40000010000 */
[----:B------:R0:W-:Y:S01]  /*154b0*/  @!P1 SYNCS.ARRIVE.TRANS64.RED.A1T0 RZ, [R15+URZ], RZ ;  /* 0x000000ff0fff99a7 */ /* 0x0001e2000810043f */
[----:B------:R-:W-:Y:S01]  /*154c0*/  MUFU.EX2 R165, R82 ;  /* 0x0000005200a57308 */ /* 0x000fe20000000800 */
[----:B--2---:R-:W-:-:S02]  /*154d0*/  F2FP.BF16.F32.PACK_AB R166, R12, R57 ;  /* 0x000000390ca6723e */ /* 0x004fc400000010ff */
[----:B------:R-:W-:Y:S02]  /*154e0*/  F2FP.BF16.F32.PACK_AB R164, R56, R53 ;  /* 0x0000003538a4723e */ /* 0x000fe400000010ff */
[----:B0-----:R-:W-:Y:S01]  /*154f0*/  @!P1 PRMT R15, RZ, 0x654, R6 ;  /* 0x00000654ff0f9816 */ /* 0x001fe20000000006 */
[-CC-:B------:R-:W-:Y:S01]  /*15500*/  FFMA.FTZ R6, R63, R0.reuse, -R13.reuse ;  /* 0x000000003f067223 */ /* 0x180fe2000001080d */
[----:B------:R-:W-:Y:S01]  /*15510*/  FFMA.FTZ R13, R87, R0, -R13 ;  /* 0x00000000570d7223 */ /* 0x000fe2000001080d */
[----:B------:R-:W-:Y:S01]  /*15520*/  MUFU.EX2 R167, R86 ;  /* 0x0000005600a77308 */ /* 0x000fe20000000800 */
[----:B------:R0:W-:Y:S07]  /*15530*/  @!P1 SYNCS.ARRIVE.TRANS64.RED.A1T0 RZ, [R15+URZ], RZ ;  /* 0x000000ff0fff99a7 */ /* 0x0001ee000810043f */
[----:B------:R-:W1:Y:S08]  /*15540*/  MUFU.EX2 R6, R6 ;  /* 0x0000000600067308 */ /* 0x000e700000000800 */
[----:B------:R-:W2:Y:S01]  /*15550*/  MUFU.EX2 R13, R13 ;  /* 0x0000000d000d7308 */ /* 0x000ea20000000800 */
[C---:B-1----:R-:W-:Y:S01]  /*15560*/  FADD.FTZ R14, R6.reuse, R5 ;  /* 0x00000005060e7221 */ /* 0x042fe20000010000 */
[----:B------:R-:W-:-:S03]  /*15570*/  F2FP.BF16.F32.PACK_AB R155, R6, R155 ;  /* 0x0000009b069b723e */ /* 0x000fc600000010ff */
[----:B------:R-:W-:Y:S01]  /*15580*/  FADD.FTZ R5, R157, R14 ;  /* 0x0000000e9d057221 */ /* 0x000fe20000010000 */
[----:B------:R-:W-:-:S03]  /*15590*/  F2FP.BF16.F32.PACK_AB R157, R20, R157 ;  /* 0x0000009d149d723e */ /* 0x000fc600000010ff */
[----:B------:R-:W-:Y:S01]  /*155a0*/  FADD.FTZ R14, R20, R5 ;  /* 0x00000005140e7221 */ /* 0x000fe20000010000 */
[----:B------:R-:W-:-:S03]  /*155b0*/  IMAD.MOV.U32 R20, RZ, RZ, R196 ;  /* 0x000000ffff147224 */ /* 0x000fc600078e00c4 */
[----:B------:R-:W-:Y:S01]  /*155c0*/  FADD.FTZ R5, R159, R14 ;  /* 0x0000000e9f057221 */ /* 0x000fe20000010000 */
[----:B------:R-:W-:Y:S01]  /*155d0*/  FADD.FTZ R14, R44, R11 ;  /* 0x0000000b2c0e7221 */ /* 0x000fe20000010000 */
[C---:B------:R-:W-:Y:S02]  /*155e0*/  F2FP.BF16.F32.PACK_AB R159, R42.reuse, R159 ;  /* 0x0000009f2a9f723e */ /* 0x040fe400000010ff */
[----:B------:R-:W-:Y:S01]  /*155f0*/  FADD.FTZ R5, R42, R5 ;  /* 0x000000052a057221 */ /* 0x000fe20000010000 */
[----:B------:R-:W-:-:S03]  /*15600*/  FADD.FTZ R14, R37, R14 ;  /* 0x0000000e250e7221 */ /* 0x000fc60000010000 */
[----:B------:R-:W-:Y:S01]  /*15610*/  FADD.FTZ R6, R74, R5 ;  /* 0x000000054a067221 */ /* 0x000fe20000010000 */
[----:B------:R-:W-:-:S03]  /*15620*/  FADD.FTZ R14, R45, R14 ;  /* 0x0000000e2d0e7221 */ /* 0x000fc60000010000 */
        /* <DEDUP_REMOVED lines=14> */
[C---:B--2---:R-:W-:Y:S01]  /*15710*/  F2FP.BF16.F32.PACK_AB R167, R13.reuse, R167 ;  /* 0x000000a70da7723e */ /* 0x044fe200000010ff */
[----:B------:R-:W-:Y:S02]  /*15720*/  IMAD.MOV.U32 R12, RZ, RZ, R3 ;  /* 0x000000ffff0c7224 */ /* 0x000fe400078e0003 */
[----:B------:R-:W-:Y:S01]  /*15730*/  FADD.FTZ R5, R13, R10 ;  /* 0x0000000a0d057221 */ /* 0x000fe20000010000 */
[----:B------:R-:W-:Y:S01]  /*15740*/  IMAD.MOV.U32 R13, RZ, RZ, R194 ;  /* 0x000000ffff0d7224 */ /* 0x000fe200078e00c2 */
[----:B0-----:R-:W-:Y:S06]  /*15750*/  @P2 BRA `(.L_x_792) ;  /* 0xffffffd800d82947 */ /* 0x001fec000383ffff */
.L_x_781:
[----:B------:R-:W-:Y:S05]  /*15760*/  BSYNC B0 ;  /* 0x0000000000007941 */ /* 0x000fea0003800000 */
.L_x_780:
        /* <DEDUP_REMOVED lines=67> */
.L_x_793:
[----:B------:R-:W-:Y:S01]  /*15ba0*/  IMAD R13, R194, 0x8, R2 ;  /* 0x00000008c20d7824 */ /* 0x000fe200078e0202 */
[----:B------:R-:W-:-:S04]  /*15bb0*/  SHF.L.U32 R4, R196, 0x1f, RZ ;  /* 0x0000001fc4047819 */ /* 0x000fc800000006ff */
[----:B------:R0:W1:Y:S01]  /*15bc0*/  SYNCS.PHASECHK.TRANS64.TRYWAIT P2, [R13+URZ+0x34850], R4 ;  /* 0x034850040d0075a7 */ /* 0x000062000804017f */
[----:B------:R-:W-:Y:S05]  /*15bd0*/  @!P0 BRA `(.L_x_794) ;  /* 0x0000000000048947 */ /* 0x000fea0003800000 */
[----:B------:R-:W-:Y:S01]  /*15be0*/  BPT.TRAP 0x1 ;  /* 0x000000040000795c */ /* 0x000fe20000300000 */
.L_x_794:
[----:B------:R-:W-:Y:S01]  /*15bf0*/  VIADD R2, R2, 0x400 ;  /* 0x0000040002027836 */ /* 0x000fe20000000000 */
[----:B------:R-:W-:Y:S04]  /*15c00*/  BSSY B0, `(.L_x_795) ;  /* 0x0000008000007945 */ /* 0x000fe80003800000 */
[----:B------:R-:W-:-:S04]  /*15c10*/  SHF.R.U32.HI R2, RZ, 0x4, R2 ;  /* 0x00000004ff027819 */ /* 0x000fc80000011602 */
[----:B------:R-:W-:-:S04]  /*15c20*/  LOP3.LUT R2, R2, 0x3fff, RZ, 0xc0, !PT ;  /* 0x00003fff02027812 */ /* 0x000fc800078ec0ff */
[----:B------:R-:W-:-:S05]  /*15c30*/  LOP3.LUT R7, R2, 0x4000000, RZ, 0xfc, !PT ;  /* 0x0400000002077812 */ /* 0x000fca00078efcff */
[----:B------:R-:W-:Y:S01]  /*15c40*/  IMAD R2, R194, 0x800, R7 ;  /* 0x00000800c2027824 */ /* 0x000fe200078e0207 */
[----:B-1----:R-:W-:Y:S06]  /*15c50*/  @P2 BRA `(.L_x_796) ;  /* 0x0000000000082947 */ /* 0x002fec0003800000 */
[----:B------:R-:W1:Y:S02]  /*15c60*/  SYNCS.PHASECHK.TRANS64.TRYWAIT P0, [R13+URZ+0x34850], R4 ;  /* 0x034850040d0075a7 */ /* 0x000e64000800017f */
[----:B-1----:R-:W-:Y:S05]  /*15c70*/  @!P0 BRA `(.L_x_797) ;  /* 0x000000a400f48947 */ /* 0x002fea0003800000 */
.L_x_796:
[----:B------:R-:W-:Y:S05]  /*15c80*/  BSYNC B0 ;  /* 0x0000000000007941 */ /* 0x000fea0003800000 */
.L_x_795:
[----:B------:R-:W-:Y:S01]  /*15c90*/  IMAD.MOV.U32 R10, RZ, RZ, R2 ;  /* 0x000000ffff0a7224 */ /* 0x000fe200078e0002 */
[----:B------:R-:W-:Y:S01]  /*15ca0*/  WARPGROUP.ARRIVE ;  /* 0x00000000000079c5 */ /* 0x000fe20000000000 */
[----:B------:R-:W-:Y:S01]  /*15cb0*/  IMAD.MOV.U32 R11, RZ, RZ, 0x40000040 ;  /* 0x40000040ff0b7424 */ /* 0x000fe200078e00ff */
[----:B------:R-:W2:Y:S01]  /*15cc0*/  SHFL.BFLY PT, R7, R6, 0x2, 0x1f ;  /* 0x0c401f0006077f89 */ /* 0x000ea200000e0000 */
[----:B------:R-:W-:Y:S01]  /*15cd0*/  VIADD R194, R194, 0x1 ;  /* 0x00000001c2c27836 */ /* 0x000fe20000000000 */
[----:B------:R-:W-:Y:S01]  /*15ce0*/  R2UR UR6, R10 ;  /* 0x000000000a0672ca */ /* 0x000fe200000e0000 */
[----:B------:R-:W-:Y:S01]  /*15cf0*/  VIADD R10, R2, 0x80 ;  /* 0x00000080020a7836 */ /* 0x000fe20000000000 */
[----:B------:R-:W-:Y:S01]  /*15d00*/  R2UR UR7, R11 ;  /* 0x000000000b0772ca */ /* 0x000fe200000e0000 */
[----:B------:R-:W-:Y:S01]  /*15d10*/  IMAD.MOV.U32 R11, RZ, RZ, 0x40000040 ;  /* 0x40000040ff0b7424 */ /* 0x000fe200078e00ff */
[----:B------:R-:W-:Y:S01]  /*15d20*/  ISETP.NE.AND P2, PT, R194, 0x2, PT ;  /* 0x00000002c200780c */ /* 0x000fe20003f45270 */
[----:B------:R-:W-:-:S02]  /*15d30*/  IMAD.MOV.U32 R89, RZ, RZ, -0x800000 ;  /* 0xff800000ff597424 */ /* 0x000fc400078e00ff */
[----:B------:R-:W-:Y:S01]  /*15d40*/  IMAD.MOV.U32 R88, RZ, RZ, -0x800000 ;  /* 0xff800000ff587424 */ /* 0x000fe200078e00ff */
[----:B------:R-:W-:Y:S01]  /*15d50*/  SEL R194, R194, RZ, P2 ;  /* 0x000000ffc2c27207 */ /* 0x000fe20001000000 */
[----:B------:R-:W-:-:S06]  /*15d60*/  VIADD R204, R204, 0x1 ;  /* 0x00000001cccc7836 */ /* 0x000fcc0000000000 */
[----:B------:R-:W-:Y:S01]  /*15d70*/  HGMMA.64x128x16.F32.BF16 R24, R180, gdesc[UR4].tnspB, R24, gsb0 ;  /* 0x41e00004b4187df0 */ /* 0x000fe20008001818 */
[----:B------:R-:W-:Y:S01]  /*15d80*/  R2UR UR6, R10 ;  /* 0x000000000a0672ca */ /* 0x000fe200000e0000 */
[----:B------:R-:W-:Y:S01]  /*15d90*/  VIADD R10, R2, 0x100 ;  /* 0x00000100020a7836 */ /* 0x000fe20000000000 */
[----:B------:R-:W-:Y:S01]  /*15da0*/  R2UR UR7, R11 ;  /* 0x000000000b0772ca */ /* 0x000fe200000e0000 */
[----:B------:R-:W-:Y:S02]  /*15db0*/  IMAD.MOV.U32 R11, RZ, RZ, 0x40000040 ;  /* 0x40000040ff0b7424 */ /* 0x000fe400078e00ff */
[----:B--2---:R-:W-:Y:S01]  /*15dc0*/  FADD.FTZ R7, R7, R6 ;  /* 0x0000000607077221 */ /* 0x004fe20000010000 */
[----:B------:R-:W-:Y:S02]  /*15dd0*/  WARPGROUP.DEPBAR.LE gsb0, 0x0 ;  /* 0x00008000000079c5 */ /* 0x000fe40000010000 */
[----:B------:R-:W-:-:S07]  /*15de0*/  WARPGROUP.ARRIVE ;  /* 0x00000000000079c5 */ /* 0x000fce0000000000 */
        /* <DEDUP_REMOVED lines=33> */
[----:B------:R-:W0:Y:S02]  /*16000*/  SHFL.BFLY PT, R2, R5, 0x2, 0x1f ;  /* 0x0c401f0005027f89 */ /* 0x000e2400000e0000 */
[----:B01----:R-:W-:Y:S01]  /*16010*/  FADD.FTZ R4, R2, R5 ;  /* 0x0000000502047221 */ /* 0x003fe20000010000 */
[----:B------:R-:W-:Y:S01]  /*16020*/  SEL R5, RZ, 0x1, P2 ;  /* 0x00000001ff057807 */ /* 0x000fe20001000000 */
[----:B------:R-:W-:Y:S03]  /*16030*/  SHFL.BFLY PT, R2, R7, 0x1, 0x1f ;  /* 0x0c201f0007027f89 */ /* 0x000fe600000e0000 */
[----:B------:R-:W-:Y:S01]  /*16040*/  LOP3.LUT R196, R196, R5, RZ, 0x3c, !PT ;  /* 0x00000005c4c47212 */ /* 0x000fe200078e3cff */
[----:B------:R-:W0:Y:S02]  /*16050*/  SHFL.BFLY PT, R9, R4, 0x1, 0x1f ;  /* 0x0c201f0004097f89 */ /* 0x000e2400000e0000 */
[----:B0-----:R-:W-:-:S05]  /*16060*/  FADD.FTZ R12, R4, R9 ;  /* 0x00000009040c7221 */ /* 0x001fca0000010000 */
[----:B------:R-:W-:-:S13]  /*16070*/  FSETP.NE.FTZ.AND P3, PT, R12, RZ, PT ;  /* 0x000000ff0c00720b */ /* 0x000fda0003f75000 */
[----:B------:R-:W0:Y:S02]  /*16080*/  @P3 MUFU.LG2 R9, R12 ;  /* 0x0000000c00093308 */ /* 0x000e240000000c00 */
[----:B0-----:R-:W-:Y:S01]  /*16090*/  @P3 FMUL.FTZ R9, R9, 0.69314718246459960938 ;  /* 0x3f31721809093820 */ /* 0x001fe20000410000 */
[----:B------:R-:W-:Y:S02]  /*160a0*/  WARPGROUP.DEPBAR.LE gsb0, 0x0 ;  /* 0x00008000000079c5 */ /* 0x000fe40000010000 */
[----:B------:R-:W-:-:S06]  /*160b0*/  WARPGROUP.ARRIVE ;  /* 0x00000000000079c5 */ /* 0x000fcc0000000000 */
[----:B------:R-:W-:Y:S01]  /*160c0*/  HGMMA.64x128x16.F32.BF16 R24, R160, gdesc[UR4].tnspB, R24, gsb0 ;  /* 0x41e00004a0187df0 */ /* 0x000fe20008001818 */
[----:B------:R-:W-:Y:S01]  /*160d0*/  R2UR UR6, R10 ;  /* 0x000000000a0672ca */ /* 0x000fe200000e0000 */
[----:B------:R-:W-:Y:S01]  /*160e0*/  @!P1 VIADD R10, R13, 0x34860 ;  /* 0x000348600d0a9836 */ /* 0x000fe20000000000 */
[----:B------:R-:W-:Y:S01]  /*160f0*/  R2UR UR7, R11 ;  /* 0x000000000b0772ca */ /* 0x000fe200000e0000 */
[----:B------:R-:W-:Y:S01]  /*16100*/  FADD.FTZ R11, R7, R2 ;  /* 0x00000002070b7221 */ /* 0x000fe20000010000 */
[----:B------:R-:W-:Y:S02]  /*16110*/  IMAD.MOV.U32 R2, RZ, RZ, RZ ;  /* 0x000000ffff027224 */ /* 0x000fe400078e00ff */
[----:B------:R-:W-:Y:S01]  /*16120*/  IMAD.MOV.U32 R7, RZ, RZ, RZ ;  /* 0x000000ffff077224 */ /* 0x000fe200078e00ff */
[----:B------:R-:W-:Y:S02]  /*16130*/  @!P1 PRMT R10, RZ, 0x654, R10 ;  /* 0x00000654ff0a9816 */ /* 0x000fe4000000000a */
[----:B------:R-:W-:-:S03]  /*16140*/  FSETP.NE.FTZ.AND P0, PT, R11, RZ, PT ;  /* 0x000000ff0b00720b */ /* 0x000fc60003f15000 */
[----:B------:R-:W-:Y:S10]  /*16150*/  @P3 MUFU.RCP R7, R12 ;  /* 0x0000000c00073308 */ /* 0x000ff40000001000 */
[----:B------:R-:W0:Y:S01]  /*16160*/  @P0 MUFU.LG2 R6, R11 ;  /* 0x0000000b00060308 */ /* 0x000e220000000c00 */
[C---:B------:R-:W-:Y:S01]  /*16170*/  @P0 FMUL.FTZ R4, R0.reuse, 0.69314718246459960938 ;  /* 0x3f31721800040820 */ /* 0x040fe20000410000 */
[----:B------:R-:W-:-:S04]  /*16180*/  @P3 FMUL.FTZ R0, R0, 0.69314718246459960938 ;  /* 0x3f31721800003820 */ /* 0x000fc80000410000 */
[----:B------:R-:W-:Y:S02]  /*16190*/  @P3 FFMA.FTZ R89, R0, R8, R9 ;  /* 0x0000000800593223 */ /* 0x000fe40000010009 */
[----:B------:R-:W1:Y:S01]  /*161a0*/  @P0 MUFU.RCP R2, R11 ;  /* 0x0000000b00020308 */ /* 0x000e620000001000 */
[----:B0-----:R-:W-:-:S04]  /*161b0*/  @P0 FMUL.FTZ R5, R6, 0.69314718246459960938 ;  /* 0x3f31721806050820 */ /* 0x001fc80000410000 */
[----:B------:R-:W-:Y:S01]  /*161c0*/  @P0 FFMA.FTZ R88, R4, R3, R5 ;  /* 0x0000000304580223 */ /* 0x000fe20000010005 */
[----:B------:R-:W-:Y:S01]  /*161d0*/  PLOP3.LUT P0, PT, PT, PT, PT, 0x8, 0x0 ;  /* 0x000000000000781c */ /* 0x000fe20003f0e170 */
[----:B------:R-:W-:Y:S02]  /*161e0*/  WARPGROUP.DEPBAR.LE gsb0, 0x0 ;  /* 0x00008000000079c5 */ /* 0x000fe40000010000 */
[----:B------:R-:W-:-:S06]  /*161f0*/  WARPGROUP.ARRIVE ;  /* 0x00000000000079c5 */ /* 0x000fcc0000000000 */
[----:B------:R-:W-:Y:S03]  /*16200*/  HGMMA.64x128x16.F32.BF16 R24, R164, gdesc[UR4].tnspB, R24, gsb0 ;  /* 0x41e00004a4187df0 */ /* 0x000fe60008001818 */
[----:B------:R-:W-:Y:S02]  /*16210*/  WARPGROUP.DEPBAR.LE gsb0, 0x0 ;  /* 0x00008000000079c5 */ /* 0x000fe40000010000 */
[-C--:B-1----:R-:W-:Y:S01]  /*16220*/  FMUL.FTZ R0, R32, R2.reuse ;  /* 0x0000000220007220 */ /* 0x082fe20000410000 */
        /* <DEDUP_REMOVED lines=63> */
[----:B------:R-:W-:-:S07]  /*16620*/  FMUL.FTZ R87, R87, R7 ;  /* 0x0000000757577220 */ /* 0x000fce0000410000 */
.L_x_723:
[----:B------:R-:W0:Y:S08]  /*16630*/  S2UR UR5, SR_CgaCtaId ;  /* 0x00000000000579c3 */ /* 0x000e300000008800 */
[----:B------:R-:W-:Y:S06]  /*16640*/  BAR.SYNC.DEFER_BLOCKING 0x5, 0x180 ;  /* 0x0146000000007b1d */ /* 0x000fec0000010000 */
[----:B------:R-:W-:Y:S01]  /*16650*/  UMOV UR4, 0x400 ;  /* 0x0000040000047882 */ /* 0x000fe20000000000 */
[----:B------:R-:W-:Y:S01]  /*16660*/  BSSY B0, `(.L_x_798) ;  /* 0x00001f3000007945 */ /* 0x000fe20003800000 */
[----:B0-----:R-:W-:-:S06]  /*16670*/  ULEA UR4, UR5, UR4, 0x18 ;  /* 0x0000000405047291 */ /* 0x001fcc000f8ec03f */
[----:B------:R-:W-:-:S05]  /*16680*/  IMAD.U32 R2, RZ, RZ, UR4 ;  /* 0x00000004ff027e24 */ /* 0x000fca000f8e00ff */
[----:B------:R0:W1:Y:S01]  /*16690*/  LDS.128 R124, [R2+0x348d0] ;  /* 0x0348d000027c7984 */ /* 0x0000620000000c00 */
[----:B------:R-:W-:Y:S06]  /*166a0*/  BAR.ARV 0x4, 0x180 ;  /* 0x0106000000007b1d */ /* 0x000fec0000002000 */
[----:B------:R-:W-:Y:S05]  /*166b0*/  @P0 BRA `(.L_x_799) ;  /* 0x0000001000fc0947 */ /* 0x000fea0003800000 */
[----:B------:R-:W2:Y:S01]  /*166c0*/  S2R R5, SR_SWINHI ;  /* 0x0000000000057919 */ /* 0x000ea20000002f00 */
[----:B------:R-:W-:Y:S01]  /*166d0*/  F2FP.BF16.F32.PACK_AB R10, R3, R10 ;  /* 0x0000000a030a723e */ /* 0x000fe200000010ff */
[----:B------:R-:W-:Y:S01]  /*166e0*/  ULDC.64 UR4, c[0x0][0xc00] ;  /* 0x0003000000047ab9 */ /* 0x000fe20000000a00 */
[----:B------:R-:W-:Y:S02]  /*166f0*/  F2FP.BF16.F32.PACK_AB R31, R34, R31 ;  /* 0x0000001f221f723e */ /* 0x000fe400000010ff */
[----:B------:R-:W-:Y:S02]  /*16700*/  F2FP.BF16.F32.PACK_AB R32, R73, R32 ;  /* 0x000000204920723e */ /* 0x000fe400000010ff */
[----:B------:R-:W-:Y:S02]  /*16710*/  F2FP.BF16.F32.PACK_AB R34, R77, R76 ;  /* 0x0000004c4d22723e */ /* 0x000fe400000010ff */
[----:B------:R-:W-:Y:S02]  /*16720*/  F2FP.BF16.F32.PACK_AB R35, R38, R35 ;  /* 0x000000232623723e */ /* 0x000fe400000010ff */
[----:B------:R-:W-:-:S02]  /*16730*/  MOV R20, R2 ;  /* 0x0000000200147202 */ /* 0x000fc40000000f00 */
[----:B--2---:R-:W-:-:S03]  /*16740*/  MOV R21, R5 ;  /* 0x0000000500157202 */ /* 0x004fc60000000f00 */
[----:B------:R-:W-:-:S03]  /*16750*/  IMAD.WIDE R8, R235, 0x2, R20 ;  /* 0x00000002eb087825 */ /* 0x000fc600078e0214 */
[C---:B------:R-:W-:Y:S02]  /*16760*/  LOP3.LUT R15, R8.reuse, 0x380, RZ, 0xc0, !PT ;  /* 0x00000380080f7812 */ /* 0x040fe400078ec0ff */
[C---:B------:R-:W-:Y:S02]  /*16770*/  IADD3 R71, P6, R8.reuse, 0x20, RZ ;  /* 0x0000002008477810 */ /* 0x040fe40007fde0ff */
[----:B------:R-:W-:Y:S02]  /*16780*/  SHF.R.U64 R15, R15, 0x3, RZ ;  /* 0x000000030f0f7819 */ /* 0x000fe400000012ff */
[C---:B------:R-:W-:Y:S01]  /*16790*/  IADD3 R79, P5, R8.reuse, 0x40, RZ ;  /* 0x00000040084f7810 */ /* 0x040fe20007fbe0ff */
[--C-:B------:R-:W-:Y:S01]  /*167a0*/  IMAD.X R5, RZ, RZ, R9.reuse, P6 ;  /* 0x000000ffff057224 */ /* 0x100fe200030e0609 */
[C---:B------:R-:W-:Y:S02]  /*167b0*/  IADD3 R97, P4, R8.reuse, 0x60, RZ ;  /* 0x0000006008617810 */ /* 0x040fe40007f9e0ff */
[C---:B------:R-:W-:Y:S01]  /*167c0*/  IADD3 R99, P3, R8.reuse, 0x4000, RZ ;  /* 0x0000400008637810 */ /* 0x040fe20007f7e0ff */
[--C-:B------:R-:W-:Y:S01]  /*167d0*/  IMAD.X R7, RZ, RZ, R9.reuse, P5 ;  /* 0x000000ffff077224 */ /* 0x100fe200028e0609 */
[C---:B------:R-:W-:Y:S01]  /*167e0*/  IADD3 R70, P2, R8.reuse, 0x4020, RZ ;  /* 0x0000402008467810 */ /* 0x040fe20007f5e0ff */
[----:B------:R-:W-:Y:S01]  /*167f0*/  IMAD.X R13, RZ, RZ, R9, P4 ;  /* 0x000000ffff0d7224 */ /* 0x000fe200020e0609 */
[----:B------:R-:W-:Y:S01]  /*16800*/  BAR.SYNC.DEFER_BLOCKING 0x1, 0x100 ;  /* 0x0044000000007b1d */ /* 0x000fe20000010000 */
[----:B------:R-:W-:-:S02]  /*16810*/  IADD3 R101, P1, R8, 0x4040, RZ ;  /* 0x0000404008657810 */ /* 0x000fc40007f3e0ff */
[----:B------:R-:W-:Y:S01]  /*16820*/  IADD3 R78, P0, R8, 0x4060, RZ ;  /* 0x00004060084e7810 */ /* 0x000fe20007f1e0ff */
[--C-:B------:R-:W-:Y:S01]  /*16830*/  IMAD.X R25, RZ, RZ, R9.reuse, P2 ;  /* 0x000000ffff197224 */ /* 0x100fe200010e0609 */
[----:B------:R-:W-:Y:S01]  /*16840*/  LOP3.LUT R8, R15, R8, RZ, 0x3c, !PT ;  /* 0x000000080f087212 */ /* 0x000fe200078e3cff */
[--C-:B------:R-:W-:Y:S01]  /*16850*/  IMAD.X R15, RZ, RZ, R9.reuse, P3 ;  /* 0x000000ffff0f7224 */ /* 0x100fe200018e0609 */
[----:B------:R-:W-:Y:S01]  /*16860*/  LOP3.LUT R4, R71, 0x380, RZ, 0xc0, !PT ;  /* 0x0000038047047812 */ /* 0x000fe200078ec0ff */
[--C-:B------:R-:W-:Y:S01]  /*16870*/  IMAD.X R27, RZ, RZ, R9.reuse, P1 ;  /* 0x000000ffff1b7224 */ /* 0x100fe200008e0609 */
[----:B------:R-:W-:Y:S01]  /*16880*/  LOP3.LUT R6, R79, 0x380, RZ, 0xc0, !PT ;  /* 0x000003804f067812 */ /* 0x000fe200078ec0ff */
[----:B------:R-:W-:Y:S01]  /*16890*/  IMAD.X R29, RZ, RZ, R9, P0 ;  /* 0x000000ffff1d7224 */ /* 0x000fe200000e0609 */
[----:B------:R-:W-:Y:S02]  /*168a0*/  MOV R92, R8 ;  /* 0x00000008005c7202 */ /* 0x000fe40000000f00 */
[----:B------:R-:W-:-:S02]  /*168b0*/  F2FP.BF16.F32.PACK_AB R8, R11, R24 ;  /* 0x000000180b08723e */ /* 0x000fc400000010ff */
[----:B------:R-:W-:Y:S02]  /*168c0*/  SHF.R.U64 R4, R4, 0x3, RZ ;  /* 0x0000000304047819 */ /* 0x000fe400000012ff */
[----:B------:R-:W-:Y:S02]  /*168d0*/  LOP3.LUT R11, R70, 0x380, RZ, 0xc0, !PT ;  /* 0x00000380460b7812 */ /* 0x000fe400078ec0ff */
[----:B------:R-:W-:Y:S02]  /*168e0*/  SHF.R.U64 R6, R6, 0x3, RZ ;  /* 0x0000000306067819 */ /* 0x000fe400000012ff */
[----:B------:R-:W-:Y:S02]  /*168f0*/  LOP3.LUT R12, R97, 0x380, RZ, 0xc0, !PT ;  /* 0x00000380610c7812 */ /* 0x000fe400078ec0ff */
[----:B------:R-:W-:Y:S02]  /*16900*/  LOP3.LUT R14, R99, 0x380, RZ, 0xc0, !PT ;  /* 0x00000380630e7812 */ /* 0x000fe400078ec0ff */
[----:B------:R-:W-:-:S02]  /*16910*/  F2FP.BF16.F32.PACK_AB R9, R28, R95 ;  /* 0x0000005f1c09723e */ /* 0x000fc400000010ff */
[----:B------:R-:W-:Y:S02]  /*16920*/  LOP3.LUT R4, R4, R71, RZ, 0x3c, !PT ;  /* 0x0000004704047212 */ /* 0x000fe400078e3cff */
[----:B------:R-:W-:Y:S02]  /*16930*/  LOP3.LUT R28, R101, 0x380, RZ, 0xc0, !PT ;  /* 0x00000380651c7812 */ /* 0x000fe400078ec0ff */
[----:B------:R-:W-:Y:S02]  /*16940*/  SHF.R.U64 R3, R11, 0x3, RZ ;  /* 0x000000030b037819 */ /* 0x000fe400000012ff */
[----:B------:R-:W-:Y:S02]  /*16950*/  LOP3.LUT R6, R6, R79, RZ, 0x3c, !PT ;  /* 0x0000004f06067212 */ /* 0x000fe400078e3cff */
[----:B------:R-:W-:Y:S02]  /*16960*/  LOP3.LUT R71, R78, 0x380, RZ, 0xc0, !PT ;  /* 0x000003804e477812 */ /* 0x000fe400078ec0ff */
[----:B------:R-:W-:-:S02]  /*16970*/  F2FP.BF16.F32.PACK_AB R11, R26, R93 ;  /* 0x0000005d1a0b723e */ /* 0x000fc400000010ff */
[----:B------:R-:W-:Y:S02]  /*16980*/  SHF.R.U64 R12, R12, 0x3, RZ ;  /* 0x000000030c0c7819 */ /* 0x000fe400000012ff */
[----:B------:R-:W-:Y:S01]  /*16990*/  SHF.R.U64 R14, R14, 0x3, RZ ;  /* 0x000000030e0e7819 */ /* 0x000fe200000012ff */
[----:B------:R2:W-:Y:S01]  /*169a0*/  STSM.16.M88.4 [R92], R8 ;  /* 0x000000085c007844 */ /* 0x0005e20000000200 */
[----:B------:R-:W-:Y:S02]  /*169b0*/  SHF.R.U64 R28, R28, 0x3, RZ ;  /* 0x000000031c1c7819 */ /* 0x000fe400000012ff */
[----:B------:R-:W-:Y:S02]  /*169c0*/  SHF.R.U64 R71, R71, 0x3, RZ ;  /* 0x0000000347477819 */ /* 0x000fe400000012ff */
[----:B------:R-:W-:Y:S02]  /*169d0*/  MOV R90, R4 ;  /* 0x00000004005a7202 */ /* 0x000fe40000000f00 */
[----:B------:R-:W-:-:S02]  /*169e0*/  MOV R79, R6 ;  /* 0x00000006004f7202 */ /* 0x000fc40000000f00 */
[----:B------:R-:W-:Y:S02]  /*169f0*/  F2FP.BF16.F32.PACK_AB R4, R33, R0 ;  /* 0x000000002104723e */ /* 0x000fe400000010ff */
[----:B------:R-:W-:Y:S02]  /*16a00*/  F2FP.BF16.F32.PACK_AB R5, R91, R72 ;  /* 0x000000485b05723e */ /* 0x000fe400000010ff */
[----:B------:R-:W-:Y:S02]  /*16a10*/  F2FP.BF16.F32.PACK_AB R6, R37, R36 ;  /* 0x000000242506723e */ /* 0x000fe400000010ff */
[----:B------:R-:W-:Y:S02]  /*16a20*/  F2FP.BF16.F32.PACK_AB R7, R39, R30 ;  /* 0x0000001e2707723e */ /* 0x000fe400000010ff */
[----:B------:R-:W-:Y:S02]  /*16a30*/  LOP3.LUT R12, R12, R97, RZ, 0x3c, !PT ;  /* 0x000000610c0c7212 */ /* 0x000fe400078e3cff */
[----:B------:R-:W-:Y:S01]  /*16a40*/  LOP3.LUT R14, R14, R99, RZ, 0x3c, !PT ;  /* 0x000000630e0e7212 */ /* 0x000fe200078e3cff */
[----:B------:R-:W-:Y:S01]  /*16a50*/  STSM.16.M88.4 [R90], R4 ;  /* 0x000000045a007844 */ /* 0x000fe20000000200 */
[----:B--2---:R-:W-:-:S02]  /*16a60*/  F2FP.BF16.F32.PACK_AB R8, R41, R40 ;  /* 0x000000282908723e */ /* 0x004fc400000010ff */
[----:B------:R-:W-:Y:S02]  /*16a70*/  F2FP.BF16.F32.PACK_AB R9, R43, R42 ;  /* 0x0000002a2b09723e */ /* 0x000fe400000010ff */
[----:B------:R-:W-:Y:S01]  /*16a80*/  F2FP.BF16.F32.PACK_AB R10, R45, R44 ;  /* 0x0000002c2d0a723e */ /* 0x000fe200000010ff */
[----:B------:R-:W-:Y:S01]  /*16a90*/  IMAD.MOV.U32 R44, RZ, RZ, RZ ;  /* 0x000000ffff2c7224 */ /* 0x000fe200078e00ff */
[----:B------:R-:W-:Y:S02]  /*16aa0*/  F2FP.BF16.F32.PACK_AB R11, R47, R46 ;  /* 0x0000002e2f0b723e */ /* 0x000fe400000010ff */
[----:B------:R-:W-:Y:S02]  /*16ab0*/  LOP3.LUT R24, R3, R70, RZ, 0x3c, !PT ;  /* 0x0000004603187212 */ /* 0x000fe400078e3cff */
[----:B------:R-:W-:Y:S01]  /*16ac0*/  LOP3.LUT R26, R28, R101, RZ, 0x3c, !PT ;  /* 0x000000651c1a7212 */ /* 0x000fe200078e3cff */
[----:B------:R2:W-:Y:S01]  /*16ad0*/  STSM.16.M88.4 [R79], R8 ;  /* 0x000000084f007844 */ /* 0x0005e20000000200 */
[----:B------:R-:W-:-:S02]  /*16ae0*/  LOP3.LUT R28, R71, R78, RZ, 0x3c, !PT ;  /* 0x0000004e471c7212 */ /* 0x000fc400078e3cff */
[----:B------:R-:W-:Y:S02]  /*16af0*/  MOV R78, R12 ;  /* 0x0000000c004e7202 */ /* 0x000fe40000000f00 */
[----:B------:R-:W-:Y:S02]  /*16b00*/  MOV R71, R14 ;  /* 0x0000000e00477202 */ /* 0x000fe40000000f00 */
[----:B------:R-:W-:Y:S02]  /*16b10*/  MOV R70, R24 ;  /* 0x0000001800467202 */ /* 0x000fe40000000f00 */
[----:B------:R-:W-:Y:S02]  /*16b20*/  MOV R3, R26 ;  /* 0x0000001a00037202 */ /* 0x000fe40000000f00 */
[----:B------:R-:W-:Y:S02]  /*16b30*/  F2FP.BF16.F32.PACK_AB R12, R49, R48 ;  /* 0x00000030310c723e */ /* 0x000fe400000010ff */
[----:B------:R-:W-:-:S02]  /*16b40*/  F2FP.BF16.F32.PACK_AB R13, R51, R50 ;  /* 0x00000032330d723e */ /* 0x000fc400000010ff */
[----:B------:R-:W-:Y:S01]  /*16b50*/  F2FP.BF16.F32.PACK_AB R14, R53, R52 ;  /* 0x00000034350e723e */ /* 0x000fe200000010ff */
[----:B------:R-:W3:Y:S01]  /*16b60*/  LDC R51, c[0x0][0xbe8] ;  /* 0x0002fa00ff337b82 */ /* 0x000ee20000000800 */
[----:B------:R-:W-:Y:S02]  /*16b70*/  F2FP.BF16.F32.PACK_AB R15, R55, R54 ;  /* 0x00000036370f723e */ /* 0x000fe400000010ff */
[----:B------:R-:W-:Y:S02]  /*16b80*/  F2FP.BF16.F32.PACK_AB R24, R57, R56 ;  /* 0x000000383918723e */ /* 0x000fe400000010ff */
[----:B------:R-:W-:Y:S01]  /*16b90*/  F2FP.BF16.F32.PACK_AB R25, R59, R58 ;  /* 0x0000003a3b19723e */ /* 0x000fe200000010ff */
[----:B------:R-:W-:Y:S01]  /*16ba0*/  STSM.16.M88.4 [R78], R12 ;  /* 0x0000000c4e007844 */ /* 0x000fe20000000200 */
[----:B------:R-:W-:Y:S02]  /*16bb0*/  F2FP.BF16.F32.PACK_AB R26, R61, R60 ;  /* 0x0000003c3d1a723e */ /* 0x000fe400000010ff */
[----:B------:R-:W-:-:S02]  /*16bc0*/  F2FP.BF16.F32.PACK_AB R27, R63, R62 ;  /* 0x0000003e3f1b723e */ /* 0x000fc400000010ff */
[----:B------:R-:W-:Y:S02]  /*16bd0*/  MOV R0, R28 ;  /* 0x0000001c00007202 */ /* 0x000fe40000000f00 */
[----:B------:R-:W-:Y:S01]  /*16be0*/  ISETP.NE.U32.AND P0, PT, RZ, UR4, PT ;  /* 0x00000004ff007c0c */ /* 0x000fe2000bf05070 */
[----:B------:R-:W-:Y:S01]  /*16bf0*/  STSM.16.M88.4 [R71], R24 ;  /* 0x0000001847007844 */ /* 0x000fe20000000200 */
[----:B--2---:R-:W-:Y:S02]  /*16c00*/  IADD3 R10, P1, R201, UR4, RZ ;  /* 0x00000004c90a7c10 */ /* 0x004fe4000ff3e0ff */
[----:B------:R-:W-:Y:S02]  /*16c10*/  F2FP.BF16.F32.PACK_AB R28, R65, R64 ;  /* 0x00000040411c723e */ /* 0x000fe400000010ff */
[----:B------:R-:W-:Y:S02]  /*16c20*/  F2FP.BF16.F32.PACK_AB R29, R67, R66 ;  /* 0x00000042431d723e */ /* 0x000fe400000010ff */
[----:B------:R-:W-:-:S02]  /*16c30*/  F2FP.BF16.F32.PACK_AB R30, R69, R68 ;  /* 0x00000044451e723e */ /* 0x000fc400000010ff */
[----:B------:R-:W-:Y:S02]  /*16c40*/  F2FP.BF16.F32.PACK_AB R33, R75, R74 ;  /* 0x0000004a4b21723e */ /* 0x000fe400000010ff */
[----:B------:R-:W-:Y:S01]  /*16c50*/  F2FP.BF16.F32.PACK_AB R4, R81, R80 ;  /* 0x000000505104723e */ /* 0x000fe200000010ff */
[----:B------:R-:W-:Y:S01]  /*16c60*/  STSM.16.M88.4 [R70], R28 ;  /* 0x0000001c46007844 */ /* 0x000fe20000000200 */
[----:B------:R-:W-:Y:S02]  /*16c70*/  F2FP.BF16.F32.PACK_AB R5, R83, R82 ;  /* 0x000000525305723e */ /* 0x000fe400000010ff */
[----:B------:R-:W-:Y:S01]  /*16c80*/  F2FP.BF16.F32.PACK_AB R6, R85, R84 ;  /* 0x000000545506723e */ /* 0x000fe200000010ff */
[----:B------:R-:W-:Y:S01]  /*16c90*/  STSM.16.M88.4 [R3], R32 ;  /* 0x0000002003007844 */ /* 0x000fe20000000200 */
[----:B------:R-:W-:Y:S02]  /*16ca0*/  F2FP.BF16.F32.PACK_AB R7, R87, R86 ;  /* 0x000000565707723e */ /* 0x000fe400000010ff */
[----:B------:R-:W-:-:S02]  /*16cb0*/  ISETP.NE.AND.EX P0, PT, RZ, UR5, PT, P0 ;  /* 0x00000005ff007c0c */ /* 0x000fc4000bf05300 */
[----:B------:R-:W-:Y:S01]  /*16cc0*/  IADD3.X R11, R202, UR5, RZ, P1, !PT ;  /* 0x00000005ca0b7c10 */ /* 0x000fe20008ffe4ff */
[----:B------:R-:W-:Y:S01]  /*16cd0*/  ULDC.64 UR4, c[0x0][0xc08] ;  /* 0x0003020000047ab9 */ /* 0x000fe20000000a00 */
[----:B------:R2:W-:Y:S01]  /*16ce0*/  STSM.16.M88.4 [R0], R4 ;  /* 0x0000000400007844 */ /* 0x0005e20000000200 */
[----:B------:R-:W-:Y:S01]  /*16cf0*/  BAR.SYNC.DEFER_BLOCKING 0x1, 0x100 ;  /* 0x0044000000007b1d */ /* 0x000fe20000010000 */
[----:B------:R-:W-:-:S04]  /*16d00*/  ISETP.NE.U32.AND P2, PT, RZ, UR4, PT ;  /* 0x00000004ff007c0c */ /* 0x000fc8000bf45070 */
[----:B------:R-:W-:-:S13]  /*16d10*/  ISETP.NE.AND.EX P2, PT, RZ, UR5, PT, P2 ;  /* 0x00000005ff007c0c */ /* 0x000fda000bf45320 */
[----:B------:R-:W-:Y:S01]  /*16d20*/  @P2 IADD3 R8, P3, R201, UR4, RZ ;  /* 0x00000004c9082c10 */ /* 0x000fe2000ff7e0ff */
[----:B------:R-:W-:Y:S02]  /*16d30*/  ULDC UR4, c[0x0][0xa88] ;  /* 0x0002a20000047ab9 */ /* 0x000fe40000000800 */
[----:B--2---:R-:W-:Y:S01]  /*16d40*/  IMAD.U32 R0, RZ, RZ, UR4 ;  /* 0x00000004ff007e24 */ /* 0x004fe2000f8e00ff */
[----:B------:R-:W-:Y:S01]  /*16d50*/  @P2 IADD3.X R9, R202, UR5, RZ, P3, !PT ;  /* 0x00000005ca092c10 */ /* 0x000fe20009ffe4ff */
[----:B------:R2:W5:Y:S01]  /*16d60*/  @P0 LDG.E R44, desc[UR40][R10.64] ;  /* 0x000000280a2c0981 */ /* 0x000562000c1e1900 */
[----:B---3--:R-:W-:-:S03]  /*16d70*/  ISETP.NE.AND P1, PT, R51, 0x1, PT ;  /* 0x000000013300780c */ /* 0x008fc60003f25270 */
[----:B------:R2:W5:Y:S10]  /*16d80*/  @P2 LDG.E R0, desc[UR40][R8.64] ;  /* 0x0000002808002981 */ /* 0x000574000c1e1900 */
[----:B------:R-:W3:Y:S08]  /*16d90*/  @P1 LDC R12, c[0x0][0xbec] ;  /* 0x0002fb00ff0c1b82 */ /* 0x000ef00000000800 */
[----:B------:R-:W4:Y:S01]  /*16da0*/  @P1 LDC R13, c[0x0][0xbf0] ;  /* 0x0002fc00ff0d1b82 */ /* 0x000f220000000800 */
[----:B--2---:R-:W-:Y:S05]  /*16db0*/  @P2 BRA `(.L_x_800) ;  /* 0x0000000000102947 */ /* 0x004fea0003800000 */
[----:B------:R-:W-:Y:S05]  /*16dc0*/  @!P0 BRA `(.L_x_800) ;  /* 0x00000000000c8947 */ /* 0x000fea0003800000 */
[----:B------:R-:W2:Y:S04]  /*16dd0*/  LDG.E R3, desc[UR40][R10.64] ;  /* 0x000000280a037981 */ /* 0x000ea8000c1e1900 */
[----:B-----5:R-:W2:Y:S02]  /*16de0*/  LDG.E R0, desc[UR40][R10.64+0x4] ;  /* 0x000004280a007981 */ /* 0x020ea4000c1e1900 */
[----:B--2---:R-:W-:-:S07]  /*16df0*/  IMAD.IADD R0, R0, 0x1, -R3 ;  /* 0x0000000100007824 */ /* 0x004fce00078e0a03 */
.L_x_800:
[----:B------:R-:W-:Y:S01]  /*16e00*/  SHF.R.S32.HI R52, RZ, 0x1f, R200 ;  /* 0x0000001fff347819 */ /* 0x000fe200000114c8 */
[----:B------:R-:W-:Y:S01]  /*16e10*/  IMAD R11, R206, 0x80, R234 ;  /* 0x00000080ce0b7824 */ /* 0x000fe200078e02ea */
[----:B------:R-:W-:Y:S01]  /*16e20*/  ULDC.64 UR4, c[0x0][0xb90] ;  /* 0x0002e40000047ab9 */ /* 0x000fe20000000a00 */
[----:B-----5:R-:W-:Y:S01]  /*16e30*/  SHF.R.S32.HI R45, RZ, 0x1f, R44 ;  /* 0x0000001fff2d7819 */ /* 0x020fe2000001142c */
[----:B------:R-:W-:Y:S01]  /*16e40*/  IMAD R7, R207, 0x40, R197 ;  /* 0x00000040cf077824 */ /* 0x000fe200078e02c5 */
[----:B------:R-:W-:Y:S01]  /*16e50*/  SEL R203, R203, RZ, !P0 ;  /* 0x000000ffcbcb7207 */ /* 0x000fe20004000000 */
[----:B------:R-:W-:Y:S01]  /*16e60*/  IMAD R5, R52, UR4, RZ ;  /* 0x0000000434057c24 */ /* 0x000fe2000f8e02ff */
[----:B------:R-:W-:Y:S01]  /*16e70*/  SEL R208, R208, RZ, !P0 ;  /* 0x000000ffd0d07207 */ /* 0x000fe20004000000 */
[----:B---3--:R-:W-:-:S04]  /*16e80*/  @P1 IMAD.HI.U32 R6, R11, R12, RZ ;  /* 0x0000000c0b061227 */ /* 0x008fc800078e00ff */
[----:B------:R-:W-:Y:S01]  /*16e90*/  IMAD.MOV.U32 R3, RZ, RZ, R11 ;  /* 0x000000ffff037224 */ /* 0x000fe200078e000b */
[----:B----4-:R-:W-:Y:S01]  /*16ea0*/  @P1 SHF.R.U32.HI R3, RZ, R13, R6 ;  /* 0x0000000dff031219 */ /* 0x010fe20000011606 */
[C---:B------:R-:W-:Y:S02]  /*16eb0*/  IMAD R9, R200.reuse, UR5, R5 ;  /* 0x00000005c8097c24 */ /* 0x040fe4000f8e0205 */
[----:B------:R-:W-:Y:S01]  /*16ec0*/  IMAD.WIDE.U32 R4, R200, UR4, R44 ;  /* 0x00000004c8047c25 */ /* 0x000fe2000f8e002c */
[----:B------:R-:W-:-:S03]  /*16ed0*/  ULDC.64 UR4, c[0x0][0xb98] ;  /* 0x0002e60000047ab9 */ /* 0x000fc60000000a00 */
[----:B------:R-:W-:Y:S01]  /*16ee0*/  IMAD.IADD R5, R5, 0x1, R9 ;  /* 0x0000000105057824 */ /* 0x000fe200078e0209 */
[--C-:B------:R-:W-:Y:S01]  /*16ef0*/  SHF.R.S32.HI R9, RZ, 0x1f, R3.reuse ;  /* 0x0000001fff097819 */ /* 0x100fe20000011403 */
[----:B------:R-:W-:Y:S02]  /*16f00*/  IMAD.MOV R8, RZ, RZ, -R3 ;  /* 0x000000ffff087224 */ /* 0x000fe400078e0a03 */
[----:B------:R-:W-:-:S04]  /*16f10*/  IMAD.WIDE.U32 R4, R203, UR4, R4 ;  /* 0x00000004cb047c25 */ /* 0x000fc8000f8e0004 */
[----:B------:R-:W-:Y:S01]  /*16f20*/  IMAD.WIDE R20, R7, 0x2, R20 ;  /* 0x0000000207147825 */ /* 0x000fe200078e0214 */
[----:B------:R-:W-:-:S03]  /*16f30*/  IADD3 R4, P2, R3, R4, RZ ;  /* 0x0000000403047210 */ /* 0x000fc60007f5e0ff */
[----:B------:R-:W-:Y:S01]  /*16f40*/  IMAD R6, R208, UR4, RZ ;  /* 0x00000004d0067c24 */ /* 0x000fe2000f8e02ff */
[C---:B------:R-:W-:Y:S01]  /*16f50*/  IADD3 R13, P3, R20.reuse, 0x2000, RZ ;  /* 0x00002000140d7810 */ /* 0x040fe20007f7e0ff */
[----:B------:R-:W-:Y:S01]  /*16f60*/  IMAD R7, R51, R8, R11 ;  /* 0x0000000833077224 */ /* 0x000fe200078e020b */
[----:B------:R-:W-:Y:S01]  /*16f70*/  IADD3 R11, P0, R20, 0x1000, RZ ;  /* 0x00001000140b7810 */ /* 0x000fe20007f1e0ff */
[----:B------:R-:W-:Y:S01]  /*16f80*/  IMAD R6, R203, UR5, R6 ;  /* 0x00000005cb067c24 */ /* 0x000fe2000f8e0206 */
[----:B------:R-:W-:Y:S01]  /*16f90*/  ULDC.64 UR4, c[0x0][0xb88] ;  /* 0x0002e20000047ab9 */ /* 0x000fe20000000a00 */
[----:B------:R-:W-:Y:S01]  /*16fa0*/  IMAD R50, R0, R51, RZ ;  /* 0x0000003300327224 */ /* 0x000fe200078e02ff */
[----:B------:R-:W-:Y:S02]  /*16fb0*/  SHF.R.S32.HI R3, RZ, 0x1f, R7 ;  /* 0x0000001fff037819 */ /* 0x000fe40000011407 */
[----:B------:R-:W-:Y:S01]  /*16fc0*/  IADD3.X R5, R9, R5, R6, P2, !PT ;  /* 0x0000000509057210 */ /* 0x000fe200017fe406 */
[----:B------:R-:W-:Y:S01]  /*16fd0*/  IMAD.X R9, RZ, RZ, R21, P0 ;  /* 0x000000ffff097224 */ /* 0x000fe200000e0615 */
[----:B------:R-:W-:Y:S01]  /*16fe0*/  LOP3.LUT R8, R11, 0x380, RZ, 0xc0, !PT ;  /* 0x000003800b087812 */ /* 0x000fe200078ec0ff */
[----:B------:R-:W-:Y:S01]  /*16ff0*/  IMAD R6, R3, UR4, RZ ;  /* 0x0000000403067c24 */ /* 0x000fe2000f8e02ff */
[----:B------:R-:W-:Y:S01]  /*17000*/  IADD3 R25, P2, R20, 0x3000, RZ ;  /* 0x0000300014197810 */ /* 0x000fe20007f5e0ff */
[----:B------:R-:W-:Y:S01]  /*17010*/  IMAD.WIDE.U32 R4, R7, UR4, R4 ;  /* 0x0000000407047c25 */ /* 0x000fe2000f8e0004 */
[----:B------:R-:W-:-:S02]  /*17020*/  SHF.R.U64 R8, R8, 0x3, RZ ;  /* 0x0000000308087819 */ /* 0x000fc400000012ff */
[----:B------:R-:W-:Y:S01]  /*17030*/  LOP3.LUT R24, R25, 0x380, RZ, 0xc0, !PT ;  /* 0x0000038019187812 */ /* 0x000fe200078ec0ff */
[----:B------:R-:W-:Y:S01]  /*17040*/  IMAD R3, R7, UR5, R6 ;  /* 0x0000000507037c24 */ /* 0x000fe2000f8e0206 */
[----:B------:R-:W-:Y:S01]  /*17050*/  ULDC.64 UR4, c[0x0][0xb50] ;  /* 0x0002d40000047ab9 */ /* 0x000fe20000000a00 */
[----:B------:R-:W-:Y:S01]  /*17060*/  LOP3.LUT R8, R8, R11, RZ, 0x3c, !PT ;  /* 0x0000000b08087212 */ /* 0x000fe200078e3cff */
[----:B------:R-:W-:Y:S01]  /*17070*/  IMAD R11, R206, 0x80, R232 ;  /* 0x00000080ce0b7824 */ /* 0x000fe200078e02e8 */
[----:B------:R-:W-:Y:S01]  /*17080*/  LEA R6, P4, R4, UR4, 0x2 ;  /* 0x0000000404067c11 */ /* 0x000fe2000f8810ff */
[----:B------:R-:W-:Y:S01]  /*17090*/  IMAD.IADD R3, R5, 0x1, R3 ;  /* 0x0000000105037824 */ /* 0x000fe200078e0203 */
[----:B------:R-:W-:Y:S02]  /*170a0*/  SHF.R.U64 R24, R24, 0x3, RZ ;  /* 0x0000000318187819 */ /* 0x000fe400000012ff */
[----:B------:R-:W-:Y:S01]  /*170b0*/  LOP3.LUT P0, RZ, R214, 0x3, RZ, 0xc0, !PT ;  /* 0x00000003d6ff7812 */ /* 0x000fe2000780c0ff */
[----:B------:R-:W-:Y:S01]  /*170c0*/  SHFL.IDX PT, R46, R6, RZ, 0x1c1f ;  /* 0x001c1fff062e7589 */ /* 0x000fe200000e0000 */
[----:B------:R-:W-:Y:S01]  /*170d0*/  LEA.HI.X R4, R4, UR5, R3, 0x2, P4 ;  /* 0x0000000504047c11 */ /* 0x000fe2000a0f1403 */
[C---:B------:R-:W-:Y:S01]  /*170e0*/  VIADD R3, R11.reuse, 0x8 ;  /* 0x000000080b037836 */ /* 0x040fe20000000000 */
[----:B------:R-:W-:Y:S01]  /*170f0*/  LOP3.LUT R24, R24, R25, RZ, 0x3c, !PT ;  /* 0x0000001918187212 */ /* 0x000fe200078e3cff */
[----:B------:R-:W-:Y:S01]  /*17100*/  SHFL.IDX PT, R48, R6, 0x1, 0x1c1f ;  /* 0x003c1f0006307f89 */ /* 0x000fe200000e0000 */
[----:B------:R-:W-:Y:S01]  /*17110*/  IMAD.X R25, RZ, RZ, R21, P2 ;  /* 0x000000ffff197224 */ /* 0x000fe200010e0615 */
[----:B------:R-:W-:Y:S01]  /*17120*/  ISETP.GE.OR P2, PT, R11, R50, P0 ;  /* 0x000000320b00720c */ /* 0x000fe20000746670 */
[----:B------:R-:W-:Y:S01]  /*17130*/  ULDC.64 UR4, c[0x0][0xaa0] ;  /* 0x0002a80000047ab9 */ /* 0x000fe20000000a00 */
[----:B------:R-:W2:Y:S01]  /*17140*/  SHFL.IDX PT, R47, R4, RZ, 0x1c1f ;  /* 0x001c1fff042f7589 */ /* 0x000ea200000e0000 */
[----:B------:R-:W-:-:S02]  /*17150*/  LOP3.LUT R12, R13, 0x380, RZ, 0xc0, !PT ;  /* 0x000003800d0c7812 */ /* 0x000fc400078ec0ff */
[----:B------:R-:W-:Y:S01]  /*17160*/  ISETP.GE.OR P0, PT, R3, R50, P0 ;  /* 0x000000320300720c */ /* 0x000fe20000706670 */
[----:B------:R-:W3:Y:S01]  /*17170*/  SHFL.IDX PT, R49, R4, 0x1, 0x1c1f ;  /* 0x003c1f0004317f89 */ /* 0x000ee200000e0000 */
[----:B------:R-:W-:Y:S02]  /*17180*/  SHF.R.U64 R12, R12, 0x3, RZ ;  /* 0x000000030c0c7819 */ /* 0x000fe400000012ff */
[----:B------:R-:W-:Y:S02]  /*17190*/  IADD3 R29, P6, R20, 0x4000, RZ ;  /* 0x00004000141d7810 */ /* 0x000fe40007fde0ff */
[----:B------:R-:W-:Y:S01]  /*171a0*/  LOP3.LUT R12, R12, R13, RZ, 0x3c, !PT ;  /* 0x0000000d0c0c7212 */ /* 0x000fe200078e3cff */
[----:B------:R-:W-:Y:S01]  /*171b0*/  IMAD.X R13, RZ, RZ, R21, P3 ;  /* 0x000000ffff0d7224 */ /* 0x000fe200018e0615 */
[C---:B------:R-:W-:Y:S02]  /*171c0*/  IADD3 R33, P5, R20.reuse, 0x5000, RZ ;  /* 0x0000500014217810 */ /* 0x040fe40007fbe0ff */
[----:B------:R-:W-:-:S02]  /*171d0*/  IADD3 R37, P4, R20, 0x6000, RZ ;  /* 0x0000600014257810 */ /* 0x000fc40007f9e0ff */
[C---:B------:R-:W-:Y:S02]  /*171e0*/  LOP3.LUT R7, R20.reuse, 0x380, RZ, 0xc0, !PT ;  /* 0x0000038014077812 */ /* 0x040fe400078ec0ff */
[----:B------:R-:W-:Y:S02]  /*171f0*/  IADD3 R5, P3, R20, 0x7000, RZ ;  /* 0x0000700014057810 */ /* 0x000fe40007f7e0ff */
[----:B------:R-:W-:Y:S02]  /*17200*/  LOP3.LUT R28, R29, 0x380, RZ, 0xc0, !PT ;  /* 0x000003801d1c7812 */ /* 0x000fe400078ec0ff */
[----:B------:R-:W-:Y:S01]  /*17210*/  LOP3.LUT R32, R33, 0x380, RZ, 0xc0, !PT ;  /* 0x0000038021207812 */ /* 0x000fe200078ec0ff */
[----:B--2---:R2:W-:Y:S01]  /*17220*/  @!P2 ST.E desc[UR40][R46.64], R88 ;  /* 0x000000582e00a985 */ /* 0x0045e2000c101928 */
[----:B------:R-:W-:Y:S01]  /*17230*/  LOP3.LUT R36, R37, 0x380, RZ, 0xc0, !PT ;  /* 0x0000038025247812 */ /* 0x000fe200078ec0ff */
[----:B------:R-:W-:Y:S01]  /*17240*/  IMAD R3, R45, UR4, RZ ;  /* 0x000000042d037c24 */ /* 0x000fe2000f8e02ff */
[----:B------:R-:W-:Y:S01]  /*17250*/  SHF.R.U64 R7, R7, 0x3, RZ ;  /* 0x0000000307077819 */ /* 0x000fe200000012ff */
[----:B---3--:R3:W-:Y:S01]  /*17260*/  @!P0 ST.E desc[UR40][R48.64], R89 ;  /* 0x0000005930008985 */ /* 0x0087e2000c101928 */
[----:B------:R-:W-:Y:S01]  /*17270*/  LOP3.LUT R0, R5, 0x380, RZ, 0xc0, !PT ;  /* 0x0000038005007812 */ /* 0x000fe200078ec0ff */
[----:B------:R-:W-:Y:S01]  /*17280*/  IMAD.X R41, RZ, RZ, R21, P3 ;  /* 0x000000ffff297224 */ /* 0x000fe200018e0615 */
[----:B------:R-:W-:-:S02]  /*17290*/  SHF.R.U64 R28, R28, 0x3, RZ ;  /* 0x000000031c1c7819 */ /* 0x000fc400000012ff */
[----:B------:R-:W-:Y:S02]  /*172a0*/  SHF.R.U64 R32, R32, 0x3, RZ ;  /* 0x0000000320207819 */ /* 0x000fe400000012ff */
[----:B------:R-:W-:Y:S01]  /*172b0*/  SHF.R.U64 R36, R36, 0x3, RZ ;  /* 0x0000000324247819 */ /* 0x000fe200000012ff */
[----:B--2---:R-:W2:Y:S01]  /*172c0*/  @P1 LDC R47, c[0x0][0xbec] ;  /* 0x0002fb00ff2f1b82 */ /* 0x004ea20000000800 */
[----:B------:R-:W-:Y:S01]  /*172d0*/  LOP3.LUT R20, R7, R20, RZ, 0x3c, !PT ;  /* 0x0000001407147212 */ /* 0x000fe200078e3cff */
[----:B------:R-:W-:Y:S01]  /*172e0*/  IMAD R3, R44, UR5, R3 ;  /* 0x000000052c037c24 */ /* 0x000fe2000f8e0203 */
[----:B------:R-:W-:Y:S01]  /*172f0*/  SHF.R.U64 R0, R0, 0x3, RZ ;  /* 0x0000000300007819 */ /* 0x000fe200000012ff */
[----:B------:R-:W5:Y:S01]  /*17300*/  LD.E.128 R8, desc[UR40][R8.64] ;  /* 0x0000002808087980 */ /* 0x000f62000c101d00 */
[----:B------:R-:W-:Y:S01]  /*17310*/  LOP3.LUT R28, R28, R29, RZ, 0x3c, !PT ;  /* 0x0000001d1c1c7212 */ /* 0x000fe200078e3cff */
[--C-:B------:R-:W-:Y:S01]  /*17320*/  IMAD.X R29, RZ, RZ, R21.reuse, P6 ;  /* 0x000000ffff1d7224 */ /* 0x100fe200030e0615 */
[----:B------:R-:W-:Y:S01]  /*17330*/  LOP3.LUT R32, R32, R33, RZ, 0x3c, !PT ;  /* 0x0000002120207212 */ /* 0x000fe200078e3cff */
[----:B---3--:R-:W3:Y:S01]  /*17340*/  @P1 LDC R49, c[0x0][0xbf0] ;  /* 0x0002fc00ff311b82 */ /* 0x008ee20000000800 */
[----:B------:R-:W-:Y:S01]  /*17350*/  LOP3.LUT R36, R36, R37, RZ, 0x3c, !PT ;  /* 0x0000002524247212 */ /* 0x000fe200078e3cff */
[--C-:B------:R-:W-:Y:S01]  /*17360*/  IMAD.X R33, RZ, RZ, R21.reuse, P5 ;  /* 0x000000ffff217224 */ /* 0x100fe200028e0615 */
[----:B------:R-:W-:Y:S01]  /*17370*/  LOP3.LUT R40, R0, R5, RZ, 0x3c, !PT ;  /* 0x0000000500287212 */ /* 0x000fe200078e3cff */
[----:B------:R-:W-:Y:S01]  /*17380*/  IMAD.X R37, RZ, RZ, R21, P4 ;  /* 0x000000ffff257224 */ /* 0x000fe200020e0615 */
[----:B------:R4:W5:Y:S04]  /*17390*/  LD.E.128 R4, desc[UR40][R20.64] ;  /* 0x0000002814047980 */ /* 0x000968000c101d00 */
[----:B------:R-:W5:Y:S04]  /*173a0*/  LD.E.128 R12, desc[UR40][R12.64] ;  /* 0x000000280c0c7980 */ /* 0x000f68000c101d00 */
[----:B------:R-:W5:Y:S01]  /*173b0*/  LD.E.128 R24, desc[UR40][R24.64] ;  /* 0x0000002818187980 */ /* 0x000f62000c101d00 */
[----:B----4-:R-:W-:Y:S01]  /*173c0*/  IMAD.WIDE.U32 R20, R44, UR4, RZ ;  /* 0x000000042c147c25 */ /* 0x010fe2000f8e00ff */
[----:B------:R-:W-:-:S02]  /*173d0*/  ULDC.64 UR4, c[0x0][0xae8] ;  /* 0x0002ba0000047ab9 */ /* 0x000fc40000000a00 */
[----:B------:R-:W5:Y:S01]  /*173e0*/  LD.E.128 R28, desc[UR40][R28.64] ;  /* 0x000000281c1c7980 */ /* 0x000f62000c101d00 */
[----:B------:R-:W-:Y:S02]  /*173f0*/  IMAD.IADD R21, R21, 0x1, R3 ;  /* 0x0000000115157824 */ /* 0x000fe400078e0203 */
[----:B------:R-:W-:Y:S01]  /*17400*/  IMAD R3, R199, 0x20, R207 ;  /* 0x00000020c7037824 */ /* 0x000fe200078e02cf */
[----:B------:R-:W5:Y:S01]  /*17410*/  LD.E.128 R32, desc[UR40][R32.64] ;  /* 0x0000002820207980 */ /* 0x000f62000c101d00 */
[----:B------:R-:W-:Y:S02]  /*17420*/  IMAD R45, R52, UR4, RZ ;  /* 0x00000004342d7c24 */ /* 0x000fe4000f8e02ff */
[----:B------:R-:W-:Y:S01]  /*17430*/  IMAD R46, R206, 0x80, R3 ;  /* 0x00000080ce2e7824 */ /* 0x000fe200078e0203 */
[----:B------:R-:W5:Y:S01]  /*17440*/  LD.E.128 R36, desc[UR40][R36.64] ;  /* 0x0000002824247980 */ /* 0x000f62000c101d00 */
[----:B------:R-:W-:Y:S02]  /*17450*/  IMAD R45, R200, UR5, R45 ;  /* 0x00000005c82d7c24 */ /* 0x000fe4000f8e022d */
[----:B--2---:R-:W-:Y:S01]  /*17460*/  @P1 IMAD.HI.U32 R0, R46, R47, RZ ;  /* 0x0000002f2e001227 */ /* 0x004fe200078e00ff */
[----:B------:R-:W5:Y:S03]  /*17470*/  LD.E.128 R40, desc[UR40][R40.64] ;  /* 0x0000002828287980 */ /* 0x000f66000c101d00 */
[----:B------:R-:W-:Y:S01]  /*17480*/  IMAD.WIDE.U32 R20, R200, UR4, R20 ;  /* 0x00000004c8147c25 */ /* 0x000fe2000f8e0014 */
[----:B------:R-:W-:Y:S01]  /*17490*/  ULDC.64 UR4, c[0x0][0xaf0] ;  /* 0x0002bc0000047ab9 */ /* 0x000fe20000000a00 */
[----:B------:R-:W-:Y:S01]  /*174a0*/  @!PT LDS RZ, [RZ] ;  /* 0x00000000fffff984 */ /* 0x000fe20000000800 */
[----:B------:R-:W-:Y:S01]  /*174b0*/  @!PT LDS RZ, [RZ] ;  /* 0x00000000fffff984 */ /* 0x000fe20000000800 */
[----:B------:R-:W-:Y:S01]  /*174c0*/  @!PT LDS RZ, [RZ] ;  /* 0x00000000fffff984 */ /* 0x000fe20000000800 */
[----:B------:R-:W-:Y:S01]  /*174d0*/  @!PT LDS RZ, [RZ] ;  /* 0x00000000fffff984 */ /* 0x000fe20000000800 */
[----:B------:R2:W-:Y:S06]  /*174e0*/  MEMBAR.ALL.CTA ;  /* 0x0000000000007992 */ /* 0x0005ec0000008000 */
[----:B--2---:R-:W2:Y:S01]  /*174f0*/  FENCE.VIEW.ASYNC.S ;  /* 0x00000000000073c6 */ /* 0x004ea20000000000 */
[----:B------:R-:W-:Y:S01]  /*17500*/  IMAD.MOV.U32 R3, RZ, RZ, R46 ;  /* 0x000000ffff037224 */ /* 0x000fe200078e002e */
[----:B---3--:R-:W-:Y:S01]  /*17510*/  @P1 SHF.R.U32.HI R3, RZ, R49, R0 ;  /* 0x00000031ff031219 */ /* 0x008fe20000011600 */
[----:B------:R-:W-:-:S02]  /*17520*/  IMAD.IADD R21, R21, 0x1, R45 ;  /* 0x0000000115157824 */ /* 0x000fc400078e022d */
[----:B------:R-:W-:Y:S01]  /*17530*/  IMAD R44, R208, UR4, RZ ;  /* 0x00000004d02c7c24 */ /* 0x000fe2000f8e02ff */
[----:B------:R-:W-:Y:S01]  /*17540*/  SHF.R.S32.HI R0, RZ, 0x1f, R3 ;  /* 0x0000001fff007819 */ /* 0x000fe20000011403 */
[----:B------:R-:W-:-:S04]  /*17550*/  IMAD.WIDE.U32 R20, R203, UR4, R20 ;  /* 0x00000004cb147c25 */ /* 0x000fc8000f8e0014 */
[----:B------:R-:W-:Y:S01]  /*17560*/  IMAD R45, R203, UR5, R44 ;  /* 0x00000005cb2d7c24 */ /* 0x000fe2000f8e022c */
[----:B------:R-:W-:Y:S01]  /*17570*/  ULDC.64 UR4, c[0x0][0xae0] ;  /* 0x0002b80000047ab9 */ /* 0x000fe20000000a00 */
[----:B------:R-:W-:Y:S02]  /*17580*/  IMAD.MOV R44, RZ, RZ, -R3 ;  /* 0x000000ffff2c7224 */ /* 0x000fe400078e0a03 */
[----:B------:R-:W-:Y:S02]  /*17590*/  IMAD.IADD R21, R21, 0x1, R45 ;  /* 0x0000000115157824 */ /* 0x000fe400078e022d */
[----:B------:R-:W-:Y:S02]  /*175a0*/  IMAD R0, R0, UR4, RZ ;  /* 0x0000000400007c24 */ /* 0x000fe4000f8e02ff */
[----:B------:R-:W-:Y:S02]  /*175b0*/  IMAD R45, R51, R44, R46 ;  /* 0x0000002c332d7224 */ /* 0x000fe400078e022e */
[----:B------:R-:W-:-:S02]  /*175c0*/  IMAD R47, R3, UR5, R0 ;  /* 0x00000005032f7c24 */ /* 0x000fc4000f8e0200 */
[----:B------:R-:W-:Y:S01]  /*175d0*/  IMAD.WIDE.U32 R20, R3, UR4, R20 ;  /* 0x0000000403147c25 */ /* 0x000fe2000f8e0014 */
[----:B------:R-:W-:Y:S01]  /*175e0*/  SHF.R.S32.HI R0, RZ, 0x1f, R45 ;  /* 0x0000001fff007819 */ /* 0x000fe2000001142d */
[----:B------:R-:W-:Y:S02]  /*175f0*/  ULDC.64 UR4, c[0x0][0xad8] ;  /* 0x0002b60000047ab9 */ /* 0x000fe40000000a00 */
[----:B------:R-:W-:Y:S02]  /*17600*/  IMAD R49, R206, 0x80, R207 ;  /* 0x00000080ce317824 */ /* 0x000fe400078e02cf */
[----:B------:R-:W-:Y:S02]  /*17610*/  IMAD.IADD R21, R21, 0x1, R47 ;  /* 0x0000000115157824 */ /* 0x000fe400078e022f */
[----:B------:R-:W-:Y:S02]  /*17620*/  IMAD R44, R0, UR4, RZ ;  /* 0x00000004002c7c24 */ /* 0x000fe4000f8e02ff */
[----:B------:R-:W-:-:S02]  /*17630*/  VIADD R0, R49, 0x20 ;  /* 0x0000002031007836 */ /* 0x000fc40000000000 */
[C---:B------:R-:W-:Y:S02]  /*17640*/  IMAD R47, R45.reuse, UR5, R44 ;  /* 0x000000052d2f7c24 */ /* 0x040fe4000f8e022c */
[----:B------:R-:W-:Y:S01]  /*17650*/  IMAD.WIDE.U32 R20, R45, UR4, R20 ;  /* 0x000000042d147c25 */ /* 0x000fe2000f8e0014 */
[-C--:B------:R-:W-:Y:S01]  /*17660*/  ISETP.GE.AND P0, PT, R0, R50.reuse, PT ;  /* 0x000000320000720c */ /* 0x080fe20003f06270 */
[----:B------:R-:W-:Y:S01]  /*17670*/  ULDC.64 UR4, c[0x0][0xa80] ;  /* 0x0002a00000047ab9 */ /* 0x000fe20000000a00 */
[C---:B------:R-:W-:Y:S01]  /*17680*/  ISETP.GE.AND P2, PT, R49.reuse, R50, PT ;  /* 0x000000323100720c */ /* 0x040fe20003f46270 */
[----:B------:R-:W-:Y:S02]  /*17690*/  VIADD R0, R2, 0x34820 ;  /* 0x0003482002007836 */ /* 0x000fe40000000000 */
[----:B------:R-:W-:Y:S01]  /*176a0*/  VIADD R3, R49, 0x40 ;  /* 0x0000004031037836 */ /* 0x000fe20000000000 */
[----:B------:R-:W-:Y:S01]  /*176b0*/  LEA R46, P3, R20, UR4, 0x1 ;  /* 0x00000004142e7c11 */ /* 0x000fe2000f8608ff */
[----:B------:R-:W-:Y:S01]  /*176c0*/  IMAD.IADD R21, R21, 0x1, R47 ;  /* 0x0000000115157824 */ /* 0x000fe200078e022f */
[----:B------:R-:W-:-:S02]  /*176d0*/  PRMT R0, RZ, 0x654, R0 ;  /* 0x00000654ff007816 */ /* 0x000fc40000000000 */
[----:B------:R-:W-:Y:S02]  /*176e0*/  ISETP.GE.AND P1, PT, R3, R50, PT ;  /* 0x000000320300720c */ /* 0x000fe40003f26270 */
[----:B------:R-:W-:Y:S01]  /*176f0*/  LEA.HI.X R3, R20, UR5, R21, 0x1, P3 ;  /* 0x0000000514037c11 */ /* 0x000fe200098f0c15 */
[----:B--2---:R2:W-:Y:S01]  /*17700*/  SYNCS.ARRIVE.TRANS64.RED.A1T0 RZ, [R0+URZ], RZ ;  /* 0x000000ff00ff79a7 */ /* 0x0045e2000810043f */
[----:B------:R3:W4:Y:S01]  /*17710*/  SHFL.IDX PT, R44, R46, RZ, 0x181f ;  /* 0x00181fff2e2c7589 */ /* 0x00072200000e0000 */
[----:B------:R-:W-:Y:S03]  /*17720*/  BSSY B1, `(.L_x_801) ;  /* 0x000000c000017945 */ /* 0x000fe60003800000 */
[----:B--2---:R3:W2:Y:S01]  /*17730*/  SHFL.IDX PT, R0, R3, RZ, 0x181f ;  /* 0x00181fff03007589 */ /* 0x0046a200000e0000 */
[----:B------:R-:W-:Y:S05]  /*17740*/  @P2 BRA `(.L_x_802) ;  /* 0x0000000000242947 */ /* 0x000fea0003800000 */
[----:B------:R-:W-:Y:S02]  /*17750*/  ULDC UR4, c[0x0][0xac8] ;  /* 0x0002b20000047ab9 */ /* 0x000fe40000000800 */
[----:B------:R-:W-:Y:S02]  /*17760*/  ISETP.GE.AND P2, PT, R197, UR4, PT ;  /* 0x00000004c5007c0c */ /* 0x000fe4000bf46270 */
[----:B------:R-:W-:-:S11]  /*17770*/  ISETP.GE.AND P3, PT, R198, UR4, PT ;  /* 0x00000004c6007c0c */ /* 0x000fd6000bf66270 */
[CC--:B----4-:R-:W-:Y:S02]  /*17780*/  @!P2 LEA R20, P4, R197.reuse, R44.reuse, 0x1 ;  /* 0x0000002cc514a211 */ /* 0x0d0fe400078808ff */
[C---:B------:R-:W-:Y:S02]  /*17790*/  @!P3 LEA R44, P5, R198.reuse, R44, 0x1 ;  /* 0x0000002cc62cb211 */ /* 0x040fe400078a08ff */
[-C--:B--2---:R-:W-:Y:S02]  /*177a0*/  @!P2 LEA.HI.X R21, R197, R0.reuse, R237, 0x1, P4 ;  /* 0x00000000c515a211 */ /* 0x084fe400020f0ced */
[----:B------:R-:W-:-:S03]  /*177b0*/  @!P3 LEA.HI.X R45, R198, R0, R236, 0x1, P5 ;  /* 0x00000000c62db211 */ /* 0x000fc600028f0cec */
[----:B-----5:R2:W-:Y:S04]  /*177c0*/  @!P2 ST.E.128 desc[UR40][R20.64], R4 ;  /* 0x000000041400a985 */ /* 0x0205e8000c101d28 */
[----:B------:R2:W-:Y:S02]  /*177d0*/  @!P3 ST.E.128 desc[UR40][R44.64], R28 ;  /* 0x0000001c2c00b985 */ /* 0x0005e4000c101d28 */
.L_x_802:
[----:B------:R-:W-:Y:S05]  /*177e0*/  BSYNC B1 ;  /* 0x0000000000017941 */ /* 0x000fea0003800000 */
.L_x_801:
[----:B--2---:R2:W0:Y:S01]  /*177f0*/  SHFL.IDX PT, R0, R3, 0x1, 0x181f ;  /* 0x00381f0003007f89 */ /* 0x00442200000e0000 */
[----:B------:R-:W-:Y:S03]  /*17800*/  BSSY B1, `(.L_x_803) ;  /* 0x000000c000017945 */ /* 0x000fe60003800000 */
[----:B-----5:R2:W0:Y:S01]  /*17810*/  SHFL.IDX PT, R6, R46, 0x1, 0x181f ;  /* 0x00381f002e067f89 */ /* 0x02042200000e0000 */
[----:B------:R-:W-:Y:S05]  /*17820*/  @P0 BRA `(.L_x_804) ;  /* 0x0000000000240947 */ /* 0x000fea0003800000 */
[----:B------:R-:W-:Y:S02]  /*17830*/  ULDC UR4, c[0x0][0xac8] ;  /* 0x0002b20000047ab9 */ /* 0x000fe40000000800 */
[----:B------:R-:W-:Y:S02]  /*17840*/  ISETP.GE.AND P3, PT, R197, UR4, PT ;  /* 0x00000004c5007c0c */ /* 0x000fe4000bf66270 */
[----:B------:R-:W-:-:S11]  /*17850*/  ISETP.GE.AND P4, PT, R198, UR4, PT ;  /* 0x00000004c6007c0c */ /* 0x000fd6000bf86270 */
[CC--:B0-----:R-:W-:Y:S02]  /*17860*/  @!P3 LEA R4, P0, R197.reuse, R6.reuse, 0x1 ;  /* 0x00000006c504b211 */ /* 0x0c1fe400078008ff */
[C---:B------:R-:W-:Y:S02]  /*17870*/  @!P4 LEA R6, P2, R198.reuse, R6, 0x1 ;  /* 0x00000006c606c211 */ /* 0x040fe400078408ff */
[-C--:B------:R-:W-:Y:S02]  /*17880*/  @!P3 LEA.HI.X R5, R197, R0.reuse, R237, 0x1, P0 ;  /* 0x00000000c505b211 */ /* 0x080fe400000f0ced */
[----:B------:R-:W-:-:S03]  /*17890*/  @!P4 LEA.HI.X R7, R198, R0, R236, 0x1, P2 ;  /* 0x00000000c607c211 */ /* 0x000fc600010f0cec */
[----:B------:R0:W-:Y:S04]  /*178a0*/  @!P3 ST.E.128 desc[UR40][R4.64], R8 ;  /* 0x000000080400b985 */ /* 0x0001e8000c101d28 */
[----:B------:R0:W-:Y:S02]  /*178b0*/  @!P4 ST.E.128 desc[UR40][R6.64], R32 ;  /* 0x000000200600c985 */ /* 0x0001e4000c101d28 */
.L_x_804:
[----:B------:R-:W-:Y:S05]  /*178c0*/  BSYNC B1 ;  /* 0x0000000000017941 */ /* 0x000fea0003800000 */
.L_x_803:
[----:B0-----:R0:W0:Y:S01]  /*178d0*/  SHFL.IDX PT, R0, R3, 0x2, 0x181f ;  /* 0x00581f0003007f89 */ /* 0x00102200000e0000 */
[----:B------:R-:W-:Y:S03]  /*178e0*/  BSSY B1, `(.L_x_805) ;  /* 0x000000c000017945 */ /* 0x000fe60003800000 */
[----:B------:R0:W0:Y:S01]  /*178f0*/  SHFL.IDX PT, R6, R46, 0x2, 0x181f ;  /* 0x00581f002e067f89 */ /* 0x00002200000e0000 */
        /* <DEDUP_REMOVED lines=10> */
.L_x_806:
[----:B------:R-:W-:Y:S05]  /*179a0*/  BSYNC B1 ;  /* 0x0000000000017941 */ /* 0x000fea0003800000 */
.L_x_805:
[----:B0-----:R-:W-:Y:S01]  /*179b0*/  VIADD R0, R49, 0x60 ;  /* 0x0000006031007836 */ /* 0x001fe20000000000 */
[----:B--23--:R-:W0:Y:S04]  /*179c0*/  SHFL.IDX PT, R3, R3, 0x3, 0x181f ;  /* 0x00781f0003037f89 */ /* 0x00ce2800000e0000 */
[----:B------:R-:W-:Y:S01]  /*179d0*/  ISETP.GE.AND P0, PT, R0, R50, PT ;  /* 0x000000320000720c */ /* 0x000fe20003f06270 */
[----:B------:R-:W2:-:S12]  /*179e0*/  SHFL.IDX PT, R46, R46, 0x3, 0x181f ;  /* 0x00781f002e2e7f89 */ /* 0x000e9800000e0000 */
[----:B------:R-:W-:Y:S05]  /*179f0*/  @P0 BRA `(.L_x_807) ;  /* 0x0000000800e40947 */ /* 0x000fea0003800000 */
[----:B------:R-:W-:Y:S02]  /*17a00*/  ULDC UR4, c[0x0][0xac8] ;  /* 0x0002b20000047ab9 */ /* 0x000fe40000000800 */
[----:B------:R-:W-:-:S13]  /*17a10*/  ISETP.GE.AND P1, PT, R197, UR4, PT ;  /* 0x00000004c5007c0c */ /* 0x000fda000bf26270 */
[----:B--2---:R-:W-:-:S04]  /*17a20*/  @!P1 LEA R4, P0, R197, R46, 0x1 ;  /* 0x0000002ec5049211 */ /* 0x004fc800078008ff */
[----:B0-----:R-:W-:Y:S02]  /*17a30*/  @!P1 LEA.HI.X R5, R197, R3, R237, 0x1, P0 ;  /* 0x00000003c5059211 */ /* 0x001fe400000f0ced */
[----:B------:R-:W-:-:S03]  /*17a40*/  ISETP.GE.AND P0, PT, R198, UR4, PT ;  /* 0x00000004c6007c0c */ /* 0x000fc6000bf06270 */
[----:B------:R3:W-:Y:S10]  /*17a50*/  @!P1 ST.E.128 desc[UR40][R4.64], R24 ;  /* 0x0000001804009985 */ /* 0x0007f4000c101d28 */
[----:B------:R-:W-:Y:S05]  /*17a60*/  @P0 BRA `(.L_x_807) ;  /* 0x0000000800c80947 */ /* 0x000fea0003800000 */
[----:B---3--:R-:W-:-:S04]  /*17a70*/  LEA R4, P0, R198, R46, 0x1 ;  /* 0x0000002ec6047211 */ /* 0x008fc800078008ff */
[----:B------:R-:W-:-:S05]  /*17a80*/  LEA.HI.X R5, R198, R3, R236, 0x1, P0 ;  /* 0x00000003c6057211 */ /* 0x000fca00000f0cec */
[----:B------:R0:W-:Y:S01]  /*17a90*/  ST.E.128 desc[UR40][R4.64], R40 ;  /* 0x0000002804007985 */ /* 0x0001e2000c101d28 */
[----:B------:R-:W-:Y:S05]  /*17aa0*/  BRA `(.L_x_807) ;  /* 0x0000000800b87947 */ /* 0x000fea0003800000 */
.L_x_799:
[----:B------:R-:W-:Y:S01]  /*17ab0*/  ULDC.64 UR4, c[0x0][0xc00] ;  /* 0x0003000000047ab9 */ /* 0x000fe20000000a00 */
[----:B------:R-:W-:Y:S01]  /*17ac0*/  IMAD.MOV.U32 R3, RZ, RZ, RZ ;  /* 0x000000ffff037224 */ /* 0x000fe200078e00ff */
[----:B------:R-:W-:Y:S01]  /*17ad0*/  ISETP.NE.U32.AND P0, PT, RZ, UR4, PT ;  /* 0x00000004ff007c0c */ /* 0x000fe2000bf05070 */
[----:B------:R-:W2:Y:S01]  /*17ae0*/  LDC R21, c[0x0][0xbe8] ;  /* 0x0002fa00ff157b82 */ /* 0x000ea20000000800 */
[----:B------:R-:W-:Y:S02]  /*17af0*/  IADD3 R4, P1, R201, UR4, RZ ;  /* 0x00000004c9047c10 */ /* 0x000fe4000ff3e0ff */
[----:B------:R-:W-:Y:S02]  /*17b00*/  ISETP.NE.AND.EX P0, PT, RZ, UR5, PT, P0 ;  /* 0x00000005ff007c0c */ /* 0x000fe4000bf05300 */
[----:B------:R-:W-:Y:S01]  /*17b10*/  IADD3.X R5, R202, UR5, RZ, P1, !PT ;  /* 0x00000005ca057c10 */ /* 0x000fe20008ffe4ff */
[----:B------:R-:W-:Y:S02]  /*17b20*/  ULDC.64 UR4, c[0x0][0xc08] ;  /* 0x0003020000047ab9 */ /* 0x000fe40000000a00 */
[----:B------:R-:W-:-:S04]  /*17b30*/  ISETP.NE.U32.AND P1, PT, RZ, UR4, PT ;  /* 0x00000004ff007c0c */ /* 0x000fc8000bf25070 */
[----:B------:R-:W-:-:S04]  /*17b40*/  ISETP.NE.AND.EX P1, PT, RZ, UR5, PT, P1 ;  /* 0x00000005ff007c0c */ /* 0x000fc8000bf25310 */
[----:B------:R3:W5:Y:S09]  /*17b50*/  @P0 LDG.E R3, desc[UR40][R4.64] ;  /* 0x0000002804030981 */ /* 0x000772000c1e1900 */
[----:B------:R-:W-:Y:S01]  /*17b60*/  @P1 IADD3 R6, P2, R201, UR4, RZ ;  /* 0x00000004c9061c10 */ /* 0x000fe2000ff5e0ff */
[----:B------:R-:W-:-:S02]  /*17b70*/  ULDC UR4, c[0x0][0xa88] ;  /* 0x0002a20000047ab9 */ /* 0x000fc40000000800 */
[----:B------:R-:W-:Y:S01]  /*17b80*/  IMAD.U32 R0, RZ, RZ, UR4 ;  /* 0x00000004ff007e24 */ /* 0x000fe2000f8e00ff */
[----:B------:R-:W-:-:S05]  /*17b90*/  @P1 IADD3.X R7, R202, UR5, RZ, P2, !PT ;  /* 0x00000005ca071c10 */ /* 0x000fca00097fe4ff */
[----:B------:R3:W5:Y:S01]  /*17ba0*/  @P1 LDG.E R0, desc[UR40][R6.64] ;  /* 0x0000002806001981 */ /* 0x000762000c1e1900 */
[----:B--2---:R-:W-:Y:S01]  /*17bb0*/  ISETP.NE.AND P2, PT, R21, 0x1, PT ;  /* 0x000000011500780c */ /* 0x004fe20003f45270 */
[----:B------:R-:W2:-:S12]  /*17bc0*/  S2R R8, SR_TID.X ;  /* 0x0000000000087919 */ /* 0x000e980000002100 */
[----:B------:R-:W4:Y:S08]  /*17bd0*/  @P2 LDC R14, c[0x0][0xbec] ;  /* 0x0002fb00ff0e2b82 */ /* 0x000f300000000800 */
[----:B------:R-:W0:Y:S01]  /*17be0*/  @P2 LDC R25, c[0x0][0xbf0] ;  /* 0x0002fc00ff192b82 */ /* 0x000e220000000800 */
[----:B--2---:R-:W-:-:S05]  /*17bf0*/  VIADD R8, R8, 0xffffff80 ;  /* 0xffffff8008087836 */ /* 0x004fca0000000000 */
[----:B------:R-:W-:Y:S01]  /*17c00*/  ISETP.GE.AND P3, PT, R8, 0x80, PT ;  /* 0x000000800800780c */ /* 0x000fe20003f66270 */
[----:B---3--:R-:W-:-:S12]  /*17c10*/  @P1 BRA `(.L_x_808) ;  /* 0x0000000000101947 */ /* 0x008fd80003800000 */
[----:B------:R-:W-:Y:S05]  /*17c20*/  @!P0 BRA `(.L_x_808) ;  /* 0x00000000000c8947 */ /* 0x000fea0003800000 */
[----:B------:R-:W2:Y:S04]  /*17c30*/  LDG.E R7, desc[UR40][R4.64] ;  /* 0x0000002804077981 */ /* 0x000ea8000c1e1900 */
[----:B-----5:R-:W2:Y:S02]  /*17c40*/  LDG.E R0, desc[UR40][R4.64+0x4] ;  /* 0x0000042804007981 */ /* 0x020ea4000c1e1900 */
[----:B--2---:R-:W-:-:S07]  /*17c50*/  IMAD.IADD R0, R0, 0x1, -R7 ;  /* 0x0000000100007824 */ /* 0x004fce00078e0a07 */
.L_x_808:
[----:B------:R-:W-:Y:S01]  /*17c60*/  BSSY B1, `(.L_x_809) ;  /* 0x000002e000017945 */ /* 0x000fe20003800000 */
[----:B------:R-:W-:Y:S02]  /*17c70*/  SHF.R.S32.HI R12, RZ, 0x1f, R200 ;  /* 0x0000001fff0c7819 */ /* 0x000fe400000114c8 */
[----:B------:R-:W-:Y:S02]  /*17c80*/  SEL R203, R203, RZ, !P0 ;  /* 0x000000ffcbcb7207 */ /* 0x000fe40004000000 */
[----:B------:R-:W-:Y:S02]  /*17c90*/  SEL R208, R208, RZ, !P0 ;  /* 0x000000ffd0d07207 */ /* 0x000fe40004000000 */
[----:B-----5:R-:W-:Y:S01]  /*17ca0*/  SHF.R.S32.HI R10, RZ, 0x1f, R3 ;  /* 0x0000001fff0a7819 */ /* 0x020fe20000011403 */
[----:B------:R-:W-:Y:S06]  /*17cb0*/  @P3 BRA `(.L_x_810) ;  /* 0x0000000000a03947 */ /* 0x000fec0003800000 */
[----:B------:R-:W2:Y:S01]  /*17cc0*/  S2R R5, SR_TID.X ;  /* 0x0000000000057919 */ /* 0x000ea20000002100 */
[----:B------:R-:W3:Y:S01]  /*17cd0*/  LDC R11, c[0x0][0xbe8] ;  /* 0x0002fa00ff0b7b82 */ /* 0x000ee20000000800 */
[----:B--2---:R-:W-:Y:S02]  /*17ce0*/  IMAD R4, R206, 0x80, R5 ;  /* 0x00000080ce047824 */ /* 0x004fe400078e0205 */
[----:B---3--:R-:W-:Y:S02]  /*17cf0*/  IMAD R5, R0, R11, RZ ;  /* 0x0000000b00057224 */ /* 0x008fe400078e02ff */
[----:B------:R-:W-:-:S05]  /*17d00*/  VIADD R8, R4, 0xffffff80 ;  /* 0xffffff8004087836 */ /* 0x000fca0000000000 */
[----:B------:R-:W-:-:S13]  /*17d10*/  ISETP.GE.AND P0, PT, R8, R5, PT ;  /* 0x000000050800720c */ /* 0x000fda0003f06270 */
[----:B------:R-:W-:Y:S05]  /*17d20*/  @P0 BRA `(.L_x_810) ;  /* 0x0000000000840947 */ /* 0x000fea0003800000 */
[----:B------:R-:W-:Y:S01]  /*17d30*/  ISETP.NE.AND P0, PT, R11, 0x1, PT ;  /* 0x000000010b00780c */ /* 0x000fe20003f05270 */
[----:B------:R-:W-:Y:S01]  /*17d40*/  ULDC.64 UR4, c[0x0][0xb90] ;  /* 0x0002e40000047ab9 */ /* 0x000fe20000000a00 */
[----:B------:R-:W-:Y:S02]  /*17d50*/  IMAD.MOV.U32 R4, RZ, RZ, R3 ;  /* 0x000000ffff047224 */ /* 0x000fe400078e0003 */
[----:B------:R-:W-:Y:S02]  /*17d60*/  IMAD R9, R12, UR4, RZ ;  /* 0x000000040c097c24 */ /* 0x000fe4000f8e02ff */
[----:B------:R-:W-:Y:S02]  /*17d70*/  IMAD.MOV.U32 R5, RZ, RZ, R10 ;  /* 0x000000ffff057224 */ /* 0x000fe400078e000a */
[----:B------:R-:W-:Y:S02]  /*17d80*/  IMAD.MOV.U32 R7, RZ, RZ, R8 ;  /* 0x000000ffff077224 */ /* 0x000fe400078e0008 */
[----:B------:R-:W-:-:S03]  /*17d90*/  IMAD.WIDE.U32 R4, R200, UR4, R4 ;  /* 0x00000004c8047c25 */ /* 0x000fc6000f8e0004 */
[----:B------:R-:W2:Y:S01]  /*17da0*/  @P0 LDC R13, c[0x0][0xbec] ;  /* 0x0002fb00ff0d0b82 */ /* 0x000ea20000000800 */
[----:B------:R-:W-:Y:S01]  /*17db0*/  IMAD R9, R200, UR5, R9 ;  /* 0x00000005c8097c24 */ /* 0x000fe2000f8e0209 */
[----:B------:R-:W-:-:S03]  /*17dc0*/  ULDC.64 UR4, c[0x0][0xb98] ;  /* 0x0002e60000047ab9 */ /* 0x000fc60000000a00 */
[----:B------:R-:W-:-:S03]  /*17dd0*/  IMAD.IADD R5, R5, 0x1, R9 ;  /* 0x0000000105057824 */ /* 0x000fc600078e0209 */
[----:B------:R-:W3:Y:S01]  /*17de0*/  @P0 LDC R15, c[0x0][0xbf0] ;  /* 0x0002fc00ff0f0b82 */ /* 0x000ee20000000800 */
[----:B------:R-:W-:-:S04]  /*17df0*/  IMAD.WIDE.U32 R4, R203, UR4, R4 ;  /* 0x00000004cb047c25 */ /* 0x000fc8000f8e0004 */
[----:B--2---:R-:W-:-:S05]  /*17e00*/  @P0 IMAD.HI.U32 R6, R8, R13, RZ ;  /* 0x0000000d08060227 */ /* 0x004fca00078e00ff */
[----:B---3--:R-:W-:Y:S01]  /*17e10*/  @P0 SHF.R.U32.HI R7, RZ, R15, R6 ;  /* 0x0000000fff070219 */ /* 0x008fe20000011606 */
[----:B------:R-:W-:-:S03]  /*17e20*/  IMAD R6, R208, UR4, RZ ;  /* 0x00000004d0067c24 */ /* 0x000fc6000f8e02ff */
[----:B------:R-:W-:Y:S01]  /*17e30*/  IADD3 R4, P0, R7, R4, RZ ;  /* 0x0000000407047210 */ /* 0x000fe20007f1e0ff */
[----:B------:R-:W-:-:S04]  /*17e40*/  IMAD.MOV R9, RZ, RZ, -R7 ;  /* 0x000000ffff097224 */ /* 0x000fc800078e0a07 */
[----:B------:R-:W-:Y:S01]  /*17e50*/  IMAD R9, R11, R9, R8 ;  /* 0x000000090b097224 */ /* 0x000fe200078e0208 */
[----:B------:R-:W-:Y:S01]  /*17e60*/  SHF.R.S32.HI R11, RZ, 0x1f, R7 ;  /* 0x0000001fff0b7819 */ /* 0x000fe20000011407 */
[----:B------:R-:W-:Y:S01]  /*17e70*/  IMAD R8, R203, UR5, R6 ;  /* 0x00000005cb087c24 */ /* 0x000fe2000f8e0206 */
[----:B------:R-:W-:Y:S02]  /*17e80*/  ULDC.64 UR4, c[0x0][0xb88] ;  /* 0x0002e20000047ab9 */ /* 0x000fe40000000a00 */
[----:B------:R-:W-:Y:S02]  /*17e90*/  SHF.R.S32.HI R6, RZ, 0x1f, R9 ;  /* 0x0000001fff067819 */ /* 0x000fe40000011409 */
[----:B------:R-:W-:-:S03]  /*17ea0*/  IADD3.X R5, R11, R5, R8, P0, !PT ;  /* 0x000000050b057210 */ /* 0x000fc600007fe408 */
[----:B------:R-:W-:Y:S02]  /*17eb0*/  IMAD R6, R6, UR4, RZ ;  /* 0x0000000406067c24 */ /* 0x000fe4000f8e02ff */
[----:B------:R-:W-:-:S04]  /*17ec0*/  IMAD.WIDE.U32 R4, R9, UR4, R4 ;  /* 0x0000000409047c25 */ /* 0x000fc8000f8e0004 */
[----:B------:R-:W-:Y:S01]  /*17ed0*/  IMAD R7, R9, UR5, R6 ;  /* 0x0000000509077c24 */ /* 0x000fe2000f8e0206 */
[----:B------:R-:W-:Y:S02]  /*17ee0*/  ULDC.64 UR4, c[0x0][0xb50] ;  /* 0x0002d40000047ab9 */ /* 0x000fe40000000a00 */
[----:B------:R-:W-:Y:S01]  /*17ef0*/  LEA R6, P0, R4, UR4, 0x2 ;  /* 0x0000000404067c11 */ /* 0x000fe2000f8010ff */
[----:B------:R-:W-:-:S05]  /*17f00*/  IMAD.IADD R5, R5, 0x1, R7 ;  /* 0x0000000105057824 */ /* 0x000fca00078e0207 */
[----:B------:R-:W-:Y:S01]  /*17f10*/  LEA.HI.X R7, R4, UR5, R5, 0x2, P0 ;  /* 0x0000000504077c11 */ /* 0x000fe200080f1405 */
[----:B------:R-:W-:-:S05]  /*17f20*/  IMAD.MOV.U32 R5, RZ, RZ, -0x800000 ;  /* 0xff800000ff057424 */ /* 0x000fca00078e00ff */
[----:B------:R2:W-:Y:S02]  /*17f30*/  STG.E desc[UR40][R6.64], R5 ;  /* 0x0000000506007986 */ /* 0x0005e4000c101928 */
.L_x_810:
[----:B------:R-:W-:Y:S05]  /*17f40*/  BSYNC B1 ;  /* 0x0000000000017941 */ /* 0x000fea0003800000 */
.L_x_809:
[----:B------:R-:W-:Y:S01]  /*17f50*/  ULDC.64 UR4, c[0x0][0xaa0] ;  /* 0x0002a80000047ab9 */ /* 0x000fe20000000a00 */
[----:B------:R-:W-:Y:S01]  /*17f60*/  BSSY B1, `(.L_x_811) ;  /* 0x0000038000017945 */ /* 0x000fe20003800000 */
[----:B------:R-:W-:-:S04]  /*17f70*/  IMAD R4, R10, UR4, RZ ;  /* 0x000000040a047c24 */ /* 0x000fc8000f8e02ff */
[C---:B--2---:R-:W-:Y:S02]  /*17f80*/  IMAD R7, R3.reuse, UR5, R4 ;  /* 0x0000000503077c24 */ /* 0x044fe4000f8e0204 */
[----:B------:R-:W-:Y:S01]  /*17f90*/  IMAD.WIDE.U32 R4, R3, UR4, RZ ;  /* 0x0000000403047c25 */ /* 0x000fe2000f8e00ff */
[----:B------:R-:W-:-:S03]  /*17fa0*/  ULDC.64 UR4, c[0x0][0xae8] ;  /* 0x0002ba0000047ab9 */ /* 0x000fc60000000a00 */
[----:B------:R-:W-:Y:S02]  /*17fb0*/  IMAD R3, R199, 0x20, R207 ;  /* 0x00000020c7037824 */ /* 0x000fe400078e02cf */
[----:B------:R-:W-:Y:S02]  /*17fc0*/  IMAD.IADD R5, R5, 0x1, R7 ;  /* 0x0000000105057824 */ /* 0x000fe400078e0207 */
[----:B------:R-:W-:Y:S02]  /*17fd0*/  IMAD R9, R206, 0x80, R3 ;  /* 0x00000080ce097824 */ /* 0x000fe400078e0203 */
[----:B------:R-:W-:Y:S02]  /*17fe0*/  IMAD R7, R12, UR4, RZ ;  /* 0x000000040c077c24 */ /* 0x000fe4000f8e02ff */
[----:B----4-:R-:W-:-:S04]  /*17ff0*/  @P2 IMAD.HI.U32 R6, R9, R14, RZ ;  /* 0x0000000e09062227 */ /* 0x010fc800078e00ff */
[C---:B------:R-:W-:Y:S02]  /*18000*/  IMAD R7, R200.reuse, UR5, R7 ;  /* 0x00000005c8077c24 */ /* 0x040fe4000f8e0207 */
[----:B------:R-:W-:Y:S01]  /*18010*/  IMAD.WIDE.U32 R4, R200, UR4, R4 ;  /* 0x00000004c8047c25 */ /* 0x000fe2000f8e0004 */
[----:B------:R-:W-:-:S03]  /*18020*/  ULDC.64 UR4, c[0x0][0xaf0] ;  /* 0x0002bc0000047ab9 */ /* 0x000fc60000000a00 */
[----:B------:R-:W-:Y:S01]  /*18030*/  IMAD.MOV.U32 R3, RZ, RZ, R9 ;  /* 0x000000ffff037224 */ /* 0x000fe200078e0009 */
[----:B0-----:R-:W-:Y:S01]  /*18040*/  @P2 SHF.R.U32.HI R3, RZ, R25, R6 ;  /* 0x00000019ff032219 */ /* 0x001fe20000011606 */
[----:B------:R-:W-:Y:S02]  /*18050*/  IMAD R8, R208, UR4, RZ ;  /* 0x00000004d0087c24 */ /* 0x000fe4000f8e02ff */
[----:B------:R-:W-:Y:S01]  /*18060*/  IMAD.IADD R5, R5, 0x1, R7 ;  /* 0x0000000105057824 */ /* 0x000fe200078e0207 */
[----:B------:R-:W-:Y:S01]  /*18070*/  SHF.R.S32.HI R6, RZ, 0x1f, R3 ;  /* 0x0000001fff067819 */ /* 0x000fe20000011403 */
[C---:B------:R-:W-:Y:S02]  /*18080*/  IMAD R7, R203.reuse, UR5, R8 ;  /* 0x00000005cb077c24 */ /* 0x040fe4000f8e0208 */
[----:B------:R-:W-:Y:S01]  /*18090*/  IMAD.WIDE.U32 R4, R203, UR4, R4 ;  /* 0x00000004cb047c25 */ /* 0x000fe2000f8e0004 */
[----:B------:R-:W-:-:S03]  /*180a0*/  ULDC.64 UR4, c[0x0][0xae0] ;  /* 0x0002b80000047ab9 */ /* 0x000fc60000000a00 */
[----:B------:R-:W-:Y:S02]  /*180b0*/  IMAD.MOV R8, RZ, RZ, -R3 ;  /* 0x000000ffff087224 */ /* 0x000fe400078e0a03 */
[----:B------:R-:W-:Y:S02]  /*180c0*/  IMAD.IADD R5, R5, 0x1, R7 ;  /* 0x0000000105057824 */ /* 0x000fe400078e0207 */
[----:B------:R-:W-:Y:S02]  /*180d0*/  IMAD R6, R6, UR4, RZ ;  /* 0x0000000406067c24 */ /* 0x000fe4000f8e02ff */
[----:B------:R-:W-:Y:S02]  /*180e0*/  IMAD R7, R21, R8, R9 ;  /* 0x0000000815077224 */ /* 0x000fe400078e0209 */
[C---:B------:R-:W-:Y:S02]  /*180f0*/  IMAD R9, R3.reuse, UR5, R6 ;  /* 0x0000000503097c24 */ /* 0x040fe4000f8e0206 */
[----:B------:R-:W-:Y:S01]  /*18100*/  IMAD.WIDE.U32 R4, R3, UR4, R4 ;  /* 0x0000000403047c25 */ /* 0x000fe2000f8e0004 */
[----:B------:R-:W-:Y:S01]  /*18110*/  SHF.R.S32.HI R3, RZ, 0x1f, R7 ;  /* 0x0000001fff037819 */ /* 0x000fe20000011407 */
[----:B------:R-:W-:-:S02]  /*18120*/  ULDC.64 UR4, c[0x0][0xad8] ;  /* 0x0002b60000047ab9 */ /* 0x000fc40000000a00 */
[----:B------:R-:W-:Y:S02]  /*18130*/  IMAD.IADD R5, R5, 0x1, R9 ;  /* 0x0000000105057824 */ /* 0x000fe400078e0209 */
[----:B------:R-:W-:Y:S02]  /*18140*/  IMAD R6, R3, UR4, RZ ;  /* 0x0000000403067c24 */ /* 0x000fe4000f8e02ff */
[----:B------:R-:W-:Y:S02]  /*18150*/  IMAD R8, R206, 0x80, R207 ;  /* 0x00000080ce087824 */ /* 0x000fe400078e02cf */
[----:B------:R-:W-:Y:S02]  /*18160*/  IMAD R21, R0, R21, RZ ;  /* 0x0000001500157224 */ /* 0x000fe400078e02ff */
        /* <DEDUP_REMOVED lines=10> */
[----:B------:R0:W2:Y:S02]  /*18210*/  SHFL.IDX PT, R4, R6, RZ, 0x181f ;  /* 0x00181fff06047589 */ /* 0x0000a400000e0000 */
[----:B------:R-:W-:Y:S02]  /*18220*/  ISETP.GE.AND P0, PT, R0, R21, PT ;  /* 0x000000150000720c */ /* 0x000fe40003f06270 */
[----:B------:R0:W3:Y:S01]  /*18230*/  SHFL.IDX PT, R0, R3, RZ, 0x181f ;  /* 0x00181fff03007589 */ /* 0x0000e200000e0000 */
[----:B------:R-:W-:Y:S10]  /*18240*/  @P2 BRA `(.L_x_812) ;  /* 0x0000000000242947 */ /* 0x000ff40003800000 */
[----:B------:R-:W-:Y:S02]  /*18250*/  ULDC UR4, c[0x0][0xac8] ;  /* 0x0002b20000047ab9 */ /* 0x000fe40000000800 */
[----:B------:R-:W-:Y:S02]  /*18260*/  ISETP.GE.AND P4, PT, R197, UR4, PT ;  /* 0x00000004c5007c0c */ /* 0x000fe4000bf86270 */
[----:B------:R-:W-:-:S11]  /*18270*/  ISETP.GE.AND P5, PT, R198, UR4, PT ;  /* 0x00000004c6007c0c */ /* 0x000fd6000bfa6270 */
[CC--:B--2---:R-:W-:Y:S02]  /*18280*/  @!P4 LEA R10, P2, R197.reuse, R4.reuse, 0x1 ;  /* 0x00000004c50ac211 */ /* 0x0c4fe400078408ff */
[C---:B------:R-:W-:Y:S02]  /*18290*/  @!P5 LEA R4, P3, R198.reuse, R4, 0x1 ;  /* 0x00000004c604d211 */ /* 0x040fe400078608ff */
[-C--:B---3--:R-:W-:Y:S02]  /*182a0*/  @!P4 LEA.HI.X R11, R197, R0.reuse, R237, 0x1, P2 ;  /* 0x00000000c50bc211 */ /* 0x088fe400010f0ced */
[----:B------:R-:W-:-:S03]  /*182b0*/  @!P5 LEA.HI.X R5, R198, R0, R236, 0x1, P3 ;  /* 0x00000000c605d211 */ /* 0x000fc600018f0cec */
[----:B------:R4:W-:Y:S04]  /*182c0*/  @!P4 ST.E.128 desc[UR40][R10.64], RZ ;  /* 0x000000ff0a00c985 */ /* 0x0009e8000c101d28 */
[----:B------:R4:W-:Y:S02]  /*182d0*/  @!P5 ST.E.128 desc[UR40][R4.64], RZ ;  /* 0x000000ff0400d985 */ /* 0x0009e4000c101d28 */
.L_x_812:
[----:B------:R-:W-:Y:S05]  /*182e0*/  BSYNC B1 ;  /* 0x0000000000017941 */ /* 0x000fea0003800000 */
.L_x_811:
[----:B---3--:R3:W0:Y:S01]  /*182f0*/  SHFL.IDX PT, R0, R3, 0x1, 0x181f ;  /* 0x00381f0003007f89 */ /* 0x00862200000e0000 */
[----:B------:R-:W-:Y:S03]  /*18300*/  BSSY B1, `(.L_x_813) ;  /* 0x000000c000017945 */ /* 0x000fe60003800000 */
[----:B--2-4-:R3:W2:Y:S01]  /*18310*/  SHFL.IDX PT, R4, R6, 0x1, 0x181f ;  /* 0x00381f0006047f89 */ /* 0x0146a200000e0000 */
[----:B------:R-:W-:Y:S05]  /*18320*/  @P1 BRA `(.L_x_814) ;  /* 0x0000000000241947 */ /* 0x000fea0003800000 */
[----:B------:R-:W-:Y:S02]  /*18330*/  ULDC UR4, c[0x0][0xac8] ;  /* 0x0002b20000047ab9 */ /* 0x000fe40000000800 */
        /* <DEDUP_REMOVED lines=8> */
.L_x_814:
[----:B------:R-:W-:Y:S05]  /*183c0*/  BSYNC B1 ;  /* 0x0000000000017941 */ /* 0x000fea0003800000 */
.L_x_813:
[----:B0-----:R0:W0:Y:S01]  /*183d0*/  SHFL.IDX PT, R0, R3, 0x2, 0x181f ;  /* 0x00581f0003007f89 */ /* 0x00102200000e0000 */
[----:B------:R-:W-:Y:S03]  /*183e0*/  BSSY B1, `(.L_x_815) ;  /* 0x000000c000017945 */ /* 0x000fe60003800000 */
[----:B--2-4-:R2:W4:Y:S01]  /*183f0*/  SHFL.IDX PT, R4, R6, 0x2, 0x181f ;  /* 0x00581f0006047f89 */ /* 0x01452200000e0000 */
[----:B------:R-:W-:Y:S05]  /*18400*/  @P0 BRA `(.L_x_816) ;  /* 0x0000000000240947 */ /* 0x000fea0003800000 */
[----:B------:R-:W-:Y:S02]  /*18410*/  ULDC UR4, c[0x0][0xac8] ;  /* 0x0002b20000047ab9 */ /* 0x000fe40000000800 */
[----:B------:R-:W-:Y:S02]  /*18420*/  ISETP.GE.AND P2, PT, R197, UR4, PT ;  /* 0x00000004c5007c0c */ /* 0x000fe4000bf46270 */
[----:B------:R-:W-:-:S11]  /*18430*/  ISETP.GE.AND P3, PT, R198, UR4, PT ;  /* 0x00000004c6007c0c */ /* 0x000fd6000bf66270 */
[CC--:B----4-:R-:W-:Y:S02]  /*18440*/  @!P2 LEA R10, P0, R197.reuse, R4.reuse, 0x1 ;  /* 0x00000004c50aa211 */ /* 0x0d0fe400078008ff */
[C---:B------:R-:W-:Y:S02]  /*18450*/  @!P3 LEA R4, P1, R198.reuse, R4, 0x1 ;  /* 0x00000004c604b211 */ /* 0x040fe400078208ff */
[-C--:B0-----:R-:W-:Y:S02]  /*18460*/  @!P2 LEA.HI.X R11, R197, R0.reuse, R237, 0x1, P0 ;  /* 0x00000000c50ba211 */ /* 0x081fe400000f0ced */
[----:B------:R-:W-:-:S03]  /*18470*/  @!P3 LEA.HI.X R5, R198, R0, R236, 0x1, P1 ;  /* 0x00000000c605b211 */ /* 0x000fc600008f0cec */
[----:B------:R0:W-:Y:S04]  /*18480*/  @!P2 ST.E.128 desc[UR40][R10.64], RZ ;  /* 0x000000ff0a00a985 */ /* 0x0001e8000c101d28 */
[----:B------:R0:W-:Y:S02]  /*18490*/  @!P3 ST.E.128 desc[UR40][R4.64], RZ ;  /* 0x000000ff0400b985 */ /* 0x0001e4000c101d28 */
.L_x_816:
[----:B------:R-:W-:Y:S05]  /*184a0*/  BSYNC B1 ;  /* 0x0000000000017941 */ /* 0x000fea0003800000 */
.L_x_815:
[----:B0-----:R-:W-:Y:S01]  /*184b0*/  VIADD R0, R8, 0x60 ;  /* 0x0000006008007836 */ /* 0x001fe20000000000 */
[----:B---3--:R-:W0:Y:S04]  /*184c0*/  SHFL.IDX PT, R3, R3, 0x3, 0x181f ;  /* 0x00781f0003037f89 */ /* 0x008e2800000e0000 */
[----:B------:R-:W-:Y:S01]  /*184d0*/  ISETP.GE.AND P0, PT, R0, R21, PT ;  /* 0x000000150000720c */ /* 0x000fe20003f06270 */
[----:B----4-:R3:W4:-:S12]  /*184e0*/  SHFL.IDX PT, R4, R6, 0x3, 0x181f ;  /* 0x00781f0006047f89 */ /* 0x01071800000e0000 */
[----:B---3--:R-:W-:Y:S05]  /*184f0*/  @P0 BRA `(.L_x_807) ;  /* 0x0000000000240947 */ /* 0x008fea0003800000 */
[----:B------:R-:W-:Y:S02]  /*18500*/  ULDC UR4, c[0x0][0xac8] ;  /* 0x0002b20000047ab9 */ /* 0x000fe40000000800 */
[----:B------:R-:W-:Y:S02]  /*18510*/  ISETP.GE.AND P2, PT, R197, UR4, PT ;  /* 0x00000004c5007c0c */ /* 0x000fe4000bf46270 */
[----:B------:R-:W-:-:S11]  /*18520*/  ISETP.GE.AND P3, PT, R198, UR4, PT ;  /* 0x00000004c6007c0c */ /* 0x000fd6000bf66270 */
[CC--:B--2-4-:R-:W-:Y:S02]  /*18530*/  @!P2 LEA R6, P0, R197.reuse, R4.reuse, 0x1 ;  /* 0x00000004c506a211 */ /* 0x0d4fe400078008ff */
[C---:B------:R-:W-:Y:S02]  /*18540*/  @!P3 LEA R4, P1, R198.reuse, R4, 0x1 ;  /* 0x00000004c604b211 */ /* 0x040fe400078208ff */
[-C--:B0-----:R-:W-:Y:S02]  /*18550*/  @!P2 LEA.HI.X R7, R197, R3.reuse, R237, 0x1, P0 ;  /* 0x00000003c507a211 */ /* 0x081fe400000f0ced */
[----:B------:R-:W-:-:S03]  /*18560*/  @!P3 LEA.HI.X R5, R198, R3, R236, 0x1, P1 ;  /* 0x00000003c605b211 */ /* 0x000fc600008f0cec */
[----:B------:R0:W-:Y:S04]  /*18570*/  @!P2 ST.E.128 desc[UR40][R6.64], RZ ;  /* 0x000000ff0600a985 */ /* 0x0001e8000c101d28 */
[----:B------:R0:W-:Y:S02]  /*18580*/  @!P3 ST.E.128 desc[UR40][R4.64], RZ ;  /* 0x000000ff0400b985 */ /* 0x0001e4000c101d28 */
.L_x_807:
[----:B------:R-:W-:Y:S05]  /*18590*/  BSYNC B0 ;  /* 0x0000000000007941 */ /* 0x000fea0003800000 */
.L_x_798:
[----:B------:R-:W-:Y:S02]  /*185a0*/  ULDC UR4, c[0x0][0xc3c] ;  /* 0x00030f0000047ab9 */ /* 0x000fe40000000800 */
[----:B-1----:R-:W-:-:S13]  /*185b0*/  ISETP.GE.AND P0, PT, R127, UR4, PT ;  /* 0x000000047f007c0c */ /* 0x002fda000bf06270 */
[----:B------:R-:W-:Y:S05]  /*185c0*/  @!P0 BRA `(.L_x_817) ;  /* 0xfffffe8c00508947 */ /* 0x000fea000383ffff */
[----:B------:R-:W-:Y:S05]  /*185d0*/  BRA `(.L_x_612) ;  /* 0x0000007400f47947 */ /* 0x000fea0003800000 */
.L_x_610:
[----:B------:R-:W-:-:S08]  /*185e0*/  NOP ;  /* 0x0000000000007918 */ /* 0x000fd00000000000 */
[----:B------:R-:W0:-:S00]  /*185f0*/  USETMAXREG.DEALLOC.CTAPOOL 0x18 ;  /* 0x00000018000079c8 */ /* 0x000e0000080e0500 */
[----:B0-----:R-:W2:Y:S01]  /*18600*/  LDL.LU R3, [R1+0x8] ;  /* 0x0000080001037983 */ /* 0x001ea20000300800 */
[----:B------:R-:W-:Y:S01]  /*18610*/  LOP3.LUT R2, R2, 0x3, RZ, 0xc0, !PT ;  /* 0x0000000302027812 */ /* 0x000fe200078ec0ff */
[----:B------:R-:W-:-:S05]  /*18620*/  IMAD.MOV.U32 R4, RZ, RZ, RZ ;  /* 0x000000ffff047224 */ /* 0x000fca00078e00ff */
[----:B------:R-:W0:Y:S02]  /*18630*/  SHFL.IDX PT, R2, R2, RZ, 0x1f ;  /* 0x00001fff02027589 */ /* 0x000e2400000e0000 */
[----:B0-----:R-:W-:Y:S02]  /*18640*/  ISETP.NE.AND P0, PT, R2, RZ, PT ;  /* 0x000000ff0200720c */ /* 0x001fe40003f05270 */
        /* <DEDUP_REMOVED lines=11> */
.L_x_818:
[----:B------:R-:W-:Y:S01]  /*18700*/  LOP3.LUT R5, R0, 0x1f, RZ, 0xc0, !PT ;  /* 0x0000001f00057812 */ /* 0x000fe200078ec0ff */
[----:B------:R-:W-:Y:S01]  /*18710*/  ULDC UR4, c[0x0][0xc3c] ;  /* 0x00030f0000047ab9 */ /* 0x000fe20000000800 */
[----:B------:R-:W1:Y:S01]  /*18720*/  S2UR UR6, SR_CTAID.X ;  /* 0x00000000000679c3 */ /* 0x000e620000002500 */
[----:B------:R-:W-:Y:S01]  /*18730*/  ULDC UR5, c[0x0][0xc38] ;  /* 0x00030e0000057ab9 */ /* 0x000fe20000000800 */
[----:B------:R-:W-:-:S04]  /*18740*/  ISETP.NE.AND P0, PT, R5, 0x1f, PT ;  /* 0x0000001f0500780c */ /* 0x000fc80003f05270 */
[----:B------:R-:W-:-:S13]  /*18750*/  ISETP.GE.OR P1, PT, R5, UR4, !P0 ;  /* 0x0000000405007c0c */ /* 0x000fda000c726670 */
[----:B0-----:R-:W0:Y:S02]  /*18760*/  @!P1 LDC.64 R2, c[0x0][0xc80] ;  /* 0x00032000ff029b82 */ /* 0x001e240000000a00 */
[----:B0-----:R-:W-:-:S05]  /*18770*/  @!P1 IMAD.WIDE.U32 R2, R5, 0x4, R2 ;  /* 0x0000000405029825 */ /* 0x001fca00078e0002 */
[----:B------:R-:W2:Y:S01]  /*18780*/  @!P1 LDG.E R4, desc[UR40][R2.64] ;  /* 0x0000002802049981 */ /* 0x000ea2000c1e1900 */
[C---:B------:R-:W-:Y:S01]  /*18790*/  ISETP.NE.AND P1, PT, R5.reuse, RZ, PT ;  /* 0x000000ff0500720c */ /* 0x040fe20003f25270 */
[----:B------:R-:W-:Y:S01]  /*187a0*/  UMOV UR4, URZ ;  /* 0x0000003f00047c82 */ /* 0x000fe20008000000 */
[C---:B------:R-:W-:Y:S01]  /*187b0*/  ISETP.GE.U32.AND P2, PT, R5.reuse, 0x2, PT ;  /* 0x000000020500780c */ /* 0x040fe20003f46070 */
[----:B------:R-:W-:Y:S01]  /*187c0*/  IMAD.MOV.U32 R16, RZ, RZ, RZ ;  /* 0x000000ffff107224 */ /* 0x000fe200078e00ff */
[C---:B------:R-:W-:Y:S02]  /*187d0*/  ISETP.GE.U32.AND P3, PT, R5.reuse, 0x4, PT ;  /* 0x000000040500780c */ /* 0x040fe40003f66070 */
[C---:B------:R-:W-:Y:S02]  /*187e0*/  ISETP.GE.U32.AND P4, PT, R5.reuse, 0x8, PT ;  /* 0x000000080500780c */ /* 0x040fe40003f86070 */
[----:B------:R-:W-:Y:S01]  /*187f0*/  ISETP.GE.U32.AND P5, PT, R5, 0x10, PT ;  /* 0x000000100500780c */ /* 0x000fe20003fa6070 */
[----:B--2---:R-:W0:Y:S02]  /*18800*/  SHFL.UP PT, R6, R4, 0x1, RZ ;  /* 0x0420000004067989 */ /* 0x004e2400000e00ff */
        /* <DEDUP_REMOVED lines=16> */
[----:B------:R-:W-:Y:S01]  /*18910*/  IMAD.MOV.U32 R3, RZ, RZ, R6 ;  /* 0x000000ffff037224 */ /* 0x000fe200078e0006 */
[----:B-1----:R-:W-:-:S13]  /*18920*/  ISETP.GT.AND P6, PT, R6, UR6, PT ;  /* 0x0000000606007c0c */ /* 0x002fda000bfc4270 */
[----:B------:R-:W-:Y:S05]  /*18930*/  @P6 BRA `(.L_x_820) ;  /* 0x00000000009c6947 */ /* 0x000fea0003800000 */
[----:B------:R-:W0:Y:S01]  /*18940*/  LDC R7, c[0x0][0xc3c] ;  /* 0x00030f00ff077b82 */ /* 0x000e220000000800 */
[----:B------:R-:W-:Y:S01]  /*18950*/  IMAD.MOV.U32 R6, RZ, RZ, R3 ;  /* 0x000000ffff067224 */ /* 0x000fe200078e0003 */
[----:B------:R-:W-:Y:S01]  /*18960*/  UMOV UR4, URZ ;  /* 0x0000003f00047c82 */ /* 0x000fe20008000000 */
[----:B------:R-:W-:Y:S01]  /*18970*/  ULDC UR7, c[0x0][0xc3c] ;  /* 0x00030f0000077ab9 */ /* 0x000fe20000000800 */
[----:B------:R-:W-:-:S05]  /*18980*/  ULDC UR5, c[0x0][0xc38] ;  /* 0x00030e0000057ab9 */ /* 0x000fca0000000800 */
.L_x_824:
        /* <DEDUP_REMOVED lines=9> */
[----:B------:R-:W0:Y:S02]  /*18a20*/  LDC.64 R2, c[0x0][0xc80] ;  /* 0x00032000ff027b82 */ /* 0x000e240000000a00 */
[----:B0-----:R-:W-:-:S05]  /*18a30*/  IMAD.WIDE R2, R8, 0x4, R2 ;  /* 0x0000000408027825 */ /* 0x001fca00078e0202 */
[----:B------:R0:W5:Y:S02]  /*18a40*/  LDG.E R4, desc[UR40][R2.64] ;  /* 0x0000002802047981 */ /* 0x000164000c1e1900 */
.L_x_823:
[----:B------:R-:W-:Y:S05]  /*18a50*/  BSYNC B0 ;  /* 0x0000000000007941 */ /* 0x000fea0003800000 */
.L_x_822:
        /* <DEDUP_REMOVED lines=20> */
[----:B------:R-:W-:-:S07]  /*18ba0*/  IMAD.MOV.U32 R2, RZ, RZ, R11 ;  /* 0x000000ffff027224 */ /* 0x000fce00078e000b */
.L_x_820:
        /* <DEDUP_REMOVED lines=16> */
.L_x_825:
[----:B-1----:R-:W-:Y:S02]  /*18cb0*/  IMAD R16, R16, UR5, R7 ;  /* 0x0000000510107c24 */ /* 0x002fe4000f8e0207 */
[----:B------:R-:W-:Y:S02]  /*18cc0*/  IMAD R7, R11, R6, RZ ;  /* 0x000000060b077224 */ /* 0x000fe400078e02ff */
[----:B0-----:R-:W-:Y:S01]  /*18cd0*/  IMAD.MOV.U32 R2, RZ, RZ, RZ ;  /* 0x000000ffff027224 */ /* 0x001fe200078e00ff */
[----:B------:R-:W-:Y:S01]  /*18ce0*/  IADD3 R9, -R16, UR6, RZ ;  /* 0x0000000610097c10 */ /* 0x000fe2000fffe1ff */
[----:B------:R-:W-:Y:S02]  /*18cf0*/  VIADD R19, R19, UR4 ;  /* 0x0000000413137c36 */ /* 0x000fe40008000000 */
        /* <DEDUP_REMOVED lines=20> */
.L_x_821:
[----:B------:R-:W-:Y:S02]  /*18e40*/  IMAD.MOV.U32 R17, RZ, RZ, RZ ;  /* 0x000000ffff117224 */ /* 0x000fe400078e00ff */
[----:B------:R-:W-:Y:S02]  /*18e50*/  IMAD.U32 R16, RZ, RZ, UR6 ;  /* 0x00000006ff107e24 */ /* 0x000fe4000f8e00ff */
[----:B------:R-:W-:-:S07]  /*18e60*/  IMAD.MOV.U32 R18, RZ, RZ, RZ ;  /* 0x000000ffff127224 */ /* 0x000fce00078e00ff */
.L_x_826:
[----:B------:R-:W-:-:S13]  /*18e70*/  ISETP.NE.AND P0, PT, R5, RZ, PT ;  /* 0x000000ff0500720c */ /* 0x000fda0003f05270 */
[----:B------:R-:W0:Y:S01]  /*18e80*/  @!P0 S2R R3, SR_CgaCtaId ;  /* 0x0000000000038919 */ /* 0x000e220000008800 */
[----:B------:R-:W-:-:S04]  /*18e90*/  @!P0 MOV R2, 0x400 ;  /* 0x0000040000028802 */ /* 0x000fc80000000f00 */
[----:B0-----:R-:W-:-:S05]  /*18ea0*/  @!P0 LEA R2, R3, R2, 0x18 ;  /* 0x0000000203028211 */ /* 0x001fca00078ec0ff */
[----:B------:R2:W-:Y:S01]  /*18eb0*/  @!P0 STS.128 [R2+0x348d0], R16 ;  /* 0x0348d01002008388 */ /* 0x0005e20000000c00 */
[----:B------:R-:W-:Y:S06]  /*18ec0*/  BAR.ARV 0x5, 0x180 ;  /* 0x0146000000007b1d */ /* 0x000fec0000002000 */
.L_x_819:
[----:B--2---:R-:W-:Y:S01]  /*18ed0*/  IMAD.MOV.U32 R2, RZ, RZ, 0x1 ;  /* 0x00000001ff027424 */ /* 0x004fe200078e00ff */
[----:B------:R2:W-:Y:S01]  /*18ee0*/  STL [R1+0xc], RZ ;  /* 0x00000cff01007387 */ /* 0x0005e20000100800 */
[----:B------:R-:W-:Y:S02]  /*18ef0*/  ULDC UR4, c[0x0][0xc3c] ;  /* 0x00030f0000047ab9 */ /* 0x000fe40000000800 */
[----:B-1----:R-:W-:Y:S01]  /*18f00*/  ISETP.GE.AND P0, PT, R19, UR4, PT ;  /* 0x0000000413007c0c */ /* 0x002fe2000bf06270 */
[----:B------:R2:W-:Y:S04]  /*18f10*/  STL [R1+0x18], R2 ;  /* 0x0000180201007387 */ /* 0x0005e80000100800 */
[----:B------:R2:W-:Y:S08]  /*18f20*/  STL [R1+0x58], RZ ;  /* 0x000058ff01007387 */ /* 0x0005f00000100800 */
[----:B--2---:R-:W-:Y:S05]  /*18f30*/  @P0 BRA `(.L_x_827) ;  /* 0x0000006800b40947 */ /* 0x004fea0003800000 */
[----:B------:R-:W2:Y:S01]  /*18f40*/  LDL.LU R5, [R1+0x8] ;  /* 0x0000080001057983 */ /* 0x000ea20000300800 */
[C---:B------:R-:W-:Y:S01]  /*18f50*/  IMAD.SHL.U32 R2, R0.reuse, 0x8, RZ ;  /* 0x0000000800027824 */ /* 0x040fe200078e00ff */
[----:B------:R-:W1:Y:S01]  /*18f60*/  S2UR UR5, SR_CgaCtaId ;  /* 0x00000000000579c3 */ /* 0x000e620000008800 */
[----:B------:R-:W-:Y:S01]  /*18f70*/  LOP3.LUT R7, R0, 0x7f, RZ, 0xc0, !PT ;  /* 0x0000007f00077812 */ /* 0x000fe200078ec0ff */
[----:B------:R-:W-:Y:S01]  /*18f80*/  UMOV UR4, 0x400 ;  /* 0x0000040000047882 */ /* 0x000fe20000000000 */
[----:B------:R-:W-:Y:S01]  /*18f90*/  BSSY B8, `(.L_x_827) ;  /* 0x00006a7000087945 */ /* 0x000fe20003800000 */
[C---:B0-----:R-:W-:Y:S01]  /*18fa0*/  LOP3.LUT R3, R2.reuse, 0x1f8, RZ, 0xc0, !PT ;  /* 0x000001f802037812 */ /* 0x041fe200078ec0ff */
[----:B------:R-:W-:Y:S01]  /*18fb0*/  ULDC.64 UR36, c[0x0][0x198] ;  /* 0x0000660000247ab9 */ /* 0x000fe20000000a00 */
[----:B------:R-:W-:Y:S01]  /*18fc0*/  ISETP.NE.AND P1, PT, R7, RZ, PT ;  /* 0x000000ff0700720c */ /* 0x000fe20003f25270 */
[----:B------:R-:W-:Y:S01]  /*18fd0*/  ULOP3.LUT UR38, UR61, 0x2, URZ, 0xfc, !UPT ;  /* 0x000000023d267892 */ /* 0x000fe2000f8efc3f */
[----:B------:R-:W-:Y:S01]  /*18fe0*/  LOP3.LUT R4, R3, 0x38, R0, 0x78, !PT ;  /* 0x0000003803047812 */ /* 0x000fe200078e7800 */
[----:B------:R-:W-:Y:S01]  /*18ff0*/  IMAD.SHL.U32 R3, R7, 0x8, RZ ;  /* 0x0000000807037824 */ /* 0x000fe200078e00ff */
[----:B------:R-:W-:Y:S01]  /*19000*/  SHF.R.U32.HI R6, RZ, 0x3, R7 ;  /* 0x00000003ff067819 */ /* 0x000fe20000011607 */
[----:B------:R-:W-:Y:S01]  /*19010*/  ULDC UR39, c[0x0][0xc] ;  /* 0x0000030000277ab9 */ /* 0x000fe20000000800 */
[----:B------:R-:W-:-:S02]  /*19020*/  LOP3.LUT R2, R2, 0x38, RZ, 0xc0, !PT ;  /* 0x0000003802027812 */ /* 0x000fc400078ec0ff */
[----:B------:R-:W-:Y:S02]  /*19030*/  LOP3.LUT R3, R4, 0x200, R3, 0xf8, !PT ;  /* 0x0000020004037812 */ /* 0x000fe400078ef803 */
[C---:B------:R-:W-:Y:S01]  /*19040*/  LOP3.LUT P0, R4, R0.reuse, 0x1f, RZ, 0xc0, !PT ;  /* 0x0000001f00047812 */ /* 0x040fe2000780c0ff */
[----:B------:R-:W-:-:S04]  /*19050*/  IMAD.SHL.U32 R0, R0, 0x10, RZ ;  /* 0x0000001000007824 */ /* 0x000fc800078e00ff */
[----:B------:R0:W-:Y:S01]  /*19060*/  STL [R1+0x2c], R4 ;  /* 0x00002c0401007387 */ /* 0x0001e20000100800 */
[----:B------:R-:W-:Y:S01]  /*19070*/  LOP3.LUT R6, R6, 0x70, R0, 0xf8, !PT ;  /* 0x0000007006067812 */ /* 0x000fe200078ef800 */
[----:B-1----:R-:W-:-:S06]  /*19080*/  ULEA UR4, UR5, UR4, 0x18 ;  /* 0x0000000405047291 */ /* 0x002fcc000f8ec03f */
[----:B0-----:R-:W-:-:S04]  /*19090*/  IMAD.U32 R4, RZ, RZ, UR4 ;  /* 0x00000004ff047e24 */ /* 0x001fc8000f8e00ff */
[----:B------:R-:W-:Y:S01]  /*190a0*/  IMAD R0, R3, 0x2, R4 ;  /* 0x0000000203007824 */ /* 0x000fe200078e0204 */
[----:B------:R-:W-:Y:S01]  /*190b0*/  STL [R1+0x4], R4 ;  /* 0x0000040401007387 */ /* 0x000fe20000100800 */
[----:B------:R-:W-:-:S03]  /*190c0*/  LOP3.LUT R3, R2, 0x40, RZ, 0xfc, !PT ;  /* 0x0000004002037812 */ /* 0x000fc600078efcff */
[----:B------:R0:W-:Y:S04]  /*190d0*/  STL [R1+0x30], R0 ;  /* 0x0000300001007387 */ /* 0x0001e80000100800 */
[----:B------:R-:W-:Y:S01]  /*190e0*/  STL [R1+0x10], RZ ;  /* 0x000010ff01007387 */ /* 0x000fe20000100800 */
[----:B0-----:R-:W-:Y:S01]  /*190f0*/  IMAD.MOV.U32 R0, RZ, RZ, 0x1 ;  /* 0x00000001ff007424 */ /* 0x001fe200078e00ff */
[----:B--2---:R-:W-:-:S04]  /*19100*/  LOP3.LUT R5, R5, 0xfffffffd, RZ, 0xc0, !PT ;  /* 0xfffffffd05057812 */ /* 0x004fc800078ec0ff */
[----:B------:R-:W-:-:S04]  /*19110*/  @P1 LOP3.LUT R5, R5, 0x2, RZ, 0xfc, !PT ;  /* 0x0000000205051812 */ /* 0x000fc800078efcff */
[----:B------:R-:W-:-:S04]  /*19120*/  LOP3.LUT R5, R5, 0xfffffffe, RZ, 0xc0, !PT ;  /* 0xfffffffe05057812 */ /* 0x000fc800078ec0ff */
[----:B------:R-:W-:Y:S02]  /*19130*/  @P0 LOP3.LUT R5, R5, 0x1, RZ, 0xfc, !PT ;  /* 0x0000000105050812 */ /* 0x000fe400078efcff */
[----:B------:R-:W-:Y:S02]  /*19140*/  ISETP.NE.OR P0, PT, R7, RZ, !P0 ;  /* 0x000000ff0700720c */ /* 0x000fe40004705670 */
[----:B------:R-:W-:-:S11]  /*19150*/  LOP3.LUT R5, R5, 0xfffffff7, RZ, 0xc0, !PT ;  /* 0xfffffff705057812 */ /* 0x000fd600078ec0ff */
[----:B------:R-:W-:-:S05]  /*19160*/  @P0 LOP3.LUT R5, R5, 0x8, RZ, 0xfc, !PT ;  /* 0x0000000805050812 */ /* 0x000fca00078efcff */
[----:B------:R-:W-:Y:S04]  /*19170*/  STL [R1+0x8], R5 ;  /* 0x0000080501007387 */ /* 0x000fe80000100800 */
[----:B------:R-:W-:Y:S04]  /*19180*/  STL [R1+0x24], R0 ;  /* 0x0000240001007387 */ /* 0x000fe80000100800 */
[----:B------:R-:W-:Y:S04]  /*19190*/  STL [R1+0x58], RZ ;  /* 0x000058ff01007387 */ /* 0x000fe80000100800 */
[----:B------:R-:W-:Y:S04]  /*191a0*/  STL [R1+0xc], RZ ;  /* 0x00000cff01007387 */ /* 0x000fe80000100800 */
[----:B------:R0:W-:Y:S02]  /*191b0*/  STL [R1+0x18], R0 ;  /* 0x0000180001007387 */ /* 0x0001e40000100800 */
[----:B0-----:R-:W-:-:S07]  /*191c0*/  LOP3.LUT R0, R2, 0x80, RZ, 0xfc, !PT ;  /* 0x0000008002007812 */ /* 0x001fce00078efcff */
.L_x_971:
[----:B0---4-:R-:W0:Y:S02]  /*191d0*/  LDC.64 R2, c[0x0][0xc88] ;  /* 0x00032200ff027b82 */ /* 0x011e240000000a00 */
[----:B0-----:R-:W-:-:S05]  /*191e0*/  IMAD.WIDE R2, R19, 0x4, R2 ;  /* 0x0000000413027825 */ /* 0x001fca00078e0202 */
[----:B--2---:R-:W2:Y:S01]  /*191f0*/  LDG.E R15, desc[UR40][R2.64] ;  /* 0x00000028020f7981 */ /* 0x004ea2000c1e1900 */
[----:B------:R-:W-:Y:S05]  /*19200*/  YIELD ;  /* 0x0000000000007946 */ /* 0x000fea0003800000 */
[----:B------:R-:W-:Y:S01]  /*19210*/  ULDC.64 UR4, c[0x0][0xa28] ;  /* 0x00028a0000047ab9 */ /* 0x000fe20000000a00 */
[----:B------:R-:W-:Y:S01]  /*19220*/  ULDC.64 UR10, c[0x0][0xa18] ;  /* 0x00028600000a7ab9 */ /* 0x000fe20000000a00 */
[----:B------:R-:W-:Y:S01]  /*19230*/  ISETP.NE.U32.AND P0, PT, RZ, UR4, PT ;  /* 0x00000004ff007c0c */ /* 0x000fe2000bf05070 */
[----:B------:R-:W-:Y:S01]  /*19240*/  ULDC.64 UR6, c[0x0][0xa08] ;  /* 0x0002820000067ab9 */ /* 0x000fe20000000a00 */
[----:B------:R-:W-:Y:S01]  /*19250*/  ISETP.NE.U32.AND P3, PT, RZ, UR10, PT ;  /* 0x0000000aff007c0c */ /* 0x000fe2000bf65070 */
[----:B------:R-:W-:Y:S01]  /*19260*/  IMAD.MOV.U32 R0, RZ, RZ, RZ ;  /* 0x000000ffff007224 */ /* 0x000fe200078e00ff */
[----:B------:R-:W-:Y:S01]  /*19270*/  ISETP.NE.AND.EX P0, PT, RZ, UR5, PT, P0 ;  /* 0x00000005ff007c0c */ /* 0x000fe2000bf05300 */
[----:B------:R-:W-:Y:S01]  /*19280*/  IMAD.MOV.U32 R12, RZ, RZ, RZ ;  /* 0x000000ffff0c7224 */ /* 0x000fe200078e00ff */
[----:B------:R-:W-:Y:S01]  /*19290*/  ISETP.NE.AND.EX P3, PT, RZ, UR11, PT, P3 ;  /* 0x0000000bff007c0c */ /* 0x000fe2000bf65330 */
[----:B------:R-:W-:Y:S01]  /*192a0*/  ULDC.64 UR8, c[0x0][0xa10] ;  /* 0x0002840000087ab9 */ /* 0x000fe20000000a00 */
[----:B--2---:R-:W-:Y:S01]  /*192b0*/  SHF.R.S32.HI R4, RZ, 0x1f, R15 ;  /* 0x0000001fff047819 */ /* 0x004fe2000001140f */
[----:B------:R-:W-:-:S08]  /*192c0*/  IMAD.SHL.U32 R14, R15, 0x4, RZ ;  /* 0x000000040f0e7824 */ /* 0x000fd000078e00ff */
[C---:B------:R-:W-:Y:S01]  /*192d0*/  @P0 LEA R2, P1, R15.reuse, UR4, 0x2 ;  /* 0x000000040f020c11 */ /* 0x040fe2000f8210ff */
[----:B------:R-:W-:Y:S01]  /*192e0*/  STL [R1+0x34], R15 ;  /* 0x0000340f01007387 */ /* 0x000fe20000100800 */
[C-C-:B------:R-:W-:Y:S02]  /*192f0*/  SHF.L.U64.HI R13, R15.reuse, 0x2, R4.reuse ;  /* 0x000000020f0d7819 */ /* 0x140fe40000010204 */
[----:B------:R-:W-:Y:S01]  /*19300*/  @P0 LEA.HI.X R3, R15, UR5, R4, 0x2, P1 ;  /* 0x000000050f030c11 */ /* 0x000fe200088f1404 */
[----:B------:R-:W-:Y:S01]  /*19310*/  ULDC.64 UR4, c[0x0][0xa00] ;  /* 0x0002800000047ab9 */ /* 0x000fe20000000a00 */
[C---:B------:R-:W-:Y:S01]  /*19320*/  @P3 IADD3 R8, P1, R14.reuse, UR10, RZ ;  /* 0x0000000a0e083c10 */ /* 0x040fe2000ff3e0ff */
[----:B------:R0:W-:Y:S03]  /*19330*/  STL [R1+0x44], R4 ;  /* 0x0000440401007387 */ /* 0x0001e60000100800 */
[----:B------:R-:W-:Y:S01]  /*19340*/  @P3 IADD3.X R9, R13, UR11, RZ, P1, !PT ;  /* 0x0000000b0d093c10 */ /* 0x000fe20008ffe4ff */
[----:B-1----:R1:W5:Y:S01]  /*19350*/  @P0 LDG.E R0, desc[UR40][R2.64] ;  /* 0x0000002802000981 */ /* 0x002362000c1e1900 */
[----:B------:R-:W-:-:S02]  /*19360*/  IADD3 R6, P1, R14, UR6, RZ ;  /* 0x000000060e067c10 */ /* 0x000fc4000ff3e0ff */
[----:B------:R-:W-:Y:S02]  /*19370*/  CS2R R10, SRZ ;  /* 0x00000000000a7805 */ /* 0x000fe4000001ff00 */
[----:B------:R-:W-:Y:S01]  /*19380*/  ISETP.NE.U32.AND P2, PT, RZ, UR6, PT ;  /* 0x00000006ff007c0c */ /* 0x000fe2000bf45070 */
[----:B------:R-:W-:Y:S01]  /*19390*/  STL [R1], R14 ;  /* 0x0000000e01007387 */ /* 0x000fe20000100800 */
[----:B------:R-:W-:Y:S02]  /*193a0*/  IADD3.X R7, R13, UR7, RZ, P1, !PT ;  /* 0x000000070d077c10 */ /* 0x000fe40008ffe4ff */
[----:B------:R-:W-:Y:S01]  /*193b0*/  ISETP.NE.U32.AND P1, PT, RZ, UR4, PT ;  /* 0x00000004ff007c0c */ /* 0x000fe2000bf25070 */
[----:B------:R-:W-:Y:S01]  /*193c0*/  STL [R1+0x28], R13 ;  /* 0x0000280d01007387 */ /* 0x000fe20000100800 */
[----:B------:R-:W-:Y:S02]  /*193d0*/  ISETP.NE.AND.EX P2, PT, RZ, UR7, PT, P2 ;  /* 0x00000007ff007c0c */ /* 0x000fe4000bf45320 */
[----:B------:R-:W-:-:S02]  /*193e0*/  ISETP.NE.AND.EX P1, PT, RZ, UR5, PT, P1 ;  /* 0x00000005ff007c0c */ /* 0x000fc4000bf25310 */
[----:B-1----:R-:W-:-:S04]  /*193f0*/  IADD3 R2, P0, R14, UR4, RZ ;  /* 0x000000040e027c10 */ /* 0x002fc8000ff1e0ff */
[----:B------:R-:W-:Y:S01]  /*19400*/  IADD3.X R3, R13, UR5, RZ, P0, !PT ;  /* 0x000000050d037c10 */ /* 0x000fe200087fe4ff */
[----:B------:R-:W-:Y:S01]  /*19410*/  ULDC UR4, c[0x0][0x288] ;  /* 0x0000a20000047ab9 */ /* 0x000fe20000000800 */
[----:B0-----:R-:W-:-:S03]  /*19420*/  IADD3 R4, P0, R14, UR8, RZ ;  /* 0x000000080e047c10 */ /* 0x001fc6000ff1e0ff */
[----:B------:R-:W5:Y:S01]  /*19430*/  @P2 LDG.E R11, desc[UR40][R6.64] ;  /* 0x00000028060b2981 */ /* 0x000f62000c1e1900 */
[----:B------:R-:W-:Y:S02]  /*19440*/  IADD3.X R5, R13, UR9, RZ, P0, !PT ;  /* 0x000000090d057c10 */ /* 0x000fe400087fe4ff */
[----:B------:R-:W-:Y:S01]  /*19450*/  ISETP.NE.U32.AND P0, PT, RZ, UR8, PT ;  /* 0x00000008ff007c0c */ /* 0x000fe2000bf05070 */
[----:B------:R-:W2:Y:S03]  /*19460*/  @P1 LDG.E R12, desc[UR40][R2.64] ;  /* 0x00000028020c1981 */ /* 0x000ea6000c1e1900 */
[----:B------:R-:W-:-:S13]  /*19470*/  ISETP.NE.AND.EX P0, PT, RZ, UR9, PT, P0 ;  /* 0x00000009ff007c0c */ /* 0x000fda000bf05300 */
[----:B------:R-:W5:Y:S04]  /*19480*/  @P0 LDG.E R10, desc[UR40][R4.64] ;  /* 0x00000028040a0981 */ /* 0x000f68000c1e1900 */
[----:B--2---:R0:W-:Y:S02]  /*19490*/  STL [R1+0x40], R12 ;  /* 0x0000400c01007387 */ /* 0x0041e40000100800 */
[----:B0-----:R-:W-:Y:S01]  /*194a0*/  IMAD.U32 R12, RZ, RZ, UR4 ;  /* 0x00000004ff0c7e24 */ /* 0x001fe2000f8e00ff */
[----:B------:R-:W-:-:S05]  /*194b0*/  ULDC.64 UR4, c[0x0][0x418] ;  /* 0x0001060000047ab9 */ /* 0x000fca0000000a00 */
[----:B------:R0:W2:Y:S01]  /*194c0*/  @P3 LDG.E R12, desc[UR40][R8.64] ;  /* 0x00000028080c3981 */ /* 0x0000a2000c1e1900 */
[----:B------:R-:W-:-:S03]  /*194d0*/  UISETP.NE.U32.AND UP0, UPT, UR4, URZ, UPT ;  /* 0x0000003f0400728c */ /* 0x000fc6000bf05070 */
[----:B------:R-:W-:Y:S01]  /*194e0*/  ULDC UR4, c[0x0][0x424] ;  /* 0x0001090000047ab9 */ /* 0x000fe20000000800 */
[----:B------:R-:W-:-:S03]  /*194f0*/  UISETP.NE.AND.EX UP0, UPT, UR5, URZ, UPT, UP0 ;  /* 0x0000003f0500728c */ /* 0x000fc6000bf05300 */
[----:B------:R-:W-:Y:S01]  /*19500*/  ULDC UR5, c[0x0][0x2f0] ;  /* 0x0000bc0000057ab9 */ /* 0x000fe20000000800 */
[----:B------:R-:W-:-:S04]  /*19510*/  USEL UR4, UR4, 0x1, UP0 ;  /* 0x0000000104047887 */ /* 0x000fc80008000000 */
[----:B------:R-:W-:-:S03]  /*19520*/  UIMAD UR4, UR4, UR5, URZ ;  /* 0x00000005040472a4 */ /* 0x000fc6000f8e023f */
[----:B------:R-:W-:Y:S02]  /*19530*/  ULDC UR5, c[0x0][0x348] ;  /* 0x0000d20000057ab9 */ /* 0x000fe40000000800 */
[----:B0-----:R-:W-:Y:S02]  /*19540*/  IMAD.U32 R9, RZ, RZ, UR5 ;  /* 0x00000005ff097e24 */ /* 0x001fe4000f8e00ff */
[----:B------:R-:W-:Y:S01]  /*19550*/  IMAD.U32 R8, RZ, RZ, UR4 ;  /* 0x00000004ff087e24 */ /* 0x000fe2000f8e00ff */
[----:B--2---:R0:W-:Y:S01]  /*19560*/  STL [R1+0x54], R12 ;  /* 0x0000540c01007387 */ /* 0x0041e20000100800 */
[----:B------:R-:W-:Y:S05]  /*19570*/  @P3 BRA `(.L_x_828) ;  /* 0x0000000000143947 */ /* 0x000fea0003800000 */
[----:B------:R-:W-:Y:S05]  /*19580*/  @!P1 BRA `(.L_x_828) ;  /* 0x0000000000109947 */ /* 0x000fea0003800000 */
[----:B0-----:R-:W2:Y:S04]  /*19590*/  LDG.E R12, desc[UR40][R2.64] ;  /* 0x00000028020c7981 */ /* 0x001ea8000c1e1900 */
[----:B------:R-:W2:Y:S02]  /*195a0*/  LDG.E R2, desc[UR40][R2.64+0x4] ;  /* 0x0000042802027981 */ /* 0x000ea4000c1e1900 */
[----:B--2---:R-:W-:-:S05]  /*195b0*/  IMAD.IADD R2, R2, 0x1, -R12 ;  /* 0x0000000102027824 */ /* 0x004fca00078e0a0c */
[----:B------:R1:W-:Y:S02]  /*195c0*/  STL [R1+0x54], R2 ;  /* 0x0000540201007387 */ /* 0x0003e40000100800 */
.L_x_828:
[----:B0-----:R-:W-:Y:S01]  /*195d0*/  IMAD.MOV.U32 R12, RZ, RZ, R15 ;  /* 0x000000ffff0c7224 */ /* 0x001fe200078e000f */
[----:B------:R-:W-:Y:S01]  /*195e0*/  ULDC.64 UR4, c[0x0][0xa20] ;  /* 0x0002880000047ab9 */ /* 0x000fe20000000a00 */
[----:B-1---5:R-:W-:Y:S01]  /*195f0*/  IMAD.IADD R2, R11, 0x1, R0 ;  /* 0x000000010b027824 */ /* 0x022fe200078e0200 */
[----:B------:R-:W-:Y:S02]  /*19600*/  ISETP.NE.U32.AND P1, PT, RZ, UR4, PT ;  /* 0x00000004ff007c0c */ /* 0x000fe4000bf25070 */
[----:B------:R0:W-:Y:S02]  /*19610*/  STL [R1+0x14], R12 ;  /* 0x0000140c01007387 */ /* 0x0001e40000100800 */
[----:B------:R-:W-:Y:S02]  /*19620*/  ISETP.NE.AND.EX P1, PT, RZ, UR5, PT, P1 ;  /* 0x00000005ff007c0c */ /* 0x000fe4000bf25310 */
[----:B------:R0:W-:Y:S11]  /*19630*/  STL [R1+0x20], R2 ;  /* 0x0000200201007387 */ /* 0x0001f60000100800 */
[----:B0-----:R-:W-:Y:S05]  /*19640*/  @!P1 BRA `(.L_x_829) ;  /* 0x0000000000109947 */ /* 0x001fea0003800000 */
[----:B------:R-:W-:-:S04]  /*19650*/  IADD3 R2, P1, R14, UR4, RZ ;  /* 0x000000040e027c10 */ /* 0x000fc8000ff3e0ff */
[----:B------:R-:W-:-:S05]  /*19660*/  IADD3.X R3, R13, UR5, RZ, P1, !PT ;  /* 0x000000050d037c10 */ /* 0x000fca0008ffe4ff */
[----:B------:R0:W5:Y:S01]  /*19670*/  LDG.E R8, desc[UR40][R2.64] ;  /* 0x0000002802087981 */ /* 0x000162000c1e1900 */
[----:B------:R-:W-:Y:S05]  /*19680*/  BRA `(.L_x_830) ;  /* 0x0000000000107947 */ /* 0x000fea0003800000 */
.L_x_829:
[----:B------:R-:W-:Y:S05]  /*19690*/  @!P2 BRA `(.L_x_830) ;  /* 0x00000000000ca947 */ /* 0x000fea0003800000 */
[----:B------:R-:W2:Y:S04]  /*196a0*/  LDG.E R8, desc[UR40][R6.64] ;  /* 0x0000002806087981 */ /* 0x000ea8000c1e1900 */
[----:B------:R-:W2:Y:S02]  /*196b0*/  LDG.E R6, desc[UR40][R6.64+0x4] ;  /* 0x0000042806067981 */ /* 0x000ea4000c1e1900 */
[----:B--2---:R-:W-:-:S07]  /*196c0*/  IMAD.IADD R8, R6, 0x1, -R8 ;  /* 0x0000000106087824 */ /* 0x004fce00078e0a08 */
.L_x_830:
[----:B0-----:R-:W2:Y:S01]  /*196d0*/  @P0 LDG.E R2, desc[UR40][R4.64] ;  /* 0x0000002804020981 */ /* 0x001ea2000c1e1900 */
[----:B-----5:R-:W-:-:S03]  /*196e0*/  IMAD.IADD R0, R8, 0x1, -R0 ;  /* 0x0000000108007824 */ /* 0x020fc600078e0a00 */
[----:B------:R-:W2:Y:S01]  /*196f0*/  @P0 LDG.E R4, desc[UR40][R4.64+0x4] ;  /* 0x0000042804040981 */ /* 0x000ea2000c1e1900 */
[----:B------:R-:W-:Y:S01]  /*19700*/  BSSY B0, `(.L_x_831) ;  /* 0x0000150000007945 */ /* 0x000fe20003800000 */
[----:B------:R-:W-:Y:S01]  /*19710*/  PLOP3.LUT P5, PT, PT, PT, PT, 0x80, 0x0 ;  /* 0x000000000000781c */ /* 0x000fe20003faf070 */
[----:B--2---:R-:W-:-:S04]  /*19720*/  @P0 IMAD.IADD R9, R4, 0x1, -R2 ;  /* 0x0000000104090824 */ /* 0x004fc800078e0a02 */
[----:B------:R-:W-:-:S04]  /*19730*/  IMAD.IADD R3, R0, 0x1, R9 ;  /* 0x0000000100037824 */ /* 0x000fc800078e0209 */
[----:B------:R-:W-:Y:S01]  /*19740*/  VIADD R2, R3, 0x7f ;  /* 0x0000007f03027836 */ /* 0x000fe20000000000 */
[----:B------:R0:W-:Y:S04]  /*19750*/  STL [R1+0x50], R3 ;  /* 0x0000500301007387 */ /* 0x0001e80000100800 */
[----:B0-----:R-:W-:-:S04]  /*19760*/  SHF.R.S32.HI R3, RZ, 0x1f, R2 ;  /* 0x0000001fff037819 */ /* 0x001fc80000011402 */
[----:B------:R-:W-:-:S04]  /*19770*/  LEA.HI R2, R3, R2, RZ, 0x7 ;  /* 0x0000000203027211 */ /* 0x000fc800078f38ff */
[----:B------:R-:W-:-:S04]  /*19780*/  LOP3.LUT R3, R2, 0xffffff80, RZ, 0xc0, !PT ;  /* 0xffffff8002037812 */ /* 0x000fc800078ec0ff */
[----:B------:R-:W-:Y:S01]  /*19790*/  VIADDMNMX R9, R3, -R0, R9, PT ;  /* 0x8000000003097246 */ /* 0x000fe20003800109 */
[----:B------:R-:W-:-:S05]  /*197a0*/  IMAD.MOV R3, RZ, RZ, -R0 ;  /* 0x000000ffff037224 */ /* 0x000fca00078e0a00 */
[----:B------:R-:W-:-:S04]  /*197b0*/  VIMNMX R3, RZ, R3, !PT ;  /* 0x00000003ff037248 */ /* 0x000fc80007fe0100 */
[----:B------:R-:W-:-:S13]  /*197c0*/  ISETP.GT.AND P1, PT, R9, R3, PT ;  /* 0x000000030900720c */ /* 0x000fda0003f24270 */
[----:B------:R-:W-:Y:S01]  /*197d0*/  @P1 VIADD R0, R9, 0x7f ;  /* 0x0000007f09001836 */ /* 0x000fe20000000000 */
[----:B------:R-:W-:-:S04]  /*197e0*/  SHF.R.U32.HI R9, RZ, 0x7, R3 ;  /* 0x00000007ff097819 */ /* 0x000fc80000011603 */
[----:B------:R-:W-:Y:S01]  /*197f0*/  @P1 SHF.R.S32.HI R3, RZ, 0x1f, R0 ;  /* 0x0000001fff031819 */ /* 0x000fe20000011400 */
[----:B------:R-:W-:-:S03]  /*19800*/  IMAD.MOV.U32 R6, RZ, RZ, R9 ;  /* 0x000000ffff067224 */ /* 0x000fc600078e0009 */
[----:B------:R-:W-:-:S04]  /*19810*/  @P1 LEA.HI R0, R3, R0, RZ, 0x7 ;  /* 0x0000000003001211 */ /* 0x000fc800078f38ff */
[----:B------:R-:W-:Y:S02]  /*19820*/  @P1 SHF.R.S32.HI R6, RZ, 0x7, R0 ;  /* 0x00000007ff061819 */ /* 0x000fe40000011400 */
[----:B------:R-:W-:-:S05]  /*19830*/  SHF.R.S32.HI R0, RZ, 0x7, R2 ;  /* 0x00000007ff007819 */ /* 0x000fca0000011402 */
[----:B------:R0:W-:Y:S01]  /*19840*/  STL [R1+0x3c], R0 ;  /* 0x00003c0001007387 */ /* 0x0001e20000100800 */
[----:B------:R-:W-:-:S13]  /*19850*/  ISETP.GT.AND P1, PT, R6, R9, PT ;  /* 0x000000090600720c */ /* 0x000fda0003f24270 */
[----:B0-----:R-:W-:Y:S05]  /*19860*/  @!P1 BRA `(.L_x_832) ;  /* 0x0000001000e49947 */ /* 0x001fea0003800000 */
[----:B------:R-:W-:Y:S01]  /*19870*/  UMOV UR4, 0xffffffff ;  /* 0xffffffff00047882 */ /* 0x000fe20000000000 */
[----:B------:R-:W-:Y:S02]  /*19880*/  SEL R0, R12, RZ, !P0 ;  /* 0x000000ff0c007207 */ /* 0x000fe40004000000 */
[----:B------:R-:W-:Y:S05]  /*19890*/  BRA.DIV UR4, `(.L_x_833) ;  /* 0x0000006e04007947 */ /* 0x000fea000b800000 */
[----:B------:R-:W0:Y:S02]  /*198a0*/  S2R R2, SR_TID.X ;  /* 0x0000000000027919 */ /* 0x000e240000002100 */
[----:B0-----:R-:W-:-:S04]  /*198b0*/  SHF.R.U32.HI R2, RZ, 0x5, R2 ;  /* 0x00000005ff027819 */ /* 0x001fc80000011602 */
[----:B------:R-:W-:-:S05]  /*198c0*/  LOP3.LUT R2, R2, 0x3, RZ, 0xc0, !PT ;  /* 0x0000000302027812 */ /* 0x000fca00078ec0ff */
[----:B------:R0:W1:Y:S02]  /*198d0*/  SHFL.IDX PT, R14, R2, RZ, 0x1f ;  /* 0x00001fff020e7589 */ /* 0x00006400000e0000 */
.L_x_1002:
[----:B-1----:R-:W-:Y:S02]  /*198e0*/  ISETP.NE.AND P0, PT, R14, RZ, PT ;  /* 0x000000ff0e00720c */ /* 0x002fe40003f05270 */
[----:B------:R-:W-:-:S11]  /*198f0*/  PLOP3.LUT P2, PT, PT, PT, PT, 0x8, 0x0 ;  /* 0x000000000000781c */ /* 0x000fd60003f4e170 */
[----:B------:R-:W-:Y:S05]  /*19900*/  @P0 BRA `(.L_x_834) ;  /* 0x00000000000c0947 */ /* 0x000fea0003800000 */
[----:B------:R-:W-:-:S03]  /*19910*/  UMOV UR4, 0xffffffff ;  /* 0xffffffff00047882 */ /* 0x000fc60000000000 */
[----:B------:R-:W-:Y:S05]  /*19920*/  BRA.DIV UR4, `(.L_x_835) ;  /* 0x0000006e04107947 */ /* 0x000fea000b800000 */
[----:B------:R-:W-:-:S13]  /*19930*/  ELECT P2, URZ, PT ;  /* 0x00000000003f782f */ /* 0x000fda0003840000 */
.L_x_834:
[----:B0-----:R-:W2:Y:S04]  /*19940*/  LDL R2, [R1+0x58] ;  /* 0x0000580001027983 */ /* 0x001ea80000100800 */
[----:B------:R-:W3:Y:S01]  /*19950*/  LDL R4, [R1+0x4] ;  /* 0x0000040001047983 */ /* 0x000ee20000100800 */
[----:B------:R-:W-:Y:S01]  /*19960*/  BSSY B1, `(.L_x_836) ;  /* 0x0000008000017945 */ /* 0x000fe20003800000 */
[----:B--2---:R-:W-:-:S05]  /*19970*/  VIADD R2, R2, 0x1 ;  /* 0x0000000102027836 */ /* 0x004fca0000000000 */
[----:B------:R-:W-:-:S04]  /*19980*/  LEA.HI R3, R2, R2, RZ, 0x1 ;  /* 0x0000000202037211 */ /* 0x000fc800078f08ff */
[----:B------:R-:W-:-:S05]  /*19990*/  LOP3.LUT R3, R3, 0xfffffffe, RZ, 0xc0, !PT ;  /* 0xfffffffe03037812 */ /* 0x000fca00078ec0ff */
[----:B------:R-:W-:-:S05]  /*199a0*/  IMAD.IADD R2, R2, 0x1, -R3 ;  /* 0x0000000102027824 */ /* 0x000fca00078e0a03 */
[----:B------:R-:W-:-:S04]  /*199b0*/  SHF.L.U32 R2, R2, 0x1f, RZ ;  /* 0x0000001f02027819 */ /* 0x000fc800000006ff */
[----:B---3--:R-:W0:Y:S02]  /*199c0*/  SYNCS.PHASECHK.TRANS64.TRYWAIT P0, [R4+URZ+0x34820], R2 ;  /* 0x03482002040075a7 */ /* 0x008e24000800017f */
[----:B0-----:R-:W-:Y:S05]  /*199d0*/  @!P0 BRA `(.L_x_837) ;  /* 0x0000006c00088947 */ /* 0x001fea0003800000 */
.L_x_1005:
[----:B------:R-:W-:Y:S05]  /*199e0*/  BSYNC B1 ;  /* 0x0000000000017941 */ /* 0x000fea0003800000 */
.L_x_836:
[----:B------:R-:W-:Y:S04]  /*199f0*/  BSSY B1, `(.L_x_838) ;  /* 0x0000085000017945 */ /* 0x000fe80003800000 */
[----:B------:R-:W-:Y:S05]  /*19a00*/  @!P2 BRA `(.L_x_839) ;  /* 0x00000008000ca947 */ /* 0x000fea0003800000 */
[----:B------:R-:W2:Y:S04]  /*19a10*/  LDL R7, [R1+0x4] ;  /* 0x0000040001077983 */ /* 0x000ea80000100800 */
[----:B------:R-:W2:Y:S04]  /*19a20*/  LDL R5, [R1+0x10] ;  /* 0x0000100001057983 */ /* 0x000ea80000100800 */
[----:B------:R-:W3:Y:S01]  /*19a30*/  LDL R4, [R1+0x24] ;  /* 0x0000240001047983 */ /* 0x000ee20000100800 */
[----:B------:R-:W-:Y:S01]  /*19a40*/  BSSY B2, `(.L_x_840) ;  /* 0x0000008000027945 */ /* 0x000fe20003800000 */
[----:B0-----:R-:W0:Y:S02]  /*19a50*/  S2R R3, SR_TID.X ;  /* 0x0000000000037919 */ /* 0x001e240000002100 */
[----:B0-----:R-:W-:-:S04]  /*19a60*/  LOP3.LUT R3, R3, 0x7f, RZ, 0xc0, !PT ;  /* 0x0000007f03037812 */ /* 0x001fc800078ec0ff */
[----:B------:R-:W-:Y:S01]  /*19a70*/  ISETP.NE.AND P4, PT, R3, RZ, PT ;  /* 0x000000ff0300720c */ /* 0x000fe20003f85270 */
[----:B--2---:R-:W-:Y:S01]  /*19a80*/  IMAD R5, R5, 0x8, R7 ;  /* 0x0000000805057824 */ /* 0x004fe200078e0207 */
[----:B---3--:R-:W-:-:S04]  /*19a90*/  SHF.L.U32 R8, R4, 0x1f, RZ ;  /* 0x0000001f04087819 */ /* 0x008fc800000006ff */
[----:B------:R-:W0:Y:S02]  /*19aa0*/  SYNCS.PHASECHK.TRANS64.TRYWAIT P0, [R5+URZ+0x348a0], R8 ;  /* 0x0348a008050075a7 */ /* 0x000e24000800017f */
[----:B0-----:R-:W-:Y:S05]  /*19ab0*/  @!P0 BRA `(.L_x_841) ;  /* 0x0000006800e88947 */ /* 0x001fea0003800000 */
.L_x_1006:
[----:B------:R-:W-:Y:S05]  /*19ac0*/  BSYNC B2 ;  /* 0x0000000000027941 */ /* 0x000fea0003800000 */
.L_x_840:
[----:B------:R-:W-:Y:S04]  /*19ad0*/  BSSY B2, `(.L_x_842) ;  /* 0x0000008000027945 */ /* 0x000fe80003800000 */
[----:B------:R-:W-:Y:S05]  /*19ae0*/  @P4 BRA `(.L_x_843) ;  /* 0x0000000000184947 */ /* 0x000fea0003800000 */
[----:B------:R-:W2:Y:S02]  /*19af0*/  LDL R2, [R1+0x8] ;  /* 0x0000080001027983 */ /* 0x000ea40000100800 */
[----:B--2---:R-:W-:Y:S01]  /*19b00*/  LOP3.LUT P0, RZ, R2, 0x1, RZ, 0xc0, !PT ;  /* 0x0000000102ff7812 */ /* 0x004fe2000780c0ff */
[----:B------:R-:W-:-:S04]  /*19b10*/  IMAD.MOV.U32 R2, RZ, RZ, 0xc000 ;  /* 0x0000c000ff027424 */ /* 0x000fc800078e00ff */
[----:B------:R1:W-:Y:S08]  /*19b20*/  SYNCS.ARRIVE.TRANS64 RZ, [R5+URZ+0x34890], R2 ;  /* 0x0348900205ff79a7 */ /* 0x0003f0000800003f */
[----:B------:R-:W-:Y:S05]  /*19b30*/  @!P0 BRA `(.L_x_843) ;  /* 0x0000000000048947 */ /* 0x000fea0003800000 */
[----:B------:R-:W-:Y:S01]  /*19b40*/  BPT.TRAP 0x1 ;  /* 0x000000040000795c */ /* 0x000fe20000300000 */
.L_x_843:
[----:B------:R-:W-:Y:S05]  /*19b50*/  BSYNC B2 ;  /* 0x0000000000027941 */ /* 0x000fea0003800000 */
.L_x_842:
[----:B------:R-:W2:Y:S04]  /*19b60*/  LDL R4, [R1+0x4] ;  /* 0x0000040001047983 */ /* 0x000ea80000100800 */
[----:B-1----:R-:W2:Y:S01]  /*19b70*/  LDL R2, [R1+0x10] ;  /* 0x0000100001027983 */ /* 0x002ea20000100800 */
[----:B------:R-:W-:Y:S01]  /*19b80*/  IMAD.MOV.U32 R11, RZ, RZ, RZ ;  /* 0x000000ffff0b7224 */ /* 0x000fe200078e00ff */
[----:B------:R-:W-:Y:S01]  /*19b90*/  UIADD3 UR4, UP0, UR36, 0x570, URZ ;  /* 0x0000057024047890 */ /* 0x000fe2000ff1e03f */
[----:B------:R-:W-:Y:S01]  /*19ba0*/  IMAD R3, R6, 0x80, R10 ;  /* 0x0000008006037824 */ /* 0x000fe200078e020a */
[----:B------:R-:W-:Y:S01]  /*19bb0*/  PLOP3.LUT P0, PT, PT, PT, PT, 0x80, 0x0 ;  /* 0x000000000000781c */ /* 0x000fe20003f0f070 */
[----:B------:R-:W-:Y:S01]  /*19bc0*/  UMOV UR6, 0x0 ;  /* 0x0000000000067882 */ /* 0x000fe20000000000 */
[----:B------:R-:W-:Y:S01]  /*19bd0*/  R2UR UR10, R11 ;  /* 0x000000000b0a72ca */ /* 0x000fe200000e0000 */
[----:B------:R-:W-:Y:S01]  /*19be0*/  VIADD R3, R3, 0xffffff80 ;  /* 0xffffff8003037836 */ /* 0x000fe20000000000 */
[----:B------:R-:W-:Y:S01]  /*19bf0*/  UIADD3.X UR5, URZ, UR37, URZ, UP0, !UPT ;  /* 0x000000253f057290 */ /* 0x000fe200087fe43f */
[----:B------:R-:W-:Y:S01]  /*19c00*/  UMOV UR7, 0x12f00000 ;  /* 0x12f0000000077882 */ /* 0x000fe20000000000 */
[----:B--2---:R-:W-:-:S02]  /*19c10*/  IMAD R7, R2, 0xc000, R4 ;  /* 0x0000c00002077824 */ /* 0x004fc400078e0204 */
[----:B------:R-:W-:Y:S02]  /*19c20*/  VIADD R2, R5, 0x34890 ;  /* 0x0003489005027836 */ /* 0x000fe40000000000 */
[----:B------:R-:W-:-:S07]  /*19c30*/  VIADD R4, R7, 0x1c400 ;  /* 0x0001c40007047836 */ /* 0x000fce0000000000 */
.L_x_844:
        /* <DEDUP_REMOVED lines=10> */
[----:B------:R-:W-:Y:S01]  /*19ce0*/  IMAD.MOV.U32 R14, RZ, RZ, 0x40 ;  /* 0x00000040ff0e7424 */ /* 0x000fe200078e00ff */
[----:B------:R-:W-:Y:S01]  /*19cf0*/  PLOP3.LUT P0, PT, PT, PT, PT, 0x80, 0x0 ;  /* 0x000000000000781c */ /* 0x000fe20003f0f070 */
[----:B------:R-:W-:Y:S01]  /*19d00*/  VIADD R4, R7, 0x20400 ;  /* 0x0002040007047836 */ /* 0x000fe20000000000 */
[----:B------:R-:W-:Y:S01]  /*19d10*/  UMOV UR6, 0x0 ;  /* 0x0000000000067882 */ /* 0x000fe20000000000 */
[----:B------:R-:W-:Y:S01]  /*19d20*/  UMOV UR7, 0x12f00000 ;  /* 0x12f0000000077882 */ /* 0x000fe20000000000 */
[----:B------:R-:W-:-:S15]  /*19d30*/  R2UR UR10, R14 ;  /* 0x000000000e0a72ca */ /* 0x000fde00000e0000 */
.L_x_845:
        /* <DEDUP_REMOVED lines=15> */
.L_x_846:
        /* <DEDUP_REMOVED lines=10> */
[----:B------:R-:W1:Y:S01]  /*19ed0*/  SYNCS.PHASECHK.TRANS64.TRYWAIT P0, [R5+URZ+0x348c0], R8 ;  /* 0x0348c008050075a7 */ /* 0x000e62000800017f */
[----:B------:R-:W-:Y:S04]  /*19ee0*/  BSSY B2, `(.L_x_847) ;  /* 0x0000002000027945 */ /* 0x000fe80003800000 */
[----:B-1----:R-:W-:Y:S05]  /*19ef0*/  @!P0 BRA `(.L_x_848) ;  /* 0x0000006400ec8947 */ /* 0x002fea0003800000 */
.L_x_1007:
[----:B------:R-:W-:Y:S05]  /*19f00*/  BSYNC B2 ;  /* 0x0000000000027941 */ /* 0x000fea0003800000 */
.L_x_847:
[----:B------:R-:W-:Y:S01]  /*19f10*/  BSSY B2, `(.L_x_849) ;  /* 0x000000a000027945 */ /* 0x000fe20003800000 */
[----:B------:R-:W-:Y:S02]  /*19f20*/  IMAD.MOV.U32 R12, RZ, RZ, 0x0 ;  /* 0x00000000ff0c7424 */ /* 0x000fe400078e00ff */
[----:B------:R-:W-:Y:S01]  /*19f30*/  IMAD.MOV.U32 R13, RZ, RZ, 0x12f00000 ;  /* 0x12f00000ff0d7424 */ /* 0x000fe200078e00ff */
[----:B------:R-:W-:Y:S06]  /*19f40*/  @P4 BRA `(.L_x_850) ;  /* 0x0000000000184947 */ /* 0x000fec0003800000 */
[----:B------:R-:W2:Y:S02]  /*19f50*/  LDL R2, [R1+0x8] ;  /* 0x0000080001027983 */ /* 0x000ea40000100800 */
[----:B--2---:R-:W-:Y:S01]  /*19f60*/  LOP3.LUT P0, RZ, R2, 0x1, RZ, 0xc0, !PT ;  /* 0x0000000102ff7812 */ /* 0x004fe2000780c0ff */
[----:B------:R-:W-:-:S04]  /*19f70*/  IMAD.MOV.U32 R2, RZ, RZ, 0x8000 ;  /* 0x00008000ff027424 */ /* 0x000fc800078e00ff */
[----:B------:R2:W-:Y:S08]  /*19f80*/  SYNCS.ARRIVE.TRANS64 RZ, [R5+URZ+0x348b0], R2 ;  /* 0x0348b00205ff79a7 */ /* 0x0005f0000800003f */
[----:B------:R-:W-:Y:S05]  /*19f90*/  @!P0 BRA `(.L_x_850) ;  /* 0x0000000000048947 */ /* 0x000fea0003800000 */
[----:B------:R-:W-:Y:S01]  /*19fa0*/  BPT.TRAP 0x1 ;  /* 0x000000040000795c */ /* 0x000fe20000300000 */
.L_x_850:
[----:B------:R-:W-:Y:S05]  /*19fb0*/  BSYNC B2 ;  /* 0x0000000000027941 */ /* 0x000fea0003800000 */
.L_x_849:
[----:B------:R-:W3:Y:S04]  /*19fc0*/  LDL R4, [R1+0x4] ;  /* 0x0000040001047983 */ /* 0x000ee80000100800 */
[----:B--2---:R-:W2:Y:S01]  /*19fd0*/  LDL R2, [R1+0x10] ;  /* 0x0000100001027983 */ /* 0x004ea20000100800 */
[----:B------:R-:W-:Y:S01]  /*19fe0*/  R2UR UR10, R11 ;  /* 0x000000000b0a72ca */ /* 0x000fe200000e0000 */
[----:B------:R-:W-:Y:S01]  /*19ff0*/  UIADD3 UR4, UP0, UR36, 0x670, URZ ;  /* 0x0000067024047890 */ /* 0x000fe2000ff1e03f */
[----:B------:R-:W-:Y:S01]  /*1a000*/  R2UR UR6, R12 ;  /* 0x000000000c0672ca */ /* 0x000fe200000e0000 */
[----:B01----:R-:W-:Y:S01]  /*1a010*/  VIADD R5, R5, 0x348b0 ;  /* 0x000348b005057836 */ /* 0x003fe20000000000 */
[----:B------:R-:W-:Y:S01]  /*1a020*/  R2UR UR7, R13 ;  /* 0x000000000d0772ca */ /* 0x000fe200000e0000 */
[----:B------:R-:W-:Y:S01]  /*1a030*/  UIADD3.X UR5, URZ, UR37, URZ, UP0, !UPT ;  /* 0x000000253f057290 */ /* 0x000fe200087fe43f */
[----:B------:R-:W-:Y:S01]  /*1a040*/  PLOP3.LUT P0, PT, PT, PT, PT, 0x80, 0x0 ;  /* 0x000000000000781c */ /* 0x000fe20003f0f070 */
[----:B---3--:R-:W-:-:S04]  /*1a050*/  VIADD R4, R4, 0x400 ;  /* 0x0000040004047836 */ /* 0x008fc80000000000 */
[----:B--2---:R-:W-:-:S08]  /*1a060*/  IMAD R2, R2, 0x8000, R4 ;  /* 0x0000800002027824 */ /* 0x004fd000078e0204 */
.L_x_851:
        /* <DEDUP_REMOVED lines=10> */
[----:B------:R-:W2:Y:S01]  /*1a110*/  LDL R7, [R1+0x10] ;  /* 0x0000100001077983 */ /* 0x000ea20000100800 */
[----:B------:R-:W-:Y:S01]  /*1a120*/  IMAD.MOV.U32 R2, RZ, RZ, 0x6000 ;  /* 0x00006000ff027424 */ /* 0x000fe200078e00ff */
[----:B------:R-:W-:Y:S02]  /*1a130*/  R2UR UR10, R14 ;  /* 0x000000000e0a72ca */ /* 0x000fe400000e0000 */
[----:B------:R-:W-:Y:S02]  /*1a140*/  R2UR UR6, R12 ;  /* 0x000000000c0672ca */ /* 0x000fe400000e0000 */
[----:B------:R-:W-:Y:S02]  /*1a150*/  R2UR UR7, R13 ;  /* 0x000000000d0772ca */ /* 0x000fe400000e0000 */
[----:B------:R-:W-:Y:S01]  /*1a160*/  PLOP3.LUT P0, PT, PT, PT, PT, 0x80, 0x0 ;  /* 0x000000000000781c */ /* 0x000fe20003f0f070 */
[----:B--2---:R-:W-:-:S04]  /*1a170*/  IMAD R2, R7, R2, 0x2000 ;  /* 0x0000200007027424 */ /* 0x004fc800078e0202 */
[----:B------:R-:W-:-:S04]  /*1a180*/  IMAD R2, R7, -0x2000, R2 ;  /* 0xffffe00007027824 */ /* 0x000fc800078e0202 */
[----:B------:R-:W-:-:S07]  /*1a190*/  IMAD R2, R2, 0x2, R4 ;  /* 0x0000000202027824 */ /* 0x000fce00078e0204 */
.L_x_852:
        /* <DEDUP_REMOVED lines=10> */
.L_x_839:
[----:B------:R-:W-:Y:S05]  /*1a240*/  BSYNC B1 ;  /* 0x0000000000017941 */ /* 0x000fea0003800000 */
.L_x_838:
[----:B------:R-:W0:Y:S04]  /*1a250*/  LDL.LU R7, [R1+0x10] ;  /* 0x0000100001077983 */ /* 0x000e280000300800 */
[----:B------:R-:W2:Y:S01]  /*1a260*/  LDL.LU R4, [R1+0x24] ;  /* 0x0000240001047983 */ /* 0x000ea20000300800 */
[----:B------:R-:W-:Y:S01]  /*1a270*/  PLOP3.LUT P5, PT, PT, PT, PT, 0x8, 0x0 ;  /* 0x000000000000781c */ /* 0x000fe20003fae170 */
[----:B0-----:R-:W-:Y:S02]  /*1a280*/  VIADD R2, R7, 0x1 ;  /* 0x0000000107027836 */ /* 0x001fe40000000000 */
[----:B------:R-:W-:-:S03]  /*1a290*/  VIADD R7, R6, 0xfffffffe ;  /* 0xfffffffe06077836 */ /* 0x000fc60000000000 */
[----:B------:R-:W-:-:S04]  /*1a2a0*/  ISETP.NE.AND P0, PT, R2, 0x2, PT ;  /* 0x000000020200780c */ /* 0x000fc80003f05270 */
[----:B------:R-:W-:Y:S02]  /*1a2b0*/  SEL R3, R2, RZ, P0 ;  /* 0x000000ff02037207 */ /* 0x000fe40000000000 */
[----:B------:R-:W-:Y:S02]  /*1a2c0*/  SEL R2, RZ, 0x1, P0 ;  /* 0x00000001ff027807 */ /* 0x000fe40000000000 */
[----:B------:R-:W-:Y:S01]  /*1a2d0*/  ISETP.GE.AND P0, PT, R7, R9, PT ;  /* 0x000000090700720c */ /* 0x000fe20003f06270 */
[----:B------:R0:W-:Y:S01]  /*1a2e0*/  STL [R1+0x10], R3 ;  /* 0x0000100301007387 */ /* 0x0001e20000100800 */
[----:B--2---:R-:W-:-:S05]  /*1a2f0*/  LOP3.LUT R4, R4, R2, RZ, 0x3c, !PT ;  /* 0x0000000204047212 */ /* 0x004fca00078e3cff */
[----:B------:R0:W-:Y:S06]  /*1a300*/  STL [R1+0x24], R4 ;  /* 0x0000240401007387 */ /* 0x0001ec0000100800 */
[----:B------:R-:W-:Y:S05]  /*1a310*/  @!P0 BRA `(.L_x_832) ;  /* 0x0000000800388947 */ /* 0x000fea0003800000 */
.L_x_868:
[----:B------:R-:W-:Y:S05]  /*1a320*/  YIELD ;  /* 0x0000000000007946 */ /* 0x000fea0003800000 */
[----:B------:R-:W-:Y:S04]  /*1a330*/  BSSY B1, `(.L_x_853) ;  /* 0x0000080000017945 */ /* 0x000fe80003800000 */
[----:B-1----:R-:W-:Y:S05]  /*1a340*/  @!P2 BRA `(.L_x_854) ;  /* 0x0000000400f8a947 */ /* 0x002fea0003800000 */
[----:B------:R-:W2:Y:S04]  /*1a350*/  LDL R5, [R1+0x4] ;  /* 0x0000040001057983 */ /* 0x000ea80000100800 */
[----:B0-----:R-:W2:Y:S04]  /*1a360*/  LDL R4, [R1+0x10] ;  /* 0x0000100001047983 */ /* 0x001ea80000100800 */
[----:B------:R-:W3:Y:S01]  /*1a370*/  LDL R3, [R1+0x24] ;  /* 0x0000240001037983 */ /* 0x000ee20000100800 */
[----:B------:R-:W-:Y:S01]  /*1a380*/  BSSY B2, `(.L_x_855) ;  /* 0x0000008000027945 */ /* 0x000fe20003800000 */
[----:B------:R-:W0:Y:S02]  /*1a390*/  S2R R2, SR_TID.X ;  /* 0x0000000000027919 */ /* 0x000e240000002100 */
[----:B0-----:R-:W-:-:S04]  /*1a3a0*/  LOP3.LUT R2, R2, 0x7f, RZ, 0xc0, !PT ;  /* 0x0000007f02027812 */ /* 0x001fc800078ec0ff */
[----:B------:R-:W-:Y:S01]  /*1a3b0*/  ISETP.NE.AND P1, PT, R2, RZ, PT ;  /* 0x000000ff0200720c */ /* 0x000fe20003f25270 */
[----:B--2---:R-:W-:Y:S01]  /*1a3c0*/  IMAD R6, R4, 0x8, R5 ;  /* 0x0000000804067824 */ /* 0x004fe200078e0205 */
[----:B---3--:R-:W-:-:S04]  /*1a3d0*/  SHF.L.U32 R5, R3, 0x1f, RZ ;  /* 0x0000001f03057819 */ /* 0x008fc800000006ff */
[----:B------:R-:W0:Y:S02]  /*1a3e0*/  SYNCS.PHASECHK.TRANS64.TRYWAIT P0, [R6+URZ+0x348a0], R5 ;  /* 0x0348a005060075a7 */ /* 0x000e24000800017f */
[----:B0-----:R-:W-:Y:S05]  /*1a3f0*/  @!P0 BRA `(.L_x_856) ;  /* 0x0000006000c08947 */ /* 0x001fea0003800000 */
.L_x_1008:
[----:B------:R-:W-:Y:S05]  /*1a400*/  BSYNC B2 ;  /* 0x0000000000027941 */ /* 0x000fea0003800000 */
.L_x_855:
        /* <DEDUP_REMOVED lines=8> */
.L_x_858:
[----:B------:R-:W-:Y:S05]  /*1a490*/  BSYNC B2 ;  /* 0x0000000000027941 */ /* 0x000fea0003800000 */
.L_x_857:
[----:B------:R-:W2:Y:S04]  /*1a4a0*/  LDL R3, [R1+0x4] ;  /* 0x0000040001037983 */ /* 0x000ea80000100800 */
[----:B-1----:R-:W2:Y:S01]  /*1a4b0*/  LDL R2, [R1+0x10] ;  /* 0x0000100001027983 */ /* 0x002ea20000100800 */
[----:B------:R-:W-:Y:S01]  /*1a4c0*/  IMAD.MOV.U32 R11, RZ, RZ, RZ ;  /* 0x000000ffff0b7224 */ /* 0x000fe200078e00ff */
[----:B------:R-:W-:Y:S01]  /*1a4d0*/  UIADD3 UR4, UP0, UR36, 0x570, URZ ;  /* 0x0000057024047890 */ /* 0x000fe2000ff1e03f */
[----:B------:R-:W-:Y:S01]  /*1a4e0*/  PLOP3.LUT P0, PT, PT, PT, PT, 0x80, 0x0 ;  /* 0x000000000000781c */ /* 0x000fe20003f0f070 */
[----:B------:R-:W-:Y:S01]  /*1a4f0*/  UMOV UR6, 0x0 ;  /* 0x0000000000067882 */ /* 0x000fe20000000000 */
[----:B------:R-:W-:Y:S01]  /*1a500*/  UMOV UR7, 0x12f00000 ;  /* 0x12f0000000077882 */ /* 0x000fe20000000000 */
[----:B------:R-:W-:Y:S01]  /*1a510*/  R2UR UR10, R11 ;  /* 0x000000000b0a72ca */ /* 0x000fe200000e0000 */
[----:B------:R-:W-:Y:S01]  /*1a520*/  UIADD3.X UR5, URZ, UR37, URZ, UP0, !UPT ;  /* 0x000000253f057290 */ /* 0x000fe200087fe43f */
[----:B--2---:R-:W-:-:S02]  /*1a530*/  IMAD R4, R2, 0xc000, R3 ;  /* 0x0000c00002047824 */ /* 0x004fc400078e0203 */
[----:B------:R-:W-:Y:S02]  /*1a540*/  IMAD R3, R7, 0x80, R10 ;  /* 0x0000008007037824 */ /* 0x000fe400078e020a */
[----:B------:R-:W-:Y:S02]  /*1a550*/  VIADD R2, R6, 0x34890 ;  /* 0x0003489006027836 */ /* 0x000fe40000000000 */
[----:B------:R-:W-:-:S07]  /*1a560*/  VIADD R8, R4, 0x1c400 ;  /* 0x0001c40004087836 */ /* 0x000fce0000000000 */
.L_x_859:
        /* <DEDUP_REMOVED lines=16> */
.L_x_860:
        /* <DEDUP_REMOVED lines=10> */
[----:B------:R-:W-:Y:S01]  /*1a710*/  VIADD R4, R4, 0x24400 ;  /* 0x0002440004047836 */ /* 0x000fe20000000000 */
[----:B------:R-:W-:Y:S01]  /*1a720*/  PLOP3.LUT P0, PT, PT, PT, PT, 0x80, 0x0 ;  /* 0x000000000000781c */ /* 0x000fe20003f0f070 */
[----:B------:R-:W-:Y:S01]  /*1a730*/  UMOV UR6, 0x0 ;  /* 0x0000000000067882 */ /* 0x000fe20000000000 */
[----:B------:R-:W-:Y:S01]  /*1a740*/  UMOV UR7, 0x12f00000 ;  /* 0x12f0000000077882 */ /* 0x000fe20000000000 */
[----:B------:R-:W-:-:S10]  /*1a750*/  UMOV UR10, 0x80 ;  /* 0x00000080000a7882 */ /* 0x000fd40000000000 */
.L_x_861:
        /* <DEDUP_REMOVED lines=13> */
.L_x_1009:
[----:B------:R-:W-:Y:S05]  /*1a830*/  BSYNC B2 ;  /* 0x0000000000027941 */ /* 0x000fea0003800000 */
.L_x_862:
[----:B------:R-:W-:Y:S01]  /*1a840*/  BSSY B2, `(.L_x_864) ;  /* 0x000000a000027945 */ /* 0x000fe20003800000 */
[----:B------:R-:W-:Y:S02]  /*1a850*/  IMAD.MOV.U32 R4, RZ, RZ, 0x0 ;  /* 0x00000000ff047424 */ /* 0x000fe400078e00ff */
[----:B01----:R-:W-:Y:S01]  /*1a860*/  IMAD.MOV.U32 R5, RZ, RZ, 0x12f00000 ;  /* 0x12f00000ff057424 */ /* 0x003fe200078e00ff */
[----:B------:R-:W-:Y:S06]  /*1a870*/  @P1 BRA `(.L_x_865) ;  /* 0x0000000000181947 */ /* 0x000fec0003800000 */
[----:B------:R-:W2:Y:S02]  /*1a880*/  LDL R2, [R1+0x8] ;  /* 0x0000080001027983 */ /* 0x000ea40000100800 */
[----:B--2---:R-:W-:Y:S01]  /*1a890*/  LOP3.LUT P0, RZ, R2, 0x1, RZ, 0xc0, !PT ;  /* 0x0000000102ff7812 */ /* 0x004fe2000780c0ff */
[----:B------:R-:W-:-:S04]  /*1a8a0*/  IMAD.MOV.U32 R2, RZ, RZ, 0x8000 ;  /* 0x00008000ff027424 */ /* 0x000fc800078e00ff */
[----:B------:R0:W-:Y:S08]  /*1a8b0*/  SYNCS.ARRIVE.TRANS64 RZ, [R6+URZ+0x348b0], R2 ;  /* 0x0348b00206ff79a7 */ /* 0x0001f0000800003f */
[----:B------:R-:W-:Y:S05]  /*1a8c0*/  @!P0 BRA `(.L_x_865) ;  /* 0x0000000000048947 */ /* 0x000fea0003800000 */
[----:B------:R-:W-:Y:S01]  /*1a8d0*/  BPT.TRAP 0x1 ;  /* 0x000000040000795c */ /* 0x000fe20000300000 */
.L_x_865:
[----:B------:R-:W-:Y:S05]  /*1a8e0*/  BSYNC B2 ;  /* 0x0000000000027941 */ /* 0x000fea0003800000 */
.L_x_864:
[----:B0-----:R-:W2:Y:S04]  /*1a8f0*/  LDL R2, [R1+0x4] ;  /* 0x0000040001027983 */ /* 0x001ea80000100800 */
[----:B------:R-:W3:Y:S01]  /*1a900*/  LDL R8, [R1+0x10] ;  /* 0x0000100001087983 */ /* 0x000ee20000100800 */
[----:B------:R-:W-:Y:S01]  /*1a910*/  R2UR UR10, R11 ;  /* 0x000000000b0a72ca */ /* 0x000fe200000e0000 */
[----:B------:R-:W-:Y:S01]  /*1a920*/  UIADD3 UR4, UP0, UR36, 0x670, URZ ;  /* 0x0000067024047890 */ /* 0x000fe2000ff1e03f */
[----:B------:R-:W-:Y:S01]  /*1a930*/  R2UR UR6, R4 ;  /* 0x00000000040672ca */ /* 0x000fe200000e0000 */
[----:B------:R-:W-:Y:S01]  /*1a940*/  VIADD R6, R6, 0x348b0 ;  /* 0x000348b006067836 */ /* 0x000fe20000000000 */
[----:B------:R-:W-:Y:S01]  /*1a950*/  R2UR UR7, R5 ;  /* 0x00000000050772ca */ /* 0x000fe200000e0000 */
[----:B------:R-:W-:Y:S01]  /*1a960*/  UIADD3.X UR5, URZ, UR37, URZ, UP0, !UPT ;  /* 0x000000253f057290 */ /* 0x000fe200087fe43f */
[----:B------:R-:W-:Y:S01]  /*1a970*/  PLOP3.LUT P0, PT, PT, PT, PT, 0x80, 0x0 ;  /* 0x000000000000781c */ /* 0x000fe20003f0f070 */
[----:B--2---:R-:W-:-:S04]  /*1a980*/  VIADD R2, R2, 0x400 ;  /* 0x0000040002027836 */ /* 0x004fc80000000000 */
[----:B---3--:R-:W-:-:S08]  /*1a990*/  IMAD R2, R8, 0x8000, R2 ;  /* 0x0000800008027824 */ /* 0x008fd000078e0202 */
.L_x_866:
        /* <DEDUP_REMOVED lines=15> */
.L_x_867:
        /* <DEDUP_REMOVED lines=10> */
.L_x_854:
[----:B------:R-:W-:Y:S05]  /*1ab30*/  BSYNC B1 ;  /* 0x0000000000017941 */ /* 0x000fea0003800000 */
.L_x_853:
[----:B------:R-:W2:Y:S04]  /*1ab40*/  LDL.LU R5, [R1+0x10] ;  /* 0x0000100001057983 */ /* 0x000ea80000300800 */
[----:B0-----:R-:W3:Y:S01]  /*1ab50*/  LDL.LU R4, [R1+0x24] ;  /* 0x0000240001047983 */ /* 0x001ee20000300800 */
[----:B--2---:R-:W-:-:S05]  /*1ab60*/  VIADD R2, R5, 0x1 ;  /* 0x0000000105027836 */ /* 0x004fca0000000000 */
[----:B------:R-:W-:-:S04]  /*1ab70*/  ISETP.NE.AND P0, PT, R2, 0x2, PT ;  /* 0x000000020200780c */ /* 0x000fc80003f05270 */
[----:B------:R-:W-:Y:S02]  /*1ab80*/  SEL R3, RZ, 0x1, P0 ;  /* 0x00000001ff037807 */ /* 0x000fe40000000000 */
[----:B------:R-:W-:Y:S02]  /*1ab90*/  SEL R2, R2, RZ, P0 ;  /* 0x000000ff02027207 */ /* 0x000fe40000000000 */
[----:B---3--:R-:W-:Y:S02]  /*1aba0*/  LOP3.LUT R4, R4, R3, RZ, 0x3c, !PT ;  /* 0x0000000304047212 */ /* 0x008fe400078e3cff */
[C---:B------:R-:W-:Y:S01]  /*1abb0*/  ISETP.GT.AND P0, PT, R7.reuse, R9, PT ;  /* 0x000000090700720c */ /* 0x040fe20003f04270 */
[----:B------:R-:W-:Y:S02]  /*1abc0*/  VIADD R7, R7, 0xffffffff ;  /* 0xffffffff07077836 */ /* 0x000fe40000000000 */
[----:B------:R1:W-:Y:S04]  /*1abd0*/  STL [R1+0x24], R4 ;  /* 0x0000240401007387 */ /* 0x0003e80000100800 */
[----:B------:R1:W-:Y:S06]  /*1abe0*/  STL [R1+0x10], R2 ;  /* 0x0000100201007387 */ /* 0x0003ec0000100800 */
[----:B------:R-:W-:Y:S05]  /*1abf0*/  @P0 BRA `(.L_x_868) ;  /* 0xfffffff400c80947 */ /* 0x000fea000383ffff */
.L_x_832:
[----:B------:R-:W-:Y:S05]  /*1ac00*/  BSYNC B0 ;  /* 0x0000000000007941 */ /* 0x000fea0003800000 */
.L_x_831:
[----:B-1----:R-:W2:Y:S01]  /*1ac10*/  LDL R2, [R1+0x50] ;  /* 0x0000500001027983 */ /* 0x002ea20000100800 */
[----:B------:R-:W-:Y:S05]  /*1ac20*/  @!P5 WARPSYNC.ALL ;  /* 0x000000000000d948 */ /* 0x000fea0003800000 */
[----:B------:R-:W-:Y:S01]  /*1ac30*/  BSSY B7, `(.L_x_869) ;  /* 0x000043b000077945 */ /* 0x000fe20003800000 */
[----:B------:R-:W-:Y:S01]  /*1ac40*/  @!P5 BAR.SYNC.DEFER_BLOCKING 0xc, 0x180 ;  /* 0x030600000000db1d */ /* 0x000fe20000010000 */
[----:B--2---:R-:W-:-:S13]  /*1ac50*/  ISETP.GT.AND P0, PT, R2, RZ, PT ;  /* 0x000000ff0200720c */ /* 0x004fda0003f04270 */
[----:B------:R-:W-:Y:S05]  /*1ac60*/  @P0 BRA `(.L_x_870) ;  /* 0x0000000000440947 */ /* 0x000fea0003800000 */
[----:B------:R-:W1:Y:S02]  /*1ac70*/  S2R R2, SR_TID.X ;  /* 0x0000000000027919 */ /* 0x000e640000002100 */
[----:B-1----:R-:W-:-:S04]  /*1ac80*/  LOP3.LUT R2, R2, 0x7f, RZ, 0xc0, !PT ;  /* 0x0000007f02027812 */ /* 0x002fc800078ec0ff */
[----:B------:R-:W-:-:S13]  /*1ac90*/  ISETP.NE.AND P1, PT, R2, RZ, PT ;  /* 0x000000ff0200720c */ /* 0x000fda0003f25270 */
[----:B------:R-:W-:Y:S05]  /*1aca0*/  @P1 BRA `(.L_x_871) ;  /* 0x0000004000cc1947 */ /* 0x000fea0003800000 */
[----:B0-----:R-:W0:Y:S01]  /*1acb0*/  S2R R3, SR_LANEID ;  /* 0x0000000000037919 */ /* 0x001e220000000000 */
[----:B------:R-:W-:Y:S01]  /*1acc0*/  VOTEU.ANY UR4, UPT, PT ;  /* 0x0000000000047886 */ /* 0x000fe200038e0100 */
[----:B------:R-:W1:Y:S01]  /*1acd0*/  LDC.64 R4, c[0x0][0xc60] ;  /* 0x00031800ff047b82 */ /* 0x000e620000000a00 */
[----:B------:R-:W0:Y:S08]  /*1ace0*/  FLO.U32 R0, UR4 ;  /* 0x0000000400007d00 */ /* 0x000e3000080e0000 */
[----:B------:R-:W1:Y:S01]  /*1acf0*/  POPC R2, UR4 ;  /* 0x0000000400027d09 */ /* 0x000e620008000000 */
[----:B0-----:R-:W-:-:S13]  /*1ad00*/  ISETP.EQ.U32.AND P0, PT, R0, R3, PT ;  /* 0x000000030000720c */ /* 0x001fda0003f02070 */
[----:B-1----:R-:W2:Y:S01]  /*1ad10*/  @P0 ATOMG.E.ADD.STRONG.GPU PT, R5, desc[UR40][R4.64], R2 ;  /* 0x00000002040509a8 */ /* 0x002ea200081ee1e8 */
[----:B------:R-:W0:Y:S02]  /*1ad20*/  S2R R3, SR_LTMASK ;  /* 0x0000000000037919 */ /* 0x000e240000003900 */
[----:B0-----:R-:W-:-:S06]  /*1ad30*/  LOP3.LUT R3, R3, UR4, RZ, 0xc0, !PT ;  /* 0x0000000403037c12 */ /* 0x001fcc000f8ec0ff */
[----:B------:R-:W0:Y:S01]  /*1ad40*/  POPC R3, R3 ;  /* 0x0000000300037309 */ /* 0x000e220000000000 */
[----:B--2---:R-:W0:Y:S02]  /*1ad50*/  SHFL.IDX PT, R0, R5, R0, 0x1f ;  /* 0x00001f0005007589 */ /* 0x004e2400000e0000 */
[----:B0-----:R-:W-:Y:S01]  /*1ad60*/  IADD3 R16, R0, UR39, R3 ;  /* 0x0000002700107c10 */ /* 0x001fe2000fffe003 */
[----:B------:R-:W-:Y:S06]  /*1ad70*/  BRA `(.L_x_871) ;  /* 0x0000004000987947 */ /* 0x000fec0003800000 */
.L_x_870:
        /* <DEDUP_REMOVED lines=21> */
.L_x_873:
[----:B------:R-:W-:Y:S05]  /*1aed0*/  BSYNC B6 ;  /* 0x0000000000067941 */ /* 0x000fea0003800000 */
.L_x_872:
        /* <DEDUP_REMOVED lines=9> */
[----:B0-----:R0:W1:Y:S01]  /*1af70*/  LDC.64 R2, c[0x4][R0] ;  /* 0x0100000000027b82 */ /* 0x0010620000000a00 */
        /* <DEDUP_REMOVED lines=11> */
.L_x_876:
        /* <DEDUP_REMOVED lines=16> */
.L_x_875:
[----:B------:R-:W-:Y:S05]  /*1b130*/  BSYNC B6 ;  /* 0x0000000000067941 */ /* 0x000fea0003800000 */
.L_x_874:
[----:B------:R-:W2:Y:S01]  /*1b140*/  LDL.LU R2, [R1] ;  /* 0x0000000001027983 */ /* 0x000ea20000300800 */
[----:B------:R-:W-:-:S03]  /*1b150*/  ULDC.64 UR4, c[0x0][0x9f8] ;  /* 0x00027e0000047ab9 */ /* 0x000fc60000000a00 */
[----:B0-----:R-:W3:Y:S04]  /*1b160*/  LDL.LU R4, [R1+0x28] ;  /* 0x0000280001047983 */ /* 0x001ee80000300800 */
[----:B------:R-:W4:Y:S01]  /*1b170*/  LDL R7, [R1+0x14] ;  /* 0x0000140001077983 */ /* 0x000f220000100800 */
[----:B------:R-:W-:-:S03]  /*1b180*/  ISETP.NE.U32.AND P0, PT, RZ, UR4, PT ;  /* 0x00000004ff007c0c */ /* 0x000fc6000bf05070 */
[----:B------:R-:W5:Y:S01]  /*1b190*/  LDL R0, [R1+0x3c] ;  /* 0x00003c0001007983 */ /* 0x000f620000100800 */
[----:B------:R-:W-:-:S13]  /*1b1a0*/  ISETP.NE.AND.EX P0, PT, RZ, UR5, PT, P0 ;  /* 0x00000005ff007c0c */ /* 0x000fda000bf05300 */
[----:B--2---:R-:W-:-:S04]  /*1b1b0*/  @P0 IADD3 R2, P1, R2, UR4, RZ ;  /* 0x0000000402020c10 */ /* 0x004fc8000ff3e0ff */
[----:B---3--:R-:W-:Y:S01]  /*1b1c0*/  @P0 IADD3.X R3, R4, UR5, RZ, P1, !PT ;  /* 0x0000000504030c10 */ /* 0x008fe20008ffe4ff */
[----:B------:R-:W-:-:S04]  /*1b1d0*/  ULDC.64 UR4, c[0x0][0xa08] ;  /* 0x0002820000047ab9 */ /* 0x000fc80000000a00 */
[----:B----4-:R0:W2:Y:S01]  /*1b1e0*/  @P0 LDG.E R7, desc[UR40][R2.64] ;  /* 0x0000002802070981 */ /* 0x0100a2000c1e1900 */
[----:B-----5:R-:W-:Y:S01]  /*1b1f0*/  VIADD R9, R0, 0xffffffff ;  /* 0xffffffff00097836 */ /* 0x020fe20000000000 */
[----:B0-----:R-:W0:Y:S01]  /*1b200*/  LDC.64 R2, c[0x0][0x418] ;  /* 0x00010600ff027b82 */ /* 0x001e220000000a00 */
[----:B--2---:R-:W-:Y:S01]  /*1b210*/  SHF.R.S32.HI R8, RZ, 0x1f, R7 ;  /* 0x0000001fff087819 */ /* 0x004fe20000011407 */
[----:B------:R1:W-:Y:S04]  /*1b220*/  @P0 STL [R1+0x14], R7 ;  /* 0x0000140701000387 */ /* 0x0003e80000100800 */
[----:B------:R1:W-:Y:S04]  /*1b230*/  STL [R1+0x38], R9 ;  /* 0x0000380901007387 */ /* 0x0003e80000100800 */
[----:B------:R1:W-:Y:S01]  /*1b240*/  STL [R1+0x28], R8 ;  /* 0x0000280801007387 */ /* 0x0003e20000100800 */
[----:B0-----:R-:W-:Y:S01]  /*1b250*/  LOP3.LUT P0, RZ, R2, UR4, RZ, 0xfc, !PT ;  /* 0x0000000402ff7c12 */ /* 0x001fe2000f80fcff */
[----:B------:R-:W-:-:S03]  /*1b260*/  UMOV UR4, 0xffffffff ;  /* 0xffffffff00047882 */ /* 0x000fc60000000000 */
[----:B------:R-:W-:-:S04]  /*1b270*/  LOP3.LUT P0, RZ, R3, UR5, RZ, 0xfc, P0 ;  /* 0x0000000503ff7c12 */ /* 0x000fc8000800fcff */
[----:B------:R-:W-:Y:S01]  /*1b280*/  SEL R0, R7, RZ, !P0 ;  /* 0x000000ff07007207 */ /* 0x000fe20004000000 */
[----:B-1----:R-:W-:Y:S08]  /*1b290*/  BRA.DIV UR4, `(.L_x_877) ;  /* 0x0000005604407947 */ /* 0x002ff0000b800000 */
[----:B------:R-:W0:Y:S02]  /*1b2a0*/  S2R R4, SR_TID.X ;  /* 0x0000000000047919 */ /* 0x000e240000002100 */
[----:B0-----:R-:W-:-:S04]  /*1b2b0*/  SHF.R.U32.HI R4, RZ, 0x5, R4 ;  /* 0x00000005ff047819 */ /* 0x001fc80000011604 */
[----:B------:R-:W-:-:S05]  /*1b2c0*/  LOP3.LUT R4, R4, 0x3, RZ, 0xc0, !PT ;  /* 0x0000000304047812 */ /* 0x000fca00078ec0ff */
[----:B------:R0:W1:Y:S02]  /*1b2d0*/  SHFL.IDX PT, R14, R4, RZ, 0x1f ;  /* 0x00001fff040e7589 */ /* 0x00006400000e0000 */
.L_x_1012:
[----:B0-----:R-:W2:Y:S01]  /*1b2e0*/  LDL.LU R4, [R1+0x8] ;  /* 0x0000080001047983 */ /* 0x001ea20000300800 */
[----:B------:R-:W-:Y:S02]  /*1b2f0*/  PLOP3.LUT P1, PT, PT, PT, PT, 0x8, 0x0 ;  /* 0x000000000000781c */ /* 0x000fe40003f2e170 */
[----:B-1----:R-:W-:Y:S01]  /*1b300*/  ISETP.NE.AND P0, PT, R14, RZ, PT ;  /* 0x000000ff0e00720c */ /* 0x002fe20003f05270 */
[----:B------:R0:W-:Y:S01]  /*1b310*/  STL [R1], R0 ;  /* 0x0000000001007387 */ /* 0x0001e20000100800 */
[----:B--2---:R-:W-:-:S09]  /*1b320*/  LOP3.LUT R4, R4, 0xfffffffb, RZ, 0xc0, !PT ;  /* 0xfffffffb04047812 */ /* 0x004fd200078ec0ff */
[----:B------:R-:W-:-:S05]  /*1b330*/  @P1 LOP3.LUT R4, R4, 0x4, RZ, 0xfc, !PT ;  /* 0x0000000404041812 */ /* 0x000fca00078efcff */
[----:B------:R0:W-:Y:S01]  /*1b340*/  STL [R1+0x8], R4 ;  /* 0x0000080401007387 */ /* 0x0001e20000100800 */
[----:B------:R-:W-:Y:S05]  /*1b350*/  @P0 BRA `(.L_x_878) ;  /* 0x0000000400480947 */ /* 0x000fea0003800000 */
[----:B------:R-:W-:-:S03]  /*1b360*/  UMOV UR4, 0xffffffff ;  /* 0xffffffff00047882 */ /* 0x000fc60000000000 */
[----:B------:R-:W-:Y:S05]  /*1b370*/  BRA.DIV UR4, `(.L_x_879) ;  /* 0x00000056043c7947 */ /* 0x000fea000b800000 */
[----:B------:R-:W-:-:S13]  /*1b380*/  ELECT P6, URZ, PT ;  /* 0x00000000003f782f */ /* 0x000fda00038c0000 */
.L_x_1015:
[----:B------:R-:W-:Y:S05]  /*1b390*/  @!P6 BRA `(.L_x_878) ;  /* 0x000000040038e947 */ /* 0x000fea0003800000 */
[----:B------:R1:W-:Y:S01]  /*1b3a0*/  STL [R1+0x1c], R9 ;  /* 0x00001c0901007387 */ /* 0x0003e20000100800 */
[----:B------:R-:W-:-:S04]  /*1b3b0*/  ISETP.NE.U32.AND P0, PT, R2, RZ, PT ;  /* 0x000000ff0200720c */ /* 0x000fc80003f05070 */
[----:B------:R-:W-:-:S13]  /*1b3c0*/  ISETP.NE.AND.EX P0, PT, R3, RZ, PT, P0 ;  /* 0x000000ff0300720c */ /* 0x000fda0003f05300 */
[----:B-1----:R-:W-:Y:S05]  /*1b3d0*/  @!P0 BRA `(.L_x_880) ;  /* 0x0000000000508947 */ /* 0x002fea0003800000 */
[----:B------:R-:W1:Y:S01]  /*1b3e0*/  LDC R6, c[0x0][0x43c] ;  /* 0x00010f00ff067b82 */ /* 0x000e620000000800 */
[----:B0-----:R-:W-:Y:S01]  /*1b3f0*/  IMAD.MOV.U32 R0, RZ, RZ, R9 ;  /* 0x000000ffff007224 */ /* 0x001fe200078e0009 */
[----:B------:R-:W-:Y:S01]  /*1b400*/  ULDC.64 UR4, c[0x0][0x428] ;  /* 0x00010a0000047ab9 */ /* 0x000fe20000000a00 */
[----:B-1----:R-:W-:-:S13]  /*1b410*/  ISETP.NE.AND P0, PT, R6, 0x1, PT ;  /* 0x000000010600780c */ /* 0x002fda0003f05270 */
[----:B------:R-:W0:Y:S02]  /*1b420*/  @P0 LDC.64 R4, c[0x0][0x440] ;  /* 0x00011000ff040b82 */ /* 0x000e240000000a00 */
[----:B0-----:R-:W-:-:S05]  /*1b430*/  @P0 IMAD.HI.U32 R4, R9, R4, RZ ;  /* 0x0000000409040227 */ /* 0x001fca00078e00ff */
        /* <DEDUP_REMOVED lines=8> */
[----:B0-----:R-:W-:-:S04]  /*1b4c0*/  IMAD R6, R8, UR4, RZ ;  /* 0x0000000408067c24 */ /* 0x001fc8000f8e02ff */
[----:B------:R-:W-:-:S04]  /*1b4d0*/  IMAD R0, R7, UR5, R6 ;  /* 0x0000000507007c24 */ /* 0x000fc8000f8e0206 */
[----:B------:R-:W-:-:S05]  /*1b4e0*/  IMAD.IADD R0, R5, 0x1, R0 ;  /* 0x0000000105007824 */ /* 0x000fca00078e0200 */
[----:B------:R-:W-:-:S05]  /*1b4f0*/  LEA.HI.X R3, R4, R3, R0, 0x2, P0 ;  /* 0x0000000304037211 */ /* 0x000fca00000f1400 */
[----:B------:R-:W2:Y:S04]  /*1b500*/  LDG.E R0, desc[UR40][R2.64] ;  /* 0x0000002802007981 */ /* 0x000ea8000c1e1900 */
[----:B--2---:R1:W-:Y:S02]  /*1b510*/  STL [R1], R0 ;  /* 0x0000000001007387 */ /* 0x0043e40000100800 */
.L_x_880:
[----:B------:R-:W2:Y:S04]  /*1b520*/  LDL R7, [R1+0x4] ;  /* 0x0000040001077983 */ /* 0x000ea80000100800 */
[----:B01----:R-:W2:Y:S04]  /*1b530*/  LDL R0, [R1+0xc] ;  /* 0x00000c0001007983 */ /* 0x003ea80000100800 */
[----:B------:R-:W3:Y:S01]  /*1b540*/  LDL R2, [R1+0x18] ;  /* 0x0000180001027983 */ /* 0x000ee20000100800 */
[----:B--2---:R-:W-:Y:S01]  /*1b550*/  IMAD R0, R0, 0x8, R7 ;  /* 0x0000000800007824 */ /* 0x004fe200078e0207 */
[----:B---3--:R-:W-:-:S04]  /*1b560*/  SHF.L.U32 R2, R2, 0x1f, RZ ;  /* 0x0000001f02027819 */ /* 0x008fc800000006ff */
[----:B------:R-:W0:Y:S02]  /*1b570*/  SYNCS.PHASECHK.TRANS64.TRYWAIT P0, [R0+URZ+0x34840], R2 ;  /* 0x03484002000075a7 */ /* 0x000e24000800017f */
[----:B0-----:R-:W-:Y:S05]  /*1b580*/  @!P0 BRA `(.L_x_881) ;  /* 0x0000005000d88947 */ /* 0x001fea0003800000 */
.L_x_1016:
[----:B------:R1:W5:Y:S01]  /*1b590*/  LDL R3, [R1+0x8] ;  /* 0x0000080001037983 */ /* 0x0003620000100800 */
[----:B------:R-:W2:Y:S02]  /*1b5a0*/  S2R R4, SR_TID.X ;  /* 0x0000000000047919 */ /* 0x000ea40000002100 */
[----:B--2---:R-:W-:-:S04]  /*1b5b0*/  LOP3.LUT R4, R4, 0x7f, RZ, 0xc0, !PT ;  /* 0x0000007f04047812 */ /* 0x004fc800078ec0ff */
[----:B------:R-:W-:-:S13]  /*1b5c0*/  ISETP.NE.AND P0, PT, R4, RZ, PT ;  /* 0x000000ff0400720c */ /* 0x000fda0003f05270 */
[----:B-1----:R-:W-:Y:S05]  /*1b5d0*/  @P0 BRA `(.L_x_882) ;  /* 0x0000000000140947 */ /* 0x002fea0003800000 */
[----:B-----5:R-:W-:Y:S01]  /*1b5e0*/  LOP3.LUT P1, RZ, R3, 0x1, RZ, 0xc0, !PT ;  /* 0x0000000103ff7812 */ /* 0x020fe2000782c0ff */
[----:B0-----:R-:W-:-:S04]  /*1b5f0*/  IMAD.MOV.U32 R2, RZ, RZ, 0xc000 ;  /* 0x0000c000ff027424 */ /* 0x001fc800078e00ff */
[----:B------:R1:W-:Y:S08]  /*1b600*/  SYNCS.ARRIVE.TRANS64 RZ, [R0+URZ+0x34830], R2 ;  /* 0x0348300200ff79a7 */ /* 0x0003f0000800003f */
[----:B------:R-:W-:Y:S05]  /*1b610*/  @!P1 BRA `(.L_x_882) ;  /* 0x0000000000049947 */ /* 0x000fea0003800000 */
[----:B------:R-:W-:Y:S01]  /*1b620*/  BPT.TRAP 0x1 ;  /* 0x000000040000795c */ /* 0x000fe20000300000 */
.L_x_882:
[----:B------:R-:W2:Y:S04]  /*1b630*/  LDL R7, [R1+0x4] ;  /* 0x0000040001077983 */ /* 0x000ea80000100800 */
[----:B------:R-:W2:Y:S04]  /*1b640*/  LDL R6, [R1+0xc] ;  /* 0x00000c0001067983 */ /* 0x000ea80000100800 */
[----:B------:R-:W3:Y:S04]  /*1b650*/  LDL R5, [R1+0x1c] ;  /* 0x00001c0001057983 */ /* 0x000ee80000100800 */
[----:B------:R-:W4:Y:S04]  /*1b660*/  LDL R4, [R1+0x20] ;  /* 0x0000200001047983 */ /* 0x000f280000100800 */
[----:B01----:R-:W4:Y:S01]  /*1b670*/  LDL R2, [R1] ;  /* 0x0000000001027983 */ /* 0x003f220000100800 */
[----:B------:R-:W-:Y:S01]  /*1b680*/  R2UR UR9, R0 ;  /* 0x00000000000972ca */ /* 0x000fe200000e0000 */
[----:B------:R-:W-:Y:S01]  /*1b690*/  UIADD3 UR4, UP0, UR36, 0x370, URZ ;  /* 0x0000037024047890 */ /* 0x000fe2000ff1e03f */
[----:B------:R-:W-:Y:S01]  /*1b6a0*/  R2UR UR12, R18 ;  /* 0x00000000120c72ca */ /* 0x000fe200000e0000 */
[----:B------:R-:W-:Y:S01]  /*1b6b0*/  UMOV UR10, URZ ;  /* 0x0000003f000a7c82 */ /* 0x000fe20008000000 */
[----:B------:R-:W-:Y:S01]  /*1b6c0*/  PLOP3.LUT P0, PT, PT, PT, PT, 0x80, 0x0 ;  /* 0x000000000000781c */ /* 0x000fe20003f0f070 */
[----:B------:R-:W-:Y:S01]  /*1b6d0*/  UMOV UR6, 0x0 ;  /* 0x0000000000067882 */ /* 0x000fe20000000000 */
[----:B-----5:R-:W-:Y:S01]  /*1b6e0*/  LOP3.LUT R3, R3, 0xfffffffb, RZ, 0xc0, !PT ;  /* 0xfffffffb03037812 */ /* 0x020fe200078ec0ff */
[----:B------:R-:W-:Y:S01]  /*1b6f0*/  UMOV UR7, 0x14f00000 ;  /* 0x14f0000000077882 */ /* 0x000fe20000000000 */
[----:B------:R-:W-:-:S05]  /*1b700*/  UMOV UR17, 0x40 ;  /* 0x0000004000117882 */ /* 0x000fca0000000000 */
[----:B------:R-:W-:-:S04]  /*1b710*/  UIADD3 UR9, UR9, 0x34830, URZ ;  /* 0x0003483009097890 */ /* 0x000fc8000fffe03f */
[----:B------:R-:W-:-:S05]  /*1b720*/  @P0 LOP3.LUT R3, R3, 0x4, RZ, 0xfc, !PT ;  /* 0x0000000403030812 */ /* 0x000fca00078efcff */
[----:B------:R1:W-:Y:S01]  /*1b730*/  STL [R1+0x8], R3 ;  /* 0x0000080301007387 */ /* 0x0003e20000100800 */
[----:B--2---:R-:W-:Y:S01]  /*1b740*/  IMAD R0, R6, 0xc000, R7 ;  /* 0x0000c00006007824 */ /* 0x004fe200078e0207 */
[----:B---3--:R-:W-:-:S04]  /*1b750*/  R2UR UR11, R5 ;  /* 0x00000000050b72ca */ /* 0x008fc800000e0000 */
[----:B------:R-:W-:Y:S02]  /*1b760*/  R2UR UR8, R0 ;  /* 0x00000000000872ca */ /* 0x000fe400000e0000 */
[----:B----4-:R-:W-:Y:S02]  /*1b770*/  R2UR UR5, R4 ;  /* 0x00000000040572ca */ /* 0x010fe400000e0000 */
[----:B------:R-:W-:-:S09]  /*1b780*/  R2UR UR13, R2 ;  /* 0x00000000020d72ca */ /* 0x000fd200000e0000 */
[----:B------:R-:W-:Y:S02]  /*1b790*/  UIADD3 UR14, UR8, 0x1c400, URZ ;  /* 0x0001c400080e7890 */ /* 0x000fe4000fffe03f */
[----:B------:R-:W-:Y:S02]  /*1b7a0*/  ULEA UR11, UR11, UR5, 0x7 ;  /* 0x000000050b0b7291 */ /* 0x000fe4000f8e383f */
[----:B------:R-:W-:Y:S02]  /*1b7b0*/  UIADD3.X UR5, URZ, UR37, URZ, UP0, !UPT ;  /* 0x000000253f057290 */ /* 0x000fe400087fe43f */
[----:B------:R-:W-:Y:S02]  /*1b7c0*/  UIADD3 UR15, UR8, 0x20400, URZ ;  /* 0x00020400080f7890 */ /* 0x000fe4000fffe03f */
[----:B------:R-:W-:-:S03]  /*1b7d0*/  UIADD3 UR16, UR8, 0x24400, URZ ;  /* 0x0002440008107890 */ /* 0x000fc6000fffe03f */
[----:B------:R-:W-:Y:S01]  /*1b7e0*/  UMOV UR8, UR14 ;  /* 0x0000000e00087c82 */ /* 0x000fe20008000000 */
[----:B------:R-:W-:Y:S01]  /*1b7f0*/  UMOV UR14, 0x80 ;  /* 0x00000080000e7882 */ /* 0x000fe20000000000 */
[----:B------:R0:W-:Y:S02]  /*1b800*/  UTMALDG.4D [UR8], [UR4], desc[UR6] ;  /* 0x00000608040075b4 */ /* 0x0001e40008019000 */
[----:B0-----:R-:W-:Y:S01]  /*1b810*/  UMOV UR8, UR15 ;  /* 0x0000000f00087c82 */ /* 0x001fe20008000000 */
[----:B------:R-:W-:Y:S02]  /*1b820*/  UMOV UR10, UR17 ;  /* 0x00000011000a7c82 */ /* 0x000fe40008000000 */
[----:B------:R0:W-:Y:S02]  /*1b830*/  UTMALDG.4D [UR8], [UR4], desc[UR6] ;  /* 0x00000608040075b4 */ /* 0x0001e40008019000 */
[----:B0-----:R-:W-:Y:S01]  /*1b840*/  UMOV UR8, UR16 ;  /* 0x0000001000087c82 */ /* 0x001fe20008000000 */
[----:B------:R-:W-:-:S02]  /*1b850*/  UMOV UR10, UR14 ;  /* 0x0000000e000a7c82 */ /* 0x000fc40008000000 */
[----:B------:R1:W-:Y:S02]  /*1b860*/  UTMALDG.4D [UR8], [UR4], desc[UR6] ;  /* 0x00000608040075b4 */ /* 0x0003e40008019000 */
[----:B-1----:R-:W-:Y:S01]  /*1b870*/  NOP ;  /* 0x0000000000007918 */ /* 0x002fe20000000000 */
.L_x_878:
[----:B------:R-:W2:Y:S04]  /*1b880*/  LDL R2, [R1+0x4] ;  /* 0x0000040001027983 */ /* 0x000ea80000100800 */
[----:B------:R-:W3:Y:S04]  /*1b890*/  LDL.LU R3, [R1+0x40] ;  /* 0x0000400001037983 */ /* 0x000ee80000300800 */
[----:B------:R-:W4:Y:S04]  /*1b8a0*/  LDL.LU R5, [R1+0x34] ;  /* 0x0000340001057983 */ /* 0x000f280000300800 */
[----:B0-----:R-:W5:Y:S01]  /*1b8b0*/  LDL.LU R4, [R1+0x44] ;  /* 0x0000440001047983 */ /* 0x001f620000300800 */
        /* <DEDUP_REMOVED lines=18> */
[----:B0-----:R-:W-:Y:S01]  /*1b9e0*/  IMAD.IADD R2, R3, 0x1, R0 ;  /* 0x0000000103027824 */ /* 0x001fe200078e0200 */
[----:B------:R-:W-:-:S05]  /*1b9f0*/  SHF.R.S32.HI R0, RZ, 0x1f, R18 ;  /* 0x0000001fff007819 */ /* 0x000fca0000011412 */
[----:B------:R1:W-:Y:S04]  /*1ba00*/  STL [R1+0x44], R0 ;  /* 0x0000440001007387 */ /* 0x0003e80000100800 */
[----:B------:R1:W-:Y:S01]  /*1ba10*/  STL [R1+0x40], R2 ;  /* 0x0000400201007387 */ /* 0x0003e20000100800 */
[----:B------:R-:W-:Y:S05]  /*1ba20*/  @!P1 BRA `(.L_x_884) ;  /* 0x0000000000409947 */ /* 0x000fea0003800000 */
[----:B-1----:R-:W-:Y:S01]  /*1ba30*/  MOV R2, 0x0 ;  /* 0x0000000000027802 */ /* 0x002fe20000000f00 */
        /* <DEDUP_REMOVED lines=15> */
.L_x_884:
[----:B------:R-:W-:Y:S05]  /*1bb30*/  BSYNC B6 ;  /* 0x0000000000067941 */ /* 0x000fea0003800000 */
.L_x_883:
[----:B------:R-:W2:Y:S01]  /*1bb40*/  LDL.LU R6, [R1+0x40] ;  /* 0x0000400001067983 */ /* 0x000ea20000300800 */
[----:B------:R-:W-:Y:S01]  /*1bb50*/  ULDC.64 UR4, c[0x0][0x2d8] ;  /* 0x0000b60000047ab9 */ /* 0x000fe20000000a00 */
[----:B------:R-:W0:Y:S02]  /*1bb60*/  LDC R7, c[0x0][0x448] ;  /* 0x00011200ff077b82 */ /* 0x000e240000000800 */
[----:B-1----:R-:W2:Y:S04]  /*1bb70*/  LDL.LU.64 R2, [R1+0x48] ;  /* 0x0000480001027983 */ /* 0x002ea80000300a00 */
[----:B------:R-:W3:Y:S04]  /*1bb80*/  LDL.LU R0, [R1+0x44] ;  /* 0x0000440001007983 */ /* 0x000ee80000300800 */
[----:B------:R-:W4:Y:S04]  /*1bb90*/  LDL.LU R5, [R1+0x5c] ;  /* 0x00005c0001057983 */ /* 0x000f280000300800 */
[----:B------:R-:W5:Y:S01]  /*1bba0*/  LDL.LU R4, [R1+0x34] ;  /* 0x0000340001047983 */ /* 0x000f620000300800 */
[----:B------:R-:W-:Y:S01]  /*1bbb0*/  IMAD.SHL.U32 R17, R17, 0x80, RZ ;  /* 0x0000008011117824 */ /* 0x000fe200078e00ff */
[----:B------:R-:W1:Y:S01]  /*1bbc0*/  S2R R9, SR_TID.X ;  /* 0x0000000000097919 */ /* 0x000e620000002100 */
[----:B------:R-:W1:Y:S01]  /*1bbd0*/  S2R R8, SR_TID.X ;  /* 0x0000000000087919 */ /* 0x000e620000002100 */
[----:B0-----:R-:W-:Y:S01]  /*1bbe0*/  ISETP.NE.AND P0, PT, R7, 0x1, PT ;  /* 0x000000010700780c */ /* 0x001fe20003f05270 */
[----:B------:R-:W0:Y:S01]  /*1bbf0*/  S2R R10, SR_TID.X ;  /* 0x00000000000a7919 */ /* 0x000e220000002100 */
[----:B-1----:R-:W-:-:S02]  /*1bc00*/  IMAD.SHL.U32 R9, R9, 0x8, RZ ;  /* 0x0000000809097824 */ /* 0x002fc400078e00ff */
[----:B------:R-:W-:-:S03]  /*1bc10*/  IMAD.SHL.U32 R8, R8, 0x8, RZ ;  /* 0x0000000808087824 */ /* 0x000fc600078e00ff */
[----:B------:R-:W-:Y:S02]  /*1bc20*/  LOP3.LUT R9, R9, 0x38, RZ, 0xc0, !PT ;  /* 0x0000003809097812 */ /* 0x000fe400078ec0ff */
[----:B0-----:R-:W-:Y:S02]  /*1bc30*/  LOP3.LUT R10, R10, 0x7f, RZ, 0xc0, !PT ;  /* 0x0000007f0a0a7812 */ /* 0x001fe400078ec0ff */
[C---:B------:R-:W-:Y:S02]  /*1bc40*/  LOP3.LUT R11, R9.reuse, 0x40, RZ, 0xfc, !PT ;  /* 0x00000040090b7812 */ /* 0x040fe400078efcff */
[----:B------:R-:W-:Y:S02]  /*1bc50*/  LOP3.LUT R8, R8, 0x38, RZ, 0xc0, !PT ;  /* 0x0000003808087812 */ /* 0x000fe400078ec0ff */
[----:B------:R-:W-:Y:S02]  /*1bc60*/  LOP3.LUT R9, R9, 0x80, RZ, 0xfc, !PT ;  /* 0x0000008009097812 */ /* 0x000fe400078efcff */
[----:B------:R-:W-:Y:S01]  /*1bc70*/  SHF.R.U32.HI R10, RZ, 0x3, R10 ;  /* 0x00000003ff0a7819 */ /* 0x000fe2000001160a */
[----:B--2---:R-:W-:-:S02]  /*1bc80*/  IMAD.MOV.U32 R3, RZ, RZ, R6 ;  /* 0x000000ffff037224 */ /* 0x004fc400078e0006 */
[----:B------:R-:W0:Y:S01]  /*1bc90*/  @P0 LDC R6, c[0x0][0x450] ;  /* 0x00011400ff060b82 */ /* 0x000e220000000800 */
[----:B---3--:R-:W-:Y:S02]  /*1bca0*/  IMAD R0, R0, UR4, RZ ;  /* 0x0000000400007c24 */ /* 0x008fe4000f8e02ff */
[----:B------:R-:W-:-:S04]  /*1bcb0*/  IMAD.WIDE.U32 R2, R18, UR4, R2 ;  /* 0x0000000412027c25 */ /* 0x000fc8000f8e0002 */
[----:B------:R-:W-:Y:S01]  /*1bcc0*/  IMAD R0, R18, UR5, R0 ;  /* 0x0000000512007c24 */ /* 0x000fe2000f8e0200 */
[----:B------:R-:W-:-:S03]  /*1bcd0*/  ULDC.64 UR4, c[0x0][0x2e0] ;  /* 0x0000b80000047ab9 */ /* 0x000fc60000000a00 */
[----:B------:R-:W-:Y:S02]  /*1bce0*/  IMAD.IADD R3, R3, 0x1, R0 ;  /* 0x0000000103037824 */ /* 0x000fe400078e0200 */
[----:B----4-:R-:W-:Y:S02]  /*1bcf0*/  IMAD R0, R5, UR4, RZ ;  /* 0x0000000405007c24 */ /* 0x010fe4000f8e02ff */
[----:B-----5:R-:W-:-:S04]  /*1bd00*/  IMAD.WIDE.U32 R2, R4, UR4, R2 ;  /* 0x0000000404027c25 */ /* 0x020fc8000f8e0002 */
[----:B------:R-:W-:Y:S01]  /*1bd10*/  IMAD R0, R4, UR5, R0 ;  /* 0x0000000504007c24 */ /* 0x000fe2000f8e0200 */
[----:B------:R-:W-:Y:S01]  /*1bd20*/  ULDC.64 UR4, c[0x0][0x2d0] ;  /* 0x0000b40000047ab9 */ /* 0x000fe20000000a00 */
[----:B------:R-:W1:Y:S02]  /*1bd30*/  S2R R4, SR_TID.X ;  /* 0x0000000000047919 */ /* 0x000e640000002100 */
[----:B------:R-:W-:Y:S01]  /*1bd40*/  IMAD.IADD R3, R3, 0x1, R0 ;  /* 0x0000000103037824 */ /* 0x000fe200078e0200 */
[----:B-1----:R-:W-:-:S04]  /*1bd50*/  LOP3.LUT R4, R4, 0x7f, RZ, 0xc0, !PT ;  /* 0x0000007f04047812 */ /* 0x002fc800078ec0ff */
[----:B------:R-:W-:Y:S02]  /*1bd60*/  SHF.R.U32.HI R5, RZ, 0x3, R4 ;  /* 0x00000003ff057819 */ /* 0x000fe40000011604 */
[----:B------:R-:W1:Y:S02]  /*1bd70*/  S2R R4, SR_TID.X ;  /* 0x0000000000047919 */ /* 0x000e640000002100 */
[----:B-1----:R-:W-:-:S05]  /*1bd80*/  IMAD.SHL.U32 R4, R4, 0x10, RZ ;  /* 0x0000001004047824 */ /* 0x002fca00078e00ff */
[----:B------:R-:W-:Y:S02]  /*1bd90*/  LOP3.LUT R4, R5, 0x70, R4, 0xf8, !PT ;  /* 0x0000007005047812 */ /* 0x000fe400078ef804 */
[----:B------:R-:W1:Y:S02]  /*1bda0*/  @P0 LDC R5, c[0x0][0x44c] ;  /* 0x00011300ff050b82 */ /* 0x000e640000000800 */
[----:B------:R-:W-:-:S05]  /*1bdb0*/  LOP3.LUT R4, R4, R17, RZ, 0xfc, !PT ;  /* 0x0000001104047212 */ /* 0x000fca00078efcff */
[----:B------:R-:W-:Y:S02]  /*1bdc0*/  IMAD.MOV.U32 R0, RZ, RZ, R4 ;  /* 0x000000ffff007224 */ /* 0x000fe400078e0004 */
[----:B-1----:R-:W-:-:S05]  /*1bdd0*/  @P0 IMAD.HI.U32 R5, R4, R5, RZ ;  /* 0x0000000504050227 */ /* 0x002fca00078e00ff */
[----:B0-----:R-:W-:-:S05]  /*1bde0*/  @P0 SHF.R.U32.HI R0, RZ, R6, R5 ;  /* 0x00000006ff000219 */ /* 0x001fca0000011605 */
        /* <DEDUP_REMOVED lines=10> */
[----:B------:R-:W-:-:S04]  /*1be90*/  IMAD R0, R0, UR4, RZ ;  /* 0x0000000400007c24 */ /* 0x000fc8000f8e02ff */
[----:B------:R-:W-:Y:S01]  /*1bea0*/  IMAD R4, R4, UR5, R0 ;  /* 0x0000000504047c24 */ /* 0x000fe2000f8e0200 */
[----:B------:R-:W-:-:S03]  /*1beb0*/  ULDC.64 UR4, c[0x0][0x280] ;  /* 0x0000a00000047ab9 */ /* 0x000fc60000000a00 */
[----:B------:R-:W-:Y:S01]  /*1bec0*/  IMAD.IADD R3, R3, 0x1, R4 ;  /* 0x0000000103037824 */ /* 0x000fe200078e0204 */
[----:B------:R-:W-:Y:S01]  /*1bed0*/  LEA R4, P0, R2, UR4, 0x1 ;  /* 0x0000000402047c11 */ /* 0x000fe2000f8008ff */
[----:B------:R-:W-:Y:S02]  /*1bee0*/  ULDC UR4, c[0x0][0x2b8] ;  /* 0x0000ae0000047ab9 */ /* 0x000fe40000000800 */
[----:B------:R-:W-:Y:S02]  /*1bef0*/  ISETP.GE.AND P3, PT, R8, UR4, PT ;  /* 0x0000000408007c0c */ /* 0x000fe4000bf66270 */
[----:B------:R-:W-:Y:S01]  /*1bf00*/  LEA.HI.X R3, R2, UR5, R3, 0x1, P0 ;  /* 0x0000000502037c11 */ /* 0x000fe200080f0c03 */
[----:B------:R-:W-:Y:S01]  /*1bf10*/  UMOV UR5, 0xffffffff ;  /* 0xffffffff00057882 */ /* 0x000fe20000000000 */
[----:B------:R-:W-:Y:S02]  /*1bf20*/  ISETP.GE.AND P0, PT, R11, UR4, PT ;  /* 0x000000040b007c0c */ /* 0x000fe4000bf06270 */
[----:B------:R-:W-:Y:S01]  /*1bf30*/  ISETP.GE.AND P1, PT, R9, UR4, PT ;  /* 0x0000000409007c0c */ /* 0x000fe2000bf26270 */
[----:B------:R-:W-:-:S12]  /*1bf40*/  BRA.DIV UR5, `(.L_x_885) ;  /* 0x0000004a057c7947 */ /* 0x000fd8000b800000 */
[----:B------:R-:W2:Y:S04]  /*1bf50*/  LDL.LU R6, [R1+0x54] ;  /* 0x0000540001067983 */ /* 0x000ea80000300800 */
[----:B------:R-:W3:Y:S01]  /*1bf60*/  LDL R9, [R1+0x30] ;  /* 0x0000300001097983 */ /* 0x000ee20000100800 */
[----:B------:R-:W-:-:S04]  /*1bf70*/  IMAD.IADD R0, R10, 0x1, R17 ;  /* 0x000000010a007824 */ /* 0x000fc800078e0211 */
[----:B------:R-:W-:Y:S02]  /*1bf80*/  VIADD R5, R0, 0x10 ;  /* 0x0000001000057836 */ /* 0x000fe40000000000 */
[----:B--2---:R-:W-:Y:S02]  /*1bf90*/  IMAD R2, R6, R7, RZ ;  /* 0x0000000706027224 */ /* 0x004fe400078e02ff */
[----:B------:R-:W0:Y:S03]  /*1bfa0*/  SHFL.IDX PT, R7, R4, RZ, 0x181f ;  /* 0x00181fff04077589 */ /* 0x000e2600000e0000 */
[----:B------:R-:W-:Y:S01]  /*1bfb0*/  ISETP.GE.AND P2, PT, R0, R2, PT ;  /* 0x000000020000720c */ /* 0x000fe20003f46270 */
[----:B------:R-:W1:-:S12]  /*1bfc0*/  SHFL.IDX PT, R6, R3, RZ, 0x181f ;  /* 0x00181fff03067589 */ /* 0x000e5800000e0000 */
[----:B0-----:R-:W-:-:S05]  /*1bfd0*/  @!P2 LEA R7, P4, R8, R7, 0x1 ;  /* 0x000000070807a211 */ /* 0x001fca00078808ff */
[----:B-1----:R-:W-:-:S05]  /*1bfe0*/  @!P2 IMAD.X R6, RZ, RZ, R6, P4 ;  /* 0x000000ffff06a224 */ /* 0x002fca00020e0606 */
[----:B------:R-:W-:-:S04]  /*1bff0*/  @!P2 LOP3.LUT R7, R7, R6, RZ, 0x3c, !PT ;  /* 0x000000060707a212 */ /* 0x000fc800078e3cff */
[----:B------:R-:W-:-:S04]  /*1c000*/  @!P2 LOP3.LUT R6, R7, R6, RZ, 0x3c, !PT ;  /* 0x000000060706a212 */ /* 0x000fc800078e3cff */
[----:B------:R-:W-:-:S05]  /*1c010*/  @!P2 LOP3.LUT R7, R7, R6, RZ, 0x3c, !PT ;  /* 0x000000060707a212 */ /* 0x000fca00078e3cff */
[----:B------:R-:W-:Y:S01]  /*1c020*/  @!PT LDS RZ, [RZ] ;  /* 0x00000000fffff984 */ /* 0x000fe20000000800 */
[----:B---3--:R-:W-:Y:S04]  /*1c030*/  @!P2 LDGSTS.E.BYPASS.LTC128B.128 [R9+0x10400], desc[UR40][R6.64], !P3 ;  /* 0x104000000609afae */ /* 0x008fe8000d901d68 */
        /* <DEDUP_REMOVED lines=64> */
[----:B------:R1:W2:Y:S04]  /*1c440*/  SHFL.IDX PT, R5, R3, 0x7, 0x181f ;  /* 0x00f81f0003057f89 */ /* 0x0002a800000e0000 */
[----:B------:R1:W-:Y:S04]  /*1c450*/  @!P2 LDGSTS.E.BYPASS.LTC128B.128 [R9+0x13400], desc[UR40][R6.64], !P3 ;  /* 0x134000000609afae */ /* 0x0003e8000d901d68 */
[----:B------:R1:W-:Y:S04]  /*1c460*/  @!P2 LDGSTS.E.BYPASS.LTC128B.128 [R9+0x17400], desc[UR40][R6.64+0x80], !P0 ;  /* 0x174000800609afae */ /* 0x0003e8000c101d68 */
[----:B------:R1:W-:Y:S04]  /*1c470*/  @!P2 LDGSTS.E.BYPASS.LTC128B.128 [R9+0x1b400], desc[UR40][R6.64+0x100], !P1 ;  /* 0x1b4001000609afae */ /* 0x0003e8000c901d68 */
[----:B------:R1:W3:Y:S02]  /*1c480*/  SHFL.IDX PT, R3, R4, 0x7, 0x181f ;  /* 0x00f81f0004037f89 */ /* 0x0002e400000e0000 */
.L_x_1033:
[----:B------:R-:W-:Y:S01]  /*1c490*/  VIADD R0, R0, 0x70 ;  /* 0x0000007000007836 */ /* 0x000fe20000000000 */
[----:B------:R-:W-:Y:S04]  /*1c4a0*/  BSSY B0, `(.L_x_886) ;  /* 0x000000c000007945 */ /* 0x000fe80003800000 */
[----:B------:R-:W-:-:S13]  /*1c4b0*/  ISETP.GE.AND P2, PT, R0, R2, PT ;  /* 0x000000020000720c */ /* 0x000fda0003f46270 */
[----:B------:R-:W-:Y:S05]  /*1c4c0*/  @P2 BRA `(.L_x_887) ;  /* 0x0000000000242947 */ /* 0x000fea0003800000 */
[----:B-1----:R-:W4:Y:S01]  /*1c4d0*/  LDL R4, [R1+0x30] ;  /* 0x0000300001047983 */ /* 0x002f220000100800 */
[----:B---3--:R-:W-:-:S05]  /*1c4e0*/  LEA R2, P2, R8, R3, 0x1 ;  /* 0x0000000308027211 */ /* 0x008fca00078408ff */
[----:B--2---:R-:W-:-:S05]  /*1c4f0*/  IMAD.X R3, RZ, RZ, R5, P2 ;  /* 0x000000ffff037224 */ /* 0x004fca00010e0605 */
[----:B------:R-:W-:Y:S01]  /*1c500*/  @!PT LDS RZ, [RZ] ;  /* 0x00000000fffff984 */ /* 0x000fe20000000800 */
[----:B------:R-:W-:Y:S01]  /*1c510*/  @!PT LDS RZ, [RZ] ;  /* 0x00000000fffff984 */ /* 0x000fe20000000800 */
[----:B------:R-:W-:Y:S01]  /*1c520*/  @!PT LDS RZ, [RZ] ;  /* 0x00000000fffff984 */ /* 0x000fe20000000800 */
[----:B----4-:R4:W-:Y:S04]  /*1c530*/  LDGSTS.E.BYPASS.LTC128B.128 [R4+0x13c00], desc[UR40][R2.64], !P3 ;  /* 0x13c0000002047fae */ /* 0x0109e8000d901d68 */
[----:B------:R4:W-:Y:S04]  /*1c540*/  LDGSTS.E.BYPASS.LTC128B.128 [R4+0x17c00], desc[UR40][R2.64+0x80], !P0 ;  /* 0x17c0008002047fae */ /* 0x0009e8000c101d68 */
[----:B------:R4:W-:Y:S02]  /*1c550*/  LDGSTS.E.BYPASS.LTC128B.128 [R4+0x1bc00], desc[UR40][R2.64+0x100], !P1 ;  /* 0x1bc0010002047fae */ /* 0x0009e4000c901d68 */
.L_x_887:
[----:B------:R-:W-:Y:S05]  /*1c560*/  BSYNC B0 ;  /* 0x0000000000007941 */ /* 0x000fea0003800000 */
.L_x_886:
[----:B------:R0:W5:Y:S01]  /*1c570*/  LDL R8, [R1+0x4] ;  /* 0x0000040001087983 */ /* 0x0001620000100800 */
[----:B------:R-:W-:Y:S01]  /*1c580*/  PLOP3.LUT P0, PT, PT, PT, PT, 0x80, 0x0 ;  /* 0x000000000000781c */ /* 0x000fe20003f0f070 */
[----:B------:R-:W-:-:S12]  /*1c590*/  NOP ;  /* 0x0000000000007918 */ /* 0x000fd80000000000 */
.L_x_888:
[----:B----4-:R-:W4:Y:S01]  /*1c5a0*/  LDL R2, [R1+0x4] ;  /* 0x0000040001027983 */ /* 0x010f220000100800 */
[----:B------:R-:W-:Y:S02]  /*1c5b0*/  PLOP3.LUT P1, PT, P1, P0, PT, 0xa2, 0x0 ;  /* 0x000000000000781c */ /* 0x000fe40000f21472 */
[----:B----4-:R-:W-:-:S08]  /*1c5c0*/  @P0 R2UR P1, UR4, R2 ;  /* 0x00000000020402ca */ /* 0x010fd00000020000 */
[----:B------:R-:W-:-:S05]  /*1c5d0*/  @P0 PLOP3.LUT P0, PT, P1, PT, PT, 0x80, 0x0 ;  /* 0x000000000000081c */ /* 0x000fca0000f0f070 */
[----:B------:R-:W-:Y:S01]  /*1c5e0*/  @!P1 SYNCS.ARRIVE.TRANS64.RED.A0T1 RZ, [UR4+0x34800], RZ ;  /* 0x034800ffffff99a7 */ /* 0x000fe20008200404 */
[----:B------:R-:W-:Y:S07]  /*1c5f0*/  @!P1 ARRIVES.LDGSTSBAR.64.TRANSCNT [UR4+0x34800] ;  /* 0x03480000ff0099b0 */ /* 0x000fee0008000a84 */
[----:B------:R-:W-:Y:S05]  /*1c600*/  @P0 BRA.U.ANY `(.L_x_888) ;  /* 0xfffffffd00e40947 */ /* 0x000fea000393ffff */
[----:B-1-3--:R-:W3:Y:S02]  /*1c610*/  LDL.LU R3, [R1+0x58] ;  /* 0x0000580001037983 */ /* 0x00aee40000300800 */
[----:B---3--:R-:W-:-:S05]  /*1c620*/  VIADD R3, R3, 0x1 ;  /* 0x0000000103037836 */ /* 0x008fca0000000000 */
        /* <DEDUP_REMOVED lines=8> */
[----:B------:R-:W3:Y:S03]  /*1c6b0*/  SYNCS.PHASECHK.TRANS64.TRYWAIT P0, [R2+URZ+0x34820], R0 ;  /* 0x03482000020075a7 */ /* 0x000ee6000800017f */
[----:B-1-3--:R-:W-:Y:S05]  /*1c6c0*/  @!P0 BRA `(.L_x_890) ;  /* 0x0000004c00748947 */ /* 0x00afea0003800000 */
.L_x_1034:
[----:B------:R-:W-:Y:S05]  /*1c6d0*/  BSYNC B0 ;  /* 0x0000000000007941 */ /* 0x000fea0003800000 */
.L_x_889:
[----:B-1----:R-:W3:Y:S01]  /*1c6e0*/  LDL.LU R2, [R1+0x50] ;  /* 0x0000500001027983 */ /* 0x002ee20000300800 */
[----:B------:R-:W-:Y:S01]  /*1c6f0*/  BSSY B0, `(.L_x_891) ;  /* 0x000022c000007945 */ /* 0x000fe20003800000 */
[----:B---3--:R-:W-:-:S13]  /*1c700*/  ISETP.GE.AND P0, PT, R2, 0x81, PT ;  /* 0x000000810200780c */ /* 0x008fda0003f06270 */
[----:B------:R-:W-:Y:S05]  /*1c710*/  @!P0 BRA `(.L_x_892) ;  /* 0x0000002000a48947 */ /* 0x000fea0003800000 */
[----:B------:R-:W3:Y:S01]  /*1c720*/  LDL R2, [R1+0x3c] ;  /* 0x00003c0001027983 */ /* 0x000ee20000100800 */
[----:B------:R-:W-:Y:S01]  /*1c730*/  IMAD.MOV.U32 R0, RZ, RZ, 0x1 ;  /* 0x00000001ff007424 */ /* 0x000fe200078e00ff */
[----:B------:R-:W-:Y:S01]  /*1c740*/  BSSY B2, `(.L_x_893) ;  /* 0x00000bd000027945 */ /* 0x000fe20003800000 */
[----:B---3-5:R-:W-:-:S05]  /*1c750*/  IMAD.MOV R8, RZ, RZ, -R2 ;  /* 0x000000ffff087224 */ /* 0x028fca00078e0a02 */
[----:B------:R-:W-:-:S05]  /*1c760*/  VIADDMNMX R8, R8, R0, 0xffffffff, !PT ;  /* 0xffffffff08087446 */ /* 0x000fca0007800100 */
[----:B------:R-:W-:-:S05]  /*1c770*/  IMAD.IADD R0, R2, 0x1, R8 ;  /* 0x0000000102007824 */ /* 0x000fca00078e0208 */
[----:B------:R-:W-:-:S04]  /*1c780*/  LOP3.LUT R0, R0, 0x1, RZ, 0xc0, !PT ;  /* 0x0000000100007812 */ /* 0x000fc800078ec0ff */
[----:B------:R-:W-:Y:S01]  /*1c790*/  ISETP.NE.U32.AND P0, PT, R0, 0x1, PT ;  /* 0x000000010000780c */ /* 0x000fe20003f05070 */
[----:B------:R-:W-:-:S12]  /*1c7a0*/  VIADD R0, R2, 0xfffffffe ;  /* 0xfffffffe02007836 */ /* 0x000fd80000000000 */
[----:B------:R-:W-:Y:S05]  /*1c7b0*/  @P0 BRA `(.L_x_894) ;  /* 0x0000000800d40947 */ /* 0x000fea0003800000 */
[----:B------:R-:W3:Y:S04]  /*1c7c0*/  LDL R4, [R1+0x8] ;  /* 0x0000080001047983 */ /* 0x000ee80000100800 */
[----:B------:R-:W0:Y:S04]  /*1c7d0*/  LDL R3, [R1+0xc] ;  /* 0x00000c0001037983 */ /* 0x000e280000100800 */
[----:B------:R-:W4:Y:S01]  /*1c7e0*/  LDL R2, [R1+0x18] ;  /* 0x0000180001027983 */ /* 0x000f220000100800 */
[----:B------:R-:W-:Y:S01]  /*1c7f0*/  BSSY B1, `(.L_x_895) ;  /* 0x00000ad000017945 */ /* 0x000fe20003800000 */
[----:B---3--:R-:W-:Y:S01]  /*1c800*/  LOP3.LUT P1, RZ, R4, 0x4, RZ, 0xc0, !PT ;  /* 0x0000000404ff7812 */ /* 0x008fe2000782c0ff */
[----:B0-----:R-:W-:-:S05]  /*1c810*/  VIADD R7, R3, 0x1 ;  /* 0x0000000103077836 */ /* 0x001fca0000000000 */
        /* <DEDUP_REMOVED lines=10> */
[----:B------:R-:W3:Y:S01]  /*1c8c0*/  LDL R10, [R1+0x28] ;  /* 0x00002800010a7983 */ /* 0x000ee20000100800 */
[----:B--2---:R-:W0:Y:S01]  /*1c8d0*/  LDC R5, c[0x0][0x43c] ;  /* 0x00010f00ff057b82 */ /* 0x004e220000000800 */
[----:B------:R-:W-:Y:S02]  /*1c8e0*/  ULDC.64 UR6, c[0x0][0x428] ;  /* 0x00010a0000067ab9 */ /* 0x000fe40000000a00 */
[----:B------:R-:W2:Y:S01]  /*1c8f0*/  LDL R6, [R1+0x14] ;  /* 0x0000140001067983 */ /* 0x000ea20000100800 */
        /* <DEDUP_REMOVED lines=8> */
[----:B---3--:R-:W-:-:S04]  /*1c980*/  IMAD R4, R10, UR6, RZ ;  /* 0x000000060a047c24 */ /* 0x008fc8000f8e02ff */
[C---:B--2---:R-:W-:Y:S02]  /*1c990*/  IMAD R4, R6.reuse, UR7, R4 ;  /* 0x0000000706047c24 */ /* 0x044fe4000f8e0204 */
[----:B------:R-:W-:-:S04]  /*1c9a0*/  IMAD.WIDE.U32 R2, R6, UR6, R2 ;  /* 0x0000000606027c25 */ /* 0x000fc8000f8e0002 */
[----:B------:R-:W-:Y:S01]  /*1c9b0*/  IMAD.IADD R3, R4, 0x1, R3 ;  /* 0x0000000104037824 */ /* 0x000fe200078e0203 */
[----:B------:R-:W-:-:S04]  /*1c9c0*/  LEA R4, P0, R2, UR4, 0x2 ;  /* 0x0000000402047c11 */ /* 0x000fc8000f8010ff */
[----:B------:R-:W-:-:S05]  /*1c9d0*/  LEA.HI.X R5, R2, UR5, R3, 0x2, P0 ;  /* 0x0000000502057c11 */ /* 0x000fca00080f1403 */
[----:B------:R0:W5:Y:S04]  /*1c9e0*/  LDG.E R4, desc[UR40][R4.64] ;  /* 0x0000002804047981 */ /* 0x000168000c1e1900 */
.L_x_897:
[----:B------:R-:W3:Y:S01]  /*1c9f0*/  LDL R2, [R1+0x4] ;  /* 0x0000040001027983 */ /* 0x000ee20000100800 */
[----:B------:R-:W-:Y:S01]  /*1ca00*/  BSSY B3, `(.L_x_898) ;  /* 0x0000005000037945 */ /* 0x000fe20003800000 */
[----:B---3--:R-:W-:Y:S01]  /*1ca10*/  IMAD R3, R7, 0x8, R2 ;  /* 0x0000000807037824 */ /* 0x008fe200078e0202 */
[----:B------:R-:W-:-:S04]  /*1ca20*/  SHF.L.U32 R2, R9, 0x1f, RZ ;  /* 0x0000001f09027819 */ /* 0x000fc800000006ff */
[----:B------:R-:W1:Y:S02]  /*1ca30*/  SYNCS.PHASECHK.TRANS64.TRYWAIT P0, [R3+URZ+0x34840], R2 ;  /* 0x03484002030075a7 */ /* 0x000e64000800017f */
[----:B-1----:R-:W-:Y:S05]  /*1ca40*/  @!P0 BRA `(.L_x_899) ;  /* 0x0000004800ac8947 */ /* 0x002fea0003800000 */
.L_x_1035:
[----:B------:R-:W-:Y:S05]  /*1ca50*/  BSYNC B3 ;  /* 0x0000000000037941 */ /* 0x000fea0003800000 */
.L_x_898:
[----:B0-2---:R-:W0:Y:S01]  /*1ca60*/  S2R R5, SR_TID.X ;  /* 0x0000000000057919 */ /* 0x005e220000002100 */
[----:B------:R-:W-:Y:S01]  /*1ca70*/  BSSY B3, `(.L_x_900) ;  /* 0x000000a000037945 */ /* 0x000fe20003800000 */
[----:B0-----:R-:W-:-:S04]  /*1ca80*/  LOP3.LUT R5, R5, 0x7f, RZ, 0xc0, !PT ;  /* 0x0000007f05057812 */ /* 0x001fc800078ec0ff */
[----:B------:R-:W-:-:S13]  /*1ca90*/  ISETP.NE.AND P0, PT, R5, RZ, PT ;  /* 0x000000ff0500720c */ /* 0x000fda0003f05270 */
[----:B------:R-:W-:Y:S05]  /*1caa0*/  @P0 BRA `(.L_x_901) ;  /* 0x0000000000180947 */ /* 0x000fea0003800000 */
[----:B------:R-:W2:Y:S01]  /*1cab0*/  LDL R5, [R1+0x8] ;  /* 0x0000080001057983 */ /* 0x000ea20000100800 */
[----:B-1----:R-:W-:-:S04]  /*1cac0*/  IMAD.MOV.U32 R2, RZ, RZ, 0xc000 ;  /* 0x0000c000ff027424 */ /* 0x002fc800078e00ff */
[----:B------:R0:W-:Y:S01]  /*1cad0*/  SYNCS.ARRIVE.TRANS64 RZ, [R3+URZ+0x34830], R2 ;  /* 0x0348300203ff79a7 */ /* 0x0001e2000800003f */
[----:B--2---:R-:W-:-:S13]  /*1cae0*/  LOP3.LUT P1, RZ, R5, 0x1, RZ, 0xc0, !PT ;  /* 0x0000000105ff7812 */ /* 0x004fda000782c0ff */
[----:B0-----:R-:W-:Y:S05]  /*1caf0*/  @!P1 BRA `(.L_x_901) ;  /* 0x0000000000049947 */ /* 0x001fea0003800000 */
[----:B------:R-:W-:Y:S01]  /*1cb00*/  BPT.TRAP 0x1 ;  /* 0x000000040000795c */ /* 0x000fe20000300000 */
.L_x_901:
[----:B------:R-:W-:Y:S05]  /*1cb10*/  BSYNC B3 ;  /* 0x0000000000037941 */ /* 0x000fea0003800000 */
.L_x_900:
        /* <DEDUP_REMOVED lines=13> */
.L_x_902:
        /* <DEDUP_REMOVED lines=16> */
.L_x_903:
        /* <DEDUP_REMOVED lines=15> */
.L_x_904:
        /* <DEDUP_REMOVED lines=11> */
[----:B------:R-:W3:Y:S04]  /*1ce90*/  LDL R12, [R1+0x4] ;  /* 0x00000400010c7983 */ /* 0x000ee80000100800 */
[----:B------:R-:W3:Y:S01]  /*1cea0*/  LDL R6, [R1+0xc] ;  /* 0x00000c0001067983 */ /* 0x000ee20000100800 */
[----:B------:R-:W-:Y:S01]  /*1ceb0*/  BSSY B3, `(.L_x_905) ;  /* 0x0000005000037945 */ /* 0x000fe20003800000 */
[----:B--2---:R-:W-:Y:S01]  /*1cec0*/  SHF.L.U32 R3, R13, 0x1f, RZ ;  /* 0x0000001f0d037819 */ /* 0x004fe200000006ff */
[----:B---3--:R-:W-:-:S04]  /*1ced0*/  IMAD R2, R6, 0x8, R12 ;  /* 0x0000000806027824 */ /* 0x008fc800078e020c */
[----:B------:R-:W0:Y:S02]  /*1cee0*/  SYNCS.PHASECHK.TRANS64.TRYWAIT P0, [R2+URZ+0x34860], R3 ;  /* 0x03486003020075a7 */ /* 0x000e24000800017f */
[----:B0-----:R-:W-:Y:S05]  /*1cef0*/  @!P0 BRA `(.L_x_906) ;  /* 0x0000004400948947 */ /* 0x001fea0003800000 */
.L_x_1036:
[----:B------:R-:W-:Y:S05]  /*1cf00*/  BSYNC B3 ;  /* 0x0000000000037941 */ /* 0x000fea0003800000 */
.L_x_905:
[----:B------:R-:W1:Y:S01]  /*1cf10*/  S2R R5, SR_TID.X ;  /* 0x0000000000057919 */ /* 0x000e620000002100 */
[----:B------:R-:W-:-:S04]  /*1cf20*/  UPRMT UR4, UR38, 0x9910, URZ ;  /* 0x0000991026047896 */ /* 0x000fc8000800003f */
[----:B------:R-:W-:Y:S01]  /*1cf30*/  UISETP.NE.AND UP0, UPT, UR4, 0x2, UPT ;  /* 0x000000020400788c */ /* 0x000fe2000bf05270 */
[----:B-1----:R-:W-:-:S04]  /*1cf40*/  LOP3.LUT R5, R5, 0x7f, RZ, 0xc0, !PT ;  /* 0x0000007f05057812 */ /* 0x002fc800078ec0ff */
[----:B------:R-:W-:-:S13]  /*1cf50*/  ISETP.NE.AND P0, PT, R5, RZ, PT ;  /* 0x000000ff0500720c */ /* 0x000fda0003f05270 */
[----:B0-----:R-:W-:-:S04]  /*1cf60*/  @!P0 IMAD.MOV.U32 R3, RZ, RZ, 0x8000 ;  /* 0x00008000ff038424 */ /* 0x001fc800078e00ff */
[----:B------:R0:W-:Y:S01]  /*1cf70*/  @!P0 SYNCS.ARRIVE.TRANS64 RZ, [R2+URZ+0x34850], R3 ;  /* 0x0348500302ff89a7 */ /* 0x0001e2000800003f */
[----:B------:R-:W-:-:S13]  /*1cf80*/  PLOP3.LUT P0, PT, PT, PT, UP0, 0x80, 0x0 ;  /* 0x000000000000781c */ /* 0x000fda0003f0f008 */
[----:B0-----:R-:W-:Y:S05]  /*1cf90*/  @P0 BRA `(.L_x_907) ;  /* 0x0000000000040947 */ /* 0x001fea0003800000 */
[----:B------:R-:W-:Y:S01]  /*1cfa0*/  BPT.TRAP 0x1 ;  /* 0x000000040000795c */ /* 0x000fe20000300000 */
.L_x_907:
[----:B------:R-:W2:Y:S01]  /*1cfb0*/  LDL R3, [R1+0x8] ;  /* 0x0000080001037983 */ /* 0x000ea20000100800 */
[----:B------:R-:W-:Y:S01]  /*1cfc0*/  BSSY B3, `(.L_x_908) ;  /* 0x0000004000037945 */ /* 0x000fe20003800000 */
[----:B--2---:R-:W-:-:S13]  /*1cfd0*/  LOP3.LUT P0, RZ, R3, 0x8, RZ, 0xc0, !PT ;  /* 0x0000000803ff7812 */ /* 0x004fda000780c0ff */
[----:B------:R-:W-:Y:S05]  /*1cfe0*/  @P0 BRA `(.L_x_909) ;  /* 0x0000000000040947 */ /* 0x000fea0003800000 */
[----:B------:R-:W-:Y:S01]  /*1cff0*/  BPT.TRAP 0x1 ;  /* 0x000000040000795c */ /* 0x000fe20000300000 */
.L_x_909:
[----:B------:R-:W-:Y:S05]  /*1d000*/  BSYNC B3 ;  /* 0x0000000000037941 */ /* 0x000fea0003800000 */
.L_x_908:
[----:B------:R-:W2:Y:S04]  /*1d010*/  LDL R12, [R1+0x4] ;  /* 0x00000400010c7983 */ /* 0x000ea80000100800 */
[----:B------:R-:W2:Y:S04]  /*1d020*/  LDL.LU R6, [R1+0xc] ;  /* 0x00000c0001067983 */ /* 0x000ea80000300800 */
[----:B------:R-:W3:Y:S04]  /*1d030*/  LDL R5, [R1+0x20] ;  /* 0x0000200001057983 */ /* 0x000ee80000100800 */
[----:B------:R-:W3:Y:S01]  /*1d040*/  LDL.LU R3, [R1+0x1c] ;  /* 0x00001c0001037983 */ /* 0x000ee20000300800 */
[----:B------:R-:W-:Y:S01]  /*1d050*/  R2UR UR10, R10 ;  /* 0x000000000a0a72ca */ /* 0x000fe200000e0000 */
[----:B------:R-:W-:Y:S01]  /*1d060*/  UIADD3 UR4, UP0, UR36, 0x470, URZ ;  /* 0x0000047024047890 */ /* 0x000fe2000ff1e03f */
[----:B------:R-:W-:Y:S01]  /*1d070*/  PLOP3.LUT P0, PT, PT, PT, PT, 0x80, 0x0 ;  /* 0x000000000000781c */ /* 0x000fe20003f0f070 */
[----:B------:R-:W-:Y:S01]  /*1d080*/  VIADD R2, R2, 0x34850 ;  /* 0x0003485002027836 */ /* 0x000fe20000000000 */
[----:B------:R-:W-:Y:S01]  /*1d090*/  UMOV UR6, 0x0 ;  /* 0x0000000000067882 */ /* 0x000fe20000000000 */
[----:B------:R-:W-:Y:S01]  /*1d0a0*/  UIADD3.X UR5, URZ, UR37, URZ, UP0, !UPT ;  /* 0x000000253f057290 */ /* 0x000fe200087fe43f */
[----:B------:R-:W-:Y:S01]  /*1d0b0*/  UMOV UR7, 0x14f00000 ;  /* 0x14f0000000077882 */ /* 0x000fe20000000000 */
[----:B--2---:R-:W-:-:S02]  /*1d0c0*/  IMAD R6, R6, 0x8000, R12 ;  /* 0x0000800006067824 */ /* 0x004fc400078e020c */
[----:B---3--:R-:W-:Y:S02]  /*1d0d0*/  IMAD R3, R3, 0x80, R5 ;  /* 0x0000008003037824 */ /* 0x008fe400078e0205 */
[----:B------:R-:W-:-:S07]  /*1d0e0*/  VIADD R5, R6, 0x400 ;  /* 0x0000040006057836 */ /* 0x000fce0000000000 */
.L_x_910:
        /* <DEDUP_REMOVED lines=13> */
[----:B------:R-:W-:Y:S01]  /*1d1c0*/  PLOP3.LUT P0, PT, PT, PT, PT, 0x80, 0x0 ;  /* 0x000000000000781c */ /* 0x000fe20003f0f070 */
[----:B------:R-:W-:Y:S01]  /*1d1d0*/  UMOV UR6, 0x0 ;  /* 0x0000000000067882 */ /* 0x000fe20000000000 */
[----:B------:R-:W-:-:S11]  /*1d1e0*/  UMOV UR7, 0x14f00000 ;  /* 0x14f0000000077882 */ /* 0x000fd60000000000 */
.L_x_911:
        /* <DEDUP_REMOVED lines=13> */
.L_x_896:
[----:B------:R-:W-:Y:S05]  /*1d2c0*/  BSYNC B1 ;  /* 0x0000000000017941 */ /* 0x000fea0003800000 */
.L_x_895:
[----:B0-----:R-:W3:Y:S04]  /*1d2d0*/  LDL.LU R0, [R1+0x3c] ;  /* 0x00003c0001007983 */ /* 0x001ee80000300800 */
[----:B------:R1:W-:Y:S04]  /*1d2e0*/  STL [R1+0xc], R7 ;  /* 0x00000c0701007387 */ /* 0x0003e80000100800 */
[----:B------:R1:W-:Y:S02]  /*1d2f0*/  STL [R1+0x18], R9 ;  /* 0x0000180901007387 */ /* 0x0003e40000100800 */
[----:B-1-3--:R-:W-:-:S07]  /*1d300*/  VIADD R0, R0, 0xfffffffd ;  /* 0xfffffffd00007836 */ /* 0x00afce0000000000 */
.L_x_894:
[----:B------:R-:W-:Y:S05]  /*1d310*/  BSYNC B2 ;  /* 0x0000000000027941 */ /* 0x000fea0003800000 */
.L_x_893:
[----:B------:R-:W3:Y:S01]  /*1d320*/  LDL.LU R2, [R1+0x38] ;  /* 0x0000380001027983 */ /* 0x000ee20000300800 */
[----:B------:R-:W-:-:S05]  /*1d330*/  IMAD.MOV R8, RZ, RZ, -R8 ;  /* 0x000000ffff087224 */ /* 0x000fca00078e0a08 */
[----:B---3--:R-:W-:-:S13]  /*1d340*/  ISETP.NE.AND P0, PT, R2, R8, PT ;  /* 0x000000080200720c */ /* 0x008fda0003f05270 */
[----:B------:R-:W-:Y:S05]  /*1d350*/  @!P0 BRA `(.L_x_892) ;  /* 0x0000001400948947 */ /* 0x000fea0003800000 */
[----:B------:R1:W5:Y:S02]  /*1d360*/  LDL R8, [R1] ;  /* 0x0000000001087983 */ /* 0x0003640000100800 */
.L_x_946:
[----:B---3--:R-:W3:Y:S04]  /*1d370*/  LDL R4, [R1+0x8] ;  /* 0x0000080001047983 */ /* 0x008ee80000100800 */
[----:B----4-:R-:W4:Y:S04]  /*1d380*/  LDL R3, [R1+0xc] ;  /* 0x00000c0001037983 */ /* 0x010f280000100800 */
[----:B--2---:R-:W2:Y:S01]  /*1d390*/  LDL R2, [R1+0x18] ;  /* 0x0000180001027983 */ /* 0x004ea20000100800 */
[----:B------:R-:W-:Y:S05]  /*1d3a0*/  YIELD ;  /* 0x0000000000007946 */ /* 0x000fea0003800000 */
[----:B------:R-:W-:Y:S01]  /*1d3b0*/  BSSY B1, `(.L_x_912) ;  /* 0x00000ad000017945 */ /* 0x000fe20003800000 */
[----:B---3--:R-:W-:Y:S01]  /*1d3c0*/  LOP3.LUT P1, RZ, R4, 0x4, RZ, 0xc0, !PT ;  /* 0x0000000404ff7812 */ /* 0x008fe2000782c0ff */
[----:B----4-:R-:W-:-:S05]  /*1d3d0*/  VIADD R4, R3, 0x1 ;  /* 0x0000000103047836 */ /* 0x010fca0000000000 */
[----:B------:R-:W-:-:S04]  /*1d3e0*/  ISETP.NE.AND P0, PT, R4, 0x2, PT ;  /* 0x000000020400780c */ /* 0x000fc80003f05270 */
[----:B--2---:R-:W-:Y:S02]  /*1d3f0*/  SEL R5, RZ, 0x1, P0 ;  /* 0x00000001ff057807 */ /* 0x004fe40000000000 */
[----:B------:R-:W-:Y:S02]  /*1d400*/  SEL R4, R4, RZ, P0 ;  /* 0x000000ff04047207 */ /* 0x000fe40000000000 */
[----:B------:R-:W-:Y:S01]  /*1d410*/  LOP3.LUT R5, R2, R5, RZ, 0x3c, !PT ;  /* 0x0000000502057212 */ /* 0x000fe200078e3cff */
[----:B------:R-:W-:Y:S06]  /*1d420*/  @!P1 BRA `(.L_x_913) ;  /* 0x0000000800949947 */ /* 0x000fec0003800000 */
[----:B------:R-:W-:Y:S01]  /*1d430*/  ULDC.64 UR4, c[0x0][0x418] ;  /* 0x0001060000047ab9 */ /* 0x000fe20000000a00 */
[----:B0-----:R-:W-:Y:S01]  /*1d440*/  IMAD.MOV.U32 R6, RZ, RZ, R0 ;  /* 0x000000ffff067224 */ /* 0x001fe200078e0000 */
[----:B------:R-:W-:-:S04]  /*1d450*/  ISETP.NE.U32.AND P0, PT, RZ, UR4, PT ;  /* 0x00000004ff007c0c */ /* 0x000fc8000bf05070 */
[----:B------:R-:W-:-:S13]  /*1d460*/  ISETP.NE.AND.EX P0, PT, RZ, UR5, PT, P0 ;  /* 0x00000005ff007c0c */ /* 0x000fda000bf05300 */
        /* <DEDUP_REMOVED lines=9> */
[----:B------:R-:W-:-:S04]  /*1d500*/  @P0 SHF.R.U32.HI R2, RZ, R3, R6 ;  /* 0x00000003ff020219 */ /* 0x000fc80000011606 */
[--C-:B------:R-:W-:Y:S01]  /*1d510*/  SHF.R.S32.HI R3, RZ, 0x1f, R2.reuse ;  /* 0x0000001fff037819 */ /* 0x100fe20000011402 */
[----:B------:R-:W-:-:S04]  /*1d520*/  IMAD.MOV R6, RZ, RZ, -R2 ;  /* 0x000000ffff067224 */ /* 0x000fc800078e0a02 */
[----:B------:R-:W-:Y:S02]  /*1d530*/  IMAD R6, R7, R6, R0 ;  /* 0x0000000607067224 */ /* 0x000fe400078e0200 */
[----:B--2---:R-:W-:-:S04]  /*1d540*/  IMAD R7, R10, UR6, RZ ;  /* 0x000000060a077c24 */ /* 0x004fc8000f8e02ff */
[C---:B---3--:R-:W-:Y:S02]  /*1d550*/  IMAD R7, R9.reuse, UR7, R7 ;  /* 0x0000000709077c24 */ /* 0x048fe4000f8e0207 */
[----:B------:R-:W-:-:S04]  /*1d560*/  IMAD.WIDE.U32 R2, R9, UR6, R2 ;  /* 0x0000000609027c25 */ /* 0x000fc8000f8e0002 */
[----:B------:R-:W-:Y:S01]  /*1d570*/  IMAD.IADD R3, R7, 0x1, R3 ;  /* 0x0000000107037824 */ /* 0x000fe200078e0203 */
[----:B-----5:R-:W-:-:S04]  /*1d580*/  LEA R8, P0, R2, UR4, 0x2 ;  /* 0x0000000402087c11 */ /* 0x020fc8000f8010ff */
[----:B------:R-:W-:-:S05]  /*1d590*/  LEA.HI.X R9, R2, UR5, R3, 0x2, P0 ;  /* 0x0000000502097c11 */ /* 0x000fca00080f1403 */
[----:B------:R0:W5:Y:S04]  /*1d5a0*/  LDG.E R8, desc[UR40][R8.64] ;  /* 0x0000002808087981 */ /* 0x000168000c1e1900 */
.L_x_914:
[----:B------:R-:W2:Y:S01]  /*1d5b0*/  LDL R2, [R1+0x4] ;  /* 0x0000040001027983 */ /* 0x000ea20000100800 */
[----:B------:R-:W-:Y:S01]  /*1d5c0*/  BSSY B2, `(.L_x_915) ;  /* 0x0000005000027945 */ /* 0x000fe20003800000 */
[----:B--2---:R-:W-:Y:S01]  /*1d5d0*/  IMAD R3, R4, 0x8, R2 ;  /* 0x0000000804037824 */ /* 0x004fe200078e0202 */
[----:B------:R-:W-:-:S04]  /*1d5e0*/  SHF.L.U32 R2, R5, 0x1f, RZ ;  /* 0x0000001f05027819 */ /* 0x000fc800000006ff */
[----:B------:R-:W2:Y:S02]  /*1d5f0*/  SYNCS.PHASECHK.TRANS64.TRYWAIT P0, [R3+URZ+0x34840], R2 ;  /* 0x03484002030075a7 */ /* 0x000ea4000800017f */
[----:B--2---:R-:W-:Y:S05]  /*1d600*/  @!P0 BRA `(.L_x_916) ;  /* 0x0000003c00e48947 */ /* 0x004fea0003800000 */
.L_x_1037:
[----:B------:R-:W-:Y:S05]  /*1d610*/  BSYNC B2 ;  /* 0x0000000000027941 */ /* 0x000fea0003800000 */
.L_x_915:
[----:B------:R-:W3:Y:S01]  /*1d620*/  S2R R7, SR_TID.X ;  /* 0x0000000000077919 */ /* 0x000ee20000002100 */
[----:B------:R-:W-:Y:S01]  /*1d630*/  BSSY B2, `(.L_x_917) ;  /* 0x000000a000027945 */ /* 0x000fe20003800000 */
[----:B---3--:R-:W-:-:S04]  /*1d640*/  LOP3.LUT R7, R7, 0x7f, RZ, 0xc0, !PT ;  /* 0x0000007f07077812 */ /* 0x008fc800078ec0ff */
[----:B------:R-:W-:-:S13]  /*1d650*/  ISETP.NE.AND P0, PT, R7, RZ, PT ;  /* 0x000000ff0700720c */ /* 0x000fda0003f05270 */
[----:B------:R-:W-:Y:S05]  /*1d660*/  @P0 BRA `(.L_x_918) ;  /* 0x0000000000180947 */ /* 0x000fea0003800000 */
[----:B------:R-:W3:Y:S01]  /*1d670*/  LDL R7, [R1+0x8] ;  /* 0x0000080001077983 */ /* 0x000ee20000100800 */
[----:B--2---:R-:W-:-:S04]  /*1d680*/  IMAD.MOV.U32 R2, RZ, RZ, 0xc000 ;  /* 0x0000c000ff027424 */ /* 0x004fc800078e00ff */
[----:B------:R4:W-:Y:S01]  /*1d690*/  SYNCS.ARRIVE.TRANS64 RZ, [R3+URZ+0x34830], R2 ;  /* 0x0348300203ff79a7 */ /* 0x0009e2000800003f */
[----:B---3--:R-:W-:-:S13]  /*1d6a0*/  LOP3.LUT P1, RZ, R7, 0x1, RZ, 0xc0, !PT ;  /* 0x0000000107ff7812 */ /* 0x008fda000782c0ff */
[----:B----4-:R-:W-:Y:S05]  /*1d6b0*/  @!P1 BRA `(.L_x_918) ;  /* 0x0000000000049947 */ /* 0x010fea0003800000 */
[----:B------:R-:W-:Y:S01]  /*1d6c0*/  BPT.TRAP 0x1 ;  /* 0x000000040000795c */ /* 0x000fe20000300000 */
.L_x_918:
[----:B------:R-:W-:Y:S05]  /*1d6d0*/  BSYNC B2 ;  /* 0x0000000000027941 */ /* 0x000fea0003800000 */
.L_x_917:
[----:B------:R-:W3:Y:S04]  /*1d6e0*/  LDL R7, [R1+0x4] ;  /* 0x0000040001077983 */ /* 0x000ee80000100800 */
[----:B--2---:R-:W2:Y:S01]  /*1d6f0*/  LDL R2, [R1+0x20] ;  /* 0x0000200001027983 */ /* 0x004ea20000100800 */
        /* <DEDUP_REMOVED lines=8> */
[----:B---3--:R-:W-:-:S02]  /*1d780*/  IMAD R7, R4, 0xc000, R7 ;  /* 0x0000c00004077824 */ /* 0x008fc400078e0207 */
[----:B--2---:R-:W-:Y:S02]  /*1d790*/  IMAD R2, R6, 0x80, R2 ;  /* 0x0000008006027824 */ /* 0x004fe400078e0202 */
[----:B0-----:R-:W-:-:S08]  /*1d7a0*/  VIADD R9, R7, 0x1c400 ;  /* 0x0001c40007097836 */ /* 0x001fd00000000000 */
.L_x_919:
        /* <DEDUP_REMOVED lines=16> */
.L_x_920:
        /* <DEDUP_REMOVED lines=15> */
.L_x_921:
        /* <DEDUP_REMOVED lines=18> */
.L_x_1038:
[----:B------:R-:W-:Y:S05]  /*1dac0*/  BSYNC B2 ;  /* 0x0000000000027941 */ /* 0x000fea0003800000 */
.L_x_922:
[----:B------:R-:W2:Y:S01]  /*1dad0*/  S2R R7, SR_TID.X ;  /* 0x0000000000077919 */ /* 0x000ea20000002100 */
[----:B------:R-:W-:-:S04]  /*1dae0*/  UPRMT UR4, UR38, 0x9910, URZ ;  /* 0x0000991026047896 */ /* 0x000fc8000800003f */
[----:B------:R-:W-:Y:S01]  /*1daf0*/  UISETP.NE.AND UP0, UPT, UR4, 0x2, UPT ;  /* 0x000000020400788c */ /* 0x000fe2000bf05270 */
[----:B--2---:R-:W-:-:S04]  /*1db00*/  LOP3.LUT R7, R7, 0x7f, RZ, 0xc0, !PT ;  /* 0x0000007f07077812 */ /* 0x004fc800078ec0ff */
[----:B------:R-:W-:-:S13]  /*1db10*/  ISETP.NE.AND P0, PT, R7, RZ, PT ;  /* 0x000000ff0700720c */ /* 0x000fda0003f05270 */
[----:B0-----:R-:W-:-:S04]  /*1db20*/  @!P0 IMAD.MOV.U32 R3, RZ, RZ, 0x8000 ;  /* 0x00008000ff038424 */ /* 0x001fc800078e00ff */
[----:B------:R0:W-:Y:S01]  /*1db30*/  @!P0 SYNCS.ARRIVE.TRANS64 RZ, [R2+URZ+0x34850], R3 ;  /* 0x0348500302ff89a7 */ /* 0x0001e2000800003f */
[----:B------:R-:W-:-:S13]  /*1db40*/  PLOP3.LUT P0, PT, PT, PT, UP0, 0x80, 0x0 ;  /* 0x000000000000781c */ /* 0x000fda0003f0f008 */
[----:B0-----:R-:W-:Y:S05]  /*1db50*/  @P0 BRA `(.L_x_924) ;  /* 0x0000000000040947 */ /* 0x001fea0003800000 */
[----:B------:R-:W-:Y:S01]  /*1db60*/  BPT.TRAP 0x1 ;  /* 0x000000040000795c */ /* 0x000fe20000300000 */
.L_x_924:
[----:B------:R-:W2:Y:S01]  /*1db70*/  LDL R3, [R1+0x8] ;  /* 0x0000080001037983 */ /* 0x000ea20000100800 */
[----:B------:R-:W-:Y:S01]  /*1db80*/  BSSY B2, `(.L_x_925) ;  /* 0x0000004000027945 */ /* 0x000fe20003800000 */
[----:B--2---:R-:W-:-:S13]  /*1db90*/  LOP3.LUT P0, RZ, R3, 0x8, RZ, 0xc0, !PT ;  /* 0x0000000803ff7812 */ /* 0x004fda000780c0ff */
[----:B------:R-:W-:Y:S05]  /*1dba0*/  @P0 BRA `(.L_x_926) ;  /* 0x0000000000040947 */ /* 0x000fea0003800000 */
[----:B------:R-:W-:Y:S01]  /*1dbb0*/  BPT.TRAP 0x1 ;  /* 0x000000040000795c */ /* 0x000fe20000300000 */
.L_x_926:
[----:B------:R-:W-:Y:S05]  /*1dbc0*/  BSYNC B2 ;  /* 0x0000000000027941 */ /* 0x000fea0003800000 */
.L_x_925:
        /* <DEDUP_REMOVED lines=14> */
.L_x_927:
        /* <DEDUP_REMOVED lines=16> */
.L_x_928:
        /* <DEDUP_REMOVED lines=11> */
[----:B------:R2:W-:Y:S04]  /*1de60*/  STL [R1+0x1c], R6 ;  /* 0x00001c0601007387 */ /* 0x0005e80000100800 */
[----:B------:R2:W-:Y:S02]  /*1de70*/  STL [R1], R8 ;  /* 0x0000000801007387 */ /* 0x0005e40000100800 */
.L_x_913:
[----:B------:R-:W-:Y:S05]  /*1de80*/  BSYNC B1 ;  /* 0x0000000000017941 */ /* 0x000fea0003800000 */
.L_x_912:
        /* <DEDUP_REMOVED lines=12> */
[----:B0-2---:R-:W-:Y:S01]  /*1df50*/  VIADD R6, R0, 0xffffffff ;  /* 0xffffffff00067836 */ /* 0x005fe20000000000 */
[----:B------:R-:W-:-:S04]  /*1df60*/  ISETP.NE.U32.AND P0, PT, RZ, UR4, PT ;  /* 0x00000004ff007c0c */ /* 0x000fc8000bf05070 */
[----:B------:R-:W-:-:S13]  /*1df70*/  ISETP.NE.AND.EX P0, PT, RZ, UR5, PT, P0 ;  /* 0x00000005ff007c0c */ /* 0x000fda000bf05300 */
[----:B------:R-:W-:Y:S05]  /*1df80*/  @!P0 BRA `(.L_x_931) ;  /* 0x00000000004c8947 */ /* 0x000fea0003800000 */
[----:B------:R-:W2:Y:S01]  /*1df90*/  LDL R12, [R1+0x28] ;  /* 0x00002800010c7983 */ /* 0x000ea20000100800 */
[----:B-----5:R-:W0:Y:S01]  /*1dfa0*/  LDC R8, c[0x0][0x43c] ;  /* 0x00010f00ff087b82 */ /* 0x020e220000000800 */
[----:B------:R-:W-:Y:S02]  /*1dfb0*/  ULDC.64 UR6, c[0x0][0x428] ;  /* 0x00010a0000067ab9 */ /* 0x000fe40000000a00 */
[----:B------:R-:W4:Y:S01]  /*1dfc0*/  LDL R9, [R1+0x14] ;  /* 0x0000140001097983 */ /* 0x000f220000100800 */
        /* <DEDUP_REMOVED lines=9> */
[C---:B----4-:R-:W-:Y:S02]  /*1e060*/  IMAD R7, R9.reuse, UR7, R7 ;  /* 0x0000000709077c24 */ /* 0x050fe4000f8e0207 */
[----:B------:R-:W-:-:S04]  /*1e070*/  IMAD.WIDE.U32 R2, R9, UR6, R2 ;  /* 0x0000000609027c25 */ /* 0x000fc8000f8e0002 */
[----:B------:R-:W-:Y:S01]  /*1e080*/  IMAD.IADD R3, R7, 0x1, R3 ;  /* 0x0000000107037824 */ /* 0x000fe200078e0203 */
[----:B------:R-:W-:-:S04]  /*1e090*/  LEA R8, P0, R2, UR4, 0x2 ;  /* 0x0000000402087c11 */ /* 0x000fc8000f8010ff */
[----:B------:R-:W-:-:S05]  /*1e0a0*/  LEA.HI.X R9, R2, UR5, R3, 0x2, P0 ;  /* 0x0000000502097c11 */ /* 0x000fca00080f1403 */
[----:B------:R0:W5:Y:S04]  /*1e0b0*/  LDG.E R8, desc[UR40][R8.64] ;  /* 0x0000002808087981 */ /* 0x000168000c1e1900 */
.L_x_931:
[----:B------:R-:W2:Y:S01]  /*1e0c0*/  LDL R2, [R1+0x4] ;  /* 0x0000040001027983 */ /* 0x000ea20000100800 */
[----:B------:R-:W-:Y:S01]  /*1e0d0*/  BSSY B2, `(.L_x_932) ;  /* 0x0000005000027945 */ /* 0x000fe20003800000 */
[----:B--2---:R-:W-:Y:S01]  /*1e0e0*/  IMAD R3, R11, 0x8, R2 ;  /* 0x000000080b037824 */ /* 0x004fe200078e0202 */
[----:B------:R-:W-:-:S04]  /*1e0f0*/  SHF.L.U32 R2, R10, 0x1f, RZ ;  /* 0x0000001f0a027819 */ /* 0x000fc800000006ff */
[----:B------:R-:W2:Y:S02]  /*1e100*/  SYNCS.PHASECHK.TRANS64.TRYWAIT P0, [R3+URZ+0x34840], R2 ;  /* 0x03484002030075a7 */ /* 0x000ea4000800017f */
[----:B--2---:R-:W-:Y:S05]  /*1e110*/  @!P0 BRA `(.L_x_933) ;  /* 0x0000003400488947 */ /* 0x004fea0003800000 */
.L_x_1039:
[----:B------:R-:W-:Y:S05]  /*1e120*/  BSYNC B2 ;  /* 0x0000000000027941 */ /* 0x000fea0003800000 */
.L_x_932:
[----:B------:R-:W4:Y:S01]  /*1e130*/  S2R R7, SR_TID.X ;  /* 0x0000000000077919 */ /* 0x000f220000002100 */
[----:B------:R-:W-:Y:S01]  /*1e140*/  BSSY B2, `(.L_x_934) ;  /* 0x000000a000027945 */ /* 0x000fe20003800000 */
[----:B----4-:R-:W-:-:S04]  /*1e150*/  LOP3.LUT R7, R7, 0x7f, RZ, 0xc0, !PT ;  /* 0x0000007f07077812 */ /* 0x010fc800078ec0ff */
[----:B------:R-:W-:-:S13]  /*1e160*/  ISETP.NE.AND P0, PT, R7, RZ, PT ;  /* 0x000000ff0700720c */ /* 0x000fda0003f05270 */
[----:B------:R-:W-:Y:S05]  /*1e170*/  @P0 BRA `(.L_x_935) ;  /* 0x0000000000180947 */ /* 0x000fea0003800000 */
[----:B------:R-:W4:Y:S01]  /*1e180*/  LDL R7, [R1+0x8] ;  /* 0x0000080001077983 */ /* 0x000f220000100800 */
[----:B--2---:R-:W-:-:S04]  /*1e190*/  IMAD.MOV.U32 R2, RZ, RZ, 0xc000 ;  /* 0x0000c000ff027424 */ /* 0x004fc800078e00ff */
[----:B------:R2:W-:Y:S01]  /*1e1a0*/  SYNCS.ARRIVE.TRANS64 RZ, [R3+URZ+0x34830], R2 ;  /* 0x0348300203ff79a7 */ /* 0x0005e2000800003f */
[----:B----4-:R-:W-:-:S13]  /*1e1b0*/  LOP3.LUT P1, RZ, R7, 0x1, RZ, 0xc0, !PT ;  /* 0x0000000107ff7812 */ /* 0x010fda000782c0ff */
[----:B--2---:R-:W-:Y:S05]  /*1e1c0*/  @!P1 BRA `(.L_x_935) ;  /* 0x0000000000049947 */ /* 0x004fea0003800000 */
[----:B------:R-:W-:Y:S01]  /*1e1d0*/  BPT.TRAP 0x1 ;  /* 0x000000040000795c */ /* 0x000fe20000300000 */
.L_x_935:
[----:B------:R-:W-:Y:S05]  /*1e1e0*/  BSYNC B2 ;  /* 0x0000000000027941 */ /* 0x000fea0003800000 */
.L_x_934:
[----:B0-----:R-:W4:Y:S04]  /*1e1f0*/  LDL R9, [R1+0x4] ;  /* 0x0000040001097983 */ /* 0x001f280000100800 */
[----:B------:R-:W4:Y:S04]  /*1e200*/  LDL R7, [R1+0xc] ;  /* 0x00000c0001077983 */ /* 0x000f280000100800 */
[----:B--2---:R-:W2:Y:S01]  /*1e210*/  LDL R2, [R1+0x20] ;  /* 0x0000200001027983 */ /* 0x004ea20000100800 */
[----:B---3--:R-:W-:Y:S01]  /*1e220*/  IMAD.MOV.U32 R10, RZ, RZ, RZ ;  /* 0x000000ffff0a7224 */ /* 0x008fe200078e00ff */
[----:B------:R-:W-:Y:S01]  /*1e230*/  UIADD3 UR4, UP0, UR36, 0x370, URZ ;  /* 0x0000037024047890 */ /* 0x000fe2000ff1e03f */
[----:B------:R-:W-:Y:S01]  /*1e240*/  PLOP3.LUT P0, PT, PT, PT, PT, 0x80, 0x0 ;  /* 0x000000000000781c */ /* 0x000fe20003f0f070 */
[----:B------:R-:W-:Y:S01]  /*1e250*/  VIADD R3, R3, 0x34830 ;  /* 0x0003483003037836 */ /* 0x000fe20000000000 */
[----:B------:R-:W-:Y:S01]  /*1e260*/  UMOV UR6, 0x0 ;  /* 0x0000000000067882 */ /* 0x000fe20000000000 */
[----:B------:R-:W-:Y:S01]  /*1e270*/  R2UR UR10, R10 ;  /* 0x000000000a0a72ca */ /* 0x000fe200000e0000 */
[----:B------:R-:W-:Y:S01]  /*1e280*/  UIADD3.X UR5, URZ, UR37, URZ, UP0, !UPT ;  /* 0x000000253f057290 */ /* 0x000fe200087fe43f */
[----:B------:R-:W-:Y:S01]  /*1e290*/  UMOV UR7, 0x14f00000 ;  /* 0x14f0000000077882 */ /* 0x000fe20000000000 */
[----:B----4-:R-:W-:-:S02]  /*1e2a0*/  IMAD R7, R7, 0xc000, R9 ;  /* 0x0000c00007077824 */ /* 0x010fc400078e0209 */
[----:B--2---:R-:W-:Y:S02]  /*1e2b0*/  IMAD R2, R6, 0x80, R2 ;  /* 0x0000008006027824 */ /* 0x004fe400078e0202 */
[----:B------:R-:W-:-:S08]  /*1e2c0*/  VIADD R9, R7, 0x1c400 ;  /* 0x0001c40007097836 */ /* 0x000fd00000000000 */
.L_x_936:
        /* <DEDUP_REMOVED lines=16> */
.L_x_937:
        /* <DEDUP_REMOVED lines=15> */
.L_x_938:
        /* <DEDUP_REMOVED lines=11> */
[----:B------:R-:W-:Y:S01]  /*1e570*/  SHF.L.U32 R5, R5, 0x1f, RZ ;  /* 0x0000001f05057819 */ /* 0x000fe200000006ff */
[----:B------:R-:W-:Y:S01]  /*1e580*/  BSSY B2, `(.L_x_939) ;  /* 0x0000004000027945 */ /* 0x000fe20003800000 */
[----:B--2---:R-:W-:-:S04]  /*1e590*/  IMAD R2, R4, 0x8, R9 ;  /* 0x0000000804027824 */ /* 0x004fc800078e0209 */
[----:B------:R-:W0:Y:S02]  /*1e5a0*/  SYNCS.PHASECHK.TRANS64.TRYWAIT P0, [R2+URZ+0x34860], R5 ;  /* 0x03486005020075a7 */ /* 0x000e24000800017f */
[----:B0-----:R-:W-:Y:S05]  /*1e5b0*/  @!P0 BRA `(.L_x_940) ;  /* 0x0000003000348947 */ /* 0x001fea0003800000 */
.L_x_1040:
[----:B------:R-:W-:Y:S05]  /*1e5c0*/  BSYNC B2 ;  /* 0x0000000000027941 */ /* 0x000fea0003800000 */
.L_x_939:
[----:B------:R-:W2:Y:S01]  /*1e5d0*/  S2R R3, SR_TID.X ;  /* 0x0000000000037919 */ /* 0x000ea20000002100 */
[----:B------:R-:W-:-:S04]  /*1e5e0*/  UPRMT UR4, UR38, 0x9910, URZ ;  /* 0x0000991026047896 */ /* 0x000fc8000800003f */
[----:B------:R-:W-:Y:S01]  /*1e5f0*/  UISETP.NE.AND UP0, UPT, UR4, 0x2, UPT ;  /* 0x000000020400788c */ /* 0x000fe2000bf05270 */
[----:B--2---:R-:W-:-:S04]  /*1e600*/  LOP3.LUT R3, R3, 0x7f, RZ, 0xc0, !PT ;  /* 0x0000007f03037812 */ /* 0x004fc800078ec0ff */
[----:B------:R-:W-:-:S13]  /*1e610*/  ISETP.NE.AND P0, PT, R3, RZ, PT ;  /* 0x000000ff0300720c */ /* 0x000fda0003f05270 */
[----:B------:R-:W-:-:S04]  /*1e620*/  @!P0 IMAD.MOV.U32 R3, RZ, RZ, 0x8000 ;  /* 0x00008000ff038424 */ /* 0x000fc800078e00ff */
[----:B------:R2:W-:Y:S01]  /*1e630*/  @!P0 SYNCS.ARRIVE.TRANS64 RZ, [R2+URZ+0x34850], R3 ;  /* 0x0348500302ff89a7 */ /* 0x0005e2000800003f */
[----:B------:R-:W-:-:S13]  /*1e640*/  PLOP3.LUT P0, PT, PT, PT, UP0, 0x80, 0x0 ;  /* 0x000000000000781c */ /* 0x000fda0003f0f008 */
[----:B--2---:R-:W-:Y:S05]  /*1e650*/  @P0 BRA `(.L_x_941) ;  /* 0x0000000000040947 */ /* 0x004fea0003800000 */
[----:B------:R-:W-:Y:S01]  /*1e660*/  BPT.TRAP 0x1 ;  /* 0x000000040000795c */ /* 0x000fe20000300000 */
.L_x_941:
[----:B------:R-:W2:Y:S01]  /*1e670*/  LDL R3, [R1+0x8] ;  /* 0x0000080001037983 */ /* 0x000ea20000100800 */
[----:B------:R-:W-:Y:S01]  /*1e680*/  BSSY B2, `(.L_x_942) ;  /* 0x0000004000027945 */ /* 0x000fe20003800000 */
[----:B--2---:R-:W-:-:S13]  /*1e690*/  LOP3.LUT P0, RZ, R3, 0x8, RZ, 0xc0, !PT ;  /* 0x0000000803ff7812 */ /* 0x004fda000780c0ff */
[----:B------:R-:W-:Y:S05]  /*1e6a0*/  @P0 BRA `(.L_x_943) ;  /* 0x0000000000040947 */ /* 0x000fea0003800000 */
[----:B------:R-:W-:Y:S01]  /*1e6b0*/  BPT.TRAP 0x1 ;  /* 0x000000040000795c */ /* 0x000fe20000300000 */
.L_x_943:
[----:B------:R-:W-:Y:S05]  /*1e6c0*/  BSYNC B2 ;  /* 0x0000000000027941 */ /* 0x000fea0003800000 */
.L_x_942:
[----:B------:R-:W2:Y:S04]  /*1e6d0*/  LDL R7, [R1+0x4] ;  /* 0x0000040001077983 */ /* 0x000ea80000100800 */
[----:B0-----:R-:W3:Y:S04]  /*1e6e0*/  LDL R5, [R1+0x20] ;  /* 0x0000200001057983 */ /* 0x001ee80000100800 */
        /* <DEDUP_REMOVED lines=11> */
.L_x_944:
        /* <DEDUP_REMOVED lines=16> */
.L_x_945:
        /* <DEDUP_REMOVED lines=13> */
.L_x_930:
[----:B------:R-:W-:Y:S05]  /*1e970*/  BSYNC B1 ;  /* 0x0000000000017941 */ /* 0x000fea0003800000 */
.L_x_929:
[C---:B------:R-:W-:Y:S01]  /*1e980*/  ISETP.GT.AND P0, PT, R0.reuse, 0x1, PT ;  /* 0x000000010000780c */ /* 0x040fe20003f04270 */
[----:B------:R-:W-:-:S12]  /*1e990*/  VIADD R0, R0, 0xfffffffe ;  /* 0xfffffffe00007836 */ /* 0x000fd80000000000 */
[----:B------:R-:W-:Y:S05]  /*1e9a0*/  @P0 BRA `(.L_x_946) ;  /* 0xffffffe800700947 */ /* 0x000fea000383ffff */
.L_x_892:
[----:B------:R-:W-:Y:S05]  /*1e9b0*/  BSYNC B0 ;  /* 0x0000000000007941 */ /* 0x000fea0003800000 */
.L_x_891:
[----:B------:R-:W0:Y:S01]  /*1e9c0*/  S2R R2, SR_TID.X ;  /* 0x0000000000027919 */ /* 0x000e220000002100 */
[----:B------:R-:W-:Y:S01]  /*1e9d0*/  BSSY B0, `(.L_x_947) ;  /* 0x0000010000007945 */ /* 0x000fe20003800000 */
[----:B0-----:R-:W-:-:S04]  /*1e9e0*/  LOP3.LUT R2, R2, 0x7f, RZ, 0xc0, !PT ;  /* 0x0000007f02027812 */ /* 0x001fc800078ec0ff */
[----:B------:R-:W-:-:S13]  /*1e9f0*/  ISETP.NE.AND P0, PT, R2, RZ, PT ;  /* 0x000000ff0200720c */ /* 0x000fda0003f05270 */
[----:B------:R-:W-:Y:S05]  /*1ea00*/  @P0 BRA `(.L_x_948) ;  /* 0x0000000000300947 */ /* 0x000fea0003800000 */
[----:B------:R-:W0:Y:S01]  /*1ea10*/  S2R R2, SR_LANEID ;  /* 0x0000000000027919 */ /* 0x000e220000000000 */
[----:B------:R-:W-:Y:S01]  /*1ea20*/  VOTEU.ANY UR4, UPT, PT ;  /* 0x0000000000047886 */ /* 0x000fe200038e0100 */
[----:B--2---:R-:W2:Y:S01]  /*1ea30*/  LDC.64 R4, c[0x0][0xc60] ;  /* 0x00031800ff047b82 */ /* 0x004ea20000000a00 */
[----:B------:R-:W0:Y:S02]  /*1ea40*/  FLO.U32 R0, UR4 ;  /* 0x0000000400007d00 */ /* 0x000e2400080e0000 */
[----:B0-----:R-:W-:-:S06]  /*1ea50*/  ISETP.EQ.U32.AND P0, PT, R0, R2, PT ;  /* 0x000000020000720c */ /* 0x001fcc0003f02070 */
[----:B------:R-:W2:Y:S07]  /*1ea60*/  POPC R2, UR4 ;  /* 0x0000000400027d09 */ /* 0x000eae0008000000 */
[----:B--2---:R-:W2:Y:S04]  /*1ea70*/  @P0 ATOMG.E.ADD.STRONG.GPU PT, R2, desc[UR40][R4.64], R2 ;  /* 0x00000002040209a8 */ /* 0x004ea800081ee1e8 */
[----:B--2---:R0:W2:Y:S02]  /*1ea80*/  SHFL.IDX PT, R2, R2, R0, 0x1f ;  /* 0x00001f0002027589 */ /* 0x0040a400000e0000 */
[----:B0-----:R-:W0:Y:S02]  /*1ea90*/  S2R R0, SR_LTMASK ;  /* 0x0000000000007919 */ /* 0x001e240000003900 */
[----:B0-----:R-:W-:-:S06]  /*1eaa0*/  LOP3.LUT R0, R0, UR4, RZ, 0xc0, !PT ;  /* 0x0000000400007c12 */ /* 0x001fcc000f8ec0ff */
[----:B------:R-:W2:Y:S02]  /*1eab0*/  POPC R0, R0 ;  /* 0x0000000000007309 */ /* 0x000ea40000000000 */
[----:B--2---:R-:W-:-:S07]  /*1eac0*/  IADD3 R16, R2, UR39, R0 ;  /* 0x0000002702107c10 */ /* 0x004fce000fffe000 */
.L_x_948:
[----:B------:R-:W-:Y:S05]  /*1ead0*/  BSYNC B0 ;  /* 0x0000000000007941 */ /* 0x000fea0003800000 */
.L_x_947:
        /* <DEDUP_REMOVED lines=8> */
[----:B--2---:R-:W-:Y:S01]  /*1eb60*/  IMAD R0, R0, 0x8, R3 ;  /* 0x0000000800007824 */ /* 0x004fe200078e0203 */
[----:B---3--:R-:W-:-:S04]  /*1eb70*/  SHF.L.U32 R2, R2, 0x1f, RZ ;  /* 0x0000001f02027819 */ /* 0x008fc800000006ff */
[----:B------:R-:W0:Y:S02]  /*1eb80*/  SYNCS.PHASECHK.TRANS64.TRYWAIT P0, [R0+URZ+0x34860], R2 ;  /* 0x03486002000075a7 */ /* 0x000e24000800017f */
[----:B0-----:R-:W-:Y:S05]  /*1eb90*/  @!P0 BRA `(.L_x_952) ;  /* 0x0000002800d08947 */ /* 0x001fea0003800000 */
.L_x_1041:
[----:B------:R-:W-:Y:S05]  /*1eba0*/  BSYNC B1 ;  /* 0x0000000000017941 */ /* 0x000fea0003800000 */
.L_x_951:
        /* <DEDUP_REMOVED lines=10> */
.L_x_953:
[----:B------:R-:W2:Y:S01]  /*1ec50*/  LDL R2, [R1+0x8] ;  /* 0x0000080001027983 */ /* 0x000ea20000100800 */
[----:B------:R-:W-:Y:S01]  /*1ec60*/  BSSY B1, `(.L_x_954) ;  /* 0x0000004000017945 */ /* 0x000fe20003800000 */
[----:B--2---:R-:W-:-:S13]  /*1ec70*/  LOP3.LUT P0, RZ, R2, 0x8, RZ, 0xc0, !PT ;  /* 0x0000000802ff7812 */ /* 0x004fda000780c0ff */
[----:B------:R-:W-:Y:S05]  /*1ec80*/  @P0 BRA `(.L_x_955) ;  /* 0x0000000000040947 */ /* 0x000fea0003800000 */
[----:B------:R-:W-:Y:S01]  /*1ec90*/  BPT.TRAP 0x1 ;  /* 0x000000040000795c */ /* 0x000fe20000300000 */
.L_x_955:
[----:B------:R-:W-:Y:S05]  /*1eca0*/  BSYNC B1 ;  /* 0x0000000000017941 */ /* 0x000fea0003800000 */
.L_x_954:
[----:B------:R-:W2:Y:S04]  /*1ecb0*/  LDL.LU R5, [R1+0x20] ;  /* 0x0000200001057983 */ /* 0x000ea80000300800 */
[----:B------:R-:W3:Y:S04]  /*1ecc0*/  LDL R4, [R1+0x4] ;  /* 0x0000040001047983 */ /* 0x000ee80000100800 */
[----:B------:R-:W3:Y:S04]  /*1ecd0*/  LDL R2, [R1+0xc] ;  /* 0x00000c0001027983 */ /* 0x000ee80000100800 */
        /* <DEDUP_REMOVED lines=11> */
.L_x_956:
        /* <DEDUP_REMOVED lines=16> */
.L_x_957:
        /* <DEDUP_REMOVED lines=11> */
.L_x_950:
[----:B------:R-:W-:Y:S05]  /*1ef40*/  BSYNC B0 ;  /* 0x0000000000007941 */ /* 0x000fea0003800000 */
.L_x_949:
        /* <DEDUP_REMOVED lines=9> */
.L_x_871:
[----:B------:R-:W-:Y:S05]  /*1efe0*/  BSYNC B7 ;  /* 0x0000000000077941 */ /* 0x000fea0003800000 */
.L_x_869:
[----:B----45:R-:W3:Y:S02]  /*1eff0*/  LDL R8, [R1+0x8] ;  /* 0x0000080001087983 */ /* 0x030ee40000100800 */
[----:B---3--:R-:W-:-:S13]  /*1f000*/  LOP3.LUT P0, RZ, R8, 0x10, RZ, 0xc0, !PT ;  /* 0x0000001008ff7812 */ /* 0x008fda000780c0ff */
[----:B------:R-:W-:Y:S05]  /*1f010*/  @!P0 BRA `(.L_x_958) ;  /* 0x0000000000288947 */ /* 0x000fea0003800000 */
[----:B------:R-:W-:Y:S05]  /*1f020*/  WARPSYNC.ALL ;  /* 0x0000000000007948 */ /* 0x000fea0003800000 */
[----:B------:R-:W3:Y:S08]  /*1f030*/  S2UR UR5, SR_CgaCtaId ;  /* 0x00000000000579c3 */ /* 0x000ef00000008800 */
[----:B------:R-:W-:Y:S06]  /*1f040*/  BAR.SYNC.DEFER_BLOCKING 0x5, 0x180 ;  /* 0x0146000000007b1d */ /* 0x000fec0000010000 */
[----:B------:R-:W-:-:S02]  /*1f050*/  UMOV UR4, 0x400 ;  /* 0x0000040000047882 */ /* 0x000fc40000000000 */
[----:B---3--:R-:W-:-:S06]  /*1f060*/  ULEA UR4, UR5, UR4, 0x18 ;  /* 0x0000000405047291 */ /* 0x008fcc000f8ec03f */
[----:B--2---:R-:W-:-:S05]  /*1f070*/  IMAD.U32 R0, RZ, RZ, UR4 ;  /* 0x00000004ff007e24 */ /* 0x004fca000f8e00ff */
[----:B------:R2:W3:Y:S04]  /*1f080*/  LDS.128 R16, [R0+0x348d0] ;  /* 0x0348d00000107984 */ /* 0x0004e80000000c00 */
[----:B------:R2:W-:Y:S01]  /*1f090*/  STL [R1+0x4], R0 ;  /* 0x0000040001007387 */ /* 0x0005e20000100800 */
[----:B------:R-:W-:Y:S06]  /*1f0a0*/  BAR.ARV 0x4, 0x180 ;  /* 0x0106000000007b1d */ /* 0x000fec0000002000 */
[----:B------:R-:W-:Y:S05]  /*1f0b0*/  BRA `(.L_x_959) ;  /* 0x0000000800447947 */ /* 0x000fea0003800000 */
.L_x_958:
[----:B------:R-:W3:Y:S01]  /*1f0c0*/  LDL R7, [R1+0x2c] ;  /* 0x00002c0001077983 */ /* 0x000ee20000100800 */
[----:B------:R-:W-:Y:S01]  /*1f0d0*/  UMOV UR4, 0xffffffff ;  /* 0xffffffff00047882 */ /* 0x000fe20000000000 */
[----:B---3--:R-:W-:Y:S02]  /*1f0e0*/  ISETP.NE.AND P5, PT, R7, 0x1f, PT ;  /* 0x0000001f0700780c */ /* 0x008fe40003fa5270 */
[----:B------:R-:W-:Y:S11]  /*1f0f0*/  BRA.DIV UR4, `(.L_x_960) ;  /* 0x00000026048c7947 */ /* 0x000ff6000b800000 */
[----:B--2---:R-:W-:Y:S01]  /*1f100*/  IMAD.IADD R0, R19, 0x1, R7 ;  /* 0x0000000113007824 */ /* 0x004fe200078e0207 */
[----:B------:R-:W-:Y:S01]  /*1f110*/  ULDC UR4, c[0x0][0xc3c] ;  /* 0x00030f0000047ab9 */ /* 0x000fe20000000800 */
[----:B------:R-:W-:-:S03]  /*1f120*/  LOP3.LUT P4, RZ, R8, 0x1, RZ, 0xc0, !PT ;  /* 0x0000000108ff7812 */ /* 0x000fc6000788c0ff */
[----:B------:R-:W-:-:S13]  /*1f130*/  ISETP.GE.OR P0, PT, R0, UR4, !P5 ;  /* 0x0000000400007c0c */ /* 0x000fda000ef06670 */
[----:B0-----:R-:W0:Y:S02]  /*1f140*/  @!P0 LDC.64 R2, c[0x0][0xc80] ;  /* 0x00032000ff028b82 */ /* 0x001e240000000a00 */
[----:B0-----:R-:W-:-:S06]  /*1f150*/  @!P0 IMAD.WIDE R2, R0, 0x4, R2 ;  /* 0x0000000400028825 */ /* 0x001fcc00078e0202 */
[----:B------:R0:W2:Y:S01]  /*1f160*/  @!P0 LDG.E R3, desc[UR40][R2.64] ;  /* 0x0000002802038981 */ /* 0x0000a2000c1e1900 */
[C---:B------:R-:W-:Y:S02]  /*1f170*/  ISETP.GE.U32.AND P1, PT, R7.reuse, 0x4, PT ;  /* 0x000000040700780c */ /* 0x040fe40003f26070 */
[C---:B------:R-:W-:Y:S01]  /*1f180*/  ISETP.GE.U32.AND P2, PT, R7.reuse, 0x8, PT ;  /* 0x000000080700780c */ /* 0x040fe20003f46070 */
[----:B------:R-:W-:Y:S01]  /*1f190*/  SHFL.IDX PT, R0, R16, RZ, 0x1f ;  /* 0x00001fff10007589 */ /* 0x000fe200000e0000 */
[----:B------:R-:W-:-:S03]  /*1f1a0*/  ISETP.GE.U32.AND P3, PT, R7, 0x10, PT ;  /* 0x000000100700780c */ /* 0x000fc60003f66070 */
[----:B------:R-:W-:Y:S01]  /*1f1b0*/  SHFL.IDX PT, R4, R16, 0x1, 0x1f ;  /* 0x00201f0010047f89 */ /* 0x000fe200000e0000 */
[----:B0-----:R-:W-:Y:S02]  /*1f1c0*/  IMAD.MOV.U32 R2, RZ, RZ, RZ ;  /* 0x000000ffff027224 */ /* 0x001fe400078e00ff */
[----:B--2---:R-:W-:Y:S01]  /*1f1d0*/  @!P0 IMAD.MOV.U32 R2, RZ, RZ, R3 ;  /* 0x000000ffff028224 */ /* 0x004fe200078e0003 */
[----:B------:R-:W-:-:S04]  /*1f1e0*/  ISETP.GE.U32.AND P0, PT, R7, 0x2, PT ;  /* 0x000000020700780c */ /* 0x000fc80003f06070 */
        /* <DEDUP_REMOVED lines=15> */
[----:B------:R0:W2:Y:S02]  /*1f2e0*/  SHFL.IDX PT, R6, R5, 0x1f, 0x1f ;  /* 0x03e01f0005067f89 */ /* 0x0000a400000e0000 */
.L_x_1051:
[----:B------:R-:W-:Y:S02]  /*1f2f0*/  ULDC UR4, c[0x0][0xc38] ;  /* 0x00030e0000047ab9 */ /* 0x000fe40000000800 */
[----:B------:R-:W-:-:S04]  /*1f300*/  IMAD.U32 R16, RZ, RZ, UR4 ;  /* 0x00000004ff107e24 */ /* 0x000fc8000f8e00ff */
[----:B--2---:R-:W-:-:S04]  /*1f310*/  IMAD R6, R6, R16, RZ ;  /* 0x0000001006067224 */ /* 0x004fc800078e02ff */
[----:B------:R-:W-:-:S05]  /*1f320*/  IMAD.IADD R4, R4, 0x1, R6 ;  /* 0x0000000104047824 */ /* 0x000fca00078e0206 */
[----:B------:R-:W-:-:S13]  /*1f330*/  ISETP.GT.AND P4, PT, R4, R0, PT ;  /* 0x000000000400720c */ /* 0x000fda0003f84270 */
[----:B------:R-:W-:Y:S05]  /*1f340*/  @P4 BRA `(.L_x_961) ;  /* 0x0000000000a04947 */ /* 0x000fea0003800000 */
.L_x_966:
[----:B------:R-:W2:Y:S01]  /*1f350*/  LDC R2, c[0x0][0xc3c] ;  /* 0x00030f00ff027b82 */ /* 0x000ea20000000800 */
[----:B------:R-:W-:-:S05]  /*1f360*/  VIADD R19, R19, 0x1f ;  /* 0x0000001f13137836 */ /* 0x000fca0000000000 */
[----:B--2---:R-:W-:-:S13]  /*1f370*/  ISETP.GE.AND P4, PT, R19, R2, PT ;  /* 0x000000021300720c */ /* 0x004fda0003f86270 */
[----:B------:R-:W-:Y:S05]  /*1f380*/  @P4 BRA `(.L_x_962) ;  /* 0x0000000400484947 */ /* 0x000fea0003800000 */
[----:B------:R-:W0:Y:S01]  /*1f390*/  LDL R3, [R1+0x2c] ;  /* 0x00002c0001037983 */ /* 0x000e220000100800 */
[----:B------:R-:W-:Y:S01]  /*1f3a0*/  BSSY B0, `(.L_x_963) ;  /* 0x0000008000007945 */ /* 0x000fe20003800000 */
[----:B0-----:R-:W-:-:S05]  /*1f3b0*/  IMAD.IADD R5, R19, 0x1, R3 ;  /* 0x0000000113057824 */ /* 0x001fca00078e0203 */
[----:B------:R-:W-:Y:S01]  /*1f3c0*/  ISETP.GE.OR P4, PT, R5, R2, !P5 ;  /* 0x000000020500720c */ /* 0x000fe20006f86670 */
[----:B------:R-:W-:-:S12]  /*1f3d0*/  IMAD.MOV.U32 R2, RZ, RZ, RZ ;  /* 0x000000ffff027224 */ /* 0x000fd800078e00ff */
[----:B------:R-:W-:Y:S05]  /*1f3e0*/  @P4 BRA `(.L_x_964) ;  /* 0x00000000000c4947 */ /* 0x000fea0003800000 */
[----:B------:R-:W0:Y:S02]  /*1f3f0*/  LDC.64 R2, c[0x0][0xc80] ;  /* 0x00032000ff027b82 */ /* 0x000e240000000a00 */
[----:B0-----:R-:W-:-:S06]  /*1f400*/  IMAD.WIDE R2, R5, 0x4, R2 ;  /* 0x0000000405027825 */ /* 0x001fcc00078e0202 */
[----:B------:R0:W5:Y:S02]  /*1f410*/  LDG.E R2, desc[UR40][R2.64] ;  /* 0x0000002802027981 */ /* 0x000164000c1e1900 */
.L_x_964:
[----:B------:R-:W-:Y:S05]  /*1f420*/  BSYNC B0 ;  /* 0x0000000000007941 */ /* 0x000fea0003800000 */
.L_x_963:
[----:B------:R-:W-:-:S03]  /*1f430*/  UMOV UR4, 0xffffffff ;  /* 0xffffffff00047882 */ /* 0x000fc60000000000 */
[----:B------:R-:W-:Y:S05]  /*1f440*/  BRA.DIV UR4, `(.L_x_965) ;  /* 0x0000002604f47947 */ /* 0x000fea000b800000 */
[----:B0-----:R-:W2:Y:S02]  /*1f450*/  LDL R3, [R1+0x8] ;  /* 0x0000080001037983 */ /* 0x001ea40000100800 */
[----:B--2---:R-:W-:Y:S02]  /*1f460*/  LOP3.LUT P4, RZ, R3, 0x1, RZ, 0xc0, !PT ;  /* 0x0000000103ff7812 */ /* 0x004fe4000788c0ff */
        /* <DEDUP_REMOVED lines=16> */
.L_x_1059:
[----:B------:R-:W-:Y:S02]  /*1f570*/  ULDC UR4, c[0x0][0xc38] ;  /* 0x00030e0000047ab9 */ /* 0x000fe40000000800 */
[----:B------:R-:W-:-:S04]  /*1f580*/  IMAD.U32 R16, RZ, RZ, UR4 ;  /* 0x00000004ff107e24 */ /* 0x000fc8000f8e00ff */
[----:B--2---:R-:W-:-:S04]  /*1f590*/  IMAD R6, R6, R16, RZ ;  /* 0x0000001006067224 */ /* 0x004fc800078e02ff */
[----:B------:R-:W-:-:S05]  /*1f5a0*/  IMAD.IADD R4, R6, 0x1, R4 ;  /* 0x0000000106047824 */ /* 0x000fca00078e0204 */
[----:B------:R-:W-:-:S13]  /*1f5b0*/  ISETP.GT.AND P4, PT, R4, R0, PT ;  /* 0x000000000400720c */ /* 0x000fda0003f84270 */
[----:B------:R-:W-:Y:S05]  /*1f5c0*/  @!P4 BRA `(.L_x_966) ;  /* 0xfffffffc0060c947 */ /* 0x000fea000383ffff */
.L_x_961:
[----:B------:R-:W-:Y:S01]  /*1f5d0*/  IMAD.IADD R6, R4, 0x1, -R6 ;  /* 0x0000000104067824 */ /* 0x000fe200078e0a06 */
[----:B------:R-:W-:-:S03]  /*1f5e0*/  UMOV UR4, 0xffffffff ;  /* 0xffffffff00047882 */ /* 0x000fc60000000000 */
[----:B------:R-:W-:-:S05]  /*1f5f0*/  IMAD R3, R5, R16, R6 ;  /* 0x0000001005037224 */ /* 0x000fca00078e0206 */
[----:B------:R-:W-:Y:S01]  /*1f600*/  ISETP.GT.AND P6, PT, R3, R0, PT ;  /* 0x000000000300720c */ /* 0x000fe20003fc4270 */
[----:B------:R-:W-:-:S12]  /*1f610*/  BRA.DIV UR4, `(.L_x_967) ;  /* 0x0000002a04607947 */ /* 0x000fd8000b800000 */
[----:B------:R-:W-:-:S04]  /*1f620*/  VOTE.ANY R3, PT, !P6 ;  /* 0x0000000000037806 */ /* 0x000fc800070e0100 */
[----:B------:R-:W2:Y:S02]  /*1f630*/  POPC R4, R3 ;  /* 0x0000000300047309 */ /* 0x000ea40000000000 */
[----:B--2---:R2:W3:Y:S02]  /*1f640*/  SHFL.IDX PT, R17, R2, R4, 0x1f ;  /* 0x00001f0402117589 */ /* 0x0044e400000e0000 */
.L_x_1063:
[----:B------:R-:W-:Y:S01]  /*1f650*/  ISETP.NE.AND P0, PT, R3, RZ, PT ;  /* 0x000000ff0300720c */ /* 0x000fe20003f05270 */
[----:B--2---:R-:W-:-:S12]  /*1f660*/  IMAD.MOV.U32 R2, RZ, RZ, RZ ;  /* 0x000000ffff027224 */ /* 0x004fd800078e00ff */
[----:B------:R-:W-:Y:S05]  /*1f670*/  @!P0 BRA `(.L_x_968) ;  /* 0x0000000000108947 */ /* 0x000fea0003800000 */
[----:B------:R-:W-:Y:S01]  /*1f680*/  UMOV UR4, 0xffffffff ;  /* 0xffffffff00047882 */ /* 0x000fe20000000000 */
[----:B------:R-:W-:Y:S02]  /*1f690*/  VIADD R12, R4, 0xffffffff ;  /* 0xffffffff040c7836 */ /* 0x000fe40000000000 */
[----:B------:R-:W-:Y:S05]  /*1f6a0*/  BRA.DIV UR4, `(.L_x_969) ;  /* 0x0000002a04847947 */ /* 0x000fea000b800000 */
[----:B------:R2:W4:Y:S02]  /*1f6b0*/  SHFL.IDX PT, R2, R5, R12, 0x1f ;  /* 0x00001f0c05027589 */ /* 0x00052400000e0000 */
.L_x_968:
[----:B0-23--:R-:W-:Y:S01]  /*1f6c0*/  IABS R5, R17 ;  /* 0x0000001100057213 */ /* 0x00dfe20000000000 */
[----:B----4-:R-:W-:Y:S02]  /*1f6d0*/  IMAD R16, R2, R16, R6 ;  /* 0x0000001002107224 */ /* 0x010fe400078e0206 */
[----:B------:R-:W-:Y:S01]  /*1f6e0*/  IMAD.IADD R19, R4, 0x1, R19 ;  /* 0x0000000104137824 */ /* 0x000fe200078e0213 */
[----:B------:R-:W0:Y:S01]  /*1f6f0*/  I2F.RP R2, R5 ;  /* 0x0000000500027306 */ /* 0x000e220000209400 */
[----:B------:R-:W-:-:S07]  /*1f700*/  IMAD.IADD R0, R0, 0x1, -R16 ;  /* 0x0000000100007824 */ /* 0x000fce00078e0a10 */
[----:B0-----:R-:W0:Y:S02]  /*1f710*/  MUFU.RCP R2, R2 ;  /* 0x0000000200027308 */ /* 0x001e240000001000 */
[----:B0-----:R-:W-:-:S06]  /*1f720*/  VIADD R2, R2, 0xffffffe ;  /* 0x0ffffffe02027836 */ /* 0x001fcc0000000000 */
[----:B------:R-:W0:Y:S02]  /*1f730*/  F2I.FTZ.U32.TRUNC.NTZ R3, R2 ;  /* 0x0000000200037305 */ /* 0x000e24000021f000 */
        /* <DEDUP_REMOVED lines=23> */
.L_x_962:
[----:B------:R-:W-:Y:S01]  /*1f8b0*/  UMOV UR4, URZ ;  /* 0x0000003f00047c82 */ /* 0x000fe20008000000 */
[----:B------:R-:W-:Y:S01]  /*1f8c0*/  UMOV UR5, URZ ;  /* 0x0000003f00057c82 */ /* 0x000fe20008000000 */
[----:B------:R-:W-:Y:S01]  /*1f8d0*/  ULDC UR6, c[0x0][0xc3c] ;  /* 0x00030f0000067ab9 */ /* 0x000fe20000000800 */
[----:B------:R-:W-:Y:S02]  /*1f8e0*/  IMAD.MOV.U32 R16, RZ, RZ, R0 ;  /* 0x000000ffff107224 */ /* 0x000fe400078e0000 */
[----:B------:R-:W-:Y:S02]  /*1f8f0*/  IMAD.U32 R17, RZ, RZ, UR4 ;  /* 0x00000004ff117e24 */ /* 0x000fe4000f8e00ff */
[----:B------:R-:W-:Y:S02]  /*1f900*/  IMAD.U32 R18, RZ, RZ, UR5 ;  /* 0x00000005ff127e24 */ /* 0x000fe4000f8e00ff */
[----:B------:R-:W-:-:S07]  /*1f910*/  IMAD.U32 R19, RZ, RZ, UR6 ;  /* 0x00000006ff137e24 */ /* 0x000fce000f8e00ff */
.L_x_970:
[----:B------:R-:W2:Y:S04]  /*1f920*/  LDL R0, [R1+0x2c] ;  /* 0x00002c0001007983 */ /* 0x000ea80000100800 */
[----:B------:R4:W3:Y:S01]  /*1f930*/  LDL R3, [R1+0x4] ;  /* 0x0000040001037983 */ /* 0x0008e20000100800 */
[----:B------:R-:W-:Y:S05]  /*1f940*/  WARPSYNC.ALL ;  /* 0x0000000000007948 */ /* 0x000fea0003800000 */
[----:B------:R-:W-:Y:S01]  /*1f950*/  BAR.SYNC.DEFER_BLOCKING 0x4, 0x180 ;  /* 0x0106000000007b1d */ /* 0x000fe20000010000 */
[----:B--2---:R-:W-:-:S13]  /*1f960*/  ISETP.NE.AND P0, PT, R0, RZ, PT ;  /* 0x000000ff0000720c */ /* 0x004fda0003f05270 */
[----:B------:R-:W3:Y:S01]  /*1f970*/  @!P0 S2R R0, SR_CgaCtaId ;  /* 0x0000000000008919 */ /* 0x000ee20000008800 */
[----:B------:R-:W-:-:S04]  /*1f980*/  @!P0 MOV R2, 0x400 ;  /* 0x0000040000028802 */ /* 0x000fc80000000f00 */
[----:B---3--:R-:W-:-:S05]  /*1f990*/  @!P0 LEA R3, R0, R2, 0x18 ;  /* 0x0000000200038211 */ /* 0x008fca00078ec0ff */
[----:B------:R4:W-:Y:S04]  /*1f9a0*/  @!P0 STS.128 [R3+0x348d0], R16 ;  /* 0x0348d01003008388 */ /* 0x0009e80000000c00 */
[----:B------:R4:W-:Y:S01]  /*1f9b0*/  @!P0 STL [R1+0x4], R3 ;  /* 0x0000040301008387 */ /* 0x0009e20000100800 */
[----:B------:R-:W-:Y:S06]  /*1f9c0*/  BAR.ARV 0x5, 0x180 ;  /* 0x0146000000007b1d */ /* 0x000fec0000002000 */
.L_x_959:
[----:B------:R-:W-:Y:S02]  /*1f9d0*/  ULDC UR4, c[0x0][0xc3c] ;  /* 0x00030f0000047ab9 */ /* 0x000fe40000000800 */
[----:B---3--:R-:W-:-:S13]  /*1f9e0*/  ISETP.GE.AND P0, PT, R19, UR4, PT ;  /* 0x0000000413007c0c */ /* 0x008fda000bf06270 */
[----:B------:R-:W-:Y:S05]  /*1f9f0*/  @!P0 BRA `(.L_x_971) ;  /* 0xffffff9400f48947 */ /* 0x000fea000383ffff */
[----:B------:R-:W-:Y:S05]  /*1fa00*/  BSYNC B8 ;  /* 0x0000000000087941 */ /* 0x000fea0003800000 */
.L_x_827:
[----:B--2---:R-:W2:Y:S01]  /*1fa10*/  LDL.LU R0, [R1+0x58] ;  /* 0x0000580001007983 */ /* 0x004ea20000300800 */
[----:B------:R-:W-:Y:S01]  /*1fa20*/  BSSY B0, `(.L_x_972) ;  /* 0x000000b000007945 */ /* 0x000fe20003800000 */
[----:B0-----:R-:W0:Y:S01]  /*1fa30*/  S2R R5, SR_CgaCtaId ;  /* 0x0000000000057919 */ /* 0x001e220000008800 */
[----:B--2---:R-:W-:-:S05]  /*1fa40*/  VIADD R0, R0, 0x1 ;  /* 0x0000000100007836 */ /* 0x004fca0000000000 */
[----:B------:R-:W-:-:S04]  /*1fa50*/  LEA.HI R2, R0, R0, RZ, 0x1 ;  /* 0x0000000000027211 */ /* 0x000fc800078f08ff */
[----:B----4-:R-:W-:-:S05]  /*1fa60*/  LOP3.LUT R3, R2, 0xfffffffe, RZ, 0xc0, !PT ;  /* 0xfffffffe02037812 */ /* 0x010fca00078ec0ff */
[----:B------:R-:W-:Y:S01]  /*1fa70*/  IMAD.IADD R3, R0, 0x1, -R3 ;  /* 0x0000000100037824 */ /* 0x000fe200078e0a03 */
[----:B------:R-:W-:-:S04]  /*1fa80*/  MOV R0, 0x400 ;  /* 0x0000040000007802 */ /* 0x000fc80000000f00 */
[----:B0-----:R-:W-:Y:S02]  /*1fa90*/  LEA R0, R5, R0, 0x18 ;  /* 0x0000000005007211 */ /* 0x001fe400078ec0ff */
[----:B------:R-:W-:-:S04]  /*1faa0*/  SHF.L.U32 R3, R3, 0x1f, RZ ;  /* 0x0000001f03037819 */ /* 0x000fc800000006ff */
[----:B------:R-:W0:Y:S02]  /*1fab0*/  SYNCS.PHASECHK.TRANS64.TRYWAIT P0, [R0+URZ+0x34820], R3 ;  /* 0x03482003000075a7 */ /* 0x000e24000800017f */
[----:B0-----:R-:W-:Y:S05]  /*1fac0*/  @!P0 BRA `(.L_x_973) ;  /* 0x0000002400a48947 */ /* 0x001fea0003800000 */
.L_x_1066:
[----:B------:R-:W-:Y:S05]  /*1fad0*/  BSYNC B0 ;  /* 0x0000000000007941 */ /* 0x000fea0003800000 */
.L_x_972:
[----:B------:R-:W-:-:S03]  /*1fae0*/  UMOV UR4, 0xffffffff ;  /* 0xffffffff00047882 */ /* 0x000fc60000000000 */
[----:B------:R-:W-:Y:S05]  /*1faf0*/  BRA.DIV UR4, `(.L_x_974) ;  /* 0x0000002604ac7947 */ /* 0x000fea000b800000 */
[----:B------:R-:W2:Y:S02]  /*1fb00*/  S2R R2, SR_TID.X ;  /* 0x0000000000027919 */ /* 0x000ea40000002100 */
[----:B--2---:R-:W-:-:S04]  /*1fb10*/  SHF.R.U32.HI R2, RZ, 0x5, R2 ;  /* 0x00000005ff027819 */ /* 0x004fc80000011602 */
[----:B------:R-:W-:-:S05]  /*1fb20*/  LOP3.LUT R2, R2, 0x3, RZ, 0xc0, !PT ;  /* 0x0000000302027812 */ /* 0x000fca00078ec0ff */
[----:B------:R2:W3:Y:S02]  /*1fb30*/  SHFL.IDX PT, R14, R2, RZ, 0x1f ;  /* 0x00001fff020e7589 */ /* 0x0004e400000e0000 */
.L_x_1069:
[----:B---3--:R-:W-:-:S13]  /*1fb40*/  ISETP.NE.AND P0, PT, R14, RZ, PT ;  /* 0x000000ff0e00720c */ /* 0x008fda0003f05270 */
[----:B------:R-:W-:Y:S05]  /*1fb50*/  @P0 BRA `(.L_x_612) ;  /* 0x0000000000940947 */ /* 0x000fea0003800000 */
[----:B------:R-:W-:-:S03]  /*1fb60*/  UMOV UR4, 0xffffffff ;  /* 0xffffffff00047882 */ /* 0x000fc60000000000 */
[----:B------:R-:W-:Y:S05]  /*1fb70*/  BRA.DIV UR4, `(.L_x_975) ;  /* 0x0000002604c07947 */ /* 0x000fea000b800000 */
[----:B------:R-:W-:-:S13]  /*1fb80*/  ELECT P6, URZ, PT ;  /* 0x00000000003f782f */ /* 0x000fda00038c0000 */
.L_x_1072:
[----:B------:R-:W-:Y:S05]  /*1fb90*/  @!P6 BRA `(.L_x_612) ;  /* 0x000000000084e947 */ /* 0x000fea0003800000 */
[----:B------:R-:W-:-:S06]  /*1fba0*/  ULOP3.LUT UR4, UR61, 0x2, URZ, 0xfc, !UPT ;  /* 0x000000023d047892 */ /* 0x000fcc000f8efc3f */
[----:B--2---:R-:W-:-:S05]  /*1fbb0*/  IMAD.U32 R2, RZ, RZ, UR4 ;  /* 0x00000004ff027e24 */ /* 0x004fca000f8e00ff */
[----:B------:R-:W-:-:S13]  /*1fbc0*/  ISETP.NE.AND P2, PT, R2, 0x3, PT ;  /* 0x000000030200780c */ /* 0x000fda0003f45270 */
[----:B------:R-:W-:Y:S05]  /*1fbd0*/  @!P2 BRA `(.L_x_976) ;  /* 0x000000000004a947 */ /* 0x000fea0003800000 */
[----:B------:R-:W-:Y:S01]  /*1fbe0*/  BPT.TRAP 0x1 ;  /* 0x000000040000795c */ /* 0x000fe20000300000 */
.L_x_976:
[----:B0-----:R-:W2:Y:S04]  /*1fbf0*/  LDL R3, [R1+0xc] ;  /* 0x00000c0001037983 */ /* 0x001ea80000100800 */
[----:B------:R-:W3:Y:S01]  /*1fc00*/  LDL.LU R7, [R1+0x18] ;  /* 0x0000180001077983 */ /* 0x000ee20000300800 */
        /* <DEDUP_REMOVED lines=12> */
.L_x_1073:
[----:B------:R-:W2:Y:S02]  /*1fcd0*/  SYNCS.PHASECHK.TRANS64.TRYWAIT P0, [R7+URZ], R2 ;  /* 0x00000002070075a7 */ /* 0x000ea4000800017f */
[----:B--2---:R-:W-:Y:S05]  /*1fce0*/  @!P0 BRA `(.L_x_978) ;  /* 0x0000002400988947 */ /* 0x004fea0003800000 */
.L_x_1074:
[----:B------:R-:W-:Y:S05]  /*1fcf0*/  @!P2 BRA `(.L_x_979) ;  /* 0x000000000004a947 */ /* 0x000fea0003800000 */
[----:B------:R-:W-:Y:S01]  /*1fd00*/  BPT.TRAP 0x1 ;  /* 0x000000040000795c */ /* 0x000fe20000300000 */
.L_x_979:
[----:B------:R-:W3:Y:S01]  /*1fd10*/  LDL.LU R4, [R1+0xc] ;  /* 0x00000c0001047983 */ /* 0x000ee20000300800 */
[----:B------:R-:W-:-:S04]  /*1fd20*/  VIADD R0, R0, 0x34860 ;  /* 0x0003486000007836 */ /* 0x000fc80000000000 */
[----:B---3--:R-:W-:-:S04]  /*1fd30*/  IMAD R4, R4, 0x8, R0 ;  /* 0x0000000804047824 */ /* 0x008fc800078e0200 */
[----:B------:R-:W3:Y:S02]  /*1fd40*/  SYNCS.PHASECHK.TRANS64.TRYWAIT P0, [R4+URZ], R5 ;  /* 0x00000005040075a7 */ /* 0x000ee4000800017f */
[----:B---3--:R-:W-:Y:S05]  /*1fd50*/  @!P0 BRA `(.L_x_980) ;  /* 0x0000002400908947 */ /* 0x008fea0003800000 */
.L_x_1075:
[----:B------:R-:W-:-:S07]  /*1fd60*/  IMAD R3, R3, 0x8, R0 ;  /* 0x0000000803037824 */ /* 0x000fce00078e0200 */
.L_x_981:
[----:B----4-:R4:W0:Y:S02]  /*1fd70*/  SYNCS.PHASECHK.TRANS64.TRYWAIT P0, [R3+URZ], R2 ;  /* 0x00000002030075a7 */ /* 0x010824000800017f */
[----:B0-----:R-:W-:Y:S05]  /*1fd80*/  @!P0 NANOSLEEP.SYNCS 0x989680 ;  /* 0x009896800000895d */ /* 0x001fea0003900000 */
[----:B------:R-:W0:Y:S02]  /*1fd90*/  @!P0 SYNCS.PHASECHK.TRANS64 P0, [R3+URZ], R2 ;  /* 0x00000002030085a7 */ /* 0x000e24000800007f */
[----:B0-----:R-:W-:Y:S05]  /*1fda0*/  @!P0 BRA `(.L_x_981) ;  /* 0xfffffffc00f08947 */ /* 0x001fea000383ffff */
.L_x_612:
[----:B------:R-:W-:Y:S05]  /*1fdb0*/  BSYNC B9 ;  /* 0x0000000000097941 */ /* 0x000fea0003800000 */
.L_x_609:
[----:B------:R-:W-:Y:S05]  /*1fdc0*/  EXIT ;  /* 0x000000000000794d */ /* 0x000fea0003800000 */
.L_x_630:
[----:B-1----:R1:W2:Y:S02]  /*1fdd0*/  SYNCS.PHASECHK.TRANS64.TRYWAIT P5, [R3+URZ+0x34890], R0 ;  /* 0x03489000030075a7 */ /* 0x0022a400080a017f */
[----:B--2---:R-:W-:Y:S05]  /*1fde0*/  @!P5 NANOSLEEP.SYNCS 0x989680 ;  /* 0x009896800000d95d */ /* 0x004fea0003900000 */
[----:B------:R-:W2:Y:S02]  /*1fdf0*/  @!P5 SYNCS.PHASECHK.TRANS64 P5, [R3+URZ+0x34890], R0 ;  /* 0x034890000300d5a7 */ /* 0x000ea400080a007f */
[----:B--2---:R-:W-:Y:S05]  /*1fe00*/  @!P5 BRA `(.L_x_630) ;  /* 0xfffffffc00f0d947 */ /* 0x004fea000383ffff */
[----:B------:R-:W-:Y:S05]  /*1fe10*/  BRA `(.L_x_982) ;  /* 0xfffffe3800707947 */ /* 0x000fea000383ffff */
.L_x_684:
[----:B-1----:R1:W3:Y:S02]  /*1fe20*/  SYNCS.PHASECHK.TRANS64.TRYWAIT P5, [R3+URZ+0x34890], R0 ;  /* 0x03489000030075a7 */ /* 0x0022e400080a017f */
[----:B---3--:R-:W-:Y:S05]  /*1fe30*/  @!P5 NANOSLEEP.SYNCS 0x989680 ;  /* 0x009896800000d95d */ /* 0x008fea0003900000 */
[----:B------:R-:W3:Y:S02]  /*1fe40*/  @!P5 SYNCS.PHASECHK.TRANS64 P5, [R3+URZ+0x34890], R0 ;  /* 0x034890000300d5a7 */ /* 0x000ee400080a007f */
[----:B---3--:R-:W-:Y:S05]  /*1fe50*/  @!P5 BRA `(.L_x_684) ;  /* 0xfffffffc00f0d947 */ /* 0x008fea000383ffff */
[----:B------:R-:W-:Y:S05]  /*1fe60*/  BRA `(.L_x_983) ;  /* 0xfffffe6c00cc7947 */ /* 0x000fea000383ffff */
.L_x_709:
[----:B-1----:R1:W2:Y:S02]  /*1fe70*/  SYNCS.PHASECHK.TRANS64.TRYWAIT P4, [R3+URZ+0x34890], R0 ;  /* 0x03489000030075a7 */ /* 0x0022a4000808017f */
[----:B--2---:R-:W-:Y:S05]  /*1fe80*/  @!P4 NANOSLEEP.SYNCS 0x989680 ;  /* 0x009896800000c95d */ /* 0x004fea0003900000 */
[----:B------:R-:W2:Y:S02]  /*1fe90*/  @!P4 SYNCS.PHASECHK.TRANS64 P4, [R3+URZ+0x34890], R0 ;  /* 0x034890000300c5a7 */ /* 0x000ea4000808007f */
[----:B--2---:R-:W-:Y:S05]  /*1fea0*/  @!P4 BRA `(.L_x_709) ;  /* 0xfffffffc00f0c947 */ /* 0x004fea000383ffff */
[----:B------:R-:W-:Y:S05]  /*1feb0*/  BRA `(.L_x_984) ;  /* 0xfffffea000707947 */ /* 0x000fea000383ffff */
.L_x_715:
[----:B0-----:R0:W2:Y:S02]  /*1fec0*/  SYNCS.PHASECHK.TRANS64.TRYWAIT P4, [R3+URZ+0x348b0], R0 ;  /* 0x0348b000030075a7 */ /* 0x0010a4000808017f */
[----:B--2---:R-:W-:Y:S05]  /*1fed0*/  @!P4 NANOSLEEP.SYNCS 0x989680 ;  /* 0x009896800000c95d */ /* 0x004fea0003900000 */
[----:B------:R-:W2:Y:S02]  /*1fee0*/  @!P4 SYNCS.PHASECHK.TRANS64 P4, [R3+URZ+0x348b0], R0 ;  /* 0x0348b0000300c5a7 */ /* 0x000ea4000808007f */
[----:B--2---:R-:W-:Y:S05]  /*1fef0*/  @!P4 BRA `(.L_x_715) ;  /* 0xfffffffc00f0c947 */ /* 0x004fea000383ffff */
[----:B------:R-:W-:Y:S05]  /*1ff00*/  BRA `(.L_x_985) ;  /* 0xfffffea400747947 */ /* 0x000fea000383ffff */
.L_x_733:
[----:B------:R-:W-:Y:S01]  /*1ff10*/  BSSY B1, `(.L_x_986) ;  /* 0x0000008000017945 */ /* 0x000fe20003800000 */
[----:B------:R-:W-:Y:S02]  /*1ff20*/  IMAD.MOV.U32 R13, RZ, RZ, R25 ;  /* 0x000000ffff0d7224 */ /* 0x000fe400078e0019 */
[----:B------:R-:W-:Y:S02]  /*1ff30*/  IMAD.MOV.U32 R12, RZ, RZ, RZ ;  /* 0x000000ffff0c7224 */ /* 0x000fe400078e00ff */
[----:B------:R-:W-:Y:S02]  /*1ff40*/  IMAD.MOV.U32 R11, RZ, RZ, 0x1c1f ;  /* 0x00001c1fff0b7424 */ /* 0x000fe400078e00ff */
[----:B------:R-:W-:-:S07]  /*1ff50*/  IMAD.MOV.U32 R15, RZ, RZ, -0x1 ;  /* 0xffffffffff0f7424 */ /* 0x000fce00078e00ff */
[----:B------:R-:W-:Y:S05]  /*1ff60*/  WARPSYNC.COLLECTIVE R15, `(.L_x_987) ;  /* 0x000000000f087348 */ /* 0x000fea0003c00000 */
[----:B------:R0:W1:Y:S02]  /*1ff70*/  SHFL.IDX P6, R14, R13, R12, R11 ;  /* 0x0000000c0d0e7389 */ /* 0x00006400000c000b */
[----:B01----:R-:W-:Y:S01]  /*1ff80*/  ENDCOLLECTIVE ;  /* 0x000000000000791b */ /* 0x003fe20003800000 */
.L_x_987:
[----:B------:R-:W-:Y:S05]  /*1ff90*/  BSYNC B1 ;  /* 0x0000000000017941 */ /* 0x000fea0003800000 */
.L_x_986:
[----:B------:R-:W-:Y:S02]  /*1ffa0*/  IMAD.MOV.U32 R13, RZ, RZ, R24 ;  /* 0x000000ffff0d7224 */ /* 0x000fe400078e0018 */
[----:B------:R-:W-:Y:S02]  /*1ffb0*/  IMAD.MOV.U32 R12, RZ, RZ, RZ ;  /* 0x000000ffff0c7224 */ /* 0x000fe400078e00ff */
[----:B------:R-:W-:Y:S02]  /*1ffc0*/  IMAD.MOV.U32 R11, RZ, RZ, 0x1c1f ;  /* 0x00001c1fff0b7424 */ /* 0x000fe400078e00ff */
[----:B------:R-:W-:Y:S02]  /*1ffd0*/  IMAD.MOV.U32 R15, RZ, RZ, -0x1 ;  /* 0xffffffffff0f7424 */ /* 0x000fe400078e00ff */
[----:B------:R-:W-:-:S07]  /*1ffe0*/  IMAD.MOV.U32 R0, RZ, RZ, R14 ;  /* 0x000000ffff007224 */ /* 0x000fce00078e000e */
[----:B------:R-:W-:Y:S05]  /*1fff0*/  WARPSYNC.COLLECTIVE R15, `(.L_x_988) ;  /* 0x000000000f087348 */ /* 0x000fea0003c00000 */
[----:B------:R0:W1:Y:S02]  /*20000*/  SHFL.IDX P6, R14, R13, R12, R11 ;  /* 0x0000000c0d0e7389 */ /* 0x00006400000c000b */
[----:B01----:R-:W-:Y:S01]  /*20010*/  ENDCOLLECTIVE ;  /* 0x000000000000791b */ /* 0x003fe20003800000 */
.L_x_988:
[----:B------:R-:W-:Y:S02]  /*20020*/  IMAD.MOV.U32 R13, RZ, RZ, R27 ;  /* 0x000000ffff0d7224 */ /* 0x000fe400078e001b */
[----:B------:R-:W-:-:S07]  /*20030*/  IMAD.MOV.U32 R3, RZ, RZ, R14 ;  /* 0x000000ffff037224 */ /* 0x000fce00078e000e */
[----:B------:R-:W-:Y:S05]  /*20040*/  WARPSYNC.COLLECTIVE R15, `(.L_x_989) ;  /* 0x000000000f087348 */ /* 0x000fea0003c00000 */
[----:B------:R0:W1:Y:S02]  /*20050*/  SHFL.IDX P6, R14, R13, R12, R11 ;  /* 0x0000000c0d0e7389 */ /* 0x00006400000c000b */
[----:B01----:R-:W-:Y:S01]  /*20060*/  ENDCOLLECTIVE ;  /* 0x000000000000791b */ /* 0x003fe20003800000 */
.L_x_989:
[----:B------:R-:W-:Y:S02]  /*20070*/  IMAD.MOV.U32 R13, RZ, RZ, R26 ;  /* 0x000000ffff0d7224 */ /* 0x000fe400078e001a */
[----:B------:R-:W-:-:S07]  /*20080*/  IMAD.MOV.U32 R4, RZ, RZ, R14 ;  /* 0x000000ffff047224 */ /* 0x000fce00078e000e */
[----:B------:R-:W-:Y:S05]  /*20090*/  WARPSYNC.COLLECTIVE R15, `(.L_x_990) ;  /* 0x000000000f087348 */ /* 0x000fea0003c00000 */
[----:B------:R0:W1:Y:S02]  /*200a0*/  SHFL.IDX P6, R14, R13, R12, R11 ;  /* 0x0000000c0d0e7389 */ /* 0x00006400000c000b */
[----:B01----:R-:W-:Y:S01]  /*200b0*/  ENDCOLLECTIVE ;  /* 0x000000000000791b */ /* 0x003fe20003800000 */
.L_x_990:
[----:B------:R-:W-:Y:S01]  /*200c0*/  IMAD.MOV.U32 R5, RZ, RZ, R14 ;  /* 0x000000ffff057224 */ /* 0x000fe200078e000e */
[----:B------:R-:W-:Y:S06]  /*200d0*/  BRA `(.L_x_991) ;  /* 0xfffffeb000407947 */ /* 0x000fec000383ffff */
.L_x_737:
[----:B0-----:R0:W1:Y:S02]  /*200e0*/  SYNCS.PHASECHK.TRANS64.TRYWAIT P0, [R2+URZ+0x34800], R5 ;  /* 0x03480005020075a7 */ /* 0x001064000800017f */
[----:B-1----:R-:W-:Y:S05]  /*200f0*/  @!P0 NANOSLEEP.SYNCS 0x989680 ;  /* 0x009896800000895d */ /* 0x002fea0003900000 */
[----:B------:R-:W1:Y:S02]  /*20100*/  @!P0 SYNCS.PHASECHK.TRANS64 P0, [R2+URZ+0x34800], R5 ;  /* 0x03480005020085a7 */ /* 0x000e64000800007f */
[----:B-1----:R-:W-:Y:S05]  /*20110*/  @!P0 BRA `(.L_x_737) ;  /* 0xfffffffc00f08947 */ /* 0x002fea000383ffff */
[----:B------:R-:W-:Y:S05]  /*20120*/  BRA `(.L_x_992) ;  /* 0xfffffeb800b07947 */ /* 0x000fea000383ffff */
.L_x_761:
        /* <DEDUP_REMOVED lines=8> */
.L_x_994:
[----:B------:R-:W-:Y:S05]  /*201b0*/  BSYNC B1 ;  /* 0x0000000000017941 */ /* 0x000fea0003800000 */
.L_x_993:
        /* <DEDUP_REMOVED lines=8> */
.L_x_995:
[----:B------:R-:W-:Y:S02]  /*20240*/  IMAD.MOV.U32 R43, RZ, RZ, R3 ;  /* 0x000000ffff2b7224 */ /* 0x000fe400078e0003 */
[----:B------:R-:W-:Y:S02]  /*20250*/  IMAD.MOV.U32 R13, RZ, RZ, R27 ;  /* 0x000000ffff0d7224 */ /* 0x000fe400078e001b */
[----:B------:R-:W-:-:S07]  /*20260*/  IMAD.MOV.U32 R0, RZ, RZ, R14 ;  /* 0x000000ffff007224 */ /* 0x000fce00078e000e */
[----:B------:R-:W-:Y:S05]  /*20270*/  WARPSYNC.COLLECTIVE R15, `(.L_x_996) ;  /* 0x000000000f087348 */ /* 0x000fea0003c00000 */
[----:B------:R0:W1:Y:S02]  /*20280*/  SHFL.IDX P6, R14, R13, R12, R11 ;  /* 0x0000000c0d0e7389 */ /* 0x00006400000c000b */
[----:B01----:R-:W-:Y:S01]  /*20290*/  ENDCOLLECTIVE ;  /* 0x000000000000791b */ /* 0x003fe20003800000 */
.L_x_996:
[----:B------:R-:W-:Y:S02]  /*202a0*/  IMAD.MOV.U32 R42, RZ, RZ, R0 ;  /* 0x000000ffff2a7224 */ /* 0x000fe400078e0000 */
[----:B------:R-:W-:Y:S02]  /*202b0*/  IMAD.MOV.U32 R13, RZ, RZ, R26 ;  /* 0x000000ffff0d7224 */ /* 0x000fe400078e001a */
[----:B------:R-:W-:-:S07]  /*202c0*/  IMAD.MOV.U32 R5, RZ, RZ, R14 ;  /* 0x000000ffff057224 */ /* 0x000fce00078e000e */
[----:B------:R-:W-:Y:S05]  /*202d0*/  WARPSYNC.COLLECTIVE R15, `(.L_x_997) ;  /* 0x000000000f087348 */ /* 0x000fea0003c00000 */
[----:B------:R0:W1:Y:S02]  /*202e0*/  SHFL.IDX P6, R14, R13, R12, R11 ;  /* 0x0000000c0d0e7389 */ /* 0x00006400000c000b */
[----:B01----:R-:W-:Y:S01]  /*202f0*/  ENDCOLLECTIVE ;  /* 0x000000000000791b */ /* 0x003fe20003800000 */
.L_x_997:
[----:B------:R-:W-:Y:S05]  /*20300*/  BRA `(.L_x_998) ;  /* 0xfffffed8005c7947 */ /* 0x000fea000383ffff */
.L_x_765:
[----:B0-----:R0:W1:Y:S02]  /*20310*/  SYNCS.PHASECHK.TRANS64.TRYWAIT P0, [R2+URZ+0x34800], R5 ;  /* 0x03480005020075a7 */ /* 0x001064000800017f */
[----:B-1----:R-:W-:Y:S05]  /*20320*/  @!P0 NANOSLEEP.SYNCS 0x989680 ;  /* 0x009896800000895d */ /* 0x002fea0003900000 */
[----:B------:R-:W1:Y:S02]  /*20330*/  @!P0 SYNCS.PHASECHK.TRANS64 P0, [R2+URZ+0x34800], R5 ;  /* 0x03480005020085a7 */ /* 0x000e64000800007f */
[----:B-1----:R-:W-:Y:S05]  /*20340*/  @!P0 BRA `(.L_x_765) ;  /* 0xfffffffc00f08947 */ /* 0x002fea000383ffff */
[----:B------:R-:W-:Y:S05]  /*20350*/  BRA `(.L_x_999) ;  /* 0xfffffee000507947 */ /* 0x000fea000383ffff */
.L_x_779:
[----:B-1----:R1:W2:Y:S02]  /*20360*/  SYNCS.PHASECHK.TRANS64.TRYWAIT P2, [R4+URZ+0x34830], R3 ;  /* 0x03483003040075a7 */ /* 0x0022a4000804017f */
[----:B--2---:R-:W-:Y:S05]  /*20370*/  @!P2 NANOSLEEP.SYNCS 0x989680 ;  /* 0x009896800000a95d */ /* 0x004fea0003900000 */
[----:B------:R-:W2:Y:S02]  /*20380*/  @!P2 SYNCS.PHASECHK.TRANS64 P2, [R4+URZ+0x34830], R3 ;  /* 0x034830030400a5a7 */ /* 0x000ea4000804007f */
[----:B--2---:R-:W-:Y:S05]  /*20390*/  @!P2 BRA `(.L_x_779) ;  /* 0xfffffffc00f0a947 */ /* 0x004fea000383ffff */
[----:B------:R-:W-:Y:S05]  /*203a0*/  BRA `(.L_x_778) ;  /* 0xffffff04005c7947 */ /* 0x000fea000383ffff */
.L_x_786:
[----:B-1----:R1:W2:Y:S02]  /*203b0*/  SYNCS.PHASECHK.TRANS64.TRYWAIT P2, [R15+URZ+0x34830], R0 ;  /* 0x034830000f0075a7 */ /* 0x0022a4000804017f */
[----:B--2---:R-:W-:Y:S05]  /*203c0*/  @!P2 NANOSLEEP.SYNCS 0x989680 ;  /* 0x009896800000a95d */ /* 0x004fea0003900000 */
[----:B------:R-:W2:Y:S02]  /*203d0*/  @!P2 SYNCS.PHASECHK.TRANS64 P2, [R15+URZ+0x34830], R0 ;  /* 0x034830000f00a5a7 */ /* 0x000ea4000804007f */
[----:B--2---:R-:W-:Y:S05]  /*203e0*/  @!P2 BRA `(.L_x_786) ;  /* 0xfffffffc00f0a947 */ /* 0x004fea000383ffff */
[----:B------:R-:W-:Y:S05]  /*203f0*/  BRA `(.L_x_785) ;  /* 0xffffff2c00fc7947 */ /* 0x000fea000383ffff */
.L_x_791:
[----:B-1----:R1:W2:Y:S02]  /*20400*/  SYNCS.PHASECHK.TRANS64.TRYWAIT P2, [R20+URZ+0x34850], R0 ;  /* 0x03485000140075a7 */ /* 0x0022a4000804017f */
[----:B--2---:R-:W-:Y:S05]  /*20410*/  @!P2 NANOSLEEP.SYNCS 0x989680 ;  /* 0x009896800000a95d */ /* 0x004fea0003900000 */
[----:B------:R-:W2:Y:S02]  /*20420*/  @!P2 SYNCS.PHASECHK.TRANS64 P2, [R20+URZ+0x34850], R0 ;  /* 0x034850001400a5a7 */ /* 0x000ea4000804007f */
[----:B--2---:R-:W-:Y:S05]  /*20430*/  @!P2 BRA `(.L_x_791) ;  /* 0xfffffffc00f0a947 */ /* 0x004fea000383ffff */
[----:B------:R-:W-:Y:S05]  /*20440*/  BRA `(.L_x_790) ;  /* 0xffffff3800d87947 */ /* 0x000fea000383ffff */
.L_x_797:
[----:B-1----:R1:W2:Y:S02]  /*20450*/  SYNCS.PHASECHK.TRANS64.TRYWAIT P0, [R13+URZ+0x34850], R4 ;  /* 0x034850040d0075a7 */ /* 0x0022a4000800017f */
[----:B--2---:R-:W-:Y:S05]  /*20460*/  @!P0 NANOSLEEP.SYNCS 0x989680 ;  /* 0x009896800000895d */ /* 0x004fea0003900000 */
[----:B------:R-:W2:Y:S02]  /*20470*/  @!P0 SYNCS.PHASECHK.TRANS64 P0, [R13+URZ+0x34850], R4 ;  /* 0x034850040d0085a7 */ /* 0x000ea4000800007f */
[----:B--2---:R-:W-:Y:S05]  /*20480*/  @!P0 BRA `(.L_x_797) ;  /* 0xfffffffc00f08947 */ /* 0x004fea000383ffff */
[----:B------:R-:W-:Y:S05]  /*20490*/  BRA `(.L_x_796) ;  /* 0xffffff5400f87947 */ /* 0x000fea000383ffff */
.L_x_833:
        /* <DEDUP_REMOVED lines=8> */
[----:B------:R-:W-:Y:S05]  /*20520*/  WARPSYNC.COLLECTIVE R15, `(.L_x_1001) ;  /* 0x000000000f087348 */ /* 0x000fea0003c00000 */
[----:B------:R0:W1:Y:S02]  /*20530*/  SHFL.IDX P6, R14, R13, R12, R11 ;  /* 0x0000000c0d0e7389 */ /* 0x00006400000c000b */
[----:B01----:R-:W-:Y:S01]  /*20540*/  ENDCOLLECTIVE ;  /* 0x000000000000791b */ /* 0x003fe20003800000 */
.L_x_1001:
[----:B------:R-:W-:Y:S05]  /*20550*/  BSYNC B1 ;  /* 0x0000000000017941 */ /* 0x000fea0003800000 */
.L_x_1000:
[----:B------:R-:W-:Y:S05]  /*20560*/  BRA `(.L_x_1002) ;  /* 0xffffff9000dc7947 */ /* 0x000fea000383ffff */
.L_x_835:
[----:B------:R-:W-:Y:S01]  /*20570*/  BSSY B1, `(.L_x_1003) ;  /* 0x0000006000017945 */ /* 0x000fe20003800000 */
[----:B------:R-:W-:-:S07]  /*20580*/  IMAD.MOV.U32 R15, RZ, RZ, -0x1 ;  /* 0xffffffffff0f7424 */ /* 0x000fce00078e00ff */
[----:B0-----:R-:W-:Y:S05]  /*20590*/  WARPSYNC.COLLECTIVE R15, `(.L_x_1004) ;  /* 0x000000000f0c7348 */ /* 0x001fea0003c00000 */
[----:B------:R-:W-:Y:S02]  /*205a0*/  ELECT P6, UR62, PT ;  /* 0x00000000003e782f */ /* 0x000fe400038c0000 */
[----:B------:R-:W-:Y:S01]  /*205b0*/  MOV R14, UR62 ;  /* 0x0000003e000e7c02 */ /* 0x000fe20008000f00 */
[----:B0-----:R-:W-:Y:S10]  /*205c0*/  ENDCOLLECTIVE ;  /* 0x000000000000791b */ /* 0x001ff40003800000 */
.L_x_1004:
[----:B------:R-:W-:Y:S05]  /*205d0*/  BSYNC B1 ;  /* 0x0000000000017941 */ /* 0x000fea0003800000 */
.L_x_1003:
[----:B------:R-:W-:Y:S01]  /*205e0*/  PLOP3.LUT P2, PT, P6, PT, PT, 0x80, 0x0 ;  /* 0x000000000000781c */ /* 0x000fe2000374f070 */
[----:B------:R-:W-:-:S12]  /*205f0*/  BRA `(.L_x_834) ;  /* 0xffffff9000d07947 */ /* 0x000fd8000383ffff */
.L_x_837:
[----:B0-----:R-:W2:Y:S02]  /*20600*/  LDL R3, [R1+0x4] ;  /* 0x0000040001037983 */ /* 0x001ea40000100800 */
[----:B--2---:R0:W1:Y:S02]  /*20610*/  SYNCS.PHASECHK.TRANS64.TRYWAIT P0, [R3+URZ+0x34820], R2 ;  /* 0x03482002030075a7 */ /* 0x004064000800017f */
[----:B-1----:R-:W-:Y:S05]  /*20620*/  @!P0 NANOSLEEP.SYNCS 0x989680 ;  /* 0x009896800000895d */ /* 0x002fea0003900000 */
[----:B------:R-:W1:Y:S02]  /*20630*/  @!P0 SYNCS.PHASECHK.TRANS64 P0, [R3+URZ+0x34820], R2 ;  /* 0x03482002030085a7 */ /* 0x000e64000800007f */
[----:B-1----:R-:W-:Y:S05]  /*20640*/  @!P0 BRA `(.L_x_837) ;  /* 0xfffffffc00ec8947 */ /* 0x002fea000383ffff */
[----:B------:R-:W-:Y:S05]  /*20650*/  BRA `(.L_x_1005) ;  /* 0xffffff9000e07947 */ /* 0x000fea000383ffff */
.L_x_841:
[----:B0-----:R0:W1:Y:S02]  /*20660*/  SYNCS.PHASECHK.TRANS64.TRYWAIT P0, [R5+URZ+0x348a0], R8 ;  /* 0x0348a008050075a7 */ /* 0x001064000800017f */
[----:B-1----:R-:W-:Y:S05]  /*20670*/  @!P0 NANOSLEEP.SYNCS 0x989680 ;  /* 0x009896800000895d */ /* 0x002fea0003900000 */
[----:B------:R-:W1:Y:S02]  /*20680*/  @!P0 SYNCS.PHASECHK.TRANS64 P0, [R5+URZ+0x348a0], R8 ;  /* 0x0348a008050085a7 */ /* 0x000e64000800007f */
[----:B-1----:R-:W-:Y:S05]  /*20690*/  @!P0 BRA `(.L_x_841) ;  /* 0xfffffffc00f08947 */ /* 0x002fea000383ffff */
[----:B------:R-:W-:Y:S05]  /*206a0*/  BRA `(.L_x_1006) ;  /* 0xffffff9400047947 */ /* 0x000fea000383ffff */
.L_x_848:
[----:B-1----:R1:W2:Y:S02]  /*206b0*/  SYNCS.PHASECHK.TRANS64.TRYWAIT P0, [R5+URZ+0x348c0], R8 ;  /* 0x0348c008050075a7 */ /* 0x0022a4000800017f */
[----:B--2---:R-:W-:Y:S05]  /*206c0*/  @!P0 NANOSLEEP.SYNCS 0x989680 ;  /* 0x009896800000895d */ /* 0x004fea0003900000 */
[----:B------:R-:W2:Y:S02]  /*206d0*/  @!P0 SYNCS.PHASECHK.TRANS64 P0, [R5+URZ+0x348c0], R8 ;  /* 0x0348c008050085a7 */ /* 0x000ea4000800007f */
[----:B--2---:R-:W-:Y:S05]  /*206e0*/  @!P0 BRA `(.L_x_848) ;  /* 0xfffffffc00f08947 */ /* 0x004fea000383ffff */
[----:B------:R-:W-:Y:S05]  /*206f0*/  BRA `(.L_x_1007) ;  /* 0xffffff9800007947 */ /* 0x000fea000383ffff */
.L_x_856:
[----:B0-----:R0:W1:Y:S02]  /*20700*/  SYNCS.PHASECHK.TRANS64.TRYWAIT P0, [R6+URZ+0x348a0], R5 ;  /* 0x0348a005060075a7 */ /* 0x001064000800017f */
[----:B-1----:R-:W-:Y:S05]  /*20710*/  @!P0 NANOSLEEP.SYNCS 0x989680 ;  /* 0x009896800000895d */ /* 0x002fea0003900000 */
[----:B------:R-:W1:Y:S02]  /*20720*/  @!P0 SYNCS.PHASECHK.TRANS64 P0, [R6+URZ+0x348a0], R5 ;  /* 0x0348a005060085a7 */ /* 0x000e64000800007f */
[----:B-1----:R-:W-:Y:S05]  /*20730*/  @!P0 BRA `(.L_x_856) ;  /* 0xfffffffc00f08947 */ /* 0x002fea000383ffff */
[----:B------:R-:W-:Y:S05]  /*20740*/  BRA `(.L_x_1008) ;  /* 0xffffff9c002c7947 */ /* 0x000fea000383ffff */
.L_x_863:
[----:B-1----:R1:W2:Y:S02]  /*20750*/  SYNCS.PHASECHK.TRANS64.TRYWAIT P0, [R6+URZ+0x348c0], R5 ;  /* 0x0348c005060075a7 */ /* 0x0022a4000800017f */
[----:B--2---:R-:W-:Y:S05]  /*20760*/  @!P0 NANOSLEEP.SYNCS 0x989680 ;  /* 0x009896800000895d */ /* 0x004fea0003900000 */
[----:B------:R-:W2:Y:S02]  /*20770*/  @!P0 SYNCS.PHASECHK.TRANS64 P0, [R6+URZ+0x348c0], R5 ;  /* 0x0348c005060085a7 */ /* 0x000ea4000800007f */
[----:B--2---:R-:W-:Y:S05]  /*20780*/  @!P0 BRA `(.L_x_863) ;  /* 0xfffffffc00f08947 */ /* 0x004fea000383ffff */
[----:B------:R-:W-:Y:S05]  /*20790*/  BRA `(.L_x_1009) ;  /* 0xffffffa000247947 */ /* 0x000fea000383ffff */
.L_x_877:
        /* <DEDUP_REMOVED lines=11> */
.L_x_1011:
[----:B------:R-:W-:Y:S05]  /*20850*/  BSYNC B0 ;  /* 0x0000000000007941 */ /* 0x000fea0003800000 */
.L_x_1010:
[----:B------:R-:W-:Y:S05]  /*20860*/  BRA `(.L_x_1012) ;  /* 0xffffffa8009c7947 */ /* 0x000fea000383ffff */
.L_x_879:
[----:B------:R-:W-:Y:S01]  /*20870*/  BSSY B0, `(.L_x_1013) ;  /* 0x0000006000007945 */ /* 0x000fe20003800000 */
[----:B------:R-:W-:-:S07]  /*20880*/  IMAD.MOV.U32 R15, RZ, RZ, -0x1 ;  /* 0xffffffffff0f7424 */ /* 0x000fce00078e00ff */
[----:B0-----:R-:W-:Y:S05]  /*20890*/  WARPSYNC.COLLECTIVE R15, `(.L_x_1014) ;  /* 0x000000000f0c7348 */ /* 0x001fea0003c00000 */
[----:B------:R-:W-:Y:S02]  /*208a0*/  ELECT P6, UR62, PT ;  /* 0x00000000003e782f */ /* 0x000fe400038c0000 */
[----:B------:R-:W-:Y:S01]  /*208b0*/  MOV R14, UR62 ;  /* 0x0000003e000e7c02 */ /* 0x000fe20008000f00 */
[----:B0-----:R-:W-:Y:S10]  /*208c0*/  ENDCOLLECTIVE ;  /* 0x000000000000791b */ /* 0x001ff40003800000 */
.L_x_1014:
[----:B------:R-:W-:Y:S05]  /*208d0*/  BSYNC B0 ;  /* 0x0000000000007941 */ /* 0x000fea0003800000 */
.L_x_1013:
[----:B------:R-:W-:Y:S05]  /*208e0*/  BRA `(.L_x_1015) ;  /* 0xffffffa800a87947 */ /* 0x000fea000383ffff */
.L_x_881:
[----:B0-----:R0:W1:Y:S02]  /*208f0*/  SYNCS.PHASECHK.TRANS64.TRYWAIT P0, [R0+URZ+0x34840], R2 ;  /* 0x03484002000075a7 */ /* 0x001064000800017f */
[----:B-1----:R-:W-:Y:S05]  /*20900*/  @!P0 NANOSLEEP.SYNCS 0x989680 ;  /* 0x009896800000895d */ /* 0x002fea0003900000 */
[----:B------:R-:W1:Y:S02]  /*20910*/  @!P0 SYNCS.PHASECHK.TRANS64 P0, [R0+URZ+0x34840], R2 ;  /* 0x03484002000085a7 */ /* 0x000e64000800007f */
[----:B-1----:R-:W-:Y:S05]  /*20920*/  @!P0 BRA `(.L_x_881) ;  /* 0xfffffffc00f08947 */ /* 0x002fea000383ffff */
[----:B------:R-:W-:Y:S05]  /*20930*/  BRA `(.L_x_1016) ;  /* 0xffffffac00147947 */ /* 0x000fea000383ffff */
.L_x_885:
[----:B------:R0:W5:Y:S01]  /*20940*/  LDL.LU R9, [R1+0x54] ;  /* 0x0000540001097983 */ /* 0x0001620000300800 */
[----:B------:R-:W-:Y:S02]  /*20950*/  IMAD.MOV.U32 R13, RZ, RZ, R3 ;  /* 0x000000ffff0d7224 */ /* 0x000fe400078e0003 */
[----:B------:R-:W-:Y:S02]  /*20960*/  IMAD.MOV.U32 R12, RZ, RZ, RZ ;  /* 0x000000ffff0c7224 */ /* 0x000fe400078e00ff */
[----:B------:R-:W-:Y:S02]  /*20970*/  IMAD.MOV.U32 R11, RZ, RZ, 0x181f ;  /* 0x0000181fff0b7424 */ /* 0x000fe400078e00ff */
[----:B------:R-:W-:-:S07]  /*20980*/  IMAD.MOV.U32 R15, RZ, RZ, -0x1 ;  /* 0xffffffffff0f7424 */ /* 0x000fce00078e00ff */
[----:B0----5:R-:W-:Y:S05]  /*20990*/  WARPSYNC.COLLECTIVE R15, `(.L_x_1017) ;  /* 0x000000000f087348 */ /* 0x021fea0003c00000 */
[----:B------:R1:W2:Y:S02]  /*209a0*/  SHFL.IDX P6, R14, R13, R12, R11 ;  /* 0x0000000c0d0e7389 */ /* 0x0002a400000c000b */
[----:B012--5:R-:W-:Y:S01]  /*209b0*/  ENDCOLLECTIVE ;  /* 0x000000000000791b */ /* 0x027fe20003800000 */
.L_x_1017:
[----:B------:R-:W-:Y:S02]  /*209c0*/  IMAD.MOV.U32 R13, RZ, RZ, R4 ;  /* 0x000000ffff0d7224 */ /* 0x000fe400078e0004 */
[----:B------:R-:W-:-:S07]  /*209d0*/  IMAD.MOV.U32 R6, RZ, RZ, R14 ;  /* 0x000000ffff067224 */ /* 0x000fce00078e000e */
[----:B------:R-:W-:Y:S05]  /*209e0*/  WARPSYNC.COLLECTIVE R15, `(.L_x_1018) ;  /* 0x000000000f087348 */ /* 0x000fea0003c00000 */
[----:B------:R0:W1:Y:S02]  /*209f0*/  SHFL.IDX P6, R14, R13, R12, R11 ;  /* 0x0000000c0d0e7389 */ /* 0x00006400000c000b */
[----:B01----:R-:W-:Y:S01]  /*20a00*/  ENDCOLLECTIVE ;  /* 0x000000000000791b */ /* 0x003fe20003800000 */
.L_x_1018:
[----:B------:R-:W-:Y:S02]  /*20a10*/  IMAD.IADD R0, R10, 0x1, R17 ;  /* 0x000000010a007824 */ /* 0x000fe400078e0211 */
[----:B------:R-:W-:Y:S02]  /*20a20*/  IMAD R2, R9, R7, RZ ;  /* 0x0000000709027224 */ /* 0x000fe400078e02ff */
[----:B------:R0:W5:Y:S01]  /*20a30*/  LDL R9, [R1+0x30] ;  /* 0x0000300001097983 */ /* 0x0001620000100800 */
[----:B------:R-:W-:Y:S02]  /*20a40*/  IMAD.MOV.U32 R7, RZ, RZ, R14 ;  /* 0x000000ffff077224 */ /* 0x000fe400078e000e */
[----:B------:R-:W-:Y:S01]  /*20a50*/  ISETP.GE.AND P2, PT, R0, R2, PT ;  /* 0x000000020000720c */ /* 0x000fe20003f46270 */
[----:B------:R-:W-:Y:S02]  /*20a60*/  IMAD.MOV.U32 R13, RZ, RZ, R3 ;  /* 0x000000ffff0d7224 */ /* 0x000fe400078e0003 */
[----:B------:R-:W-:-:S02]  /*20a70*/  IMAD.MOV.U32 R12, RZ, RZ, 0x1 ;  /* 0x00000001ff0c7424 */ /* 0x000fc400078e00ff */
[----:B0-----:R-:W-:-:S08]  /*20a80*/  VIADD R5, R0, 0x10 ;  /* 0x0000001000057836 */ /* 0x001fd00000000000 */
[----:B-----5:R-:W-:Y:S05]  /*20a90*/  WARPSYNC.COLLECTIVE R15, `(.L_x_1019) ;  /* 0x000000000f087348 */ /* 0x020fea0003c00000 */
[----:B------:R0:W1:Y:S02]  /*20aa0*/  SHFL.IDX P6, R14, R13, R12, R11 ;  /* 0x0000000c0d0e7389 */ /* 0x00006400000c000b */
[----:B01---5:R-:W-:Y:S01]  /*20ab0*/  ENDCOLLECTIVE ;  /* 0x000000000000791b */ /* 0x023fe20003800000 */
.L_x_1019:
[----:B------:R-:W-:-:S05]  /*20ac0*/  @!P2 LEA R7, P4, R8, R7, 0x1 ;  /* 0x000000070807a211 */ /* 0x000fca00078808ff */
[----:B------:R-:W-:Y:S02]  /*20ad0*/  @!P2 IMAD.X R6, RZ, RZ, R6, P4 ;  /* 0x000000ffff06a224 */ /* 0x000fe400020e0606 */
[----:B------:R-:W-:-:S03]  /*20ae0*/  IMAD.MOV.U32 R13, RZ, RZ, R4 ;  /* 0x000000ffff0d7224 */ /* 0x000fc600078e0004 */
[----:B------:R-:W-:-:S04]  /*20af0*/  @!P2 LOP3.LUT R7, R7, R6, RZ, 0x3c, !PT ;  /* 0x000000060707a212 */ /* 0x000fc800078e3cff */
        /* <DEDUP_REMOVED lines=13> */
.L_x_1020:
[----:B------:R-:W-:Y:S02]  /*20bd0*/  IMAD.MOV.U32 R13, RZ, RZ, R3 ;  /* 0x000000ffff0d7224 */ /* 0x000fe400078e0003 */
[----:B------:R-:W-:Y:S02]  /*20be0*/  IMAD.MOV.U32 R12, RZ, RZ, 0x2 ;  /* 0x00000002ff0c7424 */ /* 0x000fe400078e00ff */
[----:B------:R-:W-:-:S07]  /*20bf0*/  IMAD.MOV.U32 R5, RZ, RZ, R14 ;  /* 0x000000ffff057224 */ /* 0x000fce00078e000e */
[----:B------:R-:W-:Y:S05]  /*20c00*/  WARPSYNC.COLLECTIVE R15, `(.L_x_1021) ;  /* 0x000000000f087348 */ /* 0x000fea0003c00000 */
[----:B------:R0:W1:Y:S02]  /*20c10*/  SHFL.IDX P6, R14, R13, R12, R11 ;  /* 0x0000000c0d0e7389 */ /* 0x00006400000c000b */
[----:B01----:R-:W-:Y:S01]  /*20c20*/  ENDCOLLECTIVE ;  /* 0x000000000000791b */ /* 0x003fe20003800000 */
.L_x_1021:
[----:B------:R-:W-:-:S05]  /*20c30*/  @!P2 LEA R5, P4, R8, R5, 0x1 ;  /* 0x000000050805a211 */ /* 0x000fca00078808ff */
[----:B------:R-:W-:-:S04]  /*20c40*/  @!P2 IMAD.X R6, RZ, RZ, R6, P4 ;  /* 0x000000ffff06a224 */ /* 0x000fc800020e0606 */
[----:B------:R-:W-:Y:S02]  /*20c50*/  @!P2 IMAD.MOV.U32 R7, RZ, RZ, R6 ;  /* 0x000000ffff07a224 */ /* 0x000fe400078e0006 */
[----:B------:R-:W-:Y:S02]  /*20c60*/  @!P2 IMAD.MOV.U32 R6, RZ, RZ, R5 ;  /* 0x000000ffff06a224 */ /* 0x000fe400078e0005 */
[----:B------:R-:W-:Y:S02]  /*20c70*/  IMAD.MOV.U32 R13, RZ, RZ, R4 ;  /* 0x000000ffff0d7224 */ /* 0x000fe400078e0004 */
[----:B------:R-:W-:Y:S01]  /*20c80*/  VIADD R5, R0, 0x20 ;  /* 0x0000002000057836 */ /* 0x000fe20000000000 */
        /* <DEDUP_REMOVED lines=11> */
.L_x_1022:
[----:B------:R-:W-:Y:S02]  /*20d40*/  IMAD.MOV.U32 R13, RZ, RZ, R3 ;  /* 0x000000ffff0d7224 */ /* 0x000fe400078e0003 */
[----:B------:R-:W-:Y:S02]  /*20d50*/  IMAD.MOV.U32 R12, RZ, RZ, 0x3 ;  /* 0x00000003ff0c7424 */ /* 0x000fe400078e00ff */
[----:B------:R-:W-:-:S07]  /*20d60*/  IMAD.MOV.U32 R5, RZ, RZ, R14 ;  /* 0x000000ffff057224 */ /* 0x000fce00078e000e */
[----:B------:R-:W-:Y:S05]  /*20d70*/  WARPSYNC.COLLECTIVE R15, `(.L_x_1023) ;  /* 0x000000000f087348 */ /* 0x000fea0003c00000 */
[----:B------:R0:W1:Y:S02]  /*20d80*/  SHFL.IDX P6, R14, R13, R12, R11 ;  /* 0x0000000c0d0e7389 */ /* 0x00006400000c000b */
[----:B01----:R-:W-:Y:S01]  /*20d90*/  ENDCOLLECTIVE ;  /* 0x000000000000791b */ /* 0x003fe20003800000 */
.L_x_1023:
        /* <DEDUP_REMOVED lines=17> */
.L_x_1024:
[----:B------:R-:W-:Y:S02]  /*20eb0*/  IMAD.MOV.U32 R13, RZ, RZ, R3 ;  /* 0x000000ffff0d7224 */ /* 0x000fe400078e0003 */
[----:B------:R-:W-:Y:S02]  /*20ec0*/  IMAD.MOV.U32 R12, RZ, RZ, 0x4 ;  /* 0x00000004ff0c7424 */ /* 0x000fe400078e00ff */
[----:B------:R-:W-:-:S07]  /*20ed0*/  IMAD.MOV.U32 R5, RZ, RZ, R14 ;  /* 0x000000ffff057224 */ /* 0x000fce00078e000e */
[----:B------:R-:W-:Y:S05]  /*20ee0*/  WARPSYNC.COLLECTIVE R15, `(.L_x_1025) ;  /* 0x000000000f087348 */ /* 0x000fea0003c00000 */
[----:B------:R0:W1:Y:S02]  /*20ef0*/  SHFL.IDX P6, R14, R13, R12, R11 ;  /* 0x0000000c0d0e7389 */ /* 0x00006400000c000b */
[----:B01----:R-:W-:Y:S01]  /*20f00*/  ENDCOLLECTIVE ;  /* 0x000000000000791b */ /* 0x003fe20003800000 */
.L_x_1025:
        /* <DEDUP_REMOVED lines=17> */
.L_x_1026:
[----:B------:R-:W-:Y:S02]  /*21020*/  IMAD.MOV.U32 R13, RZ, RZ, R3 ;  /* 0x000000ffff0d7224 */ /* 0x000fe400078e0003 */
[----:B------:R-:W-:Y:S02]  /*21030*/  IMAD.MOV.U32 R12, RZ, RZ, 0x5 ;  /* 0x00000005ff0c7424 */ /* 0x000fe400078e00ff */
[----:B------:R-:W-:-:S07]  /*21040*/  IMAD.MOV.U32 R5, RZ, RZ, R14 ;  /* 0x000000ffff057224 */ /* 0x000fce00078e000e */
[----:B------:R-:W-:Y:S05]  /*21050*/  WARPSYNC.COLLECTIVE R15, `(.L_x_1027) ;  /* 0x000000000f087348 */ /* 0x000fea0003c00000 */
[----:B------:R0:W1:Y:S02]  /*21060*/  SHFL.IDX P6, R14, R13, R12, R11 ;  /* 0x0000000c0d0e7389 */ /* 0x00006400000c000b */
[----:B01----:R-:W-:Y:S01]  /*21070*/  ENDCOLLECTIVE ;  /* 0x000000000000791b */ /* 0x003fe20003800000 */
.L_x_1027:
        /* <DEDUP_REMOVED lines=17> */
.L_x_1028:
[----:B------:R-:W-:Y:S02]  /*21190*/  IMAD.MOV.U32 R13, RZ, RZ, R3 ;  /* 0x000000ffff0d7224 */ /* 0x000fe400078e0003 */
[----:B------:R-:W-:Y:S02]  /*211a0*/  IMAD.MOV.U32 R12, RZ, RZ, 0x6 ;  /* 0x00000006ff0c7424 */ /* 0x000fe400078e00ff */
[----:B------:R-:W-:-:S07]  /*211b0*/  IMAD.MOV.U32 R5, RZ, RZ, R14 ;  /* 0x000000ffff057224 */ /* 0x000fce00078e000e */
[----:B------:R-:W-:Y:S05]  /*211c0*/  WARPSYNC.COLLECTIVE R15, `(.L_x_1029) ;  /* 0x000000000f087348 */ /* 0x000fea0003c00000 */
[----:B------:R0:W1:Y:S02]  /*211d0*/  SHFL.IDX P6, R14, R13, R12, R11 ;  /* 0x0000000c0d0e7389 */ /* 0x00006400000c000b */
[----:B01----:R-:W-:Y:S01]  /*211e0*/  ENDCOLLECTIVE ;  /* 0x000000000000791b */ /* 0x003fe20003800000 */
.L_x_1029:
        /* <DEDUP_REMOVED lines=17> */
.L_x_1030:
[----:B------:R-:W-:Y:S02]  /*21300*/  IMAD.MOV.U32 R13, RZ, RZ, R3 ;  /* 0x000000ffff0d7224 */ /* 0x000fe400078e0003 */
[----:B------:R-:W-:Y:S02]  /*21310*/  IMAD.MOV.U32 R12, RZ, RZ, 0x7 ;  /* 0x00000007ff0c7424 */ /* 0x000fe400078e00ff */
[----:B------:R-:W-:-:S07]  /*21320*/  IMAD.MOV.U32 R5, RZ, RZ, R14 ;  /* 0x000000ffff057224 */ /* 0x000fce00078e000e */
[----:B------:R-:W-:Y:S05]  /*21330*/  WARPSYNC.COLLECTIVE R15, `(.L_x_1031) ;  /* 0x000000000f087348 */ /* 0x000fea0003c00000 */
[----:B------:R0:W1:Y:S02]  /*21340*/  SHFL.IDX P6, R14, R13, R12, R11 ;  /* 0x0000000c0d0e7389 */ /* 0x00006400000c000b */
[----:B01----:R-:W-:Y:S01]  /*21350*/  ENDCOLLECTIVE ;  /* 0x000000000000791b */ /* 0x003fe20003800000 */
.L_x_1031:
[----:B------:R-:W-:-:S05]  /*21360*/  @!P2 LEA R5, P4, R8, R5, 0x1 ;  /* 0x000000050805a211 */ /* 0x000fca00078808ff */
[----:B------:R-:W-:-:S04]  /*21370*/  @!P2 IMAD.X R6, RZ, RZ, R6, P4 ;  /* 0x000000ffff06a224 */ /* 0x000fc800020e0606 */
[----:B------:R-:W-:Y:S02]  /*21380*/  @!P2 IMAD.MOV.U32 R7, RZ, RZ, R6 ;  /* 0x000000ffff07a224 */ /* 0x000fe400078e0006 */
[----:B------:R-:W-:Y:S02]  /*21390*/  IMAD.MOV.U32 R13, RZ, RZ, R4 ;  /* 0x000000ffff0d7224 */ /* 0x000fe400078e0004 */
[----:B------:R-:W-:-:S05]  /*213a0*/  @!P2 IMAD.MOV.U32 R6, RZ, RZ, R5 ;  /* 0x000000ffff06a224 */ /* 0x000fca00078e0005 */
[----:B------:R-:W-:Y:S01]  /*213b0*/  @!PT LDS RZ, [RZ] ;  /* 0x00000000fffff984 */ /* 0x000fe20000000800 */
[----:B------:R-:W-:Y:S01]  /*213c0*/  @!PT LDS RZ, [RZ] ;  /* 0x00000000fffff984 */ /* 0x000fe20000000800 */
[----:B------:R-:W-:Y:S01]  /*213d0*/  @!PT LDS RZ, [RZ] ;  /* 0x00000000fffff984 */ /* 0x000fe20000000800 */
[----:B------:R0:W-:Y:S01]  /*213e0*/  @!P2 LDGSTS.E.BYPASS.LTC128B.128 [R9+0x13400], desc[UR40][R6.64], !P3 ;  /* 0x134000000609afae */ /* 0x0001e2000d901d68 */
[----:B------:R-:W-:-:S03]  /*213f0*/  IMAD.MOV.U32 R5, RZ, RZ, R14 ;  /* 0x000000ffff057224 */ /* 0x000fc600078e000e */
[----:B------:R0:W-:Y:S04]  /*21400*/  @!P2 LDGSTS.E.BYPASS.LTC128B.128 [R9+0x17400], desc[UR40][R6.64+0x80], !P0 ;  /* 0x174000800609afae */ /* 0x0001e8000c101d68 */
[----:B0-----:R-:W-:Y:S05]  /*21410*/  WARPSYNC.COLLECTIVE R15, `(.L_x_1032) ;  /* 0x000000000f087348 */ /* 0x001fea0003c00000 */
[----:B------:R1:W2:Y:S02]  /*21420*/  SHFL.IDX P6, R14, R13, R12, R11 ;  /* 0x0000000c0d0e7389 */ /* 0x0002a400000c000b */
[----:B012---:R-:W-:Y:S01]  /*21430*/  ENDCOLLECTIVE ;  /* 0x000000000000791b */ /* 0x007fe20003800000 */
.L_x_1032:
[----:B------:R-:W-:Y:S01]  /*21440*/  @!PT LDS RZ, [RZ] ;  /* 0x00000000fffff984 */ /* 0x000fe20000000800 */
[----:B------:R-:W-:Y:S01]  /*21450*/  @!PT LDS RZ, [RZ] ;  /* 0x00000000fffff984 */ /* 0x000fe20000000800 */
[----:B------:R-:W-:Y:S01]  /*21460*/  @!PT LDS RZ, [RZ] ;  /* 0x00000000fffff984 */ /* 0x000fe20000000800 */
[----:B------:R0:W-:Y:S01]  /*21470*/  @!P2 LDGSTS.E.BYPASS.LTC128B.128 [R9+0x1b400], desc[UR40][R6.64+0x100], !P1 ;  /* 0x1b4001000609afae */ /* 0x0001e2000c901d68 */
[----:B------:R-:W-:Y:S01]  /*21480*/  IMAD.MOV.U32 R3, RZ, RZ, R14 ;  /* 0x000000ffff037224 */ /* 0x000fe200078e000e */
[----:B------:R-:W-:Y:S06]  /*21490*/  BRA `(.L_x_1033) ;  /* 0xffffffac00fc7947 */ /* 0x000fec000383ffff */
.L_x_890:
[----:B-1----:R-:W3:Y:S02]  /*214a0*/  LDL R2, [R1+0x4] ;  /* 0x0000040001027983 */ /* 0x002ee40000100800 */
[----:B---3--:R1:W3:Y:S02]  /*214b0*/  SYNCS.PHASECHK.TRANS64.TRYWAIT P0, [R2+URZ+0x34820], R0 ;  /* 0x03482000020075a7 */ /* 0x0082e4000800017f */
[----:B---3--:R-:W-:Y:S05]  /*214c0*/  @!P0 NANOSLEEP.SYNCS 0x989680 ;  /* 0x009896800000895d */ /* 0x008fea0003900000 */
[----:B------:R-:W3:Y:S02]  /*214d0*/  @!P0 SYNCS.PHASECHK.TRANS64 P0, [R2+URZ+0x34820], R0 ;  /* 0x03482000020085a7 */ /* 0x000ee4000800007f */
[----:B---3--:R-:W-:Y:S05]  /*214e0*/  @!P0 BRA `(.L_x_890) ;  /* 0xfffffffc00ec8947 */ /* 0x008fea000383ffff */
[----:B------:R-:W-:Y:S05]  /*214f0*/  BRA `(.L_x_1034) ;  /* 0xffffffb000747947 */ /* 0x000fea000383ffff */
.L_x_899:
[----:B-1----:R1:W3:Y:S02]  /*21500*/  SYNCS.PHASECHK.TRANS64.TRYWAIT P0, [R3+URZ+0x34840], R2 ;  /* 0x03484002030075a7 */ /* 0x0022e4000800017f */
[----:B---3--:R-:W-:Y:S05]  /*21510*/  @!P0 NANOSLEEP.SYNCS 0x989680 ;  /* 0x009896800000895d */ /* 0x008fea0003900000 */
[----:B------:R-:W3:Y:S02]  /*21520*/  @!P0 SYNCS.PHASECHK.TRANS64 P0, [R3+URZ+0x34840], R2 ;  /* 0x03484002030085a7 */ /* 0x000ee4000800007f */
[----:B---3--:R-:W-:Y:S05]  /*21530*/  @!P0 BRA `(.L_x_899) ;  /* 0xfffffffc00f08947 */ /* 0x008fea000383ffff */
[----:B------:R-:W-:Y:S05]  /*21540*/  BRA `(.L_x_1035) ;  /* 0xffffffb400407947 */ /* 0x000fea000383ffff */
.L_x_906:
[----:B0-----:R0:W1:Y:S02]  /*21550*/  SYNCS.PHASECHK.TRANS64.TRYWAIT P0, [R2+URZ+0x34860], R3 ;  /* 0x03486003020075a7 */ /* 0x001064000800017f */
[----:B-1----:R-:W-:Y:S05]  /*21560*/  @!P0 NANOSLEEP.SYNCS 0x989680 ;  /* 0x009896800000895d */ /* 0x002fea0003900000 */
[----:B------:R-:W1:Y:S02]  /*21570*/  @!P0 SYNCS.PHASECHK.TRANS64 P0, [R2+URZ+0x34860], R3 ;  /* 0x03486003020085a7 */ /* 0x000e64000800007f */
[----:B-1----:R-:W-:Y:S05]  /*21580*/  @!P0 BRA `(.L_x_906) ;  /* 0xfffffffc00f08947 */ /* 0x002fea000383ffff */
[----:B------:R-:W-:Y:S05]  /*21590*/  BRA `(.L_x_1036) ;  /* 0xffffffb800587947 */ /* 0x000fea000383ffff */
.L_x_916:
[----:B--2---:R2:W3:Y:S02]  /*215a0*/  SYNCS.PHASECHK.TRANS64.TRYWAIT P0, [R3+URZ+0x34840], R2 ;  /* 0x03484002030075a7 */ /* 0x0044e4000800017f */
[----:B---3--:R-:W-:Y:S05]  /*215b0*/  @!P0 NANOSLEEP.SYNCS 0x989680 ;  /* 0x009896800000895d */ /* 0x008fea0003900000 */
[----:B------:R-:W3:Y:S02]  /*215c0*/  @!P0 SYNCS.PHASECHK.TRANS64 P0, [R3+URZ+0x34840], R2 ;  /* 0x03484002030085a7 */ /* 0x000ee4000800007f */
[----:B---3--:R-:W-:Y:S05]  /*215d0*/  @!P0 BRA `(.L_x_916) ;  /* 0xfffffffc00f08947 */ /* 0x008fea000383ffff */
[----:B------:R-:W-:Y:S05]  /*215e0*/  BRA `(.L_x_1037) ;  /* 0xffffffc000087947 */ /* 0x000fea000383ffff */
.L_x_923:
[----:B0-----:R0:W2:Y:S02]  /*215f0*/  SYNCS.PHASECHK.TRANS64.TRYWAIT P0, [R2+URZ+0x34860], R3 ;  /* 0x03486003020075a7 */ /* 0x0010a4000800017f */
[----:B--2---:R-:W-:Y:S05]  /*21600*/  @!P0 NANOSLEEP.SYNCS 0x989680 ;  /* 0x009896800000895d */ /* 0x004fea0003900000 */
[----:B------:R-:W2:Y:S02]  /*21610*/  @!P0 SYNCS.PHASECHK.TRANS64 P0, [R2+URZ+0x34860], R3 ;  /* 0x03486003020085a7 */ /* 0x000ea4000800007f */
[----:B--2---:R-:W-:Y:S05]  /*21620*/  @!P0 BRA `(.L_x_923) ;  /* 0xfffffffc00f08947 */ /* 0x004fea000383ffff */
[----:B------:R-:W-:Y:S05]  /*21630*/  BRA `(.L_x_1038) ;  /* 0xffffffc400207947 */ /* 0x000fea000383ffff */
.L_x_933:
[----:B--2---:R2:W4:Y:S02]  /*21640*/  SYNCS.PHASECHK.TRANS64.TRYWAIT P0, [R3+URZ+0x34840], R2 ;  /* 0x03484002030075a7 */ /* 0x004524000800017f */
[----:B----4-:R-:W-:Y:S05]  /*21650*/  @!P0 NANOSLEEP.SYNCS 0x989680 ;  /* 0x009896800000895d */ /* 0x010fea0003900000 */
[----:B------:R-:W4:Y:S02]  /*21660*/  @!P0 SYNCS.PHASECHK.TRANS64 P0, [R3+URZ+0x34840], R2 ;  /* 0x03484002030085a7 */ /* 0x000f24000800007f */
[----:B----4-:R-:W-:Y:S05]  /*21670*/  @!P0 BRA `(.L_x_933) ;  /* 0xfffffffc00f08947 */ /* 0x010fea000383ffff */
[----:B------:R-:W-:Y:S05]  /*21680*/  BRA `(.L_x_1039) ;  /* 0xffffffc800a47947 */ /* 0x000fea000383ffff */
.L_x_940:
[----:B0-----:R0:W2:Y:S02]  /*21690*/  SYNCS.PHASECHK.TRANS64.TRYWAIT P0, [R2+URZ+0x34860], R5 ;  /* 0x03486005020075a7 */ /* 0x0010a4000800017f */
[----:B--2---:R-:W-:Y:S05]  /*216a0*/  @!P0 NANOSLEEP.SYNCS 0x989680 ;  /* 0x009896800000895d */ /* 0x004fea0003900000 */
[----:B------:R-:W2:Y:S02]  /*216b0*/  @!P0 SYNCS.PHASECHK.TRANS64 P0, [R2+URZ+0x34860], R5 ;  /* 0x03486005020085a7 */ /* 0x000ea4000800007f */
[----:B--2---:R-:W-:Y:S05]  /*216c0*/  @!P0 BRA `(.L_x_940) ;  /* 0xfffffffc00f08947 */ /* 0x004fea000383ffff */
[----:B------:R-:W-:Y:S05]  /*216d0*/  BRA `(.L_x_1040) ;  /* 0xffffffcc00b87947 */ /* 0x000fea000383ffff */
.L_x_952:
[----:B0-----:R0:W2:Y:S02]  /*216e0*/  SYNCS.PHASECHK.TRANS64.TRYWAIT P0, [R0+URZ+0x34860], R2 ;  /* 0x03486002000075a7 */ /* 0x0010a4000800017f */
[----:B--2---:R-:W-:Y:S05]  /*216f0*/  @!P0 NANOSLEEP.SYNCS 0x989680 ;  /* 0x009896800000895d */ /* 0x004fea0003900000 */
[----:B------:R-:W2:Y:S02]  /*21700*/  @!P0 SYNCS.PHASECHK.TRANS64 P0, [R0+URZ+0x34860], R2 ;  /* 0x03486002000085a7 */ /* 0x000ea4000800007f */
[----:B--2---:R-:W-:Y:S05]  /*21710*/  @!P0 BRA `(.L_x_952) ;  /* 0xfffffffc00f08947 */ /* 0x004fea000383ffff */
[----:B------:R-:W-:Y:S05]  /*21720*/  BRA `(.L_x_1041) ;  /* 0xffffffd4001c7947 */ /* 0x000fea000383ffff */
.L_x_960:
[----:B------:R-:W-:Y:S01]  /*21730*/  BSSY B0, `(.L_x_1042) ;  /* 0x0000008000007945 */ /* 0x000fe20003800000 */
[----:B------:R-:W-:Y:S02]  /*21740*/  IMAD.MOV.U32 R13, RZ, RZ, R16 ;  /* 0x000000ffff0d7224 */ /* 0x000fe400078e0010 */
[----:B------:R-:W-:Y:S02]  /*21750*/  IMAD.MOV.U32 R12, RZ, RZ, RZ ;  /* 0x000000ffff0c7224 */ /* 0x000fe400078e00ff */
[----:B------:R-:W-:Y:S02]  /*21760*/  IMAD.MOV.U32 R11, RZ, RZ, 0x1f ;  /* 0x0000001fff0b7424 */ /* 0x000fe400078e00ff */
[----:B------:R-:W-:-:S07]  /*21770*/  IMAD.MOV.U32 R15, RZ, RZ, -0x1 ;  /* 0xffffffffff0f7424 */ /* 0x000fce00078e00ff */
[----:B012---:R-:W-:Y:S05]  /*21780*/  WARPSYNC.COLLECTIVE R15, `(.L_x_1043) ;  /* 0x000000000f087348 */ /* 0x007fea0003c00000 */
[----:B------:R3:W4:Y:S02]  /*21790*/  SHFL.IDX P6, R14, R13, R12, R11 ;  /* 0x0000000c0d0e7389 */ /* 0x00072400000c000b */
[----:B01234-:R-:W-:Y:S01]  /*217a0*/  ENDCOLLECTIVE ;  /* 0x000000000000791b */ /* 0x01ffe20003800000 */
.L_x_1043:
[----:B------:R-:W-:Y:S05]  /*217b0*/  BSYNC B0 ;  /* 0x0000000000007941 */ /* 0x000fea0003800000 */
.L_x_1042:
[----:B------:R-:W-:Y:S01]  /*217c0*/  IMAD.MOV.U32 R13, RZ, RZ, R16 ;  /* 0x000000ffff0d7224 */ /* 0x000fe200078e0010 */
[----:B------:R-:W-:Y:S01]  /*217d0*/  LOP3.LUT P1, RZ, R8, 0x1, RZ, 0xc0, !PT ;  /* 0x0000000108ff7812 */ /* 0x000fe2000782c0ff */
        /* <DEDUP_REMOVED lines=8> */
.L_x_1044:
[----:B------:R-:W-:Y:S02]  /*21860*/  ULDC UR4, c[0x0][0xc3c] ;  /* 0x00030f0000047ab9 */ /* 0x000fe40000000800 */
[----:B------:R-:W-:-:S13]  /*21870*/  ISETP.GE.OR P0, PT, R5, UR4, !P5 ;  /* 0x0000000405007c0c */ /* 0x000fda000ef06670 */
[----:B------:R-:W0:Y:S01]  /*21880*/  @!P0 LDC.64 R2, c[0x0][0xc80] ;  /* 0x00032000ff028b82 */ /* 0x000e220000000a00 */
[----:B------:R-:W-:Y:S02]  /*21890*/  IMAD.MOV.U32 R11, RZ, RZ, RZ ;  /* 0x000000ffff0b7224 */ /* 0x000fe400078e00ff */
[----:B------:R-:W-:Y:S02]  /*218a0*/  IMAD.MOV.U32 R4, RZ, RZ, R14 ;  /* 0x000000ffff047224 */ /* 0x000fe400078e000e */
[----:B0-----:R-:W-:-:S06]  /*218b0*/  @!P0 IMAD.WIDE R2, R5, 0x4, R2 ;  /* 0x0000000405028825 */ /* 0x001fcc00078e0202 */
[----:B------:R0:W2:Y:S01]  /*218c0*/  @!P0 LDG.E R3, desc[UR40][R2.64] ;  /* 0x0000002802038981 */ /* 0x0000a2000c1e1900 */
[C---:B------:R-:W-:Y:S02]  /*218d0*/  ISETP.GE.U32.AND P2, PT, R7.reuse, 0x8, PT ;  /* 0x000000080700780c */ /* 0x040fe40003f46070 */
[C---:B------:R-:W-:Y:S01]  /*218e0*/  ISETP.GE.U32.AND P3, PT, R7.reuse, 0x10, PT ;  /* 0x000000100700780c */ /* 0x040fe20003f66070 */
[----:B0-----:R-:W-:Y:S02]  /*218f0*/  IMAD.MOV.U32 R2, RZ, RZ, RZ ;  /* 0x000000ffff027224 */ /* 0x001fe400078e00ff */
[----:B--2---:R-:W-:Y:S01]  /*21900*/  @!P0 IMAD.MOV.U32 R2, RZ, RZ, R3 ;  /* 0x000000ffff028224 */ /* 0x004fe200078e0003 */
[----:B------:R-:W-:-:S03]  /*21910*/  ISETP.GE.U32.AND P0, PT, R7, 0x2, PT ;  /* 0x000000020700780c */ /* 0x000fc60003f06070 */
[----:B------:R-:W-:-:S10]  /*21920*/  IMAD.MOV.U32 R13, RZ, RZ, R2 ;  /* 0x000000ffff0d7224 */ /* 0x000fd400078e0002 */
[----:B------:R-:W-:Y:S05]  /*21930*/  WARPSYNC.COLLECTIVE R15, `(.L_x_1045) ;  /* 0x000000000f087348 */ /* 0x000fea0003c00000 */
[----:B------:R0:W1:Y:S02]  /*21940*/  SHFL.UP P6, R14, R13, R12, R11 ;  /* 0x0400000c0d0e7389 */ /* 0x00006400000c000b */
[----:B01----:R-:W-:Y:S01]  /*21950*/  ENDCOLLECTIVE ;  /* 0x000000000000791b */ /* 0x003fe20003800000 */
.L_x_1045:
[----:B------:R-:W-:Y:S02]  /*21960*/  IMAD.MOV.U32 R12, RZ, RZ, 0x2 ;  /* 0x00000002ff0c7424 */ /* 0x000fe400078e00ff */
[----:B------:R-:W-:-:S05]  /*21970*/  IMAD.MOV.U32 R3, RZ, RZ, R14 ;  /* 0x000000ffff037224 */ /* 0x000fca00078e000e */
[----:B------:R-:W-:Y:S02]  /*21980*/  SEL R3, R3, RZ, P1 ;  /* 0x000000ff03037207 */ /* 0x000fe40000800000 */
[----:B------:R-:W-:-:S03]  /*21990*/  ISETP.GE.U32.AND P1, PT, R7, 0x4, PT ;  /* 0x000000040700780c */ /* 0x000fc60003f26070 */
[----:B------:R-:W-:-:S04]  /*219a0*/  IMAD.IADD R3, R2, 0x1, R3 ;  /* 0x0000000102037824 */ /* 0x000fc800078e0203 */
[----:B------:R-:W-:-:S07]  /*219b0*/  IMAD.MOV.U32 R13, RZ, RZ, R3 ;  /* 0x000000ffff0d7224 */ /* 0x000fce00078e0003 */
[----:B------:R-:W-:Y:S05]  /*219c0*/  WARPSYNC.COLLECTIVE R15, `(.L_x_1046) ;  /* 0x000000000f087348 */ /* 0x000fea0003c00000 */
[----:B------:R0:W1:Y:S02]  /*219d0*/  SHFL.UP P6, R14, R13, R12, R11 ;  /* 0x0400000c0d0e7389 */ /* 0x00006400000c000b */
[----:B01----:R-:W-:Y:S01]  /*219e0*/  ENDCOLLECTIVE ;  /* 0x000000000000791b */ /* 0x003fe20003800000 */
.L_x_1046:
        /* <DEDUP_REMOVED lines=8> */
.L_x_1047:
        /* <DEDUP_REMOVED lines=8> */
.L_x_1048:
        /* <DEDUP_REMOVED lines=8> */
.L_x_1049:
        /* <DEDUP_REMOVED lines=9> */
.L_x_1050:
[----:B------:R-:W-:Y:S01]  /*21c00*/  IMAD.MOV.U32 R6, RZ, RZ, R14 ;  /* 0x000000ffff067224 */ /* 0x000fe200078e000e */
[----:B------:R-:W-:Y:S06]  /*21c10*/  BRA `(.L_x_1051) ;  /* 0xffffffd400b47947 */ /* 0x000fec000383ffff */
.L_x_965:
[----:B------:R-:W-:Y:S01]  /*21c20*/  BSSY B0, `(.L_x_1052) ;  /* 0x0000008000007945 */ /* 0x000fe20003800000 */
[----:B-----5:R-:W-:Y:S02]  /*21c30*/  IMAD.MOV.U32 R13, RZ, RZ, R2 ;  /* 0x000000ffff0d7224 */ /* 0x020fe400078e0002 */
[----:B------:R-:W-:Y:S02]  /*21c40*/  IMAD.MOV.U32 R12, RZ, RZ, 0x1 ;  /* 0x00000001ff0c7424 */ /* 0x000fe400078e00ff */
[----:B------:R-:W-:Y:S02]  /*21c50*/  IMAD.MOV.U32 R11, RZ, RZ, RZ ;  /* 0x000000ffff0b7224 */ /* 0x000fe400078e00ff */
[----:B------:R-:W-:-:S07]  /*21c60*/  IMAD.MOV.U32 R15, RZ, RZ, -0x1 ;  /* 0xffffffffff0f7424 */ /* 0x000fce00078e00ff */
[----:B01----:R-:W-:Y:S05]  /*21c70*/  WARPSYNC.COLLECTIVE R15, `(.L_x_1053) ;  /* 0x000000000f087348 */ /* 0x003fea0003c00000 */
[----:B------:R2:W3:Y:S02]  /*21c80*/  SHFL.UP P6, R14, R13, R12, R11 ;  /* 0x0400000c0d0e7389 */ /* 0x0004e400000c000b */
[----:B0123--:R-:W-:Y:S01]  /*21c90*/  ENDCOLLECTIVE ;  /* 0x000000000000791b */ /* 0x00ffe20003800000 */
.L_x_1053:
[----:B------:R-:W-:Y:S05]  /*21ca0*/  BSYNC B0 ;  /* 0x0000000000007941 */ /* 0x000fea0003800000 */
.L_x_1052:
[----:B------:R-:W2:Y:S01]  /*21cb0*/  LDL R3, [R1+0x8] ;  /* 0x0000080001037983 */ /* 0x000ea20000100800 */
[----:B------:R-:W-:Y:S02]  /*21cc0*/  IMAD.MOV.U32 R12, RZ, RZ, 0x2 ;  /* 0x00000002ff0c7424 */ /* 0x000fe400078e00ff */
[----:B------:R-:W-:Y:S02]  /*21cd0*/  IMAD.MOV.U32 R11, RZ, RZ, RZ ;  /* 0x000000ffff0b7224 */ /* 0x000fe400078e00ff */
[----:B------:R-:W-:Y:S01]  /*21ce0*/  IMAD.MOV.U32 R15, RZ, RZ, -0x1 ;  /* 0xffffffffff0f7424 */ /* 0x000fe200078e00ff */
[----:B--2---:R-:W-:Y:S01]  /*21cf0*/  LOP3.LUT P4, RZ, R3, 0x1, RZ, 0xc0, !PT ;  /* 0x0000000103ff7812 */ /* 0x004fe2000788c0ff */
[----:B------:R-:W-:-:S05]  /*21d00*/  IMAD.MOV.U32 R3, RZ, RZ, R14 ;  /* 0x000000ffff037224 */ /* 0x000fca00078e000e */
[----:B------:R-:W-:-:S05]  /*21d10*/  SEL R3, R3, RZ, P4 ;  /* 0x000000ff03037207 */ /* 0x000fca0002000000 */
[----:B------:R-:W-:-:S04]  /*21d20*/  IMAD.IADD R3, R2, 0x1, R3 ;  /* 0x0000000102037824 */ /* 0x000fc800078e0203 */
[----:B------:R-:W-:-:S07]  /*21d30*/  IMAD.MOV.U32 R13, RZ, RZ, R3 ;  /* 0x000000ffff0d7224 */ /* 0x000fce00078e0003 */
[----:B------:R-:W-:Y:S05]  /*21d40*/  WARPSYNC.COLLECTIVE R15, `(.L_x_1054) ;  /* 0x000000000f087348 */ /* 0x000fea0003c00000 */
[----:B------:R0:W1:Y:S02]  /*21d50*/  SHFL.UP P6, R14, R13, R12, R11 ;  /* 0x0400000c0d0e7389 */ /* 0x00006400000c000b */
[----:B01----:R-:W-:Y:S01]  /*21d60*/  ENDCOLLECTIVE ;  /* 0x000000000000791b */ /* 0x003fe20003800000 */
.L_x_1054:
        /* <DEDUP_REMOVED lines=8> */
.L_x_1055:
        /* <DEDUP_REMOVED lines=8> */
.L_x_1056:
        /* <DEDUP_REMOVED lines=8> */
.L_x_1057:
        /* <DEDUP_REMOVED lines=9> */
.L_x_1058:
[----:B------:R-:W-:Y:S01]  /*21f80*/  IMAD.MOV.U32 R6, RZ, RZ, R14 ;  /* 0x000000ffff067224 */ /* 0x000fe200078e000e */
[----:B------:R-:W-:Y:S06]  /*21f90*/  BRA `(.L_x_1059) ;  /* 0xffffffd400747947 */ /* 0x000fec000383ffff */
.L_x_967:
[----:B------:R-:W-:Y:S01]  /*21fa0*/  BSSY B0, `(.L_x_1060) ;  /* 0x0000006000007945 */ /* 0x000fe20003800000 */
[----:B------:R-:W-:Y:S01]  /*21fb0*/  PLOP3.LUT P6, PT, P6, PT, PT, 0x8, 0x0 ;  /* 0x000000000000781c */ /* 0x000fe200037ce170 */
[----:B------:R-:W-:-:S12]  /*21fc0*/  IMAD.MOV.U32 R15, RZ, RZ, -0x1 ;  /* 0xffffffffff0f7424 */ /* 0x000fd800078e00ff */
[----:B01----:R-:W-:Y:S05]  /*21fd0*/  WARPSYNC.COLLECTIVE R15, `(.L_x_1061) ;  /* 0x000000000f087348 */ /* 0x003fea0003c00000 */
[----:B------:R-:W-:Y:S01]  /*21fe0*/  VOTE.ANY R14, PT, P6 ;  /* 0x00000000000e7806 */ /* 0x000fe200030e0100 */
[----:B01----:R-:W-:Y:S06]  /*21ff0*/  ENDCOLLECTIVE ;  /* 0x000000000000791b */ /* 0x003fec0003800000 */
.L_x_1061:
[----:B------:R-:W-:Y:S05]  /*22000*/  BSYNC B0 ;  /* 0x0000000000007941 */ /* 0x000fea0003800000 */
.L_x_1060:
        /* <DEDUP_REMOVED lines=9> */
.L_x_1062:
[----:B------:R-:W-:Y:S01]  /*220a0*/  IMAD.MOV.U32 R17, RZ, RZ, R14 ;  /* 0x000000ffff117224 */ /* 0x000fe200078e000e */
[----:B------:R-:W-:Y:S06]  /*220b0*/  BRA `(.L_x_1063) ;  /* 0xffffffd400647947 */ /* 0x000fec000383ffff */
.L_x_969:
[----:B------:R-:W-:Y:S01]  /*220c0*/  BSSY B0, `(.L_x_1064) ;  /* 0x0000007000007945 */ /* 0x000fe20003800000 */
[----:B------:R-:W-:Y:S02]  /*220d0*/  IMAD.MOV.U32 R13, RZ, RZ, R5 ;  /* 0x000000ffff0d7224 */ /* 0x000fe400078e0005 */
[----:B------:R-:W-:Y:S02]  /*220e0*/  IMAD.MOV.U32 R11, RZ, RZ, 0x1f ;  /* 0x0000001fff0b7424 */ /* 0x000fe400078e00ff */
[----:B------:R-:W-:-:S07]  /*220f0*/  IMAD.MOV.U32 R15, RZ, RZ, -0x1 ;  /* 0xffffffffff0f7424 */ /* 0x000fce00078e00ff */
[----:B01-3--:R-:W-:Y:S05]  /*22100*/  WARPSYNC.COLLECTIVE R15, `(.L_x_1065) ;  /* 0x000000000f087348 */ /* 0x00bfea0003c00000 */
[----:B------:R2:W4:Y:S02]  /*22110*/  SHFL.IDX P6, R14, R13, R12, R11 ;  /* 0x0000000c0d0e7389 */ /* 0x00052400000c000b */
[----:B01234-:R-:W-:Y:S01]  /*22120*/  ENDCOLLECTIVE ;  /* 0x000000000000791b */ /* 0x01ffe20003800000 */
.L_x_1065:
[----:B------:R-:W-:Y:S05]  /*22130*/  BSYNC B0 ;  /* 0x0000000000007941 */ /* 0x000fea0003800000 */
.L_x_1064:
[----:B------:R-:W-:Y:S01]  /*22140*/  IMAD.MOV.U32 R2, RZ, RZ, R14 ;  /* 0x000000ffff027224 */ /* 0x000fe200078e000e */
[----:B------:R-:W-:Y:S06]  /*22150*/  BRA `(.L_x_968) ;  /* 0xffffffd400587947 */ /* 0x000fec000383ffff */
.L_x_973:
[----:B0-----:R0:W2:Y:S02]  /*22160*/  SYNCS.PHASECHK.TRANS64.TRYWAIT P0, [R0+URZ+0x34820], R3 ;  /* 0x03482003000075a7 */ /* 0x0010a4000800017f */
[----:B--2---:R-:W-:Y:S05]  /*22170*/  @!P0 NANOSLEEP.SYNCS 0x989680 ;  /* 0x009896800000895d */ /* 0x004fea0003900000 */
[----:B------:R-:W2:Y:S02]  /*22180*/  @!P0 SYNCS.PHASECHK.TRANS64 P0, [R0+URZ+0x34820], R3 ;  /* 0x03482003000085a7 */ /* 0x000ea4000800007f */
[----:B--2---:R-:W-:Y:S05]  /*22190*/  @!P0 BRA `(.L_x_973) ;  /* 0xfffffffc00f08947 */ /* 0x004fea000383ffff */
[----:B------:R-:W-:Y:S05]  /*221a0*/  BRA `(.L_x_1066) ;  /* 0xffffffd800487947 */ /* 0x000fea000383ffff */
.L_x_974:
        /* <DEDUP_REMOVED lines=11> */
.L_x_1068:
[----:B------:R-:W-:Y:S05]  /*22260*/  BSYNC B0 ;  /* 0x0000000000007941 */ /* 0x000fea0003800000 */
.L_x_1067:
[----:B------:R-:W-:Y:S05]  /*22270*/  BRA `(.L_x_1069) ;  /* 0xffffffd800307947 */ /* 0x000fea000383ffff */
.L_x_975:
[----:B------:R-:W-:Y:S01]  /*22280*/  BSSY B0, `(.L_x_1070) ;  /* 0x0000006000007945 */ /* 0x000fe20003800000 */
[----:B------:R-:W-:-:S07]  /*22290*/  IMAD.MOV.U32 R15, RZ, RZ, -0x1 ;  /* 0xffffffffff0f7424 */ /* 0x000fce00078e00ff */
[----:B012---:R-:W-:Y:S05]  /*222a0*/  WARPSYNC.COLLECTIVE R15, `(.L_x_1071) ;  /* 0x000000000f0c7348 */ /* 0x007fea0003c00000 */
[----:B------:R-:W-:Y:S02]  /*222b0*/  ELECT P6, UR62, PT ;  /* 0x00000000003e782f */ /* 0x000fe400038c0000 */
[----:B------:R-:W-:Y:S01]  /*222c0*/  MOV R14, UR62 ;  /* 0x0000003e000e7c02 */ /* 0x000fe20008000f00 */
[----:B012---:R-:W-:Y:S10]  /*222d0*/  ENDCOLLECTIVE ;  /* 0x000000000000791b */ /* 0x007ff40003800000 */
.L_x_1071:
[----:B------:R-:W-:Y:S05]  /*222e0*/  BSYNC B0 ;  /* 0x0000000000007941 */ /* 0x000fea0003800000 */
.L_x_1070:
[----:B------:R-:W-:Y:S05]  /*222f0*/  BRA `(.L_x_1072) ;  /* 0xffffffd800247947 */ /* 0x000fea000383ffff */
.L_x_977:
[----:B0-----:R0:W2:Y:S02]  /*22300*/  SYNCS.PHASECHK.TRANS64.TRYWAIT P0, [R6+URZ], R5 ;  /* 0x00000005060075a7 */ /* 0x0010a4000800017f */
[----:B--2---:R-:W-:Y:S05]  /*22310*/  @!P0 NANOSLEEP.SYNCS 0x989680 ;  /* 0x009896800000895d */ /* 0x004fea0003900000 */
[----:B------:R-:W2:Y:S02]  /*22320*/  @!P0 SYNCS.PHASECHK.TRANS64 P0, [R6+URZ], R5 ;  /* 0x00000005060085a7 */ /* 0x000ea4000800007f */
[----:B--2---:R-:W-:Y:S05]  /*22330*/  @!P0 BRA `(.L_x_977) ;  /* 0xfffffffc00f08947 */ /* 0x004fea000383ffff */
[----:B------:R-:W-:Y:S05]  /*22340*/  BRA `(.L_x_1073) ;  /* 0xffffffd800607947 */ /* 0x000fea000383ffff */
.L_x_978:
[----:B--2---:R2:W3:Y:S02]  /*22350*/  SYNCS.PHASECHK.TRANS64.TRYWAIT P0, [R7+URZ], R2 ;  /* 0x00000002070075a7 */ /* 0x0044e4000800017f */
[----:B---3--:R-:W-:Y:S05]  /*22360*/  @!P0 NANOSLEEP.SYNCS 0x989680 ;  /* 0x009896800000895d */ /* 0x008fea0003900000 */
[----:B------:R-:W3:Y:S02]  /*22370*/  @!P0 SYNCS.PHASECHK.TRANS64 P0, [R7+URZ], R2 ;  /* 0x00000002070085a7 */ /* 0x000ee4000800007f */
[----:B---3--:R-:W-:Y:S05]  /*22380*/  @!P0 BRA `(.L_x_978) ;  /* 0xfffffffc00f08947 */ /* 0x008fea000383ffff */
[----:B------:R-:W-:Y:S05]  /*22390*/  BRA `(.L_x_1074) ;  /* 0xffffffd800547947 */ /* 0x000fea000383ffff */
.L_x_980:
[----:B---3--:R3:W4:Y:S02]  /*223a0*/  SYNCS.PHASECHK.TRANS64.TRYWAIT P0, [R4+URZ], R5 ;  /* 0x00000005040075a7 */ /* 0x008724000800017f */
[----:B----4-:R-:W-:Y:S05]  /*223b0*/  @!P0 NANOSLEEP.SYNCS 0x989680 ;  /* 0x009896800000895d */ /* 0x010fea0003900000 */
[----:B------:R-:W4:Y:S02]  /*223c0*/  @!P0 SYNCS.PHASECHK.TRANS64 P0, [R4+URZ], R5 ;  /* 0x00000005040085a7 */ /* 0x000f24000800007f */
[----:B----4-:R-:W-:Y:S05]  /*223d0*/  @!P0 BRA `(.L_x_980) ;  /* 0xfffffffc00f08947 */ /* 0x010fea000383ffff */
[----:B------:R-:W-:Y:S05]  /*223e0*/  BRA `(.L_x_1075) ;  /* 0xffffffd8005c7947 */ /* 0x000fea000383ffff */
.L_x_1076:
        /* <DEDUP_REMOVED lines=9> */
.L_x_15109:


//--------------------- .text._ZN7cutlass13device_kernelIN5flash11enable_sm90INS1_16FlashAttnFwdSm90INS1_25CollectiveMainloopFwdSm90ILi2EN4cute5tupleIJNS5_1CILi1EEES8_S8_EEENS6_IJNS7_ILi128EEENS7_ILi96EEENS7_ILi192EEEEEELi128ENS_10bfloat16_tEfNS_4arch4Sm90ELb0ELb1ELb0ELb0ELb0ELb0ELb0ELb1ELb1ELb1ELb0ELb0EEENS1_21CollectiveEpilogueFwdINS6_IJSA_SA_SB_EEES9_SE_SG_Li256ELb0ELb1ELb0ELb0EEENS1_30DynamicPersistentTileSchedulerILi256ELi128ELb0ELb1ELb1EEEEEEEEEvNT_6ParamsE --------------------------
	.section	.text._ZN7cutlass13device_kernelIN5flash11enable_sm90INS1_16FlashAttnFwdSm90INS1_25CollectiveMainloopFwdSm90ILi2EN4cute5tupleIJNS5_1CILi1EEES8_S8_EEENS6_IJNS7_ILi128EEENS7_ILi96EEENS7_ILi192EEEEEELi128ENS_10bfloat16_tEfNS_4arch4Sm90ELb0ELb1ELb0ELb0ELb0ELb0ELb0ELb1ELb1ELb1ELb0ELb0EEENS1_21CollectiveEpilogueFwdINS6_IJSA_SA_SB_EEES9_SE_SG_Li256ELb0ELb1ELb0ELb0EEENS1_30DynamicPersistentTileSchedulerILi256ELi128ELb0ELb1ELb1EEEEEEEEEvNT_6ParamsE,"ax",@progbits
	.align	128
.text._ZN7cutlass13device_kernelIN5flash11enable_sm90INS1_16FlashAttnFwdSm90INS1_25CollectiveMainloopFwdSm90ILi2EN4cute5tupleIJNS5_1CILi1EEES8_S8_EEENS6_IJNS7_ILi128EEENS7_ILi96EEENS7_ILi192EEEEEELi128ENS_10bfloat16_tEfNS_4arch4Sm90ELb0ELb1ELb0ELb0ELb0ELb0ELb0ELb1ELb1ELb1ELb0ELb0EEENS1_21CollectiveEpilogueFwdINS6_IJSA_SA_SB_EEES9_SE_SG_Li256ELb0ELb1ELb0ELb0EEENS1_30DynamicPersistentTileSchedulerILi256ELi128ELb0ELb1ELb1EEEEEEEEEvNT_6ParamsE:
        .type           _ZN7cutlass13device_kernelIN5flash11enable_sm90INS1_16FlashAttnFwdSm90INS1_25CollectiveMainloopFwdSm90ILi2EN4cute5tupleIJNS5_1CILi1EEES8_S8_EEENS6_IJNS7_ILi128EEENS7_ILi96EEENS7_ILi192EEEEEELi128ENS_10bfloat16_tEfNS_4arch4Sm90ELb0ELb1ELb0ELb0ELb0ELb0ELb0ELb1ELb1ELb1ELb0ELb0EEENS1_21CollectiveEpilogueFwdINS6_IJSA_SA_SB_EEES9_SE_SG_Li256ELb0ELb1ELb0ELb0EEENS1_30DynamicPersistentTileSchedulerILi256ELi128ELb0ELb1ELb1EEEEEEEEEvNT_6ParamsE,@function
        .size           _ZN7cutlass13device_kernelIN5flash11enable_sm90INS1_16FlashAttnFwdSm90INS1_25CollectiveMainloopFwdSm90ILi2EN4cute5tupleIJNS5_1CILi1EEES8_S8_EEENS6_IJNS7_ILi128EEENS7_ILi96EEENS7_ILi192EEEEEELi128ENS_10bfloat16_tEfNS_4arch4Sm90ELb0ELb1ELb0ELb0ELb0ELb0ELb0ELb1ELb1ELb1ELb0ELb0EEENS1_21CollectiveEpilogueFwdINS6_IJSA_SA_SB_EEES9_SE_SG_Li256ELb0ELb1ELb0ELb0EEENS1_30DynamicPersistentTileSchedulerILi256ELi128ELb0ELb1ELb1EEEEEEEEEvNT_6ParamsE,(.L_x_15110 - _ZN7cutlass13device_kernelIN5flash11enable_sm90INS1_16FlashAttnFwdSm90INS1_25CollectiveMainloopFwdSm90ILi2EN4cute5tupleIJNS5_1CILi1EEES8_S8_EEENS6_IJNS7_ILi128EEENS7_ILi96EEENS7_ILi192EEEEEELi128ENS_10bfloat16_tEfNS_4arch4Sm90ELb0ELb1ELb0ELb0ELb0ELb0ELb0ELb1ELb1ELb1ELb0ELb0EEENS1_21CollectiveEpilogueFwdINS6_IJSA_SA_SB_EEES9_SE_SG_Li256ELb0ELb1ELb0ELb0EEENS1_30DynamicPersistentTileSchedulerILi256ELi128ELb0ELb1ELb1EEEEEEEEEvNT_6ParamsE)
        .other          _ZN7cutlass13device_kernelIN5flash11enable_sm90INS1_16FlashAttnFwdSm90INS1_25CollectiveMainloopFwdSm90ILi2EN4cute5tupleIJNS5_1CILi1EEES8_S8_EEENS6_IJNS7_ILi128EEENS7_ILi96EEENS7_ILi192EEEEEELi128ENS_10bfloat16_tEfNS_4arch4Sm90ELb0ELb1ELb0ELb0ELb0ELb0ELb0ELb1ELb1ELb1ELb0ELb0EEENS1_21CollectiveEpilogueFwdINS6_IJSA_SA_SB_EEES9_SE_SG_Li256ELb0ELb1ELb0ELb0EEENS1_30DynamicPersistentTileSchedulerILi256ELi128ELb0ELb1ELb1EEEEEEEEEvNT_6ParamsE,@"STO_CUDA_ENTRY STV_DEFAULT"
_ZN7cutlass13device_kernelIN5flash11enable_sm90INS1_16FlashAttnFwdSm90INS1_25CollectiveMainloopFwdSm90ILi2EN4cute5tupleIJNS5_1CILi1EEES8_S8_EEENS6_IJNS7_ILi128EEENS7_ILi96EEENS7_ILi192EEEEEELi128ENS_10bfloat16_tEfNS_4arch4Sm90ELb0ELb1ELb0ELb0ELb0ELb0ELb0ELb1ELb1ELb1ELb0ELb0EEENS1_21CollectiveEpilogueFwdINS6_IJSA_SA_SB_EEES9_SE_SG_Li256ELb0ELb1ELb0ELb0EEENS1_30DynamicPersistentTileSchedulerILi256ELi128ELb0ELb1ELb1EEEEEEEEEvNT_6ParamsE:
        /* <DEDUP_REMOVED lines=18> */
.L_x_1078:
[----:B------:R-:W-:Y:S05]  /*0120*/  BSYNC B0 ;  /* 0x0000000000007941 */ /* 0x000fea0003800000 */
.L_x_1077:
        /* <DEDUP_REMOVED lines=41> */
.L_x_1079:
        /* <DEDUP_REMOVED lines=22> */
.L_x_1080:
        /* <DEDUP_REMOVED lines=18> */
.L_x_1081:
        /* <DEDUP_REMOVED lines=22> */
.L_x_1082:
        /* <DEDUP_REMOVED lines=22> */
.L_x_1083:
        /* <DEDUP_REMOVED lines=8> */
.L_x_1085:
[----:B------:R-:W-:-:S08]  /*0980*/  NOP ;  /* 0x0000000000007918 */ /* 0x000fd00000000000 */
[----:B------:R-:W1:Y:S02]  /*0990*/  USETMAXREG.TRY_ALLOC.CTAPOOL UP0, 0xf0 ;  /* 0x000000f0000079c8 */ /* 0x000e640008000600 */
[----:B-1----:R-:W-:-:S13]  /*09a0*/  PLOP3.LUT P0, PT, PT, PT, UP0, 0x80, 0x0 ;  /* 0x000000000000781c */ /* 0x002fda0003f0f008 */
[----:B------:R-:W-:Y:S05]  /*09b0*/  @!P0 BRA `(.L_x_1085) ;  /* 0xfffffffc00f08947 */ /* 0x000fea000383ffff */
[----:B------:R-:W1:Y:S08]  /*09c0*/  S2UR UR4, SR_CTAID.X ;  /* 0x00000000000479c3 */ /* 0x000e700000002500 */
[----:B------:R-:W-:Y:S08]  /*09d0*/  BAR.ARV 0x4, 0x180 ;  /* 0x0106000000007b1d */ /* 0x000ff00000002000 */
[----:B------:R-:W1:Y:S08]  /*09e0*/  LDC R0, c[0x0][0xc38] ;  /* 0x00030e00ff007b82 */ /* 0x000e700000000800 */
[----:B------:R-:W-:Y:S06]  /*09f0*/  BAR.ARV 0x8, 0x180 ;  /* 0x0206000000007b1d */ /* 0x000fec0000002000 */
[----:B-1----:R-:W-:-:S13]  /*0a00*/  ISETP.LE.AND P0, PT, R0, UR4, PT ;  /* 0x0000000400007c0c */ /* 0x002fda000bf03270 */
[----:B------:R-:W-:Y:S05]  /*0a10*/  @P0 EXIT ;  /* 0x000000000000094d */ /* 0x000fea0003800000 */
[----:B------:R-:W2:Y:S01]  /*0a20*/  LDL R3, [R1+0x1c] ;  /* 0x00001c0001037983 */ /* 0x000ea20000100800 */
[----:B------:R-:W-:Y:S01]  /*0a30*/  IMAD.MOV.U32 R165, RZ, RZ, RZ ;  /* 0x000000ffffa57224 */ /* 0x000fe200078e00ff */
[----:B------:R-:W-:Y:S01]  /*0a40*/  UMOV UR38, URZ ;  /* 0x0000003f00267c82 */ /* 0x000fe20008000000 */
[----:B------:R-:W-:Y:S01]  /*0a50*/  UMOV UR36, URZ ;  /* 0x0000003f00247c82 */ /* 0x000fe20008000000 */
[----:B0-----:R-:W0:Y:S02]  /*0a60*/  S2R R2, SR_TID.X ;  /* 0x0000000000027919 */ /* 0x001e240000002100 */
[----:B0-----:R-:W-:-:S05]  /*0a70*/  VIADD R173, R2, 0xffffff80 ;  /* 0xffffff8002ad7836 */ /* 0x001fca0000000000 */
[----:B------:R-:W-:-:S04]  /*0a80*/  SHF.R.S32.HI R0, RZ, 0x1f, R173 ;  /* 0x0000001fff007819 */ /* 0x000fc800000114ad */
[CC--:B------:R-:W-:Y:S02]  /*0a90*/  LEA.HI R2, R0.reuse, R173.reuse, RZ, 0x7 ;  /* 0x000000ad00027211 */ /* 0x0c0fe400078f38ff */
[-C--:B------:R-:W-:Y:S02]  /*0aa0*/  LEA.HI R4, R0, R173.reuse, RZ, 0x5 ;  /* 0x000000ad00047211 */ /* 0x080fe400078f28ff */
[----:B------:R-:W-:Y:S02]  /*0ab0*/  LOP3.LUT R166, R2, 0xffffff80, RZ, 0xc0, !PT ;  /* 0xffffff8002a67812 */ /* 0x000fe400078ec0ff */
[-C--:B------:R-:W-:Y:S01]  /*0ac0*/  LEA.HI R11, R0, R173.reuse, RZ, 0x2 ;  /* 0x000000ad000b7211 */ /* 0x080fe200078f10ff */
[----:B------:R-:W-:Y:S01]  /*0ad0*/  IMAD.SHL.U32 R5, R4, 0x20, RZ ;  /* 0x0000002004057824 */ /* 0x000fe200078e00ff */
[----:B------:R-:W-:Y:S01]  /*0ae0*/  LEA.HI R164, R0, R173, RZ, 0x3 ;  /* 0x000000ad00a47211 */ /* 0x000fe200078f18ff */
[----:B------:R-:W-:Y:S01]  /*0af0*/  IMAD.IADD R166, R173, 0x1, -R166 ;  /* 0x00000001ada67824 */ /* 0x000fe200078e0aa6 */
[----:B------:R-:W-:-:S02]  /*0b00*/  SHF.R.S32.HI R167, RZ, 0x7, R2 ;  /* 0x00000007ffa77819 */ /* 0x000fc40000011402 */
[----:B------:R-:W-:Y:S02]  /*0b10*/  LOP3.LUT R162, R164, 0xfffffff8, RZ, 0xc0, !PT ;  /* 0xfffffff8a4a27812 */ /* 0x000fe400078ec0ff */
[----:B------:R-:W-:Y:S02]  /*0b20*/  SHF.R.S32.HI R7, RZ, 0x1f, R166 ;  /* 0x0000001fff077819 */ /* 0x000fe400000114a6 */
[----:B------:R-:W-:Y:S01]  /*0b30*/  LEA.HI R2, R2, R167, RZ, 0x1 ;  /* 0x000000a702027211 */ /* 0x000fe200078f08ff */
[----:B------:R-:W-:Y:S01]  /*0b40*/  IMAD.IADD R162, R173, 0x1, -R162 ;  /* 0x00000001ada27824 */ /* 0x000fe200078e0aa2 */
[CC--:B------:R-:W-:Y:S02]  /*0b50*/  LEA.HI R8, R7.reuse, R166.reuse, RZ, 0x2 ;  /* 0x000000a607087211 */ /* 0x0c0fe400078f10ff */
[----:B------:R-:W-:Y:S01]  /*0b60*/  LEA.HI R7, R7, R166, RZ, 0x5 ;  /* 0x000000a607077211 */ /* 0x000fe200078f28ff */
[----:B------:R-:W-:Y:S01]  /*0b70*/  IMAD.SHL.U32 R23, R162, 0x8, RZ ;  /* 0x00000008a2177824 */ /* 0x000fe200078e00ff */
[----:B------:R-:W-:-:S02]  /*0b80*/  SHF.R.S32.HI R9, RZ, 0x2, R8 ;  /* 0x00000002ff097819 */ /* 0x000fc40000011408 */
[----:B------:R-:W-:Y:S01]  /*0b90*/  SHF.R.S32.HI R10, RZ, 0x1f, R8 ;  /* 0x0000001fff0a7819 */ /* 0x000fe20000011408 */
[----:B------:R-:W-:Y:S01]  /*0ba0*/  VIADD R160, R23, 0x40 ;  /* 0x0000004017a07836 */ /* 0x000fe20000000000 */
[----:B------:R-:W-:Y:S02]  /*0bb0*/  LOP3.LUT R5, R5, 0xfffffc00, RZ, 0xc0, !PT ;  /* 0xfffffc0005057812 */ /* 0x000fe400078ec0ff */
[----:B------:R-:W-:Y:S02]  /*0bc0*/  LEA.HI R10, R10, R9, RZ, 0x3 ;  /* 0x000000090a0a7211 */ /* 0x000fe400078f18ff */
[----:B------:R-:W-:Y:S02]  /*0bd0*/  SHF.R.S32.HI R7, RZ, 0x5, R7 ;  /* 0x00000005ff077819 */ /* 0x000fe40000011407 */
[----:B------:R-:W-:Y:S02]  /*0be0*/  LOP3.LUT R10, R10, 0xfffffff8, RZ, 0xc0, !PT ;  /* 0xfffffff80a0a7812 */ /* 0x000fe400078ec0ff */
[----:B------:R-:W-:-:S02]  /*0bf0*/  LOP3.LUT R2, R2, 0x3fffffe, RZ, 0xc0, !PT ;  /* 0x03fffffe02027812 */ /* 0x000fc400078ec0ff */
[----:B------:R-:W-:Y:S01]  /*0c00*/  SHF.R.S32.HI R164, RZ, 0x3, R164 ;  /* 0x00000003ffa47819 */ /* 0x000fe200000114a4 */
[----:B------:R-:W-:Y:S01]  /*0c10*/  IMAD.IADD R10, R9, 0x1, -R10 ;  /* 0x00000001090a7824 */ /* 0x000fe200078e0a0a */
[----:B------:R-:W-:Y:S01]  /*0c20*/  SHF.R.S32.HI R172, RZ, 0x1f, R23 ;  /* 0x0000001fffac7819 */ /* 0x000fe20000011417 */
[----:B------:R-:W-:Y:S01]  /*0c30*/  IMAD.IADD R2, R167, 0x1, -R2 ;  /* 0x00000001a7027824 */ /* 0x000fe200078e0a02 */
[----:B------:R-:W-:Y:S01]  /*0c40*/  SHF.R.S32.HI R171, RZ, 0x1f, R160 ;  /* 0x0000001fffab7819 */ /* 0x000fe200000114a0 */
[----:B------:R-:W-:-:S04]  /*0c50*/  IMAD R7, R7, 0x10, R10 ;  /* 0x0000001007077824 */ /* 0x000fc800078e020a */
[----:B------:R-:W-:Y:S01]  /*0c60*/  IMAD R168, R2, 0x40, R7 ;  /* 0x0000004002a87824 */ /* 0x000fe200078e0207 */
[----:B--2---:R-:W-:Y:S02]  /*0c70*/  R2UR UR5, R3 ;  /* 0x00000000030572ca */ /* 0x004fe400000e0000 */
[----:B------:R-:W-:-:S04]  /*0c80*/  LEA.HI R3, R0, R173, RZ, 0x4 ;  /* 0x000000ad00037211 */ /* 0x000fc800078f20ff */
[----:B------:R-:W-:Y:S02]  /*0c90*/  SHF.R.S32.HI R6, RZ, 0x4, R3 ;  /* 0x00000004ff067819 */ /* 0x000fe40000011403 */
[C---:B------:R-:W-:Y:S02]  /*0ca0*/  LOP3.LUT R4, R3.reuse, 0x3fffff0, RZ, 0xc0, !PT ;  /* 0x03fffff003047812 */ /* 0x040fe400078ec0ff */
[----:B------:R-:W-:-:S03]  /*0cb0*/  LEA.HI R3, R3, R6, RZ, 0x1 ;  /* 0x0000000603037211 */ /* 0x000fc600078f08ff */
[----:B------:R-:W-:Y:S01]  /*0cc0*/  IMAD.IADD R4, R173, 0x1, -R4 ;  /* 0x00000001ad047824 */ /* 0x000fe200078e0a04 */
[----:B------:R-:W-:Y:S01]  /*0cd0*/  LOP3.LUT R3, R3, 0x1ffffffe, RZ, 0xc0, !PT ;  /* 0x1ffffffe03037812 */ /* 0x000fe200078ec0ff */
[----:B------:R-:W-:Y:S02]  /*0ce0*/  ULOP3.LUT UR5, UR5, 0x1, URZ, 0xfc, !UPT ;  /* 0x0000000105057892 */ /* 0x000fe4000f8efc3f */
[----:B------:R-:W-:Y:S02]  /*0cf0*/  IMAD R4, R4, 0x40, R5 ;  /* 0x0000004004047824 */ /* 0x000fe400078e0205 */
[----:B------:R-:W-:Y:S01]  /*0d00*/  IMAD.IADD R3, R6, 0x1, -R3 ;  /* 0x0000000106037824 */ /* 0x000fe200078e0a03 */
[----:B------:R-:W-:Y:S01]  /*0d10*/  LOP3.LUT R6, R11, 0xfffffffc, RZ, 0xc0, !PT ;  /* 0xfffffffc0b067812 */ /* 0x000fe200078ec0ff */
[----:B------:R-:W-:Y:S02]  /*0d20*/  IMAD.U32 R170, RZ, RZ, UR5 ;  /* 0x00000005ffaa7e24 */ /* 0x000fe4000f8e00ff */
[----:B------:R-:W-:Y:S01]  /*0d30*/  IMAD R169, R3, 0x8, R4 ;  /* 0x0000000803a97824 */ /* 0x000fe200078e0204 */
[----:B------:R-:W-:Y:S01]  /*0d40*/  LOP3.LUT R3, R8, 0x7ffffffc, RZ, 0xc0, !PT ;  /* 0x7ffffffc08037812 */ /* 0x000fe200078ec0ff */
[----:B------:R-:W-:-:S04]  /*0d50*/  IMAD.IADD R6, R173, 0x1, -R6 ;  /* 0x00000001ad067824 */ /* 0x000fc800078e0a06 */
[----:B------:R-:W-:Y:S01]  /*0d60*/  IMAD.IADD R18, R166, 0x1, -R3 ;  /* 0x00000001a6127824 */ /* 0x000fe200078e0a03 */
[----:B------:R-:W-:-:S04]  /*0d70*/  LEA.HI R0, R6, R6, RZ, 0x1 ;  /* 0x0000000606007211 */ /* 0x000fc800078f08ff */
[----:B------:R-:W-:Y:S01]  /*0d80*/  LOP3.LUT R5, R0, 0x1ffffffe, RZ, 0xc0, !PT ;  /* 0x1ffffffe00057812 */ /* 0x000fe200078ec0ff */
[----:B------:R-:W-:-:S04]  /*0d90*/  IMAD.U32 R0, RZ, RZ, UR4 ;  /* 0x00000004ff007e24 */ /* 0x000fc8000f8e00ff */
[----:B------:R-:W-:-:S04]  /*0da0*/  IMAD.IADD R5, R6, 0x1, -R5 ;  /* 0x0000000106057824 */ /* 0x000fc800078e0a05 */
[----:B------:R-:W-:-:S07]  /*0db0*/  IMAD R19, R5, 0x8, R168 ;  /* 0x0000000805137824 */ /* 0x000fce00078e02a8 */
.L_x_1182:
[----:B0----5:R-:W0:Y:S01]  /*0dc0*/  LDC R5, c[0x0][0xc60] ;  /* 0x00031800ff057b82 */ /* 0x021e220000000800 */
[----:B--2---:R-:W-:Y:S01]  /*0dd0*/  IMAD.MOV.U32 R2, RZ, RZ, R0 ;  /* 0x000000ffff027224 */ /* 0x004fe200078e0000 */
[----:B------:R-:W-:Y:S01]  /*0de0*/  ULDC UR4, c[0x0][0xc78] ;  /* 0x00031e0000047ab9 */ /* 0x000fe20000000800 */
[----:B0-----:R-:W-:-:S13]  /*0df0*/  ISETP.NE.AND P0, PT, R5, 0x1, PT ;  /* 0x000000010500780c */ /* 0x001fda0003f05270 */
[----:B---3--:R-:W0:Y:S08]  /*0e00*/  @P0 LDC R3, c[0x0][0xc64] ;  /* 0x00031900ff030b82 */ /* 0x008e300000000800 */
[----:B------:R-:W1:Y:S01]  /*0e10*/  @P0 LDC R4, c[0x0][0xc68] ;  /* 0x00031a00ff040b82 */ /* 0x000e620000000800 */
[----:B0-----:R-:W-:-:S05]  /*0e20*/  @P0 IMAD.HI.U32 R3, R0, R3, RZ ;  /* 0x0000000300030227 */ /* 0x001fca00078e00ff */
[----:B-1----:R-:W-:-:S04]  /*0e30*/  @P0 SHF.R.U32.HI R2, RZ, R4, R3 ;  /* 0x00000004ff020219 */ /* 0x002fc80000011603 */
[----:B------:R-:W-:Y:S01]  /*0e40*/  ISETP.GE.AND P0, PT, R2, UR4, PT ;  /* 0x0000000402007c0c */ /* 0x000fe2000bf06270 */
[----:B------:R-:W-:-:S04]  /*0e50*/  IMAD.MOV R3, RZ, RZ, -R2 ;  /* 0x000000ffff037224 */ /* 0x000fc800078e0a02 */
[----:B------:R-:W-:-:S08]  /*0e60*/  IMAD R15, R5, R3, R0 ;  /* 0x00000003050f7224 */ /* 0x000fd000078e0200 */
[----:B----4-:R-:W-:Y:S05]  /*0e70*/  @!P0 BRA `(.L_x_1086) ;  /* 0x0000000000208947 */ /* 0x010fea0003800000 */
[----:B------:R-:W0:Y:S01]  /*0e80*/  LDC R3, c[0x0][0xc6c] ;  /* 0x00031b00ff037b82 */ /* 0x000e220000000800 */
[----:B------:R-:W-:Y:S01]  /*0e90*/  IMAD.MOV.U32 R0, RZ, RZ, R15 ;  /* 0x000000ffff007224 */ /* 0x000fe200078e000f */
[----:B0-----:R-:W-:-:S13]  /*0ea0*/  ISETP.NE.AND P0, PT, R3, 0x1, PT ;  /* 0x000000010300780c */ /* 0x001fda0003f05270 */
[----:B------:R-:W0:Y:S02]  /*0eb0*/  @P0 LDC.64 R4, c[0x0][0xc70] ;  /* 0x00031c00ff040b82 */ /* 0x000e240000000a00 */
[----:B0-----:R-:W-:-:S05]  /*0ec0*/  @P0 IMAD.HI.U32 R4, R15, R4, RZ ;  /* 0x000000040f040227 */ /* 0x001fca00078e00ff */
[----:B------:R-:W-:-:S05]  /*0ed0*/  @P0 SHF.R.U32.HI R0, RZ, R5, R4 ;  /* 0x00000005ff000219 */ /* 0x000fca0000011604 */
[----:B------:R-:W-:Y:S01]  /*0ee0*/  IMAD R3, R0, R3, RZ ;  /* 0x0000000300037224 */ /* 0x000fe200078e02ff */
[----:B------:R-:W-:Y:S06]  /*0ef0*/  BRA `(.L_x_1087) ;  /* 0x00000000001c7947 */ /* 0x000fec0003800000 */
.L_x_1086:
[----:B------:R-:W0:Y:S01]  /*0f00*/  LDC R3, c[0x0][0xc54] ;  /* 0x00031500ff037b82 */ /* 0x000e220000000800 */
[----:B------:R-:W-:Y:S01]  /*0f10*/  IMAD.MOV.U32 R0, RZ, RZ, R15 ;  /* 0x000000ffff007224 */ /* 0x000fe200078e000f */
[----:B0-----:R-:W-:-:S13]  /*0f20*/  ISETP.NE.AND P0, PT, R3, 0x1, PT ;  /* 0x000000010300780c */ /* 0x001fda0003f05270 */
[----:B------:R-:W0:Y:S02]  /*0f30*/  @P0 LDC.64 R4, c[0x0][0xc58] ;  /* 0x00031600ff040b82 */ /* 0x000e240000000a00 */
[----:B0-----:R-:W-:-:S05]  /*0f40*/  @P0 IMAD.HI.U32 R4, R15, R4, RZ ;  /* 0x000000040f040227 */ /* 0x001fca00078e00ff */
[----:B------:R-:W-:-:S05]  /*0f50*/  @P0 SHF.R.U32.HI R0, RZ, R5, R4 ;  /* 0x00000005ff000219 */ /* 0x000fca0000011604 */
[----:B------:R-:W-:-:S07]  /*0f60*/  IMAD R3, R0, R3, RZ ;  /* 0x0000000300037224 */ /* 0x000fce00078e02ff */
.L_x_1087:
[----:B------:R-:W0:Y:S01]  /*0f70*/  LDC R163, c[0x0][0xc48] ;  /* 0x00031200ffa37b82 */ /* 0x000e220000000800 */
[----:B------:R-:W-:Y:S01]  /*0f80*/  LOP3.LUT R0, RZ, R0, RZ, 0x33, !PT ;  /* 0x00000000ff007212 */ /* 0x000fe200078e33ff */
[----:B------:R-:W-:Y:S01]  /*0f90*/  IMAD.IADD R3, R15, 0x1, -R3 ;  /* 0x000000010f037824 */ /* 0x000fe200078e0a03 */
[----:B------:R-:W-:Y:S01]  /*0fa0*/  ULDC UR4, c[0x0][0xc3c] ;  /* 0x00030f0000047ab9 */ /* 0x000fe20000000800 */
[----:B------:R-:W-:Y:S02]  /*0fb0*/  ULDC UR6, c[0x0][0xc54] ;  /* 0x0003150000067ab9 */ /* 0x000fe40000000800 */
[----:B------:R-:W-:Y:S01]  /*0fc0*/  VIADD R0, R0, UR4 ;  /* 0x0000000400007c36 */ /* 0x000fe20008000000 */
[----:B------:R-:W-:Y:S01]  /*0fd0*/  ULDC.64 UR4, c[0x0][0x418] ;  /* 0x0001060000047ab9 */ /* 0x000fe20000000a00 */
[----:B------:R-:W1:Y:S01]  /*0fe0*/  LDC R4, c[0x0][0x448] ;  /* 0x00011200ff047b82 */ /* 0x000e620000000800 */
[----:B------:R-:W-:Y:S01]  /*0ff0*/  IMAD R15, R2, UR6, R3 ;  /* 0x00000006020f7c24 */ /* 0x000fe2000f8e0203 */
[----:B------:R-:W-:Y:S01]  /*1000*/  ISETP.NE.U32.AND P0, PT, RZ, UR4, PT ;  /* 0x00000004ff007c0c */ /* 0x000fe2000bf05070 */
[----:B------:R-:W-:-:S02]  /*1010*/  IMAD.SHL.U32 R17, R0, 0x80, RZ ;  /* 0x0000008000117824 */ /* 0x000fc400078e00ff */
[----:B------:R-:W-:Y:S01]  /*1020*/  IMAD.MOV.U32 R161, RZ, RZ, R15 ;  /* 0x000000ffffa17224 */ /* 0x000fe200078e000f */
[----:B------:R-:W-:Y:S01]  /*1030*/  ISETP.NE.AND.EX P0, PT, RZ, UR5, PT, P0 ;  /* 0x00000005ff007c0c */ /* 0x000fe2000bf05300 */
[----:B------:R-:W-:Y:S01]  /*1040*/  VIADD R2, R17, 0x7f ;  /* 0x0000007f11027836 */ /* 0x000fe20000000000 */
[----:B------:R-:W2:Y:S01]  /*1050*/  LDC.64 R12, c[0x0][0x9e0] ;  /* 0x00027800ff0c7b82 */ /* 0x000ea20000000a00 */
[----:B0-----:R-:W-:-:S07]  /*1060*/  ISETP.NE.AND P2, PT, R163, 0x1, PT ;  /* 0x00000001a300780c */ /* 0x001fce0003f45270 */
[----:B------:R-:W0:Y:S01]  /*1070*/  LDC R8, c[0x0][0x288] ;  /* 0x0000a200ff087b82 */ /* 0x000e220000000800 */
[----:B-1----:R-:W-:-:S07]  /*1080*/  ISETP.NE.AND P1, PT, R4, 0x1, PT ;  /* 0x000000010400780c */ /* 0x002fce0003f25270 */
[----:B------:R-:W1:Y:S08]  /*1090*/  LDC R72, c[0x0][0x424] ;  /* 0x00010900ff487b82 */ /* 0x000e700000000800 */
[----:B------:R-:W3:Y:S08]  /*10a0*/  @P2 LDC R4, c[0x0][0xc4c] ;  /* 0x00031300ff042b82 */ /* 0x000ef00000000800 */
[----:B------:R-:W4:Y:S01]  /*10b0*/  @P2 LDC R7, c[0x0][0xc50] ;  /* 0x00031400ff072b82 */ /* 0x000f220000000800 */
[----:B0-----:R-:W-:-:S07]  /*10c0*/  IADD3 R5, -R8, 0x1, RZ ;  /* 0x0000000108057810 */ /* 0x001fce0007ffe1ff */
[----:B------:R-:W0:Y:S01]  /*10d0*/  @P1 LDC R11, c[0x0][0x44c] ;  /* 0x00011300ff0b1b82 */ /* 0x000e220000000800 */
[----:B-1----:R-:W-:-:S07]  /*10e0*/  SEL R72, R72, 0x1, P0 ;  /* 0x0000000148487807 */ /* 0x002fce0000000000 */
[----:B------:R-:W1:Y:S01]  /*10f0*/  @P1 LDC R6, c[0x0][0x450] ;  /* 0x00011400ff061b82 */ /* 0x000e620000000800 */
[----:B---3--:R-:W-:-:S07]  /*1100*/  @P2 IMAD.HI.U32 R0, R15, R4, RZ ;  /* 0x000000040f002227 */ /* 0x008fce00078e00ff */
[----:B------:R-:W3:Y:S01]  /*1110*/  LDC R9, c[0x0][0x2f0] ;  /* 0x0000bc00ff097b82 */ /* 0x000ee20000000800 */
[----:B----4-:R-:W-:Y:S02]  /*1120*/  @P2 SHF.R.U32.HI R161, RZ, R7, R0 ;  /* 0x00000007ffa12219 */ /* 0x010fe40000011600 */
[----:B--2---:R-:W-:-:S03]  /*1130*/  ISETP.GE.AND P2, PT, R13, 0x1, PT ;  /* 0x000000010d00780c */ /* 0x004fc60003f46270 */
[----:B------:R-:W-:Y:S02]  /*1140*/  IMAD.MOV R0, RZ, RZ, -R161 ;  /* 0x000000ffff007224 */ /* 0x000fe400078e0aa1 */
[----:B0-----:R-:W-:-:S04]  /*1150*/  @P1 IMAD.HI.U32 R3, R2, R11, RZ ;  /* 0x0000000b02031227 */ /* 0x001fc800078e00ff */
[----:B------:R-:W-:Y:S01]  /*1160*/  IMAD R163, R163, R0, R15 ;  /* 0x00000000a3a37224 */ /* 0x000fe200078e020f */
[----:B-1----:R-:W-:Y:S01]  /*1170*/  @P1 SHF.R.U32.HI R2, RZ, R6, R3 ;  /* 0x00000006ff021219 */ /* 0x002fe20000011603 */
[CC--:B---3--:R-:W-:Y:S02]  /*1180*/  IMAD R5, R72.reuse, R9.reuse, R5 ;  /* 0x0000000948057224 */ /* 0x0c8fe400078e0205 */
[----:B------:R-:W-:Y:S02]  /*1190*/  IMAD R16, R72, R9, RZ ;  /* 0x0000000948107224 */ /* 0x000fe400078e02ff */
[----:B------:R-:W-:-:S04]  /*11a0*/  IMAD.IADD R3, R5, 0x1, R2 ;  /* 0x0000000105037824 */ /* 0x000fc800078e0202 */
[----:B------:R-:W-:Y:S01]  /*11b0*/  IMAD.IADD R0, R3, 0x1, R12 ;  /* 0x0000000103007824 */ /* 0x000fe200078e020c */
[----:B------:R-:W-:Y:S06]  /*11c0*/  @!P2 BRA `(.L_x_1088) ;  /* 0x000000000040a947 */ /* 0x000fec0003800000 */
[C---:B------:R-:W-:Y:S01]  /*11d0*/  ISETP.GT.AND P0, PT, R3.reuse, RZ, PT ;  /* 0x000000ff0300720c */ /* 0x040fe20003f04270 */
[----:B------:R-:W-:-:S12]  /*11e0*/  VIADD R2, R3, 0xffffffff ;  /* 0xffffffff03027836 */ /* 0x000fd80000000000 */
[----:B------:R-:W-:Y:S05]  /*11f0*/  @P0 BRA `(.L_x_1089) ;  /* 0x00000000001c0947 */ /* 0x000fea0003800000 */
[----:B------:R-:W-:Y:S01]  /*1200*/  ISETP.NE.AND P0, PT, R13, 0x1, PT ;  /* 0x000000010d00780c */ /* 0x000fe20003f05270 */
[----:B------:R-:W-:-:S12]  /*1210*/  IMAD.MOV R3, RZ, RZ, -R3 ;  /* 0x000000ffff037224 */ /* 0x000fd800078e0a03 */
[----:B------:R-:W0:Y:S02]  /*1220*/  @P0 LDC.64 R4, c[0x0][0x9e8] ;  /* 0x00027a00ff040b82 */ /* 0x000e240000000a00 */
[----:B0-----:R-:W-:-:S05]  /*1230*/  @P0 IMAD.HI.U32 R2, R3, R4, RZ ;  /* 0x0000000403020227 */ /* 0x001fca00078e00ff */
[----:B------:R-:W-:-:S04]  /*1240*/  @P0 SHF.R.U32.HI R3, RZ, R5, R2 ;  /* 0x00000005ff030219 */ /* 0x000fc80000011602 */
[----:B------:R-:W-:Y:S01]  /*1250*/  LOP3.LUT R2, RZ, R3, RZ, 0x33, !PT ;  /* 0x00000003ff027212 */ /* 0x000fe200078e33ff */
[----:B------:R-:W-:Y:S06]  /*1260*/  BRA `(.L_x_1090) ;  /* 0x0000000000107947 */ /* 0x000fec0003800000 */
.L_x_1089:
[----:B------:R-:W-:-:S13]  /*1270*/  ISETP.NE.AND P0, PT, R13, 0x1, PT ;  /* 0x000000010d00780c */ /* 0x000fda0003f05270 */
[----:B------:R-:W0:Y:S02]  /*1280*/  @P0 LDC.64 R4, c[0x0][0x9e8] ;  /* 0x00027a00ff040b82 */ /* 0x000e240000000a00 */
[----:B0-----:R-:W-:-:S05]  /*1290*/  @P0 IMAD.HI.U32 R4, R2, R4, RZ ;  /* 0x0000000402040227 */ /* 0x001fca00078e00ff */
[----:B------:R-:W-:-:S07]  /*12a0*/  @P0 SHF.R.U32.HI R2, RZ, R5, R4 ;  /* 0x00000005ff020219 */ /* 0x000fce0000011604 */
.L_x_1090:
[----:B------:R-:W-:-:S05]  /*12b0*/  IMAD R3, R2, R13, R13 ;  /* 0x0000000d02037224 */ /* 0x000fca00078e020d */
[----:B------:R-:W-:-:S07]  /*12c0*/  VIMNMX R0, R0, R3, PT ;  /* 0x0000000300007248 */ /* 0x000fce0003fe0100 */
.L_x_1088:
[----:B------:R-:W0:Y:S01]  /*12d0*/  @P1 LDC R4, c[0x0][0x44c] ;  /* 0x00011300ff041b82 */ /* 0x000e220000000800 */
[----:B------:R-:W-:Y:S01]  /*12e0*/  VIADD R2, R0, 0x5f ;  /* 0x0000005f00027836 */ /* 0x000fe20000000000 */
[----:B------:R-:W-:Y:S01]  /*12f0*/  ULDC UR4, c[0x0][0x9dc] ;  /* 0x0002770000047ab9 */ /* 0x000fe20000000800 */
[----:B------:R-:W-:Y:S02]  /*1300*/  IMAD R0, R72, R9, 0x5f ;  /* 0x0000005f48007424 */ /* 0x000fe400078e0209 */
[----:B------:R-:W-:-:S03]  /*1310*/  IMAD.HI R2, R2, 0x2aaaaaab, RZ ;  /* 0x2aaaaaab02027827 */ /* 0x000fc600078e02ff */
[----:B------:R-:W1:Y:S01]  /*1320*/  @P1 LDC R11, c[0x0][0x450] ;  /* 0x00011400ff0b1b82 */ /* 0x000e620000000800 */
[----:B------:R-:W-:Y:S01]  /*1330*/  IMAD.HI R0, R0, 0x2aaaaaab, RZ ;  /* 0x2aaaaaab00007827 */ /* 0x000fe200078e02ff */
[----:B------:R-:W-:-:S03]  /*1340*/  SHF.R.U32.HI R5, RZ, 0x1f, R2 ;  /* 0x0000001fff057819 */ /* 0x000fc60000011602 */
[----:B------:R-:W-:Y:S01]  /*1350*/  IMAD.MOV.U32 R7, RZ, RZ, R17 ;  /* 0x000000ffff077224 */ /* 0x000fe200078e0011 */
[----:B------:R-:W-:Y:S01]  /*1360*/  SHF.R.U32.HI R3, RZ, 0x1f, R0 ;  /* 0x0000001fff037819 */ /* 0x000fe20000011600 */
[----:B------:R-:W-:Y:S01]  /*1370*/  IMAD R72, R72, R9, -R8 ;  /* 0x0000000948487224 */ /* 0x000fe200078e0a08 */
[----:B------:R-:W-:Y:S02]  /*1380*/  LEA.HI.SX32 R2, R2, R5, 0x1c ;  /* 0x0000000502027211 */ /* 0x000fe400078fe2ff */
[----:B------:R-:W-:-:S04]  /*1390*/  LEA.HI.SX32 R3, R0, R3, 0x1c ;  /* 0x0000000300037211 */ /* 0x000fc800078fe2ff */
[----:B------:R-:W-:Y:S01]  /*13a0*/  VIMNMX R73, R3, R2, PT ;  /* 0x0000000203497248 */ /* 0x000fe20003fe0100 */
[----:B0-----:R-:W-:-:S05]  /*13b0*/  @P1 IMAD.HI.U32 R4, R17, R4, RZ ;  /* 0x0000000411041227 */ /* 0x001fca00078e00ff */
[----:B-1----:R-:W-:-:S05]  /*13c0*/  @P1 SHF.R.U32.HI R7, RZ, R11, R4 ;  /* 0x0000000bff071219 */ /* 0x002fca0000011604 */
[----:B------:R-:W-:-:S04]  /*13d0*/  IMAD.IADD R0, R72, 0x1, R7 ;  /* 0x0000000148007824 */ /* 0x000fc800078e0207 */
[----:B------:R-:W-:Y:S01]  /*13e0*/  VIADD R2, R0, -UR4 ;  /* 0x8000000400027c36 */ /* 0x000fe20008000000 */
[----:B------:R-:W-:Y:S06]  /*13f0*/  @!P2 BRA `(.L_x_1091) ;  /* 0x00000000003ca947 */ /* 0x000fec0003800000 */
[----:B------:R-:W-:-:S13]  /*1400*/  ISETP.GT.AND P0, PT, R0, -0x1, PT ;  /* 0xffffffff0000780c */ /* 0x000fda0003f04270 */
[----:B------:R-:W-:Y:S05]  /*1410*/  @P0 BRA `(.L_x_1092) ;  /* 0x00000000001c0947 */ /* 0x000fea0003800000 */
[----:B------:R-:W-:Y:S02]  /*1420*/  ISETP.NE.AND P0, PT, R13, 0x1, PT ;  /* 0x000000010d00780c */ /* 0x000fe40003f05270 */
[----:B------:R-:W-:-:S11]  /*1430*/  LOP3.LUT R3, RZ, R0, RZ, 0x33, !PT ;  /* 0x00000000ff037212 */ /* 0x000fd600078e33ff */
[----:B------:R-:W0:Y:S02]  /*1440*/  @P0 LDC.64 R4, c[0x0][0x9e8] ;  /* 0x00027a00ff040b82 */ /* 0x000e240000000a00 */
[----:B0-----:R-:W-:-:S05]  /*1450*/  @P0 IMAD.HI.U32 R0, R3, R4, RZ ;  /* 0x0000000403000227 */ /* 0x001fca00078e00ff */
[----:B------:R-:W-:-:S04]  /*1460*/  @P0 SHF.R.U32.HI R3, RZ, R5, R0 ;  /* 0x00000005ff030219 */ /* 0x000fc80000011600 */
[----:B------:R-:W-:Y:S01]  /*1470*/  LOP3.LUT R0, RZ, R3, RZ, 0x33, !PT ;  /* 0x00000003ff007212 */ /* 0x000fe200078e33ff */
[----:B------:R-:W-:Y:S06]  /*1480*/  BRA `(.L_x_1093) ;  /* 0x0000000000107947 */ /* 0x000fec0003800000 */
.L_x_1092:
[----:B------:R-:W-:-:S13]  /*1490*/  ISETP.NE.AND P0, PT, R13, 0x1, PT ;  /* 0x000000010d00780c */ /* 0x000fda0003f05270 */
[----:B------:R-:W0:Y:S02]  /*14a0*/  @P0 LDC.64 R4, c[0x0][0x9e8] ;  /* 0x00027a00ff040b82 */ /* 0x000e240000000a00 */
[----:B0-----:R-:W-:-:S05]  /*14b0*/  @P0 IMAD.HI.U32 R4, R0, R4, RZ ;  /* 0x0000000400040227 */ /* 0x001fca00078e00ff */
[----:B------:R-:W-:-:S07]  /*14c0*/  @P0 SHF.R.U32.HI R0, RZ, R5, R4 ;  /* 0x00000005ff000219 */ /* 0x000fce0000011604 */
.L_x_1093:
[----:B------:R-:W-:-:S05]  /*14d0*/  IMAD R3, R0, R13, RZ ;  /* 0x0000000d00037224 */ /* 0x000fca00078e02ff */
[----:B------:R-:W-:-:S07]  /*14e0*/  VIMNMX R2, R2, R3, !PT ;  /* 0x0000000302027248 */ /* 0x000fce0007fe0100 */
.L_x_1091:
[----:B------:R-:W-:Y:S01]  /*14f0*/  IMAD.HI R2, R2, 0x2aaaaaab, RZ ;  /* 0x2aaaaaab02027827 */ /* 0x000fe200078e02ff */
[----:B------:R-:W-:Y:S02]  /*1500*/  PLOP3.LUT P0, PT, PT, PT, PT, 0x80, 0x0 ;  /* 0x000000000000781c */ /* 0x000fe40003f0f070 */
[----:B------:R-:W-:Y:S02]  /*1510*/  CS2R R88, SRZ ;  /* 0x0000000000587805 */ /* 0x000fe4000001ff00 */
[----:B------:R-:W-:Y:S02]  /*1520*/  CS2R R86, SRZ ;  /* 0x0000000000567805 */ /* 0x000fe4000001ff00 */
[----:B------:R-:W-:Y:S02]  /*1530*/  CS2R R84, SRZ ;  /* 0x0000000000547805 */ /* 0x000fe4000001ff00 */
[----:B------:R-:W-:Y:S02]  /*1540*/  SHF.R.U32.HI R3, RZ, 0x1f, R2 ;  /* 0x0000001fff037819 */ /* 0x000fe40000011602 */
[----:B------:R-:W-:-:S02]  /*1550*/  CS2R R82, SRZ ;  /* 0x0000000000527805 */ /* 0x000fc4000001ff00 */
[----:B------:R-:W-:Y:S01]  /*1560*/  CS2R R80, SRZ ;  /* 0x0000000000507805 */ /* 0x000fe2000001ff00 */
[----:B------:R-:W-:Y:S01]  /*1570*/  IMAD.MOV.U32 R50, RZ, RZ, RZ ;  /* 0x000000ffff327224 */ /* 0x000fe200078e00ff */
[----:B------:R-:W-:Y:S02]  /*1580*/  LEA.HI.SX32 R3, R2, R3, 0x1c ;  /* 0x0000000302037211 */ /* 0x000fe400078fe2ff */
[----:B------:R-:W-:Y:S02]  /*1590*/  CS2R R46, SRZ ;  /* 0x00000000002e7805 */ /* 0x000fe4000001ff00 */
[----:B------:R-:W-:Y:S02]  /*15a0*/  CS2R R76, SRZ ;  /* 0x00000000004c7805 */ /* 0x000fe4000001ff00 */
[----:B------:R-:W-:Y:S02]  /*15b0*/  CS2R R74, SRZ ;  /* 0x00000000004a7805 */ /* 0x000fe4000001ff00 */
[----:B------:R-:W-:-:S02]  /*15c0*/  VIMNMX R22, RZ, R3, !PT ;  /* 0x00000003ff167248 */ /* 0x000fc40007fe0100 */
[----:B------:R-:W-:Y:S02]  /*15d0*/  CS2R R44, SRZ ;  /* 0x00000000002c7805 */ /* 0x000fe4000001ff00 */
[----:B------:R-:W-:Y:S02]  /*15e0*/  CS2R R70, SRZ ;  /* 0x0000000000467805 */ /* 0x000fe4000001ff00 */
[----:B------:R-:W-:Y:S02]  /*15f0*/  CS2R R68, SRZ ;  /* 0x0000000000447805 */ /* 0x000fe4000001ff00 */
[----:B------:R-:W-:Y:S02]  /*1600*/  ISETP.GT.AND P1, PT, R73, R22, PT ;  /* 0x000000164900720c */ /* 0x000fe40003f24270 */
[----:B------:R-:W-:Y:S02]  /*1610*/  CS2R R66, SRZ ;  /* 0x0000000000427805 */ /* 0x000fe4000001ff00 */
[----:B------:R-:W-:-:S02]  /*1620*/  CS2R R64, SRZ ;  /* 0x0000000000407805 */ /* 0x000fc4000001ff00 */
[----:B------:R-:W-:Y:S02]  /*1630*/  CS2R R62, SRZ ;  /* 0x00000000003e7805 */ /* 0x000fe4000001ff00 */
[----:B------:R-:W-:Y:S02]  /*1640*/  CS2R R60, SRZ ;  /* 0x00000000003c7805 */ /* 0x000fe4000001ff00 */
[----:B------:R-:W-:Y:S02]  /*1650*/  CS2R R58, SRZ ;  /* 0x00000000003a7805 */ /* 0x000fe4000001ff00 */
[----:B------:R-:W-:Y:S01]  /*1660*/  CS2R R56, SRZ ;  /* 0x0000000000387805 */ /* 0x000fe2000001ff00 */
[----:B------:R-:W-:Y:S01]  /*1670*/  IMAD.MOV.U32 R55, RZ, RZ, RZ ;  /* 0x000000ffff377224 */ /* 0x000fe200078e00ff */
        /* <DEDUP_REMOVED lines=11> */
[----:B------:R-:W-:Y:S01]  /*1730*/  IMAD.MOV.U32 R108, RZ, RZ, RZ ;  /* 0x000000ffff6c7224 */ /* 0x000fe200078e00ff */
[----:B------:R-:W-:Y:S02]  /*1740*/  CS2R R6, SRZ ;  /* 0x0000000000067805 */ /* 0x000fe4000001ff00 */
[----:B------:R-:W-:Y:S01]  /*1750*/  CS2R R28, SRZ ;  /* 0x00000000001c7805 */ /* 0x000fe2000001ff00 */
[----:B------:R-:W-:Y:S02]  /*1760*/  IMAD.MOV.U32 R27, RZ, RZ, RZ ;  /* 0x000000ffff1b7224 */ /* 0x000fe400078e00ff */
[----:B------:R-:W-:-:S02]  /*1770*/  IMAD.MOV.U32 R110, RZ, RZ, RZ ;  /* 0x000000ffff6e7224 */ /* 0x000fc400078e00ff */
[----:B------:R-:W-:Y:S01]  /*1780*/  IMAD.MOV.U32 R3, RZ, RZ, RZ ;  /* 0x000000ffff037224 */ /* 0x000fe200078e00ff */
[----:B------:R-:W-:Y:S06]  /*1790*/  @!P1 BRA `(.L_x_1094) ;  /* 0x000000b400449947 */ /* 0x000fec0003800000 */
[----:B------:R-:W0:Y:S01]  /*17a0*/  SHFL.IDX PT, R0, R167, RZ, 0x1f ;  /* 0x00001fffa7007589 */ /* 0x000e2200000e0000 */
[----:B------:R-:W1:Y:S01]  /*17b0*/  S2UR UR6, SR_CgaCtaId ;  /* 0x00000000000679c3 */ /* 0x000e620000008800 */
[----:B------:R-:W-:Y:S01]  /*17c0*/  UMOV UR37, 0x400 ;  /* 0x0000040000257882 */ /* 0x000fe20000000000 */
        /* <DEDUP_REMOVED lines=28> */
.L_x_1095:
[----:B------:R-:W-:Y:S02]  /*1990*/  LEA.HI R0, R165, R165, RZ, 0x1 ;  /* 0x000000a5a5007211 */ /* 0x000fe400078f08ff */
[----:B------:R-:W-:Y:S02]  /*19a0*/  R2UR UR4, R170 ;  /* 0x00000000aa0472ca */ /* 0x000fe400000e0000 */
[----:B------:R-:W-:-:S05]  /*19b0*/  LOP3.LUT R0, R0, 0xfffffffe, RZ, 0xc0, !PT ;  /* 0xfffffffe00007812 */ /* 0x000fca00078ec0ff */
[----:B------:R-:W-:-:S05]  /*19c0*/  IMAD.IADD R0, R165, 0x1, -R0 ;  /* 0x00000001a5007824 */ /* 0x000fca00078e0a00 */
[----:B------:R-:W-:Y:S01]  /*19d0*/  SHF.L.U32 R0, R0, 0x1f, RZ ;  /* 0x0000001f00007819 */ /* 0x000fe200000006ff */
[----:B------:R-:W-:-:S03]  /*19e0*/  IMAD.U32 R2, RZ, RZ, UR4 ;  /* 0x00000004ff027e24 */ /* 0x000fc6000f8e00ff */
[----:B------:R-:W0:Y:S02]  /*19f0*/  SYNCS.PHASECHK.TRANS64.TRYWAIT P1, [UR37+0x2a800], R0 ;  /* 0x02a80000ff0075a7 */ /* 0x000e240008020165 */
[----:B------:R-:W-:Y:S01]  /*1a00*/  ISETP.NE.AND P0, PT, R2, 0x3, PT ;  /* 0x000000030200780c */ /* 0x000fe20003f05270 */
[----:B0-----:R-:W-:-:S12]  /*1a10*/  @!P1 BRA `(.L_x_1096) ;  /* 0x0000011c00ac9947 */ /* 0x001fd80003800000 */
.L_x_1292:
[----:B------:R-:W-:Y:S05]  /*1a20*/  @!P0 BRA `(.L_x_1097) ;  /* 0x0000000000048947 */ /* 0x000fea0003800000 */
[----:B------:R-:W-:Y:S01]  /*1a30*/  BPT.TRAP 0x1 ;  /* 0x000000040000795c */ /* 0x000fe20000300000 */
.L_x_1097:
[----:B------:R-:W-:Y:S02]  /*1a40*/  IMAD.U32 R7, RZ, RZ, UR36 ;  /* 0x00000024ff077e24 */ /* 0x000fe4000f8e00ff */
[----:B0-----:R-:W-:-:S03]  /*1a50*/  IMAD.U32 R0, RZ, RZ, UR38 ;  /* 0x00000026ff007e24 */ /* 0x001fc6000f8e00ff */
[----:B------:R-:W-:Y:S02]  /*1a60*/  LEA R7, R7, UR37, 0x3 ;  /* 0x0000002507077c11 */ /* 0x000fe4000f8e18ff */
[----:B------:R-:W-:-:S04]  /*1a70*/  SHF.L.U32 R0, R0, 0x1f, RZ ;  /* 0x0000001f00007819 */ /* 0x000fc800000006ff */
[----:B------:R0:W1:Y:S01]  /*1a80*/  SYNCS.PHASECHK.TRANS64.TRYWAIT P1, [R7+URZ+0x2a830], R0 ;  /* 0x02a83000070075a7 */ /* 0x000062000802017f */
[----:B------:R-:W-:Y:S05]  /*1a90*/  @!P0 BRA `(.L_x_1098) ;  /* 0x0000000000048947 */ /* 0x000fea0003800000 */
[----:B------:R-:W-:Y:S01]  /*1aa0*/  BPT.TRAP 0x1 ;  /* 0x000000040000795c */ /* 0x000fe20000300000 */
.L_x_1098:
[----:B------:R-:W2:Y:S01]  /*1ab0*/  LDL.LU R2, [R1+0xc] ;  /* 0x00000c0001027983 */ /* 0x000ea20000300800 */
[----:B------:R-:W3:Y:S02]  /*1ac0*/  S2R R3, SR_TID.X ;  /* 0x0000000000037919 */ /* 0x000ee40000002100 */
[----:B---3--:R-:W-:Y:S02]  /*1ad0*/  LOP3.LUT P2, RZ, R3, 0x7f, RZ, 0xc0, !PT ;  /* 0x0000007f03ff7812 */ /* 0x008fe4000784c0ff */
[----:B--2---:R-:W-:-:S11]  /*1ae0*/  LOP3.LUT R2, R2, 0xffefffff, RZ, 0xc0, !PT ;  /* 0xffefffff02027812 */ /* 0x004fd600078ec0ff */
[----:B------:R-:W-:-:S05]  /*1af0*/  @P2 LOP3.LUT R2, R2, 0x100000, RZ, 0xfc, !PT ;  /* 0x0010000002022812 */ /* 0x000fca00078efcff */
[----:B------:R2:W-:Y:S01]  /*1b00*/  STL [R1+0xc], R2 ;  /* 0x00000c0201007387 */ /* 0x0005e20000100800 */
[----:B-1----:R-:W-:Y:S05]  /*1b10*/  @P1 BRA `(.L_x_1099) ;  /* 0x0000000000081947 */ /* 0x002fea0003800000 */
[----:B------:R-:W1:Y:S02]  /*1b20*/  SYNCS.PHASECHK.TRANS64.TRYWAIT P1, [R7+URZ+0x2a830], R0 ;  /* 0x02a83000070075a7 */ /* 0x000e64000802017f */
[----:B-1----:R-:W-:Y:S05]  /*1b30*/  @!P1 BRA `(.L_x_1100) ;  /* 0x0000011c007c9947 */ /* 0x002fea0003800000 */
.L_x_1099:
[----:B------:R-:W-:Y:S05]  /*1b40*/  WARPSYNC.ALL ;  /* 0x0000000000007948 */ /* 0x000fea0003800000 */
[----:B------:R-:W-:Y:S01]  /*1b50*/  UIADD3 UR4, UR37, 0x18400, URZ ;  /* 0x0001840025047890 */ /* 0x000fe2000fffe03f */
[----:B------:R-:W-:Y:S01]  /*1b60*/  WARPGROUP.ARRIVE ;  /* 0x00000000000079c5 */ /* 0x000fe20000000000 */
[----:B------:R-:W-:Y:S01]  /*1b70*/  UMOV UR9, 0x40000040 ;  /* 0x4000004000097882 */ /* 0x000fe20000000000 */
[----:B------:R-:W-:Y:S01]  /*1b80*/  UMOV UR11, 0x40000040 ;  /* 0x40000040000b7882 */ /* 0x000fe20000000000 */
[----:B------:R-:W-:Y:S01]  /*1b90*/  USHF.R.U32.HI UR4, URZ, 0x4, UR4 ;  /* 0x000000043f047899 */ /* 0x000fe20008011604 */
[----:B------:R-:W-:Y:S01]  /*1ba0*/  IMAD.U32 R5, RZ, RZ, UR9 ;  /* 0x00000009ff057e24 */ /* 0x000fe2000f8e00ff */
[----:B------:R-:W-:Y:S01]  /*1bb0*/  UMOV UR13, 0x40000040 ;  /* 0x40000040000d7882 */ /* 0x000fe20000000000 */
[----:B------:R-:W-:Y:S01]  /*1bc0*/  UMOV UR15, 0x40000040 ;  /* 0x40000040000f7882 */ /* 0x000fe20000000000 */
[----:B------:R-:W-:Y:S01]  /*1bd0*/  ULOP3.LUT UR4, UR4, 0x3fff, URZ, 0xc0, !UPT ;  /* 0x00003fff04047892 */ /* 0x000fe2000f8ec03f */
[----:B------:R-:W3:Y:S01]  /*1be0*/  LDC R174, c[0x0][0x448] ;  /* 0x00011200ffae7b82 */ /* 0x000ee20000000800 */
[----:B------:R-:W-:Y:S01]  /*1bf0*/  UMOV UR17, 0x40000040 ;  /* 0x4000004000117882 */ /* 0x000fe20000000000 */
[----:B------:R-:W-:Y:S01]  /*1c00*/  UMOV UR19, 0x40000040 ;  /* 0x4000004000137882 */ /* 0x000fe20000000000 */
[----:B------:R-:W-:Y:S01]  /*1c10*/  ULOP3.LUT UR39, UR4, 0x10000, URZ, 0xfc, !UPT ;  /* 0x0001000004277892 */ /* 0x000fe2000f8efc3f */
[----:B------:R-:W4:Y:S01]  /*1c20*/  S2R R8, SR_TID.X ;  /* 0x0000000000087919 */ /* 0x000f220000002100 */
[----:B------:R-:W-:Y:S01]  /*1c30*/  ULOP3.LUT UR4, UR40, 0x10000, URZ, 0xfc, !UPT ;  /* 0x0001000028047892 */ /* 0x000fe2000f8efc3f */
[----:B01----:R-:W-:Y:S01]  /*1c40*/  IMAD.IADD R0, R19, 0x1, R17 ;  /* 0x0000000113007824 */ /* 0x003fe200078e0211 */
[----:B------:R-:W-:Y:S01]  /*1c50*/  UIMAD UR5, UR36, 0x900, UR39 ;  /* 0x00000900240578a4 */ /* 0x000fe2000f8e0227 */
[----:B------:R-:W0:Y:S01]  /*1c60*/  LDC.64 R14, c[0x0][0x9e0] ;  /* 0x00027800ff0e7b82 */ /* 0x000e220000000a00 */
[----:B------:R-:W-:Y:S01]  /*1c70*/  UIADD3 UR12, UR4, 0x4, URZ ;  /* 0x00000004040c7890 */ /* 0x000fe2000fffe03f */
[----:B--2---:R-:W-:Y:S01]  /*1c80*/  IMAD.MOV.U32 R2, RZ, RZ, R0 ;  /* 0x000000ffff027224 */ /* 0x004fe200078e0000 */
[----:B------:R-:W-:Y:S01]  /*1c90*/  UIADD3 UR14, UR5, 0x4, URZ ;  /* 0x00000004050e7890 */ /* 0x000fe2000fffe03f */
[----:B------:R-:W-:-:S02]  /*1ca0*/  UMOV UR8, UR4 ;  /* 0x0000000400087c82 */ /* 0x000fc40008000000 */
[----:B------:R-:W-:Y:S01]  /*1cb0*/  UMOV UR10, UR5 ;  /* 0x00000005000a7c82 */ /* 0x000fe20008000000 */
[----:B------:R-:W-:Y:S01]  /*1cc0*/  IMAD.U32 R4, RZ, RZ, UR8 ;  /* 0x00000008ff047e24 */ /* 0x000fe2000f8e00ff */
[----:B------:R-:W-:Y:S01]  /*1cd0*/  HGMMA.64x96x16.F32.BF16 R24, gdesc[UR8], RZ, !UPT, gsb0 ;  /* 0x01600000081879f0 */ /* 0x000fe2000c0018ff */
[----:B------:R-:W-:Y:S01]  /*1ce0*/  UIADD3 UR8, UR4, 0x2, URZ ;  /* 0x0000000204087890 */ /* 0x000fe2000fffe03f */
[----:B------:R-:W1:Y:S01]  /*1cf0*/  LDC R11, c[0x0][0x288] ;  /* 0x0000a200ff0b7b82 */ /* 0x000e620000000800 */
[----:B------:R-:W-:Y:S01]  /*1d00*/  UIADD3 UR10, UR5, 0x2, URZ ;  /* 0x00000002050a7890 */ /* 0x000fe2000fffe03f */
[----:B------:R-:W-:Y:S01]  /*1d10*/  UMOV UR9, 0x40000040 ;  /* 0x4000004000097882 */ /* 0x000fe20000000000 */
[----:B------:R-:W-:Y:S01]  /*1d20*/  UMOV UR11, 0x40000040 ;  /* 0x40000040000b7882 */ /* 0x000fe20000000000 */
[----:B------:R-:W-:Y:S01]  /*1d30*/  UIADD3 UR16, UR4, 0x6, URZ ;  /* 0x0000000604107890 */ /* 0x000fe2000fffe03f */
[----:B---3--:R-:W-:Y:S01]  /*1d40*/  ISETP.NE.AND P2, PT, R174, 0x1, PT ;  /* 0x00000001ae00780c */ /* 0x008fe20003f45270 */
[----:B------:R-:W-:-:S02]  /*1d50*/  UIADD3 UR18, UR5, 0x6, URZ ;  /* 0x0000000605127890 */ /* 0x000fc4000fffe03f */
[----:B------:R-:W-:Y:S02]  /*1d60*/  UIADD3 UR20, UR4, 0x400, URZ ;  /* 0x0000040004147890 */ /* 0x000fe4000fffe03f */
[----:B------:R-:W-:Y:S01]  /*1d70*/  UIADD3 UR22, UR5, 0x300, URZ ;  /* 0x0000030005167890 */ /* 0x000fe2000fffe03f */
[----:B------:R-:W-:Y:S01]  /*1d80*/  UMOV UR21, 0x40000040 ;  /* 0x4000004000157882 */ /* 0x000fe20000000000 */
[----:B------:R-:W-:Y:S01]  /*1d90*/  UMOV UR23, 0x40000040 ;  /* 0x4000004000177882 */ /* 0x000fe20000000000 */
[----:B------:R-:W-:Y:S02]  /*1da0*/  UIADD3 UR24, UR4, 0x402, URZ ;  /* 0x0000040204187890 */ /* 0x000fe4000fffe03f */
[----:B------:R-:W-:Y:S01]  /*1db0*/  UIADD3 UR26, UR5, 0x302, URZ ;  /* 0x00000302051a7890 */ /* 0x000fe2000fffe03f */
[----:B----4-:R-:W-:Y:S01]  /*1dc0*/  LOP3.LUT P1, RZ, R8, 0x7f, RZ, 0xc0, !PT ;  /* 0x0000007f08ff7812 */ /* 0x010fe2000782c0ff */
[----:B------:R-:W-:Y:S01]  /*1dd0*/  UMOV UR25, 0x40000040 ;  /* 0x4000004000197882 */ /* 0x000fe20000000000 */
[----:B------:R-:W-:Y:S01]  /*1de0*/  UMOV UR27, 0x40000040 ;  /* 0x40000040001b7882 */ /* 0x000fe20000000000 */
[----:B------:R-:W-:Y:S01]  /*1df0*/  UIADD3 UR28, UR4, 0x404, URZ ;  /* 0x00000404041c7890 */ /* 0x000fe2000fffe03f */
[----:B------:R-:W2:Y:S01]  /*1e00*/  @P2 LDC R3, c[0x0][0x44c] ;  /* 0x00011300ff032b82 */ /* 0x000ea20000000800 */
[----:B------:R-:W-:Y:S01]  /*1e10*/  UIADD3 UR30, UR5, 0x304, URZ ;  /* 0x00000304051e7890 */ /* 0x000fe2000fffe03f */
[----:B------:R-:W-:Y:S01]  /*1e20*/  UMOV UR29, 0x40000040 ;  /* 0x40000040001d7882 */ /* 0x000fe20000000000 */
[----:B------:R-:W-:Y:S01]  /*1e30*/  UMOV UR31, 0x40000040 ;  /* 0x40000040001f7882 */ /* 0x000fe20000000000 */
[----:B------:R-:W-:-:S02]  /*1e40*/  UIADD3 UR32, UR4, 0x406, URZ ;  /* 0x0000040604207890 */ /* 0x000fc4000fffe03f */
[----:B------:R-:W-:Y:S02]  /*1e50*/  UIADD3 UR34, UR5, 0x306, URZ ;  /* 0x0000030605227890 */ /* 0x000fe4000fffe03f */
[----:B------:R-:W3:Y:S01]  /*1e60*/  @P2 LDC R6, c[0x0][0x450] ;  /* 0x00011400ff062b82 */ /* 0x000ee20000000800 */
        /* <DEDUP_REMOVED lines=10> */
[----:B------:R-:W-:Y:S01]  /*1f10*/  UIADD3 UR48, UR4, 0x804, URZ ;  /* 0x0000080404307890 */ /* 0x000fe2000fffe03f */
[----:B--2---:R-:W-:Y:S01]  /*1f20*/  @P2 IMAD.HI.U32 R3, R0, R3, RZ ;  /* 0x0000000300032227 */ /* 0x004fe200078e00ff */
[----:B------:R-:W-:Y:S01]  /*1f30*/  UIADD3 UR50, UR5, 0x604, URZ ;  /* 0x0000060405327890 */ /* 0x000fe2000fffe03f */
[----:B------:R-:W-:Y:S01]  /*1f40*/  UMOV UR49, 0x40000040 ;  /* 0x4000004000317882 */ /* 0x000fe20000000000 */
[----:B------:R-:W-:Y:S01]  /*1f50*/  UMOV UR51, 0x40000040 ;  /* 0x4000004000337882 */ /* 0x000fe20000000000 */
[----:B------:R-:W-:Y:S01]  /*1f60*/  UIADD3 UR56, UR4, 0x806, URZ ;  /* 0x0000080604387890 */ /* 0x000fe2000fffe03f */
[----:B------:R-:W-:Y:S01]  /*1f70*/  @!P1 VIADD R0, R7, 0x2a840 ;  /* 0x0002a84007009836 */ /* 0x000fe20000000000 */
[----:B------:R-:W-:Y:S01]  /*1f80*/  UIADD3 UR58, UR5, 0x606, URZ ;  /* 0x00000606053a7890 */ /* 0x000fe2000fffe03f */
[----:B---3--:R-:W-:Y:S01]  /*1f90*/  @P2 SHF.R.U32.HI R2, RZ, R6, R3 ;  /* 0x00000006ff022219 */ /* 0x008fe20000011603 */
[----:B------:R-:W-:Y:S01]  /*1fa0*/  UMOV UR57, 0x40000040 ;  /* 0x4000004000397882 */ /* 0x000fe20000000000 */
[----:B------:R-:W-:Y:S01]  /*1fb0*/  UMOV UR59, 0x40000040 ;  /* 0x40000040003b7882 */ /* 0x000fe20000000000 */
[----:B------:R-:W-:Y:S01]  /*1fc0*/  IMAD.MOV.U32 R6, RZ, RZ, -0x60 ;  /* 0xffffffa0ff067424 */ /* 0x000fe200078e00ff */
[----:B------:R-:W-:Y:S01]  /*1fd0*/  @!P1 PRMT R0, RZ, 0x654, R0 ;  /* 0x00000654ff009816 */ /* 0x000fe20000000000 */
[----:B------:R-:W2:Y:S02]  /*1fe0*/  SHFL.IDX PT, R77, R2, RZ, 0x1c1f ;  /* 0x001c1fff024d7589 */ /* 0x000ea400000e0000 */
[----:B------:R-:W-:-:S04]  /*1ff0*/  IMAD R7, R73, R6, 0x61 ;  /* 0x0000006149077424 */ /* 0x000fc800078e0206 */
[----:B------:R-:W-:-:S04]  /*2000*/  IMAD R6, R18, -0x2, R7 ;  /* 0xfffffffe12067824 */ /* 0x000fc800078e0207 */
[C---:B------:R-:W-:Y:S01]  /*2010*/  VIADD R75, R6.reuse, 0xffffffff ;  /* 0xffffffff064b7836 */ /* 0x040fe20000000000 */
[----:B-1----:R-:W-:-:S05]  /*2020*/  IADD3 R9, R6, -R11, R16 ;  /* 0x8000000b06097210 */ /* 0x002fca0007ffe010 */
[----:B0-----:R-:W-:Y:S01]  /*2030*/  IMAD.IADD R20, R9, 0x1, R14 ;  /* 0x0000000109147824 */ /* 0x001fe200078e020e */
[----:B------:R-:W-:Y:S02]  /*2040*/  WARPGROUP.DEPBAR.LE gsb0, 0x0 ;  /* 0x00008000000079c5 */ /* 0x000fe40000010000 */
[----:B------:R-:W-:-:S06]  /*2050*/  WARPGROUP.ARRIVE ;  /* 0x00000000000079c5 */ /* 0x000fcc0000000000 */
[----:B------:R-:W-:Y:S03]  /*2060*/  HGMMA.64x96x16.F32.BF16 R24, gdesc[UR8], R24, gsb0 ;  /* 0x01600000081879f0 */ /* 0x000fe60008001818 */
        /* <DEDUP_REMOVED lines=29> */
[----:B------:R-:W-:Y:S01]  /*2240*/  HGMMA.64x96x16.F32.BF16 R24, gdesc[UR56], R24, gsb0 ;  /* 0x01600000381879f0 */ /* 0x000fe20008001818 */
[----:B------:R-:W-:Y:S02]  /*2250*/  ULDC UR59, c[0x0][0x9dc] ;  /* 0x00027700003b7ab9 */ /* 0x000fe40000000800 */
[----:B------:R-:W-:-:S06]  /*2260*/  ULOP3.LUT UR4, URZ, UR59, URZ, 0x33, !UPT ;  /* 0x0000003b3f047292 */ /* 0x000fcc000f8e333f */
[----:B------:R-:W-:Y:S02]  /*2270*/  VIADD R74, R9, UR4 ;  /* 0x00000004094a7c36 */ /* 0x000fe40008000000 */
[----:B------:R-:W-:Y:S01]  /*2280*/  VIADD R9, R7, 0xffffffff ;  /* 0xffffffff07097836 */ /* 0x000fe20000000000 */
[----:B------:R-:W-:Y:S02]  /*2290*/  WARPGROUP.DEPBAR.LE gsb0, 0x0 ;  /* 0x00008000000079c5 */ /* 0x000fe40000010000 */
[----:B------:R0:W-:Y:S01]  /*22a0*/  @!P1 SYNCS.ARRIVE.TRANS64.RED.A1T0 RZ, [R0+URZ], RZ ;  /* 0x000000ff00ff99a7 */ /* 0x0001e2000810043f */
[----:B------:R-:W-:-:S04]  /*22b0*/  ISETP.GE.AND P1, PT, R15, 0x1, PT ;  /* 0x000000010f00780c */ /* 0x000fc80003f26270 */
[----:B------:R-:W-:Y:S01]  /*22c0*/  P2R R21, PR, RZ, 0x2 ;  /* 0x00000002ff157803 */ /* 0x000fe20000000000 */
[----:B0-----:R-:W-:-:S04]  /*22d0*/  IMAD R0, R73, -0x60, R16 ;  /* 0xffffffa049007824 */ /* 0x001fc800078e0210 */
[----:B------:R-:W-:-:S04]  /*22e0*/  VIADD R3, R0, 0x60 ;  /* 0x0000006000037836 */ /* 0x000fc80000000000 */
[----:B------:R-:W-:Y:S02]  /*22f0*/  IMAD R13, R18, -0x2, R3 ;  /* 0xfffffffe120d7824 */ /* 0x000fe400078e0203 */
[----:B--2---:R-:W-:-:S03]  /*2300*/  IMAD.IADD R3, R74, 0x1, R77 ;  /* 0x000000014a037824 */ /* 0x004fc600078e024d */
[----:B------:R-:W-:Y:S01]  /*2310*/  VIADDMNMX R0, R77, R20, R13, PT ;  /* 0x000000144d007246 */ /* 0x000fe2000380010d */
[----:B------:R-:W-:Y:S06]  /*2320*/  @!P1 BRA `(.L_x_1101) ;  /* 0x00000000004c9947 */ /* 0x000fec0003800000 */
[----:B------:R-:W-:Y:S01]  /*2330*/  IADD3 R6, R16, -R11, R77 ;  /* 0x8000000b10067210 */ /* 0x000fe20007ffe04d */
[----:B------:R-:W-:Y:S03]  /*2340*/  BSSY B0, `(.L_x_1102) ;  /* 0x000000e000007945 */ /* 0x000fe60003800000 */
        /* <DEDUP_REMOVED lines=9> */
.L_x_1103:
[----:B------:R-:W-:-:S13]  /*23e0*/  ISETP.NE.AND P1, PT, R15, 0x1, PT ;  /* 0x000000010f00780c */ /* 0x000fda0003f25270 */
[----:B------:R-:W0:Y:S02]  /*23f0*/  @P1 LDC.64 R76, c[0x0][0x9e8] ;  /* 0x00027a00ff4c1b82 */ /* 0x000e240000000a00 */
[----:B0-----:R-:W-:-:S05]  /*2400*/  @P1 IMAD.HI.U32 R8, R6, R76, RZ ;  /* 0x0000004c06081227 */ /* 0x001fca00078e00ff */
[----:B------:R-:W-:-:S07]  /*2410*/  @P1 SHF.R.U32.HI R6, RZ, R77, R8 ;  /* 0x0000004dff061219 */ /* 0x000fce0000011608 */
.L_x_1104:
[----:B------:R-:W-:Y:S05]  /*2420*/  BSYNC B0 ;  /* 0x0000000000007941 */ /* 0x000fea0003800000 */
.L_x_1102:
[----:B------:R-:W-:-:S05]  /*2430*/  IMAD R6, R6, R15, R75 ;  /* 0x0000000f06067224 */ /* 0x000fca00078e024b */
[----:B------:R-:W-:Y:S02]  /*2440*/  VIMNMX R3, R3, R6, !PT ;  /* 0x0000000603037248 */ /* 0x000fe40007fe0100 */
[----:B------:R-:W-:-:S07]  /*2450*/  VIADDMNMX R0, R6, R15, R0, PT ;  /* 0x0000000f06007246 */ /* 0x000fce0003800100 */
.L_x_1101:
[C---:B------:R-:W-:Y:S02]  /*2460*/  ISETP.GE.AND P1, PT, R9.reuse, 0x2, PT ;  /* 0x000000020900780c */ /* 0x040fe40003f26270 */
[----:B------:R-:W-:Y:S02]  /*2470*/  ISETP.GE.AND P5, PT, R9, 0x9, PT ;  /* 0x000000090900780c */ /* 0x000fe40003fa6270 */
[----:B------:R-:W-:Y:S02]  /*2480*/  ISETP.GT.AND P2, PT, R3, 0x1, !P1 ;  /* 0x000000010300780c */ /* 0x000fe40004f44270 */
[C---:B------:R-:W-:Y:S02]  /*2490*/  ISETP.GE.AND P3, PT, R9.reuse, 0xa, PT ;  /* 0x0000000a0900780c */ /* 0x040fe40003f66270 */
[----:B------:R-:W-:Y:S02]  /*24a0*/  ISETP.LT.OR P2, PT, R0, 0x2, P2 ;  /* 0x000000020000780c */ /* 0x000fe40001741670 */
[----:B------:R-:W-:-:S02]  /*24b0*/  ISETP.GE.AND P6, PT, R9, 0x52, PT ;  /* 0x000000520900780c */ /* 0x000fc40003fc6270 */
[----:B------:R-:W-:Y:S02]  /*24c0*/  FSEL R77, R25, -INF , !P2 ;  /* 0xff800000194d7808 */ /* 0x000fe40005000000 */
[----:B------:R-:W-:Y:S02]  /*24d0*/  ISETP.GT.AND P2, PT, R3, 0x8, !P5 ;  /* 0x000000080300780c */ /* 0x000fe40006f44270 */
[----:B------:R-:W-:Y:S02]  /*24e0*/  P2R R25, PR, RZ, 0x8 ;  /* 0x00000008ff197803 */ /* 0x000fe40000000000 */
[----:B------:R-:W-:-:S04]  /*24f0*/  ISETP.LT.OR P2, PT, R0, 0x9, P2 ;  /* 0x000000090000780c */ /* 0x000fc80001741670 */
[----:B------:R-:W-:Y:S02]  /*2500*/  FSEL R79, R28, -INF , !P2 ;  /* 0xff8000001c4f7808 */ /* 0x000fe40005000000 */
[----:B------:R-:W-:Y:S02]  /*2510*/  ISETP.GT.AND P2, PT, R3, 0x9, !P3 ;  /* 0x000000090300780c */ /* 0x000fe40005f44270 */
[----:B------:R-:W-:Y:S02]  /*2520*/  ISETP.GE.AND P3, PT, R9, 0x11, PT ;  /* 0x000000110900780c */ /* 0x000fe40003f66270 */
[----:B------:R-:W-:Y:S02]  /*2530*/  ISETP.LT.OR P2, PT, R0, 0xa, P2 ;  /* 0x0000000a0000780c */ /* 0x000fe40001741670 */
[----:B------:R-:W-:Y:S02]  /*2540*/  P2R R76, PR, RZ, 0x8 ;  /* 0x00000008ff4c7803 */ /* 0x000fe40000000000 */
[----:B------:R-:W-:-:S02]  /*2550*/  FSEL R81, R29, -INF , !P2 ;  /* 0xff8000001d517808 */ /* 0x000fc40005000000 */
[----:B------:R-:W-:Y:S02]  /*2560*/  ISETP.GT.AND P2, PT, R3, 0x10, !P3 ;  /* 0x000000100300780c */ /* 0x000fe40005f44270 */
[----:B------:R-:W-:Y:S02]  /*2570*/  ISETP.GE.AND P3, PT, R9, 0x12, PT ;  /* 0x000000120900780c */ /* 0x000fe40003f66270 */
[----:B------:R-:W-:Y:S02]  /*2580*/  ISETP.LT.OR P2, PT, R0, 0x11, P2 ;  /* 0x000000110000780c */ /* 0x000fe40001741670 */
[----:B------:R-:W-:Y:S02]  /*2590*/  P2R R78, PR, RZ, 0x8 ;  /* 0x00000008ff4e7803 */ /* 0x000fe40000000000 */
[----:B------:R-:W-:Y:S02]  /*25a0*/  FSEL R83, R32, -INF , !P2 ;  /* 0xff80000020537808 */ /* 0x000fe40005000000 */
[----:B------:R-:W-:-:S02]  /*25b0*/  ISETP.GT.AND P2, PT, R3, 0x11, !P3 ;  /* 0x000000110300780c */ /* 0x000fc40005f44270 */
[----:B------:R-:W-:Y:S02]  /*25c0*/  ISETP.GE.AND P3, PT, R9, 0x19, PT ;  /* 0x000000190900780c */ /* 0x000fe40003f66270 */
[----:B------:R-:W-:Y:S02]  /*25d0*/  ISETP.LT.OR P2, PT, R0, 0x12, P2 ;  /* 0x000000120000780c */ /* 0x000fe40001741670 */
[----:B------:R-:W-:Y:S02]  /*25e0*/  P2R R80, PR, RZ, 0x8 ;  /* 0x00000008ff507803 */ /* 0x000fe40000000000 */
[----:B------:R-:W-:Y:S02]  /*25f0*/  FSEL R85, R33, -INF , !P2 ;  /* 0xff80000021557808 */ /* 0x000fe40005000000 */
[----:B------:R-:W-:Y:S02]  /*2600*/  ISETP.GT.AND P2, PT, R3, 0x18, !P3 ;  /* 0x000000180300780c */ /* 0x000fe40005f44270 */
[----:B------:R-:W-:-:S02]  /*2610*/  ISETP.GE.AND P3, PT, R9, 0x1a, PT ;  /* 0x0000001a0900780c */ /* 0x000fc40003f66270 */
[----:B------:R-:W-:Y:S02]  /*2620*/  ISETP.LT.OR P2, PT, R0, 0x19, P2 ;  /* 0x000000190000780c */ /* 0x000fe40001741670 */
[----:B------:R-:W-:Y:S02]  /*2630*/  P2R R28, PR, RZ, 0x8 ;  /* 0x00000008ff1c7803 */ /* 0x000fe40000000000 */
[----:B------:R-:W-:Y:S02]  /*2640*/  FSEL R87, R36, -INF , !P2 ;  /* 0xff80000024577808 */ /* 0x000fe40005000000 */
[----:B------:R-:W-:Y:S02]  /*2650*/  ISETP.GT.AND P2, PT, R3, 0x19, !P3 ;  /* 0x000000190300780c */ /* 0x000fe40005f44270 */
[----:B------:R-:W-:Y:S02]  /*2660*/  ISETP.GE.AND P3, PT, R9, 0x21, PT ;  /* 0x000000210900780c */ /* 0x000fe40003f66270 */
[----:B------:R-:W-:-:S02]  /*2670*/  ISETP.LT.OR P2, PT, R0, 0x1a, P2 ;  /* 0x0000001a0000780c */ /* 0x000fc40001741670 */
[----:B------:R-:W-:Y:S02]  /*2680*/  P2R R36, PR, RZ, 0x8 ;  /* 0x00000008ff247803 */ /* 0x000fe40000000000 */
[----:B------:R-:W-:Y:S02]  /*2690*/  FSEL R89, R37, -INF , !P2 ;  /* 0xff80000025597808 */ /* 0x000fe40005000000 */
[----:B------:R-:W-:Y:S02]  /*26a0*/  ISETP.GT.AND P2, PT, R3, 0x20, !P3 ;  /* 0x000000200300780c */ /* 0x000fe40005f44270 */
[----:B------:R-:W-:Y:S02]  /*26b0*/  ISETP.GE.AND P3, PT, R9, 0x22, PT ;  /* 0x000000220900780c */ /* 0x000fe40003f66270 */
[----:B------:R-:W-:Y:S02]  /*26c0*/  ISETP.LT.OR P2, PT, R0, 0x21, P2 ;  /* 0x000000210000780c */ /* 0x000fe40001741670 */
[----:B------:R-:W-:-:S02]  /*26d0*/  P2R R37, PR, RZ, 0x8 ;  /* 0x00000008ff257803 */ /* 0x000fc40000000000 */
        /* <DEDUP_REMOVED lines=8> */
[----:B------:R-:W-:-:S04]  /*2760*/  ISETP.LT.OR P2, PT, R0, 0x29, P2 ;  /* 0x000000290000780c */ /* 0x000fc80001741670 */
[----:B------:R-:W-:Y:S02]  /*2770*/  FSEL R93, R44, -INF , !P2 ;  /* 0xff8000002c5d7808 */ /* 0x000fe40005000000 */
[----:B------:R-:W-:Y:S02]  /*2780*/  ISETP.GT.AND P2, PT, R3, 0x29, !P3 ;  /* 0x000000290300780c */ /* 0x000fe40005f44270 */
[----:B------:R-:W-:Y:S02]  /*2790*/  P2R R44, PR, RZ, 0x8 ;  /* 0x00000008ff2c7803 */ /* 0x000fe40000000000 */
[----:B------:R-:W-:Y:S02]  /*27a0*/  ISETP.LT.OR P2, PT, R0, 0x2a, P2 ;  /* 0x0000002a0000780c */ /* 0x000fe40001741670 */
[----:B------:R-:W-:Y:S02]  /*27b0*/  ISETP.GE.AND P3, PT, R9, 0x31, PT ;  /* 0x000000310900780c */ /* 0x000fe40003f66270 */
[----:B------:R-:W-:-:S02]  /*27c0*/  FSEL R45, R45, -INF , !P2 ;  /* 0xff8000002d2d7808 */ /* 0x000fc40005000000 */
[----:B------:R-:W-:Y:S02]  /*27d0*/  ISETP.GT.AND P2, PT, R3, 0x30, !P3 ;  /* 0x000000300300780c */ /* 0x000fe40005f44270 */
[----:B------:R-:W-:Y:S02]  /*27e0*/  P2R R84, PR, RZ, 0x8 ;  /* 0x00000008ff547803 */ /* 0x000fe40000000000 */
[----:B------:R-:W-:Y:S02]  /*27f0*/  ISETP.LT.OR P2, PT, R0, 0x31, P2 ;  /* 0x000000310000780c */ /* 0x000fe40001741670 */
[----:B------:R-:W-:Y:S02]  /*2800*/  ISETP.GE.AND P3, PT, R9, 0x32, PT ;  /* 0x000000320900780c */ /* 0x000fe40003f66270 */
[----:B------:R-:W-:Y:S02]  /*2810*/  FSEL R95, R48, -INF , !P2 ;  /* 0xff800000305f7808 */ /* 0x000fe40005000000 */
[----:B------:R-:W-:-:S02]  /*2820*/  ISETP.GT.AND P2, PT, R3, 0x31, !P3 ;  /* 0x000000310300780c */ /* 0x000fc40005f44270 */
[----:B------:R-:W-:Y:S02]  /*2830*/  P2R R48, PR, RZ, 0x8 ;  /* 0x00000008ff307803 */ /* 0x000fe40000000000 */
[----:B------:R-:W-:Y:S02]  /*2840*/  ISETP.LT.OR P2, PT, R0, 0x32, P2 ;  /* 0x000000320000780c */ /* 0x000fe40001741670 */
[----:B------:R-:W-:Y:S02]  /*2850*/  ISETP.GE.AND P3, PT, R9, 0x39, PT ;  /* 0x000000390900780c */ /* 0x000fe40003f66270 */
[----:B------:R-:W-:Y:S02]  /*2860*/  FSEL R49, R49, -INF , !P2 ;  /* 0xff80000031317808 */ /* 0x000fe40005000000 */
[----:B------:R-:W-:Y:S02]  /*2870*/  ISETP.GT.AND P2, PT, R3, 0x38, !P3 ;  /* 0x000000380300780c */ /* 0x000fe40005f44270 */
[----:B------:R-:W-:-:S02]  /*2880*/  P2R R86, PR, RZ, 0x8 ;  /* 0x00000008ff567803 */ /* 0x000fc40000000000 */
[----:B------:R-:W-:Y:S02]  /*2890*/  ISETP.LT.OR P2, PT, R0, 0x39, P2 ;  /* 0x000000390000780c */ /* 0x000fe40001741670 */
[----:B------:R-:W-:Y:S02]  /*28a0*/  ISETP.GE.AND P3, PT, R9, 0x3a, PT ;  /* 0x0000003a0900780c */ /* 0x000fe40003f66270 */
[----:B------:R-:W-:Y:S02]  /*28b0*/  FSEL R97, R52, -INF , !P2 ;  /* 0xff80000034617808 */ /* 0x000fe40005000000 */
[----:B------:R-:W-:Y:S02]  /*28c0*/  ISETP.GT.AND P2, PT, R3, 0x39, !P3 ;  /* 0x000000390300780c */ /* 0x000fe40005f44270 */
[----:B------:R-:W-:Y:S02]  /*28d0*/  P2R R52, PR, RZ, 0x8 ;  /* 0x00000008ff347803 */ /* 0x000fe40000000000 */
[----:B------:R-:W-:-:S02]  /*28e0*/  ISETP.LT.OR P2, PT, R0, 0x3a, P2 ;  /* 0x0000003a0000780c */ /* 0x000fc40001741670 */
[----:B------:R-:W-:Y:S02]  /*28f0*/  ISETP.GE.AND P3, PT, R9, 0x41, PT ;  /* 0x000000410900780c */ /* 0x000fe40003f66270 */
[----:B------:R-:W-:Y:S02]  /*2900*/  FSEL R53, R53, -INF , !P2 ;  /* 0xff80000035357808 */ /* 0x000fe40005000000 */
[----:B------:R-:W-:Y:S02]  /*2910*/  ISETP.GT.AND P2, PT, R3, 0x40, !P3 ;  /* 0x000000400300780c */ /* 0x000fe40005f44270 */
[----:B------:R-:W-:Y:S02]  /*2920*/  P2R R88, PR, RZ, 0x8 ;  /* 0x00000008ff587803 */ /* 0x000fe40000000000 */
[----:B------:R-:W-:Y:S02]  /*2930*/  ISETP.LT.OR P2, PT, R0, 0x41, P2 ;  /* 0x000000410000780c */ /* 0x000fe40001741670 */
[----:B------:R-:W-:-:S02]  /*2940*/  ISETP.GE.AND P3, PT, R9, 0x42, PT ;  /* 0x000000420900780c */ /* 0x000fc40003f66270 */
        /* <DEDUP_REMOVED lines=18> */
[----:B------:R-:W-:-:S04]  /*2a70*/  ISETP.LT.OR P2, PT, R0, 0x51, P2 ;  /* 0x000000510000780c */ /* 0x000fc80001741670 */
[----:B------:R-:W-:Y:S02]  /*2a80*/  FSEL R64, R64, -INF , !P2 ;  /* 0xff80000040407808 */ /* 0x000fe40005000000 */
[----:B------:R-:W-:-:S04]  /*2a90*/  ISETP.GT.AND P2, PT, R3, 0x51, !P6 ;  /* 0x000000510300780c */ /* 0x000fc80007744270 */
[----:B------:R-:W-:-:S04]  /*2aa0*/  ISETP.LT.OR P2, PT, R0, 0x52, P2 ;  /* 0x000000520000780c */ /* 0x000fc80001741670 */
[----:B------:R-:W-:Y:S02]  /*2ab0*/  FSEL R8, R65, -INF , !P2 ;  /* 0xff80000041087808 */ /* 0x000fe40005000000 */
[----:B------:R-:W-:-:S04]  /*2ac0*/  ISETP.GE.AND P2, PT, R9, 0x59, PT ;  /* 0x000000590900780c */ /* 0x000fc80003f46270 */
[----:B------:R-:W-:-:S04]  /*2ad0*/  ISETP.GT.AND P3, PT, R3, 0x58, !P2 ;  /* 0x000000580300780c */ /* 0x000fc80005764270 */
[----:B------:R-:W-:-:S04]  /*2ae0*/  ISETP.LT.OR P3, PT, R0, 0x59, P3 ;  /* 0x000000590000780c */ /* 0x000fc80001f61670 */
[----:B------:R-:W-:Y:S02]  /*2af0*/  FSEL R68, R68, -INF , !P3 ;  /* 0xff80000044447808 */ /* 0x000fe40005800000 */
[----:B------:R-:W-:-:S04]  /*2b00*/  ISETP.GE.AND P3, PT, R9, 0x1, PT ;  /* 0x000000010900780c */ /* 0x000fc80003f66270 */
[----:B------:R-:W-:-:S04]  /*2b10*/  ISETP.GT.AND P4, PT, R3, RZ, !P3 ;  /* 0x000000ff0300720c */ /* 0x000fc80005f84270 */
[----:B------:R-:W-:-:S04]  /*2b20*/  ISETP.LT.OR P4, PT, R0, 0x1, P4 ;  /* 0x000000010000780c */ /* 0x000fc80002781670 */
[----:B------:R-:W-:Y:S02]  /*2b30*/  FSEL R29, R24, -INF , !P4 ;  /* 0xff800000181d7808 */ /* 0x000fe40006000000 */
[----:B------:R-:W-:-:S04]  /*2b40*/  ISETP.GE.AND P4, PT, R9, 0x5a, PT ;  /* 0x0000005a0900780c */ /* 0x000fc80003f86270 */
[----:B------:R-:W-:Y:S02]  /*2b50*/  P2R R65, PR, RZ, 0x10 ;  /* 0x00000010ff417803 */ /* 0x000fe40000000000 */
[----:B------:R-:W-:Y:S02]  /*2b60*/  ISETP.GT.AND P4, PT, R3, 0x59, !P4 ;  /* 0x000000590300780c */ /* 0x000fe40006784270 */
[----:B------:R-:W0:Y:S02]  /*2b70*/  SHFL.IDX PT, R3, R2, 0x1, 0x1c1f ;  /* 0x003c1f0002037f89 */ /* 0x000e2400000e0000 */
[----:B------:R-:W-:-:S04]  /*2b80*/  ISETP.LT.OR P4, PT, R0, 0x5a, P4 ;  /* 0x0000005a0000780c */ /* 0x000fc80002781670 */
[----:B------:R-:W-:Y:S02]  /*2b90*/  FSEL R6, R69, -INF , !P4 ;  /* 0xff80000045067808 */ /* 0x000fe40006000000 */
[----:B------:R-:W-:Y:S02]  /*2ba0*/  ISETP.GE.AND P4, PT, R15, 0x1, PT ;  /* 0x000000010f00780c */ /* 0x000fe40003f86270 */
[----:B0-----:R-:W-:Y:S01]  /*2bb0*/  VIADDMNMX R24, R3, R20, R13, PT ;  /* 0x0000001403187246 */ /* 0x001fe2000380010d */
[----:B------:R-:W-:-:S10]  /*2bc0*/  IMAD.IADD R7, R74, 0x1, R3 ;  /* 0x000000014a077824 */ /* 0x000fd400078e0203 */
[----:B------:R-:W-:Y:S05]  /*2bd0*/  @!P4 BRA `(.L_x_1105) ;  /* 0x00000000004cc947 */ /* 0x000fea0003800000 */
        /* <DEDUP_REMOVED lines=11> */
.L_x_1107:
[----:B------:R-:W-:-:S13]  /*2c90*/  ISETP.NE.AND P4, PT, R15, 0x1, PT ;  /* 0x000000010f00780c */ /* 0x000fda0003f85270 */
[----:B------:R-:W0:Y:S02]  /*2ca0*/  @P4 LDC.64 R2, c[0x0][0x9e8] ;  /* 0x00027a00ff024b82 */ /* 0x000e240000000a00 */
[----:B0-----:R-:W-:-:S05]  /*2cb0*/  @P4 IMAD.HI.U32 R2, R0, R2, RZ ;  /* 0x0000000200024227 */ /* 0x001fca00078e00ff */
[----:B------:R-:W-:-:S07]  /*2cc0*/  @P4 SHF.R.U32.HI R0, RZ, R3, R2 ;  /* 0x00000003ff004219 */ /* 0x000fce0000011602 */
.L_x_1108:
[----:B------:R-:W-:Y:S05]  /*2cd0*/  BSYNC B0 ;  /* 0x0000000000007941 */ /* 0x000fea0003800000 */
.L_x_1106:
[----:B------:R-:W-:-:S05]  /*2ce0*/  IMAD R0, R0, R15, R75 ;  /* 0x0000000f00007224 */ /* 0x000fca00078e024b */
[----:B------:R-:W-:Y:S02]  /*2cf0*/  VIMNMX R7, R7, R0, !PT ;  /* 0x0000000007077248 */ /* 0x000fe40007fe0100 */
[----:B------:R-:W-:-:S07]  /*2d00*/  VIADDMNMX R24, R0, R15, R24, PT ;  /* 0x0000000f00187246 */ /* 0x000fce0003800118 */
.L_x_1105:
[C---:B------:R-:W-:Y:S01]  /*2d10*/  ISETP.GT.AND P1, PT, R7.reuse, 0x1, !P1 ;  /* 0x000000010700780c */ /* 0x040fe20004f24270 */
[----:B------:R-:W-:Y:S01]  /*2d20*/  ULDC UR4, c[0x0][0x988] ;  /* 0x0002620000047ab9 */ /* 0x000fe20000000800 */
[----:B------:R-:W-:Y:S01]  /*2d30*/  ISETP.GT.AND P5, PT, R7, 0x8, !P5 ;  /* 0x000000080700780c */ /* 0x000fe20006fa4270 */
[----:B------:R-:W-:Y:S01]  /*2d40*/  IMAD.U32 R9, RZ, RZ, UR4 ;  /* 0x00000004ff097e24 */ /* 0x000fe2000f8e00ff */
[C---:B------:R-:W-:Y:S02]  /*2d50*/  ISETP.LT.OR P1, PT, R24.reuse, 0x2, P1 ;  /* 0x000000021800780c */ /* 0x040fe40000f21670 */
[----:B------:R-:W-:Y:S02]  /*2d60*/  ISETP.LT.OR P5, PT, R24, 0x9, P5 ;  /* 0x000000091800780c */ /* 0x000fe40002fa1670 */
[----:B------:R-:W-:Y:S02]  /*2d70*/  FSEL R27, R27, -INF , !P1 ;  /* 0xff8000001b1b7808 */ /* 0x000fe40004800000 */
[----:B------:R-:W-:-:S02]  /*2d80*/  ISETP.NE.AND P1, PT, R25, RZ, PT ;  /* 0x000000ff1900720c */ /* 0x000fc40003f25270 */
[----:B------:R-:W-:Y:S02]  /*2d90*/  FSEL R30, R30, -INF , !P5 ;  /* 0xff8000001e1e7808 */ /* 0x000fe40006800000 */
[----:B------:R-:W-:Y:S02]  /*2da0*/  ISETP.GT.AND P1, PT, R7, 0x9, !P1 ;  /* 0x000000090700780c */ /* 0x000fe40004f24270 */
[----:B------:R-:W-:Y:S02]  /*2db0*/  ISETP.NE.AND P5, PT, R28, RZ, PT ;  /* 0x000000ff1c00720c */ /* 0x000fe40003fa5270 */
[----:B------:R-:W-:Y:S02]  /*2dc0*/  ISETP.LT.OR P1, PT, R24, 0xa, P1 ;  /* 0x0000000a1800780c */ /* 0x000fe40000f21670 */
[----:B------:R-:W-:Y:S02]  /*2dd0*/  FMNMX.FTZ R3, R29, R77, !PT ;  /* 0x0000004d1d037209 */ /* 0x000fe40007810000 */
[----:B------:R-:W-:-:S02]  /*2de0*/  FSEL R28, R31, -INF , !P1 ;  /* 0xff8000001f1c7808 */ /* 0x000fc40004800000 */
[----:B------:R-:W-:Y:S02]  /*2df0*/  ISETP.NE.AND P1, PT, R76, RZ, PT ;  /* 0x000000ff4c00720c */ /* 0x000fe40003f25270 */
[----:B------:R-:W-:Y:S02]  /*2e00*/  ISETP.NE.AND P4, PT, R36, RZ, PT ;  /* 0x000000ff2400720c */ /* 0x000fe40003f85270 */
[----:B------:R-:W-:Y:S02]  /*2e10*/  ISETP.GT.AND P1, PT, R7, 0x10, !P1 ;  /* 0x000000100700780c */ /* 0x000fe40004f24270 */
[----:B------:R-:W-:Y:S02]  /*2e20*/  FMNMX.FTZ R3, R79, R3, !PT ;  /* 0x000000034f037209 */ /* 0x000fe40007810000 */
[----:B------:R-:W-:Y:S02]  /*2e30*/  ISETP.LT.OR P1, PT, R24, 0x11, P1 ;  /* 0x000000111800780c */ /* 0x000fe40000f21670 */
[----:B------:R-:W-:-:S02]  /*2e40*/  FMNMX.FTZ R3, R81, R3, !PT ;  /* 0x0000000351037209 */ /* 0x000fc40007810000 */
[----:B------:R-:W-:Y:S02]  /*2e50*/  FSEL R34, R34, -INF , !P1 ;  /* 0xff80000022227808 */ /* 0x000fe40004800000 */
[----:B------:R-:W-:Y:S02]  /*2e60*/  ISETP.NE.AND P1, PT, R78, RZ, PT ;  /* 0x000000ff4e00720c */ /* 0x000fe40003f25270 */
[----:B------:R-:W-:Y:S02]  /*2e70*/  FMNMX.FTZ R3, R83, R3, !PT ;  /* 0x0000000353037209 */ /* 0x000fe40007810000 */
[----:B------:R-:W-:Y:S02]  /*2e80*/  ISETP.GT.AND P1, PT, R7, 0x11, !P1 ;  /* 0x000000110700780c */ /* 0x000fe40004f24270 */
[----:B------:R-:W-:Y:S02]  /*2e90*/  FMNMX.FTZ R3, R85, R3, !PT ;  /* 0x0000000355037209 */ /* 0x000fe40007810000 */
[----:B------:R-:W-:-:S02]  /*2ea0*/  ISETP.LT.OR P1, PT, R24, 0x12, P1 ;  /* 0x000000121800780c */ /* 0x000fc40000f21670 */
[----:B------:R-:W-:Y:S02]  /*2eb0*/  FMNMX.FTZ R3, R87, R3, !PT ;  /* 0x0000000357037209 */ /* 0x000fe40007810000 */
[----:B------:R-:W-:Y:S02]  /*2ec0*/  FSEL R32, R35, -INF , !P1 ;  /* 0xff80000023207808 */ /* 0x000fe40004800000 */
[----:B------:R-:W-:Y:S02]  /*2ed0*/  ISETP.NE.AND P1, PT, R80, RZ, PT ;  /* 0x000000ff5000720c */ /* 0x000fe40003f25270 */
[----:B------:R-:W-:Y:S02]  /*2ee0*/  FMNMX.FTZ R3, R89, R3, !PT ;  /* 0x0000000359037209 */ /* 0x000fe40007810000 */
[----:B------:R-:W-:Y:S02]  /*2ef0*/  ISETP.GT.AND P1, PT, R7, 0x18, !P1 ;  /* 0x000000180700780c */ /* 0x000fe40004f24270 */
[----:B------:R-:W-:-:S02]  /*2f00*/  FMNMX.FTZ R3, R91, R3, !PT ;  /* 0x000000035b037209 */ /* 0x000fc40007810000 */
[----:B------:R-:W-:Y:S02]  /*2f10*/  ISETP.LT.OR P1, PT, R24, 0x19, P1 ;  /* 0x000000191800780c */ /* 0x000fe40000f21670 */
[----:B------:R-:W-:Y:S02]  /*2f20*/  FMNMX.FTZ R3, R41, R3, !PT ;  /* 0x0000000329037209 */ /* 0x000fe40007810000 */
[----:B------:R-:W-:Y:S02]  /*2f30*/  FSEL R38, R38, -INF , !P1 ;  /* 0xff80000026267808 */ /* 0x000fe40004800000 */
[----:B------:R-:W-:Y:S02]  /*2f40*/  ISETP.GT.AND P1, PT, R7, 0x19, !P5 ;  /* 0x000000190700780c */ /* 0x000fe40006f24270 */
[----:B------:R-:W-:Y:S02]  /*2f50*/  ISETP.NE.AND P5, PT, R40, RZ, PT ;  /* 0x000000ff2800720c */ /* 0x000fe40003fa5270 */
[----:B------:R-:W-:-:S02]  /*2f60*/  ISETP.LT.OR P1, PT, R24, 0x1a, P1 ;  /* 0x0000001a1800780c */ /* 0x000fc40000f21670 */
[----:B------:R-:W-:Y:S02]  /*2f70*/  FMNMX.FTZ R3, R93, R3, !PT ;  /* 0x000000035d037209 */ /* 0x000fe40007810000 */
[----:B------:R-:W-:Y:S02]  /*2f80*/  FSEL R36, R39, -INF , !P1 ;  /* 0xff80000027247808 */ /* 0x000fe40004800000 */
        /* <DEDUP_REMOVED lines=19> */
[----:B------:R-:W-:Y:S02]  /*30c0*/  ISETP.NE.AND P1, PT, R44, RZ, PT ;  /* 0x000000ff2c00720c */ /* 0x000fe40003f25270 */
[----:B------:R-:W-:Y:S02]  /*30d0*/  FMNMX.FTZ R3, R10, R3, !PT ;  /* 0x000000030a037209 */ /* 0x000fe40007810000 */
[----:B------:R-:W-:-:S02]  /*30e0*/  ISETP.GT.AND P1, PT, R7, 0x29, !P1 ;  /* 0x000000290700780c */ /* 0x000fc40004f24270 */
[----:B------:R-:W-:Y:S02]  /*30f0*/  FMNMX.FTZ R3, R64, R3, !PT ;  /* 0x0000000340037209 */ /* 0x000fe40007810000 */
[----:B------:R-:W-:Y:S02]  /*3100*/  ISETP.LT.OR P1, PT, R24, 0x2a, P1 ;  /* 0x0000002a1800780c */ /* 0x000fe40000f21670 */
[----:B------:R-:W-:Y:S02]  /*3110*/  FMNMX.FTZ R3, R8, R3, !PT ;  /* 0x0000000308037209 */ /* 0x000fe40007810000 */
[----:B------:R-:W-:Y:S02]  /*3120*/  FSEL R44, R47, -INF , !P1 ;  /* 0xff8000002f2c7808 */ /* 0x000fe40004800000 */
[----:B------:R-:W-:Y:S02]  /*3130*/  ISETP.NE.AND P1, PT, R84, RZ, PT ;  /* 0x000000ff5400720c */ /* 0x000fe40003f25270 */
[----:B------:R-:W-:-:S02]  /*3140*/  FMNMX.FTZ R3, R68, R3, !PT ;  /* 0x0000000344037209 */ /* 0x000fc40007810000 */
[C---:B------:R-:W-:Y:S02]  /*3150*/  ISETP.GT.AND P1, PT, R7.reuse, 0x30, !P1 ;  /* 0x000000300700780c */ /* 0x040fe40004f24270 */
[----:B------:R-:W-:Y:S02]  /*3160*/  FMNMX.FTZ R13, R6, R3, !PT ;  /* 0x00000003060d7209 */ /* 0x000fe40007810000 */
[----:B------:R-:W-:Y:S02]  /*3170*/  ISETP.LT.OR P1, PT, R24, 0x31, P1 ;  /* 0x000000311800780c */ /* 0x000fe40000f21670 */
[----:B------:R-:W-:Y:S02]  /*3180*/  ISETP.GT.AND P3, PT, R7, RZ, !P3 ;  /* 0x000000ff0700720c */ /* 0x000fe40005f64270 */
[----:B------:R-:W-:Y:S02]  /*3190*/  FSEL R50, R50, -INF , !P1 ;  /* 0xff80000032327808 */ /* 0x000fe40004800000 */
[----:B------:R-:W-:-:S02]  /*31a0*/  ISETP.NE.AND P1, PT, R48, RZ, PT ;  /* 0x000000ff3000720c */ /* 0x000fc40003f25270 */
[----:B------:R-:W-:Y:S02]  /*31b0*/  ISETP.LT.OR P3, PT, R24, 0x1, P3 ;  /* 0x000000011800780c */ /* 0x000fe40001f61670 */
[----:B------:R-:W-:Y:S02]  /*31c0*/  ISETP.GT.AND P1, PT, R7, 0x31, !P1 ;  /* 0x000000310700780c */ /* 0x000fe40004f24270 */
[----:B------:R-:W-:Y:S02]  /*31d0*/  FSEL R26, R26, -INF , !P3 ;  /* 0xff8000001a1a7808 */ /* 0x000fe40005800000 */
[----:B------:R-:W-:Y:S02]  /*31e0*/  ISETP.LT.OR P1, PT, R24, 0x32, P1 ;  /* 0x000000321800780c */ /* 0x000fe40000f21670 */
[----:B------:R-:W-:Y:S02]  /*31f0*/  ISETP.NE.AND P4, PT, R57, RZ, PT ;  /* 0x000000ff3900720c */ /* 0x000fe40003f85270 */
[----:B------:R-:W-:-:S02]  /*3200*/  FSEL R48, R51, -INF , !P1 ;  /* 0xff80000033307808 */ /* 0x000fc40004800000 */
[----:B------:R-:W-:Y:S02]  /*3210*/  ISETP.NE.AND P1, PT, R86, RZ, PT ;  /* 0x000000ff5600720c */ /* 0x000fe40003f25270 */
[C---:B------:R-:W-:Y:S02]  /*3220*/  ISETP.GT.AND P6, PT, R7.reuse, 0x51, !P6 ;  /* 0x000000510700780c */ /* 0x040fe400077c4270 */
[C---:B------:R-:W-:Y:S02]  /*3230*/  ISETP.GT.AND P1, PT, R7.reuse, 0x38, !P1 ;  /* 0x000000380700780c */ /* 0x040fe40004f24270 */
[----:B------:R-:W-:Y:S02]  /*3240*/  ISETP.GT.AND P2, PT, R7, 0x58, !P2 ;  /* 0x000000580700780c */ /* 0x000fe40005744270 */
[C---:B------:R-:W-:Y:S02]  /*3250*/  ISETP.LT.OR P1, PT, R24.reuse, 0x39, P1 ;  /* 0x000000391800780c */ /* 0x040fe40000f21670 */
[----:B------:R-:W-:-:S02]  /*3260*/  ISETP.LT.OR P6, PT, R24, 0x52, P6 ;  /* 0x000000521800780c */ /* 0x000fc400037c1670 */
[----:B------:R-:W-:Y:S02]  /*3270*/  FSEL R54, R54, -INF , !P1 ;  /* 0xff80000036367808 */ /* 0x000fe40004800000 */
[----:B------:R-:W-:Y:S02]  /*3280*/  ISETP.NE.AND P1, PT, R52, RZ, PT ;  /* 0x000000ff3400720c */ /* 0x000fe40003f25270 */
[----:B------:R-:W0:Y:S01]  /*3290*/  SHFL.BFLY PT, R52, R13, 0x2, 0x1f ;  /* 0x0c401f000d347f89 */ /* 0x000e2200000e0000 */
[----:B------:R-:W-:Y:S02]  /*32a0*/  ISETP.LT.OR P2, PT, R24, 0x59, P2 ;  /* 0x000000591800780c */ /* 0x000fe40001741670 */
[----:B------:R-:W-:Y:S02]  /*32b0*/  ISETP.GT.AND P1, PT, R7, 0x39, !P1 ;  /* 0x000000390700780c */ /* 0x000fe40004f24270 */
[----:B------:R-:W-:Y:S02]  /*32c0*/  FSEL R70, R70, -INF , !P2 ;  /* 0xff80000046467808 */ /* 0x000fe40005000000 */
[----:B------:R-:W-:-:S04]  /*32d0*/  ISETP.LT.OR P1, PT, R24, 0x3a, P1 ;  /* 0x0000003a1800780c */ /* 0x000fc80000f21670 */
[----:B------:R-:W-:Y:S02]  /*32e0*/  FSEL R20, R55, -INF , !P1 ;  /* 0xff80000037147808 */ /* 0x000fe40004800000 */
[----:B------:R-:W-:-:S04]  /*32f0*/  ISETP.NE.AND P1, PT, R88, RZ, PT ;  /* 0x000000ff5800720c */ /* 0x000fc80003f25270 */
[----:B------:R-:W-:-:S04]  /*3300*/  ISETP.GT.AND P1, PT, R7, 0x40, !P1 ;  /* 0x000000400700780c */ /* 0x000fc80004f24270 */
[----:B------:R-:W-:Y:S02]  /*3310*/  ISETP.LT.OR P1, PT, R24, 0x41, P1 ;  /* 0x000000411800780c */ /* 0x000fe40000f21670 */
[----:B0-----:R-:W-:Y:S02]  /*3320*/  FMNMX.FTZ R52, R13, R52, !PT ;  /* 0x000000340d347209 */ /* 0x001fe40007810000 */
[----:B------:R-:W-:Y:S02]  /*3330*/  FMNMX.FTZ R13, R26, R27, !PT ;  /* 0x0000001b1a0d7209 */ /* 0x000fe40007810000 */
[----:B------:R-:W-:Y:S01]  /*3340*/  FSEL R58, R58, -INF , !P1 ;  /* 0xff8000003a3a7808 */ /* 0x000fe20004800000 */
[----:B------:R-:W0:Y:S01]  /*3350*/  SHFL.BFLY PT, R3, R52, 0x1, 0x1f ;  /* 0x0c201f0034037f89 */ /* 0x000e2200000e0000 */
[----:B------:R-:W-:Y:S02]  /*3360*/  FMNMX.FTZ R13, R30, R13, !PT ;  /* 0x0000000d1e0d7209 */ /* 0x000fe40007810000 */
[----:B------:R-:W-:-:S02]  /*3370*/  ISETP.NE.AND P1, PT, R56, RZ, PT ;  /* 0x000000ff3800720c */ /* 0x000fc40003f25270 */
[----:B------:R-:W-:Y:S02]  /*3380*/  FMNMX.FTZ R13, R28, R13, !PT ;  /* 0x0000000d1c0d7209 */ /* 0x000fe40007810000 */
[----:B------:R-:W-:Y:S02]  /*3390*/  ISETP.GT.AND P1, PT, R7, 0x41, !P1 ;  /* 0x000000410700780c */ /* 0x000fe40004f24270 */
[----:B------:R-:W-:Y:S02]  /*33a0*/  FMNMX.FTZ R13, R34, R13, !PT ;  /* 0x0000000d220d7209 */ /* 0x000fe40007810000 */
[----:B------:R-:W-:Y:S02]  /*33b0*/  ISETP.LT.OR P1, PT, R24, 0x42, P1 ;  /* 0x000000421800780c */ /* 0x000fe40000f21670 */
[----:B------:R-:W-:Y:S02]  /*33c0*/  FMNMX.FTZ R13, R32, R13, !PT ;  /* 0x0000000d200d7209 */ /* 0x000fe40007810000 */
[----:B------:R-:W-:-:S02]  /*33d0*/  FSEL R2, R59, -INF , !P1 ;  /* 0xff8000003b027808 */ /* 0x000fc40004800000 */
        /* <DEDUP_REMOVED lines=9> */
[----:B0-----:R-:W-:Y:S02]  /*3470*/  FMNMX.FTZ R3, R52, R3, !PT ;  /* 0x0000000334037209 */ /* 0x001fe40007810000 */
[----:B------:R-:W-:Y:S02]  /*3480*/  FMNMX.FTZ R13, R44, R13, !PT ;  /* 0x0000000d2c0d7209 */ /* 0x000fe40007810000 */
[----:B------:R-:W-:Y:S01]  /*3490*/  ISETP.LT.OR P1, PT, R24, 0x4a, P1 ;  /* 0x0000004a1800780c */ /* 0x000fe20000f21670 */
[----:B------:R-:W-:Y:S01]  /*34a0*/  FMUL.FTZ R25, R3, R9 ;  /* 0x0000000903197220 */ /* 0x000fe20000410000 */
[----:B------:R-:W-:-:S02]  /*34b0*/  FMNMX.FTZ R13, R50, R13, !PT ;  /* 0x0000000d320d7209 */ /* 0x000fc40007810000 */
[----:B------:R-:W-:Y:S02]  /*34c0*/  FSEL R0, R63, -INF , !P1 ;  /* 0xff8000003f007808 */ /* 0x000fe40004800000 */
[----:B------:R-:W-:Y:S02]  /*34d0*/  FMNMX.FTZ R13, R48, R13, !PT ;  /* 0x0000000d300d7209 */ /* 0x000fe40007810000 */
[----:B------:R-:W-:Y:S02]  /*34e0*/  FSETP.NEU.FTZ.AND P1, PT, R3, -INF , PT ;  /* 0xff8000000300780b */ /* 0x000fe40003f3d000 */
[----:B------:R-:W-:Y:S02]  /*34f0*/  FMNMX.FTZ R13, R54, R13, !PT ;  /* 0x0000000d360d7209 */ /* 0x000fe40007810000 */
[----:B------:R-:W-:Y:S02]  /*3500*/  ISETP.NE.AND P4, PT, R61, RZ, PT ;  /* 0x000000ff3d00720c */ /* 0x000fe40003f85270 */
[----:B------:R-:W-:-:S02]  /*3510*/  FMNMX.FTZ R13, R20, R13, !PT ;  /* 0x0000000d140d7209 */ /* 0x000fc40007810000 */
[----:B------:R-:W-:Y:S02]  /*3520*/  FSEL R74, R25, RZ, P1 ;  /* 0x000000ff194a7208 */ /* 0x000fe40000800000 */
[----:B------:R-:W-:Y:S02]  /*3530*/  FMNMX.FTZ R13, R58, R13, !PT ;  /* 0x0000000d3a0d7209 */ /* 0x000fe40007810000 */
[----:B------:R-:W-:Y:S01]  /*3540*/  ISETP.GT.AND P1, PT, R7, 0x50, !P4 ;  /* 0x000000500700780c */ /* 0x000fe20006724270 */
[--C-:B------:R-:W-:Y:S01]  /*3550*/  FFMA.FTZ R39, R45, R9, -R74.reuse ;  /* 0x000000092d277223 */ /* 0x100fe2000001084a */
[----:B------:R-:W-:Y:S01]  /*3560*/  FMNMX.FTZ R13, R2, R13, !PT ;  /* 0x0000000d020d7209 */ /* 0x000fe20007810000 */
[--C-:B------:R-:W-:Y:S01]  /*3570*/  FFMA.FTZ R25, R29, R9, -R74.reuse ;  /* 0x000000091d197223 */ /* 0x100fe2000001084a */
[----:B------:R-:W-:Y:S01]  /*3580*/  ISETP.LT.OR P1, PT, R24, 0x51, P1 ;  /* 0x000000511800780c */ /* 0x000fe20000f21670 */
[----:B------:R0:W-:Y:S01]  /*3590*/  MUFU.EX2 R150, R39 ;  /* 0x0000002700967308 */ /* 0x0001e20000000800 */
[----:B------:R-:W-:Y:S01]  /*35a0*/  FMNMX.FTZ R13, R62, R13, !PT ;  /* 0x0000000d3e0d7209 */ /* 0x000fe20007810000 */
[-CC-:B------:R-:W-:Y:S01]  /*35b0*/  FFMA.FTZ R29, R77, R9.reuse, -R74.reuse ;  /* 0x000000094d1d7223 */ /* 0x180fe2000001084a */
[----:B------:R-:W-:Y:S01]  /*35c0*/  ISETP.NE.AND P4, PT, R65, RZ, PT ;  /* 0x000000ff4100720c */ /* 0x000fe20003f85270 */
[-CC-:B------:R-:W-:Y:S01]  /*35d0*/  FFMA.FTZ R31, R79, R9.reuse, -R74.reuse ;  /* 0x000000094f1f7223 */ /* 0x180fe2000001084a */
[----:B------:R-:W-:Y:S01]  /*35e0*/  FSEL R66, R66, -INF , !P1 ;  /* 0xff80000042427808 */ /* 0x000fe20004800000 */
[--C-:B------:R-:W-:Y:S01]  /*35f0*/  FFMA.FTZ R33, R81, R9, -R74.reuse ;  /* 0x0000000951217223 */ /* 0x100fe2000001084a */
[----:B------:R-:W-:Y:S01]  /*3600*/  FMNMX.FTZ R13, R0, R13, !PT ;  /* 0x0000000d000d7209 */ /* 0x000fe20007810000 */
[----:B------:R-:W-:Y:S01]  /*3610*/  MUFU.EX2 R25, R25 ;  /* 0x0000001900197308 */ /* 0x000fe20000000800 */
[----:B------:R-:W-:Y:S01]  /*3620*/  ISETP.GT.AND P1, PT, R7, 0x59, !P4 ;  /* 0x000000590700780c */ /* 0x000fe20006724270 */
[-CC-:B------:R-:W-:Y:S01]  /*3630*/  FFMA.FTZ R7, R41, R9.reuse, -R74.reuse ;  /* 0x0000000929077223 */ /* 0x180fe2000001084a */
[----:B------:R-:W-:Y:S01]  /*3640*/  FSEL R52, R67, -INF , !P6 ;  /* 0xff80000043347808 */ /* 0x000fe20007000000 */
[--C-:B0-----:R-:W-:Y:S01]  /*3650*/  FFMA.FTZ R39, R8, R9, -R74.reuse ;  /* 0x0000000908277223 */ /* 0x101fe2000001084a */
[----:B------:R-:W-:Y:S01]  /*3660*/  FMNMX.FTZ R13, R66, R13, !PT ;  /* 0x0000000d420d7209 */ /* 0x000fe20007810000 */
[--C-:B------:R-:W-:Y:S01]  /*3670*/  FFMA.FTZ R35, R83, R9, -R74.reuse ;  /* 0x0000000953237223 */ /* 0x100fe2000001084a */
[----:B------:R-:W-:Y:S01]  /*3680*/  ISETP.LT.OR P1, PT, R24, 0x5a, P1 ;  /* 0x0000005a1800780c */ /* 0x000fe20000f21670 */
[----:B------:R-:W-:Y:S01]  /*3690*/  MUFU.EX2 R148, R7 ;  /* 0x0000000700947308 */ /* 0x000fe20000000800 */
[----:B------:R-:W-:Y:S01]  /*36a0*/  FMNMX.FTZ R13, R52, R13, !PT ;  /* 0x0000000d340d7209 */ /* 0x000fe20007810000 */
[-CC-:B------:R-:W-:Y:S01]  /*36b0*/  FFMA.FTZ R43, R49, R9.reuse, -R74.reuse ;  /* 0x00000009312b7223 */ /* 0x180fe2000001084a */
[----:B------:R-:W-:Y:S01]  /*36c0*/  FSEL R24, R71, -INF , !P1 ;  /* 0xff80000047187808 */ /* 0x000fe20004800000 */
[--C-:B------:R-:W-:Y:S01]  /*36d0*/  FFMA.FTZ R6, R6, R9, -R74.reuse ;  /* 0x0000000906067223 */ /* 0x100fe2000001084a */
[----:B------:R-:W-:Y:S01]  /*36e0*/  FMNMX.FTZ R13, R70, R13, !PT ;  /* 0x0000000d460d7209 */ /* 0x000fe20007810000 */
[-CC-:B------:R-:W-:Y:S01]  /*36f0*/  FFMA.FTZ R47, R53, R9.reuse, -R74.reuse ;  /* 0x00000009352f7223 */ /* 0x180fe2000001084a */
[--C-:B------:R-:W-:Y:S01]  /*3700*/  FFMA.FTZ R37, R87, R9, -R74.reuse ;  /* 0x0000000957257223 */ /* 0x100fe2000001084a */
[----:B------:R0:W1:Y:S01]  /*3710*/  MUFU.EX2 R156, R29 ;  /* 0x0000001d009c7308 */ /* 0x0000620000000800 */
[----:B------:R-:W-:Y:S01]  /*3720*/  FMNMX.FTZ R13, R24, R13, !PT ;  /* 0x0000000d180d7209 */ /* 0x000fe20007810000 */
[-CC-:B------:R-:W-:Y:S01]  /*3730*/  FFMA.FTZ R10, R10, R9.reuse, -R74.reuse ;  /* 0x000000090a0a7223 */ /* 0x180fe2000001084a */
[-CC-:B------:R-:W-:Y:S01]  /*3740*/  FFMA.FTZ R41, R95, R9.reuse, -R74.reuse ;  /* 0x000000095f297223 */ /* 0x180fe2000001084a */
[-CC-:B------:R-:W-:Y:S01]  /*3750*/  FFMA.FTZ R45, R97, R9.reuse, -R74.reuse ;  /* 0x00000009612d7223 */ /* 0x180fe2000001084a */
[----:B------:R-:W-:Y:S01]  /*3760*/  ISETP.NE.AND P4, PT, R174, 0x1, PT ;  /* 0x00000001ae00780c */ /* 0x000fe20003f85270 */
[----:B------:R-:W2:Y:S01]  /*3770*/  SHFL.BFLY PT, R56, R13, 0x2, 0x1f ;  /* 0x0c401f000d387f89 */ /* 0x000ea200000e0000 */
[-CC-:B------:R-:W-:Y:S01]  /*3780*/  FFMA.FTZ R49, R99, R9.reuse, -R74.reuse ;  /* 0x0000000963317223 */ /* 0x180fe2000001084a */
[----:B------:R-:W3:Y:S01]  /*3790*/  MUFU.EX2 R31, R31 ;  /* 0x0000001f001f7308 */ /* 0x000ee20000000800 */
[-CC-:B0-----:R-:W-:Y:S01]  /*37a0*/  FFMA.FTZ R29, R85, R9.reuse, -R74.reuse ;  /* 0x00000009551d7223 */ /* 0x181fe2000001084a */
[-CC-:B------:R-:W-:Y:S01]  /*37b0*/  FFMA.FTZ R12, R12, R9.reuse, -R74.reuse ;  /* 0x000000090c0c7223 */ /* 0x180fe2000001084a */
[-CC-:B------:R-:W-:Y:S01]  /*37c0*/  FFMA.FTZ R60, R60, R9.reuse, -R74.reuse ;  /* 0x000000093c3c7223 */ /* 0x180fe2000001084a */
[-CC-:B------:R-:W-:Y:S01]  /*37d0*/  FFMA.FTZ R64, R64, R9.reuse, -R74.reuse ;  /* 0x0000000940407223 */ /* 0x180fe2000001084a */
[----:B------:R-:W-:Y:S01]  /*37e0*/  FFMA.FTZ R68, R68, R9, -R74 ;  /* 0x0000000944447223 */ /* 0x000fe2000001084a */
[----:B------:R-:W-:-:S02]  /*37f0*/  IMAD.MOV.U32 R53, RZ, RZ, R17 ;  /* 0x000000ffff357224 */ /* 0x000fc400078e0011 */
[----:B------:R0:W4:Y:S02]  /*3800*/  MUFU.EX2 R158, R33 ;  /* 0x00000021009e7308 */ /* 0x0001240000000800 */
[----:B------:R-:W5:Y:S06]  /*3810*/  @P4 LDC R55, c[0x0][0x450] ;  /* 0x00011400ff374b82 */ /* 0x000f6c0000000800 */
[----:B------:R-:W4:Y:S01]  /*3820*/  MUFU.EX2 R35, R35 ;  /* 0x0000002300237308 */ /* 0x000f220000000800 */
[----:B0-----:R-:W-:Y:S01]  /*3830*/  FFMA.FTZ R33, R89, R9, -R74 ;  /* 0x0000000959217223 */ /* 0x001fe2000001084a */
[----:B--2---:R-:W-:-:S06]  /*3840*/  FMNMX.FTZ R56, R13, R56, !PT ;  /* 0x000000380d387209 */ /* 0x004fcc0007810000 */
[----:B------:R-:W-:Y:S01]  /*3850*/  MUFU.EX2 R144, R43 ;  /* 0x0000002b00907308 */ /* 0x000fe20000000800 */
[----:B------:R-:W0:Y:S07]  /*3860*/  SHFL.BFLY PT, R7, R56, 0x1, 0x1f ;  /* 0x0c201f0038077f89 */ /* 0x000e2e00000e0000 */
[----:B------:R1:W-:Y:S08]  /*3870*/  MUFU.EX2 R43, R6 ;  /* 0x00000006002b7308 */ /* 0x0003f00000000800 */
[----:B------:R3:W-:Y:S01]  /*3880*/  MUFU.EX2 R146, R47 ;  /* 0x0000002f00927308 */ /* 0x0007e20000000800 */
[----:B-1----:R-:W-:Y:S01]  /*3890*/  FADD.FTZ R6, R25, R156 ;  /* 0x0000009c19067221 */ /* 0x002fe20000010000 */
[----:B------:R-:W-:-:S06]  /*38a0*/  F2FP.BF16.F32.PACK_AB R156, R156, R25 ;  /* 0x000000199c9c723e */ /* 0x000fcc00000010ff */
[----:B------:R1:W-:Y:S01]  /*38b0*/  MUFU.EX2 R152, R29 ;  /* 0x0000001d00987308 */ /* 0x0003e20000000800 */
[----:B---3--:R-:W-:Y:S01]  /*38c0*/  FADD.FTZ R47, R31, R6 ;  /* 0x000000061f2f7221 */ /* 0x008fe20000010000 */
[----:B0-----:R-:W-:-:S03]  /*38d0*/  FMNMX.FTZ R8, R56, R7, !PT ;  /* 0x0000000738087209 */ /* 0x001fc60007810000 */
[C---:B----4-:R-:W-:Y:S01]  /*38e0*/  FADD.FTZ R6, R158.reuse, R47 ;  /* 0x0000002f9e067221 */ /* 0x050fe20000010000 */
[----:B------:R-:W-:Y:S01]  /*38f0*/  F2FP.BF16.F32.PACK_AB R158, R158, R31 ;  /* 0x0000001f9e9e723e */ /* 0x000fe200000010ff */
[CC--:B------:R-:W-:Y:S01]  /*3900*/  FMUL.FTZ R7, R8.reuse, R9.reuse ;  /* 0x0000000908077220 */ /* 0x0c0fe20000410000 */
[----:B------:R-:W-:Y:S01]  /*3910*/  FSETP.NEU.FTZ.AND P1, PT, R8, -INF , PT ;  /* 0xff8000000800780b */ /* 0x000fe20003f3d000 */
[----:B------:R-:W-:Y:S01]  /*3920*/  MUFU.EX2 R37, R37 ;  /* 0x0000002500257308 */ /* 0x000fe20000000800 */
[----:B------:R-:W-:Y:S01]  /*3930*/  FADD.FTZ R51, R35, R6 ;  /* 0x0000000623337221 */ /* 0x000fe20000010000 */
[----:B-1----:R-:W-:Y:S01]  /*3940*/  FFMA.FTZ R29, R91, R9, -R74 ;  /* 0x000000095b1d7223 */ /* 0x002fe2000001084a */
[----:B------:R-:W-:-:S05]  /*3950*/  FSEL R7, R7, RZ, P1 ;  /* 0x000000ff07077208 */ /* 0x000fca0000800000 */
        /* <DEDUP_REMOVED lines=14> */
[----:B------:R-:W0:Y:S01]  /*3a40*/  MUFU.EX2 R27, R27 ;  /* 0x0000001b001b7308 */ /* 0x000e220000000800 */
        /* <DEDUP_REMOVED lines=8> */
[-CC-:B------:R-:W-:Y:S01]  /*3ad0*/  FFMA.FTZ R66, R66, R9.reuse, -R7.reuse ;  /* 0x0000000942427223 */ /* 0x180fe20000010807 */
[-CC-:B------:R-:W-:Y:S01]  /*3ae0*/  FFMA.FTZ R52, R52, R9.reuse, -R7.reuse ;  /* 0x0000000934347223 */ /* 0x180fe20000010807 */
[-CC-:B------:R-:W-:Y:S01]  /*3af0*/  FFMA.FTZ R70, R70, R9.reuse, -R7.reuse ;  /* 0x0000000946467223 */ /* 0x180fe20000010807 */
[----:B------:R-:W-:-:S04]  /*3b00*/  FFMA.FTZ R24, R24, R9, -R7 ;  /* 0x0000000918187223 */ /* 0x000fc80000010807 */
[----:B------:R2:W3:Y:S01]  /*3b10*/  MUFU.EX2 R159, R28 ;  /* 0x0000001c009f7308 */ /* 0x0004e20000000800 */
[----:B0-----:R-:W-:Y:S01]  /*3b20*/  FADD.FTZ R47, R26, R27 ;  /* 0x0000001b1a2f7221 */ /* 0x001fe20000010000 */
[----:B------:R-:W-:-:S06]  /*3b30*/  F2FP.BF16.F32.PACK_AB R157, R27, R26 ;  /* 0x0000001a1b9d723e */ /* 0x000fcc00000010ff */
[----:B------:R-:W0:Y:S01]  /*3b40*/  MUFU.EX2 R34, R34 ;  /* 0x0000002200227308 */ /* 0x000e220000000800 */
[----:B-1----:R-:W-:Y:S01]  /*3b50*/  FADD.FTZ R6, R30, R47 ;  /* 0x0000002f1e067221 */ /* 0x002fe20000010000 */
[----:B--2---:R-:W1:Y:S06]  /*3b60*/  @P4 LDC R28, c[0x0][0x44c] ;  /* 0x00011300ff1c4b82 */ /* 0x004e6c0000000800 */
[----:B------:R-:W2:Y:S01]  /*3b70*/  MUFU.EX2 R153, R32 ;  /* 0x0000002000997308 */ /* 0x000ea20000000800 */
[C---:B---3--:R-:W-:Y:S01]  /*3b80*/  FADD.FTZ R47, R159.reuse, R6 ;  /* 0x000000069f2f7221 */ /* 0x048fe20000010000 */
[----:B------:R-:W-:-:S06]  /*3b90*/  F2FP.BF16.F32.PACK_AB R159, R159, R30 ;  /* 0x0000001e9f9f723e */ /* 0x000fcc00000010ff */
[----:B------:R-:W3:Y:S01]  /*3ba0*/  MUFU.EX2 R38, R38 ;  /* 0x0000002600267308 */ /* 0x000ee20000000800 */
[----:B0-----:R-:W-:-:S07]  /*3bb0*/  FADD.FTZ R6, R34, R47 ;  /* 0x0000002f22067221 */ /* 0x001fce0000010000 */
[----:B------:R0:W-:Y:S01]  /*3bc0*/  MUFU.EX2 R154, R33 ;  /* 0x00000021009a7308 */ /* 0x0001e20000000800 */
[----:B--2---:R-:W-:Y:S01]  /*3bd0*/  FADD.FTZ R47, R153, R6 ;  /* 0x00000006992f7221 */ /* 0x004fe20000010000 */
[----:B-1----:R-:W-:Y:S01]  /*3be0*/  @P4 IMAD.HI.U32 R28, R17, R28, RZ ;  /* 0x0000001c111c4227 */ /* 0x002fe200078e00ff */
[----:B------:R-:W-:-:S04]  /*3bf0*/  F2FP.BF16.F32.PACK_AB R153, R153, R34 ;  /* 0x000000229999723e */ /* 0x000fc800000010ff */
[----:B-----5:R-:W-:Y:S01]  /*3c00*/  @P4 SHF.R.U32.HI R53, RZ, R55, R28 ;  /* 0x00000037ff354219 */ /* 0x020fe2000001161c */
[----:B------:R-:W1:Y:S01]  /*3c10*/  MUFU.EX2 R155, R36 ;  /* 0x00000024009b7308 */ /* 0x000e620000000800 */
[----:B0-----:R-:W-:Y:S01]  /*3c20*/  FFMA.FTZ R33, R93, R9, -R74 ;  /* 0x000000095d217223 */ /* 0x001fe2000001084a */
[----:B---3--:R-:W-:Y:S01]  /*3c30*/  FADD.FTZ R6, R38, R47 ;  /* 0x0000002f26067221 */ /* 0x008fe20000010000 */
[----:B------:R-:W-:-:S05]  /*3c40*/  ISETP.GE.AND P4, PT, R15, 0x1, PT ;  /* 0x000000010f00780c */ /* 0x000fca0003f86270 */
[----:B------:R-:W-:Y:S08]  /*3c50*/  MUFU.EX2 R29, R29 ;  /* 0x0000001d001d7308 */ /* 0x000ff00000000800 */
[----:B------:R-:W0:Y:S01]  /*3c60*/  MUFU.EX2 R42, R42 ;  /* 0x0000002a002a7308 */ /* 0x000e220000000800 */
[C---:B-1----:R-:W-:Y:S01]  /*3c70*/  FADD.FTZ R47, R155.reuse, R6 ;  /* 0x000000069b2f7221 */ /* 0x042fe20000010000 */
[----:B------:R-:W-:-:S06]  /*3c80*/  F2FP.BF16.F32.PACK_AB R155, R155, R38 ;  /* 0x000000269b9b723e */ /* 0x000fcc00000010ff */
[----:B------:R1:W-:Y:S08]  /*3c90*/  MUFU.EX2 R13, R10 ;  /* 0x0000000a000d7308 */ /* 0x0003f00000000800 */
[----:B------:R-:W2:Y:S01]  /*3ca0*/  MUFU.EX2 R149, R40 ;  /* 0x0000002800957308 */ /* 0x000ea20000000800 */
[----:B-1----:R-:W-:Y:S01]  /*3cb0*/  FADD.FTZ R10, R152, R51 ;  /* 0x00000033980a7221 */ /* 0x002fe20000010000 */
[----:B0-----:R-:W-:Y:S01]  /*3cc0*/  FADD.FTZ R6, R42, R47 ;  /* 0x0000002f2a067221 */ /* 0x001fe20000010000 */
[----:B------:R-:W-:-:S02]  /*3cd0*/  F2FP.BF16.F32.PACK_AB R152, R152, R35 ;  /* 0x000000239898723e */ /* 0x000fc400000010ff */
[----:B------:R-:W-:-:S03]  /*3ce0*/  FADD.FTZ R51, R37, R10 ;  /* 0x0000000a25337221 */ /* 0x000fc60000010000 */
[----:B------:R-:W0:Y:S01]  /*3cf0*/  MUFU.EX2 R33, R33 ;  /* 0x0000002100217308 */ /* 0x000e220000000800 */
[C---:B------:R-:W-:Y:S01]  /*3d00*/  FADD.FTZ R10, R154.reuse, R51 ;  /* 0x000000339a0a7221 */ /* 0x040fe20000010000 */
[----:B------:R-:W-:-:S03]  /*3d10*/  F2FP.BF16.F32.PACK_AB R154, R154, R37 ;  /* 0x000000259a9a723e */ /* 0x000fc600000010ff */
[----:B------:R-:W-:-:S03]  /*3d20*/  FADD.FTZ R51, R29, R10 ;  /* 0x0000000a1d337221 */ /* 0x000fc60000010000 */
[----:B------:R-:W-:Y:S01]  /*3d30*/  MUFU.EX2 R46, R46 ;  /* 0x0000002e002e7308 */ /* 0x000fe20000000800 */
[C---:B------:R-:W-:Y:S01]  /*3d40*/  FADD.FTZ R10, R148.reuse, R51 ;  /* 0x00000033940a7221 */ /* 0x040fe20000010000 */
[C---:B--2---:R-:W-:Y:S01]  /*3d50*/  FADD.FTZ R47, R149.reuse, R6 ;  /* 0x00000006952f7221 */ /* 0x044fe20000010000 */
[----:B------:R-:W-:Y:S02]  /*3d60*/  F2FP.BF16.F32.PACK_AB R148, R148, R29 ;  /* 0x0000001d9494723e */ /* 0x000fe400000010ff */
[----:B------:R-:W-:-:S03]  /*3d70*/  F2FP.BF16.F32.PACK_AB R149, R149, R42 ;  /* 0x0000002a9595723e */ /* 0x000fc600000010ff */
[----:B------:R-:W-:Y:S01]  /*3d80*/  MUFU.EX2 R151, R44 ;  /* 0x0000002c00977308 */ /* 0x000fe20000000800 */
[----:B0-----:R-:W-:-:S04]  /*3d90*/  FADD.FTZ R51, R33, R10 ;  /* 0x0000000a21337221 */ /* 0x001fc80000010000 */
[C---:B------:R-:W-:Y:S01]  /*3da0*/  FADD.FTZ R10, R150.reuse, R51 ;  /* 0x00000033960a7221 */ /* 0x040fe20000010000 */
[----:B------:R-:W-:Y:S02]  /*3db0*/  F2FP.BF16.F32.PACK_AB R150, R150, R33 ;  /* 0x000000219696723e */ /* 0x000fe400000010ff */
[----:B------:R-:W0:Y:S08]  /*3dc0*/  MUFU.EX2 R41, R41 ;  /* 0x0000002900297308 */ /* 0x000e300000000800 */
[----:B------:R-:W-:Y:S08]  /*3dd0*/  MUFU.EX2 R50, R50 ;  /* 0x0000003200327308 */ /* 0x000ff00000000800 */
[----:B------:R-:W-:Y:S01]  /*3de0*/  MUFU.EX2 R145, R48 ;  /* 0x0000003000917308 */ /* 0x000fe20000000800 */
[----:B0-----:R-:W-:-:S04]  /*3df0*/  FADD.FTZ R51, R41, R10 ;  /* 0x0000000a29337221 */ /* 0x001fc80000010000 */
[C---:B------:R-:W-:Y:S01]  /*3e00*/  FADD.FTZ R6, R144.reuse, R51 ;  /* 0x0000003390067221 */ /* 0x040fe20000010000 */
[----:B------:R-:W-:Y:S02]  /*3e10*/  F2FP.BF16.F32.PACK_AB R144, R144, R41 ;  /* 0x000000299090723e */ /* 0x000fe400000010ff */
[----:B------:R-:W0:Y:S08]  /*3e20*/  MUFU.EX2 R45, R45 ;  /* 0x0000002d002d7308 */ /* 0x000e300000000800 */
[----:B------:R-:W-:Y:S08]  /*3e30*/  MUFU.EX2 R54, R54 ;  /* 0x0000003600367308 */ /* 0x000ff00000000800 */
[----:B------:R1:W-:Y:S08]  /*3e40*/  MUFU.EX2 R141, R2 ;  /* 0x00000002008d7308 */ /* 0x0003f00000000800 */
[----:B------:R-:W-:Y:S01]  /*3e50*/  MUFU.EX2 R147, R20 ;  /* 0x0000001400937308 */ /* 0x000fe20000000800 */
[----:B-1----:R-:W-:Y:S01]  /*3e60*/  FADD.FTZ R2, R46, R47 ;  /* 0x0000002f2e027221 */ /* 0x002fe20000010000 */
[----:B0-----:R-:W-:-:S03]  /*3e70*/  FADD.FTZ R47, R45, R6 ;  /* 0x000000062d2f7221 */ /* 0x001fc60000010000 */
[----:B------:R-:W-:Y:S01]  /*3e80*/  FADD.FTZ R7, R151, R2 ;  /* 0x0000000297077221 */ /* 0x000fe20000010000 */
[----:B------:R-:W-:Y:S01]  /*3e90*/  FADD.FTZ R6, R146, R47 ;  /* 0x0000002f92067221 */ /* 0x000fe20000010000 */
[----:B------:R-:W-:Y:S01]  /*3ea0*/  IMAD.IADD R47, R72, 0x1, R53 ;  /* 0x00000001482f7824 */ /* 0x000fe200078e0235 */
[----:B------:R-:W0:Y:S01]  /*3eb0*/  MUFU.EX2 R49, R49 ;  /* 0x0000003100317308 */ /* 0x000e220000000800 */
[----:B------:R-:W-:Y:S01]  /*3ec0*/  FADD.FTZ R2, R50, R7 ;  /* 0x0000000732027221 */ /* 0x000fe20000010000 */
[----:B------:R-:W-:Y:S01]  /*3ed0*/  F2FP.BF16.F32.PACK_AB R146, R146, R45 ;  /* 0x0000002d9292723e */ /* 0x000fe200000010ff */
[----:B------:R-:W-:Y:S01]  /*3ee0*/  IMAD.IADD R14, R47, 0x1, R14 ;  /* 0x000000012f0e7824 */ /* 0x000fe200078e020e */
[----:B------:R-:W-:Y:S01]  /*3ef0*/  F2FP.BF16.F32.PACK_AB R151, R151, R46 ;  /* 0x0000002e9797723e */ /* 0x000fe200000010ff */
[C---:B------:R-:W-:Y:S01]  /*3f00*/  FADD.FTZ R7, R145.reuse, R2 ;  /* 0x0000000291077221 */ /* 0x040fe20000010000 */
[----:B------:R-:W-:Y:S02]  /*3f10*/  F2FP.BF16.F32.PACK_AB R145, R145, R50 ;  /* 0x000000329191723e */ /* 0x000fe400000010ff */
[----:B------:R-:W-:Y:S08]  /*3f20*/  MUFU.EX2 R58, R58 ;  /* 0x0000003a003a7308 */ /* 0x000ff00000000800 */
[----:B------:R-:W1:Y:S01]  /*3f30*/  MUFU.EX2 R12, R12 ;  /* 0x0000000c000c7308 */ /* 0x000e620000000800 */
[----:B0-----:R-:W-:-:S07]  /*3f40*/  FADD.FTZ R25, R49, R6 ;  /* 0x0000000631197221 */ /* 0x001fce0000010000 */
[----:B------:R-:W0:Y:S08]  /*3f50*/  MUFU.EX2 R60, R60 ;  /* 0x0000003c003c7308 */ /* 0x000e300000000800 */
[----:B------:R-:W2:Y:S01]  /*3f60*/  MUFU.EX2 R62, R62 ;  /* 0x0000003e003e7308 */ /* 0x000ea20000000800 */
[C---:B-1----:R-:W-:Y:S01]  /*3f70*/  FADD.FTZ R25, R12.reuse, R25 ;  /* 0x000000190c197221 */ /* 0x042fe20000010000 */
[----:B------:R-:W-:-:S06]  /*3f80*/  F2FP.BF16.F32.PACK_AB R140, R12, R49 ;  /* 0x000000310c8c723e */ /* 0x000fcc00000010ff */
[----:B------:R1:W3:Y:S01]  /*3f90*/  MUFU.EX2 R143, R0 ;  /* 0x00000000008f7308 */ /* 0x0002e20000000800 */
[----:B0-----:R-:W-:Y:S01]  /*3fa0*/  FADD.FTZ R2, R60, R25 ;  /* 0x000000193c027221 */ /* 0x001fe20000010000 */
[----:B------:R-:W-:-:S03]  /*3fb0*/  F2FP.BF16.F32.PACK_AB R142, R13, R60 ;  /* 0x0000003c0d8e723e */ /* 0x000fc600000010ff */
[----:B------:R-:W-:-:S03]  /*3fc0*/  FADD.FTZ R25, R13, R2 ;  /* 0x000000020d197221 */ /* 0x000fc60000010000 */
[----:B------:R-:W0:Y:S01]  /*3fd0*/  MUFU.EX2 R66, R66 ;  /* 0x0000004200427308 */ /* 0x000e220000000800 */
[----:B-1----:R-:W-:-:S04]  /*3fe0*/  FADD.FTZ R0, R54, R7 ;  /* 0x0000000736007221 */ /* 0x002fc80000010000 */
[C---:B------:R-:W-:Y:S01]  /*3ff0*/  FADD.FTZ R7, R147.reuse, R0 ;  /* 0x0000000093077221 */ /* 0x040fe20000010000 */
[----:B------:R-:W-:Y:S02]  /*4000*/  F2FP.BF16.F32.PACK_AB R147, R147, R54 ;  /* 0x000000369393723e */ /* 0x000fe400000010ff */
[----:B------:R-:W1:Y:S01]  /*4010*/  MUFU.EX2 R64, R64 ;  /* 0x0000004000407308 */ /* 0x000e620000000800 */
[----:B------:R-:W-:-:S04]  /*4020*/  FADD.FTZ R0, R58, R7 ;  /* 0x000000073a007221 */ /* 0x000fc80000010000 */
[C---:B------:R-:W-:Y:S01]  /*4030*/  FADD.FTZ R7, R141.reuse, R0 ;  /* 0x000000008d077221 */ /* 0x040fe20000010000 */
[----:B------:R-:W-:Y:S02]  /*4040*/  F2FP.BF16.F32.PACK_AB R141, R141, R58 ;  /* 0x0000003a8d8d723e */ /* 0x000fe400000010ff */
[----:B------:R-:W4:Y:S01]  /*4050*/  MUFU.EX2 R137, R52 ;  /* 0x0000003400897308 */ /* 0x000f220000000800 */
[----:B--2---:R-:W-:-:S04]  /*4060*/  FADD.FTZ R0, R62, R7 ;  /* 0x000000073e007221 */ /* 0x004fc80000010000 */
[C---:B---3--:R-:W-:Y:S01]  /*4070*/  FADD.FTZ R13, R143.reuse, R0 ;  /* 0x000000008f0d7221 */ /* 0x048fe20000010000 */
[----:B------:R-:W-:Y:S02]  /*4080*/  F2FP.BF16.F32.PACK_AB R143, R143, R62 ;  /* 0x0000003e8f8f723e */ /* 0x000fe400000010ff */
[----:B------:R-:W2:Y:S01]  /*4090*/  MUFU.EX2 R39, R39 ;  /* 0x0000002700277308 */ /* 0x000ea20000000800 */
[----:B0-----:R-:W-:Y:S01]  /*40a0*/  FADD.FTZ R0, R66, R13 ;  /* 0x0000000d42007221 */ /* 0x001fe20000010000 */
[----:B-1----:R-:W-:-:S06]  /*40b0*/  FADD.FTZ R2, R64, R25 ;  /* 0x0000001940027221 */ /* 0x002fcc0000010000 */
[----:B------:R-:W0:Y:S01]  /*40c0*/  MUFU.EX2 R70, R70 ;  /* 0x0000004600467308 */ /* 0x000e220000000800 */
[C---:B----4-:R-:W-:Y:S01]  /*40d0*/  FADD.FTZ R13, R137.reuse, R0 ;  /* 0x00000000890d7221 */ /* 0x050fe20000010000 */
[----:B------:R-:W-:-:S06]  /*40e0*/  F2FP.BF16.F32.PACK_AB R137, R137, R66 ;  /* 0x000000428989723e */ /* 0x000fcc00000010ff */
[----:B------:R-:W1:Y:S01]  /*40f0*/  MUFU.EX2 R68, R68 ;  /* 0x0000004400447308 */ /* 0x000e620000000800 */
[C---:B--2---:R-:W-:Y:S01]  /*4100*/  FADD.FTZ R25, R39.reuse, R2 ;  /* 0x0000000227197221 */ /* 0x044fe20000010000 */
[----:B------:R-:W-:-:S06]  /*4110*/  F2FP.BF16.F32.PACK_AB R136, R39, R64 ;  /* 0x000000402788723e */ /* 0x000fcc00000010ff */
[----:B------:R-:W2:Y:S01]  /*4120*/  MUFU.EX2 R139, R24 ;  /* 0x00000018008b7308 */ /* 0x000ea20000000800 */
[----:B0-----:R-:W-:Y:S01]  /*4130*/  FADD.FTZ R6, R70, R13 ;  /* 0x0000000d46067221 */ /* 0x001fe20000010000 */
[----:B------:R-:W-:Y:S02]  /*4140*/  VIADD R13, R73, 0xfffffffe ;  /* 0xfffffffe490d7836 */ /* 0x000fe40000000000 */
[----:B-1----:R-:W-:Y:S01]  /*4150*/  FADD.FTZ R2, R68, R25 ;  /* 0x0000001944027221 */ /* 0x002fe20000010000 */
[----:B------:R-:W-:-:S03]  /*4160*/  F2FP.BF16.F32.PACK_AB R138, R43, R68 ;  /* 0x000000442b8a723e */ /* 0x000fc600000010ff */
[----:B------:R-:W-:Y:S01]  /*4170*/  FADD.FTZ R7, R43, R2 ;  /* 0x000000022b077221 */ /* 0x000fe20000010000 */
[C---:B--2---:R-:W-:Y:S01]  /*4180*/  FADD.FTZ R6, R139.reuse, R6 ;  /* 0x000000068b067221 */ /* 0x044fe20000010000 */
[----:B------:R-:W-:Y:S01]  /*4190*/  F2FP.BF16.F32.PACK_AB R139, R139, R70 ;  /* 0x000000468b8b723e */ /* 0x000fe200000010ff */
        /* <DEDUP_REMOVED lines=11> */
.L_x_1110:
[----:B------:R-:W-:-:S13]  /*4250*/  ISETP.NE.AND P1, PT, R15, 0x1, PT ;  /* 0x000000010f00780c */ /* 0x000fda0003f25270 */
[----:B------:R-:W0:Y:S02]  /*4260*/  @P1 LDC.64 R24, c[0x0][0x9e8] ;  /* 0x00027a00ff181b82 */ /* 0x000e240000000a00 */
[----:B0-----:R-:W-:-:S05]  /*4270*/  @P1 IMAD.HI.U32 R2, R0, R24, RZ ;  /* 0x0000001800021227 */ /* 0x001fca00078e00ff */
[----:B------:R-:W-:-:S07]  /*4280*/  @P1 SHF.R.U32.HI R0, RZ, R25, R2 ;  /* 0x00000019ff001219 */ /* 0x000fce0000011602 */
.L_x_1111:
[----:B------:R-:W-:-:S05]  /*4290*/  IMAD R15, R0, R15, R15 ;  /* 0x0000000f000f7224 */ /* 0x000fca00078e020f */
[----:B------:R-:W-:-:S07]  /*42a0*/  VIMNMX R14, R14, R15, PT ;  /* 0x0000000f0e0e7248 */ /* 0x000fce0003fe0100 */
.L_x_1109:
[----:B------:R-:W-:Y:S01]  /*42b0*/  IMAD.HI R14, R14, 0x2aaaaaab, RZ ;  /* 0x2aaaaaab0e0e7827 */ /* 0x000fe200078e02ff */
[----:B------:R-:W-:Y:S02]  /*42c0*/  CS2R R86, SRZ ;  /* 0x0000000000567805 */ /* 0x000fe4000001ff00 */
[----:B------:R-:W-:Y:S02]  /*42d0*/  CS2R R84, SRZ ;  /* 0x0000000000547805 */ /* 0x000fe4000001ff00 */
[----:B------:R-:W-:Y:S01]  /*42e0*/  CS2R R82, SRZ ;  /* 0x0000000000527805 */ /* 0x000fe2000001ff00 */
[----:B------:R-:W-:Y:S01]  /*42f0*/  IMAD.MOV.U32 R2, RZ, RZ, 0x3f800000 ;  /* 0x3f800000ff027424 */ /* 0x000fe200078e00ff */
[----:B------:R-:W-:Y:S01]  /*4300*/  SHF.R.U32.HI R15, RZ, 0x1f, R14 ;  /* 0x0000001fff0f7819 */ /* 0x000fe2000001160e */
[----:B------:R-:W-:Y:S01]  /*4310*/  IMAD.MOV.U32 R0, RZ, RZ, 0x3f800000 ;  /* 0x3f800000ff007424 */ /* 0x000fe200078e00ff */
[----:B------:R-:W-:Y:S02]  /*4320*/  CS2R R80, SRZ ;  /* 0x0000000000507805 */ /* 0x000fe4000001ff00 */
[----:B------:R-:W-:-:S02]  /*4330*/  CS2R R78, SRZ ;  /* 0x00000000004e7805 */ /* 0x000fc4000001ff00 */
[----:B------:R-:W-:Y:S02]  /*4340*/  LEA.HI.SX32 R15, R14, R15, 0x1c ;  /* 0x0000000f0e0f7211 */ /* 0x000fe400078fe2ff */
[----:B------:R-:W-:Y:S02]  /*4350*/  CS2R R76, SRZ ;  /* 0x00000000004c7805 */ /* 0x000fe4000001ff00 */
[----:B------:R-:W-:Y:S02]  /*4360*/  CS2R R74, SRZ ;  /* 0x00000000004a7805 */ /* 0x000fe4000001ff00 */
[----:B------:R-:W-:Y:S02]  /*4370*/  CS2R R72, SRZ ;  /* 0x0000000000487805 */ /* 0x000fe4000001ff00 */
[----:B------:R-:W-:Y:S02]  /*4380*/  VIMNMX R10, R22, R15, !PT ;  /* 0x0000000f160a7248 */ /* 0x000fe40007fe0100 */
[----:B------:R-:W-:-:S02]  /*4390*/  CS2R R70, SRZ ;  /* 0x0000000000467805 */ /* 0x000fc4000001ff00 */
[----:B------:R-:W-:Y:S02]  /*43a0*/  CS2R R68, SRZ ;  /* 0x0000000000447805 */ /* 0x000fe4000001ff00 */
[----:B------:R-:W-:Y:S02]  /*43b0*/  CS2R R66, SRZ ;  /* 0x0000000000427805 */ /* 0x000fe4000001ff00 */
        /* <DEDUP_REMOVED lines=21> */
[----:B------:R-:W-:Y:S01]  /*4510*/  CS2R R24, SRZ ;  /* 0x0000000000187805 */ /* 0x000fe2000001ff00 */
[----:B------:R-:W-:Y:S06]  /*4520*/  @!P1 BRA `(.L_x_1112) ;  /* 0x0000002c006c9947 */ /* 0x000fec0003800000 */
[----:B------:R-:W-:Y:S01]  /*4530*/  IMAD.MOV.U32 R2, RZ, RZ, 0x3f800000 ;  /* 0x3f800000ff027424 */ /* 0x000fe200078e00ff */
[----:B------:R-:W-:Y:S01]  /*4540*/  ULDC UR58, c[0x0][0x9e4] ;  /* 0x00027900003a7ab9 */ /* 0x000fe20000000800 */
[----:B------:R-:W-:Y:S01]  /*4550*/  IMAD.MOV.U32 R87, RZ, RZ, RZ ;  /* 0x000000ffff577224 */ /* 0x000fe200078e00ff */
[----:B------:R-:W-:Y:S01]  /*4560*/  ULDC UR59, c[0x0][0x9dc] ;  /* 0x00027700003b7ab9 */ /* 0x000fe20000000800 */
[----:B------:R-:W-:-:S05]  /*4570*/  ULDC UR60, c[0x0][0x9e0] ;  /* 0x00027800003c7ab9 */ /* 0x000fca0000000800 */
.L_x_1129:
[----:B------:R-:W-:-:S04]  /*4580*/  UIADD3 UR4, UR36, 0x1, URZ ;  /* 0x0000000124047890 */ /* 0x000fc8000fffe03f */
[----:B------:R-:W-:-:S04]  /*4590*/  UISETP.NE.AND UP0, UPT, UR4, 0x2, UPT ;  /* 0x000000020400788c */ /* 0x000fc8000bf05270 */
[----:B------:R-:W-:Y:S02]  /*45a0*/  USEL UR7, URZ, 0x1, UP0 ;  /* 0x000000013f077887 */ /* 0x000fe40008000000 */
[----:B------:R-:W-:Y:S02]  /*45b0*/  USEL UR4, UR4, URZ, UP0 ;  /* 0x0000003f04047287 */ /* 0x000fe40008000000 */
[----:B------:R-:W-:Y:S01]  /*45c0*/  ULOP3.LUT UR7, UR38, UR7, URZ, 0x3c, !UPT ;  /* 0x0000000726077292 */ /* 0x000fe2000f8e3c3f */
[----:B------:R-:W-:Y:S11]  /*45d0*/  @!P0 BRA `(.L_x_1113) ;  /* 0x0000000000048947 */ /* 0x000ff60003800000 */
[----:B------:R-:W-:Y:S01]  /*45e0*/  BPT.TRAP 0x1 ;  /* 0x000000040000795c */ /* 0x000fe20000300000 */
.L_x_1113:
[----:B------:R-:W-:Y:S01]  /*45f0*/  ULEA UR6, UR4, UR37, 0x3 ;  /* 0x0000002504067291 */ /* 0x000fe2000f8e183f */
[----:B------:R-:W-:-:S05]  /*4600*/  IMAD.U32 R9, RZ, RZ, UR7 ;  /* 0x00000007ff097e24 */ /* 0x000fca000f8e00ff */
[----:B------:R-:W-:-:S04]  /*4610*/  SHF.L.U32 R9, R9, 0x1f, RZ ;  /* 0x0000001f09097819 */ /* 0x000fc800000006ff */
[----:B------:R0:W1:Y:S01]  /*4620*/  SYNCS.PHASECHK.TRANS64.TRYWAIT P1, [UR6+0x2a830], R9 ;  /* 0x02a83009ff0075a7 */ /* 0x0000620008020146 */
[----:B------:R-:W-:Y:S05]  /*4630*/  @!P0 BRA `(.L_x_1114) ;  /* 0x0000000000048947 */ /* 0x000fea0003800000 */
[----:B------:R-:W-:Y:S01]  /*4640*/  BPT.TRAP 0x1 ;  /* 0x000000040000795c */ /* 0x000fe20000300000 */
.L_x_1114:
[----:B-1----:R-:W-:Y:S05]  /*4650*/  @P1 BRA `(.L_x_1115) ;  /* 0x0000000000081947 */ /* 0x002fea0003800000 */
[----:B------:R-:W1:Y:S02]  /*4660*/  SYNCS.PHASECHK.TRANS64.TRYWAIT P1, [UR6+0x2a830], R9 ;  /* 0x02a83009ff0075a7 */ /* 0x000e640008020146 */
[----:B-1----:R-:W-:Y:S05]  /*4670*/  @!P1 BRA `(.L_x_1116) ;  /* 0x000000f000c09947 */ /* 0x002fea0003800000 */
.L_x_1115:
        /* <DEDUP_REMOVED lines=15> */
[----:B------:R-:W-:Y:S01]  /*4770*/  HGMMA.64x96x16.F32.BF16 R88, gdesc[UR52], RZ, !UPT, gsb0 ;  /* 0x01600000345879f0 */ /* 0x000fe2000c0018ff */
        /* <DEDUP_REMOVED lines=113> */
[----:B------:R-:W-:Y:S05]  /*4e90*/  @!P0 BRA `(.L_x_1117) ;  /* 0x0000000000048947 */ /* 0x000fea0003800000 */
[----:B------:R-:W-:Y:S01]  /*4ea0*/  BPT.TRAP 0x1 ;  /* 0x000000040000795c */ /* 0x000fe20000300000 */
.L_x_1117:
[----:B------:R-:W-:Y:S01]  /*4eb0*/  ULEA UR11, UR36, UR37, 0x3 ;  /* 0x00000025240b7291 */ /* 0x000fe2000f8e183f */
[----:B------:R-:W-:-:S05]  /*4ec0*/  IMAD.U32 R0, RZ, RZ, UR38 ;  /* 0x00000026ff007e24 */ /* 0x000fca000f8e00ff */
[----:B------:R-:W-:-:S04]  /*4ed0*/  SHF.L.U32 R0, R0, 0x1f, RZ ;  /* 0x0000001f00007819 */ /* 0x000fc800000006ff */
[----:B------:R2:W3:Y:S01]  /*4ee0*/  SYNCS.PHASECHK.TRANS64.TRYWAIT P1, [UR11+0x2a850], R0 ;  /* 0x02a85000ff0075a7 */ /* 0x0004e2000802014b */
[----:B------:R-:W-:Y:S05]  /*4ef0*/  @!P0 BRA `(.L_x_1118) ;  /* 0x0000000000048947 */ /* 0x000fea0003800000 */
[----:B------:R-:W-:Y:S01]  /*4f00*/  BPT.TRAP 0x1 ;  /* 0x000000040000795c */ /* 0x000fe20000300000 */
.L_x_1118:
[----:B---3--:R-:W-:Y:S05]  /*4f10*/  @P1 BRA `(.L_x_1119) ;  /* 0x0000000000081947 */ /* 0x008fea0003800000 */
[----:B------:R-:W3:Y:S02]  /*4f20*/  SYNCS.PHASECHK.TRANS64.TRYWAIT P1, [UR11+0x2a850], R0 ;  /* 0x02a85000ff0075a7 */ /* 0x000ee4000802014b */
[----:B---3--:R-:W-:Y:S05]  /*4f30*/  @!P1 BRA `(.L_x_1120) ;  /* 0x000000e800a89947 */ /* 0x008fea0003800000 */
.L_x_1119:
[----:B------:R-:W-:Y:S01]  /*4f40*/  UIADD3 UR5, UR37, 0x400, URZ ;  /* 0x0000040025057890 */ /* 0x000fe2000fffe03f */
[----:B------:R-:W-:Y:S01]  /*4f50*/  WARPGROUP.ARRIVE ;  /* 0x00000000000079c5 */ /* 0x000fe20000000000 */
[----:B------:R-:W-:Y:S01]  /*4f60*/  UMOV UR15, 0x40000040 ;  /* 0x40000040000f7882 */ /* 0x000fe20000000000 */
[----:B------:R-:W-:Y:S01]  /*4f70*/  ISETP.NE.AND P3, PT, R174, 0x1, PT ;  /* 0x00000001ae00780c */ /* 0x000fe20003f65270 */
[----:B------:R-:W-:-:S03]  /*4f80*/  USHF.R.U32.HI UR5, URZ, 0x4, UR5 ;  /* 0x000000043f057899 */ /* 0x000fc60008011605 */
[----:B------:R-:W3:Y:S01]  /*4f90*/  S2R R175, SR_TID.X ;  /* 0x0000000000af7919 */ /* 0x000ee20000002100 */
[----:B01----:R-:W-:Y:S01]  /*4fa0*/  IMAD.IADD R9, R19, 0x1, R17 ;  /* 0x0000000113097824 */ /* 0x003fe200078e0211 */
[----:B------:R-:W0:Y:S01]  /*4fb0*/  LDC R11, c[0x0][0x288] ;  /* 0x0000a200ff0b7b82 */ /* 0x000e220000000800 */
[----:B------:R-:W-:Y:S01]  /*4fc0*/  ULOP3.LUT UR5, UR5, 0x3fff, URZ, 0xc0, !UPT ;  /* 0x00003fff05057892 */ /* 0x000fe2000f8ec03f */
[----:B------:R-:W-:-:S03]  /*4fd0*/  ISETP.NE.AND P1, PT, R21, RZ, PT ;  /* 0x000000ff1500720c */ /* 0x000fc60003f25270 */
[----:B------:R-:W-:-:S04]  /*4fe0*/  ULOP3.LUT UR5, UR5, 0x3000000, URZ, 0xfc, !UPT ;  /* 0x0300000005057892 */ /* 0x000fc8000f8efc3f */
[----:B------:R-:W-:Y:S01]  /*4ff0*/  UIMAD UR10, UR36, 0x600, UR5 ;  /* 0x00000600240a78a4 */ /* 0x000fe2000f8e0205 */
[----:B--2---:R-:W1:Y:S01]  /*5000*/  @P3 LDC R0, c[0x0][0x44c] ;  /* 0x00011300ff003b82 */ /* 0x004e620000000800 */
[----:B------:R-:W-:-:S05]  /*5010*/  ULOP3.LUT UR5, URZ, UR59, URZ, 0x33, !UPT ;  /* 0x0000003b3f057292 */ /* 0x000fca000f8e333f */
[----:B------:R-:W-:Y:S02]  /*5020*/  UMOV UR14, UR10 ;  /* 0x0000000a000e7c82 */ /* 0x000fe40008000000 */
[----:B------:R-:W-:Y:S01]  /*5030*/  HGMMA.64x128x16.F32.BF16 R24, R156, gdesc[UR12].tnspB, R24, gsb0 ;  /* 0x41e0000c9c187df0 */ /* 0x000fe20008001818 */
[----:B------:R-:W-:Y:S01]  /*5040*/  UIADD3 UR14, UR10, 0x80, URZ ;  /* 0x000000800a0e7890 */ /* 0x000fe2000fffe03f */
[----:B------:R-:W2:Y:S01]  /*5050*/  @P3 LDC R15, c[0x0][0x450] ;  /* 0x00011400ff0f3b82 */ /* 0x000ea20000000800 */
[----:B------:R-:W-:Y:S01]  /*5060*/  UMOV UR15, 0x40000040 ;  /* 0x40000040000f7882 */ /* 0x000fe20000000000 */
[----:B---3--:R-:W-:Y:S01]  /*5070*/  LOP3.LUT P2, RZ, R175, 0x7f, RZ, 0xc0, !PT ;  /* 0x0000007fafff7812 */ /* 0x008fe2000784c0ff */
[----:B-1----:R-:W-:-:S05]  /*5080*/  @P3 IMAD.HI.U32 R0, R9, R0, RZ ;  /* 0x0000000009003227 */ /* 0x002fca00078e00ff */
[----:B--2---:R-:W-:Y:S01]  /*5090*/  @P3 SHF.R.U32.HI R9, RZ, R15, R0 ;  /* 0x0000000fff093219 */ /* 0x004fe20000011600 */
[----:B------:R-:W-:-:S06]  /*50a0*/  IMAD.U32 R0, RZ, RZ, UR6 ;  /* 0x00000006ff007e24 */ /* 0x000fcc000f8e00ff */
[----:B------:R-:W-:-:S05]  /*50b0*/  @!P2 VIADD R0, R0, 0x2a840 ;  /* 0x0002a8400000a836 */ /* 0x000fca0000000000 */
[----:B------:R-:W-:Y:S01]  /*50c0*/  @!P2 PRMT R0, RZ, 0x654, R0 ;  /* 0x00000654ff00a816 */ /* 0x000fe20000000000 */
        /* <DEDUP_REMOVED lines=22> */
[----:B------:R-:W-:Y:S01]  /*5230*/  WARPGROUP.ARRIVE ;  /* 0x00000000000079c5 */ /* 0x000fe20000000000 */
[----:B------:R-:W-:-:S04]  /*5240*/  IMAD R140, R13, -0x60, RZ ;  /* 0xffffffa00d8c7824 */ /* 0x000fc800078e02ff */
[----:B------:R-:W-:Y:S02]  /*5250*/  VIADD R15, R140, 0x1 ;  /* 0x000000018c0f7836 */ /* 0x000fe40000000000 */
[----:B------:R-:W-:Y:S02]  /*5260*/  HGMMA.64x128x16.F32.BF16 R24, R136, gdesc[UR12].tnspB, R24, gsb0 ;  /* 0x41e0000c88187df0 */ /* 0x000fe40008001818 */
[----:B------:R-:W-:-:S04]  /*5270*/  IMAD R15, R18, -0x2, R15 ;  /* 0xfffffffe120f7824 */ /* 0x000fc800078e020f */
[C---:B------:R-:W-:Y:S01]  /*5280*/  VIADD R144, R15.reuse, 0xffffffff ;  /* 0xffffffff0f907836 */ /* 0x040fe20000000000 */
[----:B------:R-:W-:Y:S02]  /*5290*/  WARPGROUP.DEPBAR.LE gsb0, 0x0 ;  /* 0x00008000000079c5 */ /* 0x000fe40000010000 */
[----:B------:R-:W1:Y:S01]  /*52a0*/  SHFL.IDX PT, R139, R9, RZ, 0x1c1f ;  /* 0x001c1fff098b7589 */ /* 0x000e6200000e0000 */
[----:B------:R0:W-:Y:S02]  /*52b0*/  @!P2 SYNCS.ARRIVE.TRANS64.RED.A1T0 RZ, [R0+URZ], RZ ;  /* 0x000000ff00ffa9a7 */ /* 0x0001e4000810043f */
[----:B0-----:R-:W-:-:S05]  /*52c0*/  IADD3 R0, R15, -R11, R16 ;  /* 0x8000000b0f007210 */ /* 0x001fca0007ffe010 */
[C---:B------:R-:W-:Y:S02]  /*52d0*/  VIADD R141, R0.reuse, UR60 ;  /* 0x0000003c008d7c36 */ /* 0x040fe40008000000 */
[----:B------:R-:W-:Y:S02]  /*52e0*/  VIADD R142, R0, UR5 ;  /* 0x00000005008e7c36 */ /* 0x000fe40008000000 */
[--C-:B-1----:R-:W-:Y:S02]  /*52f0*/  IMAD.IADD R15, R141, 0x1, R139.reuse ;  /* 0x000000018d0f7824 */ /* 0x102fe400078e028b */
[----:B------:R-:W-:Y:S01]  /*5300*/  IMAD.IADD R137, R142, 0x1, R139 ;  /* 0x000000018e897824 */ /* 0x000fe200078e028b */
[----:B------:R-:W-:Y:S06]  /*5310*/  @!P1 BRA `(.L_x_1121) ;  /* 0x0000000000549947 */ /* 0x000fec0003800000 */
[----:B------:R-:W-:Y:S01]  /*5320*/  IADD3 R139, R16, -R11, R139 ;  /* 0x8000000b108b7210 */ /* 0x000fe20007ffe08b */
[----:B------:R-:W-:Y:S03]  /*5330*/  BSSY B0, `(.L_x_1122) ;  /* 0x0000010000007945 */ /* 0x000fe60003800000 */
[----:B------:R-:W-:-:S13]  /*5340*/  ISETP.GT.AND P1, PT, R139, -0x1, PT ;  /* 0xffffffff8b00780c */ /* 0x000fda0003f24270 */
[----:B------:R-:W-:Y:S05]  /*5350*/  @P1 BRA `(.L_x_1123) ;  /* 0x0000000000201947 */ /* 0x000fea0003800000 */
[----:B------:R-:W-:Y:S01]  /*5360*/  IMAD.U32 R2, RZ, RZ, UR58 ;  /* 0x0000003aff027e24 */ /* 0x000fe2000f8e00ff */
[----:B------:R-:W-:-:S04]  /*5370*/  LOP3.LUT R139, RZ, R139, RZ, 0x33, !PT ;  /* 0x0000008bff8b7212 */ /* 0x000fc800078e33ff */
[----:B------:R-:W-:-:S13]  /*5380*/  ISETP.NE.AND P1, PT, R2, 0x1, PT ;  /* 0x000000010200780c */ /* 0x000fda0003f25270 */
[----:B------:R-:W0:Y:S02]  /*5390*/  @P1 LDC.64 R146, c[0x0][0x9e8] ;  /* 0x00027a00ff921b82 */ /* 0x000e240000000a00 */
[----:B0-----:R-:W-:-:S05]  /*53a0*/  @P1 IMAD.HI.U32 R0, R139, R146, RZ ;  /* 0x000000928b001227 */ /* 0x001fca00078e00ff */
[----:B------:R-:W-:-:S04]  /*53b0*/  @P1 SHF.R.U32.HI R139, RZ, R147, R0 ;  /* 0x00000093ff8b1219 */ /* 0x000fc80000011600 */
[----:B------:R-:W-:Y:S01]  /*53c0*/  LOP3.LUT R139, RZ, R139, RZ, 0x33, !PT ;  /* 0x0000008bff8b7212 */ /* 0x000fe200078e33ff */
[----:B------:R-:W-:Y:S06]  /*53d0*/  BRA `(.L_x_1124) ;  /* 0x0000000000147947 */ /* 0x000fec0003800000 */
.L_x_1123:
[----:B------:R-:W-:-:S05]  /*53e0*/  IMAD.U32 R2, RZ, RZ, UR58 ;  /* 0x0000003aff027e24 */ /* 0x000fca000f8e00ff */
[----:B------:R-:W-:-:S13]  /*53f0*/  ISETP.NE.AND P1, PT, R2, 0x1, PT ;  /* 0x000000010200780c */ /* 0x000fda0003f25270 */
[----:B------:R-:W0:Y:S02]  /*5400*/  @P1 LDC.64 R146, c[0x0][0x9e8] ;  /* 0x00027a00ff921b82 */ /* 0x000e240000000a00 */
[----:B0-----:R-:W-:-:S05]  /*5410*/  @P1 IMAD.HI.U32 R0, R139, R146, RZ ;  /* 0x000000928b001227 */ /* 0x001fca00078e00ff */
[----:B------:R-:W-:-:S07]  /*5420*/  @P1 SHF.R.U32.HI R139, RZ, R147, R0 ;  /* 0x00000093ff8b1219 */ /* 0x000fce0000011600 */
.L_x_1124:
[----:B------:R-:W-:Y:S05]  /*5430*/  BSYNC B0 ;  /* 0x0000000000007941 */ /* 0x000fea0003800000 */
.L_x_1122:
[----:B------:R-:W-:-:S05]  /*5440*/  IMAD R0, R139, R2, R144 ;  /* 0x000000028b007224 */ /* 0x000fca00078e0290 */
[----:B------:R-:W-:Y:S02]  /*5450*/  VIADDMNMX R15, R0, R2, R15, PT ;  /* 0x00000002000f7246 */ /* 0x000fe4000380010f */
[----:B------:R-:W-:-:S07]  /*5460*/  VIMNMX R137, R137, R0, !PT ;  /* 0x0000000089897248 */ /* 0x000fce0007fe0100 */
.L_x_1121:
[C---:B------:R-:W-:Y:S01]  /*5470*/  ISETP.GE.AND P1, PT, R140.reuse, 0x2, PT ;  /* 0x000000028c00780c */ /* 0x040fe20003f26270 */
[----:B------:R-:W0:Y:S01]  /*5480*/  SHFL.IDX PT, R9, R9, 0x1, 0x1c1f ;  /* 0x003c1f0009097f89 */ /* 0x000e2200000e0000 */
[C---:B------:R-:W-:Y:S02]  /*5490*/  ISETP.GE.AND P4, PT, R140.reuse, 0xa, PT ;  /* 0x0000000a8c00780c */ /* 0x040fe40003f86270 */
[----:B------:R-:W-:Y:S02]  /*54a0*/  ISETP.GT.AND P2, PT, R137, 0x1, !P1 ;  /* 0x000000018900780c */ /* 0x000fe40004f44270 */
[----:B------:R-:W-:Y:S02]  /*54b0*/  P2R R139, PR, RZ, 0x10 ;  /* 0x00000010ff8b7803 */ /* 0x000fe40000000000 */
[----:B------:R-:W-:Y:S02]  /*54c0*/  ISETP.LT.OR P3, PT, R15, 0x2, P2 ;  /* 0x000000020f00780c */ /* 0x000fe40001761670 */
[----:B------:R-:W-:-:S02]  /*54d0*/  ISETP.GE.AND P2, PT, R140, 0x9, PT ;  /* 0x000000098c00780c */ /* 0x000fc40003f46270 */
[----:B------:R-:W-:Y:S02]  /*54e0*/  FSEL R186, R89, -INF , !P3 ;  /* 0xff80000059ba7808 */ /* 0x000fe40005800000 */
[----:B------:R-:W-:-:S04]  /*54f0*/  ISETP.GT.AND P3, PT, R137, 0x8, !P2 ;  /* 0x000000088900780c */ /* 0x000fc80005764270 */
[----:B------:R-:W-:-:S04]  /*5500*/  ISETP.LT.OR P3, PT, R15, 0x9, P3 ;  /* 0x000000090f00780c */ /* 0x000fc80001f61670 */
[----:B------:R-:W-:Y:S02]  /*5510*/  FSEL R184, R92, -INF , !P3 ;  /* 0xff8000005cb87808 */ /* 0x000fe40005800000 */
[----:B------:R-:W-:Y:S01]  /*5520*/  ISETP.GT.AND P3, PT, R137, 0x9, !P4 ;  /* 0x000000098900780c */ /* 0x000fe20006764270 */
[----:B0-----:R-:W-:Y:S01]  /*5530*/  IMAD.IADD R89, R142, 0x1, R9 ;  /* 0x000000018e597824 */ /* 0x001fe200078e0209 */
        /* <DEDUP_REMOVED lines=10> */
[C---:B------:R-:W-:Y:S02]  /*55e0*/  ISETP.GE.AND P4, PT, R140.reuse, 0x19, PT ;  /* 0x000000198c00780c */ /* 0x040fe40003f86270 */
        /* <DEDUP_REMOVED lines=69> */
[----:B------:R-:W-:-:S04]  /*5a40*/  ISETP.LT.OR P3, PT, R15, 0x4a, P3 ;  /* 0x0000004a0f00780c */ /* 0x000fc80001f61670 */
[----:B------:R-:W-:Y:S02]  /*5a50*/  FSEL R12, R125, -INF , !P3 ;  /* 0xff8000007d0c7808 */ /* 0x000fe40005800000 */
[----:B------:R-:W-:-:S04]  /*5a60*/  ISETP.GE.AND P3, PT, R140, 0x51, PT ;  /* 0x000000518c00780c */ /* 0x000fc80003f66270 */
        /* <DEDUP_REMOVED lines=12> */
[----:B------:R-:W-:Y:S02]  /*5b30*/  P2R R97, PR, RZ, 0x40 ;  /* 0x00000040ff617803 */ /* 0x000fe40000000000 */
[----:B------:R-:W-:-:S04]  /*5b40*/  ISETP.GT.AND P6, PT, R137, RZ, !P6 ;  /* 0x000000ff8900720c */ /* 0x000fc800077c4270 */
[----:B------:R-:W-:-:S04]  /*5b50*/  ISETP.LT.OR P6, PT, R15, 0x1, P6 ;  /* 0x000000010f00780c */ /* 0x000fc800037c1670 */
[----:B------:R-:W-:Y:S02]  /*5b60*/  FSEL R188, R88, -INF , !P6 ;  /* 0xff80000058bc7808 */ /* 0x000fe40007000000 */
[----:B------:R-:W-:-:S04]  /*5b70*/  ISETP.GE.AND P6, PT, R140, 0x5a, PT ;  /* 0x0000005a8c00780c */ /* 0x000fc80003fc6270 */
[----:B------:R-:W-:Y:S02]  /*5b80*/  P2R R125, PR, RZ, 0x40 ;  /* 0x00000040ff7d7803 */ /* 0x000fe40000000000 */
[----:B------:R-:W-:-:S04]  /*5b90*/  ISETP.GT.AND P6, PT, R137, 0x59, !P6 ;  /* 0x000000598900780c */ /* 0x000fc800077c4270 */
[----:B------:R-:W-:Y:S01]  /*5ba0*/  ISETP.LT.OR P6, PT, R15, 0x5a, P6 ;  /* 0x0000005a0f00780c */ /* 0x000fe200037c1670 */
[----:B------:R-:W-:-:S03]  /*5bb0*/  IMAD.IADD R15, R141, 0x1, R9 ;  /* 0x000000018d0f7824 */ /* 0x000fc600078e0209 */
[----:B------:R-:W-:Y:S02]  /*5bc0*/  FSEL R88, R133, -INF , !P6 ;  /* 0xff80000085587808 */ /* 0x000fe40007000000 */
[----:B------:R-:W-:-:S13]  /*5bd0*/  ISETP.NE.AND P6, PT, R21, RZ, PT ;  /* 0x000000ff1500720c */ /* 0x000fda0003fc5270 */
[----:B------:R-:W-:Y:S05]  /*5be0*/  @!P6 BRA `(.L_x_1125) ;  /* 0x000000000054e947 */ /* 0x000fea0003800000 */
        /* <DEDUP_REMOVED lines=12> */
.L_x_1127:
[----:B------:R-:W-:-:S05]  /*5cb0*/  IMAD.U32 R93, RZ, RZ, UR58 ;  /* 0x0000003aff5d7e24 */ /* 0x000fca000f8e00ff */
[----:B------:R-:W-:-:S13]  /*5cc0*/  ISETP.NE.AND P6, PT, R93, 0x1, PT ;  /* 0x000000015d00780c */ /* 0x000fda0003fc5270 */
[----:B------:R-:W0:Y:S02]  /*5cd0*/  @P6 LDC.64 R140, c[0x0][0x9e8] ;  /* 0x00027a00ff8c6b82 */ /* 0x000e240000000a00 */
[----:B0-----:R-:W-:-:S05]  /*5ce0*/  @P6 IMAD.HI.U32 R140, R9, R140, RZ ;  /* 0x0000008c098c6227 */ /* 0x001fca00078e00ff */
[----:B------:R-:W-:-:S07]  /*5cf0*/  @P6 SHF.R.U32.HI R9, RZ, R141, R140 ;  /* 0x0000008dff096219 */ /* 0x000fce000001168c */
.L_x_1128:
[----:B------:R-:W-:Y:S05]  /*5d00*/  BSYNC B0 ;  /* 0x0000000000007941 */ /* 0x000fea0003800000 */
.L_x_1126:
[----:B------:R-:W-:-:S05]  /*5d10*/  IMAD R140, R9, R93, R144 ;  /* 0x0000005d098c7224 */ /* 0x000fca00078e0290 */
[----:B------:R-:W-:Y:S02]  /*5d20*/  VIADDMNMX R15, R140, R93, R15, PT ;  /* 0x0000005d8c0f7246 */ /* 0x000fe4000380010f */
[----:B------:R-:W-:-:S07]  /*5d30*/  VIMNMX R89, R89, R140, !PT ;  /* 0x0000008c59597248 */ /* 0x000fce0007fe0100 */
.L_x_1125:
[C---:B------:R-:W-:Y:S01]  /*5d40*/  ISETP.GT.AND P1, PT, R89.reuse, 0x1, !P1 ;  /* 0x000000015900780c */ /* 0x040fe20004f24270 */
[----:B------:R-:W-:Y:S01]  /*5d50*/  UMOV UR38, UR7 ;  /* 0x0000000700267c82 */ /* 0x000fe20008000000 */
[----:B------:R-:W-:Y:S01]  /*5d60*/  ISETP.GT.AND P2, PT, R89, 0x8, !P2 ;  /* 0x000000085900780c */ /* 0x000fe20005744270 */
[----:B------:R-:W-:Y:S01]  /*5d70*/  UMOV UR36, UR4 ;  /* 0x0000000400247c82 */ /* 0x000fe20008000000 */
        /* <DEDUP_REMOVED lines=8> */
[----:B------:R-:W-:Y:S02]  /*5e00*/  ISETP.NE.AND P6, PT, R101, RZ, PT ;  /* 0x000000ff6500720c */ /* 0x000fe40003fc5270 */
[----:B------:R-:W-:-:S02]  /*5e10*/  FSEL R150, R95, -INF , !P1 ;  /* 0xff8000005f967808 */ /* 0x000fc40004800000 */
[----:B------:R-:W-:Y:S02]  /*5e20*/  ISETP.NE.AND P1, PT, R143, RZ, PT ;  /* 0x000000ff8f00720c */ /* 0x000fe40003f25270 */
[----:B------:R-:W-:Y:S02]  /*5e30*/  FMNMX.FTZ R9, R188, R3, !PT ;  /* 0x00000003bc097209 */ /* 0x000fe40007810000 */
        /* <DEDUP_REMOVED lines=20> */
[----:B------:R-:W-:Y:S02]  /*5f80*/  FMNMX.FTZ R9, R96, R9, !PT ;  /* 0x0000000960097209 */ /* 0x000fe40007810000 */
        /* <DEDUP_REMOVED lines=30> */
[----:B------:R-:W-:-:S02]  /*6170*/  ISETP.GT.AND P3, PT, R89, 0x50, !P3 ;  /* 0x000000505900780c */ /* 0x000fc40005f64270 */
[----:B------:R-:W-:Y:S02]  /*6180*/  ISETP.GT.AND P1, PT, R89, 0x30, !P1 ;  /* 0x000000305900780c */ /* 0x000fe40004f24270 */
[----:B------:R-:W-:Y:S02]  /*6190*/  FMNMX.FTZ R9, R132, R9, !PT ;  /* 0x0000000984097209 */ /* 0x000fe40007810000 */
[C---:B------:R-:W-:Y:S02]  /*61a0*/  ISETP.LT.OR P1, PT, R15.reuse, 0x31, P1 ;  /* 0x000000310f00780c */ /* 0x040fe40000f21670 */
[----:B------:R-:W-:Y:S02]  /*61b0*/  ISETP.LT.OR P3, PT, R15, 0x51, P3 ;  /* 0x000000510f00780c */ /* 0x000fe40001f61670 */
[----:B------:R-:W-:Y:S02]  /*61c0*/  FSEL R114, R114, -INF , !P1 ;  /* 0xff80000072727808 */ /* 0x000fe40004800000 */
[----:B------:R-:W-:-:S02]  /*61d0*/  ISETP.NE.AND P1, PT, R153, RZ, PT ;  /* 0x000000ff9900720c */ /* 0x000fc40003f25270 */
[----:B------:R-:W-:Y:S02]  /*61e0*/  FMNMX.FTZ R91, R88, R9, !PT ;  /* 0x00000009585b7209 */ /* 0x000fe40007810000 */
[----:B------:R-:W-:Y:S01]  /*61f0*/  ISETP.GT.AND P1, PT, R89, 0x31, !P1 ;  /* 0x000000315900780c */ /* 0x000fe20004f24270 */
[----:B------:R-:W0:Y:S01]  /*6200*/  LDC R9, c[0x0][0x988] ;  /* 0x00026200ff097b82 */ /* 0x000e220000000800 */
[----:B------:R-:W-:Y:S02]  /*6210*/  FSEL R180, R130, -INF , !P3 ;  /* 0xff80000082b47808 */ /* 0x000fe40005800000 */
[----:B------:R-:W-:Y:S01]  /*6220*/  ISETP.LT.OR P1, PT, R15, 0x32, P1 ;  /* 0x000000320f00780c */ /* 0x000fe20000f21670 */
[----:B------:R-:W1:Y:S01]  /*6230*/  SHFL.BFLY PT, R130, R91, 0x2, 0x1f ;  /* 0x0c401f005b827f89 */ /* 0x000e6200000e0000 */
[----:B------:R-:W-:Y:S02]  /*6240*/  ISETP.NE.AND P2, PT, R121, RZ, PT ;  /* 0x000000ff7900720c */ /* 0x000fe40003f45270 */
[----:B------:R-:W-:-:S02]  /*6250*/  FSEL R110, R115, -INF , !P1 ;  /* 0xff800000736e7808 */ /* 0x000fc40004800000 */
[----:B------:R-:W-:Y:S02]  /*6260*/  ISETP.NE.AND P1, PT, R113, RZ, PT ;  /* 0x000000ff7100720c */ /* 0x000fe40003f25270 */
[----:B------:R-:W-:Y:S02]  /*6270*/  ISETP.NE.AND P6, PT, R157, RZ, PT ;  /* 0x000000ff9d00720c */ /* 0x000fe40003fc5270 */
[C---:B------:R-:W-:Y:S02]  /*6280*/  ISETP.GT.AND P1, PT, R89.reuse, 0x38, !P1 ;  /* 0x000000385900780c */ /* 0x040fe40004f24270 */
[----:B------:R-:W-:Y:S02]  /*6290*/  ISETP.GT.AND P4, PT, R89, 0x51, !P4 ;  /* 0x000000515900780c */ /* 0x000fe40006784270 */
[C---:B------:R-:W-:Y:S02]  /*62a0*/  ISETP.LT.OR P1, PT, R15.reuse, 0x39, P1 ;  /* 0x000000390f00780c */ /* 0x040fe40000f21670 */
[----:B------:R-:W-:-:S02]  /*62b0*/  ISETP.LT.OR P4, PT, R15, 0x52, P4 ;  /* 0x000000520f00780c */ /* 0x000fc40002781670 */
[----:B------:R-:W-:Y:S02]  /*62c0*/  FSEL R118, R118, -INF , !P1 ;  /* 0xff80000076767808 */ /* 0x000fe40004800000 */
[----:B------:R-:W-:Y:S02]  /*62d0*/  ISETP.NE.AND P1, PT, R154, RZ, PT ;  /* 0x000000ff9a00720c */ /* 0x000fe40003f25270 */
[C---:B------:R-:W-:Y:S02]  /*62e0*/  ISETP.GT.AND P5, PT, R89.reuse, 0x58, !P5 ;  /* 0x000000585900780c */ /* 0x040fe40006fa4270 */
[----:B------:R-:W-:Y:S02]  /*62f0*/  ISETP.GT.AND P1, PT, R89, 0x39, !P1 ;  /* 0x000000395900780c */ /* 0x000fe40004f24270 */
[----:B-1----:R-:W-:Y:S02]  /*6300*/  FMNMX.FTZ R93, R91, R130, !PT ;  /* 0x000000825b5d7209 */ /* 0x002fe40007810000 */
[----:B------:R-:W-:-:S02]  /*6310*/  ISETP.LT.OR P1, PT, R15, 0x3a, P1 ;  /* 0x0000003a0f00780c */ /* 0x000fc40000f21670 */
[----:B------:R-:W-:Y:S01]  /*6320*/  FSEL R182, R131, -INF , !P4 ;  /* 0xff80000083b67808 */ /* 0x000fe20006000000 */
[----:B------:R-:W1:Y:S01]  /*6330*/  SHFL.BFLY PT, R130, R93, 0x1, 0x1f ;  /* 0x0c201f005d827f89 */ /* 0x000e6200000e0000 */
[----:B------:R-:W-:Y:S02]  /*6340*/  FSEL R154, R119, -INF , !P1 ;  /* 0xff800000779a7808 */ /* 0x000fe40004800000 */
[----:B------:R-:W-:Y:S02]  /*6350*/  ISETP.NE.AND P1, PT, R117, RZ, PT ;  /* 0x000000ff7500720c */ /* 0x000fe40003f25270 */
[----:B------:R-:W-:Y:S02]  /*6360*/  ISETP.LT.OR P5, PT, R15, 0x59, P5 ;  /* 0x000000590f00780c */ /* 0x000fe40002fa1670 */
[----:B------:R-:W-:Y:S02]  /*6370*/  ISETP.GT.AND P1, PT, R89, 0x40, !P1 ;  /* 0x000000405900780c */ /* 0x000fe40004f24270 */
[----:B------:R-:W-:-:S02]  /*6380*/  FSEL R134, R134, -INF , !P5 ;  /* 0xff80000086867808 */ /* 0x000fc40006800000 */
[----:B------:R-:W-:-:S04]  /*6390*/  ISETP.LT.OR P1, PT, R15, 0x41, P1 ;  /* 0x000000410f00780c */ /* 0x000fc80000f21670 */
[----:B------:R-:W-:Y:S02]  /*63a0*/  FSEL R122, R122, -INF , !P1 ;  /* 0xff8000007a7a7808 */ /* 0x000fe40004800000 */
[----:B------:R-:W-:-:S04]  /*63b0*/  ISETP.NE.AND P1, PT, R155, RZ, PT ;  /* 0x000000ff9b00720c */ /* 0x000fc80003f25270 */
[----:B------:R-:W-:Y:S02]  /*63c0*/  ISETP.GT.AND P1, PT, R89, 0x41, !P1 ;  /* 0x000000415900780c */ /* 0x000fe40004f24270 */
[----:B-1----:R-:W-:Y:S02]  /*63d0*/  FMNMX.FTZ R130, R93, R130, !PT ;  /* 0x000000825d827209 */ /* 0x002fe40007810000 */
[----:B------:R-:W-:-:S04]  /*63e0*/  ISETP.LT.OR P1, PT, R15, 0x42, P1 ;  /* 0x000000420f00780c */ /* 0x000fc80000f21670 */
[----:B------:R-:W-:Y:S02]  /*63f0*/  FSEL R158, R123, -INF , !P1 ;  /* 0xff8000007b9e7808 */ /* 0x000fe40004800000 */
[----:B------:R-:W-:-:S04]  /*6400*/  ISETP.GT.AND P1, PT, R89, 0x48, !P2 ;  /* 0x000000485900780c */ /* 0x000fc80005724270 */
[----:B------:R-:W-:-:S04]  /*6410*/  ISETP.LT.OR P1, PT, R15, 0x49, P1 ;  /* 0x000000490f00780c */ /* 0x000fc80000f21670 */
[----:B------:R-:W-:Y:S02]  /*6420*/  FSEL R126, R126, -INF , !P1 ;  /* 0xff8000007e7e7808 */ /* 0x000fe40004800000 */
[----:B------:R-:W-:Y:S02]  /*6430*/  ISETP.GT.AND P1, PT, R89, 0x49, !P6 ;  /* 0x000000495900780c */ /* 0x000fe40007724270 */
[----:B------:R-:W-:Y:S02]  /*6440*/  ISETP.NE.AND P6, PT, R97, RZ, PT ;  /* 0x000000ff6100720c */ /* 0x000fe40003fc5270 */
[----:B------:R-:W-:-:S04]  /*6450*/  ISETP.LT.OR P1, PT, R15, 0x4a, P1 ;  /* 0x0000004a0f00780c */ /* 0x000fc80000f21670 */
[----:B------:R-:W-:Y:S02]  /*6460*/  FSEL R176, R127, -INF , !P1 ;  /* 0xff8000007fb07808 */ /* 0x000fe40004800000 */
[----:B------:R-:W-:Y:S02]  /*6470*/  ISETP.GT.AND P1, PT, R89, RZ, !P6 ;  /* 0x000000ff5900720c */ /* 0x000fe40007724270 */
[----:B------:R-:W-:Y:S02]  /*6480*/  ISETP.NE.AND P6, PT, R125, RZ, PT ;  /* 0x000000ff7d00720c */ /* 0x000fe40003fc5270 */
[----:B------:R-:W-:Y:S02]  /*6490*/  ISETP.LT.OR P1, PT, R15, 0x1, P1 ;  /* 0x000000010f00780c */ /* 0x000fe40000f21670 */
[----:B------:R-:W-:Y:S02]  /*64a0*/  ISETP.GT.AND P2, PT, R89, 0x59, !P6 ;  /* 0x000000595900780c */ /* 0x000fe40007744270 */
[----:B------:R-:W-:Y:S01]  /*64b0*/  FSEL R111, R90, -INF , !P1 ;  /* 0xff8000005a6f7808 */ /* 0x000fe20004800000 */
[C---:B0-----:R-:W-:Y:S01]  /*64c0*/  FMUL.FTZ R90, R130.reuse, R9 ;  /* 0x00000009825a7220 */ /* 0x041fe20000410000 */
[----:B------:R-:W-:-:S02]  /*64d0*/  FSETP.NEU.FTZ.AND P1, PT, R130, -INF , PT ;  /* 0xff8000008200780b */ /* 0x000fc40003f3d000 */
[----:B------:R-:W-:Y:S02]  /*64e0*/  FMNMX.FTZ R91, R111, R8, !PT ;  /* 0x000000086f5b7209 */ /* 0x000fe40007810000 */
[----:B------:R-:W-:Y:S02]  /*64f0*/  FSEL R113, R90, RZ, P1 ;  /* 0x000000ff5a717208 */ /* 0x000fe40000800000 */
[----:B------:R-:W-:Y:S02]  /*6500*/  FMNMX.FTZ R93, R152, R91, !PT ;  /* 0x0000005b985d7209 */ /* 0x000fe40007810000 */
[----:B------:R-:W-:Y:S01]  /*6510*/  ISETP.LT.OR P2, PT, R15, 0x5a, P2 ;  /* 0x0000005a0f00780c */ /* 0x000fe20001741670 */
[--C-:B------:R-:W-:Y:S01]  /*6520*/  FFMA.FTZ R104, R104, R9, -R113.reuse ;  /* 0x0000000968687223 */ /* 0x100fe20000010871 */
[----:B------:R-:W-:Y:S01]  /*6530*/  FMNMX.FTZ R93, R94, R93, !PT ;  /* 0x0000005d5e5d7209 */ /* 0x000fe20007810000 */
[-CC-:B------:R-:W-:Y:S01]  /*6540*/  FFMA.FTZ R15, R108, R9.reuse, -R113.reuse ;  /* 0x000000096c0f7223 */ /* 0x180fe20000010871 */
[-CC-:B------:R-:W-:Y:S01]  /*6550*/  FFMA.FTZ R107, R2, R9.reuse, -R113.reuse ;  /* 0x00000009026b7223 */ /* 0x180fe20000010871 */
[--C-:B------:R-:W-:Y:S01]  /*6560*/  FFMA.FTZ R89, R112, R9, -R113.reuse ;  /* 0x0000000970597223 */ /* 0x100fe20000010871 */
[----:B------:R-:W-:Y:S01]  /*6570*/  FMNMX.FTZ R93, R150, R93, !PT ;  /* 0x0000005d965d7209 */ /* 0x000fe20007810000 */
[-CC-:B------:R-:W-:Y:S01]  /*6580*/  FFMA.FTZ R112, R12, R9.reuse, -R113.reuse ;  /* 0x000000090c707223 */ /* 0x180fe20000010871 */
[----:B------:R-:W-:Y:S01]  /*6590*/  FSEL R2, R130, RZ, P1 ;  /* 0x000000ff82027208 */ /* 0x000fe20000800000 */
[--C-:B------:R-:W-:Y:S01]  /*65a0*/  FFMA.FTZ R136, R136, R9, -R113.reuse ;  /* 0x0000000988887223 */ /* 0x100fe20000010871 */
[----:B------:R-:W-:Y:S01]  /*65b0*/  FMNMX.FTZ R93, R98, R93, !PT ;  /* 0x0000005d625d7209 */ /* 0x000fe20007810000 */
[-CC-:B------:R-:W-:Y:S01]  /*65c0*/  FFMA.FTZ R188, R188, R9.reuse, -R113.reuse ;  /* 0x00000009bcbc7223 */ /* 0x180fe20000010871 */
[----:B------:R-:W-:Y:S01]  /*65d0*/  FFMA.FTZ R90, R186, R9, -R113 ;  /* 0x00000009ba5a7223 */ /* 0x000fe20000010871 */
[----:B------:R-:W-:Y:S01]  /*65e0*/  FADD.FTZ R2, -R2, R3 ;  /* 0x0000000302027221 */ /* 0x000fe20000010100 */
[----:B------:R-:W-:Y:S01]  /*65f0*/  FMNMX.FTZ R95, R148, R93, !PT ;  /* 0x0000005d945f7209 */ /* 0x000fe20007810000 */
[-CC-:B------:R-:W-:Y:S01]  /*6600*/  FFMA.FTZ R184, R184, R9.reuse, -R113.reuse ;  /* 0x00000009b8b87223 */ /* 0x180fe20000010871 */
[-CC-:B------:R-:W-:Y:S01]  /*6610*/  FFMA.FTZ R178, R178, R9.reuse, -R113.reuse ;  /* 0x00000009b2b27223 */ /* 0x180fe20000010871 */
[----:B------:R-:W-:Y:S01]  /*6620*/  FMUL.FTZ R2, R2, R9 ;  /* 0x0000000902027220 */ /* 0x000fe20000410000 */
        /* <DEDUP_REMOVED lines=13> */
[----:B------:R-:W-:Y:S01]  /*6700*/  FFMA.FTZ R88, R88, R9, -R113 ;  /* 0x0000000958587223 */ /* 0x000fe20000010871 */
[----:B------:R-:W-:Y:S01]  /*6710*/  MUFU.EX2 R91, R188 ;  /* 0x000000bc005b7308 */ /* 0x000fe20000000800 */
[----:B------:R-:W-:-:S02]  /*6720*/  LOP3.LUT P6, RZ, R175, 0x7f, RZ, 0xc0, !PT ;  /* 0x0000007fafff7812 */ /* 0x000fc400078cc0ff */
[----:B------:R-:W-:-:S04]  /*6730*/  FMNMX.FTZ R97, R140, R97, !PT ;  /* 0x000000618c617209 */ /* 0x000fc80007810000 */
[----:B------:R-:W-:Y:S01]  /*6740*/  FMNMX.FTZ R97, R142, R97, !PT ;  /* 0x000000618e617209 */ /* 0x000fe20007810000 */
[----:B------:R-:W0:Y:S03]  /*6750*/  MUFU.EX2 R90, R90 ;  /* 0x0000005a005a7308 */ /* 0x000e260000000800 */
[----:B------:R-:W-:-:S04]  /*6760*/  FMNMX.FTZ R97, R114, R97, !PT ;  /* 0x0000006172617209 */ /* 0x000fc80007810000 */
[----:B------:R-:W-:Y:S01]  /*6770*/  FMNMX.FTZ R99, R110, R97, !PT ;  /* 0x000000616e637209 */ /* 0x000fe20007810000 */
[----:B------:R-:W-:Y:S03]  /*6780*/  MUFU.EX2 R93, R184 ;  /* 0x000000b8005d7308 */ /* 0x000fe60000000800 */
[----:B------:R-:W-:-:S04]  /*6790*/  FMNMX.FTZ R99, R118, R99, !PT ;  /* 0x0000006376637209 */ /* 0x000fc80007810000 */
[----:B------:R-:W-:Y:S01]  /*67a0*/  FMNMX.FTZ R99, R154, R99, !PT ;  /* 0x000000639a637209 */ /* 0x000fe20007810000 */
[----:B------:R1:W-:Y:S03]  /*67b0*/  MUFU.EX2 R97, R136 ;  /* 0x0000008800617308 */ /* 0x0003e60000000800 */
[----:B------:R-:W-:-:S04]  /*67c0*/  FMNMX.FTZ R99, R122, R99, !PT ;  /* 0x000000637a637209 */ /* 0x000fc80007810000 */
[----:B------:R-:W-:Y:S01]  /*67d0*/  FMNMX.FTZ R101, R158, R99, !PT ;  /* 0x000000639e657209 */ /* 0x000fe20007810000 */
[----:B------:R-:W-:Y:S01]  /*67e0*/  MUFU.EX2 R178, R178 ;  /* 0x000000b200b27308 */ /* 0x000fe20000000800 */
[----:B-1----:R-:W-:Y:S02]  /*67f0*/  FFMA.FTZ R136, R128, R9, -R113 ;  /* 0x0000000980887223 */ /* 0x002fe40000010871 */
[----:B------:R-:W-:-:S04]  /*6800*/  FMNMX.FTZ R101, R126, R101, !PT ;  /* 0x000000657e657209 */ /* 0x000fc80007810000 */
[----:B------:R-:W-:Y:S01]  /*6810*/  FMNMX.FTZ R101, R176, R101, !PT ;  /* 0x00000065b0657209 */ /* 0x000fe20007810000 */
[----:B------:R1:W-:Y:S03]  /*6820*/  MUFU.EX2 R99, R104 ;  /* 0x0000006800637308 */ /* 0x0003e60000000800 */
[----:B------:R-:W-:-:S04]  /*6830*/  FMNMX.FTZ R101, R180, R101, !PT ;  /* 0x00000065b4657209 */ /* 0x000fc80007810000 */
[----:B------:R-:W-:Y:S01]  /*6840*/  FMNMX.FTZ R101, R182, R101, !PT ;  /* 0x00000065b6657209 */ /* 0x000fe20007810000 */
[----:B------:R0:W-:Y:S01]  /*6850*/  MUFU.EX2 R95, R156 ;  /* 0x0000009c005f7308 */ /* 0x0001e20000000800 */
[----:B-1----:R-:W-:Y:S02]  /*6860*/  FSEL R104, R135, -INF , !P2 ;  /* 0xff80000087687808 */ /* 0x002fe40005000000 */
[----:B------:R-:W-:-:S04]  /*6870*/  FMNMX.FTZ R101, R134, R101, !PT ;  /* 0x0000006586657209 */ /* 0x000fc80007810000 */
[----:B------:R-:W-:Y:S01]  /*6880*/  FMNMX.FTZ R105, R104, R101, !PT ;  /* 0x0000006568697209 */ /* 0x000fe20007810000 */
[--C-:B------:R-:W-:Y:S01]  /*6890*/  FFMA.FTZ R101, R116, R9, -R113.reuse ;  /* 0x0000000974657223 */ /* 0x100fe20000010871 */
[----:B------:R-:W-:Y:S01]  /*68a0*/  MUFU.EX2 R138, R138 ;  /* 0x0000008a008a7308 */ /* 0x000fe20000000800 */
[----:B0-----:R-:W-:Y:S02]  /*68b0*/  F2FP.BF16.F32.PACK_AB R156, R90, R91 ;  /* 0x0000005b5a9c723e */ /* 0x001fe400000010ff */
[----:B------:R-:W0:Y:S05]  /*68c0*/  SHFL.BFLY PT, R108, R105, 0x2, 0x1f ;  /* 0x0c401f00696c7f89 */ /* 0x000e2a00000e0000 */
[----:B------:R-:W-:Y:S08]  /*68d0*/  MUFU.EX2 R100, R100 ;  /* 0x0000006400647308 */ /* 0x000ff00000000800 */
[----:B------:R-:W-:Y:S08]  /*68e0*/  MUFU.EX2 R96, R96 ;  /* 0x0000006000607308 */ /* 0x000ff00000000800 */
[----:B------:R-:W-:Y:S01]  /*68f0*/  MUFU.EX2 R15, R15 ;  /* 0x0000000f000f7308 */ /* 0x000fe20000000800 */
[----:B0-----:R-:W-:Y:S01]  /*6900*/  FMNMX.FTZ R109, R105, R108, !PT ;  /* 0x0000006c696d7209 */ /* 0x001fe20007810000 */
[-CC-:B------:R-:W-:Y:S01]  /*6910*/  FFMA.FTZ R108, R0, R9.reuse, -R113.reuse ;  /* 0x00000009006c7223 */ /* 0x180fe20000010871 */
[----:B------:R-:W-:-:S03]  /*6920*/  FFMA.FTZ R105, R124, R9, -R113 ;  /* 0x000000097c697223 */ /* 0x000fc60000010871 */
[----:B------:R-:W0:Y:S02]  /*6930*/  SHFL.BFLY PT, R0, R109, 0x1, 0x1f ;  /* 0x0c201f006d007f89 */ /* 0x000e2400000e0000 */
[----:B------:R-:W-:Y:S08]  /*6940*/  MUFU.EX2 R14, R14 ;  /* 0x0000000e000e7308 */ /* 0x000ff00000000800 */
[----:B------:R-:W-:Y:S08]  /*6950*/  MUFU.EX2 R89, R89 ;  /* 0x0000005900597308 */ /* 0x000ff00000000800 */
[----:B------:R-:W-:Y:S01]  /*6960*/  MUFU.EX2 R92, R92 ;  /* 0x0000005c005c7308 */ /* 0x000fe20000000800 */
[----:B0-----:R-:W-:-:S07]  /*6970*/  FMNMX.FTZ R12, R109, R0, !PT ;  /* 0x000000006d0c7209 */ /* 0x001fce0007810000 */
[----:B------:R-:W-:Y:S01]  /*6980*/  MUFU.EX2 R101, R101 ;  /* 0x0000006500657308 */ /* 0x000fe20000000800 */
[C---:B------:R-:W-:Y:S01]  /*6990*/  FSETP.NEU.FTZ.AND P1, PT, R12.reuse, -INF , PT ;  /* 0xff8000000c00780b */ /* 0x040fe20003f3d000 */
[----:B------:R-:W-:-:S03]  /*69a0*/  FMUL.FTZ R0, R12, R9 ;  /* 0x000000090c007220 */ /* 0x000fc60000410000 */
[----:B------:R-:W-:-:S03]  /*69b0*/  FSEL R3, R12, RZ, P1 ;  /* 0x000000ff0c037208 */ /* 0x000fc60000800000 */
[----:B------:R-:W-:Y:S01]  /*69c0*/  MUFU.EX2 R20, R20 ;  /* 0x0000001400147308 */ /* 0x000fe20000000800 */
[----:B------:R-:W-:Y:S02]  /*69d0*/  FSEL R113, R0, RZ, P1 ;  /* 0x000000ff00717208 */ /* 0x000fe40000800000 */
[C---:B------:R-:W-:Y:S01]  /*69e0*/  ISETP.GT.AND P1, PT, R13.reuse, R10, PT ;  /* 0x0000000a0d00720c */ /* 0x040fe20003f24270 */
[----:B------:R-:W-:Y:S02]  /*69f0*/  VIADD R13, R13, 0xffffffff ;  /* 0xffffffff0d0d7836 */ /* 0x000fe40000000000 */
[-CC-:B------:R-:W-:Y:S01]  /*6a00*/  FFMA.FTZ R157, R111, R9.reuse, -R113.reuse ;  /* 0x000000096f9d7223 */ /* 0x180fe20000010871 */
[-CC-:B------:R-:W-:Y:S01]  /*6a10*/  FFMA.FTZ R116, R152, R9.reuse, -R113.reuse ;  /* 0x0000000998747223 */ /* 0x180fe20000010871 */
[----:B------:R0:W1:Y:S01]  /*6a20*/  MUFU.EX2 R0, R2 ;  /* 0x0000000200007308 */ /* 0x0000620000000800 */
        /* <DEDUP_REMOVED lines=8> */
[----:B0-----:R-:W-:Y:S01]  /*6ab0*/  FADD.FTZ R2, -R3, R8 ;  /* 0x0000000803027221 */ /* 0x001fe20000010100 */
[-CC-:B------:R-:W-:Y:S01]  /*6ac0*/  FFMA.FTZ R106, R144, R9.reuse, -R113.reuse ;  /* 0x00000009906a7223 */ /* 0x180fe20000010871 */
[-CC-:B------:R-:W-:Y:S01]  /*6ad0*/  FFMA.FTZ R151, R140, R9.reuse, -R113.reuse ;  /* 0x000000098c977223 */ /* 0x180fe20000010871 */
[-CC-:B------:R-:W-:Y:S01]  /*6ae0*/  FFMA.FTZ R142, R142, R9.reuse, -R113.reuse ;  /* 0x000000098e8e7223 */ /* 0x180fe20000010871 */
[-C--:B------:R-:W-:Y:S01]  /*6af0*/  FMUL.FTZ R2, R2, R9.reuse ;  /* 0x0000000902027220 */ /* 0x080fe20000410000 */
[-CC-:B------:R-:W-:Y:S01]  /*6b00*/  FFMA.FTZ R114, R114, R9.reuse, -R113.reuse ;  /* 0x0000000972727223 */ /* 0x180fe20000010871 */
[----:B------:R-:W-:Y:S01]  /*6b10*/  FFMA.FTZ R110, R110, R9, -R113 ;  /* 0x000000096e6e7223 */ /* 0x000fe20000010871 */
[----:B------:R-:W-:Y:S01]  /*6b20*/  MUFU.EX2 R116, R116 ;  /* 0x0000007400747308 */ /* 0x000fe20000000800 */
[----:B-1----:R-:W-:Y:S01]  /*6b30*/  FFMA.FTZ R7, R0, R7, R91 ;  /* 0x0000000700077223 */ /* 0x002fe2000001005b */
[-CC-:B------:R-:W-:Y:S01]  /*6b40*/  FFMA.FTZ R118, R118, R9.reuse, -R113.reuse ;  /* 0x0000000976767223 */ /* 0x180fe20000010871 */
[-CC-:B------:R-:W-:Y:S01]  /*6b50*/  FFMA.FTZ R154, R154, R9.reuse, -R113.reuse ;  /* 0x000000099a9a7223 */ /* 0x180fe20000010871 */
[-C--:B------:R-:W-:Y:S01]  /*6b60*/  FFMA.FTZ R122, R122, R9.reuse, -R113 ;  /* 0x000000097a7a7223 */ /* 0x080fe20000010871 */
[----:B------:R-:W-:Y:S01]  /*6b70*/  FADD.FTZ R120, R90, R7 ;  /* 0x000000075a787221 */ /* 0x000fe20000010000 */
[-CC-:B------:R-:W-:Y:S01]  /*6b80*/  FFMA.FTZ R158, R158, R9.reuse, -R113.reuse ;  /* 0x000000099e9e7223 */ /* 0x180fe20000010871 */
[-CC-:B------:R-:W-:Y:S01]  /*6b90*/  FFMA.FTZ R126, R126, R9.reuse, -R113.reuse ;  /* 0x000000097e7e7223 */ /* 0x180fe20000010871 */
[----:B------:R-:W0:Y:S01]  /*6ba0*/  MUFU.EX2 R2, R2 ;  /* 0x0000000200027308 */ /* 0x000e220000000800 */
[----:B------:R-:W-:Y:S01]  /*6bb0*/  FADD.FTZ R3, R93, R120 ;  /* 0x000000785d037221 */ /* 0x000fe20000010000 */
[-CC-:B------:R-:W-:Y:S01]  /*6bc0*/  FFMA.FTZ R176, R176, R9.reuse, -R113.reuse ;  /* 0x00000009b0b07223 */ /* 0x180fe20000010871 */
[-CC-:B------:R-:W-:Y:S01]  /*6bd0*/  FFMA.FTZ R180, R180, R9.reuse, -R113.reuse ;  /* 0x00000009b4b47223 */ /* 0x180fe20000010871 */
[-C--:B------:R-:W-:Y:S01]  /*6be0*/  FFMA.FTZ R182, R182, R9.reuse, -R113 ;  /* 0x00000009b6b67223 */ /* 0x080fe20000010871 */
[----:B------:R-:W-:Y:S01]  /*6bf0*/  FADD.FTZ R120, R178, R3 ;  /* 0x00000003b2787221 */ /* 0x000fe20000010000 */
[-CC-:B------:R-:W-:Y:S01]  /*6c00*/  FFMA.FTZ R134, R134, R9.reuse, -R113.reuse ;  /* 0x0000000986867223 */ /* 0x180fe20000010871 */
[----:B------:R-:W-:Y:S01]  /*6c10*/  FFMA.FTZ R104, R104, R9, -R113 ;  /* 0x0000000968687223 */ /* 0x000fe20000010871 */
[----:B------:R-:W1:Y:S01]  /*6c20*/  MUFU.EX2 R159, R159 ;  /* 0x0000009f009f7308 */ /* 0x000e620000000800 */
[----:B------:R-:W-:Y:S01]  /*6c30*/  FADD.FTZ R7, R95, R120 ;  /* 0x000000785f077221 */ /* 0x000fe20000010000 */
[----:B------:R-:W-:Y:S01]  /*6c40*/  IMAD.U32 R111, RZ, RZ, UR11 ;  /* 0x0000000bff6f7e24 */ /* 0x000fe2000f8e00ff */
[----:B------:R-:W-:-:S02]  /*6c50*/  F2FP.BF16.F32.PACK_AB R152, R138, R95 ;  /* 0x0000005f8a98723e */ /* 0x000fc400000010ff */
[----:B------:R-:W-:Y:S01]  /*6c60*/  FADD.FTZ R120, R138, R7 ;  /* 0x000000078a787221 */ /* 0x000fe20000010000 */
[----:B------:R-:W-:Y:S01]  /*6c70*/  @!P6 VIADD R111, R111, 0x2a860 ;  /* 0x0002a8606f6fe836 */ /* 0x000fe20000000000 */
[----:B------:R-:W-:Y:S01]  /*6c80*/  F2FP.BF16.F32.PACK_AB R148, R96, R99 ;  /* 0x000000636094723e */ /* 0x000fe200000010ff */
[----:B------:R-:W2:Y:S01]  /*6c90*/  MUFU.EX2 R94, R94 ;  /* 0x0000005e005e7308 */ /* 0x000ea20000000800 */
[----:B0-----:R-:W-:Y:S01]  /*6ca0*/  FFMA.FTZ R3, R2, R6, R157 ;  /* 0x0000000602037223 */ /* 0x001fe2000001009d */
[----:B------:R-:W-:Y:S01]  /*6cb0*/  FADD.FTZ R7, R97, R120 ;  /* 0x0000007861077221 */ /* 0x000fe20000010000 */
[----:B------:R-:W-:Y:S02]  /*6cc0*/  @!P6 PRMT R111, RZ, 0x654, R111 ;  /* 0x00000654ff6fe816 */ /* 0x000fe4000000006f */
[----:B------:R-:W-:Y:S01]  /*6cd0*/  FADD.FTZ R6, R116, R3 ;  /* 0x0000000374067221 */ /* 0x000fe20000010000 */
[----:B------:R-:W-:Y:S01]  /*6ce0*/  F2FP.BF16.F32.PACK_AB R150, R14, R15 ;  /* 0x0000000f0e96723e */ /* 0x000fe200000010ff */
[----:B------:R0:W-:Y:S01]  /*6cf0*/  @!P6 SYNCS.ARRIVE.TRANS64.RED.A1T0 RZ, [R111+URZ], RZ ;  /* 0x000000ff6fffe9a7 */ /* 0x0001e2000810043f */
[----:B------:R-:W3:Y:S01]  /*6d00*/  MUFU.EX2 R153, R153 ;  /* 0x0000009900997308 */ /* 0x000ee20000000800 */
[----:B-1----:R-:W-:Y:S01]  /*6d10*/  FADD.FTZ R3, R159, R6 ;  /* 0x000000069f037221 */ /* 0x002fe20000010000 */
[----:B------:R-:W-:-:S02]  /*6d20*/  F2FP.BF16.F32.PACK_AB R144, R92, R89 ;  /* 0x000000595c90723e */ /* 0x000fc400000010ff */
[----:B------:R-:W-:Y:S02]  /*6d30*/  F2FP.BF16.F32.PACK_AB R146, R20, R101 ;  /* 0x000000651492723e */ /* 0x000fe400000010ff */
[----:B------:R-:W-:Y:S02]  /*6d40*/  F2FP.BF16.F32.PACK_AB R157, R116, R157 ;  /* 0x0000009d749d723e */ /* 0x000fe400000010ff */
[----:B------:R-:W1:Y:S01]  /*6d50*/  MUFU.EX2 R98, R98 ;  /* 0x0000006200627308 */ /* 0x000e620000000800 */
[C---:B--2---:R-:W-:Y:S01]  /*6d60*/  FADD.FTZ R6, R94.reuse, R3 ;  /* 0x000000035e067221 */ /* 0x044fe20000010000 */
[----:B------:R-:W-:-:S06]  /*6d70*/  F2FP.BF16.F32.PACK_AB R159, R94, R159 ;  /* 0x0000009f5e9f723e */ /* 0x000fcc00000010ff */
[----:B------:R-:W2:Y:S01]  /*6d80*/  MUFU.EX2 R155, R155 ;  /* 0x0000009b009b7308 */ /* 0x000ea20000000800 */
[----:B---3--:R-:W-:-:S07]  /*6d90*/  FADD.FTZ R3, R153, R6 ;  /* 0x0000000699037221 */ /* 0x008fce0000010000 */
[----:B------:R-:W3:Y:S01]  /*6da0*/  MUFU.EX2 R102, R102 ;  /* 0x0000006600667308 */ /* 0x000ee20000000800 */
[C---:B-1----:R-:W-:Y:S01]  /*6db0*/  FADD.FTZ R6, R98.reuse, R3 ;  /* 0x0000000362067221 */ /* 0x042fe20000010000 */
[----:B------:R-:W-:-:S06]  /*6dc0*/  F2FP.BF16.F32.PACK_AB R153, R98, R153 ;  /* 0x000000996299723e */ /* 0x000fcc00000010ff */
[----:B------:R-:W1:Y:S01]  /*6dd0*/  MUFU.EX2 R149, R149 ;  /* 0x0000009500957308 */ /* 0x000e620000000800 */
[----:B--2---:R-:W-:-:S07]  /*6de0*/  FADD.FTZ R3, R155, R6 ;  /* 0x000000069b037221 */ /* 0x004fce0000010000 */
[----:B------:R-:W2:Y:S01]  /*6df0*/  MUFU.EX2 R106, R106 ;  /* 0x0000006a006a7308 */ /* 0x000ea20000000800 */
[C---:B---3--:R-:W-:Y:S01]  /*6e00*/  FADD.FTZ R6, R102.reuse, R3 ;  /* 0x0000000366067221 */ /* 0x048fe20000010000 */
[----:B------:R-:W-:-:S06]  /*6e10*/  F2FP.BF16.F32.PACK_AB R155, R102, R155 ;  /* 0x0000009b669b723e */ /* 0x000fcc00000010ff */
[----:B------:R-:W3:Y:S01]  /*6e20*/  MUFU.EX2 R151, R151 ;  /* 0x0000009700977308 */ /* 0x000ee20000000800 */
[----:B-1----:R-:W-:-:S07]  /*6e30*/  FADD.FTZ R3, R149, R6 ;  /* 0x0000000695037221 */ /* 0x002fce0000010000 */
[----:B------:R-:W1:Y:S01]  /*6e40*/  MUFU.EX2 R8, R142 ;  /* 0x0000008e00087308 */ /* 0x000e620000000800 */
[C---:B--2---:R-:W-:Y:S01]  /*6e50*/  FADD.FTZ R6, R106.reuse, R3 ;  /* 0x000000036a067221 */ /* 0x044fe20000010000 */
[----:B------:R-:W-:-:S06]  /*6e60*/  F2FP.BF16.F32.PACK_AB R149, R106, R149 ;  /* 0x000000956a95723e */ /* 0x000fcc00000010ff */
[----:B------:R2:W4:Y:S01]  /*6e70*/  MUFU.EX2 R124, R114 ;  /* 0x00000072007c7308 */ /* 0x0005220000000800 */
[----:B---3--:R-:W-:-:S07]  /*6e80*/  FADD.FTZ R3, R151, R6 ;  /* 0x0000000697037221 */ /* 0x008fce0000010000 */
[----:B------:R3:W5:Y:S01]  /*6e90*/  MUFU.EX2 R145, R110 ;  /* 0x0000006e00917308 */ /* 0x0007620000000800 */
[----:B--2---:R-:W-:Y:S01]  /*6ea0*/  FADD.FTZ R114, R100, R7 ;  /* 0x0000000764727221 */ /* 0x004fe20000010000 */
[C---:B-1----:R-:W-:Y:S01]  /*6eb0*/  FADD.FTZ R3, R8.reuse, R3 ;  /* 0x0000000308037221 */ /* 0x042fe20000010000 */
[----:B------:R-:W-:Y:S01]  /*6ec0*/  F2FP.BF16.F32.PACK_AB R151, R8, R151 ;  /* 0x000000970897723e */ /* 0x000fe200000010ff */
[----:B------:R-:W-:Y:S02]  /*6ed0*/  IMAD.MOV.U32 R8, RZ, RZ, R12 ;  /* 0x000000ffff087224 */ /* 0x000fe400078e000c */
[----:B------:R-:W-:Y:S02]  /*6ee0*/  FADD.FTZ R7, R99, R114 ;  /* 0x0000007263077221 */ /* 0x000fe40000010000 */
[----:B------:R-:W1:Y:S02]  /*6ef0*/  MUFU.EX2 R118, R118 ;  /* 0x0000007600767308 */ /* 0x000e640000000800 */
[----:B---3--:R-:W-:Y:S01]  /*6f00*/  FADD.FTZ R110, R96, R7 ;  /* 0x00000007606e7221 */ /* 0x008fe20000010000 */
[----:B----4-:R-:W-:-:S03]  /*6f10*/  FADD.FTZ R3, R124, R3 ;  /* 0x000000037c037221 */ /* 0x010fc60000010000 */
[----:B------:R-:W-:Y:S02]  /*6f20*/  FADD.FTZ R7, R15, R110 ;  /* 0x0000006e0f077221 */ /* 0x000fe40000010000 */
[----:B------:R2:W3:Y:S02]  /*6f30*/  MUFU.EX2 R147, R154 ;  /* 0x0000009a00937308 */ /* 0x0004e40000000800 */
[----:B------:R-:W-:Y:S01]  /*6f40*/  FADD.FTZ R110, R14, R7 ;  /* 0x000000070e6e7221 */ /* 0x000fe20000010000 */
[C---:B-----5:R-:W-:Y:S01]  /*6f50*/  FADD.FTZ R3, R145.reuse, R3 ;  /* 0x0000000391037221 */ /* 0x060fe20000010000 */
[----:B------:R-:W-:Y:S02]  /*6f60*/  F2FP.BF16.F32.PACK_AB R145, R145, R124 ;  /* 0x0000007c9191723e */ /* 0x000fe400000010ff */
[----:B------:R-:W-:Y:S02]  /*6f70*/  FADD.FTZ R7, R89, R110 ;  /* 0x0000006e59077221 */ /* 0x000fe40000010000 */
[----:B------:R-:W4:Y:S02]  /*6f80*/  MUFU.EX2 R122, R122 ;  /* 0x0000007a007a7308 */ /* 0x000f240000000800 */
[----:B------:R-:W-:Y:S01]  /*6f90*/  FADD.FTZ R110, R92, R7 ;  /* 0x000000075c6e7221 */ /* 0x000fe20000010000 */
[----:B-1----:R-:W-:Y:S01]  /*6fa0*/  FADD.FTZ R3, R118, R3 ;  /* 0x0000000376037221 */ /* 0x002fe20000010000 */
[----:B--2---:R-:W-:-:S02]  /*6fb0*/  F2FP.BF16.F32.PACK_AB R154, R100, R97 ;  /* 0x00000061649a723e */ /* 0x004fc400000010ff */
[----:B------:R-:W-:Y:S02]  /*6fc0*/  FADD.FTZ R7, R101, R110 ;  /* 0x0000006e65077221 */ /* 0x000fe40000010000 */
[----:B------:R-:W1:Y:S01]  /*6fd0*/  MUFU.EX2 R103, R103 ;  /* 0x0000006700677308 */ /* 0x000e620000000800 */
[C---:B---3--:R-:W-:Y:S01]  /*6fe0*/  FADD.FTZ R3, R147.reuse, R3 ;  /* 0x0000000393037221 */ /* 0x048fe20000010000 */
[----:B------:R-:W-:Y:S01]  /*6ff0*/  FADD.FTZ R6, R20, R7 ;  /* 0x0000000714067221 */ /* 0x000fe20000010000 */
[----:B------:R-:W-:-:S05]  /*7000*/  F2FP.BF16.F32.PACK_AB R147, R147, R118 ;  /* 0x000000769393723e */ /* 0x000fca00000010ff */
[----:B------:R2:W3:Y:S01]  /*7010*/  MUFU.EX2 R141, R158 ;  /* 0x0000009e008d7308 */ /* 0x0004e20000000800 */
[----:B----4-:R-:W-:-:S07]  /*7020*/  FADD.FTZ R3, R122, R3 ;  /* 0x000000037a037221 */ /* 0x010fce0000010000 */
[----:B------:R-:W4:Y:S01]  /*7030*/  MUFU.EX2 R108, R108 ;  /* 0x0000006c006c7308 */ /* 0x000f220000000800 */
[----:B-1----:R-:W-:Y:S01]  /*7040*/  FADD.FTZ R7, R103, R6 ;  /* 0x0000000667077221 */ /* 0x002fe20000010000 */
[----:B--2---:R-:W-:-:S06]  /*7050*/  F2FP.BF16.F32.PACK_AB R158, R178, R93 ;  /* 0x0000005db29e723e */ /* 0x004fcc00000010ff */
[----:B------:R-:W1:Y:S01]  /*7060*/  MUFU.EX2 R126, R126 ;  /* 0x0000007e007e7308 */ /* 0x000e620000000800 */
[C---:B---3--:R-:W-:Y:S01]  /*7070*/  FADD.FTZ R3, R141.reuse, R3 ;  /* 0x000000038d037221 */ /* 0x048fe20000010000 */
[----:B------:R-:W-:-:S06]  /*7080*/  F2FP.BF16.F32.PACK_AB R141, R141, R122 ;  /* 0x0000007a8d8d723e */ /* 0x000fcc00000010ff */
[----:B------:R-:W2:Y:S01]  /*7090*/  MUFU.EX2 R105, R105 ;  /* 0x0000006900697308 */ /* 0x000ea20000000800 */
[C---:B----4-:R-:W-:Y:S01]  /*70a0*/  FADD.FTZ R6, R108.reuse, R7 ;  /* 0x000000076c067221 */ /* 0x050fe20000010000 */
[----:B------:R-:W-:-:S06]  /*70b0*/  F2FP.BF16.F32.PACK_AB R140, R108, R103 ;  /* 0x000000676c8c723e */ /* 0x000fcc00000010ff */
[----:B------:R-:W3:Y:S01]  /*70c0*/  MUFU.EX2 R143, R176 ;  /* 0x000000b0008f7308 */ /* 0x000ee20000000800 */
[----:B-1----:R-:W-:-:S07]  /*70d0*/  FADD.FTZ R3, R126, R3 ;  /* 0x000000037e037221 */ /* 0x002fce0000010000 */
[----:B------:R-:W1:Y:S01]  /*70e0*/  MUFU.EX2 R112, R112 ;  /* 0x0000007000707308 */ /* 0x000e620000000800 */
[----:B--2---:R-:W-:-:S07]  /*70f0*/  FADD.FTZ R7, R105, R6 ;  /* 0x0000000669077221 */ /* 0x004fce0000010000 */
[----:B------:R-:W2:Y:S01]  /*7100*/  MUFU.EX2 R180, R180 ;  /* 0x000000b400b47308 */ /* 0x000ea20000000800 */
[C---:B---3--:R-:W-:Y:S01]  /*7110*/  FADD.FTZ R3, R143.reuse, R3 ;  /* 0x000000038f037221 */ /* 0x048fe20000010000 */
[----:B------:R-:W-:-:S06]  /*7120*/  F2FP.BF16.F32.PACK_AB R143, R143, R126 ;  /* 0x0000007e8f8f723e */ /* 0x000fcc00000010ff */
[----:B------:R-:W3:Y:S01]  /*7130*/  MUFU.EX2 R136, R136 ;  /* 0x0000008800887308 */ /* 0x000ee20000000800 */
[C---:B-1----:R-:W-:Y:S01]  /*7140*/  FADD.FTZ R7, R112.reuse, R7 ;  /* 0x0000000770077221 */ /* 0x042fe20000010000 */
[----:B------:R-:W-:-:S06]  /*7150*/  F2FP.BF16.F32.PACK_AB R142, R112, R105 ;  /* 0x00000069708e723e */ /* 0x000fcc00000010ff */
[----:B------:R-:W1:Y:S01]  /*7160*/  MUFU.EX2 R137, R182 ;  /* 0x000000b600897308 */ /* 0x000e620000000800 */
[----:B--2---:R-:W-:-:S07]  /*7170*/  FADD.FTZ R3, R180, R3 ;  /* 0x00000003b4037221 */ /* 0x004fce0000010000 */
[----:B------:R-:W2:Y:S01]  /*7180*/  MUFU.EX2 R107, R107 ;  /* 0x0000006b006b7308 */ /* 0x000ea20000000800 */
[----:B---3--:R-:W-:-:S07]  /*7190*/  FADD.FTZ R6, R136, R7 ;  /* 0x0000000788067221 */ /* 0x008fce0000010000 */
[----:B------:R-:W3:Y:S01]  /*71a0*/  MUFU.EX2 R134, R134 ;  /* 0x0000008600867308 */ /* 0x000ee20000000800 */
[C---:B-1----:R-:W-:Y:S01]  /*71b0*/  FADD.FTZ R3, R137.reuse, R3 ;  /* 0x0000000389037221 */ /* 0x042fe20000010000 */
[----:B------:R-:W-:-:S06]  /*71c0*/  F2FP.BF16.F32.PACK_AB R137, R137, R180 ;  /* 0x000000b48989723e */ /* 0x000fcc00000010ff */
[----:B------:R-:W1:Y:S01]  /*71d0*/  MUFU.EX2 R109, R132 ;  /* 0x00000084006d7308 */ /* 0x000e620000000800 */
[C---:B--2---:R-:W-:Y:S01]  /*71e0*/  FADD.FTZ R6, R107.reuse, R6 ;  /* 0x000000066b067221 */ /* 0x044fe20000010000 */
[----:B------:R-:W-:-:S06]  /*71f0*/  F2FP.BF16.F32.PACK_AB R136, R107, R136 ;  /* 0x000000886b88723e */ /* 0x000fcc00000010ff */
[----:B------:R-:W2:Y:S01]  /*7200*/  MUFU.EX2 R104, R104 ;  /* 0x0000006800687308 */ /* 0x000ea20000000800 */
[----:B---3--:R-:W-:-:S07]  /*7210*/  FADD.FTZ R3, R134, R3 ;  /* 0x0000000386037221 */ /* 0x008fce0000010000 */
[----:B------:R-:W3:Y:S01]  /*7220*/  MUFU.EX2 R88, R88 ;  /* 0x0000005800587308 */ /* 0x000ee20000000800 */
[----:B-1----:R-:W-:Y:S01]  /*7230*/  FADD.FTZ R7, R109, R6 ;  /* 0x000000066d077221 */ /* 0x002fe20000010000 */
[C---:B--2---:R-:W-:Y:S01]  /*7240*/  FADD.FTZ R6, R104.reuse, R3 ;  /* 0x0000000368067221 */ /* 0x044fe20000010000 */
[----:B------:R-:W-:Y:S01]  /*7250*/  F2FP.BF16.F32.PACK_AB R139, R104, R134 ;  /* 0x00000086688b723e */ /* 0x000fe200000010ff */
[----:B------:R-:W-:Y:S02]  /*7260*/  IMAD.MOV.U32 R3, RZ, RZ, R130 ;  /* 0x000000ffff037224 */ /* 0x000fe400078e0082 */
[C---:B---3--:R-:W-:Y:S01]  /*7270*/  FADD.FTZ R7, R88.reuse, R7 ;  /* 0x0000000758077221 */ /* 0x048fe20000010000 */
[----:B------:R-:W-:Y:S01]  /*7280*/  F2FP.BF16.F32.PACK_AB R138, R88, R109 ;  /* 0x0000006d588a723e */ /* 0x000fe200000010ff */
[----:B0-----:R-:W-:Y:S06]  /*7290*/  @P1 BRA `(.L_x_1129) ;  /* 0xffffffd000b81947 */ /* 0x001fec000383ffff */
[----:B------:R-:W-:Y:S01]  /*72a0*/  IMAD.MOV.U32 R8, RZ, RZ, R12 ;  /* 0x000000ffff087224 */ /* 0x000fe200078e000c */
[----:B------:R-:W-:Y:S01]  /*72b0*/  UMOV UR36, UR4 ;  /* 0x0000000400247c82 */ /* 0x000fe20008000000 */
[----:B------:R-:W-:Y:S01]  /*72c0*/  IMAD.MOV.U32 R3, RZ, RZ, R130 ;  /* 0x000000ffff037224 */ /* 0x000fe200078e0082 */
[----:B------:R-:W-:-:S06]  /*72d0*/  UMOV UR38, UR7 ;  /* 0x0000000700267c82 */ /* 0x000fcc0008000000 */
.L_x_1112:
[----:B------:R-:W0:Y:S01]  /*72e0*/  LDC R14, c[0x0][0x448] ;  /* 0x00011200ff0e7b82 */ /* 0x000e220000000800 */
[----:B------:R-:W-:Y:S01]  /*72f0*/  VIADD R12, R17, 0x7f ;  /* 0x0000007f110c7836 */ /* 0x000fe20000000000 */
[----:B------:R-:W-:-:S06]  /*7300*/  IADD3 R11, R16, 0x1, -R11 ;  /* 0x00000001100b7810 */ /* 0x000fcc0007ffe80b */
[----:B------:R-:W1:Y:S01]  /*7310*/  LDC R10, c[0x0][0x9e4] ;  /* 0x00027900ff0a7b82 */ /* 0x000e620000000800 */
[----:B0-----:R-:W-:-:S13]  /*7320*/  ISETP.NE.AND P1, PT, R14, 0x1, PT ;  /* 0x000000010e00780c */ /* 0x001fda0003f25270 */
[----:B------:R-:W0:Y:S08]  /*7330*/  @P1 LDC R15, c[0x0][0x44c] ;  /* 0x00011300ff0f1b82 */ /* 0x000e300000000800 */
[----:B------:R-:W2:Y:S01]  /*7340*/  @P1 LDC R20, c[0x0][0x450] ;  /* 0x00011400ff141b82 */ /* 0x000ea20000000800 */
[----:B0-----:R-:W-:-:S05]  /*7350*/  @P1 IMAD.HI.U32 R15, R12, R15, RZ ;  /* 0x0000000f0c0f1227 */ /* 0x001fca00078e00ff */
[----:B--2---:R-:W-:Y:S02]  /*7360*/  @P1 SHF.R.U32.HI R12, RZ, R20, R15 ;  /* 0x00000014ff0c1219 */ /* 0x004fe4000001160f */
[----:B-1----:R-:W-:-:S03]  /*7370*/  ISETP.GE.AND P1, PT, R10, 0x1, PT ;  /* 0x000000010a00780c */ /* 0x002fc60003f26270 */
[----:B------:R-:W-:-:S04]  /*7380*/  IMAD.IADD R11, R11, 0x1, R12 ;  /* 0x000000010b0b7824 */ /* 0x000fc800078e020c */
[----:B------:R-:W-:-:S06]  /*7390*/  VIADD R12, R11, -UR59 ;  /* 0x8000003b0b0c7c36 */ /* 0x000fcc0008000000 */
[----:B------:R-:W-:Y:S05]  /*73a0*/  @!P1 BRA `(.L_x_1130) ;  /* 0x00000000003c9947 */ /* 0x000fea0003800000 */
        /* <DEDUP_REMOVED lines=9> */
.L_x_1131:
[----:B------:R-:W-:-:S13]  /*7440*/  ISETP.NE.AND P1, PT, R10, 0x1, PT ;  /* 0x000000010a00780c */ /* 0x000fda0003f25270 */
[----:B------:R-:W0:Y:S02]  /*7450*/  @P1 LDC.64 R20, c[0x0][0x9e8] ;  /* 0x00027a00ff141b82 */ /* 0x000e240000000a00 */
[----:B0-----:R-:W-:-:S05]  /*7460*/  @P1 IMAD.HI.U32 R20, R11, R20, RZ ;  /* 0x000000140b141227 */ /* 0x001fca00078e00ff */
[----:B------:R-:W-:-:S07]  /*7470*/  @P1 SHF.R.U32.HI R11, RZ, R21, R20 ;  /* 0x00000015ff0b1219 */ /* 0x000fce0000011614 */
.L_x_1132:
[----:B------:R-:W-:-:S05]  /*7480*/  IMAD R11, R11, R10, RZ ;  /* 0x0000000a0b0b7224 */ /* 0x000fca00078e02ff */
[----:B------:R-:W-:-:S07]  /*7490*/  VIMNMX R12, R12, R11, !PT ;  /* 0x0000000b0c0c7248 */ /* 0x000fce0007fe0100 */
.L_x_1130:
[----:B------:R-:W-:-:S04]  /*74a0*/  VIADD R12, R12, 0x5f ;  /* 0x0000005f0c0c7836 */ /* 0x000fc80000000000 */
[----:B------:R-:W-:-:S05]  /*74b0*/  IMAD.HI R12, R12, 0x2aaaaaab, RZ ;  /* 0x2aaaaaab0c0c7827 */ /* 0x000fca00078e02ff */
[----:B------:R-:W-:-:S04]  /*74c0*/  SHF.R.U32.HI R11, RZ, 0x1f, R12 ;  /* 0x0000001fff0b7819 */ /* 0x000fc8000001160c */
[----:B------:R-:W-:-:S04]  /*74d0*/  LEA.HI.SX32 R11, R12, R11, 0x1c ;  /* 0x0000000b0c0b7211 */ /* 0x000fc800078fe2ff */
[----:B------:R-:W-:-:S04]  /*74e0*/  VIMNMX R12, R22, R11, !PT ;  /* 0x0000000b160c7248 */ /* 0x000fc80007fe0100 */
[----:B------:R-:W-:-:S13]  /*74f0*/  ISETP.GE.AND P1, PT, R13, R12, PT ;  /* 0x0000000c0d00720c */ /* 0x000fda0003f26270 */
[----:B------:R-:W-:Y:S05]  /*7500*/  @!P1 BRA `(.L_x_1133) ;  /* 0x0000001c00109947 */ /* 0x000fea0003800000 */
[----:B------:R-:W-:Y:S01]  /*7510*/  IMAD.MOV.U32 R11, RZ, RZ, R8 ;  /* 0x000000ffff0b7224 */ /* 0x000fe200078e0008 */
[----:B------:R-:W-:Y:S01]  /*7520*/  UMOV UR6, UR38 ;  /* 0x0000002600067c82 */ /* 0x000fe20008000000 */
[----:B------:R-:W-:Y:S01]  /*7530*/  IMAD.MOV.U32 R15, RZ, RZ, R3 ;  /* 0x000000ffff0f7224 */ /* 0x000fe200078e0003 */
[----:B------:R-:W-:-:S06]  /*7540*/  UMOV UR4, UR36 ;  /* 0x0000002400047c82 */ /* 0x000fcc0008000000 */
.L_x_1142:
[----:B------:R-:W-:-:S04]  /*7550*/  UIADD3 UR7, UR4, 0x1, URZ ;  /* 0x0000000104077890 */ /* 0x000fc8000fffe03f */
[----:B------:R-:W-:-:S04]  /*7560*/  UISETP.NE.AND UP0, UPT, UR7, 0x2, UPT ;  /* 0x000000020700788c */ /* 0x000fc8000bf05270 */
[----:B------:R-:W-:Y:S02]  /*7570*/  USEL UR7, UR7, URZ, UP0 ;  /* 0x0000003f07077287 */ /* 0x000fe40008000000 */
[----:B------:R-:W-:-:S04]  /*7580*/  USEL UR38, URZ, 0x1, UP0 ;  /* 0x000000013f267887 */ /* 0x000fc80008000000 */
[----:B------:R-:W-:Y:S01]  /*7590*/  ULOP3.LUT UR38, UR6, UR38, URZ, 0x3c, !UPT ;  /* 0x0000002606267292 */ /* 0x000fe2000f8e3c3f */
[----:B------:R-:W-:Y:S01]  /*75a0*/  UMOV UR36, UR7 ;  /* 0x0000000700247c82 */ /* 0x000fe20008000000 */
[----:B------:R-:W-:Y:S10]  /*75b0*/  @!P0 BRA `(.L_x_1134) ;  /* 0x0000000000048947 */ /* 0x000ff40003800000 */
[----:B------:R-:W-:Y:S01]  /*75c0*/  BPT.TRAP 0x1 ;  /* 0x000000040000795c */ /* 0x000fe20000300000 */
.L_x_1134:
[----:B------:R-:W-:Y:S01]  /*75d0*/  ULEA UR5, UR36, UR37, 0x3 ;  /* 0x0000002524057291 */ /* 0x000fe2000f8e183f */
[----:B------:R-:W-:-:S05]  /*75e0*/  IMAD.U32 R3, RZ, RZ, UR38 ;  /* 0x00000026ff037e24 */ /* 0x000fca000f8e00ff */
[----:B------:R-:W-:-:S04]  /*75f0*/  SHF.L.U32 R3, R3, 0x1f, RZ ;  /* 0x0000001f03037819 */ /* 0x000fc800000006ff */
[----:B------:R0:W1:Y:S01]  /*7600*/  SYNCS.PHASECHK.TRANS64.TRYWAIT P1, [UR5+0x2a830], R3 ;  /* 0x02a83003ff0075a7 */ /* 0x0000620008020145 */
[----:B------:R-:W-:Y:S05]  /*7610*/  @!P0 BRA `(.L_x_1135) ;  /* 0x0000000000048947 */ /* 0x000fea0003800000 */
[----:B------:R-:W-:Y:S01]  /*7620*/  BPT.TRAP 0x1 ;  /* 0x000000040000795c */ /* 0x000fe20000300000 */
.L_x_1135:
[----:B-1----:R-:W-:Y:S05]  /*7630*/  @P1 BRA `(.L_x_1136) ;  /* 0x0000000000081947 */ /* 0x002fea0003800000 */
[----:B------:R-:W1:Y:S02]  /*7640*/  SYNCS.PHASECHK.TRANS64.TRYWAIT P1, [UR5+0x2a830], R3 ;  /* 0x02a83003ff0075a7 */ /* 0x000e640008020145 */
[----:B-1----:R-:W-:Y:S05]  /*7650*/  @!P1 BRA `(.L_x_1137) ;  /* 0x000000c000f89947 */ /* 0x002fea0003800000 */
.L_x_1136:
        /* <DEDUP_REMOVED lines=131> */
.L_x_1138:
[----:B------:R-:W-:Y:S01]  /*7e90*/  ULEA UR10, UR4, UR37, 0x3 ;  /* 0x00000025040a7291 */ /* 0x000fe2000f8e183f */
[----:B------:R-:W-:-:S05]  /*7ea0*/  IMAD.U32 R0, RZ, RZ, UR6 ;  /* 0x00000006ff007e24 */ /* 0x000fca000f8e00ff */
[----:B------:R-:W-:-:S04]  /*7eb0*/  SHF.L.U32 R0, R0, 0x1f, RZ ;  /* 0x0000001f00007819 */ /* 0x000fc800000006ff */
[----:B------:R2:W3:Y:S01]  /*7ec0*/  SYNCS.PHASECHK.TRANS64.TRYWAIT P1, [UR10+0x2a850], R0 ;  /* 0x02a85000ff0075a7 */ /* 0x0004e2000802014a */
[----:B------:R-:W-:Y:S05]  /*7ed0*/  @!P0 BRA `(.L_x_1139) ;  /* 0x0000000000048947 */ /* 0x000fea0003800000 */
[----:B------:R-:W-:Y:S01]  /*7ee0*/  BPT.TRAP 0x1 ;  /* 0x000000040000795c */ /* 0x000fe20000300000 */
.L_x_1139:
[----:B---3--:R-:W-:Y:S05]  /*7ef0*/  @P1 BRA `(.L_x_1140) ;  /* 0x0000000000081947 */ /* 0x008fea0003800000 */
[----:B------:R-:W3:Y:S02]  /*7f00*/  SYNCS.PHASECHK.TRANS64.TRYWAIT P1, [UR10+0x2a850], R0 ;  /* 0x02a85000ff0075a7 */ /* 0x000ee4000802014a */
[----:B---3--:R-:W-:Y:S05]  /*7f10*/  @!P1 BRA `(.L_x_1141) ;  /* 0x000000b800e09947 */ /* 0x008fea0003800000 */
.L_x_1140:
[----:B------:R-:W-:Y:S01]  /*7f20*/  UIADD3 UR5, UR37, 0x400, URZ ;  /* 0x0000040025057890 */ /* 0x000fe2000fffe03f */
[----:B------:R-:W-:Y:S01]  /*7f30*/  WARPGROUP.ARRIVE ;  /* 0x00000000000079c5 */ /* 0x000fe20000000000 */
[----:B------:R-:W-:Y:S01]  /*7f40*/  UMOV UR15, 0x40000040 ;  /* 0x40000040000f7882 */ /* 0x000fe20000000000 */
[----:B0-2---:R-:W-:Y:S01]  /*7f50*/  FMNMX.FTZ R0, R88, R15, !PT ;  /* 0x0000000f58007209 */ /* 0x005fe20007810000 */
[----:B------:R-:W-:Y:S01]  /*7f60*/  USHF.R.U32.HI UR5, URZ, 0x4, UR5 ;  /* 0x000000043f057899 */ /* 0x000fe20008011605 */
[----:B------:R-:W0:Y:S02]  /*7f70*/  LDC R9, c[0x0][0x988] ;  /* 0x00026200ff097b82 */ /* 0x000e240000000800 */
[----:B------:R-:W2:Y:S01]  /*7f80*/  S2R R175, SR_TID.X ;  /* 0x0000000000af7919 */ /* 0x000ea20000002100 */
[----:B-1----:R-:W-:Y:S01]  /*7f90*/  FMNMX.FTZ R3, R89, R0, !PT ;  /* 0x0000000059037209 */ /* 0x002fe20007810000 */
[----:B------:R-:W-:-:S03]  /*7fa0*/  ULOP3.LUT UR5, UR5, 0x3fff, URZ, 0xc0, !UPT ;  /* 0x00003fff05057892 */ /* 0x000fc6000f8ec03f */
[----:B------:R-:W-:Y:S01]  /*7fb0*/  FMNMX.FTZ R0, R92, R3, !PT ;  /* 0x000000035c007209 */ /* 0x000fe20007810000 */
[----:B------:R-:W-:-:S03]  /*7fc0*/  ULOP3.LUT UR5, UR5, 0x3000000, URZ, 0xfc, !UPT ;  /* 0x0300000005057892 */ /* 0x000fc6000f8efc3f */
[----:B------:R-:W-:Y:S01]  /*7fd0*/  FMNMX.FTZ R3, R93, R0, !PT ;  /* 0x000000005d037209 */ /* 0x000fe20007810000 */
[----:B------:R-:W-:-:S03]  /*7fe0*/  UIMAD UR4, UR4, 0x600, UR5 ;  /* 0x00000600040478a4 */ /* 0x000fc6000f8e0205 */
[----:B------:R-:W-:Y:S01]  /*7ff0*/  FMNMX.FTZ R0, R96, R3, !PT ;  /* 0x0000000360007209 */ /* 0x000fe20007810000 */
[----:B------:R-:W-:-:S03]  /*8000*/  UIADD3 UR6, UR4, 0x80, URZ ;  /* 0x0000008004067890 */ /* 0x000fc6000fffe03f */
        /* <DEDUP_REMOVED lines=8> */
[----:B------:R-:W-:Y:S02]  /*8090*/  FMNMX.FTZ R0, R104, R3, !PT ;  /* 0x0000000368007209 */ /* 0x000fe40007810000 */
[----:B--2---:R-:W-:Y:S02]  /*80a0*/  LOP3.LUT P1, RZ, R175, 0x7f, RZ, 0xc0, !PT ;  /* 0x0000007fafff7812 */ /* 0x004fe4000782c0ff */
        /* <DEDUP_REMOVED lines=15> */
[----:B------:R-:W1:Y:S02]  /*81a0*/  SHFL.BFLY PT, R3, R0, 0x2, 0x1f ;  /* 0x0c401f0000037f89 */ /* 0x000e6400000e0000 */
[----:B-1----:R-:W-:-:S05]  /*81b0*/  FMNMX.FTZ R8, R0, R3, !PT ;  /* 0x0000000300087209 */ /* 0x002fca0007810000 */
[----:B------:R-:W1:Y:S02]  /*81c0*/  SHFL.BFLY PT, R3, R8, 0x1, 0x1f ;  /* 0x0c201f0008037f89 */ /* 0x000e6400000e0000 */
[----:B-1----:R-:W-:-:S05]  /*81d0*/  FMNMX.FTZ R3, R8, R3, !PT ;  /* 0x0000000308037209 */ /* 0x002fca0007810000 */
[C---:B------:R-:W-:Y:S01]  /*81e0*/  FADD.FTZ R2, -R3.reuse, R15 ;  /* 0x0000000f03027221 */ /* 0x040fe20000010100 */
[----:B0-----:R-:W-:-:S03]  /*81f0*/  FMUL.FTZ R174, R3, R9 ;  /* 0x0000000903ae7220 */ /* 0x001fc60000410000 */
[----:B------:R-:W-:Y:S01]  /*8200*/  FMUL.FTZ R20, R2, R9 ;  /* 0x0000000902147220 */ /* 0x000fe20000410000 */
[----:B------:R-:W-:Y:S01]  /*8210*/  FMNMX.FTZ R2, R90, R11, !PT ;  /* 0x0000000b5a027209 */ /* 0x000fe20007810000 */
[-CC-:B------:R-:W-:Y:S01]  /*8220*/  FFMA.FTZ R15, R88, R9.reuse, -R174.reuse ;  /* 0x00000009580f7223 */ /* 0x180fe200000108ae */
[----:B------:R-:W-:Y:S02]  /*8230*/  WARPGROUP.DEPBAR.LE gsb0, 0x0 ;  /* 0x00008000000079c5 */ /* 0x000fe40000010000 */
[----:B------:R-:W-:Y:S01]  /*8240*/  WARPGROUP.ARRIVE ;  /* 0x00000000000079c5 */ /* 0x000fe20000000000 */
[----:B------:R-:W-:Y:S01]  /*8250*/  FMNMX.FTZ R21, R91, R2, !PT ;  /* 0x000000025b157209 */ /* 0x000fe20007810000 */
[-CC-:B------:R-:W-:Y:S01]  /*8260*/  FFMA.FTZ R156, R89, R9.reuse, -R174.reuse ;  /* 0x00000009599c7223 */ /* 0x180fe200000108ae */
[----:B------:R0:W-:Y:S01]  /*8270*/  MUFU.EX2 R0, R20 ;  /* 0x0000001400007308 */ /* 0x0001e20000000800 */
[--C-:B------:R-:W-:Y:S01]  /*8280*/  FFMA.FTZ R158, R92, R9, -R174.reuse ;  /* 0x000000095c9e7223 */ /* 0x100fe200000108ae */
[----:B------:R-:W-:Y:S01]  /*8290*/  FMNMX.FTZ R2, R94, R21, !PT ;  /* 0x000000155e027209 */ /* 0x000fe20007810000 */
[----:B------:R-:W-:Y:S01]  /*82a0*/  HGMMA.64x128x16.F32.BF16 R24, R152, gdesc[UR12].tnspB, R24, gsb0 ;  /* 0x41e0000c98187df0 */ /* 0x000fe20008001818 */
[----:B------:R-:W-:Y:S01]  /*82b0*/  UMOV UR14, UR6 ;  /* 0x00000006000e7c82 */ /* 0x000fe20008000000 */
[----:B------:R-:W-:Y:S01]  /*82c0*/  UMOV UR15, 0x40000040 ;  /* 0x40000040000f7882 */ /* 0x000fe20000000000 */
[----:B------:R-:W-:Y:S01]  /*82d0*/  UIADD3 UR6, UR4, 0x180, URZ ;  /* 0x0000018004067890 */ /* 0x000fe2000fffe03f */
[----:B------:R-:W-:Y:S01]  /*82e0*/  FMNMX.FTZ R21, R95, R2, !PT ;  /* 0x000000025f157209 */ /* 0x000fe20007810000 */
[----:B------:R-:W1:Y:S01]  /*82f0*/  MUFU.EX2 R15, R15 ;  /* 0x0000000f000f7308 */ /* 0x000e620000000800 */
[-CC-:B0-----:R-:W-:Y:S01]  /*8300*/  FFMA.FTZ R20, R120, R9.reuse, -R174.reuse ;  /* 0x0000000978147223 */ /* 0x181fe200000108ae */
[--C-:B------:R-:W-:Y:S01]  /*8310*/  FFMA.FTZ R88, R124, R9, -R174.reuse ;  /* 0x000000097c587223 */ /* 0x100fe200000108ae */
[----:B------:R-:W-:Y:S01]  /*8320*/  FMNMX.FTZ R2, R98, R21, !PT ;  /* 0x0000001562027209 */ /* 0x000fe20007810000 */
[-CC-:B------:R-:W-:Y:S01]  /*8330*/  FFMA.FTZ R92, R128, R9.reuse, -R174.reuse ;  /* 0x00000009805c7223 */ /* 0x180fe200000108ae */
[----:B------:R-:W-:-:S02]  /*8340*/  FFMA.FTZ R133, R133, R9, -R174 ;  /* 0x0000000985857223 */ /* 0x000fc400000108ae */
[----:B------:R-:W-:Y:S01]  /*8350*/  FMNMX.FTZ R21, R99, R2, !PT ;  /* 0x0000000263157209 */ /* 0x000fe20007810000 */
[----:B------:R-:W0:Y:S03]  /*8360*/  MUFU.EX2 R156, R156 ;  /* 0x0000009c009c7308 */ /* 0x000e260000000800 */
[----:B------:R-:W-:Y:S01]  /*8370*/  FMNMX.FTZ R2, R102, R21, !PT ;  /* 0x0000001566027209 */ /* 0x000fe20007810000 */
[----:B------:R-:W-:-:S03]  /*8380*/  FFMA.FTZ R21, R93, R9, -R174 ;  /* 0x000000095d157223 */ /* 0x000fc600000108ae */
[----:B------:R-:W-:Y:S01]  /*8390*/  FMNMX.FTZ R89, R103, R2, !PT ;  /* 0x0000000267597209 */ /* 0x000fe20007810000 */
[----:B------:R-:W-:Y:S01]  /*83a0*/  MUFU.EX2 R158, R158 ;  /* 0x0000009e009e7308 */ /* 0x000fe20000000800 */
[----:B-1----:R-:W-:Y:S02]  /*83b0*/  FFMA.FTZ R7, R0, R7, R15 ;  /* 0x0000000700077223 */ /* 0x002fe4000001000f */
[----:B------:R-:W-:-:S04]  /*83c0*/  FMNMX.FTZ R2, R106, R89, !PT ;  /* 0x000000596a027209 */ /* 0x000fc80007810000 */
[----:B------:R-:W-:Y:S01]  /*83d0*/  FMNMX.FTZ R89, R107, R2, !PT ;  /* 0x000000026b597209 */ /* 0x000fe20007810000 */
[----:B------:R-:W-:Y:S01]  /*83e0*/  MUFU.EX2 R21, R21 ;  /* 0x0000001500157308 */ /* 0x000fe20000000800 */
[C---:B0-----:R-:W-:Y:S01]  /*83f0*/  FADD.FTZ R7, R156.reuse, R7 ;  /* 0x000000079c077221 */ /* 0x041fe20000010000 */
[----:B------:R-:W-:Y:S01]  /*8400*/  F2FP.BF16.F32.PACK_AB R156, R156, R15 ;  /* 0x0000000f9c9c723e */ /* 0x000fe200000010ff */
[----:B------:R-:W-:Y:S01]  /*8410*/  IMAD.MOV.U32 R15, RZ, RZ, R3 ;  /* 0x000000ffff0f7224 */ /* 0x000fe200078e0003 */
[----:B------:R-:W-:Y:S01]  /*8420*/  FMNMX.FTZ R2, R110, R89, !PT ;  /* 0x000000596e027209 */ /* 0x000fe20007810000 */
[----:B------:R-:W-:-:S03]  /*8430*/  FFMA.FTZ R89, R97, R9, -R174 ;  /* 0x0000000961597223 */ /* 0x000fc600000108ae */
[----:B------:R-:W-:Y:S01]  /*8440*/  FMNMX.FTZ R93, R111, R2, !PT ;  /* 0x000000026f5d7209 */ /* 0x000fe20007810000 */
[----:B------:R-:W-:Y:S03]  /*8450*/  MUFU.EX2 R20, R20 ;  /* 0x0000001400147308 */ /* 0x000fe60000000800 */
[----:B------:R-:W-:-:S04]  /*8460*/  FMNMX.FTZ R2, R114, R93, !PT ;  /* 0x0000005d72027209 */ /* 0x000fc80007810000 */
[----:B------:R-:W-:Y:S01]  /*8470*/  FMNMX.FTZ R93, R115, R2, !PT ;  /* 0x00000002735d7209 */ /* 0x000fe20007810000 */
[----:B------:R-:W-:Y:S03]  /*8480*/  MUFU.EX2 R89, R89 ;  /* 0x0000005900597308 */ /* 0x000fe60000000800 */
        /* <DEDUP_REMOVED lines=8> */
[-CC-:B------:R-:W-:Y:S01]  /*8510*/  FFMA.FTZ R97, R105, R9.reuse, -R174.reuse ;  /* 0x0000000969617223 */ /* 0x180fe200000108ae */
[-CC-:B------:R-:W-:Y:S01]  /*8520*/  FFMA.FTZ R105, R113, R9.reuse, -R174.reuse ;  /* 0x0000000971697223 */ /* 0x180fe200000108ae */
[-CC-:B------:R-:W-:Y:S01]  /*8530*/  FFMA.FTZ R113, R121, R9.reuse, -R174.reuse ;  /* 0x0000000979717223 */ /* 0x180fe200000108ae */
[----:B------:R-:W-:Y:S01]  /*8540*/  FMNMX.FTZ R101, R127, R2, !PT ;  /* 0x000000027f657209 */ /* 0x000fe20007810000 */
[----:B------:R-:W-:Y:S01]  /*8550*/  FFMA.FTZ R121, R129, R9, -R174 ;  /* 0x0000000981797223 */ /* 0x000fe200000108ae */
[----:B------:R-:W-:Y:S02]  /*8560*/  MUFU.EX2 R92, R92 ;  /* 0x0000005c005c7308 */ /* 0x000fe40000000800 */
[----:B------:R-:W-:-:S04]  /*8570*/  FMNMX.FTZ R2, R130, R101, !PT ;  /* 0x0000006582027209 */ /* 0x000fc80007810000 */
[----:B------:R-:W-:Y:S02]  /*8580*/  FMNMX.FTZ R101, R131, R2, !PT ;  /* 0x0000000283657209 */ /* 0x000fe40007810000 */
[----:B------:R-:W-:Y:S02]  /*8590*/  MUFU.EX2 R97, R97 ;  /* 0x0000006100617308 */ /* 0x000fe40000000800 */
[----:B------:R-:W-:Y:S01]  /*85a0*/  FMNMX.FTZ R2, R134, R101, !PT ;  /* 0x0000006586027209 */ /* 0x000fe20007810000 */
[-CC-:B------:R-:W-:Y:S01]  /*85b0*/  FFMA.FTZ R101, R109, R9.reuse, -R174.reuse ;  /* 0x000000096d657223 */ /* 0x180fe200000108ae */
[-CC-:B------:R-:W-:Y:S01]  /*85c0*/  FFMA.FTZ R109, R117, R9.reuse, -R174.reuse ;  /* 0x00000009756d7223 */ /* 0x180fe200000108ae */
[----:B------:R-:W-:Y:S01]  /*85d0*/  FFMA.FTZ R117, R125, R9, -R174 ;  /* 0x000000097d757223 */ /* 0x000fe200000108ae */
[----:B------:R-:W-:Y:S02]  /*85e0*/  FMNMX.FTZ R2, R135, R2, !PT ;  /* 0x0000000287027209 */ /* 0x000fe40007810000 */
        /* <DEDUP_REMOVED lines=10> */
[----:B------:R-:W-:-:S03]  /*8690*/  FFMA.FTZ R96, R132, R9, -R174 ;  /* 0x0000000984607223 */ /* 0x000fc600000108ae */
[----:B------:R-:W-:Y:S01]  /*86a0*/  HGMMA.64x128x16.F32.BF16 R24, R148, gdesc[UR12].tnspB, R24, gsb0 ;  /* 0x41e0000c94187df0 */ /* 0x000fe20008001818 */
[----:B------:R-:W-:Y:S01]  /*86b0*/  UMOV UR14, UR6 ;  /* 0x00000006000e7c82 */ /* 0x000fe20008000000 */
[----:B------:R-:W-:Y:S01]  /*86c0*/  UMOV UR15, 0x40000040 ;  /* 0x40000040000f7882 */ /* 0x000fe20000000000 */
[----:B------:R-:W-:Y:S01]  /*86d0*/  UIADD3 UR6, UR4, 0x200, URZ ;  /* 0x0000020004067890 */ /* 0x000fe2000fffe03f */
[----:B------:R-:W-:Y:S01]  /*86e0*/  MUFU.EX2 R152, R152 ;  /* 0x0000009800987308 */ /* 0x000fe20000000800 */
[----:B------:R-:W-:-:S07]  /*86f0*/  UIADD3 UR4, UR4, 0x280, URZ ;  /* 0x0000028004047890 */ /* 0x000fce000fffe03f */
[----:B------:R-:W-:Y:S08]  /*8700*/  MUFU.EX2 R154, R154 ;  /* 0x0000009a009a7308 */ /* 0x000ff00000000800 */
[----:B------:R-:W-:Y:S01]  /*8710*/  MUFU.EX2 R96, R96 ;  /* 0x0000006000607308 */ /* 0x000fe20000000800 */
[----:B------:R-:W-:Y:S02]  /*8720*/  WARPGROUP.DEPBAR.LE gsb0, 0x0 ;  /* 0x00008000000079c5 */ /* 0x000fe40000010000 */
[----:B------:R-:W-:Y:S01]  /*8730*/  WARPGROUP.ARRIVE ;  /* 0x00000000000079c5 */ /* 0x000fe20000000000 */
[-CC-:B------:R-:W-:Y:S01]  /*8740*/  FFMA.FTZ R148, R104, R9.reuse, -R174.reuse ;  /* 0x0000000968947223 */ /* 0x180fe200000108ae */
[----:B------:R-:W-:-:S04]  /*8750*/  FFMA.FTZ R150, R108, R9, -R174 ;  /* 0x000000096c967223 */ /* 0x000fc800000108ae */
[----:B------:R-:W-:Y:S01]  /*8760*/  HGMMA.64x128x16.F32.BF16 R24, R144, gdesc[UR12].tnspB, R24, gsb0 ;  /* 0x41e0000c90187df0 */ /* 0x000fe20008001818 */
[----:B------:R-:W-:Y:S01]  /*8770*/  UMOV UR14, UR6 ;  /* 0x00000006000e7c82 */ /* 0x000fe20008000000 */
[----:B------:R-:W-:Y:S01]  /*8780*/  UMOV UR15, 0x40000040 ;  /* 0x40000040000f7882 */ /* 0x000fe20000000000 */
[----:B------:R-:W-:Y:S01]  /*8790*/  UMOV UR6, UR4 ;  /* 0x0000000400067c82 */ /* 0x000fe20008000000 */
[----:B------:R-:W-:Y:S01]  /*87a0*/  MUFU.EX2 R148, R148 ;  /* 0x0000009400947308 */ /* 0x000fe20000000800 */
[----:B------:R-:W-:-:S07]  /*87b0*/  UMOV UR4, UR36 ;  /* 0x0000002400047c82 */ /* 0x000fce0008000000 */
[----:B------:R-:W-:Y:S01]  /*87c0*/  MUFU.EX2 R150, R150 ;  /* 0x0000009600967308 */ /* 0x000fe20000000800 */
[----:B------:R-:W-:Y:S02]  /*87d0*/  WARPGROUP.DEPBAR.LE gsb0, 0x0 ;  /* 0x00008000000079c5 */ /* 0x000fe40000010000 */
[----:B------:R-:W-:Y:S01]  /*87e0*/  WARPGROUP.ARRIVE ;  /* 0x00000000000079c5 */ /* 0x000fe20000000000 */
[----:B------:R-:W0:Y:S01]  /*87f0*/  SHFL.BFLY PT, R145, R2, 0x2, 0x1f ;  /* 0x0c401f0002917f89 */ /* 0x000e2200000e0000 */
[-CC-:B------:R-:W-:Y:S01]  /*8800*/  FFMA.FTZ R144, R112, R9.reuse, -R174.reuse ;  /* 0x0000000970907223 */ /* 0x180fe200000108ae */
[----:B------:R-:W-:-:S03]  /*8810*/  FFMA.FTZ R146, R116, R9, -R174 ;  /* 0x0000000974927223 */ /* 0x000fc600000108ae */
[----:B------:R-:W-:Y:S02]  /*8820*/  HGMMA.64x128x16.F32.BF16 R24, R140, gdesc[UR12].tnspB, R24, gsb0 ;  /* 0x41e0000c8c187df0 */ /* 0x000fe40008001818 */
[----:B------:R-:W-:Y:S08]  /*8830*/  MUFU.EX2 R144, R144 ;  /* 0x0000009000907308 */ /* 0x000ff00000000800 */
[----:B------:R-:W-:Y:S01]  /*8840*/  MUFU.EX2 R146, R146 ;  /* 0x0000009200927308 */ /* 0x000fe20000000800 */
[----:B0-----:R-:W-:-:S05]  /*8850*/  FMNMX.FTZ R145, R2, R145, !PT ;  /* 0x0000009102917209 */ /* 0x001fca0007810000 */
[----:B------:R-:W0:Y:S02]  /*8860*/  SHFL.BFLY PT, R8, R145, 0x1, 0x1f ;  /* 0x0c201f0091087f89 */ /* 0x000e2400000e0000 */
[----:B0-----:R-:W-:-:S05]  /*8870*/  FMNMX.FTZ R8, R145, R8, !PT ;  /* 0x0000000891087209 */ /* 0x001fca0007810000 */
[CC--:B------:R-:W-:Y:S01]  /*8880*/  FMUL.FTZ R100, R8.reuse, R9.reuse ;  /* 0x0000000908647220 */ /* 0x0c0fe20000410000 */
[----:B------:R-:W-:Y:S02]  /*8890*/  FADD.FTZ R2, -R8, R11 ;  /* 0x0000000b08027221 */ /* 0x000fe40000010100 */
[----:B------:R-:W-:Y:S01]  /*88a0*/  MUFU.EX2 R11, R133 ;  /* 0x00000085000b7308 */ /* 0x000fe20000000800 */
[-CC-:B------:R-:W-:Y:S01]  /*88b0*/  FFMA.FTZ R90, R90, R9.reuse, -R100.reuse ;  /* 0x000000095a5a7223 */ /* 0x180fe20000010864 */
[-C--:B------:R-:W-:Y:S01]  /*88c0*/  FMUL.FTZ R2, R2, R9.reuse ;  /* 0x0000000902027220 */ /* 0x080fe20000410000 */
        /* <DEDUP_REMOVED lines=14> */
[----:B0-----:R-:W-:Y:S01]  /*89b0*/  IMAD.U32 R90, RZ, RZ, UR7 ;  /* 0x00000007ff5a7e24 */ /* 0x001fe2000f8e00ff */
[----:B------:R-:W-:Y:S01]  /*89c0*/  UMOV UR7, 0x40000040 ;  /* 0x4000004000077882 */ /* 0x000fe20000000000 */
[-CC-:B------:R-:W-:Y:S01]  /*89d0*/  FFMA.FTZ R115, R115, R9.reuse, -R100.reuse ;  /* 0x0000000973737223 */ /* 0x180fe20000010864 */
[-CC-:B------:R-:W-:Y:S01]  /*89e0*/  FFMA.FTZ R118, R118, R9.reuse, -R100.reuse ;  /* 0x0000000976767223 */ /* 0x180fe20000010864 */
[-CC-:B------:R-:W-:Y:S01]  /*89f0*/  FFMA.FTZ R119, R119, R9.reuse, -R100.reuse ;  /* 0x0000000977777223 */ /* 0x180fe20000010864 */
[----:B------:R-:W-:Y:S01]  /*8a00*/  @!P1 LEA R90, R90, UR37, 0x3 ;  /* 0x000000255a5a9c11 */ /* 0x000fe2000f8e18ff */
[-CC-:B------:R-:W-:Y:S01]  /*8a10*/  FFMA.FTZ R122, R122, R9.reuse, -R100.reuse ;  /* 0x000000097a7a7223 */ /* 0x180fe20000010864 */
[----:B------:R-:W0:Y:S01]  /*8a20*/  MUFU.EX2 R91, R91 ;  /* 0x0000005b005b7308 */ /* 0x000e220000000800 */
[-CC-:B------:R-:W-:Y:S01]  /*8a30*/  FFMA.FTZ R123, R123, R9.reuse, -R100.reuse ;  /* 0x000000097b7b7223 */ /* 0x180fe20000010864 */
[----:B------:R-:W-:Y:S01]  /*8a40*/  FFMA.FTZ R126, R126, R9, -R100 ;  /* 0x000000097e7e7223 */ /* 0x000fe20000010864 */
[----:B------:R-:W-:-:S02]  /*8a50*/  @!P1 VIADD R90, R90, 0x2a840 ;  /* 0x0002a8405a5a9836 */ /* 0x000fc40000000000 */
[-CC-:B------:R-:W-:Y:S01]  /*8a60*/  FFMA.FTZ R127, R127, R9.reuse, -R100.reuse ;  /* 0x000000097f7f7223 */ /* 0x180fe20000010864 */
[-CC-:B------:R-:W-:Y:S01]  /*8a70*/  FFMA.FTZ R130, R130, R9.reuse, -R100.reuse ;  /* 0x0000000982827223 */ /* 0x180fe20000010864 */
[-CC-:B------:R-:W-:Y:S01]  /*8a80*/  FFMA.FTZ R131, R131, R9.reuse, -R100.reuse ;  /* 0x0000000983837223 */ /* 0x180fe20000010864 */
[-C--:B------:R-:W-:Y:S01]  /*8a90*/  FFMA.FTZ R134, R134, R9.reuse, -R100 ;  /* 0x0000000986867223 */ /* 0x080fe20000010864 */
[----:B------:R2:W3:Y:S01]  /*8aa0*/  MUFU.EX2 R159, R94 ;  /* 0x0000005e009f7308 */ /* 0x0004e20000000800 */
[----:B------:R-:W-:Y:S01]  /*8ab0*/  @!P1 PRMT R90, RZ, 0x654, R90 ;  /* 0x00000654ff5a9816 */ /* 0x000fe2000000005a */
[----:B-1----:R-:W-:Y:S01]  /*8ac0*/  FFMA.FTZ R6, R2, R6, R157 ;  /* 0x0000000602067223 */ /* 0x002fe2000001009d */
[----:B------:R-:W-:-:S05]  /*8ad0*/  FFMA.FTZ R100, R135, R9, -R100 ;  /* 0x0000000987647223 */ /* 0x000fca0000010864 */
[----:B------:R-:W1:Y:S01]  /*8ae0*/  MUFU.EX2 R95, R95 ;  /* 0x0000005f005f7308 */ /* 0x000e620000000800 */
[----:B--2---:R-:W-:Y:S02]  /*8af0*/  IMAD.U32 R94, RZ, RZ, UR10 ;  /* 0x0000000aff5e7e24 */ /* 0x004fe4000f8e00ff */
[C---:B0-----:R-:W-:Y:S01]  /*8b00*/  FADD.FTZ R6, R91.reuse, R6 ;  /* 0x000000065b067221 */ /* 0x041fe20000010000 */
[----:B------:R-:W-:-:S04]  /*8b10*/  F2FP.BF16.F32.PACK_AB R157, R91, R157 ;  /* 0x0000009d5b9d723e */ /* 0x000fc800000010ff */
[----:B------:R-:W0:Y:S01]  /*8b20*/  MUFU.EX2 R153, R98 ;  /* 0x0000006200997308 */ /* 0x000e220000000800 */
[----:B---3--:R-:W-:-:S07]  /*8b30*/  FADD.FTZ R6, R159, R6 ;  /* 0x000000069f067221 */ /* 0x008fce0000010000 */
[----:B------:R-:W2:Y:S01]  /*8b40*/  MUFU.EX2 R99, R99 ;  /* 0x0000006300637308 */ /* 0x000ea20000000800 */
[C---:B-1----:R-:W-:Y:S01]  /*8b50*/  FADD.FTZ R6, R95.reuse, R6 ;  /* 0x000000065f067221 */ /* 0x042fe20000010000 */
[----:B------:R-:W-:-:S06]  /*8b60*/  F2FP.BF16.F32.PACK_AB R159, R95, R159 ;  /* 0x0000009f5f9f723e */ /* 0x000fcc00000010ff */
[----:B------:R-:W1:Y:S01]  /*8b70*/  MUFU.EX2 R155, R102 ;  /* 0x00000066009b7308 */ /* 0x000e620000000800 */
[----:B0-----:R-:W-:-:S07]  /*8b80*/  FADD.FTZ R6, R153, R6 ;  /* 0x0000000699067221 */ /* 0x001fce0000010000 */
[----:B------:R-:W0:Y:S01]  /*8b90*/  MUFU.EX2 R103, R103 ;  /* 0x0000006700677308 */ /* 0x000e220000000800 */
[C---:B--2---:R-:W-:Y:S01]  /*8ba0*/  FADD.FTZ R6, R99.reuse, R6 ;  /* 0x0000000663067221 */ /* 0x044fe20000010000 */
[----:B------:R-:W-:-:S06]  /*8bb0*/  F2FP.BF16.F32.PACK_AB R153, R99, R153 ;  /* 0x000000996399723e */ /* 0x000fcc00000010ff */
[----:B------:R-:W2:Y:S01]  /*8bc0*/  MUFU.EX2 R149, R106 ;  /* 0x0000006a00957308 */ /* 0x000ea20000000800 */
[----:B-1----:R-:W-:Y:S01]  /*8bd0*/  FADD.FTZ R6, R155, R6 ;  /* 0x000000069b067221 */ /* 0x002fe20000010000 */
[----:B------:R-:W-:Y:S02]  /*8be0*/  WARPGROUP.DEPBAR.LE gsb0, 0x0 ;  /* 0x00008000000079c5 */ /* 0x000fe40000010000 */
[----:B------:R-:W-:-:S04]  /*8bf0*/  WARPGROUP.ARRIVE ;  /* 0x00000000000079c5 */ /* 0x000fc80000000000 */
[----:B------:R-:W1:Y:S01]  /*8c00*/  MUFU.EX2 R107, R107 ;  /* 0x0000006b006b7308 */ /* 0x000e620000000800 */
[----:B0-----:R-:W-:Y:S01]  /*8c10*/  FADD.FTZ R6, R103, R6 ;  /* 0x0000000667067221 */ /* 0x001fe20000010000 */
[----:B------:R-:W-:Y:S02]  /*8c20*/  F2FP.BF16.F32.PACK_AB R140, R113, R20 ;  /* 0x00000014718c723e */ /* 0x000fe400000010ff */
[----:B------:R-:W-:Y:S01]  /*8c30*/  F2FP.BF16.F32.PACK_AB R155, R103, R155 ;  /* 0x0000009b679b723e */ /* 0x000fe200000010ff */
[----:B------:R-:W-:Y:S01]  /*8c40*/  HGMMA.64x128x16.F32.BF16 R24, R136, gdesc[UR4].tnspB, R24, gsb0 ;  /* 0x41e0000488187df0 */ /* 0x000fe20008001818 */
[----:B------:R-:W-:Y:S01]  /*8c50*/  UMOV UR6, UR38 ;  /* 0x0000002600067c82 */ /* 0x000fe20008000000 */
[----:B------:R-:W-:Y:S01]  /*8c60*/  F2FP.BF16.F32.PACK_AB R142, R117, R88 ;  /* 0x00000058758e723e */ /* 0x000fe200000010ff */
        /* <DEDUP_REMOVED lines=25> */
[----:B------:R-:W-:Y:S01]  /*8e00*/  MUFU.EX2 R131, R131 ;  /* 0x0000008300837308 */ /* 0x000fe20000000800 */
[----:B-1----:R-:W-:-:S07]  /*8e10*/  FADD.FTZ R6, R143, R6 ;  /* 0x000000068f067221 */ /* 0x002fce0000010000 */
[----:B------:R-:W-:Y:S01]  /*8e20*/  MUFU.EX2 R100, R100 ;  /* 0x0000006400647308 */ /* 0x000fe20000000800 */
[C---:B0-----:R-:W-:Y:S01]  /*8e30*/  FADD.FTZ R6, R127.reuse, R6 ;  /* 0x000000067f067221 */ /* 0x041fe20000010000 */
[----:B------:R-:W-:Y:S01]  /*8e40*/  F2FP.BF16.F32.PACK_AB R143, R127, R143 ;  /* 0x0000008f7f8f723e */ /* 0x000fe200000010ff */
[----:B------:R-:W-:Y:S02]  /*8e50*/  WARPGROUP.DEPBAR.LE gsb0, 0x0 ;  /* 0x00008000000079c5 */ /* 0x000fe40000010000 */
[----:B------:R0:W-:Y:S03]  /*8e60*/  @!P1 SYNCS.ARRIVE.TRANS64.RED.A1T0 RZ, [R90+URZ], RZ ;  /* 0x000000ff5aff99a7 */ /* 0x0001e6000810043f */
[----:B------:R-:W1:Y:S01]  /*8e70*/  MUFU.EX2 R137, R130 ;  /* 0x0000008200897308 */ /* 0x000e620000000800 */
[----:B------:R-:W-:Y:S02]  /*8e80*/  F2FP.BF16.F32.PACK_AB R138, R11, R96 ;  /* 0x000000600b8a723e */ /* 0x000fe400000010ff */
[----:B------:R-:W-:Y:S01]  /*8e90*/  F2FP.BF16.F32.PACK_AB R136, R121, R92 ;  /* 0x0000005c7988723e */ /* 0x000fe200000010ff */
[----:B0-----:R-:W-:-:S04]  /*8ea0*/  @!P1 VIADD R90, R94, 0x2a860 ;  /* 0x0002a8605e5a9836 */ /* 0x001fc80000000000 */
[----:B------:R-:W0:Y:S01]  /*8eb0*/  MUFU.EX2 R139, R134 ;  /* 0x00000086008b7308 */ /* 0x000e220000000800 */
[----:B------:R-:W-:-:S04]  /*8ec0*/  @!P1 PRMT R90, RZ, 0x654, R90 ;  /* 0x00000654ff5a9816 */ /* 0x000fc8000000005a */
[----:B------:R2:W-:Y:S01]  /*8ed0*/  @!P1 SYNCS.ARRIVE.TRANS64.RED.A1T0 RZ, [R90+URZ], RZ ;  /* 0x000000ff5aff99a7 */ /* 0x0005e2000810043f */
[----:B------:R-:W-:Y:S01]  /*8ee0*/  ISETP.GT.AND P1, PT, R13, R12, PT ;  /* 0x0000000c0d00720c */ /* 0x000fe20003f24270 */
[----:B-1----:R-:W-:Y:S01]  /*8ef0*/  FADD.FTZ R6, R137, R6 ;  /* 0x0000000689067221 */ /* 0x002fe20000010000 */
[----:B------:R-:W-:Y:S01]  /*8f00*/  F2FP.BF16.F32.PACK_AB R137, R131, R137 ;  /* 0x000000898389723e */ /* 0x000fe200000010ff */
[----:B------:R-:W-:Y:S02]  /*8f10*/  VIADD R13, R13, 0xffffffff ;  /* 0xffffffff0d0d7836 */ /* 0x000fe40000000000 */
[----:B------:R-:W-:Y:S01]  /*8f20*/  FADD.FTZ R6, R131, R6 ;  /* 0x0000000683067221 */ /* 0x000fe20000010000 */
[----:B--2---:R-:W-:Y:S01]  /*8f30*/  FADD.FTZ R90, R158, R7 ;  /* 0x000000079e5a7221 */ /* 0x004fe20000010000 */
[----:B------:R-:W-:Y:S02]  /*8f40*/  F2FP.BF16.F32.PACK_AB R158, R21, R158 ;  /* 0x0000009e159e723e */ /* 0x000fe400000010ff */
[----:B0-----:R-:W-:Y:S01]  /*8f50*/  FADD.FTZ R6, R139, R6 ;  /* 0x000000068b067221 */ /* 0x001fe20000010000 */
[----:B------:R-:W-:Y:S01]  /*8f60*/  F2FP.BF16.F32.PACK_AB R139, R100, R139 ;  /* 0x0000008b648b723e */ /* 0x000fe200000010ff */
[----:B------:R-:W-:-:S02]  /*8f70*/  FADD.FTZ R7, R21, R90 ;  /* 0x0000005a15077221 */ /* 0x000fc40000010000 */
[----:B------:R-:W-:Y:S02]  /*8f80*/  FADD.FTZ R6, R100, R6 ;  /* 0x0000000664067221 */ /* 0x000fe40000010000 */
[----:B------:R-:W-:Y:S01]  /*8f90*/  FADD.FTZ R90, R152, R7 ;  /* 0x00000007985a7221 */ /* 0x000fe20000010000 */
[----:B------:R-:W-:-:S03]  /*8fa0*/  F2FP.BF16.F32.PACK_AB R152, R89, R152 ;  /* 0x000000985998723e */ /* 0x000fc600000010ff */
[----:B------:R-:W-:-:S04]  /*8fb0*/  FADD.FTZ R7, R89, R90 ;  /* 0x0000005a59077221 */ /* 0x000fc80000010000 */
        /* <DEDUP_REMOVED lines=15> */
[----:B------:R-:W-:-:S04]  /*90b0*/  FADD.FTZ R90, R20, R7 ;  /* 0x00000007145a7221 */ /* 0x000fc80000010000 */
[----:B------:R-:W-:-:S04]  /*90c0*/  FADD.FTZ R7, R113, R90 ;  /* 0x0000005a71077221 */ /* 0x000fc80000010000 */
[----:B------:R-:W-:-:S04]  /*90d0*/  FADD.FTZ R90, R88, R7 ;  /* 0x00000007585a7221 */ /* 0x000fc80000010000 */
[----:B------:R-:W-:-:S04]  /*90e0*/  FADD.FTZ R7, R117, R90 ;  /* 0x0000005a75077221 */ /* 0x000fc80000010000 */
[----:B------:R-:W-:-:S04]  /*90f0*/  FADD.FTZ R20, R92, R7 ;  /* 0x000000075c147221 */ /* 0x000fc80000010000 */
[----:B------:R-:W-:-:S04]  /*9100*/  FADD.FTZ R7, R121, R20 ;  /* 0x0000001479077221 */ /* 0x000fc80000010000 */
[----:B------:R-:W-:-:S04]  /*9110*/  FADD.FTZ R20, R96, R7 ;  /* 0x0000000760147221 */ /* 0x000fc80000010000 */
[----:B------:R-:W-:Y:S01]  /*9120*/  FADD.FTZ R7, R11, R20 ;  /* 0x000000140b077221 */ /* 0x000fe20000010000 */
[----:B------:R-:W-:Y:S01]  /*9130*/  IMAD.MOV.U32 R11, RZ, RZ, R8 ;  /* 0x000000ffff0b7224 */ /* 0x000fe200078e0008 */
[----:B------:R-:W-:Y:S06]  /*9140*/  @P1 BRA `(.L_x_1142) ;  /* 0xffffffe400001947 */ /* 0x000fec000383ffff */
.L_x_1133:
[----:B------:R-:W-:-:S13]  /*9150*/  ISETP.GE.AND P1, PT, R13, R22, PT ;  /* 0x000000160d00720c */ /* 0x000fda0003f26270 */
[----:B------:R-:W-:Y:S05]  /*9160*/  @!P1 BRA `(.L_x_1143) ;  /* 0x0000002c007c9947 */ /* 0x000fea0003800000 */
[----:B------:R-:W-:Y:S01]  /*9170*/  IMAD.MOV.U32 R11, RZ, RZ, R8 ;  /* 0x000000ffff0b7224 */ /* 0x000fe200078e0008 */
[----:B------:R-:W-:Y:S01]  /*9180*/  UMOV UR6, UR38 ;  /* 0x0000002600067c82 */ /* 0x000fe20008000000 */
[----:B------:R-:W-:Y:S01]  /*9190*/  IMAD.MOV.U32 R12, RZ, RZ, R3 ;  /* 0x000000ffff0c7224 */ /* 0x000fe200078e0003 */
[----:B------:R-:W-:Y:S01]  /*91a0*/  UMOV UR4, UR36 ;  /* 0x0000002400047c82 */ /* 0x000fe20008000000 */
[----:B------:R-:W-:Y:S01]  /*91b0*/  ULDC UR58, c[0x0][0x9e4] ;  /* 0x00027900003a7ab9 */ /* 0x000fe20000000800 */
[----:B------:R-:W-:Y:S01]  /*91c0*/  ULDC UR59, c[0x0][0x288] ;  /* 0x0000a200003b7ab9 */ /* 0x000fe20000000800 */
[----:B------:R-:W-:Y:S01]  /*91d0*/  ULDC UR60, c[0x0][0x9dc] ;  /* 0x00027700003c7ab9 */ /* 0x000fe20000000800 */
[----:B------:R-:W-:-:S05]  /*91e0*/  ULDC UR61, c[0x0][0x9e0] ;  /* 0x00027800003d7ab9 */ /* 0x000fca0000000800 */
.L_x_1160:
        /* <DEDUP_REMOVED lines=8> */
.L_x_1144:
[----:B------:R-:W-:Y:S01]  /*9270*/  ULEA UR5, UR36, UR37, 0x3 ;  /* 0x0000002524057291 */ /* 0x000fe2000f8e183f */
[----:B------:R-:W-:-:S05]  /*9280*/  IMAD.U32 R3, RZ, RZ, UR38 ;  /* 0x00000026ff037e24 */ /* 0x000fca000f8e00ff */
[----:B------:R-:W-:-:S04]  /*9290*/  SHF.L.U32 R3, R3, 0x1f, RZ ;  /* 0x0000001f03037819 */ /* 0x000fc800000006ff */
[----:B------:R0:W1:Y:S01]  /*92a0*/  SYNCS.PHASECHK.TRANS64.TRYWAIT P1, [UR5+0x2a830], R3 ;  /* 0x02a83003ff0075a7 */ /* 0x0000620008020145 */
[----:B------:R-:W-:Y:S05]  /*92b0*/  @!P0 BRA `(.L_x_1145) ;  /* 0x0000000000048947 */ /* 0x000fea0003800000 */
[----:B------:R-:W-:Y:S01]  /*92c0*/  BPT.TRAP 0x1 ;  /* 0x000000040000795c */ /* 0x000fe20000300000 */
.L_x_1145:
[----:B-1----:R-:W-:Y:S05]  /*92d0*/  @P1 BRA `(.L_x_1146) ;  /* 0x0000000000081947 */ /* 0x002fea0003800000 */
[----:B------:R-:W1:Y:S02]  /*92e0*/  SYNCS.PHASECHK.TRANS64.TRYWAIT P1, [UR5+0x2a830], R3 ;  /* 0x02a83003ff0075a7 */ /* 0x000e640008020145 */
[----:B-1----:R-:W-:Y:S05]  /*92f0*/  @!P1 BRA `(.L_x_1147) ;  /* 0x000000a800009947 */ /* 0x002fea0003800000 */
.L_x_1146:
        /* <DEDUP_REMOVED lines=131> */
.L_x_1148:
[----:B------:R-:W-:Y:S01]  /*9b30*/  ULEA UR14, UR4, UR37, 0x3 ;  /* 0x00000025040e7291 */ /* 0x000fe2000f8e183f */
[----:B------:R-:W-:-:S05]  /*9b40*/  IMAD.U32 R0, RZ, RZ, UR6 ;  /* 0x00000006ff007e24 */ /* 0x000fca000f8e00ff */
[----:B------:R-:W-:-:S04]  /*9b50*/  SHF.L.U32 R0, R0, 0x1f, RZ ;  /* 0x0000001f00007819 */ /* 0x000fc800000006ff */
[----:B------:R2:W3:Y:S01]  /*9b60*/  SYNCS.PHASECHK.TRANS64.TRYWAIT P1, [UR14+0x2a850], R0 ;  /* 0x02a85000ff0075a7 */ /* 0x0004e2000802014e */
[----:B------:R-:W-:Y:S05]  /*9b70*/  @!P0 BRA `(.L_x_1149) ;  /* 0x0000000000048947 */ /* 0x000fea0003800000 */
[----:B------:R-:W-:Y:S01]  /*9b80*/  BPT.TRAP 0x1 ;  /* 0x000000040000795c */ /* 0x000fe20000300000 */
.L_x_1149:
[----:B---3--:R-:W-:Y:S05]  /*9b90*/  @P1 BRA `(.L_x_1150) ;  /* 0x0000000000081947 */ /* 0x008fea0003800000 */
[----:B------:R-:W3:Y:S02]  /*9ba0*/  SYNCS.PHASECHK.TRANS64.TRYWAIT P1, [UR14+0x2a850], R0 ;  /* 0x02a85000ff0075a7 */ /* 0x000ee4000802014e */
[----:B---3--:R-:W-:Y:S05]  /*9bb0*/  @!P1 BRA `(.L_x_1151) ;  /* 0x0000009c00e89947 */ /* 0x008fea0003800000 */
.L_x_1150:
[----:B------:R-:W-:Y:S01]  /*9bc0*/  UIADD3 UR5, UR37, 0x400, URZ ;  /* 0x0000040025057890 */ /* 0x000fe2000fffe03f */
[----:B------:R-:W-:Y:S01]  /*9bd0*/  WARPGROUP.ARRIVE ;  /* 0x00000000000079c5 */ /* 0x000fe20000000000 */
[----:B------:R-:W-:-:S05]  /*9be0*/  UMOV UR11, 0x40000040 ;  /* 0x40000040000b7882 */ /* 0x000fca0000000000 */
[----:B------:R-:W3:Y:S01]  /*9bf0*/  S2R R175, SR_TID.X ;  /* 0x0000000000af7919 */ /* 0x000ee20000002100 */
[----:B------:R-:W-:Y:S01]  /*9c00*/  USHF.R.U32.HI UR5, URZ, 0x4, UR5 ;  /* 0x000000043f057899 */ /* 0x000fe20008011605 */
[----:B------:R-:W-:Y:S01]  /*9c10*/  ISETP.NE.AND P2, PT, R14, 0x1, PT ;  /* 0x000000010e00780c */ /* 0x000fe20003f45270 */
[----:B01----:R-:W-:Y:S02]  /*9c20*/  IMAD.IADD R3, R19, 0x1, R17 ;  /* 0x0000000113037824 */ /* 0x003fe400078e0211 */
[----:B------:R-:W-:Y:S01]  /*9c30*/  ULOP3.LUT UR5, UR5, 0x3fff, URZ, 0xc0, !UPT ;  /* 0x00003fff05057892 */ /* 0x000fe2000f8ec03f */
[----:B------:R-:W-:-:S03]  /*9c40*/  IMAD.U32 R8, RZ, RZ, UR7 ;  /* 0x00000007ff087e24 */ /* 0x000fc6000f8e00ff */
[----:B------:R-:W-:-:S04]  /*9c50*/  ULOP3.LUT UR5, UR5, 0x3000000, URZ, 0xfc, !UPT ;  /* 0x0300000005057892 */ /* 0x000fc8000f8efc3f */
[----:B------:R-:W-:Y:S02]  /*9c60*/  UIMAD UR4, UR4, 0x600, UR5 ;  /* 0x00000600040478a4 */ /* 0x000fe4000f8e0205 */
[----:B--2---:R-:W0:Y:S02]  /*9c70*/  @P2 LDC R0, c[0x0][0x44c] ;  /* 0x00011300ff002b82 */ /* 0x004e240000000800 */
[----:B------:R-:W-:-:S03]  /*9c80*/  UIADD3 UR6, UR4, 0x80, URZ ;  /* 0x0000008004067890 */ /* 0x000fc6000fffe03f */
[----:B------:R-:W-:Y:S02]  /*9c90*/  UMOV UR10, UR4 ;  /* 0x00000004000a7c82 */ /* 0x000fe40008000000 */
[----:B------:R-:W-:Y:S01]  /*9ca0*/  HGMMA.64x128x16.F32.BF16 R24, R156, gdesc[UR8].tnspB, R24, gsb0 ;  /* 0x41e000089c187df0 */ /* 0x000fe20008001818 */
[----:B------:R-:W-:Y:S01]  /*9cb0*/  UMOV UR11, 0x40000040 ;  /* 0x40000040000b7882 */ /* 0x000fe20000000000 */
[----:B------:R-:W-:Y:S01]  /*9cc0*/  UMOV UR10, UR6 ;  /* 0x00000006000a7c82 */ /* 0x000fe20008000000 */
[----:B------:R-:W-:Y:S01]  /*9cd0*/  UIADD3 UR6, UR4, 0x100, URZ ;  /* 0x0000010004067890 */ /* 0x000fe2000fffe03f */
[----:B------:R-:W1:Y:S01]  /*9ce0*/  @P2 LDC R9, c[0x0][0x450] ;  /* 0x00011400ff092b82 */ /* 0x000e620000000800 */
[----:B---3--:R-:W-:Y:S01]  /*9cf0*/  LOP3.LUT P1, RZ, R175, 0x7f, RZ, 0xc0, !PT ;  /* 0x0000007fafff7812 */ /* 0x008fe2000782c0ff */
[----:B0-----:R-:W-:-:S12]  /*9d00*/  @P2 IMAD.HI.U32 R2, R3, R0, RZ ;  /* 0x0000000003022227 */ /* 0x001fd800078e00ff */
[----:B------:R-:W-:Y:S02]  /*9d10*/  @!P1 LEA R0, R8, UR37, 0x3 ;  /* 0x0000002508009c11 */ /* 0x000fe4000f8e18ff */
[----:B-1----:R-:W-:-:S03]  /*9d20*/  @P2 SHF.R.U32.HI R3, RZ, R9, R2 ;  /* 0x00000009ff032219 */ /* 0x002fc60000011602 */
[----:B------:R-:W-:Y:S02]  /*9d30*/  @!P1 VIADD R0, R0, 0x2a840 ;  /* 0x0002a84000009836 */ /* 0x000fe40000000000 */
[----:B------:R-:W0:Y:S03]  /*9d40*/  SHFL.IDX PT, R21, R3, RZ, 0x1c1f ;  /* 0x001c1fff03157589 */ /* 0x000e2600000e0000 */
[----:B------:R-:W-:Y:S01]  /*9d50*/  @!P1 PRMT R0, RZ, 0x654, R0 ;  /* 0x00000654ff009816 */ /* 0x000fe20000000000 */
        /* <DEDUP_REMOVED lines=20> */
[----:B------:R-:W-:Y:S01]  /*9ea0*/  HGMMA.64x128x16.F32.BF16 R24, R140, gdesc[UR8].tnspB, R24, gsb0 ;  /* 0x41e000088c187df0 */ /* 0x000fe20008001818 */
[----:B------:R-:W-:Y:S01]  /*9eb0*/  UMOV UR10, UR4 ;  /* 0x00000004000a7c82 */ /* 0x000fe20008000000 */
[----:B------:R-:W-:Y:S01]  /*9ec0*/  UMOV UR11, 0x40000040 ;  /* 0x40000040000b7882 */ /* 0x000fe20000000000 */
[----:B------:R-:W-:Y:S01]  /*9ed0*/  ULOP3.LUT UR4, URZ, UR60, URZ, 0x33, !UPT ;  /* 0x0000003c3f047292 */ /* 0x000fe2000f8e333f */
[----:B------:R-:W-:Y:S02]  /*9ee0*/  WARPGROUP.DEPBAR.LE gsb0, 0x0 ;  /* 0x00008000000079c5 */ /* 0x000fe40000010000 */
[----:B------:R-:W-:-:S06]  /*9ef0*/  WARPGROUP.ARRIVE ;  /* 0x00000000000079c5 */ /* 0x000fcc0000000000 */
[----:B------:R-:W-:Y:S03]  /*9f00*/  HGMMA.64x128x16.F32.BF16 R24, R136, gdesc[UR8].tnspB, R24, gsb0 ;  /* 0x41e0000888187df0 */ /* 0x000fe60008001818 */
[----:B------:R-:W-:Y:S02]  /*9f10*/  WARPGROUP.DEPBAR.LE gsb0, 0x0 ;  /* 0x00008000000079c5 */ /* 0x000fe40000010000 */
[----:B------:R-:W-:Y:S01]  /*9f20*/  IMAD R137, R13, -0x60, RZ ;  /* 0xffffffa00d897824 */ /* 0x000fe200078e02ff */
[----:B------:R1:W-:Y:S01]  /*9f30*/  @!P1 SYNCS.ARRIVE.TRANS64.RED.A1T0 RZ, [R0+URZ], RZ ;  /* 0x000000ff00ff99a7 */ /* 0x0003e2000810043f */
[----:B------:R-:W-:Y:S02]  /*9f40*/  ISETP.GE.AND P1, PT, R10, 0x1, PT ;  /* 0x000000010a00780c */ /* 0x000fe40003f26270 */
[----:B------:R-:W-:-:S04]  /*9f50*/  VIADD R9, R137, 0x1 ;  /* 0x0000000189097836 */ /* 0x000fc80000000000 */
[----:B------:R-:W-:-:S04]  /*9f60*/  IMAD R9, R18, -0x2, R9 ;  /* 0xfffffffe12097824 */ /* 0x000fc800078e0209 */
[C---:B------:R-:W-:Y:S01]  /*9f70*/  VIADD R142, R9.reuse, 0xffffffff ;  /* 0xffffffff098e7836 */ /* 0x040fe20000000000 */
[----:B-1----:R-:W-:-:S05]  /*9f80*/  IADD3 R0, R9, -UR59, R16 ;  /* 0x8000003b09007c10 */ /* 0x002fca000fffe010 */
[C---:B------:R-:W-:Y:S02]  /*9f90*/  VIADD R139, R0.reuse, UR61 ;  /* 0x0000003d008b7c36 */ /* 0x040fe40008000000 */
[----:B------:R-:W-:Y:S02]  /*9fa0*/  VIADD R140, R0, UR4 ;  /* 0x00000004008c7c36 */ /* 0x000fe40008000000 */
[--C-:B0-----:R-:W-:Y:S02]  /*9fb0*/  IMAD.IADD R9, R139, 0x1, R21.reuse ;  /* 0x000000018b097824 */ /* 0x101fe400078e0215 */
[----:B------:R-:W-:Y:S01]  /*9fc0*/  IMAD.IADD R15, R140, 0x1, R21 ;  /* 0x000000018c0f7824 */ /* 0x000fe200078e0215 */
[----:B------:R-:W-:Y:S06]  /*9fd0*/  @!P1 BRA `(.L_x_1152) ;  /* 0x0000000000549947 */ /* 0x000fec0003800000 */
[----:B------:R-:W-:Y:S01]  /*9fe0*/  IADD3 R21, R16, -UR59, R21 ;  /* 0x8000003b10157c10 */ /* 0x000fe2000fffe015 */
        /* <DEDUP_REMOVED lines=11> */
.L_x_1154:
[----:B------:R-:W-:-:S05]  /*a0a0*/  IMAD.U32 R2, RZ, RZ, UR58 ;  /* 0x0000003aff027e24 */ /* 0x000fca000f8e00ff */
[----:B------:R-:W-:-:S13]  /*a0b0*/  ISETP.NE.AND P1, PT, R2, 0x1, PT ;  /* 0x000000010200780c */ /* 0x000fda0003f25270 */
[----:B------:R-:W0:Y:S02]  /*a0c0*/  @P1 LDC.64 R144, c[0x0][0x9e8] ;  /* 0x00027a00ff901b82 */ /* 0x000e240000000a00 */
[----:B0-----:R-:W-:-:S05]  /*a0d0*/  @P1 IMAD.HI.U32 R0, R21, R144, RZ ;  /* 0x0000009015001227 */ /* 0x001fca00078e00ff */
[----:B------:R-:W-:-:S07]  /*a0e0*/  @P1 SHF.R.U32.HI R21, RZ, R145, R0 ;  /* 0x00000091ff151219 */ /* 0x000fce0000011600 */
.L_x_1155:
[----:B------:R-:W-:Y:S05]  /*a0f0*/  BSYNC B0 ;  /* 0x0000000000007941 */ /* 0x000fea0003800000 */
.L_x_1153:
[----:B------:R-:W-:-:S05]  /*a100*/  IMAD R0, R21, R2, R142 ;  /* 0x0000000215007224 */ /* 0x000fca00078e028e */
[----:B------:R-:W-:Y:S02]  /*a110*/  VIADDMNMX R9, R0, R2, R9, PT ;  /* 0x0000000200097246 */ /* 0x000fe40003800109 */
[----:B------:R-:W-:-:S07]  /*a120*/  VIMNMX R15, R15, R0, !PT ;  /* 0x000000000f0f7248 */ /* 0x000fce0007fe0100 */
.L_x_1152:
[C---:B------:R-:W-:Y:S01]  /*a130*/  ISETP.GE.AND P1, PT, R137.reuse, 0x2, PT ;  /* 0x000000028900780c */ /* 0x040fe20003f26270 */
[----:B------:R-:W0:Y:S01]  /*a140*/  SHFL.IDX PT, R3, R3, 0x1, 0x1c1f ;  /* 0x003c1f0003037f89 */ /* 0x000e2200000e0000 */
[----:B------:R-:W-:Y:S02]  /*a150*/  ISETP.GE.AND P4, PT, R137, 0xa, PT ;  /* 0x0000000a8900780c */ /* 0x000fe40003f86270 */
        /* <DEDUP_REMOVED lines=111> */
[----:B------:R-:W-:Y:S01]  /*a850*/  ISETP.GT.AND P6, PT, R15, 0x59, !P6 ;  /* 0x000000590f00780c */ /* 0x000fe200077c4270 */
[----:B------:R-:W-:-:S03]  /*a860*/  IMAD.IADD R15, R139, 0x1, R3 ;  /* 0x000000018b0f7824 */ /* 0x000fc600078e0203 */
[----:B------:R-:W-:-:S04]  /*a870*/  ISETP.LT.OR P6, PT, R9, 0x5a, P6 ;  /* 0x0000005a0900780c */ /* 0x000fc800037c1670 */
[----:B------:R-:W-:Y:S02]  /*a880*/  FSEL R88, R133, -INF , !P6 ;  /* 0xff80000085587808 */ /* 0x000fe40007000000 */
[----:B------:R-:W-:-:S13]  /*a890*/  ISETP.GE.AND P6, PT, R10, 0x1, PT ;  /* 0x000000010a00780c */ /* 0x000fda0003fc6270 */
[----:B------:R-:W-:Y:S05]  /*a8a0*/  @!P6 BRA `(.L_x_1156) ;  /* 0x000000000054e947 */ /* 0x000fea0003800000 */
        /* <DEDUP_REMOVED lines=12> */
.L_x_1158:
[----:B------:R-:W-:-:S05]  /*a970*/  IMAD.U32 R9, RZ, RZ, UR58 ;  /* 0x0000003aff097e24 */ /* 0x000fca000f8e00ff */
[----:B------:R-:W-:-:S13]  /*a980*/  ISETP.NE.AND P6, PT, R9, 0x1, PT ;  /* 0x000000010900780c */ /* 0x000fda0003fc5270 */
[----:B------:R-:W0:Y:S02]  /*a990*/  @P6 LDC.64 R140, c[0x0][0x9e8] ;  /* 0x00027a00ff8c6b82 */ /* 0x000e240000000a00 */
[----:B0-----:R-:W-:-:S05]  /*a9a0*/  @P6 IMAD.HI.U32 R140, R3, R140, RZ ;  /* 0x0000008c038c6227 */ /* 0x001fca00078e00ff */
[----:B------:R-:W-:-:S07]  /*a9b0*/  @P6 SHF.R.U32.HI R3, RZ, R141, R140 ;  /* 0x0000008dff036219 */ /* 0x000fce000001168c */
.L_x_1159:
[----:B------:R-:W-:Y:S05]  /*a9c0*/  BSYNC B0 ;  /* 0x0000000000007941 */ /* 0x000fea0003800000 */
.L_x_1157:
[----:B------:R-:W-:-:S05]  /*a9d0*/  IMAD R140, R3, R9, R142 ;  /* 0x00000009038c7224 */ /* 0x000fca00078e028e */
[----:B------:R-:W-:Y:S02]  /*a9e0*/  VIADDMNMX R15, R140, R9, R15, PT ;  /* 0x000000098c0f7246 */ /* 0x000fe4000380010f */
[----:B------:R-:W-:-:S07]  /*a9f0*/  VIMNMX R21, R21, R140, !PT ;  /* 0x0000008c15157248 */ /* 0x000fce0007fe0100 */
.L_x_1156:
[C---:B------:R-:W-:Y:S01]  /*aa00*/  ISETP.GT.AND P1, PT, R21.reuse, 0x1, !P1 ;  /* 0x000000011500780c */ /* 0x040fe20004f24270 */
[----:B------:R-:W0:Y:S01]  /*aa10*/  LDC R9, c[0x0][0x988] ;  /* 0x00026200ff097b82 */ /* 0x000e220000000800 */
[----:B------:R-:W-:Y:S01]  /*aa20*/  ISETP.GT.AND P2, PT, R21, 0x8, !P2 ;  /* 0x000000081500780c */ /* 0x000fe20005744270 */
[----:B------:R-:W-:Y:S01]  /*aa30*/  UMOV UR6, UR38 ;  /* 0x0000002600067c82 */ /* 0x000fe20008000000 */
[C---:B------:R-:W-:Y:S01]  /*aa40*/  ISETP.LT.OR P1, PT, R15.reuse, 0x2, P1 ;  /* 0x000000020f00780c */ /* 0x040fe20000f21670 */
[----:B------:R-:W-:Y:S01]  /*aa50*/  UMOV UR4, UR36 ;  /* 0x0000002400047c82 */ /* 0x000fe20008000000 */
        /* <DEDUP_REMOVED lines=59> */
[----:B------:R-:W-:Y:S02]  /*ae10*/  ISETP.NE.AND P6, PT, R156, RZ, PT ;  /* 0x000000ff9c00720c */ /* 0x000fe40003fc5270 */
[----:B------:R-:W-:Y:S02]  /*ae20*/  FSEL R142, R111, -INF , !P1 ;  /* 0xff8000006f8e7808 */ /* 0x000fe40004800000 */
[----:B------:R-:W-:Y:S02]  /*ae30*/  ISETP.NE.AND P1, PT, R109, RZ, PT ;  /* 0x000000ff6d00720c */ /* 0x000fe40003f25270 */
[----:B------:R-:W-:-:S02]  /*ae40*/  FMNMX.FTZ R3, R2, R3, !PT ;  /* 0x0000000302037209 */ /* 0x000fc40007810000 */
[----:B------:R-:W-:Y:S02]  /*ae50*/  ISETP.GT.AND P1, PT, R21, 0x30, !P1 ;  /* 0x000000301500780c */ /* 0x000fe40004f24270 */
[----:B------:R-:W-:Y:S02]  /*ae60*/  FMNMX.FTZ R3, R132, R3, !PT ;  /* 0x0000000384037209 */ /* 0x000fe40007810000 */
[----:B------:R-:W-:Y:S02]  /*ae70*/  ISETP.LT.OR P1, PT, R15, 0x31, P1 ;  /* 0x000000310f00780c */ /* 0x000fe40000f21670 */
[----:B------:R-:W-:Y:S02]  /*ae80*/  FMNMX.FTZ R91, R88, R3, !PT ;  /* 0x00000003585b7209 */ /* 0x000fe40007810000 */
[----:B------:R-:W-:Y:S02]  /*ae90*/  FSEL R114, R114, -INF , !P1 ;  /* 0xff80000072727808 */ /* 0x000fe40004800000 */
[----:B------:R-:W-:Y:S01]  /*aea0*/  ISETP.NE.AND P1, PT, R151, RZ, PT ;  /* 0x000000ff9700720c */ /* 0x000fe20003f25270 */
[----:B------:R-:W1:Y:S01]  /*aeb0*/  SHFL.BFLY PT, R186, R91, 0x2, 0x1f ;  /* 0x0c401f005bba7f89 */ /* 0x000e6200000e0000 */
[----:B------:R-:W-:-:S02]  /*aec0*/  ISETP.NE.AND P2, PT, R121, RZ, PT ;  /* 0x000000ff7900720c */ /* 0x000fc40003f45270 */
[C---:B------:R-:W-:Y:S02]  /*aed0*/  ISETP.GT.AND P1, PT, R21.reuse, 0x31, !P1 ;  /* 0x000000311500780c */ /* 0x040fe40004f24270 */
[----:B------:R-:W-:Y:S02]  /*aee0*/  ISETP.GT.AND P3, PT, R21, 0x50, !P3 ;  /* 0x000000501500780c */ /* 0x000fe40005f64270 */
[C---:B------:R-:W-:Y:S02]  /*aef0*/  ISETP.LT.OR P1, PT, R15.reuse, 0x32, P1 ;  /* 0x000000320f00780c */ /* 0x040fe40000f21670 */
[----:B------:R-:W-:Y:S02]  /*af00*/  ISETP.LT.OR P3, PT, R15, 0x51, P3 ;  /* 0x000000510f00780c */ /* 0x000fe40001f61670 */
[----:B------:R-:W-:Y:S02]  /*af10*/  FSEL R110, R115, -INF , !P1 ;  /* 0xff800000736e7808 */ /* 0x000fe40004800000 */
[----:B------:R-:W-:-:S02]  /*af20*/  ISETP.NE.AND P1, PT, R113, RZ, PT ;  /* 0x000000ff7100720c */ /* 0x000fc40003f25270 */
[C---:B------:R-:W-:Y:S02]  /*af30*/  ISETP.GT.AND P4, PT, R21.reuse, 0x51, !P4 ;  /* 0x000000511500780c */ /* 0x040fe40006784270 */
[----:B------:R-:W-:Y:S02]  /*af40*/  ISETP.GT.AND P1, PT, R21, 0x38, !P1 ;  /* 0x000000381500780c */ /* 0x000fe40004f24270 */
[----:B------:R-:W-:Y:S02]  /*af50*/  FSEL R130, R130, -INF , !P3 ;  /* 0xff80000082827808 */ /* 0x000fe40005800000 */
[C---:B------:R-:W-:Y:S02]  /*af60*/  ISETP.LT.OR P1, PT, R15.reuse, 0x39, P1 ;  /* 0x000000390f00780c */ /* 0x040fe40000f21670 */
[----:B------:R-:W-:Y:S02]  /*af70*/  ISETP.LT.OR P4, PT, R15, 0x52, P4 ;  /* 0x000000520f00780c */ /* 0x000fe40002781670 */
[----:B------:R-:W-:-:S02]  /*af80*/  FSEL R118, R118, -INF , !P1 ;  /* 0xff80000076767808 */ /* 0x000fc40004800000 */
[----:B------:R-:W-:Y:S02]  /*af90*/  ISETP.NE.AND P1, PT, R153, RZ, PT ;  /* 0x000000ff9900720c */ /* 0x000fe40003f25270 */
[C---:B------:R-:W-:Y:S02]  /*afa0*/  ISETP.GT.AND P5, PT, R21.reuse, 0x58, !P5 ;  /* 0x000000581500780c */ /* 0x040fe40006fa4270 */
[----:B------:R-:W-:Y:S02]  /*afb0*/  ISETP.GT.AND P1, PT, R21, 0x39, !P1 ;  /* 0x000000391500780c */ /* 0x000fe40004f24270 */
[----:B------:R-:W-:Y:S02]  /*afc0*/  FSEL R178, R131, -INF , !P4 ;  /* 0xff80000083b27808 */ /* 0x000fe40006000000 */
[C---:B------:R-:W-:Y:S02]  /*afd0*/  ISETP.LT.OR P1, PT, R15.reuse, 0x3a, P1 ;  /* 0x0000003a0f00780c */ /* 0x040fe40000f21670 */
[----:B------:R-:W-:-:S02]  /*afe0*/  ISETP.LT.OR P5, PT, R15, 0x59, P5 ;  /* 0x000000590f00780c */ /* 0x000fc40002fa1670 */
[----:B------:R-:W-:Y:S02]  /*aff0*/  FSEL R156, R119, -INF , !P1 ;  /* 0xff800000779c7808 */ /* 0x000fe40004800000 */
[----:B------:R-:W-:Y:S02]  /*b000*/  ISETP.NE.AND P1, PT, R117, RZ, PT ;  /* 0x000000ff7500720c */ /* 0x000fe40003f25270 */
[----:B------:R-:W-:Y:S02]  /*b010*/  FSEL R134, R134, -INF , !P5 ;  /* 0xff80000086867808 */ /* 0x000fe40006800000 */
[----:B------:R-:W-:-:S04]  /*b020*/  ISETP.GT.AND P1, PT, R21, 0x40, !P1 ;  /* 0x000000401500780c */ /* 0x000fc80004f24270 */
[----:B------:R-:W-:-:S04]  /*b030*/  ISETP.LT.OR P1, PT, R15, 0x41, P1 ;  /* 0x000000410f00780c */ /* 0x000fc80000f21670 */
[----:B------:R-:W-:Y:S02]  /*b040*/  FSEL R122, R122, -INF , !P1 ;  /* 0xff8000007a7a7808 */ /* 0x000fe40004800000 */
[----:B------:R-:W-:-:S04]  /*b050*/  ISETP.NE.AND P1, PT, R155, RZ, PT ;  /* 0x000000ff9b00720c */ /* 0x000fc80003f25270 */
[----:B------:R-:W-:-:S04]  /*b060*/  ISETP.GT.AND P1, PT, R21, 0x41, !P1 ;  /* 0x000000411500780c */ /* 0x000fc80004f24270 */
[----:B------:R-:W-:-:S04]  /*b070*/  ISETP.LT.OR P1, PT, R15, 0x42, P1 ;  /* 0x000000420f00780c */ /* 0x000fc80000f21670 */
[----:B------:R-:W-:Y:S02]  /*b080*/  FSEL R158, R123, -INF , !P1 ;  /* 0xff8000007b9e7808 */ /* 0x000fe40004800000 */
[----:B------:R-:W-:-:S04]  /*b090*/  ISETP.GT.AND P1, PT, R21, 0x48, !P2 ;  /* 0x000000481500780c */ /* 0x000fc80005724270 */
[----:B------:R-:W-:-:S04]  /*b0a0*/  ISETP.LT.OR P1, PT, R15, 0x49, P1 ;  /* 0x000000490f00780c */ /* 0x000fc80000f21670 */
[----:B------:R-:W-:Y:S02]  /*b0b0*/  FSEL R126, R126, -INF , !P1 ;  /* 0xff8000007e7e7808 */ /* 0x000fe40004800000 */
[----:B------:R-:W-:Y:S02]  /*b0c0*/  ISETP.GT.AND P1, PT, R21, 0x49, !P6 ;  /* 0x000000491500780c */ /* 0x000fe40007724270 */
[----:B------:R-:W-:Y:S02]  /*b0d0*/  ISETP.NE.AND P6, PT, R93, RZ, PT ;  /* 0x000000ff5d00720c */ /* 0x000fe40003fc5270 */
[----:B-1----:R-:W-:Y:S02]  /*b0e0*/  FMNMX.FTZ R93, R91, R186, !PT ;  /* 0x000000ba5b5d7209 */ /* 0x002fe40007810000 */
[----:B------:R-:W-:-:S03]  /*b0f0*/  ISETP.LT.OR P1, PT, R15, 0x4a, P1 ;  /* 0x0000004a0f00780c */ /* 0x000fc60000f21670 */
[----:B------:R-:W1:Y:S01]  /*b100*/  SHFL.BFLY PT, R186, R93, 0x1, 0x1f ;  /* 0x0c201f005dba7f89 */ /* 0x000e6200000e0000 */
[----:B------:R-:W-:Y:S02]  /*b110*/  FSEL R176, R127, -INF , !P1 ;  /* 0xff8000007fb07808 */ /* 0x000fe40004800000 */
[----:B------:R-:W-:Y:S02]  /*b120*/  ISETP.GT.AND P1, PT, R21, RZ, !P6 ;  /* 0x000000ff1500720c */ /* 0x000fe40007724270 */
[----:B------:R-:W-:Y:S02]  /*b130*/  ISETP.NE.AND P6, PT, R125, RZ, PT ;  /* 0x000000ff7d00720c */ /* 0x000fe40003fc5270 */
[----:B------:R-:W-:Y:S02]  /*b140*/  ISETP.LT.OR P1, PT, R15, 0x1, P1 ;  /* 0x000000010f00780c */ /* 0x000fe40000f21670 */
[----:B------:R-:W-:Y:S02]  /*b150*/  ISETP.GT.AND P2, PT, R21, 0x59, !P6 ;  /* 0x000000591500780c */ /* 0x000fe40007744270 */
[----:B------:R-:W-:-:S02]  /*b160*/  LOP3.LUT P6, RZ, R175, 0x7f, RZ, 0xc0, !PT ;  /* 0x0000007fafff7812 */ /* 0x000fc400078cc0ff */
[----:B------:R-:W-:Y:S02]  /*b170*/  ISETP.LT.OR P2, PT, R15, 0x5a, P2 ;  /* 0x0000005a0f00780c */ /* 0x000fe40001741670 */
[----:B-1----:R-:W-:Y:S02]  /*b180*/  FMNMX.FTZ R3, R93, R186, !PT ;  /* 0x000000ba5d037209 */ /* 0x002fe40007810000 */
[----:B------:R-:W-:Y:S02]  /*b190*/  FSEL R186, R90, -INF , !P1 ;  /* 0xff8000005aba7808 */ /* 0x000fe40004800000 */
[C---:B------:R-:W-:Y:S01]  /*b1a0*/  FSETP.NEU.FTZ.AND P1, PT, R3.reuse, -INF , PT ;  /* 0xff8000000300780b */ /* 0x040fe20003f3d000 */
[C---:B0-----:R-:W-:Y:S01]  /*b1b0*/  FMUL.FTZ R90, R3.reuse, R9 ;  /* 0x00000009035a7220 */ /* 0x041fe20000410000 */
[----:B------:R-:W-:Y:S02]  /*b1c0*/  FMNMX.FTZ R91, R186, R11, !PT ;  /* 0x0000000bba5b7209 */ /* 0x000fe40007810000 */
[----:B------:R-:W-:-:S02]  /*b1d0*/  FSEL R109, R3, RZ, P1 ;  /* 0x000000ff036d7208 */ /* 0x000fc40000800000 */
[----:B------:R-:W-:Y:S02]  /*b1e0*/  FMNMX.FTZ R91, R152, R91, !PT ;  /* 0x0000005b985b7209 */ /* 0x000fe40007810000 */
[----:B------:R-:W-:Y:S02]  /*b1f0*/  FSEL R111, R90, RZ, P1 ;  /* 0x000000ff5a6f7208 */ /* 0x000fe40000800000 */
[----:B------:R-:W-:-:S03]  /*b200*/  FMNMX.FTZ R91, R94, R91, !PT ;  /* 0x0000005b5e5b7209 */ /* 0x000fc60007810000 */
        /* <DEDUP_REMOVED lines=11> */
[--C-:B------:R-:W-:Y:S01]  /*b2c0*/  FFMA.FTZ R174, R174, R9, -R111.reuse ;  /* 0x00000009aeae7223 */ /* 0x100fe2000001086f */
[----:B------:R-:W-:Y:S01]  /*b2d0*/  MUFU.EX2 R89, R89 ;  /* 0x0000005900597308 */ /* 0x000fe20000000800 */
        /* <DEDUP_REMOVED lines=13> */
[----:B------:R-:W-:-:S02]  /*b3b0*/  FFMA.FTZ R105, R128, R9, -R111 ;  /* 0x0000000980697223 */ /* 0x000fc4000001086f */
        /* <DEDUP_REMOVED lines=12> */
[----:B------:R0:W-:Y:S01]  /*b480*/  MUFU.EX2 R97, R104 ;  /* 0x0000006800617308 */ /* 0x0001e20000000800 */
[----:B------:R-:W-:-:S04]  /*b490*/  FMNMX.FTZ R99, R126, R99, !PT ;  /* 0x000000637e637209 */ /* 0x000fc80007810000 */
[----:B------:R-:W-:-:S03]  /*b4a0*/  FMNMX.FTZ R99, R176, R99, !PT ;  /* 0x00000063b0637209 */ /* 0x000fc60007810000 */
[----:B------:R1:W-:Y:S01]  /*b4b0*/  MUFU.EX2 R95, R138 ;  /* 0x0000008a005f7308 */ /* 0x0003e20000000800 */
[----:B------:R-:W-:Y:S02]  /*b4c0*/  FMNMX.FTZ R99, R130, R99, !PT ;  /* 0x0000006382637209 */ /* 0x000fe40007810000 */
[----:B0-----:R-:W-:Y:S02]  /*b4d0*/  FSEL R104, R135, -INF , !P2 ;  /* 0xff80000087687808 */ /* 0x001fe40005000000 */
[----:B------:R-:W-:-:S03]  /*b4e0*/  FMNMX.FTZ R99, R178, R99, !PT ;  /* 0x00000063b2637209 */ /* 0x000fc60007810000 */
[----:B------:R-:W-:Y:S01]  /*b4f0*/  MUFU.EX2 R136, R136 ;  /* 0x0000008800887308 */ /* 0x000fe20000000800 */
[----:B------:R-:W-:Y:S01]  /*b500*/  FMNMX.FTZ R99, R134, R99, !PT ;  /* 0x0000006386637209 */ /* 0x000fe20007810000 */
[----:B-1----:R-:W-:-:S03]  /*b510*/  FFMA.FTZ R138, R132, R9, -R111 ;  /* 0x00000009848a7223 */ /* 0x002fc6000001086f */
[----:B------:R-:W-:Y:S01]  /*b520*/  FMNMX.FTZ R103, R104, R99, !PT ;  /* 0x0000006368677209 */ /* 0x000fe20007810000 */
[-CC-:B------:R-:W-:Y:S01]  /*b530*/  FFMA.FTZ R99, R116, R9.reuse, -R111.reuse ;  /* 0x0000000974637223 */ /* 0x180fe2000001086f */
[-CC-:B------:R-:W-:Y:S01]  /*b540*/  FFMA.FTZ R116, R2, R9.reuse, -R111.reuse ;  /* 0x0000000902747223 */ /* 0x180fe2000001086f */
[----:B------:R-:W-:Y:S02]  /*b550*/  MUFU.EX2 R100, R100 ;  /* 0x0000006400647308 */ /* 0x000fe40000000800 */
[----:B------:R-:W0:Y:S06]  /*b560*/  SHFL.BFLY PT, R108, R103, 0x2, 0x1f ;  /* 0x0c401f00676c7f89 */ /* 0x000e2c00000e0000 */
        /* <DEDUP_REMOVED lines=10> */
[----:B0-----:R-:W-:Y:S01]  /*b610*/  FMNMX.FTZ R8, R107, R0, !PT ;  /* 0x000000006b087209 */ /* 0x001fe20007810000 */
[----:B------:R-:W-:Y:S01]  /*b620*/  FADD.FTZ R0, -R109, R12 ;  /* 0x0000000c6d007221 */ /* 0x000fe20000010100 */
[----:B------:R-:W-:-:S05]  /*b630*/  FFMA.FTZ R107, R88, R9, -R111 ;  /* 0x00000009586b7223 */ /* 0x000fca000001086f */
[----:B------:R-:W-:Y:S01]  /*b640*/  MUFU.EX2 R101, R101 ;  /* 0x0000006500657308 */ /* 0x000fe20000000800 */
[C---:B------:R-:W-:Y:S01]  /*b650*/  FSETP.NEU.FTZ.AND P1, PT, R8.reuse, -INF , PT ;  /* 0xff8000000800780b */ /* 0x040fe20003f3d000 */
[-C--:B------:R-:W-:Y:S01]  /*b660*/  FMUL.FTZ R2, R8, R9.reuse ;  /* 0x0000000908027220 */ /* 0x080fe20000410000 */
[----:B------:R-:W-:Y:S01]  /*b670*/  FMUL.FTZ R0, R0, R9 ;  /* 0x0000000900007220 */ /* 0x000fe20000410000 */
[----:B------:R-:W-:-:S03]  /*b680*/  IMAD.U32 R111, RZ, RZ, UR14 ;  /* 0x0000000eff6f7e24 */ /* 0x000fc6000f8e00ff */
[----:B------:R-:W-:Y:S01]  /*b690*/  FSEL R109, R2, RZ, P1 ;  /* 0x000000ff026d7208 */ /* 0x000fe20000800000 */
[----:B------:R-:W-:Y:S01]  /*b6a0*/  MUFU.EX2 R108, R108 ;  /* 0x0000006c006c7308 */ /* 0x000fe20000000800 */
[----:B------:R-:W-:Y:S01]  /*b6b0*/  FSEL R2, R8, RZ, P1 ;  /* 0x000000ff08027208 */ /* 0x000fe20000800000 */
[----:B------:R-:W-:Y:S01]  /*b6c0*/  @!P6 VIADD R111, R111, 0x2a860 ;  /* 0x0002a8606f6fe836 */ /* 0x000fe20000000000 */
[----:B------:R-:W-:Y:S01]  /*b6d0*/  ISETP.GT.AND P1, PT, R13, R22, PT ;  /* 0x000000160d00720c */ /* 0x000fe20003f24270 */
[-CC-:B------:R-:W-:Y:S01]  /*b6e0*/  FFMA.FTZ R157, R186, R9.reuse, -R109.reuse ;  /* 0x00000009ba9d7223 */ /* 0x180fe2000001086d */
[-C--:B------:R-:W-:Y:S01]  /*b6f0*/  FFMA.FTZ R12, R152, R9.reuse, -R109 ;  /* 0x00000009980c7223 */ /* 0x080fe2000001086d */
[----:B------:R-:W-:Y:S01]  /*b700*/  FADD.FTZ R2, -R2, R11 ;  /* 0x0000000b02027221 */ /* 0x000fe20000010100 */
[-CC-:B------:R-:W-:Y:S01]  /*b710*/  FFMA.FTZ R159, R94, R9.reuse, -R109.reuse ;  /* 0x000000095e9f7223 */ /* 0x180fe2000001086d */
[----:B------:R-:W0:Y:S01]  /*b720*/  MUFU.EX2 R0, R0 ;  /* 0x0000000000007308 */ /* 0x000e220000000800 */
[-CC-:B------:R-:W-:Y:S01]  /*b730*/  FFMA.FTZ R88, R150, R9.reuse, -R109.reuse ;  /* 0x0000000996587223 */ /* 0x180fe2000001086d */
[-C--:B------:R-:W-:Y:S01]  /*b740*/  FMUL.FTZ R2, R2, R9.reuse ;  /* 0x0000000902027220 */ /* 0x080fe20000410000 */
        /* <DEDUP_REMOVED lines=12> */
[----:B------:R-:W-:Y:S01]  /*b810*/  FFMA.FTZ R156, R156, R9, -R109 ;  /* 0x000000099c9c7223 */ /* 0x000fe2000001086d */
[----:B------:R-:W1:Y:S01]  /*b820*/  MUFU.EX2 R2, R2 ;  /* 0x0000000200027308 */ /* 0x000e620000000800 */
[----:B0-----:R-:W-:Y:S01]  /*b830*/  FFMA.FTZ R7, R0, R7, R89 ;  /* 0x0000000700077223 */ /* 0x001fe20000010059 */
        /* <DEDUP_REMOVED lines=10> */
[----:B------:R-:W-:Y:S01]  /*b8e0*/  FFMA.FTZ R104, R104, R9, -R109 ;  /* 0x0000000968687223 */ /* 0x000fe2000001086d */
[----:B------:R-:W-:Y:S01]  /*b8f0*/  FADD.FTZ R120, R180, R7 ;  /* 0x00000007b4787221 */ /* 0x000fe20000010000 */
[----:B------:R-:W-:Y:S01]  /*b900*/  @!P6 PRMT R111, RZ, 0x654, R111 ;  /* 0x00000654ff6fe816 */ /* 0x000fe2000000006f */
[----:B------:R-:W-:Y:S01]  /*b910*/  VIADD R13, R13, 0xffffffff ;  /* 0xffffffff0d0d7836 */ /* 0x000fe20000000000 */
[----:B------:R-:W2:Y:S01]  /*b920*/  MUFU.EX2 R159, R159 ;  /* 0x0000009f009f7308 */ /* 0x000ea20000000800 */
[----:B-1----:R-:W-:Y:S01]  /*b930*/  FFMA.FTZ R7, R2, R6, R157 ;  /* 0x0000000602077223 */ /* 0x002fe2000001009d */
[----:B------:R-:W-:Y:S01]  /*b940*/  FADD.FTZ R11, R93, R120 ;  /* 0x000000785d0b7221 */ /* 0x000fe20000010000 */
[----:B------:R-:W-:Y:S01]  /*b950*/  F2FP.BF16.F32.PACK_AB R150, R20, R15 ;  /* 0x0000000f1496723e */ /* 0x000fe200000010ff */
[----:B------:R1:W-:Y:S01]  /*b960*/  @!P6 SYNCS.ARRIVE.TRANS64.RED.A1T0 RZ, [R111+URZ], RZ ;  /* 0x000000ff6fffe9a7 */ /* 0x0003e2000810043f */
[C---:B------:R-:W-:Y:S01]  /*b970*/  F2FP.BF16.F32.PACK_AB R152, R154.reuse, R93 ;  /* 0x0000005d9a98723e */ /* 0x040fe200000010ff */
[----:B------:R-:W-:Y:S01]  /*b980*/  FADD.FTZ R120, R154, R11 ;  /* 0x0000000b9a787221 */ /* 0x000fe20000010000 */
[----:B------:R-:W-:Y:S01]  /*b990*/  F2FP.BF16.F32.PACK_AB R154, R136, R95 ;  /* 0x0000005f889a723e */ /* 0x000fe200000010ff */
[----:B------:R-:W3:Y:S01]  /*b9a0*/  MUFU.EX2 R88, R88 ;  /* 0x0000005800587308 */ /* 0x000ee20000000800 */
[C---:B0-----:R-:W-:Y:S01]  /*b9b0*/  FADD.FTZ R6, R12.reuse, R7 ;  /* 0x000000070c067221 */ /* 0x041fe20000010000 */
[----:B------:R-:W-:Y:S01]  /*b9c0*/  FADD.FTZ R11, R95, R120 ;  /* 0x000000785f0b7221 */ /* 0x000fe20000010000 */
[----:B------:R-:W-:Y:S01]  /*b9d0*/  F2FP.BF16.F32.PACK_AB R157, R12, R157 ;  /* 0x0000009d0c9d723e */ /* 0x000fe200000010ff */
[----:B------:R-:W-:Y:S01]  /*b9e0*/  IMAD.MOV.U32 R12, RZ, RZ, R3 ;  /* 0x000000ffff0c7224 */ /* 0x000fe200078e0003 */
[----:B------:R-:W-:-:S02]  /*b9f0*/  F2FP.BF16.F32.PACK_AB R148, R100, R97 ;  /* 0x000000616494723e */ /* 0x000fc400000010ff */
[----:B------:R-:W-:Y:S01]  /*ba00*/  F2FP.BF16.F32.PACK_AB R144, R96, R21 ;  /* 0x000000156090723e */ /* 0x000fe200000010ff */
[----:B------:R-:W0:Y:S01]  /*ba10*/  MUFU.EX2 R153, R153 ;  /* 0x0000009900997308 */ /* 0x000e220000000800 */
[----:B--2---:R-:W-:Y:S01]  /*ba20*/  FADD.FTZ R7, R159, R6 ;  /* 0x000000069f077221 */ /* 0x004fe20000010000 */
[----:B------:R-:W-:Y:S02]  /*ba30*/  F2FP.BF16.F32.PACK_AB R146, R92, R99 ;  /* 0x000000635c92723e */ /* 0x000fe400000010ff */
[----:B------:R-:W-:-:S04]  /*ba40*/  F2FP.BF16.F32.PACK_AB R140, R108, R101 ;  /* 0x000000656c8c723e */ /* 0x000fc800000010ff */
[----:B------:R-:W2:Y:S01]  /*ba50*/  MUFU.EX2 R94, R94 ;  /* 0x0000005e005e7308 */ /* 0x000ea20000000800 */
[C---:B---3--:R-:W-:Y:S01]  /*ba60*/  FADD.FTZ R6, R88.reuse, R7 ;  /* 0x0000000758067221 */ /* 0x048fe20000010000 */
[----:B------:R-:W-:-:S06]  /*ba70*/  F2FP.BF16.F32.PACK_AB R159, R88, R159 ;  /* 0x0000009f589f723e */ /* 0x000fcc00000010ff */
[----:B------:R-:W3:Y:S01]  /*ba80*/  MUFU.EX2 R155, R155 ;  /* 0x0000009b009b7308 */ /* 0x000ee20000000800 */
[----:B0-----:R-:W-:-:S07]  /*ba90*/  FADD.FTZ R7, R153, R6 ;  /* 0x0000000699077221 */ /* 0x001fce0000010000 */
[----:B------:R-:W0:Y:S01]  /*baa0*/  MUFU.EX2 R98, R98 ;  /* 0x0000006200627308 */ /* 0x000e220000000800 */
[C---:B--2---:R-:W-:Y:S01]  /*bab0*/  FADD.FTZ R6, R94.reuse, R7 ;  /* 0x000000075e067221 */ /* 0x044fe20000010000 */
[----:B------:R-:W-:-:S06]  /*bac0*/  F2FP.BF16.F32.PACK_AB R153, R94, R153 ;  /* 0x000000995e99723e */ /* 0x000fcc00000010ff */
[----:B------:R-:W2:Y:S01]  /*bad0*/  MUFU.EX2 R149, R149 ;  /* 0x0000009500957308 */ /* 0x000ea20000000800 */
[----:B---3--:R-:W-:-:S07]  /*bae0*/  FADD.FTZ R7, R155, R6 ;  /* 0x000000069b077221 */ /* 0x008fce0000010000 */
[----:B------:R3:W-:Y:S01]  /*baf0*/  MUFU.EX2 R124, R114 ;  /* 0x00000072007c7308 */ /* 0x0007e20000000800 */
[C---:B0-----:R-:W-:Y:S01]  /*bb00*/  FADD.FTZ R6, R98.reuse, R7 ;  /* 0x0000000762067221 */ /* 0x041fe20000010000 */
[----:B------:R-:W-:-:S06]  /*bb10*/  F2FP.BF16.F32.PACK_AB R155, R98, R155 ;  /* 0x0000009b629b723e */ /* 0x000fcc00000010ff */
[----:B------:R-:W0:Y:S01]  /*bb20*/  MUFU.EX2 R102, R102 ;  /* 0x0000006600667308 */ /* 0x000e220000000800 */
[----:B---3--:R-:W-:Y:S01]  /*bb30*/  FADD.FTZ R114, R136, R11 ;  /* 0x0000000b88727221 */ /* 0x008fe20000010000 */
[----:B--2---:R-:W-:-:S03]  /*bb40*/  FADD.FTZ R7, R149, R6 ;  /* 0x0000000695077221 */ /* 0x004fc60000010000 */
[----:B------:R-:W-:-:S03]  /*bb50*/  FADD.FTZ R11, R97, R114 ;  /* 0x00000072610b7221 */ /* 0x000fc60000010000 */
[----:B------:R-:W2:Y:S08]  /*bb60*/  MUFU.EX2 R151, R151 ;  /* 0x0000009700977308 */ /* 0x000eb00000000800 */
[----:B------:R3:W-:Y:S01]  /*bb70*/  MUFU.EX2 R145, R110 ;  /* 0x0000006e00917308 */ /* 0x0007e20000000800 */
[C---:B0-----:R-:W-:Y:S01]  /*bb80*/  FADD.FTZ R6, R102.reuse, R7 ;  /* 0x0000000766067221 */ /* 0x041fe20000010000 */
[----:B------:R-:W-:-:S06]  /*bb90*/  F2FP.BF16.F32.PACK_AB R149, R102, R149 ;  /* 0x000000956695723e */ /* 0x000fcc00000010ff */
[----:B------:R-:W0:Y:S01]  /*bba0*/  MUFU.EX2 R106, R106 ;  /* 0x0000006a006a7308 */ /* 0x000e220000000800 */
[----:B---3--:R-:W-:Y:S01]  /*bbb0*/  FADD.FTZ R110, R100, R11 ;  /* 0x0000000b646e7221 */ /* 0x008fe20000010000 */
[----:B--2---:R-:W-:-:S03]  /*bbc0*/  FADD.FTZ R7, R151, R6 ;  /* 0x0000000697077221 */ /* 0x004fc60000010000 */
[----:B------:R-:W-:-:S03]  /*bbd0*/  FADD.FTZ R11, R15, R110 ;  /* 0x0000006e0f0b7221 */ /* 0x000fc60000010000 */
[----:B------:R-:W2:Y:S01]  /*bbe0*/  MUFU.EX2 R118, R118 ;  /* 0x0000007600767308 */ /* 0x000ea20000000800 */
[----:B------:R-:W-:-:S04]  /*bbf0*/  FADD.FTZ R110, R20, R11 ;  /* 0x0000000b146e7221 */ /* 0x000fc80000010000 */
[----:B------:R-:W-:-:S03]  /*bc00*/  FADD.FTZ R11, R21, R110 ;  /* 0x0000006e150b7221 */ /* 0x000fc60000010000 */
[----:B------:R3:W4:Y:S01]  /*bc10*/  MUFU.EX2 R147, R156 ;  /* 0x0000009c00937308 */ /* 0x0007220000000800 */
[----:B------:R-:W-:Y:S01]  /*bc20*/  FADD.FTZ R110, R96, R11 ;  /* 0x0000000b606e7221 */ /* 0x000fe20000010000 */
[C---:B0-----:R-:W-:Y:S01]  /*bc30*/  FADD.FTZ R7, R106.reuse, R7 ;  /* 0x000000076a077221 */ /* 0x041fe20000010000 */
[----:B------:R-:W-:Y:S02]  /*bc40*/  F2FP.BF16.F32.PACK_AB R151, R106, R151 ;  /* 0x000000976a97723e */ /* 0x000fe400000010ff */
[----:B------:R-:W-:Y:S01]  /*bc50*/  FADD.FTZ R11, R99, R110 ;  /* 0x0000006e630b7221 */ /* 0x000fe20000010000 */
[----:B------:R-:W-:Y:S02]  /*bc60*/  FADD.FTZ R7, R124, R7 ;  /* 0x000000077c077221 */ /* 0x000fe40000010000 */
[----:B------:R-:W0:Y:S01]  /*bc70*/  MUFU.EX2 R103, R103 ;  /* 0x0000006700677308 */ /* 0x000e220000000800 */
[----:B------:R-:W-:Y:S01]  /*bc80*/  FADD.FTZ R6, R92, R11 ;  /* 0x0000000b5c067221 */ /* 0x000fe20000010000 */
[----:B------:R-:W-:Y:S01]  /*bc90*/  FADD.FTZ R7, R145, R7 ;  /* 0x0000000791077221 */ /* 0x000fe20000010000 */
[----:B---3--:R-:W-:-:S02]  /*bca0*/  F2FP.BF16.F32.PACK_AB R156, R90, R89 ;  /* 0x000000595a9c723e */ /* 0x008fc400000010ff */
[----:B------:R-:W-:Y:S01]  /*bcb0*/  FADD.FTZ R11, R101, R6 ;  /* 0x00000006650b7221 */ /* 0x000fe20000010000 */
[----:B--2---:R-:W-:Y:S01]  /*bcc0*/  FADD.FTZ R7, R118, R7 ;  /* 0x0000000776077221 */ /* 0x004fe20000010000 */
[----:B------:R-:W-:Y:S01]  /*bcd0*/  F2FP.BF16.F32.PACK_AB R145, R145, R124 ;  /* 0x0000007c9191723e */ /* 0x000fe200000010ff */
[----:B------:R-:W2:Y:S01]  /*bce0*/  MUFU.EX2 R122, R122 ;  /* 0x0000007a007a7308 */ /* 0x000ea20000000800 */
[----:B------:R-:W-:Y:S01]  /*bcf0*/  FADD.FTZ R6, R108, R11 ;  /* 0x0000000b6c067221 */ /* 0x000fe20000010000 */
[C---:B----4-:R-:W-:Y:S01]  /*bd00*/  FADD.FTZ R7, R147.reuse, R7 ;  /* 0x0000000793077221 */ /* 0x050fe20000010000 */
[----:B------:R-:W-:-:S05]  /*bd10*/  F2FP.BF16.F32.PACK_AB R147, R147, R118 ;  /* 0x000000769393723e */ /* 0x000fca00000010ff */
[----:B------:R-:W3:Y:S01]  /*bd20*/  MUFU.EX2 R112, R112 ;  /* 0x0000007000707308 */ /* 0x000ee20000000800 */
[----:B0-----:R-:W-:-:S07]  /*bd30*/  FADD.FTZ R11, R103, R6 ;  /* 0x00000006670b7221 */ /* 0x001fce0000010000 */
[----:B------:R0:W4:Y:S01]  /*bd40*/  MUFU.EX2 R141, R158 ;  /* 0x0000009e008d7308 */ /* 0x0001220000000800 */
[----:B--2---:R-:W-:-:S07]  /*bd50*/  FADD.FTZ R7, R122, R7 ;  /* 0x000000077a077221 */ /* 0x004fce0000010000 */
[----:B------:R-:W2:Y:S01]  /*bd60*/  MUFU.EX2 R105, R105 ;  /* 0x0000006900697308 */ /* 0x000ea20000000800 */
[----:B---3--:R-:W-:Y:S01]  /*bd70*/  FADD.FTZ R6, R112, R11 ;  /* 0x0000000b70067221 */ /* 0x008fe20000010000 */
[----:B0-----:R-:W-:Y:S02]  /*bd80*/  F2FP.BF16.F32.PACK_AB R158, R180, R91 ;  /* 0x0000005bb49e723e */ /* 0x001fe400000010ff */
[----:B------:R-:W-:-:S04]  /*bd90*/  F2FP.BF16.F32.PACK_AB R142, R112, R103 ;  /* 0x00000067708e723e */ /* 0x000fc800000010ff */
[----:B------:R-:W0:Y:S01]  /*bda0*/  MUFU.EX2 R126, R126 ;  /* 0x0000007e007e7308 */ /* 0x000e220000000800 */
[C---:B----4-:R-:W-:Y:S01]  /*bdb0*/  FADD.FTZ R7, R141.reuse, R7 ;  /* 0x000000078d077221 */ /* 0x050fe20000010000 */
[----:B------:R-:W-:-:S06]  /*bdc0*/  F2FP.BF16.F32.PACK_AB R141, R141, R122 ;  /* 0x0000007a8d8d723e */ /* 0x000fcc00000010ff */
[----:B------:R-:W3:Y:S01]  /*bdd0*/  MUFU.EX2 R143, R176 ;  /* 0x000000b0008f7308 */ /* 0x000ee20000000800 */
[----:B--2---:R-:W-:-:S07]  /*bde0*/  FADD.FTZ R11, R105, R6 ;  /* 0x00000006690b7221 */ /* 0x004fce0000010000 */
[----:B------:R-:W2:Y:S01]  /*bdf0*/  MUFU.EX2 R137, R130 ;  /* 0x0000008200897308 */ /* 0x000ea20000000800 */
[----:B0-----:R-:W-:-:S07]  /*be00*/  FADD.FTZ R6, R126, R7 ;  /* 0x000000077e067221 */ /* 0x001fce0000010000 */
[----:B------:R-:W0:Y:S01]  /*be10*/  MUFU.EX2 R116, R116 ;  /* 0x0000007400747308 */ /* 0x000e220000000800 */
[C---:B---3--:R-:W-:Y:S01]  /*be20*/  FADD.FTZ R6, R143.reuse, R6 ;  /* 0x000000068f067221 */ /* 0x048fe20000010000 */
[----:B------:R-:W-:-:S06]  /*be30*/  F2FP.BF16.F32.PACK_AB R143, R143, R126 ;  /* 0x0000007e8f8f723e */ /* 0x000fcc00000010ff */
[----:B------:R-:W3:Y:S01]  /*be40*/  MUFU.EX2 R178, R178 ;  /* 0x000000b200b27308 */ /* 0x000ee20000000800 */
[----:B--2---:R-:W-:-:S07]  /*be50*/  FADD.FTZ R6, R137, R6 ;  /* 0x0000000689067221 */ /* 0x004fce0000010000 */
[----:B------:R-:W2:Y:S01]  /*be60*/  MUFU.EX2 R138, R138 ;  /* 0x0000008a008a7308 */ /* 0x000ea20000000800 */
[C---:B0-----:R-:W-:Y:S01]  /*be70*/  FADD.FTZ R11, R116.reuse, R11 ;  /* 0x0000000b740b7221 */ /* 0x041fe20000010000 */
[----:B------:R-:W-:-:S06]  /*be80*/  F2FP.BF16.F32.PACK_AB R136, R116, R105 ;  /* 0x000000697488723e */ /* 0x000fcc00000010ff */
[----:B------:R-:W0:Y:S01]  /*be90*/  MUFU.EX2 R139, R134 ;  /* 0x00000086008b7308 */ /* 0x000e220000000800 */
[C---:B---3--:R-:W-:Y:S01]  /*bea0*/  FADD.FTZ R6, R178.reuse, R6 ;  /* 0x00000006b2067221 */ /* 0x048fe20000010000 */
[----:B------:R-:W-:-:S06]  /*beb0*/  F2FP.BF16.F32.PACK_AB R137, R178, R137 ;  /* 0x00000089b289723e */ /* 0x000fcc00000010ff */
[----:B------:R-:W3:Y:S01]  /*bec0*/  MUFU.EX2 R107, R107 ;  /* 0x0000006b006b7308 */ /* 0x000ee20000000800 */
[----:B--2---:R-:W-:Y:S01]  /*bed0*/  FADD.FTZ R20, R138, R11 ;  /* 0x0000000b8a147221 */ /* 0x004fe20000010000 */
[----:B------:R-:W-:-:S06]  /*bee0*/  IMAD.MOV.U32 R11, RZ, RZ, R8 ;  /* 0x000000ffff0b7224 */ /* 0x000fcc00078e0008 */
[----:B------:R-:W2:Y:S01]  /*bef0*/  MUFU.EX2 R104, R104 ;  /* 0x0000006800687308 */ /* 0x000ea20000000800 */
[----:B0-----:R-:W-:Y:S01]  /*bf00*/  FADD.FTZ R6, R139, R6 ;  /* 0x000000068b067221 */ /* 0x001fe20000010000 */
[C---:B---3--:R-:W-:Y:S01]  /*bf10*/  FADD.FTZ R7, R107.reuse, R20 ;  /* 0x000000146b077221 */ /* 0x048fe20000010000 */
[----:B------:R-:W-:Y:S02]  /*bf20*/  F2FP.BF16.F32.PACK_AB R138, R107, R138 ;  /* 0x0000008a6b8a723e */ /* 0x000fe400000010ff */
[C---:B--2---:R-:W-:Y:S01]  /*bf30*/  FADD.FTZ R6, R104.reuse, R6 ;  /* 0x0000000668067221 */ /* 0x044fe20000010000 */
[----:B------:R-:W-:Y:S01]  /*bf40*/  F2FP.BF16.F32.PACK_AB R139, R104, R139 ;  /* 0x0000008b688b723e */ /* 0x000fe200000010ff */
[----:B-1----:R-:W-:Y:S06]  /*bf50*/  @P1 BRA `(.L_x_1160) ;  /* 0xffffffd000a41947 */ /* 0x002fec000383ffff */
.L_x_1143:
        /* <DEDUP_REMOVED lines=67> */
.L_x_1161:
[----:B------:R-:W-:Y:S01]  /*c390*/  ULEA UR5, UR36, UR37, 0x3 ;  /* 0x0000002524057291 */ /* 0x000fe2000f8e183f */
[----:B------:R-:W-:-:S05]  /*c3a0*/  IMAD.U32 R0, RZ, RZ, UR38 ;  /* 0x00000026ff007e24 */ /* 0x000fca000f8e00ff */
[----:B------:R-:W-:-:S04]  /*c3b0*/  SHF.L.U32 R0, R0, 0x1f, RZ ;  /* 0x0000001f00007819 */ /* 0x000fc800000006ff */
[----:B------:R0:W1:Y:S01]  /*c3c0*/  SYNCS.PHASECHK.TRANS64.TRYWAIT P1, [UR5+0x2a850], R0 ;  /* 0x02a85000ff0075a7 */ /* 0x0000620008020145 */
[----:B------:R-:W-:Y:S05]  /*c3d0*/  @!P0 BRA `(.L_x_1162) ;  /* 0x0000000000048947 */ /* 0x000fea0003800000 */
[----:B------:R-:W-:Y:S01]  /*c3e0*/  BPT.TRAP 0x1 ;  /* 0x000000040000795c */ /* 0x000fe20000300000 */
.L_x_1162:
[----:B-1----:R-:W-:Y:S05]  /*c3f0*/  @P1 BRA `(.L_x_1163) ;  /* 0x0000000000081947 */ /* 0x002fea0003800000 */
[----:B------:R-:W1:Y:S02]  /*c400*/  SYNCS.PHASECHK.TRANS64.TRYWAIT P0, [UR5+0x2a850], R0 ;  /* 0x02a85000ff0075a7 */ /* 0x000e640008000145 */
[----:B-1----:R-:W-:Y:S05]  /*c410*/  @!P0 BRA `(.L_x_1164) ;  /* 0x0000007400e88947 */ /* 0x002fea0003800000 */
.L_x_1163:
[----:B------:R-:W-:Y:S01]  /*c420*/  UIADD3 UR37, UR37, 0x400, URZ ;  /* 0x0000040025257890 */ /* 0x000fe2000fffe03f */
[----:B------:R-:W-:Y:S01]  /*c430*/  WARPGROUP.ARRIVE ;  /* 0x00000000000079c5 */ /* 0x000fe20000000000 */
[----:B------:R-:W-:Y:S01]  /*c440*/  UMOV UR7, 0x40000040 ;  /* 0x4000004000077882 */ /* 0x000fe20000000000 */
[----:B-1----:R-:W1:Y:S01]  /*c450*/  SHFL.BFLY PT, R5, R6, 0x2, 0x1f ;  /* 0x0c401f0006057f89 */ /* 0x002e6200000e0000 */
[----:B------:R-:W-:Y:S01]  /*c460*/  USHF.R.U32.HI UR37, URZ, 0x4, UR37 ;  /* 0x000000043f257899 */ /* 0x000fe20008011625 */
[----:B------:R-:W-:Y:S02]  /*c470*/  IMAD.MOV.U32 R4, RZ, RZ, RZ ;  /* 0x000000ffff047224 */ /* 0x000fe400078e00ff */
[----:B0-----:R-:W0:Y:S01]  /*c480*/  SHFL.BFLY PT, R0, R7, 0x2, 0x1f ;  /* 0x0c401f0007007f89 */ /* 0x001e2200000e0000 */
[----:B------:R-:W-:Y:S01]  /*c490*/  ULOP3.LUT UR37, UR37, 0x3fff, URZ, 0xc0, !UPT ;  /* 0x00003fff25257892 */ /* 0x000fe2000f8ec03f */
[----:B------:R-:W-:Y:S01]  /*c4a0*/  IMAD.MOV.U32 R10, RZ, RZ, RZ ;  /* 0x000000ffff0a7224 */ /* 0x000fe200078e00ff */
[----:B------:R-:W2:Y:S02]  /*c4b0*/  S2R R13, SR_TID.X ;  /* 0x00000000000d7919 */ /* 0x000ea40000002100 */
[----:B------:R-:W-:Y:S01]  /*c4c0*/  ULOP3.LUT UR4, UR37, 0x3000000, URZ, 0xfc, !UPT ;  /* 0x0300000025047892 */ /* 0x000fe2000f8efc3f */
[----:B------:R-:W-:-:S02]  /*c4d0*/  IMAD.MOV.U32 R88, RZ, RZ, -0x800000 ;  /* 0xff800000ff587424 */ /* 0x000fc400078e00ff */
[----:B------:R-:W-:Y:S01]  /*c4e0*/  IMAD.MOV.U32 R89, RZ, RZ, -0x800000 ;  /* 0xff800000ff597424 */ /* 0x000fe200078e00ff */
[----:B------:R-:W-:Y:S01]  /*c4f0*/  UIMAD UR4, UR36, 0x600, UR4 ;  /* 0x00000600240478a4 */ /* 0x000fe2000f8e0204 */
[----:B------:R-:W-:Y:S01]  /*c500*/  VIADD R165, R165, 0x1 ;  /* 0x00000001a5a57836 */ /* 0x000fe20000000000 */
[----:B------:R-:W-:-:S04]  /*c510*/  UIADD3 UR36, UR36, 0x1, URZ ;  /* 0x0000000124247890 */ /* 0x000fc8000fffe03f */
[----:B------:R-:W-:Y:S01]  /*c520*/  UISETP.NE.AND UP0, UPT, UR36, 0x2, UPT ;  /* 0x000000022400788c */ /* 0x000fe2000bf05270 */
[----:B------:R-:W-:Y:S02]  /*c530*/  UMOV UR6, UR4 ;  /* 0x0000000400067c82 */ /* 0x000fe40008000000 */
[----:B------:R-:W-:Y:S01]  /*c540*/  HGMMA.64x128x16.F32.BF16 R24, R156, gdesc[UR4].tnspB, R24, gsb0 ;  /* 0x41e000049c187df0 */ /* 0x000fe20008001818 */
[----:B------:R-:W-:Y:S01]  /*c550*/  UIADD3 UR6, UR4, 0x80, URZ ;  /* 0x0000008004067890 */ /* 0x000fe2000fffe03f */
[----:B-1----:R-:W-:Y:S01]  /*c560*/  FADD.FTZ R2, R5, R6 ;  /* 0x0000000605027221 */ /* 0x002fe20000010000 */
[----:B------:R-:W-:Y:S01]  /*c570*/  UMOV UR7, 0x40000040 ;  /* 0x4000004000077882 */ /* 0x000fe20000000000 */
[----:B------:R-:W-:Y:S01]  /*c580*/  USEL UR36, UR36, URZ, UP0 ;  /* 0x0000003f24247287 */ /* 0x000fe20008000000 */
[----:B0-----:R-:W-:Y:S02]  /*c590*/  FADD.FTZ R0, R0, R7 ;  /* 0x0000000700007221 */ /* 0x001fe40000010000 */
[----:B------:R-:W0:Y:S04]  /*c5a0*/  SHFL.BFLY PT, R11, R2, 0x1, 0x1f ;  /* 0x0c201f00020b7f89 */ /* 0x000e2800000e0000 */
[----:B------:R-:W1:Y:S01]  /*c5b0*/  SHFL.BFLY PT, R5, R0, 0x1, 0x1f ;  /* 0x0c201f0000057f89 */ /* 0x000e6200000e0000 */
[----:B--2---:R-:W-:Y:S01]  /*c5c0*/  LOP3.LUT P2, RZ, R13, 0x7f, RZ, 0xc0, !PT ;  /* 0x0000007f0dff7812 */ /* 0x004fe2000784c0ff */
[----:B0-----:R-:W-:Y:S01]  /*c5d0*/  FADD.FTZ R11, R2, R11 ;  /* 0x0000000b020b7221 */ /* 0x001fe20000010000 */
[----:B------:R-:W-:-:S02]  /*c5e0*/  IMAD.U32 R2, RZ, RZ, UR5 ;  /* 0x00000005ff027e24 */ /* 0x000fc4000f8e00ff */
[----:B-1----:R-:W-:Y:S02]  /*c5f0*/  FADD.FTZ R12, R0, R5 ;  /* 0x00000005000c7221 */ /* 0x002fe40000010000 */
[----:B------:R-:W-:-:S07]  /*c600*/  FSETP.NE.FTZ.AND P1, PT, R11, RZ, PT ;  /* 0x000000ff0b00720b */ /* 0x000fce0003f35000 */
[----:B------:R-:W-:Y:S01]  /*c610*/  @!P2 VIADD R2, R2, 0x2a860 ;  /* 0x0002a8600202a836 */ /* 0x000fe20000000000 */
[----:B------:R-:W-:-:S04]  /*c620*/  FSETP.NE.FTZ.AND P0, PT, R12, RZ, PT ;  /* 0x000000ff0c00720b */ /* 0x000fc80003f15000 */
[----:B------:R-:W-:Y:S01]  /*c630*/  @!P2 PRMT R2, RZ, 0x654, R2 ;  /* 0x00000654ff02a816 */ /* 0x000fe20000000002 */
[----:B------:R-:W0:Y:S01]  /*c640*/  @P1 MUFU.LG2 R7, R11 ;  /* 0x0000000b00071308 */ /* 0x000e220000000c00 */
[----:B------:R-:W-:-:S07]  /*c650*/  @P1 FMUL.FTZ R6, R9, 0.69314718246459960938 ;  /* 0x3f31721809061820 */ /* 0x000fce0000410000 */
[----:B------:R-:W-:Y:S01]  /*c660*/  @P0 FMUL.FTZ R0, R9, 0.69314718246459960938 ;  /* 0x3f31721809000820 */ /* 0x000fe20000410000 */
[----:B------:R-:W1:Y:S08]  /*c670*/  @P0 MUFU.LG2 R5, R12 ;  /* 0x0000000c00050308 */ /* 0x000e700000000c00 */
[----:B------:R-:W2:Y:S01]  /*c680*/  @P0 MUFU.RCP R4, R12 ;  /* 0x0000000c00040308 */ /* 0x000ea20000001000 */
[----:B0-----:R-:W-:-:S04]  /*c690*/  @P1 FMUL.FTZ R7, R7, 0.69314718246459960938 ;  /* 0x3f31721807071820 */ /* 0x001fc80000410000 */
[----:B------:R-:W-:-:S03]  /*c6a0*/  @P1 FFMA.FTZ R88, R6, R8, R7 ;  /* 0x0000000806581223 */ /* 0x000fc60000010007 */
[----:B------:R-:W0:Y:S01]  /*c6b0*/  @P1 MUFU.RCP R10, R11 ;  /* 0x0000000b000a1308 */ /* 0x000e220000001000 */
[----:B-1----:R-:W-:-:S04]  /*c6c0*/  @P0 FMUL.FTZ R5, R5, 0.69314718246459960938 ;  /* 0x3f31721805050820 */ /* 0x002fc80000410000 */
[----:B------:R-:W-:Y:S01]  /*c6d0*/  @P0 FFMA.FTZ R89, R0, R3, R5 ;  /* 0x0000000300590223 */ /* 0x000fe20000010005 */
[----:B------:R-:W-:Y:S01]  /*c6e0*/  PLOP3.LUT P0, PT, PT, PT, PT, 0x8, 0x0 ;  /* 0x000000000000781c */ /* 0x000fe20003f0e170 */
        /* <DEDUP_REMOVED lines=21> */
[----:B------:R-:W-:-:S04]  /*c840*/  USEL UR4, URZ, 0x1, UP0 ;  /* 0x000000013f047887 */ /* 0x000fc80008000000 */
[----:B------:R-:W-:Y:S01]  /*c850*/  ULOP3.LUT UR38, UR38, UR4, URZ, 0x3c, !UPT ;  /* 0x0000000426267292 */ /* 0x000fe2000f8e3c3f */
[----:B------:R-:W-:Y:S02]  /*c860*/  WARPGROUP.DEPBAR.LE gsb0, 0x0 ;  /* 0x00008000000079c5 */ /* 0x000fe40000010000 */
[----:B------:R-:W-:-:S06]  /*c870*/  WARPGROUP.ARRIVE ;  /* 0x00000000000079c5 */ /* 0x000fcc0000000000 */
[----:B------:R-:W-:Y:S03]  /*c880*/  HGMMA.64x128x16.F32.BF16 R24, R136, gdesc[UR4].tnspB, R24, gsb0 ;  /* 0x41e0000488187df0 */ /* 0x000fe60008001818 */
[----:B------:R-:W-:Y:S02]  /*c890*/  WARPGROUP.DEPBAR.LE gsb0, 0x0 ;  /* 0x00008000000079c5 */ /* 0x000fe40000010000 */
[----:B------:R1:W-:Y:S01]  /*c8a0*/  @!P2 SYNCS.ARRIVE.TRANS64.RED.A1T0 RZ, [R2+URZ], RZ ;  /* 0x000000ff02ffa9a7 */ /* 0x0003e2000810043f */
[-C--:B--2---:R-:W-:Y:S01]  /*c8b0*/  FMUL.FTZ R6, R28, R4.reuse ;  /* 0x000000041c067220 */ /* 0x084fe20000410000 */
[-C--:B------:R-:W-:Y:S01]  /*c8c0*/  FMUL.FTZ R90, R44, R4.reuse ;  /* 0x000000042c5a7220 */ /* 0x080fe20000410000 */
[----:B------:R-:W-:Y:S01]  /*c8d0*/  FMUL.FTZ R93, R45, R4 ;  /* 0x000000042d5d7220 */ /* 0x000fe20000410000 */
[-C--:B0-----:R-:W-:Y:S01]  /*c8e0*/  FMUL.FTZ R101, R46, R10.reuse ;  /* 0x0000000a2e657220 */ /* 0x081fe20000410000 */
        /* <DEDUP_REMOVED lines=59> */
[----:B-1----:R-:W-:-:S07]  /*cca0*/  FMUL.FTZ R87, R87, R10 ;  /* 0x0000000a57577220 */ /* 0x002fce0000410000 */
.L_x_1094:
[----:B------:R-:W0:Y:S01]  /*ccb0*/  S2R R5, SR_CgaCtaId ;  /* 0x0000000000057919 */ /* 0x000e220000008800 */
[----:B------:R-:W-:Y:S01]  /*ccc0*/  MOV R16, 0x400 ;  /* 0x0000040000107802 */ /* 0x000fe20000000f00 */
[----:B------:R-:W-:Y:S01]  /*ccd0*/  BSSY B0, `(.L_x_1165) ;  /* 0x00001c7000007945 */ /* 0x000fe20003800000 */
[----:B------:R-:W-:Y:S02]  /*cce0*/  BAR.SYNC.DEFER_BLOCKING 0x5, 0x180 ;  /* 0x0146000000007b1d */ /* 0x000fe40000010000 */
[----:B0-----:R-:W-:-:S05]  /*ccf0*/  LEA R16, R5, R16, 0x18 ;  /* 0x0000001005107211 */ /* 0x001fca00078ec0ff */
[----:B------:R0:W1:Y:S01]  /*cd00*/  LDS R0, [R16+0x2a8d0] ;  /* 0x02a8d00010007984 */ /* 0x0000620000000800 */
[----:B------:R-:W-:Y:S06]  /*cd10*/  BAR.ARV 0x4, 0x180 ;  /* 0x0106000000007b1d */ /* 0x000fec0000002000 */
[----:B------:R-:W-:Y:S05]  /*cd20*/  @P0 BRA `(.L_x_1166) ;  /* 0x0000001000b00947 */ /* 0x000fea0003800000 */
[----:B------:R-:W2:Y:S01]  /*cd30*/  S2R R5, SR_SWINHI ;  /* 0x0000000000057919 */ /* 0x000ea20000002f00 */
[----:B------:R-:W3:Y:S01]  /*cd40*/  LDC R22, c[0x0][0xbe8] ;  /* 0x0002fa00ff167b82 */ /* 0x000ee20000000800 */
[----:B------:R-:W-:Y:S01]  /*cd50*/  SHF.R.S32.HI R54, RZ, 0x1f, R163 ;  /* 0x0000001fff367819 */ /* 0x000fe200000114a3 */
[----:B------:R-:W-:Y:S01]  /*cd60*/  ULDC.64 UR4, c[0x0][0xb90] ;  /* 0x0002e40000047ab9 */ /* 0x000fe20000000a00 */
[----:B------:R-:W-:Y:S01]  /*cd70*/  IMAD R9, R164, 0x40, R23 ;  /* 0x00000040a4097824 */ /* 0x000fe200078e0217 */
[----:B------:R-:W-:Y:S01]  /*cd80*/  F2FP.BF16.F32.PACK_AB R6, R29, R6 ;  /* 0x000000061d06723e */ /* 0x000fe200000010ff */
[----:B------:R-:W-:Y:S01]  /*cd90*/  IMAD.WIDE.U32 R10, R163, UR4, RZ ;  /* 0x00000004a30a7c25 */ /* 0x000fe2000f8e00ff */
[----:B------:R-:W-:Y:S01]  /*cda0*/  F2FP.BF16.F32.PACK_AB R7, R7, R28 ;  /* 0x0000001c0707723e */ /* 0x000fe200000010ff */
[----:B------:R-:W-:Y:S01]  /*cdb0*/  ULDC UR6, c[0x0][0xa88] ;  /* 0x0002a20000067ab9 */ /* 0x000fe20000000800 */
[----:B------:R-:W-:Y:S01]  /*cdc0*/  SHF.R.S32.HI R112, RZ, 0x1f, R161 ;  /* 0x0000001fff707819 */ /* 0x000fe200000114a1 */
[----:B------:R-:W-:Y:S01]  /*cdd0*/  IMAD R2, R54, UR4, RZ ;  /* 0x0000000436027c24 */ /* 0x000fe2000f8e02ff */
[----:B------:R-:W-:Y:S01]  /*cde0*/  F2FP.BF16.F32.PACK_AB R44, R45, R44 ;  /* 0x0000002c2d2c723e */ /* 0x000fe200000010ff */
[----:B------:R-:W-:Y:S01]  /*cdf0*/  ULDC.64 UR8, c[0x0][0x208] ;  /* 0x0000820000087ab9 */ /* 0x000fe20000000a00 */
[----:B------:R-:W-:Y:S01]  /*ce00*/  F2FP.BF16.F32.PACK_AB R80, R81, R80 ;  /* 0x000000505150723e */ /* 0x000fe200000010ff */
[----:B------:R-:W-:Y:S01]  /*ce10*/  IMAD R13, R163, UR5, R2 ;  /* 0x00000005a30d7c24 */ /* 0x000fe2000f8e0202 */
[----:B------:R-:W-:Y:S01]  /*ce20*/  ULDC.64 UR4, c[0x0][0xb98] ;  /* 0x0002e60000047ab9 */ /* 0x000fe20000000a00 */
[----:B------:R-:W-:-:S02]  /*ce30*/  F2FP.BF16.F32.PACK_AB R45, R75, R74 ;  /* 0x0000004a4b2d723e */ /* 0x000fc400000010ff */
[----:B------:R-:W-:Y:S01]  /*ce40*/  IMAD.IADD R11, R11, 0x1, R13 ;  /* 0x000000010b0b7824 */ /* 0x000fe200078e020d */
[----:B------:R-:W-:Y:S02]  /*ce50*/  F2FP.BF16.F32.PACK_AB R47, R50, R47 ;  /* 0x0000002f322f723e */ /* 0x000fe400000010ff */
[----:B------:R-:W-:Y:S01]  /*ce60*/  F2FP.BF16.F32.PACK_AB R81, R83, R82 ;  /* 0x000000525351723e */ /* 0x000fe200000010ff */
[----:B------:R-:W-:Y:S01]  /*ce70*/  IMAD.WIDE.U32 R10, R161, UR4, R10 ;  /* 0x00000004a10a7c25 */ /* 0x000fe2000f8e000a */
[----:B------:R-:W-:Y:S02]  /*ce80*/  F2FP.BF16.F32.PACK_AB R82, R85, R84 ;  /* 0x000000545552723e */ /* 0x000fe400000010ff */
[----:B------:R-:W-:Y:S01]  /*ce90*/  F2FP.BF16.F32.PACK_AB R83, R87, R86 ;  /* 0x000000565753723e */ /* 0x000fe200000010ff */
[----:B---3--:R-:W-:Y:S01]  /*cea0*/  IMAD R78, R22, UR6, RZ ;  /* 0x00000006164e7c24 */ /* 0x008fe2000f8e02ff */
[----:B------:R-:W-:Y:S02]  /*ceb0*/  MOV R34, R16 ;  /* 0x0000001000227202 */ /* 0x000fe40000000f00 */
[----:B--2---:R-:W-:-:S03]  /*cec0*/  MOV R35, R5 ;  /* 0x0000000500237202 */ /* 0x004fc60000000f00 */
[----:B------:R-:W-:-:S04]  /*ced0*/  IMAD.WIDE R4, R169, 0x2, R34 ;  /* 0x00000002a9047825 */ /* 0x000fc800078e0222 */
[----:B------:R-:W-:Y:S01]  /*cee0*/  IMAD.WIDE R34, R9, 0x2, R34 ;  /* 0x0000000209227825 */ /* 0x000fe200078e0222 */
[C---:B------:R-:W-:Y:S02]  /*cef0*/  IADD3 R73, P1, R4.reuse, 0x4040, RZ ;  /* 0x0000404004497810 */ /* 0x040fe40007f3e0ff */
[C---:B------:R-:W-:Y:S02]  /*cf00*/  IADD3 R43, P0, R4.reuse, 0x4060, RZ ;  /* 0x00004060042b7810 */ /* 0x040fe40007f1e0ff */
[----:B------:R-:W-:Y:S01]  /*cf10*/  IADD3 R31, P3, R4, 0x4000, RZ ;  /* 0x00004000041f7810 */ /* 0x000fe20007f7e0ff */
[--C-:B------:R-:W-:Y:S01]  /*cf20*/  IMAD.X R41, RZ, RZ, R5.reuse, P1 ;  /* 0x000000ffff297224 */ /* 0x100fe200008e0605 */
[----:B------:R-:W-:Y:S02]  /*cf30*/  ISETP.NE.AND P1, PT, R22, 0x1, PT ;  /* 0x000000011600780c */ /* 0x000fe40003f25270 */
[----:B------:R-:W-:Y:S01]  /*cf40*/  LOP3.LUT R42, R43, 0x380, RZ, 0xc0, !PT ;  /* 0x000003802b2a7812 */ /* 0x000fe200078ec0ff */
[----:B------:R-:W-:Y:S01]  /*cf50*/  IMAD.X R37, RZ, RZ, R5, P3 ;  /* 0x000000ffff257224 */ /* 0x000fe200018e0605 */
[----:B------:R-:W-:-:S02]  /*cf60*/  IADD3 R21, P6, R4, 0x20, RZ ;  /* 0x0000002004157810 */ /* 0x000fc40007fde0ff */
[----:B------:R-:W-:Y:S02]  /*cf70*/  IADD3 R33, P2, R4, 0x4020, RZ ;  /* 0x0000402004217810 */ /* 0x000fe40007f5e0ff */
[----:B------:R-:W-:Y:S01]  /*cf80*/  SHF.R.U64 R42, R42, 0x3, RZ ;  /* 0x000000032a2a7819 */ /* 0x000fe200000012ff */
[--C-:B------:R-:W-:Y:S01]  /*cf90*/  IMAD.X R15, RZ, RZ, R5.reuse, P6 ;  /* 0x000000ffff0f7224 */ /* 0x100fe200030e0605 */
[----:B------:R-:W-:Y:S01]  /*cfa0*/  LOP3.LUT R14, R73, 0x380, RZ, 0xc0, !PT ;  /* 0x00000380490e7812 */ /* 0x000fe200078ec0ff */
[----:B------:R-:W-:Y:S01]  /*cfb0*/  IMAD.X R39, RZ, RZ, R5, P2 ;  /* 0x000000ffff277224 */ /* 0x000fe200010e0605 */
[----:B------:R-:W-:Y:S01]  /*cfc0*/  LOP3.LUT R8, R31, 0x380, RZ, 0xc0, !PT ;  /* 0x000003801f087812 */ /* 0x000fe200078ec0ff */
[----:B------:R-:W2:Y:S01]  /*cfd0*/  @P1 LDC R72, c[0x0][0xbec] ;  /* 0x0002fb00ff481b82 */ /* 0x000ea20000000800 */
[----:B------:R-:W-:Y:S02]  /*cfe0*/  LOP3.LUT R2, R21, 0x380, RZ, 0xc0, !PT ;  /* 0x0000038015027812 */ /* 0x000fe400078ec0ff */
[----:B------:R-:W-:-:S02]  /*cff0*/  LOP3.LUT R12, R33, 0x380, RZ, 0xc0, !PT ;  /* 0x00000380210c7812 */ /* 0x000fc400078ec0ff */
[----:B------:R-:W-:Y:S01]  /*d000*/  LOP3.LUT R42, R42, R43, RZ, 0x3c, !PT ;  /* 0x0000002b2a2a7212 */ /* 0x000fe200078e3cff */
[--C-:B------:R-:W-:Y:S01]  /*d010*/  IMAD.X R43, RZ, RZ, R5.reuse, P0 ;  /* 0x000000ffff2b7224 */ /* 0x100fe200000e0605 */
[----:B------:R-:W-:Y:S01]  /*d020*/  SHF.R.U64 R14, R14, 0x3, RZ ;  /* 0x000000030e0e7819 */ /* 0x000fe200000012ff */
[----:B------:R-:W3:Y:S01]  /*d030*/  @P1 LDC R111, c[0x0][0xbf0] ;  /* 0x0002fc00ff6f1b82 */ /* 0x000ee20000000800 */
[----:B------:R-:W-:Y:S02]  /*d040*/  SHF.R.U64 R8, R8, 0x3, RZ ;  /* 0x0000000308087819 */ /* 0x000fe400000012ff */
[----:B------:R-:W-:Y:S02]  /*d050*/  IADD3 R51, P4, R4, 0x60, RZ ;  /* 0x0000006004337810 */ /* 0x000fe40007f9e0ff */
[----:B------:R-:W-:Y:S02]  /*d060*/  SHF.R.U64 R2, R2, 0x3, RZ ;  /* 0x0000000302027819 */ /* 0x000fe400000012ff */
[----:B------:R-:W-:Y:S01]  /*d070*/  IADD3 R25, P5, R4, 0x40, RZ ;  /* 0x0000004004197810 */ /* 0x000fe20007fbe0ff */
[----:B------:R-:W-:Y:S01]  /*d080*/  IMAD.X R13, RZ, RZ, R5, P4 ;  /* 0x000000ffff0d7224 */ /* 0x000fe200020e0605 */
[----:B------:R-:W-:-:S02]  /*d090*/  SHF.R.U64 R12, R12, 0x3, RZ ;  /* 0x000000030c0c7819 */ /* 0x000fc400000012ff */
[----:B------:R-:W-:Y:S02]  /*d0a0*/  LOP3.LUT R40, R14, R73, RZ, 0x3c, !PT ;  /* 0x000000490e287212 */ /* 0x000fe400078e3cff */
[----:B------:R-:W-:Y:S02]  /*d0b0*/  LOP3.LUT R36, R8, R31, RZ, 0x3c, !PT ;  /* 0x0000001f08247212 */ /* 0x000fe400078e3cff */
[----:B------:R-:W-:Y:S02]  /*d0c0*/  LOP3.LUT R9, R4, 0x380, RZ, 0xc0, !PT ;  /* 0x0000038004097812 */ /* 0x000fe400078ec0ff */
[----:B------:R-:W-:Y:S02]  /*d0d0*/  LOP3.LUT R14, R2, R21, RZ, 0x3c, !PT ;  /* 0x00000015020e7212 */ /* 0x000fe400078e3cff */
[----:B------:R-:W-:Y:S02]  /*d0e0*/  LOP3.LUT R8, R51, 0x380, RZ, 0xc0, !PT ;  /* 0x0000038033087812 */ /* 0x000fe400078ec0ff */
[----:B------:R-:W-:-:S02]  /*d0f0*/  LOP3.LUT R38, R12, R33, RZ, 0x3c, !PT ;  /* 0x000000210c267212 */ /* 0x000fc400078e3cff */
[----:B------:R-:W-:Y:S02]  /*d100*/  LOP3.LUT R2, R25, 0x380, RZ, 0xc0, !PT ;  /* 0x0000038019027812 */ /* 0x000fe400078ec0ff */
[----:B------:R-:W-:Y:S01]  /*d110*/  MOV R79, R42 ;  /* 0x0000002a004f7202 */ /* 0x000fe20000000f00 */
[----:B------:R-:W-:Y:S01]  /*d120*/  IMAD.IADD R43, R19, 0x1, R17 ;  /* 0x00000001132b7824 */ /* 0x000fe200078e0211 */
[----:B------:R-:W-:Y:S02]  /*d130*/  SHF.R.U64 R9, R9, 0x3, RZ ;  /* 0x0000000309097819 */ /* 0x000fe400000012ff */
[----:B------:R-:W-:Y:S02]  /*d140*/  SHF.R.U64 R8, R8, 0x3, RZ ;  /* 0x0000000308087819 */ /* 0x000fe400000012ff */
[----:B------:R-:W-:Y:S02]  /*d150*/  SHF.R.U64 R2, R2, 0x3, RZ ;  /* 0x0000000302027819 */ /* 0x000fe400000012ff */
[----:B------:R-:W-:Y:S01]  /*d160*/  MOV R109, R38 ;  /* 0x00000026006d7202 */ /* 0x000fe20000000f00 */
[----:B--2---:R-:W-:Y:S01]  /*d170*/  @P1 IMAD.HI.U32 R38, R43, R72, RZ ;  /* 0x000000482b261227 */ /* 0x004fe200078e00ff */
[----:B------:R-:W-:-:S02]  /*d180*/  LOP3.LUT R4, R9, R4, RZ, 0x3c, !PT ;  /* 0x0000000409047212 */ /* 0x000fc400078e3cff */
[----:B------:R-:W-:Y:S01]  /*d190*/  LOP3.LUT R12, R8, R51, RZ, 0x3c, !PT ;  /* 0x00000033080c7212 */ /* 0x000fe200078e3cff */
[----:B------:R-:W-:Y:S01]  /*d1a0*/  IMAD.MOV.U32 R39, RZ, RZ, R43 ;  /* 0x000000ffff277224 */ /* 0x000fe200078e002b */
[----:B------:R-:W-:Y:S01]  /*d1b0*/  LOP3.LUT R8, R2, R25, RZ, 0x3c, !PT ;  /* 0x0000001902087212 */ /* 0x000fe200078e3cff */
[----:B------:R-:W-:Y:S01]  /*d1c0*/  IMAD.X R9, RZ, RZ, R5, P5 ;  /* 0x000000ffff097224 */ /* 0x000fe200028e0605 */
[C---:B------:R-:W-:Y:S02]  /*d1d0*/  IADD3 R25, P0, R34.reuse, 0x6000, RZ ;  /* 0x0000600022197810 */ /* 0x040fe40007f1e0ff */
[----:B---3--:R-:W-:Y:S02]  /*d1e0*/  @P1 SHF.R.U32.HI R39, RZ, R111, R38 ;  /* 0x0000006fff271219 */ /* 0x008fe40000011626 */
[----:B------:R-:W-:Y:S02]  /*d1f0*/  IADD3 R33, P6, R34, 0x1000, RZ ;  /* 0x0000100022217810 */ /* 0x000fe40007fde0ff */
[----:B------:R-:W-:-:S02]  /*d200*/  MOV R51, R4 ;  /* 0x0000000400337202 */ /* 0x000fc40000000f00 */
[----:B------:R-:W-:Y:S02]  /*d210*/  F2FP.BF16.F32.PACK_AB R4, R98, R3 ;  /* 0x000000036204723e */ /* 0x000fe400000010ff */
[----:B------:R-:W-:Y:S01]  /*d220*/  F2FP.BF16.F32.PACK_AB R5, R27, R110 ;  /* 0x0000006e1b05723e */ /* 0x000fe200000010ff */
[----:B------:R-:W-:Y:S01]  /*d230*/  BAR.SYNC.DEFER_BLOCKING 0x1, 0x100 ;  /* 0x0044000000007b1d */ /* 0x000fe20000010000 */
[----:B------:R-:W-:Y:S02]  /*d240*/  LOP3.LUT R24, R25, 0x380, RZ, 0xc0, !PT ;  /* 0x0000038019187812 */ /* 0x000fe400078ec0ff */
[----:B------:R-:W-:Y:S01]  /*d250*/  MOV R110, R36 ;  /* 0x00000024006e7202 */ /* 0x000fe20000000f00 */
[----:B------:R-:W-:Y:S01]  /*d260*/  IMAD.IADD R37, R168, 0x1, R17 ;  /* 0x00000001a8257824 */ /* 0x000fe200078e0211 */
[----:B------:R-:W-:Y:S01]  /*d270*/  MOV R36, R14 ;  /* 0x0000000e00247202 */ /* 0x000fe20000000f00 */
[----:B------:R-:W-:Y:S01]  /*d280*/  IMAD.MOV R15, RZ, RZ, -R39 ;  /* 0x000000ffff0f7224 */ /* 0x000fe200078e0a27 */
[----:B------:R-:W-:-:S02]  /*d290*/  LOP3.LUT R32, R33, 0x380, RZ, 0xc0, !PT ;  /* 0x0000038021207812 */ /* 0x000fc400078ec0ff */
[----:B------:R-:W-:Y:S01]  /*d2a0*/  SHF.R.U64 R24, R24, 0x3, RZ ;  /* 0x0000000318187819 */ /* 0x000fe200000012ff */
[----:B------:R-:W-:Y:S01]  /*d2b0*/  IMAD R15, R22, R15, R43 ;  /* 0x0000000f160f7224 */ /* 0x000fe200078e022b */
[C---:B------:R-:W-:Y:S02]  /*d2c0*/  IADD3 R21, P2, R34.reuse, 0x5000, RZ ;  /* 0x0000500022157810 */ /* 0x040fe40007f5e0ff */
[----:B------:R-:W-:Y:S02]  /*d2d0*/  IADD3 R31, P5, R34, 0x2000, RZ ;  /* 0x00002000221f7810 */ /* 0x000fe40007fbe0ff */
[----:B------:R-:W-:Y:S02]  /*d2e0*/  SHF.R.U64 R32, R32, 0x3, RZ ;  /* 0x0000000320207819 */ /* 0x000fe400000012ff */
[----:B------:R-:W-:Y:S01]  /*d2f0*/  LOP3.LUT R24, R24, R25, RZ, 0x3c, !PT ;  /* 0x0000001918187212 */ /* 0x000fe200078e3cff */
[----:B------:R-:W-:Y:S01]  /*d300*/  IMAD.X R25, RZ, RZ, R35, P0 ;  /* 0x000000ffff197224 */ /* 0x000fe200000e0623 */
[----:B------:R-:W-:-:S02]  /*d310*/  LOP3.LUT R20, R21, 0x380, RZ, 0xc0, !PT ;  /* 0x0000038015147812 */ /* 0x000fc400078ec0ff */
[----:B------:R-:W-:Y:S02]  /*d320*/  LOP3.LUT R30, R31, 0x380, RZ, 0xc0, !PT ;  /* 0x000003801f1e7812 */ /* 0x000fe400078ec0ff */
[----:B------:R-:W-:Y:S01]  /*d330*/  LOP3.LUT R32, R32, R33, RZ, 0x3c, !PT ;  /* 0x0000002120207212 */ /* 0x000fe200078e3cff */
[----:B------:R2:W-:Y:S01]  /*d340*/  STSM.16.M88.4 [R51], R4 ;  /* 0x0000000433007844 */ /* 0x0005e20000000200 */
[----:B------:R-:W-:Y:S02]  /*d350*/  IADD3 R10, P0, R39, R10, RZ ;  /* 0x0000000a270a7210 */ /* 0x000fe40007f1e0ff */
[----:B------:R-:W-:Y:S02]  /*d360*/  MOV R111, R12 ;  /* 0x0000000c006f7202 */ /* 0x000fe40000000f00 */
[----:B------:R-:W-:Y:S02]  /*d370*/  IADD3 R33, P4, R34, 0x3000, RZ ;  /* 0x0000300022217810 */ /* 0x000fe40007f9e0ff */
[----:B------:R-:W-:-:S02]  /*d380*/  SHF.R.S32.HI R12, RZ, 0x1f, R15 ;  /* 0x0000001fff0c7819 */ /* 0x000fc4000001140f */
[----:B------:R-:W-:Y:S01]  /*d390*/  SHF.R.U64 R20, R20, 0x3, RZ ;  /* 0x0000000314147819 */ /* 0x000fe200000012ff */
[----:B------:R-:W-:Y:S01]  /*d3a0*/  IMAD.X R27, RZ, RZ, R35, P4 ;  /* 0x000000ffff1b7224 */ /* 0x000fe200020e0623 */
[----:B------:R-:W-:Y:S02]  /*d3b0*/  SHF.R.U64 R30, R30, 0x3, RZ ;  /* 0x000000031e1e7819 */ /* 0x000fe400000012ff */
[----:B------:R-:W-:Y:S02]  /*d3c0*/  LOP3.LUT R26, R33, 0x380, RZ, 0xc0, !PT ;  /* 0x00000380211a7812 */ /* 0x000fe400078ec0ff */
[----:B------:R-:W-:Y:S01]  /*d3d0*/  MOV R14, R8 ;  /* 0x00000008000e7202 */ /* 0x000fe20000000f00 */
[----:B--2---:R-:W-:Y:S01]  /*d3e0*/  IMAD R4, R112, UR4, RZ ;  /* 0x0000000470047c24 */ /* 0x004fe2000f8e02ff */
[----:B------:R-:W-:Y:S02]  /*d3f0*/  SHF.R.S32.HI R5, RZ, 0x1f, R39 ;  /* 0x0000001fff057819 */ /* 0x000fe40000011427 */
[----:B------:R-:W-:Y:S01]  /*d400*/  LOP3.LUT R20, R20, R21, RZ, 0x3c, !PT ;  /* 0x0000001514147212 */ /* 0x000fe200078e3cff */
[----:B------:R-:W-:Y:S01]  /*d410*/  IMAD R4, R161, UR5, R4 ;  /* 0x00000005a1047c24 */ /* 0x000fe2000f8e0204 */
[----:B------:R-:W-:Y:S01]  /*d420*/  ULDC.64 UR4, c[0x0][0xb88] ;  /* 0x0002e20000047ab9 */ /* 0x000fe20000000a00 */
[----:B------:R-:W-:Y:S01]  /*d430*/  LOP3.LUT R30, R30, R31, RZ, 0x3c, !PT ;  /* 0x0000001f1e1e7212 */ /* 0x000fe200078e3cff */
[----:B------:R-:W-:Y:S01]  /*d440*/  IMAD R8, R12, UR4, RZ ;  /* 0x000000040c087c24 */ /* 0x000fe2000f8e02ff */
[----:B------:R-:W-:-:S02]  /*d450*/  LOP3.LUT R21, R34, 0x380, RZ, 0xc0, !PT ;  /* 0x0000038022157812 */ /* 0x000fc400078ec0ff */
[----:B------:R-:W-:Y:S02]  /*d460*/  IADD3.X R11, R5, R11, R4, P0, !PT ;  /* 0x0000000b050b7210 */ /* 0x000fe400007fe404 */
[----:B------:R-:W-:Y:S02]  /*d470*/  F2FP.BF16.F32.PACK_AB R4, R95, R96 ;  /* 0x000000605f04723e */ /* 0x000fe400000010ff */
[----:B------:R-:W-:Y:S01]  /*d480*/  F2FP.BF16.F32.PACK_AB R5, R108, R107 ;  /* 0x0000006b6c05723e */ /* 0x000fe200000010ff */
[----:B------:R-:W-:Y:S01]  /*d490*/  IMAD.WIDE.U32 R12, R15, UR4, R10 ;  /* 0x000000040f0c7c25 */ /* 0x000fe2000f8e000a */
[----:B------:R-:W-:Y:S02]  /*d4a0*/  F2FP.BF16.F32.PACK_AB R6, R97, R94 ;  /* 0x0000005e6106723e */ /* 0x000fe400000010ff */
[----:B------:R-:W-:Y:S01]  /*d4b0*/  F2FP.BF16.F32.PACK_AB R7, R106, R105 ;  /* 0x000000696a07723e */ /* 0x000fe200000010ff */
[----:B------:R-:W-:Y:S01]  /*d4c0*/  IMAD R15, R15, UR5, R8 ;  /* 0x000000050f0f7c24 */ /* 0x000fe2000f8e0208 */
[----:B------:R-:W-:Y:S01]  /*d4d0*/  IADD3 R31, P3, R34, 0x4000, RZ ;  /* 0x00004000221f7810 */ /* 0x000fe20007f7e0ff */
[----:B------:R-:W-:Y:S01]  /*d4e0*/  ULDC.64 UR4, c[0x0][0xb50] ;  /* 0x0002d40000047ab9 */ /* 0x000fe20000000a00 */
[----:B------:R-:W-:Y:S01]  /*d4f0*/  SHF.R.U64 R26, R26, 0x3, RZ ;  /* 0x000000031a1a7819 */ /* 0x000fe200000012ff */
[----:B------:R2:W-:Y:S01]  /*d500*/  STSM.16.M88.4 [R36], R4 ;  /* 0x0000000424007844 */ /* 0x0005e20000000200 */
[----:B------:R-:W-:Y:S01]  /*d510*/  SHF.R.U64 R21, R21, 0x3, RZ ;  /* 0x0000000315157819 */ /* 0x000fe200000012ff */
[--C-:B------:R-:W-:Y:S01]  /*d520*/  IMAD.X R3, RZ, RZ, R35.reuse, P3 ;  /* 0x000000ffff037224 */ /* 0x100fe200018e0623 */
[----:B------:R-:W-:Y:S01]  /*d530*/  LOP3.LUT R26, R26, R33, RZ, 0x3c, !PT ;  /* 0x000000211a1a7212 */ /* 0x000fe200078e3cff */
[----:B------:R-:W-:Y:S01]  /*d540*/  IMAD.X R33, RZ, RZ, R35, P6 ;  /* 0x000000ffff217224 */ /* 0x000fe200030e0623 */
[----:B------:R-:W-:-:S02]  /*d550*/  LOP3.LUT P0, RZ, R166, 0x3, RZ, 0xc0, !PT ;  /* 0x00000003a6ff7812 */ /* 0x000fc4000780c0ff */
[----:B------:R-:W-:Y:S02]  /*d560*/  IADD3 R73, P6, R34, 0x7000, RZ ;  /* 0x0000700022497810 */ /* 0x000fe40007fde0ff */
[----:B------:R-:W-:Y:S02]  /*d570*/  F2FP.BF16.F32.PACK_AB R8, R92, R91 ;  /* 0x0000005b5c08723e */ /* 0x000fe400000010ff */
[----:B------:R-:W-:Y:S01]  /*d580*/  F2FP.BF16.F32.PACK_AB R9, R103, R102 ;  /* 0x000000666709723e */ /* 0x000fe200000010ff */
[----:B------:R-:W-:Y:S01]  /*d590*/  IMAD.X R29, RZ, RZ, R35, P6 ;  /* 0x000000ffff1d7224 */ /* 0x000fe200030e0623 */
[----:B------:R-:W-:Y:S02]  /*d5a0*/  F2FP.BF16.F32.PACK_AB R10, R93, R90 ;  /* 0x0000005a5d0a723e */ /* 0x000fe400000010ff */
[----:B------:R-:W-:Y:S01]  /*d5b0*/  F2FP.BF16.F32.PACK_AB R11, R104, R101 ;  /* 0x00000065680b723e */ /* 0x000fe200000010ff */
[----:B--2---:R-:W-:Y:S01]  /*d5c0*/  VIADD R5, R37, 0x8 ;  /* 0x0000000825057836 */ /* 0x004fe20000000000 */
[----:B------:R-:W-:Y:S01]  /*d5d0*/  LEA R36, P3, R12, UR4, 0x2 ;  /* 0x000000040c247c11 */ /* 0x000fe2000f8610ff */
[----:B------:R-:W-:Y:S01]  /*d5e0*/  IMAD.IADD R7, R13, 0x1, R15 ;  /* 0x000000010d077824 */ /* 0x000fe200078e020f */
[----:B------:R-:W-:Y:S01]  /*d5f0*/  LOP3.LUT R34, R21, R34, RZ, 0x3c, !PT ;  /* 0x0000002215227212 */ /* 0x000fe200078e3cff */
[----:B------:R-:W-:Y:S01]  /*d600*/  IMAD.X R21, RZ, RZ, R35, P2 ;  /* 0x000000ffff157224 */ /* 0x000fe200010e0623 */
[-C--:B------:R-:W-:Y:S01]  /*d610*/  ISETP.GE.OR P2, PT, R37, R78.reuse, P0 ;  /* 0x0000004e2500720c */ /* 0x080fe20000746670 */
[----:B------:R2:W-:Y:S01]  /*d620*/  STSM.16.M88.4 [R14], R8 ;  /* 0x000000080e007844 */ /* 0x0005e20000000200 */
[----:B------:R-:W-:-:S02]  /*d630*/  ISETP.GE.OR P0, PT, R5, R78, P0 ;  /* 0x0000004e0500720c */ /* 0x000fc40000706670 */
[----:B------:R-:W-:Y:S01]  /*d640*/  LEA.HI.X R37, R12, UR5, R7, 0x2, P3 ;  /* 0x000000050c257c11 */ /* 0x000fe200098f1407 */
[----:B------:R-:W-:Y:S01]  /*d650*/  SHFL.IDX PT, R72, R36, 0x1, 0x1c1f ;  /* 0x003c1f0024487f89 */ /* 0x000fe200000e0000 */
[----:B------:R-:W-:Y:S01]  /*d660*/  F2FP.BF16.F32.PACK_AB R4, R49, R48 ;  /* 0x000000303104723e */ /* 0x000fe200000010ff */
[----:B------:R-:W-:Y:S01]  /*d670*/  ULDC.64 UR4, c[0x0][0xae8] ;  /* 0x0002ba0000047ab9 */ /* 0x000fe20000000a00 */
[----:B------:R-:W-:Y:S02]  /*d680*/  F2FP.BF16.F32.PACK_AB R5, R100, R99 ;  /* 0x000000636405723e */ /* 0x000fe400000010ff */
[----:B------:R-:W-:Y:S02]  /*d690*/  F2FP.BF16.F32.PACK_AB R6, R53, R52 ;  /* 0x000000343506723e */ /* 0x000fe400000010ff */
[----:B------:R-:W-:Y:S01]  /*d6a0*/  F2FP.BF16.F32.PACK_AB R7, R55, R46 ;  /* 0x0000002e3707723e */ /* 0x000fe200000010ff */
[----:B------:R-:W-:Y:S01]  /*d6b0*/  SHFL.IDX PT, R52, R36, RZ, 0x1c1f ;  /* 0x001c1fff24347589 */ /* 0x000fe200000e0000 */
[----:B------:R-:W-:-:S02]  /*d6c0*/  F2FP.BF16.F32.PACK_AB R12, R57, R56 ;  /* 0x00000038390c723e */ /* 0x000fc400000010ff */
[----:B------:R-:W-:Y:S01]  /*d6d0*/  F2FP.BF16.F32.PACK_AB R13, R59, R58 ;  /* 0x0000003a3b0d723e */ /* 0x000fe200000010ff */
[----:B------:R-:W-:Y:S01]  /*d6e0*/  STSM.16.M88.4 [R111], R4 ;  /* 0x000000046f007844 */ /* 0x000fe20000000200 */
[----:B--2---:R-:W-:Y:S02]  /*d6f0*/  F2FP.BF16.F32.PACK_AB R14, R61, R60 ;  /* 0x0000003c3d0e723e */ /* 0x004fe400000010ff */
[----:B------:R-:W-:Y:S01]  /*d700*/  F2FP.BF16.F32.PACK_AB R15, R63, R62 ;  /* 0x0000003e3f0f723e */ /* 0x000fe200000010ff */
[----:B------:R-:W2:Y:S01]  /*d710*/  SHFL.IDX PT, R53, R37, RZ, 0x1c1f ;  /* 0x001c1fff25357589 */ /* 0x000ea200000e0000 */
[----:B------:R-:W-:Y:S02]  /*d720*/  LOP3.LUT R28, R73, 0x380, RZ, 0xc0, !PT ;  /* 0x00000380491c7812 */ /* 0x000fe400078ec0ff */
[----:B------:R-:W-:Y:S01]  /*d730*/  F2FP.BF16.F32.PACK_AB R8, R65, R64 ;  /* 0x000000404108723e */ /* 0x000fe200000010ff */
[----:B------:R-:W-:Y:S01]  /*d740*/  STSM.16.M88.4 [R110], R12 ;  /* 0x0000000c6e007844 */ /* 0x000fe20000000200 */
[----:B------:R-:W-:-:S02]  /*d750*/  F2FP.BF16.F32.PACK_AB R9, R67, R66 ;  /* 0x000000424309723e */ /* 0x000fc400000010ff */
[----:B------:R-:W-:Y:S02]  /*d760*/  F2FP.BF16.F32.PACK_AB R10, R69, R68 ;  /* 0x00000044450a723e */ /* 0x000fe400000010ff */
[----:B------:R-:W-:Y:S02]  /*d770*/  F2FP.BF16.F32.PACK_AB R11, R71, R70 ;  /* 0x00000046470b723e */ /* 0x000fe400000010ff */
[----:B------:R-:W-:Y:S02]  /*d780*/  MOV R98, R40 ;  /* 0x0000002800627202 */ /* 0x000fe40000000f00 */
[----:B------:R-:W-:Y:S01]  /*d790*/  F2FP.BF16.F32.PACK_AB R46, R77, R76 ;  /* 0x0000004c4d2e723e */ /* 0x000fe200000010ff */
[----:B------:R-:W-:Y:S01]  /*d7a0*/  STSM.16.M88.4 [R109], R8 ;  /* 0x000000086d007844 */ /* 0x000fe20000000200 */
[----:B------:R-:W-:Y:S02]  /*d7b0*/  SHF.R.U64 R28, R28, 0x3, RZ ;  /* 0x000000031c1c7819 */ /* 0x000fe400000012ff */
[----:B------:R-:W-:Y:S01]  /*d7c0*/  LOP3.LUT R2, R31, 0x380, RZ, 0xc0, !PT ;  /* 0x000003801f027812 */ /* 0x000fe200078ec0ff */
[----:B------:R3:W-:Y:S01]  /*d7d0*/  STSM.16.M88.4 [R98], R44 ;  /* 0x0000002c62007844 */ /* 0x0007e20000000200 */
[----:B------:R-:W-:-:S02]  /*d7e0*/  LOP3.LUT R28, R28, R73, RZ, 0x3c, !PT ;  /* 0x000000491c1c7212 */ /* 0x000fc400078e3cff */
[----:B------:R-:W-:Y:S01]  /*d7f0*/  SHF.R.U64 R2, R2, 0x3, RZ ;  /* 0x0000000302027819 */ /* 0x000fe200000012ff */
[----:B------:R-:W-:Y:S03]  /*d800*/  STSM.16.M88.4 [R79], R80 ;  /* 0x000000504f007844 */ /* 0x000fe60000000200 */
[----:B------:R-:W-:Y:S01]  /*d810*/  LOP3.LUT R2, R2, R31, RZ, 0x3c, !PT ;  /* 0x0000001f02027212 */ /* 0x000fe200078e3cff */
[----:B------:R-:W-:Y:S01]  /*d820*/  BAR.SYNC.DEFER_BLOCKING 0x1, 0x100 ;  /* 0x0044000000007b1d */ /* 0x000fe20000010000 */
[----:B------:R-:W-:-:S05]  /*d830*/  IMAD.X R31, RZ, RZ, R35, P5 ;  /* 0x000000ffff1f7224 */ /* 0x000fca00028e0623 */
[----:B------:R-:W4:Y:S02]  /*d840*/  SHFL.IDX PT, R73, R37, 0x1, 0x1c1f ;  /* 0x003c1f0025497f89 */ /* 0x000f2400000e0000 */
[----:B---3--:R-:W3:Y:S08]  /*d850*/  @P1 LDC R45, c[0x0][0xbec] ;  /* 0x0002fb00ff2d1b82 */ /* 0x008ef00000000800 */
[----:B------:R-:W0:Y:S01]  /*d860*/  @P1 LDC R47, c[0x0][0xbf0] ;  /* 0x0002fc00ff2f1b82 */ /* 0x000e220000000800 */
[----:B--2---:R2:W-:Y:S01]  /*d870*/  @!P2 ST.E desc[UR8][R52.64], R89 ;  /* 0x000000593400a985 */ /* 0x0045e2000c101908 */
[----:B------:R-:W-:-:S03]  /*d880*/  IMAD R54, R54, UR4, RZ ;  /* 0x0000000436367c24 */ /* 0x000fc6000f8e02ff */
[----:B----4-:R2:W-:Y:S04]  /*d890*/  @!P0 ST.E desc[UR8][R72.64], R88 ;  /* 0x0000005848008985 */ /* 0x0105e8000c101908 */
[----:B------:R4:W5:Y:S04]  /*d8a0*/  LD.E.128 R40, desc[UR8][R32.64] ;  /* 0x0000000820287980 */ /* 0x000968000c101d00 */
[----:B------:R3:W5:Y:S04]  /*d8b0*/  LD.E.128 R56, desc[UR8][R20.64] ;  /* 0x0000000814387980 */ /* 0x000768000c101d00 */
[----:B------:R1:W5:Y:S01]  /*d8c0*/  LD.E.128 R36, desc[UR8][R30.64] ;  /* 0x000000081e247980 */ /* 0x000362000c101d00 */
[----:B----4-:R-:W-:-:S03]  /*d8d0*/  IMAD R32, R162, 0x20, R164 ;  /* 0x00000020a2207824 */ /* 0x010fc600078e02a4 */
[----:B------:R4:W5:Y:S01]  /*d8e0*/  LD.E.128 R4, desc[UR8][R26.64] ;  /* 0x000000081a047980 */ /* 0x000962000c101d00 */
[----:B------:R-:W-:-:S03]  /*d8f0*/  IMAD.IADD R32, R17, 0x1, R32 ;  /* 0x0000000111207824 */ /* 0x000fc600078e0220 */
[----:B------:R2:W5:Y:S01]  /*d900*/  LD.E.128 R60, desc[UR8][R2.64] ;  /* 0x00000008023c7980 */ /* 0x000562000c101d00 */
[----:B---3--:R-:W-:-:S03]  /*d910*/  @P1 IMAD.HI.U32 R20, R32, R45, RZ ;  /* 0x0000002d20141227 */ /* 0x008fc600078e00ff */
[----:B------:R3:W5:Y:S01]  /*d920*/  LD.E.128 R12, desc[UR8][R24.64] ;  /* 0x00000008180c7980 */ /* 0x000762000c101d00 */
[C---:B-1----:R-:W-:Y:S02]  /*d930*/  IMAD R31, R163.reuse, UR5, R54 ;  /* 0x00000005a31f7c24 */ /* 0x042fe4000f8e0236 */
[----:B----4-:R-:W-:Y:S01]  /*d940*/  IMAD.WIDE.U32 R26, R163, UR4, RZ ;  /* 0x00000004a31a7c25 */ /* 0x010fe2000f8e00ff */
[----:B------:R-:W-:Y:S01]  /*d950*/  ULDC.64 UR4, c[0x0][0xaf0] ;  /* 0x0002bc0000047ab9 */ /* 0x000fe20000000a00 */
[----:B------:R-:W5:Y:S02]  /*d960*/  LD.E.128 R48, desc[UR8][R34.64] ;  /* 0x0000000822307980 */ /* 0x000f64000c101d00 */
[----:B------:R-:W-:Y:S01]  /*d970*/  IMAD.MOV.U32 R21, RZ, RZ, R32 ;  /* 0x000000ffff157224 */ /* 0x000fe200078e0020 */
[----:B0-----:R-:W-:Y:S01]  /*d980*/  @P1 SHF.R.U32.HI R21, RZ, R47, R20 ;  /* 0x0000002fff151219 */ /* 0x001fe20000011614 */
[----:B--2---:R-:W-:Y:S01]  /*d990*/  IMAD.IADD R3, R27, 0x1, R31 ;  /* 0x000000011b037824 */ /* 0x004fe200078e021f */
[----:B------:R0:W5:Y:S01]  /*d9a0*/  LD.E.128 R8, desc[UR8][R28.64] ;  /* 0x000000081c087980 */ /* 0x000162000c101d00 */
[----:B---3--:R-:W-:-:S02]  /*d9b0*/  IMAD R24, R112, UR4, RZ ;  /* 0x0000000470187c24 */ /* 0x008fc4000f8e02ff */
[----:B------:R-:W-:Y:S01]  /*d9c0*/  IMAD.MOV.U32 R2, RZ, RZ, R26 ;  /* 0x000000ffff027224 */ /* 0x000fe200078e001a */
[----:B------:R-:W-:Y:S01]  /*d9d0*/  SHF.R.S32.HI R20, RZ, 0x1f, R21 ;  /* 0x0000001fff147819 */ /* 0x000fe20000011415 */
[C---:B------:R-:W-:Y:S01]  /*d9e0*/  IMAD R25, R161.reuse, UR5, R24 ;  /* 0x00000005a1197c24 */ /* 0x040fe2000f8e0218 */
[----:B------:R-:W-:Y:S01]  /*d9f0*/  @!PT LDS RZ, [RZ] ;  /* 0x00000000fffff984 */ /* 0x000fe20000000800 */
[----:B------:R-:W-:Y:S01]  /*da00*/  @!PT LDS RZ, [RZ] ;  /* 0x00000000fffff984 */ /* 0x000fe20000000800 */
[----:B------:R-:W-:Y:S01]  /*da10*/  @!PT LDS RZ, [RZ] ;  /* 0x00000000fffff984 */ /* 0x000fe20000000800 */
[----:B------:R-:W-:Y:S01]  /*da20*/  @!PT LDS RZ, [RZ] ;  /* 0x00000000fffff984 */ /* 0x000fe20000000800 */
[----:B------:R1:W-:Y:S06]  /*da30*/  MEMBAR.ALL.CTA ;  /* 0x0000000000007992 */ /* 0x0003ec0000008000 */
[----:B-1----:R-:W1:Y:S01]  /*da40*/  FENCE.VIEW.ASYNC.S ;  /* 0x00000000000073c6 */ /* 0x002e620000000000 */
        /* <DEDUP_REMOVED lines=12> */
[----:B0-----:R-:W-:Y:S02]  /*db10*/  IMAD.IADD R29, R164, 0x1, R17 ;  /* 0x00000001a41d7824 */ /* 0x001fe400078e0211 */
[C---:B------:R-:W-:Y:S02]  /*db20*/  IMAD R21, R25.reuse, UR5, R20 ;  /* 0x0000000519157c24 */ /* 0x040fe4000f8e0214 */
[----:B------:R-:W-:Y:S01]  /*db30*/  IMAD.WIDE.U32 R2, R25, UR4, R2 ;  /* 0x0000000419027c25 */ /* 0x000fe2000f8e0002 */
[----:B------:R-:W-:Y:S01]  /*db40*/  ISETP.GE.AND P2, PT, R29, R78, PT ;  /* 0x0000004e1d00720c */ /* 0x000fe20003f46270 */
[----:B------:R-:W-:-:S02]  /*db50*/  ULDC.64 UR4, c[0x0][0xa80] ;  /* 0x0002a00000047ab9 */ /* 0x000fc40000000a00 */
[----:B------:R-:W-:Y:S02]  /*db60*/  VIADD R17, R29, 0x20 ;  /* 0x000000201d117836 */ /* 0x000fe40000000000 */
[----:B------:R-:W-:Y:S01]  /*db70*/  VIADD R16, R16, 0x2a820 ;  /* 0x0002a82010107836 */ /* 0x000fe20000000000 */
[C---:B------:R-:W-:Y:S01]  /*db80*/  LEA R20, P3, R2.reuse, UR4, 0x1 ;  /* 0x0000000402147c11 */ /* 0x040fe2000f8608ff */
[----:B------:R-:W-:Y:S01]  /*db90*/  IMAD.IADD R3, R3, 0x1, R21 ;  /* 0x0000000103037824 */ /* 0x000fe200078e0215 */
[-C--:B------:R-:W-:Y:S01]  /*dba0*/  ISETP.GE.AND P0, PT, R17, R78.reuse, PT ;  /* 0x0000004e1100720c */ /* 0x080fe20003f06270 */
[----:B------:R-:W-:Y:S01]  /*dbb0*/  VIADD R17, R29, 0x40 ;  /* 0x000000401d117836 */ /* 0x000fe20000000000 */
[----:B------:R-:W-:Y:S02]  /*dbc0*/  PRMT R16, RZ, 0x654, R16 ;  /* 0x00000654ff107816 */ /* 0x000fe40000000010 */
[----:B------:R-:W-:Y:S01]  /*dbd0*/  LEA.HI.X R21, R2, UR5, R3, 0x1, P3 ;  /* 0x0000000502157c11 */ /* 0x000fe200098f0c03 */
[----:B------:R-:W-:Y:S01]  /*dbe0*/  BSSY B1, `(.L_x_1167) ;  /* 0x0000010000017945 */ /* 0x000fe20003800000 */
[----:B------:R-:W-:Y:S01]  /*dbf0*/  ISETP.GE.AND P1, PT, R17, R78, PT ;  /* 0x0000004e1100720c */ /* 0x000fe20003f26270 */
[----:B-1----:R0:W-:Y:S02]  /*dc00*/  SYNCS.ARRIVE.TRANS64.RED.A1T0 RZ, [R16+URZ], RZ ;  /* 0x000000ff10ff79a7 */ /* 0x0021e4000810043f */
[----:B------:R1:W2:Y:S04]  /*dc10*/  SHFL.IDX PT, R17, R21, RZ, 0x181f ;  /* 0x00181fff15117589 */ /* 0x0002a800000e0000 */
[----:B0-----:R1:W0:Y:S01]  /*dc20*/  SHFL.IDX PT, R16, R20, RZ, 0x181f ;  /* 0x00181fff14107589 */ /* 0x00122200000e0000 */
[----:B------:R-:W-:Y:S05]  /*dc30*/  @P2 BRA `(.L_x_1168) ;  /* 0x0000000000282947 */ /* 0x000fea0003800000 */
[----:B------:R-:W-:Y:S01]  /*dc40*/  ULDC UR4, c[0x0][0xac8] ;  /* 0x0002b20000047ab9 */ /* 0x000fe20000000800 */
[----:B------:R-:W-:Y:S01]  /*dc50*/  ULDC.64 UR6, c[0x0][0x208] ;  /* 0x0000820000067ab9 */ /* 0x000fe20000000a00 */
[----:B------:R-:W-:Y:S02]  /*dc60*/  ISETP.GE.AND P2, PT, R23, UR4, PT ;  /* 0x0000000417007c0c */ /* 0x000fe4000bf46270 */
[----:B------:R-:W-:-:S11]  /*dc70*/  ISETP.GE.AND P3, PT, R160, UR4, PT ;  /* 0x00000004a0007c0c */ /* 0x000fd6000bf66270 */
[CC--:B0-----:R-:W-:Y:S02]  /*dc80*/  @!P2 LEA R2, P4, R23.reuse, R16.reuse, 0x1 ;  /* 0x000000101702a211 */ /* 0x0c1fe400078808ff */
[C---:B------:R-:W-:Y:S02]  /*dc90*/  @!P3 LEA R16, P5, R160.reuse, R16, 0x1 ;  /* 0x00000010a010b211 */ /* 0x040fe400078a08ff */
[-C--:B--2---:R-:W-:Y:S02]  /*dca0*/  @!P2 LEA.HI.X R3, R23, R17.reuse, R172, 0x1, P4 ;  /* 0x000000111703a211 */ /* 0x084fe400020f0cac */
[----:B------:R-:W-:-:S03]  /*dcb0*/  @!P3 LEA.HI.X R17, R160, R17, R171, 0x1, P5 ;  /* 0x00000011a011b211 */ /* 0x000fc600028f0cab */
[----:B-----5:R3:W-:Y:S04]  /*dcc0*/  @!P2 ST.E.128 desc[UR6][R2.64], R48 ;  /* 0x000000300200a985 */ /* 0x0207e8000c101d06 */
[----:B------:R3:W-:Y:S02]  /*dcd0*/  @!P3 ST.E.128 desc[UR6][R16.64], R60 ;  /* 0x0000003c1000b985 */ /* 0x0007e4000c101d06 */
.L_x_1168:
[----:B------:R-:W-:Y:S05]  /*dce0*/  BSYNC B1 ;  /* 0x0000000000017941 */ /* 0x000fea0003800000 */
.L_x_1167:
[----:B--23--:R2:W3:Y:S01]  /*dcf0*/  SHFL.IDX PT, R17, R21, 0x1, 0x181f ;  /* 0x00381f0015117f89 */ /* 0x00c4e200000e0000 */
[----:B------:R-:W-:Y:S03]  /*dd00*/  BSSY B1, `(.L_x_1169) ;  /* 0x000000d000017945 */ /* 0x000fe60003800000 */
[----:B0-----:R2:W0:Y:S01]  /*dd10*/  SHFL.IDX PT, R16, R20, 0x1, 0x181f ;  /* 0x00381f0014107f89 */ /* 0x00142200000e0000 */
[----:B------:R-:W-:Y:S05]  /*dd20*/  @P0 BRA `(.L_x_1170) ;  /* 0x0000000000280947 */ /* 0x000fea0003800000 */
[----:B------:R-:W-:Y:S01]  /*dd30*/  ULDC UR4, c[0x0][0xac8] ;  /* 0x0002b20000047ab9 */ /* 0x000fe20000000800 */
[----:B------:R-:W-:Y:S01]  /*dd40*/  ULDC.64 UR6, c[0x0][0x208] ;  /* 0x0000820000067ab9 */ /* 0x000fe20000000a00 */
[----:B------:R-:W-:Y:S02]  /*dd50*/  ISETP.GE.AND P3, PT, R23, UR4, PT ;  /* 0x0000000417007c0c */ /* 0x000fe4000bf66270 */
[----:B------:R-:W-:-:S11]  /*dd60*/  ISETP.GE.AND P4, PT, R160, UR4, PT ;  /* 0x00000004a0007c0c */ /* 0x000fd6000bf86270 */
[CC--:B0-----:R-:W-:Y:S02]  /*dd70*/  @!P3 LEA R2, P0, R23.reuse, R16.reuse, 0x1 ;  /* 0x000000101702b211 */ /* 0x0c1fe400078008ff */
[C---:B------:R-:W-:Y:S02]  /*dd80*/  @!P4 LEA R16, P2, R160.reuse, R16, 0x1 ;  /* 0x00000010a010c211 */ /* 0x040fe400078408ff */
[-C--:B---3--:R-:W-:Y:S02]  /*dd90*/  @!P3 LEA.HI.X R3, R23, R17.reuse, R172, 0x1, P0 ;  /* 0x000000111703b211 */ /* 0x088fe400000f0cac */
[----:B------:R-:W-:-:S03]  /*dda0*/  @!P4 LEA.HI.X R17, R160, R17, R171, 0x1, P2 ;  /* 0x00000011a011c211 */ /* 0x000fc600010f0cab */
[----:B-----5:R4:W-:Y:S04]  /*ddb0*/  @!P3 ST.E.128 desc[UR6][R2.64], R40 ;  /* 0x000000280200b985 */ /* 0x0209e8000c101d06 */
[----:B------:R4:W-:Y:S02]  /*ddc0*/  @!P4 ST.E.128 desc[UR6][R16.64], R56 ;  /* 0x000000381000c985 */ /* 0x0009e4000c101d06 */
.L_x_1170:
[----:B------:R-:W-:Y:S05]  /*ddd0*/  BSYNC B1 ;  /* 0x0000000000017941 */ /* 0x000fea0003800000 */
.L_x_1169:
[----:B---34-:R3:W4:Y:S01]  /*dde0*/  SHFL.IDX PT, R17, R21, 0x2, 0x181f ;  /* 0x00581f0015117f89 */ /* 0x01872200000e0000 */
        /* <DEDUP_REMOVED lines=9> */
[-C--:B----4-:R-:W-:Y:S02]  /*de80*/  @!P2 LEA.HI.X R3, R23, R17.reuse, R172, 0x1, P0 ;  /* 0x000000111703a211 */ /* 0x090fe400000f0cac */
[----:B------:R-:W-:-:S03]  /*de90*/  @!P3 LEA.HI.X R17, R160, R17, R171, 0x1, P1 ;  /* 0x00000011a011b211 */ /* 0x000fc600008f0cab */
[----:B-----5:R0:W-:Y:S04]  /*dea0*/  @!P2 ST.E.128 desc[UR6][R2.64], R36 ;  /* 0x000000240200a985 */ /* 0x0201e8000c101d06 */
[----:B------:R0:W-:Y:S02]  /*deb0*/  @!P3 ST.E.128 desc[UR6][R16.64], R12 ;  /* 0x0000000c1000b985 */ /* 0x0001e4000c101d06 */
.L_x_1172:
[----:B------:R-:W-:Y:S05]  /*dec0*/  BSYNC B1 ;  /* 0x0000000000017941 */ /* 0x000fea0003800000 */
.L_x_1171:
[----:B0-----:R-:W-:Y:S01]  /*ded0*/  VIADD R3, R29, 0x60 ;  /* 0x000000601d037836 */ /* 0x001fe20000000000 */
[----:B-123--:R-:W0:Y:S04]  /*dee0*/  SHFL.IDX PT, R21, R21, 0x3, 0x181f ;  /* 0x00781f0015157f89 */ /* 0x00ee2800000e0000 */
[----:B------:R-:W-:Y:S01]  /*def0*/  ISETP.GE.AND P0, PT, R3, R78, PT ;  /* 0x0000004e0300720c */ /* 0x000fe20003f06270 */
[----:B------:R-:W1:-:S12]  /*df00*/  SHFL.IDX PT, R20, R20, 0x3, 0x181f ;  /* 0x00781f0014147f89 */ /* 0x000e5800000e0000 */
[----:B------:R-:W-:Y:S05]  /*df10*/  @P0 BRA `(.L_x_1173) ;  /* 0x0000000800880947 */ /* 0x000fea0003800000 */
[----:B------:R-:W-:Y:S01]  /*df20*/  ULDC UR4, c[0x0][0xac8] ;  /* 0x0002b20000047ab9 */ /* 0x000fe20000000800 */
[----:B------:R-:W-:Y:S01]  /*df30*/  ULDC.64 UR6, c[0x0][0x208] ;  /* 0x0000820000067ab9 */ /* 0x000fe20000000a00 */
[----:B------:R-:W-:-:S13]  /*df40*/  ISETP.GE.AND P1, PT, R23, UR4, PT ;  /* 0x0000000417007c0c */ /* 0x000fda000bf26270 */
[----:B-1----:R-:W-:-:S04]  /*df50*/  @!P1 LEA R2, P0, R23, R20, 0x1 ;  /* 0x0000001417029211 */ /* 0x002fc800078008ff */
[----:B0-----:R-:W-:Y:S02]  /*df60*/  @!P1 LEA.HI.X R3, R23, R21, R172, 0x1, P0 ;  /* 0x0000001517039211 */ /* 0x001fe400000f0cac */
[----:B------:R-:W-:-:S03]  /*df70*/  ISETP.GE.AND P0, PT, R160, UR4, PT ;  /* 0x00000004a0007c0c */ /* 0x000fc6000bf06270 */
[----:B-----5:R0:W-:Y:S10]  /*df80*/  @!P1 ST.E.128 desc[UR6][R2.64], R4 ;  /* 0x0000000402009985 */ /* 0x0201f4000c101d06 */
[----:B------:R-:W-:Y:S05]  /*df90*/  @P0 BRA `(.L_x_1173) ;  /* 0x0000000800680947 */ /* 0x000fea0003800000 */
[----:B0-----:R-:W-:Y:S01]  /*dfa0*/  LEA R2, P0, R160, R20, 0x1 ;  /* 0x00000014a0027211 */ /* 0x001fe200078008ff */
[----:B------:R-:W-:-:S03]  /*dfb0*/  ULDC.64 UR4, c[0x0][0x208] ;  /* 0x0000820000047ab9 */ /* 0x000fc60000000a00 */
[----:B------:R-:W-:-:S05]  /*dfc0*/  LEA.HI.X R3, R160, R21, R171, 0x1, P0 ;  /* 0x00000015a0037211 */ /* 0x000fca00000f0cab */
[----:B------:R0:W-:Y:S01]  /*dfd0*/  ST.E.128 desc[UR4][R2.64], R8 ;  /* 0x0000000802007985 */ /* 0x0001e2000c101d04 */
[----:B------:R-:W-:Y:S05]  /*dfe0*/  BRA `(.L_x_1173) ;  /* 0x0000000800547947 */ /* 0x000fea0003800000 */
.L_x_1166:
[----:B------:R-:W2:Y:S01]  /*dff0*/  LDC R12, c[0x0][0xbe8] ;  /* 0x0002fa00ff0c7b82 */ /* 0x000ea20000000800 */
[----:B------:R-:W-:Y:S01]  /*e000*/  ISETP.GE.AND P0, PT, R173, 0x80, PT ;  /* 0x00000080ad00780c */ /* 0x000fe20003f06270 */
[----:B------:R-:W-:Y:S01]  /*e010*/  IMAD R2, R162, 0x20, R164 ;  /* 0x00000020a2027824 */ /* 0x000fe200078e02a4 */
[----:B------:R-:W-:Y:S01]  /*e020*/  BSSY B1, `(.L_x_1174) ;  /* 0x000002f000017945 */ /* 0x000fe20003800000 */
[----:B------:R-:W-:Y:S02]  /*e030*/  SHF.R.S32.HI R10, RZ, 0x1f, R163 ;  /* 0x0000001fff0a7819 */ /* 0x000fe400000114a3 */
[----:B------:R-:W-:Y:S01]  /*e040*/  IMAD.IADD R15, R17, 0x1, R2 ;  /* 0x00000001110f7824 */ /* 0x000fe200078e0202 */
[----:B------:R-:W-:Y:S02]  /*e050*/  SHF.R.S32.HI R11, RZ, 0x1f, R161 ;  /* 0x0000001fff0b7819 */ /* 0x000fe400000114a1 */
[----:B--2---:R-:W-:-:S13]  /*e060*/  ISETP.NE.AND P1, PT, R12, 0x1, PT ;  /* 0x000000010c00780c */ /* 0x004fda0003f25270 */
[----:B------:R-:W2:Y:S08]  /*e070*/  @P1 LDC R14, c[0x0][0xbec] ;  /* 0x0002fb00ff0e1b82 */ /* 0x000eb00000000800 */
[----:B------:R-:W3:Y:S01]  /*e080*/  @P1 LDC R21, c[0x0][0xbf0] ;  /* 0x0002fc00ff151b82 */ /* 0x000ee20000000800 */
[----:B------:R-:W-:Y:S05]  /*e090*/  @P0 BRA `(.L_x_1175) ;  /* 0x00000000009c0947 */ /* 0x000fea0003800000 */
[----:B------:R-:W4:Y:S01]  /*e0a0*/  S2R R4, SR_TID.X ;  /* 0x0000000000047919 */ /* 0x000f220000002100 */
[----:B------:R-:W5:Y:S01]  /*e0b0*/  LDC R9, c[0x0][0xbe8] ;  /* 0x0002fa00ff097b82 */ /* 0x000f620000000800 */
[----:B------:R-:W-:Y:S02]  /*e0c0*/  ULDC UR4, c[0x0][0xa88] ;  /* 0x0002a20000047ab9 */ /* 0x000fe40000000800 */
[----:B-----5:R-:W-:Y:S01]  /*e0d0*/  IMAD R3, R9, UR4, RZ ;  /* 0x0000000409037c24 */ /* 0x020fe2000f8e02ff */
[----:B----4-:R-:W-:-:S04]  /*e0e0*/  IADD3 R8, R17, -0x80, R4 ;  /* 0xffffff8011087810 */ /* 0x010fc80007ffe004 */
[----:B------:R-:W-:-:S13]  /*e0f0*/  ISETP.GE.AND P0, PT, R8, R3, PT ;  /* 0x000000030800720c */ /* 0x000fda0003f06270 */
[----:B------:R-:W-:Y:S05]  /*e100*/  @P0 BRA `(.L_x_1175) ;  /* 0x0000000000800947 */ /* 0x000fea0003800000 */
[----:B------:R-:W-:Y:S01]  /*e110*/  ISETP.NE.AND P0, PT, R9, 0x1, PT ;  /* 0x000000010900780c */ /* 0x000fe20003f05270 */
[----:B------:R-:W-:Y:S01]  /*e120*/  ULDC.64 UR4, c[0x0][0xb90] ;  /* 0x0002e40000047ab9 */ /* 0x000fe20000000a00 */
[----:B------:R-:W-:Y:S01]  /*e130*/  IMAD.MOV.U32 R5, RZ, RZ, R8 ;  /* 0x000000ffff057224 */ /* 0x000fe200078e0008 */
[----:B------:R-:W-:Y:S01]  /*e140*/  ULDC.64 UR6, c[0x0][0x208] ;  /* 0x0000820000067ab9 */ /* 0x000fe20000000a00 */
[----:B------:R-:W-:-:S04]  /*e150*/  IMAD R6, R10, UR4, RZ ;  /* 0x000000040a067c24 */ /* 0x000fc8000f8e02ff */
[----:B------:R-:W-:-:S05]  /*e160*/  IMAD R7, R163, UR5, R6 ;  /* 0x00000005a3077c24 */ /* 0x000fca000f8e0206 */
[----:B------:R-:W4:Y:S08]  /*e170*/  @P0 LDC R3, c[0x0][0xbec] ;  /* 0x0002fb00ff030b82 */ /* 0x000f300000000800 */
[----:B------:R-:W5:Y:S01]  /*e180*/  @P0 LDC R13, c[0x0][0xbf0] ;  /* 0x0002fc00ff0d0b82 */ /* 0x000f620000000800 */
[----:B----4-:R-:W-:-:S04]  /*e190*/  @P0 IMAD.HI.U32 R4, R8, R3, RZ ;  /* 0x0000000308040227 */ /* 0x010fc800078e00ff */
[----:B------:R-:W-:Y:S01]  /*e1a0*/  IMAD.WIDE.U32 R2, R163, UR4, RZ ;  /* 0x00000004a3027c25 */ /* 0x000fe2000f8e00ff */
[----:B------:R-:W-:Y:S01]  /*e1b0*/  ULDC.64 UR4, c[0x0][0xb98] ;  /* 0x0002e60000047ab9 */ /* 0x000fe20000000a00 */
[----:B-----5:R-:W-:Y:S02]  /*e1c0*/  @P0 SHF.R.U32.HI R5, RZ, R13, R4 ;  /* 0x0000000dff050219 */ /* 0x020fe40000011604 */
[----:B------:R-:W-:Y:S02]  /*e1d0*/  IMAD.IADD R3, R3, 0x1, R7 ;  /* 0x0000000103037824 */ /* 0x000fe400078e0207 */
[----:B------:R-:W-:Y:S02]  /*e1e0*/  IMAD R4, R11, UR4, RZ ;  /* 0x000000040b047c24 */ /* 0x000fe4000f8e02ff */
[----:B------:R-:W-:Y:S02]  /*e1f0*/  IMAD.MOV R7, RZ, RZ, -R5 ;  /* 0x000000ffff077224 */ /* 0x000fe400078e0a05 */
[----:B------:R-:W-:-:S04]  /*e200*/  IMAD.WIDE.U32 R2, R161, UR4, R2 ;  /* 0x00000004a1027c25 */ /* 0x000fc8000f8e0002 */
[----:B------:R-:W-:Y:S01]  /*e210*/  IMAD R7, R9, R7, R8 ;  /* 0x0000000709077224 */ /* 0x000fe200078e0208 */
[----:B------:R-:W-:Y:S01]  /*e220*/  SHF.R.S32.HI R9, RZ, 0x1f, R5 ;  /* 0x0000001fff097819 */ /* 0x000fe20000011405 */
[----:B------:R-:W-:Y:S01]  /*e230*/  IMAD R6, R161, UR5, R4 ;  /* 0x00000005a1067c24 */ /* 0x000fe2000f8e0204 */
[----:B------:R-:W-:Y:S01]  /*e240*/  IADD3 R2, P0, R5, R2, RZ ;  /* 0x0000000205027210 */ /* 0x000fe20007f1e0ff */
[----:B------:R-:W-:Y:S01]  /*e250*/  ULDC.64 UR4, c[0x0][0xb88] ;  /* 0x0002e20000047ab9 */ /* 0x000fe20000000a00 */
        /* <DEDUP_REMOVED lines=11> */
.L_x_1175:
[----:B------:R-:W-:Y:S05]  /*e310*/  BSYNC B1 ;  /* 0x0000000000017941 */ /* 0x000fea0003800000 */
.L_x_1174:
[----:B------:R-:W-:Y:S01]  /*e320*/  ULDC.64 UR4, c[0x0][0xae8] ;  /* 0x0002ba0000047ab9 */ /* 0x000fe20000000a00 */
[----:B--2-4-:R-:W-:Y:S01]  /*e330*/  @P1 IMAD.HI.U32 R4, R15, R14, RZ ;  /* 0x0000000e0f041227 */ /* 0x014fe200078e00ff */
[----:B------:R-:W-:Y:S01]  /*e340*/  ULDC UR6, c[0x0][0xa88] ;  /* 0x0002a20000067ab9 */ /* 0x000fe20000000800 */
[----:B------:R-:W-:Y:S02]  /*e350*/  BSSY B1, `(.L_x_1176) ;  /* 0x0000031000017945 */ /* 0x000fe40003800000 */
[----:B------:R-:W-:Y:S02]  /*e360*/  IMAD R2, R10, UR4, RZ ;  /* 0x000000040a027c24 */ /* 0x000fe4000f8e02ff */
[----:B------:R-:W-:Y:S01]  /*e370*/  IMAD.MOV.U32 R5, RZ, RZ, R15 ;  /* 0x000000ffff057224 */ /* 0x000fe200078e000f */
[----:B---3--:R-:W-:Y:S01]  /*e380*/  @P1 SHF.R.U32.HI R5, RZ, R21, R4 ;  /* 0x00000015ff051219 */ /* 0x008fe20000011604 */
[C---:B------:R-:W-:Y:S02]  /*e390*/  IMAD R7, R163.reuse, UR5, R2 ;  /* 0x00000005a3077c24 */ /* 0x040fe4000f8e0202 */
[----:B------:R-:W-:Y:S01]  /*e3a0*/  IMAD.WIDE.U32 R2, R163, UR4, RZ ;  /* 0x00000004a3027c25 */ /* 0x000fe2000f8e00ff */
[----:B------:R-:W-:Y:S01]  /*e3b0*/  ULDC.64 UR4, c[0x0][0xaf0] ;  /* 0x0002bc0000047ab9 */ /* 0x000fe20000000a00 */
[----:B------:R-:W-:-:S02]  /*e3c0*/  SHF.R.S32.HI R4, RZ, 0x1f, R5 ;  /* 0x0000001fff047819 */ /* 0x000fc40000011405 */
[----:B------:R-:W-:Y:S02]  /*e3d0*/  IMAD R6, R11, UR4, RZ ;  /* 0x000000040b067c24 */ /* 0x000fe4000f8e02ff */
[----:B------:R-:W-:Y:S02]  /*e3e0*/  IMAD.IADD R3, R3, 0x1, R7 ;  /* 0x0000000103037824 */ /* 0x000fe400078e0207 */
        /* <DEDUP_REMOVED lines=12> */
[----:B------:R-:W-:Y:S02]  /*e4b0*/  IMAD.IADD R3, R3, 0x1, R9 ;  /* 0x0000000103037824 */ /* 0x000fe400078e0209 */
[----:B------:R-:W-:Y:S02]  /*e4c0*/  IMAD R6, R4, UR4, RZ ;  /* 0x0000000404067c24 */ /* 0x000fe4000f8e02ff */
[----:B------:R-:W-:Y:S02]  /*e4d0*/  IMAD R9, R12, UR6, RZ ;  /* 0x000000060c097c24 */ /* 0x000fe4000f8e02ff */
[C---:B------:R-:W-:Y:S02]  /*e4e0*/  VIADD R4, R8.reuse, 0x20 ;  /* 0x0000002008047836 */ /* 0x040fe40000000000 */
[C---:B------:R-:W-:Y:S01]  /*e4f0*/  IMAD R5, R7.reuse, UR5, R6 ;  /* 0x0000000507057c24 */ /* 0x040fe2000f8e0206 */
[-C--:B------:R-:W-:Y:S01]  /*e500*/  ISETP.GE.AND P2, PT, R8, R9.reuse, PT ;  /* 0x000000090800720c */ /* 0x080fe20003f46270 */
[----:B------:R-:W-:Y:S01]  /*e510*/  IMAD.WIDE.U32 R2, R7, UR4, R2 ;  /* 0x0000000407027c25 */ /* 0x000fe2000f8e0002 */
[----:B------:R-:W-:Y:S01]  /*e520*/  ISETP.GE.AND P1, PT, R4, R9, PT ;  /* 0x000000090400720c */ /* 0x000fe20003f26270 */
[----:B------:R-:W-:-:S02]  /*e530*/  ULDC.64 UR4, c[0x0][0xa80] ;  /* 0x0002a00000047ab9 */ /* 0x000fc40000000a00 */
[----:B------:R-:W-:Y:S02]  /*e540*/  VIADD R4, R8, 0x40 ;  /* 0x0000004008047836 */ /* 0x000fe40000000000 */
[----:B------:R-:W-:Y:S01]  /*e550*/  IMAD.IADD R3, R3, 0x1, R5 ;  /* 0x0000000103037824 */ /* 0x000fe200078e0205 */
[----:B------:R-:W-:Y:S02]  /*e560*/  LEA R5, P3, R2, UR4, 0x1 ;  /* 0x0000000402057c11 */ /* 0x000fe4000f8608ff */
[----:B------:R-:W-:Y:S02]  /*e570*/  ISETP.GE.AND P0, PT, R4, R9, PT ;  /* 0x000000090400720c */ /* 0x000fe40003f06270 */
[----:B------:R-:W-:Y:S02]  /*e580*/  LEA.HI.X R4, R2, UR5, R3, 0x1, P3 ;  /* 0x0000000502047c11 */ /* 0x000fe400098f0c03 */
[----:B------:R2:W3:Y:S04]  /*e590*/  SHFL.IDX PT, R2, R5, RZ, 0x181f ;  /* 0x00181fff05027589 */ /* 0x0004e800000e0000 */
[----:B------:R2:W4:Y:S01]  /*e5a0*/  SHFL.IDX PT, R3, R4, RZ, 0x181f ;  /* 0x00181fff04037589 */ /* 0x00052200000e0000 */
[----:B------:R-:W-:Y:S05]  /*e5b0*/  @P2 BRA `(.L_x_1177) ;  /* 0x0000000000282947 */ /* 0x000fea0003800000 */
[----:B------:R-:W-:Y:S01]  /*e5c0*/  ULDC UR4, c[0x0][0xac8] ;  /* 0x0002b20000047ab9 */ /* 0x000fe20000000800 */
[----:B------:R-:W-:Y:S01]  /*e5d0*/  ULDC.64 UR6, c[0x0][0x208] ;  /* 0x0000820000067ab9 */ /* 0x000fe20000000a00 */
[----:B------:R-:W-:Y:S02]  /*e5e0*/  ISETP.GE.AND P4, PT, R23, UR4, PT ;  /* 0x0000000417007c0c */ /* 0x000fe4000bf86270 */
[----:B------:R-:W-:-:S11]  /*e5f0*/  ISETP.GE.AND P5, PT, R160, UR4, PT ;  /* 0x00000004a0007c0c */ /* 0x000fd6000bfa6270 */
[CC--:B---3--:R-:W-:Y:S02]  /*e600*/  @!P4 LEA R6, P2, R23.reuse, R2.reuse, 0x1 ;  /* 0x000000021706c211 */ /* 0x0c8fe400078408ff */
[C---:B------:R-:W-:Y:S02]  /*e610*/  @!P5 LEA R2, P3, R160.reuse, R2, 0x1 ;  /* 0x00000002a002d211 */ /* 0x040fe400078608ff */
[-C--:B----4-:R-:W-:Y:S02]  /*e620*/  @!P4 LEA.HI.X R7, R23, R3.reuse, R172, 0x1, P2 ;  /* 0x000000031707c211 */ /* 0x090fe400010f0cac */
[----:B------:R-:W-:-:S03]  /*e630*/  @!P5 LEA.HI.X R3, R160, R3, R171, 0x1, P3 ;  /* 0x00000003a003d211 */ /* 0x000fc600018f0cab */
[----:B------:R3:W-:Y:S04]  /*e640*/  @!P4 ST.E.128 desc[UR6][R6.64], RZ ;  /* 0x000000ff0600c985 */ /* 0x0007e8000c101d06 */
[----:B------:R3:W-:Y:S02]  /*e650*/  @!P5 ST.E.128 desc[UR6][R2.64], RZ ;  /* 0x000000ff0200d985 */ /* 0x0007e4000c101d06 */
.L_x_1177:
[----:B------:R-:W-:Y:S05]  /*e660*/  BSYNC B1 ;  /* 0x0000000000017941 */ /* 0x000fea0003800000 */
.L_x_1176:
[----:B---34-:R3:W4:Y:S01]  /*e670*/  SHFL.IDX PT, R3, R4, 0x1, 0x181f ;  /* 0x00381f0004037f89 */ /* 0x01872200000e0000 */
[----:B------:R-:W-:Y:S03]  /*e680*/  BSSY B1, `(.L_x_1178) ;  /* 0x000000d000017945 */ /* 0x000fe60003800000 */
[----:B------:R3:W0:Y:S01]  /*e690*/  SHFL.IDX PT, R2, R5, 0x1, 0x181f ;  /* 0x00381f0005027f89 */ /* 0x00062200000e0000 */
        /* <DEDUP_REMOVED lines=9> */
[----:B------:R0:W-:Y:S04]  /*e730*/  @!P3 ST.E.128 desc[UR6][R6.64], RZ ;  /* 0x000000ff0600b985 */ /* 0x0001e8000c101d06 */
[----:B------:R0:W-:Y:S02]  /*e740*/  @!P4 ST.E.128 desc[UR6][R2.64], RZ ;  /* 0x000000ff0200c985 */ /* 0x0001e4000c101d06 */
.L_x_1179:
[----:B------:R-:W-:Y:S05]  /*e750*/  BSYNC B1 ;  /* 0x0000000000017941 */ /* 0x000fea0003800000 */
.L_x_1178:
[----:B0---4-:R0:W4:Y:S01]  /*e760*/  SHFL.IDX PT, R3, R4, 0x2, 0x181f ;  /* 0x00581f0004037f89 */ /* 0x01112200000e0000 */
        /* <DEDUP_REMOVED lines=13> */
.L_x_1181:
[----:B------:R-:W-:Y:S05]  /*e840*/  BSYNC B1 ;  /* 0x0000000000017941 */ /* 0x000fea0003800000 */
.L_x_1180:
[----:B0-----:R-:W-:Y:S01]  /*e850*/  VIADD R2, R8, 0x60 ;  /* 0x0000006008027836 */ /* 0x001fe20000000000 */
[----:B--23--:R-:W0:Y:S04]  /*e860*/  SHFL.IDX PT, R4, R4, 0x3, 0x181f ;  /* 0x00781f0004047f89 */ /* 0x00ce2800000e0000 */
[----:B------:R-:W-:Y:S01]  /*e870*/  ISETP.GE.AND P0, PT, R2, R9, PT ;  /* 0x000000090200720c */ /* 0x000fe20003f06270 */
[----:B----4-:R2:W3:-:S12]  /*e880*/  SHFL.IDX PT, R3, R5, 0x3, 0x181f ;  /* 0x00781f0005037f89 */ /* 0x0104d800000e0000 */
[----:B--2---:R-:W-:Y:S05]  /*e890*/  @P0 BRA `(.L_x_1173) ;  /* 0x0000000000280947 */ /* 0x004fea0003800000 */
        /* <DEDUP_REMOVED lines=8> */
[----:B------:R2:W-:Y:S04]  /*e920*/  @!P2 ST.E.128 desc[UR6][R6.64], RZ ;  /* 0x000000ff0600a985 */ /* 0x0005e8000c101d06 */
[----:B------:R2:W-:Y:S02]  /*e930*/  @!P3 ST.E.128 desc[UR6][R2.64], RZ ;  /* 0x000000ff0200b985 */ /* 0x0005e4000c101d06 */
.L_x_1173:
[----:B------:R-:W-:Y:S05]  /*e940*/  BSYNC B0 ;  /* 0x0000000000007941 */ /* 0x000fea0003800000 */
.L_x_1165:
[----:B------:R-:W-:Y:S02]  /*e950*/  ULDC UR4, c[0x0][0xc38] ;  /* 0x00030e0000047ab9 */ /* 0x000fe40000000800 */
[----:B-1----:R-:W-:-:S13]  /*e960*/  ISETP.GE.AND P0, PT, R0, UR4, PT ;  /* 0x0000000400007c0c */ /* 0x002fda000bf06270 */
[----:B------:R-:W-:Y:S05]  /*e970*/  @!P0 BRA `(.L_x_1182) ;  /* 0xffffff2400108947 */ /* 0x000fea000383ffff */
[----:B------:R-:W-:Y:S05]  /*e980*/  EXIT ;  /* 0x000000000000794d */ /* 0x000fea0003800000 */
.L_x_1084:
[----:B------:R-:W-:-:S08]  /*e990*/  NOP ;  /* 0x0000000000007918 */ /* 0x000fd00000000000 */
[----:B0-----:R-:W0:-:S00]  /*e9a0*/  USETMAXREG.DEALLOC.CTAPOOL 0x18 ;  /* 0x00000018000079c8 */ /* 0x001e0000080e0500 */
[----:B0-----:R-:W2:Y:S01]  /*e9b0*/  LDL.LU R2, [R1+0xc] ;  /* 0x00000c0001027983 */ /* 0x001ea20000300800 */
[----:B------:R-:W-:-:S05]  /*e9c0*/  LOP3.LUT R0, R0, 0x3, RZ, 0xc0, !PT ;  /* 0x0000000300007812 */ /* 0x000fca00078ec0ff */
[----:B------:R-:W0:Y:S01]  /*e9d0*/  S2UR UR6, SR_CTAID.X ;  /* 0x00000000000679c3 */ /* 0x000e220000002500 */
[----:B------:R-:W-:Y:S01]  /*e9e0*/  IMAD.MOV.U32 R18, RZ, RZ, RZ ;  /* 0x000000ffff127224 */ /* 0x000fe200078e00ff */
[----:B------:R-:W1:Y:S02]  /*e9f0*/  SHFL.IDX PT, R0, R0, RZ, 0x1f ;  /* 0x00001fff00007589 */ /* 0x000e6400000e0000 */
[----:B-1----:R-:W-:-:S04]  /*ea00*/  ISETP.NE.AND P0, PT, R0, RZ, PT ;  /* 0x000000ff0000720c */ /* 0x002fc80003f05270 */
[----:B------:R-:W0:Y:S09]  /*ea10*/  LDC R0, c[0x0][0xc38] ;  /* 0x00030e00ff007b82 */ /* 0x000e320000000800 */
[----:B------:R-:W-:Y:S06]  /*ea20*/  @P0 BAR.ARV 0x4, 0x180 ;  /* 0x0106000000000b1d */ /* 0x000fec0000002000 */
[----:B--2---:R-:W-:-:S04]  /*ea30*/  LOP3.LUT R2, R2, 0xfffffffb, RZ, 0xc0, !PT ;  /* 0xfffffffb02027812 */ /* 0x004fc800078ec0ff */
[----:B------:R-:W-:Y:S02]  /*ea40*/  @P0 LOP3.LUT R2, R2, 0x4, RZ, 0xfc, !PT ;  /* 0x0000000402020812 */ /* 0x000fe400078efcff */
[----:B0-----:R-:W-:Y:S01]  /*ea50*/  ISETP.LE.AND P0, PT, R0, UR6, PT ;  /* 0x0000000600007c0c */ /* 0x001fe2000bf03270 */
[----:B------:R-:W-:Y:S02]  /*ea60*/  IMAD.MOV.U32 R0, RZ, RZ, 0x1 ;  /* 0x00000001ff007424 */ /* 0x000fe400078e00ff */
[----:B------:R0:W-:Y:S04]  /*ea70*/  STL [R1+0xc], R2 ;  /* 0x00000c0201007387 */ /* 0x0001e80000100800 */
[----:B------:R0:W-:Y:S04]  /*ea80*/  STL [R1+0x18], RZ ;  /* 0x000018ff01007387 */ /* 0x0001e80000100800 */
[----:B------:R0:W-:Y:S02]  /*ea90*/  STL [R1+0x4], R0 ;  /* 0x0000040001007387 */ /* 0x0001e40000100800 */
[----:B------:R-:W-:Y:S05]  /*eaa0*/  @P0 BRA `(.L_x_1183) ;  /* 0x0000004800940947 */ /* 0x000fea0003800000 */
[----:B------:R-:W1:Y:S01]  /*eab0*/  S2R R6, SR_TID.X ;  /* 0x0000000000067919 */ /* 0x000e620000002100 */
[----:B------:R-:W2:Y:S01]  /*eac0*/  S2UR UR5, SR_CgaCtaId ;  /* 0x00000000000579c3 */ /* 0x000ea20000008800 */
[----:B------:R-:W-:Y:S01]  /*ead0*/  UMOV UR4, 0x400 ;  /* 0x0000040000047882 */ /* 0x000fe20000000000 */
[----:B------:R-:W-:Y:S01]  /*eae0*/  IMAD.MOV.U32 R18, RZ, RZ, RZ ;  /* 0x000000ffff127224 */ /* 0x000fe200078e00ff */
[----:B------:R-:W-:Y:S01]  /*eaf0*/  ULDC UR44, c[0x0][0xc] ;  /* 0x00000300002c7ab9 */ /* 0x000fe20000000800 */
[----:B------:R-:W-:Y:S01]  /*eb00*/  ULDC.64 UR38, c[0x0][0x198] ;  /* 0x0000660000267ab9 */ /* 0x000fe20000000a00 */
[----:B--2---:R-:W-:-:S06]  /*eb10*/  ULEA UR4, UR5, UR4, 0x18 ;  /* 0x0000000405047291 */ /* 0x004fcc000f8ec03f */
[----:B------:R-:W-:Y:S01]  /*eb20*/  IMAD.U32 R17, RZ, RZ, UR4 ;  /* 0x00000004ff117e24 */ /* 0x000fe2000f8e00ff */
[C---:B-1----:R-:W-:Y:S01]  /*eb30*/  LOP3.LUT R5, R6.reuse, 0x7f, RZ, 0xc0, !PT ;  /* 0x0000007f06057812 */ /* 0x042fe200078ec0ff */
[----:B0-----:R-:W-:-:S05]  /*eb40*/  IMAD.SHL.U32 R0, R6, 0x8, RZ ;  /* 0x0000000806007824 */ /* 0x001fca00078e00ff */
[C---:B------:R-:W-:Y:S02]  /*eb50*/  LOP3.LUT R2, R0.reuse, 0x1f8, RZ, 0xc0, !PT ;  /* 0x000001f800027812 */ /* 0x040fe400078ec0ff */
[----:B------:R-:W-:Y:S02]  /*eb60*/  LOP3.LUT R0, R0, 0x38, RZ, 0xc0, !PT ;  /* 0x0000003800007812 */ /* 0x000fe400078ec0ff */
[----:B------:R-:W-:Y:S01]  /*eb70*/  LOP3.LUT R3, R2, 0x38, R6, 0x78, !PT ;  /* 0x0000003802037812 */ /* 0x000fe200078e7806 */
[----:B------:R-:W-:-:S05]  /*eb80*/  IMAD.SHL.U32 R2, R5, 0x8, RZ ;  /* 0x0000000805027824 */ /* 0x000fca00078e00ff */
[----:B------:R-:W-:Y:S01]  /*eb90*/  LOP3.LUT R4, R3, 0x200, R2, 0xf8, !PT ;  /* 0x0000020003047812 */ /* 0x000fe200078ef802 */
[----:B------:R-:W-:Y:S01]  /*eba0*/  IMAD.SHL.U32 R2, R6, 0x10, RZ ;  /* 0x0000001006027824 */ /* 0x000fe200078e00ff */
[----:B------:R-:W-:-:S03]  /*ebb0*/  SHF.R.U32.HI R3, RZ, 0x3, R5 ;  /* 0x00000003ff037819 */ /* 0x000fc60000011605 */
[----:B------:R-:W-:Y:S01]  /*ebc0*/  IMAD R4, R4, 0x2, R17 ;  /* 0x0000000204047824 */ /* 0x000fe200078e0211 */
[----:B------:R-:W-:Y:S01]  /*ebd0*/  LOP3.LUT R2, R3, 0x70, R2, 0xf8, !PT ;  /* 0x0000007003027812 */ /* 0x000fe200078ef802 */
[----:B------:R-:W-:Y:S02]  /*ebe0*/  IMAD.U32 R3, RZ, RZ, UR6 ;  /* 0x00000006ff037e24 */ /* 0x000fe4000f8e00ff */
[----:B------:R-:W-:Y:S01]  /*ebf0*/  IMAD.MOV.U32 R2, RZ, RZ, 0x1 ;  /* 0x00000001ff027424 */ /* 0x000fe200078e00ff */
[----:B------:R-:W-:Y:S04]  /*ec00*/  STL [R1+0x10], R4 ;  /* 0x0000100401007387 */ /* 0x000fe80000100800 */
[----:B------:R-:W-:Y:S04]  /*ec10*/  STL [R1+0x14], R3 ;  /* 0x0000140301007387 */ /* 0x000fe80000100800 */
[----:B------:R-:W-:Y:S04]  /*ec20*/  STL [R1+0x18], RZ ;  /* 0x000018ff01007387 */ /* 0x000fe80000100800 */
[----:B------:R0:W-:Y:S02]  /*ec30*/  STL [R1+0x4], R2 ;  /* 0x0000040201007387 */ /* 0x0001e40000100800 */
[----:B0-----:R-:W-:-:S02]  /*ec40*/  LOP3.LUT R2, R0, 0x40, RZ, 0xfc, !PT ;  /* 0x0000004000027812 */ /* 0x001fc400078efcff */
[----:B------:R-:W-:-:S07]  /*ec50*/  LOP3.LUT R0, R0, 0x80, RZ, 0xfc, !PT ;  /* 0x0000008000007812 */ /* 0x000fce00078efcff */
.L_x_1279:
[----:B--2---:R-:W2:Y:S01]  /*ec60*/  LDL R0, [R1+0x14] ;  /* 0x0000140001007983 */ /* 0x004ea20000100800 */
[----:B------:R-:W-:Y:S02]  /*ec70*/  ULDC UR8, c[0x0][0xc60] ;  /* 0x0003180000087ab9 */ /* 0x000fe40000000800 */
[----:B------:R-:W-:-:S11]  /*ec80*/  UISETP.NE.AND UP0, UPT, UR8, 0x1, UPT ;  /* 0x000000010800788c */ /* 0x000fd6000bf05270 */
[----:B------:R-:W-:Y:S01]  /*ec90*/  @UP0 ULDC UR4, c[0x0][0xc64] ;  /* 0x0003190000040ab9 */ /* 0x000fe20000000800 */
[----:B------:R-:W-:Y:S01]  /*eca0*/  @UP0 ULDC UR9, c[0x0][0xc68] ;  /* 0x00031a0000090ab9 */ /* 0x000fe20000000800 */
[C---:B--2---:R-:W-:Y:S02]  /*ecb0*/  R2UR UR7, R0.reuse ;  /* 0x00000000000772ca */ /* 0x044fe400000e0000 */
[----:B------:R-:W-:-:S11]  /*ecc0*/  R2UR UR6, R0 ;  /* 0x00000000000672ca */ /* 0x000fd600000e0000 */
[----:B------:R-:W-:-:S04]  /*ecd0*/  UIMAD.WIDE.U32 UR4, UR7, UR4, URZ ;  /* 0x00000004070472a5 */ /* 0x000fc8000f8e003f */
[----:B------:R-:W-:-:S03]  /*ece0*/  @UP0 USHF.R.U32.HI UR7, URZ, UR9, UR5 ;  /* 0x000000093f070299 */ /* 0x000fc60008011605 */
[----:B------:R-:W-:Y:S02]  /*ecf0*/  ULDC UR4, c[0x0][0xc78] ;  /* 0x00031e0000047ab9 */ /* 0x000fe40000000800 */
[----:B------:R-:W-:Y:S02]  /*ed00*/  UISETP.GE.AND UP0, UPT, UR7, UR4, UPT ;  /* 0x000000040700728c */ /* 0x000fe4000bf06270 */
[----:B------:R-:W-:-:S04]  /*ed10*/  UIADD3 UR4, -UR7, URZ, URZ ;  /* 0x0000003f07047290 */ /* 0x000fc8000fffe13f */
[----:B------:R-:W-:Y:S01]  /*ed20*/  PLOP3.LUT P0, PT, PT, PT, UP0, 0x80, 0x0 ;  /* 0x000000000000781c */ /* 0x000fe20003f0f008 */
[----:B------:R-:W-:-:S12]  /*ed30*/  UIMAD UR8, UR8, UR4, UR6 ;  /* 0x00000004080872a4 */ /* 0x000fd8000f8e0206 */
[----:B01-3--:R-:W-:Y:S05]  /*ed40*/  @!P0 BRA `(.L_x_1184) ;  /* 0x0000000000208947 */ /* 0x00bfea0003800000 */
[----:B------:R-:W-:Y:S01]  /*ed50*/  ULDC UR9, c[0x0][0xc6c] ;  /* 0x00031b0000097ab9 */ /* 0x000fe20000000800 */
[----:B------:R-:W-:Y:S01]  /*ed60*/  UMOV UR6, UR8 ;  /* 0x0000000800067c82 */ /* 0x000fe20008000000 */
[----:B------:R-:W-:-:S11]  /*ed70*/  UISETP.NE.AND UP0, UPT, UR9, 0x1, UPT ;  /* 0x000000010900788c */ /* 0x000fd6000bf05270 */
[----:B------:R-:W-:Y:S02]  /*ed80*/  @UP0 ULDC.64 UR10, c[0x0][0xc70] ;  /* 0x00031c00000a0ab9 */ /* 0x000fe40000000a00 */
[----:B------:R-:W-:-:S04]  /*ed90*/  UIMAD.WIDE.U32 UR4, UR8, UR10, URZ ;  /* 0x0000000a080472a5 */ /* 0x000fc8000f8e003f */
[----:B------:R-:W-:-:S04]  /*eda0*/  @UP0 USHF.R.U32.HI UR6, URZ, UR11, UR5 ;  /* 0x0000000b3f060299 */ /* 0x000fc80008011605 */
[----:B------:R-:W-:Y:S01]  /*edb0*/  UIMAD UR4, UR6, UR9, URZ ;  /* 0x00000009060472a4 */ /* 0x000fe2000f8e023f */
[----:B------:R-:W-:Y:S11]  /*edc0*/  BRA `(.L_x_1185) ;  /* 0x00000000001c7947 */ /* 0x000ff60003800000 */
.L_x_1184:
[----:B------:R-:W-:Y:S01]  /*edd0*/  ULDC UR9, c[0x0][0xc54] ;  /* 0x0003150000097ab9 */ /* 0x000fe20000000800 */
[----:B------:R-:W-:Y:S01]  /*ede0*/  UMOV UR6, UR8 ;  /* 0x0000000800067c82 */ /* 0x000fe20008000000 */
[----:B------:R-:W-:-:S11]  /*edf0*/  UISETP.NE.AND UP0, UPT, UR9, 0x1, UPT ;  /* 0x000000010900788c */ /* 0x000fd6000bf05270 */
[----:B------:R-:W-:Y:S02]  /*ee00*/  @UP0 ULDC.64 UR10, c[0x0][0xc58] ;  /* 0x00031600000a0ab9 */ /* 0x000fe40000000a00 */
[----:B------:R-:W-:-:S04]  /*ee10*/  UIMAD.WIDE.U32 UR4, UR8, UR10, URZ ;  /* 0x0000000a080472a5 */ /* 0x000fc8000f8e003f */
[----:B------:R-:W-:-:S04]  /*ee20*/  @UP0 USHF.R.U32.HI UR6, URZ, UR11, UR5 ;  /* 0x0000000b3f060299 */ /* 0x000fc80008011605 */
[----:B------:R-:W-:-:S12]  /*ee30*/  UIMAD UR4, UR6, UR9, URZ ;  /* 0x00000009060472a4 */ /* 0x000fd8000f8e023f */
.L_x_1185:
[----:B------:R-:W-:Y:S02]  /*ee40*/  UIADD3 UR4, UR8, -UR4, URZ ;  /* 0x8000000408047290 */ /* 0x000fe4000fffe03f */
[----:B------:R-:W-:Y:S01]  /*ee50*/  ULOP3.LUT UR5, URZ, UR6, URZ, 0x33, !UPT ;  /* 0x000000063f057292 */ /* 0x000fe2000f8e333f */
[----:B------:R-:W-:Y:S01]  /*ee60*/  ULDC UR14, c[0x0][0xc48] ;  /* 0x00031200000e7ab9 */ /* 0x000fe20000000800 */
[----:B------:R-:W-:Y:S01]  /*ee70*/  ULDC UR8, c[0x0][0x448] ;  /* 0x0001120000087ab9 */ /* 0x000fe20000000800 */
[----:B------:R-:W-:Y:S01]  /*ee80*/  ULDC UR43, c[0x0][0xc3c] ;  /* 0x00030f00002b7ab9 */ /* 0x000fe20000000800 */
[----:B------:R-:W-:Y:S02]  /*ee90*/  UISETP.NE.AND UP2, UPT, UR14, 0x1, UPT ;  /* 0x000000010e00788c */ /* 0x000fe4000bf45270 */
[----:B------:R-:W-:Y:S02]  /*eea0*/  UISETP.NE.AND UP1, UPT, UR8, 0x1, UPT ;  /* 0x000000010800788c */ /* 0x000fe4000bf25270 */
[----:B------:R-:W-:Y:S01]  /*eeb0*/  UIADD3 UR43, UR5, UR43, URZ ;  /* 0x0000002b052b7290 */ /* 0x000fe2000fffe03f */
[----:B------:R-:W-:Y:S01]  /*eec0*/  ULDC.64 UR10, c[0x0][0x418] ;  /* 0x00010600000a7ab9 */ /* 0x000fe20000000a00 */
[----:B------:R-:W-:Y:S01]  /*eed0*/  ULDC UR13, c[0x0][0xc54] ;  /* 0x00031500000d7ab9 */ /* 0x000fe20000000800 */
[----:B------:R-:W-:-:S02]  /*eee0*/  UISETP.NE.U32.AND UP0, UPT, UR10, URZ, UPT ;  /* 0x0000003f0a00728c */ /* 0x000fc4000bf05070 */
[----:B------:R-:W-:Y:S02]  /*eef0*/  UIMAD UR13, UR7, UR13, UR4 ;  /* 0x0000000d070d72a4 */ /* 0x000fe4000f8e0204 */
[----:B------:R-:W-:Y:S01]  /*ef00*/  USHF.L.U32 UR43, UR43, 0x7, URZ ;  /* 0x000000072b2b7899 */ /* 0x000fe2000800063f */
[----:B------:R-:W-:Y:S01]  /*ef10*/  ULDC.64 UR4, c[0x0][0x9e0] ;  /* 0x0002780000047ab9 */ /* 0x000fe20000000a00 */
[----:B------:R-:W-:Y:S02]  /*ef20*/  UISETP.NE.AND.EX UP0, UPT, UR11, URZ, UPT, UP0 ;  /* 0x0000003f0b00728c */ /* 0x000fe4000bf05300 */
[----:B------:R-:W-:Y:S02]  /*ef30*/  UISETP.GE.AND UP3, UPT, UR5, 0x1, UPT ;  /* 0x000000010500788c */ /* 0x000fe4000bf66270 */
[----:B------:R-:W-:Y:S01]  /*ef40*/  UIADD3 UR12, UR43, 0x7f, URZ ;  /* 0x0000007f2b0c7890 */ /* 0x000fe2000fffe03f */
[----:B------:R-:W-:Y:S01]  /*ef50*/  ULDC UR10, c[0x0][0x424] ;  /* 0x00010900000a7ab9 */ /* 0x000fe20000000800 */
[----:B------:R-:W-:Y:S01]  /*ef60*/  ULDC UR6, c[0x0][0x288] ;  /* 0x0000a20000067ab9 */ /* 0x000fe20000000800 */
[----:B------:R-:W-:Y:S01]  /*ef70*/  @UP2 ULDC UR8, c[0x0][0xc4c] ;  /* 0x0003130000082ab9 */ /* 0x000fe20000000800 */
[----:B------:R-:W-:Y:S01]  /*ef80*/  @UP1 ULDC UR11, c[0x0][0x44c] ;  /* 0x00011300000b1ab9 */ /* 0x000fe20000000800 */
[----:B------:R-:W-:Y:S01]  /*ef90*/  USEL UR15, UR10, 0x1, UP0 ;  /* 0x000000010a0f7887 */ /* 0x000fe20008000000 */
[----:B------:R-:W-:Y:S01]  /*efa0*/  PLOP3.LUT P1, PT, PT, PT, UP3, 0x80, 0x0 ;  /* 0x000000000000781c */ /* 0x000fe20003f2f038 */
[----:B------:R-:W-:-:S02]  /*efb0*/  UIADD3 UR16, -UR6, 0x1, URZ ;  /* 0x0000000106107890 */ /* 0x000fc4000fffe13f */
[----:B------:R-:W-:Y:S02]  /*efc0*/  UIMAD.WIDE.U32 UR8, UR13, UR8, URZ ;  /* 0x000000080d0872a5 */ /* 0x000fe4000f8e003f */
[----:B------:R-:W-:Y:S01]  /*efd0*/  UIMAD.WIDE.U32 UR10, UR12, UR11, URZ ;  /* 0x0000000b0c0a72a5 */ /* 0x000fe2000f8e003f */
[----:B------:R-:W-:Y:S01]  /*efe0*/  ULDC UR7, c[0x0][0x2f0] ;  /* 0x0000bc0000077ab9 */ /* 0x000fe20000000800 */
[----:B------:R-:W-:Y:S01]  /*eff0*/  @UP2 ULDC UR17, c[0x0][0xc50] ;  /* 0x0003140000112ab9 */ /* 0x000fe20000000800 */
[----:B------:R-:W-:Y:S01]  /*f000*/  @UP1 ULDC UR18, c[0x0][0x450] ;  /* 0x0001140000121ab9 */ /* 0x000fe20000000800 */
[----:B------:R-:W-:Y:S01]  /*f010*/  UMOV UR42, UR13 ;  /* 0x0000000d002a7c82 */ /* 0x000fe20008000000 */
[----:B------:R-:W-:Y:S02]  /*f020*/  UIMAD UR16, UR15, UR7, UR16 ;  /* 0x000000070f1072a4 */ /* 0x000fe4000f8e0210 */
[----:B------:R-:W-:Y:S02]  /*f030*/  @UP2 USHF.R.U32.HI UR42, URZ, UR17, UR9 ;  /* 0x000000113f2a2299 */ /* 0x000fe40008011609 */
[----:B------:R-:W-:-:S02]  /*f040*/  @UP1 USHF.R.U32.HI UR12, URZ, UR18, UR11 ;  /* 0x000000123f0c1299 */ /* 0x000fc4000801160b */
[----:B------:R-:W-:Y:S02]  /*f050*/  UIADD3 UR36, -UR42, URZ, URZ ;  /* 0x0000003f2a247290 */ /* 0x000fe4000fffe13f */
[----:B------:R-:W-:Y:S02]  /*f060*/  UIADD3 UR12, UR16, UR12, URZ ;  /* 0x0000000c100c7290 */ /* 0x000fe4000fffe03f */
[----:B------:R-:W-:Y:S02]  /*f070*/  UIMAD UR36, UR14, UR36, UR13 ;  /* 0x000000240e2472a4 */ /* 0x000fe4000f8e020d */
[----:B------:R-:W-:Y:S01]  /*f080*/  UIADD3 UR4, UR12, UR4, URZ ;  /* 0x000000040c047290 */ /* 0x000fe2000fffe03f */
[----:B------:R-:W-:Y:S11]  /*f090*/  @!P1 BRA `(.L_x_1186) ;  /* 0x0000000000449947 */ /* 0x000ff60003800000 */
[----:B------:R-:W-:Y:S01]  /*f0a0*/  ISETP.LT.AND P0, PT, RZ, UR12, PT ;  /* 0x0000000cff007c0c */ /* 0x000fe2000bf01270 */
[----:B------:R-:W-:-:S12]  /*f0b0*/  UIADD3 UR10, UR12, -0x1, URZ ;  /* 0xffffffff0c0a7890 */ /* 0x000fd8000fffe03f */
[----:B------:R-:W-:Y:S05]  /*f0c0*/  @P0 BRA `(.L_x_1187) ;  /* 0x00000000001c0947 */ /* 0x000fea0003800000 */
[----:B------:R-:W-:Y:S02]  /*f0d0*/  UISETP.NE.AND UP0, UPT, UR5, 0x1, UPT ;  /* 0x000000010500788c */ /* 0x000fe4000bf05270 */
[----:B------:R-:W-:-:S09]  /*f0e0*/  UIADD3 UR10, -UR12, URZ, URZ ;  /* 0x0000003f0c0a7290 */ /* 0x000fd2000fffe13f */
[----:B------:R-:W-:Y:S02]  /*f0f0*/  @UP0 ULDC.64 UR12, c[0x0][0x9e8] ;  /* 0x00027a00000c0ab9 */ /* 0x000fe40000000a00 */
[----:B------:R-:W-:-:S04]  /*f100*/  UIMAD.WIDE.U32 UR8, UR10, UR12, URZ ;  /* 0x0000000c0a0872a5 */ /* 0x000fc8000f8e003f */
[----:B------:R-:W-:-:S04]  /*f110*/  @UP0 USHF.R.U32.HI UR10, URZ, UR13, UR9 ;  /* 0x0000000d3f0a0299 */ /* 0x000fc80008011609 */
[----:B------:R-:W-:Y:S01]  /*f120*/  ULOP3.LUT UR10, URZ, UR10, URZ, 0x33, !UPT ;  /* 0x0000000a3f0a7292 */ /* 0x000fe2000f8e333f */
[----:B------:R-:W-:Y:S11]  /*f130*/  BRA `(.L_x_1188) ;  /* 0x0000000000107947 */ /* 0x000ff60003800000 */
.L_x_1187:
[----:B------:R-:W-:-:S11]  /*f140*/  UISETP.NE.AND UP0, UPT, UR5, 0x1, UPT ;  /* 0x000000010500788c */ /* 0x000fd6000bf05270 */
[----:B------:R-:W-:Y:S02]  /*f150*/  @UP0 ULDC.64 UR12, c[0x0][0x9e8] ;  /* 0x00027a00000c0ab9 */ /* 0x000fe40000000a00 */
[----:B------:R-:W-:-:S04]  /*f160*/  UIMAD.WIDE.U32 UR8, UR10, UR12, URZ ;  /* 0x0000000c0a0872a5 */ /* 0x000fc8000f8e003f */
[----:B------:R-:W-:-:S12]  /*f170*/  @UP0 USHF.R.U32.HI UR10, URZ, UR13, UR9 ;  /* 0x0000000d3f0a0299 */ /* 0x000fd80008011609 */
.L_x_1188:
[----:B------:R-:W-:-:S04]  /*f180*/  UIMAD UR10, UR10, UR5, UR5 ;  /* 0x000000050a0a72a4 */ /* 0x000fc8000f8e0205 */
[----:B------:R-:W-:-:S04]  /*f190*/  UISETP.LT.AND UP0, UPT, UR4, UR10, UPT ;  /* 0x0000000a0400728c */ /* 0x000fc8000bf01270 */
[----:B------:R-:W-:-:S12]  /*f1a0*/  USEL UR4, UR4, UR10, UP0 ;  /* 0x0000000a04047287 */ /* 0x000fd80008000000 */
.L_x_1186:
[----:B------:R-:W-:Y:S02]  /*f1b0*/  UIMAD UR8, UR15, UR7, 0x5f ;  /* 0x0000005f0f0874a4 */ /* 0x000fe4000f8e0207 */
[----:B------:R-:W-:Y:S02]  /*f1c0*/  UIADD3 UR10, UR4, 0x5f, URZ ;  /* 0x0000005f040a7890 */ /* 0x000fe4000fffe03f */
[----:B------:R-:W-:Y:S02]  /*f1d0*/  UIMAD.WIDE UR8, UR8, 0x2aaaaaab, URZ ;  /* 0x2aaaaaab080878a5 */ /* 0x000fe4000f8e023f */
[----:B------:R-:W-:Y:S01]  /*f1e0*/  UIMAD.WIDE UR10, UR10, 0x2aaaaaab, URZ ;  /* 0x2aaaaaab0a0a78a5 */ /* 0x000fe2000f8e023f */
[----:B------:R-:W-:Y:S01]  /*f1f0*/  @UP1 ULDC UR12, c[0x0][0x44c] ;  /* 0x00011300000c1ab9 */ /* 0x000fe20000000800 */
[----:B------:R-:W-:Y:S02]  /*f200*/  UIMAD UR7, UR15, UR7, -UR6 ;  /* 0x000000070f0772a4 */ /* 0x000fe4000f8e0a06 */
[----:B------:R-:W-:-:S02]  /*f210*/  UIMAD.WIDE.U32 UR12, UR43, UR12, URZ ;  /* 0x0000000c2b0c72a5 */ /* 0x000fc4000f8e003f */
[----:B------:R-:W-:Y:S02]  /*f220*/  USHF.R.U32.HI UR6, URZ, 0x1f, UR9 ;  /* 0x0000001f3f067899 */ /* 0x000fe40008011609 */
[----:B------:R-:W-:Y:S01]  /*f230*/  USHF.R.U32.HI UR4, URZ, 0x1f, UR11 ;  /* 0x0000001f3f047899 */ /* 0x000fe2000801160b */
[----:B------:R-:W-:Y:S01]  /*f240*/  @UP1 ULDC UR16, c[0x0][0x450] ;  /* 0x0001140000101ab9 */ /* 0x000fe20000000800 */
[----:B------:R-:W-:Y:S01]  /*f250*/  UMOV UR14, UR43 ;  /* 0x0000002b000e7c82 */ /* 0x000fe20008000000 */
[----:B------:R-:W-:Y:S02]  /*f260*/  @UP1 USHF.R.U32.HI UR14, URZ, UR16, UR13 ;  /* 0x000000103f0e1299 */ /* 0x000fe4000801160d */
[----:B------:R-:W-:Y:S02]  /*f270*/  ULEA.HI.SX32 UR9, UR9, UR6, 0x1c ;  /* 0x0000000609097291 */ /* 0x000fe4000f8fe23f */
[----:B------:R-:W-:Y:S02]  /*f280*/  ULEA.HI.SX32 UR4, UR11, UR4, 0x1c ;  /* 0x000000040b047291 */ /* 0x000fe4000f8fe23f */
[----:B------:R-:W-:-:S02]  /*f290*/  UIADD3 UR6, UR7, UR14, URZ ;  /* 0x0000000e07067290 */ /* 0x000fc4000fffe03f */
[----:B------:R-:W-:Y:S01]  /*f2a0*/  UISETP.LT.AND UP0, UPT, UR9, UR4, UPT ;  /* 0x000000040900728c */ /* 0x000fe2000bf01270 */
[----:B------:R-:W-:Y:S02]  /*f2b0*/  ULDC UR8, c[0x0][0x9dc] ;  /* 0x0002770000087ab9 */ /* 0x000fe40000000800 */
[----:B------:R-:W-:Y:S02]  /*f2c0*/  UIADD3 UR8, UR6, -UR8, URZ ;  /* 0x8000000806087290 */ /* 0x000fe4000fffe03f */
[----:B------:R-:W-:Y:S01]  /*f2d0*/  USEL UR41, UR9, UR4, UP0 ;  /* 0x0000000409297287 */ /* 0x000fe20008000000 */
[----:B------:R-:W-:Y:S11]  /*f2e0*/  @!P1 BRA `(.L_x_1189) ;  /* 0x0000000000489947 */ /* 0x000ff60003800000 */
[----:B------:R-:W-:Y:S02]  /*f2f0*/  UMOV UR4, UR6 ;  /* 0x0000000600047c82 */ /* 0x000fe40008000000 */
[----:B------:R-:W-:-:S06]  /*f300*/  UISETP.GT.AND UP0, UPT, UR4, -0x1, UPT ;  /* 0xffffffff0400788c */ /* 0x000fcc000bf04270 */
[----:B------:R-:W-:-:S13]  /*f310*/  PLOP3.LUT P0, PT, PT, PT, UP0, 0x80, 0x0 ;  /* 0x000000000000781c */ /* 0x000fda0003f0f008 */
[----:B------:R-:W-:Y:S05]  /*f320*/  @P0 BRA `(.L_x_1190) ;  /* 0x00000000001c0947 */ /* 0x000fea0003800000 */
[----:B------:R-:W-:Y:S02]  /*f330*/  UISETP.NE.AND UP0, UPT, UR5, 0x1, UPT ;  /* 0x000000010500788c */ /* 0x000fe4000bf05270 */
[----:B------:R-:W-:-:S09]  /*f340*/  ULOP3.LUT UR4, URZ, UR4, URZ, 0x33, !UPT ;  /* 0x000000043f047292 */ /* 0x000fd2000f8e333f */
[----:B------:R-:W-:Y:S02]  /*f350*/  @UP0 ULDC.64 UR10, c[0x0][0x9e8] ;  /* 0x00027a00000a0ab9 */ /* 0x000fe40000000a00 */
[----:B------:R-:W-:-:S04]  /*f360*/  UIMAD.WIDE.U32 UR6, UR4, UR10, URZ ;  /* 0x0000000a040672a5 */ /* 0x000fc8000f8e003f */
[----:B------:R-:W-:-:S04]  /*f370*/  @UP0 USHF.R.U32.HI UR4, URZ, UR11, UR7 ;  /* 0x0000000b3f040299 */ /* 0x000fc80008011607 */
[----:B------:R-:W-:Y:S01]  /*f380*/  ULOP3.LUT UR4, URZ, UR4, URZ, 0x33, !UPT ;  /* 0x000000043f047292 */ /* 0x000fe2000f8e333f */
[----:B------:R-:W-:Y:S11]  /*f390*/  BRA `(.L_x_1191) ;  /* 0x0000000000107947 */ /* 0x000ff60003800000 */
.L_x_1190:
[----:B------:R-:W-:-:S11]  /*f3a0*/  UISETP.NE.AND UP0, UPT, UR5, 0x1, UPT ;  /* 0x000000010500788c */ /* 0x000fd6000bf05270 */
[----:B------:R-:W-:Y:S02]  /*f3b0*/  @UP0 ULDC.64 UR10, c[0x0][0x9e8] ;  /* 0x00027a00000a0ab9 */ /* 0x000fe40000000a00 */
[----:B------:R-:W-:-:S04]  /*f3c0*/  UIMAD.WIDE.U32 UR6, UR4, UR10, URZ ;  /* 0x0000000a040672a5 */ /* 0x000fc8000f8e003f */
[----:B------:R-:W-:-:S12]  /*f3d0*/  @UP0 USHF.R.U32.HI UR4, URZ, UR11, UR7 ;  /* 0x0000000b3f040299 */ /* 0x000fd80008011607 */
.L_x_1191:
[----:B------:R-:W-:-:S04]  /*f3e0*/  UIMAD UR4, UR4, UR5, URZ ;  /* 0x00000005040472a4 */ /* 0x000fc8000f8e023f */
[----:B------:R-:W-:-:S04]  /*f3f0*/  UISETP.LT.AND UP0, UPT, UR8, UR4, UPT ;  /* 0x000000040800728c */ /* 0x000fc8000bf01270 */
[----:B------:R-:W-:-:S12]  /*f400*/  USEL UR8, UR8, UR4, !UP0 ;  /* 0x0000000408087287 */ /* 0x000fd8000c000000 */
.L_x_1189:
[----:B------:R-:W-:Y:S01]  /*f410*/  UIMAD.WIDE UR4, UR8, 0x2aaaaaab, URZ ;  /* 0x2aaaaaab080478a5 */ /* 0x000fe2000f8e023f */
[----:B------:R-:W-:Y:S03]  /*f420*/  BSSY B7, `(.L_x_1192) ;  /* 0x00003f0000077945 */ /* 0x000fe60003800000 */
[----:B------:R-:W-:-:S04]  /*f430*/  USHF.R.U32.HI UR4, URZ, 0x1f, UR5 ;  /* 0x0000001f3f047899 */ /* 0x000fc80008011605 */
[----:B------:R-:W-:-:S04]  /*f440*/  ULEA.HI.SX32 UR4, UR5, UR4, 0x1c ;  /* 0x0000000405047291 */ /* 0x000fc8000f8fe23f */
[----:B------:R-:W-:-:S04]  /*f450*/  UISETP.LT.AND UP0, UPT, URZ, UR4, UPT ;  /* 0x000000043f00728c */ /* 0x000fc8000bf01270 */
[----:B------:R-:W-:-:S04]  /*f460*/  USEL UR40, URZ, UR4, !UP0 ;  /* 0x000000043f287287 */ /* 0x000fc8000c000000 */
[----:B------:R-:W-:-:S06]  /*f470*/  UISETP.GT.AND UP0, UPT, UR41, UR40, UPT ;  /* 0x000000282900728c */ /* 0x000fcc000bf04270 */
[----:B------:R-:W-:-:S13]  /*f480*/  PLOP3.LUT P0, PT, PT, PT, UP0, 0x80, 0x0 ;  /* 0x000000000000781c */ /* 0x000fda0003f0f008 */
[----:B------:R-:W-:Y:S05]  /*f490*/  @P0 BRA `(.L_x_1193) ;  /* 0x00000000004c0947 */ /* 0x000fea0003800000 */
[----:B------:R-:W0:Y:S02]  /*f4a0*/  S2R R0, SR_TID.X ;  /* 0x0000000000007919 */ /* 0x000e240000002100 */
        /* <DEDUP_REMOVED lines=10> */
[----:B-1----:R-:W2:Y:S01]  /*f550*/  @P0 ATOMG.E.ADD.STRONG.GPU PT, R3, desc[UR6][R2.64], R5 ;  /* 0x00000005020309a8 */ /* 0x002ea200081ee1c6 */
[----:B------:R-:W0:Y:S02]  /*f560*/  S2R R4, SR_LTMASK ;  /* 0x0000000000047919 */ /* 0x000e240000003900 */
[----:B0-----:R-:W-:-:S04]  /*f570*/  LOP3.LUT R4, R4, UR4, RZ, 0xc0, !PT ;  /* 0x0000000404047c12 */ /* 0x001fc8000f8ec0ff */
[----:B------:R-:W0:Y:S01]  /*f580*/  POPC R7, R4 ;  /* 0x0000000400077309 */ /* 0x000e220000000000 */
[----:B--2---:R-:W0:Y:S02]  /*f590*/  SHFL.IDX PT, R0, R3, R0, 0x1f ;  /* 0x00001f0003007589 */ /* 0x004e2400000e0000 */
[----:B0-----:R-:W-:-:S05]  /*f5a0*/  IADD3 R0, R0, UR44, R7 ;  /* 0x0000002c00007c10 */ /* 0x001fca000fffe007 */
[----:B------:R1:W-:Y:S01]  /*f5b0*/  STL [R1+0x14], R0 ;  /* 0x0000140001007387 */ /* 0x0003e20000100800 */
[----:B------:R-:W-:Y:S05]  /*f5c0*/  BRA `(.L_x_1194) ;  /* 0x0000003c00547947 */ /* 0x000fea0003800000 */
.L_x_1193:
[----:B------:R-:W-:Y:S01]  /*f5d0*/  VIADD R0, R17, 0x18400 ;  /* 0x0001840011007836 */ /* 0x000fe20000000000 */
[----:B------:R-:W-:Y:S04]  /*f5e0*/  BSSY B6, `(.L_x_1195) ;  /* 0x0000013000067945 */ /* 0x000fe80003800000 */
[----:B------:R-:W-:-:S13]  /*f5f0*/  LOP3.LUT P0, RZ, R0, 0x3ff, RZ, 0xc0, !PT ;  /* 0x000003ff00ff7812 */ /* 0x000fda000780c0ff */
[----:B------:R-:W-:Y:S05]  /*f600*/  @!P0 BRA `(.L_x_1196) ;  /* 0x0000000000408947 */ /* 0x000fea0003800000 */
        /* <DEDUP_REMOVED lines=16> */
.L_x_1196:
[----:B------:R-:W-:Y:S05]  /*f710*/  BSYNC B6 ;  /* 0x0000000000067941 */ /* 0x000fea0003800000 */
.L_x_1195:
        /* <DEDUP_REMOVED lines=8> */
[----:B------:R0:W1:Y:S01]  /*f7a0*/  LDC.64 R2, c[0x4][R16] ;  /* 0x0100000010027b82 */ /* 0x0000620000000a00 */
        /* <DEDUP_REMOVED lines=11> */
.L_x_1199:
        /* <DEDUP_REMOVED lines=15> */
.L_x_1198:
[----:B------:R-:W-:Y:S05]  /*f950*/  BSYNC B6 ;  /* 0x0000000000067941 */ /* 0x000fea0003800000 */
.L_x_1197:
[----:B------:R-:W-:Y:S01]  /*f960*/  ULDC.64 UR4, c[0x0][0x9f8] ;  /* 0x00027e0000047ab9 */ /* 0x000fe20000000a00 */
[----:B------:R-:W2:Y:S01]  /*f970*/  LDL.LU R0, [R1+0xc] ;  /* 0x00000c0001007983 */ /* 0x000ea20000300800 */
[----:B------:R-:W-:Y:S01]  /*f980*/  UISETP.NE.U32.AND UP0, UPT, UR4, URZ, UPT ;  /* 0x0000003f0400728c */ /* 0x000fe2000bf05070 */
[----:B------:R-:W-:Y:S01]  /*f990*/  IMAD.U32 R7, RZ, RZ, UR42 ;  /* 0x0000002aff077e24 */ /* 0x000fe2000f8e00ff */
[----:B------:R-:W-:Y:S02]  /*f9a0*/  ULDC.64 UR6, c[0x0][0x208] ;  /* 0x0000820000067ab9 */ /* 0x000fe40000000a00 */
[----:B------:R-:W-:-:S06]  /*f9b0*/  UISETP.NE.AND.EX UP0, UPT, UR5, URZ, UPT, UP0 ;  /* 0x0000003f0500728c */ /* 0x000fcc000bf05300 */
[----:B------:R-:W-:-:S05]  /*f9c0*/  PLOP3.LUT P0, PT, PT, PT, UP0, 0x80, 0x0 ;  /* 0x000000000000781c */ /* 0x000fca0003f0f008 */
[----:B------:R-:W-:Y:S02]  /*f9d0*/  @UP0 ULDC.64 UR4, c[0x0][0x9f8] ;  /* 0x00027e0000040ab9 */ /* 0x000fe40000000a00 */
[----:B------:R-:W-:-:S06]  /*f9e0*/  @UP0 UIMAD.WIDE UR4, UR42, 0x4, UR4 ;  /* 0x000000042a0408a5 */ /* 0x000fcc000f8e0204 */
[----:B------:R-:W-:Y:S02]  /*f9f0*/  IMAD.U32 R2, RZ, RZ, UR4 ;  /* 0x00000004ff027e24 */ /* 0x000fe4000f8e00ff */
[----:B------:R-:W-:-:S05]  /*fa00*/  IMAD.U32 R3, RZ, RZ, UR5 ;  /* 0x00000005ff037e24 */ /* 0x000fca000f8e00ff */
[----:B------:R0:W3:Y:S01]  /*fa10*/  @P0 LDG.E R7, desc[UR6][R2.64] ;  /* 0x0000000602070981 */ /* 0x0000e2000c1e1900 */
[----:B------:R-:W-:Y:S01]  /*fa20*/  UMOV UR4, 0xffffffff ;  /* 0xffffffff00047882 */ /* 0x000fe20000000000 */
[----:B------:R-:W-:Y:S01]  /*fa30*/  IMAD.U32 R19, RZ, RZ, UR41 ;  /* 0x00000029ff137e24 */ /* 0x000fe2000f8e00ff */
[----:B------:R-:W1:Y:S03]  /*fa40*/  S2R R4, SR_TID.X ;  /* 0x0000000000047919 */ /* 0x000e660000002100 */
[----:B------:R-:W-:Y:S01]  /*fa50*/  VIADD R19, R19, 0xffffffff ;  /* 0xffffffff13137836 */ /* 0x000fe20000000000 */
[----:B0-----:R-:W0:Y:S02]  /*fa60*/  LDC.64 R2, c[0x0][0x418] ;  /* 0x00010600ff027b82 */ /* 0x001e240000000a00 */
[----:B0-----:R-:W-:Y:S02]  /*fa70*/  ISETP.NE.U32.AND P0, PT, R2, RZ, PT ;  /* 0x000000ff0200720c */ /* 0x001fe40003f05070 */
[----:B-1----:R-:W-:-:S02]  /*fa80*/  SHF.R.U32.HI R4, RZ, 0x5, R4 ;  /* 0x00000005ff047819 */ /* 0x002fc40000011604 */
[----:B------:R-:W-:Y:S02]  /*fa90*/  ISETP.NE.AND.EX P1, PT, R3, RZ, PT, P0 ;  /* 0x000000ff0300720c */ /* 0x000fe40003f25300 */
[----:B------:R-:W-:Y:S02]  /*faa0*/  LOP3.LUT R4, R4, 0x3, RZ, 0xc0, !PT ;  /* 0x0000000304047812 */ /* 0x000fe400078ec0ff */
[----:B--2---:R-:W-:-:S09]  /*fab0*/  LOP3.LUT R0, R0, 0xfffffffe, RZ, 0xc0, !PT ;  /* 0xfffffffe00007812 */ /* 0x004fd200078ec0ff */
[----:B------:R-:W-:Y:S02]  /*fac0*/  @P1 LOP3.LUT R0, R0, 0x1, RZ, 0xfc, !PT ;  /* 0x0000000100001812 */ /* 0x000fe400078efcff */
[----:B---3--:R-:W-:Y:S01]  /*fad0*/  SHF.R.S32.HI R8, RZ, 0x1f, R7 ;  /* 0x0000001fff087819 */ /* 0x008fe20000011407 */
[----:B------:R0:W-:Y:S01]  /*fae0*/  STL [R1], R7 ;  /* 0x0000000701007387 */ /* 0x0001e20000100800 */
[----:B------:R-:W-:-:S03]  /*faf0*/  SEL R16, R7, RZ, !P1 ;  /* 0x000000ff07107207 */ /* 0x000fc60004800000 */
[----:B------:R0:W-:Y:S04]  /*fb00*/  STL [R1+0x8], R8 ;  /* 0x0000080801007387 */ /* 0x0001e80000100800 */
[----:B------:R0:W-:Y:S01]  /*fb10*/  STL [R1+0xc], R0 ;  /* 0x00000c0001007387 */ /* 0x0001e20000100800 */
[----:B------:R-:W-:Y:S05]  /*fb20*/  BRA.DIV UR4, `(.L_x_1200) ;  /* 0x00000042043c7947 */ /* 0x000fea000b800000 */
[----:B------:R1:W2:Y:S02]  /*fb30*/  SHFL.IDX PT, R14, R4, RZ, 0x1f ;  /* 0x00001fff040e7589 */ /* 0x0002a400000e0000 */
.L_x_1294:
[----:B------:R-:W-:Y:S02]  /*fb40*/  PLOP3.LUT P2, PT, PT, PT, PT, 0x8, 0x0 ;  /* 0x000000000000781c */ /* 0x000fe40003f4e170 */
[----:B0-----:R-:W-:Y:S02]  /*fb50*/  LOP3.LUT R0, R0, 0xfffffffd, RZ, 0xc0, !PT ;  /* 0xfffffffd00007812 */ /* 0x001fe400078ec0ff */
[----:B--2---:R-:W-:-:S09]  /*fb60*/  ISETP.NE.AND P0, PT, R14, RZ, PT ;  /* 0x000000ff0e00720c */ /* 0x004fd20003f05270 */
[----:B------:R-:W-:-:S05]  /*fb70*/  @P2 LOP3.LUT R0, R0, 0x2, RZ, 0xfc, !PT ;  /* 0x0000000200002812 */ /* 0x000fca00078efcff */
[----:B------:R0:W-:Y:S01]  /*fb80*/  STL [R1+0xc], R0 ;  /* 0x00000c0001007387 */ /* 0x0001e20000100800 */
[----:B------:R-:W-:Y:S05]  /*fb90*/  @P0 BRA `(.L_x_1201) ;  /* 0x0000000400280947 */ /* 0x000fea0003800000 */
[----:B------:R-:W-:-:S03]  /*fba0*/  UMOV UR4, 0xffffffff ;  /* 0xffffffff00047882 */ /* 0x000fc60000000000 */
[----:B------:R-:W-:Y:S05]  /*fbb0*/  BRA.DIV UR4, `(.L_x_1202) ;  /* 0x0000004204387947 */ /* 0x000fea000b800000 */
[----:B------:R-:W-:-:S13]  /*fbc0*/  ELECT P6, URZ, PT ;  /* 0x00000000003f782f */ /* 0x000fda00038c0000 */
.L_x_1297:
[----:B------:R-:W-:Y:S05]  /*fbd0*/  @!P6 BRA `(.L_x_1201) ;  /* 0x000000040018e947 */ /* 0x000fea0003800000 */
[----:B------:R-:W-:Y:S01]  /*fbe0*/  IMAD.MOV.U32 R16, RZ, RZ, R7 ;  /* 0x000000ffff107224 */ /* 0x000fe200078e0007 */
[----:B------:R-:W-:Y:S06]  /*fbf0*/  @!P1 BRA `(.L_x_1203) ;  /* 0x0000000000489947 */ /* 0x000fec0003800000 */
[----:B------:R-:W2:Y:S01]  /*fc00*/  LDC R6, c[0x0][0x43c] ;  /* 0x00010f00ff067b82 */ /* 0x000ea20000000800 */
[----:B------:R-:W-:Y:S01]  /*fc10*/  ULDC.64 UR4, c[0x0][0x428] ;  /* 0x00010a0000047ab9 */ /* 0x000fe20000000a00 */
[----:B------:R-:W-:Y:S01]  /*fc20*/  ULDC.64 UR6, c[0x0][0x208] ;  /* 0x0000820000067ab9 */ /* 0x000fe20000000a00 */
[----:B--2---:R-:W-:-:S13]  /*fc30*/  ISETP.NE.AND P0, PT, R6, 0x1, PT ;  /* 0x000000010600780c */ /* 0x004fda0003f05270 */
[----:B-1----:R-:W0:Y:S02]  /*fc40*/  @P0 LDC.64 R4, c[0x0][0x440] ;  /* 0x00011000ff040b82 */ /* 0x002e240000000a00 */
[----:B0-----:R-:W-:-:S04]  /*fc50*/  @P0 IMAD.HI.U32 R0, R19, R4, RZ ;  /* 0x0000000413000227 */ /* 0x001fc800078e00ff */
[----:B------:R-:W-:Y:S01]  /*fc60*/  IMAD.MOV.U32 R4, RZ, RZ, R19 ;  /* 0x000000ffff047224 */ /* 0x000fe200078e0013 */
[----:B------:R-:W-:-:S04]  /*fc70*/  @P0 SHF.R.U32.HI R4, RZ, R5, R0 ;  /* 0x00000005ff040219 */ /* 0x000fc80000011600 */
[--C-:B------:R-:W-:Y:S01]  /*fc80*/  SHF.R.S32.HI R5, RZ, 0x1f, R4.reuse ;  /* 0x0000001fff057819 */ /* 0x100fe20000011404 */
[----:B------:R-:W-:-:S04]  /*fc90*/  IMAD.MOV R0, RZ, RZ, -R4 ;  /* 0x000000ffff007224 */ /* 0x000fc800078e0a04 */
[----:B------:R-:W-:Y:S02]  /*fca0*/  IMAD R19, R6, R0, R19 ;  /* 0x0000000006137224 */ /* 0x000fe400078e0213 */
[----:B------:R-:W-:Y:S02]  /*fcb0*/  IMAD R0, R8, UR4, RZ ;  /* 0x0000000408007c24 */ /* 0x000fe4000f8e02ff */
[----:B------:R-:W-:-:S04]  /*fcc0*/  IMAD.WIDE.U32 R4, R7, UR4, R4 ;  /* 0x0000000407047c25 */ /* 0x000fc8000f8e0004 */
[----:B------:R-:W-:Y:S01]  /*fcd0*/  IMAD R0, R7, UR5, R0 ;  /* 0x0000000507007c24 */ /* 0x000fe2000f8e0200 */
[----:B------:R-:W-:-:S03]  /*fce0*/  LEA R2, P0, R4, R2, 0x2 ;  /* 0x0000000204027211 */ /* 0x000fc600078010ff */
[----:B------:R-:W-:-:S05]  /*fcf0*/  IMAD.IADD R0, R5, 0x1, R0 ;  /* 0x0000000105007824 */ /* 0x000fca00078e0200 */
[----:B------:R-:W-:-:S05]  /*fd00*/  LEA.HI.X R3, R4, R3, R0, 0x2, P0 ;  /* 0x0000000304037211 */ /* 0x000fca00000f1400 */
[----:B------:R2:W5:Y:S02]  /*fd10*/  LDG.E R16, desc[UR6][R2.64] ;  /* 0x0000000602107981 */ /* 0x000564000c1e1900 */
.L_x_1203:
[----:B--2---:R-:W2:Y:S01]  /*fd20*/  LDL R2, [R1+0x4] ;  /* 0x0000040001027983 */ /* 0x004ea20000100800 */
[----:B0-----:R-:W-:Y:S01]  /*fd30*/  IMAD R0, R18, 0x8, R17 ;  /* 0x0000000812007824 */ /* 0x001fe200078e0211 */
[----:B--2---:R-:W-:-:S04]  /*fd40*/  SHF.L.U32 R2, R2, 0x1f, RZ ;  /* 0x0000001f02027819 */ /* 0x004fc800000006ff */
[----:B------:R-:W0:Y:S02]  /*fd50*/  SYNCS.PHASECHK.TRANS64.TRYWAIT P0, [R0+URZ+0x2a840], R2 ;  /* 0x02a84002000075a7 */ /* 0x000e24000800017f */
[----:B0-----:R-:W-:Y:S05]  /*fd60*/  @!P0 BRA `(.L_x_1204) ;  /* 0x0000003c00ec8947 */ /* 0x001fea0003800000 */
.L_x_1298:
[----:B------:R-:W2:Y:S02]  /*fd70*/  S2R R3, SR_TID.X ;  /* 0x0000000000037919 */ /* 0x000ea40000002100 */
[----:B--2---:R-:W-:-:S04]  /*fd80*/  LOP3.LUT R3, R3, 0x7f, RZ, 0xc0, !PT ;  /* 0x0000007f03037812 */ /* 0x004fc800078ec0ff */
[----:B------:R-:W-:-:S13]  /*fd90*/  ISETP.NE.AND P0, PT, R3, RZ, PT ;  /* 0x000000ff0300720c */ /* 0x000fda0003f05270 */
        /* <DEDUP_REMOVED lines=8> */
.L_x_1205:
[----:B0-----:R-:W2:Y:S01]  /*fe20*/  LDL.LU R2, [R1+0xc] ;  /* 0x00000c0001027983 */ /* 0x001ea20000300800 */
[----:B------:R-:W-:Y:S01]  /*fe30*/  R2UR UR33, R0 ;  /* 0x00000000002172ca */ /* 0x000fe200000e0000 */
[----:B------:R-:W-:Y:S01]  /*fe40*/  IMAD R0, R18, 0x9000, R17 ;  /* 0x0000900012007824 */ /* 0x000fe200078e0211 */
[----:B------:R-:W-:Y:S01]  /*fe50*/  R2UR UR35, R19 ;  /* 0x00000000132372ca */ /* 0x000fe200000e0000 */
[----:B------:R-:W-:Y:S01]  /*fe60*/  UIADD3 UR4, UP0, UR38, 0x370, URZ ;  /* 0x0000037026047890 */ /* 0x000fe2000ff1e03f */
[----:B------:R-:W-:Y:S01]  /*fe70*/  PLOP3.LUT P0, PT, PT, PT, PT, 0x80, 0x0 ;  /* 0x000000000000781c */ /* 0x000fe20003f0f070 */
[----:B------:R-:W-:Y:S01]  /*fe80*/  UMOV UR6, 0x0 ;  /* 0x0000000000067882 */ /* 0x000fe20000000000 */
[----:B------:R-:W-:Y:S01]  /*fe90*/  R2UR UR8, R0 ;  /* 0x00000000000872ca */ /* 0x000fe200000e0000 */
[----:B------:R-:W-:Y:S01]  /*fea0*/  UIADD3.X UR5, URZ, UR39, URZ, UP0, !UPT ;  /* 0x000000273f057290 */ /* 0x000fe200087fe43f */
[----:B-----5:R-:W-:Y:S01]  /*feb0*/  R2UR UR37, R16 ;  /* 0x00000000102572ca */ /* 0x020fe200000e0000 */
[----:B------:R-:W-:Y:S01]  /*fec0*/  UMOV UR7, 0x14f00000 ;  /* 0x14f0000000077882 */ /* 0x000fe20000000000 */
[----:B------:R-:W-:Y:S01]  /*fed0*/  UMOV UR34, URZ ;  /* 0x0000003f00227c82 */ /* 0x000fe20008000000 */
[----:B------:R-:W-:Y:S01]  /*fee0*/  UMOV UR18, 0x40 ;  /* 0x0000004000127882 */ /* 0x000fe20000000000 */
[----:B------:R-:W-:Y:S01]  /*fef0*/  UMOV UR20, UR36 ;  /* 0x0000002400147c82 */ /* 0x000fe20008000000 */
[----:B------:R-:W-:-:S02]  /*ff00*/  UIADD3 UR33, UR33, 0x2a830, URZ ;  /* 0x0002a83021217890 */ /* 0x000fc4000fffe03f */
[----:B------:R-:W-:Y:S01]  /*ff10*/  UIMAD UR35, UR35, 0x60, URZ ;  /* 0x00000060232378a4 */ /* 0x000fe2000f8e023f */
[----:B------:R-:W-:Y:S01]  /*ff20*/  UMOV UR10, 0x80 ;  /* 0x00000080000a7882 */ /* 0x000fe20000000000 */
[----:B------:R-:W-:Y:S02]  /*ff30*/  UMOV UR12, UR36 ;  /* 0x00000024000c7c82 */ /* 0x000fe40008000000 */
[----:B------:R-:W-:Y:S02]  /*ff40*/  UIADD3 UR32, UR8, 0x18400, URZ ;  /* 0x0001840008207890 */ /* 0x000fe4000fffe03f */
[----:B------:R-:W-:Y:S02]  /*ff50*/  UIADD3 UR16, UR8, 0x1b400, URZ ;  /* 0x0001b40008107890 */ /* 0x000fe4000fffe03f */
[----:B------:R-:W-:Y:S01]  /*ff60*/  UIADD3 UR8, UR8, 0x1e400, URZ ;  /* 0x0001e40008087890 */ /* 0x000fe2000fffe03f */
[----:B------:R-:W-:Y:S01]  /*ff70*/  UMOV UR21, UR37 ;  /* 0x0000002500157c82 */ /* 0x000fe20008000000 */
[----:B------:R-:W-:Y:S01]  /*ff80*/  UMOV UR17, UR33 ;  /* 0x0000002100117c82 */ /* 0x000fe20008000000 */
[----:B------:R-:W-:Y:S01]  /*ff90*/  UMOV UR19, UR35 ;  /* 0x0000002300137c82 */ /* 0x000fe20008000000 */
[----:B------:R-:W-:Y:S01]  /*ffa0*/  UMOV UR13, UR37 ;  /* 0x00000025000d7c82 */ /* 0x000fe20008000000 */
[----:B------:R-:W-:Y:S01]  /*ffb0*/  UMOV UR9, UR33 ;  /* 0x0000002100097c82 */ /* 0x000fe20008000000 */
[----:B------:R-:W-:Y:S01]  /*ffc0*/  UMOV UR11, UR35 ;  /* 0x00000023000b7c82 */ /* 0x000fe20008000000 */
[----:B------:R3:W-:Y:S01]  /*ffd0*/  UTMALDG.4D [UR32], [UR4], desc[UR6] ;  /* 0x00000620040075b4 */ /* 0x0007e20008019000 */
[----:B------:R3:W-:Y:S01]  /*ffe0*/  UTMALDG.4D [UR16], [UR4], desc[UR6] ;  /* 0x00000610040075b4 */ /* 0x0007e20008019000 */
[----:B------:R3:W-:Y:S01]  /*fff0*/  UTMALDG.4D [UR8], [UR4], desc[UR6] ;  /* 0x00000608040075b4 */ /* 0x0007e20008019000 */
[----:B--2---:R-:W-:-:S04]  /*10000*/  LOP3.LUT R2, R2, 0xfffffffd, RZ, 0xc0, !PT ;  /* 0xfffffffd02027812 */ /* 0x004fc800078ec0ff */
[----:B------:R-:W-:-:S05]  /*10010*/  @P0 LOP3.LUT R2, R2, 0x2, RZ, 0xfc, !PT ;  /* 0x0000000202020812 */ /* 0x000fca00078efcff */
[----:B------:R3:W-:Y:S01]  /*10020*/  STL [R1+0xc], R2 ;  /* 0x00000c0201007387 */ /* 0x0007e20000100800 */
[----:B------:R-:W-:Y:S01]  /*10030*/  NOP ;  /* 0x0000000000007918 */ /* 0x000fe20000000000 */
.L_x_1201:
[----:B0-----:R-:W-:Y:S01]  /*10040*/  VIADD R0, R17, 0xc400 ;  /* 0x0000c40011007836 */ /* 0x001fe20000000000 */
[----:B------:R-:W-:Y:S05]  /*10050*/  WARPSYNC.ALL ;  /* 0x0000000000007948 */ /* 0x000fea0003800000 */
[----:B------:R-:W-:Y:S01]  /*10060*/  BAR.SYNC.DEFER_BLOCKING 0x8, 0x180 ;  /* 0x0206000000007b1d */ /* 0x000fe20000010000 */
[----:B------:R-:W-:-:S05]  /*10070*/  LOP3.LUT P0, RZ, R0, 0x3ff, RZ, 0xc0, !PT ;  /* 0x000003ff00ff7812 */ /* 0x000fca000780c0ff */
[----:B------:R-:W-:Y:S08]  /*10080*/  BSSY B6, `(.L_x_1206) ;  /* 0x0000012000067945 */ /* 0x000ff00003800000 */
[----:B------:R-:W-:Y:S05]  /*10090*/  @!P0 BRA `(.L_x_1207) ;  /* 0x0000000000408947 */ /* 0x000fea0003800000 */
[----:B---3--:R-:W-:Y:S01]  /*100a0*/  MOV R2, 0x0 ;  /* 0x0000000000027802 */ /* 0x008fe20000000f00 */
[----:B------:R-:W-:Y:S01]  /*100b0*/  ULDC.64 UR6, c[0x4][0x118] ;  /* 0x0100460000067ab9 */ /* 0x000fe20000000a00 */
[----:B------:R-:W-:Y:S01]  /*100c0*/  ULDC.64 UR8, c[0x4][0x120] ;  /* 0x0100480000087ab9 */ /* 0x000fe20000000a00 */
[----:B------:R-:W-:Y:S01]  /*100d0*/  ULDC.64 UR4, c[0x4][0x88] ;  /* 0x0100220000047ab9 */ /* 0x000fe20000000a00 */
[----:B-1----:R-:W-:Y:S02]  /*100e0*/  IMAD.U32 R4, RZ, RZ, UR6 ;  /* 0x00000006ff047e24 */ /* 0x002fe4000f8e00ff */
        /* <DEDUP_REMOVED lines=11> */
.L_x_1207:
[----:B---3--:R-:W-:Y:S05]  /*101a0*/  BSYNC B6 ;  /* 0x0000000000067941 */ /* 0x008fea0003800000 */
.L_x_1206:
[----:B------:R-:W0:Y:S01]  /*101b0*/  S2R R2, SR_TID.X ;  /* 0x0000000000027919 */ /* 0x000e220000002100 */
[----:B------:R-:W2:Y:S01]  /*101c0*/  LDC R7, c[0x0][0x448] ;  /* 0x00011200ff077b82 */ /* 0x000ea20000000800 */
[----:B------:R-:W-:Y:S01]  /*101d0*/  USHF.R.S32.HI UR4, URZ, 0x1f, UR36 ;  /* 0x0000001f3f047899 */ /* 0x000fe20008011424 */
[----:B------:R-:W-:Y:S01]  /*101e0*/  ULDC.64 UR8, c[0x0][0x2d8] ;  /* 0x0000b60000087ab9 */ /* 0x000fe20000000a00 */
[----:B------:R-:W3:Y:S02]  /*101f0*/  S2R R9, SR_TID.X ;  /* 0x0000000000097919 */ /* 0x000ee40000002100 */
[----:B------:R-:W-:Y:S02]  /*10200*/  UIMAD UR6, UR4, UR8, URZ ;  /* 0x00000008040672a4 */ /* 0x000fe4000f8e023f */
[----:B------:R-:W-:Y:S01]  /*10210*/  UIMAD.WIDE.U32 UR4, UR36, UR8, URZ ;  /* 0x00000008240472a5 */ /* 0x000fe2000f8e003f */
[----:B------:R-:W4:Y:S01]  /*10220*/  S2R R8, SR_TID.X ;  /* 0x0000000000087919 */ /* 0x000f220000002100 */
[----:B------:R-:W-:-:S02]  /*10230*/  UIMAD UR6, UR36, UR9, UR6 ;  /* 0x00000009240672a4 */ /* 0x000fc4000f8e0206 */
[----:B------:R-:W-:Y:S02]  /*10240*/  USHF.R.S32.HI UR7, URZ, 0x1f, UR42 ;  /* 0x0000001f3f077899 */ /* 0x000fe4000801142a */
[----:B------:R-:W-:Y:S01]  /*10250*/  UIADD3 UR5, UR5, UR6, URZ ;  /* 0x0000000605057290 */ /* 0x000fe2000fffe03f */
[----:B------:R-:W-:-:S03]  /*10260*/  ULDC.64 UR8, c[0x0][0x2e0] ;  /* 0x0000b80000087ab9 */ /* 0x000fc60000000a00 */
[----:B------:R-:W-:Y:S02]  /*10270*/  UIMAD.WIDE.U32 UR4, UR42, UR8, UR4 ;  /* 0x000000082a0472a5 */ /* 0x000fe4000f8e0004 */
[----:B------:R-:W-:-:S04]  /*10280*/  UIMAD UR6, UR7, UR8, URZ ;  /* 0x00000008070672a4 */ /* 0x000fc8000f8e023f */
[----:B------:R-:W-:Y:S01]  /*10290*/  UIMAD UR6, UR42, UR9, UR6 ;  /* 0x000000092a0672a4 */ /* 0x000fe2000f8e0206 */
[----:B--2---:R-:W-:Y:S01]  /*102a0*/  ISETP.NE.AND P0, PT, R7, 0x1, PT ;  /* 0x000000010700780c */ /* 0x004fe20003f05270 */
[----:B-1----:R-:W-:Y:S02]  /*102b0*/  IMAD.U32 R4, RZ, RZ, UR4 ;  /* 0x00000004ff047e24 */ /* 0x002fe4000f8e00ff */
[----:B------:R-:W-:Y:S02]  /*102c0*/  UIADD3 UR6, UR5, UR6, URZ ;  /* 0x0000000605067290 */ /* 0x000fe4000fffe03f */
[----:B------:R-:W-:Y:S01]  /*102d0*/  IMAD.U32 R5, RZ, RZ, UR5 ;  /* 0x00000005ff057e24 */ /* 0x000fe2000f8e00ff */
[----:B------:R-:W-:Y:S01]  /*102e0*/  ULDC.64 UR4, c[0x0][0x2d0] ;  /* 0x0000b40000047ab9 */ /* 0x000fe20000000a00 */
[C---:B0-----:R-:W-:Y:S01]  /*102f0*/  LOP3.LUT R0, R2.reuse, 0x7f, RZ, 0xc0, !PT ;  /* 0x0000007f02007812 */ /* 0x041fe200078ec0ff */
[----:B------:R-:W-:-:S03]  /*10300*/  IMAD.SHL.U32 R2, R2, 0x10, RZ ;  /* 0x0000001002027824 */ /* 0x000fc600078e00ff */
[----:B------:R-:W-:Y:S01]  /*10310*/  SHF.R.U32.HI R0, RZ, 0x3, R0 ;  /* 0x00000003ff007819 */ /* 0x000fe20000011600 */
[----:B---3--:R-:W-:Y:S01]  /*10320*/  IMAD.SHL.U32 R9, R9, 0x8, RZ ;  /* 0x0000000809097824 */ /* 0x008fe200078e00ff */
[----:B------:R-:W0:Y:S02]  /*10330*/  @P0 LDC R3, c[0x0][0x44c] ;  /* 0x00011300ff030b82 */ /* 0x000e240000000800 */
[----:B------:R-:W-:Y:S01]  /*10340*/  LOP3.LUT R2, R0, 0x70, R2, 0xf8, !PT ;  /* 0x0000007000027812 */ /* 0x000fe200078ef802 */
[----:B----4-:R-:W-:Y:S01]  /*10350*/  IMAD.SHL.U32 R10, R8, 0x8, RZ ;  /* 0x00000008080a7824 */ /* 0x010fe200078e00ff */
[----:B------:R-:W-:-:S03]  /*10360*/  LOP3.LUT R9, R9, 0x38, RZ, 0xc0, !PT ;  /* 0x0000003809097812 */ /* 0x000fc600078ec0ff */
[----:B------:R-:W-:Y:S01]  /*10370*/  VIADD R2, R2, UR43 ;  /* 0x0000002b02027c36 */ /* 0x000fe20008000000 */
[----:B------:R-:W1:Y:S01]  /*10380*/  @P0 LDC R0, c[0x0][0x450] ;  /* 0x00011400ff000b82 */ /* 0x000e620000000800 */
[C---:B------:R-:W-:Y:S02]  /*10390*/  LOP3.LUT R11, R9.reuse, 0x40, RZ, 0xfc, !PT ;  /* 0x00000040090b7812 */ /* 0x040fe400078efcff */
[----:B------:R-:W-:Y:S01]  /*103a0*/  IMAD.MOV.U32 R6, RZ, RZ, R2 ;  /* 0x000000ffff067224 */ /* 0x000fe200078e0002 */
[----:B------:R-:W-:Y:S02]  /*103b0*/  LOP3.LUT R9, R9, 0x80, RZ, 0xfc, !PT ;  /* 0x0000008009097812 */ /* 0x000fe400078efcff */
[----:B------:R-:W-:Y:S01]  /*103c0*/  LOP3.LUT R10, R10, 0x38, RZ, 0xc0, !PT ;  /* 0x000000380a0a7812 */ /* 0x000fe200078ec0ff */
[----:B0-----:R-:W-:-:S05]  /*103d0*/  @P0 IMAD.HI.U32 R3, R2, R3, RZ ;  /* 0x0000000302030227 */ /* 0x001fca00078e00ff */
[----:B-1----:R-:W-:Y:S01]  /*103e0*/  @P0 SHF.R.U32.HI R6, RZ, R0, R3 ;  /* 0x00000000ff060219 */ /* 0x002fe20000011603 */
[----:B------:R-:W-:Y:S01]  /*103f0*/  IMAD.U32 R3, RZ, RZ, UR6 ;  /* 0x00000006ff037e24 */ /* 0x000fe2000f8e00ff */
[----:B------:R-:W-:-:S03]  /*10400*/  ULDC.64 UR6, c[0x0][0x280] ;  /* 0x0000a00000067ab9 */ /* 0x000fc60000000a00 */
[----:B------:R-:W-:-:S04]  /*10410*/  IMAD.MOV R0, RZ, RZ, -R6 ;  /* 0x000000ffff007224 */ /* 0x000fc800078e0a06 */
[----:B------:R-:W-:Y:S02]  /*10420*/  IMAD R0, R7, R0, R2 ;  /* 0x0000000007007224 */ /* 0x000fe400078e0202 */
[----:B------:R-:W-:Y:S01]  /*10430*/  IMAD.MOV.U32 R2, RZ, RZ, R4 ;  /* 0x000000ffff027224 */ /* 0x000fe200078e0004 */
[----:B------:R-:W-:-:S03]  /*10440*/  SHF.R.S32.HI R4, RZ, 0x1f, R6 ;  /* 0x0000001fff047819 */ /* 0x000fc60000011406 */
[----:B------:R-:W-:-:S04]  /*10450*/  IMAD.WIDE.U32 R2, R6, UR4, R2 ;  /* 0x0000000406027c25 */ /* 0x000fc8000f8e0002 */
        /* <DEDUP_REMOVED lines=18> */
[----:B------:R-:W0:Y:S01]  /*10580*/  S2R R2, SR_TID.X ;  /* 0x0000000000027919 */ /* 0x000e220000002100 */
[----:B------:R-:W-:Y:S01]  /*10590*/  ULDC UR4, c[0x0][0x288] ;  /* 0x0000a20000047ab9 */ /* 0x000fe20000000800 */
[----:B------:R-:W-:Y:S01]  /*105a0*/  ULDC.64 UR6, c[0x0][0x208] ;  /* 0x0000820000067ab9 */ /* 0x000fe20000000a00 */
[----:B------:R-:W-:Y:S01]  /*105b0*/  IMAD R5, R7, UR4, RZ ;  /* 0x0000000407057c24 */ /* 0x000fe2000f8e02ff */
[----:B------:R-:W1:Y:S01]  /*105c0*/  SHFL.IDX PT, R3, R0, RZ, 0x181f ;  /* 0x00181fff00037589 */ /* 0x000e6200000e0000 */
[----:B0-----:R-:W-:-:S04]  /*105d0*/  LOP3.LUT R2, R2, 0x7f, RZ, 0xc0, !PT ;  /* 0x0000007f02027812 */ /* 0x001fc800078ec0ff */
[----:B------:R-:W-:Y:S02]  /*105e0*/  SHF.R.U32.HI R8, RZ, 0x3, R2 ;  /* 0x00000003ff087819 */ /* 0x000fe40000011602 */
[----:B------:R-:W0:Y:S03]  /*105f0*/  SHFL.IDX PT, R2, R6, RZ, 0x181f ;  /* 0x00181fff06027589 */ /* 0x000e2600000e0000 */
[----:B------:R-:W-:-:S05]  /*10600*/  VIADD R4, R8, UR43 ;  /* 0x0000002b08047c36 */ /* 0x000fca0008000000 */
        /* <DEDUP_REMOVED lines=9> */
[----:B------:R0:W-:Y:S02]  /*106a0*/  @!P4 LDGSTS.E.BYPASS.LTC128B.128 [R9+0x14400], desc[UR6][R2.64+0x100], !P2 ;  /* 0x144001000209cfae */ /* 0x0001e4000d101d46 */
[----:B0-----:R-:W-:-:S02]  /*106b0*/  VIADD R2, R4, 0x10 ;  /* 0x0000001004027836 */ /* 0x001fc40000000000 */
[----:B------:R-:W0:Y:S03]  /*106c0*/  SHFL.IDX PT, R3, R0, 0x1, 0x181f ;  /* 0x00381f0000037f89 */ /* 0x000e2600000e0000 */
[----:B------:R-:W-:Y:S02]  /*106d0*/  ISETP.GE.AND P4, PT, R2, R5, PT ;  /* 0x000000050200720c */ /* 0x000fe40003f86270 */
[----:B------:R-:W1:Y:S11]  /*106e0*/  SHFL.IDX PT, R2, R6, 0x1, 0x181f ;  /* 0x00381f0006027f89 */ /* 0x000e7600000e0000 */
[----:B0-----:R-:W-:-:S05]  /*106f0*/  @!P4 LEA R3, P3, R10, R3, 0x1 ;  /* 0x000000030a03c211 */ /* 0x001fca00078608ff */
[----:B-1----:R-:W-:-:S05]  /*10700*/  @!P4 IMAD.X R2, RZ, RZ, R2, P3 ;  /* 0x000000ffff02c224 */ /* 0x002fca00018e0602 */
[----:B------:R-:W-:-:S04]  /*10710*/  @!P4 LOP3.LUT R3, R3, R2, RZ, 0x3c, !PT ;  /* 0x000000020303c212 */ /* 0x000fc800078e3cff */
[----:B------:R-:W-:-:S04]  /*10720*/  @!P4 LOP3.LUT R2, R3, R2, RZ, 0x3c, !PT ;  /* 0x000000020302c212 */ /* 0x000fc800078e3cff */
[----:B------:R-:W-:-:S05]  /*10730*/  @!P4 LOP3.LUT R3, R3, R2, RZ, 0x3c, !PT ;  /* 0x000000020303c212 */ /* 0x000fca00078e3cff */
[----:B------:R-:W-:Y:S04]  /*10740*/  @!P4 LDGSTS.E.BYPASS.LTC128B.128 [R9+0xcc00], desc[UR6][R2.64], !P0 ;  /* 0x0cc000000209cfae */ /* 0x000fe8000c101d46 */
        /* <DEDUP_REMOVED lines=52> */
[----:B------:R-:W-:Y:S01]  /*10a90*/  ISETP.GE.AND P4, PT, R2, R5, PT ;  /* 0x000000050200720c */ /* 0x000fe20003f86270 */
[----:B------:R-:W-:Y:S04]  /*10aa0*/  SHFL.IDX PT, R0, R0, 0x7, 0x181f ;  /* 0x00f81f0000007f89 */ /* 0x000fe800000e0000 */
[----:B------:R-:W1:Y:S04]  /*10ab0*/  SHFL.IDX PT, R2, R6, 0x6, 0x181f ;  /* 0x00d81f0006027f89 */ /* 0x000e6800000e0000 */
[----:B------:R-:W2:Y:S04]  /*10ac0*/  SHFL.IDX PT, R6, R6, 0x7, 0x181f ;  /* 0x00f81f0006067f89 */ /* 0x000ea800000e0000 */
        /* <DEDUP_REMOVED lines=8> */
.L_x_1315:
[----:B------:R-:W-:Y:S01]  /*10b50*/  VIADD R4, R4, 0x70 ;  /* 0x0000007004047836 */ /* 0x000fe20000000000 */
[----:B------:R-:W-:Y:S04]  /*10b60*/  BSSY B0, `(.L_x_1209) ;  /* 0x000000c000007945 */ /* 0x000fe80003800000 */
[----:B------:R-:W-:-:S13]  /*10b70*/  ISETP.GE.AND P3, PT, R4, R5, PT ;  /* 0x000000050400720c */ /* 0x000fda0003f66270 */
[----:B------:R-:W-:Y:S05]  /*10b80*/  @P3 BRA `(.L_x_1210) ;  /* 0x0000000000243947 */ /* 0x000fea0003800000 */
[----:B0-----:R-:W-:Y:S01]  /*10b90*/  LEA R2, P3, R10, R0, 0x1 ;  /* 0x000000000a027211 */ /* 0x001fe200078608ff */
[----:B------:R-:W-:-:S04]  /*10ba0*/  ULDC.64 UR4, c[0x0][0x208] ;  /* 0x0000820000047ab9 */ /* 0x000fc80000000a00 */
[----:B------:R-:W-:-:S05]  /*10bb0*/  IMAD.X R3, RZ, RZ, R6, P3 ;  /* 0x000000ffff037224 */ /* 0x000fca00018e0606 */
[----:B------:R-:W-:Y:S01]  /*10bc0*/  @!PT LDS RZ, [RZ] ;  /* 0x00000000fffff984 */ /* 0x000fe20000000800 */
[----:B------:R-:W-:Y:S01]  /*10bd0*/  @!PT LDS RZ, [RZ] ;  /* 0x00000000fffff984 */ /* 0x000fe20000000800 */
[----:B------:R-:W-:Y:S01]  /*10be0*/  @!PT LDS RZ, [RZ] ;  /* 0x00000000fffff984 */ /* 0x000fe20000000800 */
[----:B------:R1:W-:Y:S04]  /*10bf0*/  LDGSTS.E.BYPASS.LTC128B.128 [R9+0xfc00], desc[UR4][R2.64], !P0 ;  /* 0x0fc0000002097fae */ /* 0x0003e8000c101d44 */
[----:B------:R1:W-:Y:S04]  /*10c00*/  LDGSTS.E.BYPASS.LTC128B.128 [R9+0x13c00], desc[UR4][R2.64+0x80], !P1 ;  /* 0x13c0008002097fae */ /* 0x0003e8000c901d44 */
[----:B------:R1:W-:Y:S02]  /*10c10*/  LDGSTS.E.BYPASS.LTC128B.128 [R9+0x17c00], desc[UR4][R2.64+0x100], !P2 ;  /* 0x17c0010002097fae */ /* 0x0003e4000d101d44 */
.L_x_1210:
[----:B------:R-:W-:Y:S05]  /*10c20*/  BSYNC B0 ;  /* 0x0000000000007941 */ /* 0x000fea0003800000 */
.L_x_1209:
[----:B------:R-:W-:Y:S01]  /*10c30*/  NOP ;  /* 0x0000000000007918 */ /* 0x000fe20000000000 */
[----:B------:R-:W-:Y:S01]  /*10c40*/  PLOP3.LUT P0, PT, PT, PT, PT, 0x80, 0x0 ;  /* 0x000000000000781c */ /* 0x000fe20003f0f070 */
[----:B------:R-:W-:-:S12]  /*10c50*/  VIADD R6, R17, 0x2a800 ;  /* 0x0002a80011067836 */ /* 0x000fd80000000000 */
.L_x_1211:
[----:B------:R-:W-:Y:S02]  /*10c60*/  PLOP3.LUT P1, PT, P1, P0, PT, 0xa2, 0x0 ;  /* 0x000000000000781c */ /* 0x000fe40000f21472 */
[----:B------:R-:W-:-:S08]  /*10c70*/  @P0 R2UR P1, UR4, R17 ;  /* 0x00000000110402ca */ /* 0x000fd00000020000 */
[----:B------:R-:W-:-:S05]  /*10c80*/  @P0 PLOP3.LUT P0, PT, P1, PT, PT, 0x80, 0x0 ;  /* 0x000000000000081c */ /* 0x000fca0000f0f070 */
[----:B------:R-:W-:Y:S01]  /*10c90*/  @!P1 SYNCS.ARRIVE.TRANS64.RED.A0T1 RZ, [UR4+0x2a800], RZ ;  /* 0x02a800ffffff99a7 */ /* 0x000fe20008200404 */
[----:B------:R-:W-:Y:S07]  /*10ca0*/  @!P1 ARRIVES.LDGSTSBAR.64.TRANSCNT [UR4+0x2a800] ;  /* 0x02a80000ff0099b0 */ /* 0x000fee0008000a84 */
[----:B------:R-:W-:Y:S05]  /*10cb0*/  @P0 BRA.U.ANY `(.L_x_1211) ;  /* 0xfffffffd00e80947 */ /* 0x000fea000393ffff */
[----:B01----:R-:W2:Y:S02]  /*10cc0*/  LDL.LU R2, [R1+0x18] ;  /* 0x0000180001027983 */ /* 0x003ea40000300800 */
        /* <DEDUP_REMOVED lines=11> */
.L_x_1316:
[----:B------:R-:W-:Y:S05]  /*10d80*/  BSYNC B0 ;  /* 0x0000000000007941 */ /* 0x000fea0003800000 */
.L_x_1212:
[----:B------:R-:W-:-:S04]  /*10d90*/  UIADD3 UR4, UR41, -0x2, URZ ;  /* 0xfffffffe29047890 */ /* 0x000fc8000fffe03f */
[----:B------:R-:W-:-:S06]  /*10da0*/  UISETP.GE.AND UP0, UPT, UR4, UR40, UPT ;  /* 0x000000280400728c */ /* 0x000fcc000bf06270 */
[----:B------:R-:W-:-:S13]  /*10db0*/  PLOP3.LUT P0, PT, PT, PT, UP0, 0x80, 0x0 ;  /* 0x000000000000781c */ /* 0x000fda0003f0f008 */
[----:B------:R-:W-:Y:S05]  /*10dc0*/  @!P0 BRA `(.L_x_1214) ;  /* 0x0000002000008947 */ /* 0x000fea0003800000 */
[----:B0-----:R-:W-:Y:S01]  /*10dd0*/  IMAD R0, RZ, RZ, -UR41 ;  /* 0x80000029ff007e24 */ /* 0x001fe2000f8e02ff */
[----:B------:R-:W-:-:S04]  /*10de0*/  LOP3.LUT R8, RZ, UR40, RZ, 0x33, !PT ;  /* 0x00000028ff087c12 */ /* 0x000fc8000f8e33ff */
[----:B------:R-:W-:-:S05]  /*10df0*/  VIADDMNMX R8, R0, 0x1, R8, !PT ;  /* 0x0000000100087846 */ /* 0x000fca0007800108 */
[----:B------:R-:W-:-:S05]  /*10e00*/  VIADD R0, R8, UR41 ;  /* 0x0000002908007c36 */ /* 0x000fca0008000000 */
[----:B------:R-:W-:-:S04]  /*10e10*/  LOP3.LUT R0, R0, 0x1, RZ, 0xc0, !PT ;  /* 0x0000000100007812 */ /* 0x000fc800078ec0ff */
[----:B------:R-:W-:Y:S01]  /*10e20*/  ISETP.NE.U32.AND P0, PT, R0, 0x1, PT ;  /* 0x000000010000780c */ /* 0x000fe20003f05070 */
[----:B------:R-:W-:-:S12]  /*10e30*/  IMAD.U32 R0, RZ, RZ, UR4 ;  /* 0x00000004ff007e24 */ /* 0x000fd8000f8e00ff */
[----:B------:R-:W-:Y:S05]  /*10e40*/  @P0 BRA `(.L_x_1215) ;  /* 0x0000000800a00947 */ /* 0x000fea0003800000 */
[----:B------:R-:W2:Y:S04]  /*10e50*/  LDL R2, [R1+0xc] ;  /* 0x00000c0001027983 */ /* 0x000ea80000100800 */
[----:B------:R-:W3:Y:S01]  /*10e60*/  LDL R3, [R1+0x4] ;  /* 0x0000040001037983 */ /* 0x000ee20000100800 */
[----:B------:R-:W-:-:S05]  /*10e70*/  VIADD R7, R18, 0x1 ;  /* 0x0000000112077836 */ /* 0x000fca0000000000 */
[C---:B------:R-:W-:Y:S01]  /*10e80*/  ISETP.NE.AND P0, PT, R7.reuse, 0x2, PT ;  /* 0x000000020700780c */ /* 0x040fe20003f05270 */
[----:B------:R-:W-:Y:S03]  /*10e90*/  BSSY B0, `(.L_x_1216) ;  /* 0x000009f000007945 */ /* 0x000fe60003800000 */
[----:B------:R-:W-:Y:S02]  /*10ea0*/  SEL R10, RZ, 0x1, P0 ;  /* 0x00000001ff0a7807 */ /* 0x000fe40000000000 */
[----:B------:R-:W-:Y:S02]  /*10eb0*/  SEL R7, R7, RZ, P0 ;  /* 0x000000ff07077207 */ /* 0x000fe40000000000 */
[----:B--2---:R-:W-:Y:S02]  /*10ec0*/  LOP3.LUT P1, RZ, R2, 0x2, RZ, 0xc0, !PT ;  /* 0x0000000202ff7812 */ /* 0x004fe4000782c0ff */
[----:B---3--:R-:W-:-:S11]  /*10ed0*/  LOP3.LUT R10, R3, R10, RZ, 0x3c, !PT ;  /* 0x0000000a030a7212 */ /* 0x008fd600078e3cff */
[----:B------:R-:W-:Y:S05]  /*10ee0*/  @!P1 BRA `(.L_x_1217) ;  /* 0x0000000800649947 */ /* 0x000fea0003800000 */
[----:B------:R-:W-:Y:S01]  /*10ef0*/  LOP3.LUT P1, RZ, R2, 0x1, RZ, 0xc0, !PT ;  /* 0x0000000102ff7812 */ /* 0x000fe2000782c0ff */
[----:B------:R-:W-:-:S12]  /*10f00*/  IMAD.MOV.U32 R5, RZ, RZ, R16 ;  /* 0x000000ffff057224 */ /* 0x000fd800078e0010 */
[----:B------:R-:W-:Y:S05]  /*10f10*/  @!P1 BRA `(.L_x_1218) ;  /* 0x0000000000549947 */ /* 0x000fea0003800000 */
[----:B------:R-:W2:Y:S01]  /*10f20*/  LDL R9, [R1+0x8] ;  /* 0x0000080001097983 */ /* 0x000ea20000100800 */
[----:B------:R-:W0:Y:S03]  /*10f30*/  LDC R5, c[0x0][0x43c] ;  /* 0x00010f00ff057b82 */ /* 0x000e260000000800 */
[----:B------:R-:W3:Y:S01]  /*10f40*/  LDL R11, [R1] ;  /* 0x00000000010b7983 */ /* 0x000ee20000100800 */
[----:B------:R-:W-:Y:S01]  /*10f50*/  IMAD.MOV.U32 R4, RZ, RZ, R0 ;  /* 0x000000ffff047224 */ /* 0x000fe200078e0000 */
[----:B------:R-:W-:Y:S01]  /*10f60*/  ULDC.64 UR4, c[0x0][0x428] ;  /* 0x00010a0000047ab9 */ /* 0x000fe20000000a00 */
[----:B------:R-:W-:Y:S01]  /*10f70*/  ULDC.64 UR6, c[0x0][0x208] ;  /* 0x0000820000067ab9 */ /* 0x000fe20000000a00 */
[----:B0-----:R-:W-:-:S13]  /*10f80*/  ISETP.NE.AND P0, PT, R5, 0x1, PT ;  /* 0x000000010500780c */ /* 0x001fda0003f05270 */
[----:B------:R-:W0:Y:S02]  /*10f90*/  @P0 LDC.64 R2, c[0x0][0x440] ;  /* 0x00011000ff020b82 */ /* 0x000e240000000a00 */
[----:B0-----:R-:W-:-:S05]  /*10fa0*/  @P0 IMAD.HI.U32 R2, R0, R2, RZ ;  /* 0x0000000200020227 */ /* 0x001fca00078e00ff */
[----:B------:R-:W-:-:S05]  /*10fb0*/  @P0 SHF.R.U32.HI R4, RZ, R3, R2 ;  /* 0x00000003ff040219 */ /* 0x000fca0000011602 */
[----:B------:R-:W-:-:S04]  /*10fc0*/  IMAD.MOV R2, RZ, RZ, -R4 ;  /* 0x000000ffff027224 */ /* 0x000fc800078e0a04 */
[----:B------:R-:W-:Y:S01]  /*10fd0*/  IMAD R0, R5, R2, R0 ;  /* 0x0000000205007224 */ /* 0x000fe200078e0200 */
[----:B------:R-:W-:Y:S01]  /*10fe0*/  SHF.R.S32.HI R5, RZ, 0x1f, R4 ;  /* 0x0000001fff057819 */ /* 0x000fe20000011404 */
[----:B------:R-:W0:Y:S01]  /*10ff0*/  LDC.64 R2, c[0x0][0x418] ;  /* 0x00010600ff027b82 */ /* 0x000e220000000a00 */
[----:B--2---:R-:W-:-:S04]  /*11000*/  IMAD R9, R9, UR4, RZ ;  /* 0x0000000409097c24 */ /* 0x004fc8000f8e02ff */
[C---:B---3--:R-:W-:Y:S02]  /*11010*/  IMAD R9, R11.reuse, UR5, R9 ;  /* 0x000000050b097c24 */ /* 0x048fe4000f8e0209 */
[----:B------:R-:W-:-:S04]  /*11020*/  IMAD.WIDE.U32 R4, R11, UR4, R4 ;  /* 0x000000040b047c25 */ /* 0x000fc8000f8e0004 */
[----:B------:R-:W-:Y:S01]  /*11030*/  IMAD.IADD R5, R9, 0x1, R5 ;  /* 0x0000000109057824 */ /* 0x000fe200078e0205 */
[----:B0-----:R-:W-:-:S04]  /*11040*/  LEA R2, P0, R4, R2, 0x2 ;  /* 0x0000000204027211 */ /* 0x001fc800078010ff */
[----:B------:R-:W-:-:S05]  /*11050*/  LEA.HI.X R3, R4, R3, R5, 0x2, P0 ;  /* 0x0000000304037211 */ /* 0x000fca00000f1405 */
[----:B------:R0:W5:Y:S04]  /*11060*/  LDG.E R5, desc[UR6][R2.64] ;  /* 0x0000000602057981 */ /* 0x000168000c1e1900 */
.L_x_1218:
[----:B0-----:R-:W-:Y:S01]  /*11070*/  IMAD R3, R7, 0x8, R17 ;  /* 0x0000000807037824 */ /* 0x001fe200078e0211 */
[----:B------:R-:W-:Y:S01]  /*11080*/  SHF.L.U32 R2, R10, 0x1f, RZ ;  /* 0x0000001f0a027819 */ /* 0x000fe200000006ff */
[----:B------:R-:W-:Y:S03]  /*11090*/  BSSY B1, `(.L_x_1219) ;  /* 0x0000003000017945 */ /* 0x000fe60003800000 */
[----:B------:R-:W0:Y:S02]  /*110a0*/  SYNCS.PHASECHK.TRANS64.TRYWAIT P0, [R3+URZ+0x2a840], R2 ;  /* 0x02a84002030075a7 */ /* 0x000e24000800017f */
[----:B0-----:R-:W-:Y:S05]  /*110b0*/  @!P0 BRA `(.L_x_1220) ;  /* 0x0000003800448947 */ /* 0x001fea0003800000 */
.L_x_1317:
[----:B------:R-:W-:Y:S05]  /*110c0*/  BSYNC B1 ;  /* 0x0000000000017941 */ /* 0x000fea0003800000 */
.L_x_1219:
[----:B------:R-:W1:Y:S01]  /*110d0*/  S2R R4, SR_TID.X ;  /* 0x0000000000047919 */ /* 0x000e620000002100 */
[----:B------:R-:W-:Y:S01]  /*110e0*/  BSSY B1, `(.L_x_1221) ;  /* 0x000000b000017945 */ /* 0x000fe20003800000 */
[----:B-1----:R-:W-:-:S04]  /*110f0*/  LOP3.LUT R4, R4, 0x7f, RZ, 0xc0, !PT ;  /* 0x0000007f04047812 */ /* 0x002fc800078ec0ff */
[----:B------:R-:W-:-:S13]  /*11100*/  ISETP.NE.AND P1, PT, R4, RZ, PT ;  /* 0x000000ff0400720c */ /* 0x000fda0003f25270 */
[----:B------:R-:W-:Y:S05]  /*11110*/  @P1 BRA `(.L_x_1222) ;  /* 0x00000000001c1947 */ /* 0x000fea0003800000 */
[----:B------:R-:W1:Y:S01]  /*11120*/  S2R R4, SR_TID.X ;  /* 0x0000000000047919 */ /* 0x000e620000002100 */
[----:B0-----:R-:W-:-:S04]  /*11130*/  IMAD.MOV.U32 R2, RZ, RZ, 0x9000 ;  /* 0x00009000ff027424 */ /* 0x001fc800078e00ff */
[----:B------:R2:W-:Y:S01]  /*11140*/  SYNCS.ARRIVE.TRANS64 RZ, [R3+URZ+0x2a830], R2 ;  /* 0x02a8300203ff79a7 */ /* 0x0005e2000800003f */
[----:B-1----:R-:W-:-:S04]  /*11150*/  LOP3.LUT R4, R4, 0x1f, RZ, 0xc0, !PT ;  /* 0x0000001f04047812 */ /* 0x002fc800078ec0ff */
[----:B------:R-:W-:-:S13]  /*11160*/  ISETP.NE.AND P0, PT, R4, RZ, PT ;  /* 0x000000ff0400720c */ /* 0x000fda0003f05270 */
[----:B--2---:R-:W-:Y:S05]  /*11170*/  @!P0 BRA `(.L_x_1222) ;  /* 0x0000000000048947 */ /* 0x004fea0003800000 */
[----:B------:R-:W-:Y:S01]  /*11180*/  BPT.TRAP 0x1 ;  /* 0x000000040000795c */ /* 0x000fe20000300000 */
.L_x_1222:
[----:B------:R-:W-:Y:S05]  /*11190*/  BSYNC B1 ;  /* 0x0000000000017941 */ /* 0x000fea0003800000 */
.L_x_1221:
[----:B------:R-:W-:Y:S01]  /*111a0*/  IMAD.MOV.U32 R11, RZ, RZ, RZ ;  /* 0x000000ffff0b7224 */ /* 0x000fe200078e00ff */
[----:B------:R-:W-:Y:S01]  /*111b0*/  UIADD3 UR4, UP0, UR38, 0x370, URZ ;  /* 0x0000037026047890 */ /* 0x000fe2000ff1e03f */
[----:B------:R-:W-:Y:S01]  /*111c0*/  IMAD R4, R7, 0x9000, R17 ;  /* 0x0000900007047824 */ /* 0x000fe200078e0211 */
[----:B------:R-:W-:Y:S01]  /*111d0*/  PLOP3.LUT P0, PT, PT, PT, PT, 0x80, 0x0 ;  /* 0x000000000000781c */ /* 0x000fe20003f0f070 */
[----:B0-----:R-:W-:Y:S01]  /*111e0*/  VIADD R3, R3, 0x2a830 ;  /* 0x0002a83003037836 */ /* 0x001fe20000000000 */
[----:B------:R-:W-:Y:S01]  /*111f0*/  R2UR UR10, R11 ;  /* 0x000000000b0a72ca */ /* 0x000fe200000e0000 */
[----:B------:R-:W-:Y:S01]  /*11200*/  IMAD R2, R0, 0x60, RZ ;  /* 0x0000006000027824 */ /* 0x000fe200078e02ff */
[----:B------:R-:W-:Y:S01]  /*11210*/  UIADD3.X UR5, URZ, UR39, URZ, UP0, !UPT ;  /* 0x000000273f057290 */ /* 0x000fe200087fe43f */
[----:B------:R-:W-:Y:S01]  /*11220*/  VIADD R9, R4, 0x18400 ;  /* 0x0001840004097836 */ /* 0x000fe20000000000 */
[----:B------:R-:W-:Y:S01]  /*11230*/  UMOV UR6, 0x0 ;  /* 0x0000000000067882 */ /* 0x000fe20000000000 */
[----:B------:R-:W-:-:S10]  /*11240*/  UMOV UR7, 0x14f00000 ;  /* 0x14f0000000077882 */ /* 0x000fd40000000000 */
.L_x_1223:
[----:B------:R-:W-:-:S13]  /*11250*/  @P0 ELECT P2, URZ, PT ;  /* 0x00000000003f082f */ /* 0x000fda0003840000 */
[----:B-----5:R-:W-:Y:S01]  /*11260*/  @P2 R2UR UR13, R5 ;  /* 0x00000000050d22ca */ /* 0x020fe200000e0000 */
[----:B------:R-:W-:Y:S01]  /*11270*/  UMOV UR12, UR36 ;  /* 0x00000024000c7c82 */ /* 0x000fe20008000000 */
[----:B------:R-:W-:Y:S02]  /*11280*/  @P2 R2UR UR11, R2 ;  /* 0x00000000020b22ca */ /* 0x000fe400000e0000 */
[----:B------:R-:W-:Y:S02]  /*11290*/  @P2 R2UR UR9, R3 ;  /* 0x00000000030922ca */ /* 0x000fe400000e0000 */
[----:B------:R-:W-:Y:S02]  /*112a0*/  @P2 R2UR UR8, R9 ;  /* 0x00000000090822ca */ /* 0x000fe400000e0000 */
[----:B------:R-:W-:Y:S02]  /*112b0*/  @P2 PLOP3.LUT P0, PT, P2, PT, PT, 0x8, 0x0 ;  /* 0x000000000000281c */ /* 0x000fe4000170e170 */
        /* <DEDUP_REMOVED lines=9> */
.L_x_1224:
[----:B------:R-:W-:-:S13]  /*11350*/  @P0 ELECT P2, URZ, PT ;  /* 0x00000000003f082f */ /* 0x000fda0003840000 */
[----:B------:R-:W-:Y:S01]  /*11360*/  @P2 R2UR UR13, R5 ;  /* 0x00000000050d22ca */ /* 0x000fe200000e0000 */
        /* <DEDUP_REMOVED lines=13> */
.L_x_1225:
        /* <DEDUP_REMOVED lines=16> */
.L_x_1318:
[----:B------:R-:W-:Y:S05]  /*11540*/  BSYNC B1 ;  /* 0x0000000000017941 */ /* 0x000fea0003800000 */
.L_x_1226:
[----:B------:R-:W-:Y:S01]  /*11550*/  BSSY B1, `(.L_x_1228) ;  /* 0x000000c000017945 */ /* 0x000fe20003800000 */
[----:B------:R-:W-:Y:S02]  /*11560*/  IMAD.MOV.U32 R12, RZ, RZ, 0x0 ;  /* 0x00000000ff0c7424 */ /* 0x000fe400078e00ff */
[----:B------:R-:W-:Y:S01]  /*11570*/  IMAD.MOV.U32 R13, RZ, RZ, 0x14f00000 ;  /* 0x14f00000ff0d7424 */ /* 0x000fe200078e00ff */
[----:B------:R-:W-:Y:S06]  /*11580*/  @P1 BRA `(.L_x_1229) ;  /* 0x0000000000201947 */ /* 0x000fec0003800000 */
[----:B------:R-:W1:Y:S01]  /*11590*/  S2R R4, SR_TID.X ;  /* 0x0000000000047919 */ /* 0x000e620000002100 */
[----:B0-----:R-:W-:Y:S02]  /*115a0*/  IMAD R2, R18, 0x8, R17 ;  /* 0x0000000812027824 */ /* 0x001fe400078e0211 */
[----:B------:R-:W-:-:S04]  /*115b0*/  IMAD.MOV.U32 R3, RZ, RZ, 0x6000 ;  /* 0x00006000ff037424 */ /* 0x000fc800078e00ff */
[----:B------:R2:W-:Y:S01]  /*115c0*/  SYNCS.ARRIVE.TRANS64 RZ, [R2+URZ+0x2a850], R3 ;  /* 0x02a8500302ff79a7 */ /* 0x0005e2000800003f */
[----:B-1----:R-:W-:-:S04]  /*115d0*/  LOP3.LUT R4, R4, 0x1f, RZ, 0xc0, !PT ;  /* 0x0000001f04047812 */ /* 0x002fc800078ec0ff */
[----:B------:R-:W-:-:S13]  /*115e0*/  ISETP.NE.AND P0, PT, R4, RZ, PT ;  /* 0x000000ff0400720c */ /* 0x000fda0003f05270 */
[----:B--2---:R-:W-:Y:S05]  /*115f0*/  @!P0 BRA `(.L_x_1229) ;  /* 0x0000000000048947 */ /* 0x004fea0003800000 */
[----:B------:R-:W-:Y:S01]  /*11600*/  BPT.TRAP 0x1 ;  /* 0x000000040000795c */ /* 0x000fe20000300000 */
.L_x_1229:
[----:B------:R-:W-:Y:S05]  /*11610*/  BSYNC B1 ;  /* 0x0000000000017941 */ /* 0x000fea0003800000 */
.L_x_1228:
[----:B------:R-:W-:Y:S01]  /*11620*/  R2UR UR10, R11 ;  /* 0x000000000b0a72ca */ /* 0x000fe200000e0000 */
[--C-:B0-----:R-:W-:Y:S01]  /*11630*/  IMAD R2, R18, 0x8, R17.reuse ;  /* 0x0000000812027824 */ /* 0x101fe200078e0211 */
[----:B------:R-:W-:Y:S01]  /*11640*/  R2UR UR6, R12 ;  /* 0x000000000c0672ca */ /* 0x000fe200000e0000 */
[----:B------:R-:W-:Y:S01]  /*11650*/  IMAD R3, R18, 0x6000, R17 ;  /* 0x0000600012037824 */ /* 0x000fe200078e0211 */
[----:B------:R-:W-:Y:S01]  /*11660*/  R2UR UR7, R13 ;  /* 0x000000000d0772ca */ /* 0x000fe200000e0000 */
[----:B------:R-:W-:Y:S01]  /*11670*/  UIADD3 UR4, UP0, UR38, 0x470, URZ ;  /* 0x0000047026047890 */ /* 0x000fe2000ff1e03f */
[----:B------:R-:W-:Y:S01]  /*11680*/  PLOP3.LUT P0, PT, PT, PT, PT, 0x80, 0x0 ;  /* 0x000000000000781c */ /* 0x000fe20003f0f070 */
[----:B------:R-:W-:Y:S02]  /*11690*/  IMAD R4, R19, 0x60, RZ ;  /* 0x0000006013047824 */ /* 0x000fe400078e02ff */
[----:B------:R-:W-:Y:S01]  /*116a0*/  VIADD R2, R2, 0x2a850 ;  /* 0x0002a85002027836 */ /* 0x000fe20000000000 */
[----:B------:R-:W-:Y:S01]  /*116b0*/  UIADD3.X UR5, URZ, UR39, URZ, UP0, !UPT ;  /* 0x000000273f057290 */ /* 0x000fe200087fe43f */
[----:B------:R-:W-:-:S11]  /*116c0*/  VIADD R9, R3, 0x400 ;  /* 0x0000040003097836 */ /* 0x000fd60000000000 */
.L_x_1230:
        /* <DEDUP_REMOVED lines=15> */
.L_x_1231:
        /* <DEDUP_REMOVED lines=10> */
[----:B------:R-:W-:Y:S02]  /*11860*/  IMAD.MOV.U32 R16, RZ, RZ, R5 ;  /* 0x000000ffff107224 */ /* 0x000fe400078e0005 */
[----:B------:R-:W-:-:S07]  /*11870*/  IMAD.MOV.U32 R19, RZ, RZ, R0 ;  /* 0x000000ffff137224 */ /* 0x000fce00078e0000 */
.L_x_1217:
[----:B------:R-:W-:Y:S05]  /*11880*/  BSYNC B0 ;  /* 0x0000000000007941 */ /* 0x000fea0003800000 */
.L_x_1216:
[----:B------:R0:W-:Y:S01]  /*11890*/  STL [R1+0x4], R10 ;  /* 0x0000040a01007387 */ /* 0x0001e20000100800 */
[----:B------:R-:W-:Y:S01]  /*118a0*/  UIADD3 UR4, UR41, -0x3, URZ ;  /* 0xfffffffd29047890 */ /* 0x000fe2000fffe03f */
[----:B------:R-:W-:-:S05]  /*118b0*/  IMAD.MOV.U32 R18, RZ, RZ, R7 ;  /* 0x000000ffff127224 */ /* 0x000fca00078e0007 */
[----:B------:R-:W-:-:S07]  /*118c0*/  IMAD.U32 R0, RZ, RZ, UR4 ;  /* 0x00000004ff007e24 */ /* 0x000fce000f8e00ff */
.L_x_1215:
[----:B------:R-:W-:Y:S01]  /*118d0*/  ULOP3.LUT UR4, URZ, UR41, URZ, 0x33, !UPT ;  /* 0x000000293f047292 */ /* 0x000fe2000f8e333f */
[----:B------:R-:W-:Y:S01]  /*118e0*/  VIADD R8, R8, 0xfffffffe ;  /* 0xfffffffe08087836 */ /* 0x000fe20000000000 */
[----:B------:R-:W-:Y:S04]  /*118f0*/  BSSY B0, `(.L_x_1214) ;  /* 0x000014d000007945 */ /* 0x000fe80003800000 */
[----:B------:R-:W-:-:S13]  /*11900*/  ISETP.NE.AND P0, PT, R8, UR4, PT ;  /* 0x0000000408007c0c */ /* 0x000fda000bf05270 */
[----:B------:R-:W-:Y:S05]  /*11910*/  @!P0 BRA `(.L_x_1232) ;  /* 0x0000001400288947 */ /* 0x000fea0003800000 */
[----:B------:R-:W-:-:S07]  /*11920*/  IMAD.MOV.U32 R8, RZ, RZ, R16 ;  /* 0x000000ffff087224 */ /* 0x000fce00078e0010 */
.L_x_1265:
[----:B------:R-:W2:Y:S04]  /*11930*/  LDL R2, [R1+0xc] ;  /* 0x00000c0001027983 */ /* 0x000ea80000100800 */
[----:B------:R-:W3:Y:S01]  /*11940*/  LDL R3, [R1+0x4] ;  /* 0x0000040001037983 */ /* 0x000ee20000100800 */
[----:B------:R-:W-:Y:S01]  /*11950*/  VIADD R4, R18, 0x1 ;  /* 0x0000000112047836 */ /* 0x000fe20000000000 */
[----:B------:R-:W-:Y:S05]  /*11960*/  YIELD ;  /* 0x0000000000007946 */ /* 0x000fea0003800000 */
[----:B------:R-:W-:Y:S01]  /*11970*/  ISETP.NE.AND P0, PT, R4, 0x2, PT ;  /* 0x000000020400780c */ /* 0x000fe20003f05270 */
[----:B------:R-:W-:Y:S03]  /*11980*/  BSSY B1, `(.L_x_1233) ;  /* 0x000009d000017945 */ /* 0x000fe60003800000 */
[----:B------:R-:W-:-:S02]  /*11990*/  SEL R5, RZ, 0x1, P0 ;  /* 0x00000001ff057807 */ /* 0x000fc40000000000 */
[----:B------:R-:W-:Y:S02]  /*119a0*/  SEL R4, R4, RZ, P0 ;  /* 0x000000ff04047207 */ /* 0x000fe40000000000 */
[----:B--2---:R-:W-:Y:S02]  /*119b0*/  LOP3.LUT P1, RZ, R2, 0x2, RZ, 0xc0, !PT ;  /* 0x0000000202ff7812 */ /* 0x004fe4000782c0ff */
[----:B---3--:R-:W-:-:S11]  /*119c0*/  LOP3.LUT R5, R3, R5, RZ, 0x3c, !PT ;  /* 0x0000000503057212 */ /* 0x008fd600078e3cff */
[----:B------:R-:W-:Y:S05]  /*119d0*/  @!P1 BRA `(.L_x_1234) ;  /* 0x00000008005c9947 */ /* 0x000fea0003800000 */
[----:B------:R-:W-:Y:S01]  /*119e0*/  LOP3.LUT P1, RZ, R2, 0x1, RZ, 0xc0, !PT ;  /* 0x0000000102ff7812 */ /* 0x000fe2000782c0ff */
[----:B------:R-:W-:-:S12]  /*119f0*/  IMAD.MOV.U32 R7, RZ, RZ, R0 ;  /* 0x000000ffff077224 */ /* 0x000fd800078e0000 */
[----:B------:R-:W-:Y:S05]  /*11a00*/  @!P1 BRA `(.L_x_1235) ;  /* 0x0000000000549947 */ /* 0x000fea0003800000 */
[----:B0-----:R-:W2:Y:S01]  /*11a10*/  LDL R10, [R1+0x8] ;  /* 0x00000800010a7983 */ /* 0x001ea20000100800 */
[----:B------:R-:W0:Y:S01]  /*11a20*/  LDC R8, c[0x0][0x43c] ;  /* 0x00010f00ff087b82 */ /* 0x000e220000000800 */
[----:B------:R-:W-:Y:S02]  /*11a30*/  ULDC.64 UR4, c[0x0][0x428] ;  /* 0x00010a0000047ab9 */ /* 0x000fe40000000a00 */
[----:B------:R-:W3:Y:S01]  /*11a40*/  LDL R9, [R1] ;  /* 0x0000000001097983 */ /* 0x000ee20000100800 */
[----:B------:R-:W-:Y:S01]  /*11a50*/  ULDC.64 UR6, c[0x0][0x208] ;  /* 0x0000820000067ab9 */ /* 0x000fe20000000a00 */
        /* <DEDUP_REMOVED lines=16> */
.L_x_1235:
[----:B------:R-:W-:Y:S01]  /*11b60*/  IMAD R3, R4, 0x8, R17 ;  /* 0x0000000804037824 */ /* 0x000fe200078e0211 */
[----:B------:R-:W-:Y:S01]  /*11b70*/  SHF.L.U32 R2, R5, 0x1f, RZ ;  /* 0x0000001f05027819 */ /* 0x000fe200000006ff */
[----:B------:R-:W-:Y:S03]  /*11b80*/  BSSY B2, `(.L_x_1236) ;  /* 0x0000003000027945 */ /* 0x000fe60003800000 */
[----:B------:R-:W2:Y:S02]  /*11b90*/  SYNCS.PHASECHK.TRANS64.TRYWAIT P0, [R3+URZ+0x2a840], R2 ;  /* 0x02a84002030075a7 */ /* 0x000ea4000800017f */
[----:B--2---:R-:W-:Y:S05]  /*11ba0*/  @!P0 BRA `(.L_x_1237) ;  /* 0x0000002c00b08947 */ /* 0x004fea0003800000 */
.L_x_1319:
[----:B------:R-:W-:Y:S05]  /*11bb0*/  BSYNC B2 ;  /* 0x0000000000027941 */ /* 0x000fea0003800000 */
.L_x_1236:
[----:B-1----:R-:W1:Y:S01]  /*11bc0*/  S2R R9, SR_TID.X ;  /* 0x0000000000097919 */ /* 0x002e620000002100 */
[----:B------:R-:W-:Y:S01]  /*11bd0*/  BSSY B2, `(.L_x_1238) ;  /* 0x000000b000027945 */ /* 0x000fe20003800000 */
[----:B-1----:R-:W-:-:S04]  /*11be0*/  LOP3.LUT R9, R9, 0x7f, RZ, 0xc0, !PT ;  /* 0x0000007f09097812 */ /* 0x002fc800078ec0ff */
[----:B------:R-:W-:-:S13]  /*11bf0*/  ISETP.NE.AND P1, PT, R9, RZ, PT ;  /* 0x000000ff0900720c */ /* 0x000fda0003f25270 */
[----:B------:R-:W-:Y:S05]  /*11c00*/  @P1 BRA `(.L_x_1239) ;  /* 0x00000000001c1947 */ /* 0x000fea0003800000 */
[----:B------:R-:W1:Y:S01]  /*11c10*/  S2R R9, SR_TID.X ;  /* 0x0000000000097919 */ /* 0x000e620000002100 */
[----:B--2---:R-:W-:-:S04]  /*11c20*/  IMAD.MOV.U32 R2, RZ, RZ, 0x9000 ;  /* 0x00009000ff027424 */ /* 0x004fc800078e00ff */
[----:B------:R3:W-:Y:S01]  /*11c30*/  SYNCS.ARRIVE.TRANS64 RZ, [R3+URZ+0x2a830], R2 ;  /* 0x02a8300203ff79a7 */ /* 0x0007e2000800003f */
[----:B-1----:R-:W-:-:S04]  /*11c40*/  LOP3.LUT R9, R9, 0x1f, RZ, 0xc0, !PT ;  /* 0x0000001f09097812 */ /* 0x002fc800078ec0ff */
[----:B------:R-:W-:-:S13]  /*11c50*/  ISETP.NE.AND P0, PT, R9, RZ, PT ;  /* 0x000000ff0900720c */ /* 0x000fda0003f05270 */
[----:B---3--:R-:W-:Y:S05]  /*11c60*/  @!P0 BRA `(.L_x_1239) ;  /* 0x0000000000048947 */ /* 0x008fea0003800000 */
[----:B------:R-:W-:Y:S01]  /*11c70*/  BPT.TRAP 0x1 ;  /* 0x000000040000795c */ /* 0x000fe20000300000 */
.L_x_1239:
[----:B------:R-:W-:Y:S05]  /*11c80*/  BSYNC B2 ;  /* 0x0000000000027941 */ /* 0x000fea0003800000 */
.L_x_1238:
[----:B------:R-:W-:Y:S01]  /*11c90*/  IMAD.MOV.U32 R12, RZ, RZ, RZ ;  /* 0x000000ffff0c7224 */ /* 0x000fe200078e00ff */
[----:B------:R-:W-:Y:S01]  /*11ca0*/  UIADD3 UR4, UP0, UR38, 0x370, URZ ;  /* 0x0000037026047890 */ /* 0x000fe2000ff1e03f */
[----:B------:R-:W-:Y:S01]  /*11cb0*/  IMAD R9, R4, 0x9000, R17 ;  /* 0x0000900004097824 */ /* 0x000fe200078e0211 */
[----:B------:R-:W-:Y:S01]  /*11cc0*/  PLOP3.LUT P0, PT, PT, PT, PT, 0x80, 0x0 ;  /* 0x000000000000781c */ /* 0x000fe20003f0f070 */
[----:B--2---:R-:W-:Y:S01]  /*11cd0*/  VIADD R3, R3, 0x2a830 ;  /* 0x0002a83003037836 */ /* 0x004fe20000000000 */
[----:B------:R-:W-:Y:S01]  /*11ce0*/  R2UR UR10, R12 ;  /* 0x000000000c0a72ca */ /* 0x000fe200000e0000 */
[----:B------:R-:W-:Y:S01]  /*11cf0*/  IMAD R2, R7, 0x60, RZ ;  /* 0x0000006007027824 */ /* 0x000fe200078e02ff */
[----:B------:R-:W-:Y:S01]  /*11d00*/  UIADD3.X UR5, URZ, UR39, URZ, UP0, !UPT ;  /* 0x000000273f057290 */ /* 0x000fe200087fe43f */
[----:B0-----:R-:W-:Y:S01]  /*11d10*/  VIADD R10, R9, 0x18400 ;  /* 0x00018400090a7836 */ /* 0x001fe20000000000 */
[----:B------:R-:W-:Y:S01]  /*11d20*/  UMOV UR6, 0x0 ;  /* 0x0000000000067882 */ /* 0x000fe20000000000 */
[----:B------:R-:W-:-:S10]  /*11d30*/  UMOV UR7, 0x14f00000 ;  /* 0x14f0000000077882 */ /* 0x000fd40000000000 */
.L_x_1240:
        /* <DEDUP_REMOVED lines=16> */
.L_x_1241:
        /* <DEDUP_REMOVED lines=15> */
.L_x_1242:
        /* <DEDUP_REMOVED lines=16> */
.L_x_1320:
[----:B------:R-:W-:Y:S05]  /*12030*/  BSYNC B2 ;  /* 0x0000000000027941 */ /* 0x000fea0003800000 */
.L_x_1243:
        /* <DEDUP_REMOVED lines=11> */
.L_x_1246:
[----:B------:R-:W-:Y:S05]  /*120f0*/  BSYNC B2 ;  /* 0x0000000000027941 */ /* 0x000fea0003800000 */
.L_x_1245:
[----:B------:R-:W-:Y:S01]  /*12100*/  R2UR UR10, R12 ;  /* 0x000000000c0a72ca */ /* 0x000fe200000e0000 */
[----:B------:R-:W-:Y:S01]  /*12110*/  IMAD R18, R18, 0x6000, R17 ;  /* 0x0000600012127824 */ /* 0x000fe200078e0211 */
[----:B------:R-:W-:Y:S01]  /*12120*/  R2UR UR6, R10 ;  /* 0x000000000a0672ca */ /* 0x000fe200000e0000 */
[----:B------:R-:W-:Y:S01]  /*12130*/  UIADD3 UR4, UP0, UR38, 0x470, URZ ;  /* 0x0000047026047890 */ /* 0x000fe2000ff1e03f */
[----:B------:R-:W-:Y:S01]  /*12140*/  R2UR UR7, R11 ;  /* 0x000000000b0772ca */ /* 0x000fe200000e0000 */
[----:B0-----:R-:W-:Y:S01]  /*12150*/  IMAD R3, R19, 0x60, RZ ;  /* 0x0000006013037824 */ /* 0x001fe200078e02ff */
[----:B------:R-:W-:Y:S01]  /*12160*/  PLOP3.LUT P0, PT, PT, PT, PT, 0x80, 0x0 ;  /* 0x000000000000781c */ /* 0x000fe20003f0f070 */
[----:B------:R-:W-:Y:S01]  /*12170*/  VIADD R2, R2, 0x50 ;  /* 0x0000005002027836 */ /* 0x000fe20000000000 */
[----:B------:R-:W-:Y:S01]  /*12180*/  UIADD3.X UR5, URZ, UR39, URZ, UP0, !UPT ;  /* 0x000000273f057290 */ /* 0x000fe200087fe43f */
[----:B------:R-:W-:-:S11]  /*12190*/  VIADD R9, R18, 0x400 ;  /* 0x0000040012097836 */ /* 0x000fd60000000000 */
.L_x_1247:
        /* <DEDUP_REMOVED lines=15> */
.L_x_1248:
        /* <DEDUP_REMOVED lines=12> */
.L_x_1234:
[----:B------:R-:W-:Y:S05]  /*12350*/  BSYNC B1 ;  /* 0x0000000000017941 */ /* 0x000fea0003800000 */
.L_x_1233:
[----:B------:R-:W2:Y:S01]  /*12360*/  LDL R3, [R1+0xc] ;  /* 0x00000c0001037983 */ /* 0x000ea20000100800 */
[----:B------:R-:W-:Y:S01]  /*12370*/  VIADD R18, R4, 0x1 ;  /* 0x0000000104127836 */ /* 0x000fe20000000000 */
[----:B------:R-:W-:Y:S01]  /*12380*/  BSSY B1, `(.L_x_1249) ;  /* 0x00000a0000017945 */ /* 0x000fe20003800000 */
[----:B------:R-:W-:-:S03]  /*12390*/  VIADD R7, R0, 0xffffffff ;  /* 0xffffffff00077836 */ /* 0x000fc60000000000 */
[----:B------:R-:W-:-:S04]  /*123a0*/  ISETP.NE.AND P0, PT, R18, 0x2, PT ;  /* 0x000000021200780c */ /* 0x000fc80003f05270 */
[----:B------:R-:W-:Y:S02]  /*123b0*/  SEL R2, RZ, 0x1, P0 ;  /* 0x00000001ff027807 */ /* 0x000fe40000000000 */
[----:B------:R-:W-:Y:S02]  /*123c0*/  SEL R18, R18, RZ, P0 ;  /* 0x000000ff12127207 */ /* 0x000fe40000000000 */
[----:B------:R-:W-:-:S05]  /*123d0*/  LOP3.LUT R11, R5, R2, RZ, 0x3c, !PT ;  /* 0x00000002050b7212 */ /* 0x000fca00078e3cff */
[----:B------:R1:W-:Y:S01]  /*123e0*/  STL [R1+0x4], R11 ;  /* 0x0000040b01007387 */ /* 0x0003e20000100800 */
[----:B--2---:R-:W-:-:S13]  /*123f0*/  LOP3.LUT P1, RZ, R3, 0x2, RZ, 0xc0, !PT ;  /* 0x0000000203ff7812 */ /* 0x004fda000782c0ff */
[----:B-1----:R-:W-:Y:S05]  /*12400*/  @!P1 BRA `(.L_x_1250) ;  /* 0x00000008005c9947 */ /* 0x002fea0003800000 */
[----:B------:R-:W-:Y:S01]  /*12410*/  LOP3.LUT P1, RZ, R3, 0x1, RZ, 0xc0, !PT ;  /* 0x0000000103ff7812 */ /* 0x000fe2000782c0ff */
[----:B0-----:R-:W-:-:S12]  /*12420*/  IMAD.MOV.U32 R10, RZ, RZ, R7 ;  /* 0x000000ffff0a7224 */ /* 0x001fd800078e0007 */
[----:B------:R-:W-:Y:S05]  /*12430*/  @!P1 BRA `(.L_x_1251) ;  /* 0x0000000000549947 */ /* 0x000fea0003800000 */
[----:B------:R-:W2:Y:S01]  /*12440*/  LDL R13, [R1+0x8] ;  /* 0x00000800010d7983 */ /* 0x000ea20000100800 */
        /* <DEDUP_REMOVED lines=20> */
.L_x_1251:
[----:B------:R-:W-:Y:S01]  /*12590*/  IMAD R2, R18, 0x8, R17 ;  /* 0x0000000812027824 */ /* 0x000fe200078e0211 */
[----:B------:R-:W-:Y:S01]  /*125a0*/  SHF.L.U32 R3, R11, 0x1f, RZ ;  /* 0x0000001f0b037819 */ /* 0x000fe200000006ff */
[----:B------:R-:W-:Y:S03]  /*125b0*/  BSSY B2, `(.L_x_1252) ;  /* 0x0000003000027945 */ /* 0x000fe60003800000 */
[----:B------:R-:W1:Y:S02]  /*125c0*/  SYNCS.PHASECHK.TRANS64.TRYWAIT P0, [R2+URZ+0x2a840], R3 ;  /* 0x02a84003020075a7 */ /* 0x000e64000800017f */
[----:B-1----:R-:W-:Y:S05]  /*125d0*/  @!P0 BRA `(.L_x_1253) ;  /* 0x00000024004c8947 */ /* 0x002fea0003800000 */
.L_x_1321:
[----:B------:R-:W-:Y:S05]  /*125e0*/  BSYNC B2 ;  /* 0x0000000000027941 */ /* 0x000fea0003800000 */
.L_x_1252:
        /* <DEDUP_REMOVED lines=12> */
.L_x_1255:
[----:B------:R-:W-:Y:S05]  /*126b0*/  BSYNC B2 ;  /* 0x0000000000027941 */ /* 0x000fea0003800000 */
.L_x_1254:
[----:B------:R-:W-:Y:S01]  /*126c0*/  IMAD.MOV.U32 R14, RZ, RZ, RZ ;  /* 0x000000ffff0e7224 */ /* 0x000fe200078e00ff */
[----:B------:R-:W-:Y:S01]  /*126d0*/  UIADD3 UR4, UP0, UR38, 0x370, URZ ;  /* 0x0000037026047890 */ /* 0x000fe2000ff1e03f */
[C---:B-1----:R-:W-:Y:S01]  /*126e0*/  IMAD R3, R18.reuse, 0x8, R6 ;  /* 0x0000000812037824 */ /* 0x042fe200078e0206 */
[----:B------:R-:W-:Y:S01]  /*126f0*/  PLOP3.LUT P0, PT, PT, PT, PT, 0x80, 0x0 ;  /* 0x000000000000781c */ /* 0x000fe20003f0f070 */
[----:B------:R-:W-:Y:S01]  /*12700*/  IMAD R9, R18, 0x9000, R17 ;  /* 0x0000900012097824 */ /* 0x000fe200078e0211 */
[----:B------:R-:W-:Y:S01]  /*12710*/  R2UR UR10, R14 ;  /* 0x000000000e0a72ca */ /* 0x000fe200000e0000 */
[----:B------:R-:W-:Y:S01]  /*12720*/  VIADD R3, R3, 0x30 ;  /* 0x0000003003037836 */ /* 0x000fe20000000000 */
[----:B------:R-:W-:Y:S01]  /*12730*/  UIADD3.X UR5, URZ, UR39, URZ, UP0, !UPT ;  /* 0x000000273f057290 */ /* 0x000fe200087fe43f */
[----:B------:R-:W-:Y:S01]  /*12740*/  IMAD R2, R10, 0x60, RZ ;  /* 0x000000600a027824 */ /* 0x000fe200078e02ff */
[----:B------:R-:W-:Y:S01]  /*12750*/  UMOV UR6, 0x0 ;  /* 0x0000000000067882 */ /* 0x000fe20000000000 */
[----:B------:R-:W-:Y:S01]  /*12760*/  VIADD R11, R9, 0x18400 ;  /* 0x00018400090b7836 */ /* 0x000fe20000000000 */
[----:B------:R-:W-:-:S09]  /*12770*/  UMOV UR7, 0x14f00000 ;  /* 0x14f0000000077882 */ /* 0x000fd20000000000 */
.L_x_1256:
        /* <DEDUP_REMOVED lines=16> */
.L_x_1257:
        /* <DEDUP_REMOVED lines=15> */
.L_x_1258:
        /* <DEDUP_REMOVED lines=15> */
.L_x_1322:
[----:B------:R-:W-:Y:S05]  /*12a60*/  BSYNC B2 ;  /* 0x0000000000027941 */ /* 0x000fea0003800000 */
.L_x_1259:
[----:B------:R-:W-:Y:S01]  /*12a70*/  BSSY B2, `(.L_x_1261) ;  /* 0x000000b000027945 */ /* 0x000fe20003800000 */
[----:B------:R-:W-:Y:S02]  /*12a80*/  IMAD.MOV.U32 R12, RZ, RZ, 0x0 ;  /* 0x00000000ff0c7424 */ /* 0x000fe400078e00ff */
[----:B------:R-:W-:Y:S01]  /*12a90*/  IMAD.MOV.U32 R13, RZ, RZ, 0x14f00000 ;  /* 0x14f00000ff0d7424 */ /* 0x000fe200078e00ff */
[----:B------:R-:W-:Y:S06]  /*12aa0*/  @P1 BRA `(.L_x_1262) ;  /* 0x00000000001c1947 */ /* 0x000fec0003800000 */
[----:B------:R-:W1:Y:S02]  /*12ab0*/  S2R R3, SR_TID.X ;  /* 0x0000000000037919 */ /* 0x000e640000002100 */
[----:B-1----:R-:W-:Y:S01]  /*12ac0*/  LOP3.LUT R9, R3, 0x1f, RZ, 0xc0, !PT ;  /* 0x0000001f03097812 */ /* 0x002fe200078ec0ff */
[----:B------:R-:W-:-:S03]  /*12ad0*/  IMAD.MOV.U32 R3, RZ, RZ, 0x6000 ;  /* 0x00006000ff037424 */ /* 0x000fc600078e00ff */
[----:B------:R-:W-:Y:S01]  /*12ae0*/  ISETP.NE.AND P0, PT, R9, RZ, PT ;  /* 0x000000ff0900720c */ /* 0x000fe20003f05270 */
[----:B------:R1:W-:-:S12]  /*12af0*/  SYNCS.ARRIVE.TRANS64 RZ, [R2+URZ+0x50], R3 ;  /* 0x0000500302ff79a7 */ /* 0x0003d8000800003f */
[----:B-1----:R-:W-:Y:S05]  /*12b00*/  @!P0 BRA `(.L_x_1262) ;  /* 0x0000000000048947 */ /* 0x002fea0003800000 */
[----:B------:R-:W-:Y:S01]  /*12b10*/  BPT.TRAP 0x1 ;  /* 0x000000040000795c */ /* 0x000fe20000300000 */
.L_x_1262:
[----:B------:R-:W-:Y:S05]  /*12b20*/  BSYNC B2 ;  /* 0x0000000000027941 */ /* 0x000fea0003800000 */
.L_x_1261:
[----:B------:R-:W-:Y:S01]  /*12b30*/  R2UR UR10, R14 ;  /* 0x000000000e0a72ca */ /* 0x000fe200000e0000 */
[----:B------:R-:W-:Y:S01]  /*12b40*/  IMAD R4, R4, 0x6000, R17 ;  /* 0x0000600004047824 */ /* 0x000fe200078e0211 */
[----:B------:R-:W-:Y:S01]  /*12b50*/  R2UR UR6, R12 ;  /* 0x000000000c0672ca */ /* 0x000fe200000e0000 */
[----:B------:R-:W-:Y:S01]  /*12b60*/  UIADD3 UR4, UP0, UR38, 0x470, URZ ;  /* 0x0000047026047890 */ /* 0x000fe2000ff1e03f */
[----:B------:R-:W-:Y:S01]  /*12b70*/  R2UR UR7, R13 ;  /* 0x000000000d0772ca */ /* 0x000fe200000e0000 */
[----:B------:R-:W-:Y:S01]  /*12b80*/  IMAD R3, R19, 0x60, RZ ;  /* 0x0000006013037824 */ /* 0x000fe200078e02ff */
[----:B------:R-:W-:Y:S01]  /*12b90*/  PLOP3.LUT P0, PT, PT, PT, PT, 0x80, 0x0 ;  /* 0x000000000000781c */ /* 0x000fe20003f0f070 */
[----:B0-----:R-:W-:Y:S01]  /*12ba0*/  VIADD R2, R2, 0x50 ;  /* 0x0000005002027836 */ /* 0x001fe20000000000 */
[----:B------:R-:W-:Y:S01]  /*12bb0*/  UIADD3.X UR5, URZ, UR39, URZ, UP0, !UPT ;  /* 0x000000273f057290 */ /* 0x000fe200087fe43f */
[----:B------:R-:W-:-:S11]  /*12bc0*/  VIADD R5, R4, 0x400 ;  /* 0x0000040004057836 */ /* 0x000fd60000000000 */
.L_x_1263:
        /* <DEDUP_REMOVED lines=15> */
.L_x_1264:
        /* <DEDUP_REMOVED lines=12> */
.L_x_1250:
[----:B------:R-:W-:Y:S05]  /*12d80*/  BSYNC B1 ;  /* 0x0000000000017941 */ /* 0x000fea0003800000 */
.L_x_1249:
[----:B------:R-:W-:Y:S01]  /*12d90*/  ISETP.GT.AND P0, PT, R7, UR40, PT ;  /* 0x0000002807007c0c */ /* 0x000fe2000bf04270 */
[----:B------:R-:W-:-:S12]  /*12da0*/  VIADD R0, R0, 0xfffffffe ;  /* 0xfffffffe00007836 */ /* 0x000fd80000000000 */
[----:B------:R-:W-:Y:S05]  /*12db0*/  @P0 BRA `(.L_x_1265) ;  /* 0xffffffe800dc0947 */ /* 0x000fea000383ffff */
.L_x_1232:
[----:B------:R-:W-:Y:S05]  /*12dc0*/  BSYNC B0 ;  /* 0x0000000000007941 */ /* 0x000fea0003800000 */
.L_x_1214:
[----:B0-----:R-:W0:Y:S01]  /*12dd0*/  S2R R0, SR_TID.X ;  /* 0x0000000000007919 */ /* 0x001e220000002100 */
[----:B------:R-:W-:Y:S01]  /*12de0*/  BSSY B0, `(.L_x_1266) ;  /* 0x0000012000007945 */ /* 0x000fe20003800000 */
[----:B0-----:R-:W-:-:S04]  /*12df0*/  LOP3.LUT R6, R0, 0x7f, RZ, 0xc0, !PT ;  /* 0x0000007f00067812 */ /* 0x001fc800078ec0ff */
[----:B------:R-:W-:-:S13]  /*12e00*/  ISETP.NE.AND P1, PT, R6, RZ, PT ;  /* 0x000000ff0600720c */ /* 0x000fda0003f25270 */
[----:B------:R-:W-:Y:S05]  /*12e10*/  @P1 BRA `(.L_x_1267) ;  /* 0x0000000000381947 */ /* 0x000fea0003800000 */
[----:B------:R-:W0:Y:S01]  /*12e20*/  S2R R3, SR_LANEID ;  /* 0x0000000000037919 */ /* 0x000e220000000000 */
[----:B------:R-:W-:Y:S01]  /*12e30*/  VOTEU.ANY UR4, UPT, PT ;  /* 0x0000000000047886 */ /* 0x000fe200038e0100 */
[----:B------:R-:W-:Y:S01]  /*12e40*/  ULDC.64 UR6, c[0x0][0x208] ;  /* 0x0000820000067ab9 */ /* 0x000fe20000000a00 */
[----:B------:R-:W0:Y:S08]  /*12e50*/  FLO.U32 R0, UR4 ;  /* 0x0000000400007d00 */ /* 0x000e3000080e0000 */
[----:B------:R-:W1:Y:S01]  /*12e60*/  POPC R5, UR4 ;  /* 0x0000000400057d09 */ /* 0x000e620008000000 */
[----:B0-----:R-:W-:-:S02]  /*12e70*/  ISETP.EQ.U32.AND P0, PT, R0, R3, PT ;  /* 0x000000030000720c */ /* 0x001fc40003f02070 */
[----:B------:R-:W1:Y:S11]  /*12e80*/  LDC.64 R2, c[0x0][0xc80] ;  /* 0x00032000ff027b82 */ /* 0x000e760000000a00 */
[----:B-1----:R-:W2:Y:S01]  /*12e90*/  @P0 ATOMG.E.ADD.STRONG.GPU PT, R3, desc[UR6][R2.64], R5 ;  /* 0x00000005020309a8 */ /* 0x002ea200081ee1c6 */
[----:B------:R-:W0:Y:S02]  /*12ea0*/  S2R R4, SR_LTMASK ;  /* 0x0000000000047919 */ /* 0x000e240000003900 */
[----:B0-----:R-:W-:-:S04]  /*12eb0*/  LOP3.LUT R4, R4, UR4, RZ, 0xc0, !PT ;  /* 0x0000000404047c12 */ /* 0x001fc8000f8ec0ff */
[----:B------:R-:W0:Y:S01]  /*12ec0*/  POPC R7, R4 ;  /* 0x0000000400077309 */ /* 0x000e220000000000 */
[----:B--2---:R-:W0:Y:S02]  /*12ed0*/  SHFL.IDX PT, R0, R3, R0, 0x1f ;  /* 0x00001f0003007589 */ /* 0x004e2400000e0000 */
[----:B0-----:R-:W-:-:S05]  /*12ee0*/  IADD3 R0, R0, UR44, R7 ;  /* 0x0000002c00007c10 */ /* 0x001fca000fffe007 */
[----:B------:R0:W-:Y:S02]  /*12ef0*/  STL [R1+0x14], R0 ;  /* 0x0000140001007387 */ /* 0x0001e40000100800 */
.L_x_1267:
[----:B------:R-:W-:Y:S05]  /*12f00*/  BSYNC B0 ;  /* 0x0000000000007941 */ /* 0x000fea0003800000 */
.L_x_1266:
[----:B0-----:R-:W2:Y:S01]  /*12f10*/  LDL R0, [R1+0xc] ;  /* 0x00000c0001007983 */ /* 0x001ea20000100800 */
[----:B------:R-:W-:Y:S01]  /*12f20*/  BSSY B0, `(.L_x_1268) ;  /* 0x0000038000007945 */ /* 0x000fe20003800000 */
[----:B--2---:R-:W-:-:S13]  /*12f30*/  LOP3.LUT P0, RZ, R0, 0x2, RZ, 0xc0, !PT ;  /* 0x0000000200ff7812 */ /* 0x004fda000780c0ff */
[----:B------:R-:W-:Y:S05]  /*12f40*/  @!P0 BRA `(.L_x_1269) ;  /* 0x0000000000d48947 */ /* 0x000fea0003800000 */
[----:B------:R-:W2:Y:S01]  /*12f50*/  LDL R0, [R1+0x4] ;  /* 0x0000040001007983 */ /* 0x000ea20000100800 */
[----:B------:R-:W-:Y:S01]  /*12f60*/  IMAD R2, R18, 0x8, R17 ;  /* 0x0000000812027824 */ /* 0x000fe200078e0211 */
[----:B------:R-:W-:Y:S01]  /*12f70*/  BSSY B1, `(.L_x_1270) ;  /* 0x0000005000017945 */ /* 0x000fe20003800000 */
[----:B------:R-:W-:Y:S02]  /*12f80*/  ISETP.NE.AND P2, PT, R6, RZ, PT ;  /* 0x000000ff0600720c */ /* 0x000fe40003f45270 */
[----:B--2---:R-:W-:-:S04]  /*12f90*/  SHF.L.U32 R3, R0, 0x1f, RZ ;  /* 0x0000001f00037819 */ /* 0x004fc800000006ff */
[----:B------:R-:W0:Y:S02]  /*12fa0*/  SYNCS.PHASECHK.TRANS64.TRYWAIT P0, [R2+URZ+0x2a860], R3 ;  /* 0x02a86003020075a7 */ /* 0x000e24000800017f */
[----:B0-----:R-:W-:Y:S05]  /*12fb0*/  @!P0 BRA `(.L_x_1271) ;  /* 0x0000001800fc8947 */ /* 0x001fea0003800000 */
.L_x_1323:
[----:B------:R-:W-:Y:S05]  /*12fc0*/  BSYNC B1 ;  /* 0x0000000000017941 */ /* 0x000fea0003800000 */
.L_x_1270:
[----:B------:R-:W-:Y:S04]  /*12fd0*/  BSSY B1, `(.L_x_1272) ;  /* 0x0000009000017945 */ /* 0x000fe80003800000 */
        /* <DEDUP_REMOVED lines=8> */
.L_x_1273:
[----:B------:R-:W-:Y:S05]  /*13060*/  BSYNC B1 ;  /* 0x0000000000017941 */ /* 0x000fea0003800000 */
.L_x_1272:
[----:B------:R-:W-:Y:S01]  /*13070*/  IMAD R0, R18, 0x6000, R17 ;  /* 0x0000600012007824 */ /* 0x000fe200078e0211 */
[----:B------:R-:W-:Y:S01]  /*13080*/  UIADD3 UR4, UP0, UR38, 0x470, URZ ;  /* 0x0000047026047890 */ /* 0x000fe2000ff1e03f */
[----:B------:R-:W-:Y:S01]  /*13090*/  PLOP3.LUT P0, PT, PT, PT, PT, 0x80, 0x0 ;  /* 0x000000000000781c */ /* 0x000fe20003f0f070 */
[----:B------:R-:W-:Y:S01]  /*130a0*/  IMAD R19, R19, 0x60, RZ ;  /* 0x0000006013137824 */ /* 0x000fe200078e02ff */
[----:B------:R-:W-:Y:S01]  /*130b0*/  UMOV UR6, 0x0 ;  /* 0x0000000000067882 */ /* 0x000fe20000000000 */
[----:B0-----:R-:W-:Y:S01]  /*130c0*/  VIADD R2, R2, 0x2a850 ;  /* 0x0002a85002027836 */ /* 0x001fe20000000000 */
[----:B------:R-:W-:Y:S01]  /*130d0*/  UIADD3.X UR5, URZ, UR39, URZ, UP0, !UPT ;  /* 0x000000273f057290 */ /* 0x000fe200087fe43f */
[----:B------:R-:W-:Y:S01]  /*130e0*/  VIADD R3, R0, 0x400 ;  /* 0x0000040000037836 */ /* 0x000fe20000000000 */
[----:B------:R-:W-:Y:S01]  /*130f0*/  UMOV UR7, 0x14f00000 ;  /* 0x14f0000000077882 */ /* 0x000fe20000000000 */
[----:B------:R-:W-:-:S09]  /*13100*/  UMOV UR10, URZ ;  /* 0x0000003f000a7c82 */ /* 0x000fd20008000000 */
.L_x_1274:
        /* <DEDUP_REMOVED lines=15> */
.L_x_1275:
        /* <DEDUP_REMOVED lines=10> */
.L_x_1269:
[----:B------:R-:W-:Y:S05]  /*132a0*/  BSYNC B0 ;  /* 0x0000000000007941 */ /* 0x000fea0003800000 */
.L_x_1268:
[----:B------:R-:W2:Y:S01]  /*132b0*/  LDL.LU R3, [R1+0x4] ;  /* 0x0000040001037983 */ /* 0x000ea20000300800 */
[----:B------:R-:W-:-:S05]  /*132c0*/  VIADD R18, R18, 0x1 ;  /* 0x0000000112127836 */ /* 0x000fca0000000000 */
[----:B------:R-:W-:-:S04]  /*132d0*/  ISETP.NE.AND P0, PT, R18, 0x2, PT ;  /* 0x000000021200780c */ /* 0x000fc80003f05270 */
[----:B------:R-:W-:Y:S02]  /*132e0*/  SEL R0, RZ, 0x1, P0 ;  /* 0x00000001ff007807 */ /* 0x000fe40000000000 */
[----:B------:R-:W-:Y:S02]  /*132f0*/  SEL R18, R18, RZ, P0 ;  /* 0x000000ff12127207 */ /* 0x000fe40000000000 */
[----:B--2---:R-:W-:-:S05]  /*13300*/  LOP3.LUT R3, R3, R0, RZ, 0x3c, !PT ;  /* 0x0000000003037212 */ /* 0x004fca00078e3cff */
[----:B------:R0:W-:Y:S02]  /*13310*/  STL [R1+0x4], R3 ;  /* 0x0000040301007387 */ /* 0x0001e40000100800 */
.L_x_1194:
[----:B------:R-:W-:Y:S05]  /*13320*/  BSYNC B7 ;  /* 0x0000000000077941 */ /* 0x000fea0003800000 */
.L_x_1192:
[----:B-1----:R-:W2:Y:S04]  /*13330*/  LDL R0, [R1+0xc] ;  /* 0x00000c0001007983 */ /* 0x002ea80000100800 */
[----:B------:R1:W5:Y:S01]  /*13340*/  LDL R2, [R1+0x14] ;  /* 0x0000140001027983 */ /* 0x0003620000100800 */
[----:B--2---:R-:W-:-:S13]  /*13350*/  LOP3.LUT P0, RZ, R0, 0x4, RZ, 0xc0, !PT ;  /* 0x0000000400ff7812 */ /* 0x004fda000780c0ff */
[----:B-1----:R-:W-:Y:S05]  /*13360*/  @!P0 BRA `(.L_x_1276) ;  /* 0x0000000000288947 */ /* 0x002fea0003800000 */
[----:B------:R-:W-:Y:S05]  /*13370*/  WARPSYNC.ALL ;  /* 0x0000000000007948 */ /* 0x000fea0003800000 */
[----:B------:R-:W1:Y:S08]  /*13380*/  S2UR UR5, SR_CgaCtaId ;  /* 0x00000000000579c3 */ /* 0x000e700000008800 */
[----:B------:R-:W-:Y:S06]  /*13390*/  BAR.SYNC.DEFER_BLOCKING 0x5, 0x180 ;  /* 0x0146000000007b1d */ /* 0x000fec0000010000 */
[----:B------:R-:W-:-:S02]  /*133a0*/  UMOV UR4, 0x400 ;  /* 0x0000040000047882 */ /* 0x000fc40000000000 */
[----:B-1----:R-:W-:-:S06]  /*133b0*/  ULEA UR4, UR5, UR4, 0x18 ;  /* 0x0000000405047291 */ /* 0x002fcc000f8ec03f */
[----:B------:R-:W-:-:S05]  /*133c0*/  IMAD.U32 R17, RZ, RZ, UR4 ;  /* 0x00000004ff117e24 */ /* 0x000fca000f8e00ff */
[----:B-----5:R-:W1:Y:S04]  /*133d0*/  LDS R2, [R17+0x2a8d0] ;  /* 0x02a8d00011027984 */ /* 0x020e680000000800 */
[----:B-1----:R3:W-:Y:S01]  /*133e0*/  STL [R1+0x14], R2 ;  /* 0x0000140201007387 */ /* 0x0027e20000100800 */
[----:B------:R-:W-:Y:S06]  /*133f0*/  BAR.ARV 0x4, 0x180 ;  /* 0x0106000000007b1d */ /* 0x000fec0000002000 */
[----:B------:R-:W-:Y:S05]  /*13400*/  BRA `(.L_x_1277) ;  /* 0x00000000002c7947 */ /* 0x000fea0003800000 */
.L_x_1276:
[----:B------:R-:W-:-:S03]  /*13410*/  UMOV UR4, 0xffffffff ;  /* 0xffffffff00047882 */ /* 0x000fc60000000000 */
[----:B------:R-:W-:Y:S05]  /*13420*/  BRA.DIV UR4, `(.L_x_1278) ;  /* 0x0000001604f47947 */ /* 0x000fea000b800000 */
[----:B-----5:R1:W2:Y:S02]  /*13430*/  SHFL.IDX PT, R14, R2, RZ, 0x1f ;  /* 0x00001fff020e7589 */ /* 0x0202a400000e0000 */
.L_x_1326:
[----:B0-----:R-:W0:Y:S01]  /*13440*/  @!P1 S2R R3, SR_CgaCtaId ;  /* 0x0000000000039919 */ /* 0x001e220000008800 */
[----:B------:R-:W-:Y:S05]  /*13450*/  WARPSYNC.ALL ;  /* 0x0000000000007948 */ /* 0x000fea0003800000 */
[----:B------:R-:W-:Y:S01]  /*13460*/  BAR.SYNC.DEFER_BLOCKING 0x4, 0x180 ;  /* 0x0106000000007b1d */ /* 0x000fe20000010000 */
[----:B------:R-:W-:-:S05]  /*13470*/  @!P1 MOV R0, 0x400 ;  /* 0x0000040000009802 */ /* 0x000fca0000000f00 */
[----:B--2---:R2:W-:Y:S01]  /*13480*/  STL [R1+0x14], R14 ;  /* 0x0000140e01007387 */ /* 0x0045e20000100800 */
[----:B0-----:R-:W-:-:S05]  /*13490*/  @!P1 LEA R17, R3, R0, 0x18 ;  /* 0x0000000003119211 */ /* 0x001fca00078ec0ff */
[----:B------:R2:W-:Y:S01]  /*134a0*/  @!P1 STS [R17+0x2a8d0], R2 ;  /* 0x02a8d00211009388 */ /* 0x0005e20000000800 */
[----:B------:R-:W-:Y:S06]  /*134b0*/  BAR.ARV 0x5, 0x180 ;  /* 0x0146000000007b1d */ /* 0x000fec0000002000 */
.L_x_1277:
[----:B------:R-:W4:Y:S01]  /*134c0*/  LDL R0, [R1+0x14] ;  /* 0x0000140001007983 */ /* 0x000f220000100800 */
[----:B------:R-:W-:Y:S02]  /*134d0*/  ULDC UR4, c[0x0][0xc38] ;  /* 0x00030e0000047ab9 */ /* 0x000fe40000000800 */
[----:B----4-:R-:W-:-:S13]  /*134e0*/  ISETP.GE.AND P0, PT, R0, UR4, PT ;  /* 0x0000000400007c0c */ /* 0x010fda000bf06270 */
[----:B------:R-:W-:Y:S05]  /*134f0*/  @!P0 BRA `(.L_x_1279) ;  /* 0xffffffb400d88947 */ /* 0x000fea000383ffff */
.L_x_1183:
[----:B0-----:R-:W4:Y:S01]  /*13500*/  LDL.LU R0, [R1+0x18] ;  /* 0x0000180001007983 */ /* 0x001f220000300800 */
[----:B------:R-:W-:Y:S01]  /*13510*/  BSSY B0, `(.L_x_1280) ;  /* 0x000000b000007945 */ /* 0x000fe20003800000 */
[----:B------:R-:W0:Y:S01]  /*13520*/  S2R R5, SR_CgaCtaId ;  /* 0x0000000000057919 */ /* 0x000e220000008800 */
[----:B----4-:R-:W-:-:S05]  /*13530*/  VIADD R0, R0, 0x1 ;  /* 0x0000000100007836 */ /* 0x010fca0000000000 */
[----:B-123--:R-:W-:-:S04]  /*13540*/  LEA.HI R2, R0, R0, RZ, 0x1 ;  /* 0x0000000000027211 */ /* 0x00efc800078f08ff */
[----:B------:R-:W-:-:S05]  /*13550*/  LOP3.LUT R3, R2, 0xfffffffe, RZ, 0xc0, !PT ;  /* 0xfffffffe02037812 */ /* 0x000fca00078ec0ff */
[----:B------:R-:W-:Y:S01]  /*13560*/  IMAD.IADD R3, R0, 0x1, -R3 ;  /* 0x0000000100037824 */ /* 0x000fe200078e0a03 */
[----:B------:R-:W-:-:S04]  /*13570*/  MOV R0, 0x400 ;  /* 0x0000040000007802 */ /* 0x000fc80000000f00 */
[----:B0-----:R-:W-:Y:S02]  /*13580*/  LEA R0, R5, R0, 0x18 ;  /* 0x0000000005007211 */ /* 0x001fe400078ec0ff */
[----:B------:R-:W-:-:S04]  /*13590*/  SHF.L.U32 R3, R3, 0x1f, RZ ;  /* 0x0000001f03037819 */ /* 0x000fc800000006ff */
[----:B------:R-:W0:Y:S02]  /*135a0*/  SYNCS.PHASECHK.TRANS64.TRYWAIT P0, [R0+URZ+0x2a820], R3 ;  /* 0x02a82003000075a7 */ /* 0x000e24000800017f */
[----:B0-----:R-:W-:Y:S05]  /*135b0*/  @!P0 BRA `(.L_x_1281) ;  /* 0x0000001400b88947 */ /* 0x001fea0003800000 */
.L_x_1327:
[----:B------:R-:W-:Y:S05]  /*135c0*/  BSYNC B0 ;  /* 0x0000000000007941 */ /* 0x000fea0003800000 */
.L_x_1280:
[----:B------:R-:W-:-:S03]  /*135d0*/  UMOV UR4, 0xffffffff ;  /* 0xffffffff00047882 */ /* 0x000fc60000000000 */
[----:B------:R-:W-:Y:S05]  /*135e0*/  BRA.DIV UR4, `(.L_x_1282) ;  /* 0x0000001604c07947 */ /* 0x000fea000b800000 */
[----:B------:R-:W1:Y:S02]  /*135f0*/  S2R R2, SR_TID.X ;  /* 0x0000000000027919 */ /* 0x000e640000002100 */
[----:B-1----:R-:W-:-:S04]  /*13600*/  SHF.R.U32.HI R2, RZ, 0x5, R2 ;  /* 0x00000005ff027819 */ /* 0x002fc80000011602 */
[----:B------:R-:W-:-:S05]  /*13610*/  LOP3.LUT R2, R2, 0x3, RZ, 0xc0, !PT ;  /* 0x0000000302027812 */ /* 0x000fca00078ec0ff */
[----:B------:R1:W2:Y:S02]  /*13620*/  SHFL.IDX PT, R14, R2, RZ, 0x1f ;  /* 0x00001fff020e7589 */ /* 0x0002a400000e0000 */
.L_x_1330:
[----:B--2---:R-:W-:Y:S01]  /*13630*/  ISETP.NE.AND P0, PT, R14, RZ, PT ;  /* 0x000000ff0e00720c */ /* 0x004fe20003f05270 */
[----:B------:R-:W-:-:S12]  /*13640*/  BSSY B0, `(.L_x_1283) ;  /* 0x0000027000007945 */ /* 0x000fd80003800000 */
[----:B------:R-:W-:Y:S05]  /*13650*/  @P0 BRA `(.L_x_1284) ;  /* 0x0000000000940947 */ /* 0x000fea0003800000 */
[----:B------:R-:W-:-:S03]  /*13660*/  UMOV UR4, 0xffffffff ;  /* 0xffffffff00047882 */ /* 0x000fc60000000000 */
[----:B------:R-:W-:Y:S05]  /*13670*/  BRA.DIV UR4, `(.L_x_1285) ;  /* 0x0000001604d07947 */ /* 0x000fea000b800000 */
[----:B------:R-:W-:-:S13]  /*13680*/  ELECT P6, URZ, PT ;  /* 0x00000000003f782f */ /* 0x000fda00038c0000 */
.L_x_1333:
[----:B------:R-:W-:Y:S05]  /*13690*/  @!P6 BRA `(.L_x_1284) ;  /* 0x000000000084e947 */ /* 0x000fea0003800000 */
[----:B-1----:R-:W2:Y:S02]  /*136a0*/  LDL R2, [R1+0x1c] ;  /* 0x00001c0001027983 */ /* 0x002ea40000100800 */
[----:B--2---:R-:W-:-:S13]  /*136b0*/  R2UR UR4, R2 ;  /* 0x00000000020472ca */ /* 0x004fda00000e0000 */
[----:B------:R-:W-:-:S06]  /*136c0*/  ULOP3.LUT UR4, UR4, 0x2, URZ, 0xfc, !UPT ;  /* 0x0000000204047892 */ /* 0x000fcc000f8efc3f */
[----:B------:R-:W-:-:S05]  /*136d0*/  IMAD.U32 R2, RZ, RZ, UR4 ;  /* 0x00000004ff027e24 */ /* 0x000fca000f8e00ff */
[----:B------:R-:W-:-:S13]  /*136e0*/  ISETP.NE.AND P2, PT, R2, 0x3, PT ;  /* 0x000000030200780c */ /* 0x000fda0003f45270 */
[----:B------:R-:W-:Y:S05]  /*136f0*/  @!P2 BRA `(.L_x_1286) ;  /* 0x000000000004a947 */ /* 0x000fea0003800000 */
[----:B------:R-:W-:Y:S01]  /*13700*/  BPT.TRAP 0x1 ;  /* 0x000000040000795c */ /* 0x000fe20000300000 */
.L_x_1286:
[----:B------:R-:W2:Y:S01]  /*13710*/  LDL.LU R7, [R1+0x4] ;  /* 0x0000040001077983 */ /* 0x000ea20000300800 */
[----:B0-----:R-:W-:Y:S02]  /*13720*/  VIADD R3, R0, 0x2a840 ;  /* 0x0002a84000037836 */ /* 0x001fe40000000000 */
[C---:B------:R-:W-:Y:S02]  /*13730*/  VIADD R2, R18.reuse, 0x1 ;  /* 0x0000000112027836 */ /* 0x040fe40000000000 */
[----:B------:R-:W-:-:S03]  /*13740*/  IMAD R6, R18, 0x8, R3 ;  /* 0x0000000812067824 */ /* 0x000fc600078e0203 */
[----:B------:R-:W-:-:S04]  /*13750*/  ISETP.NE.AND P1, PT, R2, 0x2, PT ;  /* 0x000000020200780c */ /* 0x000fc80003f25270 */
[----:B------:R-:W-:Y:S02]  /*13760*/  SEL R4, RZ, 0x1, P1 ;  /* 0x00000001ff047807 */ /* 0x000fe40000800000 */
[C---:B--2---:R-:W-:Y:S02]  /*13770*/  SHF.L.U32 R5, R7.reuse, 0x1f, RZ ;  /* 0x0000001f07057819 */ /* 0x044fe400000006ff */
[----:B------:R-:W-:Y:S02]  /*13780*/  LOP3.LUT R7, R7, R4, RZ, 0x3c, !PT ;  /* 0x0000000407077212 */ /* 0x000fe400078e3cff */
[----:B------:R-:W0:Y:S01]  /*13790*/  SYNCS.PHASECHK.TRANS64.TRYWAIT P0, [R6+URZ], R5 ;  /* 0x00000005060075a7 */ /* 0x000e22000800017f */
[----:B------:R-:W-:Y:S02]  /*137a0*/  SEL R4, R2, RZ, P1 ;  /* 0x000000ff02047207 */ /* 0x000fe40000800000 */
[----:B------:R-:W-:-:S03]  /*137b0*/  SHF.L.U32 R2, R7, 0x1f, RZ ;  /* 0x0000001f07027819 */ /* 0x000fc600000006ff */
[----:B------:R-:W-:Y:S01]  /*137c0*/  IMAD R3, R4, 0x8, R3 ;  /* 0x0000000804037824 */ /* 0x000fe200078e0203 */
[----:B0-----:R-:W-:Y:S06]  /*137d0*/  @!P0 BRA `(.L_x_1287) ;  /* 0x0000001400988947 */ /* 0x001fec0003800000 */
.L_x_1334:
[----:B------:R-:W1:Y:S02]  /*137e0*/  SYNCS.PHASECHK.TRANS64.TRYWAIT P0, [R3+URZ], R2 ;  /* 0x00000002030075a7 */ /* 0x000e64000800017f */
[----:B-1----:R-:W-:Y:S05]  /*137f0*/  @!P0 BRA `(.L_x_1288) ;  /* 0x0000001400a48947 */ /* 0x002fea0003800000 */
.L_x_1335:
[----:B------:R-:W-:Y:S05]  /*13800*/  @!P2 BRA `(.L_x_1289) ;  /* 0x000000000004a947 */ /* 0x000fea0003800000 */
[----:B------:R-:W-:Y:S01]  /*13810*/  BPT.TRAP 0x1 ;  /* 0x000000040000795c */ /* 0x000fe20000300000 */
.L_x_1289:
[----:B-1----:R-:W-:-:S04]  /*13820*/  VIADD R3, R0, 0x2a860 ;  /* 0x0002a86000037836 */ /* 0x002fc80000000000 */
[----:B------:R-:W-:-:S04]  /*13830*/  IMAD R18, R18, 0x8, R3 ;  /* 0x0000000812127824 */ /* 0x000fc800078e0203 */
[----:B------:R-:W1:Y:S02]  /*13840*/  SYNCS.PHASECHK.TRANS64.TRYWAIT P0, [R18+URZ], R5 ;  /* 0x00000005120075a7 */ /* 0x000e64000800017f */
[----:B-1----:R-:W-:Y:S05]  /*13850*/  @!P0 BRA `(.L_x_1290) ;  /* 0x0000001400a08947 */ /* 0x002fea0003800000 */
.L_x_1336:
[----:B------:R-:W-:-:S07]  /*13860*/  IMAD R3, R4, 0x8, R3 ;  /* 0x0000000804037824 */ /* 0x000fce00078e0203 */
.L_x_1291:
[----:B--2---:R2:W3:Y:S02]  /*13870*/  SYNCS.PHASECHK.TRANS64.TRYWAIT P0, [R3+URZ], R2 ;  /* 0x00000002030075a7 */ /* 0x0044e4000800017f */
[----:B---3--:R-:W-:Y:S05]  /*13880*/  @!P0 NANOSLEEP.SYNCS 0x989680 ;  /* 0x009896800000895d */ /* 0x008fea0003900000 */
[----:B------:R-:W3:Y:S02]  /*13890*/  @!P0 SYNCS.PHASECHK.TRANS64 P0, [R3+URZ], R2 ;  /* 0x00000002030085a7 */ /* 0x000ee4000800007f */
[----:B---3--:R-:W-:Y:S05]  /*138a0*/  @!P0 BRA `(.L_x_1291) ;  /* 0xfffffffc00f08947 */ /* 0x008fea000383ffff */
.L_x_1284:
[----:B------:R-:W-:Y:S05]  /*138b0*/  BSYNC B0 ;  /* 0x0000000000007941 */ /* 0x000fea0003800000 */
.L_x_1283:
[----:B------:R-:W-:Y:S05]  /*138c0*/  EXIT ;  /* 0x000000000000794d */ /* 0x000fea0003800000 */
.L_x_1096:
[----:B0-----:R-:W-:-:S04]  /*138d0*/  IMAD.U32 R3, RZ, RZ, UR37 ;  /* 0x00000025ff037e24 */ /* 0x001fc8000f8e00ff */
[----:B------:R0:W1:Y:S03]  /*138e0*/  SYNCS.PHASECHK.TRANS64.TRYWAIT P1, [R3+URZ+0x2a800], R0 ;  /* 0x02a80000030075a7 */ /* 0x000066000802017f */
[----:B-1----:R-:W-:Y:S05]  /*138f0*/  @!P1 NANOSLEEP.SYNCS 0x989680 ;  /* 0x009896800000995d */ /* 0x002fea0003900000 */
[----:B------:R-:W1:Y:S02]  /*13900*/  @!P1 SYNCS.PHASECHK.TRANS64 P1, [R3+URZ+0x2a800], R0 ;  /* 0x02a80000030095a7 */ /* 0x000e64000802007f */
[----:B-1----:R-:W-:Y:S05]  /*13910*/  @!P1 BRA `(.L_x_1096) ;  /* 0xfffffffc00ec9947 */ /* 0x002fea000383ffff */
[----:B------:R-:W-:Y:S05]  /*13920*/  BRA `(.L_x_1292) ;  /* 0xfffffee0003c7947 */ /* 0x000fea000383ffff */
.L_x_1100:
[----:B-1----:R1:W3:Y:S02]  /*13930*/  SYNCS.PHASECHK.TRANS64.TRYWAIT P1, [R7+URZ+0x2a830], R0 ;  /* 0x02a83000070075a7 */ /* 0x0022e4000802017f */
[----:B---3--:R-:W-:Y:S05]  /*13940*/  @!P1 NANOSLEEP.SYNCS 0x989680 ;  /* 0x009896800000995d */ /* 0x008fea0003900000 */
[----:B------:R-:W3:Y:S02]  /*13950*/  @!P1 SYNCS.PHASECHK.TRANS64 P1, [R7+URZ+0x2a830], R0 ;  /* 0x02a83000070095a7 */ /* 0x000ee4000802007f */
[----:B---3--:R-:W-:Y:S05]  /*13960*/  @!P1 BRA `(.L_x_1100) ;  /* 0xfffffffc00f09947 */ /* 0x008fea000383ffff */
[----:B------:R-:W-:Y:S05]  /*13970*/  BRA `(.L_x_1099) ;  /* 0xfffffee000707947 */ /* 0x000fea000383ffff */
.L_x_1116:
[----:B-1----:R-:W-:-:S04]  /*13980*/  IMAD.U32 R12, RZ, RZ, UR6 ;  /* 0x00000006ff0c7e24 */ /* 0x002fc8000f8e00ff */
[----:B------:R1:W2:Y:S03]  /*13990*/  SYNCS.PHASECHK.TRANS64.TRYWAIT P1, [R12+URZ+0x2a830], R9 ;  /* 0x02a830090c0075a7 */ /* 0x0002a6000802017f */
[----:B--2---:R-:W-:Y:S05]  /*139a0*/  @!P1 NANOSLEEP.SYNCS 0x989680 ;  /* 0x009896800000995d */ /* 0x004fea0003900000 */
[----:B------:R-:W2:Y:S02]  /*139b0*/  @!P1 SYNCS.PHASECHK.TRANS64 P1, [R12+URZ+0x2a830], R9 ;  /* 0x02a830090c0095a7 */ /* 0x000ea4000802007f */
[----:B--2---:R-:W-:Y:S05]  /*139c0*/  @!P1 BRA `(.L_x_1116) ;  /* 0xfffffffc00ec9947 */ /* 0x004fea000383ffff */
[----:B------:R-:W-:Y:S05]  /*139d0*/  BRA `(.L_x_1115) ;  /* 0xffffff0c00287947 */ /* 0x000fea000383ffff */
.L_x_1120:
[----:B01----:R-:W-:-:S04]  /*139e0*/  IMAD.U32 R9, RZ, RZ, UR11 ;  /* 0x0000000bff097e24 */ /* 0x003fc8000f8e00ff */
[----:B------:R0:W1:Y:S03]  /*139f0*/  SYNCS.PHASECHK.TRANS64.TRYWAIT P1, [R9+URZ+0x2a850], R0 ;  /* 0x02a85000090075a7 */ /* 0x000066000802017f */
[----:B-1----:R-:W-:Y:S05]  /*13a00*/  @!P1 NANOSLEEP.SYNCS 0x989680 ;  /* 0x009896800000995d */ /* 0x002fea0003900000 */
[----:B------:R-:W1:Y:S02]  /*13a10*/  @!P1 SYNCS.PHASECHK.TRANS64 P1, [R9+URZ+0x2a850], R0 ;  /* 0x02a85000090095a7 */ /* 0x000e64000802007f */
[----:B-1----:R-:W-:Y:S05]  /*13a20*/  @!P1 BRA `(.L_x_1120) ;  /* 0xfffffffc00ec9947 */ /* 0x002fea000383ffff */
[----:B------:R-:W-:Y:S05]  /*13a30*/  BRA `(.L_x_1119) ;  /* 0xffffff1400407947 */ /* 0x000fea000383ffff */
.L_x_1137:
[----:B-1----:R-:W-:-:S04]  /*13a40*/  IMAD.U32 R8, RZ, RZ, UR5 ;  /* 0x00000005ff087e24 */ /* 0x002fc8000f8e00ff */
[----:B------:R1:W2:Y:S03]  /*13a50*/  SYNCS.PHASECHK.TRANS64.TRYWAIT P1, [R8+URZ+0x2a830], R3 ;  /* 0x02a83003080075a7 */ /* 0x0002a6000802017f */
[----:B--2---:R-:W-:Y:S05]  /*13a60*/  @!P1 NANOSLEEP.SYNCS 0x989680 ;  /* 0x009896800000995d */ /* 0x004fea0003900000 */
[----:B------:R-:W2:Y:S02]  /*13a70*/  @!P1 SYNCS.PHASECHK.TRANS64 P1, [R8+URZ+0x2a830], R3 ;  /* 0x02a83003080095a7 */ /* 0x000ea4000802007f */
[----:B--2---:R-:W-:Y:S05]  /*13a80*/  @!P1 BRA `(.L_x_1137) ;  /* 0xfffffffc00ec9947 */ /* 0x004fea000383ffff */
[----:B------:R-:W-:Y:S05]  /*13a90*/  BRA `(.L_x_1136) ;  /* 0xffffff3800f07947 */ /* 0x000fea000383ffff */
.L_x_1141:
[----:B01----:R-:W-:-:S04]  /*13aa0*/  IMAD.U32 R3, RZ, RZ, UR10 ;  /* 0x0000000aff037e24 */ /* 0x003fc8000f8e00ff */
[----:B------:R0:W1:Y:S03]  /*13ab0*/  SYNCS.PHASECHK.TRANS64.TRYWAIT P1, [R3+URZ+0x2a850], R0 ;  /* 0x02a85000030075a7 */ /* 0x000066000802017f */
[----:B-1----:R-:W-:Y:S05]  /*13ac0*/  @!P1 NANOSLEEP.SYNCS 0x989680 ;  /* 0x009896800000995d */ /* 0x002fea0003900000 */
[----:B------:R-:W1:Y:S02]  /*13ad0*/  @!P1 SYNCS.PHASECHK.TRANS64 P1, [R3+URZ+0x2a850], R0 ;  /* 0x02a85000030095a7 */ /* 0x000e64000802007f */
[----:B-1----:R-:W-:Y:S05]  /*13ae0*/  @!P1 BRA `(.L_x_1141) ;  /* 0xfffffffc00ec9947 */ /* 0x002fea000383ffff */
[----:B------:R-:W-:Y:S05]  /*13af0*/  BRA `(.L_x_1140) ;  /* 0xffffff4400087947 */ /* 0x000fea000383ffff */
.L_x_1147:
[----:B-1----:R-:W-:-:S04]  /*13b00*/  IMAD.U32 R8, RZ, RZ, UR5 ;  /* 0x00000005ff087e24 */ /* 0x002fc8000f8e00ff */
[----:B------:R1:W2:Y:S03]  /*13b10*/  SYNCS.PHASECHK.TRANS64.TRYWAIT P1, [R8+URZ+0x2a830], R3 ;  /* 0x02a83003080075a7 */ /* 0x0002a6000802017f */
[----:B--2---:R-:W-:Y:S05]  /*13b20*/  @!P1 NANOSLEEP.SYNCS 0x989680 ;  /* 0x009896800000995d */ /* 0x004fea0003900000 */
[----:B------:R-:W2:Y:S02]  /*13b30*/  @!P1 SYNCS.PHASECHK.TRANS64 P1, [R8+URZ+0x2a830], R3 ;  /* 0x02a83003080095a7 */ /* 0x000ea4000802007f */
[----:B--2---:R-:W-:Y:S05]  /*13b40*/  @!P1 BRA `(.L_x_1147) ;  /* 0xfffffffc00ec9947 */ /* 0x004fea000383ffff */
[----:B------:R-:W-:Y:S05]  /*13b50*/  BRA `(.L_x_1146) ;  /* 0xffffff5400e87947 */ /* 0x000fea000383ffff */
.L_x_1151:
[----:B01----:R-:W-:-:S04]  /*13b60*/  IMAD.U32 R3, RZ, RZ, UR14 ;  /* 0x0000000eff037e24 */ /* 0x003fc8000f8e00ff */
[----:B------:R0:W1:Y:S03]  /*13b70*/  SYNCS.PHASECHK.TRANS64.TRYWAIT P1, [R3+URZ+0x2a850], R0 ;  /* 0x02a85000030075a7 */ /* 0x000066000802017f */
[----:B-1----:R-:W-:Y:S05]  /*13b80*/  @!P1 NANOSLEEP.SYNCS 0x989680 ;  /* 0x009896800000995d */ /* 0x002fea0003900000 */
[----:B------:R-:W1:Y:S02]  /*13b90*/  @!P1 SYNCS.PHASECHK.TRANS64 P1, [R3+URZ+0x2a850], R0 ;  /* 0x02a85000030095a7 */ /* 0x000e64000802007f */
[----:B-1----:R-:W-:Y:S05]  /*13ba0*/  @!P1 BRA `(.L_x_1151) ;  /* 0xfffffffc00ec9947 */ /* 0x002fea000383ffff */
[----:B------:R-:W-:Y:S05]  /*13bb0*/  BRA `(.L_x_1150) ;  /* 0xffffff6000007947 */ /* 0x000fea000383ffff */
.L_x_1164:
[----:B-1----:R-:W-:-:S04]  /*13bc0*/  IMAD.U32 R5, RZ, RZ, UR5 ;  /* 0x00000005ff057e24 */ /* 0x002fc8000f8e00ff */
[----:B------:R1:W2:Y:S03]  /*13bd0*/  SYNCS.PHASECHK.TRANS64.TRYWAIT P0, [R5+URZ+0x2a850], R0 ;  /* 0x02a85000050075a7 */ /* 0x0002a6000800017f */
[----:B--2---:R-:W-:Y:S05]  /*13be0*/  @!P0 NANOSLEEP.SYNCS 0x989680 ;  /* 0x009896800000895d */ /* 0x004fea0003900000 */
[----:B------:R-:W2:Y:S02]  /*13bf0*/  @!P0 SYNCS.PHASECHK.TRANS64 P0, [R5+URZ+0x2a850], R0 ;  /* 0x02a85000050085a7 */ /* 0x000ea4000800007f */
[----:B--2---:R-:W-:Y:S05]  /*13c00*/  @!P0 BRA `(.L_x_1164) ;  /* 0xfffffffc00ec8947 */ /* 0x004fea000383ffff */
[----:B------:R-:W-:Y:S05]  /*13c10*/  BRA `(.L_x_1163) ;  /* 0xffffff8800007947 */ /* 0x000fea000383ffff */
.L_x_1200:
[----:B------:R-:W-:Y:S02]  /*13c20*/  IMAD.MOV.U32 R13, RZ, RZ, R4 ;  /* 0x000000ffff0d7224 */ /* 0x000fe400078e0004 */
[----:B------:R-:W-:Y:S02]  /*13c30*/  IMAD.MOV.U32 R12, RZ, RZ, RZ ;  /* 0x000000ffff0c7224 */ /* 0x000fe400078e00ff */
[----:B------:R-:W-:Y:S02]  /*13c40*/  IMAD.MOV.U32 R11, RZ, RZ, 0x1f ;  /* 0x0000001fff0b7424 */ /* 0x000fe400078e00ff */
[----:B------:R-:W-:-:S07]  /*13c50*/  IMAD.MOV.U32 R15, RZ, RZ, -0x1 ;  /* 0xffffffffff0f7424 */ /* 0x000fce00078e00ff */
[----:B0-----:R-:W-:Y:S05]  /*13c60*/  WARPSYNC.COLLECTIVE R15, `(.L_x_1293) ;  /* 0x000000000f087348 */ /* 0x001fea0003c00000 */
[----:B------:R1:W2:Y:S02]  /*13c70*/  SHFL.IDX P6, R14, R13, R12, R11 ;  /* 0x0000000c0d0e7389 */ /* 0x0002a400000c000b */
[----:B012---:R-:W-:Y:S01]  /*13c80*/  ENDCOLLECTIVE ;  /* 0x000000000000791b */ /* 0x007fe20003800000 */
.L_x_1293:
[----:B------:R-:W-:Y:S05]  /*13c90*/  BRA `(.L_x_1294) ;  /* 0xffffffbc00a87947 */ /* 0x000fea000383ffff */
.L_x_1202:
[----:B------:R-:W-:Y:S01]  /*13ca0*/  BSSY B0, `(.L_x_1295) ;  /* 0x0000006000007945 */ /* 0x000fe20003800000 */
[----:B------:R-:W-:-:S07]  /*13cb0*/  IMAD.MOV.U32 R15, RZ, RZ, -0x1 ;  /* 0xffffffffff0f7424 */ /* 0x000fce00078e00ff */
[----:B01----:R-:W-:Y:S05]  /*13cc0*/  WARPSYNC.COLLECTIVE R15, `(.L_x_1296) ;  /* 0x000000000f0c7348 */ /* 0x003fea0003c00000 */
[----:B------:R-:W-:Y:S02]  /*13cd0*/  ELECT P6, UR62, PT ;  /* 0x00000000003e782f */ /* 0x000fe400038c0000 */
[----:B------:R-:W-:Y:S01]  /*13ce0*/  MOV R14, UR62 ;  /* 0x0000003e000e7c02 */ /* 0x000fe20008000f00 */
[----:B01----:R-:W-:Y:S10]  /*13cf0*/  ENDCOLLECTIVE ;  /* 0x000000000000791b */ /* 0x003ff40003800000 */
.L_x_1296:
[----:B------:R-:W-:Y:S05]  /*13d00*/  BSYNC B0 ;  /* 0x0000000000007941 */ /* 0x000fea0003800000 */
.L_x_1295:
[----:B------:R-:W-:Y:S05]  /*13d10*/  BRA `(.L_x_1297) ;  /* 0xffffffbc00ac7947 */ /* 0x000fea000383ffff */
.L_x_1204:
[----:B0-----:R0:W2:Y:S02]  /*13d20*/  SYNCS.PHASECHK.TRANS64.TRYWAIT P0, [R0+URZ+0x2a840], R2 ;  /* 0x02a84002000075a7 */ /* 0x0010a4000800017f */
[----:B--2---:R-:W-:Y:S05]  /*13d30*/  @!P0 NANOSLEEP.SYNCS 0x989680 ;  /* 0x009896800000895d */ /* 0x004fea0003900000 */
[----:B------:R-:W2:Y:S02]  /*13d40*/  @!P0 SYNCS.PHASECHK.TRANS64 P0, [R0+URZ+0x2a840], R2 ;  /* 0x02a84002000085a7 */ /* 0x000ea4000800007f */
[----:B--2---:R-:W-:Y:S05]  /*13d50*/  @!P0 BRA `(.L_x_1204) ;  /* 0xfffffffc00f08947 */ /* 0x004fea000383ffff */
[----:B------:R-:W-:Y:S05]  /*13d60*/  BRA `(.L_x_1298) ;  /* 0xffffffc000007947 */ /* 0x000fea000383ffff */
.L_x_1208:
[----:B------:R-:W-:Y:S01]  /*13d70*/  IMAD.MOV.U32 R13, RZ, RZ, R6 ;  /* 0x000000ffff0d7224 */ /* 0x000fe200078e0006 */
[----:B------:R-:W-:Y:S01]  /*13d80*/  LOP3.LUT R8, R8, 0x7f, RZ, 0xc0, !PT ;  /* 0x0000007f08087812 */ /* 0x000fe200078ec0ff */
[----:B------:R-:W-:Y:S02]  /*13d90*/  IMAD.MOV.U32 R12, RZ, RZ, RZ ;  /* 0x000000ffff0c7224 */ /* 0x000fe400078e00ff */
[----:B------:R-:W-:Y:S01]  /*13da0*/  IMAD.MOV.U32 R11, RZ, RZ, 0x181f ;  /* 0x0000181fff0b7424 */ /* 0x000fe200078e00ff */
[----:B------:R-:W-:Y:S01]  /*13db0*/  SHF.R.U32.HI R8, RZ, 0x3, R8 ;  /* 0x00000003ff087819 */ /* 0x000fe20000011608 */
[----:B------:R-:W-:-:S04]  /*13dc0*/  IMAD.MOV.U32 R15, RZ, RZ, -0x1 ;  /* 0xffffffffff0f7424 */ /* 0x000fc800078e00ff */
[----:B------:R-:W-:-:S07]  /*13dd0*/  VIADD R4, R8, UR43 ;  /* 0x0000002b08047c36 */ /* 0x000fce0008000000 */
[----:B-----5:R-:W-:Y:S05]  /*13de0*/  WARPSYNC.COLLECTIVE R15, `(.L_x_1299) ;  /* 0x000000000f087348 */ /* 0x020fea0003c00000 */
[----:B------:R0:W1:Y:S02]  /*13df0*/  SHFL.IDX P6, R14, R13, R12, R11 ;  /* 0x0000000c0d0e7389 */ /* 0x00006400000c000b */
[----:B01---5:R-:W-:Y:S01]  /*13e00*/  ENDCOLLECTIVE ;  /* 0x000000000000791b */ /* 0x023fe20003800000 */
.L_x_1299:
[----:B------:R-:W-:Y:S02]  /*13e10*/  VIADD R8, R4, 0x10 ;  /* 0x0000001004087836 */ /* 0x000fe40000000000 */
[----:B------:R-:W-:Y:S02]  /*13e20*/  IMAD.MOV.U32 R13, RZ, RZ, R0 ;  /* 0x000000ffff0d7224 */ /* 0x000fe400078e0000 */
[----:B------:R-:W-:-:S07]  /*13e30*/  IMAD.MOV.U32 R2, RZ, RZ, R14 ;  /* 0x000000ffff027224 */ /* 0x000fce00078e000e */
[----:B------:R-:W-:Y:S05]  /*13e40*/  WARPSYNC.COLLECTIVE R15, `(.L_x_1300) ;  /* 0x000000000f087348 */ /* 0x000fea0003c00000 */
[----:B------:R0:W1:Y:S02]  /*13e50*/  SHFL.IDX P6, R14, R13, R12, R11 ;  /* 0x0000000c0d0e7389 */ /* 0x00006400000c000b */
[----:B01----:R-:W-:Y:S01]  /*13e60*/  ENDCOLLECTIVE ;  /* 0x000000000000791b */ /* 0x003fe20003800000 */
.L_x_1300:
[----:B------:R-:W-:Y:S01]  /*13e70*/  ULDC UR4, c[0x0][0x288] ;  /* 0x0000a20000047ab9 */ /* 0x000fe20000000800 */
[----:B------:R-:W-:Y:S01]  /*13e80*/  ULDC.64 UR6, c[0x0][0x208] ;  /* 0x0000820000067ab9 */ /* 0x000fe20000000a00 */
[----:B------:R-:W-:-:S05]  /*13e90*/  IMAD R5, R7, UR4, RZ ;  /* 0x0000000407057c24 */ /* 0x000fca000f8e02ff */
[----:B------:R-:W-:Y:S01]  /*13ea0*/  ISETP.GE.AND P4, PT, R4, R5, PT ;  /* 0x000000050400720c */ /* 0x000fe20003f86270 */
[----:B------:R-:W-:Y:S02]  /*13eb0*/  IMAD.MOV.U32 R13, RZ, RZ, R6 ;  /* 0x000000ffff0d7224 */ /* 0x000fe400078e0006 */
[----:B------:R-:W-:Y:S02]  /*13ec0*/  IMAD.MOV.U32 R12, RZ, RZ, 0x1 ;  /* 0x00000001ff0c7424 */ /* 0x000fe400078e00ff */
[----:B------:R-:W-:-:S08]  /*13ed0*/  IMAD.MOV.U32 R3, RZ, RZ, R14 ;  /* 0x000000ffff037224 */ /* 0x000fd000078e000e */
        /* <DEDUP_REMOVED lines=15> */
.L_x_1301:
[----:B------:R-:W-:Y:S02]  /*13fd0*/  IMAD.MOV.U32 R13, RZ, RZ, R0 ;  /* 0x000000ffff0d7224 */ /* 0x000fe400078e0000 */
[----:B------:R-:W-:-:S07]  /*13fe0*/  IMAD.MOV.U32 R2, RZ, RZ, R14 ;  /* 0x000000ffff027224 */ /* 0x000fce00078e000e */
[----:B------:R-:W-:Y:S05]  /*13ff0*/  WARPSYNC.COLLECTIVE R15, `(.L_x_1302) ;  /* 0x000000000f087348 */ /* 0x000fea0003c00000 */
[----:B------:R0:W1:Y:S02]  /*14000*/  SHFL.IDX P6, R14, R13, R12, R11 ;  /* 0x0000000c0d0e7389 */ /* 0x00006400000c000b */
[----:B01----:R-:W-:Y:S01]  /*14010*/  ENDCOLLECTIVE ;  /* 0x000000000000791b */ /* 0x003fe20003800000 */
.L_x_1302:
[----:B------:R-:W-:Y:S01]  /*14020*/  ULDC.64 UR4, c[0x0][0x208] ;  /* 0x0000820000047ab9 */ /* 0x000fe20000000a00 */
[----:B------:R-:W-:Y:S02]  /*14030*/  IMAD.MOV.U32 R13, RZ, RZ, R6 ;  /* 0x000000ffff0d7224 */ /* 0x000fe400078e0006 */
[----:B------:R-:W-:Y:S02]  /*14040*/  IMAD.MOV.U32 R12, RZ, RZ, 0x2 ;  /* 0x00000002ff0c7424 */ /* 0x000fe400078e00ff */
[----:B------:R-:W-:-:S05]  /*14050*/  IMAD.MOV.U32 R3, RZ, RZ, R14 ;  /* 0x000000ffff037224 */ /* 0x000fca00078e000e */
        /* <DEDUP_REMOVED lines=14> */
.L_x_1303:
[----:B------:R-:W-:-:S05]  /*14140*/  VIADD R2, R4, 0x20 ;  /* 0x0000002004027836 */ /* 0x000fca0000000000 */
[----:B------:R-:W-:Y:S01]  /*14150*/  ISETP.GE.AND P4, PT, R2, R5, PT ;  /* 0x000000050200720c */ /* 0x000fe20003f86270 */
[----:B------:R-:W-:Y:S02]  /*14160*/  IMAD.MOV.U32 R13, RZ, RZ, R0 ;  /* 0x000000ffff0d7224 */ /* 0x000fe400078e0000 */
[----:B------:R-:W-:-:S10]  /*14170*/  IMAD.MOV.U32 R2, RZ, RZ, R14 ;  /* 0x000000ffff027224 */ /* 0x000fd400078e000e */
[----:B------:R-:W-:Y:S05]  /*14180*/  WARPSYNC.COLLECTIVE R15, `(.L_x_1304) ;  /* 0x000000000f087348 */ /* 0x000fea0003c00000 */
[----:B------:R0:W1:Y:S02]  /*14190*/  SHFL.IDX P6, R14, R13, R12, R11 ;  /* 0x0000000c0d0e7389 */ /* 0x00006400000c000b */
[----:B01----:R-:W-:Y:S01]  /*141a0*/  ENDCOLLECTIVE ;  /* 0x000000000000791b */ /* 0x003fe20003800000 */
.L_x_1304:
        /* <DEDUP_REMOVED lines=18> */
.L_x_1305:
[----:B------:R-:W-:-:S05]  /*142d0*/  VIADD R2, R4, 0x30 ;  /* 0x0000003004027836 */ /* 0x000fca0000000000 */
[----:B------:R-:W-:Y:S01]  /*142e0*/  ISETP.GE.AND P4, PT, R2, R5, PT ;  /* 0x000000050200720c */ /* 0x000fe20003f86270 */
[----:B------:R-:W-:Y:S02]  /*142f0*/  IMAD.MOV.U32 R13, RZ, RZ, R0 ;  /* 0x000000ffff0d7224 */ /* 0x000fe400078e0000 */
[----:B------:R-:W-:-:S10]  /*14300*/  IMAD.MOV.U32 R2, RZ, RZ, R14 ;  /* 0x000000ffff027224 */ /* 0x000fd400078e000e */
[----:B------:R-:W-:Y:S05]  /*14310*/  WARPSYNC.COLLECTIVE R15, `(.L_x_1306) ;  /* 0x000000000f087348 */ /* 0x000fea0003c00000 */
[----:B------:R0:W1:Y:S02]  /*14320*/  SHFL.IDX P6, R14, R13, R12, R11 ;  /* 0x0000000c0d0e7389 */ /* 0x00006400000c000b */
[----:B01----:R-:W-:Y:S01]  /*14330*/  ENDCOLLECTIVE ;  /* 0x000000000000791b */ /* 0x003fe20003800000 */
.L_x_1306:
        /* <DEDUP_REMOVED lines=18> */
.L_x_1307:
[----:B------:R-:W-:-:S05]  /*14460*/  VIADD R2, R4, 0x40 ;  /* 0x0000004004027836 */ /* 0x000fca0000000000 */
[----:B------:R-:W-:Y:S01]  /*14470*/  ISETP.GE.AND P4, PT, R2, R5, PT ;  /* 0x000000050200720c */ /* 0x000fe20003f86270 */
[----:B------:R-:W-:Y:S02]  /*14480*/  IMAD.MOV.U32 R13, RZ, RZ, R0 ;  /* 0x000000ffff0d7224 */ /* 0x000fe400078e0000 */
[----:B------:R-:W-:-:S10]  /*14490*/  IMAD.MOV.U32 R2, RZ, RZ, R14 ;  /* 0x000000ffff027224 */ /* 0x000fd400078e000e */
[----:B------:R-:W-:Y:S05]  /*144a0*/  WARPSYNC.COLLECTIVE R15, `(.L_x_1308) ;  /* 0x000000000f087348 */ /* 0x000fea0003c00000 */
[----:B------:R0:W1:Y:S02]  /*144b0*/  SHFL.IDX P6, R14, R13, R12, R11 ;  /* 0x0000000c0d0e7389 */ /* 0x00006400000c000b */
[----:B01----:R-:W-:Y:S01]  /*144c0*/  ENDCOLLECTIVE ;  /* 0x000000000000791b */ /* 0x003fe20003800000 */
.L_x_1308:
        /* <DEDUP_REMOVED lines=18> */
.L_x_1309:
[----:B------:R-:W-:-:S05]  /*145f0*/  VIADD R2, R4, 0x50 ;  /* 0x0000005004027836 */ /* 0x000fca0000000000 */
[----:B------:R-:W-:Y:S01]  /*14600*/  ISETP.GE.AND P4, PT, R2, R5, PT ;  /* 0x000000050200720c */ /* 0x000fe20003f86270 */
[----:B------:R-:W-:Y:S02]  /*14610*/  IMAD.MOV.U32 R13, RZ, RZ, R0 ;  /* 0x000000ffff0d7224 */ /* 0x000fe400078e0000 */
[----:B------:R-:W-:-:S10]  /*14620*/  IMAD.MOV.U32 R2, RZ, RZ, R14 ;  /* 0x000000ffff027224 */ /* 0x000fd400078e000e */
[----:B------:R-:W-:Y:S05]  /*14630*/  WARPSYNC.COLLECTIVE R15, `(.L_x_1310) ;  /* 0x000000000f087348 */ /* 0x000fea0003c00000 */
[----:B------:R0:W1:Y:S02]  /*14640*/  SHFL.IDX P6, R14, R13, R12, R11 ;  /* 0x0000000c0d0e7389 */ /* 0x00006400000c000b */
[----:B01----:R-:W-:Y:S01]  /*14650*/  ENDCOLLECTIVE ;  /* 0x000000000000791b */ /* 0x003fe20003800000 */
.L_x_1310:
        /* <DEDUP_REMOVED lines=18> */
.L_x_1311:
[----:B------:R-:W-:-:S05]  /*14780*/  VIADD R2, R4, 0x60 ;  /* 0x0000006004027836 */ /* 0x000fca0000000000 */
[----:B------:R-:W-:Y:S01]  /*14790*/  ISETP.GE.AND P4, PT, R2, R5, PT ;  /* 0x000000050200720c */ /* 0x000fe20003f86270 */
[----:B------:R-:W-:Y:S02]  /*147a0*/  IMAD.MOV.U32 R13, RZ, RZ, R0 ;  /* 0x000000ffff0d7224 */ /* 0x000fe400078e0000 */
[----:B------:R-:W-:-:S10]  /*147b0*/  IMAD.MOV.U32 R2, RZ, RZ, R14 ;  /* 0x000000ffff027224 */ /* 0x000fd400078e000e */
[----:B------:R-:W-:Y:S05]  /*147c0*/  WARPSYNC.COLLECTIVE R15, `(.L_x_1312) ;  /* 0x000000000f087348 */ /* 0x000fea0003c00000 */
[----:B------:R0:W1:Y:S02]  /*147d0*/  SHFL.IDX P6, R14, R13, R12, R11 ;  /* 0x0000000c0d0e7389 */ /* 0x00006400000c000b */
[----:B01----:R-:W-:Y:S01]  /*147e0*/  ENDCOLLECTIVE ;  /* 0x000000000000791b */ /* 0x003fe20003800000 */
.L_x_1312:
        /* <DEDUP_REMOVED lines=18> */
.L_x_1313:
[----:B------:R-:W-:Y:S02]  /*14910*/  IMAD.MOV.U32 R13, RZ, RZ, R0 ;  /* 0x000000ffff0d7224 */ /* 0x000fe400078e0000 */
[----:B------:R-:W-:-:S07]  /*14920*/  IMAD.MOV.U32 R6, RZ, RZ, R14 ;  /* 0x000000ffff067224 */ /* 0x000fce00078e000e */
[----:B------:R-:W-:Y:S05]  /*14930*/  WARPSYNC.COLLECTIVE R15, `(.L_x_1314) ;  /* 0x000000000f087348 */ /* 0x000fea0003c00000 */
[----:B------:R0:W1:Y:S02]  /*14940*/  SHFL.IDX P6, R14, R13, R12, R11 ;  /* 0x0000000c0d0e7389 */ /* 0x00006400000c000b */
[----:B01----:R-:W-:Y:S01]  /*14950*/  ENDCOLLECTIVE ;  /* 0x000000000000791b */ /* 0x003fe20003800000 */
.L_x_1314:
[----:B------:R-:W-:Y:S01]  /*14960*/  IMAD.MOV.U32 R0, RZ, RZ, R14 ;  /* 0x000000ffff007224 */ /* 0x000fe200078e000e */
[----:B------:R-:W-:Y:S06]  /*14970*/  BRA `(.L_x_1315) ;  /* 0xffffffc000747947 */ /* 0x000fec000383ffff */
.L_x_1213:
[----:B0-----:R0:W1:Y:S02]  /*14980*/  SYNCS.PHASECHK.TRANS64.TRYWAIT P0, [R17+URZ+0x2a820], R0 ;  /* 0x02a82000110075a7 */ /* 0x001064000800017f */
[----:B-1----:R-:W-:Y:S05]  /*14990*/  @!P0 NANOSLEEP.SYNCS 0x989680 ;  /* 0x009896800000895d */ /* 0x002fea0003900000 */
[----:B------:R-:W1:Y:S02]  /*149a0*/  @!P0 SYNCS.PHASECHK.TRANS64 P0, [R17+URZ+0x2a820], R0 ;  /* 0x02a82000110085a7 */ /* 0x000e64000800007f */
[----:B-1----:R-:W-:Y:S05]  /*149b0*/  @!P0 BRA `(.L_x_1213) ;  /* 0xfffffffc00f08947 */ /* 0x002fea000383ffff */
[----:B------:R-:W-:Y:S05]  /*149c0*/  BRA `(.L_x_1316) ;  /* 0xffffffc000ec7947 */ /* 0x000fea000383ffff */
.L_x_1220:
[----:B0-----:R0:W1:Y:S02]  /*149d0*/  SYNCS.PHASECHK.TRANS64.TRYWAIT P0, [R3+URZ+0x2a840], R2 ;  /* 0x02a84002030075a7 */ /* 0x001064000800017f */
[----:B-1----:R-:W-:Y:S05]  /*149e0*/  @!P0 NANOSLEEP.SYNCS 0x989680 ;  /* 0x009896800000895d */ /* 0x002fea0003900000 */
[----:B------:R-:W1:Y:S02]  /*149f0*/  @!P0 SYNCS.PHASECHK.TRANS64 P0, [R3+URZ+0x2a840], R2 ;  /* 0x02a84002030085a7 */ /* 0x000e64000800007f */
[----:B-1----:R-:W-:Y:S05]  /*14a00*/  @!P0 BRA `(.L_x_1220) ;  /* 0xfffffffc00f08947 */ /* 0x002fea000383ffff */
[----:B------:R-:W-:Y:S05]  /*14a10*/  BRA `(.L_x_1317) ;  /* 0xffffffc400a87947 */ /* 0x000fea000383ffff */
.L_x_1227:
[----:B0-----:R0:W1:Y:S02]  /*14a20*/  SYNCS.PHASECHK.TRANS64.TRYWAIT P0, [R3+URZ+0x60], R2 ;  /* 0x00006002030075a7 */ /* 0x001064000800017f */
[----:B-1----:R-:W-:Y:S05]  /*14a30*/  @!P0 NANOSLEEP.SYNCS 0x989680 ;  /* 0x009896800000895d */ /* 0x002fea0003900000 */
[----:B------:R-:W1:Y:S02]  /*14a40*/  @!P0 SYNCS.PHASECHK.TRANS64 P0, [R3+URZ+0x60], R2 ;  /* 0x00006002030085a7 */ /* 0x000e64000800007f */
[----:B-1----:R-:W-:Y:S05]  /*14a50*/  @!P0 BRA `(.L_x_1227) ;  /* 0xfffffffc00f08947 */ /* 0x002fea000383ffff */
[----:B------:R-:W-:Y:S05]  /*14a60*/  BRA `(.L_x_1318) ;  /* 0xffffffc800b47947 */ /* 0x000fea000383ffff */
.L_x_1237:
[----:B--2---:R2:W3:Y:S02]  /*14a70*/  SYNCS.PHASECHK.TRANS64.TRYWAIT P0, [R3+URZ+0x2a840], R2 ;  /* 0x02a84002030075a7 */ /* 0x0044e4000800017f */
[----:B---3--:R-:W-:Y:S05]  /*14a80*/  @!P0 NANOSLEEP.SYNCS 0x989680 ;  /* 0x009896800000895d */ /* 0x008fea0003900000 */
[----:B------:R-:W3:Y:S02]  /*14a90*/  @!P0 SYNCS.PHASECHK.TRANS64 P0, [R3+URZ+0x2a840], R2 ;  /* 0x02a84002030085a7 */ /* 0x000ee4000800007f */
[----:B---3--:R-:W-:Y:S05]  /*14aa0*/  @!P0 BRA `(.L_x_1237) ;  /* 0xfffffffc00f08947 */ /* 0x008fea000383ffff */
[----:B------:R-:W-:Y:S05]  /*14ab0*/  BRA `(.L_x_1319) ;  /* 0xffffffd0003c7947 */ /* 0x000fea000383ffff */
.L_x_1244:
[----:B0-----:R0:W1:Y:S02]  /*14ac0*/  SYNCS.PHASECHK.TRANS64.TRYWAIT P0, [R2+URZ+0x60], R3 ;  /* 0x00006003020075a7 */ /* 0x001064000800017f */
[----:B-1----:R-:W-:Y:S05]  /*14ad0*/  @!P0 NANOSLEEP.SYNCS 0x989680 ;  /* 0x009896800000895d */ /* 0x002fea0003900000 */
[----:B------:R-:W1:Y:S02]  /*14ae0*/  @!P0 SYNCS.PHASECHK.TRANS64 P0, [R2+URZ+0x60], R3 ;  /* 0x00006003020085a7 */ /* 0x000e64000800007f */
[----:B-1----:R-:W-:Y:S05]  /*14af0*/  @!P0 BRA `(.L_x_1244) ;  /* 0xfffffffc00f08947 */ /* 0x002fea000383ffff */
[----:B------:R-:W-:Y:S05]  /*14b00*/  BRA `(.L_x_1320) ;  /* 0xffffffd400487947 */ /* 0x000fea000383ffff */
.L_x_1253:
[----:B-1----:R1:W2:Y:S02]  /*14b10*/  SYNCS.PHASECHK.TRANS64.TRYWAIT P0, [R2+URZ+0x2a840], R3 ;  /* 0x02a84003020075a7 */ /* 0x0022a4000800017f */
[----:B--2---:R-:W-:Y:S05]  /*14b20*/  @!P0 NANOSLEEP.SYNCS 0x989680 ;  /* 0x009896800000895d */ /* 0x004fea0003900000 */
[----:B------:R-:W2:Y:S02]  /*14b30*/  @!P0 SYNCS.PHASECHK.TRANS64 P0, [R2+URZ+0x2a840], R3 ;  /* 0x02a84003020085a7 */ /* 0x000ea4000800007f */
[----:B--2---:R-:W-:Y:S05]  /*14b40*/  @!P0 BRA `(.L_x_1253) ;  /* 0xfffffffc00f08947 */ /* 0x004fea000383ffff */
[----:B------:R-:W-:Y:S05]  /*14b50*/  BRA `(.L_x_1321) ;  /* 0xffffffd800a07947 */ /* 0x000fea000383ffff */
.L_x_1260:
[----:B0-----:R0:W1:Y:S02]  /*14b60*/  SYNCS.PHASECHK.TRANS64.TRYWAIT P0, [R2+URZ+0x60], R5 ;  /* 0x00006005020075a7 */ /* 0x001064000800017f */
[----:B-1----:R-:W-:Y:S05]  /*14b70*/  @!P0 NANOSLEEP.SYNCS 0x989680 ;  /* 0x009896800000895d */ /* 0x002fea0003900000 */
[----:B------:R-:W1:Y:S02]  /*14b80*/  @!P0 SYNCS.PHASECHK.TRANS64 P0, [R2+URZ+0x60], R5 ;  /* 0x00006005020085a7 */ /* 0x000e64000800007f */
[----:B-1----:R-:W-:Y:S05]  /*14b90*/  @!P0 BRA `(.L_x_1260) ;  /* 0xfffffffc00f08947 */ /* 0x002fea000383ffff */
[----:B------:R-:W-:Y:S05]  /*14ba0*/  BRA `(.L_x_1322) ;  /* 0xffffffdc00ac7947 */ /* 0x000fea000383ffff */
.L_x_1271:
[----:B0-----:R0:W1:Y:S02]  /*14bb0*/  SYNCS.PHASECHK.TRANS64.TRYWAIT P0, [R2+URZ+0x2a860], R3 ;  /* 0x02a86003020075a7 */ /* 0x001064000800017f */
[----:B-1----:R-:W-:Y:S05]  /*14bc0*/  @!P0 NANOSLEEP.SYNCS 0x989680 ;  /* 0x009896800000895d */ /* 0x002fea0003900000 */
[----:B------:R-:W1:Y:S02]  /*14bd0*/  @!P0 SYNCS.PHASECHK.TRANS64 P0, [R2+URZ+0x2a860], R3 ;  /* 0x02a86003020085a7 */ /* 0x000e64000800007f */
[----:B-1----:R-:W-:Y:S05]  /*14be0*/  @!P0 BRA `(.L_x_1271) ;  /* 0xfffffffc00f08947 */ /* 0x002fea000383ffff */
[----:B------:R-:W-:Y:S05]  /*14bf0*/  BRA `(.L_x_1323) ;  /* 0xffffffe000f07947 */ /* 0x000fea000383ffff */
.L_x_1278:
[----:B------:R-:W-:Y:S01]  /*14c00*/  BSSY B0, `(.L_x_1324) ;  /* 0x0000008000007945 */ /* 0x000fe20003800000 */
[----:B-----5:R-:W-:Y:S02]  /*14c10*/  IMAD.MOV.U32 R13, RZ, RZ, R2 ;  /* 0x000000ffff0d7224 */ /* 0x020fe400078e0002 */
[----:B------:R-:W-:Y:S02]  /*14c20*/  IMAD.MOV.U32 R12, RZ, RZ, RZ ;  /* 0x000000ffff0c7224 */ /* 0x000fe400078e00ff */
[----:B------:R-:W-:Y:S02]  /*14c30*/  IMAD.MOV.U32 R11, RZ, RZ, 0x1f ;  /* 0x0000001fff0b7424 */ /* 0x000fe400078e00ff */
[----:B------:R-:W-:-:S07]  /*14c40*/  IMAD.MOV.U32 R15, RZ, RZ, -0x1 ;  /* 0xffffffffff0f7424 */ /* 0x000fce00078e00ff */
[----:B0-----:R-:W-:Y:S05]  /*14c50*/  WARPSYNC.COLLECTIVE R15, `(.L_x_1325) ;  /* 0x000000000f087348 */ /* 0x001fea0003c00000 */
[----:B------:R1:W2:Y:S02]  /*14c60*/  SHFL.IDX P6, R14, R13, R12, R11 ;  /* 0x0000000c0d0e7389 */ /* 0x0002a400000c000b */
[----:B012---:R-:W-:Y:S01]  /*14c70*/  ENDCOLLECTIVE ;  /* 0x000000000000791b */ /* 0x007fe20003800000 */
.L_x_1325:
[----:B------:R-:W-:Y:S05]  /*14c80*/  BSYNC B0 ;  /* 0x0000000000007941 */ /* 0x000fea0003800000 */
.L_x_1324:
[----:B------:R-:W-:Y:S05]  /*14c90*/  BRA `(.L_x_1326) ;  /* 0xffffffe400e87947 */ /* 0x000fea000383ffff */
.L_x_1281:
[----:B0-----:R0:W1:Y:S02]  /*14ca0*/  SYNCS.PHASECHK.TRANS64.TRYWAIT P0, [R0+URZ+0x2a820], R3 ;  /* 0x02a82003000075a7 */ /* 0x001064000800017f */
[----:B-1----:R-:W-:Y:S05]  /*14cb0*/  @!P0 NANOSLEEP.SYNCS 0x989680 ;  /* 0x009896800000895d */ /* 0x002fea0003900000 */
[----:B------:R-:W1:Y:S02]  /*14cc0*/  @!P0 SYNCS.PHASECHK.TRANS64 P0, [R0+URZ+0x2a820], R3 ;  /* 0x02a82003000085a7 */ /* 0x000e64000800007f */
[----:B-1----:R-:W-:Y:S05]  /*14cd0*/  @!P0 BRA `(.L_x_1281) ;  /* 0xfffffffc00f08947 */ /* 0x002fea000383ffff */
[----:B------:R-:W-:Y:S05]  /*14ce0*/  BRA `(.L_x_1327) ;  /* 0xffffffe800347947 */ /* 0x000fea000383ffff */
.L_x_1282:
        /* <DEDUP_REMOVED lines=8> */
[----:B0-----:R-:W-:Y:S05]  /*14d70*/  WARPSYNC.COLLECTIVE R15, `(.L_x_1329) ;  /* 0x000000000f087348 */ /* 0x001fea0003c00000 */
[----:B------:R1:W2:Y:S02]  /*14d80*/  SHFL.IDX P6, R14, R13, R12, R11 ;  /* 0x0000000c0d0e7389 */ /* 0x0002a400000c000b */
[----:B012---:R-:W-:Y:S01]  /*14d90*/  ENDCOLLECTIVE ;  /* 0x000000000000791b */ /* 0x007fe20003800000 */
.L_x_1329:
[----:B------:R-:W-:Y:S05]  /*14da0*/  BSYNC B0 ;  /* 0x0000000000007941 */ /* 0x000fea0003800000 */
.L_x_1328:
[----:B------:R-:W-:Y:S05]  /*14db0*/  BRA `(.L_x_1330) ;  /* 0xffffffe8001c7947 */ /* 0x000fea000383ffff */
.L_x_1285:
[----:B------:R-:W-:Y:S01]  /*14dc0*/  BSSY B1, `(.L_x_1331) ;  /* 0x0000006000017945 */ /* 0x000fe20003800000 */
[----:B------:R-:W-:-:S07]  /*14dd0*/  IMAD.MOV.U32 R15, RZ, RZ, -0x1 ;  /* 0xffffffffff0f7424 */ /* 0x000fce00078e00ff */
[----:B01----:R-:W-:Y:S05]  /*14de0*/  WARPSYNC.COLLECTIVE R15, `(.L_x_1332) ;  /* 0x000000000f0c7348 */ /* 0x003fea0003c00000 */
[----:B------:R-:W-:Y:S02]  /*14df0*/  ELECT P6, UR62, PT ;  /* 0x00000000003e782f */ /* 0x000fe400038c0000 */
[----:B------:R-:W-:Y:S01]  /*14e00*/  MOV R14, UR62 ;  /* 0x0000003e000e7c02 */ /* 0x000fe20008000f00 */
[----:B01----:R-:W-:Y:S10]  /*14e10*/  ENDCOLLECTIVE ;  /* 0x000000000000791b */ /* 0x003ff40003800000 */
.L_x_1332:
[----:B------:R-:W-:Y:S05]  /*14e20*/  BSYNC B1 ;  /* 0x0000000000017941 */ /* 0x000fea0003800000 */
.L_x_1331:
[----:B------:R-:W-:Y:S05]  /*14e30*/  BRA `(.L_x_1333) ;  /* 0xffffffe800147947 */ /* 0x000fea000383ffff */
.L_x_1287:
[----:B0-----:R0:W1:Y:S02]  /*14e40*/  SYNCS.PHASECHK.TRANS64.TRYWAIT P0, [R6+URZ], R5 ;  /* 0x00000005060075a7 */ /* 0x001064000800017f */
[----:B-1----:R-:W-:Y:S05]  /*14e50*/  @!P0 NANOSLEEP.SYNCS 0x989680 ;  /* 0x009896800000895d */ /* 0x002fea0003900000 */
[----:B------:R-:W1:Y:S02]  /*14e60*/  @!P0 SYNCS.PHASECHK.TRANS64 P0, [R6+URZ], R5 ;  /* 0x00000005060085a7 */ /* 0x000e64000800007f */
[----:B-1----:R-:W-:Y:S05]  /*14e70*/  @!P0 BRA `(.L_x_1287) ;  /* 0xfffffffc00f08947 */ /* 0x002fea000383ffff */
[----:B------:R-:W-:Y:S05]  /*14e80*/  BRA `(.L_x_1334) ;  /* 0xffffffe800547947 */ /* 0x000fea000383ffff */
.L_x_1288:
[----:B-1----:R1:W2:Y:S02]  /*14e90*/  SYNCS.PHASECHK.TRANS64.TRYWAIT P0, [R3+URZ], R2 ;  /* 0x00000002030075a7 */ /* 0x0022a4000800017f */
[----:B--2---:R-:W-:Y:S05]  /*14ea0*/  @!P0 NANOSLEEP.SYNCS 0x989680 ;  /* 0x009896800000895d */ /* 0x004fea0003900000 */
[----:B------:R-:W2:Y:S02]  /*14eb0*/  @!P0 SYNCS.PHASECHK.TRANS64 P0, [R3+URZ], R2 ;  /* 0x00000002030085a7 */ /* 0x000ea4000800007f */
[----:B--2---:R-:W-:Y:S05]  /*14ec0*/  @!P0 BRA `(.L_x_1288) ;  /* 0xfffffffc00f08947 */ /* 0x004fea000383ffff */
[----:B------:R-:W-:Y:S05]  /*14ed0*/  BRA `(.L_x_1335) ;  /* 0xffffffe800487947 */ /* 0x000fea000383ffff */
.L_x_1290:
[----:B-1----:R1:W2:Y:S02]  /*14ee0*/  SYNCS.PHASECHK.TRANS64.TRYWAIT P0, [R18+URZ], R5 ;  /* 0x00000005120075a7 */ /* 0x0022a4000800017f */
[----:B--2---:R-:W-:Y:S05]  /*14ef0*/  @!P0 NANOSLEEP.SYNCS 0x989680 ;  /* 0x009896800000895d */ /* 0x004fea0003900000 */
[----:B------:R-:W2:Y:S02]  /*14f00*/  @!P0 SYNCS.PHASECHK.TRANS64 P0, [R18+URZ], R5 ;  /* 0x00000005120085a7 */ /* 0x000ea4000800007f */
[----:B--2---:R-:W-:Y:S05]  /*14f10*/  @!P0 BRA `(.L_x_1290) ;  /* 0xfffffffc00f08947 */ /* 0x004fea000383ffff */
[----:B------:R-:W-:Y:S05]  /*14f20*/  BRA `(.L_x_1336) ;  /* 0xffffffe8004c7947 */ /* 0x000fea000383ffff */
.L_x_1337:
        /* <DEDUP_REMOVED lines=13> */
.L_x_15110:


//--------------------- .text._ZN7cutlass13device_kernelIN5flash11enable_sm90INS1_16FlashAttnFwdSm90INS1_25CollectiveMainloopFwdSm90ILi2EN4cute5tupleIJNS5_1CILi1EEES8_S8_EEENS6_IJNS7_ILi128EEENS7_ILi96EEENS7_ILi192EEEEEELi128ENS_10bfloat16_tEfNS_4arch4Sm90ELb0ELb1ELb0ELb1ELb0ELb0ELb0ELb1ELb1ELb1ELb0ELb0EEENS1_21CollectiveEpilogueFwdINS6_IJSA_SA_SB_EEES9_SE_SG_Li256ELb1ELb1ELb0ELb0EEENS1_36VarlenDynamicPersistentTileSchedulerILi128ELi96ELi256ELi128ELb0ELb1ELb1ELb1ELb0ELb1EEEEEEEEEvNT_6ParamsE --------------------------
	.section	.text._ZN7cutlass13device_kernelIN5flash11enable_sm90INS1_16FlashAttnFwdSm90INS1_25CollectiveMainloopFwdSm90ILi2EN4cute5tupleIJNS5_1CILi1EEES8_S8_EEENS6_IJNS7_ILi128EEENS7_ILi96EEENS7_ILi192EEEEEELi128ENS_10bfloat16_tEfNS_4arch4Sm90ELb0ELb1ELb0ELb1ELb0ELb0ELb0ELb1ELb1ELb1ELb0ELb0EEENS1_21CollectiveEpilogueFwdINS6_IJSA_SA_SB_EEES9_SE_SG_Li256ELb1ELb1ELb0ELb0EEENS1_36VarlenDynamicPersistentTileSchedulerILi128ELi96ELi256ELi128ELb0ELb1ELb1ELb1ELb0ELb1EEEEEEEEEvNT_6ParamsE,"ax",@progbits
	.align	128
.text._ZN7cutlass13device_kernelIN5flash11enable_sm90INS1_16FlashAttnFwdSm90INS1_25CollectiveMainloopFwdSm90ILi2EN4cute5tupleIJNS5_1CILi1EEES8_S8_EEENS6_IJNS7_ILi128EEENS7_ILi96EEENS7_ILi192EEEEEELi128ENS_10bfloat16_tEfNS_4arch4Sm90ELb0ELb1ELb0ELb1ELb0ELb0ELb0ELb1ELb1ELb1ELb0ELb0EEENS1_21CollectiveEpilogueFwdINS6_IJSA_SA_SB_EEES9_SE_SG_Li256ELb1ELb1ELb0ELb0EEENS1_36VarlenDynamicPersistentTileSchedulerILi128ELi96ELi256ELi128ELb0ELb1ELb1ELb1ELb0ELb1EEEEEEEEEvNT_6ParamsE:
        .type           _ZN7cutlass13device_kernelIN5flash11enable_sm90INS1_16FlashAttnFwdSm90INS1_25CollectiveMainloopFwdSm90ILi2EN4cute5tupleIJNS5_1CILi1EEES8_S8_EEENS6_IJNS7_ILi128EEENS7_ILi96EEENS7_ILi192EEEEEELi128ENS_10bfloat16_tEfNS_4arch4Sm90ELb0ELb1ELb0ELb1ELb0ELb0ELb0ELb1ELb1ELb1ELb0ELb0EEENS1_21CollectiveEpilogueFwdINS6_IJSA_SA_SB_EEES9_SE_SG_Li256ELb1ELb1ELb0ELb0EEENS1_36VarlenDynamicPersistentTileSchedulerILi128ELi96ELi256ELi128ELb0ELb1ELb1ELb1ELb0ELb1EEEEEEEEEvNT_6ParamsE,@function
        .size           _ZN7cutlass13device_kernelIN5flash11enable_sm90INS1_16FlashAttnFwdSm90INS1_25CollectiveMainloopFwdSm90ILi2EN4cute5tupleIJNS5_1CILi1EEES8_S8_EEENS6_IJNS7_ILi128EEENS7_ILi96EEENS7_ILi192EEEEEELi128ENS_10bfloat16_tEfNS_4arch4Sm90ELb0ELb1ELb0ELb1ELb0ELb0ELb0ELb1ELb1ELb1ELb0ELb0EEENS1_21CollectiveEpilogueFwdINS6_IJSA_SA_SB_EEES9_SE_SG_Li256ELb1ELb1ELb0ELb0EEENS1_36VarlenDynamicPersistentTileSchedulerILi128ELi96ELi256ELi128ELb0ELb1ELb1ELb1ELb0ELb1EEEEEEEEEvNT_6ParamsE,(.L_x_15111 - _ZN7cutlass13device_kernelIN5flash11enable_sm90INS1_16FlashAttnFwdSm90INS1_25CollectiveMainloopFwdSm90ILi2EN4cute5tupleIJNS5_1CILi1EEES8_S8_EEENS6_IJNS7_ILi128EEENS7_ILi96EEENS7_ILi192EEEEEELi128ENS_10bfloat16_tEfNS_4arch4Sm90ELb0ELb1ELb0ELb1ELb0ELb0ELb0ELb1ELb1ELb1ELb0ELb0EEENS1_21CollectiveEpilogueFwdINS6_IJSA_SA_SB_EEES9_SE_SG_Li256ELb1ELb1ELb0ELb0EEENS1_36VarlenDynamicPersistentTileSchedulerILi128ELi96ELi256ELi128ELb0ELb1ELb1ELb1ELb0ELb1EEEEEEEEEvNT_6ParamsE)
        .other          _ZN7cutlass13device_kernelIN5flash11enable_sm90INS1_16FlashAttnFwdSm90INS1_25CollectiveMainloopFwdSm90ILi2EN4cute5tupleIJNS5_1CILi1EEES8_S8_EEENS6_IJNS7_ILi128EEENS7_ILi96EEENS7_ILi192EEEEEELi128ENS_10bfloat16_tEfNS_4arch4Sm90ELb0ELb1ELb0ELb1ELb0ELb0ELb0ELb1ELb1ELb1ELb0ELb0EEENS1_21CollectiveEpilogueFwdINS6_IJSA_SA_SB_EEES9_SE_SG_Li256ELb1ELb1ELb0ELb0EEENS1_36VarlenDynamicPersistentTileSchedulerILi128ELi96ELi256ELi128ELb0ELb1ELb1ELb1ELb0ELb1EEEEEEEEEvNT_6ParamsE,@"STO_CUDA_ENTRY STV_DEFAULT"
_ZN7cutlass13device_kernelIN5flash11enable_sm90INS1_16FlashAttnFwdSm90INS1_25CollectiveMainloopFwdSm90ILi2EN4cute5tupleIJNS5_1CILi1EEES8_S8_EEENS6_IJNS7_ILi128EEENS7_ILi96EEENS7_ILi192EEEEEELi128ENS_10bfloat16_tEfNS_4arch4Sm90ELb0ELb1ELb0ELb1ELb0ELb0ELb0ELb1ELb1ELb1ELb0ELb0EEENS1_21CollectiveEpilogueFwdINS6_IJSA_SA_SB_EEES9_SE_SG_Li256ELb1ELb1ELb0ELb0EEENS1_36VarlenDynamicPersistentTileSchedulerILi128ELi96ELi256ELi128ELb0ELb1ELb1ELb1ELb0ELb1EEEEEEEEEvNT_6ParamsE:
        /* <DEDUP_REMOVED lines=18> */
.L_x_1339:
[----:B------:R-:W-:Y:S05]  /*0120*/  BSYNC B0 ;  /* 0x0000000000007941 */ /* 0x000fea0003800000 */
.L_x_1338:
        /* <DEDUP_REMOVED lines=41> */
.L_x_1340:
        /* <DEDUP_REMOVED lines=22> */
.L_x_1341:
        /* <DEDUP_REMOVED lines=18> */
.L_x_1342:
        /* <DEDUP_REMOVED lines=22> */
.L_x_1343:
        /* <DEDUP_REMOVED lines=22> */
.L_x_1344:
[----:B0-----:R-:W-:Y:S01]  /*0900*/  UMOV UR4, 0x1 ;  /* 0x0000000100047882 */ /* 0x001fe20000000000 */
[----:B------:R-:W-:Y:S01]  /*0910*/  PLOP3.LUT P0, PT, PT, PT, UP0, 0x80, 0x0 ;  /* 0x000000000000781c */ /* 0x000fe20003f0f008 */
[----:B------:R-:W-:Y:S01]  /*0920*/  USEL UR4, UR4, 0x2, !UP0 ;  /* 0x0000000204047887 */ /* 0x000fe2000c000000 */
[----:B------:R-:W-:Y:S01]  /*0930*/  NOP ;  /* 0x0000000000007918 */ /* 0x000fe20000000000 */
[----:B------:R-:W-:-:S04]  /*0940*/  ULDC.64 UR60, c[0x0][0x208] ;  /* 0x00008200003c7ab9 */ /* 0x000fc80000000a00 */
[----:B------:R-:W-:-:S05]  /*0950*/  IMAD.U32 R2, RZ, RZ, UR4 ;  /* 0x00000004ff027e24 */ /* 0x000fca000f8e00ff */
[----:B------:R0:W-:Y:S01]  /*0960*/  STL [R1+0x48], R2 ;  /* 0x0000480201007387 */ /* 0x0001e20000100800 */
[----:B-12-4-:R-:W-:Y:S06]  /*0970*/  BAR.SYNC.DEFER_BLOCKING 0x0 ;  /* 0x0000000000007b1d */ /* 0x016fec0000010000 */
[----:B------:R-:W-:Y:S05]  /*0980*/  @!P0 BRA `(.L_x_1345) ;  /* 0x000000e000b08947 */ /* 0x000fea0003800000 */
.L_x_1346:
        /* <DEDUP_REMOVED lines=15> */
[----:B------:R-:W-:Y:S01]  /*0a80*/  IMAD.MOV.U32 R166, RZ, RZ, RZ ;  /* 0x000000ffffa67224 */ /* 0x000fe200078e00ff */
[----:B------:R-:W-:Y:S01]  /*0a90*/  UMOV UR38, URZ ;  /* 0x0000003f00267c82 */ /* 0x000fe20008000000 */
[----:B------:R-:W-:Y:S01]  /*0aa0*/  UMOV UR36, URZ ;  /* 0x0000003f00247c82 */ /* 0x000fe20008000000 */
[----:B------:R-:W0:Y:S02]  /*0ab0*/  S2R R0, SR_TID.X ;  /* 0x0000000000007919 */ /* 0x000e240000002100 */
        /* <DEDUP_REMOVED lines=9> */
[----:B------:R-:W-:Y:S01]  /*0b50*/  LEA.HI R10, R3, R174, RZ, 0x2 ;  /* 0x000000ae030a7211 */ /* 0x000fe200078f10ff */
[----:B------:R-:W-:Y:S01]  /*0b60*/  IMAD.IADD R7, R174, 0x1, -R7 ;  /* 0x00000001ae077824 */ /* 0x000fe200078e0a07 */
[----:B------:R-:W-:Y:S02]  /*0b70*/  SHF.R.S32.HI R4, RZ, 0x1f, R167 ;  /* 0x0000001fff047819 */ /* 0x000fe400000114a7 */
[----:B------:R-:W-:Y:S02]  /*0b80*/  LOP3.LUT R0, R0, 0x1ffffffe, RZ, 0xc0, !PT ;  /* 0x1ffffffe00007812 */ /* 0x000fe400078ec0ff */
[----:B------:R-:W-:Y:S02]  /*0b90*/  LEA.HI R6, R4, R167, RZ, 0x2 ;  /* 0x000000a704067211 */ /* 0x000fe400078f10ff */
[----:B------:R-:W-:Y:S01]  /*0ba0*/  SHF.R.S32.HI R168, RZ, 0x7, R5 ;  /* 0x00000007ffa87819 */ /* 0x000fe20000011405 */
[----:B------:R-:W-:Y:S01]  /*0bb0*/  IMAD.IADD R0, R9, 0x1, -R0 ;  /* 0x0000000109007824 */ /* 0x000fe200078e0a00 */
[----:B------:R-:W-:-:S02]  /*0bc0*/  SHF.R.S32.HI R8, RZ, 0x2, R6 ;  /* 0x00000002ff087819 */ /* 0x000fc40000011406 */
[----:B------:R-:W-:Y:S02]  /*0bd0*/  SHF.R.S32.HI R11, RZ, 0x1f, R6 ;  /* 0x0000001fff0b7819 */ /* 0x000fe40000011406 */
[----:B------:R-:W-:Y:S02]  /*0be0*/  LOP3.LUT R9, R10, 0xfffffffc, RZ, 0xc0, !PT ;  /* 0xfffffffc0a097812 */ /* 0x000fe400078ec0ff */
[----:B------:R-:W-:Y:S02]  /*0bf0*/  LEA.HI R11, R11, R8, RZ, 0x3 ;  /* 0x000000080b0b7211 */ /* 0x000fe400078f18ff */
[----:B------:R-:W-:Y:S02]  /*0c00*/  LEA.HI R5, R5, R168, RZ, 0x1 ;  /* 0x000000a805057211 */ /* 0x000fe400078f08ff */
[----:B------:R-:W-:Y:S02]  /*0c10*/  LOP3.LUT R11, R11, 0xfffffff8, RZ, 0xc0, !PT ;  /* 0xfffffff80b0b7812 */ /* 0x000fe400078ec0ff */
[----:B------:R-:W-:-:S02]  /*0c20*/  LEA.HI R4, R4, R167, RZ, 0x5 ;  /* 0x000000a704047211 */ /* 0x000fc400078f28ff */
[----:B------:R-:W-:Y:S01]  /*0c30*/  LOP3.LUT R6, R6, 0x7ffffffc, RZ, 0xc0, !PT ;  /* 0x7ffffffc06067812 */ /* 0x000fe200078ec0ff */
[----:B------:R-:W-:Y:S01]  /*0c40*/  IMAD.IADD R11, R8, 0x1, -R11 ;  /* 0x00000001080b7824 */ /* 0x000fe200078e0a0b */
[----:B------:R-:W-:-:S03]  /*0c50*/  SHF.R.S32.HI R4, RZ, 0x5, R4 ;  /* 0x00000005ff047819 */ /* 0x000fc60000011404 */
[----:B------:R-:W-:Y:S02]  /*0c60*/  IMAD.IADD R19, R167, 0x1, -R6 ;  /* 0x00000001a7137824 */ /* 0x000fe400078e0a06 */
[----:B------:R-:W-:Y:S01]  /*0c70*/  IMAD R4, R4, 0x10, R11 ;  /* 0x0000001004047824 */ /* 0x000fe200078e020b */
[----:B--2---:R-:W-:Y:S02]  /*0c80*/  R2UR UR4, R2 ;  /* 0x00000000020472ca */ /* 0x004fe400000e0000 */
[CC--:B------:R-:W-:Y:S02]  /*0c90*/  LEA.HI R2, R3.reuse, R174.reuse, RZ, 0x5 ;  /* 0x000000ae03027211 */ /* 0x0c0fe400078f28ff */
[----:B------:R-:W-:-:S03]  /*0ca0*/  LEA.HI R3, R3, R174, RZ, 0x3 ;  /* 0x000000ae03037211 */ /* 0x000fc600078f18ff */
[----:B------:R-:W-:Y:S01]  /*0cb0*/  IMAD.SHL.U32 R2, R2, 0x20, RZ ;  /* 0x0000002002027824 */ /* 0x000fe200078e00ff */
[----:B------:R-:W-:-:S04]  /*0cc0*/  SHF.R.S32.HI R165, RZ, 0x3, R3 ;  /* 0x00000003ffa57819 */ /* 0x000fc80000011403 */
[----:B------:R-:W-:Y:S01]  /*0cd0*/  LOP3.LUT R2, R2, 0xfffffc00, RZ, 0xc0, !PT ;  /* 0xfffffc0002027812 */ /* 0x000fe200078ec0ff */
[----:B------:R-:W-:-:S04]  /*0ce0*/  ULOP3.LUT UR4, UR4, 0x1, URZ, 0xfc, !UPT ;  /* 0x0000000104047892 */ /* 0x000fc8000f8efc3f */
[----:B------:R-:W-:Y:S02]  /*0cf0*/  IMAD R7, R7, 0x40, R2 ;  /* 0x0000004007077824 */ /* 0x000fe400078e0202 */
[----:B------:R-:W-:Y:S01]  /*0d00*/  IMAD.IADD R2, R174, 0x1, -R9 ;  /* 0x00000001ae027824 */ /* 0x000fe200078e0a09 */
[----:B------:R-:W-:Y:S01]  /*0d10*/  LOP3.LUT R9, R5, 0x3fffffe, RZ, 0xc0, !PT ;  /* 0x03fffffe05097812 */ /* 0x000fe200078ec0ff */
[----:B------:R-:W-:Y:S01]  /*0d20*/  IMAD R170, R0, 0x8, R7 ;  /* 0x0000000800aa7824 */ /* 0x000fe200078e0207 */
[----:B------:R-:W-:Y:S01]  /*0d30*/  LOP3.LUT R5, R3, 0xfffffff8, RZ, 0xc0, !PT ;  /* 0xfffffff803057812 */ /* 0x000fe200078ec0ff */
[----:B------:R-:W-:Y:S01]  /*0d40*/  IMAD.U32 R171, RZ, RZ, UR4 ;  /* 0x00000004ffab7e24 */ /* 0x000fe2000f8e00ff */
[----:B------:R-:W-:Y:S01]  /*0d50*/  LEA.HI R8, R2, R2, RZ, 0x1 ;  /* 0x0000000202087211 */ /* 0x000fe200078f08ff */
[----:B------:R-:W-:Y:S02]  /*0d60*/  IMAD.IADD R9, R168, 0x1, -R9 ;  /* 0x00000001a8097824 */ /* 0x000fe400078e0a09 */
[----:B------:R-:W-:Y:S01]  /*0d70*/  IMAD.IADD R162, R174, 0x1, -R5 ;  /* 0x00000001aea27824 */ /* 0x000fe200078e0a05 */
[----:B------:R-:W-:Y:S01]  /*0d80*/  LOP3.LUT R11, R8, 0x1ffffffe, RZ, 0xc0, !PT ;  /* 0x1ffffffe080b7812 */ /* 0x000fe200078ec0ff */
[----:B------:R-:W-:-:S02]  /*0d90*/  IMAD R169, R9, 0x40, R4 ;  /* 0x0000004009a97824 */ /* 0x000fc400078e0204 */
[----:B------:R-:W-:Y:S02]  /*0da0*/  IMAD.SHL.U32 R160, R162, 0x8, RZ ;  /* 0x00000008a2a07824 */ /* 0x000fe400078e00ff */
[----:B------:R-:W-:Y:S02]  /*0db0*/  IMAD.IADD R22, R2, 0x1, -R11 ;  /* 0x0000000102167824 */ /* 0x000fe400078e0a0b */
[----:B------:R-:W-:Y:S01]  /*0dc0*/  VIADD R161, R160, 0x40 ;  /* 0x00000040a0a17836 */ /* 0x000fe20000000000 */
[----:B------:R-:W-:Y:S01]  /*0dd0*/  SHF.R.S32.HI R173, RZ, 0x1f, R160 ;  /* 0x0000001fffad7819 */ /* 0x000fe200000114a0 */
[----:B------:R-:W-:-:S03]  /*0de0*/  IMAD R22, R22, 0x8, R169 ;  /* 0x0000000816167824 */ /* 0x000fc600078e02a9 */
[----:B------:R-:W-:-:S07]  /*0df0*/  SHF.R.S32.HI R172, RZ, 0x1f, R161 ;  /* 0x0000001fffac7819 */ /* 0x000fce00000114a1 */
.L_x_1446:
[----:B0---4-:R-:W0:Y:S08]  /*0e00*/  LDC.64 R2, c[0x0][0xa28] ;  /* 0x00028a00ff027b82 */ /* 0x011e300000000a00 */
[----:B--2---:R-:W1:Y:S01]  /*0e10*/  LDC.64 R4, c[0x0][0xa18] ;  /* 0x00028600ff047b82 */ /* 0x004e620000000a00 */
[----:B------:R-:W-:Y:S01]  /*0e20*/  ULDC UR4, c[0x0][0x288] ;  /* 0x0000a20000047ab9 */ /* 0x000fe20000000800 */
[----:B------:R-:W-:Y:S01]  /*0e30*/  IMAD.MOV.U32 R7, RZ, RZ, RZ ;  /* 0x000000ffff077224 */ /* 0x000fe200078e00ff */
[----:B------:R-:W-:Y:S01]  /*0e40*/  ULDC.64 UR6, c[0x0][0xa20] ;  /* 0x0002880000067ab9 */ /* 0x000fe20000000a00 */
[----:B0-----:R-:W-:-:S04]  /*0e50*/  ISETP.NE.U32.AND P0, PT, R2, RZ, PT ;  /* 0x000000ff0200720c */ /* 0x001fc80003f05070 */
[----:B------:R-:W-:Y:S02]  /*0e60*/  ISETP.NE.AND.EX P0, PT, R3, RZ, PT, P0 ;  /* 0x000000ff0300720c */ /* 0x000fe40003f05300 */
[----:B-1----:R-:W-:-:S04]  /*0e70*/  ISETP.NE.U32.AND P1, PT, R4, RZ, PT ;  /* 0x000000ff0400720c */ /* 0x002fc80003f25070 */
[----:B------:R-:W-:-:S07]  /*0e80*/  ISETP.NE.AND.EX P1, PT, R5, RZ, PT, P1 ;  /* 0x000000ff0500720c */ /* 0x000fce0003f25310 */
[----:B------:R-:W0:Y:S08]  /*0e90*/  @P0 LDC.64 R2, c[0x0][0xa28] ;  /* 0x00028a00ff020b82 */ /* 0x000e300000000a00 */
[----:B------:R-:W1:Y:S01]  /*0ea0*/  @P1 LDC.64 R4, c[0x0][0xa18] ;  /* 0x00028600ff041b82 */ /* 0x000e620000000a00 */
[----:B------:R-:W-:Y:S01]  /*0eb0*/  IMAD.U32 R17, RZ, RZ, UR4 ;  /* 0x00000004ff117e24 */ /* 0x000fe2000f8e00ff */
[----:B------:R-:W-:Y:S01]  /*0ec0*/  ULDC.64 UR4, c[0x0][0x418] ;  /* 0x0001060000047ab9 */ /* 0x000fe20000000a00 */
[----:B0-----:R-:W-:-:S05]  /*0ed0*/  @P0 IMAD.WIDE R2, R47, 0x4, R2 ;  /* 0x000000042f020825 */ /* 0x001fca00078e0202 */
[----:B------:R0:W5:Y:S01]  /*0ee0*/  @P0 LDG.E R7, desc[UR60][R2.64] ;  /* 0x0000003c02070981 */ /* 0x000162000c1e1900 */
[----:B-1----:R-:W-:-:S05]  /*0ef0*/  @P1 IMAD.WIDE R4, R47, 0x4, R4 ;  /* 0x000000042f041825 */ /* 0x002fca00078e0204 */
[----:B------:R0:W5:Y:S01]  /*0f00*/  @P1 LDG.E R17, desc[UR60][R4.64] ;  /* 0x0000003c04111981 */ /* 0x000162000c1e1900 */
[----:B------:R-:W-:Y:S01]  /*0f10*/  UISETP.NE.U32.AND UP0, UPT, UR4, URZ, UPT ;  /* 0x0000003f0400728c */ /* 0x000fe2000bf05070 */
[----:B------:R-:W-:Y:S01]  /*0f20*/  ISETP.NE.U32.AND P2, PT, RZ, UR6, PT ;  /* 0x00000006ff007c0c */ /* 0x000fe2000bf45070 */
[----:B------:R-:W-:Y:S01]  /*0f30*/  IMAD.MOV.U32 R163, RZ, RZ, R46 ;  /* 0x000000ffffa37224 */ /* 0x000fe200078e002e */
[----:B------:R-:W-:Y:S01]  /*0f40*/  ULDC UR4, c[0x0][0x424] ;  /* 0x0001090000047ab9 */ /* 0x000fe20000000800 */
[----:B------:R-:W-:Y:S01]  /*0f50*/  UISETP.NE.AND.EX UP0, UPT, UR5, URZ, UPT, UP0 ;  /* 0x0000003f0500728c */ /* 0x000fe2000bf05300 */
[----:B------:R-:W-:Y:S02]  /*0f60*/  ISETP.NE.AND.EX P2, PT, RZ, UR7, PT, P2 ;  /* 0x00000007ff007c0c */ /* 0x000fe4000bf45320 */
[----:B------:R-:W-:Y:S01]  /*0f70*/  ULDC UR5, c[0x0][0x2f0] ;  /* 0x0000bc0000057ab9 */ /* 0x000fe20000000800 */
[----:B------:R-:W-:-:S04]  /*0f80*/  USEL UR4, UR4, 0x1, UP0 ;  /* 0x0000000104047887 */ /* 0x000fc80008000000 */
[----:B------:R-:W-:Y:S01]  /*0f90*/  UIMAD UR4, UR4, UR5, URZ ;  /* 0x00000005040472a4 */ /* 0x000fe2000f8e023f */
[----:B0--3--:R-:W-:Y:S11]  /*0fa0*/  @P1 BRA `(.L_x_1347) ;  /* 0x0000000000241947 */ /* 0x009ff60003800000 */
        /* <DEDUP_REMOVED lines=9> */
.L_x_1347:
[----:B------:R-:W-:Y:S02]  /*1040*/  IMAD.U32 R16, RZ, RZ, UR4 ;  /* 0x00000004ff107e24 */ /* 0x000fe4000f8e00ff */
[----:B------:R-:W-:Y:S01]  /*1050*/  IMAD.MOV.U32 R164, RZ, RZ, R47 ;  /* 0x000000ffffa47224 */ /* 0x000fe200078e002f */
[----:B------:R-:W-:Y:S06]  /*1060*/  @!P2 BRA `(.L_x_1348) ;  /* 0x000000000010a947 */ /* 0x000fec0003800000 */
[----:B------:R-:W0:Y:S02]  /*1070*/  LDC.64 R2, c[0x0][0xa20] ;  /* 0x00028800ff027b82 */ /* 0x000e240000000a00 */
[----:B0-----:R-:W-:-:S05]  /*1080*/  IMAD.WIDE R2, R47, 0x4, R2 ;  /* 0x000000042f027825 */ /* 0x001fca00078e0202 */
[----:B------:R0:W5:Y:S01]  /*1090*/  LDG.E R16, desc[UR60][R2.64] ;  /* 0x0000003c02107981 */ /* 0x000162000c1e1900 */
[----:B------:R-:W-:Y:S05]  /*10a0*/  BRA `(.L_x_1349) ;  /* 0x0000000000247947 */ /* 0x000fea0003800000 */
.L_x_1348:
[----:B------:R-:W-:Y:S02]  /*10b0*/  ULDC.64 UR4, c[0x0][0xa08] ;  /* 0x0002820000047ab9 */ /* 0x000fe40000000a00 */
[----:B------:R-:W-:-:S04]  /*10c0*/  ISETP.NE.U32.AND P0, PT, RZ, UR4, PT ;  /* 0x00000004ff007c0c */ /* 0x000fc8000bf05070 */
[----:B------:R-:W-:-:S13]  /*10d0*/  ISETP.NE.AND.EX P0, PT, RZ, UR5, PT, P0 ;  /* 0x00000005ff007c0c */ /* 0x000fda000bf05300 */
[----:B------:R-:W-:Y:S05]  /*10e0*/  @!P0 BRA `(.L_x_1349) ;  /* 0x0000000000148947 */ /* 0x000fea0003800000 */
[----:B------:R-:W0:Y:S02]  /*10f0*/  LDC.64 R2, c[0x0][0xa08] ;  /* 0x00028200ff027b82 */ /* 0x000e240000000a00 */
[----:B0-----:R-:W-:-:S05]  /*1100*/  IMAD.WIDE R2, R47, 0x4, R2 ;  /* 0x000000042f027825 */ /* 0x001fca00078e0202 */
[----:B------:R-:W2:Y:S04]  /*1110*/  LDG.E R16, desc[UR60][R2.64] ;  /* 0x0000003c02107981 */ /* 0x000ea8000c1e1900 */
[----:B------:R-:W2:Y:S02]  /*1120*/  LDG.E R5, desc[UR60][R2.64+0x4] ;  /* 0x0000043c02057981 */ /* 0x000ea4000c1e1900 */
[----:B--2---:R-:W-:-:S07]  /*1130*/  IMAD.IADD R16, R5, 0x1, -R16 ;  /* 0x0000000105107824 */ /* 0x004fce00078e0a10 */
.L_x_1349:
[----:B------:R-:W1:Y:S01]  /*1140*/  LDC R0, c[0x0][0x448] ;  /* 0x00011200ff007b82 */ /* 0x000e620000000800 */
[----:B------:R-:W-:Y:S02]  /*1150*/  IMAD.SHL.U32 R18, R45, 0x80, RZ ;  /* 0x000000802d127824 */ /* 0x000fe400078e00ff */
[----:B-----5:R-:W-:-:S05]  /*1160*/  IMAD.IADD R16, R16, 0x1, -R7 ;  /* 0x0000000110107824 */ /* 0x020fca00078e0a07 */
[----:B------:R-:W2:Y:S01]  /*1170*/  LDC.64 R8, c[0x0][0x9e0] ;  /* 0x00027800ff087b82 */ /* 0x000ea20000000a00 */
[----:B-1----:R-:W-:Y:S01]  /*1180*/  ISETP.NE.AND P1, PT, R0, 0x1, PT ;  /* 0x000000010000780c */ /* 0x002fe20003f25270 */
[----:B------:R-:W-:Y:S01]  /*1190*/  VIADD R0, R18, 0x7f ;  /* 0x0000007f12007836 */ /* 0x000fe20000000000 */
[----:B--2---:R-:W-:-:S11]  /*11a0*/  ISETP.GE.AND P2, PT, R9, 0x1, PT ;  /* 0x000000010900780c */ /* 0x004fd60003f46270 */
[----:B0-----:R-:W0:Y:S08]  /*11b0*/  @P1 LDC R3, c[0x0][0x44c] ;  /* 0x00011300ff031b82 */ /* 0x001e300000000800 */
[----:B------:R-:W1:Y:S01]  /*11c0*/  @P1 LDC R5, c[0x0][0x450] ;  /* 0x00011400ff051b82 */ /* 0x000e620000000800 */
[----:B0-----:R-:W-:Y:S01]  /*11d0*/  @P1 IMAD.HI.U32 R2, R0, R3, RZ ;  /* 0x0000000300021227 */ /* 0x001fe200078e00ff */
[----:B------:R-:W-:-:S04]  /*11e0*/  IADD3 R3, R16, 0x1, -R17 ;  /* 0x0000000110037810 */ /* 0x000fc80007ffe811 */
[----:B-1----:R-:W-:-:S05]  /*11f0*/  @P1 SHF.R.U32.HI R0, RZ, R5, R2 ;  /* 0x00000005ff001219 */ /* 0x002fca0000011602 */
        /* <DEDUP_REMOVED lines=13> */
.L_x_1351:
[----:B------:R-:W-:-:S13]  /*12d0*/  ISETP.NE.AND P0, PT, R9, 0x1, PT ;  /* 0x000000010900780c */ /* 0x000fda0003f05270 */
[----:B------:R-:W0:Y:S02]  /*12e0*/  @P0 LDC.64 R4, c[0x0][0x9e8] ;  /* 0x00027a00ff040b82 */ /* 0x000e240000000a00 */
[----:B0-----:R-:W-:-:S05]  /*12f0*/  @P0 IMAD.HI.U32 R4, R2, R4, RZ ;  /* 0x0000000402040227 */ /* 0x001fca00078e00ff */
[----:B------:R-:W-:-:S07]  /*1300*/  @P0 SHF.R.U32.HI R2, RZ, R5, R4 ;  /* 0x00000005ff020219 */ /* 0x000fce0000011604 */
.L_x_1352:
[----:B------:R-:W-:-:S05]  /*1310*/  IMAD R3, R2, R9, R9 ;  /* 0x0000000902037224 */ /* 0x000fca00078e0209 */
[----:B------:R-:W-:-:S07]  /*1320*/  VIMNMX R0, R0, R3, PT ;  /* 0x0000000300007248 */ /* 0x000fce0003fe0100 */
.L_x_1350:
[----:B------:R-:W0:Y:S01]  /*1330*/  @P1 LDC R3, c[0x0][0x44c] ;  /* 0x00011300ff031b82 */ /* 0x000e220000000800 */
[----:B------:R-:W-:Y:S01]  /*1340*/  VIADD R2, R0, 0x5f ;  /* 0x0000005f00027836 */ /* 0x000fe20000000000 */
[----:B------:R-:W-:Y:S01]  /*1350*/  ULDC UR4, c[0x0][0x9dc] ;  /* 0x0002770000047ab9 */ /* 0x000fe20000000800 */
[----:B------:R-:W-:Y:S02]  /*1360*/  VIADD R0, R16, 0x5f ;  /* 0x0000005f10007836 */ /* 0x000fe40000000000 */
[----:B------:R-:W-:Y:S02]  /*1370*/  IMAD.MOV.U32 R4, RZ, RZ, R18 ;  /* 0x000000ffff047224 */ /* 0x000fe400078e0012 */
[----:B------:R-:W-:Y:S01]  /*1380*/  IMAD.HI R0, R0, 0x2aaaaaab, RZ ;  /* 0x2aaaaaab00007827 */ /* 0x000fe200078e02ff */
[----:B------:R-:W1:Y:S03]  /*1390*/  @P1 LDC R6, c[0x0][0x450] ;  /* 0x00011400ff061b82 */ /* 0x000e660000000800 */
[----:B------:R-:W-:-:S04]  /*13a0*/  IMAD.HI R2, R2, 0x2aaaaaab, RZ ;  /* 0x2aaaaaab02027827 */ /* 0x000fc800078e02ff */
[----:B------:R-:W-:Y:S01]  /*13b0*/  IMAD.IADD R73, R16, 0x1, -R17 ;  /* 0x0000000110497824 */ /* 0x000fe200078e0a11 */
[----:B------:R-:W-:-:S04]  /*13c0*/  SHF.R.U32.HI R5, RZ, 0x1f, R2 ;  /* 0x0000001fff057819 */ /* 0x000fc80000011602 */
[----:B------:R-:W-:Y:S01]  /*13d0*/  LEA.HI.SX32 R72, R2, R5, 0x1c ;  /* 0x0000000502487211 */ /* 0x000fe200078fe2ff */
[----:B0-----:R-:W-:-:S05]  /*13e0*/  @P1 IMAD.HI.U32 R3, R18, R3, RZ ;  /* 0x0000000312031227 */ /* 0x001fca00078e00ff */
[----:B-1----:R-:W-:Y:S02]  /*13f0*/  @P1 SHF.R.U32.HI R4, RZ, R6, R3 ;  /* 0x00000006ff041219 */ /* 0x002fe40000011603 */
[----:B------:R-:W-:-:S04]  /*1400*/  SHF.R.U32.HI R3, RZ, 0x1f, R0 ;  /* 0x0000001fff037819 */ /* 0x000fc80000011600 */
[----:B------:R-:W-:Y:S01]  /*1410*/  LEA.HI.SX32 R3, R0, R3, 0x1c ;  /* 0x0000000300037211 */ /* 0x000fe200078fe2ff */
[----:B------:R-:W-:-:S03]  /*1420*/  IMAD.IADD R0, R73, 0x1, R4 ;  /* 0x0000000149007824 */ /* 0x000fc600078e0204 */
[----:B------:R-:W-:Y:S01]  /*1430*/  VIMNMX R72, R3, R72, PT ;  /* 0x0000004803487248 */ /* 0x000fe20003fe0100 */
        /* <DEDUP_REMOVED lines=11> */
.L_x_1354:
[----:B------:R-:W-:-:S13]  /*14f0*/  ISETP.NE.AND P0, PT, R9, 0x1, PT ;  /* 0x000000010900780c */ /* 0x000fda0003f05270 */
[----:B------:R-:W0:Y:S02]  /*1500*/  @P0 LDC.64 R4, c[0x0][0x9e8] ;  /* 0x00027a00ff040b82 */ /* 0x000e240000000a00 */
[----:B0-----:R-:W-:-:S05]  /*1510*/  @P0 IMAD.HI.U32 R4, R0, R4, RZ ;  /* 0x0000000400040227 */ /* 0x001fca00078e00ff */
[----:B------:R-:W-:-:S07]  /*1520*/  @P0 SHF.R.U32.HI R0, RZ, R5, R4 ;  /* 0x00000005ff000219 */ /* 0x000fce0000011604 */
.L_x_1355:
[----:B------:R-:W-:-:S05]  /*1530*/  IMAD R3, R0, R9, RZ ;  /* 0x0000000900037224 */ /* 0x000fca00078e02ff */
[----:B------:R-:W-:-:S07]  /*1540*/  VIMNMX R2, R2, R3, !PT ;  /* 0x0000000302027248 */ /* 0x000fce0007fe0100 */
.L_x_1353:
[----:B------:R-:W-:Y:S01]  /*1550*/  IMAD.HI R2, R2, 0x2aaaaaab, RZ ;  /* 0x2aaaaaab02027827 */ /* 0x000fe200078e02ff */
[----:B------:R-:W-:Y:S02]  /*1560*/  PLOP3.LUT P0, PT, PT, PT, PT, 0x80, 0x0 ;  /* 0x000000000000781c */ /* 0x000fe40003f0f070 */
[----:B------:R-:W-:Y:S02]  /*1570*/  CS2R R86, SRZ ;  /* 0x0000000000567805 */ /* 0x000fe4000001ff00 */
[----:B------:R-:W-:Y:S01]  /*1580*/  CS2R R84, SRZ ;  /* 0x0000000000547805 */ /* 0x000fe2000001ff00 */
[----:B------:R-:W-:Y:S01]  /*1590*/  IMAD.MOV.U32 R0, RZ, RZ, RZ ;  /* 0x000000ffff007224 */ /* 0x000fe200078e00ff */
[----:B------:R-:W-:Y:S02]  /*15a0*/  SHF.R.U32.HI R3, RZ, 0x1f, R2 ;  /* 0x0000001fff037819 */ /* 0x000fe40000011602 */
[----:B------:R-:W-:Y:S02]  /*15b0*/  CS2R R82, SRZ ;  /* 0x0000000000527805 */ /* 0x000fe4000001ff00 */
[----:B------:R-:W-:-:S02]  /*15c0*/  CS2R R80, SRZ ;  /* 0x0000000000507805 */ /* 0x000fc4000001ff00 */
[----:B------:R-:W-:Y:S02]  /*15d0*/  CS2R R78, SRZ ;  /* 0x00000000004e7805 */ /* 0x000fe4000001ff00 */
[----:B------:R-:W-:Y:S01]  /*15e0*/  LEA.HI.SX32 R3, R2, R3, 0x1c ;  /* 0x0000000302037211 */ /* 0x000fe200078fe2ff */
[----:B------:R-:W-:Y:S01]  /*15f0*/  IMAD.MOV.U32 R2, RZ, RZ, RZ ;  /* 0x000000ffff027224 */ /* 0x000fe200078e00ff */
[----:B------:R-:W-:Y:S02]  /*1600*/  CS2R R76, SRZ ;  /* 0x00000000004c7805 */ /* 0x000fe4000001ff00 */
[----:B------:R-:W-:Y:S02]  /*1610*/  CS2R R74, SRZ ;  /* 0x00000000004a7805 */ /* 0x000fe4000001ff00 */
[----:B------:R-:W-:Y:S02]  /*1620*/  VIMNMX R23, RZ, R3, !PT ;  /* 0x00000003ff177248 */ /* 0x000fe40007fe0100 */
[----:B------:R-:W-:-:S02]  /*1630*/  CS2R R28, SRZ ;  /* 0x00000000001c7805 */ /* 0x000fc4000001ff00 */
[----:B------:R-:W-:Y:S02]  /*1640*/  CS2R R70, SRZ ;  /* 0x0000000000467805 */ /* 0x000fe4000001ff00 */
[----:B------:R-:W-:Y:S02]  /*1650*/  CS2R R68, SRZ ;  /* 0x0000000000447805 */ /* 0x000fe4000001ff00 */
[----:B------:R-:W-:Y:S02]  /*1660*/  ISETP.GT.AND P1, PT, R72, R23, PT ;  /* 0x000000174800720c */ /* 0x000fe40003f24270 */
        /* <DEDUP_REMOVED lines=18> */
[----:B------:R-:W-:Y:S01]  /*1790*/  CS2R R6, SRZ ;  /* 0x0000000000067805 */ /* 0x000fe2000001ff00 */
[----:B------:R-:W-:Y:S02]  /*17a0*/  IMAD.MOV.U32 R8, RZ, RZ, RZ ;  /* 0x000000ffff087224 */ /* 0x000fe400078e00ff */
[----:B------:R-:W-:Y:S02]  /*17b0*/  IMAD.MOV.U32 R91, RZ, RZ, RZ ;  /* 0x000000ffff5b7224 */ /* 0x000fe400078e00ff */
[----:B------:R-:W-:-:S02]  /*17c0*/  IMAD.MOV.U32 R10, RZ, RZ, RZ ;  /* 0x000000ffff0a7224 */ /* 0x000fc400078e00ff */
[----:B------:R-:W-:Y:S02]  /*17d0*/  IMAD.MOV.U32 R93, RZ, RZ, RZ ;  /* 0x000000ffff5d7224 */ /* 0x000fe400078e00ff */
[----:B------:R-:W-:Y:S02]  /*17e0*/  IMAD.MOV.U32 R12, RZ, RZ, RZ ;  /* 0x000000ffff0c7224 */ /* 0x000fe400078e00ff */
        /* <DEDUP_REMOVED lines=33> */
.L_x_1357:
        /* <DEDUP_REMOVED lines=9> */
.L_x_1579:
[----:B------:R-:W-:Y:S05]  /*1a90*/  @!P0 BRA `(.L_x_1359) ;  /* 0x0000000000048947 */ /* 0x000fea0003800000 */
[----:B------:R-:W-:Y:S01]  /*1aa0*/  BPT.TRAP 0x1 ;  /* 0x000000040000795c */ /* 0x000fe20000300000 */
.L_x_1359:
[----:B------:R-:W-:Y:S02]  /*1ab0*/  IMAD.U32 R7, RZ, RZ, UR36 ;  /* 0x00000024ff077e24 */ /* 0x000fe4000f8e00ff */
[----:B0-----:R-:W-:-:S03]  /*1ac0*/  IMAD.U32 R0, RZ, RZ, UR38 ;  /* 0x00000026ff007e24 */ /* 0x001fc6000f8e00ff */
[----:B------:R-:W-:Y:S02]  /*1ad0*/  LEA R7, R7, UR37, 0x3 ;  /* 0x0000002507077c11 */ /* 0x000fe4000f8e18ff */
[----:B------:R-:W-:-:S04]  /*1ae0*/  SHF.L.U32 R0, R0, 0x1f, RZ ;  /* 0x0000001f00007819 */ /* 0x000fc800000006ff */
[----:B------:R0:W1:Y:S01]  /*1af0*/  SYNCS.PHASECHK.TRANS64.TRYWAIT P1, [R7+URZ+0x2a830], R0 ;  /* 0x02a83000070075a7 */ /* 0x000062000802017f */
[----:B------:R-:W-:Y:S05]  /*1b00*/  @!P0 BRA `(.L_x_1360) ;  /* 0x0000000000048947 */ /* 0x000fea0003800000 */
[----:B------:R-:W-:Y:S01]  /*1b10*/  BPT.TRAP 0x1 ;  /* 0x000000040000795c */ /* 0x000fe20000300000 */
.L_x_1360:
[----:B------:R-:W2:Y:S02]  /*1b20*/  S2R R2, SR_TID.X ;  /* 0x0000000000027919 */ /* 0x000ea40000002100 */
[----:B--2---:R-:W-:Y:S01]  /*1b30*/  LOP3.LUT P2, RZ, R2, 0x7f, RZ, 0xc0, !PT ;  /* 0x0000007f02ff7812 */ /* 0x004fe2000784c0ff */
[----:B-1----:R-:W-:-:S12]  /*1b40*/  @P1 BRA `(.L_x_1361) ;  /* 0x0000000000081947 */ /* 0x002fd80003800000 */
[----:B------:R-:W1:Y:S02]  /*1b50*/  SYNCS.PHASECHK.TRANS64.TRYWAIT P1, [R7+URZ+0x2a830], R0 ;  /* 0x02a83000070075a7 */ /* 0x000e64000802017f */
[----:B-1----:R-:W-:Y:S05]  /*1b60*/  @!P1 BRA `(.L_x_1362) ;  /* 0x0000013800689947 */ /* 0x002fea0003800000 */
.L_x_1361:
        /* <DEDUP_REMOVED lines=10> */
[----:B------:R-:W2:Y:S01]  /*1c10*/  LDC R21, c[0x0][0x448] ;  /* 0x00011200ff157b82 */ /* 0x000ea20000000800 */
[----:B------:R-:W-:Y:S01]  /*1c20*/  UMOV UR17, 0x40000040 ;  /* 0x4000004000117882 */ /* 0x000fe20000000000 */
[----:B------:R-:W-:Y:S01]  /*1c30*/  UMOV UR19, 0x40000040 ;  /* 0x4000004000137882 */ /* 0x000fe20000000000 */
[----:B------:R-:W-:Y:S01]  /*1c40*/  ULOP3.LUT UR39, UR4, 0x10000, URZ, 0xfc, !UPT ;  /* 0x0001000004277892 */ /* 0x000fe2000f8efc3f */
[----:B------:R-:W3:Y:S01]  /*1c50*/  S2R R2, SR_TID.X ;  /* 0x0000000000027919 */ /* 0x000ee20000002100 */
[----:B------:R-:W-:Y:S01]  /*1c60*/  ULOP3.LUT UR4, UR40, 0x10000, URZ, 0xfc, !UPT ;  /* 0x0001000028047892 */ /* 0x000fe2000f8efc3f */
[----:B01----:R-:W-:Y:S01]  /*1c70*/  IMAD.IADD R0, R22, 0x1, R18 ;  /* 0x0000000116007824 */ /* 0x003fe200078e0212 */
[----:B------:R-:W-:Y:S01]  /*1c80*/  UIMAD UR5, UR36, 0x900, UR39 ;  /* 0x00000900240578a4 */ /* 0x000fe2000f8e0227 */
[----:B------:R-:W0:Y:S01]  /*1c90*/  LDC.64 R12, c[0x0][0x9e0] ;  /* 0x00027800ff0c7b82 */ /* 0x000e220000000a00 */
[----:B------:R-:W-:-:S02]  /*1ca0*/  UIADD3 UR12, UR4, 0x4, URZ ;  /* 0x00000004040c7890 */ /* 0x000fc4000fffe03f */
[----:B------:R-:W-:Y:S01]  /*1cb0*/  UIADD3 UR14, UR5, 0x4, URZ ;  /* 0x00000004050e7890 */ /* 0x000fe2000fffe03f */
[----:B------:R-:W-:Y:S02]  /*1cc0*/  UMOV UR8, UR4 ;  /* 0x0000000400087c82 */ /* 0x000fe40008000000 */
[----:B------:R-:W-:Y:S01]  /*1cd0*/  UMOV UR10, UR5 ;  /* 0x00000005000a7c82 */ /* 0x000fe20008000000 */
[----:B------:R-:W-:Y:S01]  /*1ce0*/  IMAD.U32 R4, RZ, RZ, UR8 ;  /* 0x00000008ff047e24 */ /* 0x000fe2000f8e00ff */
[----:B------:R-:W-:Y:S01]  /*1cf0*/  HGMMA.64x96x16.F32.BF16 R24, gdesc[UR8], RZ, !UPT, gsb0 ;  /* 0x01600000081879f0 */ /* 0x000fe2000c0018ff */
[----:B------:R-:W-:Y:S02]  /*1d00*/  UIADD3 UR8, UR4, 0x2, URZ ;  /* 0x0000000204087890 */ /* 0x000fe4000fffe03f */
[----:B------:R-:W-:Y:S01]  /*1d10*/  UIADD3 UR10, UR5, 0x2, URZ ;  /* 0x00000002050a7890 */ /* 0x000fe2000fffe03f */
[----:B------:R-:W-:Y:S01]  /*1d20*/  UMOV UR9, 0x40000040 ;  /* 0x4000004000097882 */ /* 0x000fe20000000000 */
[----:B------:R-:W-:Y:S01]  /*1d30*/  UMOV UR11, 0x40000040 ;  /* 0x40000040000b7882 */ /* 0x000fe20000000000 */
[----:B------:R-:W-:Y:S01]  /*1d40*/  UIADD3 UR16, UR4, 0x6, URZ ;  /* 0x0000000604107890 */ /* 0x000fe2000fffe03f */
[----:B--2---:R-:W-:Y:S01]  /*1d50*/  ISETP.NE.AND P2, PT, R21, 0x1, PT ;  /* 0x000000011500780c */ /* 0x004fe20003f45270 */
[----:B------:R-:W-:-:S02]  /*1d60*/  UIADD3 UR18, UR5, 0x6, URZ ;  /* 0x0000000605127890 */ /* 0x000fc4000fffe03f */
[----:B------:R-:W-:Y:S02]  /*1d70*/  UIADD3 UR20, UR4, 0x400, URZ ;  /* 0x0000040004147890 */ /* 0x000fe4000fffe03f */
[----:B------:R-:W-:Y:S01]  /*1d80*/  UIADD3 UR22, UR5, 0x300, URZ ;  /* 0x0000030005167890 */ /* 0x000fe2000fffe03f */
[----:B------:R-:W-:Y:S01]  /*1d90*/  UMOV UR21, 0x40000040 ;  /* 0x4000004000157882 */ /* 0x000fe20000000000 */
[----:B------:R-:W-:Y:S01]  /*1da0*/  UMOV UR23, 0x40000040 ;  /* 0x4000004000177882 */ /* 0x000fe20000000000 */
[----:B------:R-:W-:Y:S02]  /*1db0*/  UIADD3 UR24, UR4, 0x402, URZ ;  /* 0x0000040204187890 */ /* 0x000fe4000fffe03f */
[----:B------:R-:W-:Y:S01]  /*1dc0*/  UIADD3 UR26, UR5, 0x302, URZ ;  /* 0x00000302051a7890 */ /* 0x000fe2000fffe03f */
[----:B---3--:R-:W-:Y:S01]  /*1dd0*/  LOP3.LUT P1, RZ, R2, 0x7f, RZ, 0xc0, !PT ;  /* 0x0000007f02ff7812 */ /* 0x008fe2000782c0ff */
[----:B------:R-:W-:Y:S01]  /*1de0*/  UMOV UR25, 0x40000040 ;  /* 0x4000004000197882 */ /* 0x000fe20000000000 */
[----:B------:R-:W-:Y:S01]  /*1df0*/  UMOV UR27, 0x40000040 ;  /* 0x40000040001b7882 */ /* 0x000fe20000000000 */
[----:B------:R-:W-:Y:S01]  /*1e00*/  UIADD3 UR28, UR4, 0x404, URZ ;  /* 0x00000404041c7890 */ /* 0x000fe2000fffe03f */
[----:B------:R-:W1:Y:S01]  /*1e10*/  @P2 LDC R3, c[0x0][0x44c] ;  /* 0x00011300ff032b82 */ /* 0x000e620000000800 */
[----:B------:R-:W-:Y:S01]  /*1e20*/  UIADD3 UR30, UR5, 0x304, URZ ;  /* 0x00000304051e7890 */ /* 0x000fe2000fffe03f */
[----:B------:R-:W-:Y:S01]  /*1e30*/  IMAD.MOV.U32 R2, RZ, RZ, R0 ;  /* 0x000000ffff027224 */ /* 0x000fe200078e0000 */
[----:B------:R-:W-:Y:S01]  /*1e40*/  UMOV UR29, 0x40000040 ;  /* 0x40000040001d7882 */ /* 0x000fe20000000000 */
[----:B------:R-:W-:Y:S01]  /*1e50*/  UMOV UR31, 0x40000040 ;  /* 0x40000040001f7882 */ /* 0x000fe20000000000 */
[----:B------:R-:W-:-:S02]  /*1e60*/  UIADD3 UR32, UR4, 0x406, URZ ;  /* 0x0000040604207890 */ /* 0x000fc4000fffe03f */
[----:B------:R-:W-:Y:S01]  /*1e70*/  UIADD3 UR34, UR5, 0x306, URZ ;  /* 0x0000030605227890 */ /* 0x000fe2000fffe03f */
[----:B------:R-:W2:Y:S01]  /*1e80*/  @P2 LDC R6, c[0x0][0x450] ;  /* 0x00011400ff062b82 */ /* 0x000ea20000000800 */
        /* <DEDUP_REMOVED lines=10> */
[----:B------:R-:W-:Y:S01]  /*1f30*/  UIADD3 UR48, UR4, 0x804, URZ ;  /* 0x0000080404307890 */ /* 0x000fe2000fffe03f */
[----:B-1----:R-:W-:Y:S01]  /*1f40*/  @P2 IMAD.HI.U32 R3, R0, R3, RZ ;  /* 0x0000000300032227 */ /* 0x002fe200078e00ff */
[----:B------:R-:W-:Y:S01]  /*1f50*/  UIADD3 UR50, UR5, 0x604, URZ ;  /* 0x0000060405327890 */ /* 0x000fe2000fffe03f */
[----:B------:R-:W-:Y:S01]  /*1f60*/  UMOV UR49, 0x40000040 ;  /* 0x4000004000317882 */ /* 0x000fe20000000000 */
[----:B------:R-:W-:Y:S01]  /*1f70*/  UMOV UR51, 0x40000040 ;  /* 0x4000004000337882 */ /* 0x000fe20000000000 */
[----:B------:R-:W-:Y:S01]  /*1f80*/  UIADD3 UR56, UR4, 0x806, URZ ;  /* 0x0000080604387890 */ /* 0x000fe2000fffe03f */
[----:B------:R-:W-:Y:S01]  /*1f90*/  @!P1 VIADD R0, R7, 0x2a840 ;  /* 0x0002a84007009836 */ /* 0x000fe20000000000 */
[----:B------:R-:W-:Y:S01]  /*1fa0*/  UIADD3 UR58, UR5, 0x606, URZ ;  /* 0x00000606053a7890 */ /* 0x000fe2000fffe03f */
[----:B--2---:R-:W-:Y:S01]  /*1fb0*/  @P2 SHF.R.U32.HI R2, RZ, R6, R3 ;  /* 0x00000006ff022219 */ /* 0x004fe20000011603 */
[----:B------:R-:W-:Y:S01]  /*1fc0*/  UMOV UR57, 0x40000040 ;  /* 0x4000004000397882 */ /* 0x000fe20000000000 */
[----:B------:R-:W-:Y:S01]  /*1fd0*/  UMOV UR59, 0x40000040 ;  /* 0x40000040003b7882 */ /* 0x000fe20000000000 */
[----:B------:R-:W-:Y:S01]  /*1fe0*/  IMAD.MOV.U32 R3, RZ, RZ, -0x60 ;  /* 0xffffffa0ff037424 */ /* 0x000fe200078e00ff */
[----:B------:R-:W-:Y:S01]  /*1ff0*/  @!P1 PRMT R0, RZ, 0x654, R0 ;  /* 0x00000654ff009816 */ /* 0x000fe20000000000 */
[----:B------:R-:W1:Y:S02]  /*2000*/  SHFL.IDX PT, R8, R2, RZ, 0x1c1f ;  /* 0x001c1fff02087589 */ /* 0x000e6400000e0000 */
[----:B------:R-:W-:-:S04]  /*2010*/  IMAD R6, R72, R3, 0x61 ;  /* 0x0000006148067424 */ /* 0x000fc800078e0203 */
[----:B------:R-:W-:Y:S02]  /*2020*/  IMAD R3, R19, -0x2, R6 ;  /* 0xfffffffe13037824 */ /* 0x000fe400078e0206 */
[----:B------:R-:W-:Y:S02]  /*2030*/  VIADD R74, R6, 0xffffffff ;  /* 0xffffffff064a7836 */ /* 0x000fe40000000000 */
[----:B------:R-:W-:Y:S01]  /*2040*/  VIADD R75, R3, 0xffffffff ;  /* 0xffffffff034b7836 */ /* 0x000fe20000000000 */
[----:B------:R-:W-:-:S05]  /*2050*/  IADD3 R7, -R17, R3, R16 ;  /* 0x0000000311077210 */ /* 0x000fca0007ffe110 */
        /* <DEDUP_REMOVED lines=36> */
[----:B------:R-:W-:-:S04]  /*22a0*/  VIADD R11, R7, UR4 ;  /* 0x00000004070b7c36 */ /* 0x000fc80008000000 */
[----:B-1----:R-:W-:Y:S01]  /*22b0*/  IMAD.IADD R3, R11, 0x1, R8 ;  /* 0x000000010b037824 */ /* 0x002fe200078e0208 */
[----:B------:R-:W-:Y:S02]  /*22c0*/  WARPGROUP.DEPBAR.LE gsb0, 0x0 ;  /* 0x00008000000079c5 */ /* 0x000fe40000010000 */
[----:B------:R0:W-:Y:S01]  /*22d0*/  @!P1 SYNCS.ARRIVE.TRANS64.RED.A1T0 RZ, [R0+URZ], RZ ;  /* 0x000000ff00ff99a7 */ /* 0x0001e2000810043f */
[----:B------:R-:W-:-:S04]  /*22e0*/  ISETP.GE.AND P1, PT, R13, 0x1, PT ;  /* 0x000000010d00780c */ /* 0x000fc80003f26270 */
[----:B------:R-:W-:Y:S01]  /*22f0*/  P2R R15, PR, RZ, 0x2 ;  /* 0x00000002ff0f7803 */ /* 0x000fe20000000000 */
[----:B0-----:R-:W-:-:S04]  /*2300*/  IMAD R0, R72, -0x60, R16 ;  /* 0xffffffa048007824 */ /* 0x001fc800078e0210 */
[----:B------:R-:W-:-:S04]  /*2310*/  VIADD R0, R0, 0x60 ;  /* 0x0000006000007836 */ /* 0x000fc80000000000 */
[----:B------:R-:W-:-:S05]  /*2320*/  IMAD R9, R19, -0x2, R0 ;  /* 0xfffffffe13097824 */ /* 0x000fca00078e0200 */
[----:B------:R-:W-:Y:S01]  /*2330*/  VIADDMNMX R0, R8, R20, R9, PT ;  /* 0x0000001408007246 */ /* 0x000fe20003800109 */
[----:B------:R-:W-:Y:S06]  /*2340*/  @!P1 BRA `(.L_x_1363) ;  /* 0x00000000004c9947 */ /* 0x000fec0003800000 */
[----:B------:R-:W-:Y:S01]  /*2350*/  IADD3 R6, -R17, R16, R8 ;  /* 0x0000001011067210 */ /* 0x000fe20007ffe108 */
        /* <DEDUP_REMOVED lines=10> */
.L_x_1365:
[----:B------:R-:W-:-:S13]  /*2400*/  ISETP.NE.AND P1, PT, R13, 0x1, PT ;  /* 0x000000010d00780c */ /* 0x000fda0003f25270 */
[----:B------:R-:W0:Y:S02]  /*2410*/  @P1 LDC.64 R76, c[0x0][0x9e8] ;  /* 0x00027a00ff4c1b82 */ /* 0x000e240000000a00 */
[----:B0-----:R-:W-:-:S05]  /*2420*/  @P1 IMAD.HI.U32 R8, R6, R76, RZ ;  /* 0x0000004c06081227 */ /* 0x001fca00078e00ff */
[----:B------:R-:W-:-:S07]  /*2430*/  @P1 SHF.R.U32.HI R6, RZ, R77, R8 ;  /* 0x0000004dff061219 */ /* 0x000fce0000011608 */
.L_x_1366:
[----:B------:R-:W-:Y:S05]  /*2440*/  BSYNC B0 ;  /* 0x0000000000007941 */ /* 0x000fea0003800000 */
.L_x_1364:
[----:B------:R-:W-:-:S05]  /*2450*/  IMAD R6, R6, R13, R75 ;  /* 0x0000000d06067224 */ /* 0x000fca00078e024b */
[----:B------:R-:W-:Y:S02]  /*2460*/  VIMNMX R3, R3, R6, !PT ;  /* 0x0000000603037248 */ /* 0x000fe40007fe0100 */
[----:B------:R-:W-:-:S07]  /*2470*/  VIADDMNMX R0, R6, R13, R0, PT ;  /* 0x0000000d06007246 */ /* 0x000fce0003800100 */
.L_x_1363:
[C---:B------:R-:W-:Y:S02]  /*2480*/  ISETP.GE.AND P1, PT, R74.reuse, 0x2, PT ;  /* 0x000000024a00780c */ /* 0x040fe40003f26270 */
[C---:B------:R-:W-:Y:S02]  /*2490*/  ISETP.GE.AND P5, PT, R74.reuse, 0x9, PT ;  /* 0x000000094a00780c */ /* 0x040fe40003fa6270 */
[----:B------:R-:W-:Y:S02]  /*24a0*/  ISETP.GT.AND P2, PT, R3, 0x1, !P1 ;  /* 0x000000010300780c */ /* 0x000fe40004f44270 */
[----:B------:R-:W-:Y:S02]  /*24b0*/  ISETP.GE.AND P3, PT, R74, 0xa, PT ;  /* 0x0000000a4a00780c */ /* 0x000fe40003f66270 */
        /* <DEDUP_REMOVED lines=12> */
[C---:B------:R-:W-:Y:S02]  /*2580*/  ISETP.GT.AND P2, PT, R3.reuse, 0x10, !P3 ;  /* 0x000000100300780c */ /* 0x040fe40005f44270 */
        /* <DEDUP_REMOVED lines=38> */
[C---:B------:R-:W-:Y:S02]  /*27f0*/  ISETP.GT.AND P2, PT, R3.reuse, 0x30, !P3 ;  /* 0x000000300300780c */ /* 0x040fe40005f44270 */
        /* <DEDUP_REMOVED lines=56> */
[----:B------:R-:W-:-:S04]  /*2b80*/  ISETP.GT.AND P4, PT, R3, 0x59, !P4 ;  /* 0x000000590300780c */ /* 0x000fc80006784270 */
[----:B------:R-:W-:Y:S02]  /*2b90*/  ISETP.LT.OR P4, PT, R0, 0x5a, P4 ;  /* 0x0000005a0000780c */ /* 0x000fe40002781670 */
[----:B------:R-:W0:Y:S02]  /*2ba0*/  SHFL.IDX PT, R0, R2, 0x1, 0x1c1f ;  /* 0x003c1f0002007f89 */ /* 0x000e2400000e0000 */
[----:B------:R-:W-:Y:S02]  /*2bb0*/  FSEL R6, R69, -INF , !P4 ;  /* 0xff80000045067808 */ /* 0x000fe40006000000 */
[----:B------:R-:W-:Y:S02]  /*2bc0*/  ISETP.GE.AND P4, PT, R13, 0x1, PT ;  /* 0x000000010d00780c */ /* 0x000fe40003f86270 */
[----:B0-----:R-:W-:Y:S01]  /*2bd0*/  VIADDMNMX R24, R0, R20, R9, PT ;  /* 0x0000001400187246 */ /* 0x001fe20003800109 */
[----:B------:R-:W-:-:S10]  /*2be0*/  IMAD.IADD R7, R11, 0x1, R0 ;  /* 0x000000010b077824 */ /* 0x000fd400078e0200 */
[----:B------:R-:W-:Y:S05]  /*2bf0*/  @!P4 BRA `(.L_x_1367) ;  /* 0x00000000004cc947 */ /* 0x000fea0003800000 */
        /* <DEDUP_REMOVED lines=11> */
.L_x_1369:
[----:B------:R-:W-:-:S13]  /*2cb0*/  ISETP.NE.AND P4, PT, R13, 0x1, PT ;  /* 0x000000010d00780c */ /* 0x000fda0003f85270 */
[----:B------:R-:W0:Y:S02]  /*2cc0*/  @P4 LDC.64 R2, c[0x0][0x9e8] ;  /* 0x00027a00ff024b82 */ /* 0x000e240000000a00 */
[----:B0-----:R-:W-:-:S05]  /*2cd0*/  @P4 IMAD.HI.U32 R2, R0, R2, RZ ;  /* 0x0000000200024227 */ /* 0x001fca00078e00ff */
[----:B------:R-:W-:-:S07]  /*2ce0*/  @P4 SHF.R.U32.HI R0, RZ, R3, R2 ;  /* 0x00000003ff004219 */ /* 0x000fce0000011602 */
.L_x_1370:
[----:B------:R-:W-:Y:S05]  /*2cf0*/  BSYNC B0 ;  /* 0x0000000000007941 */ /* 0x000fea0003800000 */
.L_x_1368:
[----:B------:R-:W-:-:S05]  /*2d00*/  IMAD R0, R0, R13, R75 ;  /* 0x0000000d00007224 */ /* 0x000fca00078e024b */
[----:B------:R-:W-:Y:S02]  /*2d10*/  VIMNMX R7, R7, R0, !PT ;  /* 0x0000000007077248 */ /* 0x000fe40007fe0100 */
[----:B------:R-:W-:-:S07]  /*2d20*/  VIADDMNMX R24, R0, R13, R24, PT ;  /* 0x0000000d00187246 */ /* 0x000fce0003800118 */
.L_x_1367:
        /* <DEDUP_REMOVED lines=173> */
[----:B------:R-:W-:-:S03]  /*3800*/  FFMA.FTZ R68, R68, R9, -R74 ;  /* 0x0000000944447223 */ /* 0x000fc6000001084a */
[----:B------:R0:W4:Y:S02]  /*3810*/  MUFU.EX2 R158, R33 ;  /* 0x00000021009e7308 */ /* 0x0001240000000800 */
[----:B------:R-:W5:Y:S06]  /*3820*/  @P4 LDC R53, c[0x0][0x44c] ;  /* 0x00011300ff354b82 */ /* 0x000f6c0000000800 */
[----:B------:R-:W4:Y:S01]  /*3830*/  MUFU.EX2 R35, R35 ;  /* 0x0000002300237308 */ /* 0x000f220000000800 */
[----:B0-----:R-:W-:Y:S01]  /*3840*/  FFMA.FTZ R33, R89, R9, -R74 ;  /* 0x0000000959217223 */ /* 0x001fe2000001084a */
[----:B--2---:R-:W-:-:S06]  /*3850*/  FMNMX.FTZ R56, R11, R56, !PT ;  /* 0x000000380b387209 */ /* 0x004fcc0007810000 */
[----:B------:R-:W-:Y:S01]  /*3860*/  MUFU.EX2 R144, R43 ;  /* 0x0000002b00907308 */ /* 0x000fe20000000800 */
[----:B------:R-:W0:Y:S07]  /*3870*/  SHFL.BFLY PT, R7, R56, 0x1, 0x1f ;  /* 0x0c201f0038077f89 */ /* 0x000e2e00000e0000 */
[----:B------:R1:W-:Y:S01]  /*3880*/  MUFU.EX2 R43, R6 ;  /* 0x00000006002b7308 */ /* 0x0003e20000000800 */
[----:B-----5:R-:W-:-:S07]  /*3890*/  @P4 IMAD.HI.U32 R53, R18, R53, RZ ;  /* 0x0000003512354227 */ /* 0x020fce00078e00ff */
        /* <DEDUP_REMOVED lines=46> */
[----:B--2---:R-:W-:-:S06]  /*3b80*/  IMAD.MOV.U32 R28, RZ, RZ, R18 ;  /* 0x000000ffff1c7224 */ /* 0x004fcc00078e0012 */
[----:B------:R1:W2:Y:S01]  /*3b90*/  MUFU.EX2 R153, R32 ;  /* 0x0000002000997308 */ /* 0x0002a20000000800 */
[C---:B---3--:R-:W-:Y:S01]  /*3ba0*/  FADD.FTZ R47, R159.reuse, R6 ;  /* 0x000000069f2f7221 */ /* 0x048fe20000010000 */
[----:B------:R-:W-:-:S06]  /*3bb0*/  F2FP.BF16.F32.PACK_AB R159, R159, R30 ;  /* 0x0000001e9f9f723e */ /* 0x000fcc00000010ff */
[----:B------:R-:W3:Y:S01]  /*3bc0*/  MUFU.EX2 R38, R38 ;  /* 0x0000002600267308 */ /* 0x000ee20000000800 */
[----:B0-----:R-:W-:Y:S01]  /*3bd0*/  FADD.FTZ R6, R34, R47 ;  /* 0x0000002f22067221 */ /* 0x001fe20000010000 */
[----:B-1----:R-:W0:Y:S06]  /*3be0*/  @P4 LDC R32, c[0x0][0x450] ;  /* 0x00011400ff204b82 */ /* 0x002e2c0000000800 */
[----:B------:R1:W-:Y:S01]  /*3bf0*/  MUFU.EX2 R154, R33 ;  /* 0x00000021009a7308 */ /* 0x0003e20000000800 */
[C---:B--2---:R-:W-:Y:S01]  /*3c00*/  FADD.FTZ R47, R153.reuse, R6 ;  /* 0x00000006992f7221 */ /* 0x044fe20000010000 */
[----:B------:R-:W-:-:S06]  /*3c10*/  F2FP.BF16.F32.PACK_AB R153, R153, R34 ;  /* 0x000000229999723e */ /* 0x000fcc00000010ff */
[----:B------:R-:W2:Y:S01]  /*3c20*/  MUFU.EX2 R155, R36 ;  /* 0x00000024009b7308 */ /* 0x000ea20000000800 */
[----:B-1----:R-:W-:Y:S01]  /*3c30*/  FFMA.FTZ R33, R93, R9, -R74 ;  /* 0x000000095d217223 */ /* 0x002fe2000001084a */
[----:B---3--:R-:W-:-:S06]  /*3c40*/  FADD.FTZ R6, R38, R47 ;  /* 0x0000002f26067221 */ /* 0x008fcc0000010000 */
[----:B------:R-:W-:Y:S01]  /*3c50*/  MUFU.EX2 R29, R29 ;  /* 0x0000001d001d7308 */ /* 0x000fe20000000800 */
[----:B0-----:R-:W-:Y:S02]  /*3c60*/  @P4 SHF.R.U32.HI R28, RZ, R32, R53 ;  /* 0x00000020ff1c4219 */ /* 0x001fe40000011635 */
[----:B------:R-:W-:-:S03]  /*3c70*/  ISETP.GE.AND P4, PT, R13, 0x1, PT ;  /* 0x000000010d00780c */ /* 0x000fc60003f86270 */
[----:B------:R-:W-:Y:S02]  /*3c80*/  IMAD.IADD R73, R73, 0x1, R28 ;  /* 0x0000000149497824 */ /* 0x000fe400078e021c */
[----:B------:R-:W0:Y:S01]  /*3c90*/  MUFU.EX2 R42, R42 ;  /* 0x0000002a002a7308 */ /* 0x000e220000000800 */
[C---:B--2---:R-:W-:Y:S01]  /*3ca0*/  FADD.FTZ R47, R155.reuse, R6 ;  /* 0x000000069b2f7221 */ /* 0x044fe20000010000 */
[----:B------:R-:W-:Y:S01]  /*3cb0*/  F2FP.BF16.F32.PACK_AB R155, R155, R38 ;  /* 0x000000269b9b723e */ /* 0x000fe200000010ff */
[----:B------:R-:W-:-:S05]  /*3cc0*/  IMAD.IADD R12, R73, 0x1, R12 ;  /* 0x00000001490c7824 */ /* 0x000fca00078e020c */
        /* <DEDUP_REMOVED lines=22> */
[----:B0-----:R-:W-:Y:S01]  /*3e30*/  FADD.FTZ R51, R41, R10 ;  /* 0x0000000a29337221 */ /* 0x001fe20000010000 */
[----:B------:R-:W-:-:S03]  /*3e40*/  VIADD R10, R72, 0xfffffffe ;  /* 0xfffffffe480a7836 */ /* 0x000fc60000000000 */
        /* <DEDUP_REMOVED lines=8> */
[C---:B------:R-:W-:Y:S01]  /*3ed0*/  FADD.FTZ R7, R151.reuse, R2 ;  /* 0x0000000297077221 */ /* 0x040fe20000010000 */
[C---:B------:R-:W-:Y:S01]  /*3ee0*/  FADD.FTZ R6, R146.reuse, R47 ;  /* 0x0000002f92067221 */ /* 0x040fe20000010000 */
[----:B------:R-:W-:Y:S01]  /*3ef0*/  F2FP.BF16.F32.PACK_AB R146, R146, R45 ;  /* 0x0000002d9292723e */ /* 0x000fe200000010ff */
[----:B------:R-:W0:Y:S01]  /*3f00*/  MUFU.EX2 R49, R49 ;  /* 0x0000003100317308 */ /* 0x000e220000000800 */
[----:B------:R-:W-:Y:S01]  /*3f10*/  FADD.FTZ R2, R50, R7 ;  /* 0x0000000732027221 */ /* 0x000fe20000010000 */
[----:B------:R-:W-:-:S03]  /*3f20*/  F2FP.BF16.F32.PACK_AB R151, R151, R46 ;  /* 0x0000002e9797723e */ /* 0x000fc600000010ff */
        /* <DEDUP_REMOVED lines=52> */
.L_x_1372:
[----:B------:R-:W-:-:S13]  /*4270*/  ISETP.NE.AND P1, PT, R13, 0x1, PT ;  /* 0x000000010d00780c */ /* 0x000fda0003f25270 */
[----:B------:R-:W0:Y:S02]  /*4280*/  @P1 LDC.64 R24, c[0x0][0x9e8] ;  /* 0x00027a00ff181b82 */ /* 0x000e240000000a00 */
[----:B0-----:R-:W-:-:S05]  /*4290*/  @P1 IMAD.HI.U32 R2, R0, R24, RZ ;  /* 0x0000001800021227 */ /* 0x001fca00078e00ff */
[----:B------:R-:W-:-:S07]  /*42a0*/  @P1 SHF.R.U32.HI R0, RZ, R25, R2 ;  /* 0x00000019ff001219 */ /* 0x000fce0000011602 */
.L_x_1373:
[----:B------:R-:W-:-:S05]  /*42b0*/  IMAD R13, R0, R13, R13 ;  /* 0x0000000d000d7224 */ /* 0x000fca00078e020d */
[----:B------:R-:W-:-:S07]  /*42c0*/  VIMNMX R12, R12, R13, PT ;  /* 0x0000000d0c0c7248 */ /* 0x000fce0003fe0100 */
.L_x_1371:
        /* <DEDUP_REMOVED lines=43> */
[----:B------:R-:W-:-:S06]  /*4580*/  ULDC UR59, c[0x0][0x9dc] ;  /* 0x00027700003b7ab9 */ /* 0x000fcc0000000800 */
.L_x_1391:
[----:B------:R-:W-:-:S04]  /*4590*/  UIADD3 UR4, UR36, 0x1, URZ ;  /* 0x0000000124047890 */ /* 0x000fc8000fffe03f */
[----:B------:R-:W-:-:S04]  /*45a0*/  UISETP.NE.AND UP0, UPT, UR4, 0x2, UPT ;  /* 0x000000020400788c */ /* 0x000fc8000bf05270 */
[----:B------:R-:W-:Y:S02]  /*45b0*/  USEL UR7, URZ, 0x1, UP0 ;  /* 0x000000013f077887 */ /* 0x000fe40008000000 */
[----:B------:R-:W-:Y:S02]  /*45c0*/  USEL UR4, UR4, URZ, UP0 ;  /* 0x0000003f04047287 */ /* 0x000fe40008000000 */
[----:B------:R-:W-:Y:S01]  /*45d0*/  ULOP3.LUT UR7, UR38, UR7, URZ, 0x3c, !UPT ;  /* 0x0000000726077292 */ /* 0x000fe2000f8e3c3f */
[----:B------:R-:W-:Y:S11]  /*45e0*/  @!P0 BRA `(.L_x_1375) ;  /* 0x0000000000048947 */ /* 0x000ff60003800000 */
[----:B------:R-:W-:Y:S01]  /*45f0*/  BPT.TRAP 0x1 ;  /* 0x000000040000795c */ /* 0x000fe20000300000 */
.L_x_1375:
[----:B------:R-:W-:Y:S01]  /*4600*/  ULEA UR6, UR4, UR37, 0x3 ;  /* 0x0000002504067291 */ /* 0x000fe2000f8e183f */
[----:B------:R-:W-:-:S05]  /*4610*/  IMAD.U32 R9, RZ, RZ, UR7 ;  /* 0x00000007ff097e24 */ /* 0x000fca000f8e00ff */
[----:B------:R-:W-:-:S04]  /*4620*/  SHF.L.U32 R9, R9, 0x1f, RZ ;  /* 0x0000001f09097819 */ /* 0x000fc800000006ff */
[----:B------:R0:W1:Y:S01]  /*4630*/  SYNCS.PHASECHK.TRANS64.TRYWAIT P1, [UR6+0x2a830], R9 ;  /* 0x02a83009ff0075a7 */ /* 0x0000620008020146 */
[----:B------:R-:W-:Y:S05]  /*4640*/  @!P0 BRA `(.L_x_1376) ;  /* 0x0000000000048947 */ /* 0x000fea0003800000 */
[----:B------:R-:W-:Y:S01]  /*4650*/  BPT.TRAP 0x1 ;  /* 0x000000040000795c */ /* 0x000fe20000300000 */
.L_x_1376:
[----:B-1----:R-:W-:Y:S05]  /*4660*/  @P1 BRA `(.L_x_1377) ;  /* 0x0000000000081947 */ /* 0x002fea0003800000 */
[----:B------:R-:W1:Y:S02]  /*4670*/  SYNCS.PHASECHK.TRANS64.TRYWAIT P1, [UR6+0x2a830], R9 ;  /* 0x02a83009ff0075a7 */ /* 0x000e640008020146 */
[----:B-1----:R-:W-:Y:S05]  /*4680*/  @!P1 BRA `(.L_x_1378) ;  /* 0x0000010c00b49947 */ /* 0x002fea0003800000 */
.L_x_1377:
        /* <DEDUP_REMOVED lines=131> */
.L_x_1379:
[----:B------:R-:W-:Y:S01]  /*4ec0*/  ULEA UR11, UR36, UR37, 0x3 ;  /* 0x00000025240b7291 */ /* 0x000fe2000f8e183f */
[----:B------:R-:W-:-:S05]  /*4ed0*/  IMAD.U32 R0, RZ, RZ, UR38 ;  /* 0x00000026ff007e24 */ /* 0x000fca000f8e00ff */
[----:B------:R-:W-:-:S04]  /*4ee0*/  SHF.L.U32 R0, R0, 0x1f, RZ ;  /* 0x0000001f00007819 */ /* 0x000fc800000006ff */
[----:B------:R2:W3:Y:S01]  /*4ef0*/  SYNCS.PHASECHK.TRANS64.TRYWAIT P1, [UR11+0x2a850], R0 ;  /* 0x02a85000ff0075a7 */ /* 0x0004e2000802014b */
[----:B------:R-:W-:Y:S05]  /*4f00*/  @!P0 BRA `(.L_x_1380) ;  /* 0x0000000000048947 */ /* 0x000fea0003800000 */
[----:B------:R-:W-:Y:S01]  /*4f10*/  BPT.TRAP 0x1 ;  /* 0x000000040000795c */ /* 0x000fe20000300000 */
.L_x_1380:
[----:B---3--:R-:W-:Y:S05]  /*4f20*/  @P1 BRA `(.L_x_1381) ;  /* 0x0000000000081947 */ /* 0x008fea0003800000 */
[----:B------:R-:W3:Y:S02]  /*4f30*/  SYNCS.PHASECHK.TRANS64.TRYWAIT P1, [UR11+0x2a850], R0 ;  /* 0x02a85000ff0075a7 */ /* 0x000ee4000802014b */
[----:B---3--:R-:W-:Y:S05]  /*4f40*/  @!P1 BRA `(.L_x_1382) ;  /* 0x00000104009c9947 */ /* 0x008fea0003800000 */
.L_x_1381:
[----:B------:R-:W-:Y:S01]  /*4f50*/  UIADD3 UR5, UR37, 0x400, URZ ;  /* 0x0000040025057890 */ /* 0x000fe2000fffe03f */
[----:B------:R-:W-:Y:S01]  /*4f60*/  WARPGROUP.ARRIVE ;  /* 0x00000000000079c5 */ /* 0x000fe20000000000 */
[----:B------:R-:W-:Y:S01]  /*4f70*/  UMOV UR15, 0x40000040 ;  /* 0x40000040000f7882 */ /* 0x000fe20000000000 */
[----:B------:R-:W-:Y:S01]  /*4f80*/  ISETP.NE.AND P3, PT, R21, 0x1, PT ;  /* 0x000000011500780c */ /* 0x000fe20003f65270 */
[----:B------:R-:W-:-:S03]  /*4f90*/  USHF.R.U32.HI UR5, URZ, 0x4, UR5 ;  /* 0x000000043f057899 */ /* 0x000fc60008011605 */
[----:B------:R-:W3:Y:S01]  /*4fa0*/  S2R R175, SR_TID.X ;  /* 0x0000000000af7919 */ /* 0x000ee20000002100 */
[----:B01----:R-:W-:Y:S01]  /*4fb0*/  IMAD.IADD R9, R22, 0x1, R18 ;  /* 0x0000000116097824 */ /* 0x003fe200078e0212 */
[----:B------:R-:W-:Y:S01]  /*4fc0*/  ISETP.NE.AND P1, PT, R15, RZ, PT ;  /* 0x000000ff0f00720c */ /* 0x000fe20003f25270 */
[----:B------:R-:W-:Y:S01]  /*4fd0*/  ULOP3.LUT UR5, UR5, 0x3fff, URZ, 0xc0, !UPT ;  /* 0x00003fff05057892 */ /* 0x000fe2000f8ec03f */
[----:B------:R-:W-:Y:S01]  /*4fe0*/  IMAD.U32 R2, RZ, RZ, UR6 ;  /* 0x00000006ff027e24 */ /* 0x000fe2000f8e00ff */
[----:B------:R-:W-:Y:S02]  /*4ff0*/  ULDC UR18, c[0x0][0x9e0] ;  /* 0x0002780000127ab9 */ /* 0x000fe40000000800 */
[----:B------:R-:W-:-:S04]  /*5000*/  ULOP3.LUT UR5, UR5, 0x3000000, URZ, 0xfc, !UPT ;  /* 0x0300000005057892 */ /* 0x000fc8000f8efc3f */
[----:B------:R-:W-:Y:S01]  /*5010*/  UIMAD UR10, UR36, 0x600, UR5 ;  /* 0x00000600240a78a4 */ /* 0x000fe2000f8e0205 */
[----:B--2---:R-:W0:Y:S01]  /*5020*/  @P3 LDC R0, c[0x0][0x44c] ;  /* 0x00011300ff003b82 */ /* 0x004e220000000800 */
[----:B------:R-:W-:-:S05]  /*5030*/  ULOP3.LUT UR5, URZ, UR59, URZ, 0x33, !UPT ;  /* 0x0000003b3f057292 */ /* 0x000fca000f8e333f */
[----:B------:R-:W-:Y:S02]  /*5040*/  UMOV UR14, UR10 ;  /* 0x0000000a000e7c82 */ /* 0x000fe40008000000 */
[----:B------:R-:W-:Y:S01]  /*5050*/  HGMMA.64x128x16.F32.BF16 R24, R156, gdesc[UR12].tnspB, R24, gsb0 ;  /* 0x41e0000c9c187df0 */ /* 0x000fe20008001818 */
[----:B------:R-:W-:Y:S01]  /*5060*/  UIADD3 UR14, UR10, 0x80, URZ ;  /* 0x000000800a0e7890 */ /* 0x000fe2000fffe03f */
[----:B------:R-:W1:Y:S01]  /*5070*/  @P3 LDC R13, c[0x0][0x450] ;  /* 0x00011400ff0d3b82 */ /* 0x000e620000000800 */
[----:B------:R-:W-:Y:S01]  /*5080*/  UMOV UR15, 0x40000040 ;  /* 0x40000040000f7882 */ /* 0x000fe20000000000 */
[----:B---3--:R-:W-:Y:S01]  /*5090*/  LOP3.LUT P2, RZ, R175, 0x7f, RZ, 0xc0, !PT ;  /* 0x0000007fafff7812 */ /* 0x008fe2000784c0ff */
[----:B0-----:R-:W-:-:S05]  /*50a0*/  @P3 IMAD.HI.U32 R0, R9, R0, RZ ;  /* 0x0000000009003227 */ /* 0x001fca00078e00ff */
[----:B-1----:R-:W-:-:S07]  /*50b0*/  @P3 SHF.R.U32.HI R9, RZ, R13, R0 ;  /* 0x0000000dff093219 */ /* 0x002fce0000011600 */
        /* <DEDUP_REMOVED lines=29> */
[----:B------:R-:W-:Y:S01]  /*5290*/  VIADD R144, R2, 0xffffffff ;  /* 0xffffffff02907836 */ /* 0x000fe20000000000 */
[----:B------:R-:W-:Y:S02]  /*52a0*/  WARPGROUP.DEPBAR.LE gsb0, 0x0 ;  /* 0x00008000000079c5 */ /* 0x000fe40000010000 */
[----:B------:R-:W0:Y:S01]  /*52b0*/  SHFL.IDX PT, R139, R9, RZ, 0x1c1f ;  /* 0x001c1fff098b7589 */ /* 0x000e2200000e0000 */
[----:B------:R1:W-:Y:S02]  /*52c0*/  @!P2 SYNCS.ARRIVE.TRANS64.RED.A1T0 RZ, [R0+URZ], RZ ;  /* 0x000000ff00ffa9a7 */ /* 0x0003e4000810043f */
[----:B-1----:R-:W-:-:S05]  /*52d0*/  IADD3 R0, -R17, R2, R16 ;  /* 0x0000000211007210 */ /* 0x002fca0007ffe110 */
[C---:B------:R-:W-:Y:S02]  /*52e0*/  VIADD R141, R0.reuse, UR18 ;  /* 0x00000012008d7c36 */ /* 0x040fe40008000000 */
[----:B------:R-:W-:Y:S02]  /*52f0*/  VIADD R142, R0, UR5 ;  /* 0x00000005008e7c36 */ /* 0x000fe40008000000 */
[--C-:B0-----:R-:W-:Y:S02]  /*5300*/  IMAD.IADD R13, R141, 0x1, R139.reuse ;  /* 0x000000018d0d7824 */ /* 0x101fe400078e028b */
[----:B------:R-:W-:Y:S01]  /*5310*/  IMAD.IADD R137, R142, 0x1, R139 ;  /* 0x000000018e897824 */ /* 0x000fe200078e028b */
[----:B------:R-:W-:Y:S06]  /*5320*/  @!P1 BRA `(.L_x_1383) ;  /* 0x0000000000549947 */ /* 0x000fec0003800000 */
[----:B------:R-:W-:Y:S01]  /*5330*/  IADD3 R139, -R17, R16, R139 ;  /* 0x00000010118b7210 */ /* 0x000fe20007ffe18b */
        /* <DEDUP_REMOVED lines=11> */
.L_x_1385:
[----:B------:R-:W-:-:S05]  /*53f0*/  IMAD.U32 R2, RZ, RZ, UR58 ;  /* 0x0000003aff027e24 */ /* 0x000fca000f8e00ff */
[----:B------:R-:W-:-:S13]  /*5400*/  ISETP.NE.AND P1, PT, R2, 0x1, PT ;  /* 0x000000010200780c */ /* 0x000fda0003f25270 */
[----:B------:R-:W0:Y:S02]  /*5410*/  @P1 LDC.64 R146, c[0x0][0x9e8] ;  /* 0x00027a00ff921b82 */ /* 0x000e240000000a00 */
[----:B0-----:R-:W-:-:S05]  /*5420*/  @P1 IMAD.HI.U32 R0, R139, R146, RZ ;  /* 0x000000928b001227 */ /* 0x001fca00078e00ff */
[----:B------:R-:W-:-:S07]  /*5430*/  @P1 SHF.R.U32.HI R139, RZ, R147, R0 ;  /* 0x00000093ff8b1219 */ /* 0x000fce0000011600 */
.L_x_1386:
[----:B------:R-:W-:Y:S05]  /*5440*/  BSYNC B0 ;  /* 0x0000000000007941 */ /* 0x000fea0003800000 */
.L_x_1384:
[----:B------:R-:W-:-:S05]  /*5450*/  IMAD R0, R139, R2, R144 ;  /* 0x000000028b007224 */ /* 0x000fca00078e0290 */
[----:B------:R-:W-:Y:S02]  /*5460*/  VIADDMNMX R13, R0, R2, R13, PT ;  /* 0x00000002000d7246 */ /* 0x000fe4000380010d */
[----:B------:R-:W-:-:S07]  /*5470*/  VIMNMX R137, R137, R0, !PT ;  /* 0x0000000089897248 */ /* 0x000fce0007fe0100 */
.L_x_1383:
        /* <DEDUP_REMOVED lines=132> */
.L_x_1389:
[----:B------:R-:W-:-:S05]  /*5cc0*/  IMAD.U32 R93, RZ, RZ, UR58 ;  /* 0x0000003aff5d7e24 */ /* 0x000fca000f8e00ff */
[----:B------:R-:W-:-:S13]  /*5cd0*/  ISETP.NE.AND P6, PT, R93, 0x1, PT ;  /* 0x000000015d00780c */ /* 0x000fda0003fc5270 */
[----:B------:R-:W0:Y:S02]  /*5ce0*/  @P6 LDC.64 R140, c[0x0][0x9e8] ;  /* 0x00027a00ff8c6b82 */ /* 0x000e240000000a00 */
[----:B0-----:R-:W-:-:S05]  /*5cf0*/  @P6 IMAD.HI.U32 R140, R9, R140, RZ ;  /* 0x0000008c098c6227 */ /* 0x001fca00078e00ff */
[----:B------:R-:W-:-:S07]  /*5d00*/  @P6 SHF.R.U32.HI R9, RZ, R141, R140 ;  /* 0x0000008dff096219 */ /* 0x000fce000001168c */
.L_x_1390:
[----:B------:R-:W-:Y:S05]  /*5d10*/  BSYNC B0 ;  /* 0x0000000000007941 */ /* 0x000fea0003800000 */
.L_x_1388:
[----:B------:R-:W-:-:S05]  /*5d20*/  IMAD R140, R9, R93, R144 ;  /* 0x0000005d098c7224 */ /* 0x000fca00078e0290 */
[----:B------:R-:W-:Y:S02]  /*5d30*/  VIADDMNMX R13, R140, R93, R13, PT ;  /* 0x0000005d8c0d7246 */ /* 0x000fe4000380010d */
[----:B------:R-:W-:-:S07]  /*5d40*/  VIMNMX R89, R89, R140, !PT ;  /* 0x0000008c59597248 */ /* 0x000fce0007fe0100 */
.L_x_1387:
        /* <DEDUP_REMOVED lines=68> */
[----:B------:R-:W-:Y:S02]  /*6190*/  ISETP.GT.AND P1, PT, R89, 0x30, !P1 ;  /* 0x000000305900780c */ /* 0x000fe40004f24270 */
[----:B------:R-:W-:Y:S02]  /*61a0*/  FMNMX.FTZ R91, R88, R9, !PT ;  /* 0x00000009585b7209 */ /* 0x000fe40007810000 */
[----:B------:R-:W-:Y:S01]  /*61b0*/  ISETP.LT.OR P1, PT, R13, 0x31, P1 ;  /* 0x000000310d00780c */ /* 0x000fe20000f21670 */
[----:B------:R-:W0:Y:S01]  /*61c0*/  LDC R9, c[0x0][0x988] ;  /* 0x00026200ff097b82 */ /* 0x000e220000000800 */
[----:B------:R-:W-:Y:S01]  /*61d0*/  ISETP.NE.AND P2, PT, R121, RZ, PT ;  /* 0x000000ff7900720c */ /* 0x000fe20003f45270 */
[----:B------:R-:W1:Y:S01]  /*61e0*/  SHFL.BFLY PT, R178, R91, 0x2, 0x1f ;  /* 0x0c401f005bb27f89 */ /* 0x000e6200000e0000 */
[----:B------:R-:W-:Y:S02]  /*61f0*/  FSEL R114, R114, -INF , !P1 ;  /* 0xff80000072727808 */ /* 0x000fe40004800000 */
[----:B------:R-:W-:-:S02]  /*6200*/  ISETP.NE.AND P1, PT, R153, RZ, PT ;  /* 0x000000ff9900720c */ /* 0x000fc40003f25270 */
[----:B------:R-:W-:Y:S02]  /*6210*/  ISETP.NE.AND P6, PT, R156, RZ, PT ;  /* 0x000000ff9c00720c */ /* 0x000fe40003fc5270 */
[C---:B------:R-:W-:Y:S02]  /*6220*/  ISETP.GT.AND P1, PT, R89.reuse, 0x31, !P1 ;  /* 0x000000315900780c */ /* 0x040fe40004f24270 */
[----:B------:R-:W-:Y:S02]  /*6230*/  ISETP.GT.AND P3, PT, R89, 0x50, !P3 ;  /* 0x000000505900780c */ /* 0x000fe40005f64270 */
[C---:B------:R-:W-:Y:S02]  /*6240*/  ISETP.LT.OR P1, PT, R13.reuse, 0x32, P1 ;  /* 0x000000320d00780c */ /* 0x040fe40000f21670 */
[----:B------:R-:W-:Y:S02]  /*6250*/  ISETP.LT.OR P3, PT, R13, 0x51, P3 ;  /* 0x000000510d00780c */ /* 0x000fe40001f61670 */
[----:B------:R-:W-:-:S02]  /*6260*/  FSEL R110, R115, -INF , !P1 ;  /* 0xff800000736e7808 */ /* 0x000fc40004800000 */
[----:B------:R-:W-:Y:S02]  /*6270*/  ISETP.NE.AND P1, PT, R113, RZ, PT ;  /* 0x000000ff7100720c */ /* 0x000fe40003f25270 */
[C---:B------:R-:W-:Y:S02]  /*6280*/  ISETP.GT.AND P4, PT, R89.reuse, 0x51, !P4 ;  /* 0x000000515900780c */ /* 0x040fe40006784270 */
[----:B------:R-:W-:Y:S02]  /*6290*/  ISETP.GT.AND P1, PT, R89, 0x38, !P1 ;  /* 0x000000385900780c */ /* 0x000fe40004f24270 */
[----:B------:R-:W-:Y:S02]  /*62a0*/  FSEL R130, R130, -INF , !P3 ;  /* 0xff80000082827808 */ /* 0x000fe40005800000 */
[----:B------:R-:W-:Y:S02]  /*62b0*/  ISETP.LT.OR P1, PT, R13, 0x39, P1 ;  /* 0x000000390d00780c */ /* 0x000fe40000f21670 */
[----:B-1----:R-:W-:-:S02]  /*62c0*/  FMNMX.FTZ R93, R91, R178, !PT ;  /* 0x000000b25b5d7209 */ /* 0x002fc40007810000 */
[----:B------:R-:W-:Y:S02]  /*62d0*/  FSEL R118, R118, -INF , !P1 ;  /* 0xff80000076767808 */ /* 0x000fe40004800000 */
[----:B------:R-:W-:Y:S01]  /*62e0*/  ISETP.NE.AND P1, PT, R154, RZ, PT ;  /* 0x000000ff9a00720c */ /* 0x000fe20003f25270 */
[----:B------:R-:W1:Y:S01]  /*62f0*/  SHFL.BFLY PT, R178, R93, 0x1, 0x1f ;  /* 0x0c201f005db27f89 */ /* 0x000e6200000e0000 */
[----:B------:R-:W-:Y:S02]  /*6300*/  ISETP.LT.OR P4, PT, R13, 0x52, P4 ;  /* 0x000000520d00780c */ /* 0x000fe40002781670 */
[C---:B------:R-:W-:Y:S02]  /*6310*/  ISETP.GT.AND P1, PT, R89.reuse, 0x39, !P1 ;  /* 0x000000395900780c */ /* 0x040fe40004f24270 */
[----:B------:R-:W-:Y:S02]  /*6320*/  ISETP.GT.AND P5, PT, R89, 0x58, !P5 ;  /* 0x000000585900780c */ /* 0x000fe40006fa4270 */
[----:B------:R-:W-:-:S02]  /*6330*/  ISETP.LT.OR P1, PT, R13, 0x3a, P1 ;  /* 0x0000003a0d00780c */ /* 0x000fc40000f21670 */
[----:B------:R-:W-:Y:S02]  /*6340*/  FSEL R182, R131, -INF , !P4 ;  /* 0xff80000083b67808 */ /* 0x000fe40006000000 */
[----:B------:R-:W-:Y:S02]  /*6350*/  FSEL R154, R119, -INF , !P1 ;  /* 0xff800000779a7808 */ /* 0x000fe40004800000 */
[----:B------:R-:W-:Y:S02]  /*6360*/  ISETP.NE.AND P1, PT, R117, RZ, PT ;  /* 0x000000ff7500720c */ /* 0x000fe40003f25270 */
[----:B------:R-:W-:Y:S02]  /*6370*/  ISETP.LT.OR P5, PT, R13, 0x59, P5 ;  /* 0x000000590d00780c */ /* 0x000fe40002fa1670 */
[----:B------:R-:W-:Y:S02]  /*6380*/  ISETP.GT.AND P1, PT, R89, 0x40, !P1 ;  /* 0x000000405900780c */ /* 0x000fe40004f24270 */
[----:B------:R-:W-:-:S02]  /*6390*/  FSEL R134, R134, -INF , !P5 ;  /* 0xff80000086867808 */ /* 0x000fc40006800000 */
[----:B------:R-:W-:Y:S02]  /*63a0*/  ISETP.LT.OR P1, PT, R13, 0x41, P1 ;  /* 0x000000410d00780c */ /* 0x000fe40000f21670 */
[----:B-1----:R-:W-:Y:S02]  /*63b0*/  FMNMX.FTZ R178, R93, R178, !PT ;  /* 0x000000b25db27209 */ /* 0x002fe40007810000 */
        /* <DEDUP_REMOVED lines=67> */
[----:B------:R-:W1:Y:S01]  /*67f0*/  MUFU.EX2 R180, R180 ;  /* 0x000000b400b47308 */ /* 0x000e620000000800 */
[----:B0-----:R-:W-:Y:S02]  /*6800*/  FFMA.FTZ R136, R128, R9, -R113 ;  /* 0x0000000980887223 */ /* 0x001fe40000010871 */
[----:B------:R-:W-:-:S04]  /*6810*/  FMNMX.FTZ R101, R126, R101, !PT ;  /* 0x000000657e657209 */ /* 0x000fc80007810000 */
[----:B------:R-:W-:Y:S01]  /*6820*/  FMNMX.FTZ R101, R176, R101, !PT ;  /* 0x00000065b0657209 */ /* 0x000fe20007810000 */
[----:B------:R0:W-:Y:S03]  /*6830*/  MUFU.EX2 R99, R104 ;  /* 0x0000006800637308 */ /* 0x0001e60000000800 */
[----:B------:R-:W-:-:S04]  /*6840*/  FMNMX.FTZ R101, R130, R101, !PT ;  /* 0x0000006582657209 */ /* 0x000fc80007810000 */
[----:B------:R-:W-:Y:S01]  /*6850*/  FMNMX.FTZ R101, R182, R101, !PT ;  /* 0x00000065b6657209 */ /* 0x000fe20007810000 */
[----:B------:R1:W-:Y:S01]  /*6860*/  MUFU.EX2 R95, R158 ;  /* 0x0000009e005f7308 */ /* 0x0003e20000000800 */
[----:B0-----:R-:W-:Y:S02]  /*6870*/  FSEL R104, R135, -INF , !P2 ;  /* 0xff80000087687808 */ /* 0x001fe40005000000 */
[----:B------:R-:W-:-:S04]  /*6880*/  FMNMX.FTZ R101, R134, R101, !PT ;  /* 0x0000006586657209 */ /* 0x000fc80007810000 */
[----:B------:R-:W-:Y:S01]  /*6890*/  FMNMX.FTZ R105, R104, R101, !PT ;  /* 0x0000006568697209 */ /* 0x000fe20007810000 */
[--C-:B------:R-:W-:Y:S01]  /*68a0*/  FFMA.FTZ R101, R116, R9, -R113.reuse ;  /* 0x0000000974657223 */ /* 0x100fe20000010871 */
[----:B------:R-:W-:Y:S01]  /*68b0*/  MUFU.EX2 R138, R138 ;  /* 0x0000008a008a7308 */ /* 0x000fe20000000800 */
[----:B-1----:R-:W-:Y:S02]  /*68c0*/  F2FP.BF16.F32.PACK_AB R158, R180, R93 ;  /* 0x0000005db49e723e */ /* 0x002fe400000010ff */
        /* <DEDUP_REMOVED lines=162> */
.L_x_1374:
        /* <DEDUP_REMOVED lines=22> */
.L_x_1393:
[----:B------:R-:W-:-:S13]  /*7450*/  ISETP.NE.AND P1, PT, R11, 0x1, PT ;  /* 0x000000010b00780c */ /* 0x000fda0003f25270 */
[----:B------:R-:W0:Y:S02]  /*7460*/  @P1 LDC.64 R20, c[0x0][0x9e8] ;  /* 0x00027a00ff141b82 */ /* 0x000e240000000a00 */
[----:B0-----:R-:W-:-:S05]  /*7470*/  @P1 IMAD.HI.U32 R20, R12, R20, RZ ;  /* 0x000000140c141227 */ /* 0x001fca00078e00ff */
[----:B------:R-:W-:-:S07]  /*7480*/  @P1 SHF.R.U32.HI R12, RZ, R21, R20 ;  /* 0x00000015ff0c1219 */ /* 0x000fce0000011614 */
.L_x_1394:
[----:B------:R-:W-:-:S05]  /*7490*/  IMAD R12, R12, R11, RZ ;  /* 0x0000000b0c0c7224 */ /* 0x000fca00078e02ff */
[----:B------:R-:W-:-:S07]  /*74a0*/  VIMNMX R13, R13, R12, !PT ;  /* 0x0000000c0d0d7248 */ /* 0x000fce0007fe0100 */
.L_x_1392:
        /* <DEDUP_REMOVED lines=11> */
.L_x_1404:
        /* <DEDUP_REMOVED lines=8> */
.L_x_1396:
[----:B------:R-:W-:Y:S01]  /*75e0*/  ULEA UR5, UR36, UR37, 0x3 ;  /* 0x0000002524057291 */ /* 0x000fe2000f8e183f */
[----:B------:R-:W-:-:S05]  /*75f0*/  IMAD.U32 R3, RZ, RZ, UR38 ;  /* 0x00000026ff037e24 */ /* 0x000fca000f8e00ff */
[----:B------:R-:W-:-:S04]  /*7600*/  SHF.L.U32 R3, R3, 0x1f, RZ ;  /* 0x0000001f03037819 */ /* 0x000fc800000006ff */
[----:B------:R0:W1:Y:S01]  /*7610*/  SYNCS.PHASECHK.TRANS64.TRYWAIT P1, [UR5+0x2a830], R3 ;  /* 0x02a83003ff0075a7 */ /* 0x0000620008020145 */
[----:B------:R-:W-:Y:S05]  /*7620*/  @!P0 BRA `(.L_x_1397) ;  /* 0x0000000000048947 */ /* 0x000fea0003800000 */
[----:B------:R-:W-:Y:S01]  /*7630*/  BPT.TRAP 0x1 ;  /* 0x000000040000795c */ /* 0x000fe20000300000 */
.L_x_1397:
[----:B-1----:R-:W-:Y:S05]  /*7640*/  @P1 BRA `(.L_x_1398) ;  /* 0x0000000000081947 */ /* 0x002fea0003800000 */
[----:B------:R-:W1:Y:S02]  /*7650*/  SYNCS.PHASECHK.TRANS64.TRYWAIT P1, [UR5+0x2a830], R3 ;  /* 0x02a83003ff0075a7 */ /* 0x000e640008020145 */
[----:B-1----:R-:W-:Y:S05]  /*7660*/  @!P1 BRA `(.L_x_1399) ;  /* 0x000000dc00ec9947 */ /* 0x002fea0003800000 */
.L_x_1398:
        /* <DEDUP_REMOVED lines=131> */
.L_x_1400:
[----:B------:R-:W-:Y:S01]  /*7ea0*/  ULEA UR10, UR4, UR37, 0x3 ;  /* 0x00000025040a7291 */ /* 0x000fe2000f8e183f */
[----:B------:R-:W-:-:S05]  /*7eb0*/  IMAD.U32 R0, RZ, RZ, UR6 ;  /* 0x00000006ff007e24 */ /* 0x000fca000f8e00ff */
[----:B------:R-:W-:-:S04]  /*7ec0*/  SHF.L.U32 R0, R0, 0x1f, RZ ;  /* 0x0000001f00007819 */ /* 0x000fc800000006ff */
[----:B------:R2:W3:Y:S01]  /*7ed0*/  SYNCS.PHASECHK.TRANS64.TRYWAIT P1, [UR10+0x2a850], R0 ;  /* 0x02a85000ff0075a7 */ /* 0x0004e2000802014a */
[----:B------:R-:W-:Y:S05]  /*7ee0*/  @!P0 BRA `(.L_x_1401) ;  /* 0x0000000000048947 */ /* 0x000fea0003800000 */
[----:B------:R-:W-:Y:S01]  /*7ef0*/  BPT.TRAP 0x1 ;  /* 0x000000040000795c */ /* 0x000fe20000300000 */
.L_x_1401:
[----:B---3--:R-:W-:Y:S05]  /*7f00*/  @P1 BRA `(.L_x_1402) ;  /* 0x0000000000081947 */ /* 0x008fea0003800000 */
[----:B------:R-:W3:Y:S02]  /*7f10*/  SYNCS.PHASECHK.TRANS64.TRYWAIT P1, [UR10+0x2a850], R0 ;  /* 0x02a85000ff0075a7 */ /* 0x000ee4000802014a */
[----:B---3--:R-:W-:Y:S05]  /*7f20*/  @!P1 BRA `(.L_x_1403) ;  /* 0x000000d400d49947 */ /* 0x008fea0003800000 */
.L_x_1402:
        /* <DEDUP_REMOVED lines=51> */
[-CC-:B------:R-:W-:Y:S01]  /*8260*/  FFMA.FTZ R156, R89, R9.reuse, -R176.reuse ;  /* 0x00000009599c7223 */ /* 0x180fe200000108b0 */
[----:B------:R0:W-:Y:S01]  /*8270*/  MUFU.EX2 R0, R12 ;  /* 0x0000000c00007308 */ /* 0x0001e20000000800 */
[-CC-:B------:R-:W-:Y:S01]  /*8280*/  FFMA.FTZ R158, R92, R9.reuse, -R176.reuse ;  /* 0x000000095c9e7223 */ /* 0x180fe200000108b0 */
[-CC-:B------:R-:W-:Y:S01]  /*8290*/  FFMA.FTZ R20, R124, R9.reuse, -R176.reuse ;  /* 0x000000097c147223 */ /* 0x180fe200000108b0 */
[-CC-:B------:R-:W-:Y:S01]  /*82a0*/  FFMA.FTZ R88, R128, R9.reuse, -R176.reuse ;  /* 0x0000000980587223 */ /* 0x180fe200000108b0 */
[----:B------:R-:W-:Y:S01]  /*82b0*/  HGMMA.64x128x16.F32.BF16 R24, R152, gdesc[UR12].tnspB, R24, gsb0 ;  /* 0x41e0000c98187df0 */ /* 0x000fe20008001818 */
[----:B------:R-:W-:Y:S01]  /*82c0*/  UMOV UR14, UR6 ;  /* 0x00000006000e7c82 */ /* 0x000fe20008000000 */
[----:B------:R-:W-:Y:S01]  /*82d0*/  UMOV UR15, 0x40000040 ;  /* 0x40000040000f7882 */ /* 0x000fe20000000000 */
[----:B------:R-:W-:Y:S01]  /*82e0*/  UIADD3 UR6, UR4, 0x180, URZ ;  /* 0x0000018004067890 */ /* 0x000fe2000fffe03f */
[----:B------:R-:W1:Y:S01]  /*82f0*/  MUFU.EX2 R21, R21 ;  /* 0x0000001500157308 */ /* 0x000e620000000800 */
[-CC-:B0-----:R-:W-:Y:S01]  /*8300*/  FFMA.FTZ R12, R120, R9.reuse, -R176.reuse ;  /* 0x00000009780c7223 */ /* 0x181fe200000108b0 */
[-CC-:B------:R-:W-:Y:S01]  /*8310*/  FFMA.FTZ R92, R132, R9.reuse, -R176.reuse ;  /* 0x00000009845c7223 */ /* 0x180fe200000108b0 */
[----:B------:R-:W-:-:S05]  /*8320*/  FFMA.FTZ R133, R133, R9, -R176 ;  /* 0x0000000985857223 */ /* 0x000fca00000108b0 */
[----:B------:R-:W0:Y:S08]  /*8330*/  MUFU.EX2 R156, R156 ;  /* 0x0000009c009c7308 */ /* 0x000e300000000800 */
[----:B------:R-:W-:Y:S01]  /*8340*/  MUFU.EX2 R158, R158 ;  /* 0x0000009e009e7308 */ /* 0x000fe20000000800 */
[----:B-1----:R-:W-:-:S07]  /*8350*/  FFMA.FTZ R7, R0, R7, R21 ;  /* 0x0000000700077223 */ /* 0x002fce0000010015 */
[----:B------:R-:W-:Y:S01]  /*8360*/  MUFU.EX2 R12, R12 ;  /* 0x0000000c000c7308 */ /* 0x000fe20000000800 */
[C---:B0-----:R-:W-:Y:S01]  /*8370*/  FADD.FTZ R7, R156.reuse, R7 ;  /* 0x000000079c077221 */ /* 0x041fe20000010000 */
[----:B------:R-:W-:-:S06]  /*8380*/  F2FP.BF16.F32.PACK_AB R156, R156, R21 ;  /* 0x000000159c9c723e */ /* 0x000fcc00000010ff */
        /* <DEDUP_REMOVED lines=11> */
[----:B------:R-:W-:Y:S01]  /*8440*/  MUFU.EX2 R152, R152 ;  /* 0x0000009800987308 */ /* 0x000fe20000000800 */
[----:B------:R-:W-:-:S07]  /*8450*/  UIADD3 UR4, UR4, 0x280, URZ ;  /* 0x0000028004047890 */ /* 0x000fce000fffe03f */
[----:B------:R-:W-:Y:S01]  /*8460*/  MUFU.EX2 R154, R154 ;  /* 0x0000009a009a7308 */ /* 0x000fe20000000800 */
[----:B------:R-:W-:Y:S02]  /*8470*/  WARPGROUP.DEPBAR.LE gsb0, 0x0 ;  /* 0x00008000000079c5 */ /* 0x000fe40000010000 */
[----:B------:R-:W-:Y:S01]  /*8480*/  WARPGROUP.ARRIVE ;  /* 0x00000000000079c5 */ /* 0x000fe20000000000 */
[----:B------:R-:W-:Y:S01]  /*8490*/  FMNMX.FTZ R149, R91, R2, !PT ;  /* 0x000000025b957209 */ /* 0x000fe20007810000 */
[-CC-:B------:R-:W-:Y:S01]  /*84a0*/  FFMA.FTZ R148, R104, R9.reuse, -R176.reuse ;  /* 0x0000000968947223 */ /* 0x180fe200000108b0 */
[----:B------:R-:W-:Y:S02]  /*84b0*/  FFMA.FTZ R150, R108, R9, -R176 ;  /* 0x000000096c967223 */ /* 0x000fe400000108b0 */
[----:B------:R-:W-:Y:S01]  /*84c0*/  FMNMX.FTZ R2, R94, R149, !PT ;  /* 0x000000955e027209 */ /* 0x000fe20007810000 */
[----:B------:R-:W-:Y:S01]  /*84d0*/  HGMMA.64x128x16.F32.BF16 R24, R144, gdesc[UR12].tnspB, R24, gsb0 ;  /* 0x41e0000c90187df0 */ /* 0x000fe20008001818 */
[----:B------:R-:W-:Y:S01]  /*84e0*/  UMOV UR14, UR6 ;  /* 0x00000006000e7c82 */ /* 0x000fe20008000000 */
[----:B------:R-:W-:Y:S01]  /*84f0*/  UMOV UR15, 0x40000040 ;  /* 0x40000040000f7882 */ /* 0x000fe20000000000 */
[----:B------:R-:W-:Y:S01]  /*8500*/  FMNMX.FTZ R89, R95, R2, !PT ;  /* 0x000000025f597209 */ /* 0x000fe20007810000 */
[----:B------:R-:W-:Y:S01]  /*8510*/  UMOV UR6, UR4 ;  /* 0x0000000400067c82 */ /* 0x000fe20008000000 */
[----:B------:R-:W-:Y:S01]  /*8520*/  MUFU.EX2 R148, R148 ;  /* 0x0000009400947308 */ /* 0x000fe20000000800 */
[----:B------:R-:W-:Y:S01]  /*8530*/  UMOV UR4, UR36 ;  /* 0x0000002400047c82 */ /* 0x000fe20008000000 */
[----:B------:R-:W-:-:S04]  /*8540*/  FMNMX.FTZ R2, R98, R89, !PT ;  /* 0x0000005962027209 */ /* 0x000fc80007810000 */
[----:B------:R-:W-:Y:S02]  /*8550*/  FMNMX.FTZ R89, R99, R2, !PT ;  /* 0x0000000263597209 */ /* 0x000fe40007810000 */
[----:B------:R-:W-:Y:S02]  /*8560*/  MUFU.EX2 R150, R150 ;  /* 0x0000009600967308 */ /* 0x000fe40000000800 */
[----:B------:R-:W-:Y:S01]  /*8570*/  FMNMX.FTZ R2, R102, R89, !PT ;  /* 0x0000005966027209 */ /* 0x000fe20007810000 */
[----:B------:R-:W-:-:S03]  /*8580*/  FFMA.FTZ R89, R93, R9, -R176 ;  /* 0x000000095d597223 */ /* 0x000fc600000108b0 */
[----:B------:R-:W-:-:S03]  /*8590*/  FMNMX.FTZ R93, R103, R2, !PT ;  /* 0x00000002675d7209 */ /* 0x000fc60007810000 */
[----:B------:R-:W-:Y:S01]  /*85a0*/  MUFU.EX2 R89, R89 ;  /* 0x0000005900597308 */ /* 0x000fe20000000800 */
[----:B------:R-:W-:-:S04]  /*85b0*/  FMNMX.FTZ R2, R106, R93, !PT ;  /* 0x0000005d6a027209 */ /* 0x000fc80007810000 */
[----:B------:R-:W-:-:S04]  /*85c0*/  FMNMX.FTZ R93, R107, R2, !PT ;  /* 0x000000026b5d7209 */ /* 0x000fc80007810000 */
        /* <DEDUP_REMOVED lines=19> */
[-CC-:B------:R-:W-:Y:S01]  /*8700*/  FFMA.FTZ R105, R109, R9.reuse, -R176.reuse ;  /* 0x000000096d697223 */ /* 0x180fe200000108b0 */
[-CC-:B------:R-:W-:Y:S01]  /*8710*/  FFMA.FTZ R109, R113, R9.reuse, -R176.reuse ;  /* 0x00000009716d7223 */ /* 0x180fe200000108b0 */
[-CC-:B------:R-:W-:Y:S01]  /*8720*/  FFMA.FTZ R113, R117, R9.reuse, -R176.reuse ;  /* 0x0000000975717223 */ /* 0x180fe200000108b0 */
[----:B------:R-:W-:Y:S01]  /*8730*/  FMNMX.FTZ R2, R135, R2, !PT ;  /* 0x0000000287027209 */ /* 0x000fe20007810000 */
[-CC-:B------:R-:W-:Y:S01]  /*8740*/  FFMA.FTZ R117, R121, R9.reuse, -R176.reuse ;  /* 0x0000000979757223 */ /* 0x180fe200000108b0 */
[-CC-:B------:R-:W-:Y:S01]  /*8750*/  FFMA.FTZ R121, R125, R9.reuse, -R176.reuse ;  /* 0x000000097d797223 */ /* 0x180fe200000108b0 */
[----:B------:R-:W-:Y:S01]  /*8760*/  MUFU.EX2 R105, R105 ;  /* 0x0000006900697308 */ /* 0x000fe20000000800 */
[----:B------:R-:W-:-:S07]  /*8770*/  FFMA.FTZ R125, R129, R9, -R176 ;  /* 0x00000009817d7223 */ /* 0x000fce00000108b0 */
[----:B------:R-:W-:Y:S08]  /*8780*/  MUFU.EX2 R109, R109 ;  /* 0x0000006d006d7308 */ /* 0x000ff00000000800 */
[----:B------:R-:W-:Y:S08]  /*8790*/  MUFU.EX2 R113, R113 ;  /* 0x0000007100717308 */ /* 0x000ff00000000800 */
[----:B------:R-:W-:Y:S08]  /*87a0*/  MUFU.EX2 R117, R117 ;  /* 0x0000007500757308 */ /* 0x000ff00000000800 */
[----:B------:R-:W-:Y:S08]  /*87b0*/  MUFU.EX2 R121, R121 ;  /* 0x0000007900797308 */ /* 0x000ff00000000800 */
[----:B------:R-:W-:Y:S01]  /*87c0*/  MUFU.EX2 R125, R125 ;  /* 0x0000007d007d7308 */ /* 0x000fe20000000800 */
[----:B------:R-:W-:-:S02]  /*87d0*/  WARPGROUP.DEPBAR.LE gsb0, 0x0 ;  /* 0x00008000000079c5 */ /* 0x000fc40000010000 */
        /* <DEDUP_REMOVED lines=112> */
[C---:B------:R-:W-:Y:S01]  /*8ee0*/  ISETP.GT.AND P1, PT, R10.reuse, R13, PT ;  /* 0x0000000d0a00720c */ /* 0x040fe20003f24270 */
[----:B-1----:R-:W-:Y:S01]  /*8ef0*/  FADD.FTZ R6, R137, R6 ;  /* 0x0000000689067221 */ /* 0x002fe20000010000 */
[C---:B------:R-:W-:Y:S01]  /*8f00*/  F2FP.BF16.F32.PACK_AB R137, R131.reuse, R137 ;  /* 0x000000898389723e */ /* 0x040fe200000010ff */
        /* <DEDUP_REMOVED lines=34> */
[----:B------:R-:W-:Y:S02]  /*9130*/  IMAD.MOV.U32 R15, RZ, RZ, R8 ;  /* 0x000000ffff0f7224 */ /* 0x000fe400078e0008 */
[----:B------:R-:W-:Y:S01]  /*9140*/  IMAD.MOV.U32 R12, RZ, RZ, R3 ;  /* 0x000000ffff0c7224 */ /* 0x000fe200078e0003 */
[----:B------:R-:W-:Y:S06]  /*9150*/  @P1 BRA `(.L_x_1404) ;  /* 0xffffffe400001947 */ /* 0x000fec000383ffff */
.L_x_1395:
[----:B------:R-:W-:-:S13]  /*9160*/  ISETP.GE.AND P1, PT, R10, R23, PT ;  /* 0x000000170a00720c */ /* 0x000fda0003f26270 */
[----:B------:R-:W-:Y:S05]  /*9170*/  @!P1 BRA `(.L_x_1405) ;  /* 0x0000002c00789947 */ /* 0x000fea0003800000 */
[----:B------:R-:W-:Y:S01]  /*9180*/  IMAD.MOV.U32 R12, RZ, RZ, R8 ;  /* 0x000000ffff0c7224 */ /* 0x000fe200078e0008 */
[----:B------:R-:W-:Y:S01]  /*9190*/  UMOV UR6, UR38 ;  /* 0x0000002600067c82 */ /* 0x000fe20008000000 */
[----:B------:R-:W-:Y:S01]  /*91a0*/  IMAD.MOV.U32 R13, RZ, RZ, R3 ;  /* 0x000000ffff0d7224 */ /* 0x000fe200078e0003 */
[----:B------:R-:W-:Y:S01]  /*91b0*/  UMOV UR4, UR36 ;  /* 0x0000002400047c82 */ /* 0x000fe20008000000 */
[----:B------:R-:W-:Y:S01]  /*91c0*/  ULDC UR58, c[0x0][0x9e4] ;  /* 0x00027900003a7ab9 */ /* 0x000fe20000000800 */
[----:B------:R-:W-:-:S05]  /*91d0*/  ULDC UR59, c[0x0][0x9dc] ;  /* 0x00027700003b7ab9 */ /* 0x000fca0000000800 */
.L_x_1422:
        /* <DEDUP_REMOVED lines=8> */
.L_x_1406:
[----:B------:R-:W-:Y:S01]  /*9260*/  ULEA UR5, UR36, UR37, 0x3 ;  /* 0x0000002524057291 */ /* 0x000fe2000f8e183f */
[----:B------:R-:W-:-:S05]  /*9270*/  IMAD.U32 R3, RZ, RZ, UR38 ;  /* 0x00000026ff037e24 */ /* 0x000fca000f8e00ff */
[----:B------:R-:W-:-:S04]  /*9280*/  SHF.L.U32 R3, R3, 0x1f, RZ ;  /* 0x0000001f03037819 */ /* 0x000fc800000006ff */
[----:B------:R0:W1:Y:S01]  /*9290*/  SYNCS.PHASECHK.TRANS64.TRYWAIT P1, [UR5+0x2a830], R3 ;  /* 0x02a83003ff0075a7 */ /* 0x0000620008020145 */
[----:B------:R-:W-:Y:S05]  /*92a0*/  @!P0 BRA `(.L_x_1407) ;  /* 0x0000000000048947 */ /* 0x000fea0003800000 */
[----:B------:R-:W-:Y:S01]  /*92b0*/  BPT.TRAP 0x1 ;  /* 0x000000040000795c */ /* 0x000fe20000300000 */
.L_x_1407:
[----:B-1----:R-:W-:Y:S05]  /*92c0*/  @P1 BRA `(.L_x_1408) ;  /* 0x0000000000081947 */ /* 0x002fea0003800000 */
[----:B------:R-:W1:Y:S02]  /*92d0*/  SYNCS.PHASECHK.TRANS64.TRYWAIT P1, [UR5+0x2a830], R3 ;  /* 0x02a83003ff0075a7 */ /* 0x000e640008020145 */
[----:B-1----:R-:W-:Y:S05]  /*92e0*/  @!P1 BRA `(.L_x_1409) ;  /* 0x000000c000fc9947 */ /* 0x002fea0003800000 */
.L_x_1408:
        /* <DEDUP_REMOVED lines=131> */
.L_x_1410:
[----:B------:R-:W-:Y:S01]  /*9b20*/  ULEA UR10, UR4, UR37, 0x3 ;  /* 0x00000025040a7291 */ /* 0x000fe2000f8e183f */
[----:B------:R-:W-:-:S05]  /*9b30*/  IMAD.U32 R0, RZ, RZ, UR6 ;  /* 0x00000006ff007e24 */ /* 0x000fca000f8e00ff */
[----:B------:R-:W-:-:S04]  /*9b40*/  SHF.L.U32 R0, R0, 0x1f, RZ ;  /* 0x0000001f00007819 */ /* 0x000fc800000006ff */
[----:B------:R2:W3:Y:S01]  /*9b50*/  SYNCS.PHASECHK.TRANS64.TRYWAIT P1, [UR10+0x2a850], R0 ;  /* 0x02a85000ff0075a7 */ /* 0x0004e2000802014a */
[----:B------:R-:W-:Y:S05]  /*9b60*/  @!P0 BRA `(.L_x_1411) ;  /* 0x0000000000048947 */ /* 0x000fea0003800000 */
[----:B------:R-:W-:Y:S01]  /*9b70*/  BPT.TRAP 0x1 ;  /* 0x000000040000795c */ /* 0x000fe20000300000 */
.L_x_1411:
[----:B---3--:R-:W-:Y:S05]  /*9b80*/  @P1 BRA `(.L_x_1412) ;  /* 0x0000000000081947 */ /* 0x008fea0003800000 */
[----:B------:R-:W3:Y:S02]  /*9b90*/  SYNCS.PHASECHK.TRANS64.TRYWAIT P1, [UR10+0x2a850], R0 ;  /* 0x02a85000ff0075a7 */ /* 0x000ee4000802014a */
[----:B---3--:R-:W-:Y:S05]  /*9ba0*/  @!P1 BRA `(.L_x_1413) ;  /* 0x000000b800e49947 */ /* 0x008fea0003800000 */
.L_x_1412:
[----:B------:R-:W-:Y:S01]  /*9bb0*/  UIADD3 UR5, UR37, 0x400, URZ ;  /* 0x0000040025057890 */ /* 0x000fe2000fffe03f */
[----:B------:R-:W-:Y:S01]  /*9bc0*/  WARPGROUP.ARRIVE ;  /* 0x00000000000079c5 */ /* 0x000fe20000000000 */
[----:B------:R-:W-:-:S05]  /*9bd0*/  UMOV UR15, 0x40000040 ;  /* 0x40000040000f7882 */ /* 0x000fca0000000000 */
[----:B------:R-:W3:Y:S01]  /*9be0*/  S2R R175, SR_TID.X ;  /* 0x0000000000af7919 */ /* 0x000ee20000002100 */
[----:B------:R-:W-:Y:S01]  /*9bf0*/  USHF.R.U32.HI UR5, URZ, 0x4, UR5 ;  /* 0x000000043f057899 */ /* 0x000fe20008011605 */
[----:B------:R-:W-:Y:S01]  /*9c00*/  ISETP.NE.AND P2, PT, R14, 0x1, PT ;  /* 0x000000010e00780c */ /* 0x000fe20003f45270 */
[----:B01----:R-:W-:Y:S01]  /*9c10*/  IMAD.IADD R3, R22, 0x1, R18 ;  /* 0x0000000116037824 */ /* 0x003fe200078e0212 */
[----:B------:R-:W-:Y:S01]  /*9c20*/  ULDC UR11, c[0x0][0x9e0] ;  /* 0x00027800000b7ab9 */ /* 0x000fe20000000800 */
        /* <DEDUP_REMOVED lines=52> */
[----:B------:R-:W-:Y:S01]  /*9f70*/  VIADD R142, R2, 0xffffffff ;  /* 0xffffffff028e7836 */ /* 0x000fe20000000000 */
        /* <DEDUP_REMOVED lines=18> */
.L_x_1416:
[----:B------:R-:W-:-:S05]  /*a0a0*/  IMAD.U32 R2, RZ, RZ, UR58 ;  /* 0x0000003aff027e24 */ /* 0x000fca000f8e00ff */
[----:B------:R-:W-:-:S13]  /*a0b0*/  ISETP.NE.AND P1, PT, R2, 0x1, PT ;  /* 0x000000010200780c */ /* 0x000fda0003f25270 */
[----:B------:R-:W0:Y:S02]  /*a0c0*/  @P1 LDC.64 R144, c[0x0][0x9e8] ;  /* 0x00027a00ff901b82 */ /* 0x000e240000000a00 */
[----:B0-----:R-:W-:-:S05]  /*a0d0*/  @P1 IMAD.HI.U32 R0, R21, R144, RZ ;  /* 0x0000009015001227 */ /* 0x001fca00078e00ff */
[----:B------:R-:W-:-:S07]  /*a0e0*/  @P1 SHF.R.U32.HI R21, RZ, R145, R0 ;  /* 0x00000091ff151219 */ /* 0x000fce0000011600 */
.L_x_1417:
[----:B------:R-:W-:Y:S05]  /*a0f0*/  BSYNC B0 ;  /* 0x0000000000007941 */ /* 0x000fea0003800000 */
.L_x_1415:
[----:B------:R-:W-:-:S05]  /*a100*/  IMAD R0, R21, R2, R142 ;  /* 0x0000000215007224 */ /* 0x000fca00078e028e */
[----:B------:R-:W-:Y:S02]  /*a110*/  VIADDMNMX R9, R0, R2, R9, PT ;  /* 0x0000000200097246 */ /* 0x000fe40003800109 */
[----:B------:R-:W-:-:S07]  /*a120*/  VIMNMX R15, R15, R0, !PT ;  /* 0x000000000f0f7248 */ /* 0x000fce0007fe0100 */
.L_x_1414:
        /* <DEDUP_REMOVED lines=132> */
.L_x_1420:
[----:B------:R-:W-:-:S05]  /*a970*/  IMAD.U32 R9, RZ, RZ, UR58 ;  /* 0x0000003aff097e24 */ /* 0x000fca000f8e00ff */
[----:B------:R-:W-:-:S13]  /*a980*/  ISETP.NE.AND P6, PT, R9, 0x1, PT ;  /* 0x000000010900780c */ /* 0x000fda0003fc5270 */
[----:B------:R-:W0:Y:S02]  /*a990*/  @P6 LDC.64 R140, c[0x0][0x9e8] ;  /* 0x00027a00ff8c6b82 */ /* 0x000e240000000a00 */
[----:B0-----:R-:W-:-:S05]  /*a9a0*/  @P6 IMAD.HI.U32 R140, R3, R140, RZ ;  /* 0x0000008c038c6227 */ /* 0x001fca00078e00ff */
[----:B------:R-:W-:-:S07]  /*a9b0*/  @P6 SHF.R.U32.HI R3, RZ, R141, R140 ;  /* 0x0000008dff036219 */ /* 0x000fce000001168c */
.L_x_1421:
[----:B------:R-:W-:Y:S05]  /*a9c0*/  BSYNC B0 ;  /* 0x0000000000007941 */ /* 0x000fea0003800000 */
.L_x_1419:
[----:B------:R-:W-:-:S05]  /*a9d0*/  IMAD R140, R3, R9, R142 ;  /* 0x00000009038c7224 */ /* 0x000fca00078e028e */
[----:B------:R-:W-:Y:S02]  /*a9e0*/  VIADDMNMX R15, R140, R9, R15, PT ;  /* 0x000000098c0f7246 */ /* 0x000fe4000380010f */
[----:B------:R-:W-:-:S07]  /*a9f0*/  VIMNMX R21, R21, R140, !PT ;  /* 0x0000008c15157248 */ /* 0x000fce0007fe0100 */
.L_x_1418:
        /* <DEDUP_REMOVED lines=49> */
[----:B------:R-:W-:Y:S02]  /*ad10*/  ISETP.NE.AND P6, PT, R156, RZ, PT ;  /* 0x000000ff9c00720c */ /* 0x000fe40003fc5270 */
        /* <DEDUP_REMOVED lines=24> */
[----:B------:R-:W-:-:S02]  /*aea0*/  ISETP.NE.AND P1, PT, R151, RZ, PT ;  /* 0x000000ff9700720c */ /* 0x000fc40003f25270 */
[C---:B------:R-:W-:Y:S02]  /*aeb0*/  ISETP.GT.AND P3, PT, R21.reuse, 0x50, !P3 ;  /* 0x000000501500780c */ /* 0x040fe40005f64270 */
[----:B------:R-:W-:Y:S02]  /*aec0*/  ISETP.GT.AND P1, PT, R21, 0x31, !P1 ;  /* 0x000000311500780c */ /* 0x000fe40004f24270 */
[C---:B------:R-:W-:Y:S02]  /*aed0*/  ISETP.LT.OR P3, PT, R15.reuse, 0x51, P3 ;  /* 0x000000510f00780c */ /* 0x040fe40001f61670 */
[----:B------:R-:W-:Y:S02]  /*aee0*/  ISETP.LT.OR P1, PT, R15, 0x32, P1 ;  /* 0x000000320f00780c */ /* 0x000fe40000f21670 */
[----:B------:R-:W-:Y:S02]  /*aef0*/  ISETP.GT.AND P4, PT, R21, 0x51, !P4 ;  /* 0x000000511500780c */ /* 0x000fe40006784270 */
[----:B------:R-:W-:-:S02]  /*af00*/  FSEL R110, R115, -INF , !P1 ;  /* 0xff800000736e7808 */ /* 0x000fc40004800000 */
[----:B------:R-:W-:Y:S02]  /*af10*/  ISETP.NE.AND P1, PT, R113, RZ, PT ;  /* 0x000000ff7100720c */ /* 0x000fe40003f25270 */
[----:B------:R-:W-:Y:S02]  /*af20*/  FSEL R130, R130, -INF , !P3 ;  /* 0xff80000082827808 */ /* 0x000fe40005800000 */
[----:B------:R-:W-:Y:S02]  /*af30*/  ISETP.GT.AND P1, PT, R21, 0x38, !P1 ;  /* 0x000000381500780c */ /* 0x000fe40004f24270 */
[C---:B------:R-:W-:Y:S02]  /*af40*/  ISETP.LT.OR P4, PT, R15.reuse, 0x52, P4 ;  /* 0x000000520f00780c */ /* 0x040fe40002781670 */
[----:B------:R-:W-:Y:S02]  /*af50*/  ISETP.LT.OR P1, PT, R15, 0x39, P1 ;  /* 0x000000390f00780c */ /* 0x000fe40000f21670 */
[----:B------:R-:W-:-:S02]  /*af60*/  ISETP.GT.AND P5, PT, R21, 0x58, !P5 ;  /* 0x000000581500780c */ /* 0x000fc40006fa4270 */
[----:B------:R-:W-:Y:S02]  /*af70*/  FSEL R118, R118, -INF , !P1 ;  /* 0xff80000076767808 */ /* 0x000fe40004800000 */
[----:B------:R-:W-:Y:S02]  /*af80*/  ISETP.NE.AND P1, PT, R153, RZ, PT ;  /* 0x000000ff9900720c */ /* 0x000fe40003f25270 */
[----:B------:R-:W-:Y:S02]  /*af90*/  FSEL R180, R131, -INF , !P4 ;  /* 0xff80000083b47808 */ /* 0x000fe40006000000 */
[----:B------:R-:W-:Y:S02]  /*afa0*/  ISETP.GT.AND P1, PT, R21, 0x39, !P1 ;  /* 0x000000391500780c */ /* 0x000fe40004f24270 */
[C---:B------:R-:W-:Y:S02]  /*afb0*/  ISETP.LT.OR P5, PT, R15.reuse, 0x59, P5 ;  /* 0x000000590f00780c */ /* 0x040fe40002fa1670 */
[----:B------:R-:W-:-:S02]  /*afc0*/  ISETP.LT.OR P1, PT, R15, 0x3a, P1 ;  /* 0x0000003a0f00780c */ /* 0x000fc40000f21670 */
[----:B------:R-:W-:Y:S02]  /*afd0*/  FSEL R134, R134, -INF , !P5 ;  /* 0xff80000086867808 */ /* 0x000fe40006800000 */
[----:B------:R-:W-:Y:S02]  /*afe0*/  FSEL R156, R119, -INF , !P1 ;  /* 0xff800000779c7808 */ /* 0x000fe40004800000 */
[----:B------:R-:W-:-:S04]  /*aff0*/  ISETP.NE.AND P1, PT, R117, RZ, PT ;  /* 0x000000ff7500720c */ /* 0x000fc80003f25270 */
        /* <DEDUP_REMOVED lines=12> */
[----:B------:R-:W-:Y:S02]  /*b0c0*/  FMNMX.FTZ R89, R88, R3, !PT ;  /* 0x0000000358597209 */ /* 0x000fe40007810000 */
[----:B------:R-:W-:-:S03]  /*b0d0*/  ISETP.LT.OR P1, PT, R15, 0x4a, P1 ;  /* 0x0000004a0f00780c */ /* 0x000fc60000f21670 */
[----:B------:R-:W1:Y:S01]  /*b0e0*/  SHFL.BFLY PT, R190, R89, 0x2, 0x1f ;  /* 0x0c401f0059be7f89 */ /* 0x000e6200000e0000 */
[----:B------:R-:W-:Y:S02]  /*b0f0*/  FSEL R178, R127, -INF , !P1 ;  /* 0xff8000007fb27808 */ /* 0x000fe40004800000 */
[----:B------:R-:W-:Y:S02]  /*b100*/  ISETP.GT.AND P1, PT, R21, RZ, !P6 ;  /* 0x000000ff1500720c */ /* 0x000fe40007724270 */
[----:B------:R-:W-:Y:S02]  /*b110*/  ISETP.NE.AND P6, PT, R125, RZ, PT ;  /* 0x000000ff7d00720c */ /* 0x000fe40003fc5270 */
[----:B------:R-:W-:Y:S02]  /*b120*/  ISETP.LT.OR P1, PT, R15, 0x1, P1 ;  /* 0x000000010f00780c */ /* 0x000fe40000f21670 */
[----:B------:R-:W-:Y:S02]  /*b130*/  ISETP.GT.AND P2, PT, R21, 0x59, !P6 ;  /* 0x000000591500780c */ /* 0x000fe40007744270 */
[----:B------:R-:W-:-:S02]  /*b140*/  FSEL R107, R90, -INF , !P1 ;  /* 0xff8000005a6b7808 */ /* 0x000fc40004800000 */
[----:B------:R-:W-:Y:S02]  /*b150*/  ISETP.LT.OR P2, PT, R15, 0x5a, P2 ;  /* 0x0000005a0f00780c */ /* 0x000fe40001741670 */
[----:B------:R-:W-:Y:S02]  /*b160*/  LOP3.LUT P6, RZ, R175, 0x7f, RZ, 0xc0, !PT ;  /* 0x0000007fafff7812 */ /* 0x000fe400078cc0ff */
[----:B-1----:R-:W-:Y:S02]  /*b170*/  FMNMX.FTZ R190, R89, R190, !PT ;  /* 0x000000be59be7209 */ /* 0x002fe40007810000 */
[----:B------:R-:W-:-:S03]  /*b180*/  FMNMX.FTZ R89, R107, R12, !PT ;  /* 0x0000000c6b597209 */ /* 0x000fc60007810000 */
[----:B------:R-:W1:Y:S01]  /*b190*/  SHFL.BFLY PT, R3, R190, 0x1, 0x1f ;  /* 0x0c201f00be037f89 */ /* 0x000e6200000e0000 */
[----:B------:R-:W-:-:S04]  /*b1a0*/  FMNMX.FTZ R91, R152, R89, !PT ;  /* 0x00000059985b7209 */ /* 0x000fc80007810000 */
[----:B------:R-:W-:-:S04]  /*b1b0*/  FMNMX.FTZ R91, R94, R91, !PT ;  /* 0x0000005b5e5b7209 */ /* 0x000fc80007810000 */
[----:B------:R-:W-:-:S04]  /*b1c0*/  FMNMX.FTZ R91, R150, R91, !PT ;  /* 0x0000005b965b7209 */ /* 0x000fc80007810000 */
[----:B------:R-:W-:-:S04]  /*b1d0*/  FMNMX.FTZ R91, R98, R91, !PT ;  /* 0x0000005b625b7209 */ /* 0x000fc80007810000 */
[----:B------:R-:W-:-:S04]  /*b1e0*/  FMNMX.FTZ R93, R148, R91, !PT ;  /* 0x0000005b945d7209 */ /* 0x000fc80007810000 */
[----:B------:R-:W-:Y:S02]  /*b1f0*/  FMNMX.FTZ R93, R102, R93, !PT ;  /* 0x0000005d665d7209 */ /* 0x000fe40007810000 */
[----:B-1----:R-:W-:Y:S02]  /*b200*/  FMNMX.FTZ R3, R190, R3, !PT ;  /* 0x00000003be037209 */ /* 0x002fe40007810000 */
[----:B------:R-:W-:Y:S02]  /*b210*/  FMNMX.FTZ R93, R146, R93, !PT ;  /* 0x0000005d925d7209 */ /* 0x000fe40007810000 */
[C---:B------:R-:W-:Y:S01]  /*b220*/  FSETP.NEU.FTZ.AND P1, PT, R3.reuse, -INF , PT ;  /* 0xff8000000300780b */ /* 0x040fe20003f3d000 */
[----:B0-----:R-:W-:Y:S01]  /*b230*/  FMUL.FTZ R90, R3, R9 ;  /* 0x00000009035a7220 */ /* 0x001fe20000410000 */
[----:B------:R-:W-:-:S04]  /*b240*/  FMNMX.FTZ R93, R106, R93, !PT ;  /* 0x0000005d6a5d7209 */ /* 0x000fc80007810000 */
        /* <DEDUP_REMOVED lines=30> */
[----:B------:R-:W-:-:S02]  /*b430*/  FFMA.FTZ R105, R128, R9, -R111 ;  /* 0x0000000980697223 */ /* 0x000fc4000001086f */
[----:B------:R-:W-:-:S04]  /*b440*/  FMNMX.FTZ R99, R126, R99, !PT ;  /* 0x000000637e637209 */ /* 0x000fc80007810000 */
[----:B------:R-:W-:Y:S01]  /*b450*/  FMNMX.FTZ R99, R178, R99, !PT ;  /* 0x00000063b2637209 */ /* 0x000fe20007810000 */
[----:B------:R0:W-:Y:S03]  /*b460*/  MUFU.EX2 R97, R104 ;  /* 0x0000006800617308 */ /* 0x0001e60000000800 */
[----:B------:R-:W-:-:S04]  /*b470*/  FMNMX.FTZ R99, R130, R99, !PT ;  /* 0x0000006382637209 */ /* 0x000fc80007810000 */
[----:B------:R-:W-:Y:S01]  /*b480*/  FMNMX.FTZ R99, R180, R99, !PT ;  /* 0x00000063b4637209 */ /* 0x000fe20007810000 */
[----:B------:R-:W-:Y:S01]  /*b490*/  MUFU.EX2 R182, R182 ;  /* 0x000000b600b67308 */ /* 0x000fe20000000800 */
[----:B0-----:R-:W-:Y:S02]  /*b4a0*/  FSEL R104, R135, -INF , !P2 ;  /* 0xff80000087687808 */ /* 0x001fe40005000000 */
[----:B------:R-:W-:-:S04]  /*b4b0*/  FMNMX.FTZ R99, R134, R99, !PT ;  /* 0x0000006386637209 */ /* 0x000fc80007810000 */
[----:B------:R-:W-:Y:S01]  /*b4c0*/  FMNMX.FTZ R103, R104, R99, !PT ;  /* 0x0000006368677209 */ /* 0x000fe20007810000 */
[-CC-:B------:R-:W-:Y:S01]  /*b4d0*/  FFMA.FTZ R99, R116, R9.reuse, -R111.reuse ;  /* 0x0000000974637223 */ /* 0x180fe2000001086f */
[-C--:B------:R-:W-:Y:S01]  /*b4e0*/  FFMA.FTZ R116, R2, R9.reuse, -R111 ;  /* 0x0000000902747223 */ /* 0x080fe2000001086f */
[----:B------:R-:W-:Y:S01]  /*b4f0*/  FSEL R2, R3, RZ, P1 ;  /* 0x000000ff03027208 */ /* 0x000fe20000800000 */
[----:B------:R-:W-:Y:S01]  /*b500*/  MUFU.EX2 R93, R176 ;  /* 0x000000b0005d7308 */ /* 0x000fe20000000800 */
[----:B------:R-:W0:Y:S03]  /*b510*/  SHFL.BFLY PT, R108, R103, 0x2, 0x1f ;  /* 0x0c401f00676c7f89 */ /* 0x000e2600000e0000 */
[----:B------:R-:W-:Y:S01]  /*b520*/  FADD.FTZ R2, -R2, R13 ;  /* 0x0000000d02027221 */ /* 0x000fe20000010100 */
[----:B------:R-:W-:-:S03]  /*b530*/  FFMA.FTZ R13, R88, R9, -R111 ;  /* 0x00000009580d7223 */ /* 0x000fc6000001086f */
[-C--:B------:R-:W-:Y:S01]  /*b540*/  FMUL.FTZ R2, R2, R9.reuse ;  /* 0x0000000902027220 */ /* 0x080fe20000410000 */
[----:B------:R-:W-:Y:S08]  /*b550*/  MUFU.EX2 R154, R154 ;  /* 0x0000009a009a7308 */ /* 0x000ff00000000800 */
[----:B------:R1:W-:Y:S01]  /*b560*/  MUFU.EX2 R95, R138 ;  /* 0x0000008a005f7308 */ /* 0x0003e20000000800 */
[----:B0-----:R-:W-:Y:S01]  /*b570*/  FMNMX.FTZ R109, R103, R108, !PT ;  /* 0x0000006c676d7209 */ /* 0x001fe20007810000 */
[----:B------:R-:W-:-:S06]  /*b580*/  FFMA.FTZ R108, R0, R9, -R111 ;  /* 0x00000009006c7223 */ /* 0x000fcc000001086f */
[----:B------:R-:W-:Y:S01]  /*b590*/  MUFU.EX2 R136, R136 ;  /* 0x0000008800887308 */ /* 0x000fe20000000800 */
[-CC-:B------:R-:W-:Y:S01]  /*b5a0*/  FFMA.FTZ R103, R124, R9.reuse, -R111.reuse ;  /* 0x000000097c677223 */ /* 0x180fe2000001086f */
[----:B-1----:R-:W-:Y:S01]  /*b5b0*/  FFMA.FTZ R138, R132, R9, -R111 ;  /* 0x00000009848a7223 */ /* 0x002fe2000001086f */
[----:B------:R-:W0:Y:S01]  /*b5c0*/  SHFL.BFLY PT, R0, R109, 0x1, 0x1f ;  /* 0x0c201f006d007f89 */ /* 0x000e2200000e0000 */
[----:B------:R-:W-:-:S04]  /*b5d0*/  IMAD.U32 R111, RZ, RZ, UR10 ;  /* 0x0000000aff6f7e24 */ /* 0x000fc8000f8e00ff */
[----:B------:R-:W-:Y:S01]  /*b5e0*/  MUFU.EX2 R100, R100 ;  /* 0x0000006400647308 */ /* 0x000fe20000000800 */
[----:B------:R-:W-:-:S05]  /*b5f0*/  @!P6 VIADD R111, R111, 0x2a860 ;  /* 0x0002a8606f6fe836 */ /* 0x000fca0000000000 */
[----:B------:R-:W-:Y:S02]  /*b600*/  @!P6 PRMT R111, RZ, 0x654, R111 ;  /* 0x00000654ff6fe816 */ /* 0x000fe4000000006f */
[----:B------:R-:W-:Y:S02]  /*b610*/  MUFU.EX2 R15, R15 ;  /* 0x0000000f000f7308 */ /* 0x000fe40000000800 */
[----:B------:R1:W-:Y:S06]  /*b620*/  @!P6 SYNCS.ARRIVE.TRANS64.RED.A1T0 RZ, [R111+URZ], RZ ;  /* 0x000000ff6fffe9a7 */ /* 0x0003ec000810043f */
[----:B------:R-:W-:Y:S01]  /*b630*/  MUFU.EX2 R20, R20 ;  /* 0x0000001400147308 */ /* 0x000fe20000000800 */
[----:B0-----:R-:W-:-:S04]  /*b640*/  FMNMX.FTZ R8, R109, R0, !PT ;  /* 0x000000006d087209 */ /* 0x001fc80007810000 */
[C---:B------:R-:W-:Y:S01]  /*b650*/  FSETP.NEU.FTZ.AND P1, PT, R8.reuse, -INF , PT ;  /* 0xff8000000800780b */ /* 0x040fe20003f3d000 */
[----:B------:R-:W-:Y:S02]  /*b660*/  FMUL.FTZ R0, R8, R9 ;  /* 0x0000000908007220 */ /* 0x000fe40000410000 */
[----:B------:R-:W-:Y:S03]  /*b670*/  MUFU.EX2 R21, R21 ;  /* 0x0000001500157308 */ /* 0x000fe60000000800 */
[----:B------:R-:W-:-:S05]  /*b680*/  FSEL R109, R0, RZ, P1 ;  /* 0x000000ff006d7208 */ /* 0x000fca0000800000 */
[----:B------:R0:W2:Y:S01]  /*b690*/  MUFU.EX2 R0, R2 ;  /* 0x0000000200007308 */ /* 0x0000a20000000800 */
[-CC-:B------:R-:W-:Y:S01]  /*b6a0*/  FFMA.FTZ R157, R107, R9.reuse, -R109.reuse ;  /* 0x000000096b9d7223 */ /* 0x180fe2000001086d */
[----:B------:R-:W-:Y:S01]  /*b6b0*/  FSEL R107, R8, RZ, P1 ;  /* 0x000000ff086b7208 */ /* 0x000fe20000800000 */
        /* <DEDUP_REMOVED lines=14> */
[----:B--2---:R-:W-:Y:S01]  /*b7a0*/  FFMA.FTZ R7, R0, R7, R89 ;  /* 0x0000000700077223 */ /* 0x004fe20000010059 */
        /* <DEDUP_REMOVED lines=13> */
[-CC-:B------:R-:W-:Y:S01]  /*b880*/  FFMA.FTZ R130, R130, R9.reuse, -R109.reuse ;  /* 0x0000000982827223 */ /* 0x180fe2000001086d */
[----:B------:R-:W2:Y:S01]  /*b890*/  MUFU.EX2 R159, R159 ;  /* 0x0000009f009f7308 */ /* 0x000ea20000000800 */
[----:B------:R-:W-:Y:S01]  /*b8a0*/  FADD.FTZ R107, R93, R120 ;  /* 0x000000785d6b7221 */ /* 0x000fe20000010000 */
[-CC-:B------:R-:W-:Y:S01]  /*b8b0*/  FFMA.FTZ R180, R180, R9.reuse, -R109.reuse ;  /* 0x00000009b4b47223 */ /* 0x180fe2000001086d */
[-CC-:B------:R-:W-:Y:S01]  /*b8c0*/  FFMA.FTZ R134, R134, R9.reuse, -R109.reuse ;  /* 0x0000000986867223 */ /* 0x180fe2000001086d */
[----:B------:R-:W-:Y:S01]  /*b8d0*/  FFMA.FTZ R104, R104, R9, -R109 ;  /* 0x0000000968687223 */ /* 0x000fe2000001086d */
[----:B------:R-:W-:Y:S01]  /*b8e0*/  FADD.FTZ R120, R154, R107 ;  /* 0x0000006b9a787221 */ /* 0x000fe20000010000 */
[----:B------:R-:W-:-:S02]  /*b8f0*/  F2FP.BF16.F32.PACK_AB R150, R20, R15 ;  /* 0x0000000f1496723e */ /* 0x000fc400000010ff */
[----:B------:R-:W3:Y:S01]  /*b900*/  MUFU.EX2 R94, R94 ;  /* 0x0000005e005e7308 */ /* 0x000ee20000000800 */
[----:B0-----:R-:W-:Y:S01]  /*b910*/  FFMA.FTZ R7, R2, R6, R157 ;  /* 0x0000000602077223 */ /* 0x001fe2000001009d */
[----:B------:R-:W-:Y:S01]  /*b920*/  FADD.FTZ R107, R95, R120 ;  /* 0x000000785f6b7221 */ /* 0x000fe20000010000 */
[C---:B------:R-:W-:Y:S01]  /*b930*/  ISETP.GT.AND P1, PT, R10.reuse, R23, PT ;  /* 0x000000170a00720c */ /* 0x040fe20003f24270 */
[----:B------:R-:W-:Y:S02]  /*b940*/  VIADD R10, R10, 0xffffffff ;  /* 0xffffffff0a0a7836 */ /* 0x000fe40000000000 */
[----:B------:R-:W-:Y:S01]  /*b950*/  FADD.FTZ R6, R88, R7 ;  /* 0x0000000758067221 */ /* 0x000fe20000010000 */
[----:B------:R-:W-:Y:S01]  /*b960*/  F2FP.BF16.F32.PACK_AB R152, R154, R93 ;  /* 0x0000005d9a98723e */ /* 0x000fe200000010ff */
[----:B------:R-:W0:Y:S02]  /*b970*/  MUFU.EX2 R153, R153 ;  /* 0x0000009900997308 */ /* 0x000e240000000800 */
[----:B--2---:R-:W-:Y:S01]  /*b980*/  FADD.FTZ R7, R159, R6 ;  /* 0x000000069f077221 */ /* 0x004fe20000010000 */
[----:B------:R-:W-:-:S02]  /*b990*/  F2FP.BF16.F32.PACK_AB R154, R136, R95 ;  /* 0x0000005f889a723e */ /* 0x000fc400000010ff */
[----:B------:R-:W-:Y:S02]  /*b9a0*/  F2FP.BF16.F32.PACK_AB R148, R100, R97 ;  /* 0x000000616494723e */ /* 0x000fe400000010ff */
[----:B------:R-:W-:Y:S01]  /*b9b0*/  F2FP.BF16.F32.PACK_AB R157, R88, R157 ;  /* 0x0000009d589d723e */ /* 0x000fe200000010ff */
        /* <DEDUP_REMOVED lines=18> */
[----:B------:R-:W3:Y:S01]  /*bae0*/  MUFU.EX2 R96, R96 ;  /* 0x0000006000607308 */ /* 0x000ee20000000800 */
[C---:B0-----:R-:W-:Y:S01]  /*baf0*/  FADD.FTZ R6, R106.reuse, R7 ;  /* 0x000000076a067221 */ /* 0x041fe20000010000 */
[----:B------:R-:W-:-:S06]  /*bb00*/  F2FP.BF16.F32.PACK_AB R149, R106, R149 ;  /* 0x000000956a95723e */ /* 0x000fcc00000010ff */
[----:B------:R0:W-:Y:S01]  /*bb10*/  MUFU.EX2 R145, R110 ;  /* 0x0000006e00917308 */ /* 0x0001e20000000800 */
[----:B--2---:R-:W-:-:S07]  /*bb20*/  FADD.FTZ R7, R151, R6 ;  /* 0x0000000697077221 */ /* 0x004fce0000010000 */
[----:B------:R-:W2:Y:S01]  /*bb30*/  MUFU.EX2 R12, R142 ;  /* 0x0000008e000c7308 */ /* 0x000ea20000000800 */
[----:B0-----:R-:W-:Y:S01]  /*bb40*/  FADD.FTZ R110, R100, R107 ;  /* 0x0000006b646e7221 */ /* 0x001fe20000010000 */
[----:B---3--:R-:W-:-:S03]  /*bb50*/  F2FP.BF16.F32.PACK_AB R144, R96, R21 ;  /* 0x000000156090723e */ /* 0x008fc600000010ff */
[----:B------:R-:W-:-:S03]  /*bb60*/  FADD.FTZ R107, R15, R110 ;  /* 0x0000006e0f6b7221 */ /* 0x000fc60000010000 */
[----:B------:R-:W0:Y:S01]  /*bb70*/  MUFU.EX2 R99, R99 ;  /* 0x0000006300637308 */ /* 0x000e220000000800 */
[----:B------:R-:W-:-:S04]  /*bb80*/  FADD.FTZ R110, R20, R107 ;  /* 0x0000006b146e7221 */ /* 0x000fc80000010000 */
[----:B------:R-:W-:-:S03]  /*bb90*/  FADD.FTZ R107, R21, R110 ;  /* 0x0000006e156b7221 */ /* 0x000fc60000010000 */
[----:B------:R-:W3:Y:S01]  /*bba0*/  MUFU.EX2 R92, R92 ;  /* 0x0000005c005c7308 */ /* 0x000ee20000000800 */
[----:B------:R-:W-:Y:S01]  /*bbb0*/  FADD.FTZ R110, R96, R107 ;  /* 0x0000006b606e7221 */ /* 0x000fe20000010000 */
[C---:B--2---:R-:W-:Y:S01]  /*bbc0*/  FADD.FTZ R7, R12.reuse, R7 ;  /* 0x000000070c077221 */ /* 0x044fe20000010000 */
[----:B------:R-:W-:Y:S01]  /*bbd0*/  F2FP.BF16.F32.PACK_AB R151, R12, R151 ;  /* 0x000000970c97723e */ /* 0x000fe200000010ff */
[----:B------:R-:W-:Y:S02]  /*bbe0*/  IMAD.MOV.U32 R12, RZ, RZ, R8 ;  /* 0x000000ffff0c7224 */ /* 0x000fe400078e0008 */
[----:B------:R-:W-:Y:S02]  /*bbf0*/  FADD.FTZ R7, R124, R7 ;  /* 0x000000077c077221 */ /* 0x000fe40000010000 */
[----:B------:R-:W2:Y:S01]  /*bc00*/  MUFU.EX2 R101, R101 ;  /* 0x0000006500657308 */ /* 0x000ea20000000800 */
[----:B0-----:R-:W-:Y:S01]  /*bc10*/  FADD.FTZ R107, R99, R110 ;  /* 0x0000006e636b7221 */ /* 0x001fe20000010000 */
[C---:B------:R-:W-:Y:S01]  /*bc20*/  FADD.FTZ R7, R145.reuse, R7 ;  /* 0x0000000791077221 */ /* 0x040fe20000010000 */
[----:B------:R-:W-:-:S05]  /*bc30*/  F2FP.BF16.F32.PACK_AB R145, R145, R124 ;  /* 0x0000007c9191723e */ /* 0x000fca00000010ff */
[----:B------:R-:W0:Y:S01]  /*bc40*/  MUFU.EX2 R118, R118 ;  /* 0x0000007600767308 */ /* 0x000e220000000800 */
[C---:B---3--:R-:W-:Y:S01]  /*bc50*/  FADD.FTZ R6, R92.reuse, R107 ;  /* 0x0000006b5c067221 */ /* 0x048fe20000010000 */
[----:B------:R-:W-:-:S06]  /*bc60*/  F2FP.BF16.F32.PACK_AB R146, R92, R99 ;  /* 0x000000635c92723e */ /* 0x000fcc00000010ff */
[----:B------:R-:W3:Y:S01]  /*bc70*/  MUFU.EX2 R108, R108 ;  /* 0x0000006c006c7308 */ /* 0x000ee20000000800 */
[----:B--2---:R-:W-:-:S07]  /*bc80*/  FADD.FTZ R107, R101, R6 ;  /* 0x00000006656b7221 */ /* 0x004fce0000010000 */
[----:B------:R2:W4:Y:S01]  /*bc90*/  MUFU.EX2 R147, R156 ;  /* 0x0000009c00937308 */ /* 0x0005220000000800 */
[----:B0-----:R-:W-:-:S07]  /*bca0*/  FADD.FTZ R7, R118, R7 ;  /* 0x0000000776077221 */ /* 0x001fce0000010000 */
[----:B------:R-:W0:Y:S01]  /*bcb0*/  MUFU.EX2 R103, R103 ;  /* 0x0000006700677308 */ /* 0x000e220000000800 */
[----:B---3--:R-:W-:Y:S01]  /*bcc0*/  FADD.FTZ R6, R108, R107 ;  /* 0x0000006b6c067221 */ /* 0x008fe20000010000 */
[----:B--2---:R-:W-:Y:S02]  /*bcd0*/  F2FP.BF16.F32.PACK_AB R156, R90, R89 ;  /* 0x000000595a9c723e */ /* 0x004fe400000010ff */
[----:B------:R-:W-:-:S04]  /*bce0*/  F2FP.BF16.F32.PACK_AB R140, R108, R101 ;  /* 0x000000656c8c723e */ /* 0x000fc800000010ff */
[----:B------:R-:W2:Y:S01]  /*bcf0*/  MUFU.EX2 R122, R122 ;  /* 0x0000007a007a7308 */ /* 0x000ea20000000800 */
[C---:B----4-:R-:W-:Y:S01]  /*bd00*/  FADD.FTZ R7, R147.reuse, R7 ;  /* 0x0000000793077221 */ /* 0x050fe20000010000 */
[----:B------:R-:W-:-:S06]  /*bd10*/  F2FP.BF16.F32.PACK_AB R147, R147, R118 ;  /* 0x000000769393723e */ /* 0x000fcc00000010ff */
        /* <DEDUP_REMOVED lines=27> */
[----:B--2---:R-:W-:-:S07]  /*bed0*/  FADD.FTZ R20, R138, R15 ;  /* 0x0000000f8a147221 */ /* 0x004fce0000010000 */
[----:B------:R-:W2:Y:S01]  /*bee0*/  MUFU.EX2 R104, R104 ;  /* 0x0000006800687308 */ /* 0x000ea20000000800 */
[----:B0-----:R-:W-:Y:S01]  /*bef0*/  FADD.FTZ R6, R139, R6 ;  /* 0x000000068b067221 */ /* 0x001fe20000010000 */
[C---:B---3--:R-:W-:Y:S01]  /*bf00*/  FADD.FTZ R7, R13.reuse, R20 ;  /* 0x000000140d077221 */ /* 0x048fe20000010000 */
[----:B------:R-:W-:Y:S01]  /*bf10*/  F2FP.BF16.F32.PACK_AB R138, R13, R138 ;  /* 0x0000008a0d8a723e */ /* 0x000fe200000010ff */
[----:B------:R-:W-:Y:S02]  /*bf20*/  IMAD.MOV.U32 R13, RZ, RZ, R3 ;  /* 0x000000ffff0d7224 */ /* 0x000fe400078e0003 */
[C---:B--2---:R-:W-:Y:S01]  /*bf30*/  FADD.FTZ R6, R104.reuse, R6 ;  /* 0x0000000668067221 */ /* 0x044fe20000010000 */
[----:B------:R-:W-:Y:S01]  /*bf40*/  F2FP.BF16.F32.PACK_AB R139, R104, R139 ;  /* 0x0000008b688b723e */ /* 0x000fe200000010ff */
[----:B-1----:R-:W-:Y:S06]  /*bf50*/  @P1 BRA `(.L_x_1422) ;  /* 0xffffffd000a01947 */ /* 0x002fec000383ffff */
.L_x_1405:
        /* <DEDUP_REMOVED lines=67> */
.L_x_1423:
[----:B------:R-:W-:Y:S01]  /*c390*/  ULEA UR5, UR36, UR37, 0x3 ;  /* 0x0000002524057291 */ /* 0x000fe2000f8e183f */
[----:B------:R-:W-:-:S05]  /*c3a0*/  IMAD.U32 R0, RZ, RZ, UR38 ;  /* 0x00000026ff007e24 */ /* 0x000fca000f8e00ff */
[----:B------:R-:W-:-:S04]  /*c3b0*/  SHF.L.U32 R0, R0, 0x1f, RZ ;  /* 0x0000001f00007819 */ /* 0x000fc800000006ff */
[----:B------:R0:W1:Y:S01]  /*c3c0*/  SYNCS.PHASECHK.TRANS64.TRYWAIT P1, [UR5+0x2a850], R0 ;  /* 0x02a85000ff0075a7 */ /* 0x0000620008020145 */
[----:B------:R-:W-:Y:S05]  /*c3d0*/  @!P0 BRA `(.L_x_1424) ;  /* 0x0000000000048947 */ /* 0x000fea0003800000 */
[----:B------:R-:W-:Y:S01]  /*c3e0*/  BPT.TRAP 0x1 ;  /* 0x000000040000795c */ /* 0x000fe20000300000 */
.L_x_1424:
[----:B-1----:R-:W-:Y:S05]  /*c3f0*/  @P1 BRA `(.L_x_1425) ;  /* 0x0000000000081947 */ /* 0x002fea0003800000 */
[----:B------:R-:W1:Y:S02]  /*c400*/  SYNCS.PHASECHK.TRANS64.TRYWAIT P0, [UR5+0x2a850], R0 ;  /* 0x02a85000ff0075a7 */ /* 0x000e640008000145 */
[----:B-1----:R-:W-:Y:S05]  /*c410*/  @!P0 BRA `(.L_x_1426) ;  /* 0x0000009000e08947 */ /* 0x002fea0003800000 */
.L_x_1425:
[----:B------:R-:W-:Y:S01]  /*c420*/  UIADD3 UR37, UR37, 0x400, URZ ;  /* 0x0000040025257890 */ /* 0x000fe2000fffe03f */
[----:B------:R-:W-:Y:S01]  /*c430*/  WARPGROUP.ARRIVE ;  /* 0x00000000000079c5 */ /* 0x000fe20000000000 */
[----:B------:R-:W-:Y:S01]  /*c440*/  UMOV UR7, 0x40000040 ;  /* 0x4000004000077882 */ /* 0x000fe20000000000 */
[----:B01----:R-:W0:Y:S01]  /*c450*/  SHFL.BFLY PT, R0, R7, 0x2, 0x1f ;  /* 0x0c401f0007007f89 */ /* 0x003e2200000e0000 */
[----:B------:R-:W-:Y:S01]  /*c460*/  USHF.R.U32.HI UR37, URZ, 0x4, UR37 ;  /* 0x000000043f257899 */ /* 0x000fe20008011625 */
[----:B------:R-:W-:Y:S02]  /*c470*/  IMAD.U32 R13, RZ, RZ, UR5 ;  /* 0x00000005ff0d7e24 */ /* 0x000fe4000f8e00ff */
[----:B------:R-:W1:Y:S01]  /*c480*/  SHFL.BFLY PT, R5, R6, 0x2, 0x1f ;  /* 0x0c401f0006057f89 */ /* 0x000e6200000e0000 */
[----:B------:R-:W-:Y:S01]  /*c490*/  ULOP3.LUT UR37, UR37, 0x3fff, URZ, 0xc0, !UPT ;  /* 0x00003fff25257892 */ /* 0x000fe2000f8ec03f */
[----:B------:R-:W-:Y:S01]  /*c4a0*/  IMAD.MOV.U32 R4, RZ, RZ, RZ ;  /* 0x000000ffff047224 */ /* 0x000fe200078e00ff */
[----:B------:R-:W2:Y:S02]  /*c4b0*/  S2R R14, SR_TID.X ;  /* 0x00000000000e7919 */ /* 0x000ea40000002100 */
[----:B------:R-:W-:Y:S01]  /*c4c0*/  ULOP3.LUT UR4, UR37, 0x3000000, URZ, 0xfc, !UPT ;  /* 0x0300000025047892 */ /* 0x000fe2000f8efc3f */
[----:B------:R-:W-:-:S03]  /*c4d0*/  VIADD R166, R166, 0x1 ;  /* 0x00000001a6a67836 */ /* 0x000fc60000000000 */
[----:B------:R-:W-:Y:S02]  /*c4e0*/  UIMAD UR4, UR36, 0x600, UR4 ;  /* 0x00000600240478a4 */ /* 0x000fe4000f8e0204 */
[----:B------:R-:W-:-:S04]  /*c4f0*/  UIADD3 UR36, UR36, 0x1, URZ ;  /* 0x0000000124247890 */ /* 0x000fc8000fffe03f */
[----:B------:R-:W-:Y:S01]  /*c500*/  UISETP.NE.AND UP0, UPT, UR36, 0x2, UPT ;  /* 0x000000022400788c */ /* 0x000fe2000bf05270 */
[----:B------:R-:W-:Y:S02]  /*c510*/  UMOV UR6, UR4 ;  /* 0x0000000400067c82 */ /* 0x000fe40008000000 */
[----:B------:R-:W-:Y:S01]  /*c520*/  HGMMA.64x128x16.F32.BF16 R24, R156, gdesc[UR4].tnspB, R24, gsb0 ;  /* 0x41e000049c187df0 */ /* 0x000fe20008001818 */
[----:B------:R-:W-:Y:S01]  /*c530*/  UIADD3 UR6, UR4, 0x80, URZ ;  /* 0x0000008004067890 */ /* 0x000fe2000fffe03f */
[----:B0-----:R-:W-:Y:S01]  /*c540*/  FADD.FTZ R0, R0, R7 ;  /* 0x0000000700007221 */ /* 0x001fe20000010000 */
[----:B------:R-:W-:Y:S01]  /*c550*/  UMOV UR7, 0x40000040 ;  /* 0x4000004000077882 */ /* 0x000fe20000000000 */
[----:B------:R-:W-:Y:S01]  /*c560*/  USEL UR36, UR36, URZ, UP0 ;  /* 0x0000003f24247287 */ /* 0x000fe20008000000 */
[----:B-1----:R-:W-:Y:S02]  /*c570*/  FADD.FTZ R2, R5, R6 ;  /* 0x0000000605027221 */ /* 0x002fe40000010000 */
[----:B------:R-:W0:Y:S04]  /*c580*/  SHFL.BFLY PT, R5, R0, 0x1, 0x1f ;  /* 0x0c201f0000057f89 */ /* 0x000e2800000e0000 */
[----:B------:R-:W1:Y:S01]  /*c590*/  SHFL.BFLY PT, R11, R2, 0x1, 0x1f ;  /* 0x0c201f00020b7f89 */ /* 0x000e6200000e0000 */
[----:B--2---:R-:W-:Y:S01]  /*c5a0*/  LOP3.LUT P2, RZ, R14, 0x7f, RZ, 0xc0, !PT ;  /* 0x0000007f0eff7812 */ /* 0x004fe2000784c0ff */
[----:B0-----:R-:W-:Y:S01]  /*c5b0*/  FADD.FTZ R10, R0, R5 ;  /* 0x00000005000a7221 */ /* 0x001fe20000010000 */
[----:B------:R-:W-:-:S02]  /*c5c0*/  IMAD.MOV.U32 R0, RZ, RZ, -0x800000 ;  /* 0xff800000ff007424 */ /* 0x000fc400078e00ff */
[----:B-1----:R-:W-:Y:S02]  /*c5d0*/  FADD.FTZ R12, R2, R11 ;  /* 0x0000000b020c7221 */ /* 0x002fe40000010000 */
[----:B------:R-:W-:Y:S01]  /*c5e0*/  FSETP.NE.FTZ.AND P0, PT, R10, RZ, PT ;  /* 0x000000ff0a00720b */ /* 0x000fe20003f15000 */
[----:B------:R-:W-:Y:S02]  /*c5f0*/  IMAD.MOV.U32 R11, RZ, RZ, RZ ;  /* 0x000000ffff0b7224 */ /* 0x000fe400078e00ff */
[----:B------:R-:W-:Y:S01]  /*c600*/  IMAD.MOV.U32 R2, RZ, RZ, -0x800000 ;  /* 0xff800000ff027424 */ /* 0x000fe200078e00ff */
[----:B------:R-:W-:-:S09]  /*c610*/  FSETP.NE.FTZ.AND P1, PT, R12, RZ, PT ;  /* 0x000000ff0c00720b */ /* 0x000fd20003f35000 */
[C---:B------:R-:W-:Y:S01]  /*c620*/  @P0 FMUL.FTZ R6, R9.reuse, 0.69314718246459960938 ;  /* 0x3f31721809060820 */ /* 0x040fe20000410000 */
[----:B------:R-:W0:Y:S03]  /*c630*/  @P0 MUFU.LG2 R5, R10 ;  /* 0x0000000a00050308 */ /* 0x000e260000000c00 */
[----:B------:R-:W-:Y:S01]  /*c640*/  @P1 FMUL.FTZ R14, R9, 0.69314718246459960938 ;  /* 0x3f317218090e1820 */ /* 0x000fe20000410000 */
[----:B------:R-:W-:-:S04]  /*c650*/  @!P2 VIADD R9, R13, 0x2a860 ;  /* 0x0002a8600d09a836 */ /* 0x000fc80000000000 */
[----:B------:R-:W1:Y:S01]  /*c660*/  @P1 MUFU.LG2 R7, R12 ;  /* 0x0000000c00071308 */ /* 0x000e620000000c00 */
[----:B------:R-:W-:-:S07]  /*c670*/  @!P2 PRMT R9, RZ, 0x654, R9 ;  /* 0x00000654ff09a816 */ /* 0x000fce0000000009 */
[----:B------:R-:W2:Y:S01]  /*c680*/  @P0 MUFU.RCP R4, R10 ;  /* 0x0000000a00040308 */ /* 0x000ea20000001000 */
[----:B0-----:R-:W-:-:S04]  /*c690*/  @P0 FMUL.FTZ R5, R5, 0.69314718246459960938 ;  /* 0x3f31721805050820 */ /* 0x001fc80000410000 */
[----:B------:R-:W-:Y:S01]  /*c6a0*/  @P0 FFMA.FTZ R2, R6, R3, R5 ;  /* 0x0000000306020223 */ /* 0x000fe20000010005 */
[----:B------:R-:W-:Y:S02]  /*c6b0*/  PLOP3.LUT P0, PT, PT, PT, PT, 0x8, 0x0 ;  /* 0x000000000000781c */ /* 0x000fe40003f0e170 */
[----:B------:R-:W0:Y:S01]  /*c6c0*/  @P1 MUFU.RCP R11, R12 ;  /* 0x0000000c000b1308 */ /* 0x000e220000001000 */
        /* <DEDUP_REMOVED lines=94> */
.L_x_1356:
[----:B------:R-:W0:Y:S01]  /*ccb0*/  S2R R4, SR_CgaCtaId ;  /* 0x0000000000047919 */ /* 0x000e220000008800 */
[----:B------:R-:W-:Y:S01]  /*ccc0*/  MOV R3, 0x400 ;  /* 0x0000040000037802 */ /* 0x000fe20000000f00 */
[----:B------:R-:W-:Y:S01]  /*ccd0*/  BSSY B0, `(.L_x_1427) ;  /* 0x00001f3000007945 */ /* 0x000fe20003800000 */
[----:B------:R-:W-:Y:S02]  /*cce0*/  BAR.SYNC.DEFER_BLOCKING 0x5, 0x180 ;  /* 0x0146000000007b1d */ /* 0x000fe40000010000 */
[----:B0-----:R-:W-:-:S05]  /*ccf0*/  LEA R3, R4, R3, 0x18 ;  /* 0x0000000304037211 */ /* 0x001fca00078ec0ff */
[----:B------:R0:W1:Y:S01]  /*cd00*/  LDS.128 R44, [R3+0x2a8d0] ;  /* 0x02a8d000032c7984 */ /* 0x0000620000000c00 */
[----:B------:R-:W-:Y:S06]  /*cd10*/  BAR.ARV 0x4, 0x180 ;  /* 0x0106000000007b1d */ /* 0x000fec0000002000 */
[----:B------:R-:W-:Y:S05]  /*cd20*/  @P0 BRA `(.L_x_1428) ;  /* 0x0000001400040947 */ /* 0x000fea0003800000 */
[----:B------:R-:W2:Y:S01]  /*cd30*/  S2R R4, SR_SWINHI ;  /* 0x0000000000047919 */ /* 0x000ea20000002f00 */
[----:B------:R-:W-:Y:S02]  /*cd40*/  F2FP.BF16.F32.PACK_AB R7, R7, R8 ;  /* 0x000000080707723e */ /* 0x000fe400000010ff */
[----:B------:R-:W-:Y:S01]  /*cd50*/  F2FP.BF16.F32.PACK_AB R6, R6, R91 ;  /* 0x0000005b0606723e */ /* 0x000fe200000010ff */
[----:B------:R-:W-:Y:S01]  /*cd60*/  BAR.SYNC.DEFER_BLOCKING 0x1, 0x100 ;  /* 0x0044000000007b1d */ /* 0x000fe20000010000 */
        /* <DEDUP_REMOVED lines=10> */
[----:B------:R-:W-:Y:S02]  /*ce10*/  MOV R16, R3 ;  /* 0x0000000300107202 */ /* 0x000fe40000000f00 */
[----:B--2---:R-:W-:-:S03]  /*ce20*/  MOV R17, R4 ;  /* 0x0000000400117202 */ /* 0x004fc60000000f00 */
[----:B------:R-:W-:-:S03]  /*ce30*/  IMAD.WIDE R4, R170, 0x2, R16 ;  /* 0x00000002aa047825 */ /* 0x000fc600078e0210 */
[C---:B------:R-:W-:Y:S02]  /*ce40*/  LOP3.LUT R9, R4.reuse, 0x380, RZ, 0xc0, !PT ;  /* 0x0000038004097812 */ /* 0x040fe400078ec0ff */
[C---:B------:R-:W-:Y:S02]  /*ce50*/  IADD3 R73, P5, R4.reuse, 0x40, RZ ;  /* 0x0000004004497810 */ /* 0x040fe40007fbe0ff */
[C---:B------:R-:W-:Y:S02]  /*ce60*/  IADD3 R23, P6, R4.reuse, 0x20, RZ ;  /* 0x0000002004177810 */ /* 0x040fe40007fde0ff */
[----:B------:R-:W-:Y:S01]  /*ce70*/  IADD3 R97, P4, R4, 0x60, RZ ;  /* 0x0000006004617810 */ /* 0x000fe20007f9e0ff */
[--C-:B------:R-:W-:Y:S01]  /*ce80*/  IMAD.X R25, RZ, RZ, R5.reuse, P5 ;  /* 0x000000ffff197224 */ /* 0x100fe200028e0605 */
[----:B------:R-:W-:Y:S01]  /*ce90*/  SHF.R.U64 R9, R9, 0x3, RZ ;  /* 0x0000000309097819 */ /* 0x000fe200000012ff */
[--C-:B------:R-:W-:Y:S01]  /*cea0*/  IMAD.X R27, RZ, RZ, R5.reuse, P6 ;  /* 0x000000ffff1b7224 */ /* 0x100fe200030e0605 */
[----:B------:R-:W-:Y:S01]  /*ceb0*/  LOP3.LUT R20, R73, 0x380, RZ, 0xc0, !PT ;  /* 0x0000038049147812 */ /* 0x000fe200078ec0ff */
[----:B------:R-:W-:Y:S01]  /*cec0*/  IMAD.X R21, RZ, RZ, R5, P4 ;  /* 0x000000ffff157224 */ /* 0x000fe200020e0605 */
[----:B------:R-:W-:-:S02]  /*ced0*/  LOP3.LUT R14, R23, 0x380, RZ, 0xc0, !PT ;  /* 0x00000380170e7812 */ /* 0x000fc400078ec0ff */
[----:B-1----:R-:W-:Y:S02]  /*cee0*/  LOP3.LUT R44, R97, 0x380, RZ, 0xc0, !PT ;  /* 0x00000380612c7812 */ /* 0x002fe400078ec0ff */
[C---:B------:R-:W-:Y:S02]  /*cef0*/  IADD3 R99, P3, R4.reuse, 0x4000, RZ ;  /* 0x0000400004637810 */ /* 0x040fe40007f7e0ff */
[C---:B------:R-:W-:Y:S02]  /*cf00*/  IADD3 R101, P2, R4.reuse, 0x4020, RZ ;  /* 0x0000402004657810 */ /* 0x040fe40007f5e0ff */
[C---:B------:R-:W-:Y:S01]  /*cf10*/  IADD3 R90, P1, R4.reuse, 0x4040, RZ ;  /* 0x00004040045a7810 */ /* 0x040fe20007f3e0ff */
[--C-:B------:R-:W-:Y:S01]  /*cf20*/  IMAD.X R15, RZ, RZ, R5.reuse, P3 ;  /* 0x000000ffff0f7224 */ /* 0x100fe200018e0605 */
[----:B------:R-:W-:Y:S01]  /*cf30*/  IADD3 R103, P0, R4, 0x4060, RZ ;  /* 0x0000406004677810 */ /* 0x000fe20007f1e0ff */
[--C-:B------:R-:W-:Y:S01]  /*cf40*/  IMAD.X R13, RZ, RZ, R5.reuse, P2 ;  /* 0x000000ffff0d7224 */ /* 0x100fe200010e0605 */
[----:B------:R-:W-:Y:S01]  /*cf50*/  LOP3.LUT R4, R9, R4, RZ, 0x3c, !PT ;  /* 0x0000000409047212 */ /* 0x000fe200078e3cff */
[--C-:B------:R-:W-:Y:S01]  /*cf60*/  IMAD.X R11, RZ, RZ, R5.reuse, P1 ;  /* 0x000000ffff0b7224 */ /* 0x100fe200008e0605 */
[----:B------:R-:W-:Y:S01]  /*cf70*/  SHF.R.U64 R20, R20, 0x3, RZ ;  /* 0x0000000314147819 */ /* 0x000fe200000012ff */
[----:B------:R-:W-:Y:S01]  /*cf80*/  IMAD.X R9, RZ, RZ, R5, P0 ;  /* 0x000000ffff097224 */ /* 0x000fe200000e0605 */
[----:B------:R-:W-:-:S02]  /*cf90*/  SHF.R.U64 R14, R14, 0x3, RZ ;  /* 0x000000030e0e7819 */ /* 0x000fc400000012ff */
[----:B------:R-:W-:Y:S02]  /*cfa0*/  SHF.R.U64 R44, R44, 0x3, RZ ;  /* 0x000000032c2c7819 */ /* 0x000fe400000012ff */
[----:B------:R-:W-:Y:S02]  /*cfb0*/  MOV R94, R4 ;  /* 0x00000004005e7202 */ /* 0x000fe40000000f00 */
[----:B------:R-:W-:Y:S02]  /*cfc0*/  LOP3.LUT R24, R20, R73, RZ, 0x3c, !PT ;  /* 0x0000004914187212 */ /* 0x000fe400078e3cff */
[----:B------:R-:W-:Y:S02]  /*cfd0*/  F2FP.BF16.F32.PACK_AB R5, R10, R93 ;  /* 0x0000005d0a05723e */ /* 0x000fe400000010ff */
[----:B------:R-:W-:Y:S02]  /*cfe0*/  LOP3.LUT R26, R14, R23, RZ, 0x3c, !PT ;  /* 0x000000170e1a7212 */ /* 0x000fe400078e3cff */
[----:B------:R-:W-:-:S02]  /*cff0*/  LOP3.LUT R20, R44, R97, RZ, 0x3c, !PT ;  /* 0x000000612c147212 */ /* 0x000fc400078e3cff */
[----:B------:R-:W-:Y:S01]  /*d000*/  LOP3.LUT R10, R101, 0x380, RZ, 0xc0, !PT ;  /* 0x00000380650a7812 */ /* 0x000fe200078ec0ff */
[----:B------:R-:W1:Y:S01]  /*d010*/  LDC.64 R96, c[0x0][0xc00] ;  /* 0x00030000ff607b82 */ /* 0x000e620000000a00 */
[----:B------:R-:W-:Y:S02]  /*d020*/  LOP3.LUT R23, R90, 0x380, RZ, 0xc0, !PT ;  /* 0x000003805a177812 */ /* 0x000fe400078ec0ff */
[----:B------:R-:W-:Y:S02]  /*d030*/  LOP3.LUT R44, R103, 0x380, RZ, 0xc0, !PT ;  /* 0x00000380672c7812 */ /* 0x000fe400078ec0ff */
[----:B------:R-:W-:Y:S02]  /*d040*/  LOP3.LUT R72, R99, 0x380, RZ, 0xc0, !PT ;  /* 0x0000038063487812 */ /* 0x000fe400078ec0ff */
[----:B------:R-:W-:Y:S02]  /*d050*/  SHF.R.U64 R10, R10, 0x3, RZ ;  /* 0x000000030a0a7819 */ /* 0x000fe400000012ff */
[----:B------:R-:W-:-:S02]  /*d060*/  SHF.R.U64 R23, R23, 0x3, RZ ;  /* 0x0000000317177819 */ /* 0x000fc400000012ff */
[----:B------:R-:W-:Y:S02]  /*d070*/  SHF.R.U64 R44, R44, 0x3, RZ ;  /* 0x000000032c2c7819 */ /* 0x000fe400000012ff */
[----:B------:R-:W-:Y:S02]  /*d080*/  F2FP.BF16.F32.PACK_AB R4, R12, R95 ;  /* 0x0000005f0c04723e */ /* 0x000fe400000010ff */
[----:B------:R-:W-:Y:S02]  /*d090*/  SHF.R.U64 R72, R72, 0x3, RZ ;  /* 0x0000000348487819 */ /* 0x000fe400000012ff */
[----:B------:R-:W-:Y:S01]  /*d0a0*/  LOP3.LUT R12, R10, R101, RZ, 0x3c, !PT ;  /* 0x000000650a0c7212 */ /* 0x000fe200078e3cff */
[----:B------:R2:W-:Y:S01]  /*d0b0*/  STSM.16.M88.4 [R94], R4 ;  /* 0x000000045e007844 */ /* 0x0005e20000000200 */
[----:B------:R-:W-:Y:S02]  /*d0c0*/  LOP3.LUT R10, R23, R90, RZ, 0x3c, !PT ;  /* 0x0000005a170a7212 */ /* 0x000fe400078e3cff */
[----:B------:R-:W-:-:S02]  /*d0d0*/  LOP3.LUT R8, R44, R103, RZ, 0x3c, !PT ;  /* 0x000000672c087212 */ /* 0x000fc400078e3cff */
[----:B------:R-:W-:Y:S02]  /*d0e0*/  LOP3.LUT R14, R72, R99, RZ, 0x3c, !PT ;  /* 0x00000063480e7212 */ /* 0x000fe400078e3cff */
[----:B------:R-:W-:Y:S02]  /*d0f0*/  MOV R72, R10 ;  /* 0x0000000a00487202 */ /* 0x000fe40000000f00 */
[----:B------:R-:W-:Y:S02]  /*d100*/  MOV R44, R8 ;  /* 0x00000008002c7202 */ /* 0x000fe40000000f00 */
[----:B------:R-:W-:Y:S02]  /*d110*/  MOV R92, R26 ;  /* 0x0000001a005c7202 */ /* 0x000fe40000000f00 */
[----:B------:R-:W-:Y:S02]  /*d120*/  F2FP.BF16.F32.PACK_AB R8, R88, R89 ;  /* 0x000000595808723e */ /* 0x000fe400000010ff */
[----:B------:R-:W-:-:S02]  /*d130*/  F2FP.BF16.F32.PACK_AB R9, R35, R34 ;  /* 0x000000222309723e */ /* 0x000fc400000010ff */
[----:B------:R-:W-:Y:S02]  /*d140*/  F2FP.BF16.F32.PACK_AB R10, R37, R36 ;  /* 0x00000024250a723e */ /* 0x000fe400000010ff */
[----:B------:R-:W-:Y:S02]  /*d150*/  F2FP.BF16.F32.PACK_AB R11, R39, R38 ;  /* 0x00000026270b723e */ /* 0x000fe400000010ff */
[----:B------:R-:W-:Y:S02]  /*d160*/  MOV R91, R24 ;  /* 0x00000018005b7202 */ /* 0x000fe40000000f00 */
[----:B--2---:R-:W-:Y:S01]  /*d170*/  F2FP.BF16.F32.PACK_AB R4, R41, R40 ;  /* 0x000000282904723e */ /* 0x004fe200000010ff */
[----:B------:R-:W-:Y:S01]  /*d180*/  STSM.16.M88.4 [R92], R8 ;  /* 0x000000085c007844 */ /* 0x000fe20000000200 */
[----:B------:R-:W-:Y:S02]  /*d190*/  F2FP.BF16.F32.PACK_AB R5, R43, R42 ;  /* 0x0000002a2b05723e */ /* 0x000fe400000010ff */
[----:B------:R-:W-:-:S02]  /*d1a0*/  F2FP.BF16.F32.PACK_AB R6, R32, R33 ;  /* 0x000000212006723e */ /* 0x000fc400000010ff */
[----:B------:R-:W-:Y:S02]  /*d1b0*/  F2FP.BF16.F32.PACK_AB R7, R30, R31 ;  /* 0x0000001f1e07723e */ /* 0x000fe400000010ff */
[----:B------:R-:W-:Y:S02]  /*d1c0*/  MOV R23, R14 ;  /* 0x0000000e00177202 */ /* 0x000fe40000000f00 */
[----:B------:R-:W-:Y:S01]  /*d1d0*/  MOV R73, R12 ;  /* 0x0000000c00497202 */ /* 0x000fe20000000f00 */
[----:B------:R2:W-:Y:S01]  /*d1e0*/  STSM.16.M88.4 [R91], R4 ;  /* 0x000000045b007844 */ /* 0x0005e20000000200 */
[----:B------:R-:W-:Y:S02]  /*d1f0*/  MOV R90, R20 ;  /* 0x00000014005a7202 */ /* 0x000fe40000000f00 */
[----:B------:R-:W-:Y:S01]  /*d200*/  F2FP.BF16.F32.PACK_AB R12, R49, R48 ;  /* 0x00000030310c723e */ /* 0x000fe200000010ff */
[----:B------:R-:W3:Y:S01]  /*d210*/  LDC.64 R20, c[0x0][0xc00] ;  /* 0x00030000ff147b82 */ /* 0x000ee20000000a00 */
[----:B------:R-:W-:-:S02]  /*d220*/  F2FP.BF16.F32.PACK_AB R13, R51, R50 ;  /* 0x00000032330d723e */ /* 0x000fc400000010ff */
[----:B------:R-:W-:Y:S02]  /*d230*/  F2FP.BF16.F32.PACK_AB R14, R53, R52 ;  /* 0x00000034350e723e */ /* 0x000fe400000010ff */
[----:B------:R-:W-:Y:S02]  /*d240*/  F2FP.BF16.F32.PACK_AB R15, R55, R54 ;  /* 0x00000036370f723e */ /* 0x000fe400000010ff */
[----:B------:R-:W-:Y:S01]  /*d250*/  F2FP.BF16.F32.PACK_AB R24, R57, R56 ;  /* 0x000000383918723e */ /* 0x000fe200000010ff */
[----:B------:R-:W-:Y:S01]  /*d260*/  ULDC UR4, c[0x0][0xa88] ;  /* 0x0002a20000047ab9 */ /* 0x000fe20000000800 */
[----:B------:R-:W-:Y:S01]  /*d270*/  F2FP.BF16.F32.PACK_AB R25, R59, R58 ;  /* 0x0000003a3b19723e */ /* 0x000fe200000010ff */
[----:B------:R-:W-:Y:S01]  /*d280*/  STSM.16.M88.4 [R90], R12 ;  /* 0x0000000c5a007844 */ /* 0x000fe20000000200 */
[----:B------:R-:W-:Y:S01]  /*d290*/  F2FP.BF16.F32.PACK_AB R26, R61, R60 ;  /* 0x0000003c3d1a723e */ /* 0x000fe200000010ff */
[----:B--2---:R-:W2:Y:S01]  /*d2a0*/  LDC.64 R4, c[0x0][0xc08] ;  /* 0x00030200ff047b82 */ /* 0x004ea20000000a00 */
[----:B------:R-:W-:-:S02]  /*d2b0*/  F2FP.BF16.F32.PACK_AB R27, R63, R62 ;  /* 0x0000003e3f1b723e */ /* 0x000fc400000010ff */
[----:B------:R-:W-:Y:S02]  /*d2c0*/  F2FP.BF16.F32.PACK_AB R30, R77, R76 ;  /* 0x0000004c4d1e723e */ /* 0x000fe400000010ff */
[----:B------:R-:W-:Y:S01]  /*d2d0*/  F2FP.BF16.F32.PACK_AB R31, R79, R78 ;  /* 0x0000004e4f1f723e */ /* 0x000fe200000010ff */
[----:B------:R4:W-:Y:S01]  /*d2e0*/  STSM.16.M88.4 [R23], R24 ;  /* 0x0000001817007844 */ /* 0x0009e20000000200 */
[----:B-1----:R-:W-:Y:S01]  /*d2f0*/  ISETP.NE.U32.AND P0, PT, R96, RZ, PT ;  /* 0x000000ff6000720c */ /* 0x002fe20003f05070 */
[----:B------:R-:W1:Y:S02]  /*d300*/  LDC R52, c[0x0][0xbe8] ;  /* 0x0002fa00ff347b82 */ /* 0x000e640000000800 */
[----:B------:R0:W-:Y:S01]  /*d310*/  STSM.16.M88.4 [R73], R64 ;  /* 0x0000004049007844 */ /* 0x0001e20000000200 */
[----:B------:R-:W-:Y:S01]  /*d320*/  ISETP.NE.AND.EX P0, PT, R97, RZ, PT, P0 ;  /* 0x000000ff6100720c */ /* 0x000fe20003f05300 */
[----:B---3--:R-:W-:Y:S02]  /*d330*/  IMAD.WIDE R20, R164, 0x4, R20 ;  /* 0x00000004a4147825 */ /* 0x008fe400078e0214 */
[----:B------:R0:W-:Y:S04]  /*d340*/  STSM.16.M88.4 [R72], R28 ;  /* 0x0000001c48007844 */ /* 0x0001e80000000200 */
[----:B------:R0:W-:Y:S01]  /*d350*/  STSM.16.M88.4 [R44], R80 ;  /* 0x000000502c007844 */ /* 0x0001e20000000200 */
[----:B------:R-:W-:-:S02]  /*d360*/  IMAD.U32 R7, RZ, RZ, UR4 ;  /* 0x00000004ff077e24 */ /* 0x000fc4000f8e00ff */
[----:B----4-:R-:W-:Y:S01]  /*d370*/  IMAD.MOV.U32 R23, RZ, RZ, RZ ;  /* 0x000000ffff177224 */ /* 0x010fe200078e00ff */
[----:B------:R-:W-:Y:S01]  /*d380*/  BAR.SYNC.DEFER_BLOCKING 0x1, 0x100 ;  /* 0x0044000000007b1d */ /* 0x000fe20000010000 */
[----:B--2---:R-:W-:-:S04]  /*d390*/  ISETP.NE.U32.AND P2, PT, R4, RZ, PT ;  /* 0x000000ff0400720c */ /* 0x004fc80003f45070 */
[----:B------:R-:W-:-:S13]  /*d3a0*/  ISETP.NE.AND.EX P2, PT, R5, RZ, PT, P2 ;  /* 0x000000ff0500720c */ /* 0x000fda0003f45320 */
[----:B------:R-:W2:Y:S01]  /*d3b0*/  @P2 LDC.64 R4, c[0x0][0xc08] ;  /* 0x00030200ff042b82 */ /* 0x000ea20000000a00 */
[----:B------:R0:W5:Y:S01]  /*d3c0*/  @P0 LDG.E R23, desc[UR60][R20.64] ;  /* 0x0000003c14170981 */ /* 0x000162000c1e1900 */
[----:B-1----:R-:W-:-:S13]  /*d3d0*/  ISETP.NE.AND P1, PT, R52, 0x1, PT ;  /* 0x000000013400780c */ /* 0x002fda0003f25270 */
[----:B------:R-:W1:Y:S01]  /*d3e0*/  @P1 LDC R6, c[0x0][0xbec] ;  /* 0x0002fb00ff061b82 */ /* 0x000e620000000800 */
[----:B--2---:R-:W-:-:S07]  /*d3f0*/  @P2 IMAD.WIDE R4, R164, 0x4, R4 ;  /* 0x00000004a4042825 */ /* 0x004fce00078e0204 */
[----:B------:R-:W2:Y:S01]  /*d400*/  @P1 LDC R11, c[0x0][0xbf0] ;  /* 0x0002fc00ff0b1b82 */ /* 0x000ea20000000800 */
[----:B------:R0:W5:Y:S01]  /*d410*/  @P2 LDG.E R7, desc[UR60][R4.64] ;  /* 0x0000003c04072981 */ /* 0x000162000c1e1900 */
[----:B------:R-:W-:Y:S05]  /*d420*/  @P2 BRA `(.L_x_1429) ;  /* 0x0000000000102947 */ /* 0x000fea0003800000 */
[----:B------:R-:W-:Y:S05]  /*d430*/  @!P0 BRA `(.L_x_1429) ;  /* 0x00000000000c8947 */ /* 0x000fea0003800000 */
[----:B0-----:R-:W3:Y:S04]  /*d440*/  LDG.E R4, desc[UR60][R20.64] ;  /* 0x0000003c14047981 */ /* 0x001ee8000c1e1900 */
[----:B-----5:R-:W3:Y:S02]  /*d450*/  LDG.E R7, desc[UR60][R20.64+0x4] ;  /* 0x0000043c14077981 */ /* 0x020ee4000c1e1900 */
[----:B---3--:R-:W-:-:S07]  /*d460*/  IMAD.IADD R7, R7, 0x1, -R4 ;  /* 0x0000000107077824 */ /* 0x008fce00078e0a04 */
.L_x_1429:
[----:B0-----:R-:W-:Y:S01]  /*d470*/  SHF.R.S32.HI R44, RZ, 0x1f, R163 ;  /* 0x0000001fff2c7819 */ /* 0x001fe200000114a3 */
[----:B------:R-:W-:Y:S01]  /*d480*/  IMAD.IADD R15, R22, 0x1, R18 ;  /* 0x00000001160f7824 */ /* 0x000fe200078e0212 */
[----:B------:R-:W-:Y:S01]  /*d490*/  ULDC.64 UR4, c[0x0][0xb90] ;  /* 0x0002e40000047ab9 */ /* 0x000fe20000000a00 */
[--C-:B-----5:R-:W-:Y:S01]  /*d4a0*/  SHF.R.S32.HI R21, RZ, 0x1f, R23.reuse ;  /* 0x0000001fff157819 */ /* 0x120fe20000011417 */
[----:B------:R-:W-:Y:S01]  /*d4b0*/  IMAD.MOV.U32 R20, RZ, RZ, R23 ;  /* 0x000000ffff147224 */ /* 0x000fe200078e0017 */
[----:B------:R-:W-:Y:S01]  /*d4c0*/  SHF.R.S32.HI R8, RZ, 0x1f, R164 ;  /* 0x0000001fff087819 */ /* 0x000fe200000114a4 */
[----:B------:R-:W-:Y:S01]  /*d4d0*/  IMAD R4, R44, UR4, RZ ;  /* 0x000000042c047c24 */ /* 0x000fe2000f8e02ff */
[----:B------:R-:W-:Y:S01]  /*d4e0*/  SEL R53, R164, RZ, !P0 ;  /* 0x000000ffa4357207 */ /* 0x000fe20004000000 */
[----:B-1----:R-:W-:-:S04]  /*d4f0*/  @P1 IMAD.HI.U32 R6, R15, R6, RZ ;  /* 0x000000060f061227 */ /* 0x002fc800078e00ff */
[----:B------:R-:W-:Y:S01]  /*d500*/  IMAD.MOV.U32 R9, RZ, RZ, R15 ;  /* 0x000000ffff097224 */ /* 0x000fe200078e000f */
[----:B--2---:R-:W-:Y:S01]  /*d510*/  @P1 SHF.R.U32.HI R9, RZ, R11, R6 ;  /* 0x0000000bff091219 */ /* 0x004fe20000011606 */
[C---:B------:R-:W-:Y:S02]  /*d520*/  IMAD R13, R163.reuse, UR5, R4 ;  /* 0x00000005a30d7c24 */ /* 0x040fe4000f8e0204 */
[----:B------:R-:W-:Y:S01]  /*d530*/  IMAD.WIDE.U32 R4, R163, UR4, R20 ;  /* 0x00000004a3047c25 */ /* 0x000fe2000f8e0014 */
[----:B------:R-:W-:Y:S01]  /*d540*/  SEL R20, R8, RZ, !P0 ;  /* 0x000000ff08147207 */ /* 0x000fe20004000000 */
[----:B------:R-:W-:Y:S02]  /*d550*/  ULDC.64 UR4, c[0x0][0xb98] ;  /* 0x0002e60000047ab9 */ /* 0x000fe40000000a00 */
[----:B------:R-:W-:Y:S02]  /*d560*/  IMAD R11, R165, 0x40, R160 ;  /* 0x00000040a50b7824 */ /* 0x000fe400078e02a0 */
[----:B------:R-:W-:-:S02]  /*d570*/  IMAD.IADD R5, R5, 0x1, R13 ;  /* 0x0000000105057824 */ /* 0x000fc400078e020d */
[----:B------:R-:W-:Y:S02]  /*d580*/  IMAD.MOV R13, RZ, RZ, -R9 ;  /* 0x000000ffff0d7224 */ /* 0x000fe400078e0a09 */
[----:B------:R-:W-:-:S04]  /*d590*/  IMAD.WIDE R16, R11, 0x2, R16 ;  /* 0x000000020b107825 */ /* 0x000fc800078e0210 */
[----:B------:R-:W-:Y:S01]  /*d5a0*/  IMAD R6, R20, UR4, RZ ;  /* 0x0000000414067c24 */ /* 0x000fe2000f8e02ff */
[C---:B------:R-:W-:Y:S01]  /*d5b0*/  IADD3 R41, P6, R16.reuse, 0x4000, RZ ;  /* 0x0000400010297810 */ /* 0x040fe20007fde0ff */
[----:B------:R-:W-:Y:S01]  /*d5c0*/  IMAD.WIDE.U32 R4, R53, UR4, R4 ;  /* 0x0000000435047c25 */ /* 0x000fe2000f8e0004 */
[----:B------:R-:W-:Y:S02]  /*d5d0*/  IADD3 R37, P5, R16, 0x5000, RZ ;  /* 0x0000500010257810 */ /* 0x000fe40007fbe0ff */
[----:B------:R-:W-:Y:S01]  /*d5e0*/  LOP3.LUT R40, R41, 0x380, RZ, 0xc0, !PT ;  /* 0x0000038029287812 */ /* 0x000fe200078ec0ff */
[----:B------:R-:W-:Y:S01]  /*d5f0*/  IMAD R11, R52, R13, R15 ;  /* 0x0000000d340b7224 */ /* 0x000fe200078e020f */
[----:B------:R-:W-:Y:S01]  /*d600*/  SHF.R.S32.HI R13, RZ, 0x1f, R9 ;  /* 0x0000001fff0d7819 */ /* 0x000fe20000011409 */
[----:B------:R-:W-:Y:S01]  /*d610*/  IMAD R8, R53, UR5, R6 ;  /* 0x0000000535087c24 */ /* 0x000fe2000f8e0206 */
[----:B------:R-:W-:Y:S01]  /*d620*/  IADD3 R4, P2, R9, R4, RZ ;  /* 0x0000000409047210 */ /* 0x000fe20007f5e0ff */
[----:B------:R-:W-:Y:S01]  /*d630*/  ULDC.64 UR4, c[0x0][0xb88] ;  /* 0x0002e20000047ab9 */ /* 0x000fe20000000a00 */
[----:B------:R-:W-:Y:S01]  /*d640*/  SHF.R.S32.HI R6, RZ, 0x1f, R11 ;  /* 0x0000001fff067819 */ /* 0x000fe2000001140b */
[----:B------:R-:W-:Y:S01]  /*d650*/  IMAD.IADD R24, R169, 0x1, R18 ;  /* 0x00000001a9187824 */ /* 0x000fe200078e0212 */
[----:B------:R-:W-:Y:S01]  /*d660*/  IADD3.X R5, R13, R5, R8, P2, !PT ;  /* 0x000000050d057210 */ /* 0x000fe200017fe408 */
[----:B------:R-:W-:Y:S01]  /*d670*/  IMAD R55, R7, R52, RZ ;  /* 0x0000003407377224 */ /* 0x000fe200078e02ff */
[----:B------:R-:W-:Y:S01]  /*d680*/  IADD3 R9, P3, R16, 0x2000, RZ ;  /* 0x0000200010097810 */ /* 0x000fe20007f7e0ff */
[----:B------:R-:W-:Y:S01]  /*d690*/  IMAD R10, R6, UR4, RZ ;  /* 0x00000004060a7c24 */ /* 0x000fe2000f8e02ff */
[----:B------:R-:W-:Y:S01]  /*d6a0*/  IADD3 R15, P0, R16, 0x1000, RZ ;  /* 0x00001000100f7810 */ /* 0x000fe20007f1e0ff */
[----:B------:R-:W-:Y:S01]  /*d6b0*/  IMAD.WIDE.U32 R4, R11, UR4, R4 ;  /* 0x000000040b047c25 */ /* 0x000fe2000f8e0004 */
[----:B------:R-:W-:-:S02]  /*d6c0*/  LOP3.LUT R8, R9, 0x380, RZ, 0xc0, !PT ;  /* 0x0000038009087812 */ /* 0x000fc400078ec0ff */
[----:B------:R-:W-:Y:S01]  /*d6d0*/  LOP3.LUT R36, R37, 0x380, RZ, 0xc0, !PT ;  /* 0x0000038025247812 */ /* 0x000fe200078ec0ff */
[----:B------:R-:W-:Y:S01]  /*d6e0*/  IMAD R13, R11, UR5, R10 ;  /* 0x000000050b0d7c24 */ /* 0x000fe2000f8e020a */
[----:B------:R-:W-:Y:S01]  /*d6f0*/  ULDC.64 UR4, c[0x0][0xb50] ;  /* 0x0002d40000047ab9 */ /* 0x000fe20000000a00 */
[----:B------:R-:W-:Y:S01]  /*d700*/  SHF.R.U64 R6, R8, 0x3, RZ ;  /* 0x0000000308067819 */ /* 0x000fe200000012ff */
[----:B------:R-:W-:Y:S01]  /*d710*/  IMAD.X R7, RZ, RZ, R17, P3 ;  /* 0x000000ffff077224 */ /* 0x000fe200018e0611 */
[----:B------:R-:W-:Y:S01]  /*d720*/  LEA R10, P4, R4, UR4, 0x2 ;  /* 0x00000004040a7c11 */ /* 0x000fe2000f8810ff */
[----:B------:R-:W-:Y:S01]  /*d730*/  IMAD.IADD R5, R5, 0x1, R13 ;  /* 0x0000000105057824 */ /* 0x000fe200078e020d */
[----:B------:R-:W-:Y:S01]  /*d740*/  LOP3.LUT R6, R6, R9, RZ, 0x3c, !PT ;  /* 0x0000000906067212 */ /* 0x000fe200078e3cff */
[----:B------:R-:W-:Y:S01]  /*d750*/  IMAD.X R13, RZ, RZ, R17, P0 ;  /* 0x000000ffff0d7224 */ /* 0x000fe200000e0611 */
[----:B------:R-:W-:Y:S01]  /*d760*/  IADD3 R9, P2, R16, 0x3000, RZ ;  /* 0x0000300010097810 */ /* 0x000fe20007f5e0ff */
[----:B------:R-:W-:Y:S01]  /*d770*/  SHFL.IDX PT, R48, R10, RZ, 0x1c1f ;  /* 0x001c1fff0a307589 */ /* 0x000fe200000e0000 */
[----:B------:R-:W-:Y:S01]  /*d780*/  LEA.HI.X R14, R4, UR5, R5, 0x2, P4 ;  /* 0x00000005040e7c11 */ /* 0x000fe2000a0f1405 */
[----:B------:R-:W-:Y:S01]  /*d790*/  VIADD R4, R24, 0x8 ;  /* 0x0000000818047836 */ /* 0x000fe20000000000 */
[----:B------:R-:W-:Y:S01]  /*d7a0*/  LOP3.LUT R8, R9, 0x380, RZ, 0xc0, !PT ;  /* 0x0000038009087812 */ /* 0x000fe200078ec0ff */
[----:B------:R-:W-:Y:S01]  /*d7b0*/  SHFL.IDX PT, R50, R10, 0x1, 0x1c1f ;  /* 0x003c1f000a327f89 */ /* 0x000fe200000e0000 */
[----:B------:R-:W-:Y:S01]  /*d7c0*/  LOP3.LUT P0, RZ, R167, 0x3, RZ, 0xc0, !PT ;  /* 0x00000003a7ff7812 */ /* 0x000fe2000780c0ff */
[----:B------:R-:W-:Y:S01]  /*d7d0*/  ULDC.64 UR4, c[0x0][0xaa0] ;  /* 0x0002a80000047ab9 */ /* 0x000fe20000000a00 */
[----:B------:R-:W-:Y:S01]  /*d7e0*/  SHF.R.U64 R8, R8, 0x3, RZ ;  /* 0x0000000308087819 */ /* 0x000fe200000012ff */
[----:B------:R-:W0:Y:S01]  /*d7f0*/  SHFL.IDX PT, R49, R14, RZ, 0x1c1f ;  /* 0x001c1fff0e317589 */ /* 0x000e2200000e0000 */
[----:B------:R-:W-:-:S02]  /*d800*/  IADD3 R33, P4, R16, 0x6000, RZ ;  /* 0x0000600010217810 */ /* 0x000fc40007f9e0ff */
[----:B------:R-:W-:Y:S01]  /*d810*/  LOP3.LUT R8, R8, R9, RZ, 0x3c, !PT ;  /* 0x0000000908087212 */ /* 0x000fe200078e3cff */
[----:B------:R-:W1:Y:S01]  /*d820*/  SHFL.IDX PT, R51, R14, 0x1, 0x1c1f ;  /* 0x003c1f000e337f89 */ /* 0x000e6200000e0000 */
[----:B------:R-:W-:Y:S01]  /*d830*/  IMAD.X R9, RZ, RZ, R17, P2 ;  /* 0x000000ffff097224 */ /* 0x000fe200010e0611 */
[-C--:B------:R-:W-:Y:S02]  /*d840*/  ISETP.GE.OR P2, PT, R24, R55.reuse, P0 ;  /* 0x000000371800720c */ /* 0x080fe40000746670 */
[----:B------:R-:W-:Y:S02]  /*d850*/  ISETP.GE.OR P0, PT, R4, R55, P0 ;  /* 0x000000370400720c */ /* 0x000fe40000706670 */
[----:B------:R-:W-:Y:S02]  /*d860*/  LOP3.LUT R11, R16, 0x380, RZ, 0xc0, !PT ;  /* 0x00000380100b7812 */ /* 0x000fe400078ec0ff */
[----:B------:R-:W-:Y:S02]  /*d870*/  LOP3.LUT R32, R33, 0x380, RZ, 0xc0, !PT ;  /* 0x0000038021207812 */ /* 0x000fe400078ec0ff */
[----:B------:R-:W-:-:S02]  /*d880*/  SHF.R.U64 R11, R11, 0x3, RZ ;  /* 0x000000030b0b7819 */ /* 0x000fc400000012ff */
[----:B------:R-:W-:Y:S02]  /*d890*/  IADD3 R5, P3, R16, 0x7000, RZ ;  /* 0x0000700010057810 */ /* 0x000fe40007f7e0ff */
[----:B------:R-:W-:Y:S02]  /*d8a0*/  SHF.R.U64 R40, R40, 0x3, RZ ;  /* 0x0000000328287819 */ /* 0x000fe400000012ff */
[----:B------:R-:W-:Y:S01]  /*d8b0*/  SHF.R.U64 R36, R36, 0x3, RZ ;  /* 0x0000000324247819 */ /* 0x000fe200000012ff */
[--C-:B------:R-:W-:Y:S01]  /*d8c0*/  IMAD.X R29, RZ, RZ, R17.reuse, P3 ;  /* 0x000000ffff1d7224 */ /* 0x100fe200018e0611 */
[----:B------:R-:W-:Y:S02]  /*d8d0*/  SHF.R.U64 R32, R32, 0x3, RZ ;  /* 0x0000000320207819 */ /* 0x000fe400000012ff */
[----:B------:R-:W-:Y:S01]  /*d8e0*/  LOP3.LUT R16, R11, R16, RZ, 0x3c, !PT ;  /* 0x000000100b107212 */ /* 0x000fe200078e3cff */
[----:B0-----:R0:W-:Y:S01]  /*d8f0*/  @!P2 ST.E desc[UR60][R48.64], R2 ;  /* 0x000000023000a985 */ /* 0x0011e2000c10193c */
[----:B------:R-:W-:Y:S01]  /*d900*/  LOP3.LUT R40, R40, R41, RZ, 0x3c, !PT ;  /* 0x0000002928287212 */ /* 0x000fe200078e3cff */
[--C-:B------:R-:W-:Y:S01]  /*d910*/  IMAD.X R41, RZ, RZ, R17.reuse, P6 ;  /* 0x000000ffff297224 */ /* 0x100fe200030e0611 */
[----:B------:R-:W-:Y:S01]  /*d920*/  LOP3.LUT R36, R36, R37, RZ, 0x3c, !PT ;  /* 0x0000002524247212 */ /* 0x000fe200078e3cff */
[----:B-1----:R1:W-:Y:S01]  /*d930*/  @!P0 ST.E desc[UR60][R50.64], R0 ;  /* 0x0000000032008985 */ /* 0x0023e2000c10193c */
[----:B------:R-:W-:Y:S01]  /*d940*/  LOP3.LUT R32, R32, R33, RZ, 0x3c, !PT ;  /* 0x0000002120207212 */ /* 0x000fe200078e3cff */
[--C-:B------:R-:W-:Y:S01]  /*d950*/  IMAD.X R37, RZ, RZ, R17.reuse, P5 ;  /* 0x000000ffff257224 */ /* 0x100fe200028e0611 */
[----:B------:R-:W-:Y:S01]  /*d960*/  LOP3.LUT R12, R15, 0x380, RZ, 0xc0, !PT ;  /* 0x000003800f0c7812 */ /* 0x000fe200078ec0ff */
[----:B------:R-:W-:Y:S01]  /*d970*/  IMAD.X R33, RZ, RZ, R17, P4 ;  /* 0x000000ffff217224 */ /* 0x000fe200020e0611 */
[----:B------:R2:W5:Y:S01]  /*d980*/  LD.E.128 R24, desc[UR60][R16.64] ;  /* 0x0000003c10187980 */ /* 0x000562000c101d00 */
[----:B------:R-:W-:Y:S01]  /*d990*/  LOP3.LUT R4, R5, 0x380, RZ, 0xc0, !PT ;  /* 0x0000038005047812 */ /* 0x000fe200078ec0ff */
[----:B0-----:R-:W0:Y:S01]  /*d9a0*/  @P1 LDC R49, c[0x0][0xbec] ;  /* 0x0002fb00ff311b82 */ /* 0x001e220000000800 */
[----:B------:R-:W-:Y:S01]  /*d9b0*/  SHF.R.U64 R12, R12, 0x3, RZ ;  /* 0x000000030c0c7819 */ /* 0x000fe200000012ff */
[----:B------:R-:W5:Y:S01]  /*d9c0*/  LD.E.128 R8, desc[UR60][R8.64] ;  /* 0x0000003c08087980 */ /* 0x000f62000c101d00 */
[----:B------:R-:W-:Y:S01]  /*d9d0*/  SHF.R.U64 R4, R4, 0x3, RZ ;  /* 0x0000000304047819 */ /* 0x000fe200000012ff */
[----:B-1----:R-:W-:Y:S01]  /*d9e0*/  IMAD R0, R21, UR4, RZ ;  /* 0x0000000415007c24 */ /* 0x002fe2000f8e02ff */
[----:B------:R-:W-:Y:S01]  /*d9f0*/  LOP3.LUT R12, R12, R15, RZ, 0x3c, !PT ;  /* 0x0000000f0c0c7212 */ /* 0x000fe200078e3cff */
[----:B------:R-:W5:Y:S01]  /*da00*/  LD.E.128 R40, desc[UR60][R40.64] ;  /* 0x0000003c28287980 */ /* 0x000f62000c101d00 */
[----:B--2---:R-:W-:Y:S01]  /*da10*/  IMAD.WIDE.U32 R16, R23, UR4, RZ ;  /* 0x0000000417107c25 */ /* 0x004fe2000f8e00ff */
[----:B------:R-:W-:-:S02]  /*da20*/  LOP3.LUT R28, R4, R5, RZ, 0x3c, !PT ;  /* 0x00000005041c7212 */ /* 0x000fc400078e3cff */
[----:B------:R-:W5:Y:S01]  /*da30*/  LD.E.128 R4, desc[UR60][R6.64] ;  /* 0x0000003c06047980 */ /* 0x000f62000c101d00 */
[----:B------:R-:W-:Y:S01]  /*da40*/  IMAD R21, R23, UR5, R0 ;  /* 0x0000000517157c24 */ /* 0x000fe2000f8e0200 */
[----:B------:R-:W-:Y:S01]  /*da50*/  ULDC.64 UR4, c[0x0][0xae8] ;  /* 0x0002ba0000047ab9 */ /* 0x000fe20000000a00 */
[----:B------:R-:W1:Y:S01]  /*da60*/  @P1 LDC R23, c[0x0][0xbf0] ;  /* 0x0002fc00ff171b82 */ /* 0x000e620000000800 */
[----:B------:R-:W5:Y:S01]  /*da70*/  LD.E.128 R12, desc[UR60][R12.64] ;  /* 0x0000003c0c0c7980 */ /* 0x000f62000c101d00 */
[----:B------:R-:W-:Y:S02]  /*da80*/  IMAD.IADD R17, R17, 0x1, R21 ;  /* 0x0000000111117824 */ /* 0x000fe400078e0215 */
[----:B------:R-:W-:Y:S01]  /*da90*/  IMAD R21, R162, 0x20, R165 ;  /* 0x00000020a2157824 */ /* 0x000fe200078e02a5 */
[----:B------:R-:W5:Y:S01]  /*daa0*/  LD.E.128 R36, desc[UR60][R36.64] ;  /* 0x0000003c24247980 */ /* 0x000f62000c101d00 */
[----:B------:R-:W-:Y:S02]  /*dab0*/  IMAD R0, R44, UR4, RZ ;  /* 0x000000042c007c24 */ /* 0x000fe4000f8e02ff */
[----:B------:R-:W-:Y:S01]  /*dac0*/  IMAD.IADD R44, R18, 0x1, R21 ;  /* 0x00000001122c7824 */ /* 0x000fe200078e0215 */
[----:B------:R-:W5:Y:S01]  /*dad0*/  LD.E.128 R32, desc[UR60][R32.64] ;  /* 0x0000003c20207980 */ /* 0x000f62000c101d00 */
[----:B------:R-:W-:-:S02]  /*dae0*/  IMAD R21, R163, UR5, R0 ;  /* 0x00000005a3157c24 */ /* 0x000fc4000f8e0200 */
[----:B------:R-:W-:Y:S01]  /*daf0*/  IMAD.WIDE.U32 R16, R163, UR4, R16 ;  /* 0x00000004a3107c25 */ /* 0x000fe2000f8e0010 */
[----:B------:R-:W-:Y:S01]  /*db00*/  ULDC.64 UR4, c[0x0][0xaf0] ;  /* 0x0002bc0000047ab9 */ /* 0x000fe20000000a00 */
[----:B------:R-:W5:Y:S02]  /*db10*/  LD.E.128 R28, desc[UR60][R28.64] ;  /* 0x0000003c1c1c7980 */ /* 0x000f64000c101d00 */
[----:B0-----:R-:W-:Y:S01]  /*db20*/  @P1 IMAD.HI.U32 R0, R44, R49, RZ ;  /* 0x000000312c001227 */ /* 0x001fe200078e00ff */
[----:B------:R-:W-:Y:S01]  /*db30*/  @!PT LDS RZ, [RZ] ;  /* 0x00000000fffff984 */ /* 0x000fe20000000800 */
[----:B------:R-:W-:Y:S01]  /*db40*/  @!PT LDS RZ, [RZ] ;  /* 0x00000000fffff984 */ /* 0x000fe20000000800 */
[----:B------:R-:W-:Y:S01]  /*db50*/  @!PT LDS RZ, [RZ] ;  /* 0x00000000fffff984 */ /* 0x000fe20000000800 */
[----:B------:R-:W-:Y:S01]  /*db60*/  @!PT LDS RZ, [RZ] ;  /* 0x00000000fffff984 */ /* 0x000fe20000000800 */
[----:B------:R0:W-:Y:S06]  /*db70*/  MEMBAR.ALL.CTA ;  /* 0x0000000000007992 */ /* 0x0001ec0000008000 */
[----:B0-----:R-:W0:Y:S01]  /*db80*/  FENCE.VIEW.ASYNC.S ;  /* 0x00000000000073c6 */ /* 0x001e220000000000 */
[----:B------:R-:W-:-:S02]  /*db90*/  IMAD.IADD R17, R17, 0x1, R21 ;  /* 0x0000000111117824 */ /* 0x000fc400078e0215 */
[----:B------:R-:W-:Y:S02]  /*dba0*/  IMAD.MOV.U32 R21, RZ, RZ, R44 ;  /* 0x000000ffff157224 */ /* 0x000fe400078e002c */
[----:B------:R-:W-:Y:S01]  /*dbb0*/  IMAD R2, R20, UR4, RZ ;  /* 0x0000000414027c24 */ /* 0x000fe2000f8e02ff */
[----:B-1----:R-:W-:Y:S01]  /*dbc0*/  @P1 SHF.R.U32.HI R21, RZ, R23, R0 ;  /* 0x00000017ff151219 */ /* 0x002fe20000011600 */
[----:B------:R-:W-:-:S03]  /*dbd0*/  IMAD.WIDE.U32 R16, R53, UR4, R16 ;  /* 0x0000000435107c25 */ /* 0x000fc6000f8e0010 */
[--C-:B------:R-:W-:Y:S01]  /*dbe0*/  SHF.R.S32.HI R0, RZ, 0x1f, R21.reuse ;  /* 0x0000001fff007819 */ /* 0x100fe20000011415 */
        /* <DEDUP_REMOVED lines=10> */
[----:B------:R-:W-:Y:S02]  /*dc90*/  IMAD.IADD R17, R17, 0x1, R49 ;  /* 0x0000000111117824 */ /* 0x000fe400078e0231 */
[----:B------:R-:W-:Y:S02]  /*dca0*/  IMAD R2, R0, UR4, RZ ;  /* 0x0000000400027c24 */ /* 0x000fe4000f8e02ff */
[----:B------:R-:W-:Y:S02]  /*dcb0*/  IMAD.IADD R44, R165, 0x1, R18 ;  /* 0x00000001a52c7824 */ /* 0x000fe400078e0212 */
[----:B------:R-:W-:-:S02]  /*dcc0*/  IMAD R21, R23, UR5, R2 ;  /* 0x0000000517157c24 */ /* 0x000fc4000f8e0202 */
[----:B------:R-:W-:Y:S01]  /*dcd0*/  IMAD.WIDE.U32 R16, R23, UR4, R16 ;  /* 0x0000000417107c25 */ /* 0x000fe2000f8e0010 */
[CC--:B------:R-:W-:Y:S01]  /*dce0*/  ISETP.GE.AND P2, PT, R44.reuse, R55.reuse, PT ;  /* 0x000000372c00720c */ /* 0x0c0fe20003f46270 */
[----:B------:R-:W-:Y:S02]  /*dcf0*/  ULDC.64 UR4, c[0x0][0xa80] ;  /* 0x0002a00000047ab9 */ /* 0x000fe40000000a00 */
[----:B------:R-:W-:Y:S01]  /*dd00*/  VIADD R0, R44, 0x20 ;  /* 0x000000202c007836 */ /* 0x000fe20000000000 */
[----:B------:R-:W-:Y:S01]  /*dd10*/  LEA R18, P3, R16, UR4, 0x1 ;  /* 0x0000000410127c11 */ /* 0x000fe2000f8608ff */
[----:B------:R-:W-:Y:S02]  /*dd20*/  IMAD.IADD R17, R17, 0x1, R21 ;  /* 0x0000000111117824 */ /* 0x000fe400078e0215 */
[----:B------:R-:W-:Y:S01]  /*dd30*/  VIADD R3, R3, 0x2a820 ;  /* 0x0002a82003037836 */ /* 0x000fe20000000000 */
[----:B------:R-:W-:Y:S01]  /*dd40*/  ISETP.GE.AND P0, PT, R0, R55, PT ;  /* 0x000000370000720c */ /* 0x000fe20003f06270 */
[----:B------:R-:W-:Y:S01]  /*dd50*/  VIADD R0, R44, 0x40 ;  /* 0x000000402c007836 */ /* 0x000fe20000000000 */
[----:B------:R-:W-:-:S02]  /*dd60*/  LEA.HI.X R20, R16, UR5, R17, 0x1, P3 ;  /* 0x0000000510147c11 */ /* 0x000fc400098f0c11 */
[----:B------:R-:W-:Y:S01]  /*dd70*/  PRMT R3, RZ, 0x654, R3 ;  /* 0x00000654ff037816 */ /* 0x000fe20000000003 */
[----:B0-----:R0:W1:Y:S01]  /*dd80*/  SHFL.IDX PT, R16, R18, RZ, 0x181f ;  /* 0x00181fff12107589 */ /* 0x00106200000e0000 */
[----:B------:R-:W-:Y:S01]  /*dd90*/  ISETP.GE.AND P1, PT, R0, R55, PT ;  /* 0x000000370000720c */ /* 0x000fe20003f26270 */
[----:B------:R-:W-:Y:S01]  /*dda0*/  BSSY B1, `(.L_x_1430) ;  /* 0x000000d000017945 */ /* 0x000fe20003800000 */
[----:B------:R0:W-:Y:S01]  /*ddb0*/  SYNCS.ARRIVE.TRANS64.RED.A1T0 RZ, [R3+URZ], RZ ;  /* 0x000000ff03ff79a7 */ /* 0x0001e2000810043f */
[----:B------:R0:W2:Y:S02]  /*ddc0*/  SHFL.IDX PT, R0, R20, RZ, 0x181f ;  /* 0x00181fff14007589 */ /* 0x0000a400000e0000 */
[----:B------:R-:W-:Y:S08]  /*ddd0*/  @P2 BRA `(.L_x_1431) ;  /* 0x0000000000242947 */ /* 0x000ff00003800000 */
[----:B------:R-:W-:Y:S02]  /*dde0*/  ULDC UR4, c[0x0][0xac8] ;  /* 0x0002b20000047ab9 */ /* 0x000fe40000000800 */
[----:B------:R-:W-:Y:S02]  /*ddf0*/  ISETP.GE.AND P2, PT, R160, UR4, PT ;  /* 0x00000004a0007c0c */ /* 0x000fe4000bf46270 */
[----:B------:R-:W-:-:S11]  /*de00*/  ISETP.GE.AND P3, PT, R161, UR4, PT ;  /* 0x00000004a1007c0c */ /* 0x000fd6000bf66270 */
[CC--:B-1----:R-:W-:Y:S02]  /*de10*/  @!P2 LEA R2, P4, R160.reuse, R16.reuse, 0x1 ;  /* 0x00000010a002a211 */ /* 0x0c2fe400078808ff */
[C---:B------:R-:W-:Y:S02]  /*de20*/  @!P3 LEA R16, P5, R161.reuse, R16, 0x1 ;  /* 0x00000010a110b211 */ /* 0x040fe400078a08ff */
[-C--:B0-2---:R-:W-:Y:S02]  /*de30*/  @!P2 LEA.HI.X R3, R160, R0.reuse, R173, 0x1, P4 ;  /* 0x00000000a003a211 */ /* 0x085fe400020f0cad */
[----:B------:R-:W-:-:S03]  /*de40*/  @!P3 LEA.HI.X R17, R161, R0, R172, 0x1, P5 ;  /* 0x00000000a111b211 */ /* 0x000fc600028f0cac */
[----:B-----5:R3:W-:Y:S04]  /*de50*/  @!P2 ST.E.128 desc[UR60][R2.64], R24 ;  /* 0x000000180200a985 */ /* 0x0207e8000c101d3c */
[----:B------:R3:W-:Y:S02]  /*de60*/  @!P3 ST.E.128 desc[UR60][R16.64], R40 ;  /* 0x000000281000b985 */ /* 0x0007e4000c101d3c */
.L_x_1431:
[----:B------:R-:W-:Y:S05]  /*de70*/  BSYNC B1 ;  /* 0x0000000000017941 */ /* 0x000fea0003800000 */
.L_x_1430:
[----:B--2---:R2:W4:Y:S01]  /*de80*/  SHFL.IDX PT, R0, R20, 0x1, 0x181f ;  /* 0x00381f0014007f89 */ /* 0x00452200000e0000 */
[----:B------:R-:W-:Y:S03]  /*de90*/  BSSY B1, `(.L_x_1432) ;  /* 0x000000c000017945 */ /* 0x000fe60003800000 */
[----:B-1-3--:R2:W1:Y:S01]  /*dea0*/  SHFL.IDX PT, R16, R18, 0x1, 0x181f ;  /* 0x00381f0012107f89 */ /* 0x00a46200000e0000 */
[----:B------:R-:W-:Y:S05]  /*deb0*/  @P0 BRA `(.L_x_1433) ;  /* 0x0000000000240947 */ /* 0x000fea0003800000 */
[----:B------:R-:W-:Y:S02]  /*dec0*/  ULDC UR4, c[0x0][0xac8] ;  /* 0x0002b20000047ab9 */ /* 0x000fe40000000800 */
[----:B------:R-:W-:Y:S02]  /*ded0*/  ISETP.GE.AND P3, PT, R160, UR4, PT ;  /* 0x00000004a0007c0c */ /* 0x000fe4000bf66270 */
[----:B------:R-:W-:-:S11]  /*dee0*/  ISETP.GE.AND P4, PT, R161, UR4, PT ;  /* 0x00000004a1007c0c */ /* 0x000fd6000bf86270 */
[CC--:B-1----:R-:W-:Y:S02]  /*def0*/  @!P3 LEA R2, P0, R160.reuse, R16.reuse, 0x1 ;  /* 0x00000010a002b211 */ /* 0x0c2fe400078008ff */
[C---:B------:R-:W-:Y:S02]  /*df00*/  @!P4 LEA R16, P2, R161.reuse, R16, 0x1 ;  /* 0x00000010a110c211 */ /* 0x040fe400078408ff */
[-C--:B0---4-:R-:W-:Y:S02]  /*df10*/  @!P3 LEA.HI.X R3, R160, R0.reuse, R173, 0x1, P0 ;  /* 0x00000000a003b211 */ /* 0x091fe400000f0cad */
[----:B------:R-:W-:-:S03]  /*df20*/  @!P4 LEA.HI.X R17, R161, R0, R172, 0x1, P2 ;  /* 0x00000000a111c211 */ /* 0x000fc600010f0cac */
[----:B-----5:R3:W-:Y:S04]  /*df30*/  @!P3 ST.E.128 desc[UR60][R2.64], R12 ;  /* 0x0000000c0200b985 */ /* 0x0207e8000c101d3c */
[----:B------:R3:W-:Y:S02]  /*df40*/  @!P4 ST.E.128 desc[UR60][R16.64], R36 ;  /* 0x000000241000c985 */ /* 0x0007e4000c101d3c */
.L_x_1433:
[----:B------:R-:W-:Y:S05]  /*df50*/  BSYNC B1 ;  /* 0x0000000000017941 */ /* 0x000fea0003800000 */
.L_x_1432:
[----:B----4-:R4:W0:Y:S01]  /*df60*/  SHFL.IDX PT, R0, R20, 0x2, 0x181f ;  /* 0x00581f0014007f89 */ /* 0x01082200000e0000 */
[----:B------:R-:W-:Y:S03]  /*df70*/  BSSY B1, `(.L_x_1434) ;  /* 0x000000c000017945 */ /* 0x000fe60003800000 */
[----:B---3-5:R4:W3:Y:S01]  /*df80*/  SHFL.IDX PT, R12, R18, 0x2, 0x181f ;  /* 0x00581f00120c7f89 */ /* 0x0288e200000e0000 */
[----:B------:R-:W-:Y:S05]  /*df90*/  @P1 BRA `(.L_x_1435) ;  /* 0x0000000000241947 */ /* 0x000fea0003800000 */
[----:B------:R-:W-:Y:S02]  /*dfa0*/  ULDC UR4, c[0x0][0xac8] ;  /* 0x0002b20000047ab9 */ /* 0x000fe40000000800 */
        /* <DEDUP_REMOVED lines=8> */
.L_x_1435:
[----:B------:R-:W-:Y:S05]  /*e030*/  BSYNC B1 ;  /* 0x0000000000017941 */ /* 0x000fea0003800000 */
.L_x_1434:
[----:B0-----:R-:W-:Y:S01]  /*e040*/  VIADD R0, R44, 0x60 ;  /* 0x000000602c007836 */ /* 0x001fe20000000000 */
[----:B--2-4-:R-:W0:Y:S04]  /*e050*/  SHFL.IDX PT, R20, R20, 0x3, 0x181f ;  /* 0x00781f0014147f89 */ /* 0x014e2800000e0000 */
        /* <DEDUP_REMOVED lines=10> */
[----:B----4-:R-:W-:-:S04]  /*e100*/  LEA R2, P0, R161, R18, 0x1 ;  /* 0x00000012a1027211 */ /* 0x010fc800078008ff */
[----:B------:R-:W-:-:S05]  /*e110*/  LEA.HI.X R3, R161, R20, R172, 0x1, P0 ;  /* 0x00000014a1037211 */ /* 0x000fca00000f0cac */
[----:B------:R0:W-:Y:S01]  /*e120*/  ST.E.128 desc[UR60][R2.64], R28 ;  /* 0x0000001c02007985 */ /* 0x0001e2000c101d3c */
[----:B------:R-:W-:Y:S05]  /*e130*/  BRA `(.L_x_1436) ;  /* 0x0000000800b07947 */ /* 0x000fea0003800000 */
.L_x_1428:
[----:B------:R-:W2:Y:S08]  /*e140*/  LDC.64 R4, c[0x0][0xc00] ;  /* 0x00030000ff047b82 */ /* 0x000eb00000000a00 */
[----:B0-----:R-:W0:Y:S01]  /*e150*/  LDC.64 R2, c[0x0][0xc00] ;  /* 0x00030000ff027b82 */ /* 0x001e220000000a00 */
[----:B------:R-:W-:Y:S01]  /*e160*/  ULDC UR4, c[0x0][0xa88] ;  /* 0x0002a20000047ab9 */ /* 0x000fe20000000800 */
[----:B------:R-:W-:-:S06]  /*e170*/  IMAD.MOV.U32 R6, RZ, RZ, RZ ;  /* 0x000000ffff067224 */ /* 0x000fcc00078e00ff */
[----:B------:R-:W3:Y:S01]  /*e180*/  LDC R17, c[0x0][0xbe8] ;  /* 0x0002fa00ff117b82 */ /* 0x000ee20000000800 */
[----:B--2---:R-:W-:-:S04]  /*e190*/  ISETP.NE.U32.AND P0, PT, R4, RZ, PT ;  /* 0x000000ff0400720c */ /* 0x004fc80003f05070 */
[----:B------:R-:W-:-:S03]  /*e1a0*/  ISETP.NE.AND.EX P0, PT, R5, RZ, PT, P0 ;  /* 0x000000ff0500720c */ /* 0x000fc60003f05300 */
[----:B------:R-:W2:Y:S01]  /*e1b0*/  LDC.64 R4, c[0x0][0xc08] ;  /* 0x00030200ff047b82 */ /* 0x000ea20000000a00 */
[----:B0-----:R-:W-:-:S04]  /*e1c0*/  IMAD.WIDE R2, R164, 0x4, R2 ;  /* 0x00000004a4027825 */ /* 0x001fc800078e0202 */
[----:B------:R-:W-:-:S05]  /*e1d0*/  IMAD.U32 R0, RZ, RZ, UR4 ;  /* 0x00000004ff007e24 */ /* 0x000fca000f8e00ff */
[----:B------:R0:W5:Y:S01]  /*e1e0*/  @P0 LDG.E R6, desc[UR60][R2.64] ;  /* 0x0000003c02060981 */ /* 0x000162000c1e1900 */
[----:B--2---:R-:W-:-:S04]  /*e1f0*/  ISETP.NE.U32.AND P1, PT, R4, RZ, PT ;  /* 0x000000ff0400720c */ /* 0x004fc80003f25070 */
[----:B------:R-:W-:-:S13]  /*e200*/  ISETP.NE.AND.EX P1, PT, R5, RZ, PT, P1 ;  /* 0x000000ff0500720c */ /* 0x000fda0003f25310 */
[----:B------:R-:W2:Y:S02]  /*e210*/  @P1 LDC.64 R4, c[0x0][0xc08] ;  /* 0x00030200ff041b82 */ /* 0x000ea40000000a00 */
[----:B--2---:R-:W-:-:S05]  /*e220*/  @P1 IMAD.WIDE R4, R164, 0x4, R4 ;  /* 0x00000004a4041825 */ /* 0x004fca00078e0204 */
[----:B------:R0:W5:Y:S01]  /*e230*/  @P1 LDG.E R0, desc[UR60][R4.64] ;  /* 0x0000003c04001981 */ /* 0x000162000c1e1900 */
[----:B---3--:R-:W-:Y:S02]  /*e240*/  ISETP.NE.AND P2, PT, R17, 0x1, PT ;  /* 0x000000011100780c */ /* 0x008fe40003f45270 */
[----:B------:R-:W-:Y:S02]  /*e250*/  ISETP.GE.AND P3, PT, R174, 0x80, PT ;  /* 0x00000080ae00780c */ /* 0x000fe40003f66270 */
[----:B------:R-:W-:-:S09]  /*e260*/  SHF.R.S32.HI R7, RZ, 0x1f, R164 ;  /* 0x0000001fff077819 */ /* 0x000fd200000114a4 */
[----:B------:R-:W2:Y:S08]  /*e270*/  @P2 LDC R16, c[0x0][0xbec] ;  /* 0x0002fb00ff102b82 */ /* 0x000eb00000000800 */
[----:B------:R-:W3:Y:S01]  /*e280*/  @P2 LDC R21, c[0x0][0xbf0] ;  /* 0x0002fc00ff152b82 */ /* 0x000ee20000000800 */
[----:B0-----:R-:W-:Y:S05]  /*e290*/  @P1 BRA `(.L_x_1437) ;  /* 0x0000000000101947 */ /* 0x001fea0003800000 */
[----:B------:R-:W-:Y:S05]  /*e2a0*/  @!P0 BRA `(.L_x_1437) ;  /* 0x00000000000c8947 */ /* 0x000fea0003800000 */
[----:B------:R-:W4:Y:S04]  /*e2b0*/  LDG.E R5, desc[UR60][R2.64] ;  /* 0x0000003c02057981 */ /* 0x000f28000c1e1900 */
[----:B-----5:R-:W4:Y:S02]  /*e2c0*/  LDG.E R0, desc[UR60][R2.64+0x4] ;  /* 0x0000043c02007981 */ /* 0x020f24000c1e1900 */
[----:B----4-:R-:W-:-:S07]  /*e2d0*/  IMAD.IADD R0, R0, 0x1, -R5 ;  /* 0x0000000100007824 */ /* 0x010fce00078e0a05 */
.L_x_1437:
[----:B------:R-:W-:Y:S01]  /*e2e0*/  BSSY B1, `(.L_x_1438) ;  /* 0x000002d000017945 */ /* 0x000fe20003800000 */
[----:B------:R-:W-:Y:S02]  /*e2f0*/  SHF.R.S32.HI R10, RZ, 0x1f, R163 ;  /* 0x0000001fff0a7819 */ /* 0x000fe400000114a3 */
[----:B------:R-:W-:Y:S02]  /*e300*/  SEL R13, R164, RZ, !P0 ;  /* 0x000000ffa40d7207 */ /* 0x000fe40004000000 */
[----:B------:R-:W-:Y:S02]  /*e310*/  SEL R12, R7, RZ, !P0 ;  /* 0x000000ff070c7207 */ /* 0x000fe40004000000 */
[----:B-----5:R-:W-:Y:S01]  /*e320*/  SHF.R.S32.HI R11, RZ, 0x1f, R6 ;  /* 0x0000001fff0b7819 */ /* 0x020fe20000011406 */
[----:B------:R-:W-:Y:S06]  /*e330*/  @P3 BRA `(.L_x_1439) ;  /* 0x00000000009c3947 */ /* 0x000fec0003800000 */
[----:B------:R-:W0:Y:S01]  /*e340*/  S2R R3, SR_TID.X ;  /* 0x0000000000037919 */ /* 0x000e220000002100 */
[----:B------:R-:W4:Y:S02]  /*e350*/  LDC R14, c[0x0][0xbe8] ;  /* 0x0002fa00ff0e7b82 */ /* 0x000f240000000800 */
[----:B----4-:R-:W-:Y:S01]  /*e360*/  IMAD R2, R0, R14, RZ ;  /* 0x0000000e00027224 */ /* 0x010fe200078e02ff */
[----:B0-----:R-:W-:-:S04]  /*e370*/  IADD3 R9, R18, -0x80, R3 ;  /* 0xffffff8012097810 */ /* 0x001fc80007ffe003 */
        /* <DEDUP_REMOVED lines=9> */
[----:B------:R-:W0:Y:S01]  /*e410*/  @P0 LDC R4, c[0x0][0xbec] ;  /* 0x0002fb00ff040b82 */ /* 0x000e220000000800 */
[----:B------:R-:W-:Y:S01]  /*e420*/  IMAD R7, R163, UR5, R8 ;  /* 0x00000005a3077c24 */ /* 0x000fe2000f8e0208 */
[----:B------:R-:W-:-:S03]  /*e430*/  ULDC.64 UR4, c[0x0][0xb98] ;  /* 0x0002e60000047ab9 */ /* 0x000fc60000000a00 */
[----:B------:R-:W-:-:S03]  /*e440*/  IMAD.IADD R3, R3, 0x1, R7 ;  /* 0x0000000103037824 */ /* 0x000fc600078e0207 */
[----:B------:R-:W4:Y:S01]  /*e450*/  @P0 LDC R15, c[0x0][0xbf0] ;  /* 0x0002fc00ff0f0b82 */ /* 0x000f220000000800 */
[----:B------:R-:W-:-:S04]  /*e460*/  IMAD.WIDE.U32 R2, R13, UR4, R2 ;  /* 0x000000040d027c25 */ /* 0x000fc8000f8e0002 */
[----:B0-----:R-:W-:-:S05]  /*e470*/  @P0 IMAD.HI.U32 R4, R9, R4, RZ ;  /* 0x0000000409040227 */ /* 0x001fca00078e00ff */
[----:B----4-:R-:W-:Y:S01]  /*e480*/  @P0 SHF.R.U32.HI R5, RZ, R15, R4 ;  /* 0x0000000fff050219 */ /* 0x010fe20000011604 */
[----:B------:R-:W-:-:S03]  /*e490*/  IMAD R4, R12, UR4, RZ ;  /* 0x000000040c047c24 */ /* 0x000fc6000f8e02ff */
[----:B------:R-:W-:Y:S01]  /*e4a0*/  IADD3 R2, P0, R5, R2, RZ ;  /* 0x0000000205027210 */ /* 0x000fe20007f1e0ff */
[----:B------:R-:W-:Y:S02]  /*e4b0*/  IMAD.MOV R7, RZ, RZ, -R5 ;  /* 0x000000ffff077224 */ /* 0x000fe400078e0a05 */
[----:B------:R-:W-:Y:S01]  /*e4c0*/  IMAD R8, R13, UR5, R4 ;  /* 0x000000050d087c24 */ /* 0x000fe2000f8e0204 */
[----:B------:R-:W-:Y:S01]  /*e4d0*/  ULDC.64 UR4, c[0x0][0xb88] ;  /* 0x0002e20000047ab9 */ /* 0x000fe20000000a00 */
[----:B------:R-:W-:Y:S01]  /*e4e0*/  IMAD R7, R14, R7, R9 ;  /* 0x000000070e077224 */ /* 0x000fe200078e0209 */
[----:B------:R-:W-:-:S04]  /*e4f0*/  SHF.R.S32.HI R9, RZ, 0x1f, R5 ;  /* 0x0000001fff097819 */ /* 0x000fc80000011405 */
        /* <DEDUP_REMOVED lines=11> */
.L_x_1439:
[----:B------:R-:W-:Y:S05]  /*e5b0*/  BSYNC B1 ;  /* 0x0000000000017941 */ /* 0x000fea0003800000 */
.L_x_1438:
[----:B------:R-:W-:Y:S01]  /*e5c0*/  ULDC.64 UR4, c[0x0][0xaa0] ;  /* 0x0002a80000047ab9 */ /* 0x000fe20000000a00 */
[----:B------:R-:W-:Y:S01]  /*e5d0*/  IMAD R7, R162, 0x20, R165 ;  /* 0x00000020a2077824 */ /* 0x000fe200078e02a5 */
[----:B------:R-:W-:Y:S01]  /*e5e0*/  BSSY B1, `(.L_x_1440) ;  /* 0x0000037000017945 */ /* 0x000fe20003800000 */
[----:B0-----:R-:W-:Y:S02]  /*e5f0*/  IMAD R3, R11, UR4, RZ ;  /* 0x000000040b037c24 */ /* 0x001fe4000f8e02ff */
[----:B------:R-:W-:Y:S02]  /*e600*/  IMAD.IADD R9, R18, 0x1, R7 ;  /* 0x0000000112097824 */ /* 0x000fe400078e0207 */
[C---:B------:R-:W-:Y:S02]  /*e610*/  IMAD R5, R6.reuse, UR5, R3 ;  /* 0x0000000506057c24 */ /* 0x040fe4000f8e0203 */
[----:B------:R-:W-:Y:S01]  /*e620*/  IMAD.WIDE.U32 R2, R6, UR4, RZ ;  /* 0x0000000406027c25 */ /* 0x000fe2000f8e00ff */
[----:B------:R-:W-:-:S03]  /*e630*/  ULDC.64 UR4, c[0x0][0xae8] ;  /* 0x0002ba0000047ab9 */ /* 0x000fc60000000a00 */
[----:B------:R-:W-:Y:S02]  /*e640*/  IMAD.IADD R3, R3, 0x1, R5 ;  /* 0x0000000103037824 */ /* 0x000fe400078e0205 */
[----:B------:R-:W-:Y:S02]  /*e650*/  IMAD R6, R10, UR4, RZ ;  /* 0x000000040a067c24 */ /* 0x000fe4000f8e02ff */
[----:B--2---:R-:W-:-:S04]  /*e660*/  @P2 IMAD.HI.U32 R4, R9, R16, RZ ;  /* 0x0000001009042227 */ /* 0x004fc800078e00ff */
[C---:B------:R-:W-:Y:S02]  /*e670*/  IMAD R7, R163.reuse, UR5, R6 ;  /* 0x00000005a3077c24 */ /* 0x040fe4000f8e0206 */
[----:B------:R-:W-:Y:S01]  /*e680*/  IMAD.WIDE.U32 R2, R163, UR4, R2 ;  /* 0x00000004a3027c25 */ /* 0x000fe2000f8e0002 */
[----:B------:R-:W-:-:S03]  /*e690*/  ULDC.64 UR4, c[0x0][0xaf0] ;  /* 0x0002bc0000047ab9 */ /* 0x000fc60000000a00 */
[----:B------:R-:W-:Y:S01]  /*e6a0*/  IMAD.MOV.U32 R5, RZ, RZ, R9 ;  /* 0x000000ffff057224 */ /* 0x000fe200078e0009 */
[----:B---3--:R-:W-:Y:S01]  /*e6b0*/  @P2 SHF.R.U32.HI R5, RZ, R21, R4 ;  /* 0x00000015ff052219 */ /* 0x008fe20000011604 */
        /* <DEDUP_REMOVED lines=16> */
[----:B------:R-:W-:Y:S02]  /*e7c0*/  IMAD.IADD R18, R165, 0x1, R18 ;  /* 0x00000001a5127824 */ /* 0x000fe400078e0212 */
        /* <DEDUP_REMOVED lines=24> */
.L_x_1441:
[----:B------:R-:W-:Y:S05]  /*e950*/  BSYNC B1 ;  /* 0x0000000000017941 */ /* 0x000fea0003800000 */
.L_x_1440:
        /* <DEDUP_REMOVED lines=13> */
.L_x_1443:
[----:B------:R-:W-:Y:S05]  /*ea30*/  BSYNC B1 ;  /* 0x0000000000017941 */ /* 0x000fea0003800000 */
.L_x_1442:
        /* <DEDUP_REMOVED lines=13> */
.L_x_1445:
[----:B------:R-:W-:Y:S05]  /*eb10*/  BSYNC B1 ;  /* 0x0000000000017941 */ /* 0x000fea0003800000 */
.L_x_1444:
        /* <DEDUP_REMOVED lines=14> */
.L_x_1436:
[----:B------:R-:W-:Y:S05]  /*ec00*/  BSYNC B0 ;  /* 0x0000000000007941 */ /* 0x000fea0003800000 */
.L_x_1427:
[----:B------:R-:W-:Y:S02]  /*ec10*/  ULDC UR4, c[0x0][0xc3c] ;  /* 0x00030f0000047ab9 */ /* 0x000fe40000000800 */
[----:B-1----:R-:W-:-:S13]  /*ec20*/  ISETP.GE.AND P0, PT, R47, UR4, PT ;  /* 0x000000042f007c0c */ /* 0x002fda000bf06270 */
[----:B------:R-:W-:Y:S05]  /*ec30*/  @!P0 BRA `(.L_x_1446) ;  /* 0xffffff2000708947 */ /* 0x000fea000383ffff */
[----:B------:R-:W-:Y:S05]  /*ec40*/  EXIT ;  /* 0x000000000000794d */ /* 0x000fea0003800000 */
.L_x_1345:
[----:B------:R-:W-:-:S08]  /*ec50*/  NOP ;  /* 0x0000000000007918 */ /* 0x000fd00000000000 */
[----:B0-----:R-:W0:-:S00]  /*ec60*/  USETMAXREG.DEALLOC.CTAPOOL 0x18 ;  /* 0x00000018000079c8 */ /* 0x001e0000080e0500 */
        /* <DEDUP_REMOVED lines=13> */
[----:B------:R-:W2:Y:S01]  /*ed40*/  LDS.128 R16, [UR4+0x2a8d0] ;  /* 0x02a8d004ff107984 */ /* 0x000ea20008000c00 */
[----:B------:R-:W-:Y:S06]  /*ed50*/  BAR.ARV 0x4, 0x180 ;  /* 0x0106000000007b1d */ /* 0x000fec0000002000 */
[----:B------:R-:W-:Y:S05]  /*ed60*/  BRA `(.L_x_1448) ;  /* 0x0000000800887947 */ /* 0x000fea0003800000 */
.L_x_1447:
[----:B------:R-:W1:Y:S01]  /*ed70*/  S2R R0, SR_TID.X ;  /* 0x0000000000007919 */ /* 0x000e620000002100 */
[----:B------:R-:W-:Y:S01]  /*ed80*/  ULDC UR4, c[0x0][0xc3c] ;  /* 0x00030f0000047ab9 */ /* 0x000fe20000000800 */
[----:B------:R-:W2:Y:S01]  /*ed90*/  S2UR UR6, SR_CTAID.X ;  /* 0x00000000000679c3 */ /* 0x000ea20000002500 */
[----:B------:R-:W-:Y:S01]  /*eda0*/  ULDC UR5, c[0x0][0xc38] ;  /* 0x00030e0000057ab9 */ /* 0x000fe20000000800 */
[----:B-1----:R-:W-:-:S04]  /*edb0*/  LOP3.LUT R0, R0, 0x1f, RZ, 0xc0, !PT ;  /* 0x0000001f00007812 */ /* 0x002fc800078ec0ff */
[----:B------:R-:W-:-:S04]  /*edc0*/  ISETP.NE.AND P0, PT, R0, 0x1f, PT ;  /* 0x0000001f0000780c */ /* 0x000fc80003f05270 */
[----:B------:R-:W-:-:S13]  /*edd0*/  ISETP.GE.OR P1, PT, R0, UR4, !P0 ;  /* 0x0000000400007c0c */ /* 0x000fda000c726670 */
[----:B0-----:R-:W0:Y:S02]  /*ede0*/  @!P1 LDC.64 R2, c[0x0][0xc80] ;  /* 0x00032000ff029b82 */ /* 0x001e240000000a00 */
[----:B0-----:R-:W-:-:S05]  /*edf0*/  @!P1 IMAD.WIDE.U32 R2, R0, 0x4, R2 ;  /* 0x0000000400029825 */ /* 0x001fca00078e0002 */
[----:B------:R-:W3:Y:S01]  /*ee00*/  @!P1 LDG.E R5, desc[UR60][R2.64] ;  /* 0x0000003c02059981 */ /* 0x000ee2000c1e1900 */
[C---:B------:R-:W-:Y:S01]  /*ee10*/  ISETP.NE.AND P1, PT, R0.reuse, RZ, PT ;  /* 0x000000ff0000720c */ /* 0x040fe20003f25270 */
[----:B------:R-:W-:Y:S01]  /*ee20*/  UMOV UR4, URZ ;  /* 0x0000003f00047c82 */ /* 0x000fe20008000000 */
[C---:B------:R-:W-:Y:S01]  /*ee30*/  ISETP.GE.U32.AND P2, PT, R0.reuse, 0x2, PT ;  /* 0x000000020000780c */ /* 0x040fe20003f46070 */
[----:B------:R-:W-:Y:S01]  /*ee40*/  IMAD.MOV.U32 R16, RZ, RZ, RZ ;  /* 0x000000ffff107224 */ /* 0x000fe200078e00ff */
[C---:B------:R-:W-:Y:S02]  /*ee50*/  ISETP.GE.U32.AND P3, PT, R0.reuse, 0x4, PT ;  /* 0x000000040000780c */ /* 0x040fe40003f66070 */
[C---:B------:R-:W-:Y:S02]  /*ee60*/  ISETP.GE.U32.AND P4, PT, R0.reuse, 0x8, PT ;  /* 0x000000080000780c */ /* 0x040fe40003f86070 */
[----:B------:R-:W-:Y:S01]  /*ee70*/  ISETP.GE.U32.AND P5, PT, R0, 0x10, PT ;  /* 0x000000100000780c */ /* 0x000fe20003fa6070 */
[----:B---3--:R-:W0:Y:S02]  /*ee80*/  SHFL.UP PT, R4, R5, 0x1, RZ ;  /* 0x0420000005047989 */ /* 0x008e2400000e00ff */
        /* <DEDUP_REMOVED lines=17> */
[----:B--2---:R-:W-:-:S13]  /*efa0*/  ISETP.GT.AND P6, PT, R6, UR6, PT ;  /* 0x0000000606007c0c */ /* 0x004fda000bfc4270 */
[----:B------:R-:W-:Y:S05]  /*efb0*/  @P6 BRA `(.L_x_1449) ;  /* 0x00000000009c6947 */ /* 0x000fea0003800000 */
[----:B------:R-:W0:Y:S01]  /*efc0*/  LDC R4, c[0x0][0xc3c] ;  /* 0x00030f00ff047b82 */ /* 0x000e220000000800 */
[----:B------:R-:W-:Y:S01]  /*efd0*/  IMAD.MOV.U32 R6, RZ, RZ, R7 ;  /* 0x000000ffff067224 */ /* 0x000fe200078e0007 */
[----:B------:R-:W-:Y:S01]  /*efe0*/  UMOV UR4, URZ ;  /* 0x0000003f00047c82 */ /* 0x000fe20008000000 */
[----:B------:R-:W-:Y:S01]  /*eff0*/  ULDC UR7, c[0x0][0xc3c] ;  /* 0x00030f0000077ab9 */ /* 0x000fe20000000800 */
[----:B------:R-:W-:-:S05]  /*f000*/  ULDC UR5, c[0x0][0xc38] ;  /* 0x00030e0000057ab9 */ /* 0x000fca0000000800 */
.L_x_1453:
        /* <DEDUP_REMOVED lines=12> */
.L_x_1452:
[----:B------:R-:W-:Y:S05]  /*f0d0*/  BSYNC B0 ;  /* 0x0000000000007941 */ /* 0x000fea0003800000 */
.L_x_1451:
        /* <DEDUP_REMOVED lines=21> */
.L_x_1449:
[----:B------:R-:W-:-:S04]  /*f230*/  IMAD.IADD R7, R6, 0x1, -R7 ;  /* 0x0000000106077824 */ /* 0x000fc800078e0a07 */
[----:B------:R-:W-:-:S05]  /*f240*/  IMAD R2, R4, UR5, R7 ;  /* 0x0000000504027c24 */ /* 0x000fca000f8e0207 */
[----:B------:R-:W-:Y:S02]  /*f250*/  ISETP.GT.AND P0, PT, R2, UR6, PT ;  /* 0x0000000602007c0c */ /* 0x000fe4000bf04270 */
[----:B------:R-:W0:Y:S11]  /*f260*/  LDC.64 R2, c[0x0][0xc90] ;  /* 0x00032400ff027b82 */ /* 0x000e360000000a00 */
[----:B------:R-:W-:-:S04]  /*f270*/  VOTE.ANY R11, PT, !P0 ;  /* 0x00000000000b7806 */ /* 0x000fc800040e0100 */
[----:B------:R-:W1:Y:S02]  /*f280*/  POPC R6, R11 ;  /* 0x0000000b00067309 */ /* 0x000e640000000000 */
[----:B-1----:R-:W-:-:S04]  /*f290*/  VIADD R19, R6, UR4 ;  /* 0x0000000406137c36 */ /* 0x002fc80008000000 */
[----:B0-----:R-:W-:-:S05]  /*f2a0*/  IMAD.WIDE R2, R19, 0x4, R2 ;  /* 0x0000000413027825 */ /* 0x001fca00078e0202 */
[----:B------:R-:W2:Y:S01]  /*f2b0*/  LDG.E R10, desc[UR60][R2.64] ;  /* 0x0000003c020a7981 */ /* 0x000ea2000c1e1900 */
[----:B------:R-:W-:-:S03]  /*f2c0*/  ISETP.NE.AND P0, PT, R11, RZ, PT ;  /* 0x000000ff0b00720c */ /* 0x000fc60003f05270 */
[----:B------:R-:W2:Y:S02]  /*f2d0*/  SHFL.IDX PT, R5, R5, R6, 0x1f ;  /* 0x00001f0605057589 */ /* 0x000ea400000e0000 */
[----:B--2---:R-:W-:-:S05]  /*f2e0*/  IMAD R8, R5, R10, RZ ;  /* 0x0000000a05087224 */ /* 0x004fca00078e02ff */
[----:B------:R-:W-:-:S04]  /*f2f0*/  IABS R9, R8 ;  /* 0x0000000800097213 */ /* 0x000fc80000000000 */
[----:B------:R-:W0:Y:S08]  /*f300*/  I2F.RP R12, R9 ;  /* 0x00000009000c7306 */ /* 0x000e300000209400 */
[----:B0-----:R-:W0:Y:S02]  /*f310*/  MUFU.RCP R12, R12 ;  /* 0x0000000c000c7308 */ /* 0x001e240000001000 */
[----:B0-----:R-:W-:-:S06]  /*f320*/  VIADD R13, R12, 0xffffffe ;  /* 0x0ffffffe0c0d7836 */ /* 0x001fcc0000000000 */
[----:B------:R0:W1:Y:S01]  /*f330*/  F2I.FTZ.U32.TRUNC.NTZ R3, R13 ;  /* 0x0000000d00037305 */ /* 0x000062000021f000 */
[----:B------:R-:W-:Y:S05]  /*f340*/  @!P0 BRA `(.L_x_1454) ;  /* 0x0000000000088947 */ /* 0x000fea0003800000 */
[----:B------:R-:W-:-:S05]  /*f350*/  VIADD R11, R6, 0xffffffff ;  /* 0xffffffff060b7836 */ /* 0x000fca0000000000 */
[----:B------:R2:W3:Y:S02]  /*f360*/  SHFL.IDX PT, R16, R4, R11, 0x1f ;  /* 0x00001f0b04107589 */ /* 0x0004e400000e0000 */
.L_x_1454:
[----:B-1----:R-:W-:Y:S01]  /*f370*/  IMAD.MOV R2, RZ, RZ, -R3 ;  /* 0x000000ffff027224 */ /* 0x002fe200078e0a03 */
[----:B--2---:R-:W-:Y:S01]  /*f380*/  IABS R4, R8 ;  /* 0x0000000800047213 */ /* 0x004fe20000000000 */
[----:B---3--:R-:W-:Y:S02]  /*f390*/  IMAD R16, R16, UR5, R7 ;  /* 0x0000000510107c24 */ /* 0x008fe4000f8e0207 */
[----:B------:R-:W-:Y:S02]  /*f3a0*/  IMAD R7, R2, R9, RZ ;  /* 0x0000000902077224 */ /* 0x000fe400078e02ff */
[----:B------:R-:W-:Y:S02]  /*f3b0*/  IMAD.MOV.U32 R2, RZ, RZ, RZ ;  /* 0x000000ffff027224 */ /* 0x000fe400078e00ff */
[----:B------:R-:W-:Y:S02]  /*f3c0*/  IMAD.MOV R4, RZ, RZ, -R4 ;  /* 0x000000ffff047224 */ /* 0x000fe400078e0a04 */
[----:B------:R-:W-:Y:S01]  /*f3d0*/  IMAD.HI.U32 R2, R3, R7, R2 ;  /* 0x0000000703027227 */ /* 0x000fe200078e0002 */
[----:B------:R-:W-:-:S04]  /*f3e0*/  IADD3 R7, -R16, UR6, RZ ;  /* 0x0000000610077c10 */ /* 0x000fc8000fffe1ff */
[----:B------:R-:W-:-:S05]  /*f3f0*/  IABS R3, R7 ;  /* 0x0000000700037213 */ /* 0x000fca0000000000 */
[----:B------:R-:W-:-:S04]  /*f400*/  IMAD.HI.U32 R2, R2, R3, RZ ;  /* 0x0000000302027227 */ /* 0x000fc800078e00ff */
[----:B------:R-:W-:Y:S01]  /*f410*/  IMAD R4, R2, R4, R3 ;  /* 0x0000000402047224 */ /* 0x000fe200078e0203 */
[----:B------:R-:W-:-:S04]  /*f420*/  LOP3.LUT R3, R7, R8, RZ, 0x3c, !PT ;  /* 0x0000000807037212 */ /* 0x000fc800078e3cff */
[----:B------:R-:W-:Y:S02]  /*f430*/  ISETP.GT.U32.AND P1, PT, R9, R4, PT ;  /* 0x000000040900720c */ /* 0x000fe40003f24070 */
[----:B------:R-:W-:-:S11]  /*f440*/  ISETP.GE.AND P2, PT, R3, RZ, PT ;  /* 0x000000ff0300720c */ /* 0x000fd60003f46270 */
[----:B------:R-:W-:Y:S02]  /*f450*/  @!P1 IMAD.IADD R4, R4, 0x1, -R9 ;  /* 0x0000000104049824 */ /* 0x000fe400078e0a09 */
[----:B------:R-:W-:Y:S01]  /*f460*/  @!P1 VIADD R2, R2, 0x1 ;  /* 0x0000000102029836 */ /* 0x000fe20000000000 */
[----:B------:R-:W-:Y:S02]  /*f470*/  ISETP.NE.AND P1, PT, R8, RZ, PT ;  /* 0x000000ff0800720c */ /* 0x000fe40003f25270 */
[----:B------:R-:W-:-:S13]  /*f480*/  ISETP.GE.U32.AND P0, PT, R4, R9, PT ;  /* 0x000000090400720c */ /* 0x000fda0003f06070 */
[----:B------:R-:W-:-:S04]  /*f490*/  @P0 VIADD R2, R2, 0x1 ;  /* 0x0000000102020836 */ /* 0x000fc80000000000 */
[----:B------:R-:W-:-:S04]  /*f4a0*/  IMAD.MOV.U32 R9, RZ, RZ, R2 ;  /* 0x000000ffff097224 */ /* 0x000fc800078e0002 */
[----:B------:R-:W-:Y:S01]  /*f4b0*/  @!P2 IMAD.MOV R9, RZ, RZ, -R9 ;  /* 0x000000ffff09a224 */ /* 0x000fe200078e0a09 */
[----:B------:R-:W-:-:S05]  /*f4c0*/  @!P1 LOP3.LUT R9, RZ, R8, RZ, 0x33, !PT ;  /* 0x00000008ff099212 */ /* 0x000fca00078e33ff */
[----:B------:R-:W-:Y:S02]  /*f4d0*/  IMAD R4, R10, R9, RZ ;  /* 0x000000090a047224 */ /* 0x000fe400078e02ff */
[----:B------:R-:W-:Y:S02]  /*f4e0*/  IMAD.MOV R9, RZ, RZ, -R9 ;  /* 0x000000ffff097224 */ /* 0x000fe400078e0a09 */
[----:B------:R-:W-:Y:S02]  /*f4f0*/  IMAD.MOV R3, RZ, RZ, -R4 ;  /* 0x000000ffff037224 */ /* 0x000fe400078e0a04 */
[----:B------:R-:W-:-:S03]  /*f500*/  IMAD R7, R8, R9, R7 ;  /* 0x0000000908077224 */ /* 0x000fc600078e0207 */
[----:B------:R-:W-:Y:S01]  /*f510*/  VIADDMNMX R10, R3, UR5, R10, PT ;  /* 0x00000005030a7c46 */ /* 0x000fe2000b80010a */
[----:B------:R-:W-:Y:S01]  /*f520*/  IMAD.IADD R4, R7, 0x1, R4 ;  /* 0x0000000107047824 */ /* 0x000fe200078e0204 */
[----:B------:R-:W-:Y:S02]  /*f530*/  IABS R8, R7 ;  /* 0x0000000700087213 */ /* 0x000fe40000000000 */
[----:B------:R-:W-:-:S04]  /*f540*/  IABS R6, R10 ;  /* 0x0000000a00067213 */ /* 0x000fc80000000000 */
[----:B------:R-:W1:Y:S08]  /*f550*/  I2F.RP R11, R6 ;  /* 0x00000006000b7306 */ /* 0x000e700000209400 */
[----:B-1----:R-:W1:Y:S02]  /*f560*/  MUFU.RCP R11, R11 ;  /* 0x0000000b000b7308 */ /* 0x002e640000001000 */
[----:B-1----:R-:W-:-:S06]  /*f570*/  VIADD R2, R11, 0xffffffe ;  /* 0x0ffffffe0b027836 */ /* 0x002fcc0000000000 */
[----:B------:R1:W2:Y:S02]  /*f580*/  F2I.FTZ.U32.TRUNC.NTZ R3, R2 ;  /* 0x0000000200037305 */ /* 0x0002a4000021f000 */
[----:B-1----:R-:W-:Y:S02]  /*f590*/  IMAD.MOV.U32 R2, RZ, RZ, RZ ;  /* 0x000000ffff027224 */ /* 0x002fe400078e00ff */
[----:B--2---:R-:W-:-:S04]  /*f5a0*/  IMAD.MOV R9, RZ, RZ, -R3 ;  /* 0x000000ffff097224 */ /* 0x004fc800078e0a03 */
[----:B------:R-:W-:-:S04]  /*f5b0*/  IMAD R9, R9, R6, RZ ;  /* 0x0000000609097224 */ /* 0x000fc800078e02ff */
[----:B------:R-:W-:Y:S01]  /*f5c0*/  IMAD.HI.U32 R3, R3, R9, R2 ;  /* 0x0000000903037227 */ /* 0x000fe200078e0002 */
[-C--:B------:R-:W-:Y:S02]  /*f5d0*/  IABS R9, R10.reuse ;  /* 0x0000000a00097213 */ /* 0x080fe40000000000 */
[----:B------:R-:W-:-:S03]  /*f5e0*/  LOP3.LUT R2, R7, R10, RZ, 0x3c, !PT ;  /* 0x0000000a07027212 */ /* 0x000fc600078e3cff */
[----:B------:R-:W-:Y:S01]  /*f5f0*/  IMAD.MOV R9, RZ, RZ, -R9 ;  /* 0x000000ffff097224 */ /* 0x000fe200078e0a09 */
[----:B------:R-:W-:Y:S01]  /*f600*/  ISETP.GE.AND P2, PT, R2, RZ, PT ;  /* 0x000000ff0200720c */ /* 0x000fe20003f46270 */
[----:B------:R-:W-:-:S04]  /*f610*/  IMAD.HI.U32 R3, R3, R8, RZ ;  /* 0x0000000803037227 */ /* 0x000fc800078e00ff */
[----:B------:R-:W-:-:S05]  /*f620*/  IMAD R9, R3, R9, R8 ;  /* 0x0000000903097224 */ /* 0x000fca00078e0208 */
[----:B------:R-:W-:-:S13]  /*f630*/  ISETP.GT.U32.AND P1, PT, R6, R9, PT ;  /* 0x000000090600720c */ /* 0x000fda0003f24070 */
[----:B------:R-:W-:Y:S02]  /*f640*/  @!P1 IMAD.IADD R9, R9, 0x1, -R6 ;  /* 0x0000000109099824 */ /* 0x000fe400078e0a06 */
[----:B------:R-:W-:Y:S01]  /*f650*/  @!P1 VIADD R3, R3, 0x1 ;  /* 0x0000000103039836 */ /* 0x000fe20000000000 */
[----:B------:R-:W-:Y:S02]  /*f660*/  ISETP.NE.AND P1, PT, R10, RZ, PT ;  /* 0x000000ff0a00720c */ /* 0x000fe40003f25270 */
[----:B------:R-:W-:-:S13]  /*f670*/  ISETP.GE.U32.AND P0, PT, R9, R6, PT ;  /* 0x000000060900720c */ /* 0x000fda0003f06070 */
[----:B------:R-:W-:-:S04]  /*f680*/  @P0 VIADD R3, R3, 0x1 ;  /* 0x0000000103030836 */ /* 0x000fc80000000000 */
[----:B------:R-:W-:Y:S01]  /*f690*/  @!P2 IMAD.MOV R3, RZ, RZ, -R3 ;  /* 0x000000ffff03a224 */ /* 0x000fe200078e0a03 */
[----:B------:R-:W-:Y:S01]  /*f6a0*/  @!P1 LOP3.LUT R3, RZ, R10, RZ, 0x33, !PT ;  /* 0x0000000aff039212 */ /* 0x000fe200078e33ff */
[----:B------:R-:W-:-:S03]  /*f6b0*/  IMAD.MOV R10, RZ, RZ, -R10 ;  /* 0x000000ffff0a7224 */ /* 0x000fc600078e0a0a */
[----:B------:R-:W-:Y:S01]  /*f6c0*/  LOP3.LUT R2, RZ, R3, RZ, 0x33, !PT ;  /* 0x00000003ff027212 */ /* 0x000fe200078e33ff */
[----:B------:R-:W-:-:S04]  /*f6d0*/  IMAD R18, R3, R10, R4 ;  /* 0x0000000a03127224 */ /* 0x000fc800078e0204 */
[----:B------:R-:W-:Y:S01]  /*f6e0*/  IMAD.IADD R17, R5, 0x1, R2 ;  /* 0x0000000105117824 */ /* 0x000fe200078e0202 */
[----:B------:R-:W-:Y:S06]  /*f6f0*/  BRA `(.L_x_1455) ;  /* 0x00000000000c7947 */ /* 0x000fec0003800000 */
.L_x_1450:
[----:B------:R-:W-:Y:S02]  /*f700*/  IMAD.MOV.U32 R17, RZ, RZ, RZ ;  /* 0x000000ffff117224 */ /* 0x000fe400078e00ff */
[----:B------:R-:W-:Y:S02]  /*f710*/  IMAD.U32 R16, RZ, RZ, UR6 ;  /* 0x00000006ff107e24 */ /* 0x000fe4000f8e00ff */
[----:B------:R-:W-:-:S07]  /*f720*/  IMAD.MOV.U32 R18, RZ, RZ, RZ ;  /* 0x000000ffff127224 */ /* 0x000fce00078e00ff */
.L_x_1455:
[----:B------:R-:W-:-:S13]  /*f730*/  ISETP.NE.AND P0, PT, R0, RZ, PT ;  /* 0x000000ff0000720c */ /* 0x000fda0003f05270 */
[----:B------:R-:W1:Y:S01]  /*f740*/  @!P0 S2R R3, SR_CgaCtaId ;  /* 0x0000000000038919 */ /* 0x000e620000008800 */
[----:B------:R-:W-:-:S04]  /*f750*/  @!P0 MOV R0, 0x400 ;  /* 0x0000040000008802 */ /* 0x000fc80000000f00 */
[----:B-1----:R-:W-:-:S05]  /*f760*/  @!P0 LEA R0, R3, R0, 0x18 ;  /* 0x0000000003008211 */ /* 0x002fca00078ec0ff */
[----:B------:R1:W-:Y:S01]  /*f770*/  @!P0 STS.128 [R0+0x2a8d0], R16 ;  /* 0x02a8d01000008388 */ /* 0x0003e20000000c00 */
[----:B------:R-:W-:Y:S06]  /*f780*/  BAR.ARV 0x5, 0x180 ;  /* 0x0146000000007b1d */ /* 0x000fec0000002000 */
.L_x_1448:
[----:B-1----:R-:W-:Y:S01]  /*f790*/  IMAD.MOV.U32 R0, RZ, RZ, 0x1 ;  /* 0x00000001ff007424 */ /* 0x002fe200078e00ff */
[----:B------:R1:W-:Y:S01]  /*f7a0*/  STL [R1+0x4], RZ ;  /* 0x000004ff01007387 */ /* 0x0003e20000100800 */
[----:B------:R-:W-:Y:S02]  /*f7b0*/  ULDC UR4, c[0x0][0xc3c] ;  /* 0x00030f0000047ab9 */ /* 0x000fe40000000800 */
[----:B--2---:R-:W-:Y:S01]  /*f7c0*/  ISETP.GE.AND P0, PT, R19, UR4, PT ;  /* 0x0000000413007c0c */ /* 0x004fe2000bf06270 */
[----:B------:R1:W-:Y:S04]  /*f7d0*/  STL [R1+0x10], R0 ;  /* 0x0000100001007387 */ /* 0x0003e80000100800 */
[----:B------:R1:W-:Y:S08]  /*f7e0*/  STL [R1+0x38], RZ ;  /* 0x000038ff01007387 */ /* 0x0003f00000100800 */
[----:B-1----:R-:W-:Y:S05]  /*f7f0*/  @P0 BRA `(.L_x_1456) ;  /* 0x0000005800300947 */ /* 0x002fea0003800000 */
[----:B------:R-:W1:Y:S01]  /*f800*/  S2R R5, SR_TID.X ;  /* 0x0000000000057919 */ /* 0x000e620000002100 */
[----:B------:R-:W2:Y:S01]  /*f810*/  S2UR UR5, SR_CgaCtaId ;  /* 0x00000000000579c3 */ /* 0x000ea20000008800 */
[----:B------:R-:W-:Y:S01]  /*f820*/  UMOV UR4, 0x400 ;  /* 0x0000040000047882 */ /* 0x000fe20000000000 */
[----:B------:R-:W-:Y:S01]  /*f830*/  BSSY B8, `(.L_x_1456) ;  /* 0x0000588000087945 */ /* 0x000fe20003800000 */
[----:B------:R-:W-:Y:S01]  /*f840*/  ULDC UR38, c[0x0][0xc] ;  /* 0x0000030000267ab9 */ /* 0x000fe20000000800 */
[----:B------:R-:W-:Y:S01]  /*f850*/  ULDC.64 UR36, c[0x0][0x198] ;  /* 0x0000660000247ab9 */ /* 0x000fe20000000a00 */
[----:B--2---:R-:W-:Y:S01]  /*f860*/  ULEA UR4, UR5, UR4, 0x18 ;  /* 0x0000000405047291 */ /* 0x004fe2000f8ec03f */
[C---:B-1----:R-:W-:Y:S01]  /*f870*/  IMAD.SHL.U32 R0, R5.reuse, 0x8, RZ ;  /* 0x0000000805007824 */ /* 0x042fe200078e00ff */
[----:B------:R-:W-:-:S04]  /*f880*/  LOP3.LUT R4, R5, 0x7f, RZ, 0xc0, !PT ;  /* 0x0000007f05047812 */ /* 0x000fc800078ec0ff */
[C---:B0-----:R-:W-:Y:S02]  /*f890*/  LOP3.LUT R2, R0.reuse, 0x1f8, RZ, 0xc0, !PT ;  /* 0x000001f800027812 */ /* 0x041fe400078ec0ff */
        /* <DEDUP_REMOVED lines=9> */
[----:B------:R-:W-:Y:S01]  /*f930*/  STL [R1], R4 ;  /* 0x0000000401007387 */ /* 0x000fe20000100800 */
[----:B------:R-:W-:-:S03]  /*f940*/  IMAD.MOV.U32 R2, RZ, RZ, 0x1 ;  /* 0x00000001ff027424 */ /* 0x000fc600078e00ff */
[----:B------:R-:W-:Y:S04]  /*f950*/  STL [R1+0x20], R3 ;  /* 0x0000200301007387 */ /* 0x000fe80000100800 */
[----:B------:R-:W-:Y:S04]  /*f960*/  STL [R1+0x38], RZ ;  /* 0x000038ff01007387 */ /* 0x000fe80000100800 */
[----:B------:R0:W-:Y:S04]  /*f970*/  STL [R1+0x10], R2 ;  /* 0x0000100201007387 */ /* 0x0001e80000100800 */
[----:B------:R1:W-:Y:S01]  /*f980*/  STL [R1+0x4], RZ ;  /* 0x000004ff01007387 */ /* 0x0003e20000100800 */
[----:B0-----:R-:W-:-:S02]  /*f990*/  LOP3.LUT R2, R0, 0x40, RZ, 0xfc, !PT ;  /* 0x0000004000027812 */ /* 0x001fc400078efcff */
[----:B-1----:R-:W-:-:S07]  /*f9a0*/  LOP3.LUT R0, R0, 0x80, RZ, 0xfc, !PT ;  /* 0x0000008000007812 */ /* 0x002fce00078efcff */
.L_x_1566:
[----:B------:R-:W-:Y:S05]  /*f9b0*/  YIELD ;  /* 0x0000000000007946 */ /* 0x000fea0003800000 */
[----:B------:R-:W-:Y:S01]  /*f9c0*/  ULDC.64 UR4, c[0x0][0xa28] ;  /* 0x00028a0000047ab9 */ /* 0x000fe20000000a00 */
[----:B----4-:R-:W-:Y:S01]  /*f9d0*/  IMAD.MOV.U32 R0, RZ, RZ, RZ ;  /* 0x000000ffff007224 */ /* 0x010fe200078e00ff */
[----:B------:R-:W-:Y:S01]  /*f9e0*/  ISETP.NE.U32.AND P0, PT, RZ, UR4, PT ;  /* 0x00000004ff007c0c */ /* 0x000fe2000bf05070 */
[----:B------:R-:W0:Y:S01]  /*f9f0*/  LDC.64 R4, c[0x0][0xa00] ;  /* 0x00028000ff047b82 */ /* 0x000e220000000a00 */
[----:B-1----:R-:W-:Y:S01]  /*fa00*/  CS2R R8, SRZ ;  /* 0x0000000000087805 */ /* 0x002fe2000001ff00 */
[----:B------:R-:W-:Y:S01]  /*fa10*/  ULDC.64 UR6, c[0x0][0xa08] ;  /* 0x0002820000067ab9 */ /* 0x000fe20000000a00 */
[----:B------:R-:W-:Y:S01]  /*fa20*/  ISETP.NE.AND.EX P0, PT, RZ, UR5, PT, P0 ;  /* 0x00000005ff007c0c */ /* 0x000fe2000bf05300 */
[----:B------:R-:W-:-:S12]  /*fa30*/  ULDC.64 UR4, c[0x0][0xa18] ;  /* 0x0002860000047ab9 */ /* 0x000fd80000000a00 */
[----:B------:R-:W1:Y:S02]  /*fa40*/  @P0 LDC.64 R2, c[0x0][0xa28] ;  /* 0x00028a00ff020b82 */ /* 0x000e640000000a00 */
[----:B-1----:R-:W-:-:S05]  /*fa50*/  @P0 IMAD.WIDE R2, R19, 0x4, R2 ;  /* 0x0000000413020825 */ /* 0x002fca00078e0202 */
[----:B------:R1:W5:Y:S01]  /*fa60*/  @P0 LDG.E R0, desc[UR60][R2.64] ;  /* 0x0000003c02000981 */ /* 0x000362000c1e1900 */
[----:B------:R-:W-:Y:S01]  /*fa70*/  ISETP.NE.U32.AND P0, PT, RZ, UR4, PT ;  /* 0x00000004ff007c0c */ /* 0x000fe2000bf05070 */
[----:B0-----:R-:W-:Y:S01]  /*fa80*/  IMAD.WIDE R4, R19, 0x4, R4 ;  /* 0x0000000413047825 */ /* 0x001fe200078e0204 */
[----:B------:R-:W-:Y:S02]  /*fa90*/  ISETP.NE.U32.AND P1, PT, RZ, UR6, PT ;  /* 0x00000006ff007c0c */ /* 0x000fe4000bf25070 */
[----:B------:R-:W-:Y:S01]  /*faa0*/  ISETP.NE.AND.EX P2, PT, RZ, UR5, PT, P0 ;  /* 0x00000005ff007c0c */ /* 0x000fe2000bf45300 */
[----:B------:R-:W-:Y:S01]  /*fab0*/  ULDC.64 UR4, c[0x0][0xa00] ;  /* 0x0002800000047ab9 */ /* 0x000fe20000000a00 */
[----:B------:R-:W-:Y:S02]  /*fac0*/  ISETP.NE.AND.EX P1, PT, RZ, UR7, PT, P1 ;  /* 0x00000007ff007c0c */ /* 0x000fe4000bf25310 */
[----:B------:R-:W-:Y:S01]  /*fad0*/  ISETP.NE.U32.AND P0, PT, RZ, UR4, PT ;  /* 0x00000004ff007c0c */ /* 0x000fe2000bf05070 */
[----:B-1----:R-:W0:Y:S03]  /*fae0*/  LDC.64 R2, c[0x0][0xa08] ;  /* 0x00028200ff027b82 */ /* 0x002e260000000a00 */
[----:B------:R-:W-:-:S05]  /*faf0*/  ISETP.NE.AND.EX P0, PT, RZ, UR5, PT, P0 ;  /* 0x00000005ff007c0c */ /* 0x000fca000bf05300 */
[----:B--23--:R-:W1:Y:S08]  /*fb00*/  @P2 LDC.64 R6, c[0x0][0xa18] ;  /* 0x00028600ff062b82 */ /* 0x00ce700000000a00 */
[----:B------:R-:W2:Y:S01]  /*fb10*/  @P0 LDG.E R9, desc[UR60][R4.64] ;  /* 0x0000003c04090981 */ /* 0x000ea2000c1e1900 */
[----:B------:R-:W-:Y:S01]  /*fb20*/  ULDC UR4, c[0x0][0x288] ;  /* 0x0000a20000047ab9 */ /* 0x000fe20000000800 */
[----:B0-----:R-:W-:-:S05]  /*fb30*/  IMAD.WIDE R2, R19, 0x4, R2 ;  /* 0x0000000413027825 */ /* 0x001fca00078e0202 */
[----:B------:R-:W5:Y:S01]  /*fb40*/  @P1 LDG.E R8, desc[UR60][R2.64] ;  /* 0x0000003c02081981 */ /* 0x000f62000c1e1900 */
[----:B-1----:R-:W-:-:S03]  /*fb50*/  @P2 IMAD.WIDE R6, R19, 0x4, R6 ;  /* 0x0000000413062825 */ /* 0x002fc600078e0206 */
        /* <DEDUP_REMOVED lines=14> */
[----:B------:R-:W0:Y:S04]  /*fc40*/  LDG.E R7, desc[UR60][R4.64] ;  /* 0x0000003c04077981 */ /* 0x000e28000c1e1900 */
[----:B------:R-:W0:Y:S02]  /*fc50*/  LDG.E R4, desc[UR60][R4.64+0x4] ;  /* 0x0000043c04047981 */ /* 0x000e24000c1e1900 */
[----:B0-----:R-:W-:-:S05]  /*fc60*/  IMAD.IADD R9, R4, 0x1, -R7 ;  /* 0x0000000104097824 */ /* 0x001fca00078e0a07 */
[----:B------:R1:W-:Y:S02]  /*fc70*/  STL [R1+0x30], R9 ;  /* 0x0000300901007387 */ /* 0x0003e40000100800 */
.L_x_1457:
[----:B-----5:R-:W-:Y:S01]  /*fc80*/  IMAD.IADD R4, R8, 0x1, R0 ;  /* 0x0000000108047824 */ /* 0x020fe200078e0200 */
[----:B------:R-:W-:Y:S02]  /*fc90*/  ULDC.64 UR4, c[0x0][0xa20] ;  /* 0x0002880000047ab9 */ /* 0x000fe40000000a00 */
[----:B------:R-:W-:Y:S02]  /*fca0*/  ISETP.NE.U32.AND P0, PT, RZ, UR4, PT ;  /* 0x00000004ff007c0c */ /* 0x000fe4000bf05070 */
[----:B------:R2:W-:Y:S02]  /*fcb0*/  STL [R1+0x14], R4 ;  /* 0x0000140401007387 */ /* 0x0005e40000100800 */
[----:B------:R-:W-:-:S13]  /*fcc0*/  ISETP.NE.AND.EX P0, PT, RZ, UR5, PT, P0 ;  /* 0x00000005ff007c0c */ /* 0x000fda000bf05300 */
[----:B--2---:R-:W-:Y:S05]  /*fcd0*/  @!P0 BRA `(.L_x_1458) ;  /* 0x0000000000108947 */ /* 0x004fea0003800000 */
[----:B------:R-:W2:Y:S02]  /*fce0*/  LDC.64 R2, c[0x0][0xa20] ;  /* 0x00028800ff027b82 */ /* 0x000ea40000000a00 */
[----:B--2---:R-:W-:-:S05]  /*fcf0*/  IMAD.WIDE R2, R19, 0x4, R2 ;  /* 0x0000000413027825 */ /* 0x004fca00078e0202 */
[----:B------:R2:W5:Y:S01]  /*fd00*/  LDG.E R6, desc[UR60][R2.64] ;  /* 0x0000003c02067981 */ /* 0x000562000c1e1900 */
[----:B------:R-:W-:Y:S05]  /*fd10*/  BRA `(.L_x_1459) ;  /* 0x0000000000107947 */ /* 0x000fea0003800000 */
.L_x_1458:
[----:B------:R-:W-:Y:S05]  /*fd20*/  @!P1 BRA `(.L_x_1459) ;  /* 0x00000000000c9947 */ /* 0x000fea0003800000 */
[----:B------:R-:W2:Y:S04]  /*fd30*/  LDG.E R6, desc[UR60][R2.64] ;  /* 0x0000003c02067981 */ /* 0x000ea8000c1e1900 */
[----:B------:R-:W2:Y:S02]  /*fd40*/  LDG.E R2, desc[UR60][R2.64+0x4] ;  /* 0x0000043c02027981 */ /* 0x000ea4000c1e1900 */
[----:B--2---:R-:W-:-:S07]  /*fd50*/  IMAD.IADD R6, R2, 0x1, -R6 ;  /* 0x0000000102067824 */ /* 0x004fce00078e0a06 */
.L_x_1459:
[----:B--2---:R-:W2:Y:S01]  /*fd60*/  LDC R2, c[0x0][0x448] ;  /* 0x00011200ff027b82 */ /* 0x004ea20000000800 */
[----:B------:R-:W-:Y:S02]  /*fd70*/  IMAD.SHL.U32 R8, R17, 0x80, RZ ;  /* 0x0000008011087824 */ /* 0x000fe400078e00ff */
[----:B-----5:R-:W-:Y:S02]  /*fd80*/  IMAD.IADD R0, R6, 0x1, -R0 ;  /* 0x0000000106007824 */ /* 0x020fe400078e0a00 */
[----:B------:R-:W-:Y:S01]  /*fd90*/  VIADD R4, R8, 0x7f ;  /* 0x0000007f08047836 */ /* 0x000fe20000000000 */
[----:B------:R3:W-:Y:S03]  /*fda0*/  STL [R1+0x2c], R8 ;  /* 0x00002c0801007387 */ /* 0x0007e60000100800 */
[----:B------:R-:W-:Y:S01]  /*fdb0*/  IMAD.MOV.U32 R6, RZ, RZ, R4 ;  /* 0x000000ffff067224 */ /* 0x000fe200078e0004 */
[----:B--2---:R-:W-:-:S13]  /*fdc0*/  ISETP.NE.AND P1, PT, R2, 0x1, PT ;  /* 0x000000010200780c */ /* 0x004fda0003f25270 */
[----:B------:R-:W2:Y:S08]  /*fdd0*/  @P1 LDC R3, c[0x0][0x44c] ;  /* 0x00011300ff031b82 */ /* 0x000eb00000000800 */
[----:B------:R-:W4:Y:S01]  /*fde0*/  @P1 LDC R2, c[0x0][0x450] ;  /* 0x00011400ff021b82 */ /* 0x000f220000000800 */
[----:B--2---:R-:W-:-:S05]  /*fdf0*/  @P1 IMAD.HI.U32 R3, R4, R3, RZ ;  /* 0x0000000304031227 */ /* 0x004fca00078e00ff */
[----:B----4-:R-:W-:Y:S02]  /*fe00*/  @P1 SHF.R.U32.HI R6, RZ, R2, R3 ;  /* 0x00000002ff061219 */ /* 0x010fe40000011603 */
[----:B------:R-:W-:-:S05]  /*fe10*/  IADD3 R2, R0, 0x1, -R9 ;  /* 0x0000000100027810 */ /* 0x000fca0007ffe809 */
[----:B------:R-:W-:Y:S02]  /*fe20*/  IMAD.IADD R6, R2, 0x1, R6 ;  /* 0x0000000102067824 */ /* 0x000fe400078e0206 */
[----:B------:R-:W2:Y:S02]  /*fe30*/  LDC.64 R2, c[0x0][0x9e0] ;  /* 0x00027800ff027b82 */ /* 0x000ea40000000a00 */
[----:B--2---:R-:W-:Y:S01]  /*fe40*/  ISETP.GE.AND P2, PT, R3, 0x1, PT ;  /* 0x000000010300780c */ /* 0x004fe20003f46270 */
[----:B------:R-:W-:-:S12]  /*fe50*/  IMAD.IADD R2, R6, 0x1, R2 ;  /* 0x0000000106027824 */ /* 0x000fd800078e0202 */
[----:B---3--:R-:W-:Y:S05]  /*fe60*/  @!P2 BRA `(.L_x_1460) ;  /* 0x000000000048a947 */ /* 0x008fea0003800000 */
[C---:B------:R-:W-:Y:S01]  /*fe70*/  ISETP.GT.AND P0, PT, R6.reuse, RZ, PT ;  /* 0x000000ff0600720c */ /* 0x040fe20003f04270 */
[----:B------:R-:W-:Y:S01]  /*fe80*/  BSSY B0, `(.L_x_1461) ;  /* 0x000000e000007945 */ /* 0x000fe20003800000 */
[----:B------:R-:W-:-:S11]  /*fe90*/  VIADD R7, R6, 0xffffffff ;  /* 0xffffffff06077836 */ /* 0x000fd60000000000 */
[----:B------:R-:W-:Y:S05]  /*fea0*/  @P0 BRA `(.L_x_1462) ;  /* 0x00000000001c0947 */ /* 0x000fea0003800000 */
[----:B------:R-:W-:Y:S01]  /*feb0*/  ISETP.NE.AND P0, PT, R3, 0x1, PT ;  /* 0x000000010300780c */ /* 0x000fe20003f05270 */
[----:B------:R-:W-:-:S12]  /*fec0*/  IMAD.MOV R6, RZ, RZ, -R6 ;  /* 0x000000ffff067224 */ /* 0x000fd800078e0a06 */
[----:B------:R-:W2:Y:S02]  /*fed0*/  @P0 LDC.64 R4, c[0x0][0x9e8] ;  /* 0x00027a00ff040b82 */ /* 0x000ea40000000a00 */
[----:B--2---:R-:W-:-:S05]  /*fee0*/  @P0 IMAD.HI.U32 R4, R6, R4, RZ ;  /* 0x0000000406040227 */ /* 0x004fca00078e00ff */
[----:B------:R-:W-:-:S04]  /*fef0*/  @P0 SHF.R.U32.HI R6, RZ, R5, R4 ;  /* 0x00000005ff060219 */ /* 0x000fc80000011604 */
[----:B------:R-:W-:Y:S01]  /*ff00*/  LOP3.LUT R7, RZ, R6, RZ, 0x33, !PT ;  /* 0x00000006ff077212 */ /* 0x000fe200078e33ff */
[----:B------:R-:W-:Y:S06]  /*ff10*/  BRA `(.L_x_1463) ;  /* 0x0000000000107947 */ /* 0x000fec0003800000 */
.L_x_1462:
[----:B------:R-:W-:-:S13]  /*ff20*/  ISETP.NE.AND P0, PT, R3, 0x1, PT ;  /* 0x000000010300780c */ /* 0x000fda0003f05270 */
[----:B------:R-:W2:Y:S02]  /*ff30*/  @P0 LDC.64 R4, c[0x0][0x9e8] ;  /* 0x00027a00ff040b82 */ /* 0x000ea40000000a00 */
[----:B--2---:R-:W-:-:S05]  /*ff40*/  @P0 IMAD.HI.U32 R4, R7, R4, RZ ;  /* 0x0000000407040227 */ /* 0x004fca00078e00ff */
[----:B------:R-:W-:-:S07]  /*ff50*/  @P0 SHF.R.U32.HI R7, RZ, R5, R4 ;  /* 0x00000005ff070219 */ /* 0x000fce0000011604 */
.L_x_1463:
[----:B------:R-:W-:Y:S05]  /*ff60*/  BSYNC B0 ;  /* 0x0000000000007941 */ /* 0x000fea0003800000 */
.L_x_1461:
[----:B------:R-:W-:-:S05]  /*ff70*/  IMAD R7, R7, R3, R3 ;  /* 0x0000000307077224 */ /* 0x000fca00078e0203 */
[----:B------:R-:W-:-:S07]  /*ff80*/  VIMNMX R2, R2, R7, PT ;  /* 0x0000000702027248 */ /* 0x000fce0003fe0100 */
.L_x_1460:
[----:B------:R-:W2:Y:S01]  /*ff90*/  @P1 LDC R6, c[0x0][0x44c] ;  /* 0x00011300ff061b82 */ /* 0x000ea20000000800 */
[----:B------:R-:W-:Y:S01]  /*ffa0*/  IMAD.MOV.U32 R4, RZ, RZ, R8 ;  /* 0x000000ffff047224 */ /* 0x000fe200078e0008 */
[----:B------:R-:W-:-:S06]  /*ffb0*/  ULDC UR4, c[0x0][0x9dc] ;  /* 0x0002770000047ab9 */ /* 0x000fcc0000000800 */
[----:B------:R-:W3:Y:S01]  /*ffc0*/  @P1 LDC R5, c[0x0][0x450] ;  /* 0x00011400ff051b82 */ /* 0x000ee20000000800 */
[----:B--2---:R-:W-:-:S05]  /*ffd0*/  @P1 IMAD.HI.U32 R6, R8, R6, RZ ;  /* 0x0000000608061227 */ /* 0x004fca00078e00ff */
[----:B---3--:R-:W-:Y:S01]  /*ffe0*/  @P1 SHF.R.U32.HI R4, RZ, R5, R6 ;  /* 0x00000005ff041219 */ /* 0x008fe20000011606 */
[----:B------:R-:W-:Y:S02]  /*fff0*/  VIADD R5, R2, 0x5f ;  /* 0x0000005f02057836 */ /* 0x000fe40000000000 */
[----:B------:R-:W-:Y:S01]  /*10000*/  VIADD R6, R0, 0x5f ;  /* 0x0000005f00067836 */ /* 0x000fe20000000000 */
[----:B------:R-:W-:Y:S01]  /*10010*/  IADD3 R2, R4, R0, -R9 ;  /* 0x0000000004027210 */ /* 0x000fe20007ffe809 */
[----:B------:R-:W-:-:S04]  /*10020*/  IMAD.HI R5, R5, 0x2aaaaaab, RZ ;  /* 0x2aaaaaab05057827 */ /* 0x000fc800078e02ff */
[----:B------:R-:W-:Y:S01]  /*10030*/  IMAD.HI R6, R6, 0x2aaaaaab, RZ ;  /* 0x2aaaaaab06067827 */ /* 0x000fe200078e02ff */
[----:B------:R-:W-:-:S04]  /*10040*/  SHF.R.U32.HI R0, RZ, 0x1f, R5 ;  /* 0x0000001fff007819 */ /* 0x000fc80000011605 */
[----:B------:R-:W-:Y:S02]  /*10050*/  SHF.R.U32.HI R4, RZ, 0x1f, R6 ;  /* 0x0000001fff047819 */ /* 0x000fe40000011606 */
[----:B------:R-:W-:Y:S02]  /*10060*/  LEA.HI.SX32 R0, R5, R0, 0x1c ;  /* 0x0000000005007211 */ /* 0x000fe400078fe2ff */
[----:B------:R-:W-:-:S04]  /*10070*/  LEA.HI.SX32 R4, R6, R4, 0x1c ;  /* 0x0000000406047211 */ /* 0x000fc800078fe2ff */
[----:B------:R-:W-:Y:S01]  /*10080*/  VIMNMX R7, R4, R0, PT ;  /* 0x0000000004077248 */ /* 0x000fe20003fe0100 */
[----:B------:R-:W-:-:S04]  /*10090*/  VIADD R0, R2, -UR4 ;  /* 0x8000000402007c36 */ /* 0x000fc80008000000 */
[----:B------:R2:W-:Y:S01]  /*100a0*/  STL [R1+0x28], R7 ;  /* 0x0000280701007387 */ /* 0x0005e20000100800 */
[----:B------:R-:W-:Y:S05]  /*100b0*/  @!P2 BRA `(.L_x_1464) ;  /* 0x000000000044a947 */ /* 0x000fea0003800000 */
[----:B------:R-:W-:Y:S01]  /*100c0*/  ISETP.GT.AND P0, PT, R2, -0x1, PT ;  /* 0xffffffff0200780c */ /* 0x000fe20003f04270 */
[----:B------:R-:W-:-:S12]  /*100d0*/  BSSY B0, `(.L_x_1465) ;  /* 0x000000d000007945 */ /* 0x000fd80003800000 */
[----:B------:R-:W-:Y:S05]  /*100e0*/  @P0 BRA `(.L_x_1466) ;  /* 0x00000000001c0947 */ /* 0x000fea0003800000 */
[----:B------:R-:W-:Y:S02]  /*100f0*/  ISETP.NE.AND P0, PT, R3, 0x1, PT ;  /* 0x000000010300780c */ /* 0x000fe40003f05270 */
[----:B------:R-:W-:-:S11]  /*10100*/  LOP3.LUT R2, RZ, R2, RZ, 0x33, !PT ;  /* 0x00000002ff027212 */ /* 0x000fd600078e33ff */
[----:B------:R-:W3:Y:S02]  /*10110*/  @P0 LDC.64 R4, c[0x0][0x9e8] ;  /* 0x00027a00ff040b82 */ /* 0x000ee40000000a00 */
[----:B---3--:R-:W-:-:S05]  /*10120*/  @P0 IMAD.HI.U32 R4, R2, R4, RZ ;  /* 0x0000000402040227 */ /* 0x008fca00078e00ff */
[----:B------:R-:W-:-:S04]  /*10130*/  @P0 SHF.R.U32.HI R2, RZ, R5, R4 ;  /* 0x00000005ff020219 */ /* 0x000fc80000011604 */
[----:B------:R-:W-:Y:S01]  /*10140*/  LOP3.LUT R2, RZ, R2, RZ, 0x33, !PT ;  /* 0x00000002ff027212 */ /* 0x000fe200078e33ff */
[----:B------:R-:W-:Y:S06]  /*10150*/  BRA `(.L_x_1467) ;  /* 0x0000000000107947 */ /* 0x000fec0003800000 */
.L_x_1466:
[----:B------:R-:W-:-:S13]  /*10160*/  ISETP.NE.AND P0, PT, R3, 0x1, PT ;  /* 0x000000010300780c */ /* 0x000fda0003f05270 */
[----:B------:R-:W3:Y:S02]  /*10170*/  @P0 LDC.64 R4, c[0x0][0x9e8] ;  /* 0x00027a00ff040b82 */ /* 0x000ee40000000a00 */
[----:B---3--:R-:W-:-:S05]  /*10180*/  @P0 IMAD.HI.U32 R4, R2, R4, RZ ;  /* 0x0000000402040227 */ /* 0x008fca00078e00ff */
[----:B------:R-:W-:-:S07]  /*10190*/  @P0 SHF.R.U32.HI R2, RZ, R5, R4 ;  /* 0x00000005ff020219 */ /* 0x000fce0000011604 */
.L_x_1467:
[----:B------:R-:W-:Y:S05]  /*101a0*/  BSYNC B0 ;  /* 0x0000000000007941 */ /* 0x000fea0003800000 */
.L_x_1465:
[----:B------:R-:W-:-:S05]  /*101b0*/  IMAD R2, R2, R3, RZ ;  /* 0x0000000302027224 */ /* 0x000fca00078e02ff */
[----:B------:R-:W-:-:S07]  /*101c0*/  VIMNMX R0, R0, R2, !PT ;  /* 0x0000000200007248 */ /* 0x000fce0007fe0100 */
.L_x_1464:
[----:B------:R-:W-:Y:S01]  /*101d0*/  IMAD.HI R0, R0, 0x2aaaaaab, RZ ;  /* 0x2aaaaaab00007827 */ /* 0x000fe200078e02ff */
[----:B------:R-:W-:Y:S04]  /*101e0*/  BSSY B7, `(.L_x_1468) ;  /* 0x0000426000077945 */ /* 0x000fe80003800000 */
[----:B------:R-:W-:-:S04]  /*101f0*/  SHF.R.U32.HI R2, RZ, 0x1f, R0 ;  /* 0x0000001fff027819 */ /* 0x000fc80000011600 */
[----:B------:R-:W-:-:S04]  /*10200*/  LEA.HI.SX32 R2, R0, R2, 0x1c ;  /* 0x0000000200027211 */ /* 0x000fc800078fe2ff */
[----:B------:R-:W-:-:S04]  /*10210*/  VIMNMX R3, RZ, R2, !PT ;  /* 0x00000002ff037248 */ /* 0x000fc80007fe0100 */
[----:B------:R-:W-:Y:S01]  /*10220*/  ISETP.GT.AND P0, PT, R7, R3, PT ;  /* 0x000000030700720c */ /* 0x000fe20003f04270 */
[----:B------:R3:W-:-:S12]  /*10230*/  STL [R1+0x24], R3 ;  /* 0x0000240301007387 */ /* 0x0007d80000100800 */
[----:B---3--:R-:W-:Y:S05]  /*10240*/  @P0 BRA `(.L_x_1469) ;  /* 0x0000000000440947 */ /* 0x008fea0003800000 */
[----:B------:R-:W3:Y:S02]  /*10250*/  S2R R3, SR_TID.X ;  /* 0x0000000000037919 */ /* 0x000ee40000002100 */
[----:B---3--:R-:W-:-:S04]  /*10260*/  LOP3.LUT R3, R3, 0x7f, RZ, 0xc0, !PT ;  /* 0x0000007f03037812 */ /* 0x008fc800078ec0ff */
[----:B------:R-:W-:-:S13]  /*10270*/  ISETP.NE.AND P0, PT, R3, RZ, PT ;  /* 0x000000ff0300720c */ /* 0x000fda0003f05270 */
[----:B------:R-:W-:Y:S05]  /*10280*/  @P0 BRA `(.L_x_1470) ;  /* 0x00000040006c0947 */ /* 0x000fea0003800000 */
[----:B------:R-:W3:Y:S01]  /*10290*/  S2R R5, SR_LANEID ;  /* 0x0000000000057919 */ /* 0x000ee20000000000 */
[----:B------:R-:W-:Y:S01]  /*102a0*/  VOTEU.ANY UR4, UPT, PT ;  /* 0x0000000000047886 */ /* 0x000fe200038e0100 */
[----:B------:R-:W4:Y:S01]  /*102b0*/  LDC.64 R2, c[0x0][0xc60] ;  /* 0x00031800ff027b82 */ /* 0x000f220000000a00 */
[----:B------:R-:W3:Y:S02]  /*102c0*/  FLO.U32 R0, UR4 ;  /* 0x0000000400007d00 */ /* 0x000ee400080e0000 */
[----:B---3--:R-:W-:-:S06]  /*102d0*/  ISETP.EQ.U32.AND P0, PT, R0, R5, PT ;  /* 0x000000050000720c */ /* 0x008fcc0003f02070 */
[----:B------:R-:W4:Y:S07]  /*102e0*/  POPC R5, UR4 ;  /* 0x0000000400057d09 */ /* 0x000f2e0008000000 */
[----:B----4-:R-:W3:Y:S01]  /*102f0*/  @P0 ATOMG.E.ADD.STRONG.GPU PT, R3, desc[UR60][R2.64], R5 ;  /* 0x00000005020309a8 */ /* 0x010ee200081ee1fc */
[----:B------:R-:W4:Y:S02]  /*10300*/  S2R R4, SR_LTMASK ;  /* 0x0000000000047919 */ /* 0x000f240000003900 */
[----:B----4-:R-:W-:-:S04]  /*10310*/  LOP3.LUT R4, R4, UR4, RZ, 0xc0, !PT ;  /* 0x0000000404047c12 */ /* 0x010fc8000f8ec0ff */
[----:B--2---:R-:W2:Y:S01]  /*10320*/  POPC R7, R4 ;  /* 0x0000000400077309 */ /* 0x004ea20000000000 */
[----:B---3--:R-:W2:Y:S02]  /*10330*/  SHFL.IDX PT, R0, R3, R0, 0x1f ;  /* 0x00001f0003007589 */ /* 0x008ea400000e0000 */
[----:B--2---:R-:W-:Y:S01]  /*10340*/  IADD3 R16, R0, UR38, R7 ;  /* 0x0000002600107c10 */ /* 0x004fe2000fffe007 */
[----:B------:R-:W-:Y:S06]  /*10350*/  BRA `(.L_x_1470) ;  /* 0x0000004000387947 */ /* 0x000fec0003800000 */
.L_x_1469:
[----:B------:R-:W3:Y:S01]  /*10360*/  LDL R17, [R1] ;  /* 0x0000000001117983 */ /* 0x000ee20000100800 */
[----:B------:R-:W-:Y:S01]  /*10370*/  BSSY B6, `(.L_x_1471) ;  /* 0x0000014000067945 */ /* 0x000fe20003800000 */
[----:B---3--:R-:W-:-:S05]  /*10380*/  VIADD R0, R17, 0x18400 ;  /* 0x0001840011007836 */ /* 0x008fca0000000000 */
[----:B------:R-:W-:-:S13]  /*10390*/  LOP3.LUT P0, RZ, R0, 0x3ff, RZ, 0xc0, !PT ;  /* 0x000003ff00ff7812 */ /* 0x000fda000780c0ff */
[----:B------:R-:W-:Y:S05]  /*103a0*/  @!P0 BRA `(.L_x_1472) ;  /* 0x0000000000408947 */ /* 0x000fea0003800000 */
[----:B------:R-:W-:Y:S01]  /*103b0*/  MOV R2, 0x0 ;  /* 0x0000000000027802 */ /* 0x000fe20000000f00 */
[----:B------:R-:W-:Y:S01]  /*103c0*/  ULDC.64 UR6, c[0x4][0x118] ;  /* 0x0100460000067ab9 */ /* 0x000fe20000000a00 */
[----:B------:R-:W-:Y:S01]  /*103d0*/  ULDC.64 UR8, c[0x4][0x120] ;  /* 0x0100480000087ab9 */ /* 0x000fe20000000a00 */
[----:B------:R-:W-:Y:S01]  /*103e0*/  ULDC.64 UR4, c[0x4][0xa0] ;  /* 0x0100280000047ab9 */ /* 0x000fe20000000a00 */
[----:B------:R-:W-:Y:S02]  /*103f0*/  IMAD.U32 R4, RZ, RZ, UR6 ;  /* 0x00000006ff047e24 */ /* 0x000fe4000f8e00ff */
[----:B------:R-:W3:Y:S01]  /*10400*/  LDC.64 R2, c[0x4][R2] ;  /* 0x0100000002027b82 */ /* 0x000ee20000000a00 */
[----:B------:R-:W-:Y:S02]  /*10410*/  IMAD.U32 R5, RZ, RZ, UR7 ;  /* 0x00000007ff057e24 */ /* 0x000fe4000f8e00ff */
[----:B------:R-:W-:Y:S02]  /*10420*/  IMAD.U32 R6, RZ, RZ, UR8 ;  /* 0x00000008ff067e24 */ /* 0x000fe4000f8e00ff */
[----:B--2---:R-:W-:-:S02]  /*10430*/  IMAD.U32 R7, RZ, RZ, UR9 ;  /* 0x00000009ff077e24 */ /* 0x004fc4000f8e00ff */
[----:B------:R-:W-:Y:S02]  /*10440*/  IMAD.U32 R10, RZ, RZ, UR4 ;  /* 0x00000004ff0a7e24 */ /* 0x000fe4000f8e00ff */
[----:B------:R-:W-:Y:S02]  /*10450*/  IMAD.U32 R11, RZ, RZ, UR5 ;  /* 0x00000005ff0b7e24 */ /* 0x000fe4000f8e00ff */
[----:B------:R-:W-:Y:S02]  /*10460*/  IMAD.MOV.U32 R8, RZ, RZ, 0x70 ;  /* 0x00000070ff087424 */ /* 0x000fe400078e00ff */
[----:B------:R-:W-:Y:S02]  /*10470*/  IMAD.MOV.U32 R12, RZ, RZ, 0x1 ;  /* 0x00000001ff0c7424 */ /* 0x000fe400078e00ff */
[----:B------:R-:W-:-:S07]  /*10480*/  IMAD.MOV.U32 R13, RZ, RZ, RZ ;  /* 0x000000ffff0d7224 */ /* 0x000fce00078e00ff */
[----:B------:R-:W-:-:S07]  /*10490*/  LEPC R20, `(.L_x_1472) ;  /* 0x000000001014794e */ /* 0x000fce0000000000 */
[----:B01-3--:R-:W-:Y:S05]  /*104a0*/  CALL.ABS.NOINC R2 ;  /* 0x0000000002007343 */ /* 0x00bfea0003c00000 */
.L_x_1472:
[----:B------:R-:W-:Y:S05]  /*104b0*/  BSYNC B6 ;  /* 0x0000000000067941 */ /* 0x000fea0003800000 */
.L_x_1471:
        /* <DEDUP_REMOVED lines=8> */
[----:B------:R3:W4:Y:S01]  /*10540*/  LDC.64 R2, c[0x4][R17] ;  /* 0x0100000011027b82 */ /* 0x0007220000000a00 */
[----:B------:R-:W-:Y:S02]  /*10550*/  IMAD.U32 R4, RZ, RZ, UR6 ;  /* 0x00000006ff047e24 */ /* 0x000fe4000f8e00ff */
[----:B------:R-:W-:Y:S02]  /*10560*/  IMAD.U32 R5, RZ, RZ, UR7 ;  /* 0x00000007ff057e24 */ /* 0x000fe4000f8e00ff */
[----:B------:R-:W-:Y:S02]  /*10570*/  IMAD.U32 R6, RZ, RZ, UR8 ;  /* 0x00000008ff067e24 */ /* 0x000fe4000f8e00ff */
[----:B--2---:R-:W-:-:S02]  /*10580*/  IMAD.U32 R7, RZ, RZ, UR9 ;  /* 0x00000009ff077e24 */ /* 0x004fc4000f8e00ff */
[----:B------:R-:W-:Y:S02]  /*10590*/  IMAD.U32 R10, RZ, RZ, UR4 ;  /* 0x00000004ff0a7e24 */ /* 0x000fe4000f8e00ff */
[----:B------:R-:W-:Y:S02]  /*105a0*/  IMAD.U32 R11, RZ, RZ, UR5 ;  /* 0x00000005ff0b7e24 */ /* 0x000fe4000f8e00ff */
[----:B------:R-:W-:Y:S02]  /*105b0*/  IMAD.MOV.U32 R8, RZ, RZ, 0x70 ;  /* 0x00000070ff087424 */ /* 0x000fe400078e00ff */
[----:B------:R-:W-:Y:S02]  /*105c0*/  IMAD.MOV.U32 R12, RZ, RZ, 0x1 ;  /* 0x00000001ff0c7424 */ /* 0x000fe400078e00ff */
[----:B---3--:R-:W-:-:S07]  /*105d0*/  IMAD.MOV.U32 R13, RZ, RZ, RZ ;  /* 0x000000ffff0d7224 */ /* 0x008fce00078e00ff */
[----:B------:R-:W-:-:S07]  /*105e0*/  LEPC R20, `(.L_x_1475) ;  /* 0x000000001014794e */ /* 0x000fce0000000000 */
[----:B01--4-:R-:W-:Y:S05]  /*105f0*/  CALL.ABS.NOINC R2 ;  /* 0x0000000002007343 */ /* 0x013fea0003c00000 */
.L_x_1475:
        /* <DEDUP_REMOVED lines=15> */
.L_x_1474:
[----:B------:R-:W-:Y:S05]  /*106f0*/  BSYNC B6 ;  /* 0x0000000000067941 */ /* 0x000fea0003800000 */
.L_x_1473:
[----:B------:R-:W-:Y:S01]  /*10700*/  ULDC.64 UR4, c[0x0][0x9f8] ;  /* 0x00027e0000047ab9 */ /* 0x000fe20000000a00 */
[----:B------:R-:W3:Y:S01]  /*10710*/  LDL R17, [R1+0x28] ;  /* 0x0000280001117983 */ /* 0x000ee20000100800 */
[----:B------:R-:W-:Y:S01]  /*10720*/  ISETP.NE.U32.AND P0, PT, RZ, UR4, PT ;  /* 0x00000004ff007c0c */ /* 0x000fe2000bf05070 */
[----:B--2---:R-:W-:-:S03]  /*10730*/  IMAD.MOV.U32 R7, RZ, RZ, R19 ;  /* 0x000000ffff077224 */ /* 0x004fc600078e0013 */
[----:B------:R-:W-:Y:S01]  /*10740*/  ISETP.NE.AND.EX P0, PT, RZ, UR5, PT, P0 ;  /* 0x00000005ff007c0c */ /* 0x000fe2000bf05300 */
[----:B------:R-:W-:-:S12]  /*10750*/  ULDC.64 UR4, c[0x0][0xa08] ;  /* 0x0002820000047ab9 */ /* 0x000fd80000000a00 */
[----:B------:R-:W2:Y:S02]  /*10760*/  @P0 LDC.64 R2, c[0x0][0x9f8] ;  /* 0x00027e00ff020b82 */ /* 0x000ea40000000a00 */
[----:B--2---:R-:W-:-:S05]  /*10770*/  @P0 IMAD.WIDE R2, R19, 0x4, R2 ;  /* 0x0000000413020825 */ /* 0x004fca00078e0202 */
[----:B------:R2:W4:Y:S02]  /*10780*/  @P0 LDG.E R7, desc[UR60][R2.64] ;  /* 0x0000003c02070981 */ /* 0x000524000c1e1900 */
[----:B--2---:R-:W2:Y:S02]  /*10790*/  LDC.64 R2, c[0x0][0x418] ;  /* 0x00010600ff027b82 */ /* 0x004ea40000000a00 */
[----:B--2---:R-:W-:Y:S01]  /*107a0*/  LOP3.LUT P0, RZ, R2, UR4, RZ, 0xfc, !PT ;  /* 0x0000000402ff7c12 */ /* 0x004fe2000f80fcff */
[----:B------:R-:W-:-:S03]  /*107b0*/  UMOV UR4, 0xffffffff ;  /* 0xffffffff00047882 */ /* 0x000fc60000000000 */
[----:B------:R-:W-:Y:S01]  /*107c0*/  LOP3.LUT P0, RZ, R3, UR5, RZ, 0xfc, P0 ;  /* 0x0000000503ff7c12 */ /* 0x000fe2000800fcff */
[----:B---3--:R-:W-:Y:S01]  /*107d0*/  VIADD R0, R17, 0xffffffff ;  /* 0xffffffff11007836 */ /* 0x008fe20000000000 */
[----:B----4-:R-:W-:Y:S01]  /*107e0*/  SHF.R.S32.HI R8, RZ, 0x1f, R7 ;  /* 0x0000001fff087819 */ /* 0x010fe20000011407 */
[----:B------:R2:W-:Y:S01]  /*107f0*/  STL [R1+0xc], R7 ;  /* 0x00000c0701007387 */ /* 0x0005e20000100800 */
[----:B------:R-:W-:-:S03]  /*10800*/  SEL R17, R7, RZ, !P0 ;  /* 0x000000ff07117207 */ /* 0x000fc60004000000 */
[----:B------:R2:W-:Y:S01]  /*10810*/  STL [R1+0x1c], R8 ;  /* 0x00001c0801007387 */ /* 0x0005e20000100800 */
[----:B------:R-:W-:Y:S05]  /*10820*/  BRA.DIV UR4, `(.L_x_1476) ;  /* 0x0000004e04f47947 */ /* 0x000fea000b800000 */
[----:B------:R-:W3:Y:S02]  /*10830*/  S2R R4, SR_TID.X ;  /* 0x0000000000047919 */ /* 0x000ee40000002100 */
[----:B---3--:R-:W-:-:S04]  /*10840*/  SHF.R.U32.HI R4, RZ, 0x5, R4 ;  /* 0x00000005ff047819 */ /* 0x008fc80000011604 */
[----:B------:R-:W-:-:S05]  /*10850*/  LOP3.LUT R4, R4, 0x3, RZ, 0xc0, !PT ;  /* 0x0000000304047812 */ /* 0x000fca00078ec0ff */
[----:B------:R3:W4:Y:S02]  /*10860*/  SHFL.IDX PT, R14, R4, RZ, 0x1f ;  /* 0x00001fff040e7589 */ /* 0x00072400000e0000 */
.L_x_1582:
[----:B---3--:R-:W3:Y:S01]  /*10870*/  LDL.LU R4, [R1+0x18] ;  /* 0x0000180001047983 */ /* 0x008ee20000300800 */
[----:B------:R-:W-:Y:S02]  /*10880*/  PLOP3.LUT P1, PT, PT, PT, PT, 0x8, 0x0 ;  /* 0x000000000000781c */ /* 0x000fe40003f2e170 */
[----:B----4-:R-:W-:Y:S01]  /*10890*/  ISETP.NE.AND P0, PT, R14, RZ, PT ;  /* 0x000000ff0e00720c */ /* 0x010fe20003f05270 */
[----:B------:R4:W-:Y:S01]  /*108a0*/  STL [R1+0x8], R0 ;  /* 0x0000080001007387 */ /* 0x0009e20000100800 */
[----:B---3--:R-:W-:-:S09]  /*108b0*/  LOP3.LUT R4, R4, 0xfffffffe, RZ, 0xc0, !PT ;  /* 0xfffffffe04047812 */ /* 0x008fd200078ec0ff */
[----:B------:R-:W-:-:S05]  /*108c0*/  @P1 LOP3.LUT R4, R4, 0x1, RZ, 0xfc, !PT ;  /* 0x0000000104041812 */ /* 0x000fca00078efcff */
[----:B------:R4:W-:Y:S01]  /*108d0*/  STL [R1+0x18], R4 ;  /* 0x0000180401007387 */ /* 0x0009e20000100800 */
[----:B------:R-:W-:Y:S05]  /*108e0*/  @P0 BRA `(.L_x_1477) ;  /* 0x0000000400480947 */ /* 0x000fea0003800000 */
[----:B------:R-:W-:-:S03]  /*108f0*/  UMOV UR4, 0xffffffff ;  /* 0xffffffff00047882 */ /* 0x000fc60000000000 */
[----:B------:R-:W-:Y:S05]  /*10900*/  BRA.DIV UR4, `(.L_x_1478) ;  /* 0x0000004e04f07947 */ /* 0x000fea000b800000 */
[----:B------:R-:W-:-:S13]  /*10910*/  ELECT P6, URZ, PT ;  /* 0x00000000003f782f */ /* 0x000fda00038c0000 */
.L_x_1585:
[----:B------:R-:W-:Y:S05]  /*10920*/  @!P6 BRA `(.L_x_1477) ;  /* 0x000000040038e947 */ /* 0x000fea0003800000 */
[----:B------:R-:W-:-:S04]  /*10930*/  ISETP.NE.U32.AND P0, PT, R2, RZ, PT ;  /* 0x000000ff0200720c */ /* 0x000fc80003f05070 */
[----:B------:R-:W-:-:S13]  /*10940*/  ISETP.NE.AND.EX P0, PT, R3, RZ, PT, P0 ;  /* 0x000000ff0300720c */ /* 0x000fda0003f05300 */
[----:B------:R-:W-:Y:S05]  /*10950*/  @!P0 BRA `(.L_x_1479) ;  /* 0x0000000000508947 */ /* 0x000fea0003800000 */
[----:B------:R-:W3:Y:S01]  /*10960*/  LDC R6, c[0x0][0x43c] ;  /* 0x00010f00ff067b82 */ /* 0x000ee20000000800 */
[----:B01----:R-:W-:Y:S01]  /*10970*/  IMAD.MOV.U32 R9, RZ, RZ, R0 ;  /* 0x000000ffff097224 */ /* 0x003fe200078e0000 */
[----:B------:R-:W-:-:S03]  /*10980*/  ULDC.64 UR4, c[0x0][0x428] ;  /* 0x00010a0000047ab9 */ /* 0x000fc60000000a00 */
[----:B----4-:R-:W-:Y:S01]  /*10990*/  IMAD.MOV.U32 R0, RZ, RZ, R9 ;  /* 0x000000ffff007224 */ /* 0x010fe200078e0009 */
[----:B---3--:R-:W-:-:S13]  /*109a0*/  ISETP.NE.AND P0, PT, R6, 0x1, PT ;  /* 0x000000010600780c */ /* 0x008fda0003f05270 */
[----:B------:R-:W0:Y:S02]  /*109b0*/  @P0 LDC.64 R4, c[0x0][0x440] ;  /* 0x00011000ff040b82 */ /* 0x000e240000000a00 */
[----:B0-----:R-:W-:-:S05]  /*109c0*/  @P0 IMAD.HI.U32 R4, R9, R4, RZ ;  /* 0x0000000409040227 */ /* 0x001fca00078e00ff */
[----:B------:R-:W-:-:S04]  /*109d0*/  @P0 SHF.R.U32.HI R0, RZ, R5, R4 ;  /* 0x00000005ff000219 */ /* 0x000fc80000011604 */
[--C-:B------:R-:W-:Y:S01]  /*109e0*/  SHF.R.S32.HI R5, RZ, 0x1f, R0.reuse ;  /* 0x0000001fff057819 */ /* 0x100fe20000011400 */
[----:B------:R-:W-:-:S04]  /*109f0*/  IMAD.MOV R4, RZ, RZ, -R0 ;  /* 0x000000ffff047224 */ /* 0x000fc800078e0a00 */
[----:B------:R-:W-:Y:S02]  /*10a00*/  IMAD R9, R6, R4, R9 ;  /* 0x0000000406097224 */ /* 0x000fe400078e0209 */
[----:B------:R-:W-:Y:S02]  /*10a10*/  IMAD R6, R8, UR4, RZ ;  /* 0x0000000408067c24 */ /* 0x000fe4000f8e02ff */
[----:B------:R-:W-:Y:S01]  /*10a20*/  IMAD.MOV.U32 R4, RZ, RZ, R0 ;  /* 0x000000ffff047224 */ /* 0x000fe200078e0000 */
[----:B------:R3:W-:Y:S01]  /*10a30*/  STL [R1+0x8], R9 ;  /* 0x0000080901007387 */ /* 0x0007e20000100800 */
[C---:B------:R-:W-:Y:S02]  /*10a40*/  IMAD R0, R7.reuse, UR5, R6 ;  /* 0x0000000507007c24 */ /* 0x040fe4000f8e0206 */
[----:B------:R-:W-:-:S04]  /*10a50*/  IMAD.WIDE.U32 R4, R7, UR4, R4 ;  /* 0x0000000407047c25 */ /* 0x000fc8000f8e0004 */
[----:B------:R-:W-:Y:S01]  /*10a60*/  IMAD.IADD R0, R5, 0x1, R0 ;  /* 0x0000000105007824 */ /* 0x000fe200078e0200 */
[----:B------:R-:W-:-:S04]  /*10a70*/  LEA R2, P0, R4, R2, 0x2 ;  /* 0x0000000204027211 */ /* 0x000fc800078010ff */
[----:B------:R-:W-:-:S05]  /*10a80*/  LEA.HI.X R3, R4, R3, R0, 0x2, P0 ;  /* 0x0000000304037211 */ /* 0x000fca00000f1400 */
[----:B------:R3:W5:Y:S04]  /*10a90*/  LDG.E R17, desc[UR60][R2.64] ;  /* 0x0000003c02117981 */ /* 0x000768000c1e1900 */
.L_x_1479:
[----:B--2---:R-:W2:Y:S04]  /*10aa0*/  LDL R7, [R1] ;  /* 0x0000000001077983 */ /* 0x004ea80000100800 */
[----:B----4-:R-:W2:Y:S04]  /*10ab0*/  LDL R0, [R1+0x4] ;  /* 0x0000040001007983 */ /* 0x010ea80000100800 */
[----:B---3--:R-:W3:Y:S01]  /*10ac0*/  LDL R2, [R1+0x10] ;  /* 0x0000100001027983 */ /* 0x008ee20000100800 */
[----:B--2---:R-:W-:Y:S01]  /*10ad0*/  IMAD R0, R0, 0x8, R7 ;  /* 0x0000000800007824 */ /* 0x004fe200078e0207 */
[----:B---3--:R-:W-:-:S04]  /*10ae0*/  SHF.L.U32 R2, R2, 0x1f, RZ ;  /* 0x0000001f02027819 */ /* 0x008fc800000006ff */
[----:B------:R-:W2:Y:S02]  /*10af0*/  SYNCS.PHASECHK.TRANS64.TRYWAIT P0, [R0+URZ+0x2a840], R2 ;  /* 0x02a84002000075a7 */ /* 0x000ea4000800017f */
[----:B--2---:R-:W-:Y:S05]  /*10b00*/  @!P0 BRA `(.L_x_1480) ;  /* 0x0000004c00908947 */ /* 0x004fea0003800000 */
.L_x_1586:
[----:B------:R-:W3:Y:S02]  /*10b10*/  S2R R3, SR_TID.X ;  /* 0x0000000000037919 */ /* 0x000ee40000002100 */
[----:B---3--:R-:W-:-:S04]  /*10b20*/  LOP3.LUT R3, R3, 0x7f, RZ, 0xc0, !PT ;  /* 0x0000007f03037812 */ /* 0x008fc800078ec0ff */
[----:B------:R-:W-:-:S13]  /*10b30*/  ISETP.NE.AND P0, PT, R3, RZ, PT ;  /* 0x000000ff0300720c */ /* 0x000fda0003f05270 */
[----:B------:R-:W-:Y:S05]  /*10b40*/  @P0 BRA `(.L_x_1481) ;  /* 0x00000000001c0947 */ /* 0x000fea0003800000 */
[----:B------:R-:W3:Y:S01]  /*10b50*/  S2R R3, SR_TID.X ;  /* 0x0000000000037919 */ /* 0x000ee20000002100 */
[----:B--2---:R-:W-:-:S04]  /*10b60*/  IMAD.MOV.U32 R2, RZ, RZ, 0x9000 ;  /* 0x00009000ff027424 */ /* 0x004fc800078e00ff */
[----:B------:R4:W-:Y:S01]  /*10b70*/  SYNCS.ARRIVE.TRANS64 RZ, [R0+URZ+0x2a830], R2 ;  /* 0x02a8300200ff79a7 */ /* 0x0009e2000800003f */
[----:B---3--:R-:W-:-:S04]  /*10b80*/  LOP3.LUT R3, R3, 0x1f, RZ, 0xc0, !PT ;  /* 0x0000001f03037812 */ /* 0x008fc800078ec0ff */
[----:B------:R-:W-:-:S13]  /*10b90*/  ISETP.NE.AND P0, PT, R3, RZ, PT ;  /* 0x000000ff0300720c */ /* 0x000fda0003f05270 */
[----:B----4-:R-:W-:Y:S05]  /*10ba0*/  @!P0 BRA `(.L_x_1481) ;  /* 0x0000000000048947 */ /* 0x010fea0003800000 */
[----:B------:R-:W-:Y:S01]  /*10bb0*/  BPT.TRAP 0x1 ;  /* 0x000000040000795c */ /* 0x000fe20000300000 */
.L_x_1481:
[----:B------:R-:W3:Y:S04]  /*10bc0*/  LDL R6, [R1] ;  /* 0x0000000001067983 */ /* 0x000ee80000100800 */
[----:B------:R-:W3:Y:S04]  /*10bd0*/  LDL R5, [R1+0x4] ;  /* 0x0000040001057983 */ /* 0x000ee80000100800 */
[----:B------:R-:W4:Y:S04]  /*10be0*/  LDL R4, [R1+0x8] ;  /* 0x0000080001047983 */ /* 0x000f280000100800 */
[----:B------:R-:W4:Y:S04]  /*10bf0*/  LDL R3, [R1+0x14] ;  /* 0x0000140001037983 */ /* 0x000f280000100800 */
[----:B--2---:R-:W2:Y:S01]  /*10c00*/  LDL.LU R2, [R1+0x18] ;  /* 0x0000180001027983 */ /* 0x004ea20000300800 */
[----:B------:R-:W-:Y:S01]  /*10c10*/  R2UR UR9, R0 ;  /* 0x00000000000972ca */ /* 0x000fe200000e0000 */
[----:B------:R-:W-:Y:S01]  /*10c20*/  UIADD3 UR4, UP0, UR36, 0x370, URZ ;  /* 0x0000037024047890 */ /* 0x000fe2000ff1e03f */
[----:B------:R-:W-:Y:S01]  /*10c30*/  R2UR UR12, R18 ;  /* 0x00000000120c72ca */ /* 0x000fe200000e0000 */
[----:B------:R-:W-:Y:S01]  /*10c40*/  UMOV UR10, URZ ;  /* 0x0000003f000a7c82 */ /* 0x000fe20008000000 */
[----:B-----5:R-:W-:Y:S01]  /*10c50*/  R2UR UR13, R17 ;  /* 0x00000000110d72ca */ /* 0x020fe200000e0000 */
[----:B------:R-:W-:Y:S01]  /*10c60*/  UMOV UR6, 0x0 ;  /* 0x0000000000067882 */ /* 0x000fe20000000000 */
[----:B------:R-:W-:Y:S01]  /*10c70*/  PLOP3.LUT P0, PT, PT, PT, PT, 0x80, 0x0 ;  /* 0x000000000000781c */ /* 0x000fe20003f0f070 */
[----:B------:R-:W-:Y:S01]  /*10c80*/  UMOV UR7, 0x14f00000 ;  /* 0x14f0000000077882 */ /* 0x000fe20000000000 */
[----:B------:R-:W-:-:S05]  /*10c90*/  UMOV UR16, 0x40 ;  /* 0x0000004000107882 */ /* 0x000fca0000000000 */
[----:B------:R-:W-:Y:S01]  /*10ca0*/  UIADD3 UR9, UR9, 0x2a830, URZ ;  /* 0x0002a83009097890 */ /* 0x000fe2000fffe03f */
[----:B---3--:R-:W-:Y:S01]  /*10cb0*/  IMAD R0, R5, 0x9000, R6 ;  /* 0x0000900005007824 */ /* 0x008fe200078e0206 */
[----:B----4-:R-:W-:-:S04]  /*10cc0*/  R2UR UR11, R4 ;  /* 0x00000000040b72ca */ /* 0x010fc800000e0000 */
[----:B------:R-:W-:Y:S02]  /*10cd0*/  R2UR UR8, R0 ;  /* 0x00000000000872ca */ /* 0x000fe400000e0000 */
[----:B------:R-:W-:Y:S02]  /*10ce0*/  R2UR UR5, R3 ;  /* 0x00000000030572ca */ /* 0x000fe400000e0000 */
[----:B--2---:R-:W-:-:S04]  /*10cf0*/  LOP3.LUT R2, R2, 0xfffffffe, RZ, 0xc0, !PT ;  /* 0xfffffffe02027812 */ /* 0x004fc800078ec0ff */
[----:B------:R-:W-:-:S05]  /*10d00*/  @P0 LOP3.LUT R2, R2, 0x1, RZ, 0xfc, !PT ;  /* 0x0000000102020812 */ /* 0x000fca00078efcff */
[----:B------:R-:W-:Y:S02]  /*10d10*/  UIADD3 UR14, UR8, 0x18400, URZ ;  /* 0x00018400080e7890 */ /* 0x000fe4000fffe03f */
[----:B------:R-:W-:Y:S01]  /*10d20*/  UIMAD UR11, UR11, 0x60, UR5 ;  /* 0x000000600b0b78a4 */ /* 0x000fe2000f8e0205 */
[----:B------:R3:W-:Y:S01]  /*10d30*/  STL [R1+0x18], R2 ;  /* 0x0000180201007387 */ /* 0x0007e20000100800 */
[----:B------:R-:W-:Y:S02]  /*10d40*/  UIADD3.X UR5, URZ, UR37, URZ, UP0, !UPT ;  /* 0x000000253f057290 */ /* 0x000fe400087fe43f */
[----:B------:R-:W-:Y:S02]  /*10d50*/  UIADD3 UR15, UR8, 0x1b400, URZ ;  /* 0x0001b400080f7890 */ /* 0x000fe4000fffe03f */
[----:B------:R-:W-:-:S03]  /*10d60*/  UIADD3 UR17, UR8, 0x1e400, URZ ;  /* 0x0001e40008117890 */ /* 0x000fc6000fffe03f */
[----:B------:R-:W-:Y:S01]  /*10d70*/  UMOV UR8, UR14 ;  /* 0x0000000e00087c82 */ /* 0x000fe20008000000 */
[----:B------:R-:W-:Y:S01]  /*10d80*/  UMOV UR14, 0x80 ;  /* 0x00000080000e7882 */ /* 0x000fe20000000000 */
[----:B------:R2:W-:Y:S02]  /*10d90*/  UTMALDG.4D [UR8], [UR4], desc[UR6] ;  /* 0x00000608040075b4 */ /* 0x0005e40008019000 */
[----:B--2---:R-:W-:Y:S01]  /*10da0*/  UMOV UR8, UR15 ;  /* 0x0000000f00087c82 */ /* 0x004fe20008000000 */
[----:B------:R-:W-:Y:S02]  /*10db0*/  UMOV UR10, UR16 ;  /* 0x00000010000a7c82 */ /* 0x000fe40008000000 */
[----:B------:R2:W-:Y:S02]  /*10dc0*/  UTMALDG.4D [UR8], [UR4], desc[UR6] ;  /* 0x00000608040075b4 */ /* 0x0005e40008019000 */
[----:B--2---:R-:W-:Y:S01]  /*10dd0*/  UMOV UR8, UR17 ;  /* 0x0000001100087c82 */ /* 0x004fe20008000000 */
[----:B------:R-:W-:-:S02]  /*10de0*/  UMOV UR10, UR14 ;  /* 0x0000000e000a7c82 */ /* 0x000fc40008000000 */
[----:B------:R3:W-:Y:S02]  /*10df0*/  UTMALDG.4D [UR8], [UR4], desc[UR6] ;  /* 0x00000608040075b4 */ /* 0x0007e40008019000 */
[----:B---3--:R-:W-:Y:S01]  /*10e00*/  NOP ;  /* 0x0000000000007918 */ /* 0x008fe20000000000 */
.L_x_1477:
[----:B----4-:R-:W3:Y:S04]  /*10e10*/  LDL R0, [R1] ;  /* 0x0000000001007983 */ /* 0x010ee80000100800 */
[----:B------:R-:W4:Y:S01]  /*10e20*/  LDL.LU R3, [R1+0x34] ;  /* 0x0000340001037983 */ /* 0x000f220000300800 */
[----:B------:R-:W-:Y:S05]  /*10e30*/  WARPSYNC.ALL ;  /* 0x0000000000007948 */ /* 0x000fea0003800000 */
[----:B------:R-:W-:Y:S01]  /*10e40*/  ULDC.64 UR4, c[0x0][0x298] ;  /* 0x0000a60000047ab9 */ /* 0x000fe20000000a00 */
[----:B------:R-:W-:Y:S01]  /*10e50*/  BSSY B6, `(.L_x_1482) ;  /* 0x000001c000067945 */ /* 0x000fe20003800000 */
[----:B------:R-:W-:Y:S01]  /*10e60*/  BAR.SYNC.DEFER_BLOCKING 0x8, 0x180 ;  /* 0x0206000000007b1d */ /* 0x000fe20000010000 */
[----:B---3--:R-:W-:Y:S01]  /*10e70*/  VIADD R0, R0, 0xc400 ;  /* 0x0000c40000007836 */ /* 0x008fe20000000000 */
[----:B----4-:R-:W-:Y:S01]  /*10e80*/  SHF.R.S32.HI R2, RZ, 0x1f, R3 ;  /* 0x0000001fff027819 */ /* 0x010fe20000011403 */
[----:B------:R-:W-:-:S03]  /*10e90*/  IMAD.WIDE.U32 R4, R3, UR4, RZ ;  /* 0x0000000403047c25 */ /* 0x000fc6000f8e00ff */
[----:B------:R-:W-:Y:S01]  /*10ea0*/  LOP3.LUT P0, RZ, R0, 0x3ff, RZ, 0xc0, !PT ;  /* 0x000003ff00ff7812 */ /* 0x000fe2000780c0ff */
[----:B------:R-:W-:Y:S01]  /*10eb0*/  IMAD R2, R2, UR4, RZ ;  /* 0x0000000402027c24 */ /* 0x000fe2000f8e02ff */
[----:B------:R3:W-:Y:S03]  /*10ec0*/  STL.64 [R1+0x40], R4 ;  /* 0x0000400401007387 */ /* 0x0007e60000100a00 */
[----:B------:R-:W-:-:S04]  /*10ed0*/  IMAD R2, R3, UR5, R2 ;  /* 0x0000000503027c24 */ /* 0x000fc8000f8e0202 */
[----:B------:R-:W-:-:S05]  /*10ee0*/  IMAD.IADD R0, R5, 0x1, R2 ;  /* 0x0000000105007824 */ /* 0x000fca00078e0202 */
[----:B------:R3:W-:Y:S01]  /*10ef0*/  STL [R1+0x34], R0 ;  /* 0x0000340001007387 */ /* 0x0007e20000100800 */
[----:B------:R-:W-:Y:S05]  /*10f00*/  @!P0 BRA `(.L_x_1483) ;  /* 0x0000000000408947 */ /* 0x000fea0003800000 */
[----:B------:R-:W-:Y:S01]  /*10f10*/  MOV R2, 0x0 ;  /* 0x0000000000027802 */ /* 0x000fe20000000f00 */
[----:B------:R-:W-:Y:S01]  /*10f20*/  ULDC.64 UR6, c[0x4][0x118] ;  /* 0x0100460000067ab9 */ /* 0x000fe20000000a00 */
[----:B------:R-:W-:Y:S01]  /*10f30*/  ULDC.64 UR8, c[0x4][0x120] ;  /* 0x0100480000087ab9 */ /* 0x000fe20000000a00 */
[----:B------:R-:W-:Y:S01]  /*10f40*/  ULDC.64 UR4, c[0x4][0x88] ;  /* 0x0100220000047ab9 */ /* 0x000fe20000000a00 */
[----:B---3--:R-:W-:Y:S02]  /*10f50*/  IMAD.U32 R4, RZ, RZ, UR6 ;  /* 0x00000006ff047e24 */ /* 0x008fe4000f8e00ff */
        /* <DEDUP_REMOVED lines=11> */
.L_x_1483:
[----:B------:R-:W-:Y:S05]  /*11010*/  BSYNC B6 ;  /* 0x0000000000067941 */ /* 0x000fea0003800000 */
.L_x_1482:
[----:B---3--:R-:W3:Y:S01]  /*11020*/  LDL.LU R0, [R1+0x34] ;  /* 0x0000340001007983 */ /* 0x008ee20000300800 */
[----:B--2---:R-:W2:Y:S01]  /*11030*/  LDC R7, c[0x0][0x448] ;  /* 0x00011200ff077b82 */ /* 0x004ea20000000800 */
[----:B------:R-:W-:Y:S01]  /*11040*/  ULDC.64 UR4, c[0x0][0x2d8] ;  /* 0x0000b60000047ab9 */ /* 0x000fe20000000a00 */
[----:B------:R-:W-:Y:S01]  /*11050*/  ULDC.64 UR6, c[0x0][0x280] ;  /* 0x0000a00000067ab9 */ /* 0x000fe20000000a00 */
[----:B------:R-:W3:Y:S04]  /*11060*/  LDL.LU.64 R2, [R1+0x40] ;  /* 0x0000400001027983 */ /* 0x000ee80000300a00 */
[----:B01----:R-:W4:Y:S01]  /*11070*/  LDL R9, [R1+0x2c] ;  /* 0x00002c0001097983 */ /* 0x003f220000100800 */
[----:B------:R-:W0:Y:S01]  /*11080*/  S2R R5, SR_TID.X ;  /* 0x0000000000057919 */ /* 0x000e220000002100 */
[----:B------:R-:W1:Y:S01]  /*11090*/  S2R R6, SR_TID.X ;  /* 0x0000000000067919 */ /* 0x000e620000002100 */
[----:B------:R-:W1:Y:S01]  /*110a0*/  S2R R10, SR_TID.X ;  /* 0x00000000000a7919 */ /* 0x000e620000002100 */
[----:B0-----:R-:W-:-:S04]  /*110b0*/  LOP3.LUT R5, R5, 0x7f, RZ, 0xc0, !PT ;  /* 0x0000007f05057812 */ /* 0x001fc800078ec0ff */
[----:B------:R-:W-:Y:S01]  /*110c0*/  SHF.R.U32.HI R5, RZ, 0x3, R5 ;  /* 0x00000003ff057819 */ /* 0x000fe20000011605 */
[----:B-1----:R-:W-:-:S05]  /*110d0*/  IMAD.SHL.U32 R8, R6, 0x10, RZ ;  /* 0x0000001006087824 */ /* 0x002fca00078e00ff */
[----:B------:R-:W-:Y:S01]  /*110e0*/  LOP3.LUT R8, R5, 0x70, R8, 0xf8, !PT ;  /* 0x0000007005087812 */ /* 0x000fe200078ef808 */
[----:B------:R-:W-:-:S05]  /*110f0*/  IMAD.SHL.U32 R10, R10, 0x8, RZ ;  /* 0x000000080a0a7824 */ /* 0x000fca00078e00ff */
[----:B------:R-:W-:-:S04]  /*11100*/  LOP3.LUT R10, R10, 0x38, RZ, 0xc0, !PT ;  /* 0x000000380a0a7812 */ /* 0x000fc800078ec0ff */
[C---:B------:R-:W-:Y:S02]  /*11110*/  LOP3.LUT R11, R10.reuse, 0x40, RZ, 0xfc, !PT ;  /* 0x000000400a0b7812 */ /* 0x040fe400078efcff */
[----:B------:R-:W-:Y:S01]  /*11120*/  LOP3.LUT R10, R10, 0x80, RZ, 0xfc, !PT ;  /* 0x000000800a0a7812 */ /* 0x000fe200078efcff */
[----:B---3--:R-:W-:Y:S01]  /*11130*/  IMAD.MOV.U32 R3, RZ, RZ, R0 ;  /* 0x000000ffff037224 */ /* 0x008fe200078e0000 */
[----:B------:R-:W-:-:S05]  /*11140*/  SHF.R.S32.HI R0, RZ, 0x1f, R18 ;  /* 0x0000001fff007819 */ /* 0x000fca0000011412 */
[----:B------:R-:W-:Y:S02]  /*11150*/  IMAD R0, R0, UR4, RZ ;  /* 0x0000000400007c24 */ /* 0x000fe4000f8e02ff */
[----:B------:R-:W-:-:S04]  /*11160*/  IMAD.WIDE.U32 R2, R18, UR4, R2 ;  /* 0x0000000412027c25 */ /* 0x000fc8000f8e0002 */
[----:B------:R-:W-:Y:S01]  /*11170*/  IMAD R0, R18, UR5, R0 ;  /* 0x0000000512007c24 */ /* 0x000fe2000f8e0200 */
[----:B------:R-:W-:Y:S02]  /*11180*/  ULDC.64 UR4, c[0x0][0xa00] ;  /* 0x0002800000047ab9 */ /* 0x000fe40000000a00 */
[----:B------:R-:W-:Y:S01]  /*11190*/  ISETP.NE.U32.AND P0, PT, RZ, UR4, PT ;  /* 0x00000004ff007c0c */ /* 0x000fe2000bf05070 */
[----:B------:R-:W-:Y:S01]  /*111a0*/  IMAD.IADD R3, R3, 0x1, R0 ;  /* 0x0000000103037824 */ /* 0x000fe200078e0200 */
[----:B------:R-:W-:Y:S02]  /*111b0*/  SHF.R.S32.HI R0, RZ, 0x1f, R19 ;  /* 0x0000001fff007819 */ /* 0x000fe40000011413 */
[----:B------:R-:W-:Y:S01]  /*111c0*/  ISETP.NE.AND.EX P0, PT, RZ, UR5, PT, P0 ;  /* 0x00000005ff007c0c */ /* 0x000fe2000bf05300 */
[----:B------:R-:W-:-:S03]  /*111d0*/  ULDC.64 UR4, c[0x0][0x2e0] ;  /* 0x0000b80000047ab9 */ /* 0x000fc60000000a00 */
[----:B------:R-:W-:Y:S02]  /*111e0*/  SEL R4, R0, RZ, !P0 ;  /* 0x000000ff00047207 */ /* 0x000fe40004000000 */
[----:B------:R-:W-:Y:S02]  /*111f0*/  SEL R0, R19, RZ, !P0 ;  /* 0x000000ff13007207 */ /* 0x000fe40004000000 */
[----:B--2---:R-:W-:Y:S01]  /*11200*/  ISETP.NE.AND P0, PT, R7, 0x1, PT ;  /* 0x000000010700780c */ /* 0x004fe20003f05270 */
[----:B------:R-:W-:-:S12]  /*11210*/  IMAD R4, R4, UR4, RZ ;  /* 0x0000000404047c24 */ /* 0x000fd8000f8e02ff */
[----:B------:R-:W0:Y:S08]  /*11220*/  @P0 LDC R5, c[0x0][0x44c] ;  /* 0x00011300ff050b82 */ /* 0x000e300000000800 */
[----:B------:R-:W1:Y:S01]  /*11230*/  @P0 LDC R6, c[0x0][0x450] ;  /* 0x00011400ff060b82 */ /* 0x000e620000000800 */
[----:B------:R-:W-:-:S04]  /*11240*/  IMAD.WIDE.U32 R2, R0, UR4, R2 ;  /* 0x0000000400027c25 */ /* 0x000fc8000f8e0002 */
[----:B------:R-:W-:Y:S01]  /*11250*/  IMAD R0, R0, UR5, R4 ;  /* 0x0000000500007c24 */ /* 0x000fe2000f8e0204 */
[----:B------:R-:W-:-:S03]  /*11260*/  ULDC.64 UR4, c[0x0][0x2d0] ;  /* 0x0000b40000047ab9 */ /* 0x000fc60000000a00 */
[----:B------:R-:W-:Y:S02]  /*11270*/  IMAD.IADD R3, R3, 0x1, R0 ;  /* 0x0000000103037824 */ /* 0x000fe400078e0200 */
[----:B----4-:R-:W-:-:S04]  /*11280*/  IMAD.IADD R0, R8, 0x1, R9 ;  /* 0x0000000108007824 */ /* 0x010fc800078e0209 */
[----:B0-----:R-:W-:-:S04]  /*11290*/  @P0 IMAD.HI.U32 R5, R0, R5, RZ ;  /* 0x0000000500050227 */ /* 0x001fc800078e00ff */
[----:B------:R-:W-:Y:S01]  /*112a0*/  IMAD.MOV.U32 R4, RZ, RZ, R0 ;  /* 0x000000ffff047224 */ /* 0x000fe200078e0000 */
[----:B-1----:R-:W-:-:S05]  /*112b0*/  @P0 SHF.R.U32.HI R4, RZ, R6, R5 ;  /* 0x00000006ff040219 */ /* 0x002fca0000011605 */
[----:B------:R-:W-:-:S04]  /*112c0*/  IMAD.MOV R5, RZ, RZ, -R4 ;  /* 0x000000ffff057224 */ /* 0x000fc800078e0a04 */
[----:B------:R-:W-:Y:S01]  /*112d0*/  IMAD R0, R7, R5, R0 ;  /* 0x0000000507007224 */ /* 0x000fe200078e0200 */
[----:B------:R-:W-:Y:S01]  /*112e0*/  SHF.R.S32.HI R5, RZ, 0x1f, R4 ;  /* 0x0000001fff057819 */ /* 0x000fe20000011404 */
        /* <DEDUP_REMOVED lines=9> */
[----:B------:R-:W-:Y:S02]  /*11380*/  ISETP.GE.AND P0, PT, R10, UR4, PT ;  /* 0x000000040a007c0c */ /* 0x000fe4000bf06270 */
[----:B------:R0:W5:Y:S01]  /*11390*/  LDL R10, [R1+0x20] ;  /* 0x00002000010a7983 */ /* 0x0001620000100800 */
[----:B------:R-:W1:Y:S01]  /*113a0*/  S2R R5, SR_TID.X ;  /* 0x0000000000057919 */ /* 0x000e620000002100 */
[----:B------:R-:W-:Y:S01]  /*113b0*/  IMAD R0, R0, UR5, R4 ;  /* 0x0000000500007c24 */ /* 0x000fe2000f8e0204 */
[----:B------:R-:W-:-:S03]  /*113c0*/  LEA R4, P3, R2, UR6, 0x1 ;  /* 0x0000000602047c11 */ /* 0x000fc6000f8608ff */
[----:B------:R-:W-:Y:S01]  /*113d0*/  IMAD.IADD R0, R3, 0x1, R0 ;  /* 0x0000000103007824 */ /* 0x000fe200078e0200 */
[----:B------:R-:W-:-:S04]  /*113e0*/  ISETP.GE.AND P1, PT, R11, UR4, PT ;  /* 0x000000040b007c0c */ /* 0x000fc8000bf26270 */
[----:B------:R-:W-:Y:S01]  /*113f0*/  LEA.HI.X R3, R2, UR7, R0, 0x1, P3 ;  /* 0x0000000702037c11 */ /* 0x000fe200098f0c00 */
[----:B-1----:R-:W-:-:S05]  /*11400*/  IMAD.SHL.U32 R8, R5, 0x8, RZ ;  /* 0x0000000805087824 */ /* 0x002fca00078e00ff */
[----:B------:R-:W-:-:S04]  /*11410*/  LOP3.LUT R8, R8, 0x38, RZ, 0xc0, !PT ;  /* 0x0000003808087812 */ /* 0x000fc800078ec0ff */
[----:B------:R-:W-:Y:S01]  /*11420*/  ISETP.GE.AND P2, PT, R8, UR4, PT ;  /* 0x0000000408007c0c */ /* 0x000fe2000bf46270 */
[----:B------:R-:W-:-:S03]  /*11430*/  UMOV UR4, 0xffffffff ;  /* 0xffffffff00047882 */ /* 0x000fc60000000000 */
[----:B0-----:R-:W-:Y:S09]  /*11440*/  BRA.DIV UR4, `(.L_x_1484) ;  /* 0x0000004604547947 */ /* 0x001ff2000b800000 */
[----:B------:R-:W0:Y:S01]  /*11450*/  S2R R5, SR_TID.X ;  /* 0x0000000000057919 */ /* 0x000e220000002100 */
[----:B------:R-:W2:Y:S01]  /*11460*/  LDL.LU R8, [R1+0x2c] ;  /* 0x00002c0001087983 */ /* 0x000ea20000300800 */
[----:B0-----:R-:W-:-:S04]  /*11470*/  LOP3.LUT R5, R5, 0x7f, RZ, 0xc0, !PT ;  /* 0x0000007f05057812 */ /* 0x001fc800078ec0ff */
[----:B------:R-:W-:Y:S02]  /*11480*/  SHF.R.U32.HI R6, RZ, 0x3, R5 ;  /* 0x00000003ff067819 */ /* 0x000fe40000011605 */
[----:B------:R-:W3:Y:S04]  /*11490*/  LDL.LU R5, [R1+0x30] ;  /* 0x0000300001057983 */ /* 0x000ee80000300800 */
[----:B------:R-:W-:Y:S01]  /*114a0*/  SHFL.IDX PT, R9, R3, 0x1, 0x181f ;  /* 0x00381f0003097f89 */ /* 0x000fe200000e0000 */
[----:B--2---:R-:W-:Y:S02]  /*114b0*/  IMAD.IADD R0, R6, 0x1, R8 ;  /* 0x0000000106007824 */ /* 0x004fe400078e0208 */
[----:B------:R-:W0:Y:S01]  /*114c0*/  S2R R6, SR_TID.X ;  /* 0x0000000000067919 */ /* 0x000e220000002100 */
[----:B---3--:R-:W-:-:S02]  /*114d0*/  IMAD R2, R5, R7, RZ ;  /* 0x0000000705027224 */ /* 0x008fc400078e02ff */
[----:B------:R-:W1:Y:S01]  /*114e0*/  SHFL.IDX PT, R7, R4, RZ, 0x181f ;  /* 0x00181fff04077589 */ /* 0x000e6200000e0000 */
[----:B0-----:R-:W-:-:S03]  /*114f0*/  IMAD.SHL.U32 R11, R6, 0x8, RZ ;  /* 0x00000008060b7824 */ /* 0x001fc600078e00ff */
[----:B------:R-:W0:Y:S01]  /*11500*/  SHFL.IDX PT, R6, R3, RZ, 0x181f ;  /* 0x00181fff03067589 */ /* 0x000e2200000e0000 */
[C---:B------:R-:W-:Y:S01]  /*11510*/  VIADD R5, R0.reuse, 0x10 ;  /* 0x0000001000057836 */ /* 0x040fe20000000000 */
[----:B------:R-:W-:-:S04]  /*11520*/  ISETP.GE.AND P4, PT, R0, R2, PT ;  /* 0x000000020000720c */ /* 0x000fc80003f86270 */
[----:B------:R-:W-:Y:S02]  /*11530*/  ISETP.GE.AND P3, PT, R5, R2, PT ;  /* 0x000000020500720c */ /* 0x000fe40003f66270 */
[----:B------:R-:W2:Y:S01]  /*11540*/  SHFL.IDX PT, R5, R4, 0x1, 0x181f ;  /* 0x00381f0004057f89 */ /* 0x000ea200000e0000 */
[----:B------:R-:W-:-:S06]  /*11550*/  LOP3.LUT R11, R11, 0x38, RZ, 0xc0, !PT ;  /* 0x000000380b0b7812 */ /* 0x000fcc00078ec0ff */
[----:B-1----:R-:W-:-:S05]  /*11560*/  @!P4 LEA R7, P5, R11, R7, 0x1 ;  /* 0x000000070b07c211 */ /* 0x002fca00078a08ff */
[----:B0-----:R-:W-:-:S05]  /*11570*/  @!P4 IMAD.X R6, RZ, RZ, R6, P5 ;  /* 0x000000ffff06c224 */ /* 0x001fca00028e0606 */
[----:B------:R-:W-:-:S04]  /*11580*/  @!P4 LOP3.LUT R7, R7, R6, RZ, 0x3c, !PT ;  /* 0x000000060707c212 */ /* 0x000fc800078e3cff */
[----:B------:R-:W-:Y:S02]  /*11590*/  @!P4 LOP3.LUT R6, R7, R6, RZ, 0x3c, !PT ;  /* 0x000000060706c212 */ /* 0x000fe400078e3cff */
[----:B--2---:R-:W-:Y:S02]  /*115a0*/  @!P3 LEA R8, P5, R11, R5, 0x1 ;  /* 0x000000050b08b211 */ /* 0x004fe400078a08ff */
[----:B------:R-:W-:-:S03]  /*115b0*/  @!P4 LOP3.LUT R7, R7, R6, RZ, 0x3c, !PT ;  /* 0x000000060707c212 */ /* 0x000fc600078e3cff */
[----:B------:R-:W-:Y:S02]  /*115c0*/  @!P3 IMAD.X R5, RZ, RZ, R9, P5 ;  /* 0x000000ffff05b224 */ /* 0x000fe400028e0609 */
[----:B-----5:R-:W-:Y:S04]  /*115d0*/  @!P4 LDGSTS.E.BYPASS.LTC128B.128 [R10+0xc400], desc[UR60][R6.64], !P2 ;  /* 0x0c400000060acfae */ /* 0x020fe8000d101d7c */
[----:B------:R-:W-:Y:S04]  /*115e0*/  @!P4 LDGSTS.E.BYPASS.LTC128B.128 [R10+0x10400], desc[UR60][R6.64+0x80], !P1 ;  /* 0x10400080060acfae */ /* 0x000fe8000c901d7c */
[----:B------:R0:W-:Y:S02]  /*115f0*/  @!P4 LDGSTS.E.BYPASS.LTC128B.128 [R10+0x14400], desc[UR60][R6.64+0x100], !P0 ;  /* 0x14400100060acfae */ /* 0x0001e4000c101d7c */
[----:B0-----:R-:W-:-:S02]  /*11600*/  @!P3 IMAD.MOV.U32 R6, RZ, RZ, R8 ;  /* 0x000000ffff06b224 */ /* 0x001fc400078e0008 */
[----:B------:R-:W-:Y:S02]  /*11610*/  @!P3 IMAD.MOV.U32 R7, RZ, RZ, R5 ;  /* 0x000000ffff07b224 */ /* 0x000fe400078e0005 */
[----:B------:R-:W-:-:S03]  /*11620*/  VIADD R5, R0, 0x20 ;  /* 0x0000002000057836 */ /* 0x000fc60000000000 */
[----:B------:R-:W-:Y:S04]  /*11630*/  @!P3 LDGSTS.E.BYPASS.LTC128B.128 [R10+0xcc00], desc[UR60][R6.64], !P2 ;  /* 0x0cc00000060abfae */ /* 0x000fe8000d101d7c */
[----:B------:R-:W-:Y:S04]  /*11640*/  @!P3 LDGSTS.E.BYPASS.LTC128B.128 [R10+0x10c00], desc[UR60][R6.64+0x80], !P1 ;  /* 0x10c00080060abfae */ /* 0x000fe8000c901d7c */
[----:B------:R0:W-:Y:S01]  /*11650*/  @!P3 LDGSTS.E.BYPASS.LTC128B.128 [R10+0x14c00], desc[UR60][R6.64+0x100], !P0 ;  /* 0x14c00100060abfae */ /* 0x0001e2000c101d7c */
[----:B------:R-:W-:-:S03]  /*11660*/  ISETP.GE.AND P3, PT, R5, R2, PT ;  /* 0x000000020500720c */ /* 0x000fc60003f66270 */
[----:B------:R-:W1:Y:S04]  /*11670*/  SHFL.IDX PT, R5, R4, 0x2, 0x181f ;  /* 0x00581f0004057f89 */ /* 0x000e6800000e0000 */
[----:B------:R-:W0:Y:S06]  /*11680*/  SHFL.IDX PT, R8, R3, 0x2, 0x181f ;  /* 0x00581f0003087f89 */ /* 0x000e2c00000e0000 */
        /* <DEDUP_REMOVED lines=43> */
[----:B-1----:R-:W1:Y:S01]  /*11940*/  SHFL.IDX PT, R6, R3, 0x6, 0x181f ;  /* 0x00d81f0003067f89 */ /* 0x002e6200000e0000 */
[----:B0-----:R-:W-:-:S03]  /*11950*/  @!P4 LEA R5, P3, R11, R5, 0x1 ;  /* 0x000000050b05c211 */ /* 0x001fc600078608ff */
[----:B------:R-:W2:Y:S04]  /*11960*/  SHFL.IDX PT, R3, R3, 0x7, 0x181f ;  /* 0x00f81f0003037f89 */ /* 0x000ea800000e0000 */
[----:B------:R-:W3:Y:S01]  /*11970*/  SHFL.IDX PT, R4, R4, 0x7, 0x181f ;  /* 0x00f81f0004047f89 */ /* 0x000ee200000e0000 */
[----:B-1----:R-:W-:-:S04]  /*11980*/  @!P4 IMAD.X R6, RZ, RZ, R6, P3 ;  /* 0x000000ffff06c224 */ /* 0x002fc800018e0606 */
[----:B------:R-:W-:Y:S02]  /*11990*/  @!P4 IMAD.MOV.U32 R7, RZ, RZ, R6 ;  /* 0x000000ffff07c224 */ /* 0x000fe400078e0006 */
[----:B------:R-:W-:-:S05]  /*119a0*/  @!P4 IMAD.MOV.U32 R6, RZ, RZ, R5 ;  /* 0x000000ffff06c224 */ /* 0x000fca00078e0005 */
[----:B------:R1:W-:Y:S04]  /*119b0*/  @!P4 LDGSTS.E.BYPASS.LTC128B.128 [R10+0xf400], desc[UR60][R6.64], !P2 ;  /* 0x0f400000060acfae */ /* 0x0003e8000d101d7c */
[----:B------:R1:W-:Y:S04]  /*119c0*/  @!P4 LDGSTS.E.BYPASS.LTC128B.128 [R10+0x13400], desc[UR60][R6.64+0x80], !P1 ;  /* 0x13400080060acfae */ /* 0x0003e8000c901d7c */
[----:B--23--:R1:W-:Y:S02]  /*119d0*/  @!P4 LDGSTS.E.BYPASS.LTC128B.128 [R10+0x17400], desc[UR60][R6.64+0x100], !P0 ;  /* 0x17400100060acfae */ /* 0x00c3e4000c101d7c */
.L_x_1603:
[----:B------:R-:W-:Y:S01]  /*119e0*/  VIADD R0, R0, 0x70 ;  /* 0x0000007000007836 */ /* 0x000fe20000000000 */
[----:B------:R-:W-:Y:S04]  /*119f0*/  BSSY B0, `(.L_x_1485) ;  /* 0x000000e000007945 */ /* 0x000fe80003800000 */
[----:B------:R-:W-:-:S13]  /*11a00*/  ISETP.GE.AND P3, PT, R0, R2, PT ;  /* 0x000000020000720c */ /* 0x000fda0003f66270 */
[----:B------:R-:W-:Y:S05]  /*11a10*/  @P3 BRA `(.L_x_1486) ;  /* 0x00000000002c3947 */ /* 0x000fea0003800000 */
[----:B------:R-:W2:Y:S02]  /*11a20*/  S2R R5, SR_TID.X ;  /* 0x0000000000057919 */ /* 0x000ea40000002100 */
[----:B--2---:R-:W-:-:S05]  /*11a30*/  IMAD.SHL.U32 R5, R5, 0x8, RZ ;  /* 0x0000000805057824 */ /* 0x004fca00078e00ff */
        /* <DEDUP_REMOVED lines=9> */
.L_x_1486:
[----:B------:R-:W-:Y:S05]  /*11ad0*/  BSYNC B0 ;  /* 0x0000000000007941 */ /* 0x000fea0003800000 */
.L_x_1485:
[----:B012---:R-:W2:Y:S01]  /*11ae0*/  LDL R10, [R1] ;  /* 0x00000000010a7983 */ /* 0x007ea20000100800 */
[----:B------:R-:W-:Y:S01]  /*11af0*/  PLOP3.LUT P0, PT, PT, PT, PT, 0x80, 0x0 ;  /* 0x000000000000781c */ /* 0x000fe20003f0f070 */
[----:B------:R-:W-:Y:S01]  /*11b00*/  NOP ;  /* 0x0000000000007918 */ /* 0x000fe20000000000 */
[----:B--2---:R-:W-:-:S11]  /*11b10*/  VIADD R10, R10, 0x2a800 ;  /* 0x0002a8000a0a7836 */ /* 0x004fd60000000000 */
.L_x_1487:
[----:B------:R-:W2:Y:S01]  /*11b20*/  LDL R2, [R1] ;  /* 0x0000000001027983 */ /* 0x000ea20000100800 */
        /* <DEDUP_REMOVED lines=18> */
.L_x_1604:
[----:B------:R-:W-:Y:S05]  /*11c50*/  BSYNC B0 ;  /* 0x0000000000007941 */ /* 0x000fea0003800000 */
.L_x_1488:
[----:B------:R-:W2:Y:S04]  /*11c60*/  LDL R3, [R1+0x28] ;  /* 0x0000280001037983 */ /* 0x000ea80000100800 */
[----:B0-----:R-:W3:Y:S01]  /*11c70*/  LDL R2, [R1+0x24] ;  /* 0x0000240001027983 */ /* 0x001ee20000100800 */
[----:B------:R-:W-:Y:S01]  /*11c80*/  BSSY B0, `(.L_x_1490) ;  /* 0x0000220000007945 */ /* 0x000fe20003800000 */
[----:B--2---:R-:W-:-:S05]  /*11c90*/  VIADD R0, R3, 0xfffffffe ;  /* 0xfffffffe03007836 */ /* 0x004fca0000000000 */
[----:B---3--:R-:W-:-:S13]  /*11ca0*/  ISETP.GE.AND P0, PT, R0, R2, PT ;  /* 0x000000020000720c */ /* 0x008fda0003f06270 */
[----:B------:R-:W-:Y:S05]  /*11cb0*/  @!P0 BRA `(.L_x_1491) ;  /* 0x0000002000708947 */ /* 0x000fea0003800000 */
[----:B------:R-:W-:Y:S01]  /*11cc0*/  LOP3.LUT R8, RZ, R2, RZ, 0x33, !PT ;  /* 0x00000002ff087212 */ /* 0x000fe200078e33ff */
[----:B------:R-:W-:Y:S01]  /*11cd0*/  IMAD.MOV R2, RZ, RZ, -R3 ;  /* 0x000000ffff027224 */ /* 0x000fe200078e0a03 */
[----:B------:R-:W-:Y:S04]  /*11ce0*/  BSSY B2, `(.L_x_1492) ;  /* 0x00000b8000027945 */ /* 0x000fe80003800000 */
[----:B------:R-:W-:-:S05]  /*11cf0*/  VIADDMNMX R8, R2, 0x1, R8, !PT ;  /* 0x0000000102087846 */ /* 0x000fca0007800108 */
[----:B------:R-:W-:-:S05]  /*11d00*/  IMAD.IADD R2, R3, 0x1, R8 ;  /* 0x0000000103027824 */ /* 0x000fca00078e0208 */
[----:B------:R-:W-:-:S04]  /*11d10*/  LOP3.LUT R2, R2, 0x1, RZ, 0xc0, !PT ;  /* 0x0000000102027812 */ /* 0x000fc800078ec0ff */
[----:B------:R-:W-:-:S13]  /*11d20*/  ISETP.NE.U32.AND P0, PT, R2, 0x1, PT ;  /* 0x000000010200780c */ /* 0x000fda0003f05070 */
        /* <DEDUP_REMOVED lines=36> */
.L_x_1496:
[----:B------:R-:W2:Y:S01]  /*11f70*/  LDL R2, [R1] ;  /* 0x0000000001027983 */ /* 0x000ea20000100800 */
[----:B------:R-:W-:Y:S01]  /*11f80*/  BSSY B3, `(.L_x_1497) ;  /* 0x0000005000037945 */ /* 0x000fe20003800000 */
[----:B--2---:R-:W-:Y:S01]  /*11f90*/  IMAD R3, R7, 0x8, R2 ;  /* 0x0000000807037824 */ /* 0x004fe200078e0202 */
[----:B------:R-:W-:-:S04]  /*11fa0*/  SHF.L.U32 R2, R9, 0x1f, RZ ;  /* 0x0000001f09027819 */ /* 0x000fc800000006ff */
[----:B------:R-:W1:Y:S02]  /*11fb0*/  SYNCS.PHASECHK.TRANS64.TRYWAIT P0, [R3+URZ+0x2a840], R2 ;  /* 0x02a84002030075a7 */ /* 0x000e64000800017f */
[----:B-1----:R-:W-:Y:S05]  /*11fc0*/  @!P0 BRA `(.L_x_1498) ;  /* 0x0000004400808947 */ /* 0x002fea0003800000 */
.L_x_1605:
[----:B------:R-:W-:Y:S05]  /*11fd0*/  BSYNC B3 ;  /* 0x0000000000037941 */ /* 0x000fea0003800000 */
.L_x_1497:
        /* <DEDUP_REMOVED lines=12> */
.L_x_1500:
[----:B------:R-:W-:Y:S05]  /*120a0*/  BSYNC B3 ;  /* 0x0000000000037941 */ /* 0x000fea0003800000 */
.L_x_1499:
[----:B------:R-:W2:Y:S04]  /*120b0*/  LDL R5, [R1] ;  /* 0x0000000001057983 */ /* 0x000ea80000100800 */
        /* <DEDUP_REMOVED lines=12> */
.L_x_1501:
        /* <DEDUP_REMOVED lines=16> */
.L_x_1502:
        /* <DEDUP_REMOVED lines=15> */
.L_x_1503:
        /* <DEDUP_REMOVED lines=17> */
.L_x_1606:
[----:B------:R-:W-:Y:S05]  /*12480*/  BSYNC B3 ;  /* 0x0000000000037941 */ /* 0x000fea0003800000 */
.L_x_1504:
[----:B------:R1:W5:Y:S01]  /*12490*/  LDL R15, [R1+0x4] ;  /* 0x00000400010f7983 */ /* 0x0003620000100800 */
[----:B------:R-:W-:Y:S01]  /*124a0*/  BSSY B3, `(.L_x_1506) ;  /* 0x000000d000037945 */ /* 0x000fe20003800000 */
[----:B------:R-:W-:Y:S02]  /*124b0*/  IMAD.MOV.U32 R12, RZ, RZ, 0x0 ;  /* 0x00000000ff0c7424 */ /* 0x000fe400078e00ff */
[----:B------:R-:W-:Y:S01]  /*124c0*/  IMAD.MOV.U32 R13, RZ, RZ, 0x14f00000 ;  /* 0x14f00000ff0d7424 */ /* 0x000fe200078e00ff */
[----:B------:R-:W-:Y:S06]  /*124d0*/  @P1 BRA `(.L_x_1507) ;  /* 0x0000000000241947 */ /* 0x000fec0003800000 */
[----:B------:R-:W2:Y:S01]  /*124e0*/  LDL R6, [R1] ;  /* 0x0000000001067983 */ /* 0x000ea20000100800 */
[----:B------:R-:W3:Y:S01]  /*124f0*/  S2R R5, SR_TID.X ;  /* 0x0000000000057919 */ /* 0x000ee20000002100 */
[----:B0-----:R-:W-:Y:S01]  /*12500*/  IMAD.MOV.U32 R3, RZ, RZ, 0x6000 ;  /* 0x00006000ff037424 */ /* 0x001fe200078e00ff */
[----:B---3--:R-:W-:-:S04]  /*12510*/  LOP3.LUT R5, R5, 0x1f, RZ, 0xc0, !PT ;  /* 0x0000001f05057812 */ /* 0x008fc800078ec0ff */
[----:B------:R-:W-:Y:S01]  /*12520*/  ISETP.NE.AND P0, PT, R5, RZ, PT ;  /* 0x000000ff0500720c */ /* 0x000fe20003f05270 */
[----:B--2--5:R-:W-:-:S04]  /*12530*/  IMAD R2, R15, 0x8, R6 ;  /* 0x000000080f027824 */ /* 0x024fc800078e0206 */
[----:B------:R2:W-:Y:S08]  /*12540*/  SYNCS.ARRIVE.TRANS64 RZ, [R2+URZ+0x2a850], R3 ;  /* 0x02a8500302ff79a7 */ /* 0x0005f0000800003f */
[----:B------:R-:W-:Y:S05]  /*12550*/  @!P0 BRA `(.L_x_1507) ;  /* 0x0000000000048947 */ /* 0x000fea0003800000 */
[----:B------:R-:W-:Y:S01]  /*12560*/  BPT.TRAP 0x1 ;  /* 0x000000040000795c */ /* 0x000fe20000300000 */
.L_x_1507:
[----:B------:R-:W-:Y:S05]  /*12570*/  BSYNC B3 ;  /* 0x0000000000037941 */ /* 0x000fea0003800000 */
.L_x_1506:
[----:B0-2---:R-:W2:Y:S04]  /*12580*/  LDL R2, [R1] ;  /* 0x0000000001027983 */ /* 0x005ea80000100800 */
[----:B------:R-:W3:Y:S04]  /*12590*/  LDL R6, [R1+0x14] ;  /* 0x0000140001067983 */ /* 0x000ee80000100800 */
[----:B------:R-:W3:Y:S01]  /*125a0*/  LDL.LU R3, [R1+0x8] ;  /* 0x0000080001037983 */ /* 0x000ee20000300800 */
[----:B------:R-:W-:Y:S01]  /*125b0*/  R2UR UR10, R11 ;  /* 0x000000000b0a72ca */ /* 0x000fe200000e0000 */
[----:B------:R-:W-:Y:S01]  /*125c0*/  UIADD3 UR4, UP0, UR36, 0x470, URZ ;  /* 0x0000047024047890 */ /* 0x000fe2000ff1e03f */
[----:B------:R-:W-:-:S02]  /*125d0*/  R2UR UR6, R12 ;  /* 0x000000000c0672ca */ /* 0x000fc400000e0000 */
[----:B------:R-:W-:Y:S01]  /*125e0*/  R2UR UR7, R13 ;  /* 0x000000000d0772ca */ /* 0x000fe200000e0000 */
[----:B------:R-:W-:Y:S01]  /*125f0*/  UIADD3.X UR5, URZ, UR37, URZ, UP0, !UPT ;  /* 0x000000253f057290 */ /* 0x000fe200087fe43f */
[----:B------:R-:W-:Y:S01]  /*12600*/  PLOP3.LUT P0, PT, PT, PT, PT, 0x80, 0x0 ;  /* 0x000000000000781c */ /* 0x000fe20003f0f070 */
[C-C-:B--2--5:R-:W-:Y:S02]  /*12610*/  IMAD R5, R15.reuse, 0x8, R2.reuse ;  /* 0x000000080f057824 */ /* 0x164fe400078e0202 */
[----:B------:R-:W-:Y:S02]  /*12620*/  IMAD R2, R15, 0x6000, R2 ;  /* 0x000060000f027824 */ /* 0x000fe400078e0202 */
[----:B------:R-:W-:Y:S02]  /*12630*/  VIADD R5, R5, 0x2a850 ;  /* 0x0002a85005057836 */ /* 0x000fe40000000000 */
[----:B---3--:R-:W-:Y:S02]  /*12640*/  IMAD R3, R3, 0x60, R6 ;  /* 0x0000006003037824 */ /* 0x008fe400078e0206 */
[----:B------:R-:W-:-:S07]  /*12650*/  VIADD R6, R2, 0x400 ;  /* 0x0000040002067836 */ /* 0x000fce0000000000 */
.L_x_1508:
        /* <DEDUP_REMOVED lines=15> */
.L_x_1509:
        /* <DEDUP_REMOVED lines=12> */
.L_x_1495:
[----:B------:R-:W-:Y:S05]  /*12810*/  BSYNC B1 ;  /* 0x0000000000017941 */ /* 0x000fea0003800000 */
.L_x_1494:
[----:B0-----:R-:W2:Y:S04]  /*12820*/  LDL R0, [R1+0x28] ;  /* 0x0000280001007983 */ /* 0x001ea80000100800 */
[----:B------:R0:W-:Y:S04]  /*12830*/  STL [R1+0x4], R7 ;  /* 0x0000040701007387 */ /* 0x0001e80000100800 */
[----:B------:R0:W-:Y:S02]  /*12840*/  STL [R1+0x10], R9 ;  /* 0x0000100901007387 */ /* 0x0001e40000100800 */
[----:B0-2---:R-:W-:-:S07]  /*12850*/  VIADD R0, R0, 0xfffffffd ;  /* 0xfffffffd00007836 */ /* 0x005fce0000000000 */
.L_x_1493:
[----:B------:R-:W-:Y:S05]  /*12860*/  BSYNC B2 ;  /* 0x0000000000027941 */ /* 0x000fea0003800000 */
.L_x_1492:
[----:B------:R-:W2:Y:S01]  /*12870*/  LDL.LU R2, [R1+0x28] ;  /* 0x0000280001027983 */ /* 0x000ea20000300800 */
[----:B------:R-:W-:Y:S01]  /*12880*/  VIADD R8, R8, 0xfffffffe ;  /* 0xfffffffe08087836 */ /* 0x000fe20000000000 */
[----:B--2---:R-:W-:-:S04]  /*12890*/  LOP3.LUT R2, RZ, R2, RZ, 0x33, !PT ;  /* 0x00000002ff027212 */ /* 0x004fc800078e33ff */
[----:B------:R-:W-:-:S13]  /*128a0*/  ISETP.NE.AND P0, PT, R8, R2, PT ;  /* 0x000000020800720c */ /* 0x000fda0003f05270 */
[----:B------:R-:W-:Y:S05]  /*128b0*/  @!P0 BRA `(.L_x_1491) ;  /* 0x0000001400708947 */ /* 0x000fea0003800000 */
[----:B------:R-:W-:-:S07]  /*128c0*/  IMAD.MOV.U32 R9, RZ, RZ, R17 ;  /* 0x000000ffff097224 */ /* 0x000fce00078e0011 */
.L_x_1542:
[----:B--2---:R-:W2:Y:S04]  /*128d0*/  LDL R4, [R1+0x18] ;  /* 0x0000180001047983 */ /* 0x004ea80000100800 */
[----:B---3--:R-:W3:Y:S04]  /*128e0*/  LDL R3, [R1+0x4] ;  /* 0x0000040001037983 */ /* 0x008ee80000100800 */
[----:B------:R-:W4:Y:S01]  /*128f0*/  LDL R2, [R1+0x10] ;  /* 0x0000100001027983 */ /* 0x000f220000100800 */
        /* <DEDUP_REMOVED lines=8> */
[----:B0-----:R-:W-:Y:S06]  /*12980*/  @!P1 BRA `(.L_x_1511) ;  /* 0x00000008007c9947 */ /* 0x001fec0003800000 */
        /* <DEDUP_REMOVED lines=21> */
[----:B------:R-:W-:-:S04]  /*12ae0*/  LEA R6, P0, R2, UR4, 0x2 ;  /* 0x0000000402067c11 */ /* 0x000fc8000f8010ff */
[----:B------:R-:W-:-:S05]  /*12af0*/  LEA.HI.X R7, R2, UR5, R3, 0x2, P0 ;  /* 0x0000000502077c11 */ /* 0x000fca00080f1403 */
[----:B------:R0:W5:Y:S04]  /*12b00*/  LDG.E R9, desc[UR60][R6.64] ;  /* 0x0000003c06097981 */ /* 0x000168000c1e1900 */
.L_x_1512:
[----:B------:R-:W2:Y:S01]  /*12b10*/  LDL R2, [R1] ;  /* 0x0000000001027983 */ /* 0x000ea20000100800 */
[----:B------:R-:W-:Y:S01]  /*12b20*/  BSSY B2, `(.L_x_1513) ;  /* 0x0000005000027945 */ /* 0x000fe20003800000 */
[----:B--2---:R-:W-:Y:S01]  /*12b30*/  IMAD R3, R4, 0x8, R2 ;  /* 0x0000000804037824 */ /* 0x004fe200078e0202 */
[----:B------:R-:W-:-:S04]  /*12b40*/  SHF.L.U32 R2, R5, 0x1f, RZ ;  /* 0x0000001f05027819 */ /* 0x000fc800000006ff */
[----:B------:R-:W2:Y:S02]  /*12b50*/  SYNCS.PHASECHK.TRANS64.TRYWAIT P0, [R3+URZ+0x2a840], R2 ;  /* 0x02a84002030075a7 */ /* 0x000ea4000800017f */
[----:B--2---:R-:W-:Y:S05]  /*12b60*/  @!P0 BRA `(.L_x_1514) ;  /* 0x0000003800c08947 */ /* 0x004fea0003800000 */
.L_x_1607:
[----:B------:R-:W-:Y:S05]  /*12b70*/  BSYNC B2 ;  /* 0x0000000000027941 */ /* 0x000fea0003800000 */
.L_x_1513:
        /* <DEDUP_REMOVED lines=12> */
.L_x_1516:
[----:B------:R-:W-:Y:S05]  /*12c40*/  BSYNC B2 ;  /* 0x0000000000027941 */ /* 0x000fea0003800000 */
.L_x_1515:
[----:B------:R-:W3:Y:S04]  /*12c50*/  LDL R6, [R1] ;  /* 0x0000000001067983 */ /* 0x000ee80000100800 */
        /* <DEDUP_REMOVED lines=11> */
[----:B------:R-:W-:-:S08]  /*12d10*/  VIADD R7, R6, 0x18400 ;  /* 0x0001840006077836 */ /* 0x000fd00000000000 */
.L_x_1517:
        /* <DEDUP_REMOVED lines=16> */
.L_x_1518:
        /* <DEDUP_REMOVED lines=15> */
.L_x_1519:
        /* <DEDUP_REMOVED lines=17> */
.L_x_1608:
[----:B------:R-:W-:Y:S05]  /*13020*/  BSYNC B2 ;  /* 0x0000000000027941 */ /* 0x000fea0003800000 */
.L_x_1520:
[----:B------:R-:W-:Y:S01]  /*13030*/  BSSY B2, `(.L_x_1522) ;  /* 0x000000b000027945 */ /* 0x000fe20003800000 */
[----:B------:R-:W-:Y:S02]  /*13040*/  IMAD.MOV.U32 R12, RZ, RZ, 0x0 ;  /* 0x00000000ff0c7424 */ /* 0x000fe400078e00ff */
[----:B------:R-:W-:Y:S01]  /*13050*/  IMAD.MOV.U32 R13, RZ, RZ, 0x14f00000 ;  /* 0x14f00000ff0d7424 */ /* 0x000fe200078e00ff */
[----:B------:R-:W-:Y:S06]  /*13060*/  @P1 BRA `(.L_x_1523) ;  /* 0x00000000001c1947 */ /* 0x000fec0003800000 */
[----:B------:R-:W2:Y:S01]  /*13070*/  S2R R6, SR_TID.X ;  /* 0x0000000000067919 */ /* 0x000ea20000002100 */
[----:B0-----:R-:W-:-:S04]  /*13080*/  IMAD.MOV.U32 R3, RZ, RZ, 0x6000 ;  /* 0x00006000ff037424 */ /* 0x001fc800078e00ff */
[----:B------:R3:W-:Y:S01]  /*13090*/  SYNCS.ARRIVE.TRANS64 RZ, [R2+URZ+0x50], R3 ;  /* 0x0000500302ff79a7 */ /* 0x0007e2000800003f */
[----:B--2---:R-:W-:-:S04]  /*130a0*/  LOP3.LUT R6, R6, 0x1f, RZ, 0xc0, !PT ;  /* 0x0000001f06067812 */ /* 0x004fc800078ec0ff */
[----:B------:R-:W-:-:S13]  /*130b0*/  ISETP.NE.AND P0, PT, R6, RZ, PT ;  /* 0x000000ff0600720c */ /* 0x000fda0003f05270 */
[----:B---3--:R-:W-:Y:S05]  /*130c0*/  @!P0 BRA `(.L_x_1523) ;  /* 0x0000000000048947 */ /* 0x008fea0003800000 */
[----:B------:R-:W-:Y:S01]  /*130d0*/  BPT.TRAP 0x1 ;  /* 0x000000040000795c */ /* 0x000fe20000300000 */
.L_x_1523:
[----:B------:R-:W-:Y:S05]  /*130e0*/  BSYNC B2 ;  /* 0x0000000000027941 */ /* 0x000fea0003800000 */
.L_x_1522:
[----:B------:R-:W2:Y:S04]  /*130f0*/  LDL R15, [R1] ;  /* 0x00000000010f7983 */ /* 0x000ea80000100800 */
[----:B0-----:R-:W2:Y:S04]  /*13100*/  LDL.LU R3, [R1+0x4] ;  /* 0x0000040001037983 */ /* 0x001ea80000300800 */
[----:B------:R-:W3:Y:S04]  /*13110*/  LDL R7, [R1+0x14] ;  /* 0x0000140001077983 */ /* 0x000ee80000100800 */
[----:B------:R-:W3:Y:S01]  /*13120*/  LDL.LU R6, [R1+0x8] ;  /* 0x0000080001067983 */ /* 0x000ee20000300800 */
[----:B------:R-:W-:Y:S01]  /*13130*/  R2UR UR10, R11 ;  /* 0x000000000b0a72ca */ /* 0x000fe200000e0000 */
[----:B------:R-:W-:Y:S01]  /*13140*/  UIADD3 UR4, UP0, UR36, 0x470, URZ ;  /* 0x0000047024047890 */ /* 0x000fe2000ff1e03f */
[----:B------:R-:W-:Y:S01]  /*13150*/  R2UR UR6, R12 ;  /* 0x000000000c0672ca */ /* 0x000fe200000e0000 */
[----:B------:R-:W-:Y:S01]  /*13160*/  VIADD R2, R2, 0x50 ;  /* 0x0000005002027836 */ /* 0x000fe20000000000 */
[----:B------:R-:W-:Y:S01]  /*13170*/  R2UR UR7, R13 ;  /* 0x000000000d0772ca */ /* 0x000fe200000e0000 */
[----:B------:R-:W-:Y:S01]  /*13180*/  UIADD3.X UR5, URZ, UR37, URZ, UP0, !UPT ;  /* 0x000000253f057290 */ /* 0x000fe200087fe43f */
[----:B------:R-:W-:Y:S01]  /*13190*/  PLOP3.LUT P0, PT, PT, PT, PT, 0x80, 0x0 ;  /* 0x000000000000781c */ /* 0x000fe20003f0f070 */
[----:B--2---:R-:W-:-:S02]  /*131a0*/  IMAD R3, R3, 0x6000, R15 ;  /* 0x0000600003037824 */ /* 0x004fc400078e020f */
[----:B---3--:R-:W-:Y:S02]  /*131b0*/  IMAD R6, R6, 0x60, R7 ;  /* 0x0000006006067824 */ /* 0x008fe400078e0207 */
[----:B------:R-:W-:-:S08]  /*131c0*/  VIADD R7, R3, 0x400 ;  /* 0x0000040003077836 */ /* 0x000fd00000000000 */
.L_x_1524:
        /* <DEDUP_REMOVED lines=15> */
.L_x_1525:
        /* <DEDUP_REMOVED lines=12> */
.L_x_1511:
[----:B------:R-:W-:Y:S05]  /*13380*/  BSYNC B1 ;  /* 0x0000000000017941 */ /* 0x000fea0003800000 */
.L_x_1510:
[----:B------:R-:W2:Y:S01]  /*13390*/  LDL R2, [R1+0x18] ;  /* 0x0000180001027983 */ /* 0x000ea20000100800 */
[----:B------:R-:W-:Y:S01]  /*133a0*/  VIADD R3, R4, 0x1 ;  /* 0x0000000104037836 */ /* 0x000fe20000000000 */
[----:B------:R-:W-:Y:S01]  /*133b0*/  BSSY B1, `(.L_x_1526) ;  /* 0x00000a8000017945 */ /* 0x000fe20003800000 */
[----:B------:R-:W-:-:S03]  /*133c0*/  VIADD R6, R0, 0xffffffff ;  /* 0xffffffff00067836 */ /* 0x000fc60000000000 */
[----:B------:R-:W-:-:S04]  /*133d0*/  ISETP.NE.AND P0, PT, R3, 0x2, PT ;  /* 0x000000020300780c */ /* 0x000fc80003f05270 */
[----:B------:R-:W-:Y:S02]  /*133e0*/  SEL R12, R3, RZ, P0 ;  /* 0x000000ff030c7207 */ /* 0x000fe40000000000 */
[----:B--2---:R-:W-:Y:S02]  /*133f0*/  LOP3.LUT P1, RZ, R2, 0x1, RZ, 0xc0, !PT ;  /* 0x0000000102ff7812 */ /* 0x004fe4000782c0ff */
[----:B------:R-:W-:-:S04]  /*13400*/  SEL R2, RZ, 0x1, P0 ;  /* 0x00000001ff027807 */ /* 0x000fc80000000000 */
[----:B------:R-:W-:-:S05]  /*13410*/  LOP3.LUT R11, R5, R2, RZ, 0x3c, !PT ;  /* 0x00000002050b7212 */ /* 0x000fca00078e3cff */
[----:B------:R2:W-:Y:S04]  /*13420*/  STL [R1+0x10], R11 ;  /* 0x0000100b01007387 */ /* 0x0005e80000100800 */
[----:B------:R2:W-:Y:S01]  /*13430*/  STL [R1+0x4], R12 ;  /* 0x0000040c01007387 */ /* 0x0005e20000100800 */
[----:B------:R-:W-:Y:S05]  /*13440*/  @!P1 BRA `(.L_x_1527) ;  /* 0x0000000800789947 */ /* 0x000fea0003800000 */
[----:B------:R-:W-:Y:S01]  /*13450*/  ULDC.64 UR4, c[0x0][0x418] ;  /* 0x0001060000047ab9 */ /* 0x000fe20000000a00 */
[----:B------:R-:W-:Y:S01]  /*13460*/  IMAD.MOV.U32 R7, RZ, RZ, R6 ;  /* 0x000000ffff077224 */ /* 0x000fe200078e0006 */
[----:B------:R-:W-:-:S04]  /*13470*/  ISETP.NE.U32.AND P0, PT, RZ, UR4, PT ;  /* 0x00000004ff007c0c */ /* 0x000fc8000bf05070 */
[----:B------:R-:W-:-:S13]  /*13480*/  ISETP.NE.AND.EX P0, PT, RZ, UR5, PT, P0 ;  /* 0x00000005ff007c0c */ /* 0x000fda000bf05300 */
[----:B------:R-:W-:Y:S05]  /*13490*/  @!P0 BRA `(.L_x_1528) ;  /* 0x00000000004c8947 */ /* 0x000fea0003800000 */
[----:B------:R-:W3:Y:S01]  /*134a0*/  LDL R14, [R1+0x1c] ;  /* 0x00001c00010e7983 */ /* 0x000ee20000100800 */
[----:B0-----:R-:W0:Y:S01]  /*134b0*/  LDC R8, c[0x0][0x43c] ;  /* 0x00010f00ff087b82 */ /* 0x001e220000000800 */
[----:B------:R-:W-:Y:S02]  /*134c0*/  ULDC.64 UR6, c[0x0][0x428] ;  /* 0x00010a0000067ab9 */ /* 0x000fe40000000a00 */
[----:B------:R-:W4:Y:S01]  /*134d0*/  LDL R13, [R1+0xc] ;  /* 0x00000c00010d7983 */ /* 0x000f220000100800 */
        /* <DEDUP_REMOVED lines=8> */
[----:B---3--:R-:W-:-:S04]  /*13560*/  IMAD R8, R14, UR6, RZ ;  /* 0x000000060e087c24 */ /* 0x008fc8000f8e02ff */
[C---:B----4-:R-:W-:Y:S02]  /*13570*/  IMAD R8, R13.reuse, UR7, R8 ;  /* 0x000000070d087c24 */ /* 0x050fe4000f8e0208 */
[----:B------:R-:W-:-:S04]  /*13580*/  IMAD.WIDE.U32 R2, R13, UR6, R2 ;  /* 0x000000060d027c25 */ /* 0x000fc8000f8e0002 */
[----:B------:R-:W-:Y:S01]  /*13590*/  IMAD.IADD R3, R8, 0x1, R3 ;  /* 0x0000000108037824 */ /* 0x000fe200078e0203 */
[----:B------:R-:W-:-:S04]  /*135a0*/  LEA R8, P0, R2, UR4, 0x2 ;  /* 0x0000000402087c11 */ /* 0x000fc8000f8010ff */
[----:B------:R-:W-:-:S06]  /*135b0*/  LEA.HI.X R9, R2, UR5, R3, 0x2, P0 ;  /* 0x0000000502097c11 */ /* 0x000fcc00080f1403 */
[----:B------:R3:W5:Y:S03]  /*135c0*/  LDG.E R9, desc[UR60][R8.64] ;  /* 0x0000003c08097981 */ /* 0x000766000c1e1900 */
.L_x_1528:
[----:B------:R-:W4:Y:S01]  /*135d0*/  LDL R2, [R1] ;  /* 0x0000000001027983 */ /* 0x000f220000100800 */
[----:B------:R-:W-:Y:S01]  /*135e0*/  SHF.L.U32 R3, R11, 0x1f, RZ ;  /* 0x0000001f0b037819 */ /* 0x000fe200000006ff */
[----:B------:R-:W-:Y:S01]  /*135f0*/  BSSY B2, `(.L_x_1529) ;  /* 0x0000004000027945 */ /* 0x000fe20003800000 */
[----:B----4-:R-:W-:-:S04]  /*13600*/  IMAD R2, R12, 0x8, R2 ;  /* 0x000000080c027824 */ /* 0x010fc800078e0202 */
[----:B------:R-:W4:Y:S02]  /*13610*/  SYNCS.PHASECHK.TRANS64.TRYWAIT P0, [R2+URZ+0x2a840], R3 ;  /* 0x02a84003020075a7 */ /* 0x000f24000800017f */
[----:B----4-:R-:W-:Y:S05]  /*13620*/  @!P0 BRA `(.L_x_1530) ;  /* 0x0000003000388947 */ /* 0x010fea0003800000 */
.L_x_1609:
[----:B------:R-:W-:Y:S05]  /*13630*/  BSYNC B2 ;  /* 0x0000000000027941 */ /* 0x000fea0003800000 */
.L_x_1529:
[----:B0--3--:R-:W0:Y:S01]  /*13640*/  S2R R8, SR_TID.X ;  /* 0x0000000000087919 */ /* 0x009e220000002100 */
[----:B------:R-:W-:Y:S01]  /*13650*/  BSSY B2, `(.L_x_1531) ;  /* 0x000000b000027945 */ /* 0x000fe20003800000 */
[----:B0-----:R-:W-:-:S04]  /*13660*/  LOP3.LUT R8, R8, 0x7f, RZ, 0xc0, !PT ;  /* 0x0000007f08087812 */ /* 0x001fc800078ec0ff */
[----:B------:R-:W-:-:S13]  /*13670*/  ISETP.NE.AND P1, PT, R8, RZ, PT ;  /* 0x000000ff0800720c */ /* 0x000fda0003f25270 */
[----:B------:R-:W-:Y:S05]  /*13680*/  @P1 BRA `(.L_x_1532) ;  /* 0x00000000001c1947 */ /* 0x000fea0003800000 */
[----:B------:R-:W0:Y:S01]  /*13690*/  S2R R8, SR_TID.X ;  /* 0x0000000000087919 */ /* 0x000e220000002100 */
[----:B----4-:R-:W-:-:S04]  /*136a0*/  IMAD.MOV.U32 R3, RZ, RZ, 0x9000 ;  /* 0x00009000ff037424 */ /* 0x010fc800078e00ff */
[----:B------:R3:W-:Y:S01]  /*136b0*/  SYNCS.ARRIVE.TRANS64 RZ, [R2+URZ+0x2a830], R3 ;  /* 0x02a8300302ff79a7 */ /* 0x0007e2000800003f */
[----:B0-----:R-:W-:-:S04]  /*136c0*/  LOP3.LUT R8, R8, 0x1f, RZ, 0xc0, !PT ;  /* 0x0000001f08087812 */ /* 0x001fc800078ec0ff */
[----:B------:R-:W-:-:S13]  /*136d0*/  ISETP.NE.AND P0, PT, R8, RZ, PT ;  /* 0x000000ff0800720c */ /* 0x000fda0003f05270 */
[----:B---3--:R-:W-:Y:S05]  /*136e0*/  @!P0 BRA `(.L_x_1532) ;  /* 0x0000000000048947 */ /* 0x008fea0003800000 */
[----:B------:R-:W-:Y:S01]  /*136f0*/  BPT.TRAP 0x1 ;  /* 0x000000040000795c */ /* 0x000fe20000300000 */
.L_x_1532:
[----:B------:R-:W-:Y:S05]  /*13700*/  BSYNC B2 ;  /* 0x0000000000027941 */ /* 0x000fea0003800000 */
.L_x_1531:
[----:B------:R-:W3:Y:S04]  /*13710*/  LDL R8, [R1+0x4] ;  /* 0x0000040001087983 */ /* 0x000ee80000100800 */
[----:B--2---:R-:W2:Y:S04]  /*13720*/  LDL R11, [R1] ;  /* 0x00000000010b7983 */ /* 0x004ea80000100800 */
        /* <DEDUP_REMOVED lines=8> */
[C---:B---3--:R-:W-:Y:S02]  /*137b0*/  IMAD R3, R8.reuse, 0x8, R10 ;  /* 0x0000000808037824 */ /* 0x048fe400078e020a */
[----:B--2---:R-:W-:Y:S02]  /*137c0*/  IMAD R8, R8, 0x9000, R11 ;  /* 0x0000900008087824 */ /* 0x004fe400078e020b */
[----:B------:R-:W-:-:S02]  /*137d0*/  VIADD R3, R3, 0x30 ;  /* 0x0000003003037836 */ /* 0x000fc40000000000 */
[----:B----4-:R-:W-:Y:S02]  /*137e0*/  IMAD R2, R7, 0x60, R2 ;  /* 0x0000006007027824 */ /* 0x010fe400078e0202 */
[----:B------:R-:W-:-:S07]  /*137f0*/  VIADD R11, R8, 0x18400 ;  /* 0x00018400080b7836 */ /* 0x000fce0000000000 */
.L_x_1533:
        /* <DEDUP_REMOVED lines=16> */
.L_x_1534:
        /* <DEDUP_REMOVED lines=15> */
.L_x_1535:
        /* <DEDUP_REMOVED lines=15> */
.L_x_1610:
[----:B------:R-:W-:Y:S05]  /*13ae0*/  BSYNC B2 ;  /* 0x0000000000027941 */ /* 0x000fea0003800000 */
.L_x_1536:
[----:B------:R-:W-:Y:S01]  /*13af0*/  BSSY B2, `(.L_x_1538) ;  /* 0x000000b000027945 */ /* 0x000fe20003800000 */
[----:B------:R-:W-:Y:S02]  /*13b00*/  IMAD.MOV.U32 R12, RZ, RZ, 0x0 ;  /* 0x00000000ff0c7424 */ /* 0x000fe400078e00ff */
[----:B------:R-:W-:Y:S01]  /*13b10*/  IMAD.MOV.U32 R13, RZ, RZ, 0x14f00000 ;  /* 0x14f00000ff0d7424 */ /* 0x000fe200078e00ff */
[----:B------:R-:W-:Y:S06]  /*13b20*/  @P1 BRA `(.L_x_1539) ;  /* 0x00000000001c1947 */ /* 0x000fec0003800000 */
[----:B------:R-:W2:Y:S02]  /*13b30*/  S2R R3, SR_TID.X ;  /* 0x0000000000037919 */ /* 0x000ea40000002100 */
[----:B--2---:R-:W-:Y:S01]  /*13b40*/  LOP3.LUT R8, R3, 0x1f, RZ, 0xc0, !PT ;  /* 0x0000001f03087812 */ /* 0x004fe200078ec0ff */
[----:B------:R-:W-:-:S03]  /*13b50*/  IMAD.MOV.U32 R3, RZ, RZ, 0x6000 ;  /* 0x00006000ff037424 */ /* 0x000fc600078e00ff */
[----:B------:R-:W-:Y:S01]  /*13b60*/  ISETP.NE.AND P0, PT, R8, RZ, PT ;  /* 0x000000ff0800720c */ /* 0x000fe20003f05270 */
[----:B------:R2:W-:-:S12]  /*13b70*/  SYNCS.ARRIVE.TRANS64 RZ, [R2+URZ+0x50], R3 ;  /* 0x0000500302ff79a7 */ /* 0x0005d8000800003f */
[----:B--2---:R-:W-:Y:S05]  /*13b80*/  @!P0 BRA `(.L_x_1539) ;  /* 0x0000000000048947 */ /* 0x004fea0003800000 */
[----:B------:R-:W-:Y:S01]  /*13b90*/  BPT.TRAP 0x1 ;  /* 0x000000040000795c */ /* 0x000fe20000300000 */
.L_x_1539:
[----:B------:R-:W-:Y:S05]  /*13ba0*/  BSYNC B2 ;  /* 0x0000000000027941 */ /* 0x000fea0003800000 */
.L_x_1538:
[----:B------:R-:W2:Y:S04]  /*13bb0*/  LDL R8, [R1] ;  /* 0x0000000001087983 */ /* 0x000ea80000100800 */
[----:B0-----:R-:W3:Y:S04]  /*13bc0*/  LDL R5, [R1+0x14] ;  /* 0x0000140001057983 */ /* 0x001ee80000100800 */
        /* <DEDUP_REMOVED lines=11> */
.L_x_1540:
        /* <DEDUP_REMOVED lines=15> */
.L_x_1541:
        /* <DEDUP_REMOVED lines=12> */
.L_x_1527:
[----:B------:R-:W-:Y:S05]  /*13e30*/  BSYNC B1 ;  /* 0x0000000000017941 */ /* 0x000fea0003800000 */
.L_x_1526:
[----:B------:R-:W4:Y:S01]  /*13e40*/  LDL R2, [R1+0x24] ;  /* 0x0000240001027983 */ /* 0x000f220000100800 */
[----:B------:R-:W-:Y:S01]  /*13e50*/  VIADD R0, R0, 0xfffffffe ;  /* 0xfffffffe00007836 */ /* 0x000fe20000000000 */
[----:B----4-:R-:W-:-:S13]  /*13e60*/  ISETP.GT.AND P0, PT, R6, R2, PT ;  /* 0x000000020600720c */ /* 0x010fda0003f04270 */
[----:B------:R-:W-:Y:S05]  /*13e70*/  @P0 BRA `(.L_x_1542) ;  /* 0xffffffe800940947 */ /* 0x000fea000383ffff */
.L_x_1491:
[----:B------:R-:W-:Y:S05]  /*13e80*/  BSYNC B0 ;  /* 0x0000000000007941 */ /* 0x000fea0003800000 */
.L_x_1490:
[----:B------:R-:W4:Y:S01]  /*13e90*/  S2R R2, SR_TID.X ;  /* 0x0000000000027919 */ /* 0x000f220000002100 */
[----:B------:R-:W-:Y:S01]  /*13ea0*/  BSSY B0, `(.L_x_1543) ;  /* 0x0000010000007945 */ /* 0x000fe20003800000 */
[----:B----4-:R-:W-:-:S04]  /*13eb0*/  LOP3.LUT R3, R2, 0x7f, RZ, 0xc0, !PT ;  /* 0x0000007f02037812 */ /* 0x010fc800078ec0ff */
[----:B------:R-:W-:-:S13]  /*13ec0*/  ISETP.NE.AND P0, PT, R3, RZ, PT ;  /* 0x000000ff0300720c */ /* 0x000fda0003f05270 */
[----:B------:R-:W-:Y:S05]  /*13ed0*/  @P0 BRA `(.L_x_1544) ;  /* 0x0000000000300947 */ /* 0x000fea0003800000 */
[----:B------:R-:W4:Y:S01]  /*13ee0*/  S2R R2, SR_LANEID ;  /* 0x0000000000027919 */ /* 0x000f220000000000 */
[----:B------:R-:W-:Y:S01]  /*13ef0*/  VOTEU.ANY UR4, UPT, PT ;  /* 0x0000000000047886 */ /* 0x000fe200038e0100 */
[----:B------:R-:W5:Y:S01]  /*13f00*/  LDC.64 R4, c[0x0][0xc60] ;  /* 0x00031800ff047b82 */ /* 0x000f620000000a00 */
[----:B------:R-:W4:Y:S02]  /*13f10*/  FLO.U32 R0, UR4 ;  /* 0x0000000400007d00 */ /* 0x000f2400080e0000 */
[----:B----4-:R-:W-:-:S06]  /*13f20*/  ISETP.EQ.U32.AND P0, PT, R0, R2, PT ;  /* 0x000000020000720c */ /* 0x010fcc0003f02070 */
[----:B------:R-:W5:Y:S07]  /*13f30*/  POPC R2, UR4 ;  /* 0x0000000400027d09 */ /* 0x000f6e0008000000 */
[----:B-----5:R-:W4:Y:S04]  /*13f40*/  @P0 ATOMG.E.ADD.STRONG.GPU PT, R2, desc[UR60][R4.64], R2 ;  /* 0x00000002040209a8 */ /* 0x020f2800081ee1fc */
[----:B----4-:R4:W5:Y:S02]  /*13f50*/  SHFL.IDX PT, R2, R2, R0, 0x1f ;  /* 0x00001f0002027589 */ /* 0x01096400000e0000 */
[----:B----4-:R-:W4:Y:S02]  /*13f60*/  S2R R0, SR_LTMASK ;  /* 0x0000000000007919 */ /* 0x010f240000003900 */
[----:B----4-:R-:W-:-:S06]  /*13f70*/  LOP3.LUT R0, R0, UR4, RZ, 0xc0, !PT ;  /* 0x0000000400007c12 */ /* 0x010fcc000f8ec0ff */
[----:B------:R-:W5:Y:S02]  /*13f80*/  POPC R0, R0 ;  /* 0x0000000000007309 */ /* 0x000f640000000000 */
[----:B-----5:R-:W-:-:S07]  /*13f90*/  IADD3 R16, R2, UR38, R0 ;  /* 0x0000002602107c10 */ /* 0x020fce000fffe000 */
.L_x_1544:
[----:B------:R-:W-:Y:S05]  /*13fa0*/  BSYNC B0 ;  /* 0x0000000000007941 */ /* 0x000fea0003800000 */
.L_x_1543:
[----:B------:R-:W4:Y:S01]  /*13fb0*/  LDL R0, [R1+0x18] ;  /* 0x0000180001007983 */ /* 0x000f220000100800 */
[----:B------:R-:W-:Y:S01]  /*13fc0*/  BSSY B0, `(.L_x_1545) ;  /* 0x000003e000007945 */ /* 0x000fe20003800000 */
[----:B----4-:R-:W-:-:S13]  /*13fd0*/  LOP3.LUT P0, RZ, R0, 0x1, RZ, 0xc0, !PT ;  /* 0x0000000100ff7812 */ /* 0x010fda000780c0ff */
[----:B------:R-:W-:Y:S05]  /*13fe0*/  @!P0 BRA `(.L_x_1546) ;  /* 0x0000000000ec8947 */ /* 0x000fea0003800000 */
[----:B------:R-:W4:Y:S04]  /*13ff0*/  LDL R4, [R1] ;  /* 0x0000000001047983 */ /* 0x000f280000100800 */
[----:B------:R-:W4:Y:S04]  /*14000*/  LDL R0, [R1+0x4] ;  /* 0x0000040001007983 */ /* 0x000f280000100800 */
[----:B------:R-:W5:Y:S01]  /*14010*/  LDL R2, [R1+0x10] ;  /* 0x0000100001027983 */ /* 0x000f620000100800 */
[----:B------:R-:W-:Y:S01]  /*14020*/  BSSY B1, `(.L_x_1547) ;  /* 0x0000006000017945 */ /* 0x000fe20003800000 */
[----:B------:R-:W-:Y:S01]  /*14030*/  ISETP.NE.AND P1, PT, R3, RZ, PT ;  /* 0x000000ff0300720c */ /* 0x000fe20003f25270 */
[----:B----4-:R-:W-:Y:S01]  /*14040*/  IMAD R0, R0, 0x8, R4 ;  /* 0x0000000800007824 */ /* 0x010fe200078e0204 */
[----:B-----5:R-:W-:-:S04]  /*14050*/  SHF.L.U32 R2, R2, 0x1f, RZ ;  /* 0x0000001f02027819 */ /* 0x020fc800000006ff */
[----:B------:R-:W4:Y:S02]  /*14060*/  SYNCS.PHASECHK.TRANS64.TRYWAIT P0, [R0+URZ+0x2a860], R2 ;  /* 0x02a86002000075a7 */ /* 0x000f24000800017f */
[----:B----4-:R-:W-:Y:S05]  /*14070*/  @!P0 BRA `(.L_x_1548) ;  /* 0x0000002400cc8947 */ /* 0x010fea0003800000 */
.L_x_1611:
[----:B------:R-:W-:Y:S05]  /*14080*/  BSYNC B1 ;  /* 0x0000000000017941 */ /* 0x000fea0003800000 */
.L_x_1547:
[----:B------:R-:W-:Y:S04]  /*14090*/  BSSY B1, `(.L_x_1549) ;  /* 0x0000009000017945 */ /* 0x000fe80003800000 */
[----:B------:R-:W-:Y:S05]  /*140a0*/  @P1 BRA `(.L_x_1550) ;  /* 0x00000000001c1947 */ /* 0x000fea0003800000 */
[----:B------:R-:W5:Y:S01]  /*140b0*/  S2R R3, SR_TID.X ;  /* 0x0000000000037919 */ /* 0x000f620000002100 */
[----:B----4-:R-:W-:-:S04]  /*140c0*/  IMAD.MOV.U32 R2, RZ, RZ, 0x6000 ;  /* 0x00006000ff027424 */ /* 0x010fc800078e00ff */
[----:B------:R4:W-:Y:S01]  /*140d0*/  SYNCS.ARRIVE.TRANS64 RZ, [R0+URZ+0x2a850], R2 ;  /* 0x02a8500200ff79a7 */ /* 0x0009e2000800003f */
[----:B-----5:R-:W-:-:S04]  /*140e0*/  LOP3.LUT R3, R3, 0x1f, RZ, 0xc0, !PT ;  /* 0x0000001f03037812 */ /* 0x020fc800078ec0ff */
[----:B------:R-:W-:-:S13]  /*140f0*/  ISETP.NE.AND P0, PT, R3, RZ, PT ;  /* 0x000000ff0300720c */ /* 0x000fda0003f05270 */
[----:B----4-:R-:W-:Y:S05]  /*14100*/  @!P0 BRA `(.L_x_1550) ;  /* 0x0000000000048947 */ /* 0x010fea0003800000 */
[----:B------:R-:W-:Y:S01]  /*14110*/  BPT.TRAP 0x1 ;  /* 0x000000040000795c */ /* 0x000fe20000300000 */
.L_x_1550:
[----:B------:R-:W-:Y:S05]  /*14120*/  BSYNC B1 ;  /* 0x0000000000017941 */ /* 0x000fea0003800000 */
.L_x_1549:
[----:B------:R-:W5:Y:S04]  /*14130*/  LDL.LU R5, [R1+0x14] ;  /* 0x0000140001057983 */ /* 0x000f680000300800 */
[----:B------:R-:W5:Y:S04]  /*14140*/  LDL.LU R3, [R1+0x8] ;  /* 0x0000080001037983 */ /* 0x000f680000300800 */
[----:B------:R-:W2:Y:S04]  /*14150*/  LDL R4, [R1] ;  /* 0x0000000001047983 */ /* 0x000ea80000100800 */
[----:B----4-:R-:W2:Y:S01]  /*14160*/  LDL R2, [R1+0x4] ;  /* 0x0000040001027983 */ /* 0x010ea20000100800 */
[----:B------:R-:W-:Y:S01]  /*14170*/  UIADD3 UR4, UP0, UR36, 0x470, URZ ;  /* 0x0000047024047890 */ /* 0x000fe2000ff1e03f */
[----:B------:R-:W-:Y:S01]  /*14180*/  PLOP3.LUT P0, PT, PT, PT, PT, 0x80, 0x0 ;  /* 0x000000000000781c */ /* 0x000fe20003f0f070 */
[----:B------:R-:W-:Y:S01]  /*14190*/  VIADD R0, R0, 0x2a850 ;  /* 0x0002a85000007836 */ /* 0x000fe20000000000 */
[----:B------:R-:W-:Y:S01]  /*141a0*/  UMOV UR6, 0x0 ;  /* 0x0000000000067882 */ /* 0x000fe20000000000 */
[----:B------:R-:W-:Y:S01]  /*141b0*/  UIADD3.X UR5, URZ, UR37, URZ, UP0, !UPT ;  /* 0x000000253f057290 */ /* 0x000fe200087fe43f */
[----:B------:R-:W-:Y:S01]  /*141c0*/  UMOV UR7, 0x14f00000 ;  /* 0x14f0000000077882 */ /* 0x000fe20000000000 */
[----:B------:R-:W-:Y:S01]  /*141d0*/  UMOV UR10, URZ ;  /* 0x0000003f000a7c82 */ /* 0x000fe20008000000 */
[----:B-----5:R-:W-:-:S02]  /*141e0*/  IMAD R3, R3, 0x60, R5 ;  /* 0x0000006003037824 */ /* 0x020fc400078e0205 */
[----:B--2---:R-:W-:-:S04]  /*141f0*/  IMAD R2, R2, 0x6000, R4 ;  /* 0x0000600002027824 */ /* 0x004fc800078e0204 */
[----:B------:R-:W-:-:S07]  /*14200*/  VIADD R4, R2, 0x400 ;  /* 0x0000040002047836 */ /* 0x000fce0000000000 */
.L_x_1551:
        /* <DEDUP_REMOVED lines=15> */
.L_x_1552:
        /* <DEDUP_REMOVED lines=9> */
[----:B----4-:R-:W-:Y:S05]  /*14390*/  @P0 BRA.U.ANY `(.L_x_1552) ;  /* 0xfffffffd00d80947 */ /* 0x010fea000393ffff */
.L_x_1546:
[----:B------:R-:W-:Y:S05]  /*143a0*/  BSYNC B0 ;  /* 0x0000000000007941 */ /* 0x000fea0003800000 */
.L_x_1545:
[----:B------:R-:W4:Y:S04]  /*143b0*/  LDL.LU R5, [R1+0x4] ;  /* 0x0000040001057983 */ /* 0x000f280000300800 */
[----:B------:R-:W5:Y:S01]  /*143c0*/  LDL.LU R4, [R1+0x10] ;  /* 0x0000100001047983 */ /* 0x000f620000300800 */
[----:B----4-:R-:W-:-:S05]  /*143d0*/  VIADD R0, R5, 0x1 ;  /* 0x0000000105007836 */ /* 0x010fca0000000000 */
[----:B------:R-:W-:-:S04]  /*143e0*/  ISETP.NE.AND P0, PT, R0, 0x2, PT ;  /* 0x000000020000780c */ /* 0x000fc80003f05270 */
[----:B------:R-:W-:Y:S02]  /*143f0*/  SEL R2, RZ, 0x1, P0 ;  /* 0x00000001ff027807 */ /* 0x000fe40000000000 */
[----:B------:R-:W-:Y:S02]  /*14400*/  SEL R0, R0, RZ, P0 ;  /* 0x000000ff00007207 */ /* 0x000fe40000000000 */
[----:B-----5:R-:W-:-:S03]  /*14410*/  LOP3.LUT R4, R4, R2, RZ, 0x3c, !PT ;  /* 0x0000000204047212 */ /* 0x020fc600078e3cff */
[----:B------:R4:W-:Y:S04]  /*14420*/  STL [R1+0x4], R0 ;  /* 0x0000040001007387 */ /* 0x0009e80000100800 */
[----:B------:R4:W-:Y:S02]  /*14430*/  STL [R1+0x10], R4 ;  /* 0x0000100401007387 */ /* 0x0009e40000100800 */
.L_x_1470:
[----:B------:R-:W-:Y:S05]  /*14440*/  BSYNC B7 ;  /* 0x0000000000077941 */ /* 0x000fea0003800000 */
.L_x_1468:
[----:B----4-:R-:W4:Y:S02]  /*14450*/  LDL R0, [R1+0x18] ;  /* 0x0000180001007983 */ /* 0x010f240000100800 */
[----:B----4-:R-:W-:-:S13]  /*14460*/  LOP3.LUT P0, RZ, R0, 0x2, RZ, 0xc0, !PT ;  /* 0x0000000200ff7812 */ /* 0x010fda000780c0ff */
[----:B------:R-:W-:Y:S05]  /*14470*/  @!P0 BRA `(.L_x_1553) ;  /* 0x0000000000288947 */ /* 0x000fea0003800000 */
[----:B------:R-:W-:Y:S05]  /*14480*/  WARPSYNC.ALL ;  /* 0x0000000000007948 */ /* 0x000fea0003800000 */
[----:B------:R-:W4:Y:S08]  /*14490*/  S2UR UR5, SR_CgaCtaId ;  /* 0x00000000000579c3 */ /* 0x000f300000008800 */
[----:B------:R-:W-:Y:S06]  /*144a0*/  BAR.SYNC.DEFER_BLOCKING 0x5, 0x180 ;  /* 0x0146000000007b1d */ /* 0x000fec0000010000 */
[----:B------:R-:W-:-:S02]  /*144b0*/  UMOV UR4, 0x400 ;  /* 0x0000040000047882 */ /* 0x000fc40000000000 */
[----:B----4-:R-:W-:-:S06]  /*144c0*/  ULEA UR4, UR5, UR4, 0x18 ;  /* 0x0000000405047291 */ /* 0x010fcc000f8ec03f */
[----:B------:R-:W-:-:S05]  /*144d0*/  IMAD.U32 R0, RZ, RZ, UR4 ;  /* 0x00000004ff007e24 */ /* 0x000fca000f8e00ff */
[----:B------:R4:W0:Y:S04]  /*144e0*/  LDS.128 R16, [R0+0x2a8d0] ;  /* 0x02a8d00000107984 */ /* 0x0008280000000c00 */
[----:B------:R4:W-:Y:S01]  /*144f0*/  STL [R1], R0 ;  /* 0x0000000001007387 */ /* 0x0009e20000100800 */
[----:B------:R-:W-:Y:S06]  /*14500*/  BAR.ARV 0x4, 0x180 ;  /* 0x0106000000007b1d */ /* 0x000fec0000002000 */
[----:B------:R-:W-:Y:S05]  /*14510*/  BRA `(.L_x_1554) ;  /* 0x0000000800d87947 */ /* 0x000fea0003800000 */
.L_x_1553:
[----:B------:R-:W4:Y:S01]  /*14520*/  S2R R0, SR_TID.X ;  /* 0x0000000000007919 */ /* 0x000f220000002100 */
[----:B------:R-:W-:Y:S01]  /*14530*/  UMOV UR4, 0xffffffff ;  /* 0xffffffff00047882 */ /* 0x000fe20000000000 */
[----:B----4-:R-:W-:-:S04]  /*14540*/  LOP3.LUT R6, R0, 0x1f, RZ, 0xc0, !PT ;  /* 0x0000001f00067812 */ /* 0x010fc800078ec0ff */
[----:B------:R-:W-:Y:S01]  /*14550*/  ISETP.NE.AND P0, PT, R6, 0x1f, PT ;  /* 0x0000001f0600780c */ /* 0x000fe20003f05270 */
[----:B------:R-:W-:-:S12]  /*14560*/  BRA.DIV UR4, `(.L_x_1555) ;  /* 0x0000002204a47947 */ /* 0x000fd8000b800000 */
[----:B------:R-:W-:Y:S01]  /*14570*/  IMAD.IADD R5, R19, 0x1, R6 ;  /* 0x0000000113057824 */ /* 0x000fe200078e0206 */
[----:B------:R-:W-:-:S04]  /*14580*/  ULDC UR4, c[0x0][0xc3c] ;  /* 0x00030f0000047ab9 */ /* 0x000fc80000000800 */
[----:B------:R-:W-:-:S13]  /*14590*/  ISETP.GE.OR P1, PT, R5, UR4, !P0 ;  /* 0x0000000405007c0c */ /* 0x000fda000c726670 */
[----:B------:R-:W4:Y:S02]  /*145a0*/  @!P1 LDC.64 R2, c[0x0][0xc80] ;  /* 0x00032000ff029b82 */ /* 0x000f240000000a00 */
[----:B----4-:R-:W-:-:S06]  /*145b0*/  @!P1 IMAD.WIDE R2, R5, 0x4, R2 ;  /* 0x0000000405029825 */ /* 0x010fcc00078e0202 */
[----:B------:R4:W5:Y:S01]  /*145c0*/  @!P1 LDG.E R3, desc[UR60][R2.64] ;  /* 0x0000003c02039981 */ /* 0x000962000c1e1900 */
[C---:B------:R-:W-:Y:S02]  /*145d0*/  ISETP.GE.U32.AND P2, PT, R6.reuse, 0x2, PT ;  /* 0x000000020600780c */ /* 0x040fe40003f46070 */
[C---:B------:R-:W-:Y:S01]  /*145e0*/  ISETP.GE.U32.AND P3, PT, R6.reuse, 0x4, PT ;  /* 0x000000040600780c */ /* 0x040fe20003f66070 */
[----:B------:R-:W-:Y:S01]  /*145f0*/  SHFL.IDX PT, R0, R16, RZ, 0x1f ;  /* 0x00001fff10007589 */ /* 0x000fe200000e0000 */
[C---:B------:R-:W-:Y:S02]  /*14600*/  ISETP.GE.U32.AND P4, PT, R6.reuse, 0x8, PT ;  /* 0x000000080600780c */ /* 0x040fe40003f86070 */
[C---:B------:R-:W-:Y:S01]  /*14610*/  ISETP.GE.U32.AND P5, PT, R6.reuse, 0x10, PT ;  /* 0x000000100600780c */ /* 0x040fe20003fa6070 */
[----:B----4-:R-:W-:Y:S02]  /*14620*/  IMAD.MOV.U32 R2, RZ, RZ, RZ ;  /* 0x000000ffff027224 */ /* 0x010fe400078e00ff */
[----:B-----5:R-:W-:Y:S01]  /*14630*/  @!P1 IMAD.MOV.U32 R2, RZ, RZ, R3 ;  /* 0x000000ffff029224 */ /* 0x020fe200078e0003 */
[----:B------:R-:W-:-:S04]  /*14640*/  ISETP.NE.AND P1, PT, R6, RZ, PT ;  /* 0x000000ff0600720c */ /* 0x000fc80003f25270 */
[----:B------:R-:W4:Y:S02]  /*14650*/  SHFL.UP PT, R14, R2, 0x1, RZ ;  /* 0x04200000020e7989 */ /* 0x000f2400000e00ff */
[----:B----4-:R-:W-:-:S05]  /*14660*/  SEL R5, R14, RZ, P1 ;  /* 0x000000ff0e057207 */ /* 0x010fca0000800000 */
[----:B------:R-:W-:Y:S02]  /*14670*/  IMAD.IADD R3, R2, 0x1, R5 ;  /* 0x0000000102037824 */ /* 0x000fe400078e0205 */
[----:B------:R-:W-:Y:S04]  /*14680*/  SHFL.IDX PT, R5, R16, 0x1, 0x1f ;  /* 0x00201f0010057f89 */ /* 0x000fe800000e0000 */
[----:B------:R-:W4:Y:S02]  /*14690*/  SHFL.UP PT, R4, R3, 0x2, RZ ;  /* 0x0440000003047989 */ /* 0x000f2400000e00ff */
[----:B----4-:R-:W-:-:S05]  /*146a0*/  SEL R4, R4, RZ, P2 ;  /* 0x000000ff04047207 */ /* 0x010fca0001000000 */
[----:B------:R-:W-:-:S05]  /*146b0*/  IMAD.IADD R3, R3, 0x1, R4 ;  /* 0x0000000103037824 */ /* 0x000fca00078e0204 */
        /* <DEDUP_REMOVED lines=9> */
[----:B------:R4:W0:Y:S02]  /*14750*/  SHFL.IDX PT, R16, R3, 0x1f, 0x1f ;  /* 0x03e01f0003107f89 */ /* 0x00082400000e0000 */
.L_x_1621:
[----:B------:R-:W-:Y:S02]  /*14760*/  ULDC UR4, c[0x0][0xc38] ;  /* 0x00030e0000047ab9 */ /* 0x000fe40000000800 */
[----:B------:R-:W-:-:S04]  /*14770*/  IMAD.U32 R4, RZ, RZ, UR4 ;  /* 0x00000004ff047e24 */ /* 0x000fc8000f8e00ff */
[----:B0-----:R-:W-:-:S04]  /*14780*/  IMAD R16, R16, R4, RZ ;  /* 0x0000000410107224 */ /* 0x001fc800078e02ff */
[----:B------:R-:W-:-:S05]  /*14790*/  IMAD.IADD R5, R5, 0x1, R16 ;  /* 0x0000000105057824 */ /* 0x000fca00078e0210 */
[----:B------:R-:W-:-:S13]  /*147a0*/  ISETP.GT.AND P6, PT, R5, R0, PT ;  /* 0x000000000500720c */ /* 0x000fda0003fc4270 */
[----:B------:R-:W-:Y:S05]  /*147b0*/  @P6 BRA `(.L_x_1556) ;  /* 0x00000000009c6947 */ /* 0x000fea0003800000 */
.L_x_1561:
[----:B0-----:R-:W0:Y:S01]  /*147c0*/  LDC R2, c[0x0][0xc3c] ;  /* 0x00030f00ff027b82 */ /* 0x001e220000000800 */
[----:B------:R-:W-:-:S05]  /*147d0*/  VIADD R19, R19, 0x1f ;  /* 0x0000001f13137836 */ /* 0x000fca0000000000 */
[----:B0-----:R-:W-:-:S13]  /*147e0*/  ISETP.GE.AND P6, PT, R19, R2, PT ;  /* 0x000000021300720c */ /* 0x001fda0003fc6270 */
[----:B------:R-:W-:Y:S05]  /*147f0*/  @P6 BRA `(.L_x_1557) ;  /* 0x0000000400d46947 */ /* 0x000fea0003800000 */
[----:B----4-:R-:W0:Y:S01]  /*14800*/  S2R R3, SR_TID.X ;  /* 0x0000000000037919 */ /* 0x010e220000002100 */
[----:B------:R-:W-:Y:S01]  /*14810*/  BSSY B0, `(.L_x_1558) ;  /* 0x0000009000007945 */ /* 0x000fe20003800000 */
[----:B0-----:R-:W-:-:S05]  /*14820*/  LOP3.LUT R3, R3, 0x1f, RZ, 0xc0, !PT ;  /* 0x0000001f03037812 */ /* 0x001fca00078ec0ff */
[----:B------:R-:W-:-:S05]  /*14830*/  IMAD.IADD R4, R19, 0x1, R3 ;  /* 0x0000000113047824 */ /* 0x000fca00078e0203 */
[----:B------:R-:W-:Y:S01]  /*14840*/  ISETP.GE.OR P6, PT, R4, R2, !P0 ;  /* 0x000000020400720c */ /* 0x000fe200047c6670 */
[----:B------:R-:W-:-:S12]  /*14850*/  IMAD.MOV.U32 R2, RZ, RZ, RZ ;  /* 0x000000ffff027224 */ /* 0x000fd800078e00ff */
[----:B------:R-:W-:Y:S05]  /*14860*/  @P6 BRA `(.L_x_1559) ;  /* 0x00000000000c6947 */ /* 0x000fea0003800000 */
[----:B------:R-:W0:Y:S02]  /*14870*/  LDC.64 R2, c[0x0][0xc80] ;  /* 0x00032000ff027b82 */ /* 0x000e240000000a00 */
[----:B0-----:R-:W-:-:S06]  /*14880*/  IMAD.WIDE R2, R4, 0x4, R2 ;  /* 0x0000000404027825 */ /* 0x001fcc00078e0202 */
[----:B------:R0:W5:Y:S02]  /*14890*/  LDG.E R2, desc[UR60][R2.64] ;  /* 0x0000003c02027981 */ /* 0x000164000c1e1900 */
.L_x_1559:
[----:B------:R-:W-:Y:S05]  /*148a0*/  BSYNC B0 ;  /* 0x0000000000007941 */ /* 0x000fea0003800000 */
.L_x_1558:
        /* <DEDUP_REMOVED lines=17> */
[----:B------:R0:W4:Y:S02]  /*149c0*/  SHFL.IDX PT, R16, R3, 0x1f, 0x1f ;  /* 0x03e01f0003107f89 */ /* 0x00012400000e0000 */
.L_x_1629:
[----:B------:R-:W-:Y:S02]  /*149d0*/  ULDC UR4, c[0x0][0xc38] ;  /* 0x00030e0000047ab9 */ /* 0x000fe40000000800 */
[----:B------:R-:W-:-:S04]  /*149e0*/  IMAD.U32 R4, RZ, RZ, UR4 ;  /* 0x00000004ff047e24 */ /* 0x000fc8000f8e00ff */
[----:B----4-:R-:W-:-:S04]  /*149f0*/  IMAD R16, R16, R4, RZ ;  /* 0x0000000410107224 */ /* 0x010fc800078e02ff */
[----:B------:R-:W-:-:S05]  /*14a00*/  IMAD.IADD R5, R16, 0x1, R5 ;  /* 0x0000000110057824 */ /* 0x000fca00078e0205 */
[----:B------:R-:W-:-:S13]  /*14a10*/  ISETP.GT.AND P6, PT, R5, R0, PT ;  /* 0x000000000500720c */ /* 0x000fda0003fc4270 */
[----:B------:R-:W-:Y:S05]  /*14a20*/  @!P6 BRA `(.L_x_1561) ;  /* 0xfffffffc0064e947 */ /* 0x000fea000383ffff */
.L_x_1556:
[----:B------:R-:W-:Y:S01]  /*14a30*/  IMAD.IADD R16, R5, 0x1, -R16 ;  /* 0x0000000105107824 */ /* 0x000fe200078e0a10 */
[----:B------:R-:W-:-:S03]  /*14a40*/  UMOV UR4, 0xffffffff ;  /* 0xffffffff00047882 */ /* 0x000fc60000000000 */
[----:B------:R-:W-:-:S05]  /*14a50*/  IMAD R5, R3, R4, R16 ;  /* 0x0000000403057224 */ /* 0x000fca00078e0210 */
[----:B------:R-:W-:Y:S01]  /*14a60*/  ISETP.GT.AND P6, PT, R5, R0, PT ;  /* 0x000000000500720c */ /* 0x000fe20003fc4270 */
[----:B------:R-:W-:-:S12]  /*14a70*/  BRA.DIV UR4, `(.L_x_1562) ;  /* 0x00000026045c7947 */ /* 0x000fd8000b800000 */
[----:B------:R-:W-:-:S04]  /*14a80*/  VOTE.ANY R5, PT, !P6 ;  /* 0x0000000000057806 */ /* 0x000fc800070e0100 */
[----:B------:R-:W5:Y:S02]  /*14a90*/  POPC R6, R5 ;  /* 0x0000000500067309 */ /* 0x000f640000000000 */
[----:B-----5:R0:W0:Y:S02]  /*14aa0*/  SHFL.IDX PT, R17, R2, R6, 0x1f ;  /* 0x00001f0602117589 */ /* 0x02002400000e0000 */
.L_x_1633:
[----:B------:R-:W-:Y:S01]  /*14ab0*/  ISETP.NE.AND P0, PT, R5, RZ, PT ;  /* 0x000000ff0500720c */ /* 0x000fe20003f05270 */
[----:B------:R-:W-:-:S12]  /*14ac0*/  IMAD.MOV.U32 R5, RZ, RZ, RZ ;  /* 0x000000ffff057224 */ /* 0x000fd800078e00ff */
[----:B------:R-:W-:Y:S05]  /*14ad0*/  @!P0 BRA `(.L_x_1563) ;  /* 0x0000000000148947 */ /* 0x000fea0003800000 */
[----:B------:R-:W-:Y:S01]  /*14ae0*/  UMOV UR4, 0xffffffff ;  /* 0xffffffff00047882 */ /* 0x000fe20000000000 */
[----:B--2---:R-:W-:Y:S02]  /*14af0*/  VIADD R12, R6, 0xffffffff ;  /* 0xffffffff060c7836 */ /* 0x004fe40000000000 */
[----:B------:R-:W-:Y:S05]  /*14b00*/  BRA.DIV UR4, `(.L_x_1564) ;  /* 0x0000002604807947 */ /* 0x000fea000b800000 */
[----:B0---4-:R0:W2:Y:S02]  /*14b10*/  SHFL.IDX PT, R3, R3, R12, 0x1f ;  /* 0x00001f0c03037589 */ /* 0x0110a400000e0000 */
.L_x_1636:
[----:B--2---:R-:W-:-:S07]  /*14b20*/  IMAD.MOV.U32 R5, RZ, RZ, R3 ;  /* 0x000000ffff057224 */ /* 0x004fce00078e0003 */
.L_x_1563:
[----:B0---4-:R-:W0:Y:S01]  /*14b30*/  LDC.64 R2, c[0x0][0xc90] ;  /* 0x00032400ff027b82 */ /* 0x011e220000000a00 */
[----:B------:R-:W-:-:S04]  /*14b40*/  IMAD.IADD R19, R6, 0x1, R19 ;  /* 0x0000000106137824 */ /* 0x000fc800078e0213 */
[----:B0-----:R-:W-:-:S05]  /*14b50*/  IMAD.WIDE R2, R19, 0x4, R2 ;  /* 0x0000000413027825 */ /* 0x001fca00078e0202 */
[----:B--23--:R-:W2:Y:S01]  /*14b60*/  LDG.E R7, desc[UR60][R2.64] ;  /* 0x0000003c02077981 */ /* 0x00cea2000c1e1900 */
[----:B------:R-:W-:-:S04]  /*14b70*/  IMAD R16, R5, R4, R16 ;  /* 0x0000000405107224 */ /* 0x000fc800078e0210 */
[----:B------:R-:W-:Y:S02]  /*14b80*/  IMAD.IADD R0, R0, 0x1, -R16 ;  /* 0x0000000100007824 */ /* 0x000fe400078e0a10 */
[----:B--2---:R-:W-:-:S05]  /*14b90*/  IMAD R6, R17, R7, RZ ;  /* 0x0000000711067224 */ /* 0x004fca00078e02ff */
[----:B------:R-:W-:-:S04]  /*14ba0*/  IABS R8, R6 ;  /* 0x0000000600087213 */ /* 0x000fc80000000000 */
[----:B------:R-:W0:Y:S08]  /*14bb0*/  I2F.RP R2, R8 ;  /* 0x0000000800027306 */ /* 0x000e300000209400 */
        /* <DEDUP_REMOVED lines=9> */
[----:B------:R-:W-:-:S04]  /*14c50*/  IMAD.HI.U32 R2, R2, R3, RZ ;  /* 0x0000000302027227 */ /* 0x000fc800078e00ff */
[----:B------:R-:W-:-:S04]  /*14c60*/  IMAD.MOV R5, RZ, RZ, -R5 ;  /* 0x000000ffff057224 */ /* 0x000fc800078e0a05 */
        /* <DEDUP_REMOVED lines=11> */
[----:B------:R-:W-:Y:S02]  /*14d20*/  IMAD R5, R7, R2, RZ ;  /* 0x0000000207057224 */ /* 0x000fe400078e02ff */
[----:B------:R-:W-:Y:S02]  /*14d30*/  IMAD.MOV R2, RZ, RZ, -R2 ;  /* 0x000000ffff027224 */ /* 0x000fe400078e0a02 */
[----:B------:R-:W-:Y:S02]  /*14d40*/  IMAD.MOV R3, RZ, RZ, -R5 ;  /* 0x000000ffff037224 */ /* 0x000fe400078e0a05 */
[----:B------:R-:W-:-:S03]  /*14d50*/  IMAD R0, R6, R2, R0 ;  /* 0x0000000206007224 */ /* 0x000fc600078e0200 */
[----:B------:R-:W-:Y:S01]  /*14d60*/  VIADDMNMX R4, R3, R4, R7, PT ;  /* 0x0000000403047246 */ /* 0x000fe20003800107 */
[----:B------:R-:W-:-:S03]  /*14d70*/  IMAD.IADD R5, R0, 0x1, R5 ;  /* 0x0000000100057824 */ /* 0x000fc600078e0205 */
        /* <DEDUP_REMOVED lines=23> */
[----:B------:R-:W-:Y:S01]  /*14ef0*/  @!P1 LOP3.LUT R2, RZ, R4, RZ, 0x33, !PT ;  /* 0x00000004ff029212 */ /* 0x000fe200078e33ff */
[----:B------:R-:W-:-:S04]  /*14f00*/  IMAD.MOV R4, RZ, RZ, -R4 ;  /* 0x000000ffff047224 */ /* 0x000fc800078e0a04 */
[----:B------:R-:W-:Y:S01]  /*14f10*/  IMAD R18, R2, R4, R5 ;  /* 0x0000000402127224 */ /* 0x000fe200078e0205 */
[----:B------:R-:W-:-:S05]  /*14f20*/  LOP3.LUT R2, RZ, R2, RZ, 0x33, !PT ;  /* 0x00000002ff027212 */ /* 0x000fca00078e33ff */
[----:B------:R-:W-:Y:S01]  /*14f30*/  IMAD.IADD R17, R17, 0x1, R2 ;  /* 0x0000000111117824 */ /* 0x000fe200078e0202 */
[----:B------:R-:W-:Y:S06]  /*14f40*/  BRA `(.L_x_1565) ;  /* 0x00000000001c7947 */ /* 0x000fec0003800000 */
.L_x_1557:
[----:B------:R-:W-:Y:S01]  /*14f50*/  UMOV UR4, URZ ;  /* 0x0000003f00047c82 */ /* 0x000fe20008000000 */
[----:B------:R-:W-:Y:S01]  /*14f60*/  UMOV UR5, URZ ;  /* 0x0000003f00057c82 */ /* 0x000fe20008000000 */
[----:B------:R-:W-:Y:S01]  /*14f70*/  ULDC UR6, c[0x0][0xc3c] ;  /* 0x00030f0000067ab9 */ /* 0x000fe20000000800 */
[----:B------:R-:W-:Y:S02]  /*14f80*/  IMAD.MOV.U32 R16, RZ, RZ, R0 ;  /* 0x000000ffff107224 */ /* 0x000fe400078e0000 */
[----:B------:R-:W-:Y:S02]  /*14f90*/  IMAD.U32 R17, RZ, RZ, UR4 ;  /* 0x00000004ff117e24 */ /* 0x000fe4000f8e00ff */
[----:B------:R-:W-:Y:S02]  /*14fa0*/  IMAD.U32 R18, RZ, RZ, UR5 ;  /* 0x00000005ff127e24 */ /* 0x000fe4000f8e00ff */
[----:B------:R-:W-:-:S07]  /*14fb0*/  IMAD.U32 R19, RZ, RZ, UR6 ;  /* 0x00000006ff137e24 */ /* 0x000fce000f8e00ff */
.L_x_1565:
[----:B------:R0:W5:Y:S01]  /*14fc0*/  LDL R2, [R1] ;  /* 0x0000000001027983 */ /* 0x0001620000100800 */
[----:B------:R-:W1:Y:S01]  /*14fd0*/  S2R R0, SR_TID.X ;  /* 0x0000000000007919 */ /* 0x000e620000002100 */
[----:B------:R-:W-:Y:S05]  /*14fe0*/  WARPSYNC.ALL ;  /* 0x0000000000007948 */ /* 0x000fea0003800000 */
[----:B-1----:R-:W-:Y:S01]  /*14ff0*/  LOP3.LUT R0, R0, 0x1f, RZ, 0xc0, !PT ;  /* 0x0000001f00007812 */ /* 0x002fe200078ec0ff */
[----:B------:R-:W-:Y:S03]  /*15000*/  BAR.SYNC.DEFER_BLOCKING 0x4, 0x180 ;  /* 0x0106000000007b1d */ /* 0x000fe60000010000 */
[----:B------:R-:W-:-:S13]  /*15010*/  ISETP.NE.AND P0, PT, R0, RZ, PT ;  /* 0x000000ff0000720c */ /* 0x000fda0003f05270 */
[----:B----4-:R-:W5:Y:S01]  /*15020*/  @!P0 S2R R3, SR_CgaCtaId ;  /* 0x0000000000038919 */ /* 0x010f620000008800 */
[----:B------:R-:W-:-:S04]  /*15030*/  @!P0 MOV R0, 0x400 ;  /* 0x0000040000008802 */ /* 0x000fc80000000f00 */
[----:B-----5:R-:W-:-:S05]  /*15040*/  @!P0 LEA R2, R3, R0, 0x18 ;  /* 0x0000000003028211 */ /* 0x020fca00078ec0ff */
[----:B------:R0:W-:Y:S04]  /*15050*/  @!P0 STS.128 [R2+0x2a8d0], R16 ;  /* 0x02a8d01002008388 */ /* 0x0001e80000000c00 */
[----:B------:R0:W-:Y:S01]  /*15060*/  @!P0 STL [R1], R2 ;  /* 0x0000000201008387 */ /* 0x0001e20000100800 */
[----:B------:R-:W-:Y:S06]  /*15070*/  BAR.ARV 0x5, 0x180 ;  /* 0x0146000000007b1d */ /* 0x000fec0000002000 */
.L_x_1554:
[----:B------:R-:W-:Y:S02]  /*15080*/  ULDC UR4, c[0x0][0xc3c] ;  /* 0x00030f0000047ab9 */ /* 0x000fe40000000800 */
[----:B0-----:R-:W-:-:S13]  /*15090*/  ISETP.GE.AND P0, PT, R19, UR4, PT ;  /* 0x0000000413007c0c */ /* 0x001fda000bf06270 */
[----:B------:R-:W-:Y:S05]  /*150a0*/  @!P0 BRA `(.L_x_1566) ;  /* 0xffffffa800408947 */ /* 0x000fea000383ffff */
[----:B------:R-:W-:Y:S05]  /*150b0*/  BSYNC B8 ;  /* 0x0000000000087941 */ /* 0x000fea0003800000 */
.L_x_1456:
[----:B----4-:R-:W4:Y:S01]  /*150c0*/  LDL.LU R0, [R1+0x38] ;  /* 0x0000380001007983 */ /* 0x010f220000300800 */
[----:B------:R-:W-:Y:S01]  /*150d0*/  BSSY B0, `(.L_x_1567) ;  /* 0x000000b000007945 */ /* 0x000fe20003800000 */
[----:B------:R-:W5:Y:S01]  /*150e0*/  S2R R5, SR_CgaCtaId ;  /* 0x0000000000057919 */ /* 0x000f620000008800 */
[----:B----4-:R-:W-:-:S05]  /*150f0*/  VIADD R0, R0, 0x1 ;  /* 0x0000000100007836 */ /* 0x010fca0000000000 */
[----:B0-----:R-:W-:-:S04]  /*15100*/  LEA.HI R2, R0, R0, RZ, 0x1 ;  /* 0x0000000000027211 */ /* 0x001fc800078f08ff */
[----:B------:R-:W-:-:S05]  /*15110*/  LOP3.LUT R3, R2, 0xfffffffe, RZ, 0xc0, !PT ;  /* 0xfffffffe02037812 */ /* 0x000fca00078ec0ff */
[----:B------:R-:W-:Y:S01]  /*15120*/  IMAD.IADD R3, R0, 0x1, -R3 ;  /* 0x0000000100037824 */ /* 0x000fe200078e0a03 */
[----:B------:R-:W-:-:S04]  /*15130*/  MOV R0, 0x400 ;  /* 0x0000040000007802 */ /* 0x000fc80000000f00 */
[----:B-----5:R-:W-:Y:S02]  /*15140*/  LEA R0, R5, R0, 0x18 ;  /* 0x0000000005007211 */ /* 0x020fe400078ec0ff */
[----:B------:R-:W-:-:S04]  /*15150*/  SHF.L.U32 R3, R3, 0x1f, RZ ;  /* 0x0000001f03037819 */ /* 0x000fc800000006ff */
[----:B------:R-:W0:Y:S02]  /*15160*/  SYNCS.PHASECHK.TRANS64.TRYWAIT P0, [R0+URZ+0x2a820], R3 ;  /* 0x02a82003000075a7 */ /* 0x000e24000800017f */
[----:B0-----:R-:W-:Y:S05]  /*15170*/  @!P0 BRA `(.L_x_1568) ;  /* 0x00000020000c8947 */ /* 0x001fea0003800000 */
.L_x_1637:
[----:B------:R-:W-:Y:S05]  /*15180*/  BSYNC B0 ;  /* 0x0000000000007941 */ /* 0x000fea0003800000 */
.L_x_1567:
[----:B------:R-:W-:-:S03]  /*15190*/  UMOV UR4, 0xffffffff ;  /* 0xffffffff00047882 */ /* 0x000fc60000000000 */
[----:B------:R-:W-:Y:S05]  /*151a0*/  BRA.DIV UR4, `(.L_x_1569) ;  /* 0x0000002204147947 */ /* 0x000fea000b800000 */
[----:B------:R-:W4:Y:S02]  /*151b0*/  S2R R2, SR_TID.X ;  /* 0x0000000000027919 */ /* 0x000f240000002100 */
[----:B----4-:R-:W-:-:S04]  /*151c0*/  SHF.R.U32.HI R2, RZ, 0x5, R2 ;  /* 0x00000005ff027819 */ /* 0x010fc80000011602 */
[----:B------:R-:W-:-:S05]  /*151d0*/  LOP3.LUT R2, R2, 0x3, RZ, 0xc0, !PT ;  /* 0x0000000302027812 */ /* 0x000fca00078ec0ff */
[----:B------:R4:W0:Y:S02]  /*151e0*/  SHFL.IDX PT, R14, R2, RZ, 0x1f ;  /* 0x00001fff020e7589 */ /* 0x00082400000e0000 */
.L_x_1640:
[----:B0-----:R-:W-:Y:S01]  /*151f0*/  ISETP.NE.AND P0, PT, R14, RZ, PT ;  /* 0x000000ff0e00720c */ /* 0x001fe20003f05270 */
[----:B------:R-:W-:-:S12]  /*15200*/  BSSY B0, `(.L_x_1570) ;  /* 0x0000029000007945 */ /* 0x000fd80003800000 */
[----:B------:R-:W-:Y:S05]  /*15210*/  @P0 BRA `(.L_x_1571) ;  /* 0x00000000009c0947 */ /* 0x000fea0003800000 */
[----:B------:R-:W-:-:S03]  /*15220*/  UMOV UR4, 0xffffffff ;  /* 0xffffffff00047882 */ /* 0x000fc60000000000 */
[----:B------:R-:W-:Y:S05]  /*15230*/  BRA.DIV UR4, `(.L_x_1572) ;  /* 0x0000002204247947 */ /* 0x000fea000b800000 */
[----:B------:R-:W-:-:S13]  /*15240*/  ELECT P6, URZ, PT ;  /* 0x00000000003f782f */ /* 0x000fda00038c0000 */
.L_x_1643:
[----:B------:R-:W-:Y:S05]  /*15250*/  @!P6 BRA `(.L_x_1571) ;  /* 0x00000000008ce947 */ /* 0x000fea0003800000 */
[----:B----4-:R-:W4:Y:S02]  /*15260*/  LDL R2, [R1+0x48] ;  /* 0x0000480001027983 */ /* 0x010f240000100800 */
[----:B----4-:R-:W-:-:S13]  /*15270*/  R2UR UR4, R2 ;  /* 0x00000000020472ca */ /* 0x010fda00000e0000 */
[----:B------:R-:W-:-:S06]  /*15280*/  ULOP3.LUT UR4, UR4, 0x2, URZ, 0xfc, !UPT ;  /* 0x0000000204047892 */ /* 0x000fcc000f8efc3f */
[----:B------:R-:W-:-:S05]  /*15290*/  IMAD.U32 R2, RZ, RZ, UR4 ;  /* 0x00000004ff027e24 */ /* 0x000fca000f8e00ff */
[----:B------:R-:W-:-:S13]  /*152a0*/  ISETP.NE.AND P2, PT, R2, 0x3, PT ;  /* 0x000000030200780c */ /* 0x000fda0003f45270 */
[----:B------:R-:W-:Y:S05]  /*152b0*/  @!P2 BRA `(.L_x_1573) ;  /* 0x000000000004a947 */ /* 0x000fea0003800000 */
[----:B------:R-:W-:Y:S01]  /*152c0*/  BPT.TRAP 0x1 ;  /* 0x000000040000795c */ /* 0x000fe20000300000 */
.L_x_1573:
[----:B------:R-:W4:Y:S04]  /*152d0*/  LDL R3, [R1+0x4] ;  /* 0x0000040001037983 */ /* 0x000f280000100800 */
[----:B--23--:R-:W2:Y:S01]  /*152e0*/  LDL.LU R7, [R1+0x10] ;  /* 0x0000100001077983 */ /* 0x00cea20000300800 */
[----:B------:R-:W-:-:S04]  /*152f0*/  VIADD R2, R0, 0x2a840 ;  /* 0x0002a84000027836 */ /* 0x000fc80000000000 */
[C---:B----4-:R-:W-:Y:S02]  /*15300*/  IMAD R6, R3.reuse, 0x8, R2 ;  /* 0x0000000803067824 */ /* 0x050fe400078e0202 */
[----:B------:R-:W-:Y:S01]  /*15310*/  VIADD R3, R3, 0x1 ;  /* 0x0000000103037836 */ /* 0x000fe20000000000 */
[----:B--2---:R-:W-:-:S04]  /*15320*/  SHF.L.U32 R5, R7, 0x1f, RZ ;  /* 0x0000001f07057819 */ /* 0x004fc800000006ff */
        /* <DEDUP_REMOVED lines=8> */
.L_x_1644:
[----:B------:R-:W2:Y:S02]  /*153b0*/  SYNCS.PHASECHK.TRANS64.TRYWAIT P0, [R7+URZ], R2 ;  /* 0x00000002070075a7 */ /* 0x000ea4000800017f */
[----:B--2---:R-:W-:Y:S05]  /*153c0*/  @!P0 BRA `(.L_x_1575) ;  /* 0x0000001c00f48947 */ /* 0x004fea0003800000 */
.L_x_1645:
[----:B------:R-:W-:Y:S05]  /*153d0*/  @!P2 BRA `(.L_x_1576) ;  /* 0x000000000004a947 */ /* 0x000fea0003800000 */
[----:B------:R-:W-:Y:S01]  /*153e0*/  BPT.TRAP 0x1 ;  /* 0x000000040000795c */ /* 0x000fe20000300000 */
.L_x_1576:
[----:B------:R-:W3:Y:S01]  /*153f0*/  LDL.LU R4, [R1+0x4] ;  /* 0x0000040001047983 */ /* 0x000ee20000300800 */
[----:B------:R-:W-:-:S04]  /*15400*/  VIADD R0, R0, 0x2a860 ;  /* 0x0002a86000007836 */ /* 0x000fc80000000000 */
[----:B---3--:R-:W-:-:S04]  /*15410*/  IMAD R4, R4, 0x8, R0 ;  /* 0x0000000804047824 */ /* 0x008fc800078e0200 */
[----:B------:R-:W3:Y:S02]  /*15420*/  SYNCS.PHASECHK.TRANS64.TRYWAIT P0, [R4+URZ], R5 ;  /* 0x00000005040075a7 */ /* 0x000ee4000800017f */
[----:B---3--:R-:W-:Y:S05]  /*15430*/  @!P0 BRA `(.L_x_1577) ;  /* 0x0000001c00ec8947 */ /* 0x008fea0003800000 */
.L_x_1646:
[----:B------:R-:W-:-:S07]  /*15440*/  IMAD R3, R3, 0x8, R0 ;  /* 0x0000000803037824 */ /* 0x000fce00078e0200 */
.L_x_1578:
[----:B----4-:R4:W0:Y:S02]  /*15450*/  SYNCS.PHASECHK.TRANS64.TRYWAIT P0, [R3+URZ], R2 ;  /* 0x00000002030075a7 */ /* 0x010824000800017f */
[----:B0-----:R-:W-:Y:S05]  /*15460*/  @!P0 NANOSLEEP.SYNCS 0x989680 ;  /* 0x009896800000895d */ /* 0x001fea0003900000 */
[----:B------:R-:W0:Y:S02]  /*15470*/  @!P0 SYNCS.PHASECHK.TRANS64 P0, [R3+URZ], R2 ;  /* 0x00000002030085a7 */ /* 0x000e24000800007f */
[----:B0-----:R-:W-:Y:S05]  /*15480*/  @!P0 BRA `(.L_x_1578) ;  /* 0xfffffffc00f08947 */ /* 0x001fea000383ffff */
.L_x_1571:
[----:B------:R-:W-:Y:S05]  /*15490*/  BSYNC B0 ;  /* 0x0000000000007941 */ /* 0x000fea0003800000 */
.L_x_1570:
[----:B------:R-:W-:Y:S05]  /*154a0*/  EXIT ;  /* 0x000000000000794d */ /* 0x000fea0003800000 */
.L_x_1358:
[----:B0-----:R-:W-:-:S04]  /*154b0*/  IMAD.U32 R3, RZ, RZ, UR37 ;  /* 0x00000025ff037e24 */ /* 0x001fc8000f8e00ff */
[----:B------:R0:W1:Y:S03]  /*154c0*/  SYNCS.PHASECHK.TRANS64.TRYWAIT P1, [R3+URZ+0x2a800], R0 ;  /* 0x02a80000030075a7 */ /* 0x000066000802017f */
[----:B-1----:R-:W-:Y:S05]  /*154d0*/  @!P1 NANOSLEEP.SYNCS 0x989680 ;  /* 0x009896800000995d */ /* 0x002fea0003900000 */
[----:B------:R-:W1:Y:S02]  /*154e0*/  @!P1 SYNCS.PHASECHK.TRANS64 P1, [R3+URZ+0x2a800], R0 ;  /* 0x02a80000030095a7 */ /* 0x000e64000802007f */
[----:B-1----:R-:W-:Y:S05]  /*154f0*/  @!P1 BRA `(.L_x_1358) ;  /* 0xfffffffc00ec9947 */ /* 0x002fea000383ffff */
[----:B------:R-:W-:Y:S05]  /*15500*/  BRA `(.L_x_1579) ;  /* 0xfffffec400607947 */ /* 0x000fea000383ffff */
.L_x_1362:
[----:B-1----:R1:W2:Y:S02]  /*15510*/  SYNCS.PHASECHK.TRANS64.TRYWAIT P1, [R7+URZ+0x2a830], R0 ;  /* 0x02a83000070075a7 */ /* 0x0022a4000802017f */
[----:B--2---:R-:W-:Y:S05]  /*15520*/  @!P1 NANOSLEEP.SYNCS 0x989680 ;  /* 0x009896800000995d */ /* 0x004fea0003900000 */
[----:B------:R-:W2:Y:S02]  /*15530*/  @!P1 SYNCS.PHASECHK.TRANS64 P1, [R7+URZ+0x2a830], R0 ;  /* 0x02a83000070095a7 */ /* 0x000ea4000802007f */
[----:B--2---:R-:W-:Y:S05]  /*15540*/  @!P1 BRA `(.L_x_1362) ;  /* 0xfffffffc00f09947 */ /* 0x004fea000383ffff */
[----:B------:R-:W-:Y:S05]  /*15550*/  BRA `(.L_x_1361) ;  /* 0xfffffec400847947 */ /* 0x000fea000383ffff */
.L_x_1378:
[----:B-1----:R-:W-:-:S04]  /*15560*/  IMAD.U32 R12, RZ, RZ, UR6 ;  /* 0x00000006ff0c7e24 */ /* 0x002fc8000f8e00ff */
[----:B------:R1:W2:Y:S03]  /*15570*/  SYNCS.PHASECHK.TRANS64.TRYWAIT P1, [R12+URZ+0x2a830], R9 ;  /* 0x02a830090c0075a7 */ /* 0x0002a6000802017f */
[----:B--2---:R-:W-:Y:S05]  /*15580*/  @!P1 NANOSLEEP.SYNCS 0x989680 ;  /* 0x009896800000995d */ /* 0x004fea0003900000 */
[----:B------:R-:W2:Y:S02]  /*15590*/  @!P1 SYNCS.PHASECHK.TRANS64 P1, [R12+URZ+0x2a830], R9 ;  /* 0x02a830090c0095a7 */ /* 0x000ea4000802007f */
[----:B--2---:R-:W-:Y:S05]  /*155a0*/  @!P1 BRA `(.L_x_1378) ;  /* 0xfffffffc00ec9947 */ /* 0x004fea000383ffff */
[----:B------:R-:W-:Y:S05]  /*155b0*/  BRA `(.L_x_1377) ;  /* 0xfffffef000347947 */ /* 0x000fea000383ffff */
.L_x_1382:
[----:B01----:R-:W-:-:S04]  /*155c0*/  IMAD.U32 R9, RZ, RZ, UR11 ;  /* 0x0000000bff097e24 */ /* 0x003fc8000f8e00ff */
[----:B------:R0:W1:Y:S03]  /*155d0*/  SYNCS.PHASECHK.TRANS64.TRYWAIT P1, [R9+URZ+0x2a850], R0 ;  /* 0x02a85000090075a7 */ /* 0x000066000802017f */
[----:B-1----:R-:W-:Y:S05]  /*155e0*/  @!P1 NANOSLEEP.SYNCS 0x989680 ;  /* 0x009896800000995d */ /* 0x002fea0003900000 */
[----:B------:R-:W1:Y:S02]  /*155f0*/  @!P1 SYNCS.PHASECHK.TRANS64 P1, [R9+URZ+0x2a850], R0 ;  /* 0x02a85000090095a7 */ /* 0x000e64000802007f */
[----:B-1----:R-:W-:Y:S05]  /*15600*/  @!P1 BRA `(.L_x_1382) ;  /* 0xfffffffc00ec9947 */ /* 0x002fea000383ffff */
[----:B------:R-:W-:Y:S05]  /*15610*/  BRA `(.L_x_1381) ;  /* 0xfffffef8004c7947 */ /* 0x000fea000383ffff */
.L_x_1399:
[----:B-1----:R-:W-:-:S04]  /*15620*/  IMAD.U32 R8, RZ, RZ, UR5 ;  /* 0x00000005ff087e24 */ /* 0x002fc8000f8e00ff */
[----:B------:R1:W2:Y:S03]  /*15630*/  SYNCS.PHASECHK.TRANS64.TRYWAIT P1, [R8+URZ+0x2a830], R3 ;  /* 0x02a83003080075a7 */ /* 0x0002a6000802017f */
[----:B--2---:R-:W-:Y:S05]  /*15640*/  @!P1 NANOSLEEP.SYNCS 0x989680 ;  /* 0x009896800000995d */ /* 0x004fea0003900000 */
[----:B------:R-:W2:Y:S02]  /*15650*/  @!P1 SYNCS.PHASECHK.TRANS64 P1, [R8+URZ+0x2a830], R3 ;  /* 0x02a83003080095a7 */ /* 0x000ea4000802007f */
[----:B--2---:R-:W-:Y:S05]  /*15660*/  @!P1 BRA `(.L_x_1399) ;  /* 0xfffffffc00ec9947 */ /* 0x004fea000383ffff */
[----:B------:R-:W-:Y:S05]  /*15670*/  BRA `(.L_x_1398) ;  /* 0xffffff1c00fc7947 */ /* 0x000fea000383ffff */
.L_x_1403:
[----:B01----:R-:W-:-:S04]  /*15680*/  IMAD.U32 R3, RZ, RZ, UR10 ;  /* 0x0000000aff037e24 */ /* 0x003fc8000f8e00ff */
[----:B------:R0:W1:Y:S03]  /*15690*/  SYNCS.PHASECHK.TRANS64.TRYWAIT P1, [R3+URZ+0x2a850], R0 ;  /* 0x02a85000030075a7 */ /* 0x000066000802017f */
[----:B-1----:R-:W-:Y:S05]  /*156a0*/  @!P1 NANOSLEEP.SYNCS 0x989680 ;  /* 0x009896800000995d */ /* 0x002fea0003900000 */
[----:B------:R-:W1:Y:S02]  /*156b0*/  @!P1 SYNCS.PHASECHK.TRANS64 P1, [R3+URZ+0x2a850], R0 ;  /* 0x02a85000030095a7 */ /* 0x000e64000802007f */
[----:B-1----:R-:W-:Y:S05]  /*156c0*/  @!P1 BRA `(.L_x_1403) ;  /* 0xfffffffc00ec9947 */ /* 0x002fea000383ffff */
[----:B------:R-:W-:Y:S05]  /*156d0*/  BRA `(.L_x_1402) ;  /* 0xffffff2800147947 */ /* 0x000fea000383ffff */
.L_x_1409:
[----:B-1----:R-:W-:-:S04]  /*156e0*/  IMAD.U32 R8, RZ, RZ, UR5 ;  /* 0x00000005ff087e24 */ /* 0x002fc8000f8e00ff */
[----:B------:R1:W2:Y:S03]  /*156f0*/  SYNCS.PHASECHK.TRANS64.TRYWAIT P1, [R8+URZ+0x2a830], R3 ;  /* 0x02a83003080075a7 */ /* 0x0002a6000802017f */
[----:B--2---:R-:W-:Y:S05]  /*15700*/  @!P1 NANOSLEEP.SYNCS 0x989680 ;  /* 0x009896800000995d */ /* 0x004fea0003900000 */
[----:B------:R-:W2:Y:S02]  /*15710*/  @!P1 SYNCS.PHASECHK.TRANS64 P1, [R8+URZ+0x2a830], R3 ;  /* 0x02a83003080095a7 */ /* 0x000ea4000802007f */
[----:B--2---:R-:W-:Y:S05]  /*15720*/  @!P1 BRA `(.L_x_1409) ;  /* 0xfffffffc00ec9947 */ /* 0x004fea000383ffff */
[----:B------:R-:W-:Y:S05]  /*15730*/  BRA `(.L_x_1408) ;  /* 0xffffff3800ec7947 */ /* 0x000fea000383ffff */
.L_x_1413:
[----:B01----:R-:W-:-:S04]  /*15740*/  IMAD.U32 R3, RZ, RZ, UR10 ;  /* 0x0000000aff037e24 */ /* 0x003fc8000f8e00ff */
[----:B------:R0:W1:Y:S03]  /*15750*/  SYNCS.PHASECHK.TRANS64.TRYWAIT P1, [R3+URZ+0x2a850], R0 ;  /* 0x02a85000030075a7 */ /* 0x000066000802017f */
[----:B-1----:R-:W-:Y:S05]  /*15760*/  @!P1 NANOSLEEP.SYNCS 0x989680 ;  /* 0x009896800000995d */ /* 0x002fea0003900000 */
[----:B------:R-:W1:Y:S02]  /*15770*/  @!P1 SYNCS.PHASECHK.TRANS64 P1, [R3+URZ+0x2a850], R0 ;  /* 0x02a85000030095a7 */ /* 0x000e64000802007f */
[----:B-1----:R-:W-:Y:S05]  /*15780*/  @!P1 BRA `(.L_x_1413) ;  /* 0xfffffffc00ec9947 */ /* 0x002fea000383ffff */
[----:B------:R-:W-:Y:S05]  /*15790*/  BRA `(.L_x_1412) ;  /* 0xffffff4400047947 */ /* 0x000fea000383ffff */
.L_x_1426:
[----:B-1----:R-:W-:-:S04]  /*157a0*/  IMAD.U32 R5, RZ, RZ, UR5 ;  /* 0x00000005ff057e24 */ /* 0x002fc8000f8e00ff */
[----:B------:R1:W2:Y:S03]  /*157b0*/  SYNCS.PHASECHK.TRANS64.TRYWAIT P0, [R5+URZ+0x2a850], R0 ;  /* 0x02a85000050075a7 */ /* 0x0002a6000800017f */
[----:B--2---:R-:W-:Y:S05]  /*157c0*/  @!P0 NANOSLEEP.SYNCS 0x989680 ;  /* 0x009896800000895d */ /* 0x004fea0003900000 */
[----:B------:R-:W2:Y:S02]  /*157d0*/  @!P0 SYNCS.PHASECHK.TRANS64 P0, [R5+URZ+0x2a850], R0 ;  /* 0x02a85000050085a7 */ /* 0x000ea4000800007f */
[----:B--2---:R-:W-:Y:S05]  /*157e0*/  @!P0 BRA `(.L_x_1426) ;  /* 0xfffffffc00ec8947 */ /* 0x004fea000383ffff */
[----:B------:R-:W-:Y:S05]  /*157f0*/  BRA `(.L_x_1425) ;  /* 0xffffff6c00087947 */ /* 0x000fea000383ffff */
.L_x_1476:
[----:B------:R-:W3:Y:S01]  /*15800*/  S2R R4, SR_TID.X ;  /* 0x0000000000047919 */ /* 0x000ee20000002100 */
[----:B------:R-:W-:Y:S01]  /*15810*/  BSSY B0, `(.L_x_1580) ;  /* 0x000000a000007945 */ /* 0x000fe20003800000 */
[----:B------:R-:W-:Y:S02]  /*15820*/  IMAD.MOV.U32 R12, RZ, RZ, RZ ;  /* 0x000000ffff0c7224 */ /* 0x000fe400078e00ff */
[----:B------:R-:W-:Y:S02]  /*15830*/  IMAD.MOV.U32 R11, RZ, RZ, 0x1f ;  /* 0x0000001fff0b7424 */ /* 0x000fe400078e00ff */
[----:B------:R-:W-:Y:S01]  /*15840*/  IMAD.MOV.U32 R15, RZ, RZ, -0x1 ;  /* 0xffffffffff0f7424 */ /* 0x000fe200078e00ff */
[----:B---3--:R-:W-:-:S04]  /*15850*/  SHF.R.U32.HI R4, RZ, 0x5, R4 ;  /* 0x00000005ff047819 */ /* 0x008fc80000011604 */
[----:B------:R-:W-:-:S05]  /*15860*/  LOP3.LUT R4, R4, 0x3, RZ, 0xc0, !PT ;  /* 0x0000000304047812 */ /* 0x000fca00078ec0ff */
[----:B------:R-:W-:-:S07]  /*15870*/  IMAD.MOV.U32 R13, RZ, RZ, R4 ;  /* 0x000000ffff0d7224 */ /* 0x000fce00078e0004 */
[----:B012---:R-:W-:Y:S05]  /*15880*/  WARPSYNC.COLLECTIVE R15, `(.L_x_1581) ;  /* 0x000000000f087348 */ /* 0x007fea0003c00000 */
[----:B------:R3:W4:Y:S02]  /*15890*/  SHFL.IDX P6, R14, R13, R12, R11 ;  /* 0x0000000c0d0e7389 */ /* 0x00072400000c000b */
[----:B01234-:R-:W-:Y:S01]  /*158a0*/  ENDCOLLECTIVE ;  /* 0x000000000000791b */ /* 0x01ffe20003800000 */
.L_x_1581:
[----:B------:R-:W-:Y:S05]  /*158b0*/  BSYNC B0 ;  /* 0x0000000000007941 */ /* 0x000fea0003800000 */
.L_x_1580:
[----:B------:R-:W-:Y:S05]  /*158c0*/  BRA `(.L_x_1582) ;  /* 0xffffffac00e87947 */ /* 0x000fea000383ffff */
.L_x_1478:
[----:B------:R-:W-:Y:S01]  /*158d0*/  BSSY B0, `(.L_x_1583) ;  /* 0x0000006000007945 */ /* 0x000fe20003800000 */
[----:B------:R-:W-:-:S07]  /*158e0*/  IMAD.MOV.U32 R15, RZ, RZ, -0x1 ;  /* 0xffffffffff0f7424 */ /* 0x000fce00078e00ff */
[----:B012-4-:R-:W-:Y:S05]  /*158f0*/  WARPSYNC.COLLECTIVE R15, `(.L_x_1584) ;  /* 0x000000000f0c7348 */ /* 0x017fea0003c00000 */
[----:B------:R-:W-:Y:S02]  /*15900*/  ELECT P6, UR62, PT ;  /* 0x00000000003e782f */ /* 0x000fe400038c0000 */
[----:B------:R-:W-:Y:S01]  /*15910*/  MOV R14, UR62 ;  /* 0x0000003e000e7c02 */ /* 0x000fe20008000f00 */
[----:B012-4-:R-:W-:Y:S10]  /*15920*/  ENDCOLLECTIVE ;  /* 0x000000000000791b */ /* 0x017ff40003800000 */
.L_x_1584:
[----:B------:R-:W-:Y:S05]  /*15930*/  BSYNC B0 ;  /* 0x0000000000007941 */ /* 0x000fea0003800000 */
.L_x_1583:
[----:B------:R-:W-:Y:S05]  /*15940*/  BRA `(.L_x_1585) ;  /* 0xffffffac00f47947 */ /* 0x000fea000383ffff */
.L_x_1480:
[----:B--2---:R2:W3:Y:S02]  /*15950*/  SYNCS.PHASECHK.TRANS64.TRYWAIT P0, [R0+URZ+0x2a840], R2 ;  /* 0x02a84002000075a7 */ /* 0x0044e4000800017f */
[----:B---3--:R-:W-:Y:S05]  /*15960*/  @!P0 NANOSLEEP.SYNCS 0x989680 ;  /* 0x009896800000895d */ /* 0x008fea0003900000 */
[----:B------:R-:W3:Y:S02]  /*15970*/  @!P0 SYNCS.PHASECHK.TRANS64 P0, [R0+URZ+0x2a840], R2 ;  /* 0x02a84002000085a7 */ /* 0x000ee4000800007f */
[----:B---3--:R-:W-:Y:S05]  /*15980*/  @!P0 BRA `(.L_x_1480) ;  /* 0xfffffffc00f08947 */ /* 0x008fea000383ffff */
[----:B------:R-:W-:Y:S05]  /*15990*/  BRA `(.L_x_1586) ;  /* 0xffffffb0005c7947 */ /* 0x000fea000383ffff */
.L_x_1484:
[----:B------:R-:W2:Y:S01]  /*159a0*/  LDL.LU R11, [R1+0x30] ;  /* 0x00003000010b7983 */ /* 0x000ea20000300800 */
[----:B------:R-:W-:Y:S01]  /*159b0*/  IMAD.MOV.U32 R13, RZ, RZ, R3 ;  /* 0x000000ffff0d7224 */ /* 0x000fe200078e0003 */
[----:B------:R-:W-:Y:S01]  /*159c0*/  LOP3.LUT R5, R5, 0x7f, RZ, 0xc0, !PT ;  /* 0x0000007f05057812 */ /* 0x000fe200078ec0ff */
[----:B------:R-:W-:Y:S02]  /*159d0*/  IMAD.MOV.U32 R12, RZ, RZ, RZ ;  /* 0x000000ffff0c7224 */ /* 0x000fe400078e00ff */
[----:B------:R-:W-:Y:S01]  /*159e0*/  IMAD.MOV.U32 R15, RZ, RZ, -0x1 ;  /* 0xffffffffff0f7424 */ /* 0x000fe200078e00ff */
[----:B------:R-:W-:-:S05]  /*159f0*/  SHF.R.U32.HI R5, RZ, 0x3, R5 ;  /* 0x00000003ff057819 */ /* 0x000fca0000011605 */
[----:B------:R-:W-:-:S04]  /*15a00*/  IMAD.IADD R0, R5, 0x1, R9 ;  /* 0x0000000105007824 */ /* 0x000fc800078e0209 */
[----:B------:R-:W-:Y:S02]  /*15a10*/  VIADD R5, R0, 0x10 ;  /* 0x0000001000057836 */ /* 0x000fe40000000000 */
[----:B--2---:R-:W-:Y:S02]  /*15a20*/  IMAD R2, R11, R7, RZ ;  /* 0x000000070b027224 */ /* 0x004fe400078e02ff */
[----:B------:R-:W-:-:S03]  /*15a30*/  IMAD.MOV.U32 R11, RZ, RZ, 0x181f ;  /* 0x0000181fff0b7424 */ /* 0x000fc600078e00ff */
[----:B------:R-:W-:-:S13]  /*15a40*/  ISETP.GE.AND P3, PT, R0, R2, PT ;  /* 0x000000020000720c */ /* 0x000fda0003f66270 */
[----:B-----5:R-:W-:Y:S05]  /*15a50*/  WARPSYNC.COLLECTIVE R15, `(.L_x_1587) ;  /* 0x000000000f087348 */ /* 0x020fea0003c00000 */
[----:B------:R0:W1:Y:S02]  /*15a60*/  SHFL.IDX P6, R14, R13, R12, R11 ;  /* 0x0000000c0d0e7389 */ /* 0x00006400000c000b */
[----:B01---5:R-:W-:Y:S01]  /*15a70*/  ENDCOLLECTIVE ;  /* 0x000000000000791b */ /* 0x023fe20003800000 */
.L_x_1587:
[----:B------:R-:W-:Y:S02]  /*15a80*/  IMAD.MOV.U32 R13, RZ, RZ, R4 ;  /* 0x000000ffff0d7224 */ /* 0x000fe400078e0004 */
[----:B------:R-:W-:-:S07]  /*15a90*/  IMAD.MOV.U32 R6, RZ, RZ, R14 ;  /* 0x000000ffff067224 */ /* 0x000fce00078e000e */
[----:B------:R-:W-:Y:S05]  /*15aa0*/  WARPSYNC.COLLECTIVE R15, `(.L_x_1588) ;  /* 0x000000000f087348 */ /* 0x000fea0003c00000 */
[----:B------:R0:W1:Y:S02]  /*15ab0*/  SHFL.IDX P6, R14, R13, R12, R11 ;  /* 0x0000000c0d0e7389 */ /* 0x00006400000c000b */
[----:B01----:R-:W-:Y:S01]  /*15ac0*/  ENDCOLLECTIVE ;  /* 0x000000000000791b */ /* 0x003fe20003800000 */
.L_x_1588:
[----:B------:R-:W-:Y:S02]  /*15ad0*/  IMAD.MOV.U32 R13, RZ, RZ, R3 ;  /* 0x000000ffff0d7224 */ /* 0x000fe400078e0003 */
[----:B------:R-:W-:Y:S02]  /*15ae0*/  IMAD.MOV.U32 R12, RZ, RZ, 0x1 ;  /* 0x00000001ff0c7424 */ /* 0x000fe400078e00ff */
[----:B------:R-:W-:-:S07]  /*15af0*/  IMAD.MOV.U32 R7, RZ, RZ, R14 ;  /* 0x000000ffff077224 */ /* 0x000fce00078e000e */
[----:B------:R-:W-:Y:S05]  /*15b00*/  WARPSYNC.COLLECTIVE R15, `(.L_x_1589) ;  /* 0x000000000f087348 */ /* 0x000fea0003c00000 */
[----:B------:R0:W1:Y:S02]  /*15b10*/  SHFL.IDX P6, R14, R13, R12, R11 ;  /* 0x0000000c0d0e7389 */ /* 0x00006400000c000b */
[----:B01----:R-:W-:Y:S01]  /*15b20*/  ENDCOLLECTIVE ;  /* 0x000000000000791b */ /* 0x003fe20003800000 */
.L_x_1589:
        /* <DEDUP_REMOVED lines=10> */
.L_x_1590:
[----:B------:R-:W-:Y:S01]  /*15bd0*/  @!PT LDS RZ, [RZ] ;  /* 0x00000000fffff984 */ /* 0x000fe20000000800 */
[----:B------:R-:W-:Y:S01]  /*15be0*/  @!PT LDS RZ, [RZ] ;  /* 0x00000000fffff984 */ /* 0x000fe20000000800 */
[----:B------:R-:W-:Y:S01]  /*15bf0*/  @!PT LDS RZ, [RZ] ;  /* 0x00000000fffff984 */ /* 0x000fe20000000800 */
[----:B------:R0:W-:Y:S04]  /*15c00*/  @!P3 LDGSTS.E.BYPASS.LTC128B.128 [R10+0xc400], desc[UR60][R6.64], !P2 ;  /* 0x0c400000060abfae */ /* 0x0001e8000d101d7c */
[----:B------:R0:W-:Y:S04]  /*15c10*/  @!P3 LDGSTS.E.BYPASS.LTC128B.128 [R10+0x10400], desc[UR60][R6.64+0x80], !P1 ;  /* 0x10400080060abfae */ /* 0x0001e8000c901d7c */
[----:B------:R0:W-:Y:S01]  /*15c20*/  @!P3 LDGSTS.E.BYPASS.LTC128B.128 [R10+0x14400], desc[UR60][R6.64+0x100], !P0 ;  /* 0x14400100060abfae */ /* 0x0001e2000c101d7c */
[----:B------:R-:W-:Y:S01]  /*15c30*/  ISETP.GE.AND P3, PT, R5, R2, PT ;  /* 0x000000020500720c */ /* 0x000fe20003f66270 */
[----:B------:R-:W-:-:S02]  /*15c40*/  IMAD.MOV.U32 R13, RZ, RZ, R3 ;  /* 0x000000ffff0d7224 */ /* 0x000fc400078e0003 */
[----:B------:R-:W-:Y:S02]  /*15c50*/  IMAD.MOV.U32 R12, RZ, RZ, 0x2 ;  /* 0x00000002ff0c7424 */ /* 0x000fe400078e00ff */
[----:B------:R-:W-:-:S08]  /*15c60*/  IMAD.MOV.U32 R5, RZ, RZ, R14 ;  /* 0x000000ffff057224 */ /* 0x000fd000078e000e */
[----:B0-----:R-:W-:Y:S05]  /*15c70*/  WARPSYNC.COLLECTIVE R15, `(.L_x_1591) ;  /* 0x000000000f087348 */ /* 0x001fea0003c00000 */
[----:B------:R1:W2:Y:S02]  /*15c80*/  SHFL.IDX P6, R14, R13, R12, R11 ;  /* 0x0000000c0d0e7389 */ /* 0x0002a400000c000b */
[----:B012---:R-:W-:Y:S01]  /*15c90*/  ENDCOLLECTIVE ;  /* 0x000000000000791b */ /* 0x007fe20003800000 */
.L_x_1591:
[----:B------:R-:W-:-:S05]  /*15ca0*/  @!P3 LEA R8, P5, R8, R5, 0x1 ;  /* 0x000000050808b211 */ /* 0x000fca00078a08ff */
[----:B------:R-:W-:Y:S02]  /*15cb0*/  @!P3 IMAD.X R5, RZ, RZ, R9, P5 ;  /* 0x000000ffff05b224 */ /* 0x000fe400028e0609 */
[----:B------:R-:W0:Y:S01]  /*15cc0*/  S2R R9, SR_TID.X ;  /* 0x0000000000097919 */ /* 0x000e220000002100 */
[----:B------:R-:W-:Y:S02]  /*15cd0*/  @!P3 IMAD.MOV.U32 R6, RZ, RZ, R8 ;  /* 0x000000ffff06b224 */ /* 0x000fe400078e0008 */
[----:B------:R-:W-:Y:S02]  /*15ce0*/  @!P3 IMAD.MOV.U32 R7, RZ, RZ, R5 ;  /* 0x000000ffff07b224 */ /* 0x000fe400078e0005 */
[----:B------:R-:W-:Y:S02]  /*15cf0*/  IMAD.MOV.U32 R13, RZ, RZ, R4 ;  /* 0x000000ffff0d7224 */ /* 0x000fe400078e0004 */
[----:B------:R-:W-:Y:S01]  /*15d00*/  VIADD R5, R0, 0x20 ;  /* 0x0000002000057836 */ /* 0x000fe20000000000 */
[----:B------:R-:W-:Y:S01]  /*15d10*/  @!PT LDS RZ, [RZ] ;  /* 0x00000000fffff984 */ /* 0x000fe20000000800 */
[----:B------:R-:W-:Y:S01]  /*15d20*/  @!PT LDS RZ, [RZ] ;  /* 0x00000000fffff984 */ /* 0x000fe20000000800 */
[----:B------:R-:W-:Y:S01]  /*15d30*/  @!PT LDS RZ, [RZ] ;  /* 0x00000000fffff984 */ /* 0x000fe20000000800 */
[----:B------:R1:W-:Y:S04]  /*15d40*/  @!P3 LDGSTS.E.BYPASS.LTC128B.128 [R10+0xcc00], desc[UR60][R6.64], !P2 ;  /* 0x0cc00000060abfae */ /* 0x0003e8000d101d7c */
[----:B------:R1:W-:Y:S01]  /*15d50*/  @!P3 LDGSTS.E.BYPASS.LTC128B.128 [R10+0x10c00], desc[UR60][R6.64+0x80], !P1 ;  /* 0x10c00080060abfae */ /* 0x0003e2000c901d7c */
[----:B------:R-:W-:-:S07]  /*15d60*/  IMAD.MOV.U32 R8, RZ, RZ, R14 ;  /* 0x000000ffff087224 */ /* 0x000fce00078e000e */
[----:B01----:R-:W-:Y:S05]  /*15d70*/  WARPSYNC.COLLECTIVE R15, `(.L_x_1592) ;  /* 0x000000000f087348 */ /* 0x003fea0003c00000 */
[----:B------:R2:W3:Y:S02]  /*15d80*/  SHFL.IDX P6, R14, R13, R12, R11 ;  /* 0x0000000c0d0e7389 */ /* 0x0004e400000c000b */
[----:B0123--:R-:W-:Y:S01]  /*15d90*/  ENDCOLLECTIVE ;  /* 0x000000000000791b */ /* 0x00ffe20003800000 */
.L_x_1592:
[----:B------:R-:W-:Y:S01]  /*15da0*/  @!PT LDS RZ, [RZ] ;  /* 0x00000000fffff984 */ /* 0x000fe20000000800 */
[----:B------:R-:W-:Y:S01]  /*15db0*/  @!PT LDS RZ, [RZ] ;  /* 0x00000000fffff984 */ /* 0x000fe20000000800 */
[----:B------:R-:W-:Y:S01]  /*15dc0*/  @!PT LDS RZ, [RZ] ;  /* 0x00000000fffff984 */ /* 0x000fe20000000800 */
[----:B------:R0:W-:Y:S01]  /*15dd0*/  @!P3 LDGSTS.E.BYPASS.LTC128B.128 [R10+0x14c00], desc[UR60][R6.64+0x100], !P0 ;  /* 0x14c00100060abfae */ /* 0x0001e2000c101d7c */
[----:B------:R-:W-:Y:S01]  /*15de0*/  ISETP.GE.AND P3, PT, R5, R2, PT ;  /* 0x000000020500720c */ /* 0x000fe20003f66270 */
[----:B------:R-:W-:Y:S02]  /*15df0*/  IMAD.MOV.U32 R13, RZ, RZ, R3 ;  /* 0x000000ffff0d7224 */ /* 0x000fe400078e0003 */
[----:B------:R-:W-:Y:S02]  /*15e00*/  IMAD.MOV.U32 R12, RZ, RZ, 0x3 ;  /* 0x00000003ff0c7424 */ /* 0x000fe400078e00ff */
[----:B------:R-:W-:-:S05]  /*15e10*/  IMAD.SHL.U32 R9, R9, 0x8, RZ ;  /* 0x0000000809097824 */ /* 0x000fca00078e00ff */
[----:B------:R-:W-:Y:S01]  /*15e20*/  LOP3.LUT R9, R9, 0x38, RZ, 0xc0, !PT ;  /* 0x0000003809097812 */ /* 0x000fe200078ec0ff */
[----:B0-----:R-:W-:-:S07]  /*15e30*/  IMAD.MOV.U32 R5, RZ, RZ, R14 ;  /* 0x000000ffff057224 */ /* 0x001fce00078e000e */
[----:B------:R-:W-:Y:S05]  /*15e40*/  WARPSYNC.COLLECTIVE R15, `(.L_x_1593) ;  /* 0x000000000f087348 */ /* 0x000fea0003c00000 */
[----:B------:R0:W1:Y:S02]  /*15e50*/  SHFL.IDX P6, R14, R13, R12, R11 ;  /* 0x0000000c0d0e7389 */ /* 0x00006400000c000b */
[----:B01----:R-:W-:Y:S01]  /*15e60*/  ENDCOLLECTIVE ;  /* 0x000000000000791b */ /* 0x003fe20003800000 */
.L_x_1593:
        /* <DEDUP_REMOVED lines=17> */
.L_x_1594:
[----:B------:R-:W-:Y:S02]  /*15f80*/  IMAD.MOV.U32 R13, RZ, RZ, R3 ;  /* 0x000000ffff0d7224 */ /* 0x000fe400078e0003 */
[----:B------:R-:W-:Y:S02]  /*15f90*/  IMAD.MOV.U32 R12, RZ, RZ, 0x4 ;  /* 0x00000004ff0c7424 */ /* 0x000fe400078e00ff */
[----:B------:R-:W-:-:S07]  /*15fa0*/  IMAD.MOV.U32 R5, RZ, RZ, R14 ;  /* 0x000000ffff057224 */ /* 0x000fce00078e000e */
[----:B------:R-:W-:Y:S05]  /*15fb0*/  WARPSYNC.COLLECTIVE R15, `(.L_x_1595) ;  /* 0x000000000f087348 */ /* 0x000fea0003c00000 */
[----:B------:R0:W1:Y:S02]  /*15fc0*/  SHFL.IDX P6, R14, R13, R12, R11 ;  /* 0x0000000c0d0e7389 */ /* 0x00006400000c000b */
[----:B01----:R-:W-:Y:S01]  /*15fd0*/  ENDCOLLECTIVE ;  /* 0x000000000000791b */ /* 0x003fe20003800000 */
.L_x_1595:
        /* <DEDUP_REMOVED lines=17> */
.L_x_1596:
[----:B------:R-:W-:Y:S02]  /*160f0*/  IMAD.MOV.U32 R13, RZ, RZ, R3 ;  /* 0x000000ffff0d7224 */ /* 0x000fe400078e0003 */
[----:B------:R-:W-:Y:S02]  /*16100*/  IMAD.MOV.U32 R12, RZ, RZ, 0x5 ;  /* 0x00000005ff0c7424 */ /* 0x000fe400078e00ff */
[----:B------:R-:W-:-:S07]  /*16110*/  IMAD.MOV.U32 R5, RZ, RZ, R14 ;  /* 0x000000ffff057224 */ /* 0x000fce00078e000e */
[----:B------:R-:W-:Y:S05]  /*16120*/  WARPSYNC.COLLECTIVE R15, `(.L_x_1597) ;  /* 0x000000000f087348 */ /* 0x000fea0003c00000 */
[----:B------:R0:W1:Y:S02]  /*16130*/  SHFL.IDX P6, R14, R13, R12, R11 ;  /* 0x0000000c0d0e7389 */ /* 0x00006400000c000b */
[----:B01----:R-:W-:Y:S01]  /*16140*/  ENDCOLLECTIVE ;  /* 0x000000000000791b */ /* 0x003fe20003800000 */
.L_x_1597:
        /* <DEDUP_REMOVED lines=17> */
.L_x_1598:
[----:B------:R-:W-:Y:S02]  /*16260*/  IMAD.MOV.U32 R13, RZ, RZ, R3 ;  /* 0x000000ffff0d7224 */ /* 0x000fe400078e0003 */
[----:B------:R-:W-:Y:S02]  /*16270*/  IMAD.MOV.U32 R12, RZ, RZ, 0x6 ;  /* 0x00000006ff0c7424 */ /* 0x000fe400078e00ff */
[----:B------:R-:W-:-:S07]  /*16280*/  IMAD.MOV.U32 R5, RZ, RZ, R14 ;  /* 0x000000ffff057224 */ /* 0x000fce00078e000e */
[----:B------:R-:W-:Y:S05]  /*16290*/  WARPSYNC.COLLECTIVE R15, `(.L_x_1599) ;  /* 0x000000000f087348 */ /* 0x000fea0003c00000 */
[----:B------:R0:W1:Y:S02]  /*162a0*/  SHFL.IDX P6, R14, R13, R12, R11 ;  /* 0x0000000c0d0e7389 */ /* 0x00006400000c000b */
[----:B01----:R-:W-:Y:S01]  /*162b0*/  ENDCOLLECTIVE ;  /* 0x000000000000791b */ /* 0x003fe20003800000 */
.L_x_1599:
[----:B------:R-:W-:-:S05]  /*162c0*/  @!P3 LEA R5, P4, R9, R5, 0x1 ;  /* 0x000000050905b211 */ /* 0x000fca00078808ff */
[----:B------:R-:W-:-:S04]  /*162d0*/  @!P3 IMAD.X R6, RZ, RZ, R6, P4 ;  /* 0x000000ffff06b224 */ /* 0x000fc800020e0606 */
[----:B------:R-:W-:Y:S02]  /*162e0*/  @!P3 IMAD.MOV.U32 R7, RZ, RZ, R6 ;  /* 0x000000ffff07b224 */ /* 0x000fe400078e0006 */
[----:B------:R-:W-:Y:S02]  /*162f0*/  @!P3 IMAD.MOV.U32 R6, RZ, RZ, R5 ;  /* 0x000000ffff06b224 */ /* 0x000fe400078e0005 */
[----:B------:R-:W-:-:S03]  /*16300*/  IMAD.MOV.U32 R13, RZ, RZ, R4 ;  /* 0x000000ffff0d7224 */ /* 0x000fc600078e0004 */
[----:B------:R-:W-:Y:S01]  /*16310*/  @!PT LDS RZ, [RZ] ;  /* 0x00000000fffff984 */ /* 0x000fe20000000800 */
[----:B------:R-:W-:Y:S01]  /*16320*/  @!PT LDS RZ, [RZ] ;  /* 0x00000000fffff984 */ /* 0x000fe20000000800 */
[----:B------:R-:W-:Y:S01]  /*16330*/  @!PT LDS RZ, [RZ] ;  /* 0x00000000fffff984 */ /* 0x000fe20000000800 */
[----:B------:R-:W-:Y:S04]  /*16340*/  @!P3 LDGSTS.E.BYPASS.LTC128B.128 [R10+0xec00], desc[UR60][R6.64], !P2 ;  /* 0x0ec00000060abfae */ /* 0x000fe8000d101d7c */
[----:B------:R-:W-:Y:S04]  /*16350*/  @!P3 LDGSTS.E.BYPASS.LTC128B.128 [R10+0x12c00], desc[UR60][R6.64+0x80], !P1 ;  /* 0x12c00080060abfae */ /* 0x000fe8000c901d7c */
[----:B------:R0:W-:Y:S02]  /*16360*/  @!P3 LDGSTS.E.BYPASS.LTC128B.128 [R10+0x16c00], desc[UR60][R6.64+0x100], !P0 ;  /* 0x16c00100060abfae */ /* 0x0001e4000c101d7c */
[----:B0-----:R-:W-:-:S07]  /*16370*/  IMAD.MOV.U32 R6, RZ, RZ, R14 ;  /* 0x000000ffff067224 */ /* 0x001fce00078e000e */
[----:B------:R-:W-:Y:S05]  /*16380*/  WARPSYNC.COLLECTIVE R15, `(.L_x_1600) ;  /* 0x000000000f087348 */ /* 0x000fea0003c00000 */
[----:B------:R0:W1:Y:S02]  /*16390*/  SHFL.IDX P6, R14, R13, R12, R11 ;  /* 0x0000000c0d0e7389 */ /* 0x00006400000c000b */
[----:B01----:R-:W-:Y:S01]  /*163a0*/  ENDCOLLECTIVE ;  /* 0x000000000000791b */ /* 0x003fe20003800000 */
.L_x_1600:
[----:B------:R-:W-:-:S05]  /*163b0*/  VIADD R7, R0, 0x60 ;  /* 0x0000006000077836 */ /* 0x000fca0000000000 */
[----:B------:R-:W-:Y:S01]  /*163c0*/  ISETP.GE.AND P4, PT, R7, R2, PT ;  /* 0x000000020700720c */ /* 0x000fe20003f86270 */
[----:B------:R-:W-:Y:S02]  /*163d0*/  IMAD.MOV.U32 R13, RZ, RZ, R3 ;  /* 0x000000ffff0d7224 */ /* 0x000fe400078e0003 */
[----:B------:R-:W-:Y:S02]  /*163e0*/  IMAD.MOV.U32 R12, RZ, RZ, 0x7 ;  /* 0x00000007ff0c7424 */ /* 0x000fe400078e00ff */
[----:B------:R-:W-:-:S08]  /*163f0*/  IMAD.MOV.U32 R5, RZ, RZ, R14 ;  /* 0x000000ffff057224 */ /* 0x000fd000078e000e */
[----:B------:R-:W-:Y:S05]  /*16400*/  WARPSYNC.COLLECTIVE R15, `(.L_x_1601) ;  /* 0x000000000f087348 */ /* 0x000fea0003c00000 */
[----:B------:R0:W1:Y:S02]  /*16410*/  SHFL.IDX P6, R14, R13, R12, R11 ;  /* 0x0000000c0d0e7389 */ /* 0x00006400000c000b */
[----:B01----:R-:W-:Y:S01]  /*16420*/  ENDCOLLECTIVE ;  /* 0x000000000000791b */ /* 0x003fe20003800000 */
.L_x_1601:
        /* <DEDUP_REMOVED lines=14> */
.L_x_1602:
[----:B------:R-:W-:Y:S01]  /*16510*/  @!PT LDS RZ, [RZ] ;  /* 0x00000000fffff984 */ /* 0x000fe20000000800 */
[----:B------:R-:W-:Y:S01]  /*16520*/  @!PT LDS RZ, [RZ] ;  /* 0x00000000fffff984 */ /* 0x000fe20000000800 */
[----:B------:R-:W-:Y:S01]  /*16530*/  @!PT LDS RZ, [RZ] ;  /* 0x00000000fffff984 */ /* 0x000fe20000000800 */
[----:B------:R0:W-:Y:S01]  /*16540*/  @!P4 LDGSTS.E.BYPASS.LTC128B.128 [R10+0x17400], desc[UR60][R6.64+0x100], !P0 ;  /* 0x17400100060acfae */ /* 0x0001e2000c101d7c */
[----:B------:R-:W-:Y:S01]  /*16550*/  IMAD.MOV.U32 R4, RZ, RZ, R14 ;  /* 0x000000ffff047224 */ /* 0x000fe200078e000e */
[----:B------:R-:W-:Y:S06]  /*16560*/  BRA `(.L_x_1603) ;  /* 0xffffffb4001c7947 */ /* 0x000fec000383ffff */
.L_x_1489:
[----:B0-----:R-:W2:Y:S02]  /*16570*/  LDL R2, [R1] ;  /* 0x0000000001027983 */ /* 0x001ea40000100800 */
[----:B--2---:R0:W1:Y:S02]  /*16580*/  SYNCS.PHASECHK.TRANS64.TRYWAIT P0, [R2+URZ+0x2a820], R0 ;  /* 0x02a82000020075a7 */ /* 0x004064000800017f */
[----:B-1----:R-:W-:Y:S05]  /*16590*/  @!P0 NANOSLEEP.SYNCS 0x989680 ;  /* 0x009896800000895d */ /* 0x002fea0003900000 */
[----:B------:R-:W1:Y:S02]  /*165a0*/  @!P0 SYNCS.PHASECHK.TRANS64 P0, [R2+URZ+0x2a820], R0 ;  /* 0x02a82000020085a7 */ /* 0x000e64000800007f */
[----:B-1----:R-:W-:Y:S05]  /*165b0*/  @!P0 BRA `(.L_x_1489) ;  /* 0xfffffffc00ec8947 */ /* 0x002fea000383ffff */
[----:B------:R-:W-:Y:S05]  /*165c0*/  BRA `(.L_x_1604) ;  /* 0xffffffb400a07947 */ /* 0x000fea000383ffff */
.L_x_1498:
[----:B-1----:R1:W2:Y:S02]  /*165d0*/  SYNCS.PHASECHK.TRANS64.TRYWAIT P0, [R3+URZ+0x2a840], R2 ;  /* 0x02a84002030075a7 */ /* 0x0022a4000800017f */
[----:B--2---:R-:W-:Y:S05]  /*165e0*/  @!P0 NANOSLEEP.SYNCS 0x989680 ;  /* 0x009896800000895d */ /* 0x004fea0003900000 */
[----:B------:R-:W2:Y:S02]  /*165f0*/  @!P0 SYNCS.PHASECHK.TRANS64 P0, [R3+URZ+0x2a840], R2 ;  /* 0x02a84002030085a7 */ /* 0x000ea4000800007f */
[----:B--2---:R-:W-:Y:S05]  /*16600*/  @!P0 BRA `(.L_x_1498) ;  /* 0xfffffffc00f08947 */ /* 0x004fea000383ffff */
[----:B------:R-:W-:Y:S05]  /*16610*/  BRA `(.L_x_1605) ;  /* 0xffffffb8006c7947 */ /* 0x000fea000383ffff */
.L_x_1505:
[----:B0-----:R0:W1:Y:S02]  /*16620*/  SYNCS.PHASECHK.TRANS64.TRYWAIT P0, [R3+URZ+0x60], R2 ;  /* 0x00006002030075a7 */ /* 0x001064000800017f */
[----:B-1----:R-:W-:Y:S05]  /*16630*/  @!P0 NANOSLEEP.SYNCS 0x989680 ;  /* 0x009896800000895d */ /* 0x002fea0003900000 */
[----:B------:R-:W1:Y:S02]  /*16640*/  @!P0 SYNCS.PHASECHK.TRANS64 P0, [R3+URZ+0x60], R2 ;  /* 0x00006002030085a7 */ /* 0x000e64000800007f */
[----:B-1----:R-:W-:Y:S05]  /*16650*/  @!P0 BRA `(.L_x_1505) ;  /* 0xfffffffc00f08947 */ /* 0x002fea000383ffff */
[----:B------:R-:W-:Y:S05]  /*16660*/  BRA `(.L_x_1606) ;  /* 0xffffffbc00847947 */ /* 0x000fea000383ffff */
.L_x_1514:
[----:B--2---:R2:W3:Y:S02]  /*16670*/  SYNCS.PHASECHK.TRANS64.TRYWAIT P0, [R3+URZ+0x2a840], R2 ;  /* 0x02a84002030075a7 */ /* 0x0044e4000800017f */
[----:B---3--:R-:W-:Y:S05]  /*16680*/  @!P0 NANOSLEEP.SYNCS 0x989680 ;  /* 0x009896800000895d */ /* 0x008fea0003900000 */
[----:B------:R-:W3:Y:S02]  /*16690*/  @!P0 SYNCS.PHASECHK.TRANS64 P0, [R3+URZ+0x2a840], R2 ;  /* 0x02a84002030085a7 */ /* 0x000ee4000800007f */
[----:B---3--:R-:W-:Y:S05]  /*166a0*/  @!P0 BRA `(.L_x_1514) ;  /* 0xfffffffc00f08947 */ /* 0x008fea000383ffff */
[----:B------:R-:W-:Y:S05]  /*166b0*/  BRA `(.L_x_1607) ;  /* 0xffffffc4002c7947 */ /* 0x000fea000383ffff */
.L_x_1521:
[----:B0-----:R0:W2:Y:S02]  /*166c0*/  SYNCS.PHASECHK.TRANS64.TRYWAIT P0, [R2+URZ+0x60], R3 ;  /* 0x00006003020075a7 */ /* 0x0010a4000800017f */
[----:B--2---:R-:W-:Y:S05]  /*166d0*/  @!P0 NANOSLEEP.SYNCS 0x989680 ;  /* 0x009896800000895d */ /* 0x004fea0003900000 */
[----:B------:R-:W2:Y:S02]  /*166e0*/  @!P0 SYNCS.PHASECHK.TRANS64 P0, [R2+URZ+0x60], R3 ;  /* 0x00006003020085a7 */ /* 0x000ea4000800007f */
[----:B--2---:R-:W-:Y:S05]  /*166f0*/  @!P0 BRA `(.L_x_1521) ;  /* 0xfffffffc00f08947 */ /* 0x004fea000383ffff */
[----:B------:R-:W-:Y:S05]  /*16700*/  BRA `(.L_x_1608) ;  /* 0xffffffc800447947 */ /* 0x000fea000383ffff */
.L_x_1530:
[----:B----4-:R4:W0:Y:S02]  /*16710*/  SYNCS.PHASECHK.TRANS64.TRYWAIT P0, [R2+URZ+0x2a840], R3 ;  /* 0x02a84003020075a7 */ /* 0x010824000800017f */
[----:B0-----:R-:W-:Y:S05]  /*16720*/  @!P0 NANOSLEEP.SYNCS 0x989680 ;  /* 0x009896800000895d */ /* 0x001fea0003900000 */
[----:B------:R-:W0:Y:S02]  /*16730*/  @!P0 SYNCS.PHASECHK.TRANS64 P0, [R2+URZ+0x2a840], R3 ;  /* 0x02a84003020085a7 */ /* 0x000e24000800007f */
[----:B0-----:R-:W-:Y:S05]  /*16740*/  @!P0 BRA `(.L_x_1530) ;  /* 0xfffffffc00f08947 */ /* 0x001fea000383ffff */
[----:B------:R-:W-:Y:S05]  /*16750*/  BRA `(.L_x_1609) ;  /* 0xffffffcc00b47947 */ /* 0x000fea000383ffff */
.L_x_1537:
[----:B0-----:R0:W2:Y:S02]  /*16760*/  SYNCS.PHASECHK.TRANS64.TRYWAIT P0, [R2+URZ+0x60], R5 ;  /* 0x00006005020075a7 */ /* 0x0010a4000800017f */
[----:B--2---:R-:W-:Y:S05]  /*16770*/  @!P0 NANOSLEEP.SYNCS 0x989680 ;  /* 0x009896800000895d */ /* 0x004fea0003900000 */
[----:B------:R-:W2:Y:S02]  /*16780*/  @!P0 SYNCS.PHASECHK.TRANS64 P0, [R2+URZ+0x60], R5 ;  /* 0x00006005020085a7 */ /* 0x000ea4000800007f */
[----:B--2---:R-:W-:Y:S05]  /*16790*/  @!P0 BRA `(.L_x_1537) ;  /* 0xfffffffc00f08947 */ /* 0x004fea000383ffff */
[----:B------:R-:W-:Y:S05]  /*167a0*/  BRA `(.L_x_1610) ;  /* 0xffffffd000cc7947 */ /* 0x000fea000383ffff */
.L_x_1548:
[----:B----4-:R4:W0:Y:S02]  /*167b0*/  SYNCS.PHASECHK.TRANS64.TRYWAIT P0, [R0+URZ+0x2a860], R2 ;  /* 0x02a86002000075a7 */ /* 0x010824000800017f */
[----:B0-----:R-:W-:Y:S05]  /*167c0*/  @!P0 NANOSLEEP.SYNCS 0x989680 ;  /* 0x009896800000895d */ /* 0x001fea0003900000 */
[----:B------:R-:W0:Y:S02]  /*167d0*/  @!P0 SYNCS.PHASECHK.TRANS64 P0, [R0+URZ+0x2a860], R2 ;  /* 0x02a86002000085a7 */ /* 0x000e24000800007f */
[----:B0-----:R-:W-:Y:S05]  /*167e0*/  @!P0 BRA `(.L_x_1548) ;  /* 0xfffffffc00f08947 */ /* 0x001fea000383ffff */
[----:B------:R-:W-:Y:S05]  /*167f0*/  BRA `(.L_x_1611) ;  /* 0xffffffd800207947 */ /* 0x000fea000383ffff */
.L_x_1555:
[----:B------:R-:W-:Y:S01]  /*16800*/  BSSY B0, `(.L_x_1612) ;  /* 0x0000008000007945 */ /* 0x000fe20003800000 */
[----:B------:R-:W-:Y:S02]  /*16810*/  IMAD.MOV.U32 R13, RZ, RZ, R16 ;  /* 0x000000ffff0d7224 */ /* 0x000fe400078e0010 */
[----:B--2---:R-:W-:Y:S02]  /*16820*/  IMAD.MOV.U32 R12, RZ, RZ, RZ ;  /* 0x000000ffff0c7224 */ /* 0x004fe400078e00ff */
[----:B------:R-:W-:Y:S02]  /*16830*/  IMAD.MOV.U32 R11, RZ, RZ, 0x1f ;  /* 0x0000001fff0b7424 */ /* 0x000fe400078e00ff */
[----:B------:R-:W-:-:S07]  /*16840*/  IMAD.MOV.U32 R15, RZ, RZ, -0x1 ;  /* 0xffffffffff0f7424 */ /* 0x000fce00078e00ff */
[----:B01-3--:R-:W-:Y:S05]  /*16850*/  WARPSYNC.COLLECTIVE R15, `(.L_x_1613) ;  /* 0x000000000f087348 */ /* 0x00bfea0003c00000 */
[----:B------:R2:W4:Y:S02]  /*16860*/  SHFL.IDX P6, R14, R13, R12, R11 ;  /* 0x0000000c0d0e7389 */ /* 0x00052400000c000b */
[----:B01234-:R-:W-:Y:S01]  /*16870*/  ENDCOLLECTIVE ;  /* 0x000000000000791b */ /* 0x01ffe20003800000 */
.L_x_1613:
[----:B------:R-:W-:Y:S05]  /*16880*/  BSYNC B0 ;  /* 0x0000000000007941 */ /* 0x000fea0003800000 */
.L_x_1612:
        /* <DEDUP_REMOVED lines=9> */
.L_x_1614:
        /* <DEDUP_REMOVED lines=18> */
.L_x_1615:
[----:B------:R-:W-:Y:S01]  /*16a40*/  IMAD.MOV.U32 R12, RZ, RZ, 0x2 ;  /* 0x00000002ff0c7424 */ /* 0x000fe200078e00ff */
[----:B------:R-:W-:-:S05]  /*16a50*/  SEL R7, R14, RZ, P1 ;  /* 0x000000ff0e077207 */ /* 0x000fca0000800000 */
[----:B------:R-:W-:-:S04]  /*16a60*/  IMAD.IADD R3, R2, 0x1, R7 ;  /* 0x0000000102037824 */ /* 0x000fc800078e0207 */
[----:B------:R-:W-:-:S07]  /*16a70*/  IMAD.MOV.U32 R13, RZ, RZ, R3 ;  /* 0x000000ffff0d7224 */ /* 0x000fce00078e0003 */
[----:B------:R-:W-:Y:S05]  /*16a80*/  WARPSYNC.COLLECTIVE R15, `(.L_x_1616) ;  /* 0x000000000f087348 */ /* 0x000fea0003c00000 */
[----:B------:R0:W1:Y:S02]  /*16a90*/  SHFL.UP P6, R14, R13, R12, R11 ;  /* 0x0400000c0d0e7389 */ /* 0x00006400000c000b */
[----:B01----:R-:W-:Y:S01]  /*16aa0*/  ENDCOLLECTIVE ;  /* 0x000000000000791b */ /* 0x003fe20003800000 */
.L_x_1616:
        /* <DEDUP_REMOVED lines=8> */
.L_x_1617:
        /* <DEDUP_REMOVED lines=8> */
.L_x_1618:
        /* <DEDUP_REMOVED lines=8> */
.L_x_1619:
        /* <DEDUP_REMOVED lines=9> */
.L_x_1620:
[----:B------:R-:W-:Y:S01]  /*16cc0*/  IMAD.MOV.U32 R16, RZ, RZ, R14 ;  /* 0x000000ffff107224 */ /* 0x000fe200078e000e */
[----:B------:R-:W-:Y:S06]  /*16cd0*/  BRA `(.L_x_1621) ;  /* 0xffffffd800a07947 */ /* 0x000fec000383ffff */
.L_x_1560:
[----:B------:R-:W-:Y:S01]  /*16ce0*/  BSSY B0, `(.L_x_1622) ;  /* 0x0000008000007945 */ /* 0x000fe20003800000 */
[----:B-----5:R-:W-:Y:S02]  /*16cf0*/  IMAD.MOV.U32 R13, RZ, RZ, R2 ;  /* 0x000000ffff0d7224 */ /* 0x020fe400078e0002 */
[----:B--2---:R-:W-:Y:S02]  /*16d00*/  IMAD.MOV.U32 R12, RZ, RZ, 0x1 ;  /* 0x00000001ff0c7424 */ /* 0x004fe400078e00ff */
[----:B------:R-:W-:Y:S02]  /*16d10*/  IMAD.MOV.U32 R11, RZ, RZ, RZ ;  /* 0x000000ffff0b7224 */ /* 0x000fe400078e00ff */
[----:B------:R-:W-:-:S07]  /*16d20*/  IMAD.MOV.U32 R15, RZ, RZ, -0x1 ;  /* 0xffffffffff0f7424 */ /* 0x000fce00078e00ff */
[----:B01-3--:R-:W-:Y:S05]  /*16d30*/  WARPSYNC.COLLECTIVE R15, `(.L_x_1623) ;  /* 0x000000000f087348 */ /* 0x00bfea0003c00000 */
[----:B------:R2:W4:Y:S02]  /*16d40*/  SHFL.UP P6, R14, R13, R12, R11 ;  /* 0x0400000c0d0e7389 */ /* 0x00052400000c000b */
[----:B01234-:R-:W-:Y:S01]  /*16d50*/  ENDCOLLECTIVE ;  /* 0x000000000000791b */ /* 0x01ffe20003800000 */
.L_x_1623:
[----:B------:R-:W-:Y:S05]  /*16d60*/  BSYNC B0 ;  /* 0x0000000000007941 */ /* 0x000fea0003800000 */
.L_x_1622:
        /* <DEDUP_REMOVED lines=9> */
.L_x_1624:
[----:B------:R-:W-:Y:S01]  /*16e00*/  IMAD.MOV.U32 R12, RZ, RZ, 0x4 ;  /* 0x00000004ff0c7424 */ /* 0x000fe200078e00ff */
[----:B------:R-:W-:-:S05]  /*16e10*/  SEL R14, R14, RZ, P2 ;  /* 0x000000ff0e0e7207 */ /* 0x000fca0001000000 */
[----:B------:R-:W-:-:S04]  /*16e20*/  IMAD.IADD R3, R3, 0x1, R14 ;  /* 0x0000000103037824 */ /* 0x000fc800078e020e */
[----:B------:R-:W-:-:S07]  /*16e30*/  IMAD.MOV.U32 R13, RZ, RZ, R3 ;  /* 0x000000ffff0d7224 */ /* 0x000fce00078e0003 */
[----:B------:R-:W-:Y:S05]  /*16e40*/  WARPSYNC.COLLECTIVE R15, `(.L_x_1625) ;  /* 0x000000000f087348 */ /* 0x000fea0003c00000 */
[----:B------:R0:W1:Y:S02]  /*16e50*/  SHFL.UP P6, R14, R13, R12, R11 ;  /* 0x0400000c0d0e7389 */ /* 0x00006400000c000b */
[----:B01----:R-:W-:Y:S01]  /*16e60*/  ENDCOLLECTIVE ;  /* 0x000000000000791b */ /* 0x003fe20003800000 */
.L_x_1625:
[----:B------:R-:W-:Y:S01]  /*16e70*/  IMAD.MOV.U32 R12, RZ, RZ, 0x8 ;  /* 0x00000008ff0c7424 */ /* 0x000fe200078e00ff */
[----:B------:R-:W-:-:S05]  /*16e80*/  SEL R14, R14, RZ, P3 ;  /* 0x000000ff0e0e7207 */ /* 0x000fca0001800000 */
[----:B------:R-:W-:-:S04]  /*16e90*/  IMAD.IADD R3, R3, 0x1, R14 ;  /* 0x0000000103037824 */ /* 0x000fc800078e020e */
[----:B------:R-:W-:-:S07]  /*16ea0*/  IMAD.MOV.U32 R13, RZ, RZ, R3 ;  /* 0x000000ffff0d7224 */ /* 0x000fce00078e0003 */
[----:B------:R-:W-:Y:S05]  /*16eb0*/  WARPSYNC.COLLECTIVE R15, `(.L_x_1626) ;  /* 0x000000000f087348 */ /* 0x000fea0003c00000 */
[----:B------:R0:W1:Y:S02]  /*16ec0*/  SHFL.UP P6, R14, R13, R12, R11 ;  /* 0x0400000c0d0e7389 */ /* 0x00006400000c000b */
[----:B01----:R-:W-:Y:S01]  /*16ed0*/  ENDCOLLECTIVE ;  /* 0x000000000000791b */ /* 0x003fe20003800000 */
.L_x_1626:
[----:B------:R-:W-:Y:S01]  /*16ee0*/  IMAD.MOV.U32 R12, RZ, RZ, 0x10 ;  /* 0x00000010ff0c7424 */ /* 0x000fe200078e00ff */
[----:B------:R-:W-:-:S05]  /*16ef0*/  SEL R14, R14, RZ, P4 ;  /* 0x000000ff0e0e7207 */ /* 0x000fca0002000000 */
[----:B------:R-:W-:-:S04]  /*16f00*/  IMAD.IADD R3, R3, 0x1, R14 ;  /* 0x0000000103037824 */ /* 0x000fc800078e020e */
[----:B------:R-:W-:-:S07]  /*16f10*/  IMAD.MOV.U32 R13, RZ, RZ, R3 ;  /* 0x000000ffff0d7224 */ /* 0x000fce00078e0003 */
[----:B------:R-:W-:Y:S05]  /*16f20*/  WARPSYNC.COLLECTIVE R15, `(.L_x_1627) ;  /* 0x000000000f087348 */ /* 0x000fea0003c00000 */
[----:B------:R0:W1:Y:S02]  /*16f30*/  SHFL.UP P6, R14, R13, R12, R11 ;  /* 0x0400000c0d0e7389 */ /* 0x00006400000c000b */
[----:B01----:R-:W-:Y:S01]  /*16f40*/  ENDCOLLECTIVE ;  /* 0x000000000000791b */ /* 0x003fe20003800000 */
.L_x_1627:
[----:B------:R-:W-:Y:S02]  /*16f50*/  IMAD.MOV.U32 R12, RZ, RZ, 0x1f ;  /* 0x0000001fff0c7424 */ /* 0x000fe400078e00ff */
[----:B------:R-:W-:Y:S01]  /*16f60*/  IMAD.MOV.U32 R11, RZ, RZ, 0x1f ;  /* 0x0000001fff0b7424 */ /* 0x000fe200078e00ff */
[----:B------:R-:W-:-:S05]  /*16f70*/  SEL R14, R14, RZ, P5 ;  /* 0x000000ff0e0e7207 */ /* 0x000fca0002800000 */
[----:B------:R-:W-:-:S04]  /*16f80*/  IMAD.IADD R3, R3, 0x1, R14 ;  /* 0x0000000103037824 */ /* 0x000fc800078e020e */
[----:B------:R-:W-:-:S07]  /*16f90*/  IMAD.MOV.U32 R13, RZ, RZ, R3 ;  /* 0x000000ffff0d7224 */ /* 0x000fce00078e0003 */
[----:B------:R-:W-:Y:S05]  /*16fa0*/  WARPSYNC.COLLECTIVE R15, `(.L_x_1628) ;  /* 0x000000000f087348 */ /* 0x000fea0003c00000 */
[----:B------:R0:W1:Y:S02]  /*16fb0*/  SHFL.IDX P6, R14, R13, R12, R11 ;  /* 0x0000000c0d0e7389 */ /* 0x00006400000c000b */
[----:B01----:R-:W-:Y:S01]  /*16fc0*/  ENDCOLLECTIVE ;  /* 0x000000000000791b */ /* 0x003fe20003800000 */
.L_x_1628:
[----:B------:R-:W-:Y:S01]  /*16fd0*/  IMAD.MOV.U32 R16, RZ, RZ, R14 ;  /* 0x000000ffff107224 */ /* 0x000fe200078e000e */
[----:B------:R-:W-:Y:S06]  /*16fe0*/  BRA `(.L_x_1629) ;  /* 0xffffffd800787947 */ /* 0x000fec000383ffff */
.L_x_1562:
[----:B------:R-:W-:Y:S01]  /*16ff0*/  BSSY B0, `(.L_x_1630) ;  /* 0x0000006000007945 */ /* 0x000fe20003800000 */
[----:B------:R-:W-:Y:S01]  /*17000*/  PLOP3.LUT P6, PT, P6, PT, PT, 0x8, 0x0 ;  /* 0x000000000000781c */ /* 0x000fe200037ce170 */
[----:B------:R-:W-:-:S12]  /*17010*/  IMAD.MOV.U32 R15, RZ, RZ, -0x1 ;  /* 0xffffffffff0f7424 */ /* 0x000fd800078e00ff */
[----:B01234-:R-:W-:Y:S05]  /*17020*/  WARPSYNC.COLLECTIVE R15, `(.L_x_1631) ;  /* 0x000000000f087348 */ /* 0x01ffea0003c00000 */
[----:B------:R-:W-:Y:S01]  /*17030*/  VOTE.ANY R14, PT, P6 ;  /* 0x00000000000e7806 */ /* 0x000fe200030e0100 */
[----:B01234-:R-:W-:Y:S06]  /*17040*/  ENDCOLLECTIVE ;  /* 0x000000000000791b */ /* 0x01ffec0003800000 */
.L_x_1631:
[----:B------:R-:W-:Y:S05]  /*17050*/  BSYNC B0 ;  /* 0x0000000000007941 */ /* 0x000fea0003800000 */
.L_x_1630:
        /* <DEDUP_REMOVED lines=9> */
.L_x_1632:
[----:B------:R-:W-:Y:S01]  /*170f0*/  IMAD.MOV.U32 R17, RZ, RZ, R14 ;  /* 0x000000ffff117224 */ /* 0x000fe200078e000e */
[----:B------:R-:W-:Y:S06]  /*17100*/  BRA `(.L_x_1633) ;  /* 0xffffffd800687947 */ /* 0x000fec000383ffff */
.L_x_1564:
[----:B------:R-:W-:Y:S01]  /*17110*/  BSSY B0, `(.L_x_1634) ;  /* 0x0000007000007945 */ /* 0x000fe20003800000 */
[----:B------:R-:W-:Y:S02]  /*17120*/  IMAD.MOV.U32 R13, RZ, RZ, R3 ;  /* 0x000000ffff0d7224 */ /* 0x000fe400078e0003 */
[----:B------:R-:W-:Y:S02]  /*17130*/  IMAD.MOV.U32 R11, RZ, RZ, 0x1f ;  /* 0x0000001fff0b7424 */ /* 0x000fe400078e00ff */
[----:B------:R-:W-:-:S07]  /*17140*/  IMAD.MOV.U32 R15, RZ, RZ, -0x1 ;  /* 0xffffffffff0f7424 */ /* 0x000fce00078e00ff */
[----:B01-34-:R-:W-:Y:S05]  /*17150*/  WARPSYNC.COLLECTIVE R15, `(.L_x_1635) ;  /* 0x000000000f087348 */ /* 0x01bfea0003c00000 */
[----:B------:R2:W0:Y:S02]  /*17160*/  SHFL.IDX P6, R14, R13, R12, R11 ;  /* 0x0000000c0d0e7389 */ /* 0x00042400000c000b */
[----:B01234-:R-:W-:Y:S01]  /*17170*/  ENDCOLLECTIVE ;  /* 0x000000000000791b */ /* 0x01ffe20003800000 */
.L_x_1635:
[----:B------:R-:W-:Y:S05]  /*17180*/  BSYNC B0 ;  /* 0x0000000000007941 */ /* 0x000fea0003800000 */
.L_x_1634:
[----:B------:R-:W-:Y:S01]  /*17190*/  IMAD.MOV.U32 R3, RZ, RZ, R14 ;  /* 0x000000ffff037224 */ /* 0x000fe200078e000e */
[----:B------:R-:W-:Y:S06]  /*171a0*/  BRA `(.L_x_1636) ;  /* 0xffffffd8005c7947 */ /* 0x000fec000383ffff */
.L_x_1568:
[----:B0-----:R0:W4:Y:S02]  /*171b0*/  SYNCS.PHASECHK.TRANS64.TRYWAIT P0, [R0+URZ+0x2a820], R3 ;  /* 0x02a82003000075a7 */ /* 0x001124000800017f */
[----:B----4-:R-:W-:Y:S05]  /*171c0*/  @!P0 NANOSLEEP.SYNCS 0x989680 ;  /* 0x009896800000895d */ /* 0x010fea0003900000 */
[----:B------:R-:W4:Y:S02]  /*171d0*/  @!P0 SYNCS.PHASECHK.TRANS64 P0, [R0+URZ+0x2a820], R3 ;  /* 0x02a82003000085a7 */ /* 0x000f24000800007f */
[----:B----4-:R-:W-:Y:S05]  /*171e0*/  @!P0 BRA `(.L_x_1568) ;  /* 0xfffffffc00f08947 */ /* 0x010fea000383ffff */
[----:B------:R-:W-:Y:S05]  /*171f0*/  BRA `(.L_x_1637) ;  /* 0xffffffdc00e07947 */ /* 0x000fea000383ffff */
.L_x_1569:
[----:B------:R-:W4:Y:S01]  /*17200*/  S2R R2, SR_TID.X ;  /* 0x0000000000027919 */ /* 0x000f220000002100 */
[----:B------:R-:W-:Y:S01]  /*17210*/  BSSY B0, `(.L_x_1638) ;  /* 0x000000a000007945 */ /* 0x000fe20003800000 */
[----:B--2---:R-:W-:Y:S02]  /*17220*/  IMAD.MOV.U32 R12, RZ, RZ, RZ ;  /* 0x000000ffff0c7224 */ /* 0x004fe400078e00ff */
[----:B------:R-:W-:Y:S02]  /*17230*/  IMAD.MOV.U32 R11, RZ, RZ, 0x1f ;  /* 0x0000001fff0b7424 */ /* 0x000fe400078e00ff */
[----:B------:R-:W-:Y:S01]  /*17240*/  IMAD.MOV.U32 R15, RZ, RZ, -0x1 ;  /* 0xffffffffff0f7424 */ /* 0x000fe200078e00ff */
[----:B----4-:R-:W-:-:S04]  /*17250*/  SHF.R.U32.HI R2, RZ, 0x5, R2 ;  /* 0x00000005ff027819 */ /* 0x010fc80000011602 */
[----:B------:R-:W-:-:S05]  /*17260*/  LOP3.LUT R2, R2, 0x3, RZ, 0xc0, !PT ;  /* 0x0000000302027812 */ /* 0x000fca00078ec0ff */
[----:B------:R-:W-:-:S07]  /*17270*/  IMAD.MOV.U32 R13, RZ, RZ, R2 ;  /* 0x000000ffff0d7224 */ /* 0x000fce00078e0002 */
[----:B01-3--:R-:W-:Y:S05]  /*17280*/  WARPSYNC.COLLECTIVE R15, `(.L_x_1639) ;  /* 0x000000000f087348 */ /* 0x00bfea0003c00000 */
[----:B------:R2:W4:Y:S02]  /*17290*/  SHFL.IDX P6, R14, R13, R12, R11 ;  /* 0x0000000c0d0e7389 */ /* 0x00052400000c000b */
[----:B01234-:R-:W-:Y:S01]  /*172a0*/  ENDCOLLECTIVE ;  /* 0x000000000000791b */ /* 0x01ffe20003800000 */
.L_x_1639:
[----:B------:R-:W-:Y:S05]  /*172b0*/  BSYNC B0 ;  /* 0x0000000000007941 */ /* 0x000fea0003800000 */
.L_x_1638:
[----:B------:R-:W-:Y:S05]  /*172c0*/  BRA `(.L_x_1640) ;  /* 0xffffffdc00c87947 */ /* 0x000fea000383ffff */
.L_x_1572:
[----:B------:R-:W-:Y:S01]  /*172d0*/  BSSY B1, `(.L_x_1641) ;  /* 0x0000006000017945 */ /* 0x000fe20003800000 */
[----:B------:R-:W-:-:S07]  /*172e0*/  IMAD.MOV.U32 R15, RZ, RZ, -0x1 ;  /* 0xffffffffff0f7424 */ /* 0x000fce00078e00ff */
[----:B-1234-:R-:W-:Y:S05]  /*172f0*/  WARPSYNC.COLLECTIVE R15, `(.L_x_1642) ;  /* 0x000000000f0c7348 */ /* 0x01efea0003c00000 */
[----:B------:R-:W-:Y:S02]  /*17300*/  ELECT P6, UR62, PT ;  /* 0x00000000003e782f */ /* 0x000fe400038c0000 */
[----:B------:R-:W-:Y:S01]  /*17310*/  MOV R14, UR62 ;  /* 0x0000003e000e7c02 */ /* 0x000fe20008000f00 */
[----:B-1234-:R-:W-:Y:S10]  /*17320*/  ENDCOLLECTIVE ;  /* 0x000000000000791b */ /* 0x01eff40003800000 */
.L_x_1642:
[----:B------:R-:W-:Y:S05]  /*17330*/  BSYNC B1 ;  /* 0x0000000000017941 */ /* 0x000fea0003800000 */
.L_x_1641:
[----:B------:R-:W-:Y:S05]  /*17340*/  BRA `(.L_x_1643) ;  /* 0xffffffdc00c07947 */ /* 0x000fea000383ffff */
.L_x_1574:
[----:B0-----:R0:W2:Y:S02]  /*17350*/  SYNCS.PHASECHK.TRANS64.TRYWAIT P0, [R6+URZ], R5 ;  /* 0x00000005060075a7 */ /* 0x0010a4000800017f */
[----:B--2---:R-:W-:Y:S05]  /*17360*/  @!P0 NANOSLEEP.SYNCS 0x989680 ;  /* 0x009896800000895d */ /* 0x004fea0003900000 */
[----:B------:R-:W2:Y:S02]  /*17370*/  @!P0 SYNCS.PHASECHK.TRANS64 P0, [R6+URZ], R5 ;  /* 0x00000005060085a7 */ /* 0x000ea4000800007f */
[----:B--2---:R-:W-:Y:S05]  /*17380*/  @!P0 BRA `(.L_x_1574) ;  /* 0xfffffffc00f08947 */ /* 0x004fea000383ffff */
[----:B------:R-:W-:Y:S05]  /*17390*/  BRA `(.L_x_1644) ;  /* 0xffffffe000047947 */ /* 0x000fea000383ffff */
.L_x_1575:
[----:B--2---:R2:W3:Y:S02]  /*173a0*/  SYNCS.PHASECHK.TRANS64.TRYWAIT P0, [R7+URZ], R2 ;  /* 0x00000002070075a7 */ /* 0x0044e4000800017f */
[----:B---3--:R-:W-:Y:S05]  /*173b0*/  @!P0 NANOSLEEP.SYNCS 0x989680 ;  /* 0x009896800000895d */ /* 0x008fea0003900000 */
[----:B------:R-:W3:Y:S02]  /*173c0*/  @!P0 SYNCS.PHASECHK.TRANS64 P0, [R7+URZ], R2 ;  /* 0x00000002070085a7 */ /* 0x000ee4000800007f */
[----:B---3--:R-:W-:Y:S05]  /*173d0*/  @!P0 BRA `(.L_x_1575) ;  /* 0xfffffffc00f08947 */ /* 0x008fea000383ffff */
[----:B------:R-:W-:Y:S05]  /*173e0*/  BRA `(.L_x_1645) ;  /* 0xffffffdc00f87947 */ /* 0x000fea000383ffff */
.L_x_1577:
[----:B---3--:R3:W4:Y:S02]  /*173f0*/  SYNCS.PHASECHK.TRANS64.TRYWAIT P0, [R4+URZ], R5 ;  /* 0x00000005040075a7 */ /* 0x008724000800017f */
[----:B----4-:R-:W-:Y:S05]  /*17400*/  @!P0 NANOSLEEP.SYNCS 0x989680 ;  /* 0x009896800000895d */ /* 0x010fea0003900000 */
[----:B------:R-:W4:Y:S02]  /*17410*/  @!P0 SYNCS.PHASECHK.TRANS64 P0, [R4+URZ], R5 ;  /* 0x00000005040085a7 */ /* 0x000f24000800007f */
[----:B----4-:R-:W-:Y:S05]  /*17420*/  @!P0 BRA `(.L_x_1577) ;  /* 0xfffffffc00f08947 */ /* 0x010fea000383ffff */
[----:B------:R-:W-:Y:S05]  /*17430*/  BRA `(.L_x_1646) ;  /* 0xffffffe000007947 */ /* 0x000fea000383ffff */
.L_x_1647:
        /* <DEDUP_REMOVED lines=12> */
.L_x_15111:


//--------------------- .text._ZN7cutlass13device_kernelIN5flash11enable_sm90INS1_16FlashAttnFwdSm90INS1_25CollectiveMainloopFwdSm90ILi2EN4cute5tupleIJNS5_1CILi1EEES8_S8_EEENS6_IJNS7_ILi128EEENS7_ILi96EEENS7_ILi192EEEEEELi128ENS_10bfloat16_tEfNS_4arch4Sm90ELb0ELb1ELb0ELb1ELb0ELb1ELb0ELb1ELb1ELb1ELb0ELb0EEENS1_21CollectiveEpilogueFwdINS6_IJSA_SA_SB_EEES9_SE_SG_Li256ELb1ELb1ELb0ELb0EEENS1_36VarlenDynamicPersistentTileSchedulerILi128ELi96ELi256ELi128ELb0ELb1ELb1ELb1ELb0ELb1EEEEEEEEEvNT_6ParamsE --------------------------
	.section	.text._ZN7cutlass13device_kernelIN5flash11enable_sm90INS1_16FlashAttnFwdSm90INS1_25CollectiveMainloopFwdSm90ILi2EN4cute5tupleIJNS5_1CILi1EEES8_S8_EEENS6_IJNS7_ILi128EEENS7_ILi96EEENS7_ILi192EEEEEELi128ENS_10bfloat16_tEfNS_4arch4Sm90ELb0ELb1ELb0ELb1ELb0ELb1ELb0ELb1ELb1ELb1ELb0ELb0EEENS1_21CollectiveEpilogueFwdINS6_IJSA_SA_SB_EEES9_SE_SG_Li256ELb1ELb1ELb0ELb0EEENS1_36VarlenDynamicPersistentTileSchedulerILi128ELi96ELi256ELi128ELb0ELb1ELb1ELb1ELb0ELb1EEEEEEEEEvNT_6ParamsE,"ax",@progbits
	.align	128
.text._ZN7cutlass13device_kernelIN5flash11enable_sm90INS1_16FlashAttnFwdSm90INS1_25CollectiveMainloopFwdSm90ILi2EN4cute5tupleIJNS5_1CILi1EEES8_S8_EEENS6_IJNS7_ILi128EEENS7_ILi96EEENS7_ILi192EEEEEELi128ENS_10bfloat16_tEfNS_4arch4Sm90ELb0ELb1ELb0ELb1ELb0ELb1ELb0ELb1ELb1ELb1ELb0ELb0EEENS1_21CollectiveEpilogueFwdINS6_IJSA_SA_SB_EEES9_SE_SG_Li256ELb1ELb1ELb0ELb0EEENS1_36VarlenDynamicPersistentTileSchedulerILi128ELi96ELi256ELi128ELb0ELb1ELb1ELb1ELb0ELb1EEEEEEEEEvNT_6ParamsE:
        .type           _ZN7cutlass13device_kernelIN5flash11enable_sm90INS1_16FlashAttnFwdSm90INS1_25CollectiveMainloopFwdSm90ILi2EN4cute5tupleIJNS5_1CILi1EEES8_S8_EEENS6_IJNS7_ILi128EEENS7_ILi96EEENS7_ILi192EEEEEELi128ENS_10bfloat16_tEfNS_4arch4Sm90ELb0ELb1ELb0ELb1ELb0ELb1ELb0ELb1ELb1ELb1ELb0ELb0EEENS1_21CollectiveEpilogueFwdINS6_IJSA_SA_SB_EEES9_SE_SG_Li256ELb1ELb1ELb0ELb0EEENS1_36VarlenDynamicPersistentTileSchedulerILi128ELi96ELi256ELi128ELb0ELb1ELb1ELb1ELb0ELb1EEEEEEEEEvNT_6ParamsE,@function
        .size           _ZN7cutlass13device_kernelIN5flash11enable_sm90INS1_16FlashAttnFwdSm90INS1_25CollectiveMainloopFwdSm90ILi2EN4cute5tupleIJNS5_1CILi1EEES8_S8_EEENS6_IJNS7_ILi128EEENS7_ILi96EEENS7_ILi192EEEEEELi128ENS_10bfloat16_tEfNS_4arch4Sm90ELb0ELb1ELb0ELb1ELb0ELb1ELb0ELb1ELb1ELb1ELb0ELb0EEENS1_21CollectiveEpilogueFwdINS6_IJSA_SA_SB_EEES9_SE_SG_Li256ELb1ELb1ELb0ELb0EEENS1_36VarlenDynamicPersistentTileSchedulerILi128ELi96ELi256ELi128ELb0ELb1ELb1ELb1ELb0ELb1EEEEEEEEEvNT_6ParamsE,(.L_x_15112 - _ZN7cutlass13device_kernelIN5flash11enable_sm90INS1_16FlashAttnFwdSm90INS1_25CollectiveMainloopFwdSm90ILi2EN4cute5tupleIJNS5_1CILi1EEES8_S8_EEENS6_IJNS7_ILi128EEENS7_ILi96EEENS7_ILi192EEEEEELi128ENS_10bfloat16_tEfNS_4arch4Sm90ELb0ELb1ELb0ELb1ELb0ELb1ELb0ELb1ELb1ELb1ELb0ELb0EEENS1_21CollectiveEpilogueFwdINS6_IJSA_SA_SB_EEES9_SE_SG_Li256ELb1ELb1ELb0ELb0EEENS1_36VarlenDynamicPersistentTileSchedulerILi128ELi96ELi256ELi128ELb0ELb1ELb1ELb1ELb0ELb1EEEEEEEEEvNT_6ParamsE)
        .other          _ZN7cutlass13device_kernelIN5flash11enable_sm90INS1_16FlashAttnFwdSm90INS1_25CollectiveMainloopFwdSm90ILi2EN4cute5tupleIJNS5_1CILi1EEES8_S8_EEENS6_IJNS7_ILi128EEENS7_ILi96EEENS7_ILi192EEEEEELi128ENS_10bfloat16_tEfNS_4arch4Sm90ELb0ELb1ELb0ELb1ELb0ELb1ELb0ELb1ELb1ELb1ELb0ELb0EEENS1_21CollectiveEpilogueFwdINS6_IJSA_SA_SB_EEES9_SE_SG_Li256ELb1ELb1ELb0ELb0EEENS1_36VarlenDynamicPersistentTileSchedulerILi128ELi96ELi256ELi128ELb0ELb1ELb1ELb1ELb0ELb1EEEEEEEEEvNT_6ParamsE,@"STO_CUDA_ENTRY STV_DEFAULT"
_ZN7cutlass13device_kernelIN5flash11enable_sm90INS1_16FlashAttnFwdSm90INS1_25CollectiveMainloopFwdSm90ILi2EN4cute5tupleIJNS5_1CILi1EEES8_S8_EEENS6_IJNS7_ILi128EEENS7_ILi96EEENS7_ILi192EEEEEELi128ENS_10bfloat16_tEfNS_4arch4Sm90ELb0ELb1ELb0ELb1ELb0ELb1ELb0ELb1ELb1ELb1ELb0ELb0EEENS1_21CollectiveEpilogueFwdINS6_IJSA_SA_SB_EEES9_SE_SG_Li256ELb1ELb1ELb0ELb0EEENS1_36VarlenDynamicPersistentTileSchedulerILi128ELi96ELi256ELi128ELb0ELb1ELb1ELb1ELb0ELb1EEEEEEEEEvNT_6ParamsE:
        /* <DEDUP_REMOVED lines=24> */
.L_x_1649:
[----:B------:R-:W-:Y:S05]  /*0180*/  BSYNC B0 ;  /* 0x0000000000007941 */ /* 0x000fea0003800000 */
.L_x_1648:
        /* <DEDUP_REMOVED lines=41> */
.L_x_1650:
        /* <DEDUP_REMOVED lines=22> */
.L_x_1651:
        /* <DEDUP_REMOVED lines=18> */
.L_x_1652:
        /* <DEDUP_REMOVED lines=22> */
.L_x_1653:
        /* <DEDUP_REMOVED lines=22> */
.L_x_1654:
[----:B------:R-:W-:Y:S01]  /*0960*/  PLOP3.LUT P0, PT, PT, PT, UP0, 0x80, 0x0 ;  /* 0x000000000000781c */ /* 0x000fe20003f0f008 */
[----:B------:R-:W-:Y:S01]  /*0970*/  UMOV UR60, 0x1 ;  /* 0x00000001003c7882 */ /* 0x000fe20000000000 */
[----:B------:R-:W-:Y:S01]  /*0980*/  NOP ;  /* 0x0000000000007918 */ /* 0x000fe20000000000 */
[----:B------:R-:W-:Y:S01]  /*0990*/  USEL UR60, UR60, 0x2, !UP0 ;  /* 0x000000023c3c7887 */ /* 0x000fe2000c000000 */
[----:B------:R-:W-:Y:S01]  /*09a0*/  BSSY B9, `(.L_x_1655) ;  /* 0x000289e000097945 */ /* 0x000fe20003800000 */
[----:B012-4-:R-:W-:Y:S08]  /*09b0*/  BAR.SYNC.DEFER_BLOCKING 0x0 ;  /* 0x0000000000007b1d */ /* 0x017ff00000010000 */
[----:B------:R-:W-:Y:S05]  /*09c0*/  @!P0 BRA `(.L_x_1656) ;  /* 0x0000020400688947 */ /* 0x000fea0003800000 */
.L_x_1657:
        /* <DEDUP_REMOVED lines=17> */
[----:B------:R-:W-:Y:S01]  /*0ae0*/  ULOP3.LUT UR5, UR60, 0x1, URZ, 0xfc, !UPT ;  /* 0x000000013c057892 */ /* 0x000fe2000f8efc3f */
[----:B------:R-:W-:Y:S01]  /*0af0*/  IMAD.MOV.U32 R187, RZ, RZ, RZ ;  /* 0x000000ffffbb7224 */ /* 0x000fe200078e00ff */
[----:B------:R-:W-:Y:S02]  /*0b00*/  CS2R R22, SRZ ;  /* 0x0000000000167805 */ /* 0x000fe4000001ff00 */
[----:B------:R-:W-:Y:S01]  /*0b10*/  SHF.R.S32.HI R3, RZ, 0x1f, R228 ;  /* 0x0000001fff037819 */ /* 0x000fe200000114e4 */
[----:B------:R-:W-:Y:S02]  /*0b20*/  IMAD.MOV.U32 R17, RZ, RZ, RZ ;  /* 0x000000ffff117224 */ /* 0x000fe400078e00ff */
[----:B------:R-:W-:Y:S01]  /*0b30*/  IMAD.MOV.U32 R167, RZ, RZ, RZ ;  /* 0x000000ffffa77224 */ /* 0x000fe200078e00ff */
[----:B------:R-:W-:-:S02]  /*0b40*/  LEA.HI R0, R3, R228, RZ, 0x7 ;  /* 0x000000e403007211 */ /* 0x000fc400078f38ff */
[----:B------:R-:W-:Y:S02]  /*0b50*/  LEA.HI R2, R3, R228, RZ, 0x4 ;  /* 0x000000e403027211 */ /* 0x000fe400078f20ff */
[----:B------:R-:W-:Y:S01]  /*0b60*/  LOP3.LUT R201, R0, 0xffffff80, RZ, 0xc0, !PT ;  /* 0xffffff8000c97812 */ /* 0x000fe200078ec0ff */
[----:B------:R-:W-:Y:S01]  /*0b70*/  UIADD3 UR4, UR4, 0xc400, URZ ;  /* 0x0000c40004047890 */ /* 0x000fe2000fffe03f */
[----:B------:R-:W-:Y:S02]  /*0b80*/  SHF.R.S32.HI R5, RZ, 0x4, R2 ;  /* 0x00000004ff057819 */ /* 0x000fe40000011402 */
[----:B------:R-:W-:Y:S01]  /*0b90*/  SHF.R.S32.HI R223, RZ, 0x7, R0 ;  /* 0x00000007ffdf7819 */ /* 0x000fe20000011400 */
[----:B------:R-:W-:Y:S01]  /*0ba0*/  IMAD.IADD R201, R228, 0x1, -R201 ;  /* 0x00000001e4c97824 */ /* 0x000fe200078e0ac9 */
[----:B------:R-:W-:-:S04]  /*0bb0*/  LEA.HI R4, R2, R5, RZ, 0x1 ;  /* 0x0000000502047211 */ /* 0x000fc800078f08ff */
[----:B------:R-:W-:-:S04]  /*0bc0*/  SHF.R.S32.HI R8, RZ, 0x1f, R201 ;  /* 0x0000001fff087819 */ /* 0x000fc800000114c9 */
[CC--:B------:R-:W-:Y:S02]  /*0bd0*/  LEA.HI R7, R8.reuse, R201.reuse, RZ, 0x2 ;  /* 0x000000c908077211 */ /* 0x0c0fe400078f10ff */
[----:B------:R-:W-:Y:S02]  /*0be0*/  LEA.HI R8, R8, R201, RZ, 0x5 ;  /* 0x000000c908087211 */ /* 0x000fe400078f28ff */
[--C-:B------:R-:W-:Y:S02]  /*0bf0*/  SHF.R.S32.HI R9, RZ, 0x2, R7.reuse ;  /* 0x00000002ff097819 */ /* 0x100fe40000011407 */
[----:B------:R-:W-:Y:S02]  /*0c00*/  SHF.R.S32.HI R6, RZ, 0x1f, R7 ;  /* 0x0000001fff067819 */ /* 0x000fe40000011407 */
[----:B------:R-:W-:Y:S02]  /*0c10*/  SHF.R.S32.HI R8, RZ, 0x5, R8 ;  /* 0x00000005ff087819 */ /* 0x000fe40000011408 */
[----:B------:R-:W-:-:S02]  /*0c20*/  LEA.HI R10, R6, R9, RZ, 0x3 ;  /* 0x00000009060a7211 */ /* 0x000fc400078f18ff */
[----:B------:R-:W-:Y:S02]  /*0c30*/  LOP3.LUT R6, R4, 0x1ffffffe, RZ, 0xc0, !PT ;  /* 0x1ffffffe04067812 */ /* 0x000fe400078ec0ff */
[-C--:B------:R-:W-:Y:S02]  /*0c40*/  LEA.HI R4, R3, R228.reuse, RZ, 0x5 ;  /* 0x000000e403047211 */ /* 0x080fe400078f28ff */
[----:B------:R-:W-:Y:S01]  /*0c50*/  LOP3.LUT R10, R10, 0xfffffff8, RZ, 0xc0, !PT ;  /* 0xfffffff80a0a7812 */ /* 0x000fe200078ec0ff */
[----:B------:R-:W-:Y:S01]  /*0c60*/  IMAD.IADD R6, R5, 0x1, -R6 ;  /* 0x0000000105067824 */ /* 0x000fe200078e0a06 */
[----:B------:R-:W-:Y:S02]  /*0c70*/  LOP3.LUT R5, R2, 0x3fffff0, RZ, 0xc0, !PT ;  /* 0x03fffff002057812 */ /* 0x000fe400078ec0ff */
[----:B------:R-:W-:Y:S01]  /*0c80*/  LEA.HI R2, R0, R223, RZ, 0x1 ;  /* 0x000000df00027211 */ /* 0x000fe200078f08ff */
[----:B------:R-:W-:Y:S01]  /*0c90*/  IMAD.IADD R9, R9, 0x1, -R10 ;  /* 0x0000000109097824 */ /* 0x000fe200078e0a0a */
[----:B------:R-:W-:Y:S01]  /*0ca0*/  LEA.HI R0, R3, R228, RZ, 0x2 ;  /* 0x000000e403007211 */ /* 0x000fe200078f10ff */
[----:B------:R-:W-:Y:S01]  /*0cb0*/  IMAD.IADD R5, R228, 0x1, -R5 ;  /* 0x00000001e4057824 */ /* 0x000fe200078e0a05 */
[----:B------:R-:W-:Y:S01]  /*0cc0*/  SHF.R.S32.HI R4, RZ, 0x5, R4 ;  /* 0x00000005ff047819 */ /* 0x000fe20000011404 */
[----:B------:R-:W-:Y:S01]  /*0cd0*/  IMAD R9, R8, 0x10, R9 ;  /* 0x0000001008097824 */ /* 0x000fe200078e0209 */
[----:B------:R-:W-:-:S02]  /*0ce0*/  LOP3.LUT R189, R0, 0xfffffffc, RZ, 0xc0, !PT ;  /* 0xfffffffc00bd7812 */ /* 0x000fc400078ec0ff */
[--C-:B------:R-:W-:Y:S01]  /*0cf0*/  SHF.R.S32.HI R162, RZ, 0x2, R0.reuse ;  /* 0x00000002ffa27819 */ /* 0x100fe20000011400 */
[----:B------:R-:W-:Y:S01]  /*0d00*/  IMAD R11, R4, 0x10, R5 ;  /* 0x00000010040b7824 */ /* 0x000fe200078e0205 */
[----:B------:R-:W-:Y:S01]  /*0d10*/  SHF.R.S32.HI R5, RZ, 0x1f, R0 ;  /* 0x0000001fff057819 */ /* 0x000fe20000011400 */
[----:B------:R-:W-:Y:S01]  /*0d20*/  IMAD.IADD R189, R228, 0x1, -R189 ;  /* 0x00000001e4bd7824 */ /* 0x000fe200078e0abd */
[----:B------:R-:W-:Y:S01]  /*0d30*/  LOP3.LUT R2, R2, 0x3fffffe, RZ, 0xc0, !PT ;  /* 0x03fffffe02027812 */ /* 0x000fe200078ec0ff */
[----:B------:R-:W-:Y:S01]  /*0d40*/  VIADD R188, R162, 0x40 ;  /* 0x00000040a2bc7836 */ /* 0x000fe20000000000 */
[----:B------:R-:W-:Y:S01]  /*0d50*/  LEA.HI R5, R5, R162, RZ, 0x3 ;  /* 0x000000a205057211 */ /* 0x000fe200078f18ff */
[----:B------:R-:W-:Y:S01]  /*0d60*/  IMAD.SHL.U32 R160, R189, 0x4, RZ ;  /* 0x00000004bda07824 */ /* 0x000fe200078e00ff */
[----:B------:R-:W-:Y:S01]  /*0d70*/  LEA.HI R3, R3, R228, RZ, 0x3 ;  /* 0x000000e403037211 */ /* 0x000fe200078f18ff */
[----:B------:R-:W-:Y:S01]  /*0d80*/  IMAD.IADD R2, R223, 0x1, -R2 ;  /* 0x00000001df027824 */ /* 0x000fe200078e0a02 */
[----:B------:R-:W-:Y:S01]  /*0d90*/  LOP3.LUT R5, R5, 0xfffffff8, RZ, 0xc0, !PT ;  /* 0xfffffff805057812 */ /* 0x000fe200078ec0ff */
[----:B------:R-:W-:Y:S01]  /*0da0*/  VIADD R169, R160, 0x20 ;  /* 0x00000020a0a97836 */ /* 0x000fe20000000000 */
[----:B------:R-:W-:Y:S01]  /*0db0*/  SHF.R.S32.HI R190, RZ, 0x3, R3 ;  /* 0x00000003ffbe7819 */ /* 0x000fe20000011403 */
[----:B------:R-:W-:Y:S01]  /*0dc0*/  IMAD R224, R2, 0x40, R9 ;  /* 0x0000004002e07824 */ /* 0x000fe200078e0209 */
[----:B------:R-:W-:Y:S01]  /*0dd0*/  SHF.R.S32.HI R9, RZ, 0x1f, R188 ;  /* 0x0000001fff097819 */ /* 0x000fe200000114bc */
[----:B------:R-:W-:Y:S01]  /*0de0*/  IMAD.IADD R165, R160, 0x1, R169 ;  /* 0x00000001a0a57824 */ /* 0x000fe200078e02a9 */
[----:B------:R-:W-:Y:S01]  /*0df0*/  LOP3.LUT R180, R7, 0x7ffffffc, RZ, 0xc0, !PT ;  /* 0x7ffffffc07b47812 */ /* 0x000fe200078ec0ff */
[----:B------:R-:W-:Y:S01]  /*0e00*/  IMAD.IADD R199, R162, 0x1, -R5 ;  /* 0x00000001a2c77824 */ /* 0x000fe200078e0a05 */
[----:B------:R-:W-:Y:S01]  /*0e10*/  LEA.HI R9, R9, R188, RZ, 0x3 ;  /* 0x000000bc09097211 */ /* 0x000fe200078f18ff */
[----:B------:R-:W-:Y:S01]  /*0e20*/  VIADD R168, R160, 0x40 ;  /* 0x00000040a0a87836 */ /* 0x000fe20000000000 */
[----:B------:R-:W-:Y:S01]  /*0e30*/  SHF.R.S32.HI R0, RZ, 0x1f, R165 ;  /* 0x0000001fff007819 */ /* 0x000fe200000114a5 */
[----:B------:R-:W-:Y:S01]  /*0e40*/  IMAD.SHL.U32 R173, R188, 0x40, RZ ;  /* 0x00000040bcad7824 */ /* 0x000fe200078e00ff */
[----:B------:R-:W-:Y:S01]  /*0e50*/  SHF.R.S32.HI R196, RZ, 0x1f, R169 ;  /* 0x0000001fffc47819 */ /* 0x000fe200000114a9 */
[----:B------:R-:W-:Y:S01]  /*0e60*/  IMAD.SHL.U32 R174, R199, 0x40, RZ ;  /* 0x00000040c7ae7824 */ /* 0x000fe200078e00ff */
[-C--:B------:R-:W-:Y:S01]  /*0e70*/  LEA.HI R191, R0, R165.reuse, RZ, 0x3 ;  /* 0x000000a500bf7211 */ /* 0x080fe200078f18ff */
[----:B------:R-:W-:Y:S01]  /*0e80*/  IMAD.IADD R166, R160, 0x1, R168 ;  /* 0x00000001a0a67824 */ /* 0x000fe200078e02a8 */
[----:B------:R-:W-:Y:S01]  /*0e90*/  LEA.HI R0, R0, R165, RZ, 0x6 ;  /* 0x000000a500007211 */ /* 0x000fe200078f30ff */
[----:B------:R-:W-:Y:S01]  /*0ea0*/  IMAD.SHL.U32 R9, R9, 0x40, RZ ;  /* 0x0000004009097824 */ /* 0x000fe200078e00ff */
[----:B------:R-:W-:Y:S01]  /*0eb0*/  LOP3.LUT R173, R173, 0x1c0, RZ, 0xc0, !PT ;  /* 0x000001c0adad7812 */ /* 0x000fe200078ec0ff */
[----:B------:R-:W-:Y:S01]  /*0ec0*/  IMAD.SHL.U32 R176, R4, 0x200, RZ ;  /* 0x0000020004b07824 */ /* 0x000fe200078e00ff */
[----:B------:R-:W-:Y:S01]  /*0ed0*/  LOP3.LUT R174, R174, 0x1c0, RZ, 0xc0, !PT ;  /* 0x000001c0aeae7812 */ /* 0x000fe200078ec0ff */
[----:B------:R-:W-:Y:S01]  /*0ee0*/  IMAD.SHL.U32 R2, R0, 0x80, RZ ;  /* 0x0000008000027824 */ /* 0x000fe200078e00ff */
[----:B------:R-:W-:Y:S01]  /*0ef0*/  SHF.R.S32.HI R5, RZ, 0x1f, R166 ;  /* 0x0000001fff057819 */ /* 0x000fe200000114a6 */
[----:B------:R-:W-:Y:S01]  /*0f00*/  IMAD R225, R11, 0x8, R6 ;  /* 0x000000080be17824 */ /* 0x000fe200078e0206 */
[----:B------:R-:W-:Y:S01]  /*0f10*/  LOP3.LUT R178, R9, 0xfffffe00, RZ, 0xc0, !PT ;  /* 0xfffffe0009b27812 */ /* 0x000fe200078ec0ff */
[----:B------:R-:W-:Y:S01]  /*0f20*/  IMAD.SHL.U32 R18, R189, 0x8, RZ ;  /* 0x00000008bd127824 */ /* 0x000fe200078e00ff */
[----:B------:R-:W-:Y:S01]  /*0f30*/  SHF.R.U32.HI R222, RZ, 0x3, R173 ;  /* 0x00000003ffde7819 */ /* 0x000fe200000116ad */
[C---:B------:R-:W-:Y:S01]  /*0f40*/  VIADD R171, R160.reuse, 0x10 ;  /* 0x00000010a0ab7836 */ /* 0x040fe20000000000 */
[----:B------:R-:W-:Y:S01]  /*0f50*/  SHF.R.U32.HI R175, RZ, 0x3, R174 ;  /* 0x00000003ffaf7819 */ /* 0x000fe200000116ae */
[----:B------:R-:W-:Y:S01]  /*0f60*/  VIADD R170, R160, 0x30 ;  /* 0x00000030a0aa7836 */ /* 0x000fe20000000000 */
[--C-:B------:R-:W-:Y:S01]  /*0f70*/  LOP3.LUT R0, R174, 0x38, R191.reuse, 0xf8, !PT ;  /* 0x00000038ae007812 */ /* 0x100fe200078ef8bf */
[----:B------:R-:W-:Y:S01]  /*0f80*/  VIADD R172, R160, 0x50 ;  /* 0x00000050a0ac7836 */ /* 0x000fe20000000000 */
[----:B------:R-:W-:Y:S01]  /*0f90*/  LOP3.LUT R9, R173, 0x38, R191, 0xf8, !PT ;  /* 0x00000038ad097812 */ /* 0x000fe200078ef8bf */
[----:B------:R-:W-:Y:S01]  /*0fa0*/  IMAD.IADD R180, R201, 0x1, -R180 ;  /* 0x00000001c9b47824 */ /* 0x000fe200078e0ab4 */
[-C--:B------:R-:W-:Y:S01]  /*0fb0*/  LEA.HI R4, R5, R166.reuse, RZ, 0x6 ;  /* 0x000000a605047211 */ /* 0x080fe200078f30ff */
[----:B------:R-:W-:Y:S01]  /*0fc0*/  IMAD.SHL.U32 R225, R225, 0x8, RZ ;  /* 0x00000008e1e17824 */ /* 0x000fe200078e00ff */
[----:B------:R-:W-:-:S02]  /*0fd0*/  LEA.HI R192, R5, R166, RZ, 0x3 ;  /* 0x000000a605c07211 */ /* 0x000fc400078f18ff */
[----:B------:R-:W-:Y:S01]  /*0fe0*/  LOP3.LUT R5, R2, 0xffffe000, RZ, 0xc0, !PT ;  /* 0xffffe00002057812 */ /* 0x000fe200078ec0ff */
[----:B------:R-:W-:Y:S01]  /*0ff0*/  IMAD.SHL.U32 R6, R4, 0x80, RZ ;  /* 0x0000008004067824 */ /* 0x000fe200078e00ff */
[----:B------:R-:W-:Y:S02]  /*1000*/  LOP3.LUT R0, R0, R175, RZ, 0x3c, !PT ;  /* 0x000000af00007212 */ /* 0x000fe400078e3cff */
[----:B------:R-:W-:Y:S02]  /*1010*/  LOP3.LUT R2, R9, R222, RZ, 0x3c, !PT ;  /* 0x000000de09027212 */ /* 0x000fe400078e3cff */
[-C--:B------:R-:W-:Y:S01]  /*1020*/  IADD3 R207, R0, R5.reuse, R176 ;  /* 0x0000000500cf7210 */ /* 0x080fe20007ffe0b0 */
[----:B------:R-:W-:Y:S01]  /*1030*/  IMAD.U32 R0, RZ, RZ, UR5 ;  /* 0x00000005ff007e24 */ /* 0x000fe2000f8e00ff */
[----:B------:R-:W-:Y:S02]  /*1040*/  IADD3 R2, R2, R5, R178 ;  /* 0x0000000502027210 */ /* 0x000fe40007ffe0b2 */
[----:B------:R-:W-:Y:S01]  /*1050*/  LOP3.LUT R5, R3, 0xfffffff8, RZ, 0xc0, !PT ;  /* 0xfffffff803057812 */ /* 0x000fe200078ec0ff */
[----:B------:R-:W-:Y:S01]  /*1060*/  IMAD.U32 R3, RZ, RZ, UR4 ;  /* 0x00000004ff037e24 */ /* 0x000fe2000f8e00ff */
[----:B------:R-:W-:-:S02]  /*1070*/  LEA.HI R0, R189, R189, RZ, 0x1 ;  /* 0x000000bdbd007211 */ /* 0x000fc400078f08ff */
[--C-:B------:R-:W-:Y:S01]  /*1080*/  LOP3.LUT R4, R174, 0x38, R192.reuse, 0xf8, !PT ;  /* 0x00000038ae047812 */ /* 0x100fe200078ef8c0 */
[----:B------:R-:W-:Y:S01]  /*1090*/  IMAD.IADD R184, R228, 0x1, -R5 ;  /* 0x00000001e4b87824 */ /* 0x000fe200078e0a05 */
[----:B------:R-:W-:Y:S01]  /*10a0*/  LOP3.LUT R11, R173, 0x38, R192, 0xf8, !PT ;  /* 0x00000038ad0b7812 */ /* 0x000fe200078ef8c0 */
[----:B------:R0:W-:Y:S01]  /*10b0*/  STL [R1], R3 ;  /* 0x0000000301007387 */ /* 0x0001e20000100800 */
[----:B------:R-:W-:Y:S01]  /*10c0*/  LOP3.LUT R0, R0, 0x1ffffffe, RZ, 0xc0, !PT ;  /* 0x1ffffffe00007812 */ /* 0x000fe200078ec0ff */
[----:B------:R-:W-:Y:S01]  /*10d0*/  IMAD.SHL.U32 R182, R184, 0x8, RZ ;  /* 0x00000008b8b67824 */ /* 0x000fe200078e00ff */
[----:B------:R-:W-:Y:S02]  /*10e0*/  LOP3.LUT R9, R6, 0xffffe000, RZ, 0xc0, !PT ;  /* 0xffffe00006097812 */ /* 0x000fe400078ec0ff */
[----:B------:R-:W-:Y:S01]  /*10f0*/  LOP3.LUT R4, R4, R175, RZ, 0x3c, !PT ;  /* 0x000000af04047212 */ /* 0x000fe200078e3cff */
[----:B------:R-:W-:Y:S01]  /*1100*/  VIADD R183, R182, 0x40 ;  /* 0x00000040b6b77836 */ /* 0x000fe20000000000 */
[----:B------:R-:W-:Y:S01]  /*1110*/  LOP3.LUT R11, R11, R222, RZ, 0x3c, !PT ;  /* 0x000000de0b0b7212 */ /* 0x000fe200078e3cff */
[----:B------:R-:W-:Y:S01]  /*1120*/  IMAD.IADD R181, R189, 0x1, -R0 ;  /* 0x00000001bdb57824 */ /* 0x000fe200078e0a00 */
[----:B------:R-:W-:-:S02]  /*1130*/  IADD3 R4, R4, R9, R176 ;  /* 0x0000000904047210 */ /* 0x000fc40007ffe0b0 */
[----:B0-----:R-:W-:Y:S01]  /*1140*/  LOP3.LUT R3, R173, 0x38, R18, 0xf8, !PT ;  /* 0x00000038ad037812 */ /* 0x001fe200078ef812 */
[----:B------:R-:W-:Y:S01]  /*1150*/  IMAD R181, R181, 0x8, R224 ;  /* 0x00000008b5b57824 */ /* 0x000fe200078e02e0 */
[----:B------:R-:W-:Y:S02]  /*1160*/  IADD3 R11, R11, R9, R178 ;  /* 0x000000090b0b7210 */ /* 0x000fe40007ffe0b2 */
[----:B------:R-:W-:Y:S02]  /*1170*/  LOP3.LUT R3, R178, R3, R222, 0xf6, !PT ;  /* 0x00000003b2037212 */ /* 0x000fe400078ef6de */
[----:B------:R-:W-:Y:S02]  /*1180*/  SHF.R.S32.HI R227, RZ, 0x1f, R182 ;  /* 0x0000001fffe37819 */ /* 0x000fe400000114b6 */
[----:B------:R-:W-:Y:S02]  /*1190*/  SHF.R.S32.HI R197, RZ, 0x1f, R171 ;  /* 0x0000001fffc57819 */ /* 0x000fe400000114ab */
[----:B------:R-:W-:-:S02]  /*11a0*/  SHF.R.S32.HI R226, RZ, 0x1f, R183 ;  /* 0x0000001fffe27819 */ /* 0x000fc400000114b7 */
[----:B------:R-:W-:Y:S02]  /*11b0*/  SHF.R.S32.HI R195, RZ, 0x1f, R170 ;  /* 0x0000001fffc37819 */ /* 0x000fe400000114aa */
[----:B------:R-:W-:Y:S02]  /*11c0*/  SHF.R.S32.HI R194, RZ, 0x1f, R168 ;  /* 0x0000001fffc27819 */ /* 0x000fe400000114a8 */
[----:B------:R-:W-:Y:S02]  /*11d0*/  SHF.R.S32.HI R193, RZ, 0x1f, R172 ;  /* 0x0000001fffc17819 */ /* 0x000fe400000114ac */
[----:B------:R-:W-:Y:S02]  /*11e0*/  SHF.R.S32.HI R191, RZ, 0x3, R191 ;  /* 0x00000003ffbf7819 */ /* 0x000fe400000114bf */
[----:B------:R-:W-:Y:S02]  /*11f0*/  SHF.R.S32.HI R192, RZ, 0x3, R192 ;  /* 0x00000003ffc07819 */ /* 0x000fe400000114c0 */
[----:B------:R-:W-:-:S02]  /*1200*/  LEA R206, R3, UR4, 0x1 ;  /* 0x0000000403ce7c11 */ /* 0x000fc4000f8e08ff */
[----:B------:R-:W-:Y:S02]  /*1210*/  LEA R207, R207, UR4, 0x1 ;  /* 0x00000004cfcf7c11 */ /* 0x000fe4000f8e08ff */
[----:B------:R-:W-:Y:S02]  /*1220*/  LEA R204, R2, UR4, 0x1 ;  /* 0x0000000402cc7c11 */ /* 0x000fe4000f8e08ff */
[----:B------:R-:W-:Y:S02]  /*1230*/  LEA R205, R4, UR4, 0x1 ;  /* 0x0000000404cd7c11 */ /* 0x000fe4000f8e08ff */
[----:B------:R-:W-:-:S07]  /*1240*/  LEA R202, R11, UR4, 0x1 ;  /* 0x000000040bca7c11 */ /* 0x000fce000f8e08ff */
.L_x_1944:
[----:B------:R-:W-:Y:S01]  /*1250*/  ULDC.64 UR4, c[0x0][0xa28] ;  /* 0x00028a0000047ab9 */ /* 0x000fe20000000a00 */
[----:B0-2---:R-:W0:Y:S01]  /*1260*/  LDC.64 R4, c[0x0][0xa08] ;  /* 0x00028200ff047b82 */ /* 0x005e220000000a00 */
[----:B------:R-:W-:Y:S01]  /*1270*/  ISETP.NE.U32.AND P0, PT, RZ, UR4, PT ;  /* 0x00000004ff007c0c */ /* 0x000fe2000bf05070 */
[----:B------:R-:W-:Y:S01]  /*1280*/  IMAD.MOV.U32 R11, RZ, RZ, RZ ;  /* 0x000000ffff0b7224 */ /* 0x000fe200078e00ff */
[----:B------:R-:W-:Y:S01]  /*1290*/  ULDC.64 UR6, c[0x0][0x208] ;  /* 0x0000820000067ab9 */ /* 0x000fe20000000a00 */
[----:B------:R-:W-:Y:S01]  /*12a0*/  IMAD.MOV.U32 R121, RZ, RZ, RZ ;  /* 0x000000ffff797224 */ /* 0x000fe200078e00ff */
[----:B------:R-:W-:Y:S01]  /*12b0*/  ISETP.NE.AND.EX P0, PT, RZ, UR5, PT, P0 ;  /* 0x00000005ff007c0c */ /* 0x000fe2000bf05300 */
[----:B------:R-:W-:Y:S02]  /*12c0*/  ULDC.64 UR4, c[0x0][0xa18] ;  /* 0x0002860000047ab9 */ /* 0x000fe40000000a00 */
[----:B------:R-:W-:-:S04]  /*12d0*/  ISETP.NE.U32.AND P1, PT, RZ, UR4, PT ;  /* 0x00000004ff007c0c */ /* 0x000fc8000bf25070 */
[----:B------:R-:W-:Y:S01]  /*12e0*/  ISETP.NE.AND.EX P1, PT, RZ, UR5, PT, P1 ;  /* 0x00000005ff007c0c */ /* 0x000fe2000bf25310 */
[----:B------:R-:W-:Y:S02]  /*12f0*/  ULDC.64 UR4, c[0x0][0xa08] ;  /* 0x0002820000047ab9 */ /* 0x000fe40000000a00 */
[----:B------:R-:W-:-:S03]  /*1300*/  ISETP.NE.U32.AND P3, PT, RZ, UR4, PT ;  /* 0x00000004ff007c0c */ /* 0x000fc6000bf65070 */
[----:B---34-:R-:W1:Y:S01]  /*1310*/  @P0 LDC.64 R2, c[0x0][0xa28] ;  /* 0x00028a00ff020b82 */ /* 0x018e620000000a00 */
[----:B------:R-:W-:Y:S01]  /*1320*/  ISETP.NE.AND.EX P3, PT, RZ, UR5, PT, P3 ;  /* 0x00000005ff007c0c */ /* 0x000fe2000bf65330 */
[----:B0-----:R-:W-:-:S06]  /*1330*/  IMAD.WIDE R8, R27, 0x4, R4 ;  /* 0x000000041b087825 */ /* 0x001fcc00078e0204 */
[----:B------:R-:W0:Y:S01]  /*1340*/  @P1 LDC.64 R6, c[0x0][0xa18] ;  /* 0x00028600ff061b82 */ /* 0x000e220000000a00 */
[----:B------:R-:W-:Y:S02]  /*1350*/  ULDC UR4, c[0x0][0x288] ;  /* 0x0000a20000047ab9 */ /* 0x000fe40000000800 */
[----:B------:R-:W-:Y:S01]  /*1360*/  IMAD.U32 R163, RZ, RZ, UR4 ;  /* 0x00000004ffa37e24 */ /* 0x000fe2000f8e00ff */
[----:B------:R-:W-:Y:S02]  /*1370*/  ULDC.64 UR4, c[0x0][0x418] ;  /* 0x0001060000047ab9 */ /* 0x000fe40000000a00 */
[----:B------:R-:W-:Y:S01]  /*1380*/  UISETP.NE.U32.AND UP0, UPT, UR4, URZ, UPT ;  /* 0x0000003f0400728c */ /* 0x000fe2000bf05070 */
[----:B------:R2:W5:Y:S03]  /*1390*/  @P3 LDG.E R121, desc[UR6][R8.64] ;  /* 0x0000000608793981 */ /* 0x000566000c1e1900 */
[----:B------:R-:W-:-:S03]  /*13a0*/  UISETP.NE.AND.EX UP0, UPT, UR5, URZ, UPT, UP0 ;  /* 0x0000003f0500728c */ /* 0x000fc6000bf05300 */
[----:B------:R-:W-:Y:S01]  /*13b0*/  ULDC.64 UR4, c[0x0][0xa20] ;  /* 0x0002880000047ab9 */ /* 0x000fe20000000a00 */
[----:B-1----:R-:W-:Y:S01]  /*13c0*/  @P0 IMAD.WIDE R2, R27, 0x4, R2 ;  /* 0x000000041b020825 */ /* 0x002fe200078e0202 */
[----:B------:R-:W-:-:S04]  /*13d0*/  ISETP.NE.U32.AND P2, PT, RZ, UR4, PT ;  /* 0x00000004ff007c0c */ /* 0x000fc8000bf45070 */
[----:B------:R2:W5:Y:S01]  /*13e0*/  @P0 LDG.E R11, desc[UR6][R2.64] ;  /* 0x00000006020b0981 */ /* 0x000562000c1e1900 */
[----:B0-----:R-:W-:-:S05]  /*13f0*/  @P1 IMAD.WIDE R4, R27, 0x4, R6 ;  /* 0x000000041b041825 */ /* 0x001fca00078e0206 */
[----:B------:R2:W5:Y:S01]  /*1400*/  @P1 LDG.E R163, desc[UR6][R4.64] ;  /* 0x0000000604a31981 */ /* 0x000562000c1e1900 */
[----:B------:R-:W-:Y:S02]  /*1410*/  ULDC UR6, c[0x0][0x424] ;  /* 0x0001090000067ab9 */ /* 0x000fe40000000800 */
[----:B------:R-:W-:Y:S01]  /*1420*/  USEL UR4, UR6, 0x1, UP0 ;  /* 0x0000000106047887 */ /* 0x000fe20008000000 */
[----:B------:R-:W-:Y:S02]  /*1430*/  ISETP.NE.AND.EX P2, PT, RZ, UR5, PT, P2 ;  /* 0x00000005ff007c0c */ /* 0x000fe4000bf45320 */
[----:B------:R-:W-:Y:S01]  /*1440*/  ULDC UR6, c[0x0][0x2f0] ;  /* 0x0000bc0000067ab9 */ /* 0x000fe20000000800 */
[----:B------:R-:W-:Y:S01]  /*1450*/  ULDC UR7, c[0x0][0x348] ;  /* 0x0000d20000077ab9 */ /* 0x000fe20000000800 */
[----:B------:R-:W-:Y:S01]  /*1460*/  UIMAD UR6, UR4, UR6, URZ ;  /* 0x00000006040672a4 */ /* 0x000fe2000f8e023f */
[----:B------:R-:W-:Y:S02]  /*1470*/  IMAD.MOV.U32 R185, RZ, RZ, R26 ;  /* 0x000000ffffb97224 */ /* 0x000fe400078e001a */
[----:B------:R-:W-:Y:S01]  /*1480*/  IMAD.MOV.U32 R186, RZ, RZ, R27 ;  /* 0x000000ffffba7224 */ /* 0x000fe200078e001b */
[----:B--2---:R-:W-:Y:S08]  /*1490*/  @P1 BRA `(.L_x_1659) ;  /* 0x0000000000281947 */ /* 0x004ff00003800000 */
[----:B------:R-:W-:Y:S02]  /*14a0*/  ULDC.64 UR4, c[0x0][0xa00] ;  /* 0x0002800000047ab9 */ /* 0x000fe40000000a00 */
[----:B------:R-:W-:-:S04]  /*14b0*/  ISETP.NE.U32.AND P0, PT, RZ, UR4, PT ;  /* 0x00000004ff007c0c */ /* 0x000fc8000bf05070 */
[----:B------:R-:W-:-:S13]  /*14c0*/  ISETP.NE.AND.EX P0, PT, RZ, UR5, PT, P0 ;  /* 0x00000005ff007c0c */ /* 0x000fda000bf05300 */
[----:B------:R-:W-:Y:S05]  /*14d0*/  @!P0 BRA `(.L_x_1659) ;  /* 0x0000000000188947 */ /* 0x000fea0003800000 */
[----:B------:R-:W0:Y:S01]  /*14e0*/  LDC.64 R2, c[0x0][0xa00] ;  /* 0x00028000ff027b82 */ /* 0x000e220000000a00 */
[----:B------:R-:W-:Y:S01]  /*14f0*/  ULDC.64 UR4, c[0x0][0x208] ;  /* 0x0000820000047ab9 */ /* 0x000fe20000000a00 */
[----:B0-----:R-:W-:-:S05]  /*1500*/  IMAD.WIDE R2, R27, 0x4, R2 ;  /* 0x000000041b027825 */ /* 0x001fca00078e0202 */
[----:B-----5:R-:W2:Y:S04]  /*1510*/  LDG.E R163, desc[UR4][R2.64] ;  /* 0x0000000402a37981 */ /* 0x020ea8000c1e1900 */
[----:B------:R-:W2:Y:S02]  /*1520*/  LDG.E R0, desc[UR4][R2.64+0x4] ;  /* 0x0000040402007981 */ /* 0x000ea4000c1e1900 */
[----:B--2---:R-:W-:-:S07]  /*1530*/  IMAD.IADD R163, R0, 0x1, -R163 ;  /* 0x0000000100a37824 */ /* 0x004fce00078e0aa3 */
.L_x_1659:
[----:B------:R-:W-:Y:S02]  /*1540*/  IMAD.U32 R24, RZ, RZ, UR7 ;  /* 0x00000007ff187e24 */ /* 0x000fe4000f8e00ff */
[----:B------:R-:W-:Y:S01]  /*1550*/  IMAD.U32 R28, RZ, RZ, UR6 ;  /* 0x00000006ff1c7e24 */ /* 0x000fe2000f8e00ff */
[----:B------:R-:W-:Y:S06]  /*1560*/  @!P2 BRA `(.L_x_1660) ;  /* 0x000000000014a947 */ /* 0x000fec0003800000 */
[----:B------:R-:W0:Y:S01]  /*1570*/  LDC.64 R2, c[0x0][0xa20] ;  /* 0x00028800ff027b82 */ /* 0x000e220000000a00 */
[----:B------:R-:W-:Y:S01]  /*1580*/  ULDC.64 UR4, c[0x0][0x208] ;  /* 0x0000820000047ab9 */ /* 0x000fe20000000a00 */
[----:B0-----:R-:W-:-:S05]  /*1590*/  IMAD.WIDE R2, R27, 0x4, R2 ;  /* 0x000000041b027825 */ /* 0x001fca00078e0202 */
[----:B------:R0:W5:Y:S01]  /*15a0*/  LDG.E R28, desc[UR4][R2.64] ;  /* 0x00000004021c7981 */ /* 0x000162000c1e1900 */
[----:B------:R-:W-:Y:S05]  /*15b0*/  BRA `(.L_x_1661) ;  /* 0x0000000000147947 */ /* 0x000fea0003800000 */
.L_x_1660:
[----:B------:R-:W-:Y:S05]  /*15c0*/  @!P3 BRA `(.L_x_1661) ;  /* 0x000000000010b947 */ /* 0x000fea0003800000 */
[----:B------:R-:W-:Y:S02]  /*15d0*/  ULDC.64 UR4, c[0x0][0x208] ;  /* 0x0000820000047ab9 */ /* 0x000fe40000000a00 */
[----:B------:R-:W2:Y:S04]  /*15e0*/  LDG.E R3, desc[UR4][R8.64] ;  /* 0x0000000408037981 */ /* 0x000ea8000c1e1900 */
[----:B------:R-:W2:Y:S02]  /*15f0*/  LDG.E R28, desc[UR4][R8.64+0x4] ;  /* 0x00000404081c7981 */ /* 0x000ea4000c1e1900 */
[----:B--2---:R-:W-:-:S07]  /*1600*/  IMAD.IADD R28, R28, 0x1, -R3 ;  /* 0x000000011c1c7824 */ /* 0x004fce00078e0a03 */
.L_x_1661:
[----:B------:R-:W-:Y:S01]  /*1610*/  ULDC.64 UR4, c[0x0][0xa10] ;  /* 0x0002840000047ab9 */ /* 0x000fe20000000a00 */
[----:B------:R-:W-:Y:S01]  /*1620*/  ULDC.64 UR6, c[0x0][0x208] ;  /* 0x0000820000067ab9 */ /* 0x000fe20000000a00 */
[----:B------:R-:W-:Y:S01]  /*1630*/  ISETP.NE.U32.AND P0, PT, RZ, UR4, PT ;  /* 0x00000004ff007c0c */ /* 0x000fe2000bf05070 */
[----:B------:R-:W1:Y:S03]  /*1640*/  LDC R6, c[0x0][0x448] ;  /* 0x00011200ff067b82 */ /* 0x000e660000000800 */
[----:B------:R-:W-:Y:S01]  /*1650*/  ISETP.NE.AND.EX P0, PT, RZ, UR5, PT, P0 ;  /* 0x00000005ff007c0c */ /* 0x000fe2000bf05300 */
[----:B------:R-:W-:Y:S02]  /*1660*/  ULDC.64 UR4, c[0x0][0xa30] ;  /* 0x00028c0000047ab9 */ /* 0x000fe40000000a00 */
[----:B------:R-:W-:Y:S01]  /*1670*/  ISETP.NE.U32.AND P1, PT, RZ, UR4, PT ;  /* 0x00000004ff007c0c */ /* 0x000fe2000bf25070 */
[----:B-----5:R-:W-:Y:S01]  /*1680*/  IMAD.MOV.U32 R147, RZ, RZ, R28 ;  /* 0x000000ffff937224 */ /* 0x020fe200078e001c */
[----:B------:R-:W2:Y:S02]  /*1690*/  LDC.64 R12, c[0x0][0x9e0] ;  /* 0x00027800ff0c7b82 */ /* 0x000ea40000000a00 */
[----:B------:R-:W-:-:S06]  /*16a0*/  ISETP.NE.AND.EX P1, PT, RZ, UR5, PT, P1 ;  /* 0x00000005ff007c0c */ /* 0x000fcc000bf25310 */
[----:B0-----:R-:W0:Y:S08]  /*16b0*/  @P0 LDC.64 R2, c[0x0][0xa10] ;  /* 0x00028400ff020b82 */ /* 0x001e300000000a00 */
[----:B------:R-:W3:Y:S01]  /*16c0*/  @P1 LDC.64 R4, c[0x0][0xa30] ;  /* 0x00028c00ff041b82 */ /* 0x000ee20000000a00 */
[----:B0-----:R-:W-:-:S05]  /*16d0*/  @P0 IMAD.WIDE R2, R27, 0x4, R2 ;  /* 0x000000041b020825 */ /* 0x001fca00078e0202 */
[----:B------:R-:W4:Y:S04]  /*16e0*/  @P0 LDG.E R0, desc[UR6][R2.64] ;  /* 0x0000000602000981 */ /* 0x000f28000c1e1900 */
[----:B------:R0:W4:Y:S01]  /*16f0*/  @P0 LDG.E R7, desc[UR6][R2.64+0x4] ;  /* 0x0000040602070981 */ /* 0x000122000c1e1900 */
[----:B---3--:R-:W-:-:S05]  /*1700*/  @P1 IMAD.WIDE R4, R27, 0x4, R4 ;  /* 0x000000041b041825 */ /* 0x008fca00078e0204 */
[----:B------:R3:W5:Y:S01]  /*1710*/  @P1 LDG.E R147, desc[UR6][R4.64] ;  /* 0x0000000604931981 */ /* 0x000762000c1e1900 */
[----:B-1----:R-:W-:Y:S01]  /*1720*/  ISETP.NE.AND P1, PT, R6, 0x1, PT ;  /* 0x000000010600780c */ /* 0x002fe20003f25270 */
[----:B------:R-:W-:Y:S01]  /*1730*/  IMAD.SHL.U32 R177, R25, 0x80, RZ ;  /* 0x0000008019b17824 */ /* 0x000fe200078e00ff */
[----:B--2---:R-:W-:Y:S01]  /*1740*/  ISETP.GE.AND P2, PT, R13, 0x1, PT ;  /* 0x000000010d00780c */ /* 0x004fe20003f46270 */
[----:B------:R-:W-:Y:S02]  /*1750*/  IMAD.IADD R11, R28, 0x1, -R11 ;  /* 0x000000011c0b7824 */ /* 0x000fe400078e0a0b */
[----:B0-----:R-:W-:-:S08]  /*1760*/  VIADD R2, R177, 0x7f ;  /* 0x0000007fb1027836 */ /* 0x001fd00000000000 */
[----:B------:R-:W0:Y:S08]  /*1770*/  @P1 LDC R9, c[0x0][0x44c] ;  /* 0x00011300ff091b82 */ /* 0x000e300000000800 */
[----:B------:R-:W1:Y:S01]  /*1780*/  @P1 LDC R6, c[0x0][0x450] ;  /* 0x00011400ff061b82 */ /* 0x000e620000000800 */
[----:B0-----:R-:W-:-:S05]  /*1790*/  @P1 IMAD.HI.U32 R3, R2, R9, RZ ;  /* 0x0000000902031227 */ /* 0x001fca00078e00ff */
[----:B-1----:R-:W-:Y:S01]  /*17a0*/  @P1 SHF.R.U32.HI R2, RZ, R6, R3 ;  /* 0x00000006ff021219 */ /* 0x002fe20000011603 */
[----:B----4-:R-:W-:-:S04]  /*17b0*/  @P0 IMAD.IADD R24, R7, 0x1, -R0 ;  /* 0x0000000107180824 */ /* 0x010fc800078e0a00 */
[----:B------:R-:W-:-:S04]  /*17c0*/  IMAD.IADD R164, R11, 0x1, R24 ;  /* 0x000000010ba47824 */ /* 0x000fc800078e0218 */
[C---:B------:R-:W-:Y:S01]  /*17d0*/  VIADD R0, R164.reuse, 0x5f ;  /* 0x0000005fa4007836 */ /* 0x040fe20000000000 */
[----:B------:R-:W-:-:S03]  /*17e0*/  IADD3 R3, R164, 0x1, -R163 ;  /* 0x00000001a4037810 */ /* 0x000fc60007ffe8a3 */
[----:B------:R-:W-:-:S04]  /*17f0*/  IMAD.HI R0, R0, 0x2aaaaaab, RZ ;  /* 0x2aaaaaab00007827 */ /* 0x000fc800078e02ff */
[----:B------:R-:W-:Y:S01]  /*1800*/  IMAD.IADD R3, R3, 0x1, R2 ;  /* 0x0000000103037824 */ /* 0x000fe200078e0202 */
[----:B------:R-:W-:-:S04]  /*1810*/  SHF.R.U32.HI R153, RZ, 0x1f, R0 ;  /* 0x0000001fff997819 */ /* 0x000fc80000011600 */
[----:B------:R-:W-:Y:S01]  /*1820*/  LEA.HI.SX32 R153, R0, R153, 0x1c ;  /* 0x0000009900997211 */ /* 0x000fe200078fe2ff */
[----:B------:R-:W-:Y:S01]  /*1830*/  IMAD.IADD R0, R3, 0x1, R12 ;  /* 0x0000000103007824 */ /* 0x000fe200078e020c */
[----:B---3--:R-:W-:Y:S06]  /*1840*/  @!P2 BRA `(.L_x_1662) ;  /* 0x000000000048a947 */ /* 0x008fec0003800000 */
[C---:B------:R-:W-:Y:S01]  /*1850*/  ISETP.GT.AND P0, PT, R3.reuse, RZ, PT ;  /* 0x000000ff0300720c */ /* 0x040fe20003f04270 */
[----:B------:R-:W-:Y:S01]  /*1860*/  BSSY B0, `(.L_x_1663) ;  /* 0x000000e000007945 */ /* 0x000fe20003800000 */
[----:B------:R-:W-:-:S11]  /*1870*/  VIADD R2, R3, 0xffffffff ;  /* 0xffffffff03027836 */ /* 0x000fd60000000000 */
        /* <DEDUP_REMOVED lines=8> */
.L_x_1664:
[----:B------:R-:W-:-:S13]  /*1900*/  ISETP.NE.AND P0, PT, R13, 0x1, PT ;  /* 0x000000010d00780c */ /* 0x000fda0003f05270 */
[----:B------:R-:W0:Y:S02]  /*1910*/  @P0 LDC.64 R4, c[0x0][0x9e8] ;  /* 0x00027a00ff040b82 */ /* 0x000e240000000a00 */
[----:B0-----:R-:W-:-:S05]  /*1920*/  @P0 IMAD.HI.U32 R4, R2, R4, RZ ;  /* 0x0000000402040227 */ /* 0x001fca00078e00ff */
[----:B------:R-:W-:-:S07]  /*1930*/  @P0 SHF.R.U32.HI R2, RZ, R5, R4 ;  /* 0x00000005ff020219 */ /* 0x000fce0000011604 */
.L_x_1665:
[----:B------:R-:W-:Y:S05]  /*1940*/  BSYNC B0 ;  /* 0x0000000000007941 */ /* 0x000fea0003800000 */
.L_x_1663:
[----:B------:R-:W-:-:S05]  /*1950*/  IMAD R3, R2, R13, R13 ;  /* 0x0000000d02037224 */ /* 0x000fca00078e020d */
[----:B------:R-:W-:-:S07]  /*1960*/  VIMNMX R0, R0, R3, PT ;  /* 0x0000000300007248 */ /* 0x000fce0003fe0100 */
.L_x_1662:
[----:B------:R-:W0:Y:S01]  /*1970*/  @P1 LDC R2, c[0x0][0x44c] ;  /* 0x00011300ff021b82 */ /* 0x000e220000000800 */
[----:B------:R-:W-:Y:S01]  /*1980*/  IMAD.MOV.U32 R3, RZ, RZ, R177 ;  /* 0x000000ffff037224 */ /* 0x000fe200078e00b1 */
[----:B------:R-:W-:Y:S01]  /*1990*/  ULDC UR4, c[0x0][0x9dc] ;  /* 0x0002770000047ab9 */ /* 0x000fe20000000800 */
[----:B------:R-:W-:-:S05]  /*19a0*/  IMAD.IADD R152, R164, 0x1, -R163 ;  /* 0x00000001a4987824 */ /* 0x000fca00078e0aa3 */
[----:B------:R-:W1:Y:S01]  /*19b0*/  @P1 LDC R5, c[0x0][0x450] ;  /* 0x00011400ff051b82 */ /* 0x000e620000000800 */
[----:B0-----:R-:W-:-:S05]  /*19c0*/  @P1 IMAD.HI.U32 R2, R177, R2, RZ ;  /* 0x00000002b1021227 */ /* 0x001fca00078e00ff */
[----:B-1----:R-:W-:-:S05]  /*19d0*/  @P1 SHF.R.U32.HI R3, RZ, R5, R2 ;  /* 0x00000005ff031219 */ /* 0x002fca0000011602 */
[----:B------:R-:W-:-:S04]  /*19e0*/  IMAD.IADD R2, R152, 0x1, R3 ;  /* 0x0000000198027824 */ /* 0x000fc800078e0203 */
[----:B------:R-:W-:Y:S01]  /*19f0*/  VIADD R3, R2, -UR4 ;  /* 0x8000000402037c36 */ /* 0x000fe20008000000 */
[----:B------:R-:W-:Y:S06]  /*1a00*/  @!P2 BRA `(.L_x_1666) ;  /* 0x000000000044a947 */ /* 0x000fec0003800000 */
[----:B------:R-:W-:Y:S01]  /*1a10*/  ISETP.GT.AND P0, PT, R2, -0x1, PT ;  /* 0xffffffff0200780c */ /* 0x000fe20003f04270 */
[----:B------:R-:W-:-:S12]  /*1a20*/  BSSY B0, `(.L_x_1667) ;  /* 0x000000d000007945 */ /* 0x000fd80003800000 */
        /* <DEDUP_REMOVED lines=8> */
.L_x_1668:
[----:B------:R-:W-:-:S13]  /*1ab0*/  ISETP.NE.AND P0, PT, R13, 0x1, PT ;  /* 0x000000010d00780c */ /* 0x000fda0003f05270 */
[----:B------:R-:W0:Y:S02]  /*1ac0*/  @P0 LDC.64 R4, c[0x0][0x9e8] ;  /* 0x00027a00ff040b82 */ /* 0x000e240000000a00 */
[----:B0-----:R-:W-:-:S05]  /*1ad0*/  @P0 IMAD.HI.U32 R4, R2, R4, RZ ;  /* 0x0000000402040227 */ /* 0x001fca00078e00ff */
[----:B------:R-:W-:-:S07]  /*1ae0*/  @P0 SHF.R.U32.HI R2, RZ, R5, R4 ;  /* 0x00000005ff020219 */ /* 0x000fce0000011604 */
.L_x_1669:
[----:B------:R-:W-:Y:S05]  /*1af0*/  BSYNC B0 ;  /* 0x0000000000007941 */ /* 0x000fea0003800000 */
.L_x_1667:
[----:B------:R-:W-:-:S05]  /*1b00*/  IMAD R2, R2, R13, RZ ;  /* 0x0000000d02027224 */ /* 0x000fca00078e02ff */
[----:B------:R-:W-:-:S07]  /*1b10*/  VIMNMX R3, R3, R2, !PT ;  /* 0x0000000203037248 */ /* 0x000fce0007fe0100 */
.L_x_1666:
[----:B------:R-:W-:Y:S01]  /*1b20*/  VIADD R0, R0, 0x5f ;  /* 0x0000005f00007836 */ /* 0x000fe20000000000 */
[----:B------:R-:W-:Y:S01]  /*1b30*/  PLOP3.LUT P2, PT, PT, PT, PT, 0x80, 0x0 ;  /* 0x000000000000781c */ /* 0x000fe20003f4f070 */
[----:B------:R-:W-:-:S04]  /*1b40*/  IMAD.HI R2, R3, 0x2aaaaaab, RZ ;  /* 0x2aaaaaab03027827 */ /* 0x000fc800078e02ff */
[----:B------:R-:W-:Y:S01]  /*1b50*/  IMAD.HI R0, R0, 0x2aaaaaab, RZ ;  /* 0x2aaaaaab00007827 */ /* 0x000fe200078e02ff */
[----:B------:R-:W-:-:S04]  /*1b60*/  SHF.R.U32.HI R5, RZ, 0x1f, R2 ;  /* 0x0000001fff057819 */ /* 0x000fc80000011602 */
[----:B------:R-:W-:Y:S02]  /*1b70*/  SHF.R.U32.HI R3, RZ, 0x1f, R0 ;  /* 0x0000001fff037819 */ /* 0x000fe40000011600 */
[----:B------:R-:W-:Y:S02]  /*1b80*/  LEA.HI.SX32 R5, R2, R5, 0x1c ;  /* 0x0000000502057211 */ /* 0x000fe400078fe2ff */
[----:B------:R-:W-:Y:S02]  /*1b90*/  LEA.HI.SX32 R0, R0, R3, 0x1c ;  /* 0x0000000300007211 */ /* 0x000fe400078fe2ff */
[----:B------:R-:W-:Y:S02]  /*1ba0*/  VIMNMX R5, RZ, R5, !PT ;  /* 0x00000005ff057248 */ /* 0x000fe40007fe0100 */
[----:B------:R-:W-:-:S03]  /*1bb0*/  VIMNMX R0, R153, R0, PT ;  /* 0x0000000099007248 */ /* 0x000fc60003fe0100 */
[--C-:B------:R-:W-:Y:S02]  /*1bc0*/  IMAD R5, R5, 0x60, -R11.reuse ;  /* 0x0000006005057824 */ /* 0x100fe400078e0a0b */
[----:B------:R-:W-:-:S03]  /*1bd0*/  IMAD R3, R0, 0x60, -R11 ;  /* 0x0000006000037824 */ /* 0x000fc600078e0a0b */
[----:B------:R-:W-:Y:S02]  /*1be0*/  VIMNMX R5, RZ, R5, !PT ;  /* 0x00000005ff057248 */ /* 0x000fe40007fe0100 */
[----:B------:R-:W-:-:S03]  /*1bf0*/  VIMNMX R0, R3, R24, PT ;  /* 0x0000001803007248 */ /* 0x000fc60003fe0100 */
[----:B------:R-:W-:Y:S01]  /*1c00*/  IMAD.WIDE.U32 R2, R5, -0x55555555, RZ ;  /* 0xaaaaaaab05027825 */ /* 0x000fe200078e00ff */
[----:B------:R-:W-:-:S04]  /*1c10*/  ISETP.GT.AND P0, PT, R0, R5, PT ;  /* 0x000000050000720c */ /* 0x000fc80003f04270 */
[----:B------:R-:W-:-:S05]  /*1c20*/  SHF.R.U32.HI R123, RZ, 0x6, R3 ;  /* 0x00000006ff7b7819 */ /* 0x000fca0000011603 */
[----:B------:R-:W-:-:S04]  /*1c30*/  IMAD.MOV.U32 R2, RZ, RZ, R123 ;  /* 0x000000ffff027224 */ /* 0x000fc800078e007b */
[----:B------:R-:W-:-:S04]  /*1c40*/  @P0 VIADD R0, R0, 0x5f ;  /* 0x0000005f00000836 */ /* 0x000fc80000000000 */
[----:B------:R-:W-:-:S05]  /*1c50*/  @P0 IMAD.HI R0, R0, 0x2aaaaaab, RZ ;  /* 0x2aaaaaab00000827 */ /* 0x000fca00078e02ff */
[----:B------:R-:W-:-:S04]  /*1c60*/  @P0 SHF.R.U32.HI R3, RZ, 0x1f, R0 ;  /* 0x0000001fff030819 */ /* 0x000fc80000011600 */
[----:B------:R-:W-:-:S04]  /*1c70*/  @P0 LEA.HI.SX32 R2, R0, R3, 0x1c ;  /* 0x0000000300020211 */ /* 0x000fc800078fe2ff */
[----:B------:R-:W-:-:S13]  /*1c80*/  ISETP.GT.AND P0, PT, R2, R123, PT ;  /* 0x0000007b0200720c */ /* 0x000fda0003f04270 */
[----:B------:R-:W-:Y:S05]  /*1c90*/  @!P0 BRA `(.L_x_1670) ;  /* 0x00000090007c8947 */ /* 0x000fea0003800000 */
        /* <DEDUP_REMOVED lines=20> */
.L_x_1672:
[----:B------:R-:W-:Y:S05]  /*1de0*/  BSYNC B6 ;  /* 0x0000000000067941 */ /* 0x000fea0003800000 */
.L_x_1671:
        /* <DEDUP_REMOVED lines=20> */
.L_x_1674:
[----:B------:R-:W-:Y:S05]  /*1f30*/  BSYNC B6 ;  /* 0x0000000000067941 */ /* 0x000fea0003800000 */
.L_x_1673:
[----:B------:R-:W-:Y:S01]  /*1f40*/  ULDC.64 UR4, c[0x0][0x9f8] ;  /* 0x00027e0000047ab9 */ /* 0x000fe20000000a00 */
[----:B------:R-:W-:Y:S01]  /*1f50*/  ULDC.64 UR6, c[0x0][0x208] ;  /* 0x0000820000067ab9 */ /* 0x000fe20000000a00 */
[----:B------:R-:W-:Y:S01]  /*1f60*/  ISETP.NE.U32.AND P0, PT, RZ, UR4, PT ;  /* 0x00000004ff007c0c */ /* 0x000fe2000bf05070 */
[----:B------:R-:W2:Y:S01]  /*1f70*/  LDL.LU R20, [R1+0x4] ;  /* 0x0000040001147983 */ /* 0x000ea20000300800 */
[----:B------:R-:W0:Y:S02]  /*1f80*/  LDC.64 R90, c[0x0][0x300] ;  /* 0x0000c000ff5a7b82 */ /* 0x000e240000000a00 */
[----:B------:R-:W-:Y:S01]  /*1f90*/  ISETP.NE.AND.EX P0, PT, RZ, UR5, PT, P0 ;  /* 0x00000005ff007c0c */ /* 0x000fe2000bf05300 */
[----:B------:R-:W-:Y:S01]  /*1fa0*/  ULDC.64 UR4, c[0x0][0x330] ;  /* 0x0000cc0000047ab9 */ /* 0x000fe20000000a00 */
[----:B------:R-:W-:Y:S01]  /*1fb0*/  SHF.R.S32.HI R8, RZ, 0x1f, R26 ;  /* 0x0000001fff087819 */ /* 0x000fe2000001141a */
[C---:B------:R-:W-:Y:S01]  /*1fc0*/  VIADD R0, R18.reuse, 0x80 ;  /* 0x0000008012007836 */ /* 0x040fe20000000000 */
[----:B------:R-:W-:Y:S01]  /*1fd0*/  SHF.R.S32.HI R19, RZ, 0x1f, R18 ;  /* 0x0000001fff137819 */ /* 0x000fe20000011412 */
[----:B------:R-:W-:Y:S01]  /*1fe0*/  VIADD R3, R18, 0xa0 ;  /* 0x000000a012037836 */ /* 0x000fe20000000000 */
[----:B------:R-:W1:Y:S08]  /*1ff0*/  LDC.64 R102, c[0x0][0x3f8] ;  /* 0x0000fe00ff667b82 */ /* 0x000e700000000a00 */
[----:B------:R-:W3:Y:S01]  /*2000*/  @P0 LDC.64 R4, c[0x0][0x9f8] ;  /* 0x00027e00ff040b82 */ /* 0x000ee20000000a00 */
[----:B------:R-:W-:-:S02]  /*2010*/  IMAD.IADD R121, R121, 0x1, R28 ;  /* 0x0000000179797824 */ /* 0x000fc400078e021c */
[----:B------:R-:W-:Y:S01]  /*2020*/  VIADD R85, R18, 0x60 ;  /* 0x0000006012557836 */ /* 0x000fe20000000000 */
[----:B------:R-:W-:-:S04]  /*2030*/  SHF.R.S32.HI R149, RZ, 0x1f, R162 ;  /* 0x0000001fff957819 */ /* 0x000fc800000114a2 */
[----:B------:R-:W4:Y:S08]  /*2040*/  LDC R21, c[0x0][0x3f4] ;  /* 0x0000fd00ff157b82 */ /* 0x000f300000000800 */
[----:B------:R-:W4:Y:S01]  /*2050*/  LDC.64 R96, c[0x0][0x408] ;  /* 0x00010200ff607b82 */ /* 0x000f220000000a00 */
[----:B---3--:R-:W-:-:S05]  /*2060*/  @P0 IMAD.WIDE R4, R27, 0x4, R4 ;  /* 0x000000041b040825 */ /* 0x008fca00078e0204 */
[----:B------:R3:W2:Y:S01]  /*2070*/  @P0 LDG.E R27, desc[UR6][R4.64] ;  /* 0x00000006041b0981 */ /* 0x0006a2000c1e1900 */
[----:B------:R-:W-:Y:S01]  /*2080*/  ULDC UR6, c[0x0][0x2f4] ;  /* 0x0000bd0000067ab9 */ /* 0x000fe20000000800 */
[----:B------:R-:W-:Y:S01]  /*2090*/  IMAD R7, R8, UR4, RZ ;  /* 0x0000000408077c24 */ /* 0x000fe2000f8e02ff */
[----:B------:R-:W-:Y:S01]  /*20a0*/  ISETP.GE.AND P1, PT, R165, UR6, PT ;  /* 0x00000006a5007c0c */ /* 0x000fe2000bf26270 */
[----:B------:R-:W-:Y:S01]  /*20b0*/  IMAD.WIDE.U32 R88, R26, UR4, R18 ;  /* 0x000000041a587c25 */ /* 0x000fe2000f8e0012 */
[----:B------:R-:W-:Y:S01]  /*20c0*/  ISETP.GE.AND P0, PT, R18, UR6, PT ;  /* 0x0000000612007c0c */ /* 0x000fe2000bf06270 */
[----:B------:R-:W4:Y:S01]  /*20d0*/  S2R R154, SR_TID.X ;  /* 0x00000000009a7919 */ /* 0x000f220000002100 */
[----:B------:R-:W-:Y:S01]  /*20e0*/  ISETP.GE.AND P3, PT, R0, UR6, PT ;  /* 0x0000000600007c0c */ /* 0x000fe2000bf66270 */
[----:B------:R-:W-:Y:S01]  /*20f0*/  IMAD R7, R26, UR5, R7 ;  /* 0x000000051a077c24 */ /* 0x000fe2000f8e0207 */
[----:B------:R-:W-:Y:S01]  /*2100*/  ISETP.GE.AND P2, PT, R3, UR6, PT ;  /* 0x0000000603007c0c */ /* 0x000fe2000bf46270 */
[----:B------:R-:W-:Y:S01]  /*2110*/  ULDC.64 UR4, c[0x0][0xa08] ;  /* 0x0002820000047ab9 */ /* 0x000fe20000000a00 */
[----:B---3--:R-:W-:Y:S01]  /*2120*/  SEL R4, RZ, 0xffffffff, P1 ;  /* 0xffffffffff047807 */ /* 0x008fe20000800000 */
[----:B------:R-:W-:Y:S01]  /*2130*/  IMAD.IADD R89, R89, 0x1, R7 ;  /* 0x0000000159597824 */ /* 0x000fe200078e0207 */
[----:B------:R-:W-:Y:S01]  /*2140*/  SHF.R.S32.HI R0, RZ, 0x1f, R121 ;  /* 0x0000001fff007819 */ /* 0x000fe20000011479 */
[----:B-1----:R-:W-:Y:S01]  /*2150*/  IMAD.WIDE.U32 R100, R162, R102, R18 ;  /* 0x00000066a2647225 */ /* 0x002fe200078e0012 */
[----:B------:R-:W-:-:S02]  /*2160*/  SEL R3, RZ, 0x1, P0 ;  /* 0x00000001ff037807 */ /* 0x000fc40000000000 */
[----:B------:R-:W-:Y:S01]  /*2170*/  ISETP.GE.AND P0, PT, R166, UR6, PT ;  /* 0x00000006a6007c0c */ /* 0x000fe2000bf06270 */
[----:B------:R-:W-:Y:S01]  /*2180*/  IMAD.SHL.U32 R4, R4, 0x2, RZ ;  /* 0x0000000204047824 */ /* 0x000fe200078e00ff */
[----:B------:R-:W-:Y:S01]  /*2190*/  ISETP.GE.AND P1, PT, R85, UR6, PT ;  /* 0x0000000655007c0c */ /* 0x000fe2000bf26270 */
[-C--:B0-----:R-:W-:Y:S01]  /*21a0*/  IMAD R10, R0, R90.reuse, RZ ;  /* 0x0000005a000a7224 */ /* 0x081fe200078e02ff */
[----:B------:R-:W-:Y:S01]  /*21b0*/  SEL R6, RZ, 0x4, P0 ;  /* 0x00000004ff067807 */ /* 0x000fe20000000000 */
[----:B------:R-:W-:Y:S01]  /*21c0*/  ULDC.64 UR6, c[0x0][0x308] ;  /* 0x0000c20000067ab9 */ /* 0x000fe20000000a00 */
[----:B------:R-:W-:Y:S01]  /*21d0*/  LOP3.LUT R3, R4, 0x2, R3, 0xe2, !PT ;  /* 0x0000000204037812 */ /* 0x000fe200078ee203 */
[C---:B------:R-:W-:Y:S01]  /*21e0*/  IMAD.WIDE.U32 R4, R121.reuse, R90, RZ ;  /* 0x0000005a79047225 */ /* 0x040fe200078e00ff */
[----:B------:R-:W-:Y:S02]  /*21f0*/  SEL R7, RZ, 0x8, P1 ;  /* 0x00000008ff077807 */ /* 0x000fe40000800000 */
[----:B------:R-:W-:Y:S01]  /*2200*/  ISETP.NE.U32.AND P0, PT, RZ, UR4, PT ;  /* 0x00000004ff007c0c */ /* 0x000fe2000bf05070 */
[----:B------:R-:W-:Y:S01]  /*2210*/  IMAD R9, R121, R91, R10 ;  /* 0x0000005b79097224 */ /* 0x000fe200078e020a */
[----:B------:R-:W-:Y:S01]  /*2220*/  LOP3.LUT R3, R7, R3, R6, 0xfe, !PT ;  /* 0x0000000307037212 */ /* 0x000fe200078efe06 */
[----:B------:R-:W-:Y:S01]  /*2230*/  IMAD R7, R8, UR6, RZ ;  /* 0x0000000608077c24 */ /* 0x000fe2000f8e02ff */
[----:B------:R-:W-:Y:S01]  /*2240*/  SEL R6, RZ, 0x10, P3 ;  /* 0x00000010ff067807 */ /* 0x000fe20001800000 */
[----:B------:R-:W-:Y:S01]  /*2250*/  IMAD.IADD R5, R5, 0x1, R9 ;  /* 0x0000000105057824 */ /* 0x000fe200078e0209 */
[----:B------:R-:W-:Y:S01]  /*2260*/  ISETP.NE.AND.EX P0, PT, RZ, UR5, PT, P0 ;  /* 0x00000005ff007c0c */ /* 0x000fe2000bf05300 */
[C---:B------:R-:W-:Y:S01]  /*2270*/  IMAD R7, R26.reuse, UR7, R7 ;  /* 0x000000071a077c24 */ /* 0x040fe2000f8e0207 */
[----:B------:R-:W-:Y:S01]  /*2280*/  LOP3.LUT R11, R3, R6, RZ, 0xfc, !PT ;  /* 0x00000006030b7212 */ /* 0x000fe200078efcff */
[----:B------:R-:W-:Y:S01]  /*2290*/  IMAD.WIDE.U32 R4, R26, UR6, R4 ;  /* 0x000000061a047c25 */ /* 0x000fe2000f8e0004 */
[----:B------:R-:W-:Y:S01]  /*22a0*/  ULDC.64 UR4, c[0x0][0x310] ;  /* 0x0000c40000047ab9 */ /* 0x000fe20000000a00 */
[----:B------:R-:W-:-:S02]  /*22b0*/  SHF.R.S32.HI R161, RZ, 0x1f, R160 ;  /* 0x0000001fffa17819 */ /* 0x000fc400000114a0 */
[----:B------:R-:W-:Y:S01]  /*22c0*/  IMAD.IADD R5, R5, 0x1, R7 ;  /* 0x0000000105057824 */ /* 0x000fe200078e0207 */
[-C--:B----4-:R-:W-:Y:S01]  /*22d0*/  ISETP.GE.AND P1, PT, R165, R21.reuse, PT ;  /* 0x00000015a500720c */ /* 0x090fe20003f26270 */
[----:B------:R-:W-:Y:S01]  /*22e0*/  IMAD R7, R149, R96, RZ ;  /* 0x0000006095077224 */ /* 0x000fe200078e02ff */
[----:B------:R-:W-:Y:S01]  /*22f0*/  ISETP.GE.AND P4, PT, R166, R21, PT ;  /* 0x00000015a600720c */ /* 0x000fe20003f86270 */
[----:B------:R-:W-:Y:S01]  /*2300*/  IMAD.WIDE.U32 R98, R162, R102, R160 ;  /* 0x00000066a2627225 */ /* 0x000fe200078e00a0 */
[----:B------:R-:W-:Y:S02]  /*2310*/  LOP3.LUT P3, RZ, R199, 0x4, RZ, 0xc0, !PT ;  /* 0x00000004c7ff7812 */ /* 0x000fe4000786c0ff */
[----:B------:R-:W-:Y:S01]  /*2320*/  SHF.L.U64.HI R138, R90, 0x6, R91 ;  /* 0x000000065a8a7819 */ /* 0x000fe2000001025b */
[----:B------:R-:W-:Y:S01]  /*2330*/  IMAD R7, R162, R97, R7 ;  /* 0x00000061a2077224 */ /* 0x000fe200078e0207 */
[----:B------:R-:W-:Y:S01]  /*2340*/  SHF.L.U64.HI R105, R96, 0x6, R97 ;  /* 0x0000000660697819 */ /* 0x000fe20000010261 */
[----:B------:R-:W-:Y:S01]  /*2350*/  IMAD.WIDE.U32 R92, R162, R96, R160 ;  /* 0x00000060a25c7225 */ /* 0x000fe200078e00a0 */
[----:B------:R-:W-:-:S02]  /*2360*/  SHF.L.U64.HI R107, R102, 0x6, R103 ;  /* 0x00000006666b7819 */ /* 0x000fc40000010267 */
[----:B------:R-:W-:Y:S01]  /*2370*/  SHF.R.S32.HI R150, RZ, 0x1f, R188 ;  /* 0x0000001fff967819 */ /* 0x000fe200000114bc */
[----:B------:R-:W-:Y:S01]  /*2380*/  IMAD.WIDE.U32 R94, R162, R96, R18 ;  /* 0x00000060a25e7225 */ /* 0x000fe200078e0012 */
[----:B------:R-:W-:-:S03]  /*2390*/  LEA.HI R154, R154, 0x8, RZ, 0x19 ;  /* 0x000000089a9a7811 */ /* 0x000fc600078fc8ff */
[----:B------:R-:W-:Y:S02]  /*23a0*/  IMAD.IADD R93, R93, 0x1, R7 ;  /* 0x000000015d5d7824 */ /* 0x000fe400078e0207 */
[----:B------:R-:W-:Y:S01]  /*23b0*/  IMAD.IADD R95, R7, 0x1, R95 ;  /* 0x00000001075f7824 */ /* 0x000fe200078e025f */
[----:B------:R-:W-:Y:S01]  /*23c0*/  SEL R7, R21, RZ, P4 ;  /* 0x000000ff15077207 */ /* 0x000fe20002000000 */
[----:B------:R-:W-:Y:S02]  /*23d0*/  IMAD.MOV.U32 R128, RZ, RZ, 0x20 ;  /* 0x00000020ff807424 */ /* 0x000fe400078e00ff */
[----:B------:R-:W-:Y:S02]  /*23e0*/  IMAD R129, R91, 0x60, RZ ;  /* 0x000000605b817824 */ /* 0x000fe400078e02ff */
[----:B------:R-:W-:Y:S01]  /*23f0*/  IMAD.SHL.U32 R139, R90, 0x40, RZ ;  /* 0x000000405a8b7824 */ /* 0x000fe200078e00ff */
[----:B------:R-:W-:Y:S01]  /*2400*/  SEL R128, R128, 0xffffffe0, !P3 ;  /* 0xffffffe080807807 */ /* 0x000fe20005800000 */
[----:B------:R-:W-:-:S02]  /*2410*/  IMAD R133, R97, 0x60, RZ ;  /* 0x0000006061857824 */ /* 0x000fc400078e02ff */
[----:B------:R-:W-:Y:S02]  /*2420*/  IMAD.SHL.U32 R106, R96, 0x40, RZ ;  /* 0x00000040606a7824 */ /* 0x000fe400078e00ff */
[----:B-----5:R-:W-:-:S04]  /*2430*/  IMAD.WIDE.U32 R92, R147, R96, R92 ;  /* 0x00000060935c7225 */ /* 0x020fc800078e005c */
[----:B------:R-:W-:-:S04]  /*2440*/  IMAD.WIDE.U32 R94, R147, R96, R94 ;  /* 0x00000060935e7225 */ /* 0x000fc800078e005e */
[----:B------:R-:W-:Y:S02]  /*2450*/  IMAD.SHL.U32 R108, R102, 0x40, RZ ;  /* 0x00000040666c7824 */ /* 0x000fe400078e00ff */
[----:B------:R-:W-:Y:S01]  /*2460*/  IMAD.SHL.U32 R122, R21, 0x2, RZ ;  /* 0x00000002157a7824 */ /* 0x000fe200078e00ff */
[----:B--2---:R-:W-:-:S04]  /*2470*/  LOP3.LUT R20, R20, 0xfffffffe, RZ, 0xc0, !PT ;  /* 0xfffffffe14147812 */ /* 0x004fc800078ec0ff */
[----:B------:R-:W-:Y:S02]  /*2480*/  @P4 LOP3.LUT R20, R20, 0x1, RZ, 0xfc, !PT ;  /* 0x0000000114144812 */ /* 0x000fe400078efcff */
[----:B------:R-:W-:-:S03]  /*2490*/  IADD3 R120, P4, R162, R121, RZ ;  /* 0x00000079a2787210 */ /* 0x000fc60007f9e0ff */
[----:B------:R0:W-:Y:S02]  /*24a0*/  STL [R1+0x4], R20 ;  /* 0x0000041401007387 */ /* 0x0001e40000100800 */
[----:B------:R-:W-:Y:S01]  /*24b0*/  IMAD.X R121, R0, 0x1, R149, P4 ;  /* 0x0000000100797824 */ /* 0x000fe200020e0695 */
[----:B------:R-:W-:-:S04]  /*24c0*/  SEL R0, RZ, 0x20, P2 ;  /* 0x00000020ff007807 */ /* 0x000fc80001000000 */
[C---:B------:R-:W-:Y:S02]  /*24d0*/  LOP3.LUT R0, R11.reuse, R0, RZ, 0xfc, !PT ;  /* 0x000000000b007212 */ /* 0x040fe400078efcff */
[----:B------:R-:W-:Y:S02]  /*24e0*/  LOP3.LUT R11, R11, 0x1, RZ, 0xc0, !PT ;  /* 0x000000010b0b7812 */ /* 0x000fe400078ec0ff */
[----:B------:R-:W-:Y:S02]  /*24f0*/  LOP3.LUT R10, R0, 0x2, RZ, 0xc0, !PT ;  /* 0x00000002000a7812 */ /* 0x000fe400078ec0ff */
[----:B------:R-:W-:-:S04]  /*2500*/  SHF.R.S32.HI R3, RZ, 0x1f, R27 ;  /* 0x0000001fff037819 */ /* 0x000fc8000001141b */
[----:B------:R-:W-:Y:S02]  /*2510*/  SEL R6, R3, RZ, !P0 ;  /* 0x000000ff03067207 */ /* 0x000fe40004000000 */
[----:B------:R-:W-:-:S03]  /*2520*/  SEL R3, R27, RZ, !P0 ;  /* 0x000000ff1b037207 */ /* 0x000fc60004000000 */
[----:B------:R-:W-:Y:S02]  /*2530*/  IMAD R8, R6, UR4, RZ ;  /* 0x0000000406087c24 */ /* 0x000fe4000f8e02ff */
[----:B------:R-:W-:-:S04]  /*2540*/  IMAD.WIDE.U32 R86, R3, UR4, R4 ;  /* 0x0000000403567c25 */ /* 0x000fc8000f8e0004 */
[-C--:B------:R-:W-:Y:S02]  /*2550*/  IMAD R4, R149, R90.reuse, RZ ;  /* 0x0000005a95047224 */ /* 0x080fe400078e02ff */
[----:B------:R-:W-:Y:S01]  /*2560*/  IMAD R9, R3, UR5, R8 ;  /* 0x0000000503097c24 */ /* 0x000fe2000f8e0208 */
[----:B------:R-:W-:Y:S01]  /*2570*/  ULDC.64 UR4, c[0x0][0x338] ;  /* 0x0000ce0000047ab9 */ /* 0x000fe20000000a00 */
[C---:B------:R-:W-:Y:S02]  /*2580*/  IMAD R13, R162.reuse, R91, R4 ;  /* 0x0000005ba20d7224 */ /* 0x040fe400078e0204 */
[----:B------:R-:W-:-:S04]  /*2590*/  IMAD.WIDE.U32 R4, R162, R90, R18 ;  /* 0x0000005aa2047225 */ /* 0x000fc800078e0012 */
[----:B------:R-:W-:Y:S01]  /*25a0*/  IMAD R6, R6, UR4, RZ ;  /* 0x0000000406067c24 */ /* 0x000fe2000f8e02ff */
[----:B------:R-:W-:Y:S01]  /*25b0*/  IADD3 R27, P0, R86, R4, RZ ;  /* 0x00000004561b7210 */ /* 0x000fe20007f1e0ff */
[----:B------:R-:W-:Y:S01]  /*25c0*/  IMAD.IADD R84, R87, 0x1, R9 ;  /* 0x0000000157547824 */ /* 0x000fe200078e0209 */
[----:B------:R-:W-:Y:S01]  /*25d0*/  SEL R4, R21, RZ, P1 ;  /* 0x000000ff15047207 */ /* 0x000fe20000800000 */
[----:B------:R-:W-:-:S03]  /*25e0*/  IMAD.WIDE.U32 R88, R3, UR4, R88 ;  /* 0x0000000403587c25 */ /* 0x000fc6000f8e0058 */
[----:B------:R-:W-:Y:S01]  /*25f0*/  IADD3.X R26, R84, R5, R13, P0, !PT ;  /* 0x00000005541a7210 */ /* 0x000fe200007fe40d */
[----:B------:R-:W-:Y:S01]  /*2600*/  IMAD R29, R3, UR5, R6 ;  /* 0x00000005031d7c24 */ /* 0x000fe2000f8e0206 */
[----:B------:R-:W-:Y:S01]  /*2610*/  ISETP.GE.AND P0, PT, R18, R21, PT ;  /* 0x000000151200720c */ /* 0x000fe20003f06270 */
[----:B------:R-:W-:Y:S02]  /*2620*/  IMAD R3, R149, R102, RZ ;  /* 0x0000006695037224 */ /* 0x000fe400078e02ff */
[----:B------:R-:W-:Y:S02]  /*2630*/  IMAD.IADD R8, R166, 0x1, R7 ;  /* 0x00000001a6087824 */ /* 0x000fe400078e0207 */
[----:B------:R-:W-:Y:S01]  /*2640*/  IMAD R5, R162, R103, R3 ;  /* 0x00000067a2057224 */ /* 0x000fe200078e0203 */
[----:B------:R-:W-:Y:S01]  /*2650*/  SEL R3, R21, RZ, P0 ;  /* 0x000000ff15037207 */ /* 0x000fe20000000000 */
[----:B------:R-:W-:Y:S01]  /*2660*/  IMAD.WIDE.U32 R90, R90, 0x60, RZ ;  /* 0x000000605a5a7825 */ /* 0x000fe200078e00ff */
[----:B------:R-:W-:-:S03]  /*2670*/  SHF.R.S32.HI R13, RZ, 0x1f, R8 ;  /* 0x0000001fff0d7819 */ /* 0x000fc60000011408 */
[----:B------:R-:W-:Y:S01]  /*2680*/  IMAD.IADD R3, R18, 0x1, R3 ;  /* 0x0000000112037824 */ /* 0x000fe200078e0203 */
[-C--:B------:R-:W-:Y:S01]  /*2690*/  LEA.HI R12, R13, R8.reuse, RZ, 0x3 ;  /* 0x000000080d0c7211 */ /* 0x080fe200078f18ff */
[----:B------:R-:W-:Y:S01]  /*26a0*/  IMAD.IADD R99, R99, 0x1, R5 ;  /* 0x0000000163637824 */ /* 0x000fe200078e0205 */
[----:B------:R-:W-:Y:S01]  /*26b0*/  LEA.HI R8, R13, R8, RZ, 0x6 ;  /* 0x000000080d087211 */ /* 0x000fe200078f30ff */
[----:B------:R-:W-:Y:S01]  /*26c0*/  IMAD.IADD R101, R5, 0x1, R101 ;  /* 0x0000000105657824 */ /* 0x000fe200078e0265 */
[----:B------:R-:W-:Y:S01]  /*26d0*/  LOP3.LUT R13, R173, 0x38, R12, 0xf8, !PT ;  /* 0x00000038ad0d7812 */ /* 0x000fe200078ef80c */
[----:B------:R-:W-:Y:S01]  /*26e0*/  IMAD.IADD R5, R165, 0x1, R4 ;  /* 0x00000001a5057824 */ /* 0x000fe200078e0204 */
[----:B------:R-:W-:Y:S01]  /*26f0*/  SHF.R.S32.HI R4, RZ, 0x1f, R3 ;  /* 0x0000001fff047819 */ /* 0x000fe20000011403 */
[CC--:B------:R-:W-:Y:S01]  /*2700*/  IMAD.WIDE.U32 R98, R147.reuse, R102.reuse, R98 ;  /* 0x0000006693627225 */ /* 0x0c0fe200078e0062 */
[----:B------:R-:W-:Y:S02]  /*2710*/  SHF.R.S32.HI R112, RZ, 0x3, R12 ;  /* 0x00000003ff707819 */ /* 0x000fe4000001140c */
[----:B------:R-:W-:Y:S01]  /*2720*/  SHF.R.S32.HI R6, RZ, 0x1f, R5 ;  /* 0x0000001fff067819 */ /* 0x000fe20000011405 */
[----:B------:R-:W-:Y:S01]  /*2730*/  IMAD.WIDE.U32 R100, R147, R102, R100 ;  /* 0x0000006693647225 */ /* 0x000fe200078e0064 */
[----:B------:R-:W-:-:S02]  /*2740*/  LEA.HI R14, R4, R3, RZ, 0x3 ;  /* 0x00000003040e7211 */ /* 0x000fc400078f18ff */
[----:B------:R-:W-:Y:S01]  /*2750*/  LEA.HI R3, R4, R3, RZ, 0x6 ;  /* 0x0000000304037211 */ /* 0x000fe200078f30ff */
[----:B------:R-:W-:Y:S01]  /*2760*/  IMAD.IADD R129, R91, 0x1, R129 ;  /* 0x000000015b817824 */ /* 0x000fe200078e0281 */
[-C--:B------:R-:W-:Y:S02]  /*2770*/  LEA.HI R4, R6, R5.reuse, RZ, 0x6 ;  /* 0x0000000506047211 */ /* 0x080fe400078f30ff */
[----:B------:R-:W-:Y:S02]  /*2780*/  SHF.R.S32.HI R3, RZ, 0x6, R3 ;  /* 0x00000006ff037819 */ /* 0x000fe40000011403 */
[----:B------:R-:W-:Y:S02]  /*2790*/  SHF.R.S32.HI R7, RZ, 0x6, R4 ;  /* 0x00000006ff077819 */ /* 0x000fe40000011404 */
[----:B------:R-:W-:Y:S01]  /*27a0*/  LOP3.LUT R4, R174, 0x38, R14, 0xf8, !PT ;  /* 0x00000038ae047812 */ /* 0x000fe200078ef80e */
[C---:B------:R-:W-:Y:S01]  /*27b0*/  IMAD R146, R3.reuse, 0x1800, R176 ;  /* 0x0000180003927824 */ /* 0x040fe200078e02b0 */
[----:B------:R-:W-:Y:S01]  /*27c0*/  LEA.HI R5, R6, R5, RZ, 0x3 ;  /* 0x0000000506057211 */ /* 0x000fe200078f18ff */
[----:B------:R-:W-:Y:S01]  /*27d0*/  IMAD R144, R3, 0x1800, R178 ;  /* 0x0000180003907824 */ /* 0x000fe200078e02b2 */
[----:B------:R-:W-:Y:S01]  /*27e0*/  LOP3.LUT R3, R4, R175, RZ, 0x3c, !PT ;  /* 0x000000af04037212 */ /* 0x000fe200078e3cff */
[C---:B------:R-:W-:Y:S01]  /*27f0*/  IMAD R145, R7.reuse, 0x1800, R176 ;  /* 0x0000180007917824 */ /* 0x040fe200078e02b0 */
[----:B------:R-:W-:Y:S01]  /*2800*/  LOP3.LUT R4, R174, 0x38, R12, 0xf8, !PT ;  /* 0x00000038ae047812 */ /* 0x000fe200078ef80c */
[----:B------:R-:W-:Y:S01]  /*2810*/  IMAD R142, R7, 0x1800, R178 ;  /* 0x00001800078e7824 */ /* 0x000fe200078e02b2 */
[----:B------:R-:W-:Y:S01]  /*2820*/  LOP3.LUT R9, R173, 0x38, R14, 0xf8, !PT ;  /* 0x00000038ad097812 */ /* 0x000fe200078ef80e */
[----:B------:R-:W-:Y:S01]  /*2830*/  IMAD.IADD R146, R146, 0x1, R3 ;  /* 0x0000000192927824 */ /* 0x000fe200078e0203 */
[----:B------:R-:W-:-:S02]  /*2840*/  SHF.R.S32.HI R3, RZ, 0x6, R8 ;  /* 0x00000006ff037819 */ /* 0x000fc40000011408 */
[-C--:B------:R-:W-:Y:S02]  /*2850*/  LOP3.LUT R4, R4, R175.reuse, RZ, 0x3c, !PT ;  /* 0x000000af04047212 */ /* 0x080fe400078e3cff */
[----:B------:R-:W-:Y:S01]  /*2860*/  LOP3.LUT R6, R174, 0x38, R5, 0xf8, !PT ;  /* 0x00000038ae067812 */ /* 0x000fe200078ef805 */
[----:B------:R-:W-:Y:S01]  /*2870*/  IMAD R143, R3, 0x1800, R176 ;  /* 0x00001800038f7824 */ /* 0x000fe200078e02b0 */
[----:B------:R-:W-:Y:S01]  /*2880*/  LOP3.LUT R9, R9, R222, RZ, 0x3c, !PT ;  /* 0x000000de09097212 */ /* 0x000fe200078e3cff */
[----:B------:R-:W-:Y:S01]  /*2890*/  IMAD R141, R3, 0x1800, R178 ;  /* 0x00001800038d7824 */ /* 0x000fe200078e02b2 */
[----:B------:R-:W-:Y:S01]  /*28a0*/  SHF.R.S32.HI R3, RZ, 0x1f, R147 ;  /* 0x0000001fff037819 */ /* 0x000fe20000011493 */
[----:B------:R-:W-:Y:S01]  /*28b0*/  IMAD.IADD R143, R143, 0x1, R4 ;  /* 0x000000018f8f7824 */ /* 0x000fe200078e0204 */
[----:B------:R-:W-:Y:S01]  /*28c0*/  LOP3.LUT R6, R6, R175, RZ, 0x3c, !PT ;  /* 0x000000af06067212 */ /* 0x000fe200078e3cff */
[----:B------:R-:W-:Y:S01]  /*28d0*/  IMAD.IADD R144, R144, 0x1, R9 ;  /* 0x0000000190907824 */ /* 0x000fe200078e0209 */
[----:B------:R-:W-:Y:S01]  /*28e0*/  LOP3.LUT R9, R173, 0x38, R5, 0xf8, !PT ;  /* 0x00000038ad097812 */ /* 0x000fe200078ef805 */
[----:B------:R-:W-:Y:S01]  /*28f0*/  IMAD R4, R3, R96, RZ ;  /* 0x0000006003047224 */ /* 0x000fe200078e02ff */
[----:B------:R-:W-:Y:S01]  /*2900*/  SHF.R.S32.HI R116, RZ, 0x3, R14 ;  /* 0x00000003ff747819 */ /* 0x000fe2000001140e */
[----:B------:R-:W-:Y:S01]  /*2910*/  IMAD.IADD R145, R145, 0x1, R6 ;  /* 0x0000000191917824 */ /* 0x000fe200078e0206 */
[-C--:B------:R-:W-:Y:S01]  /*2920*/  LOP3.LUT R9, R9, R222.reuse, RZ, 0x3c, !PT ;  /* 0x000000de09097212 */ /* 0x080fe200078e3cff */
[----:B------:R-:W-:Y:S01]  /*2930*/  IMAD R7, R147, R97, R4 ;  /* 0x0000006193077224 */ /* 0x000fe200078e0204 */
[----:B------:R-:W-:Y:S01]  /*2940*/  LOP3.LUT R6, R13, R222, RZ, 0x3c, !PT ;  /* 0x000000de0d067212 */ /* 0x000fe200078e3cff */
[----:B------:R-:W-:Y:S01]  /*2950*/  IMAD R4, R3, R102, RZ ;  /* 0x0000006603047224 */ /* 0x000fe200078e02ff */
[----:B------:R-:W-:Y:S01]  /*2960*/  LOP3.LUT R14, R14, 0xfffffff8, RZ, 0xc0, !PT ;  /* 0xfffffff80e0e7812 */ /* 0x000fe200078ec0ff */
[----:B------:R-:W-:Y:S01]  /*2970*/  IMAD R3, R103, 0x60, RZ ;  /* 0x0000006067037824 */ /* 0x000fe200078e02ff */
[----:B------:R-:W-:Y:S01]  /*2980*/  LOP3.LUT R13, R5, 0xfffffff8, RZ, 0xc0, !PT ;  /* 0xfffffff8050d7812 */ /* 0x000fe200078ec0ff */
[----:B------:R-:W-:Y:S01]  /*2990*/  IMAD R15, R147, R103, R4 ;  /* 0x00000067930f7224 */ /* 0x000fe200078e0204 */
[----:B------:R-:W-:Y:S01]  /*29a0*/  LOP3.LUT R4, R174, 0x18, R18, 0xf8, !PT ;  /* 0x00000018ae047812 */ /* 0x000fe200078ef812 */
[----:B------:R-:W-:Y:S01]  /*29b0*/  IMAD.WIDE.U32 R96, R96, 0x60, RZ ;  /* 0x0000006060607825 */ /* 0x000fe200078e00ff */
[----:B------:R-:W-:-:S02]  /*29c0*/  LOP3.LUT R12, R12, 0xfffffff8, RZ, 0xc0, !PT ;  /* 0xfffffff80c0c7812 */ /* 0x000fc400078ec0ff */
[----:B------:R-:W-:Y:S01]  /*29d0*/  LOP3.LUT R25, R4, R175, RZ, 0x3c, !PT ;  /* 0x000000af04197212 */ /* 0x000fe200078e3cff */
[----:B------:R-:W-:Y:S01]  /*29e0*/  IMAD.WIDE.U32 R102, R102, 0x60, RZ ;  /* 0x0000006066667825 */ /* 0x000fe200078e00ff */
[----:B------:R-:W-:Y:S02]  /*29f0*/  SHF.R.S32.HI R113, RZ, 0x3, R5 ;  /* 0x00000003ff717819 */ /* 0x000fe40000011405 */
[----:B------:R-:W-:Y:S01]  /*2a00*/  SHF.R.S32.HI R111, RZ, 0x1f, R14 ;  /* 0x0000001fff6f7819 */ /* 0x000fe2000001140e */
[----:B------:R-:W-:Y:S01]  /*2a10*/  IMAD.IADD R25, R176, 0x1, R25 ;  /* 0x00000001b0197824 */ /* 0x000fe200078e0219 */
[----:B------:R-:W-:Y:S01]  /*2a20*/  SHF.R.S32.HI R110, RZ, 0x1f, R13 ;  /* 0x0000001fff6e7819 */ /* 0x000fe2000001140d */
[----:B------:R-:W-:Y:S01]  /*2a30*/  IMAD.IADD R142, R142, 0x1, R9 ;  /* 0x000000018e8e7824 */ /* 0x000fe200078e0209 */
[----:B------:R-:W-:Y:S01]  /*2a40*/  SHF.R.S32.HI R109, RZ, 0x1f, R12 ;  /* 0x0000001fff6d7819 */ /* 0x000fe2000001140c */
[----:B------:R-:W-:Y:S01]  /*2a50*/  IMAD.IADD R141, R141, 0x1, R6 ;  /* 0x000000018d8d7824 */ /* 0x000fe200078e0206 */
[C---:B------:R-:W-:Y:S01]  /*2a60*/  LOP3.LUT R9, R0.reuse, 0x4, RZ, 0xc0, !PT ;  /* 0x0000000400097812 */ /* 0x040fe200078ec0ff */
[----:B------:R-:W-:Y:S01]  /*2a70*/  IMAD.IADD R21, R93, 0x1, R7 ;  /* 0x000000015d157824 */ /* 0x000fe200078e0207 */
[C---:B------:R-:W-:Y:S01]  /*2a80*/  LOP3.LUT R8, R0.reuse, 0x8, RZ, 0xc0, !PT ;  /* 0x0000000800087812 */ /* 0x040fe200078ec0ff */
[----:B0-----:R-:W-:Y:S01]  /*2a90*/  IMAD.IADD R20, R7, 0x1, R95 ;  /* 0x0000000107147824 */ /* 0x001fe200078e025f */
[C---:B------:R-:W-:Y:S01]  /*2aa0*/  LOP3.LUT R7, R0.reuse, 0x10, RZ, 0xc0, !PT ;  /* 0x0000001000077812 */ /* 0x040fe200078ec0ff */
[----:B------:R-:W-:Y:S01]  /*2ab0*/  IMAD.IADD R104, R99, 0x1, R15 ;  /* 0x0000000163687824 */ /* 0x000fe200078e020f */
[----:B------:R-:W-:Y:S01]  /*2ac0*/  LOP3.LUT R6, R0, 0x20, RZ, 0xc0, !PT ;  /* 0x0000002000067812 */ /* 0x000fe200078ec0ff */
[----:B------:R-:W-:-:S02]  /*2ad0*/  IMAD.IADD R133, R97, 0x1, R133 ;  /* 0x0000000161857824 */ /* 0x000fc400078e0285 */
[----:B------:R-:W-:Y:S02]  /*2ae0*/  IMAD.IADD R132, R103, 0x1, R3 ;  /* 0x0000000167847824 */ /* 0x000fe400078e0203 */
[----:B------:R-:W-:Y:S02]  /*2af0*/  IMAD.IADD R140, R128, 0x1, R25 ;  /* 0x00000001808c7824 */ /* 0x000fe400078e0219 */
[----:B------:R-:W-:Y:S02]  /*2b00*/  IMAD.IADD R15, R15, 0x1, R101 ;  /* 0x000000010f0f7824 */ /* 0x000fe400078e0265 */
[----:B------:R-:W-:-:S07]  /*2b10*/  IMAD.IADD R5, R89, 0x1, R29 ;  /* 0x0000000159057824 */ /* 0x000fce00078e021d */
.L_x_1774:
        /* <DEDUP_REMOVED lines=11> */
[-C--:B------:R-:W-:Y:S01]  /*2bd0*/  IADD3 R0, P3, P4, R27, R126.reuse, R139 ;  /* 0x0000007e1b007210 */ /* 0x080fe20007c7e08b */
[----:B------:R-:W-:Y:S01]  /*2be0*/  IMAD R39, R39, 0x2, R118 ;  /* 0x0000000227277824 */ /* 0x000fe200078e0276 */
[----:B------:R-:W-:Y:S01]  /*2bf0*/  IADD3 R3, P5, R27, R126, RZ ;  /* 0x0000007e1b037210 */ /* 0x000fe20007fbe0ff */
[----:B------:R-:W-:-:S04]  /*2c00*/  IMAD.IADD R80, R127, 0x1, R29 ;  /* 0x000000017f507824 */ /* 0x000fc800078e021d */
[----:B------:R-:W-:Y:S01]  /*2c10*/  IMAD.X R4, R80, 0x1, R26, P5 ;  /* 0x0000000150047824 */ /* 0x000fe200028e061a */
[----:B------:R-:W-:Y:S02]  /*2c20*/  IADD3.X R2, R26, R80, R138, P3, P4 ;  /* 0x000000501a027210 */ /* 0x000fe40001fe848a */
[----:B------:R-:W-:Y:S02]  /*2c30*/  ISETP.GT.AND P3, PT, R31, R123, PT ;  /* 0x0000007b1f00720c */ /* 0x000fe40003f64270 */
[CC--:B0-----:R-:W-:Y:S02]  /*2c40*/  LEA R40, P2, R3.reuse, R114.reuse, 0x1 ;  /* 0x0000007203287211 */ /* 0x0c1fe400078408ff */
[----:B------:R-:W-:Y:S02]  /*2c50*/  LEA R36, P5, R0, R114, 0x1 ;  /* 0x0000007200247211 */ /* 0x000fe400078a08ff */
[----:B------:R-:W-:Y:S01]  /*2c60*/  LEA.HI.X R41, R3, R115, R4, 0x1, P2 ;  /* 0x0000007303297211 */ /* 0x000fe200010f0c04 */
[----:B------:R-:W-:Y:S01]  /*2c70*/  IMAD R3, R17, 0x4800, R140 ;  /* 0x0000480011037824 */ /* 0x000fe200078e028c */
[----:B-1----:R-:W-:-:S02]  /*2c80*/  ISETP.GE.AND P2, PT, R119, 0x1, PT ;  /* 0x000000017700780c */ /* 0x002fc40003f46270 */
[----:B------:R-:W-:Y:S01]  /*2c90*/  LEA.HI.X R37, R0, R115, R2, 0x1, P5 ;  /* 0x0000007300257211 */ /* 0x000fe200028f0c02 */
[----:B------:R-:W-:Y:S02]  /*2ca0*/  IMAD R38, R3, 0x2, R118 ;  /* 0x0000000203267824 */ /* 0x000fe400078e0276 */
[----:B------:R-:W-:Y:S01]  /*2cb0*/  IMAD.MOV.U32 R2, RZ, RZ, R31 ;  /* 0x000000ffff027224 */ /* 0x000fe200078e001f */
[----:B--2---:R-:W-:-:S04]  /*2cc0*/  LOP3.LUT R30, R30, 0xfffffffd, RZ, 0xc0, !PT ;  /* 0xfffffffd1e1e7812 */ /* 0x004fc800078ec0ff */
[----:B------:R-:W-:-:S05]  /*2cd0*/  @P3 LOP3.LUT R30, R30, 0x2, RZ, 0xfc, !PT ;  /* 0x000000021e1e3812 */ /* 0x000fca00078efcff */
[----:B------:R0:W-:Y:S01]  /*2ce0*/  STL [R1+0x4], R30 ;  /* 0x0000041e01007387 */ /* 0x0001e20000100800 */
[----:B------:R-:W-:Y:S05]  /*2cf0*/  @!P2 BRA `(.L_x_1676) ;  /* 0x0000007400eca947 */ /* 0x000fea0003800000 */
[----:B------:R-:W-:Y:S01]  /*2d00*/  ULDC.U8 UR4, c[0x0][0x410] ;  /* 0x0001040000047ab9 */ /* 0x000fe20000000000 */
[-C--:B------:R-:W-:Y:S01]  /*2d10*/  IMAD R3, R132, R31.reuse, RZ ;  /* 0x0000001f84037224 */ /* 0x080fe200078e02ff */
[----:B------:R-:W-:Y:S01]  /*2d20*/  ISETP.NE.AND P2, PT, RZ, UR4, PT ;  /* 0x00000004ff007c0c */ /* 0x000fe2000bf45270 */
[-C--:B------:R-:W-:Y:S02]  /*2d30*/  IMAD R29, R133, R31.reuse, RZ ;  /* 0x0000001f851d7224 */ /* 0x080fe400078e02ff */
        /* <DEDUP_REMOVED lines=38> */
[----:B------:R-:W-:Y:S01]  /*2fa0*/  CS2R R114, SRZ ;  /* 0x0000000000727805 */ /* 0x000fe2000001ff00 */
[----:B------:R-:W-:Y:S01]  /*2fb0*/  ULDC.64 UR8, c[0x0][0x208] ;  /* 0x0000820000087ab9 */ /* 0x000fe20000000a00 */
        /* <DEDUP_REMOVED lines=26> */
.L_x_1679:
[----:B------:R-:W-:Y:S05]  /*3160*/  BSYNC B1 ;  /* 0x0000000000017941 */ /* 0x000fea0003800000 */
.L_x_1678:
        /* <DEDUP_REMOVED lines=22> */
[----:B------:R-:W-:Y:S01]  /*32d0*/  IADD3 R76, P2, P5, R92, R76, R106 ;  /* 0x0000004c5c4c7210 */ /* 0x000fe20007d5e06a */
[----:B------:R-:W-:-:S03]  /*32e0*/  ULDC.64 UR8, c[0x0][0x208] ;  /* 0x0000820000087ab9 */ /* 0x000fc60000000a00 */
        /* <DEDUP_REMOVED lines=33> */
.L_x_1681:
[----:B------:R-:W-:Y:S05]  /*3500*/  BSYNC B1 ;  /* 0x0000000000017941 */ /* 0x000fea0003800000 */
.L_x_1680:
        /* <DEDUP_REMOVED lines=57> */
[----:B------:R-:W-:Y:S01]  /*38a0*/  ULOP3.LUT UR4, UR60, 0x1, URZ, 0xfc, !UPT ;  /* 0x000000013c047892 */ /* 0x000fe2000f8efc3f */
        /* <DEDUP_REMOVED lines=41> */
.L_x_1682:
[----:B------:R-:W-:Y:S01]  /*3b40*/  IMAD R3, R17, 0x8, R16 ;  /* 0x0000000811037824 */ /* 0x000fe200078e0210 */
[----:B------:R-:W-:Y:S01]  /*3b50*/  SHF.L.U32 R0, R167, 0x1f, RZ ;  /* 0x0000001fa7007819 */ /* 0x000fe200000006ff */
[----:B------:R-:W-:Y:S03]  /*3b60*/  BSSY B1, `(.L_x_1683) ;  /* 0x0000003000017945 */ /* 0x000fe60003800000 */
[----:B------:R-:W1:Y:S02]  /*3b70*/  SYNCS.PHASECHK.TRANS64.TRYWAIT P5, [R3+URZ+0x2a890], R0 ;  /* 0x02a89000030075a7 */ /* 0x000e6400080a017f */
[----:B-1----:R-:W-:Y:S05]  /*3b80*/  @!P5 BRA `(.L_x_1684) ;  /* 0x000002580004d947 */ /* 0x002fea0003800000 */
.L_x_2125:
[----:B------:R-:W-:Y:S05]  /*3b90*/  BSYNC B1 ;  /* 0x0000000000017941 */ /* 0x000fea0003800000 */
.L_x_1683:
        /* <DEDUP_REMOVED lines=9> */
[----:B------:R-:W-:Y:S01]  /*3c30*/  SHF.R.U64 R126, R126, 0x10, R127 ;  /* 0x000000107e7e7819 */ /* 0x000fe2000000127f */
[C---:B--2---:R-:W-:Y:S01]  /*3c40*/  IMAD.U32 R203, R29.reuse, 0x10000, RZ ;  /* 0x000100001dcb7824 */ /* 0x044fe200078e00ff */
        /* <DEDUP_REMOVED lines=10> */
[-C--:B------:R-:W-:Y:S01]  /*3cf0*/  FMUL.FTZ R210, R209, R126.reuse ;  /* 0x0000007ed1d27220 */ /* 0x080fe20000410000 */
[----:B------:R-:W-:Y:S01]  /*3d00*/  PRMT R29, R77, 0x5432, R208 ;  /* 0x000054324d1d7816 */ /* 0x000fe200000000d0 */
[-C--:B------:R-:W-:Y:S01]  /*3d10*/  FMUL.FTZ R209, R209, R159.reuse ;  /* 0x0000009fd1d17220 */ /* 0x080fe20000410000 */
[----:B------:R-:W-:Y:S01]  /*3d20*/  PRMT R127, R211, 0x5410, R127 ;  /* 0x00005410d37f7816 */ /* 0x000fe2000000007f */
[C---:B------:R-:W-:Y:S01]  /*3d30*/  FFMA.FTZ R159, R203.reuse, R159, -R210 ;  /* 0x0000009fcb9f7223 */ /* 0x040fe200000108d2 */
[C---:B------:R-:W-:Y:S01]  /*3d40*/  LOP3.LUT R208, R30.reuse, 0xffff0000, RZ, 0xc0, !PT ;  /* 0xffff00001ed07812 */ /* 0x040fe200078ec0ff */
[----:B------:R-:W-:Y:S01]  /*3d50*/  FFMA.FTZ R126, R203, R126, R209 ;  /* 0x0000007ecb7e7223 */ /* 0x000fe200000100d1 */
        /* <DEDUP_REMOVED lines=26> */
.L_x_1690:
[----:B------:R-:W-:Y:S05]  /*3f00*/  BSYNC B3 ;  /* 0x0000000000037941 */ /* 0x000fea0003800000 */
.L_x_1689:
[----:B------:R-:W-:Y:S02]  /*3f10*/  ULDC.64 UR4, c[0x0][0x208] ;  /* 0x0000820000047ab9 */ /* 0x000fe40000000a00 */
[----:B--2---:R2:W-:Y:S03]  /*3f20*/  STG.E.128 desc[UR4][R40.64], R28 ;  /* 0x0000001c28007986 */ /* 0x0045e6000c101d04 */
.L_x_1688:
[----:B------:R-:W-:Y:S05]  /*3f30*/  BSYNC B2 ;  /* 0x0000000000027941 */ /* 0x000fea0003800000 */
.L_x_1687:
        /* <DEDUP_REMOVED lines=52> */
.L_x_1694:
[----:B------:R-:W-:Y:S05]  /*4280*/  BSYNC B3 ;  /* 0x0000000000037941 */ /* 0x000fea0003800000 */
.L_x_1693:
[----:B------:R-:W-:Y:S02]  /*4290*/  ULDC.64 UR4, c[0x0][0x208] ;  /* 0x0000820000047ab9 */ /* 0x000fe40000000a00 */
[----:B--2---:R3:W-:Y:S03]  /*42a0*/  STG.E.128 desc[UR4][R40.64+0x40], R28 ;  /* 0x0000401c28007986 */ /* 0x0047e6000c101d04 */
.L_x_1692:
[----:B------:R-:W-:Y:S05]  /*42b0*/  BSYNC B2 ;  /* 0x0000000000027941 */ /* 0x000fea0003800000 */
.L_x_1691:
        /* <DEDUP_REMOVED lines=52> */
.L_x_1698:
[----:B------:R-:W-:Y:S05]  /*4600*/  BSYNC B3 ;  /* 0x0000000000037941 */ /* 0x000fea0003800000 */
.L_x_1697:
[----:B------:R-:W-:Y:S02]  /*4610*/  ULDC.64 UR4, c[0x0][0x208] ;  /* 0x0000820000047ab9 */ /* 0x000fe40000000a00 */
[----:B--2---:R4:W-:Y:S03]  /*4620*/  STG.E.128 desc[UR4][R40.64+0x80], R28 ;  /* 0x0000801c28007986 */ /* 0x0049e6000c101d04 */
.L_x_1696:
[----:B------:R-:W-:Y:S05]  /*4630*/  BSYNC B2 ;  /* 0x0000000000027941 */ /* 0x000fea0003800000 */
.L_x_1695:
        /* <DEDUP_REMOVED lines=52> */
.L_x_1702:
[----:B------:R-:W-:Y:S05]  /*4980*/  BSYNC B3 ;  /* 0x0000000000037941 */ /* 0x000fea0003800000 */
.L_x_1701:
[----:B------:R-:W-:Y:S02]  /*4990*/  ULDC.64 UR4, c[0x0][0x208] ;  /* 0x0000820000047ab9 */ /* 0x000fe40000000a00 */
[----:B--2---:R0:W-:Y:S03]  /*49a0*/  STG.E.128 desc[UR4][R40.64+0xc0], R28 ;  /* 0x0000c01c28007986 */ /* 0x0041e6000c101d04 */
.L_x_1700:
[----:B------:R-:W-:Y:S05]  /*49b0*/  BSYNC B2 ;  /* 0x0000000000027941 */ /* 0x000fea0003800000 */
.L_x_1699:
[----:B------:R-:W-:Y:S01]  /*49c0*/  ISETP.NE.AND P3, PT, R7, RZ, PT ;  /* 0x000000ff0700720c */ /* 0x000fe20003f65270 */
[----:B------:R-:W-:-:S12]  /*49d0*/  BSSY B2, `(.L_x_1703) ;  /* 0x0000037000027945 */ /* 0x000fd80003800000 */
[----:B------:R-:W-:Y:S05]  /*49e0*/  @!P3 BRA `(.L_x_1704) ;  /* 0x0000000000d4b947 */ /* 0x000fea0003800000 */
[----:B0-234-:R0:W2:Y:S01]  /*49f0*/  LDS.128 R28, [R39+0x6000] ;  /* 0x00600000271c7984 */ /* 0x01d0a20000000c00 */
[----:B------:R-:W-:Y:S01]  /*4a00*/  ISETP.GE.AND P3, PT, R168, R119, PT ;  /* 0x00000077a800720c */ /* 0x000fe20003f66270 */
[----:B------:R-:W-:-:S12]  /*4a10*/  BSSY B3, `(.L_x_1705) ;  /* 0x0000030000037945 */ /* 0x000fd80003800000 */
[----:B0-----:R-:W-:Y:S05]  /*4a20*/  @P3 BRA `(.L_x_1706) ;  /* 0x0000000000b83947 */ /* 0x001fea0003800000 */
[--C-:B------:R-:W-:Y:S02]  /*4a30*/  SHF.R.U64 R68, R68, 0x10, R69.reuse ;  /* 0x0000001044447819 */ /* 0x100fe40000001245 */
[----:B------:R-:W-:Y:S02]  /*4a40*/  SHF.R.U32.HI R69, RZ, 0x10, R69 ;  /* 0x00000010ff457819 */ /* 0x000fe40000011645 */
[--C-:B------:R-:W-:Y:S02]  /*4a50*/  SHF.R.U32.HI R71, RZ, 0x10, R67.reuse ;  /* 0x00000010ff477819 */ /* 0x100fe40000011643 */
[----:B------:R-:W-:Y:S01]  /*4a60*/  SHF.R.U64 R70, R66, 0x10, R67 ;  /* 0x0000001042467819 */ /* 0x000fe20000001243 */
[----:B--2---:R-:W-:Y:S01]  /*4a70*/  IMAD.U32 R66, R30, 0x10000, RZ ;  /* 0x000100001e427824 */ /* 0x004fe200078e00ff */
[----:B------:R-:W-:Y:S02]  /*4a80*/  PRMT R230, R230, 0x5410, R69 ;  /* 0x00005410e6e67816 */ /* 0x000fe40000000045 */
[----:B------:R-:W-:-:S02]  /*4a90*/  PRMT R232, R232, 0x5410, R71 ;  /* 0x00005410e8e87816 */ /* 0x000fc40000000047 */
[----:B------:R-:W-:Y:S01]  /*4aa0*/  PRMT R231, R231, 0x5410, R68 ;  /* 0x00005410e7e77816 */ /* 0x000fe20000000044 */
[----:B------:R-:W-:Y:S01]  /*4ab0*/  IMAD.U32 R68, R230, 0x10000, RZ ;  /* 0x00010000e6447824 */ /* 0x000fe200078e00ff */
[----:B------:R-:W-:Y:S01]  /*4ac0*/  LOP3.LUT R67, R30, 0xffff0000, RZ, 0xc0, !PT ;  /* 0xffff00001e437812 */ /* 0x000fe200078ec0ff */
[----:B------:R-:W-:Y:S01]  /*4ad0*/  IMAD.U32 R71, R232, 0x10000, RZ ;  /* 0x00010000e8477824 */ /* 0x000fe200078e00ff */
[----:B------:R-:W-:Y:S01]  /*4ae0*/  PRMT R233, R233, 0x5410, R70 ;  /* 0x00005410e9e97816 */ /* 0x000fe20000000046 */
[C---:B------:R-:W-:Y:S01]  /*4af0*/  IMAD.U32 R70, R29.reuse, 0x10000, RZ ;  /* 0x000100001d467824 */ /* 0x040fe200078e00ff */
[----:B------:R-:W-:Y:S01]  /*4b00*/  LOP3.LUT R69, R29, 0xffff0000, RZ, 0xc0, !PT ;  /* 0xffff00001d457812 */ /* 0x000fe200078ec0ff */
[----:B------:R-:W-:Y:S01]  /*4b10*/  FMUL.FTZ R81, R67, R68 ;  /* 0x0000004443517220 */ /* 0x000fe20000410000 */
[----:B------:R-:W-:Y:S01]  /*4b20*/  LOP3.LUT R73, R231, 0xffff0000, RZ, 0xc0, !PT ;  /* 0xffff0000e7497812 */ /* 0x000fe200078ec0ff */
[----:B------:R-:W-:Y:S01]  /*4b30*/  IMAD.U32 R29, R28, 0x10000, RZ ;  /* 0x000100001c1d7824 */ /* 0x000fe200078e00ff */
        /* <DEDUP_REMOVED lines=8> */
[----:B------:R-:W-:Y:S01]  /*4bc0*/  LOP3.LUT R28, R28, 0xffff0000, RZ, 0xc0, !PT ;  /* 0xffff00001c1c7812 */ /* 0x000fe200078ec0ff */
[----:B------:R-:W-:Y:S01]  /*4bd0*/  FFMA.FTZ R71, R66, R71, -R81 ;  /* 0x0000004742477223 */ /* 0x000fe20000010851 */
[----:B------:R-:W-:-:S02]  /*4be0*/  IMAD.U32 R233, R233, 0x10000, RZ ;  /* 0x00010000e9e97824 */ /* 0x000fc400078e00ff */
        /* <DEDUP_REMOVED lines=8> */
[C---:B------:R-:W-:Y:S01]  /*4c70*/  FFMA.FTZ R30, R29.reuse, R233, -R30 ;  /* 0x000000e91d1e7223 */ /* 0x040fe2000001081e */
        /* <DEDUP_REMOVED lines=9> */
.L_x_1706:
[----:B------:R-:W-:Y:S05]  /*4d10*/  BSYNC B3 ;  /* 0x0000000000037941 */ /* 0x000fea0003800000 */
.L_x_1705:
[----:B------:R-:W-:Y:S02]  /*4d20*/  ULDC.64 UR4, c[0x0][0x208] ;  /* 0x0000820000047ab9 */ /* 0x000fe40000000a00 */
[----:B--2---:R0:W-:Y:S03]  /*4d30*/  STG.E.128 desc[UR4][R40.64+0x100], R28 ;  /* 0x0001001c28007986 */ /* 0x0041e6000c101d04 */
.L_x_1704:
[----:B------:R-:W-:Y:S05]  /*4d40*/  BSYNC B2 ;  /* 0x0000000000027941 */ /* 0x000fea0003800000 */
.L_x_1703:
        /* <DEDUP_REMOVED lines=10> */
[----:B------:R-:W-:Y:S02]  /*4df0*/  SHF.R.U32.HI R69, RZ, 0x10, R63 ;  /* 0x00000010ff457819 */ /* 0x000fe4000001163f */
[----:B------:R-:W-:Y:S02]  /*4e00*/  PRMT R179, R179, 0x5410, R66 ;  /* 0x00005410b3b37816 */ /* 0x000fe40000000042 */
[----:B------:R-:W-:-:S02]  /*4e10*/  PRMT R200, R200, 0x5410, R67 ;  /* 0x00005410c8c87816 */ /* 0x000fc40000000043 */
[----:B------:R-:W-:Y:S01]  /*4e20*/  PRMT R212, R212, 0x5410, R65 ;  /* 0x00005410d4d47816 */ /* 0x000fe20000000041 */
[C---:B------:R-:W-:Y:S01]  /*4e30*/  IMAD.U32 R65, R29.reuse, 0x10000, RZ ;  /* 0x000100001d417824 */ /* 0x040fe200078e00ff */
[----:B------:R-:W-:Y:S02]  /*4e40*/  PRMT R198, R198, 0x5410, R69 ;  /* 0x00005410c6c67816 */ /* 0x000fe40000000045 */
[----:B------:R-:W-:Y:S01]  /*4e50*/  LOP3.LUT R63, R30, 0xffff0000, RZ, 0xc0, !PT ;  /* 0xffff00001e3f7812 */ /* 0x000fe200078ec0ff */
[----:B------:R-:W-:Y:S01]  /*4e60*/  IMAD.U32 R69, R212, 0x10000, RZ ;  /* 0x00010000d4457824 */ /* 0x000fe200078e00ff */
[----:B------:R-:W-:Y:S01]  /*4e70*/  LOP3.LUT R64, R29, 0xffff0000, RZ, 0xc0, !PT ;  /* 0xffff00001d407812 */ /* 0x000fe200078ec0ff */
[----:B------:R-:W-:Y:S01]  /*4e80*/  IMAD.U32 R67, R198, 0x10000, RZ ;  /* 0x00010000c6437824 */ /* 0x000fe200078e00ff */
[----:B------:R-:W-:Y:S01]  /*4e90*/  LOP3.LUT R68, R200, 0xffff0000, RZ, 0xc0, !PT ;  /* 0xffff0000c8447812 */ /* 0x000fe200078ec0ff */
[----:B------:R-:W-:Y:S01]  /*4ea0*/  FMUL.FTZ R73, R63, R69 ;  /* 0x000000453f497220 */ /* 0x000fe20000410000 */
[----:B------:R-:W-:Y:S01]  /*4eb0*/  LOP3.LUT R66, R179, 0xffff0000, RZ, 0xc0, !PT ;  /* 0xffff0000b3427812 */ /* 0x000fe200078ec0ff */
[----:B------:R-:W-:Y:S01]  /*4ec0*/  FMUL.FTZ R63, R63, R67 ;  /* 0x000000433f3f7220 */ /* 0x000fe20000410000 */
[----:B------:R-:W-:Y:S01]  /*4ed0*/  LOP3.LUT R30, R31, 0xffff0000, RZ, 0xc0, !PT ;  /* 0xffff00001f1e7812 */ /* 0x000fe200078ec0ff */
[----:B------:R-:W-:Y:S01]  /*4ee0*/  FMUL.FTZ R70, R64, R68 ;  /* 0x0000004440467220 */ /* 0x000fe20000410000 */
[----:B------:R-:W-:Y:S01]  /*4ef0*/  LOP3.LUT R212, R212, 0xffff0000, RZ, 0xc0, !PT ;  /* 0xffff0000d4d47812 */ /* 0x000fe200078ec0ff */
[----:B------:R-:W-:Y:S01]  /*4f00*/  FMUL.FTZ R71, R64, R66 ;  /* 0x0000004240477220 */ /* 0x000fe20000410000 */
[----:B------:R-:W-:Y:S01]  /*4f10*/  LOP3.LUT R198, R198, 0xffff0000, RZ, 0xc0, !PT ;  /* 0xffff0000c6c67812 */ /* 0x000fe200078ec0ff */
[----:B------:R-:W-:Y:S01]  /*4f20*/  IMAD.U32 R200, R200, 0x10000, RZ ;  /* 0x00010000c8c87824 */ /* 0x000fe200078e00ff */
[----:B------:R-:W-:Y:S01]  /*4f30*/  LOP3.LUT R64, R28, 0xffff0000, RZ, 0xc0, !PT ;  /* 0xffff00001c407812 */ /* 0x000fe200078ec0ff */
[----:B------:R-:W-:-:S02]  /*4f40*/  IMAD.U32 R179, R179, 0x10000, RZ ;  /* 0x00010000b3b37824 */ /* 0x000fc400078e00ff */
[C---:B------:R-:W-:Y:S01]  /*4f50*/  FFMA.FTZ R71, R65.reuse, R68, R71 ;  /* 0x0000004441477223 */ /* 0x040fe20000010047 */
[----:B------:R-:W-:Y:S02]  /*4f60*/  IMAD.U32 R29, R28, 0x10000, RZ ;  /* 0x000100001c1d7824 */ /* 0x000fe400078e00ff */
[----:B------:R-:W-:Y:S01]  /*4f70*/  FFMA.FTZ R28, R65, R66, -R70 ;  /* 0x00000042411c7223 */ /* 0x000fe20000010846 */
[C---:B------:R-:W-:Y:S01]  /*4f80*/  FFMA.FTZ R73, R62.reuse, R67, -R73 ;  /* 0x000000433e497223 */ /* 0x040fe20000010849 */
[----:B------:R-:W-:Y:S01]  /*4f90*/  FFMA.FTZ R62, R62, R69, R63 ;  /* 0x000000453e3e7223 */ /* 0x000fe2000001003f */
[C---:B------:R-:W-:Y:S01]  /*4fa0*/  FMUL.FTZ R66, R30.reuse, R212 ;  /* 0x000000d41e427220 */ /* 0x040fe20000410000 */
[----:B------:R-:W-:Y:S01]  /*4fb0*/  FMUL.FTZ R65, R30, R198 ;  /* 0x000000c61e417220 */ /* 0x000fe20000410000 */
[CC--:B------:R-:W-:Y:S01]  /*4fc0*/  FMUL.FTZ R30, R64.reuse, R200.reuse ;  /* 0x000000c8401e7220 */ /* 0x0c0fe20000410000 */
[----:B------:R-:W-:Y:S01]  /*4fd0*/  FMUL.FTZ R63, R64, R179 ;  /* 0x000000b3403f7220 */ /* 0x000fe20000410000 */
        /* <DEDUP_REMOVED lines=10> */
.L_x_1708:
[----:B------:R-:W-:Y:S05]  /*5080*/  BSYNC B2 ;  /* 0x0000000000027941 */ /* 0x000fea0003800000 */
.L_x_1707:
[----:B------:R-:W-:Y:S02]  /*5090*/  ULDC.64 UR4, c[0x0][0x208] ;  /* 0x0000820000047ab9 */ /* 0x000fe40000000a00 */
[----:B--2---:R0:W-:Y:S03]  /*50a0*/  STG.E.128 desc[UR4][R40.64+0x140], R28 ;  /* 0x0001401c28007986 */ /* 0x0041e6000c101d04 */
.L_x_1686:
[----:B------:R-:W-:Y:S05]  /*50b0*/  BSYNC B1 ;  /* 0x0000000000017941 */ /* 0x000fea0003800000 */
.L_x_1685:
        /* <DEDUP_REMOVED lines=8> */
[----:B------:R-:W-:Y:S02]  /*5140*/  SHF.R.U64 R62, R60, 0x10, R61 ;  /* 0x000000103c3e7819 */ /* 0x000fe4000000123d */
[--C-:B------:R-:W-:Y:S01]  /*5150*/  SHF.R.U64 R66, R58, 0x10, R59.reuse ;  /* 0x000000103a427819 */ /* 0x100fe2000000123b */
[----:B--2---:R-:W-:Y:S01]  /*5160*/  IMAD.U32 R58, R30, 0x10000, RZ ;  /* 0x000100001e3a7824 */ /* 0x004fe200078e00ff */
        /* <DEDUP_REMOVED lines=16> */
[C---:B------:R-:W-:Y:S01]  /*5270*/  FMUL.FTZ R64, R41.reuse, R62 ;  /* 0x0000003e29407220 */ /* 0x040fe20000410000 */
[C---:B------:R-:W-:Y:S02]  /*5280*/  IMAD.U32 R29, R28.reuse, 0x10000, RZ ;  /* 0x000100001c1d7824 */ /* 0x040fe400078e00ff */
[-C--:B------:R-:W-:Y:S01]  /*5290*/  FMUL.FTZ R41, R41, R60.reuse ;  /* 0x0000003c29297220 */ /* 0x080fe20000410000 */
[----:B------:R-:W-:Y:S01]  /*52a0*/  LOP3.LUT R229, R229, 0xffff0000, RZ, 0xc0, !PT ;  /* 0xffff0000e5e57812 */ /* 0x000fe200078ec0ff */
[----:B------:R-:W-:Y:S01]  /*52b0*/  IMAD.U32 R213, R213, 0x10000, RZ ;  /* 0x00010000d5d57824 */ /* 0x000fe200078e00ff */
[----:B------:R-:W-:Y:S01]  /*52c0*/  LOP3.LUT R217, R217, 0xffff0000, RZ, 0xc0, !PT ;  /* 0xffff0000d9d97812 */ /* 0x000fe200078ec0ff */
[C---:B------:R-:W-:Y:S01]  /*52d0*/  FFMA.FTZ R64, R31.reuse, R60, -R64 ;  /* 0x0000003c1f407223 */ /* 0x040fe20000010840 */
[----:B------:R-:W-:Y:S01]  /*52e0*/  LOP3.LUT R28, R28, 0xffff0000, RZ, 0xc0, !PT ;  /* 0xffff00001c1c7812 */ /* 0x000fe200078ec0ff */
[----:B------:R-:W-:Y:S01]  /*52f0*/  FFMA.FTZ R41, R31, R62, R41 ;  /* 0x0000003e1f297223 */ /* 0x000fe20000010029 */
[C---:B------:R-:W-:Y:S01]  /*5300*/  FMUL.FTZ R31, R40.reuse, R229 ;  /* 0x000000e5281f7220 */ /* 0x040fe20000410000 */
[----:B------:R-:W-:Y:S01]  /*5310*/  FMUL.FTZ R60, R40, R217 ;  /* 0x000000d9283c7220 */ /* 0x000fe20000410000 */
[C---:B------:R-:W-:Y:S01]  /*5320*/  FMUL.FTZ R65, R59.reuse, R63 ;  /* 0x0000003f3b417220 */ /* 0x040fe20000410000 */
[C---:B------:R-:W-:Y:S01]  /*5330*/  FMUL.FTZ R40, R28.reuse, R221 ;  /* 0x000000dd1c287220 */ /* 0x040fe20000410000 */
[----:B------:R-:W-:Y:S01]  /*5340*/  FMUL.FTZ R28, R28, R213 ;  /* 0x000000d51c1c7220 */ /* 0x000fe20000410000 */
[-C--:B------:R-:W-:Y:S01]  /*5350*/  FMUL.FTZ R59, R59, R61.reuse ;  /* 0x0000003d3b3b7220 */ /* 0x080fe20000410000 */
[C---:B------:R-:W-:Y:S01]  /*5360*/  FFMA.FTZ R65, R58.reuse, R61, -R65 ;  /* 0x0000003d3a417223 */ /* 0x040fe20000010841 */
[C---:B------:R-:W-:Y:S01]  /*5370*/  FFMA.FTZ R40, R29.reuse, R213, -R40 ;  /* 0x000000d51d287223 */ /* 0x040fe20000010828 */
[----:B------:R-:W-:Y:S01]  /*5380*/  FFMA.FTZ R29, R29, R221, R28 ;  /* 0x000000dd1d1d7223 */ /* 0x000fe2000001001c */
[----:B------:R-:W-:Y:S01]  /*5390*/  FFMA.FTZ R58, R58, R63, R59 ;  /* 0x0000003f3a3a7223 */ /* 0x000fe2000001003b */
[C---:B------:R-:W-:Y:S01]  /*53a0*/  FFMA.FTZ R31, R30.reuse, R217, -R31 ;  /* 0x000000d91e1f7223 */ /* 0x040fe2000001081f */
[----:B------:R-:W-:Y:S01]  /*53b0*/  FFMA.FTZ R60, R30, R229, R60 ;  /* 0x000000e51e3c7223 */ /* 0x000fe2000001003c */
[----:B------:R-:W-:-:S02]  /*53c0*/  F2FP.BF16.F32.PACK_AB R41, R41, R64 ;  /* 0x000000402929723e */ /* 0x000fc400000010ff */
[----:B------:R-:W-:Y:S02]  /*53d0*/  F2FP.BF16.F32.PACK_AB R28, R29, R40 ;  /* 0x000000281d1c723e */ /* 0x000fe400000010ff */
[----:B------:R-:W-:Y:S01]  /*53e0*/  F2FP.BF16.F32.PACK_AB R31, R60, R31 ;  /* 0x0000001f3c1f723e */ /* 0x000fe200000010ff */
[----:B------:R-:W-:Y:S01]  /*53f0*/  IMAD.MOV.U32 R29, RZ, RZ, R41 ;  /* 0x000000ffff1d7224 */ /* 0x000fe200078e0029 */
[----:B------:R-:W-:-:S07]  /*5400*/  F2FP.BF16.F32.PACK_AB R30, R58, R65 ;  /* 0x000000413a1e723e */ /* 0x000fce00000010ff */
.L_x_1713:
[----:B------:R-:W-:Y:S05]  /*5410*/  BSYNC B2 ;  /* 0x0000000000027941 */ /* 0x000fea0003800000 */
.L_x_1712:
[----:B------:R-:W-:Y:S02]  /*5420*/  ULDC.64 UR4, c[0x0][0x208] ;  /* 0x0000820000047ab9 */ /* 0x000fe40000000a00 */
[----:B--2---:R0:W-:Y:S03]  /*5430*/  STG.E.128 desc[UR4][R36.64], R28 ;  /* 0x0000001c24007986 */ /* 0x0041e6000c101d04 */
.L_x_1711:
[----:B------:R-:W-:Y:S05]  /*5440*/  BSYNC B1 ;  /* 0x0000000000017941 */ /* 0x000fea0003800000 */
.L_x_1710:
        /* <DEDUP_REMOVED lines=9> */
[----:B------:R-:W-:Y:S01]  /*54e0*/  SHF.R.U64 R58, R54, 0x10, R55 ;  /* 0x00000010363a7819 */ /* 0x000fe20000001237 */
[----:B------:R-:W-:Y:S01]  /*54f0*/  IMAD.U32 R54, R31, 0x10000, RZ ;  /* 0x000100001f367824 */ /* 0x000fe200078e00ff */
[----:B------:R-:W-:Y:S02]  /*5500*/  SHF.R.U32.HI R57, RZ, 0x10, R57 ;  /* 0x00000010ff397819 */ /* 0x000fe40000011639 */
[----:B------:R-:W-:Y:S02]  /*5510*/  SHF.R.U32.HI R59, RZ, 0x10, R55 ;  /* 0x00000010ff3b7819 */ /* 0x000fe40000011637 */
[----:B------:R-:W-:Y:S02]  /*5520*/  PRMT R219, R219, 0x5410, R56 ;  /* 0x00005410dbdb7816 */ /* 0x000fe40000000038 */
[----:B------:R-:W-:-:S02]  /*5530*/  PRMT R157, R157, 0x5410, R58 ;  /* 0x000054109d9d7816 */ /* 0x000fc4000000003a */
[----:B------:R-:W-:Y:S02]  /*5540*/  PRMT R220, R220, 0x5410, R57 ;  /* 0x00005410dcdc7816 */ /* 0x000fe40000000039 */
[----:B------:R-:W-:Y:S02]  /*5550*/  LOP3.LUT R55, R31, 0xffff0000, RZ, 0xc0, !PT ;  /* 0xffff00001f377812 */ /* 0x000fe400078ec0ff */
[----:B------:R-:W-:Y:S01]  /*5560*/  PRMT R158, R158, 0x5410, R59 ;  /* 0x000054109e9e7816 */ /* 0x000fe2000000003b */
[----:B------:R-:W-:Y:S01]  /*5570*/  IMAD.U32 R59, R220, 0x10000, RZ ;  /* 0x00010000dc3b7824 */ /* 0x000fe200078e00ff */
[----:B------:R-:W-:Y:S02]  /*5580*/  LOP3.LUT R31, R29, 0xffff0000, RZ, 0xc0, !PT ;  /* 0xffff00001d1f7812 */ /* 0x000fe400078ec0ff */
[----:B------:R-:W-:Y:S01]  /*5590*/  LOP3.LUT R58, R219, 0xffff0000, RZ, 0xc0, !PT ;  /* 0xffff0000db3a7812 */ /* 0x000fe200078ec0ff */
[----:B------:R-:W-:Y:S01]  /*55a0*/  IMAD.U32 R57, R158, 0x10000, RZ ;  /* 0x000100009e397824 */ /* 0x000fe200078e00ff */
[----:B------:R-:W-:Y:S01]  /*55b0*/  LOP3.LUT R56, R157, 0xffff0000, RZ, 0xc0, !PT ;  /* 0xffff00009d387812 */ /* 0x000fe200078ec0ff */
        /* <DEDUP_REMOVED lines=8> */
[----:B------:R-:W-:Y:S01]  /*5640*/  LOP3.LUT R220, R220, 0xffff0000, RZ, 0xc0, !PT ;  /* 0xffff0000dcdc7812 */ /* 0x000fe200078ec0ff */
[-C--:B------:R-:W-:Y:S01]  /*5650*/  FMUL.FTZ R41, R41, R57.reuse ;  /* 0x0000003929297220 */ /* 0x080fe20000410000 */
[----:B------:R-:W-:Y:S01]  /*5660*/  LOP3.LUT R158, R158, 0xffff0000, RZ, 0xc0, !PT ;  /* 0xffff00009e9e7812 */ /* 0x000fe200078ec0ff */
[----:B------:R-:W-:Y:S02]  /*5670*/  IMAD.U32 R157, R157, 0x10000, RZ ;  /* 0x000100009d9d7824 */ /* 0x000fe400078e00ff */
[C---:B------:R-:W-:Y:S01]  /*5680*/  FFMA.FTZ R61, R30.reuse, R56, -R61 ;  /* 0x000000381e3d7223 */ /* 0x040fe2000001083d */
[----:B------:R-:W-:Y:S01]  /*5690*/  FFMA.FTZ R58, R30, R58, R31 ;  /* 0x0000003a1e3a7223 */ /* 0x000fe2000001001f */
[----:B------:R-:W-:Y:S01]  /*56a0*/  FFMA.FTZ R63, R40, R57, -R63 ;  /* 0x00000039283f7223 */ /* 0x000fe2000001083f */
[----:B------:R-:W-:Y:S01]  /*56b0*/  FMUL.FTZ R30, R28, R219 ;  /* 0x000000db1c1e7220 */ /* 0x000fe20000410000 */
[----:B------:R-:W-:Y:S01]  /*56c0*/  FFMA.FTZ R40, R40, R59, R41 ;  /* 0x0000003b28287223 */ /* 0x000fe20000010029 */
[C---:B------:R-:W-:Y:S01]  /*56d0*/  FMUL.FTZ R31, R55.reuse, R220 ;  /* 0x000000dc371f7220 */ /* 0x040fe20000410000 */
[-C--:B------:R-:W-:Y:S01]  /*56e0*/  FMUL.FTZ R28, R28, R157.reuse ;  /* 0x0000009d1c1c7220 */ /* 0x080fe20000410000 */
        /* <DEDUP_REMOVED lines=10> */
[----:B------:R-:W-:-:S07]  /*5790*/  IMAD.MOV.U32 R30, RZ, RZ, R40 ;  /* 0x000000ffff1e7224 */ /* 0x000fce00078e0028 */
.L_x_1717:
[----:B------:R-:W-:Y:S05]  /*57a0*/  BSYNC B2 ;  /* 0x0000000000027941 */ /* 0x000fea0003800000 */
.L_x_1716:
[----:B------:R-:W-:Y:S02]  /*57b0*/  ULDC.64 UR4, c[0x0][0x208] ;  /* 0x0000820000047ab9 */ /* 0x000fe40000000a00 */
[----:B--2---:R0:W-:Y:S03]  /*57c0*/  STG.E.128 desc[UR4][R36.64+0x40], R28 ;  /* 0x0000401c24007986 */ /* 0x0041e6000c101d04 */
.L_x_1715:
[----:B------:R-:W-:Y:S05]  /*57d0*/  BSYNC B1 ;  /* 0x0000000000017941 */ /* 0x000fea0003800000 */
.L_x_1714:
        /* <DEDUP_REMOVED lines=53> */
.L_x_1721:
[----:B------:R-:W-:Y:S05]  /*5b30*/  BSYNC B2 ;  /* 0x0000000000027941 */ /* 0x000fea0003800000 */
.L_x_1720:
[----:B------:R-:W-:Y:S02]  /*5b40*/  ULDC.64 UR4, c[0x0][0x208] ;  /* 0x0000820000047ab9 */ /* 0x000fe40000000a00 */
[----:B--2---:R0:W-:Y:S03]  /*5b50*/  STG.E.128 desc[UR4][R36.64+0x80], R28 ;  /* 0x0000801c24007986 */ /* 0x0041e6000c101d04 */
.L_x_1719:
[----:B------:R-:W-:Y:S05]  /*5b60*/  BSYNC B1 ;  /* 0x0000000000017941 */ /* 0x000fea0003800000 */
.L_x_1718:
        /* <DEDUP_REMOVED lines=53> */
.L_x_1725:
[----:B------:R-:W-:Y:S05]  /*5ec0*/  BSYNC B2 ;  /* 0x0000000000027941 */ /* 0x000fea0003800000 */
.L_x_1724:
[----:B------:R-:W-:Y:S02]  /*5ed0*/  ULDC.64 UR4, c[0x0][0x208] ;  /* 0x0000820000047ab9 */ /* 0x000fe40000000a00 */
[----:B--2---:R0:W-:Y:S03]  /*5ee0*/  STG.E.128 desc[UR4][R36.64+0xc0], R28 ;  /* 0x0000c01c24007986 */ /* 0x0041e6000c101d04 */
.L_x_1723:
[----:B------:R-:W-:Y:S05]  /*5ef0*/  BSYNC B1 ;  /* 0x0000000000017941 */ /* 0x000fea0003800000 */
.L_x_1722:
        /* <DEDUP_REMOVED lines=53> */
.L_x_1729:
[----:B------:R-:W-:Y:S05]  /*6250*/  BSYNC B2 ;  /* 0x0000000000027941 */ /* 0x000fea0003800000 */
.L_x_1728:
[----:B------:R-:W-:Y:S02]  /*6260*/  ULDC.64 UR4, c[0x0][0x208] ;  /* 0x0000820000047ab9 */ /* 0x000fe40000000a00 */
[----:B--2---:R0:W-:Y:S03]  /*6270*/  STG.E.128 desc[UR4][R36.64+0x100], R28 ;  /* 0x0001001c24007986 */ /* 0x0041e6000c101d04 */
.L_x_1727:
[----:B------:R-:W-:Y:S05]  /*6280*/  BSYNC B1 ;  /* 0x0000000000017941 */ /* 0x000fea0003800000 */
.L_x_1726:
        /* <DEDUP_REMOVED lines=52> */
.L_x_1731:
[----:B------:R-:W-:Y:S05]  /*65d0*/  BSYNC B1 ;  /* 0x0000000000017941 */ /* 0x000fea0003800000 */
.L_x_1730:
[----:B------:R-:W-:Y:S02]  /*65e0*/  ULDC.64 UR4, c[0x0][0x208] ;  /* 0x0000820000047ab9 */ /* 0x000fe40000000a00 */
[----:B--2---:R0:W-:Y:S01]  /*65f0*/  STG.E.128 desc[UR4][R36.64+0x140], R28 ;  /* 0x0001401c24007986 */ /* 0x0041e2000c101d04 */
[----:B------:R-:W-:Y:S05]  /*6600*/  BRA `(.L_x_1709) ;  /* 0x00000040008c7947 */ /* 0x000fea0003800000 */
.L_x_1677:
        /* <DEDUP_REMOVED lines=24> */
[----:B------:R-:W-:Y:S01]  /*6790*/  CS2R R48, SRZ ;  /* 0x0000000000307805 */ /* 0x000fe2000001ff00 */
[----:B------:R-:W-:Y:S01]  /*67a0*/  ULDC.64 UR6, c[0x0][0x208] ;  /* 0x0000820000067ab9 */ /* 0x000fe20000000a00 */
        /* <DEDUP_REMOVED lines=22> */
.L_x_1733:
[----:B------:R-:W-:Y:S05]  /*6910*/  BSYNC B1 ;  /* 0x0000000000017941 */ /* 0x000fea0003800000 */
.L_x_1732:
        /* <DEDUP_REMOVED lines=24> */
[----:B------:R-:W-:Y:S01]  /*6aa0*/  CS2R R72, SRZ ;  /* 0x0000000000487805 */ /* 0x000fe2000001ff00 */
[----:B------:R-:W-:Y:S01]  /*6ab0*/  ULDC.64 UR8, c[0x0][0x208] ;  /* 0x0000820000087ab9 */ /* 0x000fe20000000a00 */
        /* <DEDUP_REMOVED lines=22> */
.L_x_1735:
[----:B------:R-:W-:Y:S05]  /*6c20*/  BSYNC B1 ;  /* 0x0000000000017941 */ /* 0x000fea0003800000 */
.L_x_1734:
[----:B------:R-:W-:Y:S01]  /*6c30*/  IMAD.MOV.U32 R0, RZ, RZ, R28 ;  /* 0x000000ffff007224 */ /* 0x000fe200078e001c */
[----:B------:R-:W-:Y:S01]  /*6c40*/  PRMT R221, R221, 0x5410, R81 ;  /* 0x00005410dddd7816 */ /* 0x000fe20000000051 */
[----:B------:R-:W-:Y:S01]  /*6c50*/  IMAD.MOV.U32 R3, RZ, RZ, R29 ;  /* 0x000000ffff037224 */ /* 0x000fe200078e001d */
[----:B------:R-:W-:Y:S01]  /*6c60*/  ULOP3.LUT UR4, UR60, 0x1, URZ, 0xfc, !UPT ;  /* 0x000000013c047892 */ /* 0x000fe2000f8efc3f */
        /* <DEDUP_REMOVED lines=80> */
[----:B------:R-:W-:-:S02]  /*7170*/  IMAD.MOV.U32 R3, RZ, RZ, R72 ;  /* 0x000000ffff037224 */ /* 0x000fc400078e0048 */
[----:B------:R-:W-:Y:S01]  /*7180*/  IMAD.MOV.U32 R0, RZ, RZ, R73 ;  /* 0x000000ffff007224 */ /* 0x000fe200078e0049 */
[----:B------:R-:W-:-:S04]  /*7190*/  PRMT R216, R77, 0x5410, R76 ;  /* 0x000054104dd87816 */ /* 0x000fc8000000004c */
[----:B------:R-:W-:Y:S01]  /*71a0*/  PRMT R217, R3, 0x5410, R0 ;  /* 0x0000541003d97816 */ /* 0x000fe20000000000 */
[----:B------:R-:W-:Y:S06]  /*71b0*/  @!P2 BRA `(.L_x_1736) ;  /* 0x000000000004a947 */ /* 0x000fec0003800000 */
[----:B------:R-:W-:Y:S01]  /*71c0*/  BPT.TRAP 0x1 ;  /* 0x000000040000795c */ /* 0x000fe20000300000 */
.L_x_1736:
[----:B------:R-:W-:Y:S01]  /*71d0*/  IMAD R3, R17, 0x8, R16 ;  /* 0x0000000811037824 */ /* 0x000fe200078e0210 */
[----:B------:R-:W-:Y:S01]  /*71e0*/  SHF.L.U32 R0, R167, 0x1f, RZ ;  /* 0x0000001fa7007819 */ /* 0x000fe200000006ff */
[----:B------:R-:W0:Y:S01]  /*71f0*/  LDC R148, c[0x0][0x2f4] ;  /* 0x0000bd00ff947b82 */ /* 0x000e220000000800 */
[----:B------:R-:W-:Y:S02]  /*7200*/  BSSY B1, `(.L_x_1737) ;  /* 0x0000004000017945 */ /* 0x000fe40003800000 */
[----:B------:R-:W1:Y:S05]  /*7210*/  SYNCS.PHASECHK.TRANS64.TRYWAIT P5, [R3+URZ+0x2a890], R0 ;  /* 0x02a89000030075a7 */ /* 0x000e6a00080a017f */
[----:B------:R-:W2:Y:S01]  /*7220*/  LDC.64 R124, c[0x0][0x300] ;  /* 0x0000c000ff7c7b82 */ /* 0x000ea20000000a00 */
[----:B-1----:R-:W-:Y:S05]  /*7230*/  @!P5 BRA `(.L_x_1738) ;  /* 0x00000220006cd947 */ /* 0x002fea0003800000 */
.L_x_2126:
[----:B------:R-:W-:Y:S05]  /*7240*/  BSYNC B1 ;  /* 0x0000000000017941 */ /* 0x000fea0003800000 */
.L_x_1737:
[----:B------:R-:W-:Y:S01]  /*7250*/  BSSY B1, `(.L_x_1739) ;  /* 0x0000195000017945 */ /* 0x000fe20003800000 */
[----:B0-----:R-:W-:Y:S02]  /*7260*/  IMAD.IADD R151, R148, 0x1, -R122 ;  /* 0x0000000194977824 */ /* 0x001fe400078e0a7a */
[----:B------:R-:W-:Y:S01]  /*7270*/  IMAD.MOV.U32 R127, RZ, RZ, R80 ;  /* 0x000000ffff7f7224 */ /* 0x000fe200078e0050 */
[----:B------:R-:W-:Y:S06]  /*7280*/  @P4 BRA `(.L_x_1740) ;  /* 0x0000001800444947 */ /* 0x000fec0003800000 */
        /* <DEDUP_REMOVED lines=8> */
[----:B------:R-:W-:Y:S03]  /*7310*/  BSSY B3, `(.L_x_1743) ;  /* 0x000007d000037945 */ /* 0x000fe60003800000 */
[----:B------:R-:W-:-:S04]  /*7320*/  SHF.R.S32.HI R77, RZ, 0x1f, R76 ;  /* 0x0000001fff4d7819 */ /* 0x000fc8000001144c */
[----:B------:R-:W-:-:S04]  /*7330*/  LEA.HI R77, R77, R76, RZ, 0x4 ;  /* 0x0000004c4d4d7211 */ /* 0x000fc800078f20ff */
[----:B------:R-:W-:-:S05]  /*7340*/  LEA.HI.SX32 R78, R77, R116, 0x1c ;  /* 0x000000744d4e7211 */ /* 0x000fca00078fe2ff */
[----:B------:R-:W-:-:S05]  /*7350*/  IMAD.SHL.U32 R77, R78, 0x8, RZ ;  /* 0x000000084e4d7824 */ /* 0x000fca00078e00ff */
[----:B------:R-:W-:-:S13]  /*7360*/  ISETP.GE.AND P4, PT, R77, R148, PT ;  /* 0x000000944d00720c */ /* 0x000fda0003f86270 */
[--C-:B------:R-:W-:Y:S02]  /*7370*/  @!P4 SHF.R.S32.HI R76, RZ, 0x1f, R77.reuse ;  /* 0x0000001fff4cc819 */ /* 0x100fe4000001144d */
[-CC-:B------:R-:W-:Y:S02]  /*7380*/  @!P4 IADD3 R79, P5, P6, R86, R130.reuse, R77.reuse ;  /* 0x00000082564fc210 */ /* 0x180fe40007ebe04d */
[----:B------:R-:W-:Y:S02]  /*7390*/  LOP3.LUT R77, R174, 0x38, R77, 0xf8, !PT ;  /* 0x00000038ae4d7812 */ /* 0x000fe400078ef84d */
[----:B------:R-:W-:Y:S02]  /*73a0*/  @!P4 IADD3.X R76, R84, R179, R76, P5, P6 ;  /* 0x000000b3544cc210 */ /* 0x000fe40002fec44c */
[----:B------:R-:W-:Y:S02]  /*73b0*/  IADD3 R80, P5, P6, R86, R130, R14 ;  /* 0x0000008256507210 */ /* 0x000fe40007ebe00e */
[----:B------:R-:W-:-:S02]  /*73c0*/  LOP3.LUT R77, R77, R175, RZ, 0x3c, !PT ;  /* 0x000000af4d4d7212 */ /* 0x000fc400078e3cff */
[----:B------:R-:W-:Y:S02]  /*73d0*/  IADD3.X R81, R84, R179, R111, P5, P6 ;  /* 0x000000b354517210 */ /* 0x000fe40002fec46f */
[----:B------:R-:W-:-:S04]  /*73e0*/  LEA R134, P5, R80, R114, 0x1 ;  /* 0x0000007250867211 */ /* 0x000fc800078a08ff */
[----:B------:R-:W-:Y:S02]  /*73f0*/  LEA.HI.X R135, R80, R115, R81, 0x1, P5 ;  /* 0x0000007350877211 */ /* 0x000fe400028f0c51 */
[----:B------:R-:W-:-:S04]  /*7400*/  @!P4 LEA R136, P5, R79, R114, 0x1 ;  /* 0x000000724f88c211 */ /* 0x000fc800078a08ff */
[----:B------:R-:W-:Y:S02]  /*7410*/  @!P4 LEA.HI.X R137, R79, R115, R76, 0x1, P5 ;  /* 0x000000734f89c211 */ /* 0x000fe400028f0c4c */
[----:B------:R-:W-:Y:S02]  /*7420*/  SHF.R.S32.HI R76, RZ, 0x1f, R78 ;  /* 0x0000001fff4c7819 */ /* 0x000fe4000001144e */
[----:B------:R-:W-:Y:S02]  /*7430*/  ISETP.GE.AND P5, PT, R18, R119, PT ;  /* 0x000000771200720c */ /* 0x000fe40003fa6270 */
[----:B------:R-:W-:-:S04]  /*7440*/  LEA.HI R76, R76, R78, RZ, 0x3 ;  /* 0x0000004e4c4c7211 */ /* 0x000fc800078f18ff */
[----:B------:R-:W-:-:S05]  /*7450*/  SHF.R.S32.HI R76, RZ, 0x3, R76 ;  /* 0x00000003ff4c7819 */ /* 0x000fca000001144c */
        /* <DEDUP_REMOVED lines=9> */
[--C-:B------:R-:W-:Y:S01]  /*74f0*/  SHF.R.U64 R208, R36, 0x10, R37.reuse ;  /* 0x0000001024d07819 */ /* 0x100fe20000001225 */
[----:B0-----:R-:W-:Y:S01]  /*7500*/  IMAD.U32 R210, R81, 0x10000, RZ ;  /* 0x0001000051d27824 */ /* 0x001fe200078e00ff */
[----:B------:R-:W-:Y:S02]  /*7510*/  SHF.R.U32.HI R37, RZ, 0x10, R37 ;  /* 0x00000010ff257819 */ /* 0x000fe40000011625 */
[--C-:B------:R-:W-:Y:S02]  /*7520*/  SHF.R.U64 R36, R38, 0x10, R39.reuse ;  /* 0x0000001026247819 */ /* 0x100fe40000001227 */
[----:B------:R-:W-:Y:S02]  /*7530*/  SHF.R.U32.HI R203, RZ, 0x10, R39 ;  /* 0x00000010ffcb7819 */ /* 0x000fe40000011627 */
[----:B------:R-:W-:Y:S02]  /*7540*/  SHF.R.U32.HI R39, RZ, 0x10, R49 ;  /* 0x00000010ff277819 */ /* 0x000fe40000011631 */
[----:B------:R-:W-:-:S02]  /*7550*/  PRMT R38, R200, 0x5410, R37 ;  /* 0x00005410c8267816 */ /* 0x000fc40000000025 */
[----:B------:R-:W-:Y:S01]  /*7560*/  PRMT R37, R209, 0x5410, R39 ;  /* 0x00005410d1257816 */ /* 0x000fe20000000027 */
[----:B--2---:R-:W-:Y:S01]  /*7570*/  IMAD.U32 R39, R77, 0x10000, RZ ;  /* 0x000100004d277824 */ /* 0x004fe200078e00ff */
[----:B------:R-:W-:Y:S01]  /*7580*/  SHF.R.U64 R49, R48, 0x10, R49 ;  /* 0x0000001030317819 */ /* 0x000fe20000001231 */
[C---:B------:R-:W-:Y:S01]  /*7590*/  IMAD.U32 R200, R38.reuse, 0x10000, RZ ;  /* 0x0001000026c87824 */ /* 0x040fe200078e00ff */
[----:B------:R-:W-:Y:S01]  /*75a0*/  LOP3.LUT R38, R38, 0xffff0000, RZ, 0xc0, !PT ;  /* 0xffff000026267812 */ /* 0x000fe200078ec0ff */
[----:B------:R-:W-:Y:S01]  /*75b0*/  IMAD.U32 R209, R37, 0x10000, RZ ;  /* 0x0001000025d17824 */ /* 0x000fe200078e00ff */
[----:B------:R-:W-:Y:S02]  /*75c0*/  SHF.R.U32.HI R48, RZ, 0x10, R51 ;  /* 0x00000010ff307819 */ /* 0x000fe40000011633 */
[----:B------:R-:W-:Y:S01]  /*75d0*/  PRMT R49, R233, 0x5410, R49 ;  /* 0x00005410e9317816 */ /* 0x000fe20000000031 */
[C---:B------:R-:W-:Y:S01]  /*75e0*/  FMUL.FTZ R211, R210.reuse, R209 ;  /* 0x000000d1d2d37220 */ /* 0x040fe20000410000 */
[----:B------:R-:W-:Y:S01]  /*75f0*/  FMUL.FTZ R210, R210, R200 ;  /* 0x000000c8d2d27220 */ /* 0x000fe20000410000 */
[----:B------:R-:W-:-:S02]  /*7600*/  PRMT R48, R237, 0x5432, R48 ;  /* 0x00005432ed307816 */ /* 0x000fc40000000030 */
[C---:B------:R-:W-:Y:S01]  /*7610*/  FFMA.FTZ R200, R39.reuse, R200, -R211 ;  /* 0x000000c827c87223 */ /* 0x040fe200000108d3 */
[----:B------:R-:W-:Y:S01]  /*7620*/  FFMA.FTZ R39, R39, R209, R210 ;  /* 0x000000d127277223 */ /* 0x000fe200000100d2 */
[----:B------:R-:W-:Y:S02]  /*7630*/  LOP3.LUT R209, R37, 0xffff0000, RZ, 0xc0, !PT ;  /* 0xffff000025d17812 */ /* 0x000fe400078ec0ff */
[----:B------:R-:W-:Y:S02]  /*7640*/  LOP3.LUT R210, R81, 0xffff0000, RZ, 0xc0, !PT ;  /* 0xffff000051d27812 */ /* 0x000fe400078ec0ff */
[----:B------:R-:W-:Y:S02]  /*7650*/  LOP3.LUT R37, R77, 0xffff0000, RZ, 0xc0, !PT ;  /* 0xffff00004d257812 */ /* 0x000fe400078ec0ff */
[----:B------:R-:W-:Y:S01]  /*7660*/  PRMT R208, R234, 0x5432, R208 ;  /* 0x00005432ead07816 */ /* 0x000fe200000000d0 */
[CC--:B------:R-:W-:Y:S01]  /*7670*/  FMUL.FTZ R81, R210.reuse, R209.reuse ;  /* 0x000000d1d2517220 */ /* 0x0c0fe20000410000 */
[-C--:B------:R-:W-:Y:S01]  /*7680*/  FMUL.FTZ R77, R210, R38.reuse ;  /* 0x00000026d24d7220 */ /* 0x080fe20000410000 */
[----:B------:R-:W-:Y:S01]  /*7690*/  IMAD.U32 R210, R83, 0x10000, RZ ;  /* 0x0001000053d27824 */ /* 0x000fe200078e00ff */
[----:B------:R-:W-:Y:S01]  /*76a0*/  SHF.R.U64 R50, R50, 0x10, R51 ;  /* 0x0000001032327819 */ /* 0x000fe20000001233 */
[C---:B------:R-:W-:Y:S01]  /*76b0*/  FFMA.FTZ R38, R37.reuse, R38, -R81 ;  /* 0x0000002625267223 */ /* 0x040fe20000010851 */
[----:B------:R-:W-:Y:S01]  /*76c0*/  FFMA.FTZ R37, R37, R209, R77 ;  /* 0x000000d125257223 */ /* 0x000fe2000001004d */
[----:B------:R-:W-:Y:S01]  /*76d0*/  PRMT R77, R231, 0x5410, R203 ;  /* 0x00005410e74d7816 */ /* 0x000fe200000000cb */
[----:B------:R-:W-:Y:S01]  /*76e0*/  IMAD.U32 R209, R48, 0x10000, RZ ;  /* 0x0001000030d17824 */ /* 0x000fe200078e00ff */
[----:B------:R-:W-:Y:S01]  /*76f0*/  LOP3.LUT R51, R49, 0xffff0000, RZ, 0xc0, !PT ;  /* 0xffff000031337812 */ /* 0x000fe200078ec0ff */
[----:B------:R-:W-:Y:S01]  /*7700*/  IMAD.U32 R81, R79, 0x10000, RZ ;  /* 0x000100004f517824 */ /* 0x000fe200078e00ff */
[----:B------:R-:W-:Y:S01]  /*7710*/  PRMT R50, R236, 0x5432, R50 ;  /* 0x00005432ec327816 */ /* 0x000fe20000000032 */
[----:B------:R-:W-:-:S02]  /*7720*/  IMAD.U32 R203, R77, 0x10000, RZ ;  /* 0x000100004dcb7824 */ /* 0x000fc400078e00ff */
[C---:B------:R-:W-:Y:S01]  /*7730*/  FMUL.FTZ R211, R210.reuse, R209 ;  /* 0x000000d1d2d37220 */ /* 0x040fe20000410000 */
[----:B------:R-:W-:Y:S01]  /*7740*/  LOP3.LUT R77, R77, 0xffff0000, RZ, 0xc0, !PT ;  /* 0xffff00004d4d7812 */ /* 0x000fe200078ec0ff */
[-C--:B------:R-:W-:Y:S02]  /*7750*/  FMUL.FTZ R210, R210, R203.reuse ;  /* 0x000000cbd2d27220 */ /* 0x080fe40000410000 */
[----:B------:R-:W-:Y:S01]  /*7760*/  FFMA.FTZ R203, R81, R203, -R211 ;  /* 0x000000cb51cb7223 */ /* 0x000fe200000108d3 */
[----:B------:R-:W-:Y:S01]  /*7770*/  PRMT R36, R233, 0x5432, R36 ;  /* 0x00005432e9247816 */ /* 0x000fe20000000024 */
[----:B------:R-:W-:Y:S01]  /*7780*/  FFMA.FTZ R81, R81, R209, R210 ;  /* 0x000000d151517223 */ /* 0x000fe200000100d2 */
[----:B------:R-:W-:Y:S02]  /*7790*/  LOP3.LUT R209, R48, 0xffff0000, RZ, 0xc0, !PT ;  /* 0xffff000030d17812 */ /* 0x000fe400078ec0ff */
[----:B------:R-:W-:Y:S02]  /*77a0*/  LOP3.LUT R210, R83, 0xffff0000, RZ, 0xc0, !PT ;  /* 0xffff000053d27812 */ /* 0x000fe400078ec0ff */
[----:B------:R-:W-:-:S02]  /*77b0*/  LOP3.LUT R48, R79, 0xffff0000, RZ, 0xc0, !PT ;  /* 0xffff00004f307812 */ /* 0x000fc400078ec0ff */
[----:B------:R-:W-:Y:S01]  /*77c0*/  F2FP.BF16.F32.PACK_AB R38, R38, R200 ;  /* 0x000000c82626723e */ /* 0x000fe200000010ff */
[C---:B------:R-:W-:Y:S01]  /*77d0*/  FMUL.FTZ R83, R210.reuse, R209 ;  /* 0x000000d1d2537220 */ /* 0x040fe20000410000 */
[----:B------:R-:W-:Y:S01]  /*77e0*/  FMUL.FTZ R79, R210, R77 ;  /* 0x0000004dd24f7220 */ /* 0x000fe20000410000 */
[----:B------:R-:W-:Y:S01]  /*77f0*/  IMAD.U32 R210, R208, 0x10000, RZ ;  /* 0x00010000d0d27824 */ /* 0x000fe200078e00ff */
[----:B------:R-:W-:Y:S01]  /*7800*/  F2FP.BF16.F32.PACK_AB R37, R37, R39 ;  /* 0x000000272525723e */ /* 0x000fe200000010ff */
[C---:B------:R-:W-:Y:S01]  /*7810*/  FFMA.FTZ R77, R48.reuse, R77, -R83 ;  /* 0x0000004d304d7223 */ /* 0x040fe20000010853 */
[----:B------:R-:W-:Y:S01]  /*7820*/  FFMA.FTZ R48, R48, R209, R79 ;  /* 0x000000d130307223 */ /* 0x000fe2000001004f */
[C---:B------:R-:W-:Y:S01]  /*7830*/  IMAD.U32 R209, R80.reuse, 0x10000, RZ ;  /* 0x0001000050d17824 */ /* 0x040fe200078e00ff */
[----:B------:R-:W-:Y:S01]  /*7840*/  LOP3.LUT R80, R80, 0xffff0000, RZ, 0xc0, !PT ;  /* 0xffff000050507812 */ /* 0x000fe200078ec0ff */
[----:B------:R-:W-:Y:S01]  /*7850*/  IMAD.U32 R83, R49, 0x10000, RZ ;  /* 0x0001000031537824 */ /* 0x000fe200078e00ff */
[----:B------:R-:W-:Y:S01]  /*7860*/  LOP3.LUT R49, R208, 0xffff0000, RZ, 0xc0, !PT ;  /* 0xffff0000d0317812 */ /* 0x000fe200078ec0ff */
[C---:B------:R-:W-:Y:S01]  /*7870*/  IMAD.U32 R79, R76.reuse, 0x10000, RZ ;  /* 0x000100004c4f7824 */ /* 0x040fe200078e00ff */
[----:B------:R-:W-:Y:S01]  /*7880*/  LOP3.LUT R76, R76, 0xffff0000, RZ, 0xc0, !PT ;  /* 0xffff00004c4c7812 */ /* 0x000fe200078ec0ff */
[CC--:B------:R-:W-:Y:S01]  /*7890*/  FMUL.FTZ R211, R209.reuse, R83.reuse ;  /* 0x00000053d1d37220 */ /* 0x0c0fe20000410000 */
[-C--:B------:R-:W-:Y:S01]  /*78a0*/  FMUL.FTZ R209, R209, R210.reuse ;  /* 0x000000d2d1d17220 */ /* 0x080fe20000410000 */
[C---:B------:R-:W-:Y:S01]  /*78b0*/  IMAD.U32 R208, R82.reuse, 0x10000, RZ ;  /* 0x0001000052d07824 */ /* 0x040fe200078e00ff */
[----:B------:R-:W-:Y:S01]  /*78c0*/  LOP3.LUT R82, R82, 0xffff0000, RZ, 0xc0, !PT ;  /* 0xffff000052527812 */ /* 0x000fe200078ec0ff */
[C---:B------:R-:W-:Y:S01]  /*78d0*/  FFMA.FTZ R211, R79.reuse, R210, -R211 ;  /* 0x000000d24fd37223 */ /* 0x040fe200000108d3 */
[----:B------:R-:W-:Y:S01]  /*78e0*/  FFMA.FTZ R209, R79, R83, R209 ;  /* 0x000000534fd17223 */ /* 0x000fe200000100d1 */
[C---:B------:R-:W-:Y:S01]  /*78f0*/  FMUL.FTZ R79, R80.reuse, R51 ;  /* 0x00000033504f7220 */ /* 0x040fe20000410000 */
[----:B------:R-:W-:Y:S01]  /*7900*/  FMUL.FTZ R80, R80, R49 ;  /* 0x0000003150507220 */ /* 0x000fe20000410000 */
[----:B------:R-:W-:Y:S01]  /*7910*/  F2FP.BF16.F32.PACK_AB R203, R77, R203 ;  /* 0x000000cb4dcb723e */ /* 0x000fe200000010ff */
[----:B------:R-:W-:-:S02]  /*7920*/  IMAD.MOV.U32 R77, RZ, RZ, R38 ;  /* 0x000000ffff4d7224 */ /* 0x000fc400078e0026 */
[C---:B------:R-:W-:Y:S01]  /*7930*/  FFMA.FTZ R49, R76.reuse, R49, -R79 ;  /* 0x000000314c317223 */ /* 0x040fe2000001084f */
[----:B------:R-:W-:Y:S01]  /*7940*/  FFMA.FTZ R51, R76, R51, R80 ;  /* 0x000000334c337223 */ /* 0x000fe20000010050 */
[C---:B------:R-:W-:Y:S01]  /*7950*/  IMAD.U32 R79, R50.reuse, 0x10000, RZ ;  /* 0x00010000324f7824 */ /* 0x040fe200078e00ff */
[----:B------:R-:W-:Y:S01]  /*7960*/  LOP3.LUT R50, R50, 0xffff0000, RZ, 0xc0, !PT ;  /* 0xffff000032327812 */ /* 0x000fe200078ec0ff */
[C---:B------:R-:W-:Y:S01]  /*7970*/  IMAD.U32 R80, R36.reuse, 0x10000, RZ ;  /* 0x0001000024507824 */ /* 0x040fe200078e00ff */
[----:B------:R-:W-:Y:S01]  /*7980*/  LOP3.LUT R36, R36, 0xffff0000, RZ, 0xc0, !PT ;  /* 0xffff000024247812 */ /* 0x000fe200078ec0ff */
[----:B------:R-:W-:Y:S01]  /*7990*/  FMUL.FTZ R83, R208, R79 ;  /* 0x0000004fd0537220 */ /* 0x000fe20000410000 */
[----:B------:R-:W-:Y:S02]  /*79a0*/  IMAD.U32 R76, R78, 0x10000, RZ ;  /* 0x000100004e4c7824 */ /* 0x000fe400078e00ff */
[-C--:B------:R-:W-:Y:S01]  /*79b0*/  FMUL.FTZ R208, R208, R80.reuse ;  /* 0x00000050d0d07220 */ /* 0x080fe20000410000 */
[----:B------:R-:W-:Y:S01]  /*79c0*/  LOP3.LUT R78, R78, 0xffff0000, RZ, 0xc0, !PT ;  /* 0xffff00004e4e7812 */ /* 0x000fe200078ec0ff */
[----:B------:R-:W-:-:S02]  /*79d0*/  FFMA.FTZ R83, R76, R80, -R83 ;  /* 0x000000504c537223 */ /* 0x000fc40000010853 */
[----:B------:R-:W-:Y:S01]  /*79e0*/  FFMA.FTZ R208, R76, R79, R208 ;  /* 0x0000004f4cd07223 */ /* 0x000fe200000100d0 */
[C---:B------:R-:W-:Y:S01]  /*79f0*/  FMUL.FTZ R76, R82.reuse, R50 ;  /* 0x00000032524c7220 */ /* 0x040fe20000410000 */
[-C--:B------:R-:W-:Y:S01]  /*7a00*/  FMUL.FTZ R82, R82, R36.reuse ;  /* 0x0000002452527220 */ /* 0x080fe20000410000 */
        /* <DEDUP_REMOVED lines=10> */
[----:B------:R-:W-:Y:S02]  /*7ab0*/  IMAD.MOV.U32 R80, RZ, RZ, R51 ;  /* 0x000000ffff507224 */ /* 0x000fe400078e0033 */
[----:B------:R-:W-:Y:S02]  /*7ac0*/  IMAD.MOV.U32 R78, RZ, RZ, R83 ;  /* 0x000000ffff4e7224 */ /* 0x000fe400078e0053 */
[----:B------:R-:W-:-:S07]  /*7ad0*/  IMAD.MOV.U32 R83, RZ, RZ, R48 ;  /* 0x000000ffff537224 */ /* 0x000fce00078e0030 */
.L_x_1744:
[----:B------:R-:W-:Y:S05]  /*7ae0*/  BSYNC B3 ;  /* 0x0000000000037941 */ /* 0x000fea0003800000 */
.L_x_1743:
[----:B------:R-:W-:Y:S02]  /*7af0*/  ULDC.64 UR4, c[0x0][0x208] ;  /* 0x0000820000047ab9 */ /* 0x000fe40000000a00 */
[----:B--2---:R2:W-:Y:S04]  /*7b00*/  STG.E.128 desc[UR4][R134.64], R76 ;  /* 0x0000004c86007986 */ /* 0x0045e8000c101d04 */
[----:B0-----:R2:W-:Y:S02]  /*7b10*/  @!P4 STG.E.128 desc[UR4][R136.64], R80 ;  /* 0x000000508800c986 */ /* 0x0015e4000c101d04 */
.L_x_1742:
[----:B------:R-:W-:Y:S05]  /*7b20*/  BSYNC B2 ;  /* 0x0000000000027941 */ /* 0x000fea0003800000 */
.L_x_1741:
[----:B------:R-:W-:Y:S01]  /*7b30*/  ISETP.NE.AND P4, PT, R10, RZ, PT ;  /* 0x000000ff0a00720c */ /* 0x000fe20003f85270 */
[----:B------:R-:W-:-:S12]  /*7b40*/  BSSY B2, `(.L_x_1745) ;  /* 0x0000082000027945 */ /* 0x000fd80003800000 */
[----:B------:R-:W-:Y:S05]  /*7b50*/  @!P4 BRA `(.L_x_1746) ;  /* 0x000000080000c947 */ /* 0x000fea0003800000 */
[----:B------:R-:W-:Y:S01]  /*7b60*/  SEL R36, R122, R151, !P1 ;  /* 0x000000977a247207 */ /* 0x000fe20004800000 */
        /* <DEDUP_REMOVED lines=12> */
[----:B--2---:R-:W-:Y:S02]  /*7c30*/  LEA R76, P5, R48, R114, 0x1 ;  /* 0x00000072304c7211 */ /* 0x004fe400078a08ff */
[----:B------:R-:W-:-:S02]  /*7c40*/  LOP3.LUT R37, R37, R175, RZ, 0x3c, !PT ;  /* 0x000000af25257212 */ /* 0x000fc400078e3cff */
        /* <DEDUP_REMOVED lines=28> */
[----:B------:R-:W-:Y:S01]  /*7e10*/  SHF.R.U64 R46, R46, 0x10, R47 ;  /* 0x000000102e2e7819 */ /* 0x000fe2000000122f */
[-C--:B------:R-:W-:Y:S01]  /*7e20*/  FMUL.FTZ R135, R135, R83.reuse ;  /* 0x0000005387877220 */ /* 0x080fe20000410000 */
[----:B------:R-:W-:Y:S01]  /*7e30*/  PRMT R44, R231, 0x5432, R44 ;  /* 0x00005432e72c7816 */ /* 0x000fe2000000002c */
[----:B------:R-:W-:Y:S01]  /*7e40*/  FFMA.FTZ R83, R82, R83, -R136 ;  /* 0x0000005352537223 */ /* 0x000fe20000010888 */
[----:B------:R-:W-:-:S02]  /*7e50*/  IMAD.U32 R136, R51, 0x10000, RZ ;  /* 0x0001000033887824 */ /* 0x000fc400078e00ff */
[----:B------:R-:W-:Y:S01]  /*7e60*/  FFMA.FTZ R82, R82, R134, R135 ;  /* 0x0000008652527223 */ /* 0x000fe20000010087 */
[----:B------:R-:W-:Y:S02]  /*7e70*/  LOP3.LUT R134, R81, 0xffff0000, RZ, 0xc0, !PT ;  /* 0xffff000051867812 */ /* 0x000fe400078ec0ff */
[----:B------:R-:W-:Y:S02]  /*7e80*/  LOP3.LUT R81, R80, 0xffff0000, RZ, 0xc0, !PT ;  /* 0xffff000050517812 */ /* 0x000fe400078ec0ff */
[----:B------:R-:W-:Y:S02]  /*7e90*/  LOP3.LUT R51, R51, 0xffff0000, RZ, 0xc0, !PT ;  /* 0xffff000033337812 */ /* 0x000fe400078ec0ff */
[----:B------:R-:W-:Y:S01]  /*7ea0*/  SHF.R.U64 R34, R34, 0x10, R35 ;  /* 0x0000001022227819 */ /* 0x000fe20000001223 */
[C---:B------:R-:W-:Y:S01]  /*7eb0*/  FMUL.FTZ R80, R49.reuse, R81 ;  /* 0x0000005131507220 */ /* 0x040fe20000410000 */
[----:B------:R-:W-:Y:S01]  /*7ec0*/  FMUL.FTZ R49, R49, R134 ;  /* 0x0000008631317220 */ /* 0x000fe20000410000 */
[----:B------:R-:W-:-:S02]  /*7ed0*/  PRMT R46, R229, 0x5432, R46 ;  /* 0x00005432e52e7816 */ /* 0x000fc4000000002e */
[C---:B------:R-:W-:Y:S01]  /*7ee0*/  FFMA.FTZ R80, R37.reuse, R134, -R80 ;  /* 0x0000008625507223 */ /* 0x040fe20000010850 */
[----:B------:R-:W-:Y:S01]  /*7ef0*/  FFMA.FTZ R37, R37, R81, R49 ;  /* 0x0000005125257223 */ /* 0x000fe20000010031 */
[----:B------:R-:W-:Y:S01]  /*7f00*/  SHF.R.U32.HI R49, RZ, 0x10, R47 ;  /* 0x00000010ff317819 */ /* 0x000fe2000001162f */
[----:B------:R-:W-:Y:S01]  /*7f10*/  IMAD.U32 R134, R39, 0x10000, RZ ;  /* 0x0001000027867824 */ /* 0x000fe200078e00ff */
[----:B------:R-:W-:Y:S01]  /*7f20*/  SHF.R.U32.HI R81, RZ, 0x10, R35 ;  /* 0x00000010ff517819 */ /* 0x000fe20000011623 */
[----:B------:R-:W-:Y:S01]  /*7f30*/  IMAD.U32 R35, R38, 0x10000, RZ ;  /* 0x0001000026237824 */ /* 0x000fe200078e00ff */
[----:B------:R-:W-:Y:S02]  /*7f40*/  PRMT R49, R232, 0x5410, R49 ;  /* 0x00005410e8317816 */ /* 0x000fe40000000031 */
[----:B------:R-:W-:Y:S02]  /*7f50*/  PRMT R81, R229, 0x5410, R81 ;  /* 0x00005410e5517816 */ /* 0x000fe40000000051 */
[----:B------:R-:W-:Y:S01]  /*7f60*/  PRMT R34, R230, 0x5432, R34 ;  /* 0x00005432e6227816 */ /* 0x000fe20000000022 */
[C---:B------:R-:W-:Y:S01]  /*7f70*/  IMAD.U32 R135, R49.reuse, 0x10000, RZ ;  /* 0x0001000031877824 */ /* 0x040fe200078e00ff */
[----:B------:R-:W-:Y:S01]  /*7f80*/  LOP3.LUT R49, R49, 0xffff0000, RZ, 0xc0, !PT ;  /* 0xffff000031317812 */ /* 0x000fe200078ec0ff */
[----:B------:R-:W-:Y:S01]  /*7f90*/  IMAD.U32 R137, R81, 0x10000, RZ ;  /* 0x0001000051897824 */ /* 0x000fe200078e00ff */
[----:B------:R-:W-:Y:S01]  /*7fa0*/  F2FP.BF16.F32.PACK_AB R80, R80, R83 ;  /* 0x000000535050723e */ /* 0x000fe200000010ff */
[C---:B------:R-:W-:Y:S01]  /*7fb0*/  FMUL.FTZ R200, R136.reuse, R135 ;  /* 0x0000008788c87220 */ /* 0x040fe20000410000 */
[----:B------:R-:W-:Y:S01]  /*7fc0*/  F2FP.BF16.F32.PACK_AB R82, R37, R82 ;  /* 0x000000522552723e */ /* 0x000fe200000010ff */
[----:B------:R-:W-:Y:S01]  /*7fd0*/  FMUL.FTZ R136, R136, R137 ;  /* 0x0000008988887220 */ /* 0x000fe20000410000 */
[----:B------:R-:W-:Y:S01]  /*7fe0*/  FMUL.FTZ R45, R51, R49 ;  /* 0x00000031332d7220 */ /* 0x000fe20000410000 */
[----:B------:R-:W-:Y:S01]  /*7ff0*/  FFMA.FTZ R137, R134, R137, -R200 ;  /* 0x0000008986897223 */ /* 0x000fe200000108c8 */
[----:B------:R-:W-:-:S02]  /*8000*/  IMAD.MOV.U32 R37, RZ, RZ, R80 ;  /* 0x000000ffff257224 */ /* 0x000fc400078e0050 */
[----:B------:R-:W-:Y:S01]  /*8010*/  FFMA.FTZ R136, R134, R135, R136 ;  /* 0x0000008786887223 */ /* 0x000fe20000010088 */
[----:B------:R-:W-:Y:S02]  /*8020*/  SHF.R.U64 R134, R32, 0x10, R33 ;  /* 0x0000001020867819 */ /* 0x000fe40000001221 */
[----:B------:R-:W-:Y:S02]  /*8030*/  LOP3.LUT R33, R81, 0xffff0000, RZ, 0xc0, !PT ;  /* 0xffff000051217812 */ /* 0x000fe400078ec0ff */
[----:B------:R-:W-:-:S03]  /*8040*/  LOP3.LUT R32, R39, 0xffff0000, RZ, 0xc0, !PT ;  /* 0xffff000027207812 */ /* 0x000fc600078ec0ff */
[-C--:B------:R-:W-:Y:S02]  /*8050*/  FMUL.FTZ R39, R51, R33.reuse ;  /* 0x0000002133277220 */ /* 0x080fe40000410000 */
[----:B------:R-:W-:Y:S01]  /*8060*/  FFMA.FTZ R33, R32, R33, -R45 ;  /* 0x0000002120217223 */ /* 0x000fe2000001082d */
[----:B------:R-:W-:Y:S02]  /*8070*/  IMAD.U32 R45, R36, 0x10000, RZ ;  /* 0x00010000242d7824 */ /* 0x000fe400078e00ff */
[----:B------:R-:W-:Y:S01]  /*8080*/  FFMA.FTZ R32, R32, R49, R39 ;  /* 0x0000003120207223 */ /* 0x000fe20000010027 */
[----:B------:R-:W-:Y:S01]  /*8090*/  PRMT R39, R232, 0x5432, R134 ;  /* 0x00005432e8277816 */ /* 0x000fe20000000086 */
[C---:B------:R-:W-:Y:S01]  /*80a0*/  IMAD.U32 R134, R48.reuse, 0x10000, RZ ;  /* 0x0001000030867824 */ /* 0x040fe200078e00ff */
[----:B------:R-:W-:Y:S01]  /*80b0*/  LOP3.LUT R48, R48, 0xffff0000, RZ, 0xc0, !PT ;  /* 0xffff000030307812 */ /* 0x000fe200078ec0ff */
[C---:B------:R-:W-:Y:S01]  /*80c0*/  IMAD.U32 R49, R44.reuse, 0x10000, RZ ;  /* 0x000100002c317824 */ /* 0x040fe200078e00ff */
[----:B------:R-:W-:Y:S01]  /*80d0*/  LOP3.LUT R44, R44, 0xffff0000, RZ, 0xc0, !PT ;  /* 0xffff00002c2c7812 */ /* 0x000fe200078ec0ff */
[C---:B------:R-:W-:Y:S01]  /*80e0*/  IMAD.U32 R51, R39.reuse, 0x10000, RZ ;  /* 0x0001000027337824 */ /* 0x040fe200078e00ff */
[----:B------:R-:W-:Y:S01]  /*80f0*/  LOP3.LUT R36, R36, 0xffff0000, RZ, 0xc0, !PT ;  /* 0xffff000024247812 */ /* 0x000fe200078ec0ff */
[C---:B------:R-:W-:Y:S01]  /*8100*/  FMUL.FTZ R81, R134.reuse, R49 ;  /* 0x0000003186517220 */ /* 0x040fe20000410000 */
[----:B------:R-:W-:Y:S01]  /*8110*/  LOP3.LUT R39, R39, 0xffff0000, RZ, 0xc0, !PT ;  /* 0xffff000027277812 */ /* 0x000fe200078ec0ff */
[-C--:B------:R-:W-:Y:S01]  /*8120*/  FMUL.FTZ R134, R134, R51.reuse ;  /* 0x0000003386867220 */ /* 0x080fe20000410000 */
[-C--:B------:R-:W-:Y:S01]  /*8130*/  FMUL.FTZ R47, R48, R44.reuse ;  /* 0x0000002c302f7220 */ /* 0x080fe20000410000 */
[----:B------:R-:W-:Y:S01]  /*8140*/  FFMA.FTZ R81, R45, R51, -R81 ;  /* 0x000000332d517223 */ /* 0x000fe20000010851 */
[----:B------:R-:W-:Y:S01]  /*8150*/  F2FP.BF16.F32.PACK_AB R33, R33, R137 ;  /* 0x000000892121723e */ /* 0x000fe200000010ff */
[----:B------:R-:W-:Y:S01]  /*8160*/  FFMA.FTZ R134, R45, R49, R134 ;  /* 0x000000312d867223 */ /* 0x000fe20000010086 */
[----:B------:R-:W-:Y:S01]  /*8170*/  LOP3.LUT R45, R38, 0xffff0000, RZ, 0xc0, !PT ;  /* 0xffff0000262d7812 */ /* 0x000fe200078ec0ff */
[-C--:B------:R-:W-:Y:S01]  /*8180*/  FMUL.FTZ R48, R48, R39.reuse ;  /* 0x0000002730307220 */ /* 0x080fe20000410000 */
[----:B------:R-:W-:Y:S01]  /*8190*/  FFMA.FTZ R47, R36, R39, -R47 ;  /* 0x00000027242f7223 */ /* 0x000fe2000001082f */
[C---:B------:R-:W-:Y:S01]  /*81a0*/  IMAD.U32 R38, R50.reuse, 0x10000, RZ ;  /* 0x0001000032267824 */ /* 0x040fe200078e00ff */
[----:B------:R-:W-:Y:S01]  /*81b0*/  LOP3.LUT R50, R50, 0xffff0000, RZ, 0xc0, !PT ;  /* 0xffff000032327812 */ /* 0x000fe200078ec0ff */
[C---:B------:R-:W-:Y:S01]  /*81c0*/  IMAD.U32 R39, R46.reuse, 0x10000, RZ ;  /* 0x000100002e277824 */ /* 0x040fe200078e00ff */
[----:B------:R-:W-:Y:S01]  /*81d0*/  LOP3.LUT R46, R46, 0xffff0000, RZ, 0xc0, !PT ;  /* 0xffff00002e2e7812 */ /* 0x000fe200078ec0ff */
[C---:B------:R-:W-:Y:S01]  /*81e0*/  IMAD.U32 R49, R34.reuse, 0x10000, RZ ;  /* 0x0001000022317824 */ /* 0x040fe200078e00ff */
[----:B------:R-:W-:Y:S01]  /*81f0*/  LOP3.LUT R34, R34, 0xffff0000, RZ, 0xc0, !PT ;  /* 0xffff000022227812 */ /* 0x000fe200078ec0ff */
        /* <DEDUP_REMOVED lines=9> */
[----:B------:R-:W-:Y:S01]  /*8290*/  F2FP.BF16.F32.PACK_AB R32, R32, R136 ;  /* 0x000000882020723e */ /* 0x000fe200000010ff */
[----:B------:R-:W-:Y:S01]  /*82a0*/  IMAD.MOV.U32 R49, RZ, RZ, R82 ;  /* 0x000000ffff317224 */ /* 0x000fe200078e0052 */
[----:B------:R-:W-:Y:S01]  /*82b0*/  F2FP.BF16.F32.PACK_AB R47, R47, R81 ;  /* 0x000000512f2f723e */ /* 0x000fe200000010ff */
[----:B------:R-:W-:Y:S01]  /*82c0*/  IMAD.MOV.U32 R39, RZ, RZ, R33 ;  /* 0x000000ffff277224 */ /* 0x000fe200078e0021 */
[----:B------:R-:W-:Y:S01]  /*82d0*/  F2FP.BF16.F32.PACK_AB R38, R38, R36 ;  /* 0x000000242626723e */ /* 0x000fe200000010ff */
[----:B------:R-:W-:Y:S01]  /*82e0*/  IMAD.MOV.U32 R51, RZ, RZ, R32 ;  /* 0x000000ffff337224 */ /* 0x000fe200078e0020 */
[----:B------:R-:W-:Y:S01]  /*82f0*/  F2FP.BF16.F32.PACK_AB R48, R48, R134 ;  /* 0x000000863030723e */ /* 0x000fe200000010ff */
[----:B------:R-:W-:Y:S01]  /*8300*/  IMAD.MOV.U32 R36, RZ, RZ, R47 ;  /* 0x000000ffff247224 */ /* 0x000fe200078e002f */
[----:B------:R-:W-:-:S07]  /*8310*/  F2FP.BF16.F32.PACK_AB R50, R50, R44 ;  /* 0x0000002c3232723e */ /* 0x000fce00000010ff */
.L_x_1748:
[----:B------:R-:W-:Y:S05]  /*8320*/  BSYNC B3 ;  /* 0x0000000000037941 */ /* 0x000fea0003800000 */
.L_x_1747:
[----:B------:R-:W-:Y:S02]  /*8330*/  ULDC.64 UR4, c[0x0][0x208] ;  /* 0x0000820000047ab9 */ /* 0x000fe40000000a00 */
[----:B0-----:R0:W-:Y:S04]  /*8340*/  STG.E.128 desc[UR4][R76.64], R36 ;  /* 0x000000244c007986 */ /* 0x0011e8000c101d04 */
[----:B--2---:R0:W-:Y:S02]  /*8350*/  @!P4 STG.E.128 desc[UR4][R78.64], R48 ;  /* 0x000000304e00c986 */ /* 0x0041e4000c101d04 */
.L_x_1746:
[----:B------:R-:W-:Y:S05]  /*8360*/  BSYNC B2 ;  /* 0x0000000000027941 */ /* 0x000fea0003800000 */
.L_x_1745:
[----:B------:R-:W-:-:S13]  /*8370*/  ISETP.NE.AND P4, PT, R9, RZ, PT ;  /* 0x000000ff0900720c */ /* 0x000fda0003f85270 */
[----:B------:R-:W-:Y:S05]  /*8380*/  @!P4 BRA `(.L_x_1740) ;  /* 0x000000080004c947 */ /* 0x000fea0003800000 */
[----:B------:R-:W3:Y:S01]  /*8390*/  LDL R32, [R1+0x4] ;  /* 0x0000040001207983 */ /* 0x000ee20000100800 */
[----:B------:R-:W-:Y:S01]  /*83a0*/  IADD3 R35, P4, P5, R86, R130, R12 ;  /* 0x0000008256237210 */ /* 0x000fe20007d9e00c */
[----:B------:R-:W-:Y:S01]  /*83b0*/  BSSY B2, `(.L_x_1749) ;  /* 0x000007b000027945 */ /* 0x000fe20003800000 */
[----:B---3--:R-:W-:Y:S02]  /*83c0*/  LOP3.LUT P6, RZ, R32, 0x1, RZ, 0xc0, !PT ;  /* 0x0000000120ff7812 */ /* 0x008fe400078cc0ff */
[----:B------:R-:W-:Y:S02]  /*83d0*/  IADD3.X R32, R84, R179, R109, P4, P5 ;  /* 0x000000b354207210 */ /* 0x000fe400027ea46d */
[----:B------:R-:W-:-:S04]  /*83e0*/  SEL R33, R122, R151, !P6 ;  /* 0x000000977a217207 */ /* 0x000fc80007000000 */
[----:B------:R-:W-:-:S04]  /*83f0*/  SHF.R.S32.HI R34, RZ, 0x1f, R33 ;  /* 0x0000001fff227819 */ /* 0x000fc80000011421 */
[----:B------:R-:W-:-:S04]  /*8400*/  LEA.HI R33, R34, R33, RZ, 0x4 ;  /* 0x0000002122217211 */ /* 0x000fc800078f20ff */
[----:B------:R-:W-:-:S05]  /*8410*/  LEA.HI.SX32 R34, R33, R112, 0x1c ;  /* 0x0000007021227211 */ /* 0x000fca00078fe2ff */
[----:B------:R-:W-:-:S05]  /*8420*/  IMAD.SHL.U32 R33, R34, 0x8, RZ ;  /* 0x0000000822217824 */ /* 0x000fca00078e00ff */
[----:B------:R-:W-:-:S13]  /*8430*/  ISETP.GE.AND P4, PT, R33, R148, PT ;  /* 0x000000942100720c */ /* 0x000fda0003f86270 */
[--C-:B0-----:R-:W-:Y:S02]  /*8440*/  @!P4 SHF.R.S32.HI R36, RZ, 0x1f, R33.reuse ;  /* 0x0000001fff24c819 */ /* 0x101fe40000011421 */
[----:B------:R-:W-:-:S04]  /*8450*/  @!P4 IADD3 R130, P5, P6, R86, R130, R33 ;  /* 0x000000825682c210 */ /* 0x000fc80007ebe021 */
[----:B------:R-:W-:Y:S02]  /*8460*/  @!P4 IADD3.X R36, R84, R179, R36, P5, P6 ;  /* 0x000000b35424c210 */ /* 0x000fe40002fec424 */
[----:B------:R-:W-:-:S04]  /*8470*/  LEA R44, P5, R35, R114, 0x1 ;  /* 0x00000072232c7211 */ /* 0x000fc800078a08ff */
[----:B------:R-:W-:Y:S02]  /*8480*/  LEA.HI.X R45, R35, R115, R32, 0x1, P5 ;  /* 0x00000073232d7211 */ /* 0x000fe400028f0c20 */
[----:B------:R-:W-:Y:S02]  /*8490*/  SHF.R.S32.HI R35, RZ, 0x1f, R34 ;  /* 0x0000001fff237819 */ /* 0x000fe40000011422 */
[----:B------:R-:W-:Y:S01]  /*84a0*/  LOP3.LUT R32, R174, 0x38, R33, 0xf8, !PT ;  /* 0x00000038ae207812 */ /* 0x000fe200078ef821 */
[----:B------:R-:W-:Y:S01]  /*84b0*/  IMAD R33, R17, 0x4800, R143 ;  /* 0x0000480011217824 */ /* 0x000fe200078e028f */
[----:B------:R-:W-:Y:S02]  /*84c0*/  LEA.HI R35, R35, R34, RZ, 0x3 ;  /* 0x0000002223237211 */ /* 0x000fe400078f18ff */
[----:B------:R-:W-:Y:S01]  /*84d0*/  LOP3.LUT R32, R32, R175, RZ, 0x3c, !PT ;  /* 0x000000af20207212 */ /* 0x000fe200078e3cff */
[----:B------:R-:W-:Y:S01]  /*84e0*/  IMAD R33, R33, 0x2, R16 ;  /* 0x0000000221217824 */ /* 0x000fe200078e0210 */
[----:B------:R-:W-:-:S02]  /*84f0*/  SHF.R.S32.HI R35, RZ, 0x3, R35 ;  /* 0x00000003ff237819 */ /* 0x000fc40000011423 */
[----:B------:R-:W-:-:S03]  /*8500*/  @!P4 LEA R46, P5, R130, R114, 0x1 ;  /* 0x00000072822ec211 */ /* 0x000fc600078a08ff */
[----:B------:R-:W-:Y:S01]  /*8510*/  IMAD R35, R35, 0x1800, R176 ;  /* 0x0000180023237824 */ /* 0x000fe200078e02b0 */
[----:B------:R-:W-:Y:S02]  /*8520*/  @!P4 LEA.HI.X R47, R130, R115, R36, 0x1, P5 ;  /* 0x00000073822fc211 */ /* 0x000fe400028f0c24 */
[----:B------:R-:W-:Y:S01]  /*8530*/  ISETP.GE.AND P5, PT, R166, R119, PT ;  /* 0x00000077a600720c */ /* 0x000fe20003fa6270 */
[----:B------:R-:W-:-:S04]  /*8540*/  IMAD.IADD R32, R35, 0x1, R32 ;  /* 0x0000000123207824 */ /* 0x000fc800078e0220 */
[----:B------:R-:W-:-:S04]  /*8550*/  IMAD R35, R17, 0x4800, R32 ;  /* 0x0000480011237824 */ /* 0x000fc800078e0220 */
[----:B------:R-:W-:Y:S02]  /*8560*/  IMAD R36, R35, 0x2, R16 ;  /* 0x0000000223247824 */ /* 0x000fe400078e0210 */
[----:B------:R-:W0:Y:S04]  /*8570*/  LDS.128 R32, [R33+0x18400] ;  /* 0x0184000021207984 */ /* 0x000e280000000c00 */
[----:B------:R-:W3:Y:S01]  /*8580*/  LDS.128 R36, [R36+0x18400] ;  /* 0x0184000024247984 */ /* 0x000ee20000000c00 */
[----:B------:R-:W-:Y:S05]  /*8590*/  @P5 BRA `(.L_x_1750) ;  /* 0x0000000400705947 */ /* 0x000fea0003800000 */
[--C-:B------:R-:W-:Y:S01]  /*85a0*/  SHF.R.U64 R30, R30, 0x10, R31.reuse ;  /* 0x000000101e1e7819 */ /* 0x100fe2000000121f */
[----:B---3--:R-:W-:Y:S01]  /*85b0*/  IMAD.U32 R50, R37, 0x10000, RZ ;  /* 0x0001000025327824 */ /* 0x008fe200078e00ff */
[----:B------:R-:W-:Y:S01]  /*85c0*/  SHF.R.U32.HI R48, RZ, 0x10, R31 ;  /* 0x00000010ff307819 */ /* 0x000fe2000001161f */
[----:B--2---:R-:W-:Y:S01]  /*85d0*/  IMAD.U32 R78, R39, 0x10000, RZ ;  /* 0x00010000274e7824 */ /* 0x004fe200078e00ff */
        /* <DEDUP_REMOVED lines=26> */
[----:B------:R-:W-:Y:S01]  /*8780*/  IMAD.U32 R81, R42, 0x10000, RZ ;  /* 0x000100002a517824 */ /* 0x000fe200078e00ff */
        /* <DEDUP_REMOVED lines=21> */
[C---:B------:R-:W-:Y:S01]  /*88e0*/  IMAD.U32 R33, R32.reuse, 0x10000, RZ ;  /* 0x0001000020217824 */ /* 0x040fe200078e00ff */
[----:B------:R-:W-:Y:S01]  /*88f0*/  LOP3.LUT R31, R31, 0xffff0000, RZ, 0xc0, !PT ;  /* 0xffff00001f1f7812 */ /* 0x000fe200078ec0ff */
[C---:B------:R-:W-:Y:S01]  /*8900*/  FMUL.FTZ R28, R37.reuse, R43 ;  /* 0x0000002b251c7220 */ /* 0x040fe20000410000 */
[----:B------:R-:W-:Y:S01]  /*8910*/  FMUL.FTZ R37, R37, R40 ;  /* 0x0000002825257220 */ /* 0x000fe20000410000 */
[----:B------:R-:W-:Y:S01]  /*8920*/  LOP3.LUT R32, R32, 0xffff0000, RZ, 0xc0, !PT ;  /* 0xffff000020207812 */ /* 0x000fe200078ec0ff */
[----:B------:R-:W-:Y:S01]  /*8930*/  FFMA.FTZ R39, R35, R42, R39 ;  /* 0x0000002a23277223 */ /* 0x000fe20000010027 */
[----:B------:R-:W-:Y:S01]  /*8940*/  PRMT R30, R221, 0x5432, R30 ;  /* 0x00005432dd1e7816 */ /* 0x000fe2000000001e */
[C---:B------:R-:W-:Y:S01]  /*8950*/  FFMA.FTZ R28, R33.reuse, R40, -R28 ;  /* 0x00000028211c7223 */ /* 0x040fe2000001081c */
[----:B------:R-:W-:Y:S01]  /*8960*/  FMUL.FTZ R35, R36, R31 ;  /* 0x0000001f24237220 */ /* 0x000fe20000410000 */
[----:B------:R-:W-:Y:S01]  /*8970*/  FFMA.FTZ R37, R33, R43, R37 ;  /* 0x0000002b21257223 */ /* 0x000fe20000010025 */
[C---:B------:R-:W-:Y:S01]  /*8980*/  IMAD.U32 R40, R219.reuse, 0x10000, RZ ;  /* 0x00010000db287824 */ /* 0x040fe200078e00ff */
[----:B------:R-:W-:Y:S01]  /*8990*/  LOP3.LUT R38, R38, 0xffff0000, RZ, 0xc0, !PT ;  /* 0xffff000026267812 */ /* 0x000fe200078ec0ff */
[-C--:B------:R-:W-:Y:S01]  /*89a0*/  FMUL.FTZ R33, R36, R48.reuse ;  /* 0x0000003024217220 */ /* 0x080fe20000410000 */
[----:B------:R-:W-:Y:S01]  /*89b0*/  LOP3.LUT R219, R219, 0xffff0000, RZ, 0xc0, !PT ;  /* 0xffff0000dbdb7812 */ /* 0x000fe200078ec0ff */
[----:B------:R-:W-:Y:S01]  /*89c0*/  FFMA.FTZ R35, R32, R48, -R35 ;  /* 0x0000003020237223 */ /* 0x000fe20000010823 */
[C---:B------:R-:W-:Y:S01]  /*89d0*/  LOP3.LUT R43, R30.reuse, 0xffff0000, RZ, 0xc0, !PT ;  /* 0xffff00001e2b7812 */ /* 0x040fe200078ec0ff */
[----:B------:R-:W-:Y:S01]  /*89e0*/  IMAD.U32 R36, R30, 0x10000, RZ ;  /* 0x000100001e247824 */ /* 0x000fe200078e00ff */
[----:B------:R-:W-:Y:S01]  /*89f0*/  LOP3.LUT R34, R34, 0xffff0000, RZ, 0xc0, !PT ;  /* 0xffff000022227812 */ /* 0x000fe200078ec0ff */
[----:B------:R-:W-:Y:S01]  /*8a00*/  FFMA.FTZ R32, R32, R31, R33 ;  /* 0x0000001f20207223 */ /* 0x000fe20000010021 */
[C---:B------:R-:W-:Y:S01]  /*8a10*/  FMUL.FTZ R33, R79.reuse, R40 ;  /* 0x000000284f217220 */ /* 0x040fe20000410000 */
[C---:B------:R-:W-:Y:S01]  /*8a20*/  FMUL.FTZ R31, R38.reuse, R219 ;  /* 0x000000db261f7220 */ /* 0x040fe20000410000 */
[-C--:B------:R-:W-:Y:S01]  /*8a30*/  FMUL.FTZ R79, R79, R36.reuse ;  /* 0x000000244f4f7220 */ /* 0x080fe20000410000 */
[-C--:B------:R-:W-:Y:S01]  /*8a40*/  FMUL.FTZ R38, R38, R43.reuse ;  /* 0x0000002b26267220 */ /* 0x080fe20000410000 */
[----:B------:R-:W-:Y:S01]  /*8a50*/  FFMA.FTZ R36, R76, R36, -R33 ;  /* 0x000000244c247223 */ /* 0x000fe20000010821 */
[----:B------:R-:W-:Y:S01]  /*8a60*/  FFMA.FTZ R31, R34, R43, -R31 ;  /* 0x0000002b221f7223 */ /* 0x000fe2000001081f */
[----:B------:R-:W-:Y:S01]  /*8a70*/  F2FP.BF16.F32.PACK_AB R28, R35, R28 ;  /* 0x0000001c231c723e */ /* 0x000fe200000010ff */
[----:B------:R-:W-:Y:S01]  /*8a80*/  FFMA.FTZ R78, R77, R81, R78 ;  /* 0x000000514d4e7223 */ /* 0x000fe2000001004e */
[----:B------:R-:W-:Y:S01]  /*8a90*/  F2FP.BF16.F32.PACK_AB R35, R32, R37 ;  /* 0x000000252023723e */ /* 0x000fe200000010ff */
[----:B------:R-:W-:Y:S01]  /*8aa0*/  FFMA.FTZ R40, R76, R40, R79 ;  /* 0x000000284c287223 */ /* 0x000fe2000001004f */
        /* <DEDUP_REMOVED lines=10> */
[----:B------:R-:W-:-:S07]  /*8b50*/  F2FP.BF16.F32.PACK_AB R38, R219, R40 ;  /* 0x00000028db26723e */ /* 0x000fce00000010ff */
.L_x_1750:
[----:B------:R-:W-:Y:S05]  /*8b60*/  BSYNC B2 ;  /* 0x0000000000027941 */ /* 0x000fea0003800000 */
.L_x_1749:
[----:B------:R-:W-:Y:S02]  /*8b70*/  ULDC.64 UR4, c[0x0][0x208] ;  /* 0x0000820000047ab9 */ /* 0x000fe40000000a00 */
[----:B0-----:R4:W-:Y:S04]  /*8b80*/  STG.E.128 desc[UR4][R44.64], R32 ;  /* 0x000000202c007986 */ /* 0x0019e8000c101d04 */
[----:B---3--:R4:W-:Y:S02]  /*8b90*/  @!P4 STG.E.128 desc[UR4][R46.64], R36 ;  /* 0x000000242e00c986 */ /* 0x0089e4000c101d04 */
.L_x_1740:
[----:B------:R-:W-:Y:S05]  /*8ba0*/  BSYNC B1 ;  /* 0x0000000000017941 */ /* 0x000fea0003800000 */
.L_x_1739:
        /* <DEDUP_REMOVED lines=10> */
[----:B----4-:R-:W-:Y:S02]  /*8c50*/  IADD3 R32, P3, P4, R86, R126, R14 ;  /* 0x0000007e56207210 */ /* 0x010fe40007c7e00e */
[----:B------:R-:W-:Y:S02]  /*8c60*/  SHF.R.S32.HI R29, RZ, 0x1f, R28 ;  /* 0x0000001fff1d7819 */ /* 0x000fe4000001141c */
[----:B------:R-:W-:Y:S02]  /*8c70*/  IADD3.X R34, R84, R40, R111, P3, P4 ;  /* 0x0000002854227210 */ /* 0x000fe40001fe846f */
[----:B------:R-:W-:-:S04]  /*8c80*/  LEA.HI R29, R29, R28, RZ, 0x4 ;  /* 0x0000001c1d1d7211 */ /* 0x000fc800078f20ff */
[----:B------:R-:W-:-:S04]  /*8c90*/  LEA.HI.SX32 R29, R29, R116, 0x1c ;  /* 0x000000741d1d7211 */ /* 0x000fc800078fe2ff */
[----:B------:R-:W-:Y:S01]  /*8ca0*/  SHF.R.S32.HI R28, RZ, 0x1f, R29 ;  /* 0x0000001fff1c7819 */ /* 0x000fe2000001141d */
[----:B------:R-:W-:-:S03]  /*8cb0*/  IMAD.SHL.U32 R31, R29, 0x8, RZ ;  /* 0x000000081d1f7824 */ /* 0x000fc600078e00ff */
[----:B------:R-:W-:Y:S02]  /*8cc0*/  LEA.HI R28, R28, R29, RZ, 0x3 ;  /* 0x0000001d1c1c7211 */ /* 0x000fe400078f18ff */
[----:B------:R-:W-:Y:S02]  /*8cd0*/  ISETP.GE.AND P3, PT, R31, R148, PT ;  /* 0x000000941f00720c */ /* 0x000fe40003f66270 */
[----:B------:R-:W-:Y:S02]  /*8ce0*/  SHF.R.S32.HI R35, RZ, 0x3, R28 ;  /* 0x00000003ff237819 */ /* 0x000fe4000001141c */
[----:B------:R-:W-:-:S03]  /*8cf0*/  LOP3.LUT R29, R173, 0x38, R31, 0xf8, !PT ;  /* 0x00000038ad1d7812 */ /* 0x000fc600078ef81f */
[----:B------:R-:W-:Y:S01]  /*8d00*/  IMAD R28, R35, 0x1800, R178 ;  /* 0x00001800231c7824 */ /* 0x000fe200078e02b2 */
[----:B------:R-:W-:-:S05]  /*8d10*/  LOP3.LUT R29, R29, R222, RZ, 0x3c, !PT ;  /* 0x000000de1d1d7212 */ /* 0x000fca00078e3cff */
[----:B------:R-:W-:Y:S01]  /*8d20*/  @!P3 SHF.R.S32.HI R33, RZ, 0x1f, R31 ;  /* 0x0000001fff21b819 */ /* 0x000fe2000001141f */
[----:B------:R-:W-:Y:S01]  /*8d30*/  IMAD.IADD R28, R28, 0x1, R29 ;  /* 0x000000011c1c7824 */ /* 0x000fe200078e021d */
[----:B------:R-:W-:Y:S01]  /*8d40*/  @!P3 IADD3 R30, P4, P5, R86, R126, R31 ;  /* 0x0000007e561eb210 */ /* 0x000fe20007d9e01f */
[C---:B------:R-:W-:Y:S02]  /*8d50*/  IMAD R29, R17.reuse, 0x4800, R144 ;  /* 0x00004800111d7824 */ /* 0x040fe400078e0290 */
[----:B------:R-:W-:Y:S01]  /*8d60*/  IMAD R31, R17, 0x4800, R28 ;  /* 0x00004800111f7824 */ /* 0x000fe200078e021c */
[----:B------:R-:W-:Y:S01]  /*8d70*/  @!P3 IADD3.X R33, R84, R40, R33, P4, P5 ;  /* 0x000000285421b210 */ /* 0x000fe200027ea421 */
[----:B------:R-:W-:Y:S01]  /*8d80*/  IMAD R29, R29, 0x2, R16 ;  /* 0x000000021d1d7824 */ /* 0x000fe200078e0210 */
[----:B0-----:R-:W-:-:S04]  /*8d90*/  LEA R36, P4, R32, R114, 0x1 ;  /* 0x0000007220247211 */ /* 0x001fc800078808ff */
[----:B------:R-:W-:Y:S01]  /*8da0*/  LEA.HI.X R37, R32, R115, R34, 0x1, P4 ;  /* 0x0000007320257211 */ /* 0x000fe200020f0c22 */
[----:B------:R-:W-:Y:S01]  /*8db0*/  IMAD R32, R31, 0x2, R16 ;  /* 0x000000021f207824 */ /* 0x000fe200078e0210 */
[----:B------:R-:W-:-:S04]  /*8dc0*/  @!P3 LEA R38, P4, R30, R114, 0x1 ;  /* 0x000000721e26b211 */ /* 0x000fc800078808ff */
        /* <DEDUP_REMOVED lines=16> */
[----:B------:R-:W-:Y:S02]  /*8ed0*/  SHF.R.U64 R43, R74, 0x10, R75 ;  /* 0x000000104a2b7819 */ /* 0x000fe4000000124b */
[----:B------:R-:W-:Y:S01]  /*8ee0*/  SHF.R.U64 R41, R62, 0x10, R63 ;  /* 0x000000103e297819 */ /* 0x000fe2000000123f */
[----:B------:R-:W-:Y:S01]  /*8ef0*/  IMAD.U32 R62, R72, 0x10000, RZ ;  /* 0x00010000483e7824 */ /* 0x000fe200078e00ff */
[----:B------:R-:W-:Y:S02]  /*8f00*/  SHF.R.U32.HI R75, RZ, 0x10, R75 ;  /* 0x00000010ff4b7819 */ /* 0x000fe4000001164b */
[----:B------:R-:W-:Y:S01]  /*8f10*/  PRMT R217, R217, 0x5410, R44 ;  /* 0x00005410d9d97816 */ /* 0x000fe2000000002c */
[----:B------:R-:W-:Y:S01]  /*8f20*/  IMAD.U32 R44, R60, 0x10000, RZ ;  /* 0x000100003c2c7824 */ /* 0x000fe200078e00ff */
[----:B------:R-:W-:Y:S01]  /*8f30*/  SHF.R.U32.HI R63, RZ, 0x10, R63 ;  /* 0x00000010ff3f7819 */ /* 0x000fe2000001163f */
[----:B------:R-:W-:Y:S01]  /*8f40*/  FMUL.FTZ R74, R47, R62 ;  /* 0x0000003e2f4a7220 */ /* 0x000fe20000410000 */
[----:B------:R-:W-:Y:S01]  /*8f50*/  LOP3.LUT R48, R33, 0xffff0000, RZ, 0xc0, !PT ;  /* 0xffff000021307812 */ /* 0x000fe200078ec0ff */
[-C--:B------:R-:W-:Y:S01]  /*8f60*/  FMUL.FTZ R76, R47, R44.reuse ;  /* 0x0000002c2f4c7220 */ /* 0x080fe20000410000 */
[----:B------:R-:W-:Y:S01]  /*8f70*/  LOP3.LUT R73, R72, 0xffff0000, RZ, 0xc0, !PT ;  /* 0xffff000048497812 */ /* 0x000fe200078ec0ff */
[----:B------:R-:W-:Y:S01]  /*8f80*/  IMAD.U32 R33, R32, 0x10000, RZ ;  /* 0x0001000020217824 */ /* 0x000fe200078e00ff */
[----:B------:R-:W-:Y:S01]  /*8f90*/  PRMT R75, R216, 0x5432, R75 ;  /* 0x00005432d84b7816 */ /* 0x000fe2000000004b */
[----:B------:R-:W-:Y:S01]  /*8fa0*/  FFMA.FTZ R44, R45, R44, -R74 ;  /* 0x0000002c2d2c7223 */ /* 0x000fe2000001084a */
[----:B------:R-:W-:Y:S01]  /*8fb0*/  PRMT R63, R214, 0x5432, R63 ;  /* 0x00005432d63f7816 */ /* 0x000fe2000000003f */
[----:B------:R-:W-:Y:S01]  /*8fc0*/  FMUL.FTZ R77, R48, R73 ;  /* 0x00000049304d7220 */ /* 0x000fe20000410000 */
[----:B------:R-:W-:Y:S01]  /*8fd0*/  LOP3.LUT R47, R60, 0xffff0000, RZ, 0xc0, !PT ;  /* 0xffff00003c2f7812 */ /* 0x000fe200078ec0ff */
[----:B------:R-:W-:Y:S01]  /*8fe0*/  IMAD.U32 R72, R75, 0x10000, RZ ;  /* 0x000100004b487824 */ /* 0x000fe200078e00ff */
[----:B------:R-:W-:Y:S01]  /*8ff0*/  LOP3.LUT R46, R29, 0xffff0000, RZ, 0xc0, !PT ;  /* 0xffff00001d2e7812 */ /* 0x000fe200078ec0ff */
[----:B------:R-:W-:Y:S01]  /*9000*/  IMAD.U32 R60, R63, 0x10000, RZ ;  /* 0x000100003f3c7824 */ /* 0x000fe200078e00ff */
[----:B------:R-:W-:Y:S01]  /*9010*/  PRMT R42, R215, 0x5410, R42 ;  /* 0x00005410d72a7816 */ /* 0x000fe2000000002a */
[-C--:B------:R-:W-:Y:S01]  /*9020*/  FMUL.FTZ R79, R48, R47.reuse ;  /* 0x0000002f304f7220 */ /* 0x080fe20000410000 */
[----:B------:R-:W-:Y:S01]  /*9030*/  LOP3.LUT R32, R32, 0xffff0000, RZ, 0xc0, !PT ;  /* 0xffff000020207812 */ /* 0x000fe200078ec0ff */
[----:B------:R-:W-:Y:S01]  /*9040*/  FFMA.FTZ R47, R46, R47, -R77 ;  /* 0x0000002f2e2f7223 */ /* 0x000fe2000001084d */
[C---:B------:R-:W-:Y:S01]  /*9050*/  FMUL.FTZ R77, R61.reuse, R72 ;  /* 0x000000483d4d7220 */ /* 0x040fe20000410000 */
[----:B------:R-:W-:Y:S01]  /*9060*/  FMUL.FTZ R61, R61, R60 ;  /* 0x0000003c3d3d7220 */ /* 0x000fe20000410000 */
[----:B------:R-:W-:Y:S01]  /*9070*/  FFMA.FTZ R45, R45, R62, R76 ;  /* 0x0000003e2d2d7223 */ /* 0x000fe2000001004c */
[----:B------:R-:W-:Y:S01]  /*9080*/  PRMT R43, R216, 0x5410, R43 ;  /* 0x00005410d82b7816 */ /* 0x000fe2000000002b */
[C---:B------:R-:W-:Y:S01]  /*9090*/  FFMA.FTZ R48, R50.reuse, R60, -R77 ;  /* 0x0000003c32307223 */ /* 0x040fe2000001084d */
[----:B------:R-:W-:Y:S01]  /*90a0*/  FFMA.FTZ R50, R50, R72, R61 ;  /* 0x0000004832327223 */ /* 0x000fe2000001003d */
[C---:B------:R-:W-:Y:S01]  /*90b0*/  IMAD.U32 R60, R42.reuse, 0x10000, RZ ;  /* 0x000100002a3c7824 */ /* 0x040fe200078e00ff */
[----:B------:R-:W-:Y:S01]  /*90c0*/  LOP3.LUT R61, R42, 0xffff0000, RZ, 0xc0, !PT ;  /* 0xffff00002a3d7812 */ /* 0x000fe200078ec0ff */
[C---:B------:R-:W-:Y:S01]  /*90d0*/  IMAD.U32 R72, R217.reuse, 0x10000, RZ ;  /* 0x00010000d9487824 */ /* 0x040fe200078e00ff */
[----:B------:R-:W-:Y:S01]  /*90e0*/  LOP3.LUT R217, R217, 0xffff0000, RZ, 0xc0, !PT ;  /* 0xffff0000d9d97812 */ /* 0x000fe200078ec0ff */
[----:B------:R-:W-:Y:S01]  /*90f0*/  IMAD.U32 R29, R28, 0x10000, RZ ;  /* 0x000100001c1d7824 */ /* 0x000fe200078e00ff */
[----:B------:R-:W-:Y:S01]  /*9100*/  LOP3.LUT R62, R63, 0xffff0000, RZ, 0xc0, !PT ;  /* 0xffff00003f3e7812 */ /* 0x000fe200078ec0ff */
[----:B------:R-:W-:Y:S01]  /*9110*/  FMUL.FTZ R42, R33, R72 ;  /* 0x00000048212a7220 */ /* 0x000fe20000410000 */
[----:B------:R-:W-:Y:S01]  /*9120*/  LOP3.LUT R35, R35, 0xffff0000, RZ, 0xc0, !PT ;  /* 0xffff000023237812 */ /* 0x000fe200078ec0ff */
[-C--:B------:R-:W-:Y:S01]  /*9130*/  FMUL.FTZ R63, R33, R60.reuse ;  /* 0x0000003c213f7220 */ /* 0x080fe20000410000 */
[----:B------:R-:W-:Y:S01]  /*9140*/  PRMT R41, R214, 0x5410, R41 ;  /* 0x00005410d6297816 */ /* 0x000fe20000000029 */
[----:B------:R-:W-:Y:S01]  /*9150*/  FFMA.FTZ R46, R46, R73, R79 ;  /* 0x000000492e2e7223 */ /* 0x000fe2000001004f */
[----:B------:R-:W-:Y:S01]  /*9160*/  LOP3.LUT R74, R75, 0xffff0000, RZ, 0xc0, !PT ;  /* 0xffff00004b4a7812 */ /* 0x000fe200078ec0ff */
[----:B------:R-:W-:Y:S01]  /*9170*/  FMUL.FTZ R73, R32, R217 ;  /* 0x000000d920497220 */ /* 0x000fe20000410000 */
[----:B------:R-:W-:Y:S01]  /*9180*/  LOP3.LUT R28, R28, 0xffff0000, RZ, 0xc0, !PT ;  /* 0xffff00001c1c7812 */ /* 0x000fe200078ec0ff */
[-C--:B------:R-:W-:Y:S01]  /*9190*/  FMUL.FTZ R75, R32, R61.reuse ;  /* 0x0000003d204b7220 */ /* 0x080fe20000410000 */
[----:B------:R-:W-:Y:S01]  /*91a0*/  LOP3.LUT R51, R30, 0xffff0000, RZ, 0xc0, !PT ;  /* 0xffff00001e337812 */ /* 0x000fe200078ec0ff */
[C---:B------:R-:W-:Y:S01]  /*91b0*/  IMAD.U32 R30, R34.reuse, 0x10000, RZ ;  /* 0x00010000221e7824 */ /* 0x040fe200078e00ff */
[----:B------:R-:W-:Y:S01]  /*91c0*/  LOP3.LUT R31, R31, 0xffff0000, RZ, 0xc0, !PT ;  /* 0xffff00001f1f7812 */ /* 0x000fe200078ec0ff */
[C---:B------:R-:W-:Y:S01]  /*91d0*/  FFMA.FTZ R33, R29.reuse, R60, -R42 ;  /* 0x0000003c1d217223 */ /* 0x040fe2000001082a */
[----:B------:R-:W-:Y:S01]  /*91e0*/  FFMA.FTZ R63, R29, R72, R63 ;  /* 0x000000481d3f7223 */ /* 0x000fe2000001003f */
[----:B------:R-:W-:Y:S01]  /*91f0*/  IMAD.U32 R32, R43, 0x10000, RZ ;  /* 0x000100002b207824 */ /* 0x000fe200078e00ff */
[----:B------:R-:W-:Y:S01]  /*9200*/  LOP3.LUT R34, R34, 0xffff0000, RZ, 0xc0, !PT ;  /* 0xffff000022227812 */ /* 0x000fe200078ec0ff */
[----:B------:R-:W-:Y:S01]  /*9210*/  FMUL.FTZ R76, R35, R74 ;  /* 0x0000004a234c7220 */ /* 0x000fe20000410000 */
[----:B------:R-:W-:Y:S01]  /*9220*/  IMAD.U32 R29, R41, 0x10000, RZ ;  /* 0x00010000291d7824 */ /* 0x000fe200078e00ff */
[----:B------:R-:W-:Y:S01]  /*9230*/  LOP3.LUT R43, R43, 0xffff0000, RZ, 0xc0, !PT ;  /* 0xffff00002b2b7812 */ /* 0x000fe200078ec0ff */
[-C--:B------:R-:W-:Y:S01]  /*9240*/  FMUL.FTZ R78, R35, R62.reuse ;  /* 0x0000003e234e7220 */ /* 0x080fe20000410000 */
[----:B------:R-:W-:Y:S01]  /*9250*/  LOP3.LUT R41, R41, 0xffff0000, RZ, 0xc0, !PT ;  /* 0xffff000029297812 */ /* 0x000fe200078ec0ff */
[----:B------:R-:W-:Y:S01]  /*9260*/  FFMA.FTZ R42, R28, R61, -R73 ;  /* 0x0000003d1c2a7223 */ /* 0x000fe20000010849 */
[C---:B------:R-:W-:Y:S01]  /*9270*/  FFMA.FTZ R35, R31.reuse, R62, -R76 ;  /* 0x0000003e1f237223 */ /* 0x040fe2000001084c */
[C---:B------:R-:W-:Y:S01]  /*9280*/  FMUL.FTZ R60, R30.reuse, R32 ;  /* 0x000000201e3c7220 */ /* 0x040fe20000410000 */
[----:B------:R-:W-:Y:S01]  /*9290*/  FMUL.FTZ R61, R30, R29 ;  /* 0x0000001d1e3d7220 */ /* 0x000fe20000410000 */
[----:B------:R-:W-:Y:S01]  /*92a0*/  FFMA.FTZ R31, R31, R74, R78 ;  /* 0x0000004a1f1f7223 */ /* 0x000fe2000001004e */
[C---:B------:R-:W-:Y:S01]  /*92b0*/  FMUL.FTZ R30, R34.reuse, R43 ;  /* 0x0000002b221e7220 */ /* 0x040fe20000410000 */
[----:B------:R-:W-:Y:S01]  /*92c0*/  FMUL.FTZ R34, R34, R41 ;  /* 0x0000002922227220 */ /* 0x000fe20000410000 */
[----:B------:R-:W-:Y:S01]  /*92d0*/  FFMA.FTZ R28, R28, R217, R75 ;  /* 0x000000d91c1c7223 */ /* 0x000fe2000001004b */
        /* <DEDUP_REMOVED lines=14> */
[----:B------:R-:W-:Y:S02]  /*93c0*/  F2FP.BF16.F32.PACK_AB R30, R41, R60 ;  /* 0x0000003c291e723e */ /* 0x000fe400000010ff */
[----:B------:R-:W-:-:S07]  /*93d0*/  F2FP.BF16.F32.PACK_AB R34, R34, R61 ;  /* 0x0000003d2222723e */ /* 0x000fce00000010ff */
.L_x_1754:
[----:B------:R-:W-:Y:S05]  /*93e0*/  BSYNC B2 ;  /* 0x0000000000027941 */ /* 0x000fea0003800000 */
.L_x_1753:
[----:B------:R-:W-:Y:S02]  /*93f0*/  ULDC.64 UR4, c[0x0][0x208] ;  /* 0x0000820000047ab9 */ /* 0x000fe40000000a00 */
[----:B0-----:R3:W-:Y:S04]  /*9400*/  STG.E.128 desc[UR4][R36.64], R28 ;  /* 0x0000001c24007986 */ /* 0x0017e8000c101d04 */
[----:B--2---:R3:W-:Y:S02]  /*9410*/  @!P3 STG.E.128 desc[UR4][R38.64], R32 ;  /* 0x000000202600b986 */ /* 0x0047e4000c101d04 */
.L_x_1752:
[----:B------:R-:W-:Y:S05]  /*9420*/  BSYNC B1 ;  /* 0x0000000000017941 */ /* 0x000fea0003800000 */
.L_x_1751:
[----:B------:R-:W-:Y:S01]  /*9430*/  ISETP.NE.AND P3, PT, R10, RZ, PT ;  /* 0x000000ff0a00720c */ /* 0x000fe20003f65270 */
[----:B------:R-:W-:-:S12]  /*9440*/  BSSY B1, `(.L_x_1755) ;  /* 0x0000081000017945 */ /* 0x000fd80003800000 */
[----:B------:R-:W-:Y:S05]  /*9450*/  @!P3 BRA `(.L_x_1756) ;  /* 0x0000000400fcb947 */ /* 0x000fea0003800000 */
[----:B---3--:R-:W-:Y:S01]  /*9460*/  SEL R28, R122, R151, !P1 ;  /* 0x000000977a1c7207 */ /* 0x008fe20004800000 */
        /* <DEDUP_REMOVED lines=10> */
[----:B------:R-:W-:-:S05]  /*9510*/  SHF.R.S32.HI R31, RZ, 0x3, R31 ;  /* 0x00000003ff1f7819 */ /* 0x000fca000001141f */
[----:B------:R-:W-:-:S06]  /*9520*/  IMAD R28, R31, 0x1800, R178 ;  /* 0x000018001f1c7824 */ /* 0x000fcc00078e02b2 */
[--C-:B------:R-:W-:Y:S02]  /*9530*/  @!P3 SHF.R.S32.HI R33, RZ, 0x1f, R29.reuse ;  /* 0x0000001fff21b819 */ /* 0x100fe4000001141d */
[--C-:B------:R-:W-:Y:S02]  /*9540*/  @!P3 IADD3 R30, P4, P5, R86, R126, R29.reuse ;  /* 0x0000007e561eb210 */ /* 0x100fe40007d9e01d */
[----:B------:R-:W-:Y:S02]  /*9550*/  LOP3.LUT R29, R173, 0x38, R29, 0xf8, !PT ;  /* 0x00000038ad1d7812 */ /* 0x000fe400078ef81d */
[----:B------:R-:W-:Y:S02]  /*9560*/  @!P3 IADD3.X R33, R84, R40, R33, P4, P5 ;  /* 0x000000285421b210 */ /* 0x000fe400027ea421 */
[----:B------:R-:W-:Y:S02]  /*9570*/  LOP3.LUT R29, R29, R222, RZ, 0x3c, !PT ;  /* 0x000000de1d1d7212 */ /* 0x000fe400078e3cff */
[----:B0-----:R-:W-:-:S03]  /*9580*/  LEA R36, P4, R32, R114, 0x1 ;  /* 0x0000007220247211 */ /* 0x001fc600078808ff */
[----:B------:R-:W-:Y:S01]  /*9590*/  IMAD.IADD R28, R28, 0x1, R29 ;  /* 0x000000011c1c7824 */ /* 0x000fe200078e021d */
[-C--:B------:R-:W-:Y:S01]  /*95a0*/  LEA.HI.X R37, R32, R115.reuse, R34, 0x1, P4 ;  /* 0x0000007320257211 */ /* 0x080fe200020f0c22 */
[C---:B------:R-:W-:Y:S01]  /*95b0*/  IMAD R29, R17.reuse, 0x4800, R142 ;  /* 0x00004800111d7824 */ /* 0x040fe200078e028e */
[C---:B------:R-:W-:Y:S01]  /*95c0*/  @!P3 LEA R38, P4, R30.reuse, R114, 0x1 ;  /* 0x000000721e26b211 */ /* 0x040fe200078808ff */
[----:B------:R-:W-:Y:S02]  /*95d0*/  IMAD R31, R17, 0x4800, R28 ;  /* 0x00004800111f7824 */ /* 0x000fe400078e021c */
[--C-:B------:R-:W-:Y:S01]  /*95e0*/  IMAD R29, R29, 0x2, R16.reuse ;  /* 0x000000021d1d7824 */ /* 0x100fe200078e0210 */
[----:B------:R-:W-:Y:S01]  /*95f0*/  @!P3 LEA.HI.X R39, R30, R115, R33, 0x1, P4 ;  /* 0x000000731e27b211 */ /* 0x000fe200020f0c21 */
[----:B------:R-:W-:Y:S01]  /*9600*/  IMAD R32, R31, 0x2, R16 ;  /* 0x000000021f207824 */ /* 0x000fe200078e0210 */
[----:B------:R-:W-:-:S03]  /*9610*/  ISETP.GE.AND P4, PT, R165, R119, PT ;  /* 0x00000077a500720c */ /* 0x000fc60003f86270 */
[----:B------:R-:W0:Y:S04]  /*9620*/  LDS.128 R28, [R29+0x18400] ;  /* 0x018400001d1c7984 */ /* 0x000e280000000c00 */
[----:B------:R-:W2:Y:S06]  /*9630*/  LDS.128 R32, [R32+0x18400] ;  /* 0x0184000020207984 */ /* 0x000eac0000000c00 */
[----:B------:R-:W-:Y:S05]  /*9640*/  @P4 BRA `(.L_x_1758) ;  /* 0x0000000400704947 */ /* 0x000fea0003800000 */
[----:B------:R-:W-:Y:S01]  /*9650*/  SHF.R.U64 R49, R56, 0x10, R57 ;  /* 0x0000001038317819 */ /* 0x000fe20000001239 */
[----:B--2---:R-:W-:Y:S01]  /*9660*/  IMAD.U32 R46, R33, 0x10000, RZ ;  /* 0x00010000212e7824 */ /* 0x004fe200078e00ff */
[----:B------:R-:W-:Y:S01]  /*9670*/  SHF.R.U64 R62, R58, 0x10, R59 ;  /* 0x000000103a3e7819 */ /* 0x000fe2000000123b */
[----:B------:R-:W-:Y:S01]  /*9680*/  IMAD.U32 R56, R35, 0x10000, RZ ;  /* 0x0001000023387824 */ /* 0x000fe200078e00ff */
[----:B------:R-:W-:Y:S01]  /*9690*/  SHF.R.U32.HI R57, RZ, 0x10, R57 ;  /* 0x00000010ff397819 */ /* 0x000fe20000011639 */
[----:B0-----:R-:W-:Y:S01]  /*96a0*/  IMAD.U32 R44, R29, 0x10000, RZ ;  /* 0x000100001d2c7824 */ /* 0x001fe200078e00ff */
[--C-:B------:R-:W-:Y:S01]  /*96b0*/  SHF.R.U64 R58, R68, 0x10, R69.reuse ;  /* 0x00000010443a7819 */ /* 0x100fe20000001245 */
[----:B------:R-:W-:Y:S01]  /*96c0*/  IMAD.U32 R50, R31, 0x10000, RZ ;  /* 0x000100001f327824 */ /* 0x000fe200078e00ff */
[----:B------:R-:W-:Y:S01]  /*96d0*/  SHF.R.U32.HI R68, RZ, 0x10, R69 ;  /* 0x00000010ff447819 */ /* 0x000fe20000011645 */
[----:B------:R-:W-:Y:S01]  /*96e0*/  IMAD.U32 R42, R32, 0x10000, RZ ;  /* 0x00010000202a7824 */ /* 0x000fe200078e00ff */
[----:B------:R-:W-:Y:S01]  /*96f0*/  PRMT R49, R198, 0x5410, R49 ;  /* 0x00005410c6317816 */ /* 0x000fe20000000031 */
[----:B------:R-:W-:Y:S01]  /*9700*/  IMAD.U32 R41, R28, 0x10000, RZ ;  /* 0x000100001c297824 */ /* 0x000fe200078e00ff */
[----:B------:R-:W-:-:S02]  /*9710*/  PRMT R198, R198, 0x5432, R57 ;  /* 0x00005432c6c67816 */ /* 0x000fc40000000039 */
[----:B------:R-:W-:Y:S02]  /*9720*/  PRMT R57, R213, 0x5432, R68 ;  /* 0x00005432d5397816 */ /* 0x000fe40000000044 */
[----:B------:R-:W-:Y:S02]  /*9730*/  SHF.R.U32.HI R60, RZ, 0x10, R59 ;  /* 0x00000010ff3c7819 */ /* 0x000fe4000001163b */
[--C-:B------:R-:W-:Y:S01]  /*9740*/  SHF.R.U64 R45, R70, 0x10, R71.reuse ;  /* 0x00000010462d7819 */ /* 0x100fe20000001247 */
[----:B------:R-:W-:Y:S01]  /*9750*/  IMAD.U32 R59, R57, 0x10000, RZ ;  /* 0x00010000393b7824 */ /* 0x000fe200078e00ff */
[----:B------:R-:W-:Y:S02]  /*9760*/  SHF.R.U32.HI R71, RZ, 0x10, R71 ;  /* 0x00000010ff477819 */ /* 0x000fe40000011647 */
[----:B------:R-:W-:Y:S01]  /*9770*/  LOP3.LUT R48, R35, 0xffff0000, RZ, 0xc0, !PT ;  /* 0xffff000023307812 */ /* 0x000fe200078ec0ff */
[----:B------:R-:W-:Y:S01]  /*9780*/  IMAD.U32 R35, R198, 0x10000, RZ ;  /* 0x00010000c6237824 */ /* 0x000fe200078e00ff */
[----:B------:R-:W-:Y:S01]  /*9790*/  LOP3.LUT R51, R33, 0xffff0000, RZ, 0xc0, !PT ;  /* 0xffff000021337812 */ /* 0x000fe200078ec0ff */
[----:B------:R-:W-:Y:S01]  /*97a0*/  FMUL.FTZ R61, R46, R59 ;  /* 0x0000003b2e3d7220 */ /* 0x000fe20000410000 */
[----:B------:R-:W-:-:S02]  /*97b0*/  PRMT R213, R213, 0x5410, R58 ;  /* 0x00005410d5d57816 */ /* 0x000fc4000000003a */
[C---:B------:R-:W-:Y:S02]  /*97c0*/  PRMT R45, R212.reuse, 0x5410, R45 ;  /* 0x00005410d42d7816 */ /* 0x040fe4000000002d */
[----:B------:R-:W-:Y:S02]  /*97d0*/  PRMT R33, R159, 0x5410, R62 ;  /* 0x000054109f217816 */ /* 0x000fe4000000003e */
[----:B------:R-:W-:Y:S02]  /*97e0*/  PRMT R212, R212, 0x5432, R71 ;  /* 0x00005432d4d47816 */ /* 0x000fe40000000047 */
[----:B------:R-:W-:Y:S01]  /*97f0*/  LOP3.LUT R58, R57, 0xffff0000, RZ, 0xc0, !PT ;  /* 0xffff0000393a7812 */ /* 0x000fe200078ec0ff */
[-C--:B------:R-:W-:Y:S01]  /*9800*/  FMUL.FTZ R57, R46, R35.reuse ;  /* 0x000000232e397220 */ /* 0x080fe20000410000 */
[----:B------:R-:W-:Y:S01]  /*9810*/  PRMT R159, R159, 0x5432, R60 ;  /* 0x000054329f9f7816 */ /* 0x000fe2000000003c */
[----:B------:R-:W-:Y:S01]  /*9820*/  FFMA.FTZ R35, R44, R35, -R61 ;  /* 0x000000232c237223 */ /* 0x000fe2000001083d */
[----:B------:R-:W-:Y:S01]  /*9830*/  LOP3.LUT R46, R198, 0xffff0000, RZ, 0xc0, !PT ;  /* 0xffff0000c62e7812 */ /* 0x000fe200078ec0ff */
[----:B------:R-:W-:-:S02]  /*9840*/  IMAD.U32 R61, R212, 0x10000, RZ ;  /* 0x00010000d43d7824 */ /* 0x000fc400078e00ff */
[----:B------:R-:W-:Y:S01]  /*9850*/  FFMA.FTZ R44, R44, R59, R57 ;  /* 0x0000003b2c2c7223 */ /* 0x000fe20000010039 */
[----:B------:R-:W-:Y:S02]  /*9860*/  IMAD.U32 R57, R159, 0x10000, RZ ;  /* 0x000100009f397824 */ /* 0x000fe400078e00ff */
[C---:B------:R-:W-:Y:S01]  /*9870*/  FMUL.FTZ R60, R51.reuse, R58 ;  /* 0x0000003a333c7220 */ /* 0x040fe20000410000 */
[----:B------:R-:W-:Y:S01]  /*9880*/  FMUL.FTZ R62, R51, R46 ;  /* 0x0000002e333e7220 */ /* 0x000fe20000410000 */
[C---:B------:R-:W-:Y:S01]  /*9890*/  FMUL.FTZ R51, R56.reuse, R61 ;  /* 0x0000003d38337220 */ /* 0x040fe20000410000 */
[----:B------:R-:W-:Y:S01]  /*98a0*/  LOP3.LUT R47, R29, 0xffff0000, RZ, 0xc0, !PT ;  /* 0xffff00001d2f7812 */ /* 0x000fe200078ec0ff */
[-C--:B------:R-:W-:Y:S01]  /*98b0*/  FMUL.FTZ R56, R56, R57.reuse ;  /* 0x0000003938387220 */ /* 0x080fe20000410000 */
[----:B------:R-:W-:Y:S01]  /*98c0*/  LOP3.LUT R212, R212, 0xffff0000, RZ, 0xc0, !PT ;  /* 0xffff0000d4d47812 */ /* 0x000fe200078ec0ff */
[C---:B------:R-:W-:Y:S01]  /*98d0*/  FFMA.FTZ R57, R50.reuse, R57, -R51 ;  /* 0x0000003932397223 */ /* 0x040fe20000010833 */
[----:B------:R-:W-:Y:S01]  /*98e0*/  LOP3.LUT R159, R159, 0xffff0000, RZ, 0xc0, !PT ;  /* 0xffff00009f9f7812 */ /* 0x000fe200078ec0ff */
[----:B------:R-:W-:Y:S01]  /*98f0*/  FFMA.FTZ R56, R50, R61, R56 ;  /* 0x0000003d32387223 */ /* 0x000fe20000010038 */
[----:B------:R-:W-:-:S02]  /*9900*/  IMAD.U32 R51, R213, 0x10000, RZ ;  /* 0x00010000d5337824 */ /* 0x000fc400078e00ff */
[----:B------:R-:W-:Y:S01]  /*9910*/  FFMA.FTZ R46, R47, R46, -R60 ;  /* 0x0000002e2f2e7223 */ /* 0x000fe2000001083c */
[----:B------:R-:W-:Y:S02]  /*9920*/  IMAD.U32 R50, R49, 0x10000, RZ ;  /* 0x0001000031327824 */ /* 0x000fe400078e00ff */
[----:B------:R-:W-:Y:S01]  /*9930*/  FFMA.FTZ R47, R47, R58, R62 ;  /* 0x0000003a2f2f7223 */ /* 0x000fe2000001003e */
[C---:B------:R-:W-:Y:S01]  /*9940*/  FMUL.FTZ R58, R48.reuse, R212 ;  /* 0x000000d4303a7220 */ /* 0x040fe20000410000 */
[----:B------:R-:W-:Y:S01]  /*9950*/  FMUL.FTZ R60, R48, R159 ;  /* 0x0000009f303c7220 */ /* 0x000fe20000410000 */
[CC--:B------:R-:W-:Y:S01]  /*9960*/  FMUL.FTZ R48, R42.reuse, R51.reuse ;  /* 0x000000332a307220 */ /* 0x0c0fe20000410000 */
[----:B------:R-:W-:Y:S01]  /*9970*/  LOP3.LUT R43, R31, 0xffff0000, RZ, 0xc0, !PT ;  /* 0xffff00001f2b7812 */ /* 0x000fe200078ec0ff */
[-C--:B------:R-:W-:Y:S01]  /*9980*/  FMUL.FTZ R42, R42, R50.reuse ;  /* 0x000000322a2a7220 */ /* 0x080fe20000410000 */
[----:B------:R-:W-:Y:S01]  /*9990*/  LOP3.LUT R32, R32, 0xffff0000, RZ, 0xc0, !PT ;  /* 0xffff000020207812 */ /* 0x000fe200078ec0ff */
[C---:B------:R-:W-:Y:S01]  /*99a0*/  IMAD.U32 R29, R30.reuse, 0x10000, RZ ;  /* 0x000100001e1d7824 */ /* 0x040fe200078e00ff */
[----:B------:R-:W-:Y:S01]  /*99b0*/  LOP3.LUT R213, R213, 0xffff0000, RZ, 0xc0, !PT ;  /* 0xffff0000d5d57812 */ /* 0x000fe200078ec0ff */
[----:B------:R-:W-:Y:S01]  /*99c0*/  FFMA.FTZ R48, R41, R50, -R48 ;  /* 0x0000003229307223 */ /* 0x000fe20000010830 */
[----:B------:R-:W-:Y:S01]  /*99d0*/  LOP3.LUT R49, R49, 0xffff0000, RZ, 0xc0, !PT ;  /* 0xffff000031317812 */ /* 0x000fe200078ec0ff */
[----:B------:R-:W-:Y:S01]  /*99e0*/  FFMA.FTZ R42, R41, R51, R42 ;  /* 0x00000033292a7223 */ /* 0x000fe2000001002a */
[----:B------:R-:W-:Y:S01]  /*99f0*/  LOP3.LUT R31, R30, 0xffff0000, RZ, 0xc0, !PT ;  /* 0xffff00001e1f7812 */ /* 0x000fe200078ec0ff */
[----:B------:R-:W-:Y:S01]  /*9a00*/  IMAD.U32 R30, R34, 0x10000, RZ ;  /* 0x00010000221e7824 */ /* 0x000fe200078e00ff */
[----:B------:R-:W-:Y:S01]  /*9a10*/  LOP3.LUT R28, R28, 0xffff0000, RZ, 0xc0, !PT ;  /* 0xffff00001c1c7812 */ /* 0x000fe200078ec0ff */
[C---:B------:R-:W-:Y:S01]  /*9a20*/  FFMA.FTZ R58, R43.reuse, R159, -R58 ;  /* 0x0000009f2b3a7223 */ /* 0x040fe2000001083a */
[----:B------:R-:W-:Y:S01]  /*9a30*/  FFMA.FTZ R59, R43, R212, R60 ;  /* 0x000000d42b3b7223 */ /* 0x000fe2000001003c */
[C---:B------:R-:W-:Y:S01]  /*9a40*/  IMAD.U32 R41, R45.reuse, 0x10000, RZ ;  /* 0x000100002d297824 */ /* 0x040fe200078e00ff */
[----:B------:R-:W-:Y:S01]  /*9a50*/  LOP3.LUT R34, R34, 0xffff0000, RZ, 0xc0, !PT ;  /* 0xffff000022227812 */ /* 0x000fe200078ec0ff */
[C---:B------:R-:W-:Y:S01]  /*9a60*/  FMUL.FTZ R43, R32.reuse, R213 ;  /* 0x000000d5202b7220 */ /* 0x040fe20000410000 */
[-C--:B------:R-:W-:Y:S01]  /*9a70*/  FMUL.FTZ R51, R32, R49.reuse ;  /* 0x0000003120337220 */ /* 0x080fe20000410000 */
[----:B------:R-:W-:Y:S01]  /*9a80*/  LOP3.LUT R45, R45, 0xffff0000, RZ, 0xc0, !PT ;  /* 0xffff00002d2d7812 */ /* 0x000fe200078ec0ff */
[C---:B------:R-:W-:Y:S01]  /*9a90*/  IMAD.U32 R32, R33.reuse, 0x10000, RZ ;  /* 0x0001000021207824 */ /* 0x040fe200078e00ff */
[----:B------:R-:W-:Y:S01]  /*9aa0*/  LOP3.LUT R33, R33, 0xffff0000, RZ, 0xc0, !PT ;  /* 0xffff000021217812 */ /* 0x000fe200078ec0ff */
[C---:B------:R-:W-:Y:S01]  /*9ab0*/  FFMA.FTZ R43, R28.reuse, R49, -R43 ;  /* 0x000000311c2b7223 */ /* 0x040fe2000001082b */
[----:B------:R-:W-:Y:S01]  /*9ac0*/  FFMA.FTZ R51, R28, R213, R51 ;  /* 0x000000d51c337223 */ /* 0x000fe20000010033 */
[----:B------:R-:W-:Y:S01]  /*9ad0*/  FMUL.FTZ R28, R30, R41 ;  /* 0x000000291e1c7220 */ /* 0x000fe20000410000 */
[----:B------:R-:W-:Y:S01]  /*9ae0*/  FMUL.FTZ R50, R34, R45 ;  /* 0x0000002d22327220 */ /* 0x000fe20000410000 */
[-C--:B------:R-:W-:Y:S01]  /*9af0*/  FMUL.FTZ R30, R30, R32.reuse ;  /* 0x000000201e1e7220 */ /* 0x080fe20000410000 */
[-C--:B------:R-:W-:Y:S01]  /*9b00*/  FMUL.FTZ R34, R34, R33.reuse ;  /* 0x0000002122227220 */ /* 0x080fe20000410000 */
[----:B------:R-:W-:Y:S01]  /*9b10*/  FFMA.FTZ R28, R29, R32, -R28 ;  /* 0x000000201d1c7223 */ /* 0x000fe2000001081c */
        /* <DEDUP_REMOVED lines=13> */
[----:B------:R-:W-:-:S02]  /*9bf0*/  IMAD.MOV.U32 R30, RZ, RZ, R56 ;  /* 0x000000ffff1e7224 */ /* 0x000fc400078e0038 */
[----:B------:R-:W-:-:S07]  /*9c00*/  IMAD.MOV.U32 R31, RZ, RZ, R57 ;  /* 0x000000ffff1f7224 */ /* 0x000fce00078e0039 */
.L_x_1758:
[----:B------:R-:W-:Y:S05]  /*9c10*/  BSYNC B2 ;  /* 0x0000000000027941 */ /* 0x000fea0003800000 */
.L_x_1757:
[----:B------:R-:W-:Y:S02]  /*9c20*/  ULDC.64 UR4, c[0x0][0x208] ;  /* 0x0000820000047ab9 */ /* 0x000fe40000000a00 */
[----:B0-----:R0:W-:Y:S04]  /*9c30*/  STG.E.128 desc[UR4][R36.64], R28 ;  /* 0x0000001c24007986 */ /* 0x0011e8000c101d04 */
[----:B--2---:R0:W-:Y:S02]  /*9c40*/  @!P3 STG.E.128 desc[UR4][R38.64], R32 ;  /* 0x000000202600b986 */ /* 0x0041e4000c101d04 */
.L_x_1756:
[----:B------:R-:W-:Y:S05]  /*9c50*/  BSYNC B1 ;  /* 0x0000000000017941 */ /* 0x000fea0003800000 */
.L_x_1755:
[----:B------:R-:W-:-:S13]  /*9c60*/  ISETP.NE.AND P3, PT, R9, RZ, PT ;  /* 0x000000ff0900720c */ /* 0x000fda0003f65270 */
[----:B------:R-:W-:Y:S05]  /*9c70*/  @!P3 BRA `(.L_x_1709) ;  /* 0x0000000800f0b947 */ /* 0x000fea0003800000 */
[----:B0--3--:R-:W2:Y:S01]  /*9c80*/  LDL R28, [R1+0x4] ;  /* 0x00000400011c7983 */ /* 0x009ea20000100800 */
[----:B------:R-:W-:Y:S01]  /*9c90*/  BSSY B1, `(.L_x_1759) ;  /* 0x0000075000017945 */ /* 0x000fe20003800000 */
[----:B--2---:R-:W-:-:S04]  /*9ca0*/  LOP3.LUT P4, RZ, R28, 0x1, RZ, 0xc0, !PT ;  /* 0x000000011cff7812 */ /* 0x004fc8000788c0ff */
[----:B------:R-:W-:Y:S02]  /*9cb0*/  SEL R151, R122, R151, !P4 ;  /* 0x000000977a977207 */ /* 0x000fe40006000000 */
[----:B----4-:R-:W-:Y:S02]  /*9cc0*/  IADD3 R37, P3, P4, R86, R126, R12 ;  /* 0x0000007e56257210 */ /* 0x010fe40007c7e00c */
        /* <DEDUP_REMOVED lines=10> */
[----:B------:R-:W-:-:S02]  /*9d70*/  LOP3.LUT R29, R173, 0x38, R39, 0xf8, !PT ;  /* 0x00000038ad1d7812 */ /* 0x000fc400078ef827 */
[----:B------:R-:W-:Y:S02]  /*9d80*/  SHF.R.S32.HI R31, RZ, 0x3, R28 ;  /* 0x00000003ff1f7819 */ /* 0x000fe4000001141c */
[----:B------:R-:W-:-:S03]  /*9d90*/  LOP3.LUT R29, R29, R222, RZ, 0x3c, !PT ;  /* 0x000000de1d1d7212 */ /* 0x000fc600078e3cff */
        /* <DEDUP_REMOVED lines=9> */
[----:B------:R-:W-:Y:S01]  /*9e30*/  SHF.R.U64 R57, R52, 0x10, R53 ;  /* 0x0000001034397819 */ /* 0x000fe20000001235 */
[----:B--2---:R-:W-:Y:S01]  /*9e40*/  IMAD.U32 R45, R33, 0x10000, RZ ;  /* 0x00010000212d7824 */ /* 0x004fe200078e00ff */
[----:B------:R-:W-:Y:S01]  /*9e50*/  SHF.R.U32.HI R51, RZ, 0x10, R65 ;  /* 0x00000010ff337819 */ /* 0x000fe20000011641 */
[----:B0-----:R-:W-:Y:S01]  /*9e60*/  IMAD.U32 R41, R29, 0x10000, RZ ;  /* 0x000100001d297824 */ /* 0x001fe200078e00ff */
[----:B------:R-:W-:Y:S01]  /*9e70*/  SHF.R.U32.HI R49, RZ, 0x10, R53 ;  /* 0x00000010ff317819 */ /* 0x000fe20000011635 */
[----:B------:R-:W-:Y:S01]  /*9e80*/  IMAD.U32 R47, R35, 0x10000, RZ ;  /* 0x00010000232f7824 */ /* 0x000fe200078e00ff */
[----:B------:R-:W-:Y:S01]  /*9e90*/  SHF.R.U64 R52, R54, 0x10, R55 ;  /* 0x0000001036347819 */ /* 0x000fe20000001237 */
[----:B------:R-:W-:Y:S01]  /*9ea0*/  IMAD.U32 R44, R32, 0x10000, RZ ;  /* 0x00010000202c7824 */ /* 0x000fe200078e00ff */
[----:B------:R-:W-:Y:S01]  /*9eb0*/  PRMT R48, R156, 0x5410, R57 ;  /* 0x000054109c307816 */ /* 0x000fe20000000039 */
[----:B------:R-:W-:Y:S01]  /*9ec0*/  IMAD.U32 R38, R28, 0x10000, RZ ;  /* 0x000100001c267824 */ /* 0x000fe200078e00ff */
[----:B------:R-:W-:-:S02]  /*9ed0*/  PRMT R51, R158, 0x5432, R51 ;  /* 0x000054329e337816 */ /* 0x000fc40000000033 */
[----:B------:R-:W-:Y:S02]  /*9ee0*/  SHF.R.U32.HI R50, RZ, 0x10, R55 ;  /* 0x00000010ff327819 */ /* 0x000fe40000011637 */
[----:B------:R-:W-:Y:S02]  /*9ef0*/  PRMT R156, R156, 0x5432, R49 ;  /* 0x000054329c9c7816 */ /* 0x000fe40000000031 */
[----:B------:R-:W-:Y:S02]  /*9f00*/  SHF.R.U64 R53, R64, 0x10, R65 ;  /* 0x0000001040357819 */ /* 0x000fe40000001241 */
[--C-:B------:R-:W-:Y:S02]  /*9f10*/  SHF.R.U64 R54, R66, 0x10, R67.reuse ;  /* 0x0000001042367819 */ /* 0x100fe40000001243 */
[----:B------:R-:W-:Y:S01]  /*9f20*/  PRMT R49, R155, 0x5410, R52 ;  /* 0x000054109b317816 */ /* 0x000fe20000000034 */
[----:B------:R-:W-:Y:S01]  /*9f30*/  IMAD.U32 R52, R51, 0x10000, RZ ;  /* 0x0001000033347824 */ /* 0x000fe200078e00ff */
[----:B------:R-:W-:-:S02]  /*9f40*/  SHF.R.U32.HI R66, RZ, 0x10, R67 ;  /* 0x00000010ff427819 */ /* 0x000fc40000011643 */
[----:B------:R-:W-:Y:S01]  /*9f50*/  PRMT R155, R155, 0x5432, R50 ;  /* 0x000054329b9b7816 */ /* 0x000fe20000000032 */
[----:B------:R-:W-:Y:S01]  /*9f60*/  IMAD.U32 R50, R156, 0x10000, RZ ;  /* 0x000100009c327824 */ /* 0x000fe200078e00ff */
[----:B------:R-:W-:Y:S02]  /*9f70*/  PRMT R158, R158, 0x5410, R53 ;  /* 0x000054109e9e7816 */ /* 0x000fe40000000035 */
[----:B------:R-:W-:Y:S01]  /*9f80*/  PRMT R53, R157, 0x5410, R54 ;  /* 0x000054109d357816 */ /* 0x000fe20000000036 */
[----:B------:R-:W-:Y:S01]  /*9f90*/  FMUL.FTZ R54, R45, R52 ;  /* 0x000000342d367220 */ /* 0x000fe20000410000 */
[----:B------:R-:W-:Y:S01]  /*9fa0*/  PRMT R157, R157, 0x5432, R66 ;  /* 0x000054329d9d7816 */ /* 0x000fe20000000042 */
[-C--:B------:R-:W-:Y:S01]  /*9fb0*/  FMUL.FTZ R56, R45, R50.reuse ;  /* 0x000000322d387220 */ /* 0x080fe20000410000 */
[----:B------:R-:W-:Y:S01]  /*9fc0*/  LOP3.LUT R46, R33, 0xffff0000, RZ, 0xc0, !PT ;  /* 0xffff0000212e7812 */ /* 0x000fe200078ec0ff */
[----:B------:R-:W-:Y:S01]  /*9fd0*/  FFMA.FTZ R55, R41, R50, -R54 ;  /* 0x0000003229377223 */ /* 0x000fe20000010836 */
[----:B------:R-:W-:Y:S01]  /*9fe0*/  LOP3.LUT R51, R51, 0xffff0000, RZ, 0xc0, !PT ;  /* 0xffff000033337812 */ /* 0x000fe200078ec0ff */
[----:B------:R-:W-:Y:S01]  /*9ff0*/  IMAD.U32 R54, R157, 0x10000, RZ ;  /* 0x000100009d367824 */ /* 0x000fe200078e00ff */
[----:B------:R-:W-:Y:S01]  /*a000*/  LOP3.LUT R45, R156, 0xffff0000, RZ, 0xc0, !PT ;  /* 0xffff00009c2d7812 */ /* 0x000fe200078ec0ff */
[----:B------:R-:W-:Y:S01]  /*a010*/  FFMA.FTZ R56, R41, R52, R56 ;  /* 0x0000003429387223 */ /* 0x000fe20000010038 */
[----:B------:R-:W-:Y:S01]  /*a020*/  LOP3.LUT R42, R29, 0xffff0000, RZ, 0xc0, !PT ;  /* 0xffff00001d2a7812 */ /* 0x000fe200078ec0ff */
[----:B------:R-:W-:-:S02]  /*a030*/  IMAD.U32 R50, R155, 0x10000, RZ ;  /* 0x000100009b327824 */ /* 0x000fc400078e00ff */
[C---:B------:R-:W-:Y:S01]  /*a040*/  FMUL.FTZ R57, R46.reuse, R51 ;  /* 0x000000332e397220 */ /* 0x040fe20000410000 */
[-C--:B------:R-:W-:Y:S01]  /*a050*/  FMUL.FTZ R41, R46, R45.reuse ;  /* 0x0000002d2e297220 */ /* 0x080fe20000410000 */
[----:B------:R-:W-:Y:S01]  /*a060*/  FMUL.FTZ R58, R47, R54 ;  /* 0x000000362f3a7220 */ /* 0x000fe20000410000 */
[----:B------:R-:W-:Y:S02]  /*a070*/  IMAD.U32 R33, R31, 0x10000, RZ ;  /* 0x000100001f217824 */ /* 0x000fe400078e00ff */
[-C--:B------:R-:W-:Y:S01]  /*a080*/  FMUL.FTZ R47, R47, R50.reuse ;  /* 0x000000322f2f7220 */ /* 0x080fe20000410000 */
[C---:B------:R-:W-:Y:S01]  /*a090*/  FFMA.FTZ R52, R42.reuse, R45, -R57 ;  /* 0x0000002d2a347223 */ /* 0x040fe20000010839 */
[----:B------:R-:W-:Y:S01]  /*a0a0*/  FFMA.FTZ R51, R42, R51, R41 ;  /* 0x000000332a337223 */ /* 0x000fe20000010029 */
[----:B------:R-:W-:Y:S01]  /*a0b0*/  LOP3.LUT R35, R35, 0xffff0000, RZ, 0xc0, !PT ;  /* 0xffff000023237812 */ /* 0x000fe200078ec0ff */
[----:B------:R-:W-:Y:S01]  /*a0c0*/  FFMA.FTZ R58, R33, R50, -R58 ;  /* 0x00000032213a7223 */ /* 0x000fe2000001083a */
[----:B------:R-:W-:Y:S01]  /*a0d0*/  LOP3.LUT R46, R157, 0xffff0000, RZ, 0xc0, !PT ;  /* 0xffff00009d2e7812 */ /* 0x000fe200078ec0ff */
[----:B------:R-:W-:Y:S01]  /*a0e0*/  FFMA.FTZ R47, R33, R54, R47 ;  /* 0x00000036212f7223 */ /* 0x000fe2000001002f */
[----:B------:R-:W-:Y:S01]  /*a0f0*/  LOP3.LUT R42, R155, 0xffff0000, RZ, 0xc0, !PT ;  /* 0xffff00009b2a7812 */ /* 0x000fe200078ec0ff */
[----:B------:R-:W-:Y:S01]  /*a100*/  IMAD.U32 R41, R158, 0x10000, RZ ;  /* 0x000100009e297824 */ /* 0x000fe200078e00ff */
[----:B------:R-:W-:Y:S01]  /*a110*/  LOP3.LUT R43, R31, 0xffff0000, RZ, 0xc0, !PT ;  /* 0xffff00001f2b7812 */ /* 0x000fe200078ec0ff */
[----:B------:R-:W-:-:S02]  /*a120*/  IMAD.U32 R33, R48, 0x10000, RZ ;  /* 0x0001000030217824 */ /* 0x000fc400078e00ff */
[C---:B------:R-:W-:Y:S01]  /*a130*/  FMUL.FTZ R50, R35.reuse, R46 ;  /* 0x0000002e23327220 */ /* 0x040fe20000410000 */
[-C--:B------:R-:W-:Y:S01]  /*a140*/  FMUL.FTZ R54, R35, R42.reuse ;  /* 0x0000002a23367220 */ /* 0x080fe20000410000 */
[----:B------:R-:W-:Y:S01]  /*a150*/  LOP3.LUT R32, R32, 0xffff0000, RZ, 0xc0, !PT ;  /* 0xffff000020207812 */ /* 0x000fe200078ec0ff */
[----:B------:R-:W-:Y:S01]  /*a160*/  FMUL.FTZ R35, R44, R41 ;  /* 0x000000292c237220 */ /* 0x000fe20000410000 */
[----:B------:R-:W-:Y:S01]  /*a170*/  LOP3.LUT R158, R158, 0xffff0000, RZ, 0xc0, !PT ;  /* 0xffff00009e9e7812 */ /* 0x000fe200078ec0ff */
[-C--:B------:R-:W-:Y:S01]  /*a180*/  FMUL.FTZ R44, R44, R33.reuse ;  /* 0x000000212c2c7220 */ /* 0x080fe20000410000 */
[----:B------:R-:W-:Y:S01]  /*a190*/  LOP3.LUT R48, R48, 0xffff0000, RZ, 0xc0, !PT ;  /* 0xffff000030307812 */ /* 0x000fe200078ec0ff */
[----:B------:R-:W-:Y:S01]  /*a1a0*/  FFMA.FTZ R45, R43, R42, -R50 ;  /* 0x0000002a2b2d7223 */ /* 0x000fe20000010832 */
[----:B------:R-:W-:Y:S01]  /*a1b0*/  LOP3.LUT R29, R28, 0xffff0000, RZ, 0xc0, !PT ;  /* 0xffff00001c1d7812 */ /* 0x000fe200078ec0ff */
[----:B------:R-:W-:Y:S01]  /*a1c0*/  FMUL.FTZ R42, R32, R158 ;  /* 0x0000009e202a7220 */ /* 0x000fe20000410000 */
[C---:B------:R-:W-:Y:S01]  /*a1d0*/  FFMA.FTZ R35, R38.reuse, R33, -R35 ;  /* 0x0000002126237223 */ /* 0x040fe20000010823 */
[----:B------:R-:W-:Y:S01]  /*a1e0*/  FFMA.FTZ R44, R38, R41, R44 ;  /* 0x00000029262c7223 */ /* 0x000fe2000001002c */
[----:B------:R-:W-:-:S02]  /*a1f0*/  IMAD.U32 R31, R34, 0x10000, RZ ;  /* 0x00010000221f7824 */ /* 0x000fc400078e00ff */
[-C--:B------:R-:W-:Y:S01]  /*a200*/  FMUL.FTZ R38, R32, R48.reuse ;  /* 0x0000003020267220 */ /* 0x080fe20000410000 */
[----:B------:R-:W-:Y:S01]  /*a210*/  IMAD.U32 R33, R53, 0x10000, RZ ;  /* 0x0001000035217824 */ /* 0x000fe200078e00ff */
[----:B------:R-:W-:Y:S01]  /*a220*/  LOP3.LUT R34, R34, 0xffff0000, RZ, 0xc0, !PT ;  /* 0xffff000022227812 */ /* 0x000fe200078ec0ff */
[----:B------:R-:W-:Y:S01]  /*a230*/  IMAD.U32 R32, R49, 0x10000, RZ ;  /* 0x0001000031207824 */ /* 0x000fe200078e00ff */
[----:B------:R-:W-:Y:S01]  /*a240*/  LOP3.LUT R53, R53, 0xffff0000, RZ, 0xc0, !PT ;  /* 0xffff000035357812 */ /* 0x000fe200078ec0ff */
[----:B------:R-:W-:Y:S01]  /*a250*/  FFMA.FTZ R42, R29, R48, -R42 ;  /* 0x000000301d2a7223 */ /* 0x000fe2000001082a */
[----:B------:R-:W-:Y:S01]  /*a260*/  LOP3.LUT R49, R49, 0xffff0000, RZ, 0xc0, !PT ;  /* 0xffff000031317812 */ /* 0x000fe200078ec0ff */
[C---:B------:R-:W-:Y:S02]  /*a270*/  IMAD.U32 R28, R30.reuse, 0x10000, RZ ;  /* 0x000100001e1c7824 */ /* 0x040fe400078e00ff */
[----:B------:R-:W-:Y:S01]  /*a280*/  FFMA.FTZ R29, R29, R158, R38 ;  /* 0x0000009e1d1d7223 */ /* 0x000fe20000010026 */
[----:B------:R-:W-:Y:S01]  /*a290*/  LOP3.LUT R30, R30, 0xffff0000, RZ, 0xc0, !PT ;  /* 0xffff00001e1e7812 */ /* 0x000fe200078ec0ff */
[C---:B------:R-:W-:Y:S01]  /*a2a0*/  FMUL.FTZ R41, R31.reuse, R33 ;  /* 0x000000211f297220 */ /* 0x040fe20000410000 */
[----:B------:R-:W-:Y:S01]  /*a2b0*/  FMUL.FTZ R38, R31, R32 ;  /* 0x000000201f267220 */ /* 0x000fe20000410000 */
[C---:B------:R-:W-:Y:S01]  /*a2c0*/  FMUL.FTZ R31, R34.reuse, R53 ;  /* 0x00000035221f7220 */ /* 0x040fe20000410000 */
[----:B------:R-:W-:Y:S01]  /*a2d0*/  FFMA.FTZ R54, R43, R46, R54 ;  /* 0x0000002e2b367223 */ /* 0x000fe20000010036 */
[----:B------:R-:W-:Y:S01]  /*a2e0*/  FMUL.FTZ R34, R34, R49 ;  /* 0x0000003122227220 */ /* 0x000fe20000410000 */
[C---:B------:R-:W-:Y:S01]  /*a2f0*/  FFMA.FTZ R41, R28.reuse, R32, -R41 ;  /* 0x000000201c297223 */ /* 0x040fe20000010829 */
[----:B------:R-:W-:Y:S01]  /*a300*/  FFMA.FTZ R38, R28, R33, R38 ;  /* 0x000000211c267223 */ /* 0x000fe20000010026 */
[----:B------:R-:W-:Y:S01]  /*a310*/  FFMA.FTZ R28, R30, R49, -R31 ;  /* 0x000000311e1c7223 */ /* 0x000fe2000001081f */
[----:B------:R-:W-:Y:S01]  /*a320*/  F2FP.BF16.F32.PACK_AB R35, R42, R35 ;  /* 0x000000232a23723e */ /* 0x000fe200000010ff */
        /* <DEDUP_REMOVED lines=11> */
.L_x_1760:
[----:B------:R-:W-:Y:S05]  /*a3e0*/  BSYNC B1 ;  /* 0x0000000000017941 */ /* 0x000fea0003800000 */
.L_x_1759:
[----:B------:R-:W-:Y:S01]  /*a3f0*/  ISETP.GE.AND P3, PT, R39, R148, PT ;  /* 0x000000942700720c */ /* 0x000fe20003f66270 */
[----:B------:R-:W-:Y:S02]  /*a400*/  ULDC.64 UR4, c[0x0][0x208] ;  /* 0x0000820000047ab9 */ /* 0x000fe40000000a00 */
[----:B0-----:R0:W-:Y:S10]  /*a410*/  STG.E.128 desc[UR4][R36.64], R28 ;  /* 0x0000001c24007986 */ /* 0x0011f4000c101d04 */
[----:B------:R-:W-:Y:S05]  /*a420*/  @P3 BRA `(.L_x_1709) ;  /* 0x0000000400043947 */ /* 0x000fea0003800000 */
[--C-:B------:R-:W-:Y:S01]  /*a430*/  IADD3 R126, P3, P4, R86, R126, R39.reuse ;  /* 0x0000007e567e7210 */ /* 0x100fe20007c7e027 */
[----:B------:R-:W-:Y:S01]  /*a440*/  ULDC.64 UR4, c[0x0][0x208] ;  /* 0x0000820000047ab9 */ /* 0x000fe20000000a00 */
[----:B------:R-:W-:-:S04]  /*a450*/  SHF.R.S32.HI R39, RZ, 0x1f, R39 ;  /* 0x0000001fff277819 */ /* 0x000fc80000011427 */
[----:B------:R-:W-:Y:S02]  /*a460*/  IADD3.X R40, R84, R40, R39, P3, P4 ;  /* 0x0000002854287210 */ /* 0x000fe40001fe8427 */
[----:B------:R-:W-:-:S04]  /*a470*/  LEA R114, P3, R126, R114, 0x1 ;  /* 0x000000727e727211 */ /* 0x000fc800078608ff */
[----:B------:R-:W-:-:S05]  /*a480*/  LEA.HI.X R115, R126, R115, R40, 0x1, P3 ;  /* 0x000000737e737211 */ /* 0x000fca00018f0c28 */
[----:B--2---:R2:W-:Y:S01]  /*a490*/  STG.E.128 desc[UR4][R114.64], R32 ;  /* 0x0000002072007986 */ /* 0x0045e2000c101d04 */
[----:B------:R-:W-:Y:S05]  /*a4a0*/  BRA `(.L_x_1709) ;  /* 0x0000000000e47947 */ /* 0x000fea0003800000 */
.L_x_1676:
[----:B------:R-:W-:-:S04]  /*a4b0*/  ULOP3.LUT UR4, UR60, 0x1, URZ, 0xfc, !UPT ;  /* 0x000000013c047892 */ /* 0x000fc8000f8efc3f */
[----:B------:R-:W-:-:S06]  /*a4c0*/  UISETP.NE.AND UP0, UPT, UR4, 0x3, UPT ;  /* 0x000000030400788c */ /* 0x000fcc000bf05270 */
[----:B------:R-:W-:-:S13]  /*a4d0*/  PLOP3.LUT P2, PT, PT, PT, UP0, 0x80, 0x0 ;  /* 0x000000000000781c */ /* 0x000fda0003f4f008 */
[----:B------:R-:W-:Y:S05]  /*a4e0*/  @!P2 BRA `(.L_x_1761) ;  /* 0x000000000004a947 */ /* 0x000fea0003800000 */
[----:B------:R-:W-:Y:S01]  /*a4f0*/  BPT.TRAP 0x1 ;  /* 0x000000040000795c */ /* 0x000fe20000300000 */
.L_x_1761:
        /* <DEDUP_REMOVED lines=8> */
.L_x_2127:
[----:B------:R-:W-:Y:S05]  /*a580*/  BSYNC B1 ;  /* 0x0000000000017941 */ /* 0x000fea0003800000 */
.L_x_1762:
[----:B------:R-:W-:Y:S04]  /*a590*/  BSSY B1, `(.L_x_1764) ;  /* 0x0000015000017945 */ /* 0x000fe80003800000 */
[----:B------:R-:W-:Y:S05]  /*a5a0*/  @P3 BRA `(.L_x_1765) ;  /* 0x00000000004c3947 */ /* 0x000fea0003800000 */
[----:B------:R-:W-:Y:S01]  /*a5b0*/  ISETP.NE.AND P4, PT, R11, RZ, PT ;  /* 0x000000ff0b00720c */ /* 0x000fe20003f85270 */
[----:B------:R-:W-:Y:S01]  /*a5c0*/  ULDC.64 UR4, c[0x0][0x208] ;  /* 0x0000820000047ab9 */ /* 0x000fe20000000a00 */
        /* <DEDUP_REMOVED lines=17> */
.L_x_1765:
[----:B------:R-:W-:Y:S05]  /*a6e0*/  BSYNC B1 ;  /* 0x0000000000017941 */ /* 0x000fea0003800000 */
.L_x_1764:
[----:B------:R-:W-:-:S13]  /*a6f0*/  ISETP.GE.AND P3, PT, R188, R4, PT ;  /* 0x00000004bc00720c */ /* 0x000fda0003f66270 */
[----:B------:R-:W-:Y:S05]  /*a700*/  @P3 BRA `(.L_x_1709) ;  /* 0x00000000004c3947 */ /* 0x000fea0003800000 */
[----:B------:R-:W-:Y:S01]  /*a710*/  ISETP.NE.AND P4, PT, R11, RZ, PT ;  /* 0x000000ff0b00720c */ /* 0x000fe20003f85270 */
[----:B------:R-:W-:Y:S01]  /*a720*/  ULDC.64 UR4, c[0x0][0x208] ;  /* 0x0000820000047ab9 */ /* 0x000fe20000000a00 */
        /* <DEDUP_REMOVED lines=17> */
.L_x_1709:
[----:B------:R-:W-:Y:S05]  /*a840*/  BSYNC B0 ;  /* 0x0000000000007941 */ /* 0x000fea0003800000 */
.L_x_1675:
        /* <DEDUP_REMOVED lines=17> */
.L_x_1767:
[----:B------:R-:W-:Y:S05]  /*a960*/  BSYNC B0 ;  /* 0x0000000000007941 */ /* 0x000fea0003800000 */
.L_x_1766:
        /* <DEDUP_REMOVED lines=9> */
.L_x_2128:
[----:B------:R-:W-:Y:S05]  /*aa00*/  BSYNC B0 ;  /* 0x0000000000007941 */ /* 0x000fea0003800000 */
.L_x_1768:
[----:B------:R-:W-:Y:S01]  /*aa10*/  BSSY B0, `(.L_x_1770) ;  /* 0x000001a000007945 */ /* 0x000fe20003800000 */
[----:B01----:R-:W-:Y:S02]  /*aa20*/  IMAD R0, R28, 0x2, R117 ;  /* 0x000000021c007824 */ /* 0x003fe400078e0275 */
[----:B------:R-:W-:-:S04]  /*aa30*/  IMAD.WIDE R36, R2, 0x60, R120 ;  /* 0x0000006002247825 */ /* 0x000fc800078e0278 */
[----:B------:R-:W-:Y:S01]  /*aa40*/  IMAD R40, R30, 0x2, R117 ;  /* 0x000000021e287824 */ /* 0x000fe200078e0275 */
[----:B------:R-:W-:Y:S06]  /*aa50*/  @P2 BRA `(.L_x_1771) ;  /* 0x0000000000542947 */ /* 0x000fec0003800000 */
[----:B------:R-:W-:Y:S01]  /*aa60*/  IMAD R31, R37, UR56, RZ ;  /* 0x00000038251f7c24 */ /* 0x000fe2000f8e02ff */
[----:B------:R-:W-:Y:S01]  /*aa70*/  ISETP.GE.AND P4, PT, R18, UR61, PT ;  /* 0x0000003d12007c0c */ /* 0x000fe2000bf86270 */
[----:B------:R-:W-:Y:S01]  /*aa80*/  IMAD.MOV.U32 R28, RZ, RZ, R88 ;  /* 0x000000ffff1c7224 */ /* 0x000fe200078e0058 */
[----:B------:R-:W-:Y:S01]  /*aa90*/  ULDC.64 UR4, c[0x0][0x208] ;  /* 0x0000820000047ab9 */ /* 0x000fe20000000a00 */
        /* <DEDUP_REMOVED lines=17> */
.L_x_1771:
[----:B------:R-:W-:Y:S05]  /*abb0*/  BSYNC B0 ;  /* 0x0000000000007941 */ /* 0x000fea0003800000 */
.L_x_1770:
[----:B------:R-:W-:Y:S01]  /*abc0*/  ISETP.GE.AND P2, PT, R188, R4, PT ;  /* 0x00000004bc00720c */ /* 0x000fe20003f46270 */
[----:B------:R-:W-:-:S12]  /*abd0*/  BSSY B0, `(.L_x_1772) ;  /* 0x0000018000007945 */ /* 0x000fd80003800000 */
[----:B------:R-:W-:Y:S05]  /*abe0*/  @P2 BRA `(.L_x_1773) ;  /* 0x0000000000582947 */ /* 0x000fea0003800000 */
[----:B0-----:R-:W-:Y:S01]  /*abf0*/  IADD3 R31, P2, R36, 0x40, RZ ;  /* 0x00000040241f7810 */ /* 0x001fe20007f5e0ff */
[----:B------:R-:W-:Y:S01]  /*ac00*/  IMAD.MOV.U32 R4, RZ, RZ, R88 ;  /* 0x000000ffff047224 */ /* 0x000fe200078e0058 */
[----:B------:R-:W-:Y:S01]  /*ac10*/  ISETP.GE.AND P4, PT, R18, UR61, PT ;  /* 0x0000003d12007c0c */ /* 0x000fe2000bf86270 */
[----:B------:R-:W-:Y:S02]  /*ac20*/  ULDC.64 UR4, c[0x0][0x208] ;  /* 0x0000820000047ab9 */ /* 0x000fe40000000a00 */
        /* <DEDUP_REMOVED lines=18> */
.L_x_1773:
[----:B------:R-:W-:Y:S05]  /*ad50*/  BSYNC B0 ;  /* 0x0000000000007941 */ /* 0x000fea0003800000 */
.L_x_1772:
        /* <DEDUP_REMOVED lines=15> */
[----:B---3--:R-:W-:Y:S02]  /*ae50*/  LOP3.LUT P4, RZ, R0, 0x2, RZ, 0xc0, !PT ;  /* 0x0000000200ff7812 */ /* 0x008fe4000788c0ff */
[----:B------:R-:W-:-:S04]  /*ae60*/  SEL R0, RZ, 0x1, P3 ;  /* 0x00000001ff007807 */ /* 0x000fc80001800000 */
[----:B------:R-:W-:-:S07]  /*ae70*/  LOP3.LUT R167, R167, R0, RZ, 0x3c, !PT ;  /* 0x00000000a7a77212 */ /* 0x000fce00078e3cff */
[----:B-1----:R-:W-:Y:S05]  /*ae80*/  @P4 BRA `(.L_x_1774) ;  /* 0xffffff7c00244947 */ /* 0x002fea000383ffff */
.L_x_1670:
[----:B------:R-:W1:Y:S01]  /*ae90*/  LDC R0, c[0x0][0x448] ;  /* 0x00011200ff007b82 */ /* 0x000e620000000800 */
[----:B------:R-:W-:Y:S01]  /*aea0*/  IADD3 R5, R164, 0x1, -R163 ;  /* 0x00000001a4057810 */ /* 0x000fe20007ffe8a3 */
[----:B------:R-:W-:Y:S06]  /*aeb0*/  BSSY B0, `(.L_x_1775) ;  /* 0x000000d000007945 */ /* 0x000fec0003800000 */
[----:B------:R-:W3:Y:S01]  /*aec0*/  LDC.64 R6, c[0x0][0x9e0] ;  /* 0x00027800ff067b82 */ /* 0x000ee20000000a00 */
[----:B-1----:R-:W-:Y:S01]  /*aed0*/  ISETP.NE.AND P1, PT, R0, 0x1, PT ;  /* 0x000000010000780c */ /* 0x002fe20003f25270 */
[----:B------:R-:W-:Y:S01]  /*aee0*/  VIADD R0, R177, 0x7f ;  /* 0x0000007fb1007836 */ /* 0x000fe20000000000 */
[----:B---3--:R-:W-:-:S11]  /*aef0*/  ISETP.GE.AND P3, PT, R7, 0x1, PT ;  /* 0x000000010700780c */ /* 0x008fd60003f66270 */
[----:B------:R-:W1:Y:S08]  /*af00*/  @P1 LDC R3, c[0x0][0x44c] ;  /* 0x00011300ff031b82 */ /* 0x000e700000000800 */
[----:B------:R-:W3:Y:S01]  /*af10*/  @P1 LDC R2, c[0x0][0x450] ;  /* 0x00011400ff021b82 */ /* 0x000ee20000000800 */
[----:B-1----:R-:W-:-:S05]  /*af20*/  @P1 IMAD.HI.U32 R3, R0, R3, RZ ;  /* 0x0000000300031227 */ /* 0x002fca00078e00ff */
[----:B---3--:R-:W-:-:S05]  /*af30*/  @P1 SHF.R.U32.HI R0, RZ, R2, R3 ;  /* 0x00000002ff001219 */ /* 0x008fca0000011603 */
[----:B------:R-:W-:Y:S01]  /*af40*/  IMAD.IADD R3, R5, 0x1, R0 ;  /* 0x0000000105037824 */ /* 0x000fe200078e0200 */
[----:B------:R-:W-:Y:S06]  /*af50*/  @P2 BRA `(.L_x_1776) ;  /* 0x0000000000082947 */ /* 0x000fec0003800000 */
[----:B------:R-:W1:Y:S02]  /*af60*/  FENCE.VIEW.ASYNC.G ;  /* 0x00000000000073c6 */ /* 0x000e640000000100 */
[----:B-1----:R-:W-:Y:S06]  /*af70*/  BAR.ARV 0xc, 0x180 ;  /* 0x0306000000007b1d */ /* 0x002fec0000002000 */
.L_x_1776:
[----:B------:R-:W-:Y:S05]  /*af80*/  BSYNC B0 ;  /* 0x0000000000007941 */ /* 0x000fea0003800000 */
.L_x_1775:
[----:B------:R-:W-:Y:S01]  /*af90*/  IMAD.IADD R0, R3, 0x1, R6 ;  /* 0x0000000103007824 */ /* 0x000fe200078e0206 */
[----:B------:R-:W-:Y:S06]  /*afa0*/  @!P3 BRA `(.L_x_1777) ;  /* 0x000000000048b947 */ /* 0x000fec0003800000 */
[C---:B------:R-:W-:Y:S01]  /*afb0*/  ISETP.GT.AND P0, PT, R3.reuse, RZ, PT ;  /* 0x000000ff0300720c */ /* 0x040fe20003f04270 */
[----:B------:R-:W-:Y:S01]  /*afc0*/  BSSY B0, `(.L_x_1778) ;  /* 0x000000e000007945 */ /* 0x000fe20003800000 */
[----:B------:R-:W-:-:S11]  /*afd0*/  VIADD R2, R3, 0xffffffff ;  /* 0xffffffff03027836 */ /* 0x000fd60000000000 */
[----:B------:R-:W-:Y:S05]  /*afe0*/  @P0 BRA `(.L_x_1779) ;  /* 0x00000000001c0947 */ /* 0x000fea0003800000 */
[----:B------:R-:W-:Y:S01]  /*aff0*/  ISETP.NE.AND P0, PT, R7, 0x1, PT ;  /* 0x000000010700780c */ /* 0x000fe20003f05270 */
[----:B------:R-:W-:-:S12]  /*b000*/  IMAD.MOV R3, RZ, RZ, -R3 ;  /* 0x000000ffff037224 */ /* 0x000fd800078e0a03 */
[----:B------:R-:W1:Y:S02]  /*b010*/  @P0 LDC.64 R4, c[0x0][0x9e8] ;  /* 0x00027a00ff040b82 */ /* 0x000e640000000a00 */
[----:B-1----:R-:W-:-:S05]  /*b020*/  @P0 IMAD.HI.U32 R2, R3, R4, RZ ;  /* 0x0000000403020227 */ /* 0x002fca00078e00ff */
[----:B------:R-:W-:-:S04]  /*b030*/  @P0 SHF.R.U32.HI R3, RZ, R5, R2 ;  /* 0x00000005ff030219 */ /* 0x000fc80000011602 */
[----:B------:R-:W-:Y:S01]  /*b040*/  LOP3.LUT R2, RZ, R3, RZ, 0x33, !PT ;  /* 0x00000003ff027212 */ /* 0x000fe200078e33ff */
[----:B------:R-:W-:Y:S06]  /*b050*/  BRA `(.L_x_1780) ;  /* 0x0000000000107947 */ /* 0x000fec0003800000 */
.L_x_1779:
[----:B------:R-:W-:-:S13]  /*b060*/  ISETP.NE.AND P0, PT, R7, 0x1, PT ;  /* 0x000000010700780c */ /* 0x000fda0003f05270 */
[----:B------:R-:W1:Y:S02]  /*b070*/  @P0 LDC.64 R4, c[0x0][0x9e8] ;  /* 0x00027a00ff040b82 */ /* 0x000e640000000a00 */
[----:B-1----:R-:W-:-:S05]  /*b080*/  @P0 IMAD.HI.U32 R4, R2, R4, RZ ;  /* 0x0000000402040227 */ /* 0x002fca00078e00ff */
[----:B------:R-:W-:-:S07]  /*b090*/  @P0 SHF.R.U32.HI R2, RZ, R5, R4 ;  /* 0x00000005ff020219 */ /* 0x000fce0000011604 */
.L_x_1780:
[----:B------:R-:W-:Y:S05]  /*b0a0*/  BSYNC B0 ;  /* 0x0000000000007941 */ /* 0x000fea0003800000 */
.L_x_1778:
[----:B------:R-:W-:-:S05]  /*b0b0*/  IMAD R3, R2, R7, R7 ;  /* 0x0000000702037224 */ /* 0x000fca00078e0207 */
[----:B------:R-:W-:-:S07]  /*b0c0*/  VIMNMX R0, R0, R3, PT ;  /* 0x0000000300007248 */ /* 0x000fce0003fe0100 */
.L_x_1777:
[----:B------:R-:W1:Y:S01]  /*b0d0*/  @P1 LDC R2, c[0x0][0x44c] ;  /* 0x00011300ff021b82 */ /* 0x000e620000000800 */
[----:B------:R-:W-:Y:S01]  /*b0e0*/  VIADD R0, R0, 0x5f ;  /* 0x0000005f00007836 */ /* 0x000fe20000000000 */
[----:B------:R-:W-:Y:S01]  /*b0f0*/  ULDC UR4, c[0x0][0x9dc] ;  /* 0x0002770000047ab9 */ /* 0x000fe20000000800 */
[----:B------:R-:W-:Y:S02]  /*b100*/  IMAD.MOV.U32 R5, RZ, RZ, R177 ;  /* 0x000000ffff057224 */ /* 0x000fe400078e00b1 */
[----:B------:R-:W-:-:S03]  /*b110*/  IMAD.HI R0, R0, 0x2aaaaaab, RZ ;  /* 0x2aaaaaab00007827 */ /* 0x000fc600078e02ff */
[----:B------:R-:W3:Y:S02]  /*b120*/  @P1 LDC R9, c[0x0][0x450] ;  /* 0x00011400ff091b82 */ /* 0x000ee40000000800 */
[----:B------:R-:W-:Y:S01]  /*b130*/  SHF.R.U32.HI R3, RZ, 0x1f, R0 ;  /* 0x0000001fff037819 */ /* 0x000fe20000011600 */
[----:B-1----:R-:W-:-:S05]  /*b140*/  @P1 IMAD.HI.U32 R2, R177, R2, RZ ;  /* 0x00000002b1021227 */ /* 0x002fca00078e00ff */
[----:B---3--:R-:W-:Y:S02]  /*b150*/  @P1 SHF.R.U32.HI R5, RZ, R9, R2 ;  /* 0x00000009ff051219 */ /* 0x008fe40000011602 */
[----:B------:R-:W-:-:S03]  /*b160*/  LEA.HI.SX32 R2, R0, R3, 0x1c ;  /* 0x0000000300027211 */ /* 0x000fc600078fe2ff */
[----:B------:R-:W-:Y:S01]  /*b170*/  IMAD.IADD R0, R152, 0x1, R5 ;  /* 0x0000000198007824 */ /* 0x000fe200078e0205 */
[----:B------:R-:W-:-:S03]  /*b180*/  VIMNMX R2, R153, R2, PT ;  /* 0x0000000299027248 */ /* 0x000fc60003fe0100 */
[----:B------:R-:W-:Y:S01]  /*b190*/  VIADD R3, R0, -UR4 ;  /* 0x8000000400037c36 */ /* 0x000fe20008000000 */
[----:B------:R-:W-:Y:S06]  /*b1a0*/  @!P3 BRA `(.L_x_1781) ;  /* 0x000000000044b947 */ /* 0x000fec0003800000 */
[----:B------:R-:W-:Y:S01]  /*b1b0*/  ISETP.GT.AND P0, PT, R0, -0x1, PT ;  /* 0xffffffff0000780c */ /* 0x000fe20003f04270 */
[----:B------:R-:W-:-:S12]  /*b1c0*/  BSSY B0, `(.L_x_1782) ;  /* 0x000000d000007945 */ /* 0x000fd80003800000 */
[----:B------:R-:W-:Y:S05]  /*b1d0*/  @P0 BRA `(.L_x_1783) ;  /* 0x00000000001c0947 */ /* 0x000fea0003800000 */
[----:B------:R-:W-:Y:S02]  /*b1e0*/  ISETP.NE.AND P0, PT, R7, 0x1, PT ;  /* 0x000000010700780c */ /* 0x000fe40003f05270 */
[----:B------:R-:W-:-:S11]  /*b1f0*/  LOP3.LUT R5, RZ, R0, RZ, 0x33, !PT ;  /* 0x00000000ff057212 */ /* 0x000fd600078e33ff */
[----:B------:R-:W1:Y:S02]  /*b200*/  @P0 LDC.64 R8, c[0x0][0x9e8] ;  /* 0x00027a00ff080b82 */ /* 0x000e640000000a00 */
[----:B-1----:R-:W-:-:S05]  /*b210*/  @P0 IMAD.HI.U32 R0, R5, R8, RZ ;  /* 0x0000000805000227 */ /* 0x002fca00078e00ff */
[----:B------:R-:W-:-:S04]  /*b220*/  @P0 SHF.R.U32.HI R5, RZ, R9, R0 ;  /* 0x00000009ff050219 */ /* 0x000fc80000011600 */
[----:B------:R-:W-:Y:S01]  /*b230*/  LOP3.LUT R0, RZ, R5, RZ, 0x33, !PT ;  /* 0x00000005ff007212 */ /* 0x000fe200078e33ff */
[----:B------:R-:W-:Y:S06]  /*b240*/  BRA `(.L_x_1784) ;  /* 0x0000000000107947 */ /* 0x000fec0003800000 */
.L_x_1783:
[----:B------:R-:W-:-:S13]  /*b250*/  ISETP.NE.AND P0, PT, R7, 0x1, PT ;  /* 0x000000010700780c */ /* 0x000fda0003f05270 */
[----:B------:R-:W1:Y:S02]  /*b260*/  @P0 LDC.64 R4, c[0x0][0x9e8] ;  /* 0x00027a00ff040b82 */ /* 0x000e640000000a00 */
[----:B-1----:R-:W-:-:S05]  /*b270*/  @P0 IMAD.HI.U32 R4, R0, R4, RZ ;  /* 0x0000000400040227 */ /* 0x002fca00078e00ff */
[----:B------:R-:W-:-:S07]  /*b280*/  @P0 SHF.R.U32.HI R0, RZ, R5, R4 ;  /* 0x00000005ff000219 */ /* 0x000fce0000011604 */
.L_x_1784:
[----:B------:R-:W-:Y:S05]  /*b290*/  BSYNC B0 ;  /* 0x0000000000007941 */ /* 0x000fea0003800000 */
.L_x_1782:
[----:B------:R-:W-:-:S05]  /*b2a0*/  IMAD R0, R0, R7, RZ ;  /* 0x0000000700007224 */ /* 0x000fca00078e02ff */
[----:B------:R-:W-:-:S07]  /*b2b0*/  VIMNMX R3, R3, R0, !PT ;  /* 0x0000000003037248 */ /* 0x000fce0007fe0100 */
.L_x_1781:
[----:B------:R-:W-:Y:S01]  /*b2c0*/  IMAD.HI R3, R3, 0x2aaaaaab, RZ ;  /* 0x2aaaaaab03037827 */ /* 0x000fe200078e02ff */
[----:B------:R-:W-:Y:S02]  /*b2d0*/  PLOP3.LUT P0, PT, PT, PT, PT, 0x80, 0x0 ;  /* 0x000000000000781c */ /* 0x000fe40003f0f070 */
[----:B------:R-:W-:Y:S02]  /*b2e0*/  CS2R R20, SRZ ;  /* 0x0000000000147805 */ /* 0x000fe4000001ff00 */
[----:B------:R-:W-:Y:S02]  /*b2f0*/  CS2R R86, SRZ ;  /* 0x0000000000567805 */ /* 0x000fe4000001ff00 */
[----:B------:R-:W-:Y:S02]  /*b300*/  CS2R R84, SRZ ;  /* 0x0000000000547805 */ /* 0x000fe4000001ff00 */
[----:B------:R-:W-:Y:S02]  /*b310*/  SHF.R.U32.HI R0, RZ, 0x1f, R3 ;  /* 0x0000001fff007819 */ /* 0x000fe40000011603 */
[----:B------:R-:W-:-:S02]  /*b320*/  CS2R R82, SRZ ;  /* 0x0000000000527805 */ /* 0x000fc4000001ff00 */
[----:B------:R-:W-:Y:S02]  /*b330*/  CS2R R80, SRZ ;  /* 0x0000000000507805 */ /* 0x000fe4000001ff00 */
[----:B------:R-:W-:Y:S02]  /*b340*/  CS2R R42, SRZ ;  /* 0x00000000002a7805 */ /* 0x000fe4000001ff00 */
[----:B------:R-:W-:Y:S01]  /*b350*/  LEA.HI.SX32 R179, R3, R0, 0x1c ;  /* 0x0000000003b37211 */ /* 0x000fe200078fe2ff */
[----:B------:R-:W-:Y:S01]  /*b360*/  IMAD.MOV.U32 R0, RZ, RZ, RZ ;  /* 0x000000ffff007224 */ /* 0x000fe200078e00ff */
[----:B0-----:R-:W-:Y:S02]  /*b370*/  CS2R R38, SRZ ;  /* 0x0000000000267805 */ /* 0x001fe4000001ff00 */
[----:B------:R-:W-:Y:S02]  /*b380*/  CS2R R76, SRZ ;  /* 0x00000000004c7805 */ /* 0x000fe4000001ff00 */
[----:B------:R-:W-:-:S02]  /*b390*/  VIMNMX R179, RZ, R179, !PT ;  /* 0x000000b3ffb37248 */ /* 0x000fc40007fe0100 */
[----:B--2---:R-:W-:Y:S02]  /*b3a0*/  CS2R R36, SRZ ;  /* 0x0000000000247805 */ /* 0x004fe4000001ff00 */
        /* <DEDUP_REMOVED lines=21> */
[----:B------:R-:W-:Y:S01]  /*b500*/  IMAD.MOV.U32 R30, RZ, RZ, RZ ;  /* 0x000000ffff1e7224 */ /* 0x000fe200078e00ff */
[----:B------:R-:W-:Y:S01]  /*b510*/  CS2R R6, SRZ ;  /* 0x0000000000067805 */ /* 0x000fe2000001ff00 */
[----:B------:R-:W-:Y:S02]  /*b520*/  IMAD.MOV.U32 R97, RZ, RZ, RZ ;  /* 0x000000ffff617224 */ /* 0x000fe400078e00ff */
[----:B------:R-:W-:-:S02]  /*b530*/  IMAD.MOV.U32 R28, RZ, RZ, RZ ;  /* 0x000000ffff1c7224 */ /* 0x000fc400078e00ff */
[----:B------:R-:W-:Y:S02]  /*b540*/  IMAD.MOV.U32 R32, RZ, RZ, RZ ;  /* 0x000000ffff207224 */ /* 0x000fe400078e00ff */
[----:B------:R-:W-:Y:S01]  /*b550*/  IMAD.MOV.U32 R99, RZ, RZ, RZ ;  /* 0x000000ffff637224 */ /* 0x000fe200078e00ff */
[----:B------:R-:W-:Y:S06]  /*b560*/  @!P1 BRA `(.L_x_1785) ;  /* 0x00000138005c9947 */ /* 0x000fec0003800000 */
[----:B------:R-:W2:Y:S04]  /*b570*/  LDL R4, [R1] ;  /* 0x0000000001047983 */ /* 0x000ea80000100800 */
[----:B------:R-:W0:Y:S02]  /*b580*/  SHFL.IDX PT, R0, R223, RZ, 0x1f ;  /* 0x00001fffdf007589 */ /* 0x000e2400000e0000 */
[----:B0-----:R-:W-:-:S04]  /*b590*/  LEA.HI R3, R0, R0, RZ, 0x1 ;  /* 0x0000000000037211 */ /* 0x001fc800078f08ff */
[----:B------:R-:W-:-:S05]  /*b5a0*/  LOP3.LUT R3, R3, 0x1e, RZ, 0xc0, !PT ;  /* 0x0000001e03037812 */ /* 0x000fca00078ec0ff */
[----:B------:R-:W-:Y:S01]  /*b5b0*/  IMAD.IADD R3, R0, 0x1, -R3 ;  /* 0x0000000100037824 */ /* 0x000fe200078e0a03 */
[----:B--2---:R-:W-:-:S13]  /*b5c0*/  R2UR UR4, R4 ;  /* 0x00000000040472ca */ /* 0x004fda00000e0000 */
[----:B------:R-:W-:Y:S02]  /*b5d0*/  ULOP3.LUT UP0, URZ, UR4, 0x1bf, URZ, 0xc0, !UPT ;  /* 0x000001bf043f7892 */ /* 0x000fe4000f80c03f */
[----:B------:R-:W-:-:S04]  /*b5e0*/  LEA R3, R3, UR4, 0xd ;  /* 0x0000000403037c11 */ /* 0x000fc8000f8e68ff */
[----:B------:R-:W-:Y:S02]  /*b5f0*/  SHF.R.U32.HI R3, RZ, 0x4, R3 ;  /* 0x00000004ff037819 */ /* 0x000fe40000011603 */
[----:B------:R-:W-:Y:S02]  /*b600*/  PLOP3.LUT P0, PT, PT, PT, UP0, 0x80, 0x0 ;  /* 0x000000000000781c */ /* 0x000fe40003f0f008 */
[----:B------:R-:W-:-:S11]  /*b610*/  LOP3.LUT R68, R3, 0x3fff, RZ, 0xc0, !PT ;  /* 0x00003fff03447812 */ /* 0x000fd600078ec0ff */
        /* <DEDUP_REMOVED lines=17> */
.L_x_1786:
        /* <DEDUP_REMOVED lines=12> */
.L_x_1790:
[----:B-1----:R1:W2:Y:S02]  /*b7f0*/  SYNCS.PHASECHK.TRANS64.TRYWAIT P0, [R16+URZ+0x2a800], R3 ;  /* 0x02a80003100075a7 */ /* 0x0022a4000800017f */
[----:B--2---:R-:W-:Y:S05]  /*b800*/  @!P0 NANOSLEEP.SYNCS 0x989680 ;  /* 0x009896800000895d */ /* 0x004fea0003900000 */
[----:B------:R-:W2:Y:S02]  /*b810*/  @!P0 SYNCS.PHASECHK.TRANS64 P0, [R16+URZ+0x2a800], R3 ;  /* 0x02a80003100085a7 */ /* 0x000ea4000800007f */
[----:B--2---:R-:W-:Y:S05]  /*b820*/  @!P0 BRA `(.L_x_1790) ;  /* 0xfffffffc00f08947 */ /* 0x004fea000383ffff */
.L_x_1789:
[----:B------:R-:W-:Y:S05]  /*b830*/  BSYNC B0 ;  /* 0x0000000000007941 */ /* 0x000fea0003800000 */
.L_x_1788:
[----:B------:R-:W-:Y:S05]  /*b840*/  BRA `(.L_x_1791) ;  /* 0x00000074001c7947 */ /* 0x000fea0003800000 */
.L_x_1787:
[----:B------:R-:W2:Y:S01]  /*b850*/  LDL R0, [R1] ;  /* 0x0000000001007983 */ /* 0x000ea20000100800 */
[----:B------:R-:W-:Y:S02]  /*b860*/  ULDC.64 UR6, c[0x0][0x408] ;  /* 0x0001020000067ab9 */ /* 0x000fe40000000a00 */
[----:B-----5:R-:W-:Y:S01]  /*b870*/  IMAD.WIDE.U32 R26, R147, UR6, RZ ;  /* 0x00000006931a7c25 */ /* 0x020fe2000f8e00ff */
[----:B--2---:R-:W-:Y:S02]  /*b880*/  R2UR UR4, R0 ;  /* 0x00000000000472ca */ /* 0x004fe400000e0000 */
[----:B------:R-:W-:-:S11]  /*b890*/  SHF.R.S32.HI R0, RZ, 0x1f, R147 ;  /* 0x0000001fff007819 */ /* 0x000fd60000011493 */
[----:B------:R-:W-:-:S03]  /*b8a0*/  ULOP3.LUT UP0, URZ, UR4, 0x3ff, URZ, 0xc0, !UPT ;  /* 0x000003ff043f7892 */ /* 0x000fc6000f80c03f */
[----:B------:R-:W-:Y:S02]  /*b8b0*/  ULDC.64 UR4, c[0x0][0x3f8] ;  /* 0x0000fe0000047ab9 */ /* 0x000fe40000000a00 */
[C---:B------:R-:W-:Y:S01]  /*b8c0*/  IMAD R4, R0.reuse, UR4, RZ ;  /* 0x0000000400047c24 */ /* 0x040fe2000f8e02ff */
[----:B------:R-:W-:Y:S01]  /*b8d0*/  PLOP3.LUT P0, PT, PT, PT, UP0, 0x80, 0x0 ;  /* 0x000000000000781c */ /* 0x000fe20003f0f008 */
[----:B------:R-:W-:Y:S02]  /*b8e0*/  IMAD R0, R0, UR6, RZ ;  /* 0x0000000600007c24 */ /* 0x000fe4000f8e02ff */
[----:B------:R-:W-:-:S04]  /*b8f0*/  IMAD.WIDE.U32 R24, R147, UR4, RZ ;  /* 0x0000000493187c25 */ /* 0x000fc8000f8e00ff */
[C---:B------:R-:W-:Y:S02]  /*b900*/  IMAD R29, R147.reuse, UR5, R4 ;  /* 0x00000005931d7c24 */ /* 0x040fe4000f8e0204 */
[----:B------:R-:W-:Y:S02]  /*b910*/  IMAD R31, R147, UR7, R0 ;  /* 0x00000007931f7c24 */ /* 0x000fe4000f8e0200 */
[----:B------:R-:W-:Y:S02]  /*b920*/  IMAD.IADD R29, R29, 0x1, R25 ;  /* 0x000000011d1d7824 */ /* 0x000fe400078e0219 */
[----:B------:R-:W-:Y:S01]  /*b930*/  IMAD.IADD R31, R31, 0x1, R27 ;  /* 0x000000011f1f7824 */ /* 0x000fe200078e021b */
        /* <DEDUP_REMOVED lines=17> */
.L_x_1792:
[----:B------:R-:W-:Y:S01]  /*ba50*/  ULDC.U8 UR4, c[0x0][0x410] ;  /* 0x0001040000047ab9 */ /* 0x000fe20000000000 */
[----:B------:R-:W-:Y:S01]  /*ba60*/  BSSY B0, `(.L_x_1793) ;  /* 0x000071d000007945 */ /* 0x000fe20003800000 */
[----:B------:R-:W-:Y:S01]  /*ba70*/  ISETP.NE.AND P0, PT, RZ, UR4, PT ;  /* 0x00000004ff007c0c */ /* 0x000fe2000bf05270 */
[----:B------:R-:W-:-:S12]  /*ba80*/  IMAD.IADD R10, R162, 0x1, R177 ;  /* 0x00000001a20a7824 */ /* 0x000fd800078e02b1 */
[----:B------:R-:W-:Y:S05]  /*ba90*/  @!P0 BRA `(.L_x_1794) ;  /* 0x0000003800748947 */ /* 0x000fea0003800000 */
[----:B------:R-:W0:Y:S01]  /*baa0*/  LDC R20, c[0x0][0x448] ;  /* 0x00011200ff147b82 */ /* 0x000e220000000800 */
[----:B------:R-:W-:Y:S01]  /*bab0*/  IMAD R3, R189, 0x40, R10 ;  /* 0x00000040bd037824 */ /* 0x000fe200078e020a */
[----:B------:R-:W-:Y:S01]  /*bac0*/  ULDC.64 UR4, c[0x0][0x3f8] ;  /* 0x0000fe0000047ab9 */ /* 0x000fe20000000a00 */
[----:B------:R-:W-:Y:S01]  /*bad0*/  ULDC.64 UR6, c[0x0][0x408] ;  /* 0x0001020000067ab9 */ /* 0x000fe20000000a00 */
[----:B------:R-:W-:Y:S02]  /*bae0*/  IMAD.MOV.U32 R8, RZ, RZ, R24 ;  /* 0x000000ffff087224 */ /* 0x000fe400078e0018 */
[----:B------:R-:W-:Y:S02]  /*baf0*/  IMAD.MOV.U32 R9, RZ, RZ, R29 ;  /* 0x000000ffff097224 */ /* 0x000fe400078e001d */
[----:B------:R-:W-:Y:S02]  /*bb00*/  IMAD.MOV.U32 R12, RZ, RZ, R26 ;  /* 0x000000ffff0c7224 */ /* 0x000fe400078e001a */
[----:B------:R-:W-:Y:S01]  /*bb10*/  IMAD.MOV.U32 R13, RZ, RZ, R31 ;  /* 0x000000ffff0d7224 */ /* 0x000fe200078e001f */
[----:B0-----:R-:W-:-:S13]  /*bb20*/  ISETP.NE.AND P0, PT, R20, 0x1, PT ;  /* 0x000000011400780c */ /* 0x001fda0003f05270 */
[----:B------:R-:W0:Y:S08]  /*bb30*/  @P0 LDC R0, c[0x0][0x44c] ;  /* 0x00011300ff000b82 */ /* 0x000e300000000800 */
[----:B------:R-:W1:Y:S01]  /*bb40*/  @P0 LDC R5, c[0x0][0x450] ;  /* 0x00011400ff050b82 */ /* 0x000e620000000800 */
[----:B0-----:R-:W-:-:S05]  /*bb50*/  @P0 IMAD.HI.U32 R0, R3, R0, RZ ;  /* 0x0000000003000227 */ /* 0x001fca00078e00ff */
[----:B-1----:R-:W-:-:S04]  /*bb60*/  @P0 SHF.R.U32.HI R3, RZ, R5, R0 ;  /* 0x00000005ff030219 */ /* 0x002fc80000011600 */
[----:B------:R-:W-:Y:S01]  /*bb70*/  SHF.R.S32.HI R0, RZ, 0x1f, R3 ;  /* 0x0000001fff007819 */ /* 0x000fe20000011403 */
[----:B------:R-:W-:-:S04]  /*bb80*/  IMAD.WIDE.U32 R8, R3, UR4, R8 ;  /* 0x0000000403087c25 */ /* 0x000fc8000f8e0008 */
[C---:B------:R-:W-:Y:S02]  /*bb90*/  IMAD R4, R0.reuse, UR4, RZ ;  /* 0x0000000400047c24 */ /* 0x040fe4000f8e02ff */
[----:B------:R-:W-:Y:S02]  /*bba0*/  IMAD R0, R0, UR6, RZ ;  /* 0x0000000600007c24 */ /* 0x000fe4000f8e02ff */
[C---:B------:R-:W-:Y:S01]  /*bbb0*/  IMAD R7, R3.reuse, UR5, R4 ;  /* 0x0000000503077c24 */ /* 0x040fe2000f8e0204 */
[----:B------:R-:W-:Y:S01]  /*bbc0*/  ULDC.64 UR4, c[0x0][0x3e8] ;  /* 0x0000fa0000047ab9 */ /* 0x000fe20000000a00 */
[C---:B------:R-:W-:Y:S01]  /*bbd0*/  IMAD.WIDE.U32 R12, R3.reuse, UR6, R12 ;  /* 0x00000006030c7c25 */ /* 0x040fe2000f8e000c */
[----:B------:R-:W-:Y:S01]  /*bbe0*/  LEA R6, P0, R8, UR4, 0x1 ;  /* 0x0000000408067c11 */ /* 0x000fe2000f8008ff */
[----:B------:R-:W-:Y:S02]  /*bbf0*/  UMOV UR4, 0xffffffff ;  /* 0xffffffff00047882 */ /* 0x000fe40000000000 */
[----:B------:R-:W-:Y:S01]  /*bc00*/  IMAD R3, R3, UR7, R0 ;  /* 0x0000000703037c24 */ /* 0x000fe2000f8e0200 */
[----:B------:R-:W-:Y:S01]  /*bc10*/  ULDC.64 UR6, c[0x0][0x400] ;  /* 0x0001000000067ab9 */ /* 0x000fe20000000a00 */
[----:B------:R-:W-:Y:S01]  /*bc20*/  IMAD.IADD R7, R9, 0x1, R7 ;  /* 0x0000000109077824 */ /* 0x000fe200078e0207 */
[----:B------:R-:W-:Y:S01]  /*bc30*/  LEA R4, P1, R12, UR6, 0x1 ;  /* 0x000000060c047c11 */ /* 0x000fe2000f8208ff */
[----:B------:R-:W-:-:S03]  /*bc40*/  IMAD.IADD R3, R13, 0x1, R3 ;  /* 0x000000010d037824 */ /* 0x000fc600078e0203 */
[----:B------:R-:W-:Y:S02]  /*bc50*/  LEA.HI.X R7, R8, UR5, R7, 0x1, P0 ;  /* 0x0000000508077c11 */ /* 0x000fe400080f0c07 */
[----:B------:R-:W-:Y:S01]  /*bc60*/  LEA.HI.X R8, R12, UR7, R3, 0x1, P1 ;  /* 0x000000070c087c11 */ /* 0x000fe200088f0c03 */
[----:B------:R-:W-:Y:S06]  /*bc70*/  BRA.DIV UR4, `(.L_x_1795) ;  /* 0x000001da04187947 */ /* 0x000fec000b800000 */
[----:B------:R0:W1:Y:S04]  /*bc80*/  SHFL.IDX PT, R3, R7, RZ, 0x1c1f ;  /* 0x001c1fff07037589 */ /* 0x00006800000e0000 */
[----:B------:R0:W2:Y:S04]  /*bc90*/  SHFL.IDX PT, R0, R6, RZ, 0x1c1f ;  /* 0x001c1fff06007589 */ /* 0x0000a800000e0000 */
[----:B------:R0:W3:Y:S04]  /*bca0*/  SHFL.IDX PT, R5, R8, RZ, 0x1c1f ;  /* 0x001c1fff08057589 */ /* 0x0000e800000e0000 */
[----:B------:R0:W4:Y:S02]  /*bcb0*/  SHFL.IDX PT, R14, R4, RZ, 0x1c1f ;  /* 0x001c1fff040e7589 */ /* 0x00012400000e0000 */
.L_x_2134:
[----:B------:R-:W-:Y:S01]  /*bcc0*/  IMAD R81, R163, R20, RZ ;  /* 0x00000014a3517224 */ /* 0x000fe200078e02ff */
[----:B------:R-:W-:Y:S01]  /*bcd0*/  BSSY B1, `(.L_x_1796) ;  /* 0x0000052000017945 */ /* 0x000fe20003800000 */
[----:B------:R-:W-:Y:S02]  /*bce0*/  CS2R R58, SRZ ;  /* 0x00000000003a7805 */ /* 0x000fe4000001ff00 */
[----:B------:R-:W-:Y:S02]  /*bcf0*/  CS2R R56, SRZ ;  /* 0x0000000000387805 */ /* 0x000fe4000001ff00 */
[----:B------:R-:W-:Y:S02]  /*bd00*/  CS2R R50, SRZ ;  /* 0x0000000000327805 */ /* 0x000fe4000001ff00 */
[----:B------:R-:W-:Y:S02]  /*bd10*/  ISETP.GE.AND P0, PT, R10, R81, PT ;  /* 0x000000510a00720c */ /* 0x000fe40003f06270 */
        /* <DEDUP_REMOVED lines=10> */
[----:B------:R-:W-:Y:S01]  /*bdc0*/  ULDC UR4, c[0x0][0x3f4] ;  /* 0x0000fd0000047ab9 */ /* 0x000fe20000000800 */
[----:B------:R-:W-:Y:S02]  /*bdd0*/  CS2R R60, SRZ ;  /* 0x00000000003c7805 */ /* 0x000fe4000001ff00 */
[----:B------:R-:W-:Y:S02]  /*bde0*/  ISETP.GE.AND P3, PT, R171, UR4, PT ;  /* 0x00000004ab007c0c */ /* 0x000fe4000bf66270 */
[----:B------:R-:W-:Y:S02]  /*bdf0*/  CS2R R58, SRZ ;  /* 0x00000000003a7805 */ /* 0x000fe4000001ff00 */
[----:B------:R-:W-:Y:S01]  /*be00*/  ISETP.GE.AND P2, PT, R169, UR4, PT ;  /* 0x00000004a9007c0c */ /* 0x000fe2000bf46270 */
[----:B------:R-:W-:Y:S01]  /*be10*/  ULDC.64 UR6, c[0x0][0x208] ;  /* 0x0000820000067ab9 */ /* 0x000fe20000000a00 */
[----:B------:R-:W-:Y:S02]  /*be20*/  ISETP.GE.AND P1, PT, R170, UR4, PT ;  /* 0x00000004aa007c0c */ /* 0x000fe4000bf26270 */
[----:B------:R-:W-:-:S02]  /*be30*/  ISETP.GE.AND P0, PT, R168, UR4, PT ;  /* 0x00000004a8007c0c */ /* 0x000fc4000bf06270 */
[----:B------:R-:W-:-:S03]  /*be40*/  ISETP.GE.AND P4, PT, R160, UR4, PT ;  /* 0x00000004a0007c0c */ /* 0x000fc6000bf86270 */
[C---:B------:R-:W-:Y:S01]  /*be50*/  @!P3 IMAD.SHL.U32 R27, R171.reuse, 0x2, RZ ;  /* 0x00000002ab1bb824 */ /* 0x040fe200078e00ff */
[----:B------:R-:W-:-:S03]  /*be60*/  @!P3 SHF.L.U64.HI R20, R171, 0x1, R197 ;  /* 0x00000001ab14b819 */ /* 0x000fc600000102c5 */
[C---:B------:R-:W-:Y:S01]  /*be70*/  @!P2 IMAD.SHL.U32 R31, R169.reuse, 0x2, RZ ;  /* 0x00000002a91fa824 */ /* 0x040fe200078e00ff */
[----:B------:R-:W-:Y:S01]  /*be80*/  @!P2 SHF.L.U64.HI R12, R169, 0x1, R196 ;  /* 0x00000001a90ca819 */ /* 0x000fe200000102c4 */
[----:B------:R-:W-:Y:S01]  /*be90*/  @!P1 IMAD.SHL.U32 R39, R170, 0x2, RZ ;  /* 0x00000002aa279824 */ /* 0x000fe200078e00ff */
[-C--:B--2---:R-:W-:Y:S01]  /*bea0*/  @!P3 IADD3 R24, P6, R0, R27.reuse, RZ ;  /* 0x0000001b0018b210 */ /* 0x084fe20007fde0ff */
[----:B------:R-:W-:Y:S01]  /*beb0*/  @!P0 IMAD.SHL.U32 R63, R168, 0x2, RZ ;  /* 0x00000002a83f8824 */ /* 0x000fe200078e00ff */
[----:B----4-:R-:W-:Y:S01]  /*bec0*/  @!P3 IADD3 R26, P5, R14, R27, RZ ;  /* 0x0000001b0e1ab210 */ /* 0x010fe20007fbe0ff */
[----:B-1----:R-:W-:Y:S01]  /*bed0*/  @!P4 IMAD.MOV.U32 R13, RZ, RZ, R3 ;  /* 0x000000ffff0dc224 */ /* 0x002fe200078e0003 */
[----:B------:R-:W-:Y:S01]  /*bee0*/  @!P0 SHF.L.U64.HI R34, R168, 0x1, R194 ;  /* 0x00000001a8228819 */ /* 0x000fe200000102c2 */
[--C-:B------:R-:W-:Y:S01]  /*bef0*/  @!P3 IMAD.X R25, R3, 0x1, R20.reuse, P6 ;  /* 0x000000010319b824 */ /* 0x100fe200030e0614 */
[-C--:B------:R-:W-:Y:S01]  /*bf00*/  @!P2 IADD3 R28, P6, R0, R31.reuse, RZ ;  /* 0x0000001f001ca210 */ /* 0x080fe20007fde0ff */
[----:B---3--:R-:W-:Y:S01]  /*bf10*/  @!P3 IMAD.X R27, R5, 0x1, R20, P5 ;  /* 0x00000001051bb824 */ /* 0x008fe200028e0614 */
[----:B------:R-:W-:Y:S01]  /*bf20*/  @!P2 IADD3 R30, P5, R14, R31, RZ ;  /* 0x0000001f0e1ea210 */ /* 0x000fe20007fbe0ff */
[----:B------:R-:W-:Y:S01]  /*bf30*/  @!P4 IMAD.MOV.U32 R15, RZ, RZ, R5 ;  /* 0x000000ffff0fc224 */ /* 0x000fe200078e0005 */
[----:B------:R-:W-:Y:S01]  /*bf40*/  @!P1 SHF.L.U64.HI R20, R170, 0x1, R195 ;  /* 0x00000001aa149819 */ /* 0x000fe200000102c3 */
[--C-:B------:R-:W-:Y:S01]  /*bf50*/  @!P2 IMAD.X R29, R3, 0x1, R12.reuse, P6 ;  /* 0x00000001031da824 */ /* 0x100fe200030e060c */
[----:B------:R-:W-:Y:S01]  /*bf60*/  @!P1 IADD3 R36, P6, R0, R39, RZ ;  /* 0x0000002700249210 */ /* 0x000fe20007fde0ff */
[----:B------:R-:W-:Y:S01]  /*bf70*/  @!P2 IMAD.X R31, R5, 0x1, R12, P5 ;  /* 0x00000001051fa824 */ /* 0x000fe200028e060c */
[----:B------:R-:W-:Y:S01]  /*bf80*/  ISETP.GE.AND P5, PT, R172, UR4, PT ;  /* 0x00000004ac007c0c */ /* 0x000fe2000bfa6270 */
[----:B------:R-:W-:-:S02]  /*bf90*/  @!P4 IMAD.MOV.U32 R12, RZ, RZ, R0 ;  /* 0x000000ffff0cc224 */ /* 0x000fc400078e0000 */
[----:B------:R-:W-:Y:S01]  /*bfa0*/  @!P1 IMAD.X R37, R3, 0x1, R20, P6 ;  /* 0x0000000103259824 */ /* 0x000fe200030e0614 */
[----:B------:R-:W-:Y:S01]  /*bfb0*/  @!P1 IADD3 R38, P6, R14, R39, RZ ;  /* 0x000000270e269210 */ /* 0x000fe20007fde0ff */
[----:B------:R-:W-:-:S04]  /*bfc0*/  @!P4 IMAD.WIDE R12, R160, 0x2, R12 ;  /* 0x00000002a00cc825 */ /* 0x000fc800078e020c */
[----:B------:R-:W-:Y:S01]  /*bfd0*/  @!P1 IMAD.X R39, R5, 0x1, R20, P6 ;  /* 0x0000000105279824 */ /* 0x000fe200030e0614 */
[-C--:B------:R-:W-:Y:S01]  /*bfe0*/  @!P0 IADD3 R48, P6, R0, R63.reuse, RZ ;  /* 0x0000003f00308210 */ /* 0x080fe20007fde0ff */
[----:B------:R-:W-:Y:S01]  /*bff0*/  @!P4 IMAD.WIDE R20, R160, 0x2, R14 ;  /* 0x00000002a014c825 */ /* 0x000fe200078e020e */
[----:B------:R1:W5:Y:S03]  /*c000*/  @!P4 LD.E.64 R60, desc[UR6][R12.64] ;  /* 0x000000060c3cc980 */ /* 0x000366000c101b00 */
[----:B------:R-:W-:Y:S01]  /*c010*/  @!P0 IMAD.X R49, R3, 0x1, R34, P6 ;  /* 0x0000000103318824 */ /* 0x000fe200030e0622 */
[----:B------:R-:W-:Y:S01]  /*c020*/  @!P0 IADD3 R62, P6, R14, R63, RZ ;  /* 0x0000003f0e3e8210 */ /* 0x000fe20007fde0ff */
[C---:B------:R-:W-:Y:S01]  /*c030*/  @!P5 IMAD.SHL.U32 R15, R172.reuse, 0x2, RZ ;  /* 0x00000002ac0fd824 */ /* 0x040fe200078e00ff */
[----:B------:R1:W5:Y:S01]  /*c040*/  @!P4 LD.E.64 R58, desc[UR6][R20.64] ;  /* 0x00000006143ac980 */ /* 0x000362000c101b00 */
[----:B------:R-:W-:-:S02]  /*c050*/  @!P5 SHF.L.U64.HI R32, R172, 0x1, R193 ;  /* 0x00000001ac20d819 */ /* 0x000fc400000102c1 */
[----:B------:R-:W-:Y:S01]  /*c060*/  CS2R R54, SRZ ;  /* 0x0000000000367805 */ /* 0x000fe2000001ff00 */
[----:B------:R-:W-:Y:S01]  /*c070*/  @!P0 IMAD.X R63, R5, 0x1, R34, P6 ;  /* 0x00000001053f8824 */ /* 0x000fe200030e0622 */
[-C--:B------:R-:W-:Y:S02]  /*c080*/  @!P5 IADD3 R64, P4, R0, R15.reuse, RZ ;  /* 0x0000000f0040d210 */ /* 0x080fe40007f9e0ff */
[----:B------:R-:W-:Y:S02]  /*c090*/  CS2R R56, SRZ ;  /* 0x0000000000387805 */ /* 0x000fe4000001ff00 */
[----:B------:R-:W-:Y:S02]  /*c0a0*/  @!P5 IADD3 R14, P6, R14, R15, RZ ;  /* 0x0000000f0e0ed210 */ /* 0x000fe40007fde0ff */
[----:B------:R-:W-:Y:S02]  /*c0b0*/  CS2R R52, SRZ ;  /* 0x0000000000347805 */ /* 0x000fe4000001ff00 */
[----:B------:R-:W-:Y:S01]  /*c0c0*/  CS2R R50, SRZ ;  /* 0x0000000000327805 */ /* 0x000fe2000001ff00 */
[--C-:B------:R-:W-:Y:S01]  /*c0d0*/  @!P5 IMAD.X R65, R3, 0x1, R32.reuse, P4 ;  /* 0x000000010341d824 */ /* 0x100fe200020e0620 */
[----:B------:R-:W-:Y:S01]  /*c0e0*/  CS2R R44, SRZ ;  /* 0x00000000002c7805 */ /* 0x000fe2000001ff00 */
[----:B------:R-:W-:Y:S01]  /*c0f0*/  @!P5 IMAD.X R15, R5, 0x1, R32, P6 ;  /* 0x00000001050fd824 */ /* 0x000fe200030e0620 */
[----:B------:R-:W-:-:S02]  /*c100*/  CS2R R46, SRZ ;  /* 0x00000000002e7805 */ /* 0x000fc4000001ff00 */
[----:B------:R-:W-:Y:S02]  /*c110*/  CS2R R42, SRZ ;  /* 0x00000000002a7805 */ /* 0x000fe4000001ff00 */
[----:B------:R-:W-:Y:S02]  /*c120*/  CS2R R40, SRZ ;  /* 0x0000000000287805 */ /* 0x000fe4000001ff00 */
[----:B------:R-:W-:Y:S02]  /*c130*/  CS2R R32, SRZ ;  /* 0x0000000000207805 */ /* 0x000fe4000001ff00 */
[----:B------:R-:W-:Y:S01]  /*c140*/  CS2R R34, SRZ ;  /* 0x0000000000227805 */ /* 0x000fe2000001ff00 */
[----:B------:R1:W5:Y:S04]  /*c150*/  @!P3 LD.E.64 R54, desc[UR6][R24.64] ;  /* 0x000000061836b980 */ /* 0x000368000c101b00 */
        /* <DEDUP_REMOVED lines=8> */
[----:B------:R1:W5:Y:S02]  /*c1e0*/  @!P5 LD.E.64 R34, desc[UR6][R14.64] ;  /* 0x000000060e22d980 */ /* 0x000364000c101b00 */
.L_x_1797:
[----:B------:R-:W-:Y:S05]  /*c1f0*/  BSYNC B1 ;  /* 0x0000000000017941 */ /* 0x000fea0003800000 */
.L_x_1796:
[----:B--2--5:R-:W-:Y:S01]  /*c200*/  IMAD.MOV.U32 R0, RZ, RZ, R58 ;  /* 0x000000ffff007224 */ /* 0x024fe200078e003a */
[----:B------:R-:W-:Y:S01]  /*c210*/  UMOV UR4, 0xffffffff ;  /* 0xffffffff00047882 */ /* 0x000fe20000000000 */
[----:B-1----:R-:W-:Y:S01]  /*c220*/  IMAD.MOV.U32 R3, RZ, RZ, R59 ;  /* 0x000000ffff037224 */ /* 0x002fe200078e003b */
[----:B------:R-:W-:Y:S01]  /*c230*/  CS2R R30, SRZ ;  /* 0x00000000001e7805 */ /* 0x000fe2000001ff00 */
[----:B---3--:R-:W-:Y:S01]  /*c240*/  IMAD.MOV.U32 R5, RZ, RZ, R56 ;  /* 0x000000ffff057224 */ /* 0x008fe200078e0038 */
        /* <DEDUP_REMOVED lines=44> */
[----:B------:R-:W-:Y:S01]  /*c510*/  PRMT R80, R9, 0x7610, R80 ;  /* 0x0000761009507816 */ /* 0x000fe20000000050 */
[----:B------:R-:W-:Y:S06]  /*c520*/  BRA.DIV UR4, `(.L_x_1798) ;  /* 0x000001d2045c7947 */ /* 0x000fec000b800000 */
[----:B------:R1:W2:Y:S04]  /*c530*/  SHFL.IDX PT, R3, R7, 0x1, 0x1c1f ;  /* 0x003c1f0007037f89 */ /* 0x0002a800000e0000 */
[----:B------:R1:W3:Y:S04]  /*c540*/  SHFL.IDX PT, R0, R6, 0x1, 0x1c1f ;  /* 0x003c1f0006007f89 */ /* 0x0002e800000e0000 */
[----:B------:R1:W1:Y:S04]  /*c550*/  SHFL.IDX PT, R5, R8, 0x1, 0x1c1f ;  /* 0x003c1f0008057f89 */ /* 0x00026800000e0000 */
[----:B0-----:R-:W0:Y:S02]  /*c560*/  SHFL.IDX PT, R4, R4, 0x1, 0x1c1f ;  /* 0x003c1f0004047f89 */ /* 0x001e2400000e0000 */
.L_x_2140:
[----:B------:R-:W-:Y:S01]  /*c570*/  VIADD R10, R10, 0x40 ;  /* 0x000000400a0a7836 */ /* 0x000fe20000000000 */
[----:B-1----:R-:W-:Y:S01]  /*c580*/  LOP3.LUT R6, R174, 0x18, R18, 0xf8, !PT ;  /* 0x00000018ae067812 */ /* 0x002fe200078ef812 */
[----:B------:R-:W-:Y:S01]  /*c590*/  BSSY B1, `(.L_x_1799) ;  /* 0x0000054000017945 */ /* 0x000fe20003800000 */
[----:B------:R-:W-:Y:S02]  /*c5a0*/  LOP3.LUT P0, RZ, R199, 0x4, RZ, 0xc0, !PT ;  /* 0x00000004c7ff7812 */ /* 0x000fe4000780c0ff */
[----:B------:R-:W-:Y:S02]  /*c5b0*/  CS2R R36, SRZ ;  /* 0x0000000000247805 */ /* 0x000fe4000001ff00 */
[----:B------:R-:W-:Y:S02]  /*c5c0*/  ISETP.GE.AND P1, PT, R10, R81, PT ;  /* 0x000000510a00720c */ /* 0x000fe40003f26270 */
[----:B------:R-:W-:Y:S02]  /*c5d0*/  CS2R R26, SRZ ;  /* 0x00000000001a7805 */ /* 0x000fe4000001ff00 */
[----:B------:R-:W-:-:S02]  /*c5e0*/  LOP3.LUT R7, R6, R175, RZ, 0x3c, !PT ;  /* 0x000000af06077212 */ /* 0x000fc400078e3cff */
[----:B------:R-:W-:Y:S02]  /*c5f0*/  CS2R R20, SRZ ;  /* 0x0000000000147805 */ /* 0x000fe4000001ff00 */
[----:B------:R-:W-:Y:S02]  /*c600*/  CS2R R12, SRZ ;  /* 0x00000000000c7805 */ /* 0x000fe4000001ff00 */
[----:B------:R-:W-:Y:S02]  /*c610*/  CS2R R8, SRZ ;  /* 0x0000000000087805 */ /* 0x000fe4000001ff00 */
[----:B------:R-:W-:Y:S01]  /*c620*/  CS2R R48, SRZ ;  /* 0x0000000000307805 */ /* 0x000fe2000001ff00 */
[----:B------:R-:W-:Y:S01]  /*c630*/  IMAD.IADD R7, R176, 0x1, R7 ;  /* 0x00000001b0077824 */ /* 0x000fe200078e0207 */
[----:B------:R-:W-:Y:S02]  /*c640*/  CS2R R38, SRZ ;  /* 0x0000000000267805 */ /* 0x000fe4000001ff00 */
[----:B------:R-:W-:-:S02]  /*c650*/  CS2R R28, SRZ ;  /* 0x00000000001c7805 */ /* 0x000fc4000001ff00 */
[----:B------:R-:W-:Y:S02]  /*c660*/  CS2R R24, SRZ ;  /* 0x0000000000187805 */ /* 0x000fe4000001ff00 */
[----:B----4-:R-:W-:Y:S01]  /*c670*/  CS2R R14, SRZ ;  /* 0x00000000000e7805 */ /* 0x010fe2000001ff00 */
[----:B------:R-:W-:Y:S01]  /*c680*/  IMAD R62, R7, 0x2, R16 ;  /* 0x00000002073e7824 */ /* 0x000fe200078e0210 */
        /* <DEDUP_REMOVED lines=9> */
[----:B------:R-:W-:-:S05]  /*c720*/  ISETP.GE.AND P1, PT, R168, UR4, PT ;  /* 0x00000004a8007c0c */ /* 0x000fca000bf26270 */
[C---:B------:R-:W-:Y:S01]  /*c730*/  @!P4 IMAD.SHL.U32 R9, R171.reuse, 0x2, RZ ;  /* 0x00000002ab09c824 */ /* 0x040fe200078e00ff */
[----:B------:R-:W-:-:S03]  /*c740*/  @!P4 SHF.L.U64.HI R6, R171, 0x1, R197 ;  /* 0x00000001ab06c819 */ /* 0x000fc600000102c5 */
[C---:B------:R-:W-:Y:S01]  /*c750*/  @!P3 IMAD.SHL.U32 R73, R169.reuse, 0x2, RZ ;  /* 0x00000002a949b824 */ /* 0x040fe200078e00ff */
[----:B------:R-:W-:Y:S01]  /*c760*/  @!P3 SHF.L.U64.HI R12, R169, 0x1, R196 ;  /* 0x00000001a90cb819 */ /* 0x000fe200000102c4 */
[----:B------:R-:W-:Y:S01]  /*c770*/  @!P2 IMAD.SHL.U32 R67, R170, 0x2, RZ ;  /* 0x00000002aa43a824 */ /* 0x000fe200078e00ff */
[-C--:B---3--:R-:W-:Y:S01]  /*c780*/  @!P4 IADD3 R10, P5, R0, R9.reuse, RZ ;  /* 0x00000009000ac210 */ /* 0x088fe20007fbe0ff */
[----:B------:R-:W-:Y:S01]  /*c790*/  @!P1 IMAD.SHL.U32 R7, R168, 0x2, RZ ;  /* 0x00000002a8079824 */ /* 0x000fe200078e00ff */
[----:B0-----:R-:W-:Y:S02]  /*c7a0*/  @!P4 IADD3 R8, P6, R4, R9, RZ ;  /* 0x000000090408c210 */ /* 0x001fe40007fde0ff */
[----:B------:R-:W-:Y:S01]  /*c7b0*/  @!P2 SHF.L.U64.HI R14, R170, 0x1, R195 ;  /* 0x00000001aa0ea819 */ /* 0x000fe200000102c3 */
[--C-:B--2---:R-:W-:Y:S01]  /*c7c0*/  @!P4 IMAD.X R11, R3, 0x1, R6.reuse, P5 ;  /* 0x00000001030bc824 */ /* 0x104fe200028e0606 */
[-C--:B------:R-:W-:Y:S01]  /*c7d0*/  @!P3 IADD3 R76, P5, R0, R73.reuse, RZ ;  /* 0x00000049004cb210 */ /* 0x080fe20007fbe0ff */
[----:B------:R-:W-:Y:S01]  /*c7e0*/  @!P4 IMAD.X R9, R5, 0x1, R6, P6 ;  /* 0x000000010509c824 */ /* 0x000fe200030e0606 */
[----:B------:R-:W-:-:S02]  /*c7f0*/  @!P3 IADD3 R72, P6, R4, R73, RZ ;  /* 0x000000490448b210 */ /* 0x000fc40007fde0ff */
[----:B------:R-:W-:Y:S01]  /*c800*/  @!P1 SHF.L.U64.HI R20, R168, 0x1, R194 ;  /* 0x00000001a8149819 */ /* 0x000fe200000102c2 */
[--C-:B------:R-:W-:Y:S01]  /*c810*/  @!P3 IMAD.X R77, R3, 0x1, R12.reuse, P5 ;  /* 0x00000001034db824 */ /* 0x100fe200028e060c */
[-C--:B------:R-:W-:Y:S01]  /*c820*/  @!P2 IADD3 R70, P5, R0, R67.reuse, RZ ;  /* 0x000000430046a210 */ /* 0x080fe20007fbe0ff */
[----:B------:R-:W-:Y:S01]  /*c830*/  @!P3 IMAD.X R73, R5, 0x1, R12, P6 ;  /* 0x000000010549b824 */ /* 0x000fe200030e060c */
[----:B------:R-:W-:-:S03]  /*c840*/  @!P2 IADD3 R66, P6, R4, R67, RZ ;  /* 0x000000430442a210 */ /* 0x000fc60007fde0ff */
[--C-:B------:R-:W-:Y:S01]  /*c850*/  @!P2 IMAD.X R71, R3, 0x1, R14.reuse, P5 ;  /* 0x000000010347a824 */ /* 0x100fe200028e060e */
[----:B------:R-:W-:Y:S01]  /*c860*/  @!P1 IADD3 R64, P5, R0, R7, RZ ;  /* 0x0000000700409210 */ /* 0x000fe20007fbe0ff */
[----:B------:R-:W-:Y:S01]  /*c870*/  @!P2 IMAD.X R67, R5, 0x1, R14, P6 ;  /* 0x000000010543a824 */ /* 0x000fe200030e060e */
[----:B------:R-:W-:-:S03]  /*c880*/  ISETP.GE.AND P6, PT, R160, UR4, PT ;  /* 0x00000004a0007c0c */ /* 0x000fc6000bfc6270 */
[----:B------:R-:W-:Y:S01]  /*c890*/  @!P1 IMAD.X R65, R3, 0x1, R20, P5 ;  /* 0x0000000103419824 */ /* 0x000fe200028e0614 */
[----:B------:R-:W-:-:S05]  /*c8a0*/  @!P1 IADD3 R6, P5, R4, R7, RZ ;  /* 0x0000000704069210 */ /* 0x000fca0007fbe0ff */
[----:B------:R-:W-:Y:S01]  /*c8b0*/  @!P1 IMAD.X R7, R5, 0x1, R20, P5 ;  /* 0x0000000105079824 */ /* 0x000fe200028e0614 */
[----:B------:R-:W-:-:S03]  /*c8c0*/  ISETP.GE.AND P5, PT, R172, UR4, PT ;  /* 0x00000004ac007c0c */ /* 0x000fc6000bfa6270 */
[----:B------:R-:W-:Y:S02]  /*c8d0*/  @!P6 IMAD.MOV.U32 R12, RZ, RZ, R0 ;  /* 0x000000ffff0ce224 */ /* 0x000fe400078e0000 */
[----:B------:R-:W-:Y:S02]  /*c8e0*/  @!P6 IMAD.MOV.U32 R13, RZ, RZ, R3 ;  /* 0x000000ffff0de224 */ /* 0x000fe400078e0003 */
[----:B------:R-:W-:-:S04]  /*c8f0*/  @!P6 IMAD.WIDE R14, R160, 0x2, R4 ;  /* 0x00000002a00ee825 */ /* 0x000fc800078e0204 */
[----:B------:R-:W-:Y:S01]  /*c900*/  @!P6 IMAD.WIDE R12, R160, 0x2, R12 ;  /* 0x00000002a00ce825 */ /* 0x000fe200078e020c */
[----:B------:R0:W5:Y:S03]  /*c910*/  @!P6 LD.E.64 R30, desc[UR6][R14.64] ;  /* 0x000000060e1ee980 */ /* 0x000166000c101b00 */
[C---:B------:R-:W-:Y:S01]  /*c920*/  @!P5 IMAD.SHL.U32 R21, R172.reuse, 0x2, RZ ;  /* 0x00000002ac15d824 */ /* 0x040fe200078e00ff */
[----:B------:R1:W5:Y:S01]  /*c930*/  @!P6 LD.E.64 R48, desc[UR6][R12.64] ;  /* 0x000000060c30e980 */ /* 0x000362000c101b00 */
[----:B------:R-:W-:-:S03]  /*c940*/  @!P5 SHF.L.U64.HI R20, R172, 0x1, R193 ;  /* 0x00000001ac14d819 */ /* 0x000fc600000102c1 */
[-C--:B------:R-:W-:Y:S02]  /*c950*/  @!P5 IADD3 R74, P6, R0, R21.reuse, RZ ;  /* 0x00000015004ad210 */ /* 0x080fe40007fde0ff */
[----:B------:R-:W-:Y:S02]  /*c960*/  CS2R R38, SRZ ;  /* 0x0000000000267805 */ /* 0x000fe4000001ff00 */
[----:B------:R-:W-:Y:S01]  /*c970*/  CS2R R36, SRZ ;  /* 0x0000000000247805 */ /* 0x000fe2000001ff00 */
[----:B------:R-:W-:Y:S01]  /*c980*/  @!P5 IMAD.X R75, R3, 0x1, R20, P6 ;  /* 0x00000001034bd824 */ /* 0x000fe200030e0614 */
[----:B------:R-:W-:Y:S02]  /*c990*/  @!P5 IADD3 R4, P6, R4, R21, RZ ;  /* 0x000000150404d210 */ /* 0x000fe40007fde0ff */
[----:B------:R2:W5:Y:S01]  /*c9a0*/  @!P4 LD.E.64 R38, desc[UR6][R10.64] ;  /* 0x000000060a26c980 */ /* 0x000562000c101b00 */
[----:B------:R-:W-:Y:S02]  /*c9b0*/  CS2R R28, SRZ ;  /* 0x00000000001c7805 */ /* 0x000fe4000001ff00 */
[----:B------:R-:W-:-:S02]  /*c9c0*/  CS2R R26, SRZ ;  /* 0x00000000001a7805 */ /* 0x000fc4000001ff00 */
[----:B------:R-:W-:Y:S01]  /*c9d0*/  CS2R R24, SRZ ;  /* 0x0000000000187805 */ /* 0x000fe2000001ff00 */
[----:B------:R-:W-:Y:S01]  /*c9e0*/  @!P5 IMAD.X R5, R5, 0x1, R20, P6 ;  /* 0x000000010505d824 */ /* 0x000fe200030e0614 */
[----:B------:R3:W5:Y:S01]  /*c9f0*/  @!P4 LD.E.64 R36, desc[UR6][R8.64] ;  /* 0x000000060824c980 */ /* 0x000762000c101b00 */
[----:B------:R-:W-:Y:S02]  /*ca00*/  CS2R R20, SRZ ;  /* 0x0000000000147805 */ /* 0x000fe4000001ff00 */
[----:B0-----:R-:W-:Y:S02]  /*ca10*/  CS2R R14, SRZ ;  /* 0x00000000000e7805 */ /* 0x001fe4000001ff00 */
[----:B-1----:R-:W-:Y:S01]  /*ca20*/  CS2R R12, SRZ ;  /* 0x00000000000c7805 */ /* 0x002fe2000001ff00 */
[----:B------:R1:W5:Y:S01]  /*ca30*/  @!P3 LD.E.64 R28, desc[UR6][R76.64] ;  /* 0x000000064c1cb980 */ /* 0x000362000c101b00 */
[----:B--2---:R-:W-:-:S03]  /*ca40*/  CS2R R10, SRZ ;  /* 0x00000000000a7805 */ /* 0x004fc6000001ff00 */
[----:B------:R1:W5:Y:S01]  /*ca50*/  @!P3 LD.E.64 R26, desc[UR6][R72.64] ;  /* 0x00000006481ab980 */ /* 0x000362000c101b00 */
[----:B---3--:R-:W-:-:S03]  /*ca60*/  CS2R R8, SRZ ;  /* 0x0000000000087805 */ /* 0x008fc6000001ff00 */
[----:B------:R1:W5:Y:S04]  /*ca70*/  @!P2 LD.E.64 R24, desc[UR6][R70.64] ;  /* 0x000000064618a980 */ /* 0x000368000c101b00 */
[----:B------:R1:W5:Y:S04]  /*ca80*/  @!P2 LD.E.64 R20, desc[UR6][R66.64] ;  /* 0x000000064214a980 */ /* 0x000368000c101b00 */
[----:B------:R1:W5:Y:S04]  /*ca90*/  @!P1 LD.E.64 R14, desc[UR6][R64.64] ;  /* 0x00000006400e9980 */ /* 0x000368000c101b00 */
[----:B------:R1:W5:Y:S04]  /*caa0*/  @!P1 LD.E.64 R12, desc[UR6][R6.64] ;  /* 0x00000006060c9980 */ /* 0x000368000c101b00 */
[----:B------:R1:W5:Y:S04]  /*cab0*/  @!P5 LD.E.64 R10, desc[UR6][R74.64] ;  /* 0x000000064a0ad980 */ /* 0x000368000c101b00 */
[----:B------:R1:W5:Y:S02]  /*cac0*/  @!P5 LD.E.64 R8, desc[UR6][R4.64] ;  /* 0x000000060408d980 */ /* 0x000364000c101b00 */
.L_x_1800:
[----:B------:R-:W-:Y:S05]  /*cad0*/  BSYNC B1 ;  /* 0x0000000000017941 */ /* 0x000fea0003800000 */
.L_x_1799:
[----:B01---5:R-:W-:Y:S01]  /*cae0*/  IMAD.MOV.U32 R4, RZ, RZ, R30 ;  /* 0x000000ffff047224 */ /* 0x023fe200078e001e */
[----:B--2---:R-:W-:Y:S01]  /*caf0*/  LEA.HI R3, R187, R187, RZ, 0x1 ;  /* 0x000000bbbb037211 */ /* 0x004fe200078f08ff */
[C---:B------:R-:W-:Y:S01]  /*cb00*/  VIADD R5, R62.reuse, 0xc400 ;  /* 0x0000c4003e057836 */ /* 0x040fe20000000000 */
[----:B------:R-:W-:Y:S01]  /*cb10*/  VIADDMNMX R81, R81, -R177, 0x80, PT ;  /* 0x0000008051517446 */ /* 0x000fe200038009b1 */
[----:B---3--:R-:W-:Y:S01]  /*cb20*/  VIADD R0, R62, 0xc440 ;  /* 0x0000c4403e007836 */ /* 0x008fe20000000000 */
[----:B------:R-:W-:Y:S01]  /*cb30*/  PRMT R104, R4, 0x7610, R104 ;  /* 0x0000761004687816 */ /* 0x000fe20000000068 */
[----:B------:R-:W-:Y:S01]  /*cb40*/  @P0 VIADD R0, R5, 0xffffffc0 ;  /* 0xffffffc005000836 */ /* 0x000fe20000000000 */
[----:B------:R-:W-:Y:S01]  /*cb50*/  LOP3.LUT R4, R3, 0xfffffffe, RZ, 0xc0, !PT ;  /* 0xfffffffe03047812 */ /* 0x000fe200078ec0ff */
[----:B------:R-:W-:Y:S01]  /*cb60*/  IMAD.MOV.U32 R5, RZ, RZ, R31 ;  /* 0x000000ffff057224 */ /* 0x000fe200078e001f */
[----:B------:R-:W-:Y:S01]  /*cb70*/  BSSY B1, `(.L_x_1801) ;  /* 0x0000031000017945 */ /* 0x000fe20003800000 */
[----:B------:R-:W-:Y:S01]  /*cb80*/  IMAD.MOV.U32 R6, RZ, RZ, R36 ;  /* 0x000000ffff067224 */ /* 0x000fe200078e0024 */
[----:B------:R-:W-:Y:S01]  /*cb90*/  ISETP.GE.AND P1, PT, R162, R81, PT ;  /* 0x00000051a200720c */ /* 0x000fe20003f26270 */
[----:B------:R-:W-:Y:S01]  /*cba0*/  IMAD.IADD R4, R187, 0x1, -R4 ;  /* 0x00000001bb047824 */ /* 0x000fe200078e0a04 */
[----:B------:R-:W-:Y:S01]  /*cbb0*/  PRMT R105, R5, 0x7610, R105 ;  /* 0x0000761005697816 */ /* 0x000fe20000000069 */
[----:B------:R-:W-:Y:S01]  /*cbc0*/  IMAD.MOV.U32 R7, RZ, RZ, R37 ;  /* 0x000000ffff077224 */ /* 0x000fe200078e0025 */
[----:B------:R-:W-:Y:S01]  /*cbd0*/  PRMT R96, R6, 0x7610, R96 ;  /* 0x0000761006607816 */ /* 0x000fe20000000060 */
[----:B------:R-:W-:Y:S01]  /*cbe0*/  IMAD.MOV.U32 R3, RZ, RZ, R26 ;  /* 0x000000ffff037224 */ /* 0x000fe200078e001a */
[----:B------:R-:W-:Y:S01]  /*cbf0*/  SHF.L.U32 R5, R4, 0x1f, RZ ;  /* 0x0000001f04057819 */ /* 0x000fe200000006ff */
[----:B------:R-:W-:Y:S01]  /*cc00*/  IMAD.MOV.U32 R6, RZ, RZ, R27 ;  /* 0x000000ffff067224 */ /* 0x000fe200078e001b */
[----:B------:R-:W-:Y:S01]  /*cc10*/  PRMT R97, R7, 0x7610, R97 ;  /* 0x0000761007617816 */ /* 0x000fe20000000061 */
[----:B------:R-:W-:Y:S01]  /*cc20*/  IMAD.MOV.U32 R7, RZ, RZ, R20 ;  /* 0x000000ffff077224 */ /* 0x000fe200078e0014 */
[----:B------:R-:W0:Y:S01]  /*cc30*/  SYNCS.PHASECHK.TRANS64.TRYWAIT P0, [R16+URZ+0x2a800], R5 ;  /* 0x02a80005100075a7 */ /* 0x000e22000800017f */
        /* <DEDUP_REMOVED lines=35> */
[----:B0-----:R-:W-:Y:S06]  /*ce70*/  @!P0 BRA `(.L_x_1802) ;  /* 0x000001c8007c8947 */ /* 0x001fec0003800000 */
.L_x_2141:
[----:B------:R-:W-:Y:S05]  /*ce80*/  BSYNC B1 ;  /* 0x0000000000017941 */ /* 0x000fea0003800000 */
.L_x_1801:
[----:B------:R-:W-:Y:S01]  /*ce90*/  BSSY B1, `(.L_x_1803) ;  /* 0x000012f000017945 */ /* 0x000fe20003800000 */
        /* <DEDUP_REMOVED lines=13> */
[--C-:B------:R-:W-:Y:S02]  /*cf70*/  SHF.R.U64 R113, R60, 0x10, R61.reuse ;  /* 0x000000103c717819 */ /* 0x100fe4000000123d */
[----:B------:R-:W-:Y:S02]  /*cf80*/  SHF.R.U32.HI R60, RZ, 0x10, R61 ;  /* 0x00000010ff3c7819 */ /* 0x000fe4000001163d */
[--C-:B------:R-:W-:Y:S02]  /*cf90*/  SHF.R.U64 R61, R58, 0x10, R59.reuse ;  /* 0x000000103a3d7819 */ /* 0x100fe4000000123b */
[----:B------:R-:W-:Y:S02]  /*cfa0*/  SHF.R.U32.HI R58, RZ, 0x10, R59 ;  /* 0x00000010ff3a7819 */ /* 0x000fe4000001163b */
[----:B------:R-:W-:Y:S02]  /*cfb0*/  PRMT R111, R111, 0x5410, R60 ;  /* 0x000054106f6f7816 */ /* 0x000fe4000000003c */
[----:B------:R-:W-:-:S02]  /*cfc0*/  PRMT R109, R109, 0x5410, R58 ;  /* 0x000054106d6d7816 */ /* 0x000fc4000000003a */
[----:B------:R-:W-:Y:S02]  /*cfd0*/  PRMT R110, R110, 0x5410, R113 ;  /* 0x000054106e6e7816 */ /* 0x000fe40000000071 */
[----:B------:R-:W-:Y:S01]  /*cfe0*/  PRMT R112, R108, 0x5410, R61 ;  /* 0x000054106c707816 */ /* 0x000fe2000000003d */
[C---:B------:R-:W-:Y:S01]  /*cff0*/  IMAD.U32 R113, R109.reuse, 0x10000, RZ ;  /* 0x000100006d717824 */ /* 0x040fe200078e00ff */
[----:B------:R-:W-:Y:S01]  /*d000*/  LOP3.LUT R109, R109, 0xffff0000, RZ, 0xc0, !PT ;  /* 0xffff00006d6d7812 */ /* 0x000fe200078ec0ff */
[C---:B------:R-:W-:Y:S01]  /*d010*/  IMAD.U32 R108, R111.reuse, 0x10000, RZ ;  /* 0x000100006f6c7824 */ /* 0x040fe200078e00ff */
[----:B------:R-:W-:Y:S02]  /*d020*/  LOP3.LUT R111, R111, 0xffff0000, RZ, 0xc0, !PT ;  /* 0xffff00006f6f7812 */ /* 0x000fe400078ec0ff */
[C---:B0-----:R-:W-:Y:S01]  /*d030*/  LOP3.LUT R59, R6.reuse, 0xffff0000, RZ, 0xc0, !PT ;  /* 0xffff0000063b7812 */ /* 0x041fe200078ec0ff */
[----:B------:R-:W-:Y:S01]  /*d040*/  IMAD.U32 R58, R6, 0x10000, RZ ;  /* 0x00010000063a7824 */ /* 0x000fe200078e00ff */
[C---:B------:R-:W-:Y:S01]  /*d050*/  LOP3.LUT R61, R7.reuse, 0xffff0000, RZ, 0xc0, !PT ;  /* 0xffff0000073d7812 */ /* 0x040fe200078ec0ff */
[----:B------:R-:W-:-:S02]  /*d060*/  IMAD.U32 R60, R7, 0x10000, RZ ;  /* 0x00010000073c7824 */ /* 0x000fc400078e00ff */
[C---:B------:R-:W-:Y:S01]  /*d070*/  FMUL.FTZ R115, R59.reuse, R113 ;  /* 0x000000713b737220 */ /* 0x040fe20000410000 */
[-C--:B------:R-:W-:Y:S01]  /*d080*/  FMUL.FTZ R114, R59, R108.reuse ;  /* 0x0000006c3b727220 */ /* 0x080fe20000410000 */
[C---:B------:R-:W-:Y:S01]  /*d090*/  FMUL.FTZ R59, R61.reuse, R109 ;  /* 0x0000006d3d3b7220 */ /* 0x040fe20000410000 */
[----:B------:R-:W-:Y:S02]  /*d0a0*/  IMAD.U32 R6, R4, 0x10000, RZ ;  /* 0x0001000004067824 */ /* 0x000fe400078e00ff */
[C---:B------:R-:W-:Y:S01]  /*d0b0*/  FFMA.FTZ R115, R58.reuse, R108, -R115 ;  /* 0x0000006c3a737223 */ /* 0x040fe20000010873 */
[----:B------:R-:W-:Y:S01]  /*d0c0*/  FFMA.FTZ R114, R58, R113, R114 ;  /* 0x000000713a727223 */ /* 0x000fe20000010072 */
[-C--:B------:R-:W-:Y:S01]  /*d0d0*/  FMUL.FTZ R113, R61, R111.reuse ;  /* 0x0000006f3d717220 */ /* 0x080fe20000410000 */
[----:B------:R-:W-:Y:S01]  /*d0e0*/  FFMA.FTZ R108, R60, R111, -R59 ;  /* 0x0000006f3c6c7223 */ /* 0x000fe2000001083b */
[C---:B------:R-:W-:Y:S01]  /*d0f0*/  IMAD.U32 R7, R5.reuse, 0x10000, RZ ;  /* 0x0001000005077824 */ /* 0x040fe200078e00ff */
[----:B------:R-:W-:Y:S01]  /*d100*/  LOP3.LUT R4, R4, 0xffff0000, RZ, 0xc0, !PT ;  /* 0xffff000004047812 */ /* 0x000fe200078ec0ff */
[----:B------:R-:W-:Y:S01]  /*d110*/  IMAD.U32 R61, R112, 0x10000, RZ ;  /* 0x00010000703d7824 */ /* 0x000fe200078e00ff */
[----:B------:R-:W-:Y:S01]  /*d120*/  LOP3.LUT R5, R5, 0xffff0000, RZ, 0xc0, !PT ;  /* 0xffff000005057812 */ /* 0x000fe200078ec0ff */
[----:B------:R-:W-:Y:S01]  /*d130*/  IMAD.U32 R59, R110, 0x10000, RZ ;  /* 0x000100006e3b7824 */ /* 0x000fe200078e00ff */
[----:B------:R-:W-:Y:S01]  /*d140*/  LOP3.LUT R112, R112, 0xffff0000, RZ, 0xc0, !PT ;  /* 0xffff000070707812 */ /* 0x000fe200078ec0ff */
[----:B------:R-:W-:Y:S01]  /*d150*/  FFMA.FTZ R113, R60, R109, R113 ;  /* 0x0000006d3c717223 */ /* 0x000fe20000010071 */
[----:B------:R-:W-:Y:S01]  /*d160*/  LOP3.LUT R110, R110, 0xffff0000, RZ, 0xc0, !PT ;  /* 0xffff00006e6e7812 */ /* 0x000fe200078ec0ff */
[C---:B------:R-:W-:Y:S01]  /*d170*/  FMUL.FTZ R109, R4.reuse, R61 ;  /* 0x0000003d046d7220 */ /* 0x040fe20000410000 */
[----:B------:R-:W-:Y:S01]  /*d180*/  FMUL.FTZ R58, R4, R59 ;  /* 0x0000003b043a7220 */ /* 0x000fe20000410000 */
[----:B------:R-:W-:-:S02]  /*d190*/  FMUL.FTZ R60, R5, R112 ;  /* 0x00000070053c7220 */ /* 0x000fc40000410000 */
[-C--:B------:R-:W-:Y:S01]  /*d1a0*/  FMUL.FTZ R111, R5, R110.reuse ;  /* 0x0000006e056f7220 */ /* 0x080fe20000410000 */
[C---:B------:R-:W-:Y:S01]  /*d1b0*/  FFMA.FTZ R4, R6.reuse, R59, -R109 ;  /* 0x0000003b06047223 */ /* 0x040fe2000001086d */
[----:B------:R-:W-:Y:S01]  /*d1c0*/  FFMA.FTZ R61, R6, R61, R58 ;  /* 0x0000003d063d7223 */ /* 0x000fe2000001003a */
[C---:B------:R-:W-:Y:S01]  /*d1d0*/  FFMA.FTZ R5, R7.reuse, R110, -R60 ;  /* 0x0000006e07057223 */ /* 0x040fe2000001083c */
[----:B------:R-:W-:Y:S01]  /*d1e0*/  FFMA.FTZ R112, R7, R112, R111 ;  /* 0x0000007007707223 */ /* 0x000fe2000001006f */
[----:B------:R-:W-:Y:S02]  /*d1f0*/  F2FP.BF16.F32.PACK_AB R6, R114, R115 ;  /* 0x000000737206723e */ /* 0x000fe400000010ff */
[----:B------:R-:W-:Y:S02]  /*d200*/  F2FP.BF16.F32.PACK_AB R7, R113, R108 ;  /* 0x0000006c7107723e */ /* 0x000fe400000010ff */
[----:B------:R-:W-:Y:S02]  /*d210*/  F2FP.BF16.F32.PACK_AB R4, R61, R4 ;  /* 0x000000043d04723e */ /* 0x000fe400000010ff */
[----:B------:R-:W-:-:S05]  /*d220*/  F2FP.BF16.F32.PACK_AB R5, R112, R5 ;  /* 0x000000057005723e */ /* 0x000fca00000010ff */
[----:B------:R0:W-:Y:S02]  /*d230*/  STS.128 [R62+0xc400], R4 ;  /* 0x00c400043e007388 */ /* 0x0001e40000000c00 */
.L_x_1806:
[----:B------:R-:W-:Y:S05]  /*d240*/  BSYNC B2 ;  /* 0x0000000000027941 */ /* 0x000fea0003800000 */
.L_x_1805:
[----:B------:R-:W-:Y:S04]  /*d250*/  BSSY B2, `(.L_x_1807) ;  /* 0x0000030000027945 */ /* 0x000fe80003800000 */
[----:B------:R-:W-:Y:S05]  /*d260*/  @P1 BRA `(.L_x_1808) ;  /* 0x0000000000b81947 */ /* 0x000fea0003800000 */
[----:B0-----:R-:W0:Y:S01]  /*d270*/  LDS.128 R4, [R0] ;  /* 0x0000000000047984 */ /* 0x001e220000000c00 */
[--C-:B------:R-:W-:Y:S02]  /*d280*/  SHF.R.U64 R59, R54, 0x10, R55.reuse ;  /* 0x00000010363b7819 */ /* 0x100fe40000001237 */
[----:B------:R-:W-:Y:S02]  /*d290*/  SHF.R.U32.HI R54, RZ, 0x10, R55 ;  /* 0x00000010ff367819 */ /* 0x000fe40000011637 */
[--C-:B------:R-:W-:Y:S02]  /*d2a0*/  SHF.R.U64 R55, R56, 0x10, R57.reuse ;  /* 0x0000001038377819 */ /* 0x100fe40000001239 */
[----:B------:R-:W-:Y:S02]  /*d2b0*/  SHF.R.U32.HI R56, RZ, 0x10, R57 ;  /* 0x00000010ff387819 */ /* 0x000fe40000011639 */
[----:B------:R-:W-:Y:S02]  /*d2c0*/  PRMT R103, R103, 0x5410, R54 ;  /* 0x0000541067677816 */ /* 0x000fe40000000036 */
[----:B------:R-:W-:-:S02]  /*d2d0*/  PRMT R101, R101, 0x5410, R56 ;  /* 0x0000541065657816 */ /* 0x000fc40000000038 */
[----:B------:R-:W-:Y:S01]  /*d2e0*/  PRMT R100, R100, 0x5410, R55 ;  /* 0x0000541064647816 */ /* 0x000fe20000000037 */
[----:B------:R-:W-:Y:S01]  /*d2f0*/  IMAD.U32 R58, R103, 0x10000, RZ ;  /* 0x00010000673a7824 */ /* 0x000fe200078e00ff */
[----:B------:R-:W-:Y:S01]  /*d300*/  PRMT R102, R102, 0x5410, R59 ;  /* 0x0000541066667816 */ /* 0x000fe2000000003b */
[C---:B------:R-:W-:Y:S01]  /*d310*/  IMAD.U32 R59, R101.reuse, 0x10000, RZ ;  /* 0x00010000653b7824 */ /* 0x040fe200078e00ff */
[----:B------:R-:W-:Y:S02]  /*d320*/  LOP3.LUT R101, R101, 0xffff0000, RZ, 0xc0, !PT ;  /* 0xffff000065657812 */ /* 0x000fe400078ec0ff */
[----:B------:R-:W-:Y:S02]  /*d330*/  LOP3.LUT R103, R103, 0xffff0000, RZ, 0xc0, !PT ;  /* 0xffff000067677812 */ /* 0x000fe400078ec0ff */
[C---:B0-----:R-:W-:Y:S01]  /*d340*/  LOP3.LUT R55, R6.reuse, 0xffff0000, RZ, 0xc0, !PT ;  /* 0xffff000006377812 */ /* 0x041fe200078ec0ff */
[----:B------:R-:W-:Y:S01]  /*d350*/  IMAD.U32 R54, R6, 0x10000, RZ ;  /* 0x0001000006367824 */ /* 0x000fe200078e00ff */
[C---:B------:R-:W-:Y:S01]  /*d360*/  LOP3.LUT R57, R7.reuse, 0xffff0000, RZ, 0xc0, !PT ;  /* 0xffff000007397812 */ /* 0x040fe200078ec0ff */
[----:B------:R-:W-:-:S02]  /*d370*/  IMAD.U32 R56, R7, 0x10000, RZ ;  /* 0x0001000007387824 */ /* 0x000fc400078e00ff */
[CC--:B------:R-:W-:Y:S01]  /*d380*/  FMUL.FTZ R60, R55.reuse, R58.reuse ;  /* 0x0000003a373c7220 */ /* 0x0c0fe20000410000 */
[----:B------:R-:W-:Y:S01]  /*d390*/  FMUL.FTZ R61, R55, R59 ;  /* 0x0000003b373d7220 */ /* 0x000fe20000410000 */
[C---:B------:R-:W-:Y:S01]  /*d3a0*/  FMUL.FTZ R55, R57.reuse, R101 ;  /* 0x0000006539377220 */ /* 0x040fe20000410000 */
[----:B------:R-:W-:Y:S02]  /*d3b0*/  IMAD.U32 R6, R4, 0x10000, RZ ;  /* 0x0001000004067824 */ /* 0x000fe400078e00ff */
        /* <DEDUP_REMOVED lines=9> */
[----:B------:R-:W-:Y:S01]  /*d450*/  FFMA.FTZ R58, R54, R58, -R61 ;  /* 0x0000003a363a7223 */ /* 0x000fe2000001083d */
        /* <DEDUP_REMOVED lines=15> */
.L_x_1808:
[----:B------:R-:W-:Y:S05]  /*d550*/  BSYNC B2 ;  /* 0x0000000000027941 */ /* 0x000fea0003800000 */
.L_x_1807:
[----:B------:R-:W-:Y:S04]  /*d560*/  BSSY B2, `(.L_x_1809) ;  /* 0x0000030000027945 */ /* 0x000fe80003800000 */
[----:B------:R-:W-:Y:S05]  /*d570*/  @P2 BRA `(.L_x_1810) ;  /* 0x0000000000b82947 */ /* 0x000fea0003800000 */
[----:B01----:R-:W0:Y:S01]  /*d580*/  LDS.128 R4, [R62+0x10400] ;  /* 0x010400003e047984 */ /* 0x003e220000000c00 */
        /* <DEDUP_REMOVED lines=45> */
.L_x_1810:
[----:B------:R-:W-:Y:S05]  /*d860*/  BSYNC B2 ;  /* 0x0000000000027941 */ /* 0x000fea0003800000 */
.L_x_1809:
[----:B------:R-:W-:Y:S04]  /*d870*/  BSSY B2, `(.L_x_1811) ;  /* 0x0000030000027945 */ /* 0x000fe80003800000 */
[----:B------:R-:W-:Y:S05]  /*d880*/  @P3 BRA `(.L_x_1812) ;  /* 0x0000000000b83947 */ /* 0x000fea0003800000 */
[----:B012---:R-:W0:Y:S01]  /*d890*/  LDS.128 R4, [R0+0x4000] ;  /* 0x0040000000047984 */ /* 0x007e220000000c00 */
        /* <DEDUP_REMOVED lines=45> */
.L_x_1812:
[----:B------:R-:W-:Y:S05]  /*db70*/  BSYNC B2 ;  /* 0x0000000000027941 */ /* 0x000fea0003800000 */
.L_x_1811:
[----:B------:R-:W-:Y:S04]  /*db80*/  BSSY B2, `(.L_x_1813) ;  /* 0x0000030000027945 */ /* 0x000fe80003800000 */
[----:B------:R-:W-:Y:S05]  /*db90*/  @P4 BRA `(.L_x_1814) ;  /* 0x0000000000b84947 */ /* 0x000fea0003800000 */
[----:B0123--:R-:W0:Y:S01]  /*dba0*/  LDS.128 R4, [R62+0x14400] ;  /* 0x014400003e047984 */ /* 0x00fe220000000c00 */
        /* <DEDUP_REMOVED lines=45> */
.L_x_1814:
[----:B------:R-:W-:Y:S05]  /*de80*/  BSYNC B2 ;  /* 0x0000000000027941 */ /* 0x000fea0003800000 */
.L_x_1813:
[----:B------:R-:W-:Y:S05]  /*de90*/  @P5 BRA `(.L_x_1804) ;  /* 0x0000000000b85947 */ /* 0x000fea0003800000 */
[----:B01234-:R-:W0:Y:S01]  /*dea0*/  LDS.128 R4, [R0+0x8000] ;  /* 0x0080000000047984 */ /* 0x01fe220000000c00 */
[----:B------:R-:W-:Y:S02]  /*deb0*/  SHF.R.U64 R40, R32, 0x10, R33 ;  /* 0x0000001020287819 */ /* 0x000fe40000001221 */
[----:B------:R-:W-:Y:S02]  /*dec0*/  SHF.R.U64 R32, R34, 0x10, R35 ;  /* 0x0000001022207819 */ /* 0x000fe40000001223 */
[----:B------:R-:W-:Y:S02]  /*ded0*/  SHF.R.U32.HI R33, RZ, 0x10, R33 ;  /* 0x00000010ff217819 */ /* 0x000fe40000011621 */
        /* <DEDUP_REMOVED lines=13> */
[C---:B------:R-:W-:Y:S01]  /*dfb0*/  FMUL.FTZ R42, R33.reuse, R40 ;  /* 0x00000028212a7220 */ /* 0x040fe20000410000 */
[-C--:B------:R-:W-:Y:S01]  /*dfc0*/  FMUL.FTZ R43, R33, R41.reuse ;  /* 0x00000029212b7220 */ /* 0x080fe20000410000 */
[----:B------:R-:W-:Y:S01]  /*dfd0*/  FMUL.FTZ R33, R35, R78 ;  /* 0x0000004e23217220 */ /* 0x000fe20000410000 */
[----:B------:R-:W-:Y:S02]  /*dfe0*/  IMAD.U32 R6, R4, 0x10000, RZ ;  /* 0x0001000004067824 */ /* 0x000fe400078e00ff */
[C---:B------:R-:W-:Y:S01]  /*dff0*/  FFMA.FTZ R45, R32.reuse, R41, R42 ;  /* 0x00000029202d7223 */ /* 0x040fe2000001002a */
[----:B------:R-:W-:Y:S02]  /*e000*/  IMAD.U32 R7, R5, 0x10000, RZ ;  /* 0x0001000005077824 */ /* 0x000fe400078e00ff */
[----:B------:R-:W-:Y:S01]  /*e010*/  FFMA.FTZ R44, R32, R40, -R43 ;  /* 0x00000028202c7223 */ /* 0x000fe2000001082b */
[-C--:B------:R-:W-:Y:S01]  /*e020*/  FMUL.FTZ R41, R35, R80.reuse ;  /* 0x0000005023297220 */ /* 0x080fe20000410000 */
[----:B------:R-:W-:Y:S01]  /*e030*/  LOP3.LUT R4, R4, 0xffff0000, RZ, 0xc0, !PT ;  /* 0xffff000004047812 */ /* 0x000fe200078ec0ff */
[C---:B------:R-:W-:Y:S01]  /*e040*/  FFMA.FTZ R80, R34.reuse, R80, -R33 ;  /* 0x0000005022507223 */ /* 0x040fe20000010821 */
        /* <DEDUP_REMOVED lines=19> */
.L_x_1804:
[----:B------:R-:W-:Y:S05]  /*e180*/  BSYNC B1 ;  /* 0x0000000000017941 */ /* 0x000fea0003800000 */
.L_x_1803:
        /* <DEDUP_REMOVED lines=57> */
.L_x_1817:
[----:B------:R-:W-:Y:S05]  /*e520*/  BSYNC B1 ;  /* 0x0000000000017941 */ /* 0x000fea0003800000 */
.L_x_1816:
[----:B------:R-:W-:Y:S04]  /*e530*/  BSSY B1, `(.L_x_1818) ;  /* 0x0000030000017945 */ /* 0x000fe80003800000 */
[----:B------:R-:W-:Y:S05]  /*e540*/  @P1 BRA `(.L_x_1819) ;  /* 0x0000000000b81947 */ /* 0x000fea0003800000 */
[----:B0-----:R-:W0:Y:S01]  /*e550*/  LDS.128 R4, [R0+0x2000] ;  /* 0x0020000000047984 */ /* 0x001e220000000c00 */
        /* <DEDUP_REMOVED lines=45> */
.L_x_1819:
[----:B------:R-:W-:Y:S05]  /*e830*/  BSYNC B1 ;  /* 0x0000000000017941 */ /* 0x000fea0003800000 */
.L_x_1818:
        /* <DEDUP_REMOVED lines=48> */
.L_x_1821:
[----:B------:R-:W-:Y:S05]  /*eb40*/  BSYNC B1 ;  /* 0x0000000000017941 */ /* 0x000fea0003800000 */
.L_x_1820:
        /* <DEDUP_REMOVED lines=48> */
.L_x_1823:
[----:B------:R-:W-:Y:S05]  /*ee50*/  BSYNC B1 ;  /* 0x0000000000017941 */ /* 0x000fea0003800000 */
.L_x_1822:
        /* <DEDUP_REMOVED lines=48> */
.L_x_1825:
[----:B------:R-:W-:Y:S05]  /*f160*/  BSYNC B1 ;  /* 0x0000000000017941 */ /* 0x000fea0003800000 */
.L_x_1824:
        /* <DEDUP_REMOVED lines=9> */
[C---:B------:R-:W-:Y:S01]  /*f200*/  IMAD.U32 R13, R63.reuse, 0x10000, RZ ;  /* 0x000100003f0d7824 */ /* 0x040fe200078e00ff */
[----:B------:R-:W-:Y:S01]  /*f210*/  LOP3.LUT R63, R63, 0xffff0000, RZ, 0xc0, !PT ;  /* 0xffff00003f3f7812 */ /* 0x000fe200078ec0ff */
[C---:B------:R-:W-:Y:S01]  /*f220*/  IMAD.U32 R11, R65.reuse, 0x10000, RZ ;  /* 0x00010000410b7824 */ /* 0x040fe200078e00ff */
[----:B------:R-:W-:Y:S02]  /*f230*/  LOP3.LUT R65, R65, 0xffff0000, RZ, 0xc0, !PT ;  /* 0xffff000041417812 */ /* 0x000fe400078ec0ff */
[----:B------:R-:W-:Y:S02]  /*f240*/  PRMT R12, R3, 0x5410, R12 ;  /* 0x00005410030c7816 */ /* 0x000fe4000000000c */
[C---:B0-----:R-:W-:Y:S01]  /*f250*/  LOP3.LUT R9, R6.reuse, 0xffff0000, RZ, 0xc0, !PT ;  /* 0xffff000006097812 */ /* 0x041fe200078ec0ff */
[C---:B------:R-:W-:Y:S01]  /*f260*/  IMAD.U32 R10, R7.reuse, 0x10000, RZ ;  /* 0x00010000070a7824 */ /* 0x040fe200078e00ff */
[----:B------:R-:W-:Y:S01]  /*f270*/  LOP3.LUT R7, R7, 0xffff0000, RZ, 0xc0, !PT ;  /* 0xffff000007077812 */ /* 0x000fe200078ec0ff */
[----:B------:R-:W-:-:S02]  /*f280*/  IMAD.U32 R8, R6, 0x10000, RZ ;  /* 0x0001000006087824 */ /* 0x000fc400078e00ff */
[C---:B------:R-:W-:Y:S01]  /*f290*/  FMUL.FTZ R15, R9.reuse, R13 ;  /* 0x0000000d090f7220 */ /* 0x040fe20000410000 */
[----:B------:R-:W-:Y:S01]  /*f2a0*/  FMUL.FTZ R14, R9, R11 ;  /* 0x0000000b090e7220 */ /* 0x000fe20000410000 */
[C---:B------:R-:W-:Y:S01]  /*f2b0*/  FMUL.FTZ R9, R7.reuse, R63 ;  /* 0x0000003f07097220 */ /* 0x040fe20000410000 */
[----:B------:R-:W-:Y:S02]  /*f2c0*/  IMAD.U32 R3, R4, 0x10000, RZ ;  /* 0x0001000004037824 */ /* 0x000fe400078e00ff */
[C---:B------:R-:W-:Y:S01]  /*f2d0*/  FFMA.FTZ R15, R8.reuse, R11, -R15 ;  /* 0x0000000b080f7223 */ /* 0x040fe2000001080f */
[----:B------:R-:W-:Y:S01]  /*f2e0*/  FFMA.FTZ R14, R8, R13, R14 ;  /* 0x0000000d080e7223 */ /* 0x000fe2000001000e */
[-C--:B------:R-:W-:Y:S01]  /*f2f0*/  FMUL.FTZ R11, R7, R65.reuse ;  /* 0x00000041070b7220 */ /* 0x080fe20000410000 */
        /* <DEDUP_REMOVED lines=21> */
[----:B------:R0:W-:Y:S01]  /*f450*/  STS.128 [R0+0xa000], R4 ;  /* 0x00a0000400007388 */ /* 0x0001e20000000c00 */
[----:B------:R-:W-:Y:S05]  /*f460*/  BRA `(.L_x_1815) ;  /* 0x0000003400f07947 */ /* 0x000fea0003800000 */
.L_x_1794:
[----:B------:R-:W0:Y:S01]  /*f470*/  LDC R28, c[0x0][0x448] ;  /* 0x00011200ff1c7b82 */ /* 0x000e220000000800 */
[----:B------:R-:W-:Y:S01]  /*f480*/  IMAD R3, R189, 0x40, R10 ;  /* 0x00000040bd037824 */ /* 0x000fe200078e020a */
[----:B------:R-:W-:Y:S01]  /*f490*/  ULDC.64 UR4, c[0x0][0x3f8] ;  /* 0x0000fe0000047ab9 */ /* 0x000fe20000000a00 */
[----:B------:R-:W-:Y:S01]  /*f4a0*/  ULDC.64 UR6, c[0x0][0x408] ;  /* 0x0001020000067ab9 */ /* 0x000fe20000000a00 */
[----:B------:R-:W-:Y:S02]  /*f4b0*/  IMAD.MOV.U32 R8, RZ, RZ, R24 ;  /* 0x000000ffff087224 */ /* 0x000fe400078e0018 */
[----:B------:R-:W-:Y:S02]  /*f4c0*/  IMAD.MOV.U32 R9, RZ, RZ, R29 ;  /* 0x000000ffff097224 */ /* 0x000fe400078e001d */
[----:B------:R-:W-:Y:S01]  /*f4d0*/  IMAD.MOV.U32 R4, RZ, RZ, R26 ;  /* 0x000000ffff047224 */ /* 0x000fe200078e001a */
[----:B0-----:R-:W-:-:S13]  /*f4e0*/  ISETP.NE.AND P0, PT, R28, 0x1, PT ;  /* 0x000000011c00780c */ /* 0x001fda0003f05270 */
[----:B------:R-:W0:Y:S08]  /*f4f0*/  @P0 LDC R0, c[0x0][0x44c] ;  /* 0x00011300ff000b82 */ /* 0x000e300000000800 */
[----:B------:R-:W1:Y:S01]  /*f500*/  @P0 LDC R5, c[0x0][0x450] ;  /* 0x00011400ff050b82 */ /* 0x000e620000000800 */
[----:B0-----:R-:W-:-:S05]  /*f510*/  @P0 IMAD.HI.U32 R0, R3, R0, RZ ;  /* 0x0000000003000227 */ /* 0x001fca00078e00ff */
[----:B-1----:R-:W-:Y:S01]  /*f520*/  @P0 SHF.R.U32.HI R3, RZ, R5, R0 ;  /* 0x00000005ff030219 */ /* 0x002fe20000011600 */
[----:B------:R-:W-:-:S03]  /*f530*/  IMAD.MOV.U32 R5, RZ, RZ, R31 ;  /* 0x000000ffff057224 */ /* 0x000fc600078e001f */
        /* <DEDUP_REMOVED lines=17> */
[----:B------:R-:W0:Y:S04]  /*f650*/  SHFL.IDX PT, R3, R8, RZ, 0x1c1f ;  /* 0x001c1fff08037589 */ /* 0x000e2800000e0000 */
[----:B------:R-:W1:Y:S04]  /*f660*/  SHFL.IDX PT, R0, R6, RZ, 0x1c1f ;  /* 0x001c1fff06007589 */ /* 0x000e6800000e0000 */
[----:B------:R2:W3:Y:S04]  /*f670*/  SHFL.IDX PT, R5, R7, RZ, 0x1c1f ;  /* 0x001c1fff07057589 */ /* 0x0004e800000e0000 */
[----:B------:R2:W4:Y:S01]  /*f680*/  SHFL.IDX PT, R14, R9, RZ, 0x1c1f ;  /* 0x001c1fff090e7589 */ /* 0x00052200000e0000 */
[----:B0-----:R-:W-:-:S02]  /*f690*/  IMAD.MOV.U32 R21, RZ, RZ, R3 ;  /* 0x000000ffff157224 */ /* 0x001fc400078e0003 */
[----:B-12---:R-:W-:-:S07]  /*f6a0*/  IMAD.MOV.U32 R20, RZ, RZ, R0 ;  /* 0x000000ffff147224 */ /* 0x006fce00078e0000 */
.L_x_2147:
[----:B------:R-:W-:Y:S01]  /*f6b0*/  IMAD R81, R163, R28, RZ ;  /* 0x0000001ca3517224 */ /* 0x000fe200078e02ff */
[----:B------:R-:W-:Y:S01]  /*f6c0*/  BSSY B1, `(.L_x_1827) ;  /* 0x0000030000017945 */ /* 0x000fe20003800000 */
[----:B----4-:R-:W-:Y:S01]  /*f6d0*/  IMAD.MOV.U32 R50, RZ, RZ, R14 ;  /* 0x000000ffff327224 */ /* 0x010fe200078e000e */
[----:B------:R-:W-:Y:S01]  /*f6e0*/  CS2R R44, SRZ ;  /* 0x00000000002c7805 */ /* 0x000fe2000001ff00 */
[----:B---3--:R-:W-:Y:S01]  /*f6f0*/  IMAD.MOV.U32 R51, RZ, RZ, R5 ;  /* 0x000000ffff337224 */ /* 0x008fe200078e0005 */
        /* <DEDUP_REMOVED lines=20> */
[----:B------:R-:W-:-:S02]  /*f840*/  CS2R R44, SRZ ;  /* 0x00000000002c7805 */ /* 0x000fc4000001ff00 */
        /* <DEDUP_REMOVED lines=14> */
[----:B------:R-:W-:Y:S01]  /*f930*/  CS2R R38, SRZ ;  /* 0x0000000000267805 */ /* 0x000fe2000001ff00 */
[----:B------:R1:W5:Y:S01]  /*f940*/  @!P1 LD.E.128 R28, desc[UR6][R12.64] ;  /* 0x000000060c1c9980 */ /* 0x000362000c101d00 */
[----:B------:R-:W-:-:S03]  /*f950*/  @!P1 IMAD.WIDE R14, R15, 0x2, R50 ;  /* 0x000000020f0e9825 */ /* 0x000fc600078e0232 */
[----:B------:R1:W5:Y:S01]  /*f960*/  @!P2 LD.E.128 R24, desc[UR6][R20.64] ;  /* 0x000000061418a980 */ /* 0x000362000c101d00 */
[----:B------:R-:W-:-:S03]  /*f970*/  @!P2 IMAD.WIDE R48, R49, 0x2, R50 ;  /* 0x000000023130a825 */ /* 0x000fc600078e0232 */
[----:B------:R1:W5:Y:S01]  /*f980*/  @!P1 LD.E.128 R40, desc[UR6][R14.64] ;  /* 0x000000060e289980 */ /* 0x000362000c101d00 */
[----:B0-----:R-:W-:-:S03]  /*f990*/  @!P0 IMAD.WIDE R4, R18, 0x2, R50 ;  /* 0x0000000212048825 */ /* 0x001fc600078e0232 */
[----:B------:R1:W5:Y:S04]  /*f9a0*/  @!P2 LD.E.128 R36, desc[UR6][R48.64] ;  /* 0x000000063024a980 */ /* 0x000368000c101d00 */
[----:B------:R1:W5:Y:S02]  /*f9b0*/  @!P0 LD.E.128 R44, desc[UR6][R4.64] ;  /* 0x00000006042c8980 */ /* 0x000364000c101d00 */
.L_x_1828:
[----:B------:R-:W-:Y:S05]  /*f9c0*/  BSYNC B1 ;  /* 0x0000000000017941 */ /* 0x000fea0003800000 */
.L_x_1827:
[----:B-1---5:R-:W-:Y:S01]  /*f9d0*/  IMAD.MOV.U32 R4, RZ, RZ, R46 ;  /* 0x000000ffff047224 */ /* 0x022fe200078e002e */
[----:B------:R-:W-:Y:S01]  /*f9e0*/  UMOV UR4, 0xffffffff ;  /* 0xffffffff00047882 */ /* 0x000fe20000000000 */
        /* <DEDUP_REMOVED lines=45> */
[----:B------:R-:W-:Y:S02]  /*fcc0*/  CS2R R4, SRZ ;  /* 0x0000000000047805 */ /* 0x000fe4000001ff00 */
[----:B------:R-:W-:Y:S02]  /*fcd0*/  PRMT R86, R0, 0x7610, R86 ;  /* 0x0000761000567816 */ /* 0x000fe40000000056 */
[----:B------:R-:W-:Y:S01]  /*fce0*/  PRMT R87, R3, 0x7610, R87 ;  /* 0x0000761003577816 */ /* 0x000fe20000000057 */
[----:B------:R-:W-:Y:S06]  /*fcf0*/  BRA.DIV UR4, `(.L_x_1829) ;  /* 0x0000019e04687947 */ /* 0x000fec000b800000 */
[----:B------:R-:W0:Y:S04]  /*fd00*/  SHFL.IDX PT, R3, R8, 0x1, 0x1c1f ;  /* 0x003c1f0008037f89 */ /* 0x000e2800000e0000 */
[----:B------:R-:W1:Y:S04]  /*fd10*/  SHFL.IDX PT, R0, R6, 0x1, 0x1c1f ;  /* 0x003c1f0006007f89 */ /* 0x000e6800000e0000 */
[----:B------:R-:W2:Y:S04]  /*fd20*/  SHFL.IDX PT, R7, R7, 0x1, 0x1c1f ;  /* 0x003c1f0007077f89 */ /* 0x000ea800000e0000 */
[----:B------:R3:W4:Y:S01]  /*fd30*/  SHFL.IDX PT, R14, R9, 0x1, 0x1c1f ;  /* 0x003c1f00090e7f89 */ /* 0x00072200000e0000 */
[----:B0-----:R-:W-:-:S02]  /*fd40*/  IMAD.MOV.U32 R61, RZ, RZ, R3 ;  /* 0x000000ffff3d7224 */ /* 0x001fc400078e0003 */
[----:B-1-3--:R-:W-:-:S07]  /*fd50*/  IMAD.MOV.U32 R60, RZ, RZ, R0 ;  /* 0x000000ffff3c7224 */ /* 0x00afce00078e0000 */
.L_x_2153:
[----:B------:R-:W-:Y:S01]  /*fd60*/  VIADD R10, R10, 0x40 ;  /* 0x000000400a0a7836 */ /* 0x000fe20000000000 */
[----:B------:R-:W-:Y:S01]  /*fd70*/  BSSY B1, `(.L_x_1830) ;  /* 0x000002f000017945 */ /* 0x000fe20003800000 */
[----:B----4-:R-:W-:Y:S01]  /*fd80*/  IMAD.MOV.U32 R62, RZ, RZ, R14 ;  /* 0x000000ffff3e7224 */ /* 0x010fe200078e000e */
[----:B------:R-:W-:Y:S01]  /*fd90*/  CS2R R8, SRZ ;  /* 0x0000000000087805 */ /* 0x000fe2000001ff00 */
[----:B--2---:R-:W-:Y:S01]  /*fda0*/  IMAD.MOV.U32 R63, RZ, RZ, R7 ;  /* 0x000000ffff3f7224 */ /* 0x004fe200078e0007 */
        /* <DEDUP_REMOVED lines=43> */
.L_x_1831:
[----:B------:R-:W-:Y:S05]  /*10060*/  BSYNC B1 ;  /* 0x0000000000017941 */ /* 0x000fea0003800000 */
.L_x_1830:
[----:B------:R-:W-:Y:S01]  /*10070*/  LEA.HI R0, R187, R187, RZ, 0x1 ;  /* 0x000000bbbb007211 */ /* 0x000fe200078f08ff */
[----:B-----5:R-:W-:Y:S01]  /*10080*/  IMAD.MOV.U32 R3, RZ, RZ, R4 ;  /* 0x000000ffff037224 */ /* 0x020fe200078e0004 */
[----:B------:R-:W-:Y:S01]  /*10090*/  VIADDMNMX R81, R81, -R177, 0x80, PT ;  /* 0x0000008051517446 */ /* 0x000fe200038009b1 */
[----:B0-----:R-:W-:Y:S01]  /*100a0*/  IMAD.MOV.U32 R20, RZ, RZ, R5 ;  /* 0x000000ffff147224 */ /* 0x001fe200078e0005 */
[----:B------:R-:W-:Y:S01]  /*100b0*/  LOP3.LUT R0, R0, 0xfffffffe, RZ, 0xc0, !PT ;  /* 0xfffffffe00007812 */ /* 0x000fe200078ec0ff */
[----:B------:R-:W-:Y:S01]  /*100c0*/  IMAD.MOV.U32 R21, RZ, RZ, R7 ;  /* 0x000000ffff157224 */ /* 0x000fe200078e0007 */
[----:B------:R-:W-:Y:S01]  /*100d0*/  PRMT R90, R3, 0x7610, R90 ;  /* 0x00007610035a7816 */ /* 0x000fe2000000005a */
[----:B------:R-:W-:Y:S01]  /*100e0*/  IMAD.MOV.U32 R3, RZ, RZ, R6 ;  /* 0x000000ffff037224 */ /* 0x000fe200078e0006 */
[----:B------:R-:W-:Y:S01]  /*100f0*/  PRMT R91, R20, 0x7610, R91 ;  /* 0x00007610145b7816 */ /* 0x000fe2000000005b */
        /* <DEDUP_REMOVED lines=31> */
[----:B------:R-:W-:Y:S01]  /*102f0*/  BSSY B1, `(.L_x_1832) ;  /* 0x000000e000017945 */ /* 0x000fe20003800000 */
        /* <DEDUP_REMOVED lines=9> */
[----:B------:R-:W-:-:S02]  /*10390*/  ISETP.GE.AND P1, PT, R162, R81, PT ;  /* 0x00000051a200720c */ /* 0x000fc40003f26270 */
[----:B------:R-:W-:Y:S02]  /*103a0*/  PRMT R69, R63, 0x7610, R69 ;  /* 0x000076103f457816 */ /* 0x000fe40000000045 */
[----:B------:R-:W-:Y:S01]  /*103b0*/  PRMT R70, R64, 0x7610, R70 ;  /* 0x0000761040467816 */ /* 0x000fe20000000046 */
[----:B0-----:R-:W-:Y:S08]  /*103c0*/  @!P0 BRA `(.L_x_1833) ;  /* 0x00000198002c8947 */ /* 0x001ff00003800000 */
.L_x_2154:
[----:B------:R-:W-:Y:S05]  /*103d0*/  BSYNC B1 ;  /* 0x0000000000017941 */ /* 0x000fea0003800000 */
.L_x_1832:
[----:B------:R-:W-:Y:S01]  /*103e0*/  BSSY B1, `(.L_x_1834) ;  /* 0x0000145000017945 */ /* 0x000fe20003800000 */
[----:B------:R-:W-:Y:S02]  /*103f0*/  PRMT R71, R60, 0x7610, R71 ;  /* 0x000076103c477816 */ /* 0x000fe40000000047 */
[----:B------:R-:W-:Y:S01]  /*10400*/  PRMT R72, R62, 0x7610, R72 ;  /* 0x000076103e487816 */ /* 0x000fe20000000048 */
[----:B------:R-:W-:Y:S06]  /*10410*/  @P1 BRA `(.L_x_1835) ;  /* 0x0000001400041947 */ /* 0x000fec0003800000 */
[----:B------:R-:W1:Y:S01]  /*10420*/  LDC R98, c[0x0][0x3f4] ;  /* 0x0000fd00ff627b82 */ /* 0x000e620000000800 */
[----:B------:R-:W-:Y:S01]  /*10430*/  BSSY B2, `(.L_x_1836) ;  /* 0x000006f000027945 */ /* 0x000fe20003800000 */
[-C--:B-1----:R-:W-:Y:S02]  /*10440*/  ISETP.GE.AND P0, PT, R18, R98.reuse, PT ;  /* 0x000000621200720c */ /* 0x082fe40003f06270 */
[-C--:B------:R-:W-:Y:S02]  /*10450*/  ISETP.GE.AND P1, PT, R165, R98.reuse, PT ;  /* 0x00000062a500720c */ /* 0x080fe40003f26270 */
[----:B------:R-:W-:-:S09]  /*10460*/  ISETP.GE.AND P2, PT, R166, R98, PT ;  /* 0x00000062a600720c */ /* 0x000fd20003f46270 */
[----:B------:R-:W-:Y:S05]  /*10470*/  @P0 BRA `(.L_x_1837) ;  /* 0x0000000400a80947 */ /* 0x000fea0003800000 */
[----:B------:R-:W-:Y:S02]  /*10480*/  LEA.HI R62, R98, R189, RZ, 0x1d ;  /* 0x000000bd623e7211 */ /* 0x000fe400078fe8ff */
[----:B------:R-:W-:Y:S02]  /*10490*/  LOP3.LUT R60, R174, 0x38, R18, 0xf8, !PT ;  /* 0x00000038ae3c7812 */ /* 0x000fe400078ef812 */
[----:B------:R-:W-:Y:S01]  /*104a0*/  SHF.R.S32.HI R65, RZ, 0x1f, R62 ;  /* 0x0000001fff417819 */ /* 0x000fe2000001143e */
[----:B------:R-:W-:Y:S01]  /*104b0*/  IMAD.SHL.U32 R63, R62, 0x8, RZ ;  /* 0x000000083e3f7824 */ /* 0x000fe200078e00ff */
[-C--:B0-----:R-:W-:Y:S02]  /*104c0*/  LOP3.LUT R61, R60, R175.reuse, RZ, 0x3c, !PT ;  /* 0x000000af3c3d7212 */ /* 0x081fe400078e3cff */
[----:B------:R-:W-:Y:S02]  /*104d0*/  LEA.HI R65, R65, R62, RZ, 0x3 ;  /* 0x0000003e41417211 */ /* 0x000fe400078f18ff */
[----:B------:R-:W-:Y:S01]  /*104e0*/  LOP3.LUT R60, R174, 0x38, R63, 0xf8, !PT ;  /* 0x00000038ae3c7812 */ /* 0x000fe200078ef83f */
[----:B------:R-:W-:Y:S01]  /*104f0*/  IMAD.IADD R61, R176, 0x1, R61 ;  /* 0x00000001b03d7824 */ /* 0x000fe200078e023d */
[----:B------:R-:W-:Y:S01]  /*10500*/  SHF.R.U32.HI R115, RZ, 0x10, R33 ;  /* 0x00000010ff737819 */ /* 0x000fe20000011621 */
[----:B------:R-:W-:Y:S01]  /*10510*/  IMAD.SHL.U32 R65, R65, 0x400, RZ ;  /* 0x0000040041417824 */ /* 0x000fe200078e00ff */
[----:B------:R-:W-:Y:S01]  /*10520*/  LOP3.LUT R60, R60, R175, RZ, 0x3c, !PT ;  /* 0x000000af3c3c7212 */ /* 0x000fe200078e3cff */
[----:B------:R-:W-:Y:S01]  /*10530*/  IMAD R107, R61, 0x2, R16 ;  /* 0x000000023d6b7824 */ /* 0x000fe200078e0210 */
[----:B------:R-:W-:-:S02]  /*10540*/  SHF.R.U64 R44, R44, 0x10, R45 ;  /* 0x000000102c2c7819 */ /* 0x000fc4000000122d */
[----:B------:R-:W-:Y:S02]  /*10550*/  LOP3.LUT R65, R65, 0x7fffe000, RZ, 0xc0, !PT ;  /* 0x7fffe00041417812 */ /* 0x000fe400078ec0ff */
[----:B------:R-:W-:Y:S02]  /*10560*/  PRMT R114, R114, 0x5410, R115 ;  /* 0x0000541072727816 */ /* 0x000fe40000000073 */
[----:B------:R-:W-:Y:S02]  /*10570*/  IADD3 R65, R60, R65, R176 ;  /* 0x000000413c417210 */ /* 0x000fe40007ffe0b0 */
[----:B------:R-:W0:Y:S01]  /*10580*/  LDS.128 R60, [R107+0xc400] ;  /* 0x00c400006b3c7984 */ /* 0x000e220000000c00 */
[----:B------:R-:W-:Y:S02]  /*10590*/  SHF.R.U64 R116, R32, 0x10, R33 ;  /* 0x0000001020747819 */ /* 0x000fe40000001221 */
[----:B------:R-:W-:Y:S01]  /*105a0*/  IMAD R108, R65, 0x2, R16 ;  /* 0x00000002416c7824 */ /* 0x000fe200078e0210 */
[----:B------:R-:W-:-:S02]  /*105b0*/  PRMT R115, R109, 0x5410, R44 ;  /* 0x000054106d737816 */ /* 0x000fc4000000002c */
[--C-:B------:R-:W-:Y:S02]  /*105c0*/  SHF.R.U64 R34, R34, 0x10, R35.reuse ;  /* 0x0000001022227819 */ /* 0x100fe40000001223 */
[----:B------:R-:W1:Y:S01]  /*105d0*/  LDS.128 R64, [R108+0xc400] ;  /* 0x00c400006c407984 */ /* 0x000e620000000c00 */
[----:B------:R-:W-:Y:S02]  /*105e0*/  SHF.R.U32.HI R33, RZ, 0x10, R35 ;  /* 0x00000010ff217819 */ /* 0x000fe40000011623 */
[----:B------:R-:W-:Y:S02]  /*105f0*/  SHF.R.U32.HI R117, RZ, 0x10, R45 ;  /* 0x00000010ff757819 */ /* 0x000fe4000001162d */
[----:B------:R-:W-:Y:S02]  /*10600*/  SHF.R.U32.HI R119, RZ, 0x10, R47 ;  /* 0x00000010ff777819 */ /* 0x000fe4000001162f */
[----:B------:R-:W-:Y:S01]  /*10610*/  PRMT R113, R113, 0x5410, R116 ;  /* 0x0000541071717816 */ /* 0x000fe20000000074 */
[----:B------:R-:W-:Y:S01]  /*10620*/  IMAD.U32 R116, R115, 0x10000, RZ ;  /* 0x0001000073747824 */ /* 0x000fe200078e00ff */
[----:B------:R-:W-:-:S02]  /*10630*/  PRMT R117, R110, 0x5410, R117 ;  /* 0x000054106e757816 */ /* 0x000fc40000000075 */
[----:B------:R-:W-:Y:S01]  /*10640*/  PRMT R119, R112, 0x5410, R119 ;  /* 0x0000541070777816 */ /* 0x000fe20000000077 */
[----:B------:R-:W-:Y:S01]  /*10650*/  IMAD.U32 R112, R113, 0x10000, RZ ;  /* 0x0001000071707824 */ /* 0x000fe200078e00ff */
[----:B------:R-:W-:Y:S01]  /*10660*/  SHF.R.U64 R32, R46, 0x10, R47 ;  /* 0x000000102e207819 */ /* 0x000fe2000000122f */
[----:B------:R-:W-:Y:S01]  /*10670*/  IMAD.U32 R118, R117, 0x10000, RZ ;  /* 0x0001000075767824 */ /* 0x000fe200078e00ff */
[----:B------:R-:W-:Y:S02]  /*10680*/  PRMT R33, R70, 0x5432, R33 ;  /* 0x0000543246217816 */ /* 0x000fe40000000021 */
[----:B------:R-:W-:Y:S02]  /*10690*/  PRMT R111, R111, 0x5410, R32 ;  /* 0x000054106f6f7816 */ /* 0x000fe40000000020 */
[----:B------:R-:W-:Y:S02]  /*106a0*/  LOP3.LUT R115, R115, 0xffff0000, RZ, 0xc0, !PT ;  /* 0xffff000073737812 */ /* 0x000fe400078ec0ff */
[----:B------:R-:W-:-:S02]  /*106b0*/  LOP3.LUT R113, R113, 0xffff0000, RZ, 0xc0, !PT ;  /* 0xffff000071717812 */ /* 0x000fc400078ec0ff */
[----:B------:R-:W-:Y:S02]  /*106c0*/  PRMT R34, R69, 0x5432, R34 ;  /* 0x0000543245227816 */ /* 0x000fe40000000022 */
[----:B------:R-:W-:Y:S01]  /*106d0*/  LOP3.LUT R117, R117, 0xffff0000, RZ, 0xc0, !PT ;  /* 0xffff000075757812 */ /* 0x000fe200078ec0ff */
        /* <DEDUP_REMOVED lines=16> */
[C---:B------:R-:W-:Y:S01]  /*107e0*/  FFMA.FTZ R120, R35.reuse, R112, -R120 ;  /* 0x0000007023787223 */ /* 0x040fe20000010878 */
[----:B------:R-:W-:Y:S02]  /*107f0*/  IMAD.U32 R112, R114, 0x10000, RZ ;  /* 0x0001000072707824 */ /* 0x000fe400078e00ff */
[----:B------:R-:W-:Y:S01]  /*10800*/  FFMA.FTZ R122, R35, R116, R122 ;  /* 0x00000074237a7223 */ /* 0x000fe2000001007a */
[----:B------:R-:W-:Y:S01]  /*10810*/  IMAD.U32 R61, R119, 0x10000, RZ ;  /* 0x00010000773d7824 */ /* 0x000fe200078e00ff */
[----:B------:R-:W-:Y:S01]  /*10820*/  LOP3.LUT R67, R67, 0xffff0000, RZ, 0xc0, !PT ;  /* 0xffff000043437812 */ /* 0x000fe200078ec0ff */
[----:B------:R-:W-:Y:S02]  /*10830*/  IMAD.U32 R35, R33, 0x10000, RZ ;  /* 0x0001000021237824 */ /* 0x000fe400078e00ff */
[-C--:B------:R-:W-:Y:S01]  /*10840*/  FMUL.FTZ R116, R109, R112.reuse ;  /* 0x000000706d747220 */ /* 0x080fe20000410000 */
[C---:B------:R-:W-:Y:S01]  /*10850*/  FFMA.FTZ R124, R45.reuse, R112, -R124 ;  /* 0x000000702d7c7223 */ /* 0x040fe2000001087c */
[C---:B------:R-:W-:Y:S01]  /*10860*/  FMUL.FTZ R112, R110.reuse, R61 ;  /* 0x0000003d6e707220 */ /* 0x040fe20000410000 */
[----:B------:R-:W-:Y:S01]  /*10870*/  FMUL.FTZ R110, R110, R35 ;  /* 0x000000236e6e7220 */ /* 0x000fe20000410000 */
[----:B------:R-:W-:Y:S01]  /*10880*/  FFMA.FTZ R116, R45, R118, R116 ;  /* 0x000000762d747223 */ /* 0x000fe20000010074 */
[----:B------:R-:W-:Y:S01]  /*10890*/  FMUL.FTZ R45, R63, R115 ;  /* 0x000000733f2d7220 */ /* 0x000fe20000410000 */
[C---:B------:R-:W-:Y:S01]  /*108a0*/  FFMA.FTZ R112, R47.reuse, R35, -R112 ;  /* 0x000000232f707223 */ /* 0x040fe20000010870 */
[----:B------:R-:W-:Y:S01]  /*108b0*/  FFMA.FTZ R110, R47, R61, R110 ;  /* 0x0000003d2f6e7223 */ /* 0x000fe2000001006e */
[-C--:B------:R-:W-:Y:S01]  /*108c0*/  FMUL.FTZ R63, R63, R113.reuse ;  /* 0x000000713f3f7220 */ /* 0x080fe20000410000 */
[----:B------:R-:W-:Y:S01]  /*108d0*/  IMAD.U32 R65, R66, 0x10000, RZ ;  /* 0x0001000042417824 */ /* 0x000fe200078e00ff */
[----:B------:R-:W-:Y:S01]  /*108e0*/  LOP3.LUT R35, R114, 0xffff0000, RZ, 0xc0, !PT ;  /* 0xffff000072237812 */ /* 0x000fe200078ec0ff */
[----:B------:R-:W-:Y:S01]  /*108f0*/  FFMA.FTZ R113, R44, R113, -R45 ;  /* 0x000000712c717223 */ /* 0x000fe2000001082d */
[----:B------:R-:W-:-:S02]  /*10900*/  IMAD.U32 R47, R111, 0x10000, RZ ;  /* 0x000100006f2f7824 */ /* 0x000fc400078e00ff */
[----:B------:R-:W-:Y:S01]  /*10910*/  FMUL.FTZ R61, R64, R117 ;  /* 0x00000075403d7220 */ /* 0x000fe20000410000 */
[----:B------:R-:W-:Y:S01]  /*10920*/  IMAD.U32 R45, R34, 0x10000, RZ ;  /* 0x00010000222d7824 */ /* 0x000fe200078e00ff */
[----:B------:R-:W-:Y:S01]  /*10930*/  LOP3.LUT R66, R66, 0xffff0000, RZ, 0xc0, !PT ;  /* 0xffff000042427812 */ /* 0x000fe200078ec0ff */
[----:B------:R-:W-:Y:S01]  /*10940*/  FMUL.FTZ R109, R65, R47 ;  /* 0x0000002f416d7220 */ /* 0x000fe20000410000 */
[----:B------:R-:W-:Y:S01]  /*10950*/  LOP3.LUT R111, R111, 0xffff0000, RZ, 0xc0, !PT ;  /* 0xffff00006f6f7812 */ /* 0x000fe200078ec0ff */
[-C--:B------:R-:W-:Y:S01]  /*10960*/  FMUL.FTZ R64, R64, R35.reuse ;  /* 0x0000002340407220 */ /* 0x080fe20000410000 */
[----:B------:R-:W-:Y:S01]  /*10970*/  FFMA.FTZ R61, R60, R35, -R61 ;  /* 0x000000233c3d7223 */ /* 0x000fe2000001083d */
[-C--:B------:R-:W-:Y:S01]  /*10980*/  FMUL.FTZ R65, R65, R45.reuse ;  /* 0x0000002d41417220 */ /* 0x080fe20000410000 */
[----:B------:R-:W-:Y:S01]  /*10990*/  LOP3.LUT R119, R119, 0xffff0000, RZ, 0xc0, !PT ;  /* 0xffff000077777812 */ /* 0x000fe200078ec0ff */
[----:B------:R-:W-:Y:S01]  /*109a0*/  FFMA.FTZ R109, R46, R45, -R109 ;  /* 0x0000002d2e6d7223 */ /* 0x000fe2000001086d */
[----:B------:R-:W-:Y:S01]  /*109b0*/  LOP3.LUT R35, R34, 0xffff0000, RZ, 0xc0, !PT ;  /* 0xffff000022237812 */ /* 0x000fe200078ec0ff */
[----:B------:R-:W-:Y:S01]  /*109c0*/  FFMA.FTZ R46, R46, R47, R65 ;  /* 0x0000002f2e2e7223 */ /* 0x000fe20000010041 */
[----:B------:R-:W-:Y:S01]  /*109d0*/  LOP3.LUT R33, R33, 0xffff0000, RZ, 0xc0, !PT ;  /* 0xffff000021217812 */ /* 0x000fe200078ec0ff */
[----:B------:R-:W-:Y:S01]  /*109e0*/  FMUL.FTZ R45, R66, R111 ;  /* 0x0000006f422d7220 */ /* 0x000fe20000410000 */
[----:B------:R-:W-:Y:S01]  /*109f0*/  FFMA.FTZ R63, R44, R115, R63 ;  /* 0x000000732c3f7223 */ /* 0x000fe2000001003f */
        /* <DEDUP_REMOVED lines=14> */
[----:B------:R1:W-:Y:S01]  /*10ae0*/  STS.128 [R107+0xc400], R32 ;  /* 0x00c400206b007388 */ /* 0x0003e20000000c00 */
[----:B------:R-:W-:-:S02]  /*10af0*/  F2FP.BF16.F32.PACK_AB R46, R111, R46 ;  /* 0x0000002e6f2e723e */ /* 0x000fc400000010ff */
[----:B------:R-:W-:-:S05]  /*10b00*/  F2FP.BF16.F32.PACK_AB R47, R47, R110 ;  /* 0x0000006e2f2f723e */ /* 0x000fca00000010ff */
[----:B------:R1:W-:Y:S02]  /*10b10*/  STS.128 [R108+0xc400], R44 ;  /* 0x00c4002c6c007388 */ /* 0x0003e40000000c00 */
.L_x_1837:
[----:B------:R-:W-:Y:S05]  /*10b20*/  BSYNC B2 ;  /* 0x0000000000027941 */ /* 0x000fea0003800000 */
.L_x_1836:
[----:B------:R-:W-:Y:S04]  /*10b30*/  BSSY B2, `(.L_x_1838) ;  /* 0x0000068000027945 */ /* 0x000fe80003800000 */
[----:B------:R-:W-:Y:S05]  /*10b40*/  @P1 BRA `(.L_x_1839) ;  /* 0x0000000400981947 */ /* 0x000fea0003800000 */
[----:B-1----:R-:W-:Y:S02]  /*10b50*/  LEA.HI R32, R98, R191, RZ, 0x1d ;  /* 0x000000bf62207211 */ /* 0x002fe400078fe8ff */
[----:B------:R-:W-:Y:S02]  /*10b60*/  SHF.R.U64 R64, R28, 0x10, R29 ;  /* 0x000000101c407819 */ /* 0x000fe4000000121d */
[----:B------:R-:W-:Y:S01]  /*10b70*/  SHF.R.S32.HI R35, RZ, 0x1f, R32 ;  /* 0x0000001fff237819 */ /* 0x000fe20000011420 */
[----:B------:R-:W-:Y:S01]  /*10b80*/  IMAD.SHL.U32 R33, R32, 0x8, RZ ;  /* 0x0000000820217824 */ /* 0x000fe200078e00ff */
[----:B------:R-:W-:Y:S02]  /*10b90*/  SHF.R.U64 R62, R30, 0x10, R31 ;  /* 0x000000101e3e7819 */ /* 0x000fe4000000121f */
[----:B------:R-:W-:Y:S02]  /*10ba0*/  LEA.HI R35, R35, R32, RZ, 0x3 ;  /* 0x0000002023237211 */ /* 0x000fe400078f18ff */
[----:B------:R-:W-:-:S02]  /*10bb0*/  LOP3.LUT R32, R174, 0x38, R33, 0xf8, !PT ;  /* 0x00000038ae207812 */ /* 0x000fc400078ef821 */
[----:B------:R-:W-:Y:S01]  /*10bc0*/  SHF.R.U32.HI R29, RZ, 0x10, R29 ;  /* 0x00000010ff1d7819 */ /* 0x000fe2000001161d */
[----:B------:R-:W-:Y:S01]  /*10bd0*/  IMAD.SHL.U32 R35, R35, 0x400, RZ ;  /* 0x0000040023237824 */ /* 0x000fe200078e00ff */
[----:B------:R-:W-:Y:S02]  /*10be0*/  LOP3.LUT R32, R32, R175, RZ, 0x3c, !PT ;  /* 0x000000af20207212 */ /* 0x000fe400078e3cff */
[----:B------:R-:W-:Y:S02]  /*10bf0*/  SHF.R.U64 R30, R40, 0x10, R41 ;  /* 0x00000010281e7819 */ /* 0x000fe40000001229 */
[----:B------:R-:W-:Y:S02]  /*10c00*/  LOP3.LUT R35, R35, 0x7fffe000, RZ, 0xc0, !PT ;  /* 0x7fffe00023237812 */ /* 0x000fe400078ec0ff */
[----:B------:R-:W-:Y:S02]  /*10c10*/  SHF.R.U64 R28, R42, 0x10, R43 ;  /* 0x000000102a1c7819 */ /* 0x000fe4000000122b */
[----:B------:R-:W-:-:S02]  /*10c20*/  IADD3 R45, R32, R35, R176 ;  /* 0x00000023202d7210 */ /* 0x000fc40007ffe0b0 */
[----:B------:R-:W1:Y:S01]  /*10c30*/  LDS.128 R32, [R207] ;  /* 0x00000000cf207984 */ /* 0x000e620000000c00 */
[----:B------:R-:W-:Y:S02]  /*10c40*/  SHF.R.U32.HI R31, RZ, 0x10, R31 ;  /* 0x00000010ff1f7819 */ /* 0x000fe4000001161f */
[----:B------:R-:W-:Y:S01]  /*10c50*/  IMAD R60, R45, 0x2, R16 ;  /* 0x000000022d3c7824 */ /* 0x000fe200078e0210 */
[----:B------:R-:W-:Y:S02]  /*10c60*/  SHF.R.U32.HI R41, RZ, 0x10, R41 ;  /* 0x00000010ff297819 */ /* 0x000fe40000011629 */
[----:B------:R-:W-:Y:S02]  /*10c70*/  PRMT R104, R104, 0x5410, R29 ;  /* 0x0000541068687816 */ /* 0x000fe4000000001d */
[----:B------:R-:W2:Y:S01]  /*10c80*/  LDS.128 R44, [R60+0xc400] ;  /* 0x00c400003c2c7984 */ /* 0x000ea20000000c00 */
[----:B------:R-:W-:Y:S02]  /*10c90*/  PRMT R99, R99, 0x5410, R30 ;  /* 0x0000541063637816 */ /* 0x000fe4000000001e */
[----:B------:R-:W-:-:S02]  /*10ca0*/  PRMT R101, R101, 0x5410, R28 ;  /* 0x0000541065657816 */ /* 0x000fc4000000001c */
[----:B------:R-:W-:Y:S01]  /*10cb0*/  SHF.R.U32.HI R43, RZ, 0x10, R43 ;  /* 0x00000010ff2b7819 */ /* 0x000fe2000001162b */
[----:B------:R-:W-:Y:S01]  /*10cc0*/  IMAD.U32 R63, R99, 0x10000, RZ ;  /* 0x00010000633f7824 */ /* 0x000fe200078e00ff */
[----:B------:R-:W-:Y:S02]  /*10cd0*/  PRMT R106, R106, 0x5410, R31 ;  /* 0x000054106a6a7816 */ /* 0x000fe4000000001f */
[----:B------:R-:W-:Y:S02]  /*10ce0*/  PRMT R103, R103, 0x5410, R64 ;  /* 0x0000541067677816 */ /* 0x000fe40000000040 */
[----:B------:R-:W-:Y:S02]  /*10cf0*/  PRMT R100, R100, 0x5410, R41 ;  /* 0x0000541064647816 */ /* 0x000fe40000000029 */
[----:B------:R-:W-:Y:S02]  /*10d00*/  PRMT R102, R102, 0x5410, R43 ;  /* 0x0000541066667816 */ /* 0x000fe4000000002b */
[----:B------:R-:W-:Y:S01]  /*10d10*/  PRMT R105, R105, 0x5410, R62 ;  /* 0x0000541069697816 */ /* 0x000fe2000000003e */
[----:B------:R-:W-:-:S02]  /*10d20*/  IMAD.U32 R62, R103, 0x10000, RZ ;  /* 0x00010000673e7824 */ /* 0x000fc400078e00ff */
[C---:B-1----:R-:W-:Y:S01]  /*10d30*/  IMAD.U32 R28, R32.reuse, 0x10000, RZ ;  /* 0x00010000201c7824 */ /* 0x042fe200078e00ff */
[----:B------:R-:W-:Y:S01]  /*10d40*/  LOP3.LUT R29, R32, 0xffff0000, RZ, 0xc0, !PT ;  /* 0xffff0000201d7812 */ /* 0x000fe200078ec0ff */
[C---:B------:R-:W-:Y:S01]  /*10d50*/  IMAD.U32 R30, R33.reuse, 0x10000, RZ ;  /* 0x00010000211e7824 */ /* 0x040fe200078e00ff */
[----:B------:R-:W-:Y:S01]  /*10d60*/  LOP3.LUT R32, R33, 0xffff0000, RZ, 0xc0, !PT ;  /* 0xffff000021207812 */ /* 0x000fe200078ec0ff */
[C---:B------:R-:W-:Y:S01]  /*10d70*/  IMAD.U32 R31, R34.reuse, 0x10000, RZ ;  /* 0x00010000221f7824 */ /* 0x040fe200078e00ff */
[----:B------:R-:W-:Y:S01]  /*10d80*/  LOP3.LUT R33, R34, 0xffff0000, RZ, 0xc0, !PT ;  /* 0xffff000022217812 */ /* 0x000fe200078ec0ff */
[C---:B------:R-:W-:Y:S01]  /*10d90*/  IMAD.U32 R40, R35.reuse, 0x10000, RZ ;  /* 0x0001000023287824 */ /* 0x040fe200078e00ff */
[----:B------:R-:W-:Y:S01]  /*10da0*/  LOP3.LUT R34, R35, 0xffff0000, RZ, 0xc0, !PT ;  /* 0xffff000023227812 */ /* 0x000fe200078ec0ff */
[C---:B--2---:R-:W-:Y:S01]  /*10db0*/  IMAD.U32 R35, R44.reuse, 0x10000, RZ ;  /* 0x000100002c237824 */ /* 0x044fe200078e00ff */
[----:B------:R-:W-:Y:S01]  /*10dc0*/  LOP3.LUT R41, R44, 0xffff0000, RZ, 0xc0, !PT ;  /* 0xffff00002c297812 */ /* 0x000fe200078ec0ff */
[C---:B------:R-:W-:Y:S01]  /*10dd0*/  IMAD.U32 R42, R45.reuse, 0x10000, RZ ;  /* 0x000100002d2a7824 */ /* 0x040fe200078e00ff */
[----:B------:R-:W-:Y:S01]  /*10de0*/  LOP3.LUT R44, R45, 0xffff0000, RZ, 0xc0, !PT ;  /* 0xffff00002d2c7812 */ /* 0x000fe200078ec0ff */
[C---:B------:R-:W-:Y:S01]  /*10df0*/  IMAD.U32 R43, R46.reuse, 0x10000, RZ ;  /* 0x000100002e2b7824 */ /* 0x040fe200078e00ff */
[----:B------:R-:W-:Y:S01]  /*10e00*/  LOP3.LUT R45, R46, 0xffff0000, RZ, 0xc0, !PT ;  /* 0xffff00002e2d7812 */ /* 0x000fe200078ec0ff */
[C---:B0-----:R-:W-:Y:S01]  /*10e10*/  IMAD.U32 R61, R47.reuse, 0x10000, RZ ;  /* 0x000100002f3d7824 */ /* 0x041fe200078e00ff */
[----:B------:R-:W-:Y:S01]  /*10e20*/  LOP3.LUT R46, R47, 0xffff0000, RZ, 0xc0, !PT ;  /* 0xffff00002f2e7812 */ /* 0x000fe200078ec0ff */
[----:B------:R-:W-:Y:S01]  /*10e30*/  FMUL.FTZ R65, R35, R63 ;  /* 0x0000003f23417220 */ /* 0x000fe20000410000 */
[----:B------:R-:W-:-:S02]  /*10e40*/  IMAD.U32 R47, R100, 0x10000, RZ ;  /* 0x00010000642f7824 */ /* 0x000fc400078e00ff */
[-C--:B------:R-:W-:Y:S01]  /*10e50*/  FMUL.FTZ R67, R35, R62.reuse ;  /* 0x0000003e23437220 */ /* 0x080fe20000410000 */
[----:B------:R-:W-:Y:S02]  /*10e60*/  IMAD.U32 R35, R104, 0x10000, RZ ;  /* 0x0001000068237824 */ /* 0x000fe400078e00ff */
[----:B------:R-:W-:Y:S01]  /*10e70*/  FFMA.FTZ R65, R28, R62, -R65 ;  /* 0x0000003e1c417223 */ /* 0x000fe20000010841 */
[----:B------:R-:W-:Y:S01]  /*10e80*/  FMUL.FTZ R107, R42, R47 ;  /* 0x0000002f2a6b7220 */ /* 0x000fe20000410000 */
[----:B------:R-:W-:Y:S02]  /*10e90*/  IMAD.U32 R62, R102, 0x10000, RZ ;  /* 0x00010000663e7824 */ /* 0x000fe400078e00ff */
[----:B------:R-:W-:Y:S01]  /*10ea0*/  FFMA.FTZ R67, R28, R63, R67 ;  /* 0x0000003f1c437223 */ /* 0x000fe20000010043 */
[----:B------:R-:W-:Y:S02]  /*10eb0*/  IMAD.U32 R28, R106, 0x10000, RZ ;  /* 0x000100006a1c7824 */ /* 0x000fe400078e00ff */
[-C--:B------:R-:W-:Y:S01]  /*10ec0*/  FMUL.FTZ R63, R42, R35.reuse ;  /* 0x000000232a3f7220 */ /* 0x080fe20000410000 */
[C---:B------:R-:W-:Y:S01]  /*10ed0*/  FFMA.FTZ R107, R30.reuse, R35, -R107 ;  /* 0x000000231e6b7223 */ /* 0x040fe2000001086b */
[----:B------:R-:W-:Y:S01]  /*10ee0*/  FMUL.FTZ R35, R61, R62 ;  /* 0x0000003e3d237220 */ /* 0x000fe20000410000 */
[----:B------:R-:W-:Y:S01]  /*10ef0*/  LOP3.LUT R42, R99, 0xffff0000, RZ, 0xc0, !PT ;  /* 0xffff0000632a7812 */ /* 0x000fe200078ec0ff */
[-C--:B------:R-:W-:Y:S01]  /*10f00*/  FMUL.FTZ R99, R61, R28.reuse ;  /* 0x0000001c3d637220 */ /* 0x080fe20000410000 */
[----:B------:R-:W-:Y:S01]  /*10f10*/  FFMA.FTZ R63, R30, R47, R63 ;  /* 0x0000002f1e3f7223 */ /* 0x000fe2000001003f */
[----:B------:R-:W-:Y:S01]  /*10f20*/  FFMA.FTZ R61, R40, R28, -R35 ;  /* 0x0000001c283d7223 */ /* 0x000fe20000010823 */
[----:B------:R-:W-:Y:S01]  /*10f30*/  LOP3.LUT R28, R103, 0xffff0000, RZ, 0xc0, !PT ;  /* 0xffff0000671c7812 */ /* 0x000fe200078ec0ff */
[----:B------:R-:W-:Y:S01]  /*10f40*/  FMUL.FTZ R30, R41, R42 ;  /* 0x0000002a291e7220 */ /* 0x000fe20000410000 */
[----:B------:R-:W-:Y:S01]  /*10f50*/  LOP3.LUT R47, R100, 0xffff0000, RZ, 0xc0, !PT ;  /* 0xffff0000642f7812 */ /* 0x000fe200078ec0ff */
[----:B------:R-:W-:Y:S01]  /*10f60*/  FFMA.FTZ R99, R40, R62, R99 ;  /* 0x0000003e28637223 */ /* 0x000fe20000010063 */
[----:B------:R-:W-:Y:S01]  /*10f70*/  LOP3.LUT R35, R104, 0xffff0000, RZ, 0xc0, !PT ;  /* 0xffff000068237812 */ /* 0x000fe200078ec0ff */
[-C--:B------:R-:W-:Y:S01]  /*10f80*/  FFMA.FTZ R40, R29, R28.reuse, -R30 ;  /* 0x0000001c1d287223 */ /* 0x080fe2000001081e */
[----:B------:R-:W-:Y:S01]  /*10f90*/  FMUL.FTZ R62, R41, R28 ;  /* 0x0000001c293e7220 */ /* 0x000fe20000410000 */
[----:B------:R-:W-:-:S02]  /*10fa0*/  IMAD.U32 R30, R101, 0x10000, RZ ;  /* 0x00010000651e7824 */ /* 0x000fc400078e00ff */
[C---:B------:R-:W-:Y:S01]  /*10fb0*/  FMUL.FTZ R41, R44.reuse, R47 ;  /* 0x0000002f2c297220 */ /* 0x040fe20000410000 */
[-C--:B------:R-:W-:Y:S01]  /*10fc0*/  FMUL.FTZ R44, R44, R35.reuse ;  /* 0x000000232c2c7220 */ /* 0x080fe20000410000 */
[----:B------:R-:W-:Y:S02]  /*10fd0*/  IMAD.U32 R28, R105, 0x10000, RZ ;  /* 0x00010000691c7824 */ /* 0x000fe400078e00ff */
[----:B------:R-:W-:Y:S01]  /*10fe0*/  FMUL.FTZ R64, R43, R30 ;  /* 0x0000001e2b407220 */ /* 0x000fe20000410000 */
[----:B------:R-:W-:Y:S01]  /*10ff0*/  FFMA.FTZ R62, R29, R42, R62 ;  /* 0x0000002a1d3e7223 */ /* 0x000fe2000001003e */
[C---:B------:R-:W-:Y:S01]  /*11000*/  FFMA.FTZ R42, R32.reuse, R35, -R41 ;  /* 0x00000023202a7223 */ /* 0x040fe20000010829 */
[----:B------:R-:W-:Y:S01]  /*11010*/  FFMA.FTZ R44, R32, R47, R44 ;  /* 0x0000002f202c7223 */ /* 0x000fe2000001002c */
[-C--:B------:R-:W-:Y:S01]  /*11020*/  FMUL.FTZ R66, R43, R28.reuse ;  /* 0x0000001c2b427220 */ /* 0x080fe20000410000 */
[----:B------:R-:W-:Y:S01]  /*11030*/  LOP3.LUT R32, R101, 0xffff0000, RZ, 0xc0, !PT ;  /* 0xffff000065207812 */ /* 0x000fe200078ec0ff */
[C---:B------:R-:W-:Y:S01]  /*11040*/  FFMA.FTZ R64, R31.reuse, R28, -R64 ;  /* 0x0000001c1f407223 */ /* 0x040fe20000010840 */
[----:B------:R-:W-:Y:S01]  /*11050*/  LOP3.LUT R35, R102, 0xffff0000, RZ, 0xc0, !PT ;  /* 0xffff000066237812 */ /* 0x000fe200078ec0ff */
[----:B------:R-:W-:Y:S01]  /*11060*/  FFMA.FTZ R66, R31, R30, R66 ;  /* 0x0000001e1f427223 */ /* 0x000fe20000010042 */
[----:B------:R-:W-:Y:S01]  /*11070*/  LOP3.LUT R28, R105, 0xffff0000, RZ, 0xc0, !PT ;  /* 0xffff0000691c7812 */ /* 0x000fe200078ec0ff */
[----:B------:R-:W-:Y:S01]  /*11080*/  FMUL.FTZ R30, R45, R32 ;  /* 0x000000202d1e7220 */ /* 0x000fe20000410000 */
[----:B------:R-:W-:Y:S01]  /*11090*/  LOP3.LUT R29, R106, 0xffff0000, RZ, 0xc0, !PT ;  /* 0xffff00006a1d7812 */ /* 0x000fe200078ec0ff */
[----:B------:R-:W-:-:S02]  /*110a0*/  FMUL.FTZ R41, R46, R35 ;  /* 0x000000232e297220 */ /* 0x000fc40000410000 */
[-C--:B------:R-:W-:Y:S01]  /*110b0*/  FMUL.FTZ R45, R45, R28.reuse ;  /* 0x0000001c2d2d7220 */ /* 0x080fe20000410000 */
[C---:B------:R-:W-:Y:S01]  /*110c0*/  FFMA.FTZ R31, R33.reuse, R28, -R30 ;  /* 0x0000001c211f7223 */ /* 0x040fe2000001081e */
[-C--:B------:R-:W-:Y:S01]  /*110d0*/  FMUL.FTZ R100, R46, R29.reuse ;  /* 0x0000001d2e647220 */ /* 0x080fe20000410000 */
[----:B------:R-:W-:Y:S01]  /*110e0*/  FFMA.FTZ R46, R34, R29, -R41 ;  /* 0x0000001d222e7223 */ /* 0x000fe20000010829 */
[----:B------:R-:W-:Y:S01]  /*110f0*/  FFMA.FTZ R45, R33, R32, R45 ;  /* 0x00000020212d7223 */ /* 0x000fe2000001002d */
[----:B------:R-:W-:Y:S01]  /*11100*/  F2FP.BF16.F32.PACK_AB R28, R40, R65 ;  /* 0x00000041281c723e */ /* 0x000fe200000010ff */
[----:B------:R-:W-:Y:S01]  /*11110*/  FFMA.FTZ R100, R34, R35, R100 ;  /* 0x0000002322647223 */ /* 0x000fe20000010064 */
        /* <DEDUP_REMOVED lines=9> */
.L_x_1839:
[----:B------:R-:W-:Y:S05]  /*111b0*/  BSYNC B2 ;  /* 0x0000000000027941 */ /* 0x000fea0003800000 */
.L_x_1838:
[----:B------:R-:W-:Y:S05]  /*111c0*/  @P2 BRA `(.L_x_1835) ;  /* 0x0000000400982947 */ /* 0x000fea0003800000 */
[----:B------:R-:W-:Y:S02]  /*111d0*/  LEA.HI R98, R98, R192, RZ, 0x1d ;  /* 0x000000c062627211 */ /* 0x000fe400078fe8ff */
[----:B------:R-:W-:Y:S02]  /*111e0*/  SHF.R.U64 R43, R24, 0x10, R25 ;  /* 0x00000010182b7819 */ /* 0x000fe40000001219 */
[----:B--2---:R-:W-:Y:S01]  /*111f0*/  SHF.R.S32.HI R31, RZ, 0x1f, R98 ;  /* 0x0000001fff1f7819 */ /* 0x004fe20000011462 */
[----:B------:R-:W-:Y:S01]  /*11200*/  IMAD.SHL.U32 R29, R98, 0x8, RZ ;  /* 0x00000008621d7824 */ /* 0x000fe200078e00ff */
[----:B------:R-:W-:Y:S02]  /*11210*/  SHF.R.U64 R41, R26, 0x10, R27 ;  /* 0x000000101a297819 */ /* 0x000fe4000000121b */
[----:B------:R-:W-:Y:S02]  /*11220*/  LEA.HI R31, R31, R98, RZ, 0x3 ;  /* 0x000000621f1f7211 */ /* 0x000fe400078f18ff */
[----:B------:R-:W-:-:S02]  /*11230*/  LOP3.LUT R28, R174, 0x38, R29, 0xf8, !PT ;  /* 0x00000038ae1c7812 */ /* 0x000fc400078ef81d */
[----:B------:R-:W-:Y:S01]  /*11240*/  SHF.R.U32.HI R24, RZ, 0x10, R25 ;  /* 0x00000010ff187819 */ /* 0x000fe20000011619 */
[----:B------:R-:W-:Y:S01]  /*11250*/  IMAD.SHL.U32 R31, R31, 0x400, RZ ;  /* 0x000004001f1f7824 */ /* 0x000fe200078e00ff */
[----:B------:R-:W-:Y:S02]  /*11260*/  LOP3.LUT R28, R28, R175, RZ, 0x3c, !PT ;  /* 0x000000af1c1c7212 */ /* 0x000fe400078e3cff */
[----:B------:R-:W-:Y:S02]  /*11270*/  SHF.R.U32.HI R26, RZ, 0x10, R27 ;  /* 0x00000010ff1a7819 */ /* 0x000fe4000001161b */
[----:B------:R-:W-:Y:S02]  /*11280*/  LOP3.LUT R31, R31, 0x7fffe000, RZ, 0xc0, !PT ;  /* 0x7fffe0001f1f7812 */ /* 0x000fe400078ec0ff */
[----:B------:R-:W-:Y:S02]  /*11290*/  SHF.R.U64 R27, R36, 0x10, R37 ;  /* 0x00000010241b7819 */ /* 0x000fe40000001225 */
[----:B-1----:R-:W-:-:S02]  /*112a0*/  IADD3 R33, R28, R31, R176 ;  /* 0x0000001f1c217210 */ /* 0x002fc40007ffe0b0 */
[----:B------:R-:W1:Y:S01]  /*112b0*/  LDS.128 R28, [R205] ;  /* 0x00000000cd1c7984 */ /* 0x000e620000000c00 */
[----:B------:R-:W-:Y:S02]  /*112c0*/  SHF.R.U64 R25, R38, 0x10, R39 ;  /* 0x0000001026197819 */ /* 0x000fe40000001227 */
[----:B------:R-:W-:Y:S01]  /*112d0*/  IMAD R40, R33, 0x2, R16 ;  /* 0x0000000221287824 */ /* 0x000fe200078e0210 */
[----:B------:R-:W-:Y:S02]  /*112e0*/  SHF.R.U32.HI R36, RZ, 0x10, R37 ;  /* 0x00000010ff247819 */ /* 0x000fe40000011625 */
[----:B------:R-:W-:Y:S02]  /*112f0*/  PRMT R87, R87, 0x5410, R24 ;  /* 0x0000541057577816 */ /* 0x000fe40000000018 */
[----:B------:R-:W2:Y:S01]  /*11300*/  LDS.128 R32, [R40+0xc400] ;  /* 0x00c4000028207984 */ /* 0x000ea20000000c00 */
[----:B------:R-:W-:Y:S02]  /*11310*/  PRMT R82, R82, 0x5410, R27 ;  /* 0x0000541052527816 */ /* 0x000fe4000000001b */
[----:B------:R-:W-:-:S02]  /*11320*/  PRMT R84, R84, 0x5410, R25 ;  /* 0x0000541054547816 */ /* 0x000fc40000000019 */
[----:B------:R-:W-:Y:S01]  /*11330*/  PRMT R89, R89, 0x5410, R26 ;  /* 0x0000541059597816 */ /* 0x000fe2000000001a */
[----:B------:R-:W-:Y:S01]  /*11340*/  IMAD.U32 R42, R82, 0x10000, RZ ;  /* 0x00010000522a7824 */ /* 0x000fe200078e00ff */
[----:B------:R-:W-:Y:S02]  /*11350*/  PRMT R86, R86, 0x5410, R43 ;  /* 0x0000541056567816 */ /* 0x000fe4000000002b */
[----:B------:R-:W-:Y:S02]  /*11360*/  PRMT R83, R83, 0x5410, R36 ;  /* 0x0000541053537816 */ /* 0x000fe40000000024 */
[----:B------:R-:W-:Y:S02]  /*11370*/  SHF.R.U32.HI R38, RZ, 0x10, R39 ;  /* 0x00000010ff267819 */ /* 0x000fe40000011627 */
[----:B------:R-:W-:Y:S01]  /*11380*/  PRMT R88, R88, 0x5410, R41 ;  /* 0x0000541058587816 */ /* 0x000fe20000000029 */
[----:B------:R-:W-:Y:S01]  /*11390*/  IMAD.U32 R41, R86, 0x10000, RZ ;  /* 0x0001000056297824 */ /* 0x000fe200078e00ff */
[----:B------:R-:W-:Y:S01]  /*113a0*/  PRMT R85, R85, 0x5410, R38 ;  /* 0x0000541055557816 */ /* 0x000fe20000000026 */
[----:B------:R-:W-:Y:S01]  /*113b0*/  IMAD.U32 R43, R83, 0x10000, RZ ;  /* 0x00010000532b7824 */ /* 0x000fe200078e00ff */
[----:B------:R-:W-:-:S02]  /*113c0*/  LOP3.LUT R82, R82, 0xffff0000, RZ, 0xc0, !PT ;  /* 0xffff000052527812 */ /* 0x000fc400078ec0ff */
[----:B------:R-:W-:Y:S02]  /*113d0*/  LOP3.LUT R86, R86, 0xffff0000, RZ, 0xc0, !PT ;  /* 0xffff000056567812 */ /* 0x000fe400078ec0ff */
[----:B------:R-:W-:Y:S01]  /*113e0*/  LOP3.LUT R83, R83, 0xffff0000, RZ, 0xc0, !PT ;  /* 0xffff000053537812 */ /* 0x000fe200078ec0ff */
        /* <DEDUP_REMOVED lines=12> */
[C---:B------:R-:W-:Y:S01]  /*114b0*/  FMUL.FTZ R45, R31.reuse, R42 ;  /* 0x0000002a1f2d7220 */ /* 0x040fe20000410000 */
[----:B------:R-:W-:Y:S01]  /*114c0*/  FMUL.FTZ R47, R31, R41 ;  /* 0x000000291f2f7220 */ /* 0x000fe20000410000 */
[----:B------:R-:W-:-:S02]  /*114d0*/  IMAD.U32 R31, R87, 0x10000, RZ ;  /* 0x00010000571f7824 */ /* 0x000fc400078e00ff */
[----:B0-----:R-:W-:Y:S01]  /*114e0*/  FMUL.FTZ R61, R37, R43 ;  /* 0x0000002b253d7220 */ /* 0x001fe20000410000 */
[C---:B------:R-:W-:Y:S01]  /*114f0*/  FFMA.FTZ R45, R24.reuse, R41, -R45 ;  /* 0x00000029182d7223 */ /* 0x040fe2000001082d */
[----:B------:R-:W-:Y:S02]  /*11500*/  IMAD.U32 R39, R35, 0x10000, RZ ;  /* 0x0001000023277824 */ /* 0x000fe400078e00ff */
[----:B------:R-:W-:Y:S01]  /*11510*/  FFMA.FTZ R47, R24, R42, R47 ;  /* 0x0000002a182f7223 */ /* 0x000fe2000001002f */
[----:B------:R-:W-:Y:S02]  /*11520*/  IMAD.U32 R41, R85, 0x10000, RZ ;  /* 0x0001000055297824 */ /* 0x000fe400078e00ff */
[-C--:B------:R-:W-:Y:S01]  /*11530*/  FMUL.FTZ R37, R37, R31.reuse ;  /* 0x0000001f25257220 */ /* 0x080fe20000410000 */
[----:B------:R-:W-:Y:S02]  /*11540*/  IMAD.U32 R24, R89, 0x10000, RZ ;  /* 0x0001000059187824 */ /* 0x000fe400078e00ff */
[C---:B------:R-:W-:Y:S01]  /*11550*/  FFMA.FTZ R61, R26.reuse, R31, -R61 ;  /* 0x0000001f1a3d7223 */ /* 0x040fe2000001083d */
[C---:B------:R-:W-:Y:S01]  /*11560*/  FMUL.FTZ R31, R39.reuse, R41 ;  /* 0x00000029271f7220 */ /* 0x040fe20000410000 */
[----:B------:R-:W-:Y:S01]  /*11570*/  FFMA.FTZ R37, R26, R43, R37 ;  /* 0x0000002b1a257223 */ /* 0x000fe20000010025 */
[----:B------:R-:W-:Y:S01]  /*11580*/  FMUL.FTZ R42, R39, R24 ;  /* 0x00000018272a7220 */ /* 0x000fe20000410000 */
[----:B------:R-:W-:-:S02]  /*11590*/  IMAD.U32 R38, R34, 0x10000, RZ ;  /* 0x0001000022267824 */ /* 0x000fc400078e00ff */
[----:B------:R-:W-:Y:S01]  /*115a0*/  FFMA.FTZ R39, R36, R24, -R31 ;  /* 0x0000001824277223 */ /* 0x000fe2000001081f */
[C---:B------:R-:W-:Y:S01]  /*115b0*/  FMUL.FTZ R24, R32.reuse, R82 ;  /* 0x0000005220187220 */ /* 0x040fe20000410000 */
[-C--:B------:R-:W-:Y:S01]  /*115c0*/  FMUL.FTZ R32, R32, R86.reuse ;  /* 0x0000005620207220 */ /* 0x080fe20000410000 */
[----:B------:R-:W-:Y:S01]  /*115d0*/  IMAD.U32 R26, R84, 0x10000, RZ ;  /* 0x00010000541a7824 */ /* 0x000fe200078e00ff */
[----:B------:R-:W-:Y:S01]  /*115e0*/  LOP3.LUT R34, R34, 0xffff0000, RZ, 0xc0, !PT ;  /* 0xffff000022227812 */ /* 0x000fe200078ec0ff */
[----:B------:R-:W-:Y:S01]  /*115f0*/  FFMA.FTZ R86, R25, R86, -R24 ;  /* 0x0000005619567223 */ /* 0x000fe20000010818 */
[----:B------:R-:W-:Y:S01]  /*11600*/  IMAD.U32 R24, R88, 0x10000, RZ ;  /* 0x0001000058187824 */ /* 0x000fe200078e00ff */
[----:B------:R-:W-:Y:S01]  /*11610*/  LOP3.LUT R87, R87, 0xffff0000, RZ, 0xc0, !PT ;  /* 0xffff000057577812 */ /* 0x000fe200078ec0ff */
[----:B------:R-:W-:Y:S01]  /*11620*/  FMUL.FTZ R44, R38, R26 ;  /* 0x0000001a262c7220 */ /* 0x000fe20000410000 */
[----:B------:R-:W-:Y:S01]  /*11630*/  LOP3.LUT R84, R84, 0xffff0000, RZ, 0xc0, !PT ;  /* 0xffff000054547812 */ /* 0x000fe200078ec0ff */
[-C--:B------:R-:W-:Y:S01]  /*11640*/  FMUL.FTZ R38, R38, R24.reuse ;  /* 0x0000001826267220 */ /* 0x080fe20000410000 */
[----:B------:R-:W-:Y:S01]  /*11650*/  LOP3.LUT R35, R35, 0xffff0000, RZ, 0xc0, !PT ;  /* 0xffff000023237812 */ /* 0x000fe200078ec0ff */
[----:B------:R-:W-:Y:S01]  /*11660*/  FFMA.FTZ R41, R36, R41, R42 ;  /* 0x0000002924297223 */ /* 0x000fe2000001002a */
[----:B------:R-:W-:Y:S01]  /*11670*/  LOP3.LUT R88, R88, 0xffff0000, RZ, 0xc0, !PT ;  /* 0xffff000058587812 */ /* 0x000fe200078ec0ff */
[----:B------:R-:W-:Y:S01]  /*11680*/  FFMA.FTZ R44, R27, R24, -R44 ;  /* 0x000000181b2c7223 */ /* 0x000fe2000001082c */
[----:B------:R-:W-:Y:S01]  /*11690*/  LOP3.LUT R85, R85, 0xffff0000, RZ, 0xc0, !PT ;  /* 0xffff000055557812 */ /* 0x000fe200078ec0ff */
[----:B------:R-:W-:Y:S01]  /*116a0*/  FMUL.FTZ R31, R33, R83 ;  /* 0x00000053211f7220 */ /* 0x000fe20000410000 */
[----:B------:R-:W-:Y:S01]  /*116b0*/  LOP3.LUT R89, R89, 0xffff0000, RZ, 0xc0, !PT ;  /* 0xffff000059597812 */ /* 0x000fe200078ec0ff */
[----:B------:R-:W-:Y:S01]  /*116c0*/  FMUL.FTZ R42, R33, R87 ;  /* 0x00000057212a7220 */ /* 0x000fe20000410000 */
[----:B------:R-:W-:Y:S01]  /*116d0*/  FFMA.FTZ R32, R25, R82, R32 ;  /* 0x0000005219207223 */ /* 0x000fe20000010020 */
[C---:B------:R-:W-:Y:S01]  /*116e0*/  FMUL.FTZ R24, R34.reuse, R84 ;  /* 0x0000005422187220 */ /* 0x040fe20000410000 */
[----:B------:R-:W-:Y:S01]  /*116f0*/  FFMA.FTZ R38, R27, R26, R38 ;  /* 0x0000001a1b267223 */ /* 0x000fe20000010026 */
[-C--:B------:R-:W-:Y:S01]  /*11700*/  FMUL.FTZ R25, R34, R88.reuse ;  /* 0x0000005822197220 */ /* 0x080fe20000410000 */
[C---:B------:R-:W-:Y:S01]  /*11710*/  FMUL.FTZ R33, R35.reuse, R85 ;  /* 0x0000005523217220 */ /* 0x040fe20000410000 */
[----:B------:R-:W-:Y:S01]  /*11720*/  FMUL.FTZ R26, R35, R89 ;  /* 0x00000059231a7220 */ /* 0x000fe20000410000 */
[----:B------:R-:W-:Y:S01]  /*11730*/  FFMA.FTZ R36, R28, R87, -R31 ;  /* 0x000000571c247223 */ /* 0x000fe2000001081f */
[C---:B------:R-:W-:Y:S01]  /*11740*/  FFMA.FTZ R27, R29.reuse, R88, -R24 ;  /* 0x000000581d1b7223 */ /* 0x040fe20000010818 */
[----:B------:R-:W-:Y:S01]  /*11750*/  FFMA.FTZ R31, R29, R84, R25 ;  /* 0x000000541d1f7223 */ /* 0x000fe20000010019 */
        /* <DEDUP_REMOVED lines=8> */
[----:B------:R-:W-:Y:S02]  /*117e0*/  F2FP.BF16.F32.PACK_AB R28, R32, R47 ;  /* 0x0000002f201c723e */ /* 0x000fe400000010ff */
[----:B------:R-:W-:Y:S01]  /*117f0*/  F2FP.BF16.F32.PACK_AB R29, R42, R37 ;  /* 0x000000252a1d723e */ /* 0x000fe200000010ff */
[----:B------:R3:W-:Y:S01]  /*11800*/  STS.128 [R205], R24 ;  /* 0x00000018cd007388 */ /* 0x0007e20000000c00 */
[----:B------:R-:W-:-:S05]  /*11810*/  F2FP.BF16.F32.PACK_AB R31, R46, R41 ;  /* 0x000000292e1f723e */ /* 0x000fca00000010ff */
[----:B------:R3:W-:Y:S02]  /*11820*/  STS.128 [R40+0xc400], R28 ;  /* 0x00c4001c28007388 */ /* 0x0007e40000000c00 */
.L_x_1835:
[----:B------:R-:W-:Y:S05]  /*11830*/  BSYNC B1 ;  /* 0x0000000000017941 */ /* 0x000fea0003800000 */
.L_x_1834:
[----:B------:R-:W-:-:S13]  /*11840*/  ISETP.GE.AND P0, PT, R188, R81, PT ;  /* 0x00000051bc00720c */ /* 0x000fda0003f06270 */
[----:B------:R-:W-:Y:S05]  /*11850*/  @P0 BRA `(.L_x_1815) ;  /* 0x0000001000f40947 */ /* 0x000fea0003800000 */
[----:B-12---:R-:W1:Y:S01]  /*11860*/  LDC R32, c[0x0][0x3f4] ;  /* 0x0000fd00ff207b82 */ /* 0x006e620000000800 */
[----:B------:R-:W-:Y:S01]  /*11870*/  BSSY B1, `(.L_x_1840) ;  /* 0x000006b000017945 */ /* 0x000fe20003800000 */
[-C--:B-1----:R-:W-:Y:S02]  /*11880*/  ISETP.GE.AND P0, PT, R18, R32.reuse, PT ;  /* 0x000000201200720c */ /* 0x082fe40003f06270 */
[-C--:B------:R-:W-:Y:S02]  /*11890*/  ISETP.GE.AND P1, PT, R165, R32.reuse, PT ;  /* 0x00000020a500720c */ /* 0x080fe40003f26270 */
[----:B------:R-:W-:-:S09]  /*118a0*/  ISETP.GE.AND P2, PT, R166, R32, PT ;  /* 0x00000020a600720c */ /* 0x000fd20003f46270 */
[----:B------:R-:W-:Y:S05]  /*118b0*/  @P0 BRA `(.L_x_1841) ;  /* 0x0000000400980947 */ /* 0x000fea0003800000 */
[----:B---3--:R-:W-:Y:S02]  /*118c0*/  LEA.HI R24, R32, R189, RZ, 0x1d ;  /* 0x000000bd20187211 */ /* 0x008fe400078fe8ff */
[--C-:B------:R-:W-:Y:S02]  /*118d0*/  SHF.R.U64 R35, R4, 0x10, R5.reuse ;  /* 0x0000001004237819 */ /* 0x100fe40000001205 */
[----:B------:R-:W-:Y:S01]  /*118e0*/  SHF.R.S32.HI R25, RZ, 0x1f, R24 ;  /* 0x0000001fff197819 */ /* 0x000fe20000011418 */
[----:B------:R-:W-:Y:S01]  /*118f0*/  IMAD.SHL.U32 R26, R24, 0x8, RZ ;  /* 0x00000008181a7824 */ /* 0x000fe200078e00ff */
[----:B------:R-:W-:Y:S02]  /*11900*/  SHF.R.U32.HI R4, RZ, 0x10, R5 ;  /* 0x00000010ff047819 */ /* 0x000fe40000011605 */
[----:B------:R-:W-:Y:S02]  /*11910*/  LEA.HI R24, R25, R24, RZ, 0x3 ;  /* 0x0000001819187211 */ /* 0x000fe400078f18ff */
[----:B------:R-:W-:-:S02]  /*11920*/  LOP3.LUT R25, R173, 0x38, R26, 0xf8, !PT ;  /* 0x00000038ad197812 */ /* 0x000fc400078ef81a */
[--C-:B------:R-:W-:Y:S01]  /*11930*/  SHF.R.U64 R5, R6, 0x10, R7.reuse ;  /* 0x0000001006057819 */ /* 0x100fe20000001207 */
[----:B------:R-:W-:Y:S01]  /*11940*/  IMAD.SHL.U32 R24, R24, 0x400, RZ ;  /* 0x0000040018187824 */ /* 0x000fe200078e00ff */
[----:B------:R-:W-:Y:S02]  /*11950*/  LOP3.LUT R25, R25, R222, RZ, 0x3c, !PT ;  /* 0x000000de19197212 */ /* 0x000fe400078e3cff */
[----:B------:R-:W-:Y:S02]  /*11960*/  SHF.R.U32.HI R6, RZ, 0x10, R7 ;  /* 0x00000010ff067819 */ /* 0x000fe40000011607 */
[----:B------:R-:W-:Y:S02]  /*11970*/  LOP3.LUT R24, R24, 0x7fffe000, RZ, 0xc0, !PT ;  /* 0x7fffe00018187812 */ /* 0x000fe400078ec0ff */
[----:B------:R-:W-:Y:S02]  /*11980*/  SHF.R.U64 R39, R48, 0x10, R49 ;  /* 0x0000001030277819 */ /* 0x000fe40000001231 */
[----:B------:R-:W-:-:S02]  /*11990*/  IADD3 R29, R25, R24, R178 ;  /* 0x00000018191d7210 */ /* 0x000fc40007ffe0b2 */
[----:B------:R-:W1:Y:S01]  /*119a0*/  LDS.128 R24, [R206] ;  /* 0x00000000ce187984 */ /* 0x000e620000000c00 */
[----:B------:R-:W-:Y:S02]  /*119b0*/  PRMT R90, R90, 0x5410, R35 ;  /* 0x000054105a5a7816 */ /* 0x000fe40000000023 */
[----:B------:R-:W-:Y:S01]  /*119c0*/  IMAD R33, R29, 0x2, R16 ;  /* 0x000000021d217824 */ /* 0x000fe200078e0210 */
[----:B------:R-:W-:Y:S02]  /*119d0*/  PRMT R91, R91, 0x5410, R4 ;  /* 0x000054105b5b7816 */ /* 0x000fe40000000004 */
[----:B------:R-:W-:Y:S02]  /*119e0*/  PRMT R92, R92, 0x5410, R5 ;  /* 0x000054105c5c7816 */ /* 0x000fe40000000005 */
[----:B------:R-:W2:Y:S01]  /*119f0*/  LDS.128 R28, [R33+0xc400] ;  /* 0x00c40000211c7984 */ /* 0x000ea20000000c00 */
[----:B------:R-:W-:Y:S01]  /*11a00*/  PRMT R93, R93, 0x5410, R6 ;  /* 0x000054105d5d7816 */ /* 0x000fe20000000006 */
[----:B------:R-:W-:Y:S01]  /*11a10*/  IMAD.U32 R40, R91, 0x10000, RZ ;  /* 0x000100005b287824 */ /* 0x000fe200078e00ff */
[----:B------:R-:W-:Y:S01]  /*11a20*/  PRMT R94, R94, 0x5410, R39 ;  /* 0x000054105e5e7816 */ /* 0x000fe20000000027 */
[----:B------:R-:W-:Y:S01]  /*11a30*/  IMAD.U32 R39, R90, 0x10000, RZ ;  /* 0x000100005a277824 */ /* 0x000fe200078e00ff */
[----:B------:R-:W-:-:S02]  /*11a40*/  SHF.R.U32.HI R48, RZ, 0x10, R49 ;  /* 0x00000010ff307819 */ /* 0x000fc40000011631 */
[--C-:B------:R-:W-:Y:S01]  /*11a50*/  SHF.R.U64 R37, R50, 0x10, R51.reuse ;  /* 0x0000001032257819 */ /* 0x100fe20000001233 */
[----:B------:R-:W-:Y:S01]  /*11a60*/  IMAD.U32 R38, R94, 0x10000, RZ ;  /* 0x000100005e267824 */ /* 0x000fe200078e00ff */
[----:B------:R-:W-:Y:S02]  /*11a70*/  SHF.R.U32.HI R50, RZ, 0x10, R51 ;  /* 0x00000010ff327819 */ /* 0x000fe40000011633 */
[----:B------:R-:W-:Y:S02]  /*11a80*/  PRMT R95, R95, 0x5410, R48 ;  /* 0x000054105f5f7816 */ /* 0x000fe40000000030 */
[----:B------:R-:W-:Y:S02]  /*11a90*/  PRMT R97, R97, 0x5410, R50 ;  /* 0x0000541061617816 */ /* 0x000fe40000000032 */
[----:B------:R-:W-:Y:S02]  /*11aa0*/  PRMT R96, R96, 0x5410, R37 ;  /* 0x0000541060607816 */ /* 0x000fe40000000025 */
        /* <DEDUP_REMOVED lines=40> */
[----:B------:R-:W-:Y:S01]  /*11d30*/  FMUL.FTZ R36, R36, R4 ;  /* 0x0000000424247220 */ /* 0x000fe20000410000 */
        /* <DEDUP_REMOVED lines=30> */
.L_x_1841:
[----:B------:R-:W-:Y:S05]  /*11f20*/  BSYNC B1 ;  /* 0x0000000000017941 */ /* 0x000fea0003800000 */
.L_x_1840:
[----:B------:R-:W-:Y:S04]  /*11f30*/  BSSY B1, `(.L_x_1842) ;  /* 0x0000068000017945 */ /* 0x000fe80003800000 */
[----:B------:R-:W-:Y:S05]  /*11f40*/  @P1 BRA `(.L_x_1843) ;  /* 0x0000000400981947 */ /* 0x000fea0003800000 */
[----:B-1----:R-:W-:Y:S02]  /*11f50*/  LEA.HI R4, R32, R191, RZ, 0x1d ;  /* 0x000000bf20047211 */ /* 0x002fe400078fe8ff */
[----:B---3--:R-:W-:Y:S02]  /*11f60*/  SHF.R.U64 R30, R8, 0x10, R9 ;  /* 0x00000010081e7819 */ /* 0x008fe40000001209 */
[----:B------:R-:W-:Y:S01]  /*11f70*/  SHF.R.S32.HI R5, RZ, 0x1f, R4 ;  /* 0x0000001fff057819 */ /* 0x000fe20000011404 */
[----:B------:R-:W-:Y:S01]  /*11f80*/  IMAD.SHL.U32 R6, R4, 0x8, RZ ;  /* 0x0000000804067824 */ /* 0x000fe200078e00ff */
[----:B------:R-:W-:Y:S02]  /*11f90*/  SHF.R.U64 R36, R52, 0x10, R53 ;  /* 0x0000001034247819 */ /* 0x000fe40000001235 */
[----:B------:R-:W-:Y:S02]  /*11fa0*/  LEA.HI R4, R5, R4, RZ, 0x3 ;  /* 0x0000000405047211 */ /* 0x000fe400078f18ff */
[----:B------:R-:W-:-:S02]  /*11fb0*/  LOP3.LUT R5, R173, 0x38, R6, 0xf8, !PT ;  /* 0x00000038ad057812 */ /* 0x000fc400078ef806 */
[----:B------:R-:W-:Y:S01]  /*11fc0*/  PRMT R73, R73, 0x5410, R30 ;  /* 0x0000541049497816 */ /* 0x000fe2000000001e */
[----:B------:R-:W-:Y:S01]  /*11fd0*/  IMAD.SHL.U32 R4, R4, 0x400, RZ ;  /* 0x0000040004047824 */ /* 0x000fe200078e00ff */
[----:B------:R-:W-:Y:S02]  /*11fe0*/  LOP3.LUT R5, R5, R222, RZ, 0x3c, !PT ;  /* 0x000000de05057212 */ /* 0x000fe400078e3cff */
[----:B------:R-:W-:Y:S01]  /*11ff0*/  SHF.R.U64 R34, R54, 0x10, R55 ;  /* 0x0000001036227819 */ /* 0x000fe20000001237 */
[----:B------:R-:W-:Y:S01]  /*12000*/  IMAD.U32 R35, R73, 0x10000, RZ ;  /* 0x0001000049237824 */ /* 0x000fe200078e00ff */
[----:B------:R-:W-:Y:S02]  /*12010*/  LOP3.LUT R4, R4, 0x7fffe000, RZ, 0xc0, !PT ;  /* 0x7fffe00004047812 */ /* 0x000fe400078ec0ff */
[----:B------:R-:W-:Y:S02]  /*12020*/  PRMT R77, R77, 0x5410, R36 ;  /* 0x000054104d4d7816 */ /* 0x000fe40000000024 */
[----:B------:R-:W-:-:S02]  /*12030*/  IADD3 R25, R5, R4, R178 ;  /* 0x0000000405197210 */ /* 0x000fc40007ffe0b2 */
[----:B------:R-:W1:Y:S01]  /*12040*/  LDS.128 R4, [R204] ;  /* 0x00000000cc047984 */ /* 0x000e620000000c00 */
[----:B------:R-:W-:Y:S02]  /*12050*/  SHF.R.U32.HI R9, RZ, 0x10, R9 ;  /* 0x00000010ff097819 */ /* 0x000fe40000011609 */
[----:B------:R-:W-:Y:S01]  /*12060*/  IMAD R28, R25, 0x2, R16 ;  /* 0x00000002191c7824 */ /* 0x000fe200078e0210 */
[----:B------:R-:W-:Y:S02]  /*12070*/  SHF.R.U32.HI R53, RZ, 0x10, R53 ;  /* 0x00000010ff357819 */ /* 0x000fe40000011635 */
[--C-:B------:R-:W-:Y:S02]  /*12080*/  SHF.R.U64 R8, R10, 0x10, R11.reuse ;  /* 0x000000100a087819 */ /* 0x100fe4000000120b */
[----:B------:R-:W2:Y:S01]  /*12090*/  LDS.128 R24, [R28+0xc400] ;  /* 0x00c400001c187984 */ /* 0x000ea20000000c00 */
[----:B------:R-:W-:Y:S02]  /*120a0*/  SHF.R.U32.HI R11, RZ, 0x10, R11 ;  /* 0x00000010ff0b7819 */ /* 0x000fe4000001160b */
[----:B------:R-:W-:Y:S01]  /*120b0*/  PRMT R79, R79, 0x5410, R34 ;  /* 0x000054104f4f7816 */ /* 0x000fe20000000022 */
[----:B------:R-:W-:Y:S01]  /*120c0*/  IMAD.U32 R34, R77, 0x10000, RZ ;  /* 0x000100004d227824 */ /* 0x000fe200078e00ff */
[----:B------:R-:W-:-:S02]  /*120d0*/  SHF.R.U32.HI R55, RZ, 0x10, R55 ;  /* 0x00000010ff377819 */ /* 0x000fc40000011637 */
[----:B------:R-:W-:Y:S02]  /*120e0*/  PRMT R74, R74, 0x5410, R9 ;  /* 0x000054104a4a7816 */ /* 0x000fe40000000009 */
[----:B------:R-:W-:Y:S02]  /*120f0*/  PRMT R78, R78, 0x5410, R53 ;  /* 0x000054104e4e7816 */ /* 0x000fe40000000035 */
[----:B------:R-:W-:Y:S01]  /*12100*/  PRMT R75, R75, 0x5410, R8 ;  /* 0x000054104b4b7816 */ /* 0x000fe20000000008 */
[----:B------:R-:W-:Y:S01]  /*12110*/  IMAD.U32 R36, R74, 0x10000, RZ ;  /* 0x000100004a247824 */ /* 0x000fe200078e00ff */
        /* <DEDUP_REMOVED lines=27> */
[----:B------:R-:W-:Y:S01]  /*122d0*/  FFMA.FTZ R38, R9, R29, -R38 ;  /* 0x0000001d09267223 */ /* 0x000fe20000010826 */
[----:B------:R-:W-:Y:S01]  /*122e0*/  FMUL.FTZ R40, R33, R34 ;  /* 0x0000002221287220 */ /* 0x000fe20000410000 */
[----:B------:R-:W-:Y:S01]  /*122f0*/  FFMA.FTZ R36, R9, R36, R30 ;  /* 0x0000002409247223 */ /* 0x000fe2000001001e */
[-C--:B------:R-:W-:Y:S01]  /*12300*/  FMUL.FTZ R33, R33, R8.reuse ;  /* 0x0000000821217220 */ /* 0x080fe20000410000 */
[----:B------:R-:W-:Y:S01]  /*12310*/  FMUL.FTZ R9, R24, R73 ;  /* 0x0000004918097220 */ /* 0x000fe20000410000 */
[C---:B------:R-:W-:Y:S01]  /*12320*/  FFMA.FTZ R40, R11.reuse, R8, -R40 ;  /* 0x000000080b287223 */ /* 0x040fe20000010828 */
[----:B------:R-:W-:Y:S01]  /*12330*/  LOP3.LUT R78, R78, 0xffff0000, RZ, 0xc0, !PT ;  /* 0xffff00004e4e7812 */ /* 0x000fe200078ec0ff */
[----:B------:R-:W-:Y:S01]  /*12340*/  FFMA.FTZ R33, R11, R34, R33 ;  /* 0x000000220b217223 */ /* 0x000fe20000010021 */
[-C--:B------:R-:W-:Y:S01]  /*12350*/  FMUL.FTZ R11, R24, R77.reuse ;  /* 0x0000004d180b7220 */ /* 0x080fe20000410000 */
[----:B------:R-:W-:Y:S01]  /*12360*/  FFMA.FTZ R24, R4, R77, -R9 ;  /* 0x0000004d04187223 */ /* 0x000fe20000010809 */
[----:B------:R-:W-:-:S02]  /*12370*/  IMAD.U32 R31, R26, 0x10000, RZ ;  /* 0x000100001a1f7824 */ /* 0x000fc400078e00ff */
[----:B------:R-:W-:Y:S01]  /*12380*/  FMUL.FTZ R34, R25, R74 ;  /* 0x0000004a19227220 */ /* 0x000fe20000410000 */
[----:B------:R-:W-:Y:S01]  /*12390*/  IMAD.U32 R9, R75, 0x10000, RZ ;  /* 0x000100004b097824 */ /* 0x000fe200078e00ff */
[----:B------:R-:W-:Y:S01]  /*123a0*/  LOP3.LUT R26, R26, 0xffff0000, RZ, 0xc0, !PT ;  /* 0xffff00001a1a7812 */ /* 0x000fe200078ec0ff */
[----:B------:R-:W-:Y:S01]  /*123b0*/  IMAD.U32 R8, R79, 0x10000, RZ ;  /* 0x000100004f087824 */ /* 0x000fe200078e00ff */
[----:B------:R-:W-:Y:S01]  /*123c0*/  LOP3.LUT R27, R27, 0xffff0000, RZ, 0xc0, !PT ;  /* 0xffff00001b1b7812 */ /* 0x000fe200078ec0ff */
[----:B------:R-:W-:Y:S01]  /*123d0*/  FMUL.FTZ R25, R25, R78 ;  /* 0x0000004e19197220 */ /* 0x000fe20000410000 */
[----:B------:R-:W-:Y:S01]  /*123e0*/  FMUL.FTZ R29, R31, R9 ;  /* 0x000000091f1d7220 */ /* 0x000fe20000410000 */
[----:B------:R-:W-:Y:S01]  /*123f0*/  LOP3.LUT R75, R75, 0xffff0000, RZ, 0xc0, !PT ;  /* 0xffff00004b4b7812 */ /* 0x000fe200078ec0ff */
[----:B------:R-:W-:Y:S01]  /*12400*/  FMUL.FTZ R31, R31, R8 ;  /* 0x000000081f1f7220 */ /* 0x000fe20000410000 */
[----:B------:R-:W-:Y:S01]  /*12410*/  LOP3.LUT R76, R76, 0xffff0000, RZ, 0xc0, !PT ;  /* 0xffff00004c4c7812 */ /* 0x000fe200078ec0ff */
[----:B------:R-:W-:Y:S01]  /*12420*/  FFMA.FTZ R30, R4, R73, R11 ;  /* 0x00000049041e7223 */ /* 0x000fe2000001000b */
[----:B------:R-:W-:Y:S01]  /*12430*/  LOP3.LUT R79, R79, 0xffff0000, RZ, 0xc0, !PT ;  /* 0xffff00004f4f7812 */ /* 0x000fe200078ec0ff */
[C---:B------:R-:W-:Y:S01]  /*12440*/  FFMA.FTZ R11, R5.reuse, R78, -R34 ;  /* 0x0000004e050b7223 */ /* 0x040fe20000010822 */
[----:B------:R-:W-:Y:S01]  /*12450*/  LOP3.LUT R80, R80, 0xffff0000, RZ, 0xc0, !PT ;  /* 0xffff000050507812 */ /* 0x000fe200078ec0ff */
[----:B------:R-:W-:Y:S01]  /*12460*/  FFMA.FTZ R25, R5, R74, R25 ;  /* 0x0000004a05197223 */ /* 0x000fe20000010019 */
[C---:B------:R-:W-:Y:S01]  /*12470*/  FFMA.FTZ R29, R10.reuse, R8, -R29 ;  /* 0x000000080a1d7223 */ /* 0x040fe2000001081d */
[----:B------:R-:W-:Y:S01]  /*12480*/  FFMA.FTZ R10, R10, R9, R31 ;  /* 0x000000090a0a7223 */ /* 0x000fe2000001001f */
        /* <DEDUP_REMOVED lines=18> */
.L_x_1843:
[----:B------:R-:W-:Y:S05]  /*125b0*/  BSYNC B1 ;  /* 0x0000000000017941 */ /* 0x000fea0003800000 */
.L_x_1842:
[----:B------:R-:W-:Y:S05]  /*125c0*/  @P2 BRA `(.L_x_1815) ;  /* 0x0000000400982947 */ /* 0x000fea0003800000 */
[----:B------:R-:W-:Y:S02]  /*125d0*/  LEA.HI R32, R32, R192, RZ, 0x1d ;  /* 0x000000c020207211 */ /* 0x000fe400078fe8ff */
[----:B-1-3--:R-:W-:Y:S02]  /*125e0*/  SHF.R.U64 R26, R58, 0x10, R59 ;  /* 0x000000103a1a7819 */ /* 0x00afe4000000123b */
        /* <DEDUP_REMOVED lines=10> */
[----:B------:R-:W-:Y:S02]  /*12690*/  PRMT R71, R71, 0x5410, R26 ;  /* 0x0000541047477816 */ /* 0x000fe4000000001a */
[----:B------:R-:W-:-:S02]  /*126a0*/  IADD3 R9, R5, R9, R178 ;  /* 0x0000000905097210 */ /* 0x000fc40007ffe0b2 */
[----:B------:R-:W1:Y:S01]  /*126b0*/  LDS.128 R4, [R202] ;  /* 0x00000000ca047984 */ /* 0x000e620000000c00 */
[----:B------:R-:W-:Y:S02]  /*126c0*/  SHF.R.U64 R30, R56, 0x10, R57 ;  /* 0x00000010381e7819 */ /* 0x000fe40000001239 */
[----:B------:R-:W-:Y:S01]  /*126d0*/  IMAD R24, R9, 0x2, R16 ;  /* 0x0000000209187824 */ /* 0x000fe200078e0210 */
[----:B------:R-:W-:Y:S02]  /*126e0*/  SHF.R.U32.HI R14, RZ, 0x10, R15 ;  /* 0x00000010ff0e7819 */ /* 0x000fe4000001160f */
[----:B------:R-:W-:Y:S02]  /*126f0*/  PRMT R26, R0, 0x5410, R25 ;  /* 0x00005410001a7816 */ /* 0x000fe40000000019 */
[----:B------:R-:W2:Y:S01]  /*12700*/  LDS.128 R8, [R24+0xc400] ;  /* 0x00c4000018087984 */ /* 0x000ea20000000c00 */
[----:B------:R-:W-:Y:S02]  /*12710*/  PRMT R69, R69, 0x5410, R30 ;  /* 0x0000541045457816 */ /* 0x000fe4000000001e */
[----:B------:R-:W-:Y:S01]  /*12720*/  PRMT R31, R21, 0x5410, R14 ;  /* 0x00005410151f7816 */ /* 0x000fe2000000000e */
[----:B------:R-:W-:Y:S01]  /*12730*/  IMAD.U32 R27, R26, 0x10000, RZ ;  /* 0x000100001a1b7824 */ /* 0x000fe200078e00ff */
[----:B------:R-:W-:Y:S01]  /*12740*/  SHF.R.U32.HI R57, RZ, 0x10, R57 ;  /* 0x00000010ff397819 */ /* 0x000fe20000011639 */
[----:B------:R-:W-:Y:S01]  /*12750*/  IMAD.U32 R25, R69, 0x10000, RZ ;  /* 0x0001000045197824 */ /* 0x000fe200078e00ff */
[----:B------:R-:W-:Y:S01]  /*12760*/  PRMT R28, R3, 0x5410, R28 ;  /* 0x00005410031c7816 */ /* 0x000fe2000000001c */
[----:B------:R-:W-:Y:S01]  /*12770*/  IMAD.U32 R32, R31, 0x10000, RZ ;  /* 0x000100001f207824 */ /* 0x000fe200078e00ff */
[----:B------:R-:W-:-:S02]  /*12780*/  SHF.R.U32.HI R59, RZ, 0x10, R59 ;  /* 0x00000010ff3b7819 */ /* 0x000fc4000001163b */
[----:B------:R-:W-:Y:S01]  /*12790*/  PRMT R70, R70, 0x5410, R57 ;  /* 0x0000541046467816 */ /* 0x000fe20000000039 */
[----:B------:R-:W-:Y:S01]  /*127a0*/  IMAD.U32 R29, R28, 0x10000, RZ ;  /* 0x000100001c1d7824 */ /* 0x000fe200078e00ff */
[----:B------:R-:W-:Y:S02]  /*127b0*/  PRMT R72, R72, 0x5410, R59 ;  /* 0x0000541048487816 */ /* 0x000fe4000000003b */
[----:B------:R-:W-:Y:S02]  /*127c0*/  PRMT R30, R20, 0x5410, R13 ;  /* 0x00005410141e7816 */ /* 0x000fe4000000000d */
[----:B------:R-:W-:Y:S02]  /*127d0*/  LOP3.LUT R26, R26, 0xffff0000, RZ, 0xc0, !PT ;  /* 0xffff00001a1a7812 */ /* 0x000fe400078ec0ff */
        /* <DEDUP_REMOVED lines=15> */
[-C--:B------:R-:W-:Y:S01]  /*128d0*/  FMUL.FTZ R35, R14, R25.reuse ;  /* 0x000000190e237220 */ /* 0x080fe20000410000 */
[C---:B------:R-:W-:Y:S01]  /*128e0*/  IMAD.U32 R14, R70.reuse, 0x10000, RZ ;  /* 0x00010000460e7824 */ /* 0x040fe200078e00ff */
[----:B------:R-:W-:Y:S01]  /*128f0*/  LOP3.LUT R70, R70, 0xffff0000, RZ, 0xc0, !PT ;  /* 0xffff000046467812 */ /* 0x000fe200078ec0ff */
[----:B------:R-:W-:Y:S01]  /*12900*/  FFMA.FTZ R33, R0, R25, -R33 ;  /* 0x0000001900217223 */ /* 0x000fe20000010821 */
[----:B------:R-:W-:Y:S01]  /*12910*/  FMUL.FTZ R25, R15, R29 ;  /* 0x0000001d0f197220 */ /* 0x000fe20000410000 */
[----:B------:R-:W-:-:S02]  /*12920*/  IMAD.U32 R21, R11, 0x10000, RZ ;  /* 0x000100000b157824 */ /* 0x000fc400078e00ff */
[----:B------:R-:W-:Y:S01]  /*12930*/  FFMA.FTZ R35, R0, R27, R35 ;  /* 0x0000001b00237223 */ /* 0x000fe20000010023 */
[----:B------:R-:W-:Y:S02]  /*12940*/  IMAD.U32 R0, R72, 0x10000, RZ ;  /* 0x0001000048007824 */ /* 0x000fe400078e00ff */
[-C--:B------:R-:W-:Y:S01]  /*12950*/  FMUL.FTZ R15, R15, R14.reuse ;  /* 0x0000000e0f0f7220 */ /* 0x080fe20000410000 */
[----:B------:R-:W-:Y:S01]  /*12960*/  FFMA.FTZ R25, R12, R14, -R25 ;  /* 0x0000000e0c197223 */ /* 0x000fe20000010819 */
[C---:B------:R-:W-:Y:S01]  /*12970*/  FMUL.FTZ R14, R21.reuse, R32 ;  /* 0x00000020150e7220 */ /* 0x040fe20000410000 */
[-C--:B------:R-:W-:Y:S01]  /*12980*/  FMUL.FTZ R27, R21, R0.reuse ;  /* 0x00000000151b7220 */ /* 0x080fe20000410000 */
[----:B------:R-:W-:Y:S02]  /*12990*/  IMAD.U32 R20, R10, 0x10000, RZ ;  /* 0x000100000a147824 */ /* 0x000fe400078e00ff */
[----:B------:R-:W-:Y:S01]  /*129a0*/  FFMA.FTZ R15, R12, R29, R15 ;  /* 0x0000001d0c0f7223 */ /* 0x000fe2000001000f */
[----:B------:R-:W-:Y:S01]  /*129b0*/  FFMA.FTZ R21, R13, R0, -R14 ;  /* 0x000000000d157223 */ /* 0x000fe2000001080e */
[C---:B------:R-:W-:Y:S01]  /*129c0*/  FMUL.FTZ R0, R8.reuse, R26 ;  /* 0x0000001a08007220 */ /* 0x040fe20000410000 */
[----:B------:R-:W-:Y:S01]  /*129d0*/  FMUL.FTZ R14, R8, R69 ;  /* 0x00000045080e7220 */ /* 0x000fe20000410000 */
[----:B------:R-:W-:-:S02]  /*129e0*/  IMAD.U32 R8, R30, 0x10000, RZ ;  /* 0x000100001e087824 */ /* 0x000fc400078e00ff */
[----:B------:R-:W-:Y:S01]  /*129f0*/  FFMA.FTZ R27, R13, R32, R27 ;  /* 0x000000200d1b7223 */ /* 0x000fe2000001001b */
[C---:B------:R-:W-:Y:S01]  /*12a00*/  FFMA.FTZ R12, R3.reuse, R69, -R0 ;  /* 0x00000045030c7223 */ /* 0x040fe20000010800 */
[----:B------:R-:W-:Y:S01]  /*12a10*/  FFMA.FTZ R14, R3, R26, R14 ;  /* 0x0000001a030e7223 */ /* 0x000fe2000001000e */
[----:B------:R-:W-:Y:S02]  /*12a20*/  IMAD.U32 R0, R71, 0x10000, RZ ;  /* 0x0001000047007824 */ /* 0x000fe400078e00ff */
[----:B------:R-:W-:Y:S01]  /*12a30*/  FMUL.FTZ R26, R20, R8 ;  /* 0x00000008141a7220 */ /* 0x000fe20000410000 */
[----:B------:R-:W-:Y:S01]  /*12a40*/  FMUL.FTZ R13, R9, R28 ;  /* 0x0000001c090d7220 */ /* 0x000fe20000410000 */
[----:B------:R-:W-:Y:S01]  /*12a50*/  LOP3.LUT R10, R10, 0xffff0000, RZ, 0xc0, !PT ;  /* 0xffff00000a0a7812 */ /* 0x000fe200078ec0ff */
[-C--:B------:R-:W-:Y:S01]  /*12a60*/  FMUL.FTZ R20, R20, R0.reuse ;  /* 0x0000000014147220 */ /* 0x080fe20000410000 */
        /* <DEDUP_REMOVED lines=8> */
[----:B------:R-:W-:Y:S01]  /*12af0*/  FFMA.FTZ R20, R5, R8, R20 ;  /* 0x0000000805147223 */ /* 0x000fe20000010014 */
[----:B------:R-:W-:Y:S01]  /*12b00*/  LOP3.LUT R72, R72, 0xffff0000, RZ, 0xc0, !PT ;  /* 0xffff000048487812 */ /* 0x000fe200078ec0ff */
[C---:B------:R-:W-:Y:S01]  /*12b10*/  FMUL.FTZ R5, R10.reuse, R3 ;  /* 0x000000030a057220 */ /* 0x040fe20000410000 */
[C---:B------:R-:W-:Y:S01]  /*12b20*/  FMUL.FTZ R4, R11.reuse, R0 ;  /* 0x000000000b047220 */ /* 0x040fe20000410000 */
[----:B------:R-:W-:Y:S01]  /*12b30*/  FMUL.FTZ R10, R10, R71 ;  /* 0x000000470a0a7220 */ /* 0x000fe20000410000 */
[----:B------:R-:W-:Y:S01]  /*12b40*/  F2FP.BF16.F32.PACK_AB R8, R14, R35 ;  /* 0x000000230e08723e */ /* 0x000fe200000010ff */
        /* <DEDUP_REMOVED lines=14> */
.L_x_1815:
[----:B------:R-:W-:Y:S05]  /*12c30*/  BSYNC B0 ;  /* 0x0000000000007941 */ /* 0x000fea0003800000 */
.L_x_1793:
        /* <DEDUP_REMOVED lines=8> */
.L_x_1791:
[----:B------:R-:W-:-:S06]  /*12cc0*/  ULOP3.LUT UR4, UR60, 0x1, URZ, 0xfc, !UPT ;  /* 0x000000013c047892 */ /* 0x000fcc000f8efc3f */
[----:B01-3--:R-:W-:-:S05]  /*12cd0*/  IMAD.U32 R0, RZ, RZ, UR4 ;  /* 0x00000004ff007e24 */ /* 0x00bfca000f8e00ff */
[----:B------:R-:W-:-:S13]  /*12ce0*/  ISETP.NE.AND P0, PT, R0, 0x3, PT ;  /* 0x000000030000780c */ /* 0x000fda0003f05270 */
[----:B------:R-:W-:Y:S05]  /*12cf0*/  @!P0 BRA `(.L_x_1844) ;  /* 0x0000000000048947 */ /* 0x000fea0003800000 */
[----:B------:R-:W-:Y:S01]  /*12d00*/  BPT.TRAP 0x1 ;  /* 0x000000040000795c */ /* 0x000fe20000300000 */
.L_x_1844:
[----:B--2-4-:R-:W-:Y:S01]  /*12d10*/  IMAD R7, R22, 0x8, R16 ;  /* 0x0000000816077824 */ /* 0x014fe200078e0210 */
[----:B------:R-:W-:-:S04]  /*12d20*/  SHF.L.U32 R0, R23, 0x1f, RZ ;  /* 0x0000001f17007819 */ /* 0x000fc800000006ff */
[----:B------:R0:W1:Y:S01]  /*12d30*/  SYNCS.PHASECHK.TRANS64.TRYWAIT P2, [R7+URZ+0x2a830], R0 ;  /* 0x02a83000070075a7 */ /* 0x000062000804017f */
[----:B------:R-:W-:Y:S05]  /*12d40*/  @!P0 BRA `(.L_x_1845) ;  /* 0x0000000000048947 */ /* 0x000fea0003800000 */
[----:B------:R-:W-:Y:S01]  /*12d50*/  BPT.TRAP 0x1 ;  /* 0x000000040000795c */ /* 0x000fe20000300000 */
.L_x_1845:
[----:B------:R-:W2:Y:S02]  /*12d60*/  S2R R3, SR_TID.X ;  /* 0x0000000000037919 */ /* 0x000ea40000002100 */
[----:B--2---:R-:W-:-:S04]  /*12d70*/  LOP3.LUT R3, R3, 0x7f, RZ, 0xc0, !PT ;  /* 0x0000007f03037812 */ /* 0x004fc800078ec0ff */
[----:B------:R-:W-:Y:S01]  /*12d80*/  ISETP.NE.AND P1, PT, R3, RZ, PT ;  /* 0x000000ff0300720c */ /* 0x000fe20003f25270 */
[----:B-1----:R-:W-:-:S12]  /*12d90*/  @P2 BRA `(.L_x_1846) ;  /* 0x0000000000082947 */ /* 0x002fd80003800000 */
[----:B------:R-:W1:Y:S02]  /*12da0*/  SYNCS.PHASECHK.TRANS64.TRYWAIT P2, [R7+URZ+0x2a830], R0 ;  /* 0x02a83000070075a7 */ /* 0x000e64000804017f */
[----:B-1----:R-:W-:Y:S05]  /*12db0*/  @!P2 BRA `(.L_x_1847) ;  /* 0x0000016c00c4a947 */ /* 0x002fea0003800000 */
.L_x_1846:
[----:B------:R-:W-:Y:S05]  /*12dc0*/  WARPSYNC.ALL ;  /* 0x0000000000007948 */ /* 0x000fea0003800000 */
[----:B01----:R-:W-:Y:S01]  /*12dd0*/  VIADD R0, R16, 0x18400 ;  /* 0x0001840010007836 */ /* 0x003fe20000000000 */
[----:B------:R-:W-:Y:S01]  /*12de0*/  R2UR UR4, R68 ;  /* 0x00000000440472ca */ /* 0x000fe200000e0000 */
[----:B------:R-:W-:Y:S01]  /*12df0*/  IMAD.MOV.U32 R5, RZ, RZ, 0x40000040 ;  /* 0x40000040ff057424 */ /* 0x000fe200078e00ff */
[----:B------:R-:W-:Y:S01]  /*12e00*/  WARPGROUP.ARRIVE ;  /* 0x00000000000079c5 */ /* 0x000fe20000000000 */
[----:B------:R-:W-:Y:S01]  /*12e10*/  UMOV UR9, 0x40000040 ;  /* 0x4000004000097882 */ /* 0x000fe20000000000 */
[----:B------:R-:W-:Y:S01]  /*12e20*/  SHF.R.U32.HI R0, RZ, 0x4, R0 ;  /* 0x00000004ff007819 */ /* 0x000fe20000011600 */
[----:B------:R-:W-:Y:S01]  /*12e30*/  IMAD.MOV.U32 R11, RZ, RZ, 0x40000040 ;  /* 0x40000040ff0b7424 */ /* 0x000fe200078e00ff */
[----:B------:R-:W-:Y:S01]  /*12e40*/  R2UR UR11, R5 ;  /* 0x00000000050b72ca */ /* 0x000fe200000e0000 */
[----:B------:R-:W-:Y:S01]  /*12e50*/  IMAD.U32 R13, RZ, RZ, UR9 ;  /* 0x00000009ff0d7e24 */ /* 0x000fe2000f8e00ff */
[----:B------:R-:W-:Y:S01]  /*12e60*/  LOP3.LUT R0, R0, 0x3fff, RZ, 0xc0, !PT ;  /* 0x00003fff00007812 */ /* 0x000fe200078ec0ff */
[----:B------:R-:W-:Y:S01]  /*12e70*/  UMOV UR53, 0x40000040 ;  /* 0x4000004000357882 */ /* 0x000fe20000000000 */
[----:B------:R-:W-:Y:S01]  /*12e80*/  UMOV UR49, 0x40000040 ;  /* 0x4000004000317882 */ /* 0x000fe20000000000 */
[----:B------:R-:W-:Y:S01]  /*12e90*/  UMOV UR45, 0x40000040 ;  /* 0x40000040002d7882 */ /* 0x000fe20000000000 */
[----:B------:R-:W-:Y:S01]  /*12ea0*/  LOP3.LUT R8, R0, 0x10000, RZ, 0xfc, !PT ;  /* 0x0001000000087812 */ /* 0x000fe200078efcff */
[----:B------:R-:W-:Y:S01]  /*12eb0*/  ULOP3.LUT UR4, UR4, 0x10000, URZ, 0xfc, !UPT ;  /* 0x0001000004047892 */ /* 0x000fe2000f8efc3f */
[----:B------:R-:W0:Y:S03]  /*12ec0*/  LDC R198, c[0x0][0x448] ;  /* 0x00011200ffc67b82 */ /* 0x000e260000000800 */
[----:B------:R-:W-:Y:S01]  /*12ed0*/  IMAD R4, R22, 0x900, R8 ;  /* 0x0000090016047824 */ /* 0x000fe200078e0208 */
[----:B------:R-:W-:-:S02]  /*12ee0*/  UIADD3 UR5, UR4, 0x2, URZ ;  /* 0x0000000204057890 */ /* 0x000fc4000fffe03f */
[----:B------:R-:W-:Y:S01]  /*12ef0*/  UMOV UR8, UR4 ;  /* 0x0000000400087c82 */ /* 0x000fe20008000000 */
[C---:B------:R-:W-:Y:S01]  /*12f00*/  VIADD R10, R4.reuse, 0x2 ;  /* 0x00000002040a7836 */ /* 0x040fe20000000000 */
[----:B------:R-:W-:Y:S01]  /*12f10*/  R2UR UR10, R4 ;  /* 0x00000000040a72ca */ /* 0x000fe200000e0000 */
[----:B------:R-:W-:-:S05]  /*12f20*/  IMAD.U32 R12, RZ, RZ, UR8 ;  /* 0x00000008ff0c7e24 */ /* 0x000fca000f8e00ff */
[----:B------:R1:W-:Y:S07]  /*12f30*/  STL.64 [R1+0x38], R12 ;  /* 0x0000380c01007387 */ /* 0x0003ee0000100a00 */
[----:B------:R-:W-:Y:S01]  /*12f40*/  HGMMA.64x96x16.F32.BF16 R24, gdesc[UR8], RZ, !UPT, gsb0 ;  /* 0x01600000081879f0 */ /* 0x000fe2000c0018ff */
[----:B------:R-:W-:Y:S01]  /*12f50*/  R2UR UR10, R10 ;  /* 0x000000000a0a72ca */ /* 0x000fe200000e0000 */
[----:B------:R-:W-:Y:S01]  /*12f60*/  UMOV UR8, UR5 ;  /* 0x0000000500087c82 */ /* 0x000fe20008000000 */
[----:B------:R-:W-:Y:S01]  /*12f70*/  R2UR UR11, R11 ;  /* 0x000000000b0b72ca */ /* 0x000fe200000e0000 */
[----:B------:R-:W-:Y:S01]  /*12f80*/  UMOV UR9, 0x40000040 ;  /* 0x4000004000097882 */ /* 0x000fe20000000000 */
[----:B------:R-:W-:Y:S01]  /*12f90*/  VIADD R10, R4, 0x4 ;  /* 0x00000004040a7836 */ /* 0x000fe20000000000 */
[----:B------:R-:W-:Y:S01]  /*12fa0*/  UIADD3 UR5, UR4, 0x4, URZ ;  /* 0x0000000404057890 */ /* 0x000fe2000fffe03f */
[----:B------:R-:W-:-:S02]  /*12fb0*/  IMAD.MOV.U32 R11, RZ, RZ, 0x40000040 ;  /* 0x40000040ff0b7424 */ /* 0x000fc400078e00ff */
[----:B-1----:R-:W-:Y:S02]  /*12fc0*/  IMAD.U32 R12, RZ, RZ, UR8 ;  /* 0x00000008ff0c7e24 */ /* 0x002fe4000f8e00ff */
[----:B------:R-:W-:-:S05]  /*12fd0*/  IMAD.U32 R13, RZ, RZ, UR9 ;  /* 0x00000009ff0d7e24 */ /* 0x000fca000f8e00ff */
[----:B------:R1:W-:Y:S01]  /*12fe0*/  STL.64 [R1+0x30], R12 ;  /* 0x0000300c01007387 */ /* 0x0003e20000100a00 */
[----:B------:R-:W-:Y:S02]  /*12ff0*/  WARPGROUP.DEPBAR.LE gsb0, 0x0 ;  /* 0x00008000000079c5 */ /* 0x000fe40000010000 */
[----:B------:R-:W-:-:S06]  /*13000*/  WARPGROUP.ARRIVE ;  /* 0x00000000000079c5 */ /* 0x000fcc0000000000 */
[----:B------:R-:W-:Y:S01]  /*13010*/  HGMMA.64x96x16.F32.BF16 R24, gdesc[UR8], R24, gsb0 ;  /* 0x01600000081879f0 */ /* 0x000fe20008001818 */
[----:B------:R-:W-:Y:S01]  /*13020*/  R2UR UR10, R10 ;  /* 0x000000000a0a72ca */ /* 0x000fe200000e0000 */
[----:B------:R-:W-:Y:S01]  /*13030*/  UMOV UR8, UR5 ;  /* 0x0000000500087c82 */ /* 0x000fe20008000000 */
[----:B------:R-:W-:Y:S01]  /*13040*/  R2UR UR11, R11 ;  /* 0x000000000b0b72ca */ /* 0x000fe200000e0000 */
[----:B------:R-:W-:Y:S01]  /*13050*/  UMOV UR9, 0x40000040 ;  /* 0x4000004000097882 */ /* 0x000fe20000000000 */
[----:B------:R-:W-:Y:S01]  /*13060*/  VIADD R10, R4, 0x6 ;  /* 0x00000006040a7836 */ /* 0x000fe20000000000 */
[----:B------:R-:W-:Y:S01]  /*13070*/  UIADD3 UR5, UR4, 0x6, URZ ;  /* 0x0000000604057890 */ /* 0x000fe2000fffe03f */
[----:B------:R-:W-:Y:S02]  /*13080*/  IMAD.MOV.U32 R11, RZ, RZ, 0x40000040 ;  /* 0x40000040ff0b7424 */ /* 0x000fe400078e00ff */
        /* <DEDUP_REMOVED lines=40> */
[----:B------:R-:W-:Y:S01]  /*13310*/  IMAD.U32 R13, RZ, RZ, UR9 ;  /* 0x00000009ff0d7e24 */ /* 0x000fe2000f8e00ff */
[----:B------:R-:W-:-:S02]  /*13320*/  UIADD3 UR52, UR4, 0x406, URZ ;  /* 0x0000040604347890 */ /* 0x000fc4000fffe03f */
[----:B------:R-:W-:Y:S02]  /*13330*/  UIADD3 UR48, UR4, 0x800, URZ ;  /* 0x0000080004307890 */ /* 0x000fe4000fffe03f */
[----:B------:R1:W-:Y:S04]  /*13340*/  STL.64 [R1+0x10], R12 ;  /* 0x0000100c01007387 */ /* 0x0003e80000100a00 */
[----:B------:R-:W2:Y:S01]  /*13350*/  LDL.LU R14, [R1+0x4] ;  /* 0x00000400010e7983 */ /* 0x000ea20000300800 */
[----:B------:R-:W-:Y:S02]  /*13360*/  WARPGROUP.DEPBAR.LE gsb0, 0x0 ;  /* 0x00008000000079c5 */ /* 0x000fe40000010000 */
[----:B------:R-:W-:-:S06]  /*13370*/  WARPGROUP.ARRIVE ;  /* 0x00000000000079c5 */ /* 0x000fcc0000000000 */
[----:B------:R-:W-:Y:S01]  /*13380*/  HGMMA.64x96x16.F32.BF16 R24, gdesc[UR8], R24, gsb0 ;  /* 0x01600000081879f0 */ /* 0x000fe20008001818 */
[----:B------:R-:W-:Y:S01]  /*13390*/  R2UR UR10, R10 ;  /* 0x000000000a0a72ca */ /* 0x000fe200000e0000 */
[----:B------:R-:W-:Y:S01]  /*133a0*/  UMOV UR8, UR5 ;  /* 0x0000000500087c82 */ /* 0x000fe20008000000 */
[----:B------:R-:W-:Y:S01]  /*133b0*/  R2UR UR11, R11 ;  /* 0x000000000b0b72ca */ /* 0x000fe200000e0000 */
[----:B------:R-:W-:Y:S01]  /*133c0*/  UMOV UR9, 0x40000040 ;  /* 0x4000004000097882 */ /* 0x000fe20000000000 */
[----:B------:R-:W-:Y:S02]  /*133d0*/  VIADD R10, R4, 0x306 ;  /* 0x00000306040a7836 */ /* 0x000fe40000000000 */
[----:B------:R-:W-:Y:S01]  /*133e0*/  IMAD.MOV.U32 R11, RZ, RZ, 0x40000040 ;  /* 0x40000040ff0b7424 */ /* 0x000fe200078e00ff */
[----:B------:R-:W-:Y:S02]  /*133f0*/  UIADD3 UR44, UR4, 0x802, URZ ;  /* 0x00000802042c7890 */ /* 0x000fe4000fffe03f */
[----:B------:R-:W-:Y:S01]  /*13400*/  UIADD3 UR40, UR4, 0x804, URZ ;  /* 0x0000080404287890 */ /* 0x000fe2000fffe03f */
[----:B------:R-:W-:-:S02]  /*13410*/  WARPGROUP.DEPBAR.LE gsb0, 0x0 ;  /* 0x00008000000079c5 */ /* 0x000fc40000010000 */
[----:B------:R-:W-:Y:S01]  /*13420*/  WARPGROUP.ARRIVE ;  /* 0x00000000000079c5 */ /* 0x000fe20000000000 */
[----:B------:R-:W-:Y:S01]  /*13430*/  UMOV UR41, 0x40000040 ;  /* 0x4000004000297882 */ /* 0x000fe20000000000 */
[----:B------:R-:W-:Y:S01]  /*13440*/  IMAD.MOV.U32 R5, RZ, RZ, 0x40000040 ;  /* 0x40000040ff057424 */ /* 0x000fe200078e00ff */
[----:B------:R-:W-:Y:S01]  /*13450*/  UIADD3 UR36, UR4, 0x806, URZ ;  /* 0x0000080604247890 */ /* 0x000fe2000fffe03f */
[----:B------:R-:W-:Y:S02]  /*13460*/  UMOV UR37, 0x40000040 ;  /* 0x4000004000257882 */ /* 0x000fe40000000000 */
[----:B------:R-:W-:Y:S01]  /*13470*/  HGMMA.64x96x16.F32.BF16 R24, gdesc[UR8], R24, gsb0 ;  /* 0x01600000081879f0 */ /* 0x000fe20008001818 */
[----:B------:R-:W-:Y:S01]  /*13480*/  R2UR UR54, R10 ;  /* 0x000000000a3672ca */ /* 0x000fe200000e0000 */
[----:B-1----:R-:W-:Y:S01]  /*13490*/  IMAD.U32 R12, RZ, RZ, UR8 ;  /* 0x00000008ff0c7e24 */ /* 0x002fe2000f8e00ff */
[----:B------:R-:W-:Y:S01]  /*134a0*/  R2UR UR55, R11 ;  /* 0x000000000b3772ca */ /* 0x000fe200000e0000 */
[----:B------:R-:W-:Y:S01]  /*134b0*/  VIADD R10, R4, 0x600 ;  /* 0x00000600040a7836 */ /* 0x000fe20000000000 */
[----:B------:R-:W-:Y:S01]  /*134c0*/  R2UR UR39, R5 ;  /* 0x00000000052772ca */ /* 0x000fe200000e0000 */
[----:B------:R-:W-:Y:S01]  /*134d0*/  IMAD.MOV.U32 R11, RZ, RZ, 0x40000040 ;  /* 0x40000040ff0b7424 */ /* 0x000fe200078e00ff */
[----:B0-----:R-:W-:Y:S01]  /*134e0*/  ISETP.NE.AND P2, PT, R198, 0x1, PT ;  /* 0x00000001c600780c */ /* 0x001fe20003f45270 */
[----:B------:R-:W-:Y:S01]  /*134f0*/  IMAD.U32 R13, RZ, RZ, UR9 ;  /* 0x00000009ff0d7e24 */ /* 0x000fe2000f8e00ff */
[----:B------:R-:W-:Y:S01]  /*13500*/  R2UR UR50, R10 ;  /* 0x000000000a3272ca */ /* 0x000fe200000e0000 */
[----:B------:R-:W-:Y:S01]  /*13510*/  IMAD.IADD R0, R181, 0x1, R177 ;  /* 0x00000001b5007824 */ /* 0x000fe200078e02b1 */
[----:B------:R-:W-:Y:S01]  /*13520*/  ULDC UR4, c[0x0][0x9dc] ;  /* 0x0002770000047ab9 */ /* 0x000fe20000000800 */
[----:B------:R-:W-:-:S02]  /*13530*/  WARPGROUP.DEPBAR.LE gsb0, 0x0 ;  /* 0x00008000000079c5 */ /* 0x000fc40000010000 */
[----:B------:R-:W-:Y:S01]  /*13540*/  WARPGROUP.ARRIVE ;  /* 0x00000000000079c5 */ /* 0x000fe20000000000 */
[----:B------:R-:W-:-:S05]  /*13550*/  R2UR UR51, R11 ;  /* 0x000000000b3372ca */ /* 0x000fca00000e0000 */
[----:B------:R-:W0:Y:S01]  /*13560*/  @P2 LDC R3, c[0x0][0x44c] ;  /* 0x00011300ff032b82 */ /* 0x000e220000000800 */
[----:B------:R-:W-:Y:S01]  /*13570*/  HGMMA.64x96x16.F32.BF16 R24, gdesc[UR52], R24, gsb0 ;  /* 0x01600000341879f0 */ /* 0x000fe20008001818 */
[----:B------:R-:W-:Y:S02]  /*13580*/  VIADD R10, R4, 0x602 ;  /* 0x00000602040a7836 */ /* 0x000fe40000000000 */
[----:B------:R-:W-:-:S03]  /*13590*/  IMAD.MOV.U32 R11, RZ, RZ, 0x40000040 ;  /* 0x40000040ff0b7424 */ /* 0x000fc600078e00ff */
[----:B------:R-:W-:Y:S02]  /*135a0*/  R2UR UR46, R10 ;  /* 0x000000000a2e72ca */ /* 0x000fe400000e0000 */
[----:B------:R-:W-:Y:S01]  /*135b0*/  R2UR UR47, R11 ;  /* 0x000000000b2f72ca */ /* 0x000fe200000e0000 */
[----:B------:R-:W-:Y:S02]  /*135c0*/  WARPGROUP.DEPBAR.LE gsb0, 0x0 ;  /* 0x00008000000079c5 */ /* 0x000fe40000010000 */
[----:B------:R-:W-:-:S06]  /*135d0*/  WARPGROUP.ARRIVE ;  /* 0x00000000000079c5 */ /* 0x000fcc0000000000 */
        /* <DEDUP_REMOVED lines=8> */
[----:B------:R-:W-:-:S05]  /*13660*/  VIADD R4, R4, 0x606 ;  /* 0x0000060604047836 */ /* 0x000fca0000000000 */
[----:B------:R-:W-:Y:S01]  /*13670*/  R2UR UR38, R4 ;  /* 0x00000000042672ca */ /* 0x000fe200000e0000 */
[----:B------:R1:W-:Y:S01]  /*13680*/  STL.64 [R1+0x8], R12 ;  /* 0x0000080c01007387 */ /* 0x0003e20000100a00 */
[----:B------:R-:W3:Y:S08]  /*13690*/  @P2 LDC R4, c[0x0][0x450] ;  /* 0x00011400ff042b82 */ /* 0x000ef00000000800 */
[----:B-1----:R-:W1:Y:S01]  /*136a0*/  LDC.64 R12, c[0x0][0x9e0] ;  /* 0x00027800ff0c7b82 */ /* 0x002e620000000a00 */
[----:B------:R-:W-:-:S02]  /*136b0*/  WARPGROUP.DEPBAR.LE gsb0, 0x0 ;  /* 0x00008000000079c5 */ /* 0x000fc40000010000 */
[----:B------:R-:W-:-:S06]  /*136c0*/  WARPGROUP.ARRIVE ;  /* 0x00000000000079c5 */ /* 0x000fcc0000000000 */
[----:B------:R-:W-:Y:S01]  /*136d0*/  HGMMA.64x96x16.F32.BF16 R24, gdesc[UR40], R24, gsb0 ;  /* 0x01600000281879f0 */ /* 0x000fe20008001818 */
[----:B0-----:R-:W-:Y:S01]  /*136e0*/  @P2 IMAD.HI.U32 R3, R0, R3, RZ ;  /* 0x0000000300032227 */ /* 0x001fe200078e00ff */
[----:B--2---:R-:W-:-:S03]  /*136f0*/  LOP3.LUT R14, R14, 0xffdfffff, RZ, 0xc0, !PT ;  /* 0xffdfffff0e0e7812 */ /* 0x004fc600078ec0ff */
[----:B------:R-:W-:Y:S01]  /*13700*/  IMAD.MOV.U32 R5, RZ, RZ, R0 ;  /* 0x000000ffff057224 */ /* 0x000fe200078e0000 */
[----:B------:R-:W-:Y:S02]  /*13710*/  @P2 LOP3.LUT R14, R14, 0x200000, RZ, 0xfc, !PT ;  /* 0x002000000e0e2812 */ /* 0x000fe400078efcff */
[----:B---3--:R-:W-:Y:S02]  /*13720*/  @P2 SHF.R.U32.HI R5, RZ, R4, R3 ;  /* 0x00000004ff052219 */ /* 0x008fe40000011603 */
[----:B-1----:R-:W-:Y:S02]  /*13730*/  ISETP.GE.AND P2, PT, R13, 0x1, PT ;  /* 0x000000010d00780c */ /* 0x002fe40003f46270 */
[----:B------:R-:W-:Y:S01]  /*13740*/  LOP3.LUT R14, R14, 0xffefffff, RZ, 0xc0, !PT ;  /* 0xffefffff0e0e7812 */ /* 0x000fe200078ec0ff */
[----:B------:R-:W-:Y:S02]  /*13750*/  WARPGROUP.DEPBAR.LE gsb0, 0x0 ;  /* 0x00008000000079c5 */ /* 0x000fe40000010000 */
[----:B------:R-:W-:-:S06]  /*13760*/  WARPGROUP.ARRIVE ;  /* 0x00000000000079c5 */ /* 0x000fcc0000000000 */
[----:B------:R-:W-:Y:S01]  /*13770*/  HGMMA.64x96x16.F32.BF16 R24, gdesc[UR36], R24, gsb0 ;  /* 0x01600000241879f0 */ /* 0x000fe20008001818 */
[----:B------:R-:W-:Y:S01]  /*13780*/  @!P1 VIADD R0, R7, 0x2a840 ;  /* 0x0002a84007009836 */ /* 0x000fe20000000000 */
[----:B------:R-:W-:Y:S01]  /*13790*/  @P2 LOP3.LUT R14, R14, 0x100000, RZ, 0xfc, !PT ;  /* 0x001000000e0e2812 */ /* 0x000fe200078efcff */
[----:B------:R-:W0:Y:S01]  /*137a0*/  SHFL.IDX PT, R6, R5, RZ, 0x1c1f ;  /* 0x001c1fff05067589 */ /* 0x000e2200000e0000 */
[----:B------:R-:W-:Y:S02]  /*137b0*/  IMAD.MOV.U32 R7, RZ, RZ, -0x60 ;  /* 0xffffffa0ff077424 */ /* 0x000fe400078e00ff */
[----:B------:R-:W-:Y:S01]  /*137c0*/  @!P1 PRMT R0, RZ, 0x654, R0 ;  /* 0x00000654ff009816 */ /* 0x000fe20000000000 */
[----:B------:R1:W-:Y:S01]  /*137d0*/  STL [R1+0x4], R14 ;  /* 0x0000040e01007387 */ /* 0x0003e20000100800 */
[----:B------:R-:W-:Y:S02]  /*137e0*/  IMAD R7, R2, R7, 0x61 ;  /* 0x0000006102077424 */ /* 0x000fe400078e0207 */
[----:B------:R-:W-:-:S02]  /*137f0*/  IMAD.U32 R9, RZ, RZ, UR4 ;  /* 0x00000004ff097e24 */ /* 0x000fc4000f8e00ff */
[----:B------:R-:W-:-:S05]  /*13800*/  IMAD R4, R180, -0x2, R7 ;  /* 0xfffffffeb4047824 */ /* 0x000fca00078e0207 */
[--C-:B------:R-:W-:Y:S01]  /*13810*/  IADD3 R11, -R163, R4, R164.reuse ;  /* 0x00000004a30b7210 */ /* 0x100fe20007ffe1a4 */
[----:B------:R-:W-:Y:S02]  /*13820*/  VIADD R21, R7, 0xffffffff ;  /* 0xffffffff07157836 */ /* 0x000fe40000000000 */
[----:B------:R-:W-:Y:S01]  /*13830*/  VIADD R76, R4, 0xffffffff ;  /* 0xffffffff044c7836 */ /* 0x000fe20000000000 */
[----:B------:R-:W-:Y:S02]  /*13840*/  WARPGROUP.DEPBAR.LE gsb0, 0x0 ;  /* 0x00008000000079c5 */ /* 0x000fe40000010000 */
[----:B------:R2:W-:Y:S02]  /*13850*/  @!P1 SYNCS.ARRIVE.TRANS64.RED.A1T0 RZ, [R0+URZ], RZ ;  /* 0x000000ff00ff99a7 */ /* 0x0005e4000810043f */
[----:B--2---:R-:W-:-:S04]  /*13860*/  IMAD R0, R2, -0x60, R164 ;  /* 0xffffffa002007824 */ /* 0x004fc800078e02a4 */
[----:B------:R-:W-:Y:S01]  /*13870*/  VIADD R3, R0, 0x60 ;  /* 0x0000006000037836 */ /* 0x000fe20000000000 */
[----:B------:R-:W-:-:S03]  /*13880*/  LOP3.LUT R0, RZ, R9, RZ, 0x33, !PT ;  /* 0x00000009ff007212 */ /* 0x000fc600078e33ff */
[----:B------:R-:W-:Y:S02]  /*13890*/  IMAD R96, R180, -0x2, R3 ;  /* 0xfffffffeb4607824 */ /* 0x000fe400078e0203 */
[C---:B------:R-:W-:Y:S02]  /*138a0*/  IMAD.IADD R15, R11.reuse, 0x1, R0 ;  /* 0x000000010b0f7824 */ /* 0x040fe400078e0200 */
[----:B------:R-:W-:Y:S02]  /*138b0*/  IMAD.IADD R11, R11, 0x1, R12 ;  /* 0x000000010b0b7824 */ /* 0x000fe400078e020c */
[----:B0-----:R-:W-:-:S03]  /*138c0*/  IMAD.IADD R3, R15, 0x1, R6 ;  /* 0x000000010f037824 */ /* 0x001fc600078e0206 */
[----:B------:R-:W-:Y:S01]  /*138d0*/  VIADDMNMX R74, R6, R11, R96, PT ;  /* 0x0000000b064a7246 */ /* 0x000fe20003800160 */
[----:B-1----:R-:W-:Y:S06]  /*138e0*/  @!P2 BRA `(.L_x_1848) ;  /* 0x00000000004ca947 */ /* 0x002fec0003800000 */
        /* <DEDUP_REMOVED lines=11> */
.L_x_1850:
[----:B------:R-:W-:-:S13]  /*139a0*/  ISETP.NE.AND P2, PT, R13, 0x1, PT ;  /* 0x000000010d00780c */ /* 0x000fda0003f45270 */
[----:B------:R-:W0:Y:S02]  /*139b0*/  @P2 LDC.64 R6, c[0x0][0x9e8] ;  /* 0x00027a00ff062b82 */ /* 0x000e240000000a00 */
[----:B0-----:R-:W-:-:S05]  /*139c0*/  @P2 IMAD.HI.U32 R4, R0, R6, RZ ;  /* 0x0000000600042227 */ /* 0x001fca00078e00ff */
[----:B------:R-:W-:-:S07]  /*139d0*/  @P2 SHF.R.U32.HI R0, RZ, R7, R4 ;  /* 0x00000007ff002219 */ /* 0x000fce0000011604 */
.L_x_1851:
[----:B------:R-:W-:Y:S05]  /*139e0*/  BSYNC B0 ;  /* 0x0000000000007941 */ /* 0x000fea0003800000 */
.L_x_1849:
[----:B------:R-:W-:-:S05]  /*139f0*/  IMAD R0, R0, R13, R76 ;  /* 0x0000000d00007224 */ /* 0x000fca00078e024c */
[----:B------:R-:W-:Y:S02]  /*13a00*/  VIMNMX R3, R3, R0, !PT ;  /* 0x0000000003037248 */ /* 0x000fe40007fe0100 */
[----:B------:R-:W-:-:S07]  /*13a10*/  VIADDMNMX R74, R0, R13, R74, PT ;  /* 0x0000000d004a7246 */ /* 0x000fce000380014a */
.L_x_1848:
[C---:B------:R-:W-:Y:S02]  /*13a20*/  ISETP.GE.AND P2, PT, R21.reuse, 0x2, PT ;  /* 0x000000021500780c */ /* 0x040fe40003f46270 */
[----:B------:R-:W-:Y:S02]  /*13a30*/  ISETP.GE.AND P6, PT, R21, 0x9, PT ;  /* 0x000000091500780c */ /* 0x000fe40003fc6270 */
[----:B------:R-:W-:Y:S02]  /*13a40*/  ISETP.GT.AND P3, PT, R3, 0x1, !P2 ;  /* 0x000000010300780c */ /* 0x000fe40005764270 */
[----:B------:R-:W-:Y:S02]  /*13a50*/  ISETP.GE.AND P4, PT, R21, 0xa, PT ;  /* 0x0000000a1500780c */ /* 0x000fe40003f86270 */
[----:B------:R-:W-:Y:S02]  /*13a60*/  ISETP.LT.OR P3, PT, R74, 0x2, P3 ;  /* 0x000000024a00780c */ /* 0x000fe40001f61670 */
[----:B------:R-:W-:-:S02]  /*13a70*/  P2R R7, PR, RZ, 0x10 ;  /* 0x00000010ff077803 */ /* 0x000fc40000000000 */
[----:B------:R-:W-:Y:S02]  /*13a80*/  FSEL R102, R25, -INF , !P3 ;  /* 0xff80000019667808 */ /* 0x000fe40005800000 */
[----:B------:R-:W-:-:S04]  /*13a90*/  ISETP.GT.AND P3, PT, R3, 0x8, !P6 ;  /* 0x000000080300780c */ /* 0x000fc80007764270 */
[----:B------:R-:W-:-:S04]  /*13aa0*/  ISETP.LT.OR P3, PT, R74, 0x9, P3 ;  /* 0x000000094a00780c */ /* 0x000fc80001f61670 */
        /* <DEDUP_REMOVED lines=10> */
[----:B------:R-:W-:Y:S01]  /*13b50*/  ISETP.GT.AND P3, PT, R3, 0x11, !P4 ;  /* 0x000000110300780c */ /* 0x000fe20006764270 */
[----:B------:R-:W0:Y:S01]  /*13b60*/  SHFL.IDX PT, R32, R5, 0x1, 0x1c1f ;  /* 0x003c1f0005207f89 */ /* 0x000e2200000e0000 */
        /* <DEDUP_REMOVED lines=11> */
[C---:B------:R-:W-:Y:S01]  /*13c20*/  ISETP.LT.OR P3, PT, R74.reuse, 0x1a, P3 ;  /* 0x0000001a4a00780c */ /* 0x040fe20001f61670 */
[----:B0-----:R-:W-:Y:S01]  /*13c30*/  IMAD.IADD R25, R15, 0x1, R32 ;  /* 0x000000010f197824 */ /* 0x001fe200078e0220 */
        /* <DEDUP_REMOVED lines=29> */
[C---:B------:R-:W-:Y:S02]  /*13e10*/  ISETP.LT.OR P3, PT, R74.reuse, 0x32, P3 ;  /* 0x000000324a00780c */ /* 0x040fe40001f61670 */
        /* <DEDUP_REMOVED lines=40> */
[----:B------:R-:W-:-:S02]  /*140a0*/  VIADDMNMX R96, R32, R11, R96, PT ;  /* 0x0000000b20607246 */ /* 0x000fc40003800160 */
        /* <DEDUP_REMOVED lines=27> */
.L_x_1854:
[----:B------:R-:W-:-:S13]  /*14260*/  ISETP.NE.AND P5, PT, R13, 0x1, PT ;  /* 0x000000010d00780c */ /* 0x000fda0003fa5270 */
[----:B------:R-:W0:Y:S02]  /*14270*/  @P5 LDC.64 R32, c[0x0][0x9e8] ;  /* 0x00027a00ff205b82 */ /* 0x000e240000000a00 */
[----:B0-----:R-:W-:-:S05]  /*14280*/  @P5 IMAD.HI.U32 R32, R3, R32, RZ ;  /* 0x0000002003205227 */ /* 0x001fca00078e00ff */
[----:B------:R-:W-:-:S07]  /*14290*/  @P5 SHF.R.U32.HI R3, RZ, R33, R32 ;  /* 0x00000021ff035219 */ /* 0x000fce0000011620 */
.L_x_1855:
[----:B------:R-:W-:Y:S05]  /*142a0*/  BSYNC B0 ;  /* 0x0000000000007941 */ /* 0x000fea0003800000 */
.L_x_1853:
[----:B------:R-:W-:-:S05]  /*142b0*/  IMAD R32, R3, R13, R76 ;  /* 0x0000000d03207224 */ /* 0x000fca00078e024c */
[----:B------:R-:W-:Y:S02]  /*142c0*/  VIMNMX R25, R25, R32, !PT ;  /* 0x0000002019197248 */ /* 0x000fe40007fe0100 */
[----:B------:R-:W-:-:S07]  /*142d0*/  VIADDMNMX R96, R32, R13, R96, PT ;  /* 0x0000000d20607246 */ /* 0x000fce0003800160 */
.L_x_1852:
[C---:B------:R-:W-:Y:S01]  /*142e0*/  ISETP.GT.AND P2, PT, R25.reuse, 0x1, !P2 ;  /* 0x000000011900780c */ /* 0x040fe20005744270 */
[----:B------:R-:W-:Y:S01]  /*142f0*/  ULDC UR4, c[0x0][0x988] ;  /* 0x0002620000047ab9 */ /* 0x000fe20000000800 */
[----:B------:R-:W-:Y:S02]  /*14300*/  ISETP.GT.AND P6, PT, R25, 0x8, !P6 ;  /* 0x000000081900780c */ /* 0x000fe400077c4270 */
[C---:B------:R-:W-:Y:S02]  /*14310*/  ISETP.LT.OR P2, PT, R96.reuse, 0x2, P2 ;  /* 0x000000026000780c */ /* 0x040fe40001741670 */
[----:B------:R-:W-:Y:S02]  /*14320*/  ISETP.LT.OR P6, PT, R96, 0x9, P6 ;  /* 0x000000096000780c */ /* 0x000fe400037c1670 */
[----:B------:R-:W-:Y:S02]  /*14330*/  FSEL R32, R27, -INF , !P2 ;  /* 0xff8000001b207808 */ /* 0x000fe40005000000 */
[----:B------:R-:W-:Y:S01]  /*14340*/  ISETP.NE.AND P2, PT, R7, RZ, PT ;  /* 0x000000ff0700720c */ /* 0x000fe20003f45270 */
[----:B------:R-:W-:Y:S01]  /*14350*/  IMAD.U32 R7, RZ, RZ, UR4 ;  /* 0x00000004ff077e24 */ /* 0x000fe2000f8e00ff */
[----:B------:R-:W-:-:S02]  /*14360*/  FSEL R30, R30, -INF , !P6 ;  /* 0xff8000001e1e7808 */ /* 0x000fc40007000000 */
[----:B------:R-:W-:Y:S02]  /*14370*/  ISETP.GT.AND P2, PT, R25, 0x9, !P2 ;  /* 0x000000091900780c */ /* 0x000fe40005744270 */
[----:B------:R-:W-:Y:S02]  /*14380*/  ISETP.NE.AND P6, PT, R36, RZ, PT ;  /* 0x000000ff2400720c */ /* 0x000fe40003fc5270 */
[----:B------:R-:W-:Y:S02]  /*14390*/  ISETP.LT.OR P2, PT, R96, 0xa, P2 ;  /* 0x0000000a6000780c */ /* 0x000fe40001741670 */
[----:B------:R-:W-:Y:S02]  /*143a0*/  FMNMX.FTZ R3, R156, R102, !PT ;  /* 0x000000669c037209 */ /* 0x000fe40007810000 */
[----:B------:R-:W-:Y:S02]  /*143b0*/  FSEL R36, R31, -INF , !P2 ;  /* 0xff8000001f247808 */ /* 0x000fe40005000000 */
[----:B------:R-:W-:-:S02]  /*143c0*/  ISETP.NE.AND P2, PT, R29, RZ, PT ;  /* 0x000000ff1d00720c */ /* 0x000fc40003f45270 */
[----:B------:R-:W-:Y:S02]  /*143d0*/  ISETP.NE.AND P5, PT, R37, RZ, PT ;  /* 0x000000ff2500720c */ /* 0x000fe40003fa5270 */
[----:B------:R-:W-:Y:S02]  /*143e0*/  ISETP.GT.AND P2, PT, R25, 0x10, !P2 ;  /* 0x000000101900780c */ /* 0x000fe40005744270 */
[----:B------:R-:W-:Y:S02]  /*143f0*/  FMNMX.FTZ R3, R100, R3, !PT ;  /* 0x0000000364037209 */ /* 0x000fe40007810000 */
[----:B------:R-:W-:Y:S02]  /*14400*/  ISETP.LT.OR P2, PT, R96, 0x11, P2 ;  /* 0x000000116000780c */ /* 0x000fe40001741670 */
[----:B------:R-:W-:Y:S02]  /*14410*/  FMNMX.FTZ R3, R98, R3, !PT ;  /* 0x0000000362037209 */ /* 0x000fe40007810000 */
        /* <DEDUP_REMOVED lines=20> */
[----:B------:R-:W-:Y:S02]  /*14560*/  ISETP.GT.AND P2, PT, R25, 0x20, !P5 ;  /* 0x000000201900780c */ /* 0x000fe40006f44270 */
[----:B------:R-:W-:Y:S02]  /*14570*/  ISETP.NE.AND P5, PT, R80, RZ, PT ;  /* 0x000000ff5000720c */ /* 0x000fe40003fa5270 */
        /* <DEDUP_REMOVED lines=23> */
[----:B------:R-:W-:Y:S01]  /*146f0*/  FSEL R82, R47, -INF , !P2 ;  /* 0xff8000002f527808 */ /* 0x000fe20005000000 */
[----:B------:R-:W-:Y:S01]  /*14700*/  IMAD.MOV.U32 R47, RZ, RZ, R177 ;  /* 0x000000ffff2f7224 */ /* 0x000fe200078e00b1 */
[----:B------:R-:W-:Y:S02]  /*14710*/  ISETP.NE.AND P2, PT, R45, RZ, PT ;  /* 0x000000ff2d00720c */ /* 0x000fe40003f45270 */
[----:B------:R-:W-:Y:S02]  /*14720*/  FMNMX.FTZ R3, R68, R3, !PT ;  /* 0x0000000344037209 */ /* 0x000fe40007810000 */
[----:B------:R-:W-:-:S02]  /*14730*/  ISETP.GT.AND P2, PT, R25, 0x30, !P2 ;  /* 0x000000301900780c */ /* 0x000fc40005744270 */
[----:B------:R-:W-:Y:S02]  /*14740*/  FMNMX.FTZ R5, R24, R3, !PT ;  /* 0x0000000318057209 */ /* 0x000fe40007810000 */
[----:B------:R-:W-:Y:S02]  /*14750*/  ISETP.LT.OR P2, PT, R96, 0x31, P2 ;  /* 0x000000316000780c */ /* 0x000fe40001741670 */
[----:B------:R-:W-:Y:S01]  /*14760*/  ISETP.NE.AND P6, PT, R57, RZ, PT ;  /* 0x000000ff3900720c */ /* 0x000fe20003fc5270 */
[----:B------:R-:W0:Y:S01]  /*14770*/  SHFL.BFLY PT, R104, R5, 0x2, 0x1f ;  /* 0x0c401f0005687f89 */ /* 0x000e2200000e0000 */
[----:B------:R-:W-:Y:S02]  /*14780*/  FSEL R50, R50, -INF , !P2 ;  /* 0xff80000032327808 */ /* 0x000fe40005000000 */
[----:B------:R-:W-:Y:S02]  /*14790*/  ISETP.NE.AND P2, PT, R81, RZ, PT ;  /* 0x000000ff5100720c */ /* 0x000fe40003f45270 */
[----:B------:R-:W-:-:S02]  /*147a0*/  ISETP.GT.AND P4, PT, R25, RZ, !P4 ;  /* 0x000000ff1900720c */ /* 0x000fc40006784270 */
[----:B------:R-:W-:Y:S02]  /*147b0*/  ISETP.GT.AND P2, PT, R25, 0x31, !P2 ;  /* 0x000000311900780c */ /* 0x000fe40005744270 */
[C---:B------:R-:W-:Y:S02]  /*147c0*/  ISETP.LT.OR P4, PT, R96.reuse, 0x1, P4 ;  /* 0x000000016000780c */ /* 0x040fe40002781670 */
[----:B------:R-:W-:Y:S02]  /*147d0*/  ISETP.LT.OR P2, PT, R96, 0x32, P2 ;  /* 0x000000326000780c */ /* 0x000fe40001741670 */
[----:B------:R-:W-:Y:S02]  /*147e0*/  FSEL R26, R26, -INF , !P4 ;  /* 0xff8000001a1a7808 */ /* 0x000fe40006000000 */
[----:B------:R-:W-:Y:S02]  /*147f0*/  FSEL R84, R51, -INF , !P2 ;  /* 0xff80000033547808 */ /* 0x000fe40005000000 */
[----:B------:R-:W-:-:S02]  /*14800*/  ISETP.NE.AND P2, PT, R49, RZ, PT ;  /* 0x000000ff3100720c */ /* 0x000fc40003f45270 */
[C---:B------:R-:W-:Y:S02]  /*14810*/  ISETP.GT.AND P3, PT, R25.reuse, 0x58, !P3 ;  /* 0x000000581900780c */ /* 0x040fe40005f64270 */
[----:B------:R-:W-:Y:S02]  /*14820*/  ISETP.GT.AND P2, PT, R25, 0x38, !P2 ;  /* 0x000000381900780c */ /* 0x000fe40005744270 */
[C---:B------:R-:W-:Y:S02]  /*14830*/  ISETP.LT.OR P3, PT, R96.reuse, 0x59, P3 ;  /* 0x000000596000780c */ /* 0x040fe40001f61670 */
[----:B------:R-:W-:Y:S02]  /*14840*/  ISETP.LT.OR P2, PT, R96, 0x39, P2 ;  /* 0x000000396000780c */ /* 0x000fe40001741670 */
[----:B0-----:R-:W-:Y:S02]  /*14850*/  FMNMX.FTZ R104, R5, R104, !PT ;  /* 0x0000006805687209 */ /* 0x001fe40007810000 */
[----:B------:R-:W-:-:S02]  /*14860*/  FSEL R54, R54, -INF , !P2 ;  /* 0xff80000036367808 */ /* 0x000fc40005000000 */
[----:B------:R-:W-:Y:S01]  /*14870*/  ISETP.NE.AND P2, PT, R83, RZ, PT ;  /* 0x000000ff5300720c */ /* 0x000fe20003f45270 */
[----:B------:R-:W0:Y:S01]  /*14880*/  SHFL.BFLY PT, R3, R104, 0x1, 0x1f ;  /* 0x0c201f0068037f89 */ /* 0x000e2200000e0000 */
[----:B------:R-:W-:Y:S02]  /*14890*/  FMNMX.FTZ R5, R26, R32, !PT ;  /* 0x000000201a057209 */ /* 0x000fe40007810000 */
[----:B------:R-:W-:Y:S02]  /*148a0*/  ISETP.GT.AND P2, PT, R25, 0x39, !P2 ;  /* 0x000000391900780c */ /* 0x000fe40005744270 */
[----:B------:R-:W-:Y:S02]  /*148b0*/  FMNMX.FTZ R5, R30, R5, !PT ;  /* 0x000000051e057209 */ /* 0x000fe40007810000 */
[----:B------:R-:W-:Y:S02]  /*148c0*/  ISETP.LT.OR P2, PT, R96, 0x3a, P2 ;  /* 0x0000003a6000780c */ /* 0x000fe40001741670 */
[----:B------:R-:W-:-:S02]  /*148d0*/  FMNMX.FTZ R5, R36, R5, !PT ;  /* 0x0000000524057209 */ /* 0x000fc40007810000 */
[----:B------:R-:W-:Y:S02]  /*148e0*/  FSEL R86, R55, -INF , !P2 ;  /* 0xff80000037567808 */ /* 0x000fe40005000000 */
[----:B------:R-:W-:Y:S02]  /*148f0*/  ISETP.NE.AND P2, PT, R53, RZ, PT ;  /* 0x000000ff3500720c */ /* 0x000fe40003f45270 */
[----:B------:R-:W-:Y:S02]  /*14900*/  FSEL R70, R70, -INF , !P3 ;  /* 0xff80000046467808 */ /* 0x000fe40005800000 */
[----:B------:R-:W-:-:S04]  /*14910*/  ISETP.GT.AND P2, PT, R25, 0x40, !P2 ;  /* 0x000000401900780c */ /* 0x000fc80005744270 */
[----:B------:R-:W-:Y:S02]  /*14920*/  ISETP.LT.OR P2, PT, R96, 0x41, P2 ;  /* 0x000000416000780c */ /* 0x000fe40001741670 */
[----:B0-----:R-:W-:Y:S02]  /*14930*/  FMNMX.FTZ R3, R104, R3, !PT ;  /* 0x0000000368037209 */ /* 0x001fe40007810000 */
[----:B------:R-:W-:Y:S02]  /*14940*/  FSEL R58, R58, -INF , !P2 ;  /* 0xff8000003a3a7808 */ /* 0x000fe40005000000 */
[----:B------:R-:W-:Y:S01]  /*14950*/  ISETP.NE.AND P2, PT, R85, RZ, PT ;  /* 0x000000ff5500720c */ /* 0x000fe20003f45270 */
[----:B------:R-:W-:-:S03]  /*14960*/  FMUL.FTZ R11, R3, R7 ;  /* 0x00000007030b7220 */ /* 0x000fc60000410000 */
[----:B------:R-:W-:-:S04]  /*14970*/  ISETP.GT.AND P2, PT, R25, 0x41, !P2 ;  /* 0x000000411900780c */ /* 0x000fc80005744270 */
[----:B------:R-:W-:-:S04]  /*14980*/  ISETP.LT.OR P2, PT, R96, 0x42, P2 ;  /* 0x000000426000780c */ /* 0x000fc80001741670 */
[----:B------:R-:W-:Y:S02]  /*14990*/  FSEL R88, R59, -INF , !P2 ;  /* 0xff8000003b587808 */ /* 0x000fe40005000000 */
[----:B------:R-:W-:Y:S02]  /*149a0*/  ISETP.GT.AND P2, PT, R25, 0x48, !P6 ;  /* 0x000000481900780c */ /* 0x000fe40007744270 */
[----:B------:R-:W-:Y:S02]  /*149b0*/  ISETP.NE.AND P6, PT, R87, RZ, PT ;  /* 0x000000ff5700720c */ /* 0x000fe40003fc5270 */
[----:B------:R-:W-:-:S04]  /*149c0*/  ISETP.LT.OR P2, PT, R96, 0x49, P2 ;  /* 0x000000496000780c */ /* 0x000fc80001741670 */
[----:B------:R-:W-:Y:S02]  /*149d0*/  FSEL R62, R62, -INF , !P2 ;  /* 0xff8000003e3e7808 */ /* 0x000fe40005000000 */
[----:B------:R-:W-:Y:S02]  /*149e0*/  ISETP.GT.AND P2, PT, R25, 0x49, !P5 ;  /* 0x000000491900780c */ /* 0x000fe40006f44270 */
[----:B------:R-:W-:Y:S02]  /*149f0*/  ISETP.NE.AND P5, PT, R61, RZ, PT ;  /* 0x000000ff3d00720c */ /* 0x000fe40003fa5270 */
[----:B------:R-:W-:-:S04]  /*14a00*/  ISETP.LT.OR P2, PT, R96, 0x4a, P2 ;  /* 0x0000004a6000780c */ /* 0x000fc80001741670 */
[----:B------:R-:W-:Y:S02]  /*14a10*/  FSEL R90, R63, -INF , !P2 ;  /* 0xff8000003f5a7808 */ /* 0x000fe40005000000 */
[----:B------:R-:W-:-:S04]  /*14a20*/  FSETP.NEU.FTZ.AND P2, PT, R3, -INF , PT ;  /* 0xff8000000300780b */ /* 0x000fc80003f5d000 */
[----:B------:R-:W-:Y:S02]  /*14a30*/  FSEL R41, R11, RZ, P2 ;  /* 0x000000ff0b297208 */ /* 0x000fe40001000000 */
[----:B------:R-:W-:Y:S02]  /*14a40*/  FMNMX.FTZ R11, R34, R5, !PT ;  /* 0x00000005220b7209 */ /* 0x000fe40007810000 */
[----:B------:R-:W-:Y:S01]  /*14a50*/  ISETP.GT.AND P2, PT, R25, 0x50, !P5 ;  /* 0x000000501900780c */ /* 0x000fe20006f44270 */
[--C-:B------:R-:W-:Y:S01]  /*14a60*/  FFMA.FTZ R148, R40, R7, -R41.reuse ;  /* 0x0000000728947223 */ /* 0x100fe20000010829 */
[----:B------:R-:W-:Y:S01]  /*14a70*/  FMNMX.FTZ R11, R74, R11, !PT ;  /* 0x0000000b4a0b7209 */ /* 0x000fe20007810000 */
[-CC-:B------:R-:W-:Y:S01]  /*14a80*/  FFMA.FTZ R37, R4, R7.reuse, -R41.reuse ;  /* 0x0000000704257223 */ /* 0x180fe20000010829 */
[----:B------:R-:W-:Y:S01]  /*14a90*/  ISETP.NE.AND P5, PT, R21, RZ, PT ;  /* 0x000000ff1500720c */ /* 0x000fe20003fa5270 */
[--C-:B------:R-:W-:Y:S01]  /*14aa0*/  FFMA.FTZ R156, R156, R7, -R41.reuse ;  /* 0x000000079c9c7223 */ /* 0x100fe20000010829 */
[----:B------:R-:W-:Y:S01]  /*14ab0*/  FMNMX.FTZ R11, R38, R11, !PT ;  /* 0x0000000b260b7209 */ /* 0x000fe20007810000 */
[-CC-:B------:R-:W-:Y:S01]  /*14ac0*/  FFMA.FTZ R102, R102, R7.reuse, -R41.reuse ;  /* 0x0000000766667223 */ /* 0x180fe20000010829 */
[----:B------:R-:W-:Y:S01]  /*14ad0*/  ISETP.LT.OR P2, PT, R96, 0x51, P2 ;  /* 0x000000516000780c */ /* 0x000fe20001741670 */
[--C-:B------:R-:W-:Y:S01]  /*14ae0*/  FFMA.FTZ R158, R100, R7, -R41.reuse ;  /* 0x00000007649e7223 */ /* 0x100fe20000010829 */
[----:B------:R-:W-:Y:S01]  /*14af0*/  FMNMX.FTZ R11, R76, R11, !PT ;  /* 0x0000000b4c0b7209 */ /* 0x000fe20007810000 */
[-CC-:B------:R-:W-:Y:S01]  /*14b00*/  FFMA.FTZ R98, R98, R7.reuse, -R41.reuse ;  /* 0x0000000762627223 */ /* 0x180fe20000010829 */
[----:B------:R-:W-:Y:S01]  /*14b10*/  FSEL R66, R66, -INF , !P2 ;  /* 0xff80000042427808 */ /* 0x000fe20005000000 */
[--C-:B------:R-:W-:Y:S01]  /*14b20*/  FFMA.FTZ R94, R94, R7, -R41.reuse ;  /* 0x000000075e5e7223 */ /* 0x100fe20000010829 */
[----:B------:R-:W-:Y:S01]  /*14b30*/  FMNMX.FTZ R15, R42, R11, !PT ;  /* 0x0000000b2a0f7209 */ /* 0x000fe20007810000 */
[-CC-:B------:R-:W-:Y:S01]  /*14b40*/  FFMA.FTZ R92, R92, R7.reuse, -R41.reuse ;  /* 0x000000075c5c7223 */ /* 0x180fe20000010829 */
[C---:B------:R-:W-:Y:S01]  /*14b50*/  ISETP.GT.AND P2, PT, R25.reuse, 0x51, !P6 ;  /* 0x000000511900780c */ /* 0x040fe20007744270 */
[--C-:B------:R-:W-:Y:S01]  /*14b60*/  FFMA.FTZ R154, R78, R7, -R41.reuse ;  /* 0x000000074e9a7223 */ /* 0x100fe20000010829 */
[----:B------:R-:W-:Y:S01]  /*14b70*/  FMNMX.FTZ R15, R80, R15, !PT ;  /* 0x0000000f500f7209 */ /* 0x000fe20007810000 */
[-CC-:B------:R-:W-:Y:S01]  /*14b80*/  FFMA.FTZ R72, R72, R7.reuse, -R41.reuse ;  /* 0x0000000748487223 */ /* 0x180fe20000010829 */
[----:B------:R-:W-:Y:S01]  /*14b90*/  ISETP.LT.OR P2, PT, R96, 0x52, P2 ;  /* 0x000000526000780c */ /* 0x000fe20001741670 */
[--C-:B------:R-:W-:Y:S01]  /*14ba0*/  FFMA.FTZ R150, R44, R7, -R41.reuse ;  /* 0x000000072c967223 */ /* 0x100fe20000010829 */
[----:B------:R-:W-:Y:S01]  /*14bb0*/  FMNMX.FTZ R21, R46, R15, !PT ;  /* 0x0000000f2e157209 */ /* 0x000fe20007810000 */
[-CC-:B------:R-:W-:Y:S01]  /*14bc0*/  FFMA.FTZ R144, R48, R7.reuse, -R41.reuse ;  /* 0x0000000730907223 */ /* 0x180fe20000010829 */
[----:B------:R-:W-:Y:S01]  /*14bd0*/  ISETP.GT.AND P4, PT, R25, 0x59, !P5 ;  /* 0x000000591900780c */ /* 0x000fe20006f84270 */
[--C-:B------:R-:W-:Y:S01]  /*14be0*/  FFMA.FTZ R25, R28, R7, -R41.reuse ;  /* 0x000000071c197223 */ /* 0x100fe20000010829 */
[----:B------:R-:W-:Y:S01]  /*14bf0*/  FMNMX.FTZ R21, R82, R21, !PT ;  /* 0x0000001552157209 */ /* 0x000fe20007810000 */
[-CC-:B------:R-:W-:Y:S01]  /*14c00*/  FFMA.FTZ R29, R20, R7.reuse, -R41.reuse ;  /* 0x00000007141d7223 */ /* 0x180fe20000010829 */
[----:B------:R-:W-:Y:S01]  /*14c10*/  FSEL R40, R67, -INF , !P2 ;  /* 0xff80000043287808 */ /* 0x000fe20005000000 */
        /* <DEDUP_REMOVED lines=11> */
[----:B------:R-:W-:Y:S01]  /*14cd0*/  FFMA.FTZ R138, R68, R7, -R41 ;  /* 0x00000007448a7223 */ /* 0x000fe20000010829 */
[----:B------:R-:W-:Y:S01]  /*14ce0*/  MUFU.EX2 R156, R156 ;  /* 0x0000009c009c7308 */ /* 0x000fe20000000800 */
[----:B------:R-:W-:-:S02]  /*14cf0*/  FMNMX.FTZ R21, R86, R21, !PT ;  /* 0x0000001556157209 */ /* 0x000fc40007810000 */
[----:B------:R-:W-:Y:S02]  /*14d00*/  ISETP.NE.AND P5, PT, R198, 0x1, PT ;  /* 0x00000001c600780c */ /* 0x000fe40003fa5270 */
[----:B------:R-:W-:-:S03]  /*14d10*/  FMNMX.FTZ R27, R58, R21, !PT ;  /* 0x000000153a1b7209 */ /* 0x000fc60007810000 */
[----:B------:R-:W0:Y:S01]  /*14d20*/  MUFU.EX2 R5, R102 ;  /* 0x0000006600057308 */ /* 0x000e220000000800 */
[----:B------:R-:W-:-:S04]  /*14d30*/  FMNMX.FTZ R27, R88, R27, !PT ;  /* 0x0000001b581b7209 */ /* 0x000fc80007810000 */
[----:B------:R-:W-:-:S03]  /*14d40*/  FMNMX.FTZ R27, R62, R27, !PT ;  /* 0x0000001b3e1b7209 */ /* 0x000fc60007810000 */
[----:B------:R-:W1:Y:S01]  /*14d50*/  MUFU.EX2 R158, R158 ;  /* 0x0000009e009e7308 */ /* 0x000e620000000800 */
[----:B------:R-:W-:Y:S01]  /*14d60*/  FMNMX.FTZ R27, R90, R27, !PT ;  /* 0x0000001b5a1b7209 */ /* 0x000fe20007810000 */
[----:B------:R-:W2:Y:S03]  /*14d70*/  @P5 LDC R14, c[0x0][0x44c] ;  /* 0x00011300ff0e5b82 */ /* 0x000ea60000000800 */
[----:B------:R-:W-:-:S03]  /*14d80*/  FMNMX.FTZ R27, R66, R27, !PT ;  /* 0x0000001b421b7209 */ /* 0x000fc60007810000 */
[----:B------:R-:W3:Y:S01]  /*14d90*/  MUFU.EX2 R11, R98 ;  /* 0x00000062000b7308 */ /* 0x000ee20000000800 */
[----:B------:R-:W-:Y:S01]  /*14da0*/  FMNMX.FTZ R27, R40, R27, !PT ;  /* 0x0000001b281b7209 */ /* 0x000fe20007810000 */
[----:B0-----:R-:W-:Y:S01]  /*14db0*/  FADD.FTZ R43, R156, R5 ;  /* 0x000000059c2b7221 */ /* 0x001fe20000010000 */
[----:B------:R-:W-:Y:S01]  /*14dc0*/  F2FP.BF16.F32.PACK_AB R156, R5, R156 ;  /* 0x0000009c059c723e */ /* 0x000fe200000010ff */
[----:B------:R-:W0:Y:S01]  /*14dd0*/  @P5 LDC R49, c[0x0][0x450] ;  /* 0x00011400ff315b82 */ /* 0x000e220000000800 */
[----:B------:R-:W-:-:S03]  /*14de0*/  FMNMX.FTZ R27, R70, R27, !PT ;  /* 0x0000001b461b7209 */ /* 0x000fc60007810000 */
[----:B------:R-:W4:Y:S01]  /*14df0*/  MUFU.EX2 R15, R94 ;  /* 0x0000005e000f7308 */ /* 0x000f220000000800 */
[----:B------:R-:W-:Y:S01]  /*14e00*/  FMNMX.FTZ R33, R28, R27, !PT ;  /* 0x0000001b1c217209 */ /* 0x000fe20007810000 */
[----:B------:R-:W-:Y:S01]  /*14e10*/  FFMA.FTZ R27, R0, R7, -R41 ;  /* 0x00000007001b7223 */ /* 0x000fe20000010829 */
[----:B-1----:R-:W-:-:S03]  /*14e20*/  FADD.FTZ R6, R158, R43 ;  /* 0x0000002b9e067221 */ /* 0x002fc60000010000 */
[----:B------:R-:W1:Y:S02]  /*14e30*/  SHFL.BFLY PT, R0, R33, 0x2, 0x1f ;  /* 0x0c401f0021007f89 */ /* 0x000e6400000e0000 */
[----:B------:R-:W1:Y:S01]  /*14e40*/  MUFU.EX2 R92, R92 ;  /* 0x0000005c005c7308 */ /* 0x000e620000000800 */
[C---:B---3--:R-:W-:Y:S01]  /*14e50*/  FADD.FTZ R6, R11.reuse, R6 ;  /* 0x000000060b067221 */ /* 0x048fe20000010000 */
[----:B------:R-:W-:Y:S01]  /*14e60*/  F2FP.BF16.F32.PACK_AB R158, R11, R158 ;  /* 0x0000009e0b9e723e */ /* 0x000fe200000010ff */
[----:B--2---:R-:W-:-:S05]  /*14e70*/  @P5 IMAD.HI.U32 R14, R177, R14, RZ ;  /* 0x0000000eb10e5227 */ /* 0x004fca00078e00ff */
[----:B------:R-:W2:Y:S01]  /*14e80*/  MUFU.EX2 R154, R154 ;  /* 0x0000009a009a7308 */ /* 0x000ea20000000800 */
[----:B----4-:R-:W-:Y:S01]  /*14e90*/  FADD.FTZ R45, R15, R6 ;  /* 0x000000060f2d7221 */ /* 0x010fe20000010000 */
[----:B0-----:R-:W-:Y:S02]  /*14ea0*/  @P5 SHF.R.U32.HI R47, RZ, R49, R14 ;  /* 0x00000031ff2f5219 */ /* 0x001fe4000001160e */
[----:B------:R-:W-:-:S04]  /*14eb0*/  ISETP.GE.AND P5, PT, R13, 0x1, PT ;  /* 0x000000010d00780c */ /* 0x000fc80003fa6270 */
[----:B------:R-:W0:Y:S01]  /*14ec0*/  MUFU.EX2 R21, R72 ;  /* 0x0000004800157308 */ /* 0x000e220000000800 */
[----:B-1----:R-:W-:Y:S01]  /*14ed0*/  FADD.FTZ R45, R92, R45 ;  /* 0x0000002d5c2d7221 */ /* 0x002fe20000010000 */
[----:B------:R-:W-:Y:S01]  /*14ee0*/  FMNMX.FTZ R0, R33, R0, !PT ;  /* 0x0000000021007209 */ /* 0x000fe20007810000 */
[----:B------:R-:W-:-:S05]  /*14ef0*/  FFMA.FTZ R33, R10, R7, -R41 ;  /* 0x000000070a217223 */ /* 0x000fca0000010829 */
[----:B------:R-:W1:Y:S01]  /*14f00*/  MUFU.EX2 R148, R148 ;  /* 0x0000009400947308 */ /* 0x000e620000000800 */
[----:B--2---:R-:W-:Y:S01]  /*14f10*/  FADD.FTZ R10, R154, R45 ;  /* 0x0000002d9a0a7221 */ /* 0x004fe20000010000 */
[----:B------:R-:W2:Y:S06]  /*14f20*/  SHFL.BFLY PT, R39, R0, 0x1, 0x1f ;  /* 0x0c201f0000277f89 */ /* 0x000eac00000e0000 */
[----:B------:R-:W3:Y:S01]  /*14f30*/  MUFU.EX2 R25, R25 ;  /* 0x0000001900197308 */ /* 0x000ee20000000800 */
[C---:B0-----:R-:W-:Y:S01]  /*14f40*/  FADD.FTZ R45, R21.reuse, R10 ;  /* 0x0000000a152d7221 */ /* 0x041fe20000010000 */
[----:B------:R-:W-:-:S06]  /*14f50*/  F2FP.BF16.F32.PACK_AB R154, R21, R154 ;  /* 0x0000009a159a723e */ /* 0x000fcc00000010ff */
[----:B------:R-:W0:Y:S01]  /*14f60*/  MUFU.EX2 R150, R150 ;  /* 0x0000009600967308 */ /* 0x000e220000000800 */
[----:B-1----:R-:W-:-:S07]  /*14f70*/  FADD.FTZ R10, R148, R45 ;  /* 0x0000002d940a7221 */ /* 0x002fce0000010000 */
[----:B------:R-:W1:Y:S01]  /*14f80*/  MUFU.EX2 R27, R27 ;  /* 0x0000001b001b7308 */ /* 0x000e620000000800 */
[C---:B---3--:R-:W-:Y:S01]  /*14f90*/  FADD.FTZ R45, R25.reuse, R10 ;  /* 0x0000000a192d7221 */ /* 0x048fe20000010000 */
[----:B------:R-:W-:Y:S02]  /*14fa0*/  F2FP.BF16.F32.PACK_AB R148, R25, R148 ;  /* 0x000000941994723e */ /* 0x000fe400000010ff */
[----:B--2---:R-:W-:Y:S01]  /*14fb0*/  FMNMX.FTZ R4, R0, R39, !PT ;  /* 0x0000002700047209 */ /* 0x004fe20007810000 */
[----:B------:R-:W-:-:S03]  /*14fc0*/  FFMA.FTZ R39, R24, R7, -R41 ;  /* 0x0000000718277223 */ /* 0x000fc60000010829 */
[C---:B------:R-:W-:Y:S01]  /*14fd0*/  FSETP.NEU.FTZ.AND P2, PT, R4.reuse, -INF , PT ;  /* 0xff8000000400780b */ /* 0x040fe20003f5d000 */
[----:B------:R-:W-:Y:S01]  /*14fe0*/  FMUL.FTZ R0, R4, R7 ;  /* 0x0000000704007220 */ /* 0x000fe20000410000 */
[----:B------:R-:W2:Y:S01]  /*14ff0*/  MUFU.EX2 R144, R144 ;  /* 0x0000009000907308 */ /* 0x000ea20000000800 */
[----:B0-----:R-:W-:-:S03]  /*15000*/  FADD.FTZ R10, R150, R45 ;  /* 0x0000002d960a7221 */ /* 0x001fc60000010000 */
[----:B------:R-:W-:Y:S01]  /*15010*/  FSEL R41, R0, RZ, P2 ;  /* 0x000000ff00297208 */ /* 0x000fe20001000000 */
[----:B-1----:R-:W-:-:S03]  /*15020*/  FADD.FTZ R45, R27, R10 ;  /* 0x0000000a1b2d7221 */ /* 0x002fc60000010000 */
        /* <DEDUP_REMOVED lines=20> */
[-CC-:B------:R-:W-:Y:S01]  /*15170*/  FFMA.FTZ R88, R88, R7.reuse, -R41.reuse ;  /* 0x0000000758587223 */ /* 0x180fe20000010829 */
[-CC-:B------:R-:W-:Y:S01]  /*15180*/  FFMA.FTZ R62, R62, R7.reuse, -R41.reuse ;  /* 0x000000073e3e7223 */ /* 0x180fe20000010829 */
[-CC-:B------:R-:W-:Y:S01]  /*15190*/  FFMA.FTZ R90, R90, R7.reuse, -R41.reuse ;  /* 0x000000075a5a7223 */ /* 0x180fe20000010829 */
[-CC-:B------:R-:W-:Y:S01]  /*151a0*/  FFMA.FTZ R66, R66, R7.reuse, -R41.reuse ;  /* 0x0000000742427223 */ /* 0x180fe20000010829 */
[----:B------:R-:W3:Y:S01]  /*151b0*/  MUFU.EX2 R30, R30 ;  /* 0x0000001e001e7308 */ /* 0x000ee20000000800 */
[-CC-:B------:R-:W-:Y:S01]  /*151c0*/  FFMA.FTZ R40, R40, R7.reuse, -R41.reuse ;  /* 0x0000000728287223 */ /* 0x180fe20000010829 */
[-CC-:B------:R-:W-:Y:S01]  /*151d0*/  FFMA.FTZ R70, R70, R7.reuse, -R41.reuse ;  /* 0x0000000746467223 */ /* 0x180fe20000010829 */
[----:B------:R-:W-:Y:S01]  /*151e0*/  FFMA.FTZ R28, R28, R7, -R41 ;  /* 0x000000071c1c7223 */ /* 0x000fe20000010829 */
[----:B--2---:R-:W-:Y:S01]  /*151f0*/  FADD.FTZ R10, R144, R45 ;  /* 0x0000002d900a7221 */ /* 0x004fe20000010000 */
[----:B------:R-:W-:-:S02]  /*15200*/  F2FP.BF16.F32.PACK_AB R150, R27, R150 ;  /* 0x000000961b96723e */ /* 0x000fc400000010ff */
[----:B0-----:R-:W-:Y:S01]  /*15210*/  F2FP.BF16.F32.PACK_AB R144, R29, R144 ;  /* 0x000000901d90723e */ /* 0x001fe200000010ff */
[----:B------:R-:W0:Y:S01]  /*15220*/  MUFU.EX2 R159, R36 ;  /* 0x00000024009f7308 */ /* 0x000e220000000800 */
[----:B-1----:R-:W-:Y:S01]  /*15230*/  FADD.FTZ R43, R157, R0 ;  /* 0x000000009d2b7221 */ /* 0x002fe20000010000 */
[----:B------:R-:W-:Y:S01]  /*15240*/  FADD.FTZ R45, R29, R10 ;  /* 0x0000000a1d2d7221 */ /* 0x000fe20000010000 */
[----:B------:R-:W-:-:S05]  /*15250*/  F2FP.BF16.F32.PACK_AB R157, R0, R157 ;  /* 0x0000009d009d723e */ /* 0x000fca00000010ff */
[----:B------:R-:W1:Y:S01]  /*15260*/  MUFU.EX2 R34, R34 ;  /* 0x0000002200227308 */ /* 0x000e620000000800 */
[----:B---3--:R-:W-:-:S07]  /*15270*/  FADD.FTZ R6, R30, R43 ;  /* 0x0000002b1e067221 */ /* 0x008fce0000010000 */
[----:B------:R-:W2:Y:S01]  /*15280*/  MUFU.EX2 R153, R74 ;  /* 0x0000004a00997308 */ /* 0x000ea20000000800 */
[C---:B0-----:R-:W-:Y:S01]  /*15290*/  FADD.FTZ R43, R159.reuse, R6 ;  /* 0x000000069f2b7221 */ /* 0x041fe20000010000 */
[----:B------:R-:W-:-:S06]  /*152a0*/  F2FP.BF16.F32.PACK_AB R159, R159, R30 ;  /* 0x0000001e9f9f723e */ /* 0x000fcc00000010ff */
        /* <DEDUP_REMOVED lines=26> */
[----:B--2---:R-:W-:Y:S01]  /*15450*/  FADD.FTZ R10, R146, R45 ;  /* 0x0000002d920a7221 */ /* 0x004fe20000010000 */
[----:B------:R-:W-:Y:S01]  /*15460*/  IMAD.IADD R45, R152, 0x1, R47 ;  /* 0x00000001982d7824 */ /* 0x000fe200078e022f */
[----:B------:R-:W-:-:S03]  /*15470*/  F2FP.BF16.F32.PACK_AB R152, R92, R15 ;  /* 0x0000000f5c98723e */ /* 0x000fc600000010ff */
[----:B------:R-:W-:Y:S02]  /*15480*/  IMAD.IADD R12, R45, 0x1, R12 ;  /* 0x000000012d0c7824 */ /* 0x000fe400078e020c */
[----:B-----5:R-:W2:Y:S01]  /*15490*/  MUFU.EX2 R147, R86 ;  /* 0x0000005600937308 */ /* 0x020ea20000000800 */
        /* <DEDUP_REMOVED lines=40> */
[----:B-1----:R-:W-:Y:S01]  /*15720*/  FADD.FTZ R0, R70, R5 ;  /* 0x0000000546007221 */ /* 0x002fe20000010000 */
[C---:B--2---:R-:W-:Y:S01]  /*15730*/  FADD.FTZ R6, R39.reuse, R10 ;  /* 0x0000000a27067221 */ /* 0x044fe20000010000 */
[----:B------:R-:W-:Y:S01]  /*15740*/  F2FP.BF16.F32.PACK_AB R138, R39, R138 ;  /* 0x0000008a278a723e */ /* 0x000fe200000010ff */
[----:B------:R-:W-:Y:S02]  /*15750*/  VIADD R10, R2, 0xfffffffe ;  /* 0xfffffffe020a7836 */ /* 0x000fe40000000000 */
[C---:B0-----:R-:W-:Y:S01]  /*15760*/  FADD.FTZ R5, R139.reuse, R0 ;  /* 0x000000008b057221 */ /* 0x041fe20000010000 */
[----:B------:R-:W-:Y:S01]  /*15770*/  F2FP.BF16.F32.PACK_AB R139, R139, R70 ;  /* 0x000000468b8b723e */ /* 0x000fe200000010ff */
[----:B------:R-:W-:Y:S06]  /*15780*/  @!P5 BRA `(.L_x_1856) ;  /* 0x000000000048d947 */ /* 0x000fec0003800000 */
        /* <DEDUP_REMOVED lines=11> */
.L_x_1858:
[----:B------:R-:W-:-:S13]  /*15840*/  ISETP.NE.AND P2, PT, R13, 0x1, PT ;  /* 0x000000010d00780c */ /* 0x000fda0003f45270 */
[----:B------:R-:W0:Y:S02]  /*15850*/  @P2 LDC.64 R14, c[0x0][0x9e8] ;  /* 0x00027a00ff0e2b82 */ /* 0x000e240000000a00 */
[----:B0-----:R-:W-:-:S05]  /*15860*/  @P2 IMAD.HI.U32 R2, R0, R14, RZ ;  /* 0x0000000e00022227 */ /* 0x001fca00078e00ff */
[----:B------:R-:W-:-:S07]  /*15870*/  @P2 SHF.R.U32.HI R0, RZ, R15, R2 ;  /* 0x0000000fff002219 */ /* 0x000fce0000011602 */
.L_x_1859:
[----:B------:R-:W-:Y:S05]  /*15880*/  BSYNC B0 ;  /* 0x0000000000007941 */ /* 0x000fea0003800000 */
.L_x_1857:
[----:B------:R-:W-:-:S05]  /*15890*/  IMAD R13, R0, R13, R13 ;  /* 0x0000000d000d7224 */ /* 0x000fca00078e020d */
[----:B------:R-:W-:-:S07]  /*158a0*/  VIMNMX R12, R12, R13, PT ;  /* 0x0000000d0c0c7248 */ /* 0x000fce0003fe0100 */
.L_x_1856:
[----:B------:R-:W-:Y:S01]  /*158b0*/  IMAD.HI R12, R12, 0x2aaaaaab, RZ ;  /* 0x2aaaaaab0c0c7827 */ /* 0x000fe200078e02ff */
[----:B------:R-:W-:Y:S01]  /*158c0*/  ULDC UR46, c[0x0][0x9e4] ;  /* 0x00027900002e7ab9 */ /* 0x000fe20000000800 */
[----:B------:R-:W-:Y:S01]  /*158d0*/  ULDC UR39, c[0x0][0x9e4] ;  /* 0x0002790000277ab9 */ /* 0x000fe20000000800 */
[----:B------:R-:W-:Y:S01]  /*158e0*/  ULDC UR47, c[0x0][0x9dc] ;  /* 0x00027700002f7ab9 */ /* 0x000fe20000000800 */
[----:B------:R-:W-:Y:S01]  /*158f0*/  ULDC UR51, c[0x0][0x9dc] ;  /* 0x0002770000337ab9 */ /* 0x000fe20000000800 */
[----:B------:R-:W-:Y:S01]  /*15900*/  SHF.R.U32.HI R11, RZ, 0x1f, R12 ;  /* 0x0000001fff0b7819 */ /* 0x000fe2000001160c */
[----:B------:R-:W-:Y:S01]  /*15910*/  ULDC UR38, c[0x0][0x988] ;  /* 0x0002620000267ab9 */ /* 0x000fe20000000800 */
[----:B------:R-:W-:Y:S01]  /*15920*/  ULDC UR43, c[0x0][0x988] ;  /* 0x00026200002b7ab9 */ /* 0x000fe20000000800 */
[----:B------:R-:W-:Y:S01]  /*15930*/  ULDC UR42, c[0x0][0x988] ;  /* 0x00026200002a7ab9 */ /* 0x000fe20000000800 */
[----:B------:R-:W-:Y:S01]  /*15940*/  LEA.HI.SX32 R12, R12, R11, 0x1c ;  /* 0x0000000b0c0c7211 */ /* 0x000fe200078fe2ff */
[----:B------:R-:W-:Y:S01]  /*15950*/  ULDC UR54, c[0x0][0x9e0] ;  /* 0x0002780000367ab9 */ /* 0x000fe20000000800 */
[----:B------:R-:W-:Y:S01]  /*15960*/  ULDC UR50, c[0x0][0x9e0] ;  /* 0x0002780000327ab9 */ /* 0x000fe20000000800 */
[----:B------:R-:W-:Y:S01]  /*15970*/  BSSY B0, `(.L_x_1860) ;  /* 0x000033d000007945 */ /* 0x000fe20003800000 */
[----:B------:R-:W-:Y:S01]  /*15980*/  VIMNMX R11, R179, R12, !PT ;  /* 0x0000000cb30b7248 */ /* 0x000fe20007fe0100 */
[----:B------:R-:W-:Y:S01]  /*15990*/  IMAD.MOV.U32 R2, RZ, RZ, 0x3f800000 ;  /* 0x3f800000ff027424 */ /* 0x000fe200078e00ff */
[----:B------:R-:W-:Y:S01]  /*159a0*/  CS2R R86, SRZ ;  /* 0x0000000000567805 */ /* 0x000fe2000001ff00 */
[----:B------:R-:W-:Y:S01]  /*159b0*/  IMAD.MOV.U32 R0, RZ, RZ, 0x3f800000 ;  /* 0x3f800000ff007424 */ /* 0x000fe200078e00ff */
[----:B------:R-:W-:-:S02]  /*159c0*/  ISETP.GE.AND P2, PT, R10, R11, PT ;  /* 0x0000000b0a00720c */ /* 0x000fc40003f46270 */
        /* <DEDUP_REMOVED lines=31> */
[----:B------:R-:W-:Y:S06]  /*15bc0*/  @!P2 BRA `(.L_x_1861) ;  /* 0x00000030005ca947 */ /* 0x000fec0003800000 */
[----:B------:R-:W-:Y:S01]  /*15bd0*/  BSSY B1, `(.L_x_1862) ;  /* 0x0000312000017945 */ /* 0x000fe20003800000 */
[----:B------:R-:W-:Y:S02]  /*15be0*/  IMAD.MOV.U32 R2, RZ, RZ, 0x3f800000 ;  /* 0x3f800000ff027424 */ /* 0x000fe400078e00ff */
[----:B------:R-:W-:-:S07]  /*15bf0*/  IMAD.MOV.U32 R87, RZ, RZ, RZ ;  /* 0x000000ffff577224 */ /* 0x000fce00078e00ff */
.L_x_1881:
[----:B------:R-:W-:-:S05]  /*15c00*/  VIADD R20, R22, 0x1 ;  /* 0x0000000116147836 */ /* 0x000fca0000000000 */
[----:B------:R-:W-:-:S04]  /*15c10*/  ISETP.NE.AND P2, PT, R20, 0x2, PT ;  /* 0x000000021400780c */ /* 0x000fc80003f45270 */
[----:B------:R-:W-:Y:S02]  /*15c20*/  SEL R12, RZ, 0x1, P2 ;  /* 0x00000001ff0c7807 */ /* 0x000fe40001000000 */
[----:B------:R-:W-:Y:S02]  /*15c30*/  SEL R20, R20, RZ, P2 ;  /* 0x000000ff14147207 */ /* 0x000fe40001000000 */
[----:B------:R-:W-:Y:S01]  /*15c40*/  LOP3.LUT R21, R23, R12, RZ, 0x3c, !PT ;  /* 0x0000000c17157212 */ /* 0x000fe200078e3cff */
[----:B------:R-:W-:Y:S06]  /*15c50*/  @!P0 BRA `(.L_x_1863) ;  /* 0x0000000000048947 */ /* 0x000fec0003800000 */
[----:B------:R-:W-:Y:S01]  /*15c60*/  BPT.TRAP 0x1 ;  /* 0x000000040000795c */ /* 0x000fe20000300000 */
.L_x_1863:
[----:B------:R-:W-:Y:S01]  /*15c70*/  IMAD R7, R20, 0x8, R16 ;  /* 0x0000000814077824 */ /* 0x000fe200078e0210 */
[----:B------:R-:W-:-:S04]  /*15c80*/  SHF.L.U32 R14, R21, 0x1f, RZ ;  /* 0x0000001f150e7819 */ /* 0x000fc800000006ff */
[----:B------:R0:W1:Y:S01]  /*15c90*/  SYNCS.PHASECHK.TRANS64.TRYWAIT P2, [R7+URZ+0x2a830], R14 ;  /* 0x02a8300e070075a7 */ /* 0x000062000804017f */
[----:B------:R-:W-:Y:S05]  /*15ca0*/  @!P0 BRA `(.L_x_1864) ;  /* 0x0000000000048947 */ /* 0x000fea0003800000 */
[----:B------:R-:W-:Y:S01]  /*15cb0*/  BPT.TRAP 0x1 ;  /* 0x000000040000795c */ /* 0x000fe20000300000 */
.L_x_1864:
[----:B------:R-:W-:Y:S01]  /*15cc0*/  BSSY B2, `(.L_x_1865) ;  /* 0x0000006000027945 */ /* 0x000fe20003800000 */
[----:B------:R-:W-:Y:S02]  /*15cd0*/  IMAD R12, R20, 0x900, R8 ;  /* 0x00000900140c7824 */ /* 0x000fe400078e0208 */
[----:B------:R-:W-:Y:S01]  /*15ce0*/  IMAD.MOV.U32 R13, RZ, RZ, 0x40000040 ;  /* 0x40000040ff0d7424 */ /* 0x000fe200078e00ff */
[----:B-1----:R-:W-:Y:S06]  /*15cf0*/  @P2 BRA `(.L_x_1866) ;  /* 0x0000000000082947 */ /* 0x002fec0003800000 */
[----:B------:R-:W1:Y:S02]  /*15d00*/  SYNCS.PHASECHK.TRANS64.TRYWAIT P2, [R7+URZ+0x2a830], R14 ;  /* 0x02a8300e070075a7 */ /* 0x000e64000804017f */
[----:B-1----:R-:W-:Y:S05]  /*15d10*/  @!P2 BRA `(.L_x_1867) ;  /* 0x000001400000a947 */ /* 0x002fea0003800000 */
.L_x_1866:
[----:B------:R-:W-:Y:S05]  /*15d20*/  BSYNC B2 ;  /* 0x0000000000027941 */ /* 0x000fea0003800000 */
.L_x_1865:
[----:B------:R-:W2:Y:S04]  /*15d30*/  LDL.64 R88, [R1+0x38] ;  /* 0x0000380001587983 */ /* 0x000ea80000100a00 */
[----:B------:R-:W3:Y:S04]  /*15d40*/  LDL.64 R218, [R1+0x30] ;  /* 0x0000300001da7983 */ /* 0x000ee80000100a00 */
[----:B------:R-:W4:Y:S01]  /*15d50*/  LDL.64 R216, [R1+0x28] ;  /* 0x0000280001d87983 */ /* 0x000f220000100a00 */
[----:B------:R-:W-:-:S03]  /*15d60*/  R2UR UR6, R12 ;  /* 0x000000000c0672ca */ /* 0x000fc600000e0000 */
[----:B------:R-:W5:Y:S01]  /*15d70*/  LDL.64 R214, [R1+0x20] ;  /* 0x0000200001d67983 */ /* 0x000f620000100a00 */
[----:B------:R-:W-:Y:S01]  /*15d80*/  R2UR UR7, R13 ;  /* 0x000000000d0772ca */ /* 0x000fe200000e0000 */
[----:B01----:R-:W-:Y:S02]  /*15d90*/  VIADD R14, R12, 0x2 ;  /* 0x000000020c0e7836 */ /* 0x003fe40000000000 */
[----:B------:R-:W-:Y:S01]  /*15da0*/  IMAD.MOV.U32 R15, RZ, RZ, 0x40000040 ;  /* 0x40000040ff0f7424 */ /* 0x000fe200078e00ff */
[----:B------:R-:W5:Y:S04]  /*15db0*/  LDL.64 R212, [R1+0x18] ;  /* 0x0000180001d47983 */ /* 0x000f680000100a00 */
[----:B------:R-:W5:Y:S04]  /*15dc0*/  LDL.64 R210, [R1+0x10] ;  /* 0x0000100001d27983 */ /* 0x000f680000100a00 */
[----:B------:R-:W5:Y:S01]  /*15dd0*/  LDL.64 R208, [R1+0x8] ;  /* 0x0000080001d07983 */ /* 0x000f620000100a00 */
[----:B--2---:R-:W-:-:S02]  /*15de0*/  R2UR UR4, R88 ;  /* 0x00000000580472ca */ /* 0x004fc400000e0000 */
[----:B------:R-:W-:Y:S02]  /*15df0*/  R2UR UR5, R89 ;  /* 0x00000000590572ca */ /* 0x000fe400000e0000 */
[----:B------:R-:W-:-:S11]  /*15e00*/  WARPGROUP.ARRIVE ;  /* 0x00000000000079c5 */ /* 0x000fd60000000000 */
[----:B------:R-:W-:Y:S01]  /*15e10*/  HGMMA.64x96x16.F32.BF16 R88, gdesc[UR4], RZ, !UPT, gsb0 ;  /* 0x01600000045879f0 */ /* 0x000fe2000c0018ff */
[----:B------:R-:W-:Y:S02]  /*15e20*/  R2UR UR6, R14 ;  /* 0x000000000e0672ca */ /* 0x000fe400000e0000 */
[----:B------:R-:W-:Y:S02]  /*15e30*/  R2UR UR7, R15 ;  /* 0x000000000f0772ca */ /* 0x000fe400000e0000 */
[----:B---3--:R-:W-:Y:S02]  /*15e40*/  R2UR UR4, R218 ;  /* 0x00000000da0472ca */ /* 0x008fe400000e0000 */
[----:B------:R-:W-:Y:S01]  /*15e50*/  R2UR UR5, R219 ;  /* 0x00000000db0572ca */ /* 0x000fe200000e0000 */
[----:B------:R-:W-:Y:S02]  /*15e60*/  VIADD R14, R12, 0x4 ;  /* 0x000000040c0e7836 */ /* 0x000fe40000000000 */
[----:B------:R-:W-:Y:S01]  /*15e70*/  IMAD.MOV.U32 R15, RZ, RZ, 0x40000040 ;  /* 0x40000040ff0f7424 */ /* 0x000fe200078e00ff */
[----:B------:R-:W-:-:S02]  /*15e80*/  WARPGROUP.DEPBAR.LE gsb0, 0x0 ;  /* 0x00008000000079c5 */ /* 0x000fc40000010000 */
[----:B------:R-:W-:-:S07]  /*15e90*/  WARPGROUP.ARRIVE ;  /* 0x00000000000079c5 */ /* 0x000fce0000000000 */
[----:B------:R-:W-:Y:S01]  /*15ea0*/  HGMMA.64x96x16.F32.BF16 R88, gdesc[UR4], R88, gsb0 ;  /* 0x01600000045879f0 */ /* 0x000fe20008001858 */
[----:B------:R-:W-:Y:S02]  /*15eb0*/  R2UR UR6, R14 ;  /* 0x000000000e0672ca */ /* 0x000fe400000e0000 */
[----:B------:R-:W-:Y:S02]  /*15ec0*/  R2UR UR7, R15 ;  /* 0x000000000f0772ca */ /* 0x000fe400000e0000 */
[----:B----4-:R-:W-:Y:S02]  /*15ed0*/  R2UR UR4, R216 ;  /* 0x00000000d80472ca */ /* 0x010fe400000e0000 */
        /* <DEDUP_REMOVED lines=8> */
[----:B-----5:R-:W-:Y:S02]  /*15f60*/  R2UR UR4, R214 ;  /* 0x00000000d60472ca */ /* 0x020fe400000e0000 */
        /* <DEDUP_REMOVED lines=8> */
[----:B------:R-:W-:Y:S02]  /*15ff0*/  R2UR UR4, R212 ;  /* 0x00000000d40472ca */ /* 0x000fe400000e0000 */
        /* <DEDUP_REMOVED lines=25> */
[----:B------:R-:W-:Y:S01]  /*16190*/  R2UR UR7, R15 ;  /* 0x000000000f0772ca */ /* 0x000fe200000e0000 */
[----:B------:R-:W-:Y:S01]  /*161a0*/  UMOV UR4, UR52 ;  /* 0x0000003400047c82 */ /* 0x000fe20008000000 */
[----:B------:R-:W-:Y:S01]  /*161b0*/  UMOV UR5, UR53 ;  /* 0x0000003500057c82 */ /* 0x000fe20008000000 */
[----:B------:R-:W-:Y:S02]  /*161c0*/  VIADD R14, R12, 0x600 ;  /* 0x000006000c0e7836 */ /* 0x000fe40000000000 */
[----:B------:R-:W-:Y:S01]  /*161d0*/  IMAD.MOV.U32 R15, RZ, RZ, 0x40000040 ;  /* 0x40000040ff0f7424 */ /* 0x000fe200078e00ff */
[----:B------:R-:W-:Y:S02]  /*161e0*/  WARPGROUP.DEPBAR.LE gsb0, 0x0 ;  /* 0x00008000000079c5 */ /* 0x000fe40000010000 */
[----:B------:R-:W-:-:S06]  /*161f0*/  WARPGROUP.ARRIVE ;  /* 0x00000000000079c5 */ /* 0x000fcc0000000000 */
        /* <DEDUP_REMOVED lines=32> */
[----:B------:R-:W-:Y:S02]  /*16400*/  WARPGROUP.DEPBAR.LE gsb0, 0x0 ;  /* 0x00008000000079c5 */ /* 0x000fe40000010000 */
[----:B------:R-:W-:-:S08]  /*16410*/  WARPGROUP.ARRIVE ;  /* 0x00000000000079c5 */ /* 0x000fd00000000000 */
[----:B------:R-:W-:Y:S01]  /*16420*/  HGMMA.64x96x16.F32.BF16 R88, gdesc[UR4], R88, gsb0 ;  /* 0x01600000045879f0 */ /* 0x000fe20008001858 */
        /* <DEDUP_REMOVED lines=65> */
[----:B------:R-:W-:Y:S05]  /*16840*/  @!P0 BRA `(.L_x_1868) ;  /* 0x0000000000048947 */ /* 0x000fea0003800000 */
[----:B------:R-:W-:Y:S01]  /*16850*/  BPT.TRAP 0x1 ;  /* 0x000000040000795c */ /* 0x000fe20000300000 */
.L_x_1868:
[----:B------:R-:W-:Y:S01]  /*16860*/  SHF.L.U32 R9, R23, 0x1f, RZ ;  /* 0x0000001f17097819 */ /* 0x000fe200000006ff */
[----:B------:R-:W-:-:S04]  /*16870*/  IMAD R14, R22, 0x8, R16 ;  /* 0x00000008160e7824 */ /* 0x000fc800078e0210 */
[----:B------:R0:W1:Y:S01]  /*16880*/  SYNCS.PHASECHK.TRANS64.TRYWAIT P2, [R14+URZ+0x2a850], R9 ;  /* 0x02a850090e0075a7 */ /* 0x000062000804017f */
[----:B------:R-:W-:Y:S05]  /*16890*/  @!P0 BRA `(.L_x_1869) ;  /* 0x0000000000048947 */ /* 0x000fea0003800000 */
[----:B------:R-:W-:Y:S01]  /*168a0*/  BPT.TRAP 0x1 ;  /* 0x000000040000795c */ /* 0x000fe20000300000 */
.L_x_1869:
        /* <DEDUP_REMOVED lines=9> */
.L_x_1871:
[----:B------:R-:W-:Y:S05]  /*16940*/  BSYNC B2 ;  /* 0x0000000000027941 */ /* 0x000fea0003800000 */
.L_x_1870:
[----:B------:R-:W-:Y:S01]  /*16950*/  IMAD.MOV.U32 R12, RZ, RZ, R0 ;  /* 0x000000ffff0c7224 */ /* 0x000fe200078e0000 */
[----:B------:R-:W2:Y:S01]  /*16960*/  LDL R200, [R1+0x4] ;  /* 0x0000040001c87983 */ /* 0x000ea20000100800 */
[----:B------:R-:W-:Y:S01]  /*16970*/  IMAD.MOV.U32 R13, RZ, RZ, 0x40000040 ;  /* 0x40000040ff0d7424 */ /* 0x000fe200078e00ff */
[----:B------:R-:W-:Y:S01]  /*16980*/  WARPGROUP.ARRIVE ;  /* 0x00000000000079c5 */ /* 0x000fe20000000000 */
[----:B------:R-:W-:Y:S01]  /*16990*/  ISETP.NE.AND P3, PT, R198, 0x1, PT ;  /* 0x00000001c600780c */ /* 0x000fe20003f65270 */
[----:B------:R-:W-:Y:S01]  /*169a0*/  IMAD.IADD R15, R181, 0x1, R177 ;  /* 0x00000001b50f7824 */ /* 0x000fe200078e02b1 */
[----:B------:R-:W-:Y:S01]  /*169b0*/  R2UR UR6, R12 ;  /* 0x000000000c0672ca */ /* 0x000fe200000e0000 */
[----:B------:R-:W-:Y:S01]  /*169c0*/  VIADD R12, R0, 0x80 ;  /* 0x00000080000c7836 */ /* 0x000fe20000000000 */
[----:B------:R-:W-:Y:S01]  /*169d0*/  R2UR UR7, R13 ;  /* 0x000000000d0772ca */ /* 0x000fe200000e0000 */
[----:B------:R-:W-:Y:S02]  /*169e0*/  IMAD.MOV.U32 R13, RZ, RZ, 0x40000040 ;  /* 0x40000040ff0d7424 */ /* 0x000fe400078e00ff */
[----:B------:R-:W-:-:S05]  /*169f0*/  @!P1 VIADD R7, R7, 0x2a840 ;  /* 0x0002a84007079836 */ /* 0x000fca0000000000 */
[----:B------:R-:W-:Y:S01]  /*16a00*/  @!P1 PRMT R7, RZ, 0x654, R7 ;  /* 0x00000654ff079816 */ /* 0x000fe20000000007 */
[----:B01----:R-:W0:Y:S04]  /*16a10*/  @P3 LDC R9, c[0x0][0x450] ;  /* 0x00011400ff093b82 */ /* 0x003e280000000800 */
[----:B------:R-:W-:Y:S01]  /*16a20*/  HGMMA.64x128x16.F32.BF16 R24, R156, gdesc[UR4].tnspB, R24, gsb0 ;  /* 0x41e000049c187df0 */ /* 0x000fe20008001818 */
[----:B------:R-:W-:Y:S01]  /*16a30*/  R2UR UR6, R12 ;  /* 0x000000000c0672ca */ /* 0x000fe200000e0000 */
[----:B------:R-:W-:Y:S01]  /*16a40*/  VIADD R12, R0, 0x100 ;  /* 0x00000100000c7836 */ /* 0x000fe20000000000 */
[----:B------:R-:W-:Y:S01]  /*16a50*/  R2UR UR7, R13 ;  /* 0x000000000d0772ca */ /* 0x000fe200000e0000 */
[----:B------:R-:W-:Y:S01]  /*16a60*/  IMAD.MOV.U32 R13, RZ, RZ, 0x40000040 ;  /* 0x40000040ff0d7424 */ /* 0x000fe200078e00ff */
[----:B------:R-:W-:-:S02]  /*16a70*/  WARPGROUP.DEPBAR.LE gsb0, 0x0 ;  /* 0x00008000000079c5 */ /* 0x000fc40000010000 */
[----:B------:R-:W-:-:S09]  /*16a80*/  WARPGROUP.ARRIVE ;  /* 0x00000000000079c5 */ /* 0x000fd20000000000 */
[----:B------:R-:W-:Y:S01]  /*16a90*/  HGMMA.64x128x16.F32.BF16 R24, R152, gdesc[UR4].tnspB, R24, gsb0 ;  /* 0x41e0000498187df0 */ /* 0x000fe20008001818 */
[----:B------:R-:W-:Y:S01]  /*16aa0*/  R2UR UR6, R12 ;  /* 0x000000000c0672ca */ /* 0x000fe200000e0000 */
[----:B------:R-:W-:Y:S01]  /*16ab0*/  VIADD R12, R0, 0x180 ;  /* 0x00000180000c7836 */ /* 0x000fe20000000000 */
[----:B------:R-:W-:Y:S01]  /*16ac0*/  R2UR UR7, R13 ;  /* 0x000000000d0772ca */ /* 0x000fe200000e0000 */
[----:B------:R-:W-:Y:S01]  /*16ad0*/  IMAD.MOV.U32 R13, RZ, RZ, 0x40000040 ;  /* 0x40000040ff0d7424 */ /* 0x000fe200078e00ff */
[----:B--2---:R-:W-:Y:S01]  /*16ae0*/  LOP3.LUT P2, RZ, R200, 0x100000, RZ, 0xc0, !PT ;  /* 0x00100000c8ff7812 */ /* 0x004fe2000784c0ff */
[----:B------:R-:W-:Y:S02]  /*16af0*/  WARPGROUP.DEPBAR.LE gsb0, 0x0 ;  /* 0x00008000000079c5 */ /* 0x000fe40000010000 */
[----:B------:R-:W-:-:S08]  /*16b00*/  WARPGROUP.ARRIVE ;  /* 0x00000000000079c5 */ /* 0x000fd00000000000 */
        /* <DEDUP_REMOVED lines=12> */
[----:B------:R-:W1:Y:S02]  /*16bd0*/  @P3 LDC R0, c[0x0][0x44c] ;  /* 0x00011300ff003b82 */ /* 0x000e640000000800 */
[----:B-1----:R-:W-:-:S05]  /*16be0*/  @P3 IMAD.HI.U32 R0, R15, R0, RZ ;  /* 0x000000000f003227 */ /* 0x002fca00078e00ff */
[----:B0-----:R-:W-:-:S05]  /*16bf0*/  @P3 SHF.R.U32.HI R15, RZ, R9, R0 ;  /* 0x00000009ff0f3219 */ /* 0x001fca0000011600 */
[----:B------:R-:W0:Y:S01]  /*16c00*/  SHFL.IDX PT, R2, R15, RZ, 0x1c1f ;  /* 0x001c1fff0f027589 */ /* 0x000e2200000e0000 */
[----:B------:R-:W-:Y:S02]  /*16c10*/  WARPGROUP.DEPBAR.LE gsb0, 0x0 ;  /* 0x00008000000079c5 */ /* 0x000fe40000010000 */
[----:B------:R-:W-:-:S06]  /*16c20*/  WARPGROUP.ARRIVE ;  /* 0x00000000000079c5 */ /* 0x000fcc0000000000 */
[----:B------:R-:W-:Y:S01]  /*16c30*/  HGMMA.64x128x16.F32.BF16 R24, R140, gdesc[UR4].tnspB, R24, gsb0 ;  /* 0x41e000048c187df0 */ /* 0x000fe20008001818 */
[----:B------:R-:W-:Y:S02]  /*16c40*/  R2UR UR6, R12 ;  /* 0x000000000c0672ca */ /* 0x000fe400000e0000 */
[----:B------:R-:W-:Y:S01]  /*16c50*/  R2UR UR7, R13 ;  /* 0x000000000d0772ca */ /* 0x000fe200000e0000 */
[----:B------:R-:W-:Y:S02]  /*16c60*/  WARPGROUP.DEPBAR.LE gsb0, 0x0 ;  /* 0x00008000000079c5 */ /* 0x000fe40000010000 */
[----:B------:R-:W-:Y:S01]  /*16c70*/  WARPGROUP.ARRIVE ;  /* 0x00000000000079c5 */ /* 0x000fe20000000000 */
[----:B------:R-:W-:-:S04]  /*16c80*/  IMAD R140, R10, -0x60, RZ ;  /* 0xffffffa00a8c7824 */ /* 0x000fc800078e02ff */
[----:B------:R-:W-:-:S05]  /*16c90*/  VIADD R9, R140, 0x1 ;  /* 0x000000018c097836 */ /* 0x000fca0000000000 */
[----:B------:R-:W-:Y:S01]  /*16ca0*/  HGMMA.64x128x16.F32.BF16 R24, R136, gdesc[UR4].tnspB, R24, gsb0 ;  /* 0x41e0000488187df0 */ /* 0x000fe20008001818 */
[----:B------:R-:W-:Y:S02]  /*16cb0*/  IMAD R0, R180, -0x2, R9 ;  /* 0xfffffffeb4007824 */ /* 0x000fe400078e0209 */
[----:B------:R-:W-:-:S05]  /*16cc0*/  IMAD.U32 R9, RZ, RZ, UR47 ;  /* 0x0000002fff097e24 */ /* 0x000fca000f8e00ff */
[----:B------:R-:W-:Y:S01]  /*16cd0*/  LOP3.LUT R12, RZ, R9, RZ, 0x33, !PT ;  /* 0x00000009ff0c7212 */ /* 0x000fe200078e33ff */
[----:B------:R-:W-:Y:S02]  /*16ce0*/  WARPGROUP.DEPBAR.LE gsb0, 0x0 ;  /* 0x00008000000079c5 */ /* 0x000fe40000010000 */
[----:B------:R1:W-:Y:S02]  /*16cf0*/  @!P1 SYNCS.ARRIVE.TRANS64.RED.A1T0 RZ, [R7+URZ], RZ ;  /* 0x000000ff07ff99a7 */ /* 0x0003e4000810043f */
[----:B-1----:R-:W-:Y:S01]  /*16d00*/  IADD3 R7, -R163, R0, R164 ;  /* 0x00000000a3077210 */ /* 0x002fe20007ffe1a4 */
[----:B------:R-:W-:-:S04]  /*16d10*/  VIADD R0, R0, 0xffffffff ;  /* 0xffffffff00007836 */ /* 0x000fc80000000000 */
[----:B------:R-:W-:Y:S02]  /*16d20*/  VIADD R23, R7, UR54 ;  /* 0x0000003607177c36 */ /* 0x000fe40008000000 */
[----:B------:R-:W-:Y:S02]  /*16d30*/  IMAD.IADD R7, R12, 0x1, R7 ;  /* 0x000000010c077824 */ /* 0x000fe400078e0207 */
        /* <DEDUP_REMOVED lines=15> */
.L_x_1875:
[----:B------:R-:W-:-:S05]  /*16e30*/  IMAD.U32 R22, RZ, RZ, UR46 ;  /* 0x0000002eff167e24 */ /* 0x000fca000f8e00ff */
[----:B------:R-:W-:-:S13]  /*16e40*/  ISETP.NE.AND P2, PT, R22, 0x1, PT ;  /* 0x000000011600780c */ /* 0x000fda0003f45270 */
[----:B------:R-:W0:Y:S02]  /*16e50*/  @P2 LDC.64 R12, c[0x0][0x9e8] ;  /* 0x00027a00ff0c2b82 */ /* 0x000e240000000a00 */
[----:B0-----:R-:W-:-:S05]  /*16e60*/  @P2 IMAD.HI.U32 R12, R141, R12, RZ ;  /* 0x0000000c8d0c2227 */ /* 0x001fca00078e00ff */
[----:B------:R-:W-:-:S07]  /*16e70*/  @P2 SHF.R.U32.HI R141, RZ, R13, R12 ;  /* 0x0000000dff8d2219 */ /* 0x000fce000001160c */
.L_x_1876:
[----:B------:R-:W-:Y:S05]  /*16e80*/  BSYNC B2 ;  /* 0x0000000000027941 */ /* 0x000fea0003800000 */
.L_x_1874:
[----:B------:R-:W-:-:S05]  /*16e90*/  IMAD R2, R141, R22, R0 ;  /* 0x000000168d027224 */ /* 0x000fca00078e0200 */
[----:B------:R-:W-:Y:S02]  /*16ea0*/  VIADDMNMX R139, R2, R22, R139, PT ;  /* 0x00000016028b7246 */ /* 0x000fe4000380018b */
[----:B------:R-:W-:-:S07]  /*16eb0*/  VIMNMX R137, R137, R2, !PT ;  /* 0x0000000289897248 */ /* 0x000fce0007fe0100 */
.L_x_1873:
        /* <DEDUP_REMOVED lines=12> */
[--C-:B0-----:R-:W-:Y:S01]  /*16f80*/  IMAD.IADD R23, R23, 0x1, R12.reuse ;  /* 0x0000000117177824 */ /* 0x101fe200078e020c */
[----:B------:R-:W-:Y:S01]  /*16f90*/  ISETP.GE.AND P5, PT, R140, 0x11, PT ;  /* 0x000000118c00780c */ /* 0x000fe20003fa6270 */
[----:B------:R-:W-:Y:S01]  /*16fa0*/  IMAD.IADD R89, R7, 0x1, R12 ;  /* 0x0000000107597824 */ /* 0x000fe200078e020c */
        /* <DEDUP_REMOVED lines=104> */
[----:B------:R-:W-:-:S13]  /*17630*/  LOP3.LUT P6, RZ, R200, 0x100000, RZ, 0xc0, !PT ;  /* 0x00100000c8ff7812 */ /* 0x000fda00078cc0ff */
        /* <DEDUP_REMOVED lines=13> */
.L_x_1879:
[----:B------:R-:W-:-:S05]  /*17710*/  IMAD.U32 R15, RZ, RZ, UR46 ;  /* 0x0000002eff0f7e24 */ /* 0x000fca000f8e00ff */
[----:B------:R-:W-:-:S13]  /*17720*/  ISETP.NE.AND P6, PT, R15, 0x1, PT ;  /* 0x000000010f00780c */ /* 0x000fda0003fc5270 */
[----:B------:R-:W0:Y:S02]  /*17730*/  @P6 LDC.64 R12, c[0x0][0x9e8] ;  /* 0x00027a00ff0c6b82 */ /* 0x000e240000000a00 */
[----:B0-----:R-:W-:-:S05]  /*17740*/  @P6 IMAD.HI.U32 R12, R7, R12, RZ ;  /* 0x0000000c070c6227 */ /* 0x001fca00078e00ff */
[----:B------:R-:W-:-:S07]  /*17750*/  @P6 SHF.R.U32.HI R7, RZ, R13, R12 ;  /* 0x0000000dff076219 */ /* 0x000fce000001160c */
.L_x_1880:
[----:B------:R-:W-:Y:S05]  /*17760*/  BSYNC B2 ;  /* 0x0000000000027941 */ /* 0x000fea0003800000 */
.L_x_1878:
[----:B------:R-:W-:-:S05]  /*17770*/  IMAD R0, R7, R15, R0 ;  /* 0x0000000f07007224 */ /* 0x000fca00078e0200 */
[----:B------:R-:W-:Y:S02]  /*17780*/  VIADDMNMX R23, R0, R15, R23, PT ;  /* 0x0000000f00177246 */ /* 0x000fe40003800117 */
[----:B------:R-:W-:-:S07]  /*17790*/  VIMNMX R89, R89, R0, !PT ;  /* 0x0000000059597248 */ /* 0x000fce0007fe0100 */
.L_x_1877:
[C---:B------:R-:W-:Y:S01]  /*177a0*/  ISETP.GT.AND P2, PT, R89.reuse, 0x1, !P2 ;  /* 0x000000015900780c */ /* 0x040fe20005744270 */
[----:B------:R-:W-:Y:S01]  /*177b0*/  @!P1 VIADD R14, R14, 0x2a860 ;  /* 0x0002a8600e0e9836 */ /* 0x000fe20000000000 */
[----:B------:R-:W-:Y:S02]  /*177c0*/  ISETP.GT.AND P3, PT, R89, 0x8, !P3 ;  /* 0x000000085900780c */ /* 0x000fe40005f64270 */
        /* <DEDUP_REMOVED lines=66> */
[----:B------:R-:W-:Y:S02]  /*17bf0*/  ISETP.LT.OR P2, PT, R23, 0x31, P2 ;  /* 0x000000311700780c */ /* 0x000fe40001741670 */
[----:B------:R-:W-:Y:S01]  /*17c00*/  ISETP.NE.AND P3, PT, R157, RZ, PT ;  /* 0x000000ff9d00720c */ /* 0x000fe20003f65270 */
[----:B------:R-:W0:Y:S01]  /*17c10*/  SHFL.BFLY PT, R7, R0, 0x2, 0x1f ;  /* 0x0c401f0000077f89 */ /* 0x000e2200000e0000 */
        /* <DEDUP_REMOVED lines=13> */
[----:B0-----:R-:W-:Y:S01]  /*17cf0*/  FMNMX.FTZ R15, R0, R7, !PT ;  /* 0x00000007000f7209 */ /* 0x001fe20007810000 */
[----:B------:R-:W-:Y:S01]  /*17d00*/  IMAD.U32 R7, RZ, RZ, UR43 ;  /* 0x0000002bff077e24 */ /* 0x000fe2000f8e00ff */
[----:B------:R-:W-:-:S02]  /*17d10*/  FSEL R118, R118, -INF , !P2 ;  /* 0xff80000076767808 */ /* 0x000fc40005000000 */
[----:B------:R-:W-:Y:S01]  /*17d20*/  ISETP.NE.AND P2, PT, R153, RZ, PT ;  /* 0x000000ff9900720c */ /* 0x000fe20003f45270 */
        /* <DEDUP_REMOVED lines=31> */
[----:B------:R-:W-:-:S02]  /*17f20*/  FSEL R103, R90, -INF , !P2 ;  /* 0xff8000005a677808 */ /* 0x000fc40005000000 */
[----:B------:R-:W-:Y:S02]  /*17f30*/  FSETP.NEU.FTZ.AND P2, PT, R106, -INF , PT ;  /* 0xff8000006a00780b */ /* 0x000fe40003f5d000 */
        /* <DEDUP_REMOVED lines=27> */
[----:B------:R-:W-:-:S02]  /*180f0*/  FFMA.FTZ R109, R132, R7, -R105 ;  /* 0x00000007846d7223 */ /* 0x000fc40000010869 */
        /* <DEDUP_REMOVED lines=24> */
[----:B------:R2:W3:Y:S01]  /*18280*/  MUFU.EX2 R100, R142 ;  /* 0x0000008e00647308 */ /* 0x0004e20000000800 */
[-CC-:B0-----:R-:W-:Y:S01]  /*18290*/  FFMA.FTZ R104, R144, R7.reuse, -R105.reuse ;  /* 0x0000000790687223 */ /* 0x181fe20000010869 */
[--C-:B------:R-:W-:Y:S01]  /*182a0*/  FFMA.FTZ R144, R112, R7, -R105.reuse ;  /* 0x0000000770907223 */ /* 0x100fe20000010869 */
[----:B------:R-:W-:Y:S01]  /*182b0*/  FMNMX.FTZ R0, R138, R97, !PT ;  /* 0x000000618a007209 */ /* 0x000fe20007810000 */
[-CC-:B------:R-:W-:Y:S01]  /*182c0*/  FFMA.FTZ R97, R148, R7.reuse, -R105.reuse ;  /* 0x0000000794617223 */ /* 0x180fe20000010869 */
[--C-:B------:R-:W-:Y:S01]  /*182d0*/  FFMA.FTZ R112, R140, R7, -R105.reuse ;  /* 0x000000078c707223 */ /* 0x100fe20000010869 */
[----:B-1----:R-:W-:Y:S02]  /*182e0*/  F2FP.BF16.F32.PACK_AB R154, R96, R93 ;  /* 0x0000005d609a723e */ /* 0x002fe400000010ff */
[----:B------:R-:W0:Y:S01]  /*182f0*/  SHFL.BFLY PT, R101, R0, 0x2, 0x1f ;  /* 0x0c401f0000657f89 */ /* 0x000e2200000e0000 */
[----:B------:R1:W-:Y:S01]  /*18300*/  MUFU.EX2 R89, R108 ;  /* 0x0000006c00597308 */ /* 0x0003e20000000800 */
[----:B--2---:R-:W-:-:S07]  /*18310*/  FFMA.FTZ R142, R124, R7, -R105 ;  /* 0x000000077c8e7223 */ /* 0x004fce0000010869 */
[----:B------:R-:W2:Y:S01]  /*18320*/  MUFU.EX2 R104, R104 ;  /* 0x0000006800687308 */ /* 0x000ea20000000800 */
[----:B-1----:R-:W-:Y:S01]  /*18330*/  FFMA.FTZ R108, R150, R7, -R105 ;  /* 0x00000007966c7223 */ /* 0x002fe20000010869 */
[----:B---3--:R-:W-:-:S06]  /*18340*/  F2FP.BF16.F32.PACK_AB R148, R100, R95 ;  /* 0x0000005f6494723e */ /* 0x008fcc00000010ff */
[----:B------:R-:W-:Y:S01]  /*18350*/  MUFU.EX2 R144, R144 ;  /* 0x0000009000907308 */ /* 0x000fe20000000800 */
[----:B0-----:R-:W-:-:S07]  /*18360*/  FMNMX.FTZ R90, R0, R101, !PT ;  /* 0x00000065005a7209 */ /* 0x001fce0007810000 */
[----:B------:R-:W-:Y:S01]  /*18370*/  MUFU.EX2 R23, R23 ;  /* 0x0000001700177308 */ /* 0x000fe20000000800 */
[----:B------:R-:W-:Y:S01]  /*18380*/  FSEL R0, R106, RZ, P2 ;  /* 0x000000ff6a007208 */ /* 0x000fe20001000000 */
[----:B------:R-:W-:Y:S01]  /*18390*/  FFMA.FTZ R101, R152, R7, -R105 ;  /* 0x0000000798657223 */ /* 0x000fe20000010869 */
[----:B------:R-:W-:Y:S01]  /*183a0*/  @!P1 PRMT R105, RZ, 0x654, R14 ;  /* 0x00000654ff699816 */ /* 0x000fe2000000000e */
[----:B------:R-:W0:Y:S01]  /*183b0*/  SHFL.BFLY PT, R111, R90, 0x1, 0x1f ;  /* 0x0c201f005a6f7f89 */ /* 0x000e2200000e0000 */
[----:B------:R-:W-:Y:S01]  /*183c0*/  F2FP.BF16.F32.PACK_AB R152, R92, R91 ;  /* 0x0000005b5c98723e */ /* 0x000fe200000010ff */
[----:B------:R-:W-:Y:S01]  /*183d0*/  FADD.FTZ R0, -R0, R3 ;  /* 0x0000000300007221 */ /* 0x000fe20000010100 */
[----:B------:R1:W-:Y:S01]  /*183e0*/  @!P1 SYNCS.ARRIVE.TRANS64.RED.A1T0 RZ, [R105+URZ], RZ ;  /* 0x000000ff69ff99a7 */ /* 0x0003e2000810043f */
[----:B------:R-:W-:Y:S01]  /*183f0*/  MUFU.EX2 R146, R146 ;  /* 0x0000009200927308 */ /* 0x000fe20000000800 */
[----:B--2---:R-:W-:Y:S01]  /*18400*/  F2FP.BF16.F32.PACK_AB R150, R104, R89 ;  /* 0x000000596896723e */ /* 0x004fe200000010ff */
[----:B------:R-:W-:-:S06]  /*18410*/  FMUL.FTZ R0, R0, R7 ;  /* 0x0000000700007220 */ /* 0x000fcc0000410000 */
[----:B------:R-:W2:Y:S08]  /*18420*/  MUFU.EX2 R0, R0 ;  /* 0x0000000000007308 */ /* 0x000eb00000000800 */
[----:B------:R-:W-:Y:S01]  /*18430*/  MUFU.EX2 R97, R97 ;  /* 0x0000006100617308 */ /* 0x000fe20000000800 */
[----:B0-----:R-:W-:-:S04]  /*18440*/  FMNMX.FTZ R90, R90, R111, !PT ;  /* 0x0000006f5a5a7209 */ /* 0x001fc80007810000 */
[C---:B------:R-:W-:Y:S01]  /*18450*/  FSETP.NEU.FTZ.AND P2, PT, R90.reuse, -INF , PT ;  /* 0xff8000005a00780b */ /* 0x040fe20003f5d000 */
[----:B------:R-:W-:Y:S02]  /*18460*/  FMUL.FTZ R3, R90, R7 ;  /* 0x000000075a037220 */ /* 0x000fe40000410000 */
[----:B------:R-:W-:Y:S03]  /*18470*/  MUFU.EX2 R99, R99 ;  /* 0x0000006300637308 */ /* 0x000fe60000000800 */
[----:B------:R-:W-:-:S05]  /*18480*/  FSEL R3, R3, RZ, P2 ;  /* 0x000000ff03037208 */ /* 0x000fca0001000000 */
[----:B------:R-:W-:Y:S01]  /*18490*/  MUFU.EX2 R108, R108 ;  /* 0x0000006c006c7308 */ /* 0x000fe20000000800 */
[-CC-:B------:R-:W-:Y:S01]  /*184a0*/  FFMA.FTZ R157, R103, R7.reuse, -R3.reuse ;  /* 0x00000007679d7223 */ /* 0x180fe20000010803 */
[----:B------:R-:W-:Y:S01]  /*184b0*/  FSEL R103, R90, RZ, P2 ;  /* 0x000000ff5a677208 */ /* 0x000fe20001000000 */
[-CC-:B------:R-:W-:Y:S01]  /*184c0*/  FFMA.FTZ R12, R12, R7.reuse, -R3.reuse ;  /* 0x000000070c0c7223 */ /* 0x180fe20000010803 */
[-CC-:B------:R-:W-:Y:S01]  /*184d0*/  FFMA.FTZ R159, R94, R7.reuse, -R3.reuse ;  /* 0x000000075e9f7223 */ /* 0x180fe20000010803 */
[-CC-:B------:R-:W-:Y:S01]  /*184e0*/  FFMA.FTZ R94, R156, R7.reuse, -R3.reuse ;  /* 0x000000079c5e7223 */ /* 0x180fe20000010803 */
[-C--:B------:R-:W-:Y:S01]  /*184f0*/  FFMA.FTZ R153, R98, R7.reuse, -R3 ;  /* 0x0000000762997223 */ /* 0x080fe20000010803 */
[----:B------:R-:W-:Y:S01]  /*18500*/  FADD.FTZ R2, -R103, R4 ;  /* 0x0000000467027221 */ /* 0x000fe20000010100 */
[----:B------:R-:W-:Y:S01]  /*18510*/  MUFU.EX2 R157, R157 ;  /* 0x0000009d009d7308 */ /* 0x000fe20000000800 */
[----:B--2---:R-:W-:Y:S01]  /*18520*/  FFMA.FTZ R103, R0, R6, R13 ;  /* 0x0000000600677223 */ /* 0x004fe2000001000d */
[-CC-:B------:R-:W-:Y:S01]  /*18530*/  FFMA.FTZ R98, R158, R7.reuse, -R3.reuse ;  /* 0x000000079e627223 */ /* 0x180fe20000010803 */
[-C--:B------:R-:W-:Y:S01]  /*18540*/  FMUL.FTZ R2, R2, R7.reuse ;  /* 0x0000000702027220 */ /* 0x080fe20000410000 */
[-C--:B------:R-:W-:Y:S01]  /*18550*/  FFMA.FTZ R155, R102, R7.reuse, -R3 ;  /* 0x00000007669b7223 */ /* 0x080fe20000010803 */
[----:B------:R-:W-:Y:S01]  /*18560*/  FADD.FTZ R6, R88, R103 ;  /* 0x0000006758067221 */ /* 0x000fe20000010000 */
[-CC-:B------:R-:W-:Y:S01]  /*18570*/  FFMA.FTZ R102, R200, R7.reuse, -R3.reuse ;  /* 0x00000007c8667223 */ /* 0x180fe20000010803 */
[-CC-:B------:R-:W-:Y:S01]  /*18580*/  FFMA.FTZ R149, R208, R7.reuse, -R3.reuse ;  /* 0x00000007d0957223 */ /* 0x180fe20000010803 */
[----:B------:R-:W-:Y:S01]  /*18590*/  MUFU.EX2 R12, R12 ;  /* 0x0000000c000c7308 */ /* 0x000fe20000000800 */
[----:B------:R-:W-:Y:S01]  /*185a0*/  FADD.FTZ R103, R15, R6 ;  /* 0x000000060f677221 */ /* 0x000fe20000010000 */
        /* <DEDUP_REMOVED lines=24> */
[----:B------:R-:W-:Y:S02]  /*18730*/  F2FP.BF16.F32.PACK_AB R156, R88, R13 ;  /* 0x0000000d589c723e */ /* 0x000fe400000010ff */
[----:B------:R-:W-:Y:S01]  /*18740*/  FADD.FTZ R6, R12, R5 ;  /* 0x000000050c067221 */ /* 0x000fe20000010000 */
[----:B------:R-:W-:Y:S01]  /*18750*/  FADD.FTZ R118, R100, R103 ;  /* 0x0000006764767221 */ /* 0x000fe20000010000 */
[----:B------:R-:W-:Y:S01]  /*18760*/  ISETP.GT.AND P2, PT, R10, R11, PT ;  /* 0x0000000b0a00720c */ /* 0x000fe20003f44270 */
[----:B------:R-:W0:Y:S01]  /*18770*/  MUFU.EX2 R153, R153 ;  /* 0x0000009900997308 */ /* 0x000e220000000800 */
[----:B--2---:R-:W-:Y:S01]  /*18780*/  FADD.FTZ R5, R159, R6 ;  /* 0x000000069f057221 */ /* 0x004fe20000010000 */
[----:B------:R-:W-:Y:S01]  /*18790*/  FADD.FTZ R103, R89, R118 ;  /* 0x0000007659677221 */ /* 0x000fe20000010000 */
[-CC-:B------:R-:W-:Y:S01]  /*187a0*/  FFMA.FTZ R118, R220, R7.reuse, -R3.reuse ;  /* 0x00000007dc767223 */ /* 0x180fe20000010803 */
[----:B------:R-:W-:Y:S01]  /*187b0*/  FFMA.FTZ R3, R138, R7, -R3 ;  /* 0x000000078a037223 */ /* 0x000fe20000010803 */
[----:B------:R-:W-:Y:S01]  /*187c0*/  F2FP.BF16.F32.PACK_AB R140, R108, R99 ;  /* 0x000000636c8c723e */ /* 0x000fe200000010ff */
[----:B------:R-:W-:Y:S01]  /*187d0*/  FADD.FTZ R103, R104, R103 ;  /* 0x0000006768677221 */ /* 0x000fe20000010000 */
[----:B------:R-:W-:Y:S01]  /*187e0*/  F2FP.BF16.F32.PACK_AB R157, R12, R157 ;  /* 0x0000009d0c9d723e */ /* 0x000fe200000010ff */
[----:B------:R-:W2:Y:S01]  /*187f0*/  MUFU.EX2 R98, R98 ;  /* 0x0000006200627308 */ /* 0x000ea20000000800 */
[----:B---3--:R-:W-:Y:S01]  /*18800*/  FADD.FTZ R6, R94, R5 ;  /* 0x000000055e067221 */ /* 0x008fe20000010000 */
[----:B------:R-:W-:Y:S01]  /*18810*/  FADD.FTZ R120, R144, R103 ;  /* 0x0000006790787221 */ /* 0x000fe20000010000 */
[C---:B------:R-:W-:Y:S01]  /*18820*/  F2FP.BF16.F32.PACK_AB R144, R23.reuse, R144 ;  /* 0x000000901790723e */ /* 0x040fe200000010ff */
[----:B------:R-:W-:Y:S01]  /*18830*/  VIADD R10, R10, 0xffffffff ;  /* 0xffffffff0a0a7836 */ /* 0x000fe20000000000 */
[----:B------:R-:W-:Y:S01]  /*18840*/  F2FP.BF16.F32.PACK_AB R159, R94, R159 ;  /* 0x0000009f5e9f723e */ /* 0x000fe200000010ff */
[----:B------:R-:W-:Y:S01]  /*18850*/  FADD.FTZ R103, R23, R120 ;  /* 0x0000007817677221 */ /* 0x000fe20000010000 */
[----:B------:R-:W-:Y:S01]  /*18860*/  IMAD.MOV.U32 R23, RZ, RZ, R21 ;  /* 0x000000ffff177224 */ /* 0x000fe200078e0015 */
[----:B------:R-:W3:Y:S01]  /*18870*/  MUFU.EX2 R155, R155 ;  /* 0x0000009b009b7308 */ /* 0x000ee20000000800 */
[----:B0-----:R-:W-:Y:S01]  /*18880*/  FADD.FTZ R5, R153, R6 ;  /* 0x0000000699057221 */ /* 0x001fe20000010000 */
[----:B------:R-:W-:Y:S01]  /*18890*/  FADD.FTZ R120, R146, R103 ;  /* 0x0000006792787221 */ /* 0x000fe20000010000 */
[----:B------:R-:W-:-:S03]  /*188a0*/  F2FP.BF16.F32.PACK_AB R146, R97, R146 ;  /* 0x000000926192723e */ /* 0x000fc600000010ff */
[----:B------:R-:W-:Y:S02]  /*188b0*/  FADD.FTZ R120, R97, R120 ;  /* 0x0000007861787221 */ /* 0x000fe40000010000 */
[----:B------:R-:W0:Y:S01]  /*188c0*/  MUFU.EX2 R102, R102 ;  /* 0x0000006600667308 */ /* 0x000e220000000800 */
[C---:B--2---:R-:W-:Y:S01]  /*188d0*/  FADD.FTZ R6, R98.reuse, R5 ;  /* 0x0000000562067221 */ /* 0x044fe20000010000 */
[----:B------:R-:W-:Y:S01]  /*188e0*/  FADD.FTZ R103, R99, R120 ;  /* 0x0000007863677221 */ /* 0x000fe20000010000 */
[----:B------:R-:W-:-:S03]  /*188f0*/  F2FP.BF16.F32.PACK_AB R153, R98, R153 ;  /* 0x000000996299723e */ /* 0x000fc600000010ff */
[----:B------:R-:W-:Y:S02]  /*18900*/  FADD.FTZ R103, R108, R103 ;  /* 0x000000676c677221 */ /* 0x000fe40000010000 */
[----:B------:R-:W2:Y:S01]  /*18910*/  MUFU.EX2 R149, R149 ;  /* 0x0000009500957308 */ /* 0x000ea20000000800 */
[----:B---3--:R-:W-:-:S07]  /*18920*/  FADD.FTZ R5, R155, R6 ;  /* 0x000000069b057221 */ /* 0x008fce0000010000 */
[----:B------:R-:W3:Y:S01]  /*18930*/  MUFU.EX2 R116, R116 ;  /* 0x0000007400747308 */ /* 0x000ee20000000800 */
[C---:B0-----:R-:W-:Y:S01]  /*18940*/  FADD.FTZ R6, R102.reuse, R5 ;  /* 0x0000000566067221 */ /* 0x041fe20000010000 */
[----:B------:R-:W-:-:S06]  /*18950*/  F2FP.BF16.F32.PACK_AB R155, R102, R155 ;  /* 0x0000009b669b723e */ /* 0x000fcc00000010ff */
[----:B------:R-:W0:Y:S01]  /*18960*/  MUFU.EX2 R151, R151 ;  /* 0x0000009700977308 */ /* 0x000e220000000800 */
[----:B--2---:R-:W-:-:S07]  /*18970*/  FADD.FTZ R5, R149, R6 ;  /* 0x0000000695057221 */ /* 0x004fce0000010000 */
[----:B------:R-:W2:Y:S01]  /*18980*/  MUFU.EX2 R4, R212 ;  /* 0x000000d400047308 */ /* 0x000ea20000000800 */
[C---:B---3--:R-:W-:Y:S01]  /*18990*/  FADD.FTZ R6, R116.reuse, R5 ;  /* 0x0000000574067221 */ /* 0x048fe20000010000 */
[----:B------:R-:W-:-:S06]  /*189a0*/  F2FP.BF16.F32.PACK_AB R149, R116, R149 ;  /* 0x000000957495723e */ /* 0x000fcc00000010ff */
[----:B------:R-:W3:Y:S01]  /*189b0*/  MUFU.EX2 R145, R145 ;  /* 0x0000009100917308 */ /* 0x000ee20000000800 */
[----:B0-----:R-:W-:-:S07]  /*189c0*/  FADD.FTZ R5, R151, R6 ;  /* 0x0000000697057221 */ /* 0x001fce0000010000 */
[----:B------:R-:W0:Y:S01]  /*189d0*/  MUFU.EX2 R110, R110 ;  /* 0x0000006e006e7308 */ /* 0x000e220000000800 */
[C---:B--2---:R-:W-:Y:S01]  /*189e0*/  FADD.FTZ R6, R4.reuse, R5 ;  /* 0x0000000504067221 */ /* 0x044fe20000010000 */
[----:B------:R-:W-:Y:S01]  /*189f0*/  F2FP.BF16.F32.PACK_AB R151, R4, R151 ;  /* 0x000000970497723e */ /* 0x000fe200000010ff */
[----:B------:R-:W-:-:S05]  /*18a00*/  IMAD.MOV.U32 R4, RZ, RZ, R90 ;  /* 0x000000ffff047224 */ /* 0x000fca00078e005a */
        /* <DEDUP_REMOVED lines=17> */
[----:B------:R-:W3:Y:S01]  /*18b20*/  MUFU.EX2 R101, R101 ;  /* 0x0000006500657308 */ /* 0x000ee20000000800 */
[----:B0-----:R-:W-:-:S07]  /*18b30*/  FADD.FTZ R22, R142, R103 ;  /* 0x000000678e167221 */ /* 0x001fce0000010000 */
[----:B------:R-:W0:Y:S01]  /*18b40*/  MUFU.EX2 R130, R130 ;  /* 0x0000008200827308 */ /* 0x000e220000000800 */
[C---:B--2---:R-:W-:Y:S01]  /*18b50*/  FADD.FTZ R5, R118.reuse, R5 ;  /* 0x0000000576057221 */ /* 0x044fe20000010000 */
[----:B------:R-:W-:-:S06]  /*18b60*/  F2FP.BF16.F32.PACK_AB R143, R118, R143 ;  /* 0x0000008f768f723e */ /* 0x000fcc00000010ff */
[----:B------:R-:W2:Y:S01]  /*18b70*/  MUFU.EX2 R136, R136 ;  /* 0x0000008800887308 */ /* 0x000ea20000000800 */
[C---:B---3--:R-:W-:Y:S01]  /*18b80*/  FADD.FTZ R13, R101.reuse, R22 ;  /* 0x00000016650d7221 */ /* 0x048fe20000010000 */
[----:B------:R-:W-:-:S06]  /*18b90*/  F2FP.BF16.F32.PACK_AB R142, R101, R142 ;  /* 0x0000008e658e723e */ /* 0x000fcc00000010ff */
[----:B------:R-:W3:Y:S01]  /*18ba0*/  MUFU.EX2 R137, R230 ;  /* 0x000000e600897308 */ /* 0x000ee20000000800 */
[----:B0-----:R-:W-:-:S07]  /*18bb0*/  FADD.FTZ R5, R130, R5 ;  /* 0x0000000582057221 */ /* 0x001fce0000010000 */
[----:B------:R-:W0:Y:S01]  /*18bc0*/  MUFU.EX2 R107, R107 ;  /* 0x0000006b006b7308 */ /* 0x000e220000000800 */
[----:B--2---:R-:W-:-:S07]  /*18bd0*/  FADD.FTZ R22, R136, R13 ;  /* 0x0000000d88167221 */ /* 0x004fce0000010000 */
[----:B------:R-:W2:Y:S01]  /*18be0*/  MUFU.EX2 R134, R134 ;  /* 0x0000008600867308 */ /* 0x000ea20000000800 */
[C---:B---3--:R-:W-:Y:S01]  /*18bf0*/  FADD.FTZ R5, R137.reuse, R5 ;  /* 0x0000000589057221 */ /* 0x048fe20000010000 */
[----:B------:R-:W-:-:S06]  /*18c00*/  F2FP.BF16.F32.PACK_AB R137, R137, R130 ;  /* 0x000000828989723e */ /* 0x000fcc00000010ff */
[----:B------:R-:W3:Y:S01]  /*18c10*/  MUFU.EX2 R109, R109 ;  /* 0x0000006d006d7308 */ /* 0x000ee20000000800 */
[C---:B0-----:R-:W-:Y:S01]  /*18c20*/  FADD.FTZ R22, R107.reuse, R22 ;  /* 0x000000166b167221 */ /* 0x041fe20000010000 */
[----:B------:R-:W-:-:S06]  /*18c30*/  F2FP.BF16.F32.PACK_AB R136, R107, R136 ;  /* 0x000000886b88723e */ /* 0x000fcc00000010ff */
[----:B------:R-:W0:Y:S01]  /*18c40*/  MUFU.EX2 R3, R3 ;  /* 0x0000000300037308 */ /* 0x000e220000000800 */
[----:B--2---:R-:W-:-:S07]  /*18c50*/  FADD.FTZ R5, R134, R5 ;  /* 0x0000000586057221 */ /* 0x004fce0000010000 */
[----:B------:R-:W2:Y:S01]  /*18c60*/  MUFU.EX2 R112, R112 ;  /* 0x0000007000707308 */ /* 0x000ea20000000800 */
[----:B---3--:R-:W-:Y:S01]  /*18c70*/  FADD.FTZ R13, R109, R22 ;  /* 0x000000166d0d7221 */ /* 0x008fe20000010000 */
[----:B------:R-:W-:Y:S02]  /*18c80*/  IMAD.MOV.U32 R22, RZ, RZ, R20 ;  /* 0x000000ffff167224 */ /* 0x000fe400078e0014 */
[C---:B0-----:R-:W-:Y:S01]  /*18c90*/  FADD.FTZ R5, R3.reuse, R5 ;  /* 0x0000000503057221 */ /* 0x041fe20000010000 */
[----:B------:R-:W-:Y:S01]  /*18ca0*/  F2FP.BF16.F32.PACK_AB R139, R3, R134 ;  /* 0x00000086038b723e */ /* 0x000fe200000010ff */
[----:B------:R-:W-:Y:S02]  /*18cb0*/  IMAD.MOV.U32 R3, RZ, RZ, R106 ;  /* 0x000000ffff037224 */ /* 0x000fe400078e006a */
[C---:B--2---:R-:W-:Y:S01]  /*18cc0*/  FADD.FTZ R6, R112.reuse, R13 ;  /* 0x0000000d70067221 */ /* 0x044fe20000010000 */
[----:B------:R-:W-:Y:S01]  /*18cd0*/  F2FP.BF16.F32.PACK_AB R138, R112, R109 ;  /* 0x0000006d708a723e */ /* 0x000fe200000010ff */
[----:B-1----:R-:W-:Y:S06]  /*18ce0*/  @P2 BRA `(.L_x_1881) ;  /* 0xffffffcc00c42947 */ /* 0x002fec000383ffff */
[----:B------:R-:W-:Y:S05]  /*18cf0*/  BSYNC B1 ;  /* 0x0000000000017941 */ /* 0x000fea0003800000 */
.L_x_1862:
[----:B------:R-:W-:Y:S02]  /*18d00*/  IMAD.MOV.U32 R4, RZ, RZ, R90 ;  /* 0x000000ffff047224 */ /* 0x000fe400078e005a */
[----:B------:R-:W-:Y:S02]  /*18d10*/  IMAD.MOV.U32 R3, RZ, RZ, R106 ;  /* 0x000000ffff037224 */ /* 0x000fe400078e006a */
[----:B------:R-:W-:Y:S02]  /*18d20*/  IMAD.MOV.U32 R22, RZ, RZ, R20 ;  /* 0x000000ffff167224 */ /* 0x000fe400078e0014 */
[----:B------:R-:W-:-:S07]  /*18d30*/  IMAD.MOV.U32 R23, RZ, RZ, R21 ;  /* 0x000000ffff177224 */ /* 0x000fce00078e0015 */
.L_x_1861:
[----:B------:R-:W-:Y:S05]  /*18d40*/  BSYNC B0 ;  /* 0x0000000000007941 */ /* 0x000fea0003800000 */
.L_x_1860:
        /* <DEDUP_REMOVED lines=11> */
[----:B------:R-:W-:-:S06]  /*18e00*/  IMAD.IADD R11, R12, 0x1, -R9 ;  /* 0x000000010c0b7824 */ /* 0x000fcc00078e0a09 */
[----:B------:R-:W-:Y:S05]  /*18e10*/  @!P2 BRA `(.L_x_1882) ;  /* 0x000000000048a947 */ /* 0x000fea0003800000 */
[----:B------:R-:W-:Y:S01]  /*18e20*/  IMAD.MOV.U32 R9, RZ, RZ, R12 ;  /* 0x000000ffff097224 */ /* 0x000fe200078e000c */
[----:B------:R-:W-:Y:S04]  /*18e30*/  BSSY B0, `(.L_x_1883) ;  /* 0x000000e000007945 */ /* 0x000fe80003800000 */
        /* <DEDUP_REMOVED lines=9> */
.L_x_1884:
[----:B------:R-:W-:-:S13]  /*18ed0*/  ISETP.NE.AND P2, PT, R20, 0x1, PT ;  /* 0x000000011400780c */ /* 0x000fda0003f45270 */
[----:B------:R-:W0:Y:S02]  /*18ee0*/  @P2 LDC.64 R12, c[0x0][0x9e8] ;  /* 0x00027a00ff0c2b82 */ /* 0x000e240000000a00 */
[----:B0-----:R-:W-:-:S05]  /*18ef0*/  @P2 IMAD.HI.U32 R12, R9, R12, RZ ;  /* 0x0000000c090c2227 */ /* 0x001fca00078e00ff */
[----:B------:R-:W-:-:S07]  /*18f00*/  @P2 SHF.R.U32.HI R9, RZ, R13, R12 ;  /* 0x0000000dff092219 */ /* 0x000fce000001160c */
.L_x_1885:
[----:B------:R-:W-:Y:S05]  /*18f10*/  BSYNC B0 ;  /* 0x0000000000007941 */ /* 0x000fea0003800000 */
.L_x_1883:
[----:B------:R-:W-:-:S05]  /*18f20*/  IMAD R12, R9, R20, RZ ;  /* 0x00000014090c7224 */ /* 0x000fca00078e02ff */
[----:B------:R-:W-:-:S07]  /*18f30*/  VIMNMX R11, R11, R12, !PT ;  /* 0x0000000c0b0b7248 */ /* 0x000fce0007fe0100 */
.L_x_1882:
[----:B------:R-:W-:Y:S01]  /*18f40*/  VIADD R11, R11, 0x5f ;  /* 0x0000005f0b0b7836 */ /* 0x000fe20000000000 */
[----:B------:R-:W-:Y:S03]  /*18f50*/  BSSY B0, `(.L_x_1886) ;  /* 0x0000204000007945 */ /* 0x000fe60003800000 */
[----:B------:R-:W-:-:S05]  /*18f60*/  IMAD.HI R11, R11, 0x2aaaaaab, RZ ;  /* 0x2aaaaaab0b0b7827 */ /* 0x000fca00078e02ff */
[----:B------:R-:W-:-:S04]  /*18f70*/  SHF.R.U32.HI R12, RZ, 0x1f, R11 ;  /* 0x0000001fff0c7819 */ /* 0x000fc8000001160b */
[----:B------:R-:W-:-:S04]  /*18f80*/  LEA.HI.SX32 R12, R11, R12, 0x1c ;  /* 0x0000000c0b0c7211 */ /* 0x000fc800078fe2ff */
[----:B------:R-:W-:-:S04]  /*18f90*/  VIMNMX R14, R179, R12, !PT ;  /* 0x0000000cb30e7248 */ /* 0x000fc80007fe0100 */
[----:B------:R-:W-:-:S13]  /*18fa0*/  ISETP.GE.AND P2, PT, R10, R14, PT ;  /* 0x0000000e0a00720c */ /* 0x000fda0003f46270 */
[----:B------:R-:W-:Y:S05]  /*18fb0*/  @!P2 BRA `(.L_x_1887) ;  /* 0x0000001c00f4a947 */ /* 0x000fea0003800000 */
[----:B------:R-:W-:Y:S01]  /*18fc0*/  BSSY B1, `(.L_x_1887) ;  /* 0x00001fc000017945 */ /* 0x000fe20003800000 */
[----:B------:R-:W-:Y:S02]  /*18fd0*/  IMAD.MOV.U32 R9, RZ, RZ, R4 ;  /* 0x000000ffff097224 */ /* 0x000fe400078e0004 */
[----:B------:R-:W-:Y:S02]  /*18fe0*/  IMAD.MOV.U32 R21, RZ, RZ, R3 ;  /* 0x000000ffff157224 */ /* 0x000fe400078e0003 */
[----:B------:R-:W-:Y:S02]  /*18ff0*/  IMAD.MOV.U32 R15, RZ, RZ, R10 ;  /* 0x000000ffff0f7224 */ /* 0x000fe400078e000a */
[----:B------:R-:W-:Y:S02]  /*19000*/  IMAD.MOV.U32 R198, RZ, RZ, R23 ;  /* 0x000000ffffc67224 */ /* 0x000fe400078e0017 */
[----:B------:R-:W-:-:S07]  /*19010*/  IMAD.MOV.U32 R200, RZ, RZ, R22 ;  /* 0x000000ffffc87224 */ /* 0x000fce00078e0016 */
.L_x_1898:
[----:B------:R-:W-:-:S05]  /*19020*/  VIADD R22, R200, 0x1 ;  /* 0x00000001c8167836 */ /* 0x000fca0000000000 */
[----:B------:R-:W-:-:S04]  /*19030*/  ISETP.NE.AND P2, PT, R22, 0x2, PT ;  /* 0x000000021600780c */ /* 0x000fc80003f45270 */
[----:B------:R-:W-:Y:S02]  /*19040*/  SEL R23, RZ, 0x1, P2 ;  /* 0x00000001ff177807 */ /* 0x000fe40001000000 */
[----:B------:R-:W-:Y:S02]  /*19050*/  SEL R22, R22, RZ, P2 ;  /* 0x000000ff16167207 */ /* 0x000fe40001000000 */
[----:B------:R-:W-:Y:S01]  /*19060*/  LOP3.LUT R23, R198, R23, RZ, 0x3c, !PT ;  /* 0x00000017c6177212 */ /* 0x000fe200078e3cff */
[----:B------:R-:W-:Y:S06]  /*19070*/  @!P0 BRA `(.L_x_1888) ;  /* 0x0000000000048947 */ /* 0x000fec0003800000 */
[----:B------:R-:W-:Y:S01]  /*19080*/  BPT.TRAP 0x1 ;  /* 0x000000040000795c */ /* 0x000fe20000300000 */
.L_x_1888:
[----:B------:R-:W-:Y:S01]  /*19090*/  IMAD R3, R22, 0x8, R16 ;  /* 0x0000000816037824 */ /* 0x000fe200078e0210 */
[----:B------:R-:W-:-:S04]  /*190a0*/  SHF.L.U32 R4, R23, 0x1f, RZ ;  /* 0x0000001f17047819 */ /* 0x000fc800000006ff */
[----:B------:R0:W1:Y:S01]  /*190b0*/  SYNCS.PHASECHK.TRANS64.TRYWAIT P2, [R3+URZ+0x2a830], R4 ;  /* 0x02a83004030075a7 */ /* 0x000062000804017f */
[----:B------:R-:W-:Y:S05]  /*190c0*/  @!P0 BRA `(.L_x_1889) ;  /* 0x0000000000048947 */ /* 0x000fea0003800000 */
[----:B------:R-:W-:Y:S01]  /*190d0*/  BPT.TRAP 0x1 ;  /* 0x000000040000795c */ /* 0x000fe20000300000 */
.L_x_1889:
[----:B------:R-:W-:Y:S01]  /*190e0*/  BSSY B2, `(.L_x_1890) ;  /* 0x0000006000027945 */ /* 0x000fe20003800000 */
[----:B------:R-:W-:Y:S02]  /*190f0*/  IMAD R10, R22, 0x900, R8 ;  /* 0x00000900160a7824 */ /* 0x000fe400078e0208 */
[----:B------:R-:W-:Y:S01]  /*19100*/  IMAD.MOV.U32 R11, RZ, RZ, 0x40000040 ;  /* 0x40000040ff0b7424 */ /* 0x000fe200078e00ff */
[----:B-1----:R-:W-:Y:S06]  /*19110*/  @P2 BRA `(.L_x_1891) ;  /* 0x0000000000082947 */ /* 0x002fec0003800000 */
[----:B------:R-:W1:Y:S02]  /*19120*/  SYNCS.PHASECHK.TRANS64.TRYWAIT P2, [R3+URZ+0x2a830], R4 ;  /* 0x02a83004030075a7 */ /* 0x000e64000804017f */
[----:B-1----:R-:W-:Y:S05]  /*19130*/  @!P2 BRA `(.L_x_1892) ;  /* 0x0000010c0020a947 */ /* 0x002fea0003800000 */
.L_x_1891:
[----:B------:R-:W-:Y:S05]  /*19140*/  BSYNC B2 ;  /* 0x0000000000027941 */ /* 0x000fea0003800000 */
.L_x_1890:
[----:B------:R-:W2:Y:S04]  /*19150*/  LDL.64 R88, [R1+0x38] ;  /* 0x0000380001587983 */ /* 0x000ea80000100a00 */
[----:B------:R-:W3:Y:S04]  /*19160*/  LDL.64 R218, [R1+0x30] ;  /* 0x0000300001da7983 */ /* 0x000ee80000100a00 */
[----:B------:R-:W4:Y:S01]  /*19170*/  LDL.64 R216, [R1+0x28] ;  /* 0x0000280001d87983 */ /* 0x000f220000100a00 */
[----:B------:R-:W-:-:S03]  /*19180*/  R2UR UR6, R10 ;  /* 0x000000000a0672ca */ /* 0x000fc600000e0000 */
[----:B------:R-:W5:Y:S01]  /*19190*/  LDL.64 R214, [R1+0x20] ;  /* 0x0000200001d67983 */ /* 0x000f620000100a00 */
[----:B------:R-:W-:Y:S01]  /*191a0*/  R2UR UR7, R11 ;  /* 0x000000000b0772ca */ /* 0x000fe200000e0000 */
[----:B------:R-:W-:Y:S02]  /*191b0*/  VIADD R12, R10, 0x2 ;  /* 0x000000020a0c7836 */ /* 0x000fe40000000000 */
        /* <DEDUP_REMOVED lines=172> */
.L_x_1893:
[----:B01----:R-:W-:Y:S01]  /*19c80*/  SHF.L.U32 R3, R198, 0x1f, RZ ;  /* 0x0000001fc6037819 */ /* 0x003fe200000006ff */
[----:B------:R-:W-:-:S04]  /*19c90*/  IMAD R198, R200, 0x8, R16 ;  /* 0x00000008c8c67824 */ /* 0x000fc800078e0210 */
[----:B------:R0:W1:Y:S01]  /*19ca0*/  SYNCS.PHASECHK.TRANS64.TRYWAIT P2, [R198+URZ+0x2a850], R3 ;  /* 0x02a85003c60075a7 */ /* 0x000062000804017f */
[----:B------:R-:W-:Y:S05]  /*19cb0*/  @!P0 BRA `(.L_x_1894) ;  /* 0x0000000000048947 */ /* 0x000fea0003800000 */
[----:B------:R-:W-:Y:S01]  /*19cc0*/  BPT.TRAP 0x1 ;  /* 0x000000040000795c */ /* 0x000fe20000300000 */
.L_x_1894:
[----:B------:R-:W-:Y:S04]  /*19cd0*/  BSSY B2, `(.L_x_1895) ;  /* 0x0000004000027945 */ /* 0x000fe80003800000 */
[----:B-1----:R-:W-:Y:S05]  /*19ce0*/  @P2 BRA `(.L_x_1896) ;  /* 0x0000000000082947 */ /* 0x002fea0003800000 */
[----:B------:R-:W1:Y:S02]  /*19cf0*/  SYNCS.PHASECHK.TRANS64.TRYWAIT P2, [R198+URZ+0x2a850], R3 ;  /* 0x02a85003c60075a7 */ /* 0x000e64000804017f */
[----:B-1----:R-:W-:Y:S05]  /*19d00*/  @!P2 BRA `(.L_x_1897) ;  /* 0x000001000040a947 */ /* 0x002fea0003800000 */
.L_x_1896:
[----:B------:R-:W-:Y:S05]  /*19d10*/  BSYNC B2 ;  /* 0x0000000000027941 */ /* 0x000fea0003800000 */
.L_x_1895:
[----:B------:R-:W-:Y:S01]  /*19d20*/  VIADD R0, R16, 0x400 ;  /* 0x0000040010007836 */ /* 0x000fe20000000000 */
[----:B------:R-:W-:Y:S01]  /*19d30*/  WARPGROUP.ARRIVE ;  /* 0x00000000000079c5 */ /* 0x000fe20000000000 */
[----:B01----:R-:W-:Y:S01]  /*19d40*/  IMAD.MOV.U32 R3, RZ, RZ, 0x40000040 ;  /* 0x40000040ff037424 */ /* 0x003fe200078e00ff */
[----:B------:R-:W-:Y:S01]  /*19d50*/  FMNMX.FTZ R4, R90, R9, !PT ;  /* 0x000000095a047209 */ /* 0x000fe20007810000 */
[----:B------:R-:W-:Y:S01]  /*19d60*/  IMAD.MOV.U32 R13, RZ, RZ, 0x40000040 ;  /* 0x40000040ff0d7424 */ /* 0x000fe200078e00ff */
[----:B------:R-:W-:Y:S01]  /*19d70*/  SHF.R.U32.HI R0, RZ, 0x4, R0 ;  /* 0x00000004ff007819 */ /* 0x000fe20000011600 */
[----:B------:R-:W-:Y:S01]  /*19d80*/  @!P1 VIADD R198, R198, 0x2a860 ;  /* 0x0002a860c6c69836 */ /* 0x000fe20000000000 */
[----:B------:R-:W-:Y:S02]  /*19d90*/  ISETP.GT.AND P2, PT, R15, R14, PT ;  /* 0x0000000e0f00720c */ /* 0x000fe40003f44270 */
[----:B------:R-:W-:Y:S02]  /*19da0*/  LOP3.LUT R0, R0, 0x3fff, RZ, 0xc0, !PT ;  /* 0x00003fff00007812 */ /* 0x000fe400078ec0ff */
[----:B------:R-:W-:-:S02]  /*19db0*/  @!P1 PRMT R198, RZ, 0x654, R198 ;  /* 0x00000654ffc69816 */ /* 0x000fc400000000c6 */
[----:B------:R-:W-:Y:S02]  /*19dc0*/  LOP3.LUT R11, R0, 0x3000000, RZ, 0xfc, !PT ;  /* 0x03000000000b7812 */ /* 0x000fe400078efcff */
[----:B------:R-:W-:-:S03]  /*19dd0*/  FMNMX.FTZ R0, R88, R21, !PT ;  /* 0x0000001558007209 */ /* 0x000fc60007810000 */
[----:B------:R-:W-:Y:S01]  /*19de0*/  IMAD R10, R200, 0x600, R11 ;  /* 0x00000600c80a7824 */ /* 0x000fe200078e020b */
[----:B------:R-:W-:Y:S01]  /*19df0*/  FMNMX.FTZ R7, R89, R0, !PT ;  /* 0x0000000059077209 */ /* 0x000fe20007810000 */
[----:B------:R-:W-:Y:S02]  /*19e00*/  IMAD.MOV.U32 R11, RZ, RZ, 0x40000040 ;  /* 0x40000040ff0b7424 */ /* 0x000fe400078e00ff */
[C---:B------:R-:W-:Y:S01]  /*19e10*/  VIADD R2, R10.reuse, 0x80 ;  /* 0x000000800a027836 */ /* 0x040fe20000000000 */
[----:B------:R-:W-:Y:S01]  /*19e20*/  R2UR UR6, R10 ;  /* 0x000000000a0672ca */ /* 0x000fe200000e0000 */
[----:B------:R-:W-:Y:S01]  /*19e30*/  IMAD.MOV.U32 R200, RZ, RZ, R22 ;  /* 0x000000ffffc87224 */ /* 0x000fe200078e0016 */
[----:B------:R-:W-:Y:S02]  /*19e40*/  R2UR UR7, R11 ;  /* 0x000000000b0772ca */ /* 0x000fe400000e0000 */
[----:B------:R-:W-:-:S11]  /*19e50*/  FMNMX.FTZ R0, R92, R7, !PT ;  /* 0x000000075c007209 */ /* 0x000fd60007810000 */
[----:B------:R-:W-:Y:S01]  /*19e60*/  HGMMA.64x128x16.F32.BF16 R24, R156, gdesc[UR4].tnspB, R24, gsb0 ;  /* 0x41e000049c187df0 */ /* 0x000fe20008001818 */
[----:B------:R-:W-:Y:S01]  /*19e70*/  R2UR UR6, R2 ;  /* 0x00000000020672ca */ /* 0x000fe200000e0000 */
[----:B------:R-:W-:Y:S01]  /*19e80*/  VIADD R2, R10, 0x100 ;  /* 0x000001000a027836 */ /* 0x000fe20000000000 */
[----:B------:R-:W-:Y:S02]  /*19e90*/  R2UR UR7, R3 ;  /* 0x00000000030772ca */ /* 0x000fe400000e0000 */
        /* <DEDUP_REMOVED lines=20> */
[----:B------:R-:W-:-:S03]  /*19fe0*/  IMAD.MOV.U32 R3, RZ, RZ, 0x40000040 ;  /* 0x40000040ff037424 */ /* 0x000fc600078e00ff */
[----:B------:R-:W-:-:S05]  /*19ff0*/  FMNMX.FTZ R0, R133, R0, !PT ;  /* 0x0000000085007209 */ /* 0x000fca0007810000 */
[----:B------:R-:W0:Y:S02]  /*1a000*/  SHFL.BFLY PT, R7, R0, 0x2, 0x1f ;  /* 0x0c401f0000077f89 */ /* 0x000e2400000e0000 */
[----:B0-----:R-:W-:Y:S01]  /*1a010*/  FMNMX.FTZ R11, R0, R7, !PT ;  /* 0x00000007000b7209 */ /* 0x001fe20007810000 */
[----:B------:R-:W-:Y:S01]  /*1a020*/  IMAD.U32 R7, RZ, RZ, UR42 ;  /* 0x0000002aff077e24 */ /* 0x000fe2000f8e00ff */
[----:B------:R-:W-:Y:S02]  /*1a030*/  WARPGROUP.DEPBAR.LE gsb0, 0x0 ;  /* 0x00008000000079c5 */ /* 0x000fe40000010000 */
[----:B------:R-:W-:-:S06]  /*1a040*/  WARPGROUP.ARRIVE ;  /* 0x00000000000079c5 */ /* 0x000fcc0000000000 */
[----:B------:R-:W-:Y:S01]  /*1a050*/  HGMMA.64x128x16.F32.BF16 R24, R152, gdesc[UR4].tnspB, R24, gsb0 ;  /* 0x41e0000498187df0 */ /* 0x000fe20008001818 */
[----:B------:R-:W-:Y:S02]  /*1a060*/  R2UR UR6, R2 ;  /* 0x00000000020672ca */ /* 0x000fe400000e0000 */
[----:B------:R-:W-:Y:S01]  /*1a070*/  R2UR UR7, R3 ;  /* 0x00000000030772ca */ /* 0x000fe200000e0000 */
[----:B------:R-:W0:Y:S02]  /*1a080*/  SHFL.BFLY PT, R2, R11, 0x1, 0x1f ;  /* 0x0c201f000b027f89 */ /* 0x000e2400000e0000 */
[----:B0-----:R-:W-:Y:S02]  /*1a090*/  FMNMX.FTZ R3, R11, R2, !PT ;  /* 0x000000020b037209 */ /* 0x001fe40007810000 */
[----:B------:R-:W-:-:S03]  /*1a0a0*/  FMNMX.FTZ R11, R91, R4, !PT ;  /* 0x000000045b0b7209 */ /* 0x000fc60007810000 */
[----:B------:R-:W-:Y:S01]  /*1a0b0*/  FADD.FTZ R2, -R3, R21 ;  /* 0x0000001503027221 */ /* 0x000fe20000010100 */
[----:B------:R-:W-:-:S03]  /*1a0c0*/  FMNMX.FTZ R4, R94, R11, !PT ;  /* 0x0000000b5e047209 */ /* 0x000fc60007810000 */
[-C--:B------:R-:W-:Y:S01]  /*1a0d0*/  FMUL.FTZ R12, R2, R7.reuse ;  /* 0x00000007020c7220 */ /* 0x080fe20000410000 */
[----:B------:R-:W-:Y:S01]  /*1a0e0*/  FMNMX.FTZ R11, R95, R4, !PT ;  /* 0x000000045f0b7209 */ /* 0x000fe20007810000 */
[----:B------:R-:W-:Y:S02]  /*1a0f0*/  FMUL.FTZ R2, R3, R7 ;  /* 0x0000000703027220 */ /* 0x000fe40000410000 */
[----:B------:R0:W-:Y:S01]  /*1a100*/  MUFU.EX2 R0, R12 ;  /* 0x0000000c00007308 */ /* 0x0001e20000000800 */
        /* <DEDUP_REMOVED lines=8> */
[----:B0-----:R-:W-:Y:S01]  /*1a190*/  VIADD R12, R10, 0x180 ;  /* 0x000001800a0c7836 */ /* 0x001fe20000000000 */
[----:B------:R-:W-:Y:S01]  /*1a1a0*/  FMNMX.FTZ R4, R102, R11, !PT ;  /* 0x0000000b66047209 */ /* 0x000fe20007810000 */
[-CC-:B------:R-:W-:Y:S01]  /*1a1b0*/  FFMA.FTZ R101, R113, R7.reuse, -R2.reuse ;  /* 0x0000000771657223 */ /* 0x180fe20000010802 */
[-CC-:B------:R-:W-:Y:S01]  /*1a1c0*/  FFMA.FTZ R105, R105, R7.reuse, -R2.reuse ;  /* 0x0000000769697223 */ /* 0x180fe20000010802 */
[-CC-:B------:R-:W-:Y:S01]  /*1a1d0*/  FFMA.FTZ R88, R120, R7.reuse, -R2.reuse ;  /* 0x0000000778587223 */ /* 0x180fe20000010802 */
[----:B------:R-:W-:Y:S01]  /*1a1e0*/  FMNMX.FTZ R11, R103, R4, !PT ;  /* 0x00000004670b7209 */ /* 0x000fe20007810000 */
[-CC-:B------:R-:W-:Y:S01]  /*1a1f0*/  FFMA.FTZ R113, R121, R7.reuse, -R2.reuse ;  /* 0x0000000779717223 */ /* 0x180fe20000010802 */
[-CC-:B------:R-:W-:Y:S01]  /*1a200*/  FFMA.FTZ R92, R124, R7.reuse, -R2.reuse ;  /* 0x000000077c5c7223 */ /* 0x180fe20000010802 */
[----:B------:R-:W-:Y:S01]  /*1a210*/  FFMA.FTZ R133, R133, R7, -R2 ;  /* 0x0000000785857223 */ /* 0x000fe20000010802 */
[----:B------:R-:W-:Y:S01]  /*1a220*/  FMNMX.FTZ R4, R106, R11, !PT ;  /* 0x0000000b6a047209 */ /* 0x000fe20007810000 */
[----:B------:R-:W0:Y:S03]  /*1a230*/  MUFU.EX2 R21, R21 ;  /* 0x0000001500157308 */ /* 0x000e260000000800 */
[----:B------:R-:W-:-:S04]  /*1a240*/  FMNMX.FTZ R11, R107, R4, !PT ;  /* 0x000000046b0b7209 */ /* 0x000fc80007810000 */
[----:B------:R-:W-:Y:S01]  /*1a250*/  FMNMX.FTZ R4, R110, R11, !PT ;  /* 0x0000000b6e047209 */ /* 0x000fe20007810000 */
[----:B------:R-:W1:Y:S03]  /*1a260*/  MUFU.EX2 R156, R156 ;  /* 0x0000009c009c7308 */ /* 0x000e660000000800 */
[----:B------:R-:W-:-:S04]  /*1a270*/  FMNMX.FTZ R11, R111, R4, !PT ;  /* 0x000000046f0b7209 */ /* 0x000fc80007810000 */
[----:B------:R-:W-:Y:S01]  /*1a280*/  FMNMX.FTZ R4, R114, R11, !PT ;  /* 0x0000000b72047209 */ /* 0x000fe20007810000 */
[----:B------:R-:W2:Y:S03]  /*1a290*/  MUFU.EX2 R158, R158 ;  /* 0x0000009e009e7308 */ /* 0x000ea60000000800 */
[----:B------:R-:W-:-:S04]  /*1a2a0*/  FMNMX.FTZ R11, R115, R4, !PT ;  /* 0x00000004730b7209 */ /* 0x000fc80007810000 */
[----:B------:R-:W-:Y:S01]  /*1a2b0*/  FMNMX.FTZ R4, R118, R11, !PT ;  /* 0x0000000b76047209 */ /* 0x000fe20007810000 */
[----:B------:R-:W3:Y:S03]  /*1a2c0*/  MUFU.EX2 R89, R89 ;  /* 0x0000005900597308 */ /* 0x000ee60000000800 */
        /* <DEDUP_REMOVED lines=12> */
[----:B------:R-:W-:-:S05]  /*1a390*/  FMNMX.FTZ R4, R135, R4, !PT ;  /* 0x0000000487047209 */ /* 0x000fca0007810000 */
[----:B------:R-:W4:Y:S01]  /*1a3a0*/  SHFL.BFLY PT, R11, R4, 0x2, 0x1f ;  /* 0x0c401f00040b7f89 */ /* 0x000f2200000e0000 */
[----:B------:R-:W-:Y:S08]  /*1a3b0*/  MUFU.EX2 R88, R88 ;  /* 0x0000005800587308 */ /* 0x000ff00000000800 */
[----:B------:R-:W-:Y:S08]  /*1a3c0*/  MUFU.EX2 R113, R113 ;  /* 0x0000007100717308 */ /* 0x000ff00000000800 */
[----:B------:R-:W-:Y:S01]  /*1a3d0*/  MUFU.EX2 R92, R92 ;  /* 0x0000005c005c7308 */ /* 0x000fe20000000800 */
[----:B------:R-:W-:-:S02]  /*1a3e0*/  WARPGROUP.DEPBAR.LE gsb0, 0x0 ;  /* 0x00008000000079c5 */ /* 0x000fc40000010000 */
[----:B------:R-:W-:Y:S01]  /*1a3f0*/  WARPGROUP.ARRIVE ;  /* 0x00000000000079c5 */ /* 0x000fe20000000000 */
[-CC-:B------:R-:W-:Y:S01]  /*1a400*/  FFMA.FTZ R152, R96, R7.reuse, -R2.reuse ;  /* 0x0000000760987223 */ /* 0x180fe20000010802 */
[-CC-:B------:R-:W-:Y:S01]  /*1a410*/  FFMA.FTZ R154, R100, R7.reuse, -R2.reuse ;  /* 0x00000007649a7223 */ /* 0x180fe20000010802 */
[----:B------:R-:W-:Y:S01]  /*1a420*/  FFMA.FTZ R96, R132, R7, -R2 ;  /* 0x0000000784607223 */ /* 0x000fe20000010802 */
[----:B----4-:R-:W-:Y:S02]  /*1a430*/  FMNMX.FTZ R11, R4, R11, !PT ;  /* 0x0000000b040b7209 */ /* 0x010fe40007810000 */
[----:B------:R-:W-:Y:S01]  /*1a440*/  HGMMA.64x128x16.F32.BF16 R24, R148, gdesc[UR4].tnspB, R24, gsb0 ;  /* 0x41e0000494187df0 */ /* 0x000fe20008001818 */
[----:B------:R-:W-:Y:S01]  /*1a450*/  R2UR UR6, R12 ;  /* 0x000000000c0672ca */ /* 0x000fe200000e0000 */
[C---:B------:R-:W-:Y:S01]  /*1a460*/  VIADD R12, R10.reuse, 0x200 ;  /* 0x000002000a0c7836 */ /* 0x040fe20000000000 */
[----:B------:R-:W-:Y:S01]  /*1a470*/  R2UR UR7, R13 ;  /* 0x000000000d0772ca */ /* 0x000fe200000e0000 */
[----:B------:R-:W-:Y:S01]  /*1a480*/  IMAD.MOV.U32 R13, RZ, RZ, 0x40000040 ;  /* 0x40000040ff0d7424 */ /* 0x000fe200078e00ff */
[----:B------:R-:W4:Y:S01]  /*1a490*/  SHFL.BFLY PT, R4, R11, 0x1, 0x1f ;  /* 0x0c201f000b047f89 */ /* 0x000f2200000e0000 */
[----:B------:R-:W-:Y:S01]  /*1a4a0*/  VIADD R10, R10, 0x280 ;  /* 0x000002800a0a7836 */ /* 0x000fe20000000000 */
[----:B------:R-:W-:Y:S08]  /*1a4b0*/  MUFU.EX2 R152, R152 ;  /* 0x0000009800987308 */ /* 0x000ff00000000800 */
[----:B------:R-:W-:Y:S08]  /*1a4c0*/  MUFU.EX2 R154, R154 ;  /* 0x0000009a009a7308 */ /* 0x000ff00000000800 */
[----:B------:R-:W-:Y:S01]  /*1a4d0*/  MUFU.EX2 R96, R96 ;  /* 0x0000006000607308 */ /* 0x000fe20000000800 */
[----:B----4-:R-:W-:Y:S01]  /*1a4e0*/  FMNMX.FTZ R4, R11, R4, !PT ;  /* 0x000000040b047209 */ /* 0x010fe20007810000 */
[----:B------:R-:W-:-:S04]  /*1a4f0*/  IMAD.MOV.U32 R11, RZ, RZ, 0x40000040 ;  /* 0x40000040ff0b7424 */ /* 0x000fc800078e00ff */
[----:B------:R-:W-:-:S04]  /*1a500*/  FMUL.FTZ R100, R4, R7 ;  /* 0x0000000704647220 */ /* 0x000fc80000410000 */
[-CC-:B------:R-:W-:Y:S01]  /*1a510*/  FFMA.FTZ R157, R90, R7.reuse, -R100.reuse ;  /* 0x000000075a9d7223 */ /* 0x180fe20000010864 */
[-CC-:B------:R-:W-:Y:S01]  /*1a520*/  FFMA.FTZ R90, R91, R7.reuse, -R100.reuse ;  /* 0x000000075b5a7223 */ /* 0x180fe20000010864 */
[-CC-:B------:R-:W-:Y:S01]  /*1a530*/  FFMA.FTZ R159, R94, R7.reuse, -R100.reuse ;  /* 0x000000075e9f7223 */ /* 0x180fe20000010864 */
[-CC-:B------:R-:W-:Y:S01]  /*1a540*/  FFMA.FTZ R94, R95, R7.reuse, -R100.reuse ;  /* 0x000000075f5e7223 */ /* 0x180fe20000010864 */
[-CC-:B------:R-:W-:Y:S01]  /*1a550*/  FFMA.FTZ R153, R98, R7.reuse, -R100.reuse ;  /* 0x0000000762997223 */ /* 0x180fe20000010864 */
[-CC-:B------:R-:W-:Y:S01]  /*1a560*/  FFMA.FTZ R98, R99, R7.reuse, -R100.reuse ;  /* 0x0000000763627223 */ /* 0x180fe20000010864 */
[----:B------:R-:W-:Y:S01]  /*1a570*/  MUFU.EX2 R157, R157 ;  /* 0x0000009d009d7308 */ /* 0x000fe20000000800 */
[----:B0-----:R-:W-:Y:S01]  /*1a580*/  FFMA.FTZ R95, R0, R6, R21 ;  /* 0x00000006005f7223 */ /* 0x001fe20000010015 */
[-CC-:B------:R-:W-:Y:S01]  /*1a590*/  FFMA.FTZ R155, R102, R7.reuse, -R100.reuse ;  /* 0x00000007669b7223 */ /* 0x180fe20000010864 */
[-CC-:B------:R-:W-:Y:S01]  /*1a5a0*/  FFMA.FTZ R102, R103, R7.reuse, -R100.reuse ;  /* 0x0000000767667223 */ /* 0x180fe20000010864 */
[-CC-:B------:R-:W-:Y:S01]  /*1a5b0*/  FFMA.FTZ R115, R115, R7.reuse, -R100.reuse ;  /* 0x0000000773737223 */ /* 0x180fe20000010864 */
[C---:B-1----:R-:W-:Y:S01]  /*1a5c0*/  FADD.FTZ R95, R156.reuse, R95 ;  /* 0x0000005f9c5f7221 */ /* 0x042fe20000010000 */
[--C-:B------:R-:W-:Y:S01]  /*1a5d0*/  FFMA.FTZ R6, R119, R7, -R100.reuse ;  /* 0x0000000777067223 */ /* 0x100fe20000010864 */
[----:B------:R-:W-:Y:S01]  /*1a5e0*/  F2FP.BF16.F32.PACK_AB R156, R156, R21 ;  /* 0x000000159c9c723e */ /* 0x000fe200000010ff */
        /* <DEDUP_REMOVED lines=18> */
[-CC-:B------:R-:W-:Y:S01]  /*1a710*/  FFMA.FTZ R151, R110, R7.reuse, -R100.reuse ;  /* 0x000000076e977223 */ /* 0x180fe20000010864 */
[----:B--2---:R-:W-:Y:S01]  /*1a720*/  FADD.FTZ R110, R158, R95 ;  /* 0x0000005f9e6e7221 */ /* 0x004fe20000010000 */
[-C--:B------:R-:W-:Y:S01]  /*1a730*/  FFMA.FTZ R149, R106, R7.reuse, -R100 ;  /* 0x000000076a957223 */ /* 0x080fe20000010864 */
[----:B------:R-:W-:Y:S01]  /*1a740*/  HGMMA.64x128x16.F32.BF16 R24, R144, gdesc[UR4].tnspB, R24, gsb0 ;  /* 0x41e0000490187df0 */ /* 0x000fe20008001818 */
[----:B------:R-:W-:Y:S01]  /*1a750*/  R2UR UR6, R12 ;  /* 0x000000000c0672ca */ /* 0x000fe200000e0000 */
[-CC-:B------:R-:W-:Y:S01]  /*1a760*/  FFMA.FTZ R12, R128, R7.reuse, -R2.reuse ;  /* 0x00000007800c7223 */ /* 0x180fe20000010802 */
[----:B------:R-:W-:Y:S01]  /*1a770*/  R2UR UR7, R13 ;  /* 0x000000000d0772ca */ /* 0x000fe200000e0000 */
[-C--:B------:R-:W-:Y:S01]  /*1a780*/  FFMA.FTZ R13, R125, R7.reuse, -R2 ;  /* 0x000000077d0d7223 */ /* 0x080fe20000010802 */
[-CC-:B------:R-:W-:Y:S01]  /*1a790*/  FFMA.FTZ R104, R107, R7.reuse, -R100.reuse ;  /* 0x000000076b687223 */ /* 0x180fe20000010864 */
[----:B------:R-:W-:Y:S01]  /*1a7a0*/  MUFU.EX2 R148, R148 ;  /* 0x0000009400947308 */ /* 0x000fe20000000800 */
[----:B------:R-:W-:Y:S01]  /*1a7b0*/  FFMA.FTZ R106, R111, R7, -R100 ;  /* 0x000000076f6a7223 */ /* 0x000fe20000010864 */
[----:B---3--:R-:W-:-:S06]  /*1a7c0*/  F2FP.BF16.F32.PACK_AB R158, R89, R158 ;  /* 0x0000009e599e723e */ /* 0x008fcc00000010ff */
        /* <DEDUP_REMOVED lines=12> */
[-CC-:B------:R-:W-:Y:S01]  /*1a890*/  FFMA.FTZ R146, R116, R7.reuse, -R2.reuse ;  /* 0x0000000774927223 */ /* 0x180fe20000010802 */
[----:B------:R-:W-:Y:S01]  /*1a8a0*/  FFMA.FTZ R117, R129, R7, -R2 ;  /* 0x0000000781757223 */ /* 0x000fe20000010802 */
[----:B------:R-:W-:Y:S01]  /*1a8b0*/  HGMMA.64x128x16.F32.BF16 R24, R140, gdesc[UR4].tnspB, R24, gsb0 ;  /* 0x41e000048c187df0 */ /* 0x000fe20008001818 */
[----:B------:R-:W-:Y:S01]  /*1a8c0*/  R2UR UR6, R10 ;  /* 0x000000000a0672ca */ /* 0x000fe200000e0000 */
[----:B------:R-:W-:Y:S01]  /*1a8d0*/  FADD.FTZ R2, -R4, R9 ;  /* 0x0000000904027221 */ /* 0x000fe20000010100 */
[----:B------:R-:W-:Y:S01]  /*1a8e0*/  R2UR UR7, R11 ;  /* 0x000000000b0772ca */ /* 0x000fe200000e0000 */
[----:B------:R-:W-:-:S02]  /*1a8f0*/  @!P1 IMAD R11, R22, 0x8, R16 ;  /* 0x00000008160b9824 */ /* 0x000fc400078e0210 */
[-CC-:B------:R-:W-:Y:S01]  /*1a900*/  FFMA.FTZ R10, R114, R7.reuse, -R100.reuse ;  /* 0x00000007720a7223 */ /* 0x180fe20000010864 */
[-C--:B------:R-:W-:Y:S01]  /*1a910*/  FMUL.FTZ R2, R2, R7.reuse ;  /* 0x0000000702027220 */ /* 0x080fe20000410000 */
[----:B------:R-:W-:Y:S01]  /*1a920*/  MUFU.EX2 R145, R145 ;  /* 0x0000009100917308 */ /* 0x000fe20000000800 */
[----:B------:R-:W-:Y:S02]  /*1a930*/  @!P1 VIADD R11, R11, 0x2a840 ;  /* 0x0002a8400b0b9836 */ /* 0x000fe40000000000 */
[----:B------:R-:W-:-:S03]  /*1a940*/  FFMA.FTZ R147, R118, R7, -R100 ;  /* 0x0000000776937223 */ /* 0x000fc60000010864 */
[----:B------:R-:W-:Y:S02]  /*1a950*/  @!P1 PRMT R91, RZ, 0x654, R11 ;  /* 0x00000654ff5b9816 */ /* 0x000fe4000000000b */
[----:B------:R-:W0:Y:S08]  /*1a960*/  MUFU.EX2 R2, R2 ;  /* 0x0000000200027308 */ /* 0x000e300000000800 */
[----:B------:R-:W-:Y:S08]  /*1a970*/  MUFU.EX2 R144, R144 ;  /* 0x0000009000907308 */ /* 0x000ff00000000800 */
[----:B------:R-:W-:Y:S01]  /*1a980*/  MUFU.EX2 R10, R10 ;  /* 0x0000000a000a7308 */ /* 0x000fe20000000800 */
[----:B0-----:R-:W-:Y:S01]  /*1a990*/  FFMA.FTZ R5, R2, R5, R157 ;  /* 0x0000000502057223 */ /* 0x001fe2000001009d */
[----:B------:R-:W-:-:S03]  /*1a9a0*/  F2FP.BF16.F32.PACK_AB R157, R90, R157 ;  /* 0x0000009d5a9d723e */ /* 0x000fc600000010ff */
[----:B------:R-:W-:-:S03]  /*1a9b0*/  FADD.FTZ R108, R90, R5 ;  /* 0x000000055a6c7221 */ /* 0x000fc60000010000 */
[----:B------:R-:W-:Y:S01]  /*1a9c0*/  MUFU.EX2 R11, R115 ;  /* 0x00000073000b7308 */ /* 0x000fe20000000800 */
[----:B------:R-:W-:Y:S01]  /*1a9d0*/  FADD.FTZ R5, R159, R108 ;  /* 0x0000006c9f057221 */ /* 0x000fe20000010000 */
[----:B------:R-:W-:Y:S01]  /*1a9e0*/  FFMA.FTZ R108, R123, R7, -R100 ;  /* 0x000000077b6c7223 */ /* 0x000fe20000010864 */
[----:B------:R-:W-:-:S05]  /*1a9f0*/  F2FP.BF16.F32.PACK_AB R159, R94, R159 ;  /* 0x0000009f5e9f723e */ /* 0x000fca00000010ff */
        /* <DEDUP_REMOVED lines=9> */
[-CC-:B------:R-:W-:Y:S01]  /*1aa90*/  FFMA.FTZ R143, R126, R7.reuse, -R100.reuse ;  /* 0x000000077e8f7223 */ /* 0x180fe20000010864 */
[----:B------:R-:W-:Y:S01]  /*1aaa0*/  FFMA.FTZ R100, R135, R7, -R100 ;  /* 0x0000000787647223 */ /* 0x000fe20000010864 */
[----:B------:R-:W-:Y:S02]  /*1aab0*/  F2FP.BF16.F32.PACK_AB R140, R113, R88 ;  /* 0x00000058718c723e */ /* 0x000fe400000010ff */
[----:B------:R-:W-:Y:S01]  /*1aac0*/  HGMMA.64x128x16.F32.BF16 R24, R136, gdesc[UR4].tnspB, R24, gsb0 ;  /* 0x41e0000488187df0 */ /* 0x000fe20008001818 */
[----:B------:R-:W1:Y:S01]  /*1aad0*/  MUFU.EX2 R141, R141 ;  /* 0x0000008d008d7308 */ /* 0x000e620000000800 */
[----:B------:R-:W-:-:S07]  /*1aae0*/  F2FP.BF16.F32.PACK_AB R142, R13, R92 ;  /* 0x0000005c0d8e723e */ /* 0x000fce00000010ff */
[----:B------:R-:W2:Y:S08]  /*1aaf0*/  MUFU.EX2 R143, R143 ;  /* 0x0000008f008f7308 */ /* 0x000eb00000000800 */
[----:B------:R-:W-:Y:S01]  /*1ab00*/  MUFU.EX2 R100, R100 ;  /* 0x0000006400647308 */ /* 0x000fe20000000800 */
[----:B------:R-:W-:Y:S02]  /*1ab10*/  WARPGROUP.DEPBAR.LE gsb0, 0x0 ;  /* 0x00008000000079c5 */ /* 0x000fe40000010000 */
[----:B------:R3:W-:Y:S05]  /*1ab20*/  @!P1 SYNCS.ARRIVE.TRANS64.RED.A1T0 RZ, [R91+URZ], RZ ;  /* 0x000000ff5bff99a7 */ /* 0x0007ea000810043f */
[----:B------:R-:W4:Y:S01]  /*1ab30*/  MUFU.EX2 R137, R130 ;  /* 0x0000008200897308 */ /* 0x000f220000000800 */
[----:B0-----:R-:W-:-:S02]  /*1ab40*/  F2FP.BF16.F32.PACK_AB R138, R9, R96 ;  /* 0x00000060098a723e */ /* 0x001fc400000010ff */
[----:B------:R-:W-:Y:S01]  /*1ab50*/  F2FP.BF16.F32.PACK_AB R136, R117, R12 ;  /* 0x0000000c7588723e */ /* 0x000fe200000010ff */
[----:B---3--:R-:W-:Y:S01]  /*1ab60*/  FADD.FTZ R91, R89, R110 ;  /* 0x0000006e595b7221 */ /* 0x008fe20000010000 */
[----:B------:R-:W-:-:S03]  /*1ab70*/  FADD.FTZ R110, R94, R5 ;  /* 0x000000055e6e7221 */ /* 0x000fc60000010000 */
[----:B------:R-:W0:Y:S01]  /*1ab80*/  MUFU.EX2 R139, R134 ;  /* 0x00000086008b7308 */ /* 0x000e220000000800 */
[----:B------:R3:W-:Y:S01]  /*1ab90*/  @!P1 SYNCS.ARRIVE.TRANS64.RED.A1T0 RZ, [R198+URZ], RZ ;  /* 0x000000ffc6ff99a7 */ /* 0x0007e2000810043f */
[----:B------:R-:W-:Y:S01]  /*1aba0*/  FADD.FTZ R112, R152, R91 ;  /* 0x0000005b98707221 */ /* 0x000fe20000010000 */
[----:B------:R-:W-:Y:S01]  /*1abb0*/  FADD.FTZ R5, R153, R110 ;  /* 0x0000006e99057221 */ /* 0x000fe20000010000 */
[C---:B------:R-:W-:Y:S02]  /*1abc0*/  F2FP.BF16.F32.PACK_AB R152, R93.reuse, R152 ;  /* 0x000000985d98723e */ /* 0x040fe400000010ff */
[----:B------:R-:W-:Y:S01]  /*1abd0*/  FADD.FTZ R91, R93, R112 ;  /* 0x000000705d5b7221 */ /* 0x000fe20000010000 */
[C---:B------:R-:W-:Y:S01]  /*1abe0*/  FADD.FTZ R110, R98.reuse, R5 ;  /* 0x00000005626e7221 */ /* 0x040fe20000010000 */
[----:B------:R-:W-:Y:S01]  /*1abf0*/  F2FP.BF16.F32.PACK_AB R153, R98, R153 ;  /* 0x000000996299723e */ /* 0x000fe200000010ff */
[----:B---3--:R-:W-:Y:S02]  /*1ac00*/  IMAD.MOV.U32 R198, RZ, RZ, R23 ;  /* 0x000000ffffc67224 */ /* 0x008fe400078e0017 */
        /* <DEDUP_REMOVED lines=20> */
[----:B------:R-:W-:Y:S01]  /*1ad50*/  VIADD R10, R15, 0xffffffff ;  /* 0xffffffff0f0a7836 */ /* 0x000fe20000000000 */
[----:B------:R-:W-:Y:S01]  /*1ad60*/  F2FP.BF16.F32.PACK_AB R151, R106, R151 ;  /* 0x000000976a97723e */ /* 0x000fe200000010ff */
[----:B------:R-:W-:Y:S01]  /*1ad70*/  FADD.FTZ R5, R101, R90 ;  /* 0x0000005a65057221 */ /* 0x000fe20000010000 */
[----:B------:R-:W-:Y:S01]  /*1ad80*/  FADD.FTZ R94, R11, R94 ;  /* 0x0000005e0b5e7221 */ /* 0x000fe20000010000 */
[----:B------:R-:W-:Y:S01]  /*1ad90*/  F2FP.BF16.F32.PACK_AB R144, R101, R144 ;  /* 0x000000906590723e */ /* 0x000fe200000010ff */
[----:B------:R-:W-:-:S02]  /*1ada0*/  IMAD.MOV.U32 R15, RZ, RZ, R10 ;  /* 0x000000ffff0f7224 */ /* 0x000fc400078e000a */
[----:B------:R-:W-:Y:S01]  /*1adb0*/  FADD.FTZ R90, R146, R5 ;  /* 0x00000005925a7221 */ /* 0x000fe20000010000 */
[----:B------:R-:W-:Y:S01]  /*1adc0*/  FADD.FTZ R5, R147, R94 ;  /* 0x0000005e93057221 */ /* 0x000fe20000010000 */
[C---:B------:R-:W-:Y:S02]  /*1add0*/  F2FP.BF16.F32.PACK_AB R147, R6.reuse, R147 ;  /* 0x000000930693723e */ /* 0x040fe400000010ff */
[C---:B------:R-:W-:Y:S01]  /*1ade0*/  FADD.FTZ R21, R109.reuse, R90 ;  /* 0x0000005a6d157221 */ /* 0x040fe20000010000 */
[----:B------:R-:W-:Y:S01]  /*1adf0*/  FADD.FTZ R90, R6, R5 ;  /* 0x00000005065a7221 */ /* 0x000fe20000010000 */
[----:B------:R-:W-:Y:S02]  /*1ae00*/  F2FP.BF16.F32.PACK_AB R146, R109, R146 ;  /* 0x000000926d92723e */ /* 0x000fe400000010ff */
[----:B------:R-:W-:Y:S01]  /*1ae10*/  FADD.FTZ R94, R88, R21 ;  /* 0x00000015585e7221 */ /* 0x000fe20000010000 */
[----:B-1----:R-:W-:Y:S01]  /*1ae20*/  FADD.FTZ R5, R141, R90 ;  /* 0x0000005a8d057221 */ /* 0x002fe20000010000 */
[----:B------:R-:W-:-:S02]  /*1ae30*/  F2FP.BF16.F32.PACK_AB R141, R108, R141 ;  /* 0x0000008d6c8d723e */ /* 0x000fc400000010ff */
[----:B------:R-:W-:Y:S01]  /*1ae40*/  FADD.FTZ R21, R113, R94 ;  /* 0x0000005e71157221 */ /* 0x000fe20000010000 */
[----:B------:R-:W-:-:S03]  /*1ae50*/  FADD.FTZ R90, R108, R5 ;  /* 0x000000056c5a7221 */ /* 0x000fc60000010000 */
[----:B------:R-:W-:Y:S01]  /*1ae60*/  FADD.FTZ R94, R92, R21 ;  /* 0x000000155c5e7221 */ /* 0x000fe20000010000 */
[----:B--2---:R-:W-:Y:S01]  /*1ae70*/  FADD.FTZ R90, R143, R90 ;  /* 0x0000005a8f5a7221 */ /* 0x004fe20000010000 */
[----:B------:R-:W-:Y:S01]  /*1ae80*/  F2FP.BF16.F32.PACK_AB R143, R127, R143 ;  /* 0x0000008f7f8f723e */ /* 0x000fe200000010ff */
[----:B------:R-:W-:Y:S02]  /*1ae90*/  IMAD.MOV.U32 R21, RZ, RZ, R3 ;  /* 0x000000ffff157224 */ /* 0x000fe400078e0003 */
[----:B------:R-:W-:Y:S01]  /*1aea0*/  FADD.FTZ R5, R13, R94 ;  /* 0x0000005e0d057221 */ /* 0x000fe20000010000 */
[----:B------:R-:W-:-:S03]  /*1aeb0*/  FADD.FTZ R90, R127, R90 ;  /* 0x0000005a7f5a7221 */ /* 0x000fc60000010000 */
[----:B------:R-:W-:Y:S01]  /*1aec0*/  FADD.FTZ R6, R12, R5 ;  /* 0x000000050c067221 */ /* 0x000fe20000010000 */
[----:B----4-:R-:W-:Y:S01]  /*1aed0*/  FADD.FTZ R90, R137, R90 ;  /* 0x0000005a895a7221 */ /* 0x010fe20000010000 */
[----:B------:R-:W-:Y:S02]  /*1aee0*/  F2FP.BF16.F32.PACK_AB R137, R131, R137 ;  /* 0x000000898389723e */ /* 0x000fe400000010ff */
[----:B------:R-:W-:Y:S01]  /*1aef0*/  FADD.FTZ R5, R117, R6 ;  /* 0x0000000675057221 */ /* 0x000fe20000010000 */
[----:B------:R-:W-:-:S03]  /*1af00*/  FADD.FTZ R90, R131, R90 ;  /* 0x0000005a835a7221 */ /* 0x000fc60000010000 */
[----:B------:R-:W-:Y:S01]  /*1af10*/  FADD.FTZ R6, R96, R5 ;  /* 0x0000000560067221 */ /* 0x000fe20000010000 */
[----:B0-----:R-:W-:Y:S01]  /*1af20*/  FADD.FTZ R90, R139, R90 ;  /* 0x0000005a8b5a7221 */ /* 0x001fe20000010000 */
[C---:B------:R-:W-:Y:S02]  /*1af30*/  F2FP.BF16.F32.PACK_AB R139, R100.reuse, R139 ;  /* 0x0000008b648b723e */ /* 0x040fe400000010ff */
[----:B------:R-:W-:Y:S01]  /*1af40*/  FADD.FTZ R6, R9, R6 ;  /* 0x0000000609067221 */ /* 0x000fe20000010000 */
[----:B------:R-:W-:Y:S01]  /*1af50*/  FADD.FTZ R5, R100, R90 ;  /* 0x0000005a64057221 */ /* 0x000fe20000010000 */
[----:B------:R-:W-:Y:S01]  /*1af60*/  IMAD.MOV.U32 R9, RZ, RZ, R4 ;  /* 0x000000ffff097224 */ /* 0x000fe200078e0004 */
[----:B------:R-:W-:Y:S06]  /*1af70*/  @P2 BRA `(.L_x_1898) ;  /* 0xffffffe000282947 */ /* 0x000fec000383ffff */
[----:B------:R-:W-:Y:S05]  /*1af80*/  BSYNC B1 ;  /* 0x0000000000017941 */ /* 0x000fea0003800000 */
.L_x_1887:
[----:B------:R-:W-:Y:S05]  /*1af90*/  BSYNC B0 ;  /* 0x0000000000007941 */ /* 0x000fea0003800000 */
.L_x_1886:
[----:B------:R-:W-:Y:S01]  /*1afa0*/  ISETP.GE.AND P2, PT, R10, R179, PT ;  /* 0x000000b30a00720c */ /* 0x000fe20003f46270 */
[----:B------:R-:W-:-:S12]  /*1afb0*/  BSSY B0, `(.L_x_1899) ;  /* 0x0000315000007945 */ /* 0x000fd80003800000 */
[----:B------:R-:W-:Y:S05]  /*1afc0*/  @!P2 BRA `(.L_x_1900) ;  /* 0x00000030004ca947 */ /* 0x000fea0003800000 */
[----:B------:R-:W-:Y:S02]  /*1afd0*/  IMAD.MOV.U32 R9, RZ, RZ, R4 ;  /* 0x000000ffff097224 */ /* 0x000fe400078e0004 */
[----:B------:R-:W-:Y:S02]  /*1afe0*/  IMAD.MOV.U32 R11, RZ, RZ, R3 ;  /* 0x000000ffff0b7224 */ /* 0x000fe400078e0003 */
[----:B------:R-:W-:Y:S02]  /*1aff0*/  IMAD.MOV.U32 R21, RZ, RZ, R23 ;  /* 0x000000ffff157224 */ /* 0x000fe400078e0017 */
[----:B------:R-:W-:-:S07]  /*1b000*/  IMAD.MOV.U32 R198, RZ, RZ, R22 ;  /* 0x000000ffffc67224 */ /* 0x000fce00078e0016 */
.L_x_1919:
[----:B------:R-:W-:-:S05]  /*1b010*/  VIADD R4, R198, 0x1 ;  /* 0x00000001c6047836 */ /* 0x000fca0000000000 */
[----:B------:R-:W-:-:S04]  /*1b020*/  ISETP.NE.AND P2, PT, R4, 0x2, PT ;  /* 0x000000020400780c */ /* 0x000fc80003f45270 */
[----:B------:R-:W-:Y:S02]  /*1b030*/  SEL R4, R4, RZ, P2 ;  /* 0x000000ff04047207 */ /* 0x000fe40001000000 */
[----:B------:R-:W-:-:S03]  /*1b040*/  SEL R12, RZ, 0x1, P2 ;  /* 0x00000001ff0c7807 */ /* 0x000fc60001000000 */
[----:B------:R-:W-:Y:S01]  /*1b050*/  IMAD.MOV.U32 R22, RZ, RZ, R4 ;  /* 0x000000ffff167224 */ /* 0x000fe200078e0004 */
[----:B------:R-:W-:Y:S01]  /*1b060*/  LOP3.LUT R23, R21, R12, RZ, 0x3c, !PT ;  /* 0x0000000c15177212 */ /* 0x000fe200078e3cff */
[----:B------:R-:W-:Y:S06]  /*1b070*/  @!P0 BRA `(.L_x_1901) ;  /* 0x0000000000048947 */ /* 0x000fec0003800000 */
[----:B------:R-:W-:Y:S01]  /*1b080*/  BPT.TRAP 0x1 ;  /* 0x000000040000795c */ /* 0x000fe20000300000 */
.L_x_1901:
[----:B------:R-:W-:Y:S01]  /*1b090*/  IMAD R3, R22, 0x8, R16 ;  /* 0x0000000816037824 */ /* 0x000fe200078e0210 */
[----:B------:R-:W-:-:S04]  /*1b0a0*/  SHF.L.U32 R14, R23, 0x1f, RZ ;  /* 0x0000001f170e7819 */ /* 0x000fc800000006ff */
[----:B------:R0:W1:Y:S01]  /*1b0b0*/  SYNCS.PHASECHK.TRANS64.TRYWAIT P2, [R3+URZ+0x2a830], R14 ;  /* 0x02a8300e030075a7 */ /* 0x000062000804017f */
[----:B------:R-:W-:Y:S05]  /*1b0c0*/  @!P0 BRA `(.L_x_1902) ;  /* 0x0000000000048947 */ /* 0x000fea0003800000 */
[----:B------:R-:W-:Y:S01]  /*1b0d0*/  BPT.TRAP 0x1 ;  /* 0x000000040000795c */ /* 0x000fe20000300000 */
.L_x_1902:
[----:B------:R-:W-:Y:S01]  /*1b0e0*/  BSSY B1, `(.L_x_1903) ;  /* 0x0000006000017945 */ /* 0x000fe20003800000 */
[----:B------:R-:W-:Y:S02]  /*1b0f0*/  IMAD R12, R22, 0x900, R8 ;  /* 0x00000900160c7824 */ /* 0x000fe400078e0208 */
[----:B------:R-:W-:Y:S01]  /*1b100*/  IMAD.MOV.U32 R13, RZ, RZ, 0x40000040 ;  /* 0x40000040ff0d7424 */ /* 0x000fe200078e00ff */
[----:B-1----:R-:W-:Y:S06]  /*1b110*/  @P2 BRA `(.L_x_1904) ;  /* 0x0000000000082947 */ /* 0x002fec0003800000 */
[----:B------:R-:W1:Y:S02]  /*1b120*/  SYNCS.PHASECHK.TRANS64.TRYWAIT P2, [R3+URZ+0x2a830], R14 ;  /* 0x02a8300e030075a7 */ /* 0x000e64000804017f */
[----:B-1----:R-:W-:Y:S05]  /*1b130*/  @!P2 BRA `(.L_x_1905) ;  /* 0x000000ec0048a947 */ /* 0x002fea0003800000 */
.L_x_1904:
[----:B------:R-:W-:Y:S05]  /*1b140*/  BSYNC B1 ;  /* 0x0000000000017941 */ /* 0x000fea0003800000 */
.L_x_1903:
        /* <DEDUP_REMOVED lines=179> */
.L_x_1906:
[----:B------:R-:W-:Y:S01]  /*1bc80*/  SHF.L.U32 R3, R21, 0x1f, RZ ;  /* 0x0000001f15037819 */ /* 0x000fe200000006ff */
[----:B------:R-:W-:-:S04]  /*1bc90*/  IMAD R12, R198, 0x8, R16 ;  /* 0x00000008c60c7824 */ /* 0x000fc800078e0210 */
[----:B------:R0:W1:Y:S01]  /*1bca0*/  SYNCS.PHASECHK.TRANS64.TRYWAIT P2, [R12+URZ+0x2a850], R3 ;  /* 0x02a850030c0075a7 */ /* 0x000062000804017f */
[----:B------:R-:W-:Y:S05]  /*1bcb0*/  @!P0 BRA `(.L_x_1907) ;  /* 0x0000000000048947 */ /* 0x000fea0003800000 */
[----:B------:R-:W-:Y:S01]  /*1bcc0*/  BPT.TRAP 0x1 ;  /* 0x000000040000795c */ /* 0x000fe20000300000 */
.L_x_1907:
        /* <DEDUP_REMOVED lines=9> */
.L_x_1909:
[----:B------:R-:W-:Y:S05]  /*1bd60*/  BSYNC B1 ;  /* 0x0000000000017941 */ /* 0x000fea0003800000 */
.L_x_1908:
[----:B------:R-:W-:Y:S01]  /*1bd70*/  IMAD.MOV.U32 R2, RZ, RZ, R0 ;  /* 0x000000ffff027224 */ /* 0x000fe200078e0000 */
[----:B------:R-:W-:Y:S01]  /*1bd80*/  WARPGROUP.ARRIVE ;  /* 0x00000000000079c5 */ /* 0x000fe20000000000 */
[----:B01----:R-:W-:Y:S01]  /*1bd90*/  IMAD.MOV.U32 R3, RZ, RZ, 0x40000040 ;  /* 0x40000040ff037424 */ /* 0x003fe200078e00ff */
[----:B------:R-:W-:Y:S01]  /*1bda0*/  ISETP.NE.AND P2, PT, R203, 0x1, PT ;  /* 0x00000001cb00780c */ /* 0x000fe20003f45270 */
[----:B------:R-:W-:Y:S01]  /*1bdb0*/  IMAD.IADD R13, R181, 0x1, R177 ;  /* 0x00000001b50d7824 */ /* 0x000fe200078e02b1 */
[----:B------:R-:W-:Y:S01]  /*1bdc0*/  R2UR UR6, R2 ;  /* 0x00000000020672ca */ /* 0x000fe200000e0000 */
[----:B------:R-:W-:Y:S01]  /*1bdd0*/  VIADD R2, R0, 0x80 ;  /* 0x0000008000027836 */ /* 0x000fe20000000000 */
[----:B------:R-:W-:Y:S01]  /*1bde0*/  R2UR UR7, R3 ;  /* 0x00000000030772ca */ /* 0x000fe200000e0000 */
[----:B------:R-:W-:Y:S01]  /*1bdf0*/  IMAD.MOV.U32 R3, RZ, RZ, 0x40000040 ;  /* 0x40000040ff037424 */ /* 0x000fe200078e00ff */
[----:B------:R-:W-:-:S11]  /*1be00*/  ULOP3.LUT UR4, URZ, UR51, URZ, 0x33, !UPT ;  /* 0x000000333f047292 */ /* 0x000fd6000f8e333f */
        /* <DEDUP_REMOVED lines=26> */
[----:B------:R-:W0:Y:S01]  /*1bfb0*/  @P2 LDC R0, c[0x0][0x44c] ;  /* 0x00011300ff002b82 */ /* 0x000e220000000800 */
[----:B------:R-:W-:Y:S02]  /*1bfc0*/  WARPGROUP.DEPBAR.LE gsb0, 0x0 ;  /* 0x00008000000079c5 */ /* 0x000fe40000010000 */
[----:B------:R-:W-:-:S08]  /*1bfd0*/  WARPGROUP.ARRIVE ;  /* 0x00000000000079c5 */ /* 0x000fd00000000000 */
[----:B------:R-:W-:Y:S01]  /*1bfe0*/  HGMMA.64x128x16.F32.BF16 R24, R140, gdesc[UR4].tnspB, R24, gsb0 ;  /* 0x41e000048c187df0 */ /* 0x000fe20008001818 */
[----:B------:R-:W-:Y:S01]  /*1bff0*/  R2UR UR6, R2 ;  /* 0x00000000020672ca */ /* 0x000fe200000e0000 */
[----:B0-----:R-:W-:Y:S01]  /*1c000*/  @P2 IMAD.HI.U32 R2, R13, R0, RZ ;  /* 0x000000000d022227 */ /* 0x001fe200078e00ff */
[----:B------:R-:W-:Y:S02]  /*1c010*/  R2UR UR7, R3 ;  /* 0x00000000030772ca */ /* 0x000fe400000e0000 */
[----:B------:R-:W0:Y:S01]  /*1c020*/  @P2 LDC R3, c[0x0][0x450] ;  /* 0x00011400ff032b82 */ /* 0x000e220000000800 */
[----:B------:R-:W-:-:S04]  /*1c030*/  @!P1 IMAD R0, R4, 0x8, R16 ;  /* 0x0000000804009824 */ /* 0x000fc800078e0210 */
[----:B------:R-:W-:-:S05]  /*1c040*/  @!P1 VIADD R0, R0, 0x2a840 ;  /* 0x0002a84000009836 */ /* 0x000fca0000000000 */
[----:B------:R-:W-:Y:S02]  /*1c050*/  @!P1 PRMT R0, RZ, 0x654, R0 ;  /* 0x00000654ff009816 */ /* 0x000fe40000000000 */
[----:B0-----:R-:W-:Y:S02]  /*1c060*/  @P2 SHF.R.U32.HI R13, RZ, R3, R2 ;  /* 0x00000003ff0d2219 */ /* 0x001fe40000011602 */
[----:B------:R-:W-:-:S03]  /*1c070*/  ISETP.GE.AND P2, PT, R20, 0x1, PT ;  /* 0x000000011400780c */ /* 0x000fc60003f46270 */
[----:B------:R-:W0:Y:S01]  /*1c080*/  SHFL.IDX PT, R2, R13, RZ, 0x1c1f ;  /* 0x001c1fff0d027589 */ /* 0x000e2200000e0000 */
[----:B------:R-:W-:Y:S02]  /*1c090*/  WARPGROUP.DEPBAR.LE gsb0, 0x0 ;  /* 0x00008000000079c5 */ /* 0x000fe40000010000 */
[----:B------:R-:W-:-:S06]  /*1c0a0*/  WARPGROUP.ARRIVE ;  /* 0x00000000000079c5 */ /* 0x000fcc0000000000 */
[----:B------:R-:W-:Y:S03]  /*1c0b0*/  HGMMA.64x128x16.F32.BF16 R24, R136, gdesc[UR4].tnspB, R24, gsb0 ;  /* 0x41e0000488187df0 */ /* 0x000fe60008001818 */
[----:B------:R-:W-:Y:S02]  /*1c0c0*/  WARPGROUP.DEPBAR.LE gsb0, 0x0 ;  /* 0x00008000000079c5 */ /* 0x000fe40000010000 */
[----:B------:R-:W-:Y:S01]  /*1c0d0*/  IMAD R139, R10, -0x60, RZ ;  /* 0xffffffa00a8b7824 */ /* 0x000fe200078e02ff */
[----:B------:R1:W-:Y:S03]  /*1c0e0*/  @!P1 SYNCS.ARRIVE.TRANS64.RED.A1T0 RZ, [R0+URZ], RZ ;  /* 0x000000ff00ff99a7 */ /* 0x0003e6000810043f */
[----:B------:R-:W-:-:S04]  /*1c0f0*/  VIADD R3, R139, 0x1 ;  /* 0x000000018b037836 */ /* 0x000fc80000000000 */
[----:B------:R-:W-:-:S04]  /*1c100*/  IMAD R3, R180, -0x2, R3 ;  /* 0xfffffffeb4037824 */ /* 0x000fc800078e0203 */
[----:B-1----:R-:W-:Y:S01]  /*1c110*/  VIADD R0, R3, 0xffffffff ;  /* 0xffffffff03007836 */ /* 0x002fe20000000000 */
[----:B------:R-:W-:-:S05]  /*1c120*/  IADD3 R7, -R163, R3, R164 ;  /* 0x00000003a3077210 */ /* 0x000fca0007ffe1a4 */
        /* <DEDUP_REMOVED lines=17> */
.L_x_1913:
[----:B------:R-:W-:-:S05]  /*1c240*/  IMAD.U32 R4, RZ, RZ, UR39 ;  /* 0x00000027ff047e24 */ /* 0x000fca000f8e00ff */
[----:B------:R-:W-:-:S13]  /*1c250*/  ISETP.NE.AND P2, PT, R4, 0x1, PT ;  /* 0x000000010400780c */ /* 0x000fda0003f45270 */
[----:B------:R-:W0:Y:S02]  /*1c260*/  @P2 LDC.64 R2, c[0x0][0x9e8] ;  /* 0x00027a00ff022b82 */ /* 0x000e240000000a00 */
[----:B0-----:R-:W-:-:S05]  /*1c270*/  @P2 IMAD.HI.U32 R2, R141, R2, RZ ;  /* 0x000000028d022227 */ /* 0x001fca00078e00ff */
[----:B------:R-:W-:-:S07]  /*1c280*/  @P2 SHF.R.U32.HI R141, RZ, R3, R2 ;  /* 0x00000003ff8d2219 */ /* 0x000fce0000011602 */
.L_x_1914:
[----:B------:R-:W-:Y:S05]  /*1c290*/  BSYNC B1 ;  /* 0x0000000000017941 */ /* 0x000fea0003800000 */
.L_x_1912:
[----:B------:R-:W-:-:S05]  /*1c2a0*/  IMAD R2, R141, R4, R0 ;  /* 0x000000048d027224 */ /* 0x000fca00078e0200 */
[----:B------:R-:W-:Y:S02]  /*1c2b0*/  VIADDMNMX R137, R2, R4, R137, PT ;  /* 0x0000000402897246 */ /* 0x000fe40003800189 */
[----:B------:R-:W-:-:S07]  /*1c2c0*/  VIMNMX R21, R21, R2, !PT ;  /* 0x0000000215157248 */ /* 0x000fce0007fe0100 */
.L_x_1911:
        /* <DEDUP_REMOVED lines=133> */
.L_x_1917:
[----:B------:R-:W-:-:S05]  /*1cb20*/  IMAD.U32 R13, RZ, RZ, UR39 ;  /* 0x00000027ff0d7e24 */ /* 0x000fca000f8e00ff */
[----:B------:R-:W-:-:S13]  /*1cb30*/  ISETP.NE.AND P6, PT, R13, 0x1, PT ;  /* 0x000000010d00780c */ /* 0x000fda0003fc5270 */
[----:B------:R-:W0:Y:S02]  /*1cb40*/  @P6 LDC.64 R2, c[0x0][0x9e8] ;  /* 0x00027a00ff026b82 */ /* 0x000e240000000a00 */
[----:B0-----:R-:W-:-:S05]  /*1cb50*/  @P6 IMAD.HI.U32 R2, R7, R2, RZ ;  /* 0x0000000207026227 */ /* 0x001fca00078e00ff */
[----:B------:R-:W-:-:S07]  /*1cb60*/  @P6 SHF.R.U32.HI R7, RZ, R3, R2 ;  /* 0x00000003ff076219 */ /* 0x000fce0000011602 */
.L_x_1918:
[----:B------:R-:W-:Y:S05]  /*1cb70*/  BSYNC B1 ;  /* 0x0000000000017941 */ /* 0x000fea0003800000 */
.L_x_1916:
[----:B------:R-:W-:-:S05]  /*1cb80*/  IMAD R0, R7, R13, R0 ;  /* 0x0000000d07007224 */ /* 0x000fca00078e0200 */
[----:B------:R-:W-:Y:S02]  /*1cb90*/  VIADDMNMX R15, R0, R13, R15, PT ;  /* 0x0000000d000f7246 */ /* 0x000fe4000380010f */
[----:B------:R-:W-:-:S07]  /*1cba0*/  VIMNMX R21, R21, R0, !PT ;  /* 0x0000000015157248 */ /* 0x000fce0007fe0100 */
.L_x_1915:
[C---:B------:R-:W-:Y:S01]  /*1cbb0*/  ISETP.GT.AND P2, PT, R21.reuse, 0x1, !P2 ;  /* 0x000000011500780c */ /* 0x040fe20005744270 */
[----:B------:R-:W-:Y:S01]  /*1cbc0*/  IMAD.U32 R7, RZ, RZ, UR38 ;  /* 0x00000026ff077e24 */ /* 0x000fe2000f8e00ff */
[----:B------:R-:W-:Y:S01]  /*1cbd0*/  ISETP.GT.AND P3, PT, R21, 0x8, !P3 ;  /* 0x000000081500780c */ /* 0x000fe20005f64270 */
[----:B------:R-:W-:Y:S01]  /*1cbe0*/  @!P1 VIADD R12, R12, 0x2a860 ;  /* 0x0002a8600c0c9836 */ /* 0x000fe20000000000 */
        /* <DEDUP_REMOVED lines=82> */
[----:B0-----:R-:W-:-:S02]  /*1d110*/  FMNMX.FTZ R89, R0, R3, !PT ;  /* 0x0000000300597209 */ /* 0x001fc40007810000 */
[----:B------:R-:W-:Y:S02]  /*1d120*/  FSEL R118, R118, -INF , !P2 ;  /* 0xff80000076767808 */ /* 0x000fe40005000000 */
        /* <DEDUP_REMOVED lines=46> */
[----:B------:R0:W-:Y:S01]  /*1d410*/  MUFU.EX2 R89, R92 ;  /* 0x0000005c00597308 */ /* 0x0001e20000000800 */
        /* <DEDUP_REMOVED lines=9> */
[-CC-:B0-----:R-:W-:Y:S01]  /*1d4b0*/  FFMA.FTZ R92, R100, R7.reuse, -R101.reuse ;  /* 0x00000007645c7223 */ /* 0x181fe20000010865 */
        /* <DEDUP_REMOVED lines=9> */
[----:B------:R-:W-:Y:S01]  /*1d550*/  MUFU.EX2 R13, R13 ;  /* 0x0000000d000d7308 */ /* 0x000fe20000000800 */
[----:B------:R-:W-:-:S04]  /*1d560*/  FMNMX.FTZ R93, R200, R91, !PT ;  /* 0x0000005bc85d7209 */ /* 0x000fc80007810000 */
[----:B------:R-:W-:-:S03]  /*1d570*/  FMNMX.FTZ R93, R110, R93, !PT ;  /* 0x0000005d6e5d7209 */ /* 0x000fc60007810000 */
[----:B------:R0:W-:Y:S01]  /*1d580*/  MUFU.EX2 R91, R136 ;  /* 0x00000088005b7308 */ /* 0x0001e20000000800 */
[----:B------:R-:W-:-:S04]  /*1d590*/  FMNMX.FTZ R93, R208, R93, !PT ;  /* 0x0000005dd05d7209 */ /* 0x000fc80007810000 */
[----:B------:R-:W-:-:S03]  /*1d5a0*/  FMNMX.FTZ R93, R114, R93, !PT ;  /* 0x0000005d725d7209 */ /* 0x000fc60007810000 */
[----:B------:R-:W-:Y:S01]  /*1d5b0*/  MUFU.EX2 R21, R108 ;  /* 0x0000006c00157308 */ /* 0x000fe20000000800 */
[----:B------:R-:W-:Y:S01]  /*1d5c0*/  FMNMX.FTZ R95, R210, R93, !PT ;  /* 0x0000005dd25f7209 */ /* 0x000fe20007810000 */
[----:B0-----:R-:W-:-:S03]  /*1d5d0*/  FFMA.FTZ R136, R128, R7, -R101 ;  /* 0x0000000780887223 */ /* 0x001fc60000010865 */
[----:B------:R-:W-:-:S03]  /*1d5e0*/  FMNMX.FTZ R95, R118, R95, !PT ;  /* 0x0000005f765f7209 */ /* 0x000fc60007810000 */
[----:B------:R0:W-:Y:S01]  /*1d5f0*/  MUFU.EX2 R93, R138 ;  /* 0x0000008a005d7308 */ /* 0x0001e20000000800 */
[----:B------:R-:W-:-:S04]  /*1d600*/  FMNMX.FTZ R97, R212, R95, !PT ;  /* 0x0000005fd4617209 */ /* 0x000fc80007810000 */
[----:B------:R-:W-:-:S03]  /*1d610*/  FMNMX.FTZ R97, R122, R97, !PT ;  /* 0x000000617a617209 */ /* 0x000fc60007810000 */
[----:B------:R1:W-:Y:S01]  /*1d620*/  MUFU.EX2 R95, R104 ;  /* 0x00000068005f7308 */ /* 0x0003e20000000800 */
[----:B------:R-:W-:Y:S01]  /*1d630*/  FMNMX.FTZ R97, R214, R97, !PT ;  /* 0x00000061d6617209 */ /* 0x000fe20007810000 */
[----:B0-----:R-:W-:-:S03]  /*1d640*/  FFMA.FTZ R138, R132, R7, -R101 ;  /* 0x00000007848a7223 */ /* 0x001fc60000010865 */
[----:B------:R-:W-:-:S03]  /*1d650*/  FMNMX.FTZ R97, R126, R97, !PT ;  /* 0x000000617e617209 */ /* 0x000fc60007810000 */
[----:B------:R-:W-:Y:S01]  /*1d660*/  MUFU.EX2 R88, R88 ;  /* 0x0000005800587308 */ /* 0x000fe20000000800 */
[----:B------:R-:W-:Y:S02]  /*1d670*/  FMNMX.FTZ R97, R216, R97, !PT ;  /* 0x00000061d8617209 */ /* 0x000fe40007810000 */
[----:B-1----:R-:W-:Y:S02]  /*1d680*/  FSEL R104, R135, -INF , !P3 ;  /* 0xff80000087687808 */ /* 0x002fe40005800000 */
[----:B------:R-:W-:-:S03]  /*1d690*/  FMNMX.FTZ R97, R130, R97, !PT ;  /* 0x0000006182617209 */ /* 0x000fc60007810000 */
[----:B------:R-:W-:Y:S01]  /*1d6a0*/  MUFU.EX2 R14, R14 ;  /* 0x0000000e000e7308 */ /* 0x000fe20000000800 */
[----:B------:R-:W-:-:S04]  /*1d6b0*/  FMNMX.FTZ R97, R218, R97, !PT ;  /* 0x00000061da617209 */ /* 0x000fc80007810000 */
[----:B------:R-:W-:-:S03]  /*1d6c0*/  FMNMX.FTZ R97, R134, R97, !PT ;  /* 0x0000006186617209 */ /* 0x000fc60007810000 */
[----:B------:R-:W0:Y:S01]  /*1d6d0*/  MUFU.EX2 R90, R90 ;  /* 0x0000005a005a7308 */ /* 0x000e220000000800 */
[----:B------:R-:W-:Y:S01]  /*1d6e0*/  FMNMX.FTZ R0, R104, R97, !PT ;  /* 0x0000006168007209 */ /* 0x000fe20007810000 */
[----:B------:R-:W-:-:S04]  /*1d6f0*/  FFMA.FTZ R97, R116, R7, -R101 ;  /* 0x0000000774617223 */ /* 0x000fc80000010865 */
[----:B------:R-:W1:Y:S02]  /*1d700*/  SHFL.BFLY PT, R103, R0, 0x2, 0x1f ;  /* 0x0c401f0000677f89 */ /* 0x000e6400000e0000 */
[----:B------:R-:W-:Y:S08]  /*1d710*/  MUFU.EX2 R92, R92 ;  /* 0x0000005c005c7308 */ /* 0x000ff00000000800 */
[----:B------:R-:W2:Y:S01]  /*1d720*/  MUFU.EX2 R96, R96 ;  /* 0x0000006000607308 */ /* 0x000ea20000000800 */
[----:B0-----:R-:W-:-:S07]  /*1d730*/  F2FP.BF16.F32.PACK_AB R152, R91, R90 ;  /* 0x0000005a5b98723e */ /* 0x001fce00000010ff */
[----:B------:R-:W0:Y:S01]  /*1d740*/  MUFU.EX2 R100, R100 ;  /* 0x0000006400647308 */ /* 0x000e220000000800 */
[----:B-1----:R-:W-:Y:S01]  /*1d750*/  FMNMX.FTZ R4, R0, R103, !PT ;  /* 0x0000006700047209 */ /* 0x002fe20007810000 */
[----:B------:R-:W-:Y:S01]  /*1d760*/  FFMA.FTZ R103, R150, R7, -R101 ;  /* 0x0000000796677223 */ /* 0x000fe20000010865 */
[----:B------:R-:W-:-:S05]  /*1d770*/  FSEL R0, R3, RZ, P2 ;  /* 0x000000ff03007208 */ /* 0x000fca0001000000 */
[----:B------:R-:W-:Y:S01]  /*1d780*/  MUFU.EX2 R15, R15 ;  /* 0x0000000f000f7308 */ /* 0x000fe20000000800 */
[----:B--2---:R-:W-:Y:S01]  /*1d790*/  F2FP.BF16.F32.PACK_AB R148, R96, R95 ;  /* 0x0000005f6094723e */ /* 0x004fe200000010ff */
[----:B------:R-:W1:Y:S01]  /*1d7a0*/  SHFL.BFLY PT, R107, R4, 0x1, 0x1f ;  /* 0x0c201f00046b7f89 */ /* 0x000e6200000e0000 */
[----:B------:R-:W-:-:S04]  /*1d7b0*/  FADD.FTZ R0, -R0, R11 ;  /* 0x0000000b00007221 */ /* 0x000fc80000010100 */
[----:B------:R-:W-:Y:S01]  /*1d7c0*/  FMUL.FTZ R0, R0, R7 ;  /* 0x0000000700007220 */ /* 0x000fe20000410000 */
[----:B------:R-:W-:Y:S01]  /*1d7d0*/  MUFU.EX2 R144, R144 ;  /* 0x0000009000907308 */ /* 0x000fe20000000800 */
[----:B0-----:R-:W-:-:S07]  /*1d7e0*/  F2FP.BF16.F32.PACK_AB R150, R100, R21 ;  /* 0x000000156496723e */ /* 0x001fce00000010ff */
[----:B------:R-:W0:Y:S08]  /*1d7f0*/  MUFU.EX2 R0, R0 ;  /* 0x0000000000007308 */ /* 0x000e300000000800 */
[----:B------:R-:W-:Y:S01]  /*1d800*/  MUFU.EX2 R97, R97 ;  /* 0x0000006100617308 */ /* 0x000fe20000000800 */
[----:B-1----:R-:W-:Y:S02]  /*1d810*/  FMNMX.FTZ R4, R4, R107, !PT ;  /* 0x0000006b04047209 */ /* 0x002fe40007810000 */
[----:B------:R-:W-:-:S02]  /*1d820*/  @!P1 PRMT R107, RZ, 0x654, R12 ;  /* 0x00000654ff6b9816 */ /* 0x000fc4000000000c */
[C---:B------:R-:W-:Y:S01]  /*1d830*/  FSETP.NEU.FTZ.AND P2, PT, R4.reuse, -INF , PT ;  /* 0xff8000000400780b */ /* 0x040fe20003f5d000 */
[----:B------:R-:W-:Y:S01]  /*1d840*/  FMUL.FTZ R101, R4, R7 ;  /* 0x0000000704657220 */ /* 0x000fe20000410000 */
[----:B------:R1:W-:Y:S01]  /*1d850*/  @!P1 SYNCS.ARRIVE.TRANS64.RED.A1T0 RZ, [R107+URZ], RZ ;  /* 0x000000ff6bff99a7 */ /* 0x0003e2000810043f */
[----:B------:R-:W-:Y:S03]  /*1d860*/  MUFU.EX2 R146, R146 ;  /* 0x0000009200927308 */ /* 0x000fe60000000800 */
[----:B------:R-:W-:-:S05]  /*1d870*/  FSEL R101, R101, RZ, P2 ;  /* 0x000000ff65657208 */ /* 0x000fca0001000000 */
[-CC-:B------:R-:W-:Y:S01]  /*1d880*/  FFMA.FTZ R108, R2, R7.reuse, -R101.reuse ;  /* 0x00000007026c7223 */ /* 0x180fe20000010865 */
[----:B------:R-:W-:Y:S01]  /*1d890*/  FSEL R2, R4, RZ, P2 ;  /* 0x000000ff04027208 */ /* 0x000fe20001000000 */
[-CC-:B------:R-:W-:Y:S01]  /*1d8a0*/  FFMA.FTZ R157, R220, R7.reuse, -R101.reuse ;  /* 0x00000007dc9d7223 */ /* 0x180fe20000010865 */
[-CC-:B------:R-:W-:Y:S01]  /*1d8b0*/  FFMA.FTZ R159, R94, R7.reuse, -R101.reuse ;  /* 0x000000075e9f7223 */ /* 0x180fe20000010865 */
[-CC-:B------:R-:W-:Y:S01]  /*1d8c0*/  FFMA.FTZ R94, R156, R7.reuse, -R101.reuse ;  /* 0x000000079c5e7223 */ /* 0x180fe20000010865 */
[-C--:B------:R-:W-:Y:S01]  /*1d8d0*/  FFMA.FTZ R153, R98, R7.reuse, -R101 ;  /* 0x0000000762997223 */ /* 0x080fe20000010865 */
[----:B------:R-:W-:Y:S01]  /*1d8e0*/  FADD.FTZ R2, -R2, R9 ;  /* 0x0000000902027221 */ /* 0x000fe20000010100 */
[----:B0-----:R-:W-:Y:S01]  /*1d8f0*/  FFMA.FTZ R9, R0, R6, R13 ;  /* 0x0000000600097223 */ /* 0x001fe2000001000d */
[----:B------:R-:W-:Y:S01]  /*1d900*/  MUFU.EX2 R157, R157 ;  /* 0x0000009d009d7308 */ /* 0x000fe20000000800 */
[-C--:B------:R-:W-:Y:S01]  /*1d910*/  FFMA.FTZ R98, R158, R7.reuse, -R101 ;  /* 0x000000079e627223 */ /* 0x080fe20000010865 */
[-C--:B------:R-:W-:Y:S01]  /*1d920*/  FMUL.FTZ R2, R2, R7.reuse ;  /* 0x0000000702027220 */ /* 0x080fe20000410000 */
[----:B------:R-:W-:Y:S01]  /*1d930*/  FADD.FTZ R6, R88, R9 ;  /* 0x0000000958067221 */ /* 0x000fe20000010000 */
[-CC-:B------:R-:W-:Y:S01]  /*1d940*/  FFMA.FTZ R155, R102, R7.reuse, -R101.reuse ;  /* 0x00000007669b7223 */ /* 0x180fe20000010865 */
[-CC-:B------:R-:W-:Y:S01]  /*1d950*/  FFMA.FTZ R102, R198, R7.reuse, -R101.reuse ;  /* 0x00000007c6667223 */ /* 0x180fe20000010865 */
[-CC-:B------:R-:W-:Y:S01]  /*1d960*/  FFMA.FTZ R149, R106, R7.reuse, -R101.reuse ;  /* 0x000000076a957223 */ /* 0x180fe20000010865 */
[----:B------:R-:W-:Y:S01]  /*1d970*/  FADD.FTZ R9, R89, R6 ;  /* 0x0000000659097221 */ /* 0x000fe20000010000 */
[----:B------:R-:W0:Y:S01]  /*1d980*/  MUFU.EX2 R2, R2 ;  /* 0x0000000200027308 */ /* 0x000e220000000800 */
[-CC-:B------:R-:W-:Y:S01]  /*1d990*/  FFMA.FTZ R106, R200, R7.reuse, -R101.reuse ;  /* 0x00000007c86a7223 */ /* 0x180fe20000010865 */
[-C--:B------:R-:W-:Y:S01]  /*1d9a0*/  FFMA.FTZ R151, R110, R7.reuse, -R101 ;  /* 0x000000076e977223 */ /* 0x080fe20000010865 */
[----:B------:R-:W-:Y:S01]  /*1d9b0*/  FADD.FTZ R9, R14, R9 ;  /* 0x000000090e097221 */ /* 0x000fe20000010000 */
[-CC-:B------:R-:W-:Y:S01]  /*1d9c0*/  FFMA.FTZ R110, R208, R7.reuse, -R101.reuse ;  /* 0x00000007d06e7223 */ /* 0x180fe20000010865 */
[-CC-:B------:R-:W-:Y:S01]  /*1d9d0*/  FFMA.FTZ R145, R114, R7.reuse, -R101.reuse ;  /* 0x0000000772917223 */ /* 0x180fe20000010865 */
[-C--:B------:R-:W-:Y:S01]  /*1d9e0*/  FFMA.FTZ R112, R210, R7.reuse, -R101 ;  /* 0x00000007d2707223 */ /* 0x080fe20000010865 */
[----:B------:R-:W-:Y:S01]  /*1d9f0*/  FADD.FTZ R6, R90, R9 ;  /* 0x000000095a067221 */ /* 0x000fe20000010000 */
[----:B------:R-:W2:Y:S01]  /*1da00*/  MUFU.EX2 R108, R108 ;  /* 0x0000006c006c7308 */ /* 0x000ea20000000800 */
[-CC-:B------:R-:W-:Y:S01]  /*1da10*/  FFMA.FTZ R147, R118, R7.reuse, -R101.reuse ;  /* 0x0000000776937223 */ /* 0x180fe20000010865 */
[-CC-:B------:R-:W-:Y:S01]  /*1da20*/  FFMA.FTZ R114, R212, R7.reuse, -R101.reuse ;  /* 0x00000007d4727223 */ /* 0x180fe20000010865 */
[----:B------:R-:W-:Y:S01]  /*1da30*/  FADD.FTZ R9, R91, R6 ;  /* 0x000000065b097221 */ /* 0x000fe20000010000 */
[-CC-:B------:R-:W-:Y:S01]  /*1da40*/  FFMA.FTZ R141, R122, R7.reuse, -R101.reuse ;  /* 0x000000077a8d7223 */ /* 0x180fe20000010865 */
[-CC-:B------:R-:W-:Y:S01]  /*1da50*/  FFMA.FTZ R12, R214, R7.reuse, -R101.reuse ;  /* 0x00000007d60c7223 */ /* 0x180fe20000010865 */
[----:B------:R-:W-:Y:S01]  /*1da60*/  FFMA.FTZ R143, R126, R7, -R101 ;  /* 0x000000077e8f7223 */ /* 0x000fe20000010865 */
[----:B------:R-:W-:Y:S01]  /*1da70*/  FADD.FTZ R116, R92, R9 ;  /* 0x000000095c747221 */ /* 0x000fe20000010000 */
[----:B------:R-:W3:Y:S01]  /*1da80*/  MUFU.EX2 R159, R159 ;  /* 0x0000009f009f7308 */ /* 0x000ee20000000800 */
[----:B0-----:R-:W-:Y:S01]  /*1da90*/  FFMA.FTZ R5, R2, R5, R157 ;  /* 0x0000000502057223 */ /* 0x001fe2000001009d */
[-CC-:B------:R-:W-:Y:S01]  /*1daa0*/  FFMA.FTZ R216, R216, R7.reuse, -R101.reuse ;  /* 0x00000007d8d87223 */ /* 0x180fe20000010865 */
[----:B------:R-:W-:Y:S01]  /*1dab0*/  FADD.FTZ R116, R93, R116 ;  /* 0x000000745d747221 */ /* 0x000fe20000010000 */
[-CC-:B------:R-:W-:Y:S01]  /*1dac0*/  FFMA.FTZ R130, R130, R7.reuse, -R101.reuse ;  /* 0x0000000782827223 */ /* 0x180fe20000010865 */
[-CC-:B------:R-:W-:Y:S01]  /*1dad0*/  FFMA.FTZ R218, R218, R7.reuse, -R101.reuse ;  /* 0x00000007dada7223 */ /* 0x180fe20000010865 */
[-C--:B------:R-:W-:Y:S01]  /*1dae0*/  FFMA.FTZ R134, R134, R7.reuse, -R101 ;  /* 0x0000000786867223 */ /* 0x080fe20000010865 */
[----:B------:R-:W-:Y:S01]  /*1daf0*/  FADD.FTZ R9, R95, R116 ;  /* 0x000000745f097221 */ /* 0x000fe20000010000 */
[----:B------:R-:W0:Y:S01]  /*1db00*/  MUFU.EX2 R94, R94 ;  /* 0x0000005e005e7308 */ /* 0x000e220000000800 */
[----:B--2---:R-:W-:Y:S01]  /*1db10*/  FADD.FTZ R6, R108, R5 ;  /* 0x000000056c067221 */ /* 0x004fe20000010000 */
[----:B------:R-:W-:Y:S01]  /*1db20*/  FFMA.FTZ R101, R104, R7, -R101 ;  /* 0x0000000768657223 */ /* 0x000fe20000010865 */
[----:B------:R-:W-:Y:S01]  /*1db30*/  FADD.FTZ R116, R96, R9 ;  /* 0x0000000960747221 */ /* 0x000fe20000010000 */
[----:B------:R-:W-:Y:S01]  /*1db40*/  F2FP.BF16.F32.PACK_AB R158, R14, R89 ;  /* 0x000000590e9e723e */ /* 0x000fe200000010ff */
[----:B------:R-:W-:Y:S01]  /*1db50*/  IMAD.MOV.U32 R198, RZ, RZ, R22 ;  /* 0x000000ffffc67224 */ /* 0x000fe200078e0016 */
[----:B------:R-:W-:Y:S01]  /*1db60*/  ISETP.GT.AND P2, PT, R10, R179, PT ;  /* 0x000000b30a00720c */ /* 0x000fe20003f44270 */
[----:B------:R-:W-:Y:S01]  /*1db70*/  FADD.FTZ R9, R21, R116 ;  /* 0x0000007415097221 */ /* 0x000fe20000010000 */
[----:B------:R-:W2:Y:S01]  /*1db80*/  MUFU.EX2 R153, R153 ;  /* 0x0000009900997308 */ /* 0x000ea20000000800 */
[----:B---3--:R-:W-:Y:S01]  /*1db90*/  FADD.FTZ R5, R159, R6 ;  /* 0x000000069f057221 */ /* 0x008fe20000010000 */
[----:B------:R-:W-:Y:S01]  /*1dba0*/  F2FP.BF16.F32.PACK_AB R156, R88, R13 ;  /* 0x0000000d589c723e */ /* 0x000fe200000010ff */
[----:B------:R-:W-:Y:S01]  /*1dbb0*/  FADD.FTZ R116, R100, R9 ;  /* 0x0000000964747221 */ /* 0x000fe20000010000 */
[----:B------:R-:W-:Y:S01]  /*1dbc0*/  F2FP.BF16.F32.PACK_AB R157, R108, R157 ;  /* 0x0000009d6c9d723e */ /* 0x000fe200000010ff */
[----:B------:R-:W-:-:S02]  /*1dbd0*/  VIADD R10, R10, 0xffffffff ;  /* 0xffffffff0a0a7836 */ /* 0x000fc40000000000 */
[----:B------:R-:W-:Y:S01]  /*1dbe0*/  FADD.FTZ R9, R15, R116 ;  /* 0x000000740f097221 */ /* 0x000fe20000010000 */
[----:B------:R-:W3:Y:S01]  /*1dbf0*/  MUFU.EX2 R98, R98 ;  /* 0x0000006200627308 */ /* 0x000ee20000000800 */
[C---:B0-----:R-:W-:Y:S01]  /*1dc00*/  FADD.FTZ R6, R94.reuse, R5 ;  /* 0x000000055e067221 */ /* 0x041fe20000010000 */
[----:B------:R-:W-:Y:S01]  /*1dc10*/  F2FP.BF16.F32.PACK_AB R159, R94, R159 ;  /* 0x0000009f5e9f723e */ /* 0x000fe200000010ff */
[C---:B------:R-:W-:Y:S01]  /*1dc20*/  FADD.FTZ R116, R144.reuse, R9 ;  /* 0x0000000990747221 */ /* 0x040fe20000010000 */
[----:B------:R-:W-:Y:S01]  /*1dc30*/  F2FP.BF16.F32.PACK_AB R144, R144, R15 ;  /* 0x0000000f9090723e */ /* 0x000fe200000010ff */
[----:B------:R-:W-:Y:S02]  /*1dc40*/  IMAD.MOV.U32 R21, RZ, RZ, R23 ;  /* 0x000000ffff157224 */ /* 0x000fe400078e0017 */
[----:B------:R-:W-:Y:S01]  /*1dc50*/  FADD.FTZ R9, R97, R116 ;  /* 0x0000007461097221 */ /* 0x000fe20000010000 */
[----:B------:R-:W0:Y:S01]  /*1dc60*/  MUFU.EX2 R155, R155 ;  /* 0x0000009b009b7308 */ /* 0x000e220000000800 */
[----:B--2---:R-:W-:-:S02]  /*1dc70*/  FADD.FTZ R5, R153, R6 ;  /* 0x0000000699057221 */ /* 0x004fc40000010000 */
[C---:B------:R-:W-:Y:S01]  /*1dc80*/  FADD.FTZ R9, R146.reuse, R9 ;  /* 0x0000000992097221 */ /* 0x040fe20000010000 */
        /* <DEDUP_REMOVED lines=32> */
[----:B---3--:R-:W-:-:S07]  /*1de90*/  FADD.FTZ R5, R141, R6 ;  /* 0x000000068d057221 */ /* 0x008fce0000010000 */
[----:B------:R-:W3:Y:S01]  /*1dea0*/  MUFU.EX2 R142, R142 ;  /* 0x0000008e008e7308 */ /* 0x000ee20000000800 */
[C---:B0-----:R-:W-:Y:S01]  /*1deb0*/  FADD.FTZ R9, R99.reuse, R116 ;  /* 0x0000007463097221 */ /* 0x041fe20000010000 */
[----:B------:R-:W-:-:S06]  /*1dec0*/  F2FP.BF16.F32.PACK_AB R140, R99, R140 ;  /* 0x0000008c638c723e */ /* 0x000fcc00000010ff */
        /* <DEDUP_REMOVED lines=23> */
[----:B------:R0:W4:Y:S01]  /*1e040*/  MUFU.EX2 R11, R154 ;  /* 0x0000009a000b7308 */ /* 0x0001220000000800 */
[----:B--2---:R-:W-:Y:S01]  /*1e050*/  FADD.FTZ R14, R138, R9 ;  /* 0x000000098a0e7221 */ /* 0x004fe20000010000 */
[----:B------:R-:W-:-:S06]  /*1e060*/  IMAD.MOV.U32 R9, RZ, RZ, R4 ;  /* 0x000000ffff097224 */ /* 0x000fcc00078e0004 */
[----:B------:R-:W2:Y:S01]  /*1e070*/  MUFU.EX2 R101, R101 ;  /* 0x0000006500657308 */ /* 0x000ea20000000800 */
[----:B---3--:R-:W-:Y:S01]  /*1e080*/  FADD.FTZ R5, R134, R5 ;  /* 0x0000000586057221 */ /* 0x008fe20000010000 */
[----:B0-----:R-:W-:Y:S01]  /*1e090*/  F2FP.BF16.F32.PACK_AB R154, R93, R92 ;  /* 0x0000005c5d9a723e */ /* 0x001fe200000010ff */
[C---:B----4-:R-:W-:Y:S01]  /*1e0a0*/  FADD.FTZ R6, R11.reuse, R14 ;  /* 0x0000000e0b067221 */ /* 0x050fe20000010000 */
[----:B------:R-:W-:Y:S01]  /*1e0b0*/  F2FP.BF16.F32.PACK_AB R138, R11, R138 ;  /* 0x0000008a0b8a723e */ /* 0x000fe200000010ff */
[----:B------:R-:W-:Y:S02]  /*1e0c0*/  IMAD.MOV.U32 R11, RZ, RZ, R3 ;  /* 0x000000ffff0b7224 */ /* 0x000fe400078e0003 */
[C---:B--2---:R-:W-:Y:S01]  /*1e0d0*/  FADD.FTZ R5, R101.reuse, R5 ;  /* 0x0000000565057221 */ /* 0x044fe20000010000 */
[----:B------:R-:W-:Y:S01]  /*1e0e0*/  F2FP.BF16.F32.PACK_AB R139, R101, R134 ;  /* 0x00000086658b723e */ /* 0x000fe200000010ff */
[----:B-1----:R-:W-:Y:S06]  /*1e0f0*/  @P2 BRA `(.L_x_1919) ;  /* 0xffffffcc00c42947 */ /* 0x002fec000383ffff */
.L_x_1900:
[----:B------:R-:W-:Y:S05]  /*1e100*/  BSYNC B0 ;  /* 0x0000000000007941 */ /* 0x000fea0003800000 */
.L_x_1899:
        /* <DEDUP_REMOVED lines=67> */
.L_x_1920:
[----:B------:R-:W-:Y:S01]  /*1e540*/  IMAD R13, R22, 0x8, R16 ;  /* 0x00000008160d7824 */ /* 0x000fe200078e0210 */
[----:B------:R-:W-:-:S04]  /*1e550*/  SHF.L.U32 R0, R23, 0x1f, RZ ;  /* 0x0000001f17007819 */ /* 0x000fc800000006ff */
[----:B------:R0:W1:Y:S01]  /*1e560*/  SYNCS.PHASECHK.TRANS64.TRYWAIT P2, [R13+URZ+0x2a850], R0 ;  /* 0x02a850000d0075a7 */ /* 0x000062000804017f */
[----:B------:R-:W-:Y:S05]  /*1e570*/  @!P0 BRA `(.L_x_1921) ;  /* 0x0000000000048947 */ /* 0x000fea0003800000 */
[----:B------:R-:W-:Y:S01]  /*1e580*/  BPT.TRAP 0x1 ;  /* 0x000000040000795c */ /* 0x000fe20000300000 */
.L_x_1921:
        /* <DEDUP_REMOVED lines=9> */
.L_x_1923:
[----:B------:R-:W-:Y:S05]  /*1e620*/  BSYNC B0 ;  /* 0x0000000000007941 */ /* 0x000fea0003800000 */
.L_x_1922:
[----:B------:R-:W-:Y:S01]  /*1e630*/  IMAD.MOV.U32 R9, RZ, RZ, 0x40000040 ;  /* 0x40000040ff097424 */ /* 0x000fe200078e00ff */
[C---:B------:R-:W-:Y:S01]  /*1e640*/  R2UR UR6, R8.reuse ;  /* 0x00000000080672ca */ /* 0x040fe200000e0000 */
[----:B------:R-:W-:Y:S01]  /*1e650*/  WARPGROUP.ARRIVE ;  /* 0x00000000000079c5 */ /* 0x000fe20000000000 */
[----:B------:R-:W-:Y:S01]  /*1e660*/  VIADD R10, R8, 0x80 ;  /* 0x00000080080a7836 */ /* 0x000fe20000000000 */
[----:B01----:R-:W0:Y:S01]  /*1e670*/  SHFL.BFLY PT, R0, R5, 0x2, 0x1f ;  /* 0x0c401f0005007f89 */ /* 0x003e2200000e0000 */
[----:B------:R-:W-:Y:S01]  /*1e680*/  R2UR UR7, R9 ;  /* 0x00000000090772ca */ /* 0x000fe200000e0000 */
[----:B------:R-:W-:Y:S02]  /*1e690*/  IMAD.MOV.U32 R11, RZ, RZ, 0x40000040 ;  /* 0x40000040ff0b7424 */ /* 0x000fe400078e00ff */
[----:B------:R-:W-:Y:S02]  /*1e6a0*/  IMAD.MOV.U32 R9, RZ, RZ, 0x40000040 ;  /* 0x40000040ff097424 */ /* 0x000fe400078e00ff */
[----:B------:R-:W-:-:S02]  /*1e6b0*/  VIADD R22, R22, 0x1 ;  /* 0x0000000116167836 */ /* 0x000fc40000000000 */
[----:B------:R-:W-:Y:S02]  /*1e6c0*/  IMAD.MOV.U32 R20, RZ, RZ, -0x800000 ;  /* 0xff800000ff147424 */ /* 0x000fe400078e00ff */
[----:B------:R-:W-:Y:S01]  /*1e6d0*/  VIADD R187, R187, 0x1 ;  /* 0x00000001bbbb7836 */ /* 0x000fe20000000000 */
[----:B------:R-:W-:-:S03]  /*1e6e0*/  ISETP.NE.AND P2, PT, R22, 0x2, PT ;  /* 0x000000021600780c */ /* 0x000fc60003f45270 */
[----:B------:R-:W-:Y:S01]  /*1e6f0*/  HGMMA.64x128x16.F32.BF16 R24, R156, gdesc[UR4].tnspB, R24, gsb0 ;  /* 0x41e000049c187df0 */ /* 0x000fe20008001818 */
[----:B------:R-:W-:Y:S01]  /*1e700*/  R2UR UR6, R10 ;  /* 0x000000000a0672ca */ /* 0x000fe200000e0000 */
[----:B------:R-:W-:Y:S01]  /*1e710*/  VIADD R10, R8, 0x100 ;  /* 0x00000100080a7836 */ /* 0x000fe20000000000 */
[----:B------:R-:W-:Y:S01]  /*1e720*/  R2UR UR7, R11 ;  /* 0x000000000b0772ca */ /* 0x000fe200000e0000 */
[----:B------:R-:W-:Y:S01]  /*1e730*/  IMAD.MOV.U32 R11, RZ, RZ, 0x40000040 ;  /* 0x40000040ff0b7424 */ /* 0x000fe200078e00ff */
[----:B------:R-:W-:Y:S01]  /*1e740*/  SEL R22, R22, RZ, P2 ;  /* 0x000000ff16167207 */ /* 0x000fe20001000000 */
[----:B0-----:R-:W-:Y:S01]  /*1e750*/  FADD.FTZ R2, R0, R5 ;  /* 0x0000000500027221 */ /* 0x001fe20000010000 */
[----:B------:R-:W-:Y:S01]  /*1e760*/  IMAD.MOV.U32 R5, RZ, RZ, RZ ;  /* 0x000000ffff057224 */ /* 0x000fe200078e00ff */
        /* <DEDUP_REMOVED lines=19> */
[----:B------:R-:W-:Y:S02]  /*1e8a0*/  R2UR UR7, R11 ;  /* 0x000000000b0772ca */ /* 0x000fe400000e0000 */
[----:B------:R-:W0:Y:S02]  /*1e8b0*/  SHFL.BFLY PT, R11, R2, 0x1, 0x1f ;  /* 0x0c201f00020b7f89 */ /* 0x000e2400000e0000 */
[----:B0-----:R-:W-:Y:S01]  /*1e8c0*/  FADD.FTZ R14, R2, R11 ;  /* 0x0000000b020e7221 */ /* 0x001fe20000010000 */
[----:B------:R-:W-:-:S04]  /*1e8d0*/  @!P1 VIADD R11, R13, 0x2a860 ;  /* 0x0002a8600d0b9836 */ /* 0x000fc80000000000 */
[----:B------:R-:W-:Y:S02]  /*1e8e0*/  FSETP.NE.FTZ.AND P3, PT, R14, RZ, PT ;  /* 0x000000ff0e00720b */ /* 0x000fe40003f75000 */
[----:B------:R-:W-:-:S11]  /*1e8f0*/  @!P1 PRMT R11, RZ, 0x654, R11 ;  /* 0x00000654ff0b9816 */ /* 0x000fd6000000000b */
[----:B------:R-:W0:Y:S01]  /*1e900*/  @P3 MUFU.LG2 R10, R14 ;  /* 0x0000000e000a3308 */ /* 0x000e220000000c00 */
[----:B------:R-:W-:Y:S01]  /*1e910*/  @P3 FMUL.FTZ R16, R7, 0.69314718246459960938 ;  /* 0x3f31721807103820 */ /* 0x000fe20000410000 */
[----:B------:R-:W-:Y:S02]  /*1e920*/  WARPGROUP.DEPBAR.LE gsb0, 0x0 ;  /* 0x00008000000079c5 */ /* 0x000fe40000010000 */
[----:B------:R-:W-:-:S06]  /*1e930*/  WARPGROUP.ARRIVE ;  /* 0x00000000000079c5 */ /* 0x000fcc0000000000 */
[----:B------:R-:W-:Y:S01]  /*1e940*/  HGMMA.64x128x16.F32.BF16 R24, R140, gdesc[UR4].tnspB, R24, gsb0 ;  /* 0x41e000048c187df0 */ /* 0x000fe20008001818 */
[----:B------:R-:W-:Y:S01]  /*1e950*/  R2UR UR6, R8 ;  /* 0x00000000080672ca */ /* 0x000fe200000e0000 */
[----:B------:R-:W-:Y:S01]  /*1e960*/  IMAD.MOV.U32 R8, RZ, RZ, RZ ;  /* 0x000000ffff087224 */ /* 0x000fe200078e00ff */
[----:B------:R-:W-:Y:S02]  /*1e970*/  R2UR UR7, R9 ;  /* 0x00000000090772ca */ /* 0x000fe400000e0000 */
[----:B------:R-:W1:Y:S03]  /*1e980*/  SHFL.BFLY PT, R9, R6, 0x2, 0x1f ;  /* 0x0c401f0006097f89 */ /* 0x000e6600000e0000 */
[----:B------:R-:W-:Y:S01]  /*1e990*/  @P3 MUFU.RCP R8, R14 ;  /* 0x0000000e00083308 */ /* 0x000fe20000001000 */
[----:B-1----:R-:W-:-:S05]  /*1e9a0*/  FADD.FTZ R9, R9, R6 ;  /* 0x0000000609097221 */ /* 0x002fca0000010000 */
[----:B------:R-:W1:Y:S02]  /*1e9b0*/  SHFL.BFLY PT, R0, R9, 0x1, 0x1f ;  /* 0x0c201f0009007f89 */ /* 0x000e6400000e0000 */
[----:B-1----:R-:W-:Y:S01]  /*1e9c0*/  FADD.FTZ R12, R9, R0 ;  /* 0x00000000090c7221 */ /* 0x002fe20000010000 */
[----:B------:R-:W-:Y:S01]  /*1e9d0*/  SEL R0, RZ, 0x1, P2 ;  /* 0x00000001ff007807 */ /* 0x000fe20001000000 */
[----:B0-----:R-:W-:-:S03]  /*1e9e0*/  @P3 FMUL.FTZ R9, R10, 0.69314718246459960938 ;  /* 0x3f3172180a093820 */ /* 0x001fc60000410000 */
[----:B------:R-:W-:Y:S01]  /*1e9f0*/  FSETP.NE.FTZ.AND P0, PT, R12, RZ, PT ;  /* 0x000000ff0c00720b */ /* 0x000fe20003f15000 */
[----:B------:R-:W-:Y:S01]  /*1ea00*/  @P3 FFMA.FTZ R20, R16, R4, R9 ;  /* 0x0000000410143223 */ /* 0x000fe20000010009 */
[----:B------:R-:W-:Y:S01]  /*1ea10*/  LOP3.LUT R23, R23, R0, RZ, 0x3c, !PT ;  /* 0x0000000017177212 */ /* 0x000fe200078e3cff */
[----:B------:R-:W-:-:S10]  /*1ea20*/  IMAD.MOV.U32 R0, RZ, RZ, -0x800000 ;  /* 0xff800000ff007424 */ /* 0x000fd400078e00ff */
[----:B------:R-:W0:Y:S01]  /*1ea30*/  @P0 MUFU.LG2 R6, R12 ;  /* 0x0000000c00060308 */ /* 0x000e220000000c00 */
[----:B------:R-:W-:-:S07]  /*1ea40*/  @P0 FMUL.FTZ R2, R7, 0.69314718246459960938 ;  /* 0x3f31721807020820 */ /* 0x000fce0000410000 */
        /* <DEDUP_REMOVED lines=8> */
[----:B------:R0:W-:Y:S01]  /*1ead0*/  @!P1 SYNCS.ARRIVE.TRANS64.RED.A1T0 RZ, [R11+URZ], RZ ;  /* 0x000000ff0bff99a7 */ /* 0x0001e2000810043f */
[-C--:B-1----:R-:W-:Y:S01]  /*1eae0*/  FMUL.FTZ R21, R36, R5.reuse ;  /* 0x0000000524157220 */ /* 0x082fe20000410000 */
        /* <DEDUP_REMOVED lines=62> */
[----:B0-----:R-:W-:-:S07]  /*1eed0*/  FMUL.FTZ R87, R87, R8 ;  /* 0x0000000857577220 */ /* 0x001fce0000410000 */
.L_x_1785:
        /* <DEDUP_REMOVED lines=10> */
[----:B------:R-:W-:Y:S01]  /*1ef80*/  ULDC.64 UR4, c[0x0][0xc00] ;  /* 0x0003000000047ab9 */ /* 0x000fe20000000a00 */
[----:B------:R-:W-:Y:S01]  /*1ef90*/  F2FP.BF16.F32.PACK_AB R35, R46, R35 ;  /* 0x000000232e23723e */ /* 0x000fe200000010ff */
[----:B------:R-:W-:Y:S01]  /*1efa0*/  ULDC.64 UR6, c[0x0][0x208] ;  /* 0x0000820000067ab9 */ /* 0x000fe20000000a00 */
[----:B------:R-:W-:Y:S02]  /*1efb0*/  F2FP.BF16.F32.PACK_AB R37, R38, R37 ;  /* 0x000000252625723e */ /* 0x000fe400000010ff */
[----:B------:R-:W-:Y:S02]  /*1efc0*/  F2FP.BF16.F32.PACK_AB R36, R73, R36 ;  /* 0x000000244924723e */ /* 0x000fe400000010ff */
[----:B------:R-:W-:Y:S02]  /*1efd0*/  F2FP.BF16.F32.PACK_AB R38, R77, R76 ;  /* 0x0000004c4d26723e */ /* 0x000fe400000010ff */
[----:B------:R-:W-:-:S02]  /*1efe0*/  F2FP.BF16.F32.PACK_AB R39, R42, R39 ;  /* 0x000000272a27723e */ /* 0x000fc400000010ff */
[----:B------:R-:W-:Y:S02]  /*1eff0*/  MOV R2, R16 ;  /* 0x0000001000027202 */ /* 0x000fe40000000f00 */
[----:B--2---:R-:W-:-:S03]  /*1f000*/  MOV R3, R5 ;  /* 0x0000000500037202 */ /* 0x004fc60000000f00 */
[----:B------:R-:W-:-:S03]  /*1f010*/  IMAD.WIDE R4, R225, 0x2, R2 ;  /* 0x00000002e1047825 */ /* 0x000fc600078e0202 */
[C---:B------:R-:W-:Y:S02]  /*1f020*/  IADD3 R101, P3, R4.reuse, 0x4000, RZ ;  /* 0x0000400004657810 */ /* 0x040fe40007f7e0ff */
[----:B------:R-:W-:Y:S02]  /*1f030*/  LOP3.LUT R15, R4, 0x380, RZ, 0xc0, !PT ;  /* 0x00000380040f7812 */ /* 0x000fe400078ec0ff */
[----:B------:R-:W-:Y:S02]  /*1f040*/  LOP3.LUT R14, R101, 0x380, RZ, 0xc0, !PT ;  /* 0x00000380650e7812 */ /* 0x000fe400078ec0ff */
[----:B------:R-:W-:Y:S02]  /*1f050*/  SHF.R.U64 R15, R15, 0x3, RZ ;  /* 0x000000030f0f7819 */ /* 0x000fe400000012ff */
[----:B------:R-:W-:Y:S01]  /*1f060*/  SHF.R.U64 R14, R14, 0x3, RZ ;  /* 0x000000030e0e7819 */ /* 0x000fe200000012ff */
[----:B------:R-:W-:Y:S01]  /*1f070*/  BAR.SYNC.DEFER_BLOCKING 0x1, 0x100 ;  /* 0x0044000000007b1d */ /* 0x000fe20000010000 */
[----:B------:R-:W-:-:S02]  /*1f080*/  IADD3 R71, P6, R4, 0x20, RZ ;  /* 0x0000002004477810 */ /* 0x000fc40007fde0ff */
[C---:B------:R-:W-:Y:S02]  /*1f090*/  IADD3 R75, P5, R4.reuse, 0x40, RZ ;  /* 0x00000040044b7810 */ /* 0x040fe40007fbe0ff */
[C---:B------:R-:W-:Y:S01]  /*1f0a0*/  IADD3 R79, P4, R4.reuse, 0x60, RZ ;  /* 0x00000060044f7810 */ /* 0x040fe20007f9e0ff */
[--C-:B------:R-:W-:Y:S01]  /*1f0b0*/  IMAD.X R9, RZ, RZ, R5.reuse, P6 ;  /* 0x000000ffff097224 */ /* 0x100fe200030e0605 */
[C---:B------:R-:W-:Y:S01]  /*1f0c0*/  IADD3 R103, P2, R4.reuse, 0x4020, RZ ;  /* 0x0000402004677810 */ /* 0x040fe20007f5e0ff */
[--C-:B------:R-:W-:Y:S01]  /*1f0d0*/  IMAD.X R11, RZ, RZ, R5.reuse, P5 ;  /* 0x000000ffff0b7224 */ /* 0x100fe200028e0605 */
[C---:B------:R-:W-:Y:S01]  /*1f0e0*/  IADD3 R105, P1, R4.reuse, 0x4040, RZ ;  /* 0x0000404004697810 */ /* 0x040fe20007f3e0ff */
[--C-:B------:R-:W-:Y:S01]  /*1f0f0*/  IMAD.X R13, RZ, RZ, R5.reuse, P4 ;  /* 0x000000ffff0d7224 */ /* 0x100fe200020e0605 */
[----:B------:R-:W-:Y:S01]  /*1f100*/  IADD3 R107, P0, R4, 0x4060, RZ ;  /* 0x00004060046b7810 */ /* 0x000fe20007f1e0ff */
[--C-:B------:R-:W-:Y:S01]  /*1f110*/  IMAD.X R29, RZ, RZ, R5.reuse, P2 ;  /* 0x000000ffff1d7224 */ /* 0x100fe200010e0605 */
[----:B------:R-:W-:Y:S01]  /*1f120*/  LOP3.LUT R4, R15, R4, RZ, 0x3c, !PT ;  /* 0x000000040f047212 */ /* 0x000fe200078e3cff */
[--C-:B------:R-:W-:Y:S01]  /*1f130*/  IMAD.X R15, RZ, RZ, R5.reuse, P3 ;  /* 0x000000ffff0f7224 */ /* 0x100fe200018e0605 */
[----:B------:R-:W-:Y:S01]  /*1f140*/  LOP3.LUT R14, R14, R101, RZ, 0x3c, !PT ;  /* 0x000000650e0e7212 */ /* 0x000fe200078e3cff */
[--C-:B------:R-:W-:Y:S01]  /*1f150*/  IMAD.X R33, RZ, RZ, R5.reuse, P0 ;  /* 0x000000ffff217224 */ /* 0x100fe200000e0605 */
[----:B------:R-:W-:Y:S01]  /*1f160*/  ISETP.NE.U32.AND P0, PT, RZ, UR4, PT ;  /* 0x00000004ff007c0c */ /* 0x000fe2000bf05070 */
[----:B------:R-:W-:Y:S01]  /*1f170*/  IMAD.X R31, RZ, RZ, R5, P1 ;  /* 0x000000ffff1f7224 */ /* 0x000fe200008e0605 */
[----:B------:R-:W-:-:S02]  /*1f180*/  MOV R74, R14 ;  /* 0x0000000e004a7202 */ /* 0x000fc40000000f00 */
[----:B------:R-:W-:Y:S02]  /*1f190*/  F2FP.BF16.F32.PACK_AB R15, R55, R54 ;  /* 0x00000036370f723e */ /* 0x000fe400000010ff */
[----:B------:R-:W2:Y:S01]  /*1f1a0*/  LDC R55, c[0x0][0xbe8] ;  /* 0x0002fa00ff377b82 */ /* 0x000ea20000000800 */
[----:B------:R-:W-:Y:S01]  /*1f1b0*/  ISETP.NE.AND.EX P0, PT, RZ, UR5, PT, P0 ;  /* 0x00000005ff007c0c */ /* 0x000fe2000bf05300 */
[----:B------:R-:W-:Y:S01]  /*1f1c0*/  ULDC.64 UR4, c[0x0][0xc08] ;  /* 0x0003020000047ab9 */ /* 0x000fe20000000a00 */
[----:B------:R-:W-:Y:S02]  /*1f1d0*/  LOP3.LUT R8, R71, 0x380, RZ, 0xc0, !PT ;  /* 0x0000038047087812 */ /* 0x000fe400078ec0ff */
[----:B------:R-:W-:Y:S02]  /*1f1e0*/  LOP3.LUT R10, R75, 0x380, RZ, 0xc0, !PT ;  /* 0x000003804b0a7812 */ /* 0x000fe400078ec0ff */
[----:B------:R-:W-:Y:S02]  /*1f1f0*/  MOV R96, R4 ;  /* 0x0000000400607202 */ /* 0x000fe40000000f00 */
[----:B------:R-:W-:-:S02]  /*1f200*/  LOP3.LUT R12, R79, 0x380, RZ, 0xc0, !PT ;  /* 0x000003804f0c7812 */ /* 0x000fc400078ec0ff */
[----:B------:R-:W-:Y:S02]  /*1f210*/  F2FP.BF16.F32.PACK_AB R5, R32, R99 ;  /* 0x000000632005723e */ /* 0x000fe400000010ff */
[----:B-1----:R-:W-:Y:S02]  /*1f220*/  LOP3.LUT R24, R103, 0x380, RZ, 0xc0, !PT ;  /* 0x0000038067187812 */ /* 0x002fe400078ec0ff */
[----:B------:R-:W-:Y:S02]  /*1f230*/  LOP3.LUT R32, R105, 0x380, RZ, 0xc0, !PT ;  /* 0x0000038069207812 */ /* 0x000fe400078ec0ff */
[----:B------:R-:W-:Y:S02]  /*1f240*/  ISETP.NE.U32.AND P2, PT, RZ, UR4, PT ;  /* 0x00000004ff007c0c */ /* 0x000fe4000bf45070 */
[----:B------:R-:W-:Y:S02]  /*1f250*/  LOP3.LUT R70, R107, 0x380, RZ, 0xc0, !PT ;  /* 0x000003806b467812 */ /* 0x000fe400078ec0ff */
[----:B------:R-:W-:-:S02]  /*1f260*/  SHF.R.U64 R8, R8, 0x3, RZ ;  /* 0x0000000308087819 */ /* 0x000fc400000012ff */
[----:B------:R-:W-:Y:S02]  /*1f270*/  SHF.R.U64 R10, R10, 0x3, RZ ;  /* 0x000000030a0a7819 */ /* 0x000fe400000012ff */
[----:B------:R-:W-:Y:S02]  /*1f280*/  F2FP.BF16.F32.PACK_AB R4, R91, R6 ;  /* 0x000000065b04723e */ /* 0x000fe400000010ff */
[----:B------:R-:W-:Y:S02]  /*1f290*/  SHF.R.U64 R12, R12, 0x3, RZ ;  /* 0x000000030c0c7819 */ /* 0x000fe400000012ff */
[----:B------:R-:W-:Y:S02]  /*1f2a0*/  F2FP.BF16.F32.PACK_AB R6, R7, R28 ;  /* 0x0000001c0706723e */ /* 0x000fe400000010ff */
[----:B------:R-:W-:Y:S02]  /*1f2b0*/  SHF.R.U64 R24, R24, 0x3, RZ ;  /* 0x0000000318187819 */ /* 0x000fe400000012ff */
[----:B------:R-:W-:-:S02]  /*1f2c0*/  SHF.R.U64 R32, R32, 0x3, RZ ;  /* 0x0000000320207819 */ /* 0x000fc400000012ff */
[----:B------:R-:W-:Y:S02]  /*1f2d0*/  F2FP.BF16.F32.PACK_AB R7, R30, R97 ;  /* 0x000000611e07723e */ /* 0x000fe400000010ff */
[----:B------:R-:W-:Y:S02]  /*1f2e0*/  ISETP.NE.AND.EX P2, PT, RZ, UR5, PT, P2 ;  /* 0x00000005ff007c0c */ /* 0x000fe4000bf45320 */
[----:B------:R-:W-:Y:S01]  /*1f2f0*/  SHF.R.U64 R70, R70, 0x3, RZ ;  /* 0x0000000346467819 */ /* 0x000fe200000012ff */
[----:B------:R1:W-:Y:S01]  /*1f300*/  STSM.16.M88.4 [R96], R4 ;  /* 0x0000000460007844 */ /* 0x0003e20000000200 */
[----:B------:R-:W-:Y:S02]  /*1f310*/  LOP3.LUT R8, R8, R71, RZ, 0x3c, !PT ;  /* 0x0000004708087212 */ /* 0x000fe400078e3cff */
[----:B------:R-:W-:Y:S02]  /*1f320*/  LOP3.LUT R10, R10, R75, RZ, 0x3c, !PT ;  /* 0x0000004b0a0a7212 */ /* 0x000fe400078e3cff */
[----:B------:R-:W-:-:S02]  /*1f330*/  LOP3.LUT R12, R12, R79, RZ, 0x3c, !PT ;  /* 0x0000004f0c0c7212 */ /* 0x000fc400078e3cff */
[----:B------:R-:W-:Y:S02]  /*1f340*/  LOP3.LUT R28, R24, R103, RZ, 0x3c, !PT ;  /* 0x00000067181c7212 */ /* 0x000fe400078e3cff */
[----:B------:R-:W-:Y:S02]  /*1f350*/  LOP3.LUT R30, R32, R105, RZ, 0x3c, !PT ;  /* 0x00000069201e7212 */ /* 0x000fe400078e3cff */
[----:B------:R-:W-:Y:S02]  /*1f360*/  LOP3.LUT R32, R70, R107, RZ, 0x3c, !PT ;  /* 0x0000006b46207212 */ /* 0x000fe400078e3cff */
[----:B------:R-:W-:Y:S02]  /*1f370*/  MOV R79, R8 ;  /* 0x00000008004f7202 */ /* 0x000fe40000000f00 */
[----:B------:R-:W-:Y:S02]  /*1f380*/  MOV R78, R10 ;  /* 0x0000000a004e7202 */ /* 0x000fe40000000f00 */
[----:B-1----:R-:W-:-:S02]  /*1f390*/  F2FP.BF16.F32.PACK_AB R4, R88, R89 ;  /* 0x000000595804723e */ /* 0x002fc400000010ff */
[----:B------:R-:W-:Y:S02]  /*1f3a0*/  F2FP.BF16.F32.PACK_AB R5, R94, R95 ;  /* 0x0000005f5e05723e */ /* 0x000fe400000010ff */
[----:B------:R-:W-:Y:S02]  /*1f3b0*/  F2FP.BF16.F32.PACK_AB R6, R90, R21 ;  /* 0x000000155a06723e */ /* 0x000fe400000010ff */
[----:B------:R-:W-:Y:S02]  /*1f3c0*/  F2FP.BF16.F32.PACK_AB R7, R92, R93 ;  /* 0x0000005d5c07723e */ /* 0x000fe400000010ff */
[----:B------:R-:W-:Y:S02]  /*1f3d0*/  MOV R75, R12 ;  /* 0x0000000c004b7202 */ /* 0x000fe40000000f00 */
[----:B------:R-:W-:Y:S01]  /*1f3e0*/  F2FP.BF16.F32.PACK_AB R8, R41, R40 ;  /* 0x000000282908723e */ /* 0x000fe200000010ff */
[----:B------:R-:W-:Y:S01]  /*1f3f0*/  STSM.16.M88.4 [R79], R4 ;  /* 0x000000044f007844 */ /* 0x000fe20000000200 */
[----:B------:R-:W-:Y:S01]  /*1f400*/  F2FP.BF16.F32.PACK_AB R9, R43, R72 ;  /* 0x000000482b09723e */ /* 0x000fe200000010ff */
[----:B------:R-:W1:Y:S01]  /*1f410*/  LDC.64 R40, c[0x0][0xc00] ;  /* 0x00030000ff287b82 */ /* 0x000e620000000a00 */
[----:B------:R-:W-:-:S02]  /*1f420*/  F2FP.BF16.F32.PACK_AB R10, R45, R44 ;  /* 0x0000002c2d0a723e */ /* 0x000fc400000010ff */
[----:B------:R-:W-:Y:S02]  /*1f430*/  F2FP.BF16.F32.PACK_AB R11, R47, R34 ;  /* 0x000000222f0b723e */ /* 0x000fe400000010ff */
[----:B------:R-:W-:Y:S02]  /*1f440*/  MOV R71, R28 ;  /* 0x0000001c00477202 */ /* 0x000fe40000000f00 */
[----:B------:R-:W-:Y:S01]  /*1f450*/  MOV R70, R30 ;  /* 0x0000001e00467202 */ /* 0x000fe20000000f00 */
[----:B------:R3:W-:Y:S01]  /*1f460*/  STSM.16.M88.4 [R78], R8 ;  /* 0x000000084e007844 */ /* 0x0007e20000000200 */
[----:B------:R-:W-:Y:S02]  /*1f470*/  F2FP.BF16.F32.PACK_AB R12, R49, R48 ;  /* 0x00000030310c723e */ /* 0x000fe400000010ff */
[----:B------:R-:W-:Y:S02]  /*1f480*/  F2FP.BF16.F32.PACK_AB R14, R53, R52 ;  /* 0x00000034350e723e */ /* 0x000fe400000010ff */
[----:B--2---:R-:W-:Y:S01]  /*1f490*/  ISETP.NE.AND P1, PT, R55, 0x1, PT ;  /* 0x000000013700780c */ /* 0x004fe20003f25270 */
[----:B------:R-:W-:Y:S01]  /*1f4a0*/  ULDC UR4, c[0x0][0xa88] ;  /* 0x0002a20000047ab9 */ /* 0x000fe20000000800 */
[----:B------:R-:W-:Y:S01]  /*1f4b0*/  F2FP.BF16.F32.PACK_AB R13, R51, R50 ;  /* 0x00000032330d723e */ /* 0x000fe200000010ff */
[----:B------:R-:W-:Y:S01]  /*1f4c0*/  IMAD.MOV.U32 R48, RZ, RZ, RZ ;  /* 0x000000ffff307224 */ /* 0x000fe200078e00ff */
[----:B------:R-:W-:-:S02]  /*1f4d0*/  MOV R24, R32 ;  /* 0x0000002000187202 */ /* 0x000fc40000000f00 */
[----:B------:R-:W-:Y:S01]  /*1f4e0*/  F2FP.BF16.F32.PACK_AB R28, R57, R56 ;  /* 0x00000038391c723e */ /* 0x000fe200000010ff */
[----:B------:R2:W-:Y:S01]  /*1f4f0*/  STSM.16.M88.4 [R75], R12 ;  /* 0x0000000c4b007844 */ /* 0x0005e20000000200 */
[----:B------:R-:W-:Y:S02]  /*1f500*/  F2FP.BF16.F32.PACK_AB R29, R59, R58 ;  /* 0x0000003a3b1d723e */ /* 0x000fe400000010ff */
[----:B------:R-:W-:Y:S01]  /*1f510*/  F2FP.BF16.F32.PACK_AB R30, R61, R60 ;  /* 0x0000003c3d1e723e */ /* 0x000fe200000010ff */
[----:B---3--:R-:W3:Y:S01]  /*1f520*/  @P2 LDC.64 R8, c[0x0][0xc08] ;  /* 0x00030200ff082b82 */ /* 0x008ee20000000a00 */
[----:B------:R-:W-:Y:S01]  /*1f530*/  F2FP.BF16.F32.PACK_AB R31, R63, R62 ;  /* 0x0000003e3f1f723e */ /* 0x000fe200000010ff */
[----:B-1----:R-:W-:Y:S01]  /*1f540*/  IMAD.WIDE R40, R186, 0x4, R40 ;  /* 0x00000004ba287825 */ /* 0x002fe200078e0228 */
[----:B------:R-:W-:Y:S02]  /*1f550*/  F2FP.BF16.F32.PACK_AB R32, R65, R64 ;  /* 0x000000404120723e */ /* 0x000fe400000010ff */
[----:B------:R-:W-:Y:S01]  /*1f560*/  F2FP.BF16.F32.PACK_AB R33, R67, R66 ;  /* 0x000000424321723e */ /* 0x000fe200000010ff */
[----:B------:R-:W-:Y:S01]  /*1f570*/  STSM.16.M88.4 [R74], R28 ;  /* 0x0000001c4a007844 */ /* 0x000fe20000000200 */
[----:B------:R-:W-:Y:S01]  /*1f580*/  F2FP.BF16.F32.PACK_AB R34, R69, R68 ;  /* 0x000000444522723e */ /* 0x000fe200000010ff */
[----:B------:R-:W1:Y:S01]  /*1f590*/  @P1 LDC R10, c[0x0][0xbec] ;  /* 0x0002fb00ff0a1b82 */ /* 0x000e620000000800 */
[----:B------:R-:W-:-:S02]  /*1f5a0*/  F2FP.BF16.F32.PACK_AB R4, R81, R80 ;  /* 0x000000505104723e */ /* 0x000fc400000010ff */
[----:B------:R-:W-:Y:S01]  /*1f5b0*/  F2FP.BF16.F32.PACK_AB R5, R83, R82 ;  /* 0x000000525305723e */ /* 0x000fe200000010ff */
[----:B------:R-:W-:Y:S01]  /*1f5c0*/  STSM.16.M88.4 [R71], R32 ;  /* 0x0000002047007844 */ /* 0x000fe20000000200 */
[----:B------:R-:W-:Y:S02]  /*1f5d0*/  F2FP.BF16.F32.PACK_AB R6, R85, R84 ;  /* 0x000000545506723e */ /* 0x000fe400000010ff */
[----:B------:R-:W-:Y:S01]  /*1f5e0*/  F2FP.BF16.F32.PACK_AB R7, R87, R86 ;  /* 0x000000565707723e */ /* 0x000fe200000010ff */
[----:B------:R-:W-:Y:S01]  /*1f5f0*/  STSM.16.M88.4 [R70], R36 ;  /* 0x0000002446007844 */ /* 0x000fe20000000200 */
[----:B--2---:R-:W2:Y:S03]  /*1f600*/  @P1 LDC R13, c[0x0][0xbf0] ;  /* 0x0002fc00ff0d1b82 */ /* 0x004ea60000000800 */
[----:B------:R4:W-:Y:S05]  /*1f610*/  STSM.16.M88.4 [R24], R4 ;  /* 0x0000000418007844 */ /* 0x0009ea0000000200 */
[----:B------:R-:W-:Y:S01]  /*1f620*/  BAR.SYNC.DEFER_BLOCKING 0x1, 0x100 ;  /* 0x0044000000007b1d */ /* 0x000fe20000010000 */
[----:B----4-:R-:W-:-:S02]  /*1f630*/  IMAD.U32 R6, RZ, RZ, UR4 ;  /* 0x00000004ff067e24 */ /* 0x010fc4000f8e00ff */
[----:B---3--:R-:W-:-:S03]  /*1f640*/  @P2 IMAD.WIDE R4, R186, 0x4, R8 ;  /* 0x00000004ba042825 */ /* 0x008fc600078e0208 */
[----:B------:R3:W5:Y:S04]  /*1f650*/  @P0 LDG.E R48, desc[UR6][R40.64] ;  /* 0x0000000628300981 */ /* 0x000768000c1e1900 */
[----:B------:R3:W5:Y:S01]  /*1f660*/  @P2 LDG.E R6, desc[UR6][R4.64] ;  /* 0x0000000604062981 */ /* 0x000762000c1e1900 */
[----:B------:R-:W-:Y:S05]  /*1f670*/  @P2 BRA `(.L_x_1927) ;  /* 0x0000000000142947 */ /* 0x000fea0003800000 */
[----:B------:R-:W-:Y:S05]  /*1f680*/  @!P0 BRA `(.L_x_1927) ;  /* 0x0000000000108947 */ /* 0x000fea0003800000 */
[----:B------:R-:W-:Y:S02]  /*1f690*/  ULDC.64 UR4, c[0x0][0x208] ;  /* 0x0000820000047ab9 */ /* 0x000fe40000000a00 */
[----:B---3--:R-:W3:Y:S04]  /*1f6a0*/  LDG.E R5, desc[UR4][R40.64] ;  /* 0x0000000428057981 */ /* 0x008ee8000c1e1900 */
[----:B-----5:R-:W3:Y:S02]  /*1f6b0*/  LDG.E R6, desc[UR4][R40.64+0x4] ;  /* 0x0000040428067981 */ /* 0x020ee4000c1e1900 */
[----:B---3--:R-:W-:-:S07]  /*1f6c0*/  IMAD.IADD R6, R6, 0x1, -R5 ;  /* 0x0000000106067824 */ /* 0x008fce00078e0a05 */
.L_x_1927:
[----:B------:R-:W-:Y:S01]  /*1f6d0*/  SHF.R.S32.HI R54, RZ, 0x1f, R185 ;  /* 0x0000001fff367819 */ /* 0x000fe200000114b9 */
[----:B------:R-:W-:Y:S01]  /*1f6e0*/  IMAD.IADD R15, R181, 0x1, R177 ;  /* 0x00000001b50f7824 */ /* 0x000fe200078e02b1 */
[----:B------:R-:W-:Y:S01]  /*1f6f0*/  ULDC.64 UR4, c[0x0][0xb90] ;  /* 0x0002e40000047ab9 */ /* 0x000fe20000000a00 */
[----:B-----5:R-:W-:Y:S01]  /*1f700*/  SHF.R.S32.HI R49, RZ, 0x1f, R48 ;  /* 0x0000001fff317819 */ /* 0x020fe20000011430 */
[----:B------:R-:W-:Y:S01]  /*1f710*/  IMAD R9, R190, 0x40, R182 ;  /* 0x00000040be097824 */ /* 0x000fe200078e02b6 */
[----:B------:R-:W-:Y:S01]  /*1f720*/  SEL R57, R186, RZ, !P0 ;  /* 0x000000ffba397207 */ /* 0x000fe20004000000 */
[----:B---3--:R-:W-:Y:S01]  /*1f730*/  IMAD R4, R54, UR4, RZ ;  /* 0x0000000436047c24 */ /* 0x008fe2000f8e02ff */
[----:B------:R-:W-:Y:S01]  /*1f740*/  ULDC.64 UR6, c[0x0][0x208] ;  /* 0x0000820000067ab9 */ /* 0x000fe20000000a00 */
[----:B-1----:R-:W-:Y:S01]  /*1f750*/  @P1 IMAD.HI.U32 R8, R15, R10, RZ ;  /* 0x0000000a0f081227 */ /* 0x002fe200078e00ff */
[----:B------:R-:W-:-:S03]  /*1f760*/  SHF.R.S32.HI R10, RZ, 0x1f, R186 ;  /* 0x0000001fff0a7819 */ /* 0x000fc600000114ba */
[----:B------:R-:W-:Y:S01]  /*1f770*/  IMAD.MOV.U32 R7, RZ, RZ, R15 ;  /* 0x000000ffff077224 */ /* 0x000fe200078e000f */
[----:B--2---:R-:W-:Y:S01]  /*1f780*/  @P1 SHF.R.U32.HI R7, RZ, R13, R8 ;  /* 0x0000000dff071219 */ /* 0x004fe20000011608 */
[C---:B------:R-:W-:Y:S01]  /*1f790*/  IMAD R11, R185.reuse, UR5, R4 ;  /* 0x00000005b90b7c24 */ /* 0x040fe2000f8e0204 */
[----:B------:R-:W-:Y:S01]  /*1f7a0*/  SEL R24, R10, RZ, !P0 ;  /* 0x000000ff0a187207 */ /* 0x000fe20004000000 */
        /* <DEDUP_REMOVED lines=14> */
[----:B------:R-:W-:Y:S01]  /*1f890*/  IMAD.IADD R14, R224, 0x1, R177 ;  /* 0x00000001e00e7824 */ /* 0x000fe200078e02b1 */
[----:B------:R-:W-:Y:S01]  /*1f8a0*/  SHF.R.S32.HI R7, RZ, 0x1f, R9 ;  /* 0x0000001fff077819 */ /* 0x000fe20000011409 */
[----:B------:R-:W-:Y:S01]  /*1f8b0*/  IMAD R59, R6, R55, RZ ;  /* 0x00000037063b7224 */ /* 0x000fe200078e02ff */
[----:B------:R-:W-:Y:S02]  /*1f8c0*/  IADD3.X R5, R11, R5, R8, P2, !PT ;  /* 0x000000050b057210 */ /* 0x000fe400017fe408 */
[----:B------:R-:W-:Y:S01]  /*1f8d0*/  IADD3 R29, P2, R2, 0x3000, RZ ;  /* 0x00003000021d7810 */ /* 0x000fe20007f5e0ff */
[----:B------:R-:W-:Y:S01]  /*1f8e0*/  IMAD R10, R7, UR4, RZ ;  /* 0x00000004070a7c24 */ /* 0x000fe2000f8e02ff */
[----:B------:R-:W-:Y:S01]  /*1f8f0*/  LOP3.LUT R12, R13, 0x380, RZ, 0xc0, !PT ;  /* 0x000003800d0c7812 */ /* 0x000fe200078ec0ff */
[----:B------:R-:W-:Y:S01]  /*1f900*/  IMAD.WIDE.U32 R4, R9, UR4, R4 ;  /* 0x0000000409047c25 */ /* 0x000fe2000f8e0004 */
[----:B------:R-:W-:-:S02]  /*1f910*/  LOP3.LUT R28, R29, 0x380, RZ, 0xc0, !PT ;  /* 0x000003801d1c7812 */ /* 0x000fc400078ec0ff */
[----:B------:R-:W-:Y:S01]  /*1f920*/  SHF.R.U64 R12, R12, 0x3, RZ ;  /* 0x000000030c0c7819 */ /* 0x000fe200000012ff */
[----:B------:R-:W-:Y:S01]  /*1f930*/  IMAD R7, R9, UR5, R10 ;  /* 0x0000000509077c24 */ /* 0x000fe2000f8e020a */
[----:B------:R-:W-:Y:S01]  /*1f940*/  ULDC.64 UR4, c[0x0][0xb50] ;  /* 0x0002d40000047ab9 */ /* 0x000fe20000000a00 */
[----:B------:R-:W-:Y:S01]  /*1f950*/  SHF.R.U64 R28, R28, 0x3, RZ ;  /* 0x000000031c1c7819 */ /* 0x000fe200000012ff */
[----:B------:R-:W-:Y:S01]  /*1f960*/  IMAD.X R9, RZ, RZ, R3, P0 ;  /* 0x000000ffff097224 */ /* 0x000fe200000e0603 */
[----:B------:R-:W-:Y:S01]  /*1f970*/  LEA R10, P4, R4, UR4, 0x2 ;  /* 0x00000004040a7c11 */ /* 0x000fe2000f8810ff */
[----:B------:R-:W-:Y:S01]  /*1f980*/  IMAD.IADD R5, R5, 0x1, R7 ;  /* 0x0000000105057824 */ /* 0x000fe200078e0207 */
[----:B------:R-:W-:Y:S02]  /*1f990*/  LOP3.LUT P0, RZ, R201, 0x3, RZ, 0xc0, !PT ;  /* 0x00000003c9ff7812 */ /* 0x000fe4000780c0ff */
[----:B------:R-:W-:Y:S01]  /*1f9a0*/  LOP3.LUT R28, R28, R29, RZ, 0x3c, !PT ;  /* 0x0000001d1c1c7212 */ /* 0x000fe200078e3cff */
[----:B------:R-:W-:Y:S01]  /*1f9b0*/  SHFL.IDX PT, R50, R10, RZ, 0x1c1f ;  /* 0x001c1fff0a327589 */ /* 0x000fe200000e0000 */
[----:B------:R-:W-:Y:S01]  /*1f9c0*/  LEA.HI.X R11, R4, UR5, R5, 0x2, P4 ;  /* 0x00000005040b7c11 */ /* 0x000fe2000a0f1405 */
[--C-:B------:R-:W-:Y:S01]  /*1f9d0*/  IMAD.X R29, RZ, RZ, R3.reuse, P2 ;  /* 0x000000ffff1d7224 */ /* 0x100fe200010e0603 */
[C---:B------:R-:W-:Y:S01]  /*1f9e0*/  ISETP.GE.OR P2, PT, R14.reuse, R59, P0 ;  /* 0x0000003b0e00720c */ /* 0x040fe20000746670 */
[----:B------:R-:W-:Y:S01]  /*1f9f0*/  SHFL.IDX PT, R52, R10, 0x1, 0x1c1f ;  /* 0x003c1f000a347f89 */ /* 0x000fe200000e0000 */
[----:B------:R-:W-:Y:S01]  /*1fa00*/  VIADD R4, R14, 0x8 ;  /* 0x000000080e047836 */ /* 0x000fe20000000000 */
[----:B------:R-:W-:Y:S01]  /*1fa10*/  LOP3.LUT R12, R12, R13, RZ, 0x3c, !PT ;  /* 0x0000000d0c0c7212 */ /* 0x000fe200078e3cff */
[----:B------:R-:W-:Y:S01]  /*1fa20*/  IMAD.X R13, RZ, RZ, R3, P3 ;  /* 0x000000ffff0d7224 */ /* 0x000fe200018e0603 */
[----:B------:R-:W1:Y:S01]  /*1fa30*/  SHFL.IDX PT, R51, R11, RZ, 0x1c1f ;  /* 0x001c1fff0b337589 */ /* 0x000e6200000e0000 */
[----:B------:R-:W-:Y:S01]  /*1fa40*/  IADD3 R5, P3, R2, 0x7000, RZ ;  /* 0x0000700002057810 */ /* 0x000fe20007f7e0ff */
[----:B------:R-:W-:Y:S01]  /*1fa50*/  ULDC.64 UR4, c[0x0][0xaa0] ;  /* 0x0002a80000047ab9 */ /* 0x000fe20000000a00 */
[----:B------:R-:W-:Y:S01]  /*1fa60*/  ISETP.GE.OR P0, PT, R4, R59, P0 ;  /* 0x0000003b0400720c */ /* 0x000fe20000706670 */
[----:B------:R-:W2:Y:S01]  /*1fa70*/  SHFL.IDX PT, R53, R11, 0x1, 0x1c1f ;  /* 0x003c1f000b357f89 */ /* 0x000ea200000e0000 */
[----:B------:R-:W-:-:S02]  /*1fa80*/  IADD3 R33, P6, R2, 0x4000, RZ ;  /* 0x0000400002217810 */ /* 0x000fc40007fde0ff */
[C---:B------:R-:W-:Y:S02]  /*1fa90*/  IADD3 R37, P5, R2.reuse, 0x5000, RZ ;  /* 0x0000500002257810 */ /* 0x040fe40007fbe0ff */
[C---:B------:R-:W-:Y:S02]  /*1faa0*/  IADD3 R41, P4, R2.reuse, 0x6000, RZ ;  /* 0x0000600002297810 */ /* 0x040fe40007f9e0ff */
[----:B------:R-:W-:Y:S01]  /*1fab0*/  LOP3.LUT R7, R2, 0x380, RZ, 0xc0, !PT ;  /* 0x0000038002077812 */ /* 0x000fe200078ec0ff */
[----:B------:R-:W-:Y:S01]  /*1fac0*/  IMAD R21, R49, UR4, RZ ;  /* 0x0000000431157c24 */ /* 0x000fe2000f8e02ff */
[----:B------:R-:W-:Y:S01]  /*1fad0*/  LOP3.LUT R4, R5, 0x380, RZ, 0xc0, !PT ;  /* 0x0000038005047812 */ /* 0x000fe200078ec0ff */
[----:B------:R-:W3:Y:S01]  /*1fae0*/  @P1 LDC R49, c[0x0][0xbf0] ;  /* 0x0002fc00ff311b82 */ /* 0x000ee20000000800 */
[----:B------:R-:W-:Y:S01]  /*1faf0*/  LOP3.LUT R32, R33, 0x380, RZ, 0xc0, !PT ;  /* 0x0000038021207812 */ /* 0x000fe200078ec0ff */
[----:B------:R-:W-:Y:S01]  /*1fb00*/  IMAD.X R45, RZ, RZ, R3, P3 ;  /* 0x000000ffff2d7224 */ /* 0x000fe200018e0603 */
[----:B------:R-:W-:-:S02]  /*1fb10*/  LOP3.LUT R36, R37, 0x380, RZ, 0xc0, !PT ;  /* 0x0000038025247812 */ /* 0x000fc400078ec0ff */
[----:B------:R-:W-:Y:S02]  /*1fb20*/  LOP3.LUT R40, R41, 0x380, RZ, 0xc0, !PT ;  /* 0x0000038029287812 */ /* 0x000fe400078ec0ff */
[----:B------:R-:W-:Y:S02]  /*1fb30*/  SHF.R.U64 R7, R7, 0x3, RZ ;  /* 0x0000000307077819 */ /* 0x000fe400000012ff */
[----:B------:R-:W-:Y:S01]  /*1fb40*/  SHF.R.U64 R4, R4, 0x3, RZ ;  /* 0x0000000304047819 */ /* 0x000fe200000012ff */
[----:B-1----:R1:W-:Y:S01]  /*1fb50*/  @!P2 ST.E desc[UR6][R50.64], R0 ;  /* 0x000000003200a985 */ /* 0x0023e2000c101906 */
[----:B------:R-:W-:Y:S02]  /*1fb60*/  SHF.R.U64 R32, R32, 0x3, RZ ;  /* 0x0000000320207819 */ /* 0x000fe400000012ff */
[----:B------:R-:W-:Y:S01]  /*1fb70*/  SHF.R.U64 R36, R36, 0x3, RZ ;  /* 0x0000000324247819 */ /* 0x000fe200000012ff */
[----:B--2---:R2:W-:Y:S01]  /*1fb80*/  @!P0 ST.E desc[UR6][R52.64], R20 ;  /* 0x0000001434008985 */ /* 0x0045e2000c101906 */
[----:B------:R-:W-:-:S02]  /*1fb90*/  SHF.R.U64 R40, R40, 0x3, RZ ;  /* 0x0000000328287819 */ /* 0x000fc400000012ff */
[----:B------:R-:W-:Y:S01]  /*1fba0*/  LOP3.LUT R2, R7, R2, RZ, 0x3c, !PT ;  /* 0x0000000207027212 */ /* 0x000fe200078e3cff */
[----:B------:R-:W-:Y:S01]  /*1fbb0*/  IMAD R21, R48, UR5, R21 ;  /* 0x0000000530157c24 */ /* 0x000fe2000f8e0215 */
[----:B------:R-:W-:Y:S01]  /*1fbc0*/  LOP3.LUT R32, R32, R33, RZ, 0x3c, !PT ;  /* 0x0000002120207212 */ /* 0x000fe200078e3cff */
[--C-:B------:R-:W-:Y:S01]  /*1fbd0*/  IMAD.X R33, RZ, RZ, R3.reuse, P6 ;  /* 0x000000ffff217224 */ /* 0x100fe200030e0603 */
[----:B------:R-:W-:Y:S01]  /*1fbe0*/  LOP3.LUT R36, R36, R37, RZ, 0x3c, !PT ;  /* 0x0000002524247212 */ /* 0x000fe200078e3cff */
[----:B-1----:R-:W1:Y:S01]  /*1fbf0*/  @P1 LDC R51, c[0x0][0xbec] ;  /* 0x0002fb00ff331b82 */ /* 0x002e620000000800 */
[----:B------:R-:W-:Y:S01]  /*1fc00*/  LOP3.LUT R40, R40, R41, RZ, 0x3c, !PT ;  /* 0x0000002928287212 */ /* 0x000fe200078e3cff */
[--C-:B------:R-:W-:Y:S01]  /*1fc10*/  IMAD.X R37, RZ, RZ, R3.reuse, P5 ;  /* 0x000000ffff257224 */ /* 0x100fe200028e0603 */
[----:B------:R-:W-:Y:S01]  /*1fc20*/  LOP3.LUT R44, R4, R5, RZ, 0x3c, !PT ;  /* 0x00000005042c7212 */ /* 0x000fe200078e3cff */
[----:B------:R-:W-:Y:S01]  /*1fc30*/  IMAD.X R41, RZ, RZ, R3, P4 ;  /* 0x000000ffff297224 */ /* 0x000fe200020e0603 */
[----:B------:R4:W5:Y:S01]  /*1fc40*/  LD.E.128 R4, desc[UR6][R2.64] ;  /* 0x0000000602047980 */ /* 0x000962000c101d00 */
[----:B------:R-:W-:Y:S01]  /*1fc50*/  IMAD R0, R184, 0x20, R190 ;  /* 0x00000020b8007824 */ /* 0x000fe200078e02be */
[----:B------:R-:W-:-:S02]  /*1fc60*/  LOP3.LUT R8, R15, 0x380, RZ, 0xc0, !PT ;  /* 0x000003800f087812 */ /* 0x000fc400078ec0ff */
[----:B------:R-:W5:Y:S02]  /*1fc70*/  LD.E.128 R28, desc[UR6][R28.64] ;  /* 0x000000061c1c7980 */ /* 0x000f64000c101d00 */
[----:B------:R-:W-:Y:S02]  /*1fc80*/  SHF.R.U64 R8, R8, 0x3, RZ ;  /* 0x0000000308087819 */ /* 0x000fe400000012ff */
[----:B------:R-:W5:Y:S01]  /*1fc90*/  LD.E.128 R32, desc[UR6][R32.64] ;  /* 0x0000000620207980 */ /* 0x000f62000c101d00 */
[----:B----4-:R-:W-:Y:S01]  /*1fca0*/  IMAD.WIDE.U32 R2, R48, UR4, RZ ;  /* 0x0000000430027c25 */ /* 0x010fe2000f8e00ff */
[----:B------:R-:W-:Y:S01]  /*1fcb0*/  ULDC.64 UR4, c[0x0][0xae8] ;  /* 0x0002ba0000047ab9 */ /* 0x000fe20000000a00 */
[----:B------:R-:W-:Y:S01]  /*1fcc0*/  LOP3.LUT R8, R8, R15, RZ, 0x3c, !PT ;  /* 0x0000000f08087212 */ /* 0x000fe200078e3cff */
[----:B------:R-:W5:Y:S01]  /*1fcd0*/  LD.E.128 R36, desc[UR6][R36.64] ;  /* 0x0000000624247980 */ /* 0x000f62000c101d00 */
[----:B------:R-:W-:Y:S02]  /*1fce0*/  IMAD.IADD R3, R3, 0x1, R21 ;  /* 0x0000000103037824 */ /* 0x000fe400078e0215 */
[----:B--2---:R-:W-:Y:S01]  /*1fcf0*/  IMAD R20, R54, UR4, RZ ;  /* 0x0000000436147c24 */ /* 0x004fe2000f8e02ff */
[----:B------:R-:W5:Y:S01]  /*1fd00*/  LD.E.128 R12, desc[UR6][R12.64] ;  /* 0x000000060c0c7980 */ /* 0x000f62000c101d00 */
[----:B------:R-:W-:-:S02]  /*1fd10*/  IMAD.IADD R48, R177, 0x1, R0 ;  /* 0x00000001b1307824 */ /* 0x000fc400078e0200 */
[C---:B------:R-:W-:Y:S01]  /*1fd20*/  IMAD R21, R185.reuse, UR5, R20 ;  /* 0x00000005b9157c24 */ /* 0x040fe2000f8e0214 */
[----:B------:R-:W5:Y:S01]  /*1fd30*/  LD.E.128 R8, desc[UR6][R8.64] ;  /* 0x0000000608087980 */ /* 0x000f62000c101d00 */
[----:B------:R-:W-:Y:S01]  /*1fd40*/  IMAD.WIDE.U32 R2, R185, UR4, R2 ;  /* 0x00000004b9027c25 */ /* 0x000fe2000f8e0002 */
[----:B------:R-:W-:Y:S02]  /*1fd50*/  ULDC.64 UR4, c[0x0][0xaf0] ;  /* 0x0002bc0000047ab9 */ /* 0x000fe40000000a00 */
[----:B------:R-:W5:Y:S01]  /*1fd60*/  LD.E.128 R40, desc[UR6][R40.64] ;  /* 0x0000000628287980 */ /* 0x000f62000c101d00 */
[----:B-1----:R-:W-:-:S03]  /*1fd70*/  @P1 IMAD.HI.U32 R0, R48, R51, RZ ;  /* 0x0000003330001227 */ /* 0x002fc600078e00ff */
[----:B------:R-:W5:Y:S01]  /*1fd80*/  LD.E.128 R44, desc[UR6][R44.64] ;  /* 0x000000062c2c7980 */ /* 0x000f62000c101d00 */
[----:B------:R-:W-:Y:S02]  /*1fd90*/  IMAD.IADD R3, R3, 0x1, R21 ;  /* 0x0000000103037824 */ /* 0x000fe400078e0215 */
[----:B------:R-:W-:Y:S01]  /*1fda0*/  IMAD.MOV.U32 R21, RZ, RZ, R48 ;  /* 0x000000ffff157224 */ /* 0x000fe200078e0030 */
[----:B---3--:R-:W-:Y:S01]  /*1fdb0*/  @P1 SHF.R.U32.HI R21, RZ, R49, R0 ;  /* 0x00000031ff151219 */ /* 0x008fe20000011600 */
[----:B------:R-:W-:Y:S01]  /*1fdc0*/  IMAD R20, R24, UR4, RZ ;  /* 0x0000000418147c24 */ /* 0x000fe2000f8e02ff */
[----:B------:R-:W-:Y:S01]  /*1fdd0*/  @!PT LDS RZ, [RZ] ;  /* 0x00000000fffff984 */ /* 0x000fe20000000800 */
[----:B------:R-:W-:Y:S01]  /*1fde0*/  @!PT LDS RZ, [RZ] ;  /* 0x00000000fffff984 */ /* 0x000fe20000000800 */
[----:B------:R-:W-:Y:S01]  /*1fdf0*/  @!PT LDS RZ, [RZ] ;  /* 0x00000000fffff984 */ /* 0x000fe20000000800 */
[----:B------:R-:W-:Y:S01]  /*1fe00*/  @!PT LDS RZ, [RZ] ;  /* 0x00000000fffff984 */ /* 0x000fe20000000800 */
[----:B------:R1:W-:Y:S06]  /*1fe10*/  MEMBAR.ALL.CTA ;  /* 0x0000000000007992 */ /* 0x0003ec0000008000 */
[----:B-1----:R-:W1:Y:S01]  /*1fe20*/  FENCE.VIEW.ASYNC.S ;  /* 0x00000000000073c6 */ /* 0x002e620000000000 */
[----:B------:R-:W-:Y:S01]  /*1fe30*/  IMAD.WIDE.U32 R2, R57, UR4, R2 ;  /* 0x0000000439027c25 */ /* 0x000fe2000f8e0002 */
[----:B------:R-:W-:-:S03]  /*1fe40*/  SHF.R.S32.HI R0, RZ, 0x1f, R21 ;  /* 0x0000001fff007819 */ /* 0x000fc60000011415 */
        /* <DEDUP_REMOVED lines=11> */
[----:B------:R-:W-:Y:S02]  /*1ff00*/  IMAD.IADD R3, R3, 0x1, R51 ;  /* 0x0000000103037824 */ /* 0x000fe400078e0233 */
[----:B------:R-:W-:Y:S02]  /*1ff10*/  IMAD R20, R0, UR4, RZ ;  /* 0x0000000400147c24 */ /* 0x000fe4000f8e02ff */
[----:B------:R-:W-:-:S02]  /*1ff20*/  VIADD R0, R50, 0x20 ;  /* 0x0000002032007836 */ /* 0x000fc40000000000 */
[C---:B------:R-:W-:Y:S02]  /*1ff30*/  IMAD R21, R49.reuse, UR5, R20 ;  /* 0x0000000531157c24 */ /* 0x040fe4000f8e0214 */
[----:B------:R-:W-:Y:S01]  /*1ff40*/  IMAD.WIDE.U32 R2, R49, UR4, R2 ;  /* 0x0000000431027c25 */ /* 0x000fe2000f8e0002 */
[-C--:B------:R-:W-:Y:S01]  /*1ff50*/  ISETP.GE.AND P0, PT, R0, R59.reuse, PT ;  /* 0x0000003b0000720c */ /* 0x080fe20003f06270 */
[----:B------:R-:W-:Y:S01]  /*1ff60*/  ULDC.64 UR4, c[0x0][0xa80] ;  /* 0x0002a00000047ab9 */ /* 0x000fe20000000a00 */
[----:B------:R-:W-:Y:S01]  /*1ff70*/  ISETP.GE.AND P2, PT, R50, R59, PT ;  /* 0x0000003b3200720c */ /* 0x000fe20003f46270 */
[----:B------:R-:W-:Y:S01]  /*1ff80*/  VIADD R0, R16, 0x2a820 ;  /* 0x0002a82010007836 */ /* 0x000fe20000000000 */
[----:B------:R-:W-:Y:S01]  /*1ff90*/  LEA R24, P3, R2, UR4, 0x1 ;  /* 0x0000000402187c11 */ /* 0x000fe2000f8608ff */
[----:B------:R-:W-:Y:S02]  /*1ffa0*/  IMAD.IADD R3, R3, 0x1, R21 ;  /* 0x0000000103037824 */ /* 0x000fe400078e0215 */
[----:B------:R-:W-:Y:S01]  /*1ffb0*/  VIADD R20, R50, 0x40 ;  /* 0x0000004032147836 */ /* 0x000fe20000000000 */
[----:B------:R-:W-:-:S02]  /*1ffc0*/  PRMT R0, RZ, 0x654, R0 ;  /* 0x00000654ff007816 */ /* 0x000fc40000000000 */
[----:B------:R-:W-:Y:S01]  /*1ffd0*/  LEA.HI.X R48, R2, UR5, R3, 0x1, P3 ;  /* 0x0000000502307c11 */ /* 0x000fe200098f0c03 */
[----:B------:R-:W-:Y:S01]  /*1ffe0*/  BSSY B1, `(.L_x_1928) ;  /* 0x0000010000017945 */ /* 0x000fe20003800000 */
[----:B------:R-:W-:Y:S01]  /*1fff0*/  ISETP.GE.AND P1, PT, R20, R59, PT ;  /* 0x0000003b1400720c */ /* 0x000fe20003f26270 */
[----:B-1----:R1:W-:Y:S01]  /*20000*/  SYNCS.ARRIVE.TRANS64.RED.A1T0 RZ, [R0+URZ], RZ ;  /* 0x000000ff00ff79a7 */ /* 0x0023e2000810043f */
[----:B------:R2:W3:Y:S04]  /*20010*/  SHFL.IDX PT, R20, R24, RZ, 0x181f ;  /* 0x00181fff18147589 */ /* 0x0004e800000e0000 */
[----:B-1----:R2:W1:Y:S01]  /*20020*/  SHFL.IDX PT, R0, R48, RZ, 0x181f ;  /* 0x00181fff30007589 */ /* 0x00246200000e0000 */
[----:B------:R-:W-:Y:S06]  /*20030*/  @P2 BRA `(.L_x_1929) ;  /* 0x0000000000282947 */ /* 0x000fec0003800000 */
[----:B------:R-:W-:Y:S01]  /*20040*/  ULDC UR4, c[0x0][0xac8] ;  /* 0x0002b20000047ab9 */ /* 0x000fe20000000800 */
[----:B------:R-:W-:Y:S01]  /*20050*/  ULDC.64 UR6, c[0x0][0x208] ;  /* 0x0000820000067ab9 */ /* 0x000fe20000000a00 */
[----:B------:R-:W-:Y:S02]  /*20060*/  ISETP.GE.AND P2, PT, R182, UR4, PT ;  /* 0x00000004b6007c0c */ /* 0x000fe4000bf46270 */
[----:B------:R-:W-:-:S11]  /*20070*/  ISETP.GE.AND P3, PT, R183, UR4, PT ;  /* 0x00000004b7007c0c */ /* 0x000fd6000bf66270 */
[CC--:B---3--:R-:W-:Y:S02]  /*20080*/  @!P2 LEA R2, P4, R182.reuse, R20.reuse, 0x1 ;  /* 0x00000014b602a211 */ /* 0x0c8fe400078808ff */
[C---:B------:R-:W-:Y:S02]  /*20090*/  @!P3 LEA R20, P5, R183.reuse, R20, 0x1 ;  /* 0x00000014b714b211 */ /* 0x040fe400078a08ff */
[-C--:B-1----:R-:W-:Y:S02]  /*200a0*/  @!P2 LEA.HI.X R3, R182, R0.reuse, R227, 0x1, P4 ;  /* 0x00000000b603a211 */ /* 0x082fe400020f0ce3 */
[----:B------:R-:W-:-:S03]  /*200b0*/  @!P3 LEA.HI.X R21, R183, R0, R226, 0x1, P5 ;  /* 0x00000000b715b211 */ /* 0x000fc600028f0ce2 */
[----:B-----5:R4:W-:Y:S04]  /*200c0*/  @!P2 ST.E.128 desc[UR6][R2.64], R4 ;  /* 0x000000040200a985 */ /* 0x0209e8000c101d06 */
[----:B------:R4:W-:Y:S02]  /*200d0*/  @!P3 ST.E.128 desc[UR6][R20.64], R32 ;  /* 0x000000201400b985 */ /* 0x0009e4000c101d06 */
.L_x_1929:
[----:B------:R-:W-:Y:S05]  /*200e0*/  BSYNC B1 ;  /* 0x0000000000017941 */ /* 0x000fea0003800000 */
.L_x_1928:
[----:B-1----:R1:W0:Y:S01]  /*200f0*/  SHFL.IDX PT, R0, R48, 0x1, 0x181f ;  /* 0x00381f0030007f89 */ /* 0x00222200000e0000 */
[----:B------:R-:W-:Y:S03]  /*20100*/  BSSY B1, `(.L_x_1930) ;  /* 0x000000d000017945 */ /* 0x000fe60003800000 */
[----:B----45:R1:W4:Y:S01]  /*20110*/  SHFL.IDX PT, R4, R24, 0x1, 0x181f ;  /* 0x00381f0018047f89 */ /* 0x03032200000e0000 */
[----:B------:R-:W-:Y:S05]  /*20120*/  @P0 BRA `(.L_x_1931) ;  /* 0x0000000000280947 */ /* 0x000fea0003800000 */
[----:B------:R-:W-:Y:S01]  /*20130*/  ULDC UR4, c[0x0][0xac8] ;  /* 0x0002b20000047ab9 */ /* 0x000fe20000000800 */
[----:B------:R-:W-:Y:S01]  /*20140*/  ULDC.64 UR6, c[0x0][0x208] ;  /* 0x0000820000067ab9 */ /* 0x000fe20000000a00 */
[----:B------:R-:W-:Y:S02]  /*20150*/  ISETP.GE.AND P3, PT, R182, UR4, PT ;  /* 0x00000004b6007c0c */ /* 0x000fe4000bf66270 */
[----:B------:R-:W-:-:S11]  /*20160*/  ISETP.GE.AND P4, PT, R183, UR4, PT ;  /* 0x00000004b7007c0c */ /* 0x000fd6000bf86270 */
[CC--:B----4-:R-:W-:Y:S02]  /*20170*/  @!P3 LEA R2, P0, R182.reuse, R4.reuse, 0x1 ;  /* 0x00000004b602b211 */ /* 0x0d0fe400078008ff */
[C---:B------:R-:W-:Y:S02]  /*20180*/  @!P4 LEA R4, P2, R183.reuse, R4, 0x1 ;  /* 0x00000004b704c211 */ /* 0x040fe400078408ff */
[-C--:B0-----:R-:W-:Y:S02]  /*20190*/  @!P3 LEA.HI.X R3, R182, R0.reuse, R227, 0x1, P0 ;  /* 0x00000000b603b211 */ /* 0x081fe400000f0ce3 */
[----:B------:R-:W-:-:S03]  /*201a0*/  @!P4 LEA.HI.X R5, R183, R0, R226, 0x1, P2 ;  /* 0x00000000b705c211 */ /* 0x000fc600010f0ce2 */
[----:B------:R0:W-:Y:S04]  /*201b0*/  @!P3 ST.E.128 desc[UR6][R2.64], R8 ;  /* 0x000000080200b985 */ /* 0x0001e8000c101d06 */
[----:B------:R0:W-:Y:S02]  /*201c0*/  @!P4 ST.E.128 desc[UR6][R4.64], R36 ;  /* 0x000000240400c985 */ /* 0x0001e4000c101d06 */
.L_x_1931:
[----:B------:R-:W-:Y:S05]  /*201d0*/  BSYNC B1 ;  /* 0x0000000000017941 */ /* 0x000fea0003800000 */
.L_x_1930:
[----:B0-----:R0:W0:Y:S01]  /*201e0*/  SHFL.IDX PT, R0, R48, 0x2, 0x181f ;  /* 0x00581f0030007f89 */ /* 0x00102200000e0000 */
[----:B------:R-:W-:Y:S03]  /*201f0*/  BSSY B1, `(.L_x_1932) ;  /* 0x000000d000017945 */ /* 0x000fe60003800000 */
[----:B----4-:R4:W0:Y:S01]  /*20200*/  SHFL.IDX PT, R4, R24, 0x2, 0x181f ;  /* 0x00581f0018047f89 */ /* 0x01082200000e0000 */
[----:B------:R-:W-:Y:S05]  /*20210*/  @P1 BRA `(.L_x_1933) ;  /* 0x0000000000281947 */ /* 0x000fea0003800000 */
[----:B------:R-:W-:Y:S01]  /*20220*/  ULDC UR4, c[0x0][0xac8] ;  /* 0x0002b20000047ab9 */ /* 0x000fe20000000800 */
[----:B------:R-:W-:Y:S01]  /*20230*/  ULDC.64 UR6, c[0x0][0x208] ;  /* 0x0000820000067ab9 */ /* 0x000fe20000000a00 */
        /* <DEDUP_REMOVED lines=8> */
.L_x_1933:
[----:B------:R-:W-:Y:S05]  /*202c0*/  BSYNC B1 ;  /* 0x0000000000017941 */ /* 0x000fea0003800000 */
.L_x_1932:
[----:B0-----:R-:W-:Y:S01]  /*202d0*/  VIADD R0, R50, 0x60 ;  /* 0x0000006032007836 */ /* 0x001fe20000000000 */
[----:B-12---:R-:W0:Y:S04]  /*202e0*/  SHFL.IDX PT, R48, R48, 0x3, 0x181f ;  /* 0x00781f0030307f89 */ /* 0x006e2800000e0000 */
[----:B------:R-:W-:Y:S01]  /*202f0*/  ISETP.GE.AND P0, PT, R0, R59, PT ;  /* 0x0000003b0000720c */ /* 0x000fe20003f06270 */
[----:B----4-:R-:W1:-:S12]  /*20300*/  SHFL.IDX PT, R24, R24, 0x3, 0x181f ;  /* 0x00781f0018187f89 */ /* 0x010e5800000e0000 */
[----:B------:R-:W-:Y:S05]  /*20310*/  @P0 BRA `(.L_x_1934) ;  /* 0x0000000c00000947 */ /* 0x000fea0003800000 */
[----:B------:R-:W-:Y:S01]  /*20320*/  ULDC UR4, c[0x0][0xac8] ;  /* 0x0002b20000047ab9 */ /* 0x000fe20000000800 */
[----:B------:R-:W-:Y:S01]  /*20330*/  ULDC.64 UR6, c[0x0][0x208] ;  /* 0x0000820000067ab9 */ /* 0x000fe20000000a00 */
[----:B------:R-:W-:-:S13]  /*20340*/  ISETP.GE.AND P1, PT, R182, UR4, PT ;  /* 0x00000004b6007c0c */ /* 0x000fda000bf26270 */
[----:B-1----:R-:W-:-:S04]  /*20350*/  @!P1 LEA R2, P0, R182, R24, 0x1 ;  /* 0x00000018b6029211 */ /* 0x002fc800078008ff */
[----:B0-----:R-:W-:Y:S02]  /*20360*/  @!P1 LEA.HI.X R3, R182, R48, R227, 0x1, P0 ;  /* 0x00000030b6039211 */ /* 0x001fe400000f0ce3 */
[----:B------:R-:W-:-:S03]  /*20370*/  ISETP.GE.AND P0, PT, R183, UR4, PT ;  /* 0x00000004b7007c0c */ /* 0x000fc6000bf06270 */
[----:B------:R0:W-:Y:S10]  /*20380*/  @!P1 ST.E.128 desc[UR6][R2.64], R28 ;  /* 0x0000001c02009985 */ /* 0x0001f4000c101d06 */
[----:B------:R-:W-:Y:S05]  /*20390*/  @P0 BRA `(.L_x_1934) ;  /* 0x0000000800e00947 */ /* 0x000fea0003800000 */
[----:B0-----:R-:W-:Y:S01]  /*203a0*/  LEA R2, P0, R183, R24, 0x1 ;  /* 0x00000018b7027211 */ /* 0x001fe200078008ff */
[----:B------:R-:W-:-:S03]  /*203b0*/  ULDC.64 UR4, c[0x0][0x208] ;  /* 0x0000820000047ab9 */ /* 0x000fc60000000a00 */
[----:B------:R-:W-:-:S05]  /*203c0*/  LEA.HI.X R3, R183, R48, R226, 0x1, P0 ;  /* 0x00000030b7037211 */ /* 0x000fca00000f0ce2 */
[----:B------:R0:W-:Y:S01]  /*203d0*/  ST.E.128 desc[UR4][R2.64], R44 ;  /* 0x0000002c02007985 */ /* 0x0001e2000c101d04 */
[----:B------:R-:W-:Y:S05]  /*203e0*/  BRA `(.L_x_1934) ;  /* 0x0000000800cc7947 */ /* 0x000fea0003800000 */
.L_x_1926:
[----:B------:R-:W-:Y:S01]  /*203f0*/  ULDC.64 UR4, c[0x0][0xc00] ;  /* 0x0003000000047ab9 */ /* 0x000fe20000000a00 */
[----:B------:R-:W2:Y:S01]  /*20400*/  LDC R21, c[0x0][0xbe8] ;  /* 0x0002fa00ff157b82 */ /* 0x000ea20000000800 */
[----:B------:R-:W-:Y:S01]  /*20410*/  ISETP.NE.U32.AND P0, PT, RZ, UR4, PT ;  /* 0x00000004ff007c0c */ /* 0x000fe2000bf05070 */
[----:B------:R-:W-:Y:S01]  /*20420*/  IMAD.MOV.U32 R6, RZ, RZ, RZ ;  /* 0x000000ffff067224 */ /* 0x000fe200078e00ff */
[----:B------:R-:W-:Y:S02]  /*20430*/  ULDC.64 UR6, c[0x0][0x208] ;  /* 0x0000820000067ab9 */ /* 0x000fe40000000a00 */
[----:B------:R-:W-:Y:S01]  /*20440*/  ISETP.NE.AND.EX P0, PT, RZ, UR5, PT, P0 ;  /* 0x00000005ff007c0c */ /* 0x000fe2000bf05300 */
[----:B------:R-:W-:Y:S02]  /*20450*/  ULDC.64 UR4, c[0x0][0xc08] ;  /* 0x0003020000047ab9 */ /* 0x000fe40000000a00 */
[----:B------:R-:W-:Y:S01]  /*20460*/  ISETP.NE.U32.AND P1, PT, RZ, UR4, PT ;  /* 0x00000004ff007c0c */ /* 0x000fe2000bf25070 */
[----:B------:R-:W3:Y:S03]  /*20470*/  LDC.64 R2, c[0x0][0xc00] ;  /* 0x00030000ff027b82 */ /* 0x000ee60000000a00 */
[----:B------:R-:W-:-:S02]  /*20480*/  ISETP.NE.AND.EX P1, PT, RZ, UR5, PT, P1 ;  /* 0x00000005ff007c0c */ /* 0x000fc4000bf25310 */
[----:B--2---:R-:W-:-:S11]  /*20490*/  ISETP.NE.AND P2, PT, R21, 0x1, PT ;  /* 0x000000011500780c */ /* 0x004fd60003f45270 */
[----:B------:R-:W2:Y:S01]  /*204a0*/  @P1 LDC.64 R4, c[0x0][0xc08] ;  /* 0x00030200ff041b82 */ /* 0x000ea20000000a00 */
[----:B------:R-:W-:Y:S01]  /*204b0*/  ULDC UR4, c[0x0][0xa88] ;  /* 0x0002a20000047ab9 */ /* 0x000fe20000000800 */
[----:B---3--:R-:W-:-:S06]  /*204c0*/  IMAD.WIDE R2, R186, 0x4, R2 ;  /* 0x00000004ba027825 */ /* 0x008fcc00078e0202 */
[----:B------:R-:W3:Y:S08]  /*204d0*/  @P2 LDC R20, c[0x0][0xbec] ;  /* 0x0002fb00ff142b82 */ /* 0x000ef00000000800 */
[----:B------:R-:W4:Y:S01]  /*204e0*/  @P2 LDC R29, c[0x0][0xbf0] ;  /* 0x0002fc00ff1d2b82 */ /* 0x000f220000000800 */
[----:B------:R-:W-:Y:S01]  /*204f0*/  IMAD.U32 R0, RZ, RZ, UR4 ;  /* 0x00000004ff007e24 */ /* 0x000fe2000f8e00ff */
[----:B------:R0:W5:Y:S01]  /*20500*/  @P0 LDG.E R6, desc[UR6][R2.64] ;  /* 0x0000000602060981 */ /* 0x000162000c1e1900 */
[----:B--2---:R-:W-:Y:S01]  /*20510*/  @P1 IMAD.WIDE R4, R186, 0x4, R4 ;  /* 0x00000004ba041825 */ /* 0x004fe200078e0204 */
[----:B------:R-:W-:-:S04]  /*20520*/  ISETP.GE.AND P3, PT, R228, 0x80, PT ;  /* 0x00000080e400780c */ /* 0x000fc80003f66270 */
[----:B------:R0:W5:Y:S01]  /*20530*/  @P1 LDG.E R0, desc[UR6][R4.64] ;  /* 0x0000000604001981 */ /* 0x000162000c1e1900 */
[----:B------:R-:W-:Y:S01]  /*20540*/  SHF.R.S32.HI R7, RZ, 0x1f, R186 ;  /* 0x0000001fff077819 */ /* 0x000fe200000114ba */
[----:B------:R-:W-:Y:S07]  /*20550*/  @P1 BRA `(.L_x_1935) ;  /* 0x0000000000141947 */ /* 0x000fee0003800000 */
[----:B------:R-:W-:Y:S05]  /*20560*/  @!P0 BRA `(.L_x_1935) ;  /* 0x0000000000108947 */ /* 0x000fea0003800000 */
[----:B------:R-:W-:Y:S02]  /*20570*/  ULDC.64 UR4, c[0x0][0x208] ;  /* 0x0000820000047ab9 */ /* 0x000fe40000000a00 */
[----:B0-----:R-:W2:Y:S04]  /*20580*/  LDG.E R5, desc[UR4][R2.64] ;  /* 0x0000000402057981 */ /* 0x001ea8000c1e1900 */
[----:B-----5:R-:W2:Y:S02]  /*20590*/  LDG.E R0, desc[UR4][R2.64+0x4] ;  /* 0x0000040402007981 */ /* 0x020ea4000c1e1900 */
[----:B--2---:R-:W-:-:S07]  /*205a0*/  IMAD.IADD R0, R0, 0x1, -R5 ;  /* 0x0000000100007824 */ /* 0x004fce00078e0a05 */
.L_x_1935:
[----:B------:R-:W-:Y:S01]  /*205b0*/  BSSY B1, `(.L_x_1936) ;  /* 0x000002e000017945 */ /* 0x000fe20003800000 */
[----:B------:R-:W-:Y:S02]  /*205c0*/  SHF.R.S32.HI R10, RZ, 0x1f, R185 ;  /* 0x0000001fff0a7819 */ /* 0x000fe400000114b9 */
[----:B------:R-:W-:Y:S02]  /*205d0*/  SEL R13, R186, RZ, !P0 ;  /* 0x000000ffba0d7207 */ /* 0x000fe40004000000 */
[----:B------:R-:W-:Y:S02]  /*205e0*/  SEL R12, R7, RZ, !P0 ;  /* 0x000000ff070c7207 */ /* 0x000fe40004000000 */
[----:B-----5:R-:W-:Y:S01]  /*205f0*/  SHF.R.S32.HI R11, RZ, 0x1f, R6 ;  /* 0x0000001fff0b7819 */ /* 0x020fe20000011406 */
[----:B------:R-:W-:Y:S06]  /*20600*/  @P3 BRA `(.L_x_1937) ;  /* 0x0000000000a03947 */ /* 0x000fec0003800000 */
[----:B0-----:R-:W0:Y:S01]  /*20610*/  S2R R4, SR_TID.X ;  /* 0x0000000000047919 */ /* 0x001e220000002100 */
[----:B------:R-:W2:Y:S02]  /*20620*/  LDC R14, c[0x0][0xbe8] ;  /* 0x0002fa00ff0e7b82 */ /* 0x000ea40000000800 */
[----:B--2---:R-:W-:Y:S01]  /*20630*/  IMAD R2, R0, R14, RZ ;  /* 0x0000000e00027224 */ /* 0x004fe200078e02ff */
[----:B0-----:R-:W-:-:S04]  /*20640*/  IADD3 R9, R177, -0x80, R4 ;  /* 0xffffff80b1097810 */ /* 0x001fc80007ffe004 */
[----:B------:R-:W-:-:S13]  /*20650*/  ISETP.GE.AND P0, PT, R9, R2, PT ;  /* 0x000000020900720c */ /* 0x000fda0003f06270 */
[----:B------:R-:W-:Y:S05]  /*20660*/  @P0 BRA `(.L_x_1937) ;  /* 0x0000000000880947 */ /* 0x000fea0003800000 */
[----:B------:R-:W-:Y:S01]  /*20670*/  ISETP.NE.AND P0, PT, R14, 0x1, PT ;  /* 0x000000010e00780c */ /* 0x000fe20003f05270 */
[----:B------:R-:W-:Y:S01]  /*20680*/  ULDC.64 UR4, c[0x0][0xb90] ;  /* 0x0002e40000047ab9 */ /* 0x000fe20000000a00 */
[----:B------:R-:W-:Y:S01]  /*20690*/  IMAD.MOV.U32 R2, RZ, RZ, R6 ;  /* 0x000000ffff027224 */ /* 0x000fe200078e0006 */
[----:B------:R-:W-:Y:S01]  /*206a0*/  ULDC.64 UR6, c[0x0][0x208] ;  /* 0x0000820000067ab9 */ /* 0x000fe20000000a00 */
        /* <DEDUP_REMOVED lines=8> */
[----:B------:R-:W2:Y:S01]  /*20730*/  @P0 LDC R15, c[0x0][0xbf0] ;  /* 0x0002fc00ff0f0b82 */ /* 0x000ea20000000800 */
[----:B------:R-:W-:-:S04]  /*20740*/  IMAD.WIDE.U32 R2, R13, UR4, R2 ;  /* 0x000000040d027c25 */ /* 0x000fc8000f8e0002 */
[----:B0-----:R-:W-:-:S05]  /*20750*/  @P0 IMAD.HI.U32 R4, R9, R4, RZ ;  /* 0x0000000409040227 */ /* 0x001fca00078e00ff */
[----:B--2---:R-:W-:Y:S01]  /*20760*/  @P0 SHF.R.U32.HI R5, RZ, R15, R4 ;  /* 0x0000000fff050219 */ /* 0x004fe20000011604 */
        /* <DEDUP_REMOVED lines=18> */
.L_x_1937:
[----:B------:R-:W-:Y:S05]  /*20890*/  BSYNC B1 ;  /* 0x0000000000017941 */ /* 0x000fea0003800000 */
.L_x_1936:
[----:B------:R-:W-:Y:S01]  /*208a0*/  ULDC.64 UR4, c[0x0][0xaa0] ;  /* 0x0002a80000047ab9 */ /* 0x000fe20000000a00 */
[----:B0-2---:R-:W-:Y:S01]  /*208b0*/  IMAD R4, R184, 0x20, R190 ;  /* 0x00000020b8047824 */ /* 0x005fe200078e02be */
[----:B------:R-:W-:Y:S01]  /*208c0*/  BSSY B1, `(.L_x_1938) ;  /* 0x0000038000017945 */ /* 0x000fe20003800000 */
[----:B------:R-:W-:Y:S02]  /*208d0*/  IMAD R3, R11, UR4, RZ ;  /* 0x000000040b037c24 */ /* 0x000fe4000f8e02ff */
[----:B------:R-:W-:Y:S02]  /*208e0*/  IMAD.IADD R9, R177, 0x1, R4 ;  /* 0x00000001b1097824 */ /* 0x000fe400078e0204 */
[C---:B------:R-:W-:Y:S02]  /*208f0*/  IMAD R5, R6.reuse, UR5, R3 ;  /* 0x0000000506057c24 */ /* 0x040fe4000f8e0203 */
[----:B------:R-:W-:Y:S01]  /*20900*/  IMAD.WIDE.U32 R2, R6, UR4, RZ ;  /* 0x0000000406027c25 */ /* 0x000fe2000f8e00ff */
[----:B------:R-:W-:-:S03]  /*20910*/  ULDC.64 UR4, c[0x0][0xae8] ;  /* 0x0002ba0000047ab9 */ /* 0x000fc60000000a00 */
[----:B------:R-:W-:Y:S02]  /*20920*/  IMAD.IADD R3, R3, 0x1, R5 ;  /* 0x0000000103037824 */ /* 0x000fe400078e0205 */
[----:B------:R-:W-:Y:S02]  /*20930*/  IMAD R6, R10, UR4, RZ ;  /* 0x000000040a067c24 */ /* 0x000fe4000f8e02ff */
[----:B---3--:R-:W-:-:S04]  /*20940*/  @P2 IMAD.HI.U32 R4, R9, R20, RZ ;  /* 0x0000001409042227 */ /* 0x008fc800078e00ff */
[C---:B------:R-:W-:Y:S02]  /*20950*/  IMAD R7, R185.reuse, UR5, R6 ;  /* 0x00000005b9077c24 */ /* 0x040fe4000f8e0206 */
[----:B------:R-:W-:Y:S01]  /*20960*/  IMAD.WIDE.U32 R2, R185, UR4, R2 ;  /* 0x00000004b9027c25 */ /* 0x000fe2000f8e0002 */
[----:B------:R-:W-:-:S03]  /*20970*/  ULDC.64 UR4, c[0x0][0xaf0] ;  /* 0x0002bc0000047ab9 */ /* 0x000fc60000000a00 */
[----:B------:R-:W-:Y:S01]  /*20980*/  IMAD.MOV.U32 R5, RZ, RZ, R9 ;  /* 0x000000ffff057224 */ /* 0x000fe200078e0009 */
[----:B----4-:R-:W-:Y:S01]  /*20990*/  @P2 SHF.R.U32.HI R5, RZ, R29, R4 ;  /* 0x0000001dff052219 */ /* 0x010fe20000011604 */
        /* <DEDUP_REMOVED lines=32> */
[----:B------:R-:W-:Y:S01]  /*20ba0*/  ULDC UR4, c[0x0][0xac8] ;  /* 0x0002b20000047ab9 */ /* 0x000fe20000000800 */
[----:B------:R-:W-:Y:S01]  /*20bb0*/  ULDC.64 UR6, c[0x0][0x208] ;  /* 0x0000820000067ab9 */ /* 0x000fe20000000a00 */
        /* <DEDUP_REMOVED lines=8> */
.L_x_1939:
[----:B------:R-:W-:Y:S05]  /*20c40*/  BSYNC B1 ;  /* 0x0000000000017941 */ /* 0x000fea0003800000 */
.L_x_1938:
[----:B---3--:R3:W0:Y:S01]  /*20c50*/  SHFL.IDX PT, R0, R5, 0x1, 0x181f ;  /* 0x00381f0005007f89 */ /* 0x00862200000e0000 */
[----:B------:R-:W-:Y:S03]  /*20c60*/  BSSY B1, `(.L_x_1940) ;  /* 0x000000d000017945 */ /* 0x000fe60003800000 */
[----:B--2-4-:R3:W2:Y:S01]  /*20c70*/  SHFL.IDX PT, R2, R4, 0x1, 0x181f ;  /* 0x00381f0004027f89 */ /* 0x0146a200000e0000 */
[----:B------:R-:W-:Y:S05]  /*20c80*/  @P1 BRA `(.L_x_1941) ;  /* 0x0000000000281947 */ /* 0x000fea0003800000 */
        /* <DEDUP_REMOVED lines=10> */
.L_x_1941:
[----:B------:R-:W-:Y:S05]  /*20d30*/  BSYNC B1 ;  /* 0x0000000000017941 */ /* 0x000fea0003800000 */
.L_x_1940:
[----:B0-----:R0:W0:Y:S01]  /*20d40*/  SHFL.IDX PT, R0, R5, 0x2, 0x181f ;  /* 0x00581f0005007f89 */ /* 0x00102200000e0000 */
[----:B------:R-:W-:Y:S03]  /*20d50*/  BSSY B1, `(.L_x_1942) ;  /* 0x000000d000017945 */ /* 0x000fe60003800000 */
[----:B--2-4-:R2:W4:Y:S01]  /*20d60*/  SHFL.IDX PT, R2, R4, 0x2, 0x181f ;  /* 0x00581f0004027f89 */ /* 0x01452200000e0000 */
        /* <DEDUP_REMOVED lines=11> */
.L_x_1943:
[----:B------:R-:W-:Y:S05]  /*20e20*/  BSYNC B1 ;  /* 0x0000000000017941 */ /* 0x000fea0003800000 */
.L_x_1942:
[----:B0-----:R-:W-:Y:S01]  /*20e30*/  VIADD R0, R6, 0x60 ;  /* 0x0000006006007836 */ /* 0x001fe20000000000 */
[----:B---3--:R-:W0:Y:S04]  /*20e40*/  SHFL.IDX PT, R5, R5, 0x3, 0x181f ;  /* 0x00781f0005057f89 */ /* 0x008e2800000e0000 */
[----:B------:R-:W-:Y:S01]  /*20e50*/  ISETP.GE.AND P0, PT, R0, R21, PT ;  /* 0x000000150000720c */ /* 0x000fe20003f06270 */
[----:B----4-:R3:W4:-:S12]  /*20e60*/  SHFL.IDX PT, R2, R4, 0x3, 0x181f ;  /* 0x00781f0004027f89 */ /* 0x01071800000e0000 */
[----:B---3--:R-:W-:Y:S05]  /*20e70*/  @P0 BRA `(.L_x_1934) ;  /* 0x0000000000280947 */ /* 0x008fea0003800000 */
        /* <DEDUP_REMOVED lines=10> */
.L_x_1934:
[----:B------:R-:W-:Y:S05]  /*20f20*/  BSYNC B0 ;  /* 0x0000000000007941 */ /* 0x000fea0003800000 */
.L_x_1925:
[----:B------:R-:W-:Y:S02]  /*20f30*/  ULDC UR4, c[0x0][0xc3c] ;  /* 0x00030f0000047ab9 */ /* 0x000fe40000000800 */
[----:B-1----:R-:W-:-:S13]  /*20f40*/  ISETP.GE.AND P0, PT, R27, UR4, PT ;  /* 0x000000041b007c0c */ /* 0x002fda000bf06270 */
[----:B------:R-:W-:Y:S05]  /*20f50*/  @!P0 BRA `(.L_x_1944) ;  /* 0xfffffe0000bc8947 */ /* 0x000fea000383ffff */
[----:B------:R-:W-:Y:S05]  /*20f60*/  BRA `(.L_x_1658) ;  /* 0x0000008400047947 */ /* 0x000fea0003800000 */
.L_x_1656:
        /* <DEDUP_REMOVED lines=18> */
.L_x_1945:
[----:B------:R-:W-:Y:S01]  /*21090*/  LOP3.LUT R0, R4, 0x1f, RZ, 0xc0, !PT ;  /* 0x0000001f04007812 */ /* 0x000fe200078ec0ff */
[----:B------:R-:W-:Y:S01]  /*210a0*/  ULDC UR4, c[0x0][0xc3c] ;  /* 0x00030f0000047ab9 */ /* 0x000fe20000000800 */
[----:B------:R-:W-:Y:S01]  /*210b0*/  ULDC.64 UR6, c[0x0][0x208] ;  /* 0x0000820000067ab9 */ /* 0x000fe20000000a00 */
[----:B------:R-:W-:Y:S01]  /*210c0*/  ULDC UR5, c[0x0][0xc38] ;  /* 0x00030e0000057ab9 */ /* 0x000fe20000000800 */
[----:B------:R-:W-:-:S04]  /*210d0*/  ISETP.NE.AND P0, PT, R0, 0x1f, PT ;  /* 0x0000001f0000780c */ /* 0x000fc80003f05270 */
[----:B------:R-:W-:-:S13]  /*210e0*/  ISETP.GE.OR P1, PT, R0, UR4, !P0 ;  /* 0x0000000400007c0c */ /* 0x000fda000c726670 */
[----:B0-----:R-:W0:Y:S02]  /*210f0*/  @!P1 LDC.64 R2, c[0x0][0xc80] ;  /* 0x00032000ff029b82 */ /* 0x001e240000000a00 */
        /* <DEDUP_REMOVED lines=35> */
.L_x_1951:
        /* <DEDUP_REMOVED lines=13> */
.L_x_1950:
[----:B------:R-:W-:Y:S05]  /*21400*/  BSYNC B0 ;  /* 0x0000000000007941 */ /* 0x000fea0003800000 */
.L_x_1949:
        /* <DEDUP_REMOVED lines=21> */
.L_x_1947:
[----:B------:R-:W-:Y:S01]  /*21560*/  IMAD.IADD R7, R7, 0x1, -R2 ;  /* 0x0000000107077824 */ /* 0x000fe200078e0a02 */
[----:B------:R-:W-:-:S03]  /*21570*/  ULDC.64 UR8, c[0x0][0x208] ;  /* 0x0000820000087ab9 */ /* 0x000fc60000000a00 */
        /* <DEDUP_REMOVED lines=19> */
.L_x_1952:
[----:B-1----:R-:W-:Y:S02]  /*216b0*/  IMAD.MOV R2, RZ, RZ, -R3 ;  /* 0x000000ffff027224 */ /* 0x002fe400078e0a03 */
[----:B---3--:R-:W-:Y:S02]  /*216c0*/  IMAD R16, R16, UR5, R7 ;  /* 0x0000000510107c24 */ /* 0x008fe4000f8e0207 */
[----:B------:R-:W-:Y:S02]  /*216d0*/  IMAD R7, R2, R11, RZ ;  /* 0x0000000b02077224 */ /* 0x000fe400078e02ff */
[----:B------:R-:W-:-:S04]  /*216e0*/  IMAD.MOV.U32 R2, RZ, RZ, RZ ;  /* 0x000000ffff027224 */ /* 0x000fc800078e00ff */
[----:B------:R-:W-:Y:S01]  /*216f0*/  IMAD.HI.U32 R3, R3, R7, R2 ;  /* 0x0000000703037227 */ /* 0x000fe200078e0002 */
[----:B------:R-:W-:Y:S02]  /*21700*/  IADD3 R2, -R16, UR6, RZ ;  /* 0x0000000610027c10 */ /* 0x000fe4000fffe1ff */
[----:B------:R-:W-:Y:S02]  /*21710*/  IABS R7, R9 ;  /* 0x0000000900077213 */ /* 0x000fe40000000000 */
[----:B--2---:R-:W-:-:S03]  /*21720*/  IABS R6, R2 ;  /* 0x0000000200067213 */ /* 0x004fc60000000000 */
        /* <DEDUP_REMOVED lines=18> */
[----:B------:R-:W-:-:S04]  /*21850*/  VIADDMNMX R10, R3, UR5, R10, PT ;  /* 0x00000005030a7c46 */ /* 0x000fc8000b80010a */
[----:B------:R-:W-:-:S04]  /*21860*/  IABS R7, R10 ;  /* 0x0000000a00077213 */ /* 0x000fc80000000000 */
[----:B------:R-:W1:Y:S08]  /*21870*/  I2F.RP R8, R7 ;  /* 0x0000000700087306 */ /* 0x000e700000209400 */
[----:B-1----:R-:W1:Y:S02]  /*21880*/  MUFU.RCP R8, R8 ;  /* 0x0000000800087308 */ /* 0x002e640000001000 */
[----:B-1----:R-:W-:Y:S01]  /*21890*/  VIADD R3, R8, 0xffffffe ;  /* 0x0ffffffe08037836 */ /* 0x002fe20000000000 */
[----:B------:R-:W-:-:S05]  /*218a0*/  IABS R8, R10 ;  /* 0x0000000a00087213 */ /* 0x000fca0000000000 */
[----:B------:R-:W1:Y:S01]  /*218b0*/  F2I.FTZ.U32.TRUNC.NTZ R3, R3 ;  /* 0x0000000300037305 */ /* 0x000e62000021f000 */
[----:B------:R-:W-:Y:S02]  /*218c0*/  IMAD.MOV R8, RZ, RZ, -R8 ;  /* 0x000000ffff087224 */ /* 0x000fe400078e0a08 */
[----:B-1----:R-:W-:-:S04]  /*218d0*/  IMAD.MOV R2, RZ, RZ, -R3 ;  /* 0x000000ffff027224 */ /* 0x002fc800078e0a03 */
[----:B------:R-:W-:Y:S02]  /*218e0*/  IMAD R11, R2, R7, RZ ;  /* 0x00000007020b7224 */ /* 0x000fe400078e02ff */
[----:B------:R-:W-:-:S04]  /*218f0*/  IMAD.MOV.U32 R2, RZ, RZ, RZ ;  /* 0x000000ffff027224 */ /* 0x000fc800078e00ff */
[----:B------:R-:W-:Y:S01]  /*21900*/  IMAD.HI.U32 R2, R3, R11, R2 ;  /* 0x0000000b03027227 */ /* 0x000fe200078e0002 */
[----:B------:R-:W-:Y:S02]  /*21910*/  IABS R11, R9 ;  /* 0x00000009000b7213 */ /* 0x000fe40000000000 */
[C---:B------:R-:W-:Y:S01]  /*21920*/  LOP3.LUT R3, R9.reuse, R10, RZ, 0x3c, !PT ;  /* 0x0000000a09037212 */ /* 0x040fe200078e3cff */
[----:B------:R-:W-:Y:S02]  /*21930*/  IMAD.IADD R9, R9, 0x1, R6 ;  /* 0x0000000109097824 */ /* 0x000fe400078e0206 */
[----:B------:R-:W-:Y:S01]  /*21940*/  IMAD.HI.U32 R2, R2, R11, RZ ;  /* 0x0000000b02027227 */ /* 0x000fe200078e00ff */
[----:B------:R-:W-:-:S03]  /*21950*/  ISETP.GE.AND P2, PT, R3, RZ, PT ;  /* 0x000000ff0300720c */ /* 0x000fc60003f46270 */
        /* <DEDUP_REMOVED lines=9> */
[----:B------:R-:W-:-:S04]  /*219f0*/  IMAD.MOV R10, RZ, RZ, -R10 ;  /* 0x000000ffff0a7224 */ /* 0x000fc800078e0a0a */
[----:B------:R-:W-:Y:S01]  /*21a00*/  IMAD R18, R2, R10, R9 ;  /* 0x0000000a02127224 */ /* 0x000fe200078e0209 */
[----:B------:R-:W-:-:S05]  /*21a10*/  LOP3.LUT R2, RZ, R2, RZ, 0x33, !PT ;  /* 0x00000002ff027212 */ /* 0x000fca00078e33ff */
[----:B------:R-:W-:Y:S01]  /*21a20*/  IMAD.IADD R17, R5, 0x1, R2 ;  /* 0x0000000105117824 */ /* 0x000fe200078e0202 */
[----:B------:R-:W-:Y:S06]  /*21a30*/  BRA `(.L_x_1953) ;  /* 0x00000000000c7947 */ /* 0x000fec0003800000 */
.L_x_1948:
[----:B------:R-:W-:Y:S02]  /*21a40*/  IMAD.MOV.U32 R17, RZ, RZ, RZ ;  /* 0x000000ffff117224 */ /* 0x000fe400078e00ff */
[----:B------:R-:W-:Y:S02]  /*21a50*/  IMAD.U32 R16, RZ, RZ, UR6 ;  /* 0x00000006ff107e24 */ /* 0x000fe4000f8e00ff */
[----:B------:R-:W-:-:S07]  /*21a60*/  IMAD.MOV.U32 R18, RZ, RZ, RZ ;  /* 0x000000ffff127224 */ /* 0x000fce00078e00ff */
.L_x_1953:
[----:B------:R-:W-:-:S13]  /*21a70*/  ISETP.NE.AND P0, PT, R0, RZ, PT ;  /* 0x000000ff0000720c */ /* 0x000fda0003f05270 */
[----:B------:R-:W1:Y:S01]  /*21a80*/  @!P0 S2R R3, SR_CgaCtaId ;  /* 0x0000000000038919 */ /* 0x000e620000008800 */
[----:B------:R-:W-:-:S04]  /*21a90*/  @!P0 MOV R0, 0x400 ;  /* 0x0000040000008802 */ /* 0x000fc80000000f00 */
[----:B-1----:R-:W-:-:S05]  /*21aa0*/  @!P0 LEA R0, R3, R0, 0x18 ;  /* 0x0000000003008211 */ /* 0x002fca00078ec0ff */
[----:B------:R2:W-:Y:S01]  /*21ab0*/  @!P0 STS.128 [R0+0x2a8d0], R16 ;  /* 0x02a8d01000008388 */ /* 0x0005e20000000c00 */
[----:B------:R-:W-:Y:S06]  /*21ac0*/  BAR.ARV 0x5, 0x180 ;  /* 0x0146000000007b1d */ /* 0x000fec0000002000 */
.L_x_1946:
        /* <DEDUP_REMOVED lines=13> */
[C---:B------:R-:W-:Y:S01]  /*21ba0*/  LOP3.LUT R3, R0.reuse, 0x1f8, RZ, 0xc0, !PT ;  /* 0x000001f800037812 */ /* 0x040fe200078ec0ff */
[----:B------:R-:W-:Y:S01]  /*21bb0*/  ULDC.64 UR38, c[0x0][0x198] ;  /* 0x0000660000267ab9 */ /* 0x000fe20000000a00 */
[C---:B------:R-:W-:Y:S01]  /*21bc0*/  ISETP.NE.AND P1, PT, R7.reuse, RZ, PT ;  /* 0x000000ff0700720c */ /* 0x040fe20003f25270 */
[----:B0-----:R-:W-:Y:S01]  /*21bd0*/  IMAD.SHL.U32 R2, R7, 0x8, RZ ;  /* 0x0000000807027824 */ /* 0x001fe200078e00ff */
[----:B------:R-:W-:Y:S01]  /*21be0*/  LOP3.LUT R3, R3, 0x38, R4, 0x78, !PT ;  /* 0x0000003803037812 */ /* 0x000fe200078e7804 */
[----:B------:R-:W-:Y:S01]  /*21bf0*/  ULOP3.LUT UR37, UR60, 0x2, URZ, 0xfc, !UPT ;  /* 0x000000023c257892 */ /* 0x000fe2000f8efc3f */
[----:B------:R-:W-:Y:S01]  /*21c00*/  LOP3.LUT R0, R0, 0x38, RZ, 0xc0, !PT ;  /* 0x0000003800007812 */ /* 0x000fe200078ec0ff */
[----:B------:R-:W-:Y:S01]  /*21c10*/  ULDC UR36, c[0x0][0xc] ;  /* 0x0000030000247ab9 */ /* 0x000fe20000000800 */
[----:B------:R-:W-:-:S02]  /*21c20*/  LOP3.LUT R2, R3, 0x200, R2, 0xf8, !PT ;  /* 0x0000020003027812 */ /* 0x000fc400078ef802 */
[C---:B------:R-:W-:Y:S01]  /*21c30*/  LOP3.LUT P0, R3, R4.reuse, 0x1f, RZ, 0xc0, !PT ;  /* 0x0000001f04037812 */ /* 0x040fe2000780c0ff */
[----:B------:R-:W-:Y:S01]  /*21c40*/  IMAD.SHL.U32 R4, R4, 0x10, RZ ;  /* 0x0000001004047824 */ /* 0x000fe200078e00ff */
[----:B------:R-:W-:-:S03]  /*21c50*/  SHF.R.U32.HI R6, RZ, 0x3, R7 ;  /* 0x00000003ff067819 */ /* 0x000fc60000011607 */
[----:B------:R0:W-:Y:S01]  /*21c60*/  STL [R1+0x28], R3 ;  /* 0x0000280301007387 */ /* 0x0001e20000100800 */
[----:B------:R-:W-:Y:S01]  /*21c70*/  LOP3.LUT R4, R6, 0x70, R4, 0xf8, !PT ;  /* 0x0000007006047812 */ /* 0x000fe200078ef804 */
[----:B-1----:R-:W-:-:S06]  /*21c80*/  ULEA UR4, UR5, UR4, 0x18 ;  /* 0x0000000405047291 */ /* 0x002fcc000f8ec03f */
[----:B0-----:R-:W-:-:S04]  /*21c90*/  IMAD.U32 R3, RZ, RZ, UR4 ;  /* 0x00000004ff037e24 */ /* 0x001fc8000f8e00ff */
[----:B------:R-:W-:Y:S01]  /*21ca0*/  IMAD R2, R2, 0x2, R3 ;  /* 0x0000000202027824 */ /* 0x000fe200078e0203 */
[----:B------:R0:W-:Y:S04]  /*21cb0*/  STL [R1], R3 ;  /* 0x0000000301007387 */ /* 0x0001e80000100800 */
[----:B------:R1:W-:Y:S04]  /*21cc0*/  STL [R1+0x2c], R2 ;  /* 0x00002c0201007387 */ /* 0x0003e80000100800 */
[----:B------:R-:W-:Y:S01]  /*21cd0*/  STL [R1+0x48], RZ ;  /* 0x000048ff01007387 */ /* 0x000fe20000100800 */
[----:B0-----:R-:W-:-:S02]  /*21ce0*/  IMAD.MOV.U32 R3, RZ, RZ, 0x1 ;  /* 0x00000001ff037424 */ /* 0x001fc400078e00ff */
[----:B-1----:R-:W-:Y:S01]  /*21cf0*/  IMAD.MOV.U32 R2, RZ, RZ, 0x1 ;  /* 0x00000001ff027424 */ /* 0x002fe200078e00ff */
        /* <DEDUP_REMOVED lines=8> */
[----:B------:R0:W-:Y:S04]  /*21d80*/  STL [R1+0x20], R2 ;  /* 0x0000200201007387 */ /* 0x0001e80000100800 */
[----:B------:R1:W-:Y:S04]  /*21d90*/  STL [R1+0xc], RZ ;  /* 0x00000cff01007387 */ /* 0x0003e80000100800 */
[----:B------:R1:W-:Y:S01]  /*21da0*/  STL [R1+0x8], RZ ;  /* 0x000008ff01007387 */ /* 0x0003e20000100800 */
[----:B0-----:R-:W-:-:S03]  /*21db0*/  LOP3.LUT R2, R0, 0x40, RZ, 0xfc, !PT ;  /* 0x0000004000027812 */ /* 0x001fc600078efcff */
[----:B------:R1:W-:Y:S01]  /*21dc0*/  STL [R1+0x18], R3 ;  /* 0x0000180301007387 */ /* 0x0003e20000100800 */
[----:B------:R-:W-:-:S07]  /*21dd0*/  LOP3.LUT R0, R0, 0x80, RZ, 0xfc, !PT ;  /* 0x0000008000007812 */ /* 0x000fce00078efcff */
.L_x_2114:
[----:B0-----:R-:W0:Y:S01]  /*21de0*/  LDC.64 R12, c[0x0][0xa00] ;  /* 0x00028000ff0c7b82 */ /* 0x001e220000000a00 */
[----:B------:R-:W-:Y:S05]  /*21df0*/  YIELD ;  /* 0x0000000000007946 */ /* 0x000fea0003800000 */
[----:B------:R-:W-:Y:S01]  /*21e00*/  ULDC.64 UR4, c[0x0][0xa28] ;  /* 0x00028a0000047ab9 */ /* 0x000fe20000000a00 */
[----:B------:R-:W-:Y:S02]  /*21e10*/  CS2R R6, SRZ ;  /* 0x0000000000067805 */ /* 0x000fe4000001ff00 */
[----:B------:R-:W-:Y:S01]  /*21e20*/  ISETP.NE.U32.AND P0, PT, RZ, UR4, PT ;  /* 0x00000004ff007c0c */ /* 0x000fe2000bf05070 */
[----:B------:R-:W-:Y:S01]  /*21e30*/  ULDC.64 UR10, c[0x0][0x208] ;  /* 0x00008200000a7ab9 */ /* 0x000fe20000000a00 */
[----:B------:R-:W-:Y:S01]  /*21e40*/  ULDC.64 UR8, c[0x0][0xa18] ;  /* 0x0002860000087ab9 */ /* 0x000fe20000000a00 */
[----:B--2---:R-:W2:Y:S01]  /*21e50*/  LDC.64 R4, c[0x0][0xa08] ;  /* 0x00028200ff047b82 */ /* 0x004ea20000000a00 */
[----:B------:R-:W-:Y:S01]  /*21e60*/  ISETP.NE.AND.EX P0, PT, RZ, UR5, PT, P0 ;  /* 0x00000005ff007c0c */ /* 0x000fe2000bf05300 */
[----:B------:R-:W-:Y:S01]  /*21e70*/  ULDC.64 UR4, c[0x0][0xa00] ;  /* 0x0002800000047ab9 */ /* 0x000fe20000000a00 */
[----:B------:R-:W-:Y:S01]  /*21e80*/  ULDC.64 UR6, c[0x0][0xa08] ;  /* 0x0002820000067ab9 */ /* 0x000fe20000000a00 */
[----:B------:R-:W-:-:S04]  /*21e90*/  ISETP.NE.U32.AND P1, PT, RZ, UR4, PT ;  /* 0x00000004ff007c0c */ /* 0x000fc8000bf25070 */
[----:B------:R-:W-:Y:S01]  /*21ea0*/  ISETP.NE.AND.EX P1, PT, RZ, UR5, PT, P1 ;  /* 0x00000005ff007c0c */ /* 0x000fe2000bf25310 */
[----:B------:R-:W-:Y:S01]  /*21eb0*/  ULDC.64 UR4, c[0x0][0xa10] ;  /* 0x0002840000047ab9 */ /* 0x000fe20000000a00 */
[----:B0-----:R-:W-:Y:S01]  /*21ec0*/  IMAD.WIDE R12, R19, 0x4, R12 ;  /* 0x00000004130c7825 */ /* 0x001fe200078e020c */
[----:B------:R-:W-:-:S03]  /*21ed0*/  ISETP.NE.U32.AND P3, PT, RZ, UR8, PT ;  /* 0x00000008ff007c0c */ /* 0x000fc6000bf65070 */
[----:B-1----:R-:W0:Y:S07]  /*21ee0*/  @P0 LDC.64 R2, c[0x0][0xa28] ;  /* 0x00028a00ff020b82 */ /* 0x002e2e0000000a00 */
[----:B------:R-:W3:Y:S01]  /*21ef0*/  @P1 LDG.E R7, desc[UR10][R12.64] ;  /* 0x0000000a0c071981 */ /* 0x000ee2000c1e1900 */
[----:B------:R-:W-:-:S13]  /*21f00*/  ISETP.NE.AND.EX P3, PT, RZ, UR9, PT, P3 ;  /* 0x00000009ff007c0c */ /* 0x000fda000bf65330 */
[----:B------:R-:W1:Y:S01]  /*21f10*/  @P3 LDC.64 R10, c[0x0][0xa18] ;  /* 0x00028600ff0a3b82 */ /* 0x000e620000000a00 */
[----:B0-----:R-:W-:-:S05]  /*21f20*/  @P0 IMAD.WIDE R2, R19, 0x4, R2 ;  /* 0x0000000413020825 */ /* 0x001fca00078e0202 */
[----:B-----5:R0:W5:Y:S01]  /*21f30*/  @P0 LDG.E R6, desc[UR10][R2.64] ;  /* 0x0000000a02060981 */ /* 0x020162000c1e1900 */
[----:B------:R-:W-:Y:S01]  /*21f40*/  ISETP.NE.U32.AND P0, PT, RZ, UR4, PT ;  /* 0x00000004ff007c0c */ /* 0x000fe2000bf05070 */
[----:B------:R-:W-:Y:S01]  /*21f50*/  ULDC UR4, c[0x0][0x288] ;  /* 0x0000a20000047ab9 */ /* 0x000fe20000000800 */
[----:B------:R-:W-:Y:S01]  /*21f60*/  ISETP.NE.U32.AND P2, PT, RZ, UR6, PT ;  /* 0x00000006ff007c0c */ /* 0x000fe2000bf45070 */
[----:B------:R-:W-:Y:S01]  /*21f70*/  IMAD.MOV.U32 R8, RZ, RZ, RZ ;  /* 0x000000ffff087224 */ /* 0x000fe200078e00ff */
[----:B------:R-:W-:Y:S01]  /*21f80*/  ISETP.NE.AND.EX P0, PT, RZ, UR5, PT, P0 ;  /* 0x00000005ff007c0c */ /* 0x000fe2000bf05300 */
[----:B------:R-:W-:Y:S01]  /*21f90*/  IMAD.MOV.U32 R0, RZ, RZ, RZ ;  /* 0x000000ffff007224 */ /* 0x000fe200078e00ff */
[----:B------:R-:W-:Y:S01]  /*21fa0*/  ISETP.NE.AND.EX P2, PT, RZ, UR7, PT, P2 ;  /* 0x00000007ff007c0c */ /* 0x000fe2000bf45320 */
[C---:B--2---:R-:W-:Y:S01]  /*21fb0*/  IMAD.WIDE R4, R19.reuse, 0x4, R4 ;  /* 0x0000000413047825 */ /* 0x044fe200078e0204 */
[----:B0-----:R-:W0:Y:S03]  /*21fc0*/  LDC.64 R2, c[0x0][0xa10] ;  /* 0x00028400ff027b82 */ /* 0x001e260000000a00 */
[----:B-1----:R-:W-:-:S08]  /*21fd0*/  @P3 IMAD.WIDE R10, R19, 0x4, R10 ;  /* 0x00000004130a3825 */ /* 0x002fd000078e020a */
[----:B------:R-:W5:Y:S01]  /*21fe0*/  @P2 LDG.E R8, desc[UR10][R4.64] ;  /* 0x0000000a04082981 */ /* 0x000f62000c1e1900 */
[----:B0-----:R-:W-:-:S05]  /*21ff0*/  IMAD.WIDE R2, R19, 0x4, R2 ;  /* 0x0000000413027825 */ /* 0x001fca00078e0202 */
[----:B------:R-:W5:Y:S04]  /*22000*/  @P0 LDG.E R0, desc[UR10][R2.64] ;  /* 0x0000000a02000981 */ /* 0x000f68000c1e1900 */
[----:B---3--:R0:W-:Y:S02]  /*22010*/  STL [R1+0x40], R7 ;  /* 0x0000400701007387 */ /* 0x0081e40000100800 */
        /* <DEDUP_REMOVED lines=10> */
[----:B0-----:R-:W-:Y:S01]  /*220c0*/  IMAD.U32 R10, RZ, RZ, UR5 ;  /* 0x00000005ff0a7e24 */ /* 0x001fe2000f8e00ff */
[----:B--2---:R0:W-:Y:S01]  /*220d0*/  STL [R1+0x3c], R7 ;  /* 0x00003c0701007387 */ /* 0x0041e20000100800 */
[----:B------:R-:W-:Y:S02]  /*220e0*/  IMAD.MOV.U32 R11, RZ, RZ, R7 ;  /* 0x000000ffff0b7224 */ /* 0x000fe400078e0007 */
[----:B0-----:R-:W-:Y:S01]  /*220f0*/  IMAD.U32 R7, RZ, RZ, UR4 ;  /* 0x00000004ff077e24 */ /* 0x001fe2000f8e00ff */
[----:B----4-:R-:W-:Y:S06]  /*22100*/  @P3 BRA `(.L_x_1955) ;  /* 0x0000000000183947 */ /* 0x010fec0003800000 */
[----:B------:R-:W-:Y:S05]  /*22110*/  @!P1 BRA `(.L_x_1955) ;  /* 0x0000000000149947 */ /* 0x000fea0003800000 */
[----:B------:R-:W-:Y:S02]  /*22120*/  ULDC.64 UR4, c[0x0][0x208] ;  /* 0x0000820000047ab9 */ /* 0x000fe40000000a00 */
[----:B------:R-:W2:Y:S04]  /*22130*/  LDG.E R9, desc[UR4][R12.64] ;  /* 0x000000040c097981 */ /* 0x000ea8000c1e1900 */
[----:B------:R-:W2:Y:S02]  /*22140*/  LDG.E R12, desc[UR4][R12.64+0x4] ;  /* 0x000004040c0c7981 */ /* 0x000ea4000c1e1900 */
[----:B--2---:R-:W-:-:S05]  /*22150*/  IMAD.IADD R11, R12, 0x1, -R9 ;  /* 0x000000010c0b7824 */ /* 0x004fca00078e0a09 */
[----:B------:R0:W-:Y:S02]  /*22160*/  STL [R1+0x3c], R11 ;  /* 0x00003c0b01007387 */ /* 0x0001e40000100800 */
.L_x_1955:
[----:B-----5:R-:W-:Y:S01]  /*22170*/  IMAD.IADD R8, R8, 0x1, R6 ;  /* 0x0000000108087824 */ /* 0x020fe200078e0206 */
[----:B------:R-:W-:Y:S02]  /*22180*/  ULDC.64 UR4, c[0x0][0xa20] ;  /* 0x0002880000047ab9 */ /* 0x000fe40000000a00 */
[----:B------:R-:W-:Y:S02]  /*22190*/  ISETP.NE.U32.AND P1, PT, RZ, UR4, PT ;  /* 0x00000004ff007c0c */ /* 0x000fe4000bf25070 */
[----:B------:R1:W-:Y:S02]  /*221a0*/  STL [R1+0x1c], R8 ;  /* 0x00001c0801007387 */ /* 0x0003e40000100800 */
[----:B------:R-:W-:-:S13]  /*221b0*/  ISETP.NE.AND.EX P1, PT, RZ, UR5, PT, P1 ;  /* 0x00000005ff007c0c */ /* 0x000fda000bf25310 */
[----:B-1----:R-:W-:Y:S05]  /*221c0*/  @!P1 BRA `(.L_x_1956) ;  /* 0x0000000000149947 */ /* 0x002fea0003800000 */
[----:B------:R-:W1:Y:S01]  /*221d0*/  LDC.64 R4, c[0x0][0xa20] ;  /* 0x00028800ff047b82 */ /* 0x000e620000000a00 */
[----:B------:R-:W-:Y:S01]  /*221e0*/  ULDC.64 UR4, c[0x0][0x208] ;  /* 0x0000820000047ab9 */ /* 0x000fe20000000a00 */
[----:B-1----:R-:W-:-:S05]  /*221f0*/  IMAD.WIDE R4, R19, 0x4, R4 ;  /* 0x0000000413047825 */ /* 0x002fca00078e0204 */
[----:B------:R1:W5:Y:S01]  /*22200*/  LDG.E R7, desc[UR4][R4.64] ;  /* 0x0000000404077981 */ /* 0x000362000c1e1900 */
[----:B------:R-:W-:Y:S05]  /*22210*/  BRA `(.L_x_1957) ;  /* 0x0000000000147947 */ /* 0x000fea0003800000 */
.L_x_1956:
[----:B------:R-:W-:Y:S05]  /*22220*/  @!P2 BRA `(.L_x_1957) ;  /* 0x000000000010a947 */ /* 0x000fea0003800000 */
[----:B------:R-:W-:Y:S02]  /*22230*/  ULDC.64 UR4, c[0x0][0x208] ;  /* 0x0000820000047ab9 */ /* 0x000fe40000000a00 */
[----:B------:R-:W2:Y:S04]  /*22240*/  LDG.E R7, desc[UR4][R4.64] ;  /* 0x0000000404077981 */ /* 0x000ea8000c1e1900 */
[----:B------:R-:W2:Y:S02]  /*22250*/  LDG.E R4, desc[UR4][R4.64+0x4] ;  /* 0x0000040404047981 */ /* 0x000ea4000c1e1900 */
[----:B--2---:R-:W-:-:S07]  /*22260*/  IMAD.IADD R7, R4, 0x1, -R7 ;  /* 0x0000000104077824 */ /* 0x004fce00078e0a07 */
.L_x_1957:
[----:B------:R-:W-:Y:S02]  /*22270*/  ULDC.64 UR4, c[0x0][0x208] ;  /* 0x0000820000047ab9 */ /* 0x000fe40000000a00 */
[----:B-1----:R-:W2:Y:S04]  /*22280*/  @P0 LDG.E R4, desc[UR4][R2.64] ;  /* 0x0000000402040981 */ /* 0x002ea8000c1e1900 */
[----:B------:R1:W2:Y:S01]  /*22290*/  @P0 LDG.E R2, desc[UR4][R2.64+0x4] ;  /* 0x0000040402020981 */ /* 0x0002a2000c1e1900 */
[----:B------:R-:W-:Y:S02]  /*222a0*/  IMAD.SHL.U32 R12, R17, 0x80, RZ ;  /* 0x00000080110c7824 */ /* 0x000fe400078e00ff */
[----:B-----5:R-:W-:Y:S02]  /*222b0*/  IMAD.IADD R9, R7, 0x1, -R6 ;  /* 0x0000000107097824 */ /* 0x020fe400078e0a06 */
[----:B------:R-:W-:Y:S01]  /*222c0*/  VIADD R7, R12, 0x7f ;  /* 0x0000007f0c077836 */ /* 0x000fe20000000000 */
[----:B------:R3:W-:Y:S01]  /*222d0*/  STL [R1+0x34], R12 ;  /* 0x0000340c01007387 */ /* 0x0007e20000100800 */
[----:B-1----:R-:W1:Y:S02]  /*222e0*/  LDC R3, c[0x0][0x448] ;  /* 0x00011200ff037b82 */ /* 0x002e640000000800 */
[----:B-1----:R-:W-:-:S13]  /*222f0*/  ISETP.NE.AND P1, PT, R3, 0x1, PT ;  /* 0x000000010300780c */ /* 0x002fda0003f25270 */
[----:B------:R-:W1:Y:S08]  /*22300*/  @P1 LDC R3, c[0x0][0x44c] ;  /* 0x00011300ff031b82 */ /* 0x000e700000000800 */
[----:B------:R-:W4:Y:S01]  /*22310*/  @P1 LDC R5, c[0x0][0x450] ;  /* 0x00011400ff051b82 */ /* 0x000f220000000800 */
[----:B--2---:R-:W-:Y:S02]  /*22320*/  @P0 IMAD.IADD R10, R2, 0x1, -R4 ;  /* 0x00000001020a0824 */ /* 0x004fe400078e0a04 */
[----:B-1----:R-:W-:-:S04]  /*22330*/  @P1 IMAD.HI.U32 R2, R7, R3, RZ ;  /* 0x0000000307021227 */ /* 0x002fc800078e00ff */
[----:B------:R-:W-:Y:S01]  /*22340*/  IMAD.IADD R6, R9, 0x1, R10 ;  /* 0x0000000109067824 */ /* 0x000fe200078e020a */
[----:B----4-:R-:W-:-:S03]  /*22350*/  @P1 SHF.R.U32.HI R7, RZ, R5, R2 ;  /* 0x00000005ff071219 */ /* 0x010fc60000011602 */
[C---:B------:R-:W-:Y:S01]  /*22360*/  VIADD R2, R6.reuse, 0x5f ;  /* 0x0000005f06027836 */ /* 0x040fe20000000000 */
[----:B------:R-:W-:-:S03]  /*22370*/  IADD3 R17, R6, 0x1, -R11 ;  /* 0x0000000106117810 */ /* 0x000fc60007ffe80b */
[----:B------:R-:W-:-:S04]  /*22380*/  IMAD.HI R2, R2, 0x2aaaaaab, RZ ;  /* 0x2aaaaaab02027827 */ /* 0x000fc800078e02ff */
[----:B------:R-:W-:Y:S01]  /*22390*/  IMAD.IADD R7, R17, 0x1, R7 ;  /* 0x0000000111077824 */ /* 0x000fe200078e0207 */
[----:B------:R-:W-:-:S04]  /*223a0*/  SHF.R.U32.HI R21, RZ, 0x1f, R2 ;  /* 0x0000001fff157819 */ /* 0x000fc80000011602 */
[----:B------:R-:W-:Y:S02]  /*223b0*/  LEA.HI.SX32 R21, R2, R21, 0x1c ;  /* 0x0000001502157211 */ /* 0x000fe400078fe2ff */
[----:B------:R-:W1:Y:S02]  /*223c0*/  LDC.64 R2, c[0x0][0x9e0] ;  /* 0x00027800ff027b82 */ /* 0x000e640000000a00 */
[----:B-1----:R-:W-:Y:S01]  /*223d0*/  ISETP.GE.AND P2, PT, R3, 0x1, PT ;  /* 0x000000010300780c */ /* 0x002fe20003f46270 */
        /* <DEDUP_REMOVED lines=13> */
.L_x_1960:
[----:B------:R-:W-:-:S13]  /*224b0*/  ISETP.NE.AND P3, PT, R3, 0x1, PT ;  /* 0x000000010300780c */ /* 0x000fda0003f65270 */
[----:B------:R-:W1:Y:S02]  /*224c0*/  @P3 LDC.64 R4, c[0x0][0x9e8] ;  /* 0x00027a00ff043b82 */ /* 0x000e640000000a00 */
[----:B-1----:R-:W-:-:S05]  /*224d0*/  @P3 IMAD.HI.U32 R4, R2, R4, RZ ;  /* 0x0000000402043227 */ /* 0x002fca00078e00ff */
[----:B------:R-:W-:-:S07]  /*224e0*/  @P3 SHF.R.U32.HI R2, RZ, R5, R4 ;  /* 0x00000005ff023219 */ /* 0x000fce0000011604 */
.L_x_1961:
[----:B------:R-:W-:Y:S05]  /*224f0*/  BSYNC B0 ;  /* 0x0000000000007941 */ /* 0x000fea0003800000 */
.L_x_1959:
[----:B------:R-:W-:-:S05]  /*22500*/  IMAD R2, R2, R3, R3 ;  /* 0x0000000302027224 */ /* 0x000fca00078e0203 */
[----:B------:R-:W-:-:S07]  /*22510*/  VIMNMX R8, R8, R2, PT ;  /* 0x0000000208087248 */ /* 0x000fce0003fe0100 */
.L_x_1958:
[----:B------:R-:W1:Y:S01]  /*22520*/  @P1 LDC R4, c[0x0][0x44c] ;  /* 0x00011300ff041b82 */ /* 0x000e620000000800 */
[----:B------:R-:W-:Y:S01]  /*22530*/  IMAD.MOV.U32 R2, RZ, RZ, R12 ;  /* 0x000000ffff027224 */ /* 0x000fe200078e000c */
[----:B------:R-:W-:Y:S01]  /*22540*/  ULDC UR4, c[0x0][0x9dc] ;  /* 0x0002770000047ab9 */ /* 0x000fe20000000800 */
[----:B------:R-:W-:-:S05]  /*22550*/  IMAD.IADD R20, R6, 0x1, -R11 ;  /* 0x0000000106147824 */ /* 0x000fca00078e0a0b */
[----:B------:R-:W2:Y:S01]  /*22560*/  @P1 LDC R5, c[0x0][0x450] ;  /* 0x00011400ff051b82 */ /* 0x000ea20000000800 */
[----:B-1----:R-:W-:-:S05]  /*22570*/  @P1 IMAD.HI.U32 R4, R12, R4, RZ ;  /* 0x000000040c041227 */ /* 0x002fca00078e00ff */
[----:B--2---:R-:W-:-:S05]  /*22580*/  @P1 SHF.R.U32.HI R2, RZ, R5, R4 ;  /* 0x00000005ff021219 */ /* 0x004fca0000011604 */
        /* <DEDUP_REMOVED lines=13> */
.L_x_1964:
[----:B------:R-:W-:-:S13]  /*22660*/  ISETP.NE.AND P1, PT, R3, 0x1, PT ;  /* 0x000000010300780c */ /* 0x000fda0003f25270 */
[----:B------:R-:W1:Y:S02]  /*22670*/  @P1 LDC.64 R4, c[0x0][0x9e8] ;  /* 0x00027a00ff041b82 */ /* 0x000e640000000a00 */
[----:B-1----:R-:W-:-:S05]  /*22680*/  @P1 IMAD.HI.U32 R4, R2, R4, RZ ;  /* 0x0000000402041227 */ /* 0x002fca00078e00ff */
[----:B------:R-:W-:-:S07]  /*22690*/  @P1 SHF.R.U32.HI R2, RZ, R5, R4 ;  /* 0x00000005ff021219 */ /* 0x000fce0000011604 */
.L_x_1965:
[----:B------:R-:W-:Y:S05]  /*226a0*/  BSYNC B0 ;  /* 0x0000000000007941 */ /* 0x000fea0003800000 */
.L_x_1963:
[----:B------:R-:W-:-:S05]  /*226b0*/  IMAD R2, R2, R3, RZ ;  /* 0x0000000302027224 */ /* 0x000fca00078e02ff */
[----:B------:R-:W-:-:S07]  /*226c0*/  VIMNMX R6, R6, R2, !PT ;  /* 0x0000000206067248 */ /* 0x000fce0007fe0100 */
.L_x_1962:
[----:B------:R-:W-:Y:S01]  /*226d0*/  VIADD R8, R8, 0x5f ;  /* 0x0000005f08087836 */ /* 0x000fe20000000000 */
[----:B------:R-:W-:Y:S01]  /*226e0*/  BSSY B0, `(.L_x_1966) ;  /* 0x000014d000007945 */ /* 0x000fe20003800000 */
[----:B------:R-:W-:Y:S01]  /*226f0*/  IMAD.HI R6, R6, 0x2aaaaaab, RZ ;  /* 0x2aaaaaab06067827 */ /* 0x000fe200078e02ff */
[----:B------:R-:W-:-:S03]  /*22700*/  PLOP3.LUT P5, PT, PT, PT, PT, 0x80, 0x0 ;  /* 0x000000000000781c */ /* 0x000fc60003faf070 */
        /* <DEDUP_REMOVED lines=21> */
[----:B------:R-:W-:Y:S01]  /*22860*/  UMOV UR4, 0xffffffff ;  /* 0xffffffff00047882 */ /* 0x000fe20000000000 */
[----:B------:R-:W-:Y:S02]  /*22870*/  SEL R2, R19, RZ, !P0 ;  /* 0x000000ff13027207 */ /* 0x000fe40004000000 */
[----:B------:R-:W-:Y:S05]  /*22880*/  BRA.DIV UR4, `(.L_x_1968) ;  /* 0x0000007604b07947 */ /* 0x000fea000b800000 */
[----:B------:R-:W1:Y:S02]  /*22890*/  S2R R5, SR_TID.X ;  /* 0x0000000000057919 */ /* 0x000e640000002100 */
[----:B-1----:R-:W-:-:S04]  /*228a0*/  SHF.R.U32.HI R5, RZ, 0x5, R5 ;  /* 0x00000005ff057819 */ /* 0x002fc80000011605 */
[----:B------:R-:W-:-:S05]  /*228b0*/  LOP3.LUT R5, R5, 0x3, RZ, 0xc0, !PT ;  /* 0x0000000305057812 */ /* 0x000fca00078ec0ff */
[----:B------:R1:W2:Y:S02]  /*228c0*/  SHFL.IDX PT, R14, R5, RZ, 0x1f ;  /* 0x00001fff050e7589 */ /* 0x0002a400000e0000 */
.L_x_2157:
[----:B--2---:R-:W-:Y:S02]  /*228d0*/  ISETP.NE.AND P0, PT, R14, RZ, PT ;  /* 0x000000ff0e00720c */ /* 0x004fe40003f05270 */
[----:B------:R-:W-:-:S11]  /*228e0*/  PLOP3.LUT P2, PT, PT, PT, PT, 0x8, 0x0 ;  /* 0x000000000000781c */ /* 0x000fd60003f4e170 */
[----:B------:R-:W-:Y:S05]  /*228f0*/  @P0 BRA `(.L_x_1969) ;  /* 0x00000000000c0947 */ /* 0x000fea0003800000 */
[----:B------:R-:W-:-:S03]  /*22900*/  UMOV UR4, 0xffffffff ;  /* 0xffffffff00047882 */ /* 0x000fc60000000000 */
[----:B------:R-:W-:Y:S05]  /*22910*/  BRA.DIV UR4, `(.L_x_1970) ;  /* 0x0000007604c07947 */ /* 0x000fea000b800000 */
[----:B------:R-:W-:-:S13]  /*22920*/  ELECT P2, URZ, PT ;  /* 0x00000000003f782f */ /* 0x000fda0003840000 */
.L_x_1969:
[----:B-1----:R-:W2:Y:S04]  /*22930*/  LDL R5, [R1+0x48] ;  /* 0x0000480001057983 */ /* 0x002ea80000100800 */
[----:B------:R-:W3:Y:S01]  /*22940*/  LDL R7, [R1] ;  /* 0x0000000001077983 */ /* 0x000ee20000100800 */
[----:B------:R-:W-:Y:S01]  /*22950*/  BSSY B1, `(.L_x_1971) ;  /* 0x0000008000017945 */ /* 0x000fe20003800000 */
[----:B--2---:R-:W-:-:S05]  /*22960*/  VIADD R5, R5, 0x1 ;  /* 0x0000000105057836 */ /* 0x004fca0000000000 */
[----:B------:R-:W-:-:S04]  /*22970*/  LEA.HI R6, R5, R5, RZ, 0x1 ;  /* 0x0000000505067211 */ /* 0x000fc800078f08ff */
[----:B------:R-:W-:-:S05]  /*22980*/  LOP3.LUT R6, R6, 0xfffffffe, RZ, 0xc0, !PT ;  /* 0xfffffffe06067812 */ /* 0x000fca00078ec0ff */
[----:B------:R-:W-:-:S05]  /*22990*/  IMAD.IADD R5, R5, 0x1, -R6 ;  /* 0x0000000105057824 */ /* 0x000fca00078e0a06 */
[----:B------:R-:W-:-:S04]  /*229a0*/  SHF.L.U32 R5, R5, 0x1f, RZ ;  /* 0x0000001f05057819 */ /* 0x000fc800000006ff */
[----:B---3--:R-:W1:Y:S02]  /*229b0*/  SYNCS.PHASECHK.TRANS64.TRYWAIT P0, [R7+URZ+0x2a820], R5 ;  /* 0x02a82005070075a7 */ /* 0x008e64000800017f */
[----:B-1----:R-:W-:Y:S05]  /*229c0*/  @!P0 BRA `(.L_x_1972) ;  /* 0x0000007400b88947 */ /* 0x002fea0003800000 */
.L_x_2160:
[----:B------:R-:W-:Y:S05]  /*229d0*/  BSYNC B1 ;  /* 0x0000000000017941 */ /* 0x000fea0003800000 */
.L_x_1971:
[----:B------:R-:W-:Y:S04]  /*229e0*/  BSSY B1, `(.L_x_1973) ;  /* 0x0000081000017945 */ /* 0x000fe80003800000 */
[----:B------:R-:W-:Y:S05]  /*229f0*/  @!P2 BRA `(.L_x_1974) ;  /* 0x0000000400fca947 */ /* 0x000fea0003800000 */
[----:B------:R-:W2:Y:S04]  /*22a00*/  LDL R9, [R1] ;  /* 0x0000000001097983 */ /* 0x000ea80000100800 */
[----:B------:R-:W2:Y:S04]  /*22a10*/  LDL R7, [R1+0xc] ;  /* 0x00000c0001077983 */ /* 0x000ea80000100800 */
[----:B------:R-:W3:Y:S01]  /*22a20*/  LDL R8, [R1+0x20] ;  /* 0x0000200001087983 */ /* 0x000ee20000100800 */
[----:B------:R-:W-:Y:S01]  /*22a30*/  BSSY B2, `(.L_x_1975) ;  /* 0x0000008000027945 */ /* 0x000fe20003800000 */
[----:B-1----:R-:W1:Y:S02]  /*22a40*/  S2R R6, SR_TID.X ;  /* 0x0000000000067919 */ /* 0x002e640000002100 */
[----:B-1----:R-:W-:-:S04]  /*22a50*/  LOP3.LUT R6, R6, 0x7f, RZ, 0xc0, !PT ;  /* 0x0000007f06067812 */ /* 0x002fc800078ec0ff */
[----:B------:R-:W-:Y:S01]  /*22a60*/  ISETP.NE.AND P4, PT, R6, RZ, PT ;  /* 0x000000ff0600720c */ /* 0x000fe20003f85270 */
[----:B--2---:R-:W-:Y:S01]  /*22a70*/  IMAD R7, R7, 0x8, R9 ;  /* 0x0000000807077824 */ /* 0x004fe200078e0209 */
[----:B---3--:R-:W-:-:S04]  /*22a80*/  SHF.L.U32 R10, R8, 0x1f, RZ ;  /* 0x0000001f080a7819 */ /* 0x008fc800000006ff */
[----:B------:R-:W1:Y:S02]  /*22a90*/  SYNCS.PHASECHK.TRANS64.TRYWAIT P0, [R7+URZ+0x2a8a0], R10 ;  /* 0x02a8a00a070075a7 */ /* 0x000e64000800017f */
[----:B-1----:R-:W-:Y:S05]  /*22aa0*/  @!P0 BRA `(.L_x_1976) ;  /* 0x0000007400988947 */ /* 0x002fea0003800000 */
.L_x_2161:
[----:B------:R-:W-:Y:S05]  /*22ab0*/  BSYNC B2 ;  /* 0x0000000000027941 */ /* 0x000fea0003800000 */
.L_x_1975:
        /* <DEDUP_REMOVED lines=8> */
.L_x_1978:
[----:B------:R-:W-:Y:S05]  /*22b40*/  BSYNC B2 ;  /* 0x0000000000027941 */ /* 0x000fea0003800000 */
.L_x_1977:
[----:B------:R-:W3:Y:S04]  /*22b50*/  LDL R8, [R1] ;  /* 0x0000000001087983 */ /* 0x000ee80000100800 */
[----:B--2---:R-:W3:Y:S01]  /*22b60*/  LDL R5, [R1+0xc] ;  /* 0x00000c0001057983 */ /* 0x004ee20000100800 */
        /* <DEDUP_REMOVED lines=9> */
[----:B---3--:R-:W-:-:S02]  /*22c00*/  IMAD R9, R5, 0x9000, R8 ;  /* 0x0000900005097824 */ /* 0x008fc400078e0208 */
[----:B------:R-:W-:Y:S02]  /*22c10*/  VIADD R5, R7, 0x2a890 ;  /* 0x0002a89007057836 */ /* 0x000fe40000000000 */
[----:B------:R-:W-:-:S07]  /*22c20*/  VIADD R8, R9, 0x18400 ;  /* 0x0001840009087836 */ /* 0x000fce0000000000 */
.L_x_1979:
        /* <DEDUP_REMOVED lines=16> */
.L_x_1980:
        /* <DEDUP_REMOVED lines=15> */
.L_x_1981:
        /* <DEDUP_REMOVED lines=10> */
[----:B------:R-:W2:Y:S01]  /*22ec0*/  SYNCS.PHASECHK.TRANS64.TRYWAIT P0, [R7+URZ+0x2a8c0], R10 ;  /* 0x02a8c00a070075a7 */ /* 0x000ea2000800017f */
[----:B------:R-:W-:Y:S04]  /*22ed0*/  BSSY B2, `(.L_x_1982) ;  /* 0x0000002000027945 */ /* 0x000fe80003800000 */
[----:B--2---:R-:W-:Y:S05]  /*22ee0*/  @!P0 BRA `(.L_x_1983) ;  /* 0x00000070009c8947 */ /* 0x004fea0003800000 */
.L_x_2162:
[----:B------:R-:W-:Y:S05]  /*22ef0*/  BSYNC B2 ;  /* 0x0000000000027941 */ /* 0x000fea0003800000 */
.L_x_1982:
[----:B------:R-:W-:Y:S01]  /*22f00*/  BSSY B2, `(.L_x_1984) ;  /* 0x000000a000027945 */ /* 0x000fe20003800000 */
[----:B-12---:R-:W-:Y:S02]  /*22f10*/  IMAD.MOV.U32 R10, RZ, RZ, 0x0 ;  /* 0x00000000ff0a7424 */ /* 0x006fe400078e00ff */
[----:B0-----:R-:W-:Y:S01]  /*22f20*/  IMAD.MOV.U32 R11, RZ, RZ, 0x12f00000 ;  /* 0x12f00000ff0b7424 */ /* 0x001fe200078e00ff */
[----:B------:R-:W-:Y:S06]  /*22f30*/  @P4 BRA `(.L_x_1985) ;  /* 0x0000000000184947 */ /* 0x000fec0003800000 */
[----:B------:R-:W2:Y:S02]  /*22f40*/  LDL R5, [R1+0x4] ;  /* 0x0000040001057983 */ /* 0x000ea40000100800 */
[----:B--2---:R-:W-:Y:S01]  /*22f50*/  LOP3.LUT P0, RZ, R5, 0x1, RZ, 0xc0, !PT ;  /* 0x0000000105ff7812 */ /* 0x004fe2000780c0ff */
[----:B------:R-:W-:-:S04]  /*22f60*/  IMAD.MOV.U32 R5, RZ, RZ, 0x6000 ;  /* 0x00006000ff057424 */ /* 0x000fc800078e00ff */
[----:B------:R0:W-:Y:S08]  /*22f70*/  SYNCS.ARRIVE.TRANS64 RZ, [R7+URZ+0x2a8b0], R5 ;  /* 0x02a8b00507ff79a7 */ /* 0x0001f0000800003f */
[----:B------:R-:W-:Y:S05]  /*22f80*/  @!P0 BRA `(.L_x_1985) ;  /* 0x0000000000048947 */ /* 0x000fea0003800000 */
[----:B------:R-:W-:Y:S01]  /*22f90*/  BPT.TRAP 0x1 ;  /* 0x000000040000795c */ /* 0x000fe20000300000 */
.L_x_1985:
[----:B------:R-:W-:Y:S05]  /*22fa0*/  BSYNC B2 ;  /* 0x0000000000027941 */ /* 0x000fea0003800000 */
.L_x_1984:
[----:B------:R-:W2:Y:S04]  /*22fb0*/  LDL R8, [R1] ;  /* 0x0000000001087983 */ /* 0x000ea80000100800 */
[----:B0-----:R-:W2:Y:S01]  /*22fc0*/  LDL R5, [R1+0xc] ;  /* 0x00000c0001057983 */ /* 0x001ea20000100800 */
[----:B------:R-:W-:Y:S01]  /*22fd0*/  R2UR UR10, R12 ;  /* 0x000000000c0a72ca */ /* 0x000fe200000e0000 */
[----:B------:R-:W-:Y:S01]  /*22fe0*/  UIADD3 UR4, UP0, UR38, 0x670, URZ ;  /* 0x0000067026047890 */ /* 0x000fe2000ff1e03f */
[----:B------:R-:W-:Y:S01]  /*22ff0*/  R2UR UR6, R10 ;  /* 0x000000000a0672ca */ /* 0x000fe200000e0000 */
[----:B------:R-:W-:Y:S01]  /*23000*/  VIADD R7, R7, 0x2a8b0 ;  /* 0x0002a8b007077836 */ /* 0x000fe20000000000 */
[----:B------:R-:W-:Y:S01]  /*23010*/  R2UR UR7, R11 ;  /* 0x000000000b0772ca */ /* 0x000fe200000e0000 */
[----:B------:R-:W-:Y:S01]  /*23020*/  UIADD3.X UR5, URZ, UR39, URZ, UP0, !UPT ;  /* 0x000000273f057290 */ /* 0x000fe200087fe43f */
[----:B------:R-:W-:Y:S01]  /*23030*/  PLOP3.LUT P0, PT, PT, PT, PT, 0x80, 0x0 ;  /* 0x000000000000781c */ /* 0x000fe20003f0f070 */
[----:B--2---:R-:W-:-:S04]  /*23040*/  IMAD R8, R5, 0x6000, R8 ;  /* 0x0000600005087824 */ /* 0x004fc800078e0208 */
[----:B------:R-:W-:-:S08]  /*23050*/  VIADD R5, R8, 0x400 ;  /* 0x0000040008057836 */ /* 0x000fd00000000000 */
.L_x_1986:
        /* <DEDUP_REMOVED lines=15> */
.L_x_1987:
        /* <DEDUP_REMOVED lines=10> */
.L_x_1974:
[----:B------:R-:W-:Y:S05]  /*231f0*/  BSYNC B1 ;  /* 0x0000000000017941 */ /* 0x000fea0003800000 */
.L_x_1973:
[----:B------:R-:W1:Y:S04]  /*23200*/  LDL.LU R9, [R1+0xc] ;  /* 0x00000c0001097983 */ /* 0x000e680000300800 */
[----:B------:R-:W2:Y:S01]  /*23210*/  LDL.LU R8, [R1+0x20] ;  /* 0x0000200001087983 */ /* 0x000ea20000300800 */
[----:B------:R-:W-:Y:S01]  /*23220*/  PLOP3.LUT P5, PT, PT, PT, PT, 0x8, 0x0 ;  /* 0x000000000000781c */ /* 0x000fe20003fae170 */
[----:B-1----:R-:W-:Y:S02]  /*23230*/  VIADD R5, R9, 0x1 ;  /* 0x0000000109057836 */ /* 0x002fe40000000000 */
[----:B------:R-:W-:-:S03]  /*23240*/  VIADD R9, R4, 0xfffffffe ;  /* 0xfffffffe04097836 */ /* 0x000fc60000000000 */
[----:B------:R-:W-:-:S04]  /*23250*/  ISETP.NE.AND P0, PT, R5, 0x2, PT ;  /* 0x000000020500780c */ /* 0x000fc80003f05270 */
[----:B------:R-:W-:Y:S02]  /*23260*/  SEL R6, RZ, 0x1, P0 ;  /* 0x00000001ff067807 */ /* 0x000fe40000000000 */
[----:B------:R-:W-:Y:S02]  /*23270*/  SEL R4, R5, RZ, P0 ;  /* 0x000000ff05047207 */ /* 0x000fe40000000000 */
[----:B--2---:R-:W-:Y:S02]  /*23280*/  LOP3.LUT R8, R8, R6, RZ, 0x3c, !PT ;  /* 0x0000000608087212 */ /* 0x004fe400078e3cff */
[----:B------:R-:W-:-:S03]  /*23290*/  ISETP.GE.AND P0, PT, R9, R3, PT ;  /* 0x000000030900720c */ /* 0x000fc60003f06270 */
[----:B------:R1:W-:Y:S04]  /*232a0*/  STL [R1+0x20], R8 ;  /* 0x0000200801007387 */ /* 0x0003e80000100800 */
[----:B------:R1:W-:Y:S06]  /*232b0*/  STL [R1+0xc], R4 ;  /* 0x00000c0401007387 */ /* 0x0003ec0000100800 */
[----:B------:R-:W-:Y:S05]  /*232c0*/  @!P0 BRA `(.L_x_1967) ;  /* 0x0000000800388947 */ /* 0x000fea0003800000 */
.L_x_2003:
[----:B------:R-:W-:Y:S05]  /*232d0*/  YIELD ;  /* 0x0000000000007946 */ /* 0x000fea0003800000 */
[----:B------:R-:W-:Y:S04]  /*232e0*/  BSSY B1, `(.L_x_1988) ;  /* 0x0000080000017945 */ /* 0x000fe80003800000 */
[----:B--2---:R-:W-:Y:S05]  /*232f0*/  @!P2 BRA `(.L_x_1989) ;  /* 0x0000000400f8a947 */ /* 0x004fea0003800000 */
        /* <DEDUP_REMOVED lines=11> */
.L_x_2163:
[----:B------:R-:W-:Y:S05]  /*233b0*/  BSYNC B2 ;  /* 0x0000000000027941 */ /* 0x000fea0003800000 */
.L_x_1990:
        /* <DEDUP_REMOVED lines=8> */
.L_x_1993:
[----:B------:R-:W-:Y:S05]  /*23440*/  BSYNC B2 ;  /* 0x0000000000027941 */ /* 0x000fea0003800000 */
.L_x_1992:
[----:B------:R-:W3:Y:S04]  /*23450*/  LDL R5, [R1] ;  /* 0x0000000001057983 */ /* 0x000ee80000100800 */
[----:B--2---:R-:W3:Y:S01]  /*23460*/  LDL R4, [R1+0xc] ;  /* 0x00000c0001047983 */ /* 0x004ee20000100800 */
[----:B------:R-:W-:Y:S01]  /*23470*/  IMAD.MOV.U32 R12, RZ, RZ, RZ ;  /* 0x000000ffff0c7224 */ /* 0x000fe200078e00ff */
[----:B------:R-:W-:Y:S01]  /*23480*/  UIADD3 UR4, UP0, UR38, 0x570, URZ ;  /* 0x0000057026047890 */ /* 0x000fe2000ff1e03f */
[----:B------:R-:W-:Y:S01]  /*23490*/  PLOP3.LUT P0, PT, PT, PT, PT, 0x80, 0x0 ;  /* 0x000000000000781c */ /* 0x000fe20003f0f070 */
[----:B------:R-:W-:Y:S01]  /*234a0*/  UMOV UR6, 0x0 ;  /* 0x0000000000067882 */ /* 0x000fe20000000000 */
[----:B------:R-:W-:Y:S01]  /*234b0*/  UMOV UR7, 0x12f00000 ;  /* 0x12f0000000077882 */ /* 0x000fe20000000000 */
[----:B------:R-:W-:Y:S01]  /*234c0*/  R2UR UR10, R12 ;  /* 0x000000000c0a72ca */ /* 0x000fe200000e0000 */
[----:B------:R-:W-:Y:S01]  /*234d0*/  UIADD3.X UR5, URZ, UR39, URZ, UP0, !UPT ;  /* 0x000000273f057290 */ /* 0x000fe200087fe43f */
[----:B---3--:R-:W-:-:S02]  /*234e0*/  IMAD R6, R4, 0x9000, R5 ;  /* 0x0000900004067824 */ /* 0x008fc400078e0205 */
[----:B------:R-:W-:Y:S02]  /*234f0*/  IMAD R5, R9, 0x60, R0 ;  /* 0x0000006009057824 */ /* 0x000fe400078e0200 */
[----:B------:R-:W-:Y:S02]  /*23500*/  VIADD R4, R8, 0x2a890 ;  /* 0x0002a89008047836 */ /* 0x000fe40000000000 */
[----:B------:R-:W-:-:S07]  /*23510*/  VIADD R10, R6, 0x18400 ;  /* 0x00018400060a7836 */ /* 0x000fce0000000000 */
.L_x_1994:
        /* <DEDUP_REMOVED lines=16> */
.L_x_1995:
        /* <DEDUP_REMOVED lines=10> */
[----:B------:R-:W-:Y:S01]  /*236c0*/  VIADD R6, R6, 0x1e400 ;  /* 0x0001e40006067836 */ /* 0x000fe20000000000 */
[----:B------:R-:W-:Y:S01]  /*236d0*/  PLOP3.LUT P0, PT, PT, PT, PT, 0x80, 0x0 ;  /* 0x000000000000781c */ /* 0x000fe20003f0f070 */
[----:B------:R-:W-:Y:S01]  /*236e0*/  UMOV UR6, 0x0 ;  /* 0x0000000000067882 */ /* 0x000fe20000000000 */
[----:B------:R-:W-:Y:S01]  /*236f0*/  UMOV UR7, 0x12f00000 ;  /* 0x12f0000000077882 */ /* 0x000fe20000000000 */
[----:B------:R-:W-:-:S10]  /*23700*/  UMOV UR10, 0x80 ;  /* 0x00000080000a7882 */ /* 0x000fd40000000000 */
.L_x_1996:
        /* <DEDUP_REMOVED lines=13> */
.L_x_2164:
[----:B------:R-:W-:Y:S05]  /*237e0*/  BSYNC B2 ;  /* 0x0000000000027941 */ /* 0x000fea0003800000 */
.L_x_1997:
[----:B------:R-:W-:Y:S01]  /*237f0*/  BSSY B2, `(.L_x_1999) ;  /* 0x000000a000027945 */ /* 0x000fe20003800000 */
[----:B------:R-:W-:Y:S02]  /*23800*/  IMAD.MOV.U32 R10, RZ, RZ, 0x0 ;  /* 0x00000000ff0a7424 */ /* 0x000fe400078e00ff */
[----:B0-----:R-:W-:Y:S01]  /*23810*/  IMAD.MOV.U32 R11, RZ, RZ, 0x12f00000 ;  /* 0x12f00000ff0b7424 */ /* 0x001fe200078e00ff */
[----:B------:R-:W-:Y:S06]  /*23820*/  @P1 BRA `(.L_x_2000) ;  /* 0x0000000000181947 */ /* 0x000fec0003800000 */
[----:B------:R-:W3:Y:S02]  /*23830*/  LDL R4, [R1+0x4] ;  /* 0x0000040001047983 */ /* 0x000ee40000100800 */
[----:B---3--:R-:W-:Y:S01]  /*23840*/  LOP3.LUT P0, RZ, R4, 0x1, RZ, 0xc0, !PT ;  /* 0x0000000104ff7812 */ /* 0x008fe2000780c0ff */
[----:B------:R-:W-:-:S04]  /*23850*/  IMAD.MOV.U32 R4, RZ, RZ, 0x6000 ;  /* 0x00006000ff047424 */ /* 0x000fc800078e00ff */
[----:B------:R0:W-:Y:S08]  /*23860*/  SYNCS.ARRIVE.TRANS64 RZ, [R8+URZ+0x2a8b0], R4 ;  /* 0x02a8b00408ff79a7 */ /* 0x0001f0000800003f */
[----:B------:R-:W-:Y:S05]  /*23870*/  @!P0 BRA `(.L_x_2000) ;  /* 0x0000000000048947 */ /* 0x000fea0003800000 */
[----:B------:R-:W-:Y:S01]  /*23880*/  BPT.TRAP 0x1 ;  /* 0x000000040000795c */ /* 0x000fe20000300000 */
.L_x_2000:
[----:B------:R-:W-:Y:S05]  /*23890*/  BSYNC B2 ;  /* 0x0000000000027941 */ /* 0x000fea0003800000 */
.L_x_1999:
[----:B------:R-:W3:Y:S04]  /*238a0*/  LDL R6, [R1] ;  /* 0x0000000001067983 */ /* 0x000ee80000100800 */
[----:B0-----:R-:W3:Y:S01]  /*238b0*/  LDL R4, [R1+0xc] ;  /* 0x00000c0001047983 */ /* 0x001ee20000100800 */
[----:B------:R-:W-:Y:S01]  /*238c0*/  R2UR UR10, R12 ;  /* 0x000000000c0a72ca */ /* 0x000fe200000e0000 */
[----:B------:R-:W-:Y:S01]  /*238d0*/  UIADD3 UR4, UP0, UR38, 0x670, URZ ;  /* 0x0000067026047890 */ /* 0x000fe2000ff1e03f */
[----:B------:R-:W-:Y:S01]  /*238e0*/  R2UR UR6, R10 ;  /* 0x000000000a0672ca */ /* 0x000fe200000e0000 */
[----:B-12---:R-:W-:Y:S01]  /*238f0*/  VIADD R8, R8, 0x2a8b0 ;  /* 0x0002a8b008087836 */ /* 0x006fe20000000000 */
[----:B------:R-:W-:Y:S01]  /*23900*/  R2UR UR7, R11 ;  /* 0x000000000b0772ca */ /* 0x000fe200000e0000 */
[----:B------:R-:W-:Y:S01]  /*23910*/  UIADD3.X UR5, URZ, UR39, URZ, UP0, !UPT ;  /* 0x000000273f057290 */ /* 0x000fe200087fe43f */
[----:B------:R-:W-:Y:S01]  /*23920*/  PLOP3.LUT P0, PT, PT, PT, PT, 0x80, 0x0 ;  /* 0x000000000000781c */ /* 0x000fe20003f0f070 */
[----:B---3--:R-:W-:-:S04]  /*23930*/  IMAD R4, R4, 0x6000, R6 ;  /* 0x0000600004047824 */ /* 0x008fc800078e0206 */
[----:B------:R-:W-:-:S08]  /*23940*/  VIADD R6, R4, 0x400 ;  /* 0x0000040004067836 */ /* 0x000fd00000000000 */
.L_x_2001:
        /* <DEDUP_REMOVED lines=15> */
.L_x_2002:
        /* <DEDUP_REMOVED lines=10> */
.L_x_1989:
[----:B------:R-:W-:Y:S05]  /*23ae0*/  BSYNC B1 ;  /* 0x0000000000017941 */ /* 0x000fea0003800000 */
.L_x_1988:
[----:B------:R-:W1:Y:S04]  /*23af0*/  LDL.LU R7, [R1+0xc] ;  /* 0x00000c0001077983 */ /* 0x000e680000300800 */
[----:B------:R-:W2:Y:S01]  /*23b00*/  LDL.LU R6, [R1+0x20] ;  /* 0x0000200001067983 */ /* 0x000ea20000300800 */
[----:B-1----:R-:W-:-:S05]  /*23b10*/  VIADD R4, R7, 0x1 ;  /* 0x0000000107047836 */ /* 0x002fca0000000000 */
[----:B------:R-:W-:-:S04]  /*23b20*/  ISETP.NE.AND P0, PT, R4, 0x2, PT ;  /* 0x000000020400780c */ /* 0x000fc80003f05270 */
[----:B------:R-:W-:Y:S02]  /*23b30*/  SEL R5, RZ, 0x1, P0 ;  /* 0x00000001ff057807 */ /* 0x000fe40000000000 */
[----:B------:R-:W-:Y:S02]  /*23b40*/  SEL R4, R4, RZ, P0 ;  /* 0x000000ff04047207 */ /* 0x000fe40000000000 */
[----:B--2---:R-:W-:Y:S02]  /*23b50*/  LOP3.LUT R6, R6, R5, RZ, 0x3c, !PT ;  /* 0x0000000506067212 */ /* 0x004fe400078e3cff */
[C---:B------:R-:W-:Y:S01]  /*23b60*/  ISETP.GT.AND P0, PT, R9.reuse, R3, PT ;  /* 0x000000030900720c */ /* 0x040fe20003f04270 */
[----:B------:R-:W-:Y:S02]  /*23b70*/  VIADD R9, R9, 0xffffffff ;  /* 0xffffffff09097836 */ /* 0x000fe40000000000 */
[----:B------:R2:W-:Y:S04]  /*23b80*/  STL [R1+0x20], R6 ;  /* 0x0000200601007387 */ /* 0x0005e80000100800 */
[----:B------:R2:W-:Y:S06]  /*23b90*/  STL [R1+0xc], R4 ;  /* 0x00000c0401007387 */ /* 0x0005ec0000100800 */
[----:B------:R-:W-:Y:S05]  /*23ba0*/  @P0 BRA `(.L_x_2003) ;  /* 0xfffffff400c80947 */ /* 0x000fea000383ffff */
.L_x_1967:
[----:B------:R-:W-:Y:S05]  /*23bb0*/  BSYNC B0 ;  /* 0x0000000000007941 */ /* 0x000fea0003800000 */
.L_x_1966:
[----:B------:R-:W3:Y:S01]  /*23bc0*/  LDL R7, [R1+0x34] ;  /* 0x0000340001077983 */ /* 0x000ee20000100800 */
[----:B------:R-:W4:Y:S01]  /*23bd0*/  LDC R0, c[0x0][0x448] ;  /* 0x00011200ff007b82 */ /* 0x000f220000000800 */
[----:B------:R-:W-:Y:S07]  /*23be0*/  @!P5 WARPSYNC.ALL ;  /* 0x000000000000d948 */ /* 0x000fee0003800000 */
[----:B------:R-:W-:Y:S01]  /*23bf0*/  @!P5 BAR.SYNC.DEFER_BLOCKING 0xc, 0x180 ;  /* 0x030600000000db1d */ /* 0x000fe20000010000 */
[----:B----4-:R-:W-:-:S13]  /*23c00*/  ISETP.NE.AND P0, PT, R0, 0x1, PT ;  /* 0x000000010000780c */ /* 0x010fda0003f05270 */
[----:B------:R-:W4:Y:S08]  /*23c10*/  @P0 LDC R2, c[0x0][0x44c] ;  /* 0x00011300ff020b82 */ /* 0x000f300000000800 */
[----:B------:R-:W5:Y:S01]  /*23c20*/  @P0 LDC R3, c[0x0][0x450] ;  /* 0x00011400ff030b82 */ /* 0x000f620000000800 */
[----:B---3--:R-:W-:-:S04]  /*23c30*/  VIADD R0, R7, 0x7f ;  /* 0x0000007f07007836 */ /* 0x008fc80000000000 */
[----:B----4-:R-:W-:-:S05]  /*23c40*/  @P0 IMAD.HI.U32 R2, R0, R2, RZ ;  /* 0x0000000200020227 */ /* 0x010fca00078e00ff */
[----:B-----5:R-:W-:Y:S02]  /*23c50*/  @P0 SHF.R.U32.HI R0, RZ, R3, R2 ;  /* 0x00000003ff000219 */ /* 0x020fe40000011602 */
[----:B------:R-:W3:Y:S03]  /*23c60*/  LDC.64 R2, c[0x0][0x9e0] ;  /* 0x00027800ff027b82 */ /* 0x000ee60000000a00 */
[----:B------:R-:W-:Y:S01]  /*23c70*/  IMAD.IADD R0, R17, 0x1, R0 ;  /* 0x0000000111007824 */ /* 0x000fe200078e0200 */
[----:B---3--:R-:W-:-:S03]  /*23c80*/  ISETP.GE.AND P1, PT, R3, 0x1, PT ;  /* 0x000000010300780c */ /* 0x008fc60003f26270 */
[----:B------:R-:W-:-:S10]  /*23c90*/  IMAD.IADD R2, R0, 0x1, R2 ;  /* 0x0000000100027824 */ /* 0x000fd400078e0202 */
[----:B------:R-:W-:Y:S05]  /*23ca0*/  @!P1 BRA `(.L_x_2004) ;  /* 0x0000000000489947 */ /* 0x000fea0003800000 */
[C---:B------:R-:W-:Y:S01]  /*23cb0*/  ISETP.GT.AND P2, PT, R0.reuse, RZ, PT ;  /* 0x000000ff0000720c */ /* 0x040fe20003f44270 */
[----:B------:R-:W-:Y:S01]  /*23cc0*/  BSSY B0, `(.L_x_2005) ;  /* 0x000000e000007945 */ /* 0x000fe20003800000 */
[----:B--2---:R-:W-:-:S11]  /*23cd0*/  VIADD R6, R0, 0xffffffff ;  /* 0xffffffff00067836 */ /* 0x004fd60000000000 */
[----:B------:R-:W-:Y:S05]  /*23ce0*/  @P2 BRA `(.L_x_2006) ;  /* 0x00000000001c2947 */ /* 0x000fea0003800000 */
[----:B------:R-:W-:Y:S01]  /*23cf0*/  ISETP.NE.AND P2, PT, R3, 0x1, PT ;  /* 0x000000010300780c */ /* 0x000fe20003f45270 */
[----:B------:R-:W-:-:S12]  /*23d00*/  IMAD.MOV R0, RZ, RZ, -R0 ;  /* 0x000000ffff007224 */ /* 0x000fd800078e0a00 */
[----:B-1----:R-:W1:Y:S02]  /*23d10*/  @P2 LDC.64 R4, c[0x0][0x9e8] ;  /* 0x00027a00ff042b82 */ /* 0x002e640000000a00 */
[----:B-1----:R-:W-:-:S05]  /*23d20*/  @P2 IMAD.HI.U32 R4, R0, R4, RZ ;  /* 0x0000000400042227 */ /* 0x002fca00078e00ff */
[----:B------:R-:W-:-:S04]  /*23d30*/  @P2 SHF.R.U32.HI R0, RZ, R5, R4 ;  /* 0x00000005ff002219 */ /* 0x000fc80000011604 */
[----:B------:R-:W-:Y:S01]  /*23d40*/  LOP3.LUT R6, RZ, R0, RZ, 0x33, !PT ;  /* 0x00000000ff067212 */ /* 0x000fe200078e33ff */
[----:B------:R-:W-:Y:S06]  /*23d50*/  BRA `(.L_x_2007) ;  /* 0x0000000000107947 */ /* 0x000fec0003800000 */
.L_x_2006:
[----:B------:R-:W-:-:S13]  /*23d60*/  ISETP.NE.AND P2, PT, R3, 0x1, PT ;  /* 0x000000010300780c */ /* 0x000fda0003f45270 */
[----:B-1----:R-:W1:Y:S02]  /*23d70*/  @P2 LDC.64 R4, c[0x0][0x9e8] ;  /* 0x00027a00ff042b82 */ /* 0x002e640000000a00 */
[----:B-1----:R-:W-:-:S05]  /*23d80*/  @P2 IMAD.HI.U32 R4, R6, R4, RZ ;  /* 0x0000000406042227 */ /* 0x002fca00078e00ff */
[----:B------:R-:W-:-:S07]  /*23d90*/  @P2 SHF.R.U32.HI R6, RZ, R5, R4 ;  /* 0x00000005ff062219 */ /* 0x000fce0000011604 */
.L_x_2007:
[----:B------:R-:W-:Y:S05]  /*23da0*/  BSYNC B0 ;  /* 0x0000000000007941 */ /* 0x000fea0003800000 */
.L_x_2005:
[----:B------:R-:W-:-:S05]  /*23db0*/  IMAD R6, R6, R3, R3 ;  /* 0x0000000306067224 */ /* 0x000fca00078e0203 */
[----:B------:R-:W-:-:S07]  /*23dc0*/  VIMNMX R2, R2, R6, PT ;  /* 0x0000000602027248 */ /* 0x000fce0003fe0100 */
.L_x_2004:
[----:B------:R-:W-:Y:S01]  /*23dd0*/  VIADD R0, R2, 0x5f ;  /* 0x0000005f02007836 */ /* 0x000fe20000000000 */
[----:B-12---:R-:W1:Y:S01]  /*23de0*/  @P0 LDC R4, c[0x0][0x450] ;  /* 0x00011400ff040b82 */ /* 0x006e620000000800 */
[----:B------:R-:W-:Y:S02]  /*23df0*/  ULDC UR4, c[0x0][0x9dc] ;  /* 0x0002770000047ab9 */ /* 0x000fe40000000800 */
[----:B------:R-:W-:-:S05]  /*23e00*/  IMAD.HI R0, R0, 0x2aaaaaab, RZ ;  /* 0x2aaaaaab00007827 */ /* 0x000fca00078e02ff */
[----:B------:R-:W-:-:S04]  /*23e10*/  SHF.R.U32.HI R2, RZ, 0x1f, R0 ;  /* 0x0000001fff027819 */ /* 0x000fc80000011600 */
[----:B------:R-:W-:Y:S02]  /*23e20*/  LEA.HI.SX32 R2, R0, R2, 0x1c ;  /* 0x0000000200027211 */ /* 0x000fe400078fe2ff */
[----:B------:R-:W2:Y:S02]  /*23e30*/  @P0 LDC R0, c[0x0][0x44c] ;  /* 0x00011300ff000b82 */ /* 0x000ea40000000800 */
[----:B------:R-:W-:Y:S01]  /*23e40*/  VIMNMX R6, R21, R2, PT ;  /* 0x0000000215067248 */ /* 0x000fe20003fe0100 */
[----:B------:R-:W-:-:S04]  /*23e50*/  IMAD.MOV.U32 R2, RZ, RZ, R7 ;  /* 0x000000ffff027224 */ /* 0x000fc800078e0007 */
[----:B------:R3:W-:Y:S01]  /*23e60*/  STL [R1+0x38], R6 ;  /* 0x0000380601007387 */ /* 0x0007e20000100800 */
[----:B--2---:R-:W-:-:S05]  /*23e70*/  @P0 IMAD.HI.U32 R0, R7, R0, RZ ;  /* 0x0000000007000227 */ /* 0x004fca00078e00ff */
[----:B-1----:R-:W-:-:S05]  /*23e80*/  @P0 SHF.R.U32.HI R2, RZ, R4, R0 ;  /* 0x00000004ff020219 */ /* 0x002fca0000011600 */
[----:B------:R-:W-:-:S04]  /*23e90*/  IMAD.IADD R0, R20, 0x1, R2 ;  /* 0x0000000114007824 */ /* 0x000fc800078e0202 */
[----:B------:R-:W-:Y:S01]  /*23ea0*/  VIADD R2, R0, -UR4 ;  /* 0x8000000400027c36 */ /* 0x000fe20008000000 */
[----:B---3--:R-:W-:Y:S06]  /*23eb0*/  @!P1 BRA `(.L_x_2008) ;  /* 0x0000000000449947 */ /* 0x008fec0003800000 */
        /* <DEDUP_REMOVED lines=10> */
.L_x_2010:
[----:B------:R-:W-:-:S13]  /*23f60*/  ISETP.NE.AND P0, PT, R3, 0x1, PT ;  /* 0x000000010300780c */ /* 0x000fda0003f05270 */
[----:B------:R-:W1:Y:S02]  /*23f70*/  @P0 LDC.64 R4, c[0x0][0x9e8] ;  /* 0x00027a00ff040b82 */ /* 0x000e640000000a00 */
[----:B-1----:R-:W-:-:S05]  /*23f80*/  @P0 IMAD.HI.U32 R4, R0, R4, RZ ;  /* 0x0000000400040227 */ /* 0x002fca00078e00ff */
[----:B------:R-:W-:-:S07]  /*23f90*/  @P0 SHF.R.U32.HI R0, RZ, R5, R4 ;  /* 0x00000005ff000219 */ /* 0x000fce0000011604 */
.L_x_2011:
[----:B------:R-:W-:Y:S05]  /*23fa0*/  BSYNC B0 ;  /* 0x0000000000007941 */ /* 0x000fea0003800000 */
.L_x_2009:
[----:B------:R-:W-:-:S05]  /*23fb0*/  IMAD R0, R0, R3, RZ ;  /* 0x0000000300007224 */ /* 0x000fca00078e02ff */
[----:B------:R-:W-:-:S07]  /*23fc0*/  VIMNMX R2, R2, R0, !PT ;  /* 0x0000000002027248 */ /* 0x000fce0007fe0100 */
.L_x_2008:
[----:B------:R-:W-:Y:S01]  /*23fd0*/  IMAD.HI R2, R2, 0x2aaaaaab, RZ ;  /* 0x2aaaaaab02027827 */ /* 0x000fe200078e02ff */
[----:B------:R-:W-:Y:S04]  /*23fe0*/  BSSY B7, `(.L_x_2012) ;  /* 0x0000435000077945 */ /* 0x000fe80003800000 */
[----:B------:R-:W-:-:S04]  /*23ff0*/  SHF.R.U32.HI R0, RZ, 0x1f, R2 ;  /* 0x0000001fff007819 */ /* 0x000fc80000011602 */
[----:B------:R-:W-:-:S04]  /*24000*/  LEA.HI.SX32 R0, R2, R0, 0x1c ;  /* 0x0000000002007211 */ /* 0x000fc800078fe2ff */
[----:B------:R-:W-:-:S04]  /*24010*/  VIMNMX R3, RZ, R0, !PT ;  /* 0x00000000ff037248 */ /* 0x000fc80007fe0100 */
[----:B------:R-:W-:Y:S01]  /*24020*/  ISETP.GT.AND P0, PT, R6, R3, PT ;  /* 0x000000030600720c */ /* 0x000fe20003f04270 */
[----:B------:R1:W-:-:S12]  /*24030*/  STL [R1+0x30], R3 ;  /* 0x0000300301007387 */ /* 0x0003d80000100800 */
[----:B-1----:R-:W-:Y:S05]  /*24040*/  @P0 BRA `(.L_x_2013) ;  /* 0x0000000000480947 */ /* 0x002fea0003800000 */
[----:B------:R-:W1:Y:S02]  /*24050*/  S2R R3, SR_TID.X ;  /* 0x0000000000037919 */ /* 0x000e640000002100 */
[----:B-1----:R-:W-:-:S04]  /*24060*/  LOP3.LUT R3, R3, 0x7f, RZ, 0xc0, !PT ;  /* 0x0000007f03037812 */ /* 0x002fc800078ec0ff */
[----:B------:R-:W-:-:S13]  /*24070*/  ISETP.NE.AND P1, PT, R3, RZ, PT ;  /* 0x000000ff0300720c */ /* 0x000fda0003f25270 */
[----:B------:R-:W-:Y:S05]  /*24080*/  @P1 BRA `(.L_x_2014) ;  /* 0x0000004000a81947 */ /* 0x000fea0003800000 */
[----:B------:R-:W1:Y:S01]  /*24090*/  S2R R3, SR_LANEID ;  /* 0x0000000000037919 */ /* 0x000e620000000000 */
[----:B------:R-:W-:Y:S01]  /*240a0*/  VOTEU.ANY UR4, UPT, PT ;  /* 0x0000000000047886 */ /* 0x000fe200038e0100 */
[----:B------:R-:W-:Y:S01]  /*240b0*/  ULDC.64 UR6, c[0x0][0x208] ;  /* 0x0000820000067ab9 */ /* 0x000fe20000000a00 */
[----:B------:R-:W1:Y:S08]  /*240c0*/  FLO.U32 R0, UR4 ;  /* 0x0000000400007d00 */ /* 0x000e7000080e0000 */
[----:B------:R-:W2:Y:S01]  /*240d0*/  POPC R5, UR4 ;  /* 0x0000000400057d09 */ /* 0x000ea20008000000 */
[----:B-1----:R-:W-:-:S02]  /*240e0*/  ISETP.EQ.U32.AND P0, PT, R0, R3, PT ;  /* 0x000000030000720c */ /* 0x002fc40003f02070 */
[----:B------:R-:W2:Y:S11]  /*240f0*/  LDC.64 R2, c[0x0][0xc60] ;  /* 0x00031800ff027b82 */ /* 0x000eb60000000a00 */
[----:B--2---:R-:W2:Y:S01]  /*24100*/  @P0 ATOMG.E.ADD.STRONG.GPU PT, R3, desc[UR6][R2.64], R5 ;  /* 0x00000005020309a8 */ /* 0x004ea200081ee1c6 */
[----:B------:R-:W1:Y:S02]  /*24110*/  S2R R4, SR_LTMASK ;  /* 0x0000000000047919 */ /* 0x000e640000003900 */
[----:B-1----:R-:W-:-:S04]  /*24120*/  LOP3.LUT R4, R4, UR4, RZ, 0xc0, !PT ;  /* 0x0000000404047c12 */ /* 0x002fc8000f8ec0ff */
[----:B------:R-:W1:Y:S01]  /*24130*/  POPC R7, R4 ;  /* 0x0000000400077309 */ /* 0x000e620000000000 */
[----:B--2---:R-:W1:Y:S02]  /*24140*/  SHFL.IDX PT, R0, R3, R0, 0x1f ;  /* 0x00001f0003007589 */ /* 0x004e6400000e0000 */
[----:B-1----:R-:W-:Y:S01]  /*24150*/  IADD3 R16, R0, UR36, R7 ;  /* 0x0000002400107c10 */ /* 0x002fe2000fffe007 */
[----:B------:R-:W-:Y:S06]  /*24160*/  BRA `(.L_x_2014) ;  /* 0x0000004000707947 */ /* 0x000fec0003800000 */
.L_x_2013:
[----:B------:R-:W2:Y:S01]  /*24170*/  LDL R17, [R1] ;  /* 0x0000000001117983 */ /* 0x000ea20000100800 */
        /* <DEDUP_REMOVED lines=14> */
[----:B0-----:R-:W-:Y:S02]  /*24260*/  IMAD.U32 R11, RZ, RZ, UR5 ;  /* 0x00000005ff0b7e24 */ /* 0x001fe4000f8e00ff */
[----:B------:R-:W-:Y:S02]  /*24270*/  IMAD.MOV.U32 R8, RZ, RZ, 0x70 ;  /* 0x00000070ff087424 */ /* 0x000fe400078e00ff */
[----:B------:R-:W-:Y:S02]  /*24280*/  IMAD.MOV.U32 R12, RZ, RZ, 0x1 ;  /* 0x00000001ff0c7424 */ /* 0x000fe400078e00ff */
[----:B------:R-:W-:-:S07]  /*24290*/  IMAD.MOV.U32 R13, RZ, RZ, RZ ;  /* 0x000000ffff0d7224 */ /* 0x000fce00078e00ff */
[----:B------:R-:W-:-:S07]  /*242a0*/  LEPC R20, `(.L_x_2016) ;  /* 0x000000001014794e */ /* 0x000fce0000000000 */
[----:B-1----:R-:W-:Y:S05]  /*242b0*/  CALL.ABS.NOINC R2 ;  /* 0x0000000002007343 */ /* 0x002fea0003c00000 */
.L_x_2016:
[----:B------:R-:W-:Y:S05]  /*242c0*/  BSYNC B6 ;  /* 0x0000000000067941 */ /* 0x000fea0003800000 */
.L_x_2015:
        /* <DEDUP_REMOVED lines=14> */
[----:B0-----:R-:W-:Y:S02]  /*243b0*/  IMAD.U32 R11, RZ, RZ, UR5 ;  /* 0x00000005ff0b7e24 */ /* 0x001fe4000f8e00ff */
[----:B------:R-:W-:Y:S02]  /*243c0*/  IMAD.MOV.U32 R8, RZ, RZ, 0x70 ;  /* 0x00000070ff087424 */ /* 0x000fe400078e00ff */
[----:B------:R-:W-:Y:S02]  /*243d0*/  IMAD.MOV.U32 R12, RZ, RZ, 0x1 ;  /* 0x00000001ff0c7424 */ /* 0x000fe400078e00ff */
[----:B-1----:R-:W-:-:S07]  /*243e0*/  IMAD.MOV.U32 R13, RZ, RZ, RZ ;  /* 0x000000ffff0d7224 */ /* 0x002fce00078e00ff */
[----:B------:R-:W-:-:S07]  /*243f0*/  LEPC R20, `(.L_x_2019) ;  /* 0x000000001014794e */ /* 0x000fce0000000000 */
[----:B--2---:R-:W-:Y:S05]  /*24400*/  CALL.ABS.NOINC R2 ;  /* 0x0000000002007343 */ /* 0x004fea0003c00000 */
.L_x_2019:
        /* <DEDUP_REMOVED lines=15> */
.L_x_2018:
[----:B------:R-:W-:Y:S05]  /*24500*/  BSYNC B6 ;  /* 0x0000000000067941 */ /* 0x000fea0003800000 */
.L_x_2017:
[----:B------:R-:W-:Y:S01]  /*24510*/  ULDC.64 UR4, c[0x0][0x9f8] ;  /* 0x00027e0000047ab9 */ /* 0x000fe20000000a00 */
[----:B------:R-:W2:Y:S01]  /*24520*/  LDL R17, [R1+0x38] ;  /* 0x0000380001117983 */ /* 0x000ea20000100800 */
[----:B------:R-:W-:Y:S01]  /*24530*/  ISETP.NE.U32.AND P0, PT, RZ, UR4, PT ;  /* 0x00000004ff007c0c */ /* 0x000fe2000bf05070 */
[----:B------:R-:W-:Y:S01]  /*24540*/  IMAD.MOV.U32 R7, RZ, RZ, R19 ;  /* 0x000000ffff077224 */ /* 0x000fe200078e0013 */
[----:B------:R-:W-:Y:S02]  /*24550*/  ULDC.64 UR6, c[0x0][0x208] ;  /* 0x0000820000067ab9 */ /* 0x000fe40000000a00 */
[----:B------:R-:W-:Y:S01]  /*24560*/  ISETP.NE.AND.EX P0, PT, RZ, UR5, PT, P0 ;  /* 0x00000005ff007c0c */ /* 0x000fe2000bf05300 */
[----:B------:R-:W-:-:S12]  /*24570*/  ULDC.64 UR4, c[0x0][0xa08] ;  /* 0x0002820000047ab9 */ /* 0x000fd80000000a00 */
[----:B------:R-:W1:Y:S02]  /*24580*/  @P0 LDC.64 R2, c[0x0][0x9f8] ;  /* 0x00027e00ff020b82 */ /* 0x000e640000000a00 */
[----:B-1----:R-:W-:-:S05]  /*24590*/  @P0 IMAD.WIDE R2, R19, 0x4, R2 ;  /* 0x0000000413020825 */ /* 0x002fca00078e0202 */
[----:B------:R1:W3:Y:S02]  /*245a0*/  @P0 LDG.E R7, desc[UR6][R2.64] ;  /* 0x0000000602070981 */ /* 0x0002e4000c1e1900 */
[----:B-1----:R-:W1:Y:S02]  /*245b0*/  LDC.64 R2, c[0x0][0x418] ;  /* 0x00010600ff027b82 */ /* 0x002e640000000a00 */
[----:B-1----:R-:W-:Y:S01]  /*245c0*/  LOP3.LUT P0, RZ, R2, UR4, RZ, 0xfc, !PT ;  /* 0x0000000402ff7c12 */ /* 0x002fe2000f80fcff */
[----:B------:R-:W-:-:S03]  /*245d0*/  UMOV UR4, 0xffffffff ;  /* 0xffffffff00047882 */ /* 0x000fc60000000000 */
[----:B------:R-:W-:Y:S01]  /*245e0*/  LOP3.LUT P0, RZ, R3, UR5, RZ, 0xfc, P0 ;  /* 0x0000000503ff7c12 */ /* 0x000fe2000800fcff */
[----:B--2---:R-:W-:Y:S01]  /*245f0*/  VIADD R0, R17, 0xffffffff ;  /* 0xffffffff11007836 */ /* 0x004fe20000000000 */
[----:B---3--:R-:W-:Y:S01]  /*24600*/  SHF.R.S32.HI R8, RZ, 0x1f, R7 ;  /* 0x0000001fff087819 */ /* 0x008fe20000011407 */
[----:B------:R1:W-:Y:S01]  /*24610*/  STL [R1+0x14], R7 ;  /* 0x0000140701007387 */ /* 0x0003e20000100800 */
[----:B------:R-:W-:-:S03]  /*24620*/  SEL R17, R7, RZ, !P0 ;  /* 0x000000ff07117207 */ /* 0x000fc60004000000 */
[----:B------:R1:W-:Y:S01]  /*24630*/  STL [R1+0x24], R8 ;  /* 0x0000240801007387 */ /* 0x0003e20000100800 */
[----:B------:R-:W-:Y:S05]  /*24640*/  BRA.DIV UR4, `(.L_x_2020) ;  /* 0x0000005e04007947 */ /* 0x000fea000b800000 */
[----:B------:R-:W2:Y:S02]  /*24650*/  S2R R4, SR_TID.X ;  /* 0x0000000000047919 */ /* 0x000ea40000002100 */
[----:B--2---:R-:W-:-:S04]  /*24660*/  SHF.R.U32.HI R4, RZ, 0x5, R4 ;  /* 0x00000005ff047819 */ /* 0x004fc80000011604 */
[----:B------:R-:W-:-:S05]  /*24670*/  LOP3.LUT R4, R4, 0x3, RZ, 0xc0, !PT ;  /* 0x0000000304047812 */ /* 0x000fca00078ec0ff */
[----:B------:R2:W3:Y:S02]  /*24680*/  SHFL.IDX PT, R14, R4, RZ, 0x1f ;  /* 0x00001fff040e7589 */ /* 0x0004e400000e0000 */
.L_x_2167:
[----:B--2---:R-:W2:Y:S01]  /*24690*/  LDL.LU R4, [R1+0x4] ;  /* 0x0000040001047983 */ /* 0x004ea20000300800 */
[----:B------:R-:W-:Y:S02]  /*246a0*/  PLOP3.LUT P1, PT, PT, PT, PT, 0x8, 0x0 ;  /* 0x000000000000781c */ /* 0x000fe40003f2e170 */
[----:B---3--:R-:W-:Y:S01]  /*246b0*/  ISETP.NE.AND P0, PT, R14, RZ, PT ;  /* 0x000000ff0e00720c */ /* 0x008fe20003f05270 */
[----:B------:R3:W-:Y:S01]  /*246c0*/  STL [R1+0x10], R0 ;  /* 0x0000100001007387 */ /* 0x0007e20000100800 */
[----:B--2---:R-:W-:-:S09]  /*246d0*/  LOP3.LUT R4, R4, 0xfffffffb, RZ, 0xc0, !PT ;  /* 0xfffffffb04047812 */ /* 0x004fd200078ec0ff */
[----:B------:R-:W-:-:S05]  /*246e0*/  @P1 LOP3.LUT R4, R4, 0x4, RZ, 0xfc, !PT ;  /* 0x0000000404041812 */ /* 0x000fca00078efcff */
[----:B------:R3:W-:Y:S01]  /*246f0*/  STL [R1+0x4], R4 ;  /* 0x0000040401007387 */ /* 0x0007e20000100800 */
[----:B------:R-:W-:Y:S05]  /*24700*/  @P0 BRA `(.L_x_2021) ;  /* 0x0000000400440947 */ /* 0x000fea0003800000 */
[----:B------:R-:W-:-:S03]  /*24710*/  UMOV UR4, 0xffffffff ;  /* 0xffffffff00047882 */ /* 0x000fc60000000000 */
[----:B------:R-:W-:Y:S05]  /*24720*/  BRA.DIV UR4, `(.L_x_2022) ;  /* 0x0000005a04fc7947 */ /* 0x000fea000b800000 */
[----:B------:R-:W-:-:S13]  /*24730*/  ELECT P6, URZ, PT ;  /* 0x00000000003f782f */ /* 0x000fda00038c0000 */
.L_x_2170:
[----:B------:R-:W-:Y:S05]  /*24740*/  @!P6 BRA `(.L_x_2021) ;  /* 0x000000040034e947 */ /* 0x000fea0003800000 */
[----:B------:R-:W-:-:S04]  /*24750*/  ISETP.NE.U32.AND P0, PT, R2, RZ, PT ;  /* 0x000000ff0200720c */ /* 0x000fc80003f05070 */
[----:B------:R-:W-:-:S13]  /*24760*/  ISETP.NE.AND.EX P0, PT, R3, RZ, PT, P0 ;  /* 0x000000ff0300720c */ /* 0x000fda0003f05300 */
[----:B------:R-:W-:Y:S05]  /*24770*/  @!P0 BRA `(.L_x_2023) ;  /* 0x0000000000548947 */ /* 0x000fea0003800000 */
[----:B------:R-:W2:Y:S01]  /*24780*/  LDC R6, c[0x0][0x43c] ;  /* 0x00010f00ff067b82 */ /* 0x000ea20000000800 */
[----:B------:R-:W-:Y:S01]  /*24790*/  IMAD.MOV.U32 R9, RZ, RZ, R0 ;  /* 0x000000ffff097224 */ /* 0x000fe200078e0000 */
[----:B------:R-:W-:Y:S01]  /*247a0*/  ULDC.64 UR4, c[0x0][0x428] ;  /* 0x00010a0000047ab9 */ /* 0x000fe20000000a00 */
[----:B------:R-:W-:Y:S02]  /*247b0*/  ULDC.64 UR6, c[0x0][0x208] ;  /* 0x0000820000067ab9 */ /* 0x000fe40000000a00 */
[----:B---3--:R-:W-:Y:S01]  /*247c0*/  IMAD.MOV.U32 R0, RZ, RZ, R9 ;  /* 0x000000ffff007224 */ /* 0x008fe200078e0009 */
[----:B--2---:R-:W-:-:S13]  /*247d0*/  ISETP.NE.AND P0, PT, R6, 0x1, PT ;  /* 0x000000010600780c */ /* 0x004fda0003f05270 */
[----:B------:R-:W2:Y:S02]  /*247e0*/  @P0 LDC.64 R4, c[0x0][0x440] ;  /* 0x00011000ff040b82 */ /* 0x000ea40000000a00 */
[----:B--2---:R-:W-:-:S05]  /*247f0*/  @P0 IMAD.HI.U32 R4, R9, R4, RZ ;  /* 0x0000000409040227 */ /* 0x004fca00078e00ff */
        /* <DEDUP_REMOVED lines=13> */
.L_x_2023:
[----:B-1----:R-:W4:Y:S04]  /*248d0*/  LDL R7, [R1] ;  /* 0x0000000001077983 */ /* 0x002f280000100800 */
[----:B---3--:R-:W4:Y:S04]  /*248e0*/  LDL R0, [R1+0x8] ;  /* 0x0000080001007983 */ /* 0x008f280000100800 */
[----:B--2---:R-:W2:Y:S01]  /*248f0*/  LDL R2, [R1+0x18] ;  /* 0x0000180001027983 */ /* 0x004ea20000100800 */
[----:B----4-:R-:W-:Y:S01]  /*24900*/  IMAD R0, R0, 0x8, R7 ;  /* 0x0000000800007824 */ /* 0x010fe200078e0207 */
[----:B--2---:R-:W-:-:S04]  /*24910*/  SHF.L.U32 R2, R2, 0x1f, RZ ;  /* 0x0000001f02027819 */ /* 0x004fc800000006ff */
[----:B------:R-:W1:Y:S02]  /*24920*/  SYNCS.PHASECHK.TRANS64.TRYWAIT P0, [R0+URZ+0x2a840], R2 ;  /* 0x02a84002000075a7 */ /* 0x000e64000800017f */
[----:B-1----:R-:W-:Y:S05]  /*24930*/  @!P0 BRA `(.L_x_2024) ;  /* 0x0000005800988947 */ /* 0x002fea0003800000 */
.L_x_2171:
[----:B------:R2:W5:Y:S01]  /*24940*/  LDL R3, [R1+0x4] ;  /* 0x0000040001037983 */ /* 0x0005620000100800 */
[----:B------:R-:W3:Y:S02]  /*24950*/  S2R R4, SR_TID.X ;  /* 0x0000000000047919 */ /* 0x000ee40000002100 */
[----:B---3--:R-:W-:-:S04]  /*24960*/  LOP3.LUT R4, R4, 0x7f, RZ, 0xc0, !PT ;  /* 0x0000007f04047812 */ /* 0x008fc800078ec0ff */
[----:B------:R-:W-:-:S13]  /*24970*/  ISETP.NE.AND P0, PT, R4, RZ, PT ;  /* 0x000000ff0400720c */ /* 0x000fda0003f05270 */
[----:B--2---:R-:W-:Y:S05]  /*24980*/  @P0 BRA `(.L_x_2025) ;  /* 0x0000000000140947 */ /* 0x004fea0003800000 */
[----:B-----5:R-:W-:Y:S01]  /*24990*/  LOP3.LUT P1, RZ, R3, 0x1, RZ, 0xc0, !PT ;  /* 0x0000000103ff7812 */ /* 0x020fe2000782c0ff */
[----:B-1----:R-:W-:-:S04]  /*249a0*/  IMAD.MOV.U32 R2, RZ, RZ, 0x9000 ;  /* 0x00009000ff027424 */ /* 0x002fc800078e00ff */
[----:B------:R2:W-:Y:S08]  /*249b0*/  SYNCS.ARRIVE.TRANS64 RZ, [R0+URZ+0x2a830], R2 ;  /* 0x02a8300200ff79a7 */ /* 0x0005f0000800003f */
[----:B------:R-:W-:Y:S05]  /*249c0*/  @!P1 BRA `(.L_x_2025) ;  /* 0x0000000000049947 */ /* 0x000fea0003800000 */
[----:B------:R-:W-:Y:S01]  /*249d0*/  BPT.TRAP 0x1 ;  /* 0x000000040000795c */ /* 0x000fe20000300000 */
.L_x_2025:
[----:B------:R-:W3:Y:S04]  /*249e0*/  LDL R6, [R1] ;  /* 0x0000000001067983 */ /* 0x000ee80000100800 */
[----:B------:R-:W3:Y:S04]  /*249f0*/  LDL R5, [R1+0x8] ;  /* 0x0000080001057983 */ /* 0x000ee80000100800 */
[----:B------:R-:W4:Y:S04]  /*24a00*/  LDL R4, [R1+0x10] ;  /* 0x0000100001047983 */ /* 0x000f280000100800 */
[----:B-12---:R-:W2:Y:S01]  /*24a10*/  LDL R2, [R1+0x1c] ;  /* 0x00001c0001027983 */ /* 0x006ea20000100800 */
        /* <DEDUP_REMOVED lines=8> */
[----:B------:R-:W-:Y:S01]  /*24aa0*/  LOP3.LUT R3, R3, 0xfffffffb, RZ, 0xc0, !PT ;  /* 0xfffffffb03037812 */ /* 0x000fe200078ec0ff */
[----:B------:R-:W-:-:S04]  /*24ab0*/  UMOV UR17, 0x40 ;  /* 0x0000004000117882 */ /* 0x000fc80000000000 */
[----:B------:R-:W-:-:S06]  /*24ac0*/  UIADD3 UR9, UR9, 0x2a830, URZ ;  /* 0x0002a83009097890 */ /* 0x000fcc000fffe03f */
[----:B------:R-:W-:-:S05]  /*24ad0*/  @P0 LOP3.LUT R3, R3, 0x4, RZ, 0xfc, !PT ;  /* 0x0000000403030812 */ /* 0x000fca00078efcff */
[----:B------:R1:W-:Y:S01]  /*24ae0*/  STL [R1+0x4], R3 ;  /* 0x0000040301007387 */ /* 0x0003e20000100800 */
[----:B---3--:R-:W-:Y:S01]  /*24af0*/  IMAD R0, R5, 0x9000, R6 ;  /* 0x0000900005007824 */ /* 0x008fe200078e0206 */
[----:B----4-:R-:W-:-:S04]  /*24b00*/  R2UR UR11, R4 ;  /* 0x00000000040b72ca */ /* 0x010fc800000e0000 */
[----:B------:R-:W-:Y:S02]  /*24b10*/  R2UR UR8, R0 ;  /* 0x00000000000872ca */ /* 0x000fe400000e0000 */
[----:B--2---:R-:W-:-:S11]  /*24b20*/  R2UR UR5, R2 ;  /* 0x00000000020572ca */ /* 0x004fd600000e0000 */
[----:B------:R-:W-:Y:S02]  /*24b30*/  UIADD3 UR14, UR8, 0x18400, URZ ;  /* 0x00018400080e7890 */ /* 0x000fe4000fffe03f */
[----:B------:R-:W-:Y:S02]  /*24b40*/  UIMAD UR11, UR11, 0x60, UR5 ;  /* 0x000000600b0b78a4 */ /* 0x000fe4000f8e0205 */
        /* <DEDUP_REMOVED lines=12> */
[----:B-1----:R-:W-:Y:S01]  /*24c10*/  NOP ;  /* 0x0000000000007918 */ /* 0x002fe20000000000 */
.L_x_2021:
[----:B---3--:R-:W2:Y:S04]  /*24c20*/  LDL R4, [R1] ;  /* 0x0000000001047983 */ /* 0x008ea80000100800 */
[----:B------:R-:W3:Y:S01]  /*24c30*/  LDL.LU R3, [R1+0x40] ;  /* 0x0000400001037983 */ /* 0x000ee20000300800 */
[----:B------:R-:W-:Y:S05]  /*24c40*/  WARPSYNC.ALL ;  /* 0x0000000000007948 */ /* 0x000fea0003800000 */
[----:B------:R-:W-:Y:S01]  /*24c50*/  ULDC.64 UR4, c[0x0][0x298] ;  /* 0x0000a60000047ab9 */ /* 0x000fe20000000a00 */
[----:B------:R-:W-:Y:S01]  /*24c60*/  BSSY B6, `(.L_x_2026) ;  /* 0x000001c000067945 */ /* 0x000fe20003800000 */
[----:B------:R-:W-:Y:S01]  /*24c70*/  BAR.SYNC.DEFER_BLOCKING 0x8, 0x180 ;  /* 0x0206000000007b1d */ /* 0x000fe20000010000 */
[----:B---3--:R-:W-:-:S05]  /*24c80*/  SHF.R.S32.HI R0, RZ, 0x1f, R3 ;  /* 0x0000001fff007819 */ /* 0x008fca0000011403 */
[----:B------:R-:W-:Y:S02]  /*24c90*/  IMAD R2, R0, UR4, RZ ;  /* 0x0000000400027c24 */ /* 0x000fe4000f8e02ff */
[----:B--2---:R-:W-:Y:S02]  /*24ca0*/  VIADD R0, R4, 0xc400 ;  /* 0x0000c40004007836 */ /* 0x004fe40000000000 */
[C---:B------:R-:W-:Y:S02]  /*24cb0*/  IMAD R2, R3.reuse, UR5, R2 ;  /* 0x0000000503027c24 */ /* 0x040fe4000f8e0202 */
[----:B------:R-:W-:Y:S01]  /*24cc0*/  IMAD.WIDE.U32 R4, R3, UR4, RZ ;  /* 0x0000000403047c25 */ /* 0x000fe2000f8e00ff */
[----:B------:R-:W-:-:S03]  /*24cd0*/  LOP3.LUT P0, RZ, R0, 0x3ff, RZ, 0xc0, !PT ;  /* 0x000003ff00ff7812 */ /* 0x000fc6000780c0ff */
[----:B------:R-:W-:Y:S01]  /*24ce0*/  IMAD.IADD R0, R5, 0x1, R2 ;  /* 0x0000000105007824 */ /* 0x000fe200078e0202 */
[----:B------:R2:W-:Y:S04]  /*24cf0*/  STL.64 [R1+0x40], R4 ;  /* 0x0000400401007387 */ /* 0x0005e80000100a00 */
[----:B------:R2:W-:Y:S05]  /*24d00*/  STL [R1+0x4c], R0 ;  /* 0x00004c0001007387 */ /* 0x0005ea0000100800 */
[----:B------:R-:W-:Y:S05]  /*24d10*/  @!P0 BRA `(.L_x_2027) ;  /* 0x0000000000408947 */ /* 0x000fea0003800000 */
[----:B------:R-:W-:Y:S01]  /*24d20*/  MOV R2, 0x0 ;  /* 0x0000000000027802 */ /* 0x000fe20000000f00 */
[----:B------:R-:W-:Y:S01]  /*24d30*/  ULDC.64 UR4, c[0x4][0x118] ;  /* 0x0100460000047ab9 */ /* 0x000fe20000000a00 */
[----:B------:R-:W-:Y:S01]  /*24d40*/  ULDC.64 UR6, c[0x4][0x120] ;  /* 0x0100480000067ab9 */ /* 0x000fe20000000a00 */
[----:B------:R-:W-:Y:S01]  /*24d50*/  ULDC.64 UR8, c[0x4][0x88] ;  /* 0x0100220000087ab9 */ /* 0x000fe20000000a00 */
[----:B--2---:R-:W-:Y:S02]  /*24d60*/  IMAD.U32 R4, RZ, RZ, UR4 ;  /* 0x00000004ff047e24 */ /* 0x004fe4000f8e00ff */
[----:B------:R-:W2:Y:S01]  /*24d70*/  LDC.64 R2, c[0x4][R2] ;  /* 0x0100000002027b82 */ /* 0x000ea20000000a00 */
[----:B------:R-:W-:Y:S02]  /*24d80*/  IMAD.U32 R5, RZ, RZ, UR5 ;  /* 0x00000005ff057e24 */ /* 0x000fe4000f8e00ff */
[----:B------:R-:W-:Y:S02]  /*24d90*/  IMAD.U32 R6, RZ, RZ, UR6 ;  /* 0x00000006ff067e24 */ /* 0x000fe4000f8e00ff */
[----:B-1----:R-:W-:-:S02]  /*24da0*/  IMAD.U32 R7, RZ, RZ, UR7 ;  /* 0x00000007ff077e24 */ /* 0x002fc4000f8e00ff */
[----:B------:R-:W-:Y:S02]  /*24db0*/  IMAD.U32 R10, RZ, RZ, UR8 ;  /* 0x00000008ff0a7e24 */ /* 0x000fe4000f8e00ff */
[----:B0-----:R-:W-:Y:S02]  /*24dc0*/  IMAD.U32 R11, RZ, RZ, UR9 ;  /* 0x00000009ff0b7e24 */ /* 0x001fe4000f8e00ff */
[----:B------:R-:W-:Y:S02]  /*24dd0*/  IMAD.MOV.U32 R8, RZ, RZ, 0x70 ;  /* 0x00000070ff087424 */ /* 0x000fe400078e00ff */
[----:B------:R-:W-:Y:S02]  /*24de0*/  IMAD.MOV.U32 R12, RZ, RZ, 0x1 ;  /* 0x00000001ff0c7424 */ /* 0x000fe400078e00ff */
[----:B------:R-:W-:-:S07]  /*24df0*/  IMAD.MOV.U32 R13, RZ, RZ, RZ ;  /* 0x000000ffff0d7224 */ /* 0x000fce00078e00ff */
[----:B------:R-:W-:-:S07]  /*24e00*/  LEPC R20, `(.L_x_2027) ;  /* 0x000000001014794e */ /* 0x000fce0000000000 */
[----:B--2---:R-:W-:Y:S05]  /*24e10*/  CALL.ABS.NOINC R2 ;  /* 0x0000000002007343 */ /* 0x004fea0003c00000 */
.L_x_2027:
[----:B------:R-:W-:Y:S05]  /*24e20*/  BSYNC B6 ;  /* 0x0000000000067941 */ /* 0x000fea0003800000 */
.L_x_2026:
[----:B--2---:R-:W2:Y:S01]  /*24e30*/  LDL.LU R0, [R1+0x4c] ;  /* 0x00004c0001007983 */ /* 0x004ea20000300800 */
[----:B-1----:R-:W1:Y:S01]  /*24e40*/  LDC R7, c[0x0][0x448] ;  /* 0x00011200ff077b82 */ /* 0x002e620000000800 */
[----:B------:R-:W-:Y:S02]  /*24e50*/  ULDC.64 UR4, c[0x0][0x2d8] ;  /* 0x0000b60000047ab9 */ /* 0x000fe40000000a00 */
[----:B------:R-:W2:Y:S04]  /*24e60*/  LDL.LU.64 R2, [R1+0x40] ;  /* 0x0000400001027983 */ /* 0x000ea80000300a00 */
[----:B0-----:R-:W3:Y:S01]  /*24e70*/  LDL R11, [R1+0x34] ;  /* 0x00003400010b7983 */ /* 0x001ee20000100800 */
[----:B------:R-:W0:Y:S01]  /*24e80*/  S2R R5, SR_TID.X ;  /* 0x0000000000057919 */ /* 0x000e220000002100 */
[----:B------:R-:W4:Y:S01]  /*24e90*/  S2R R8, SR_TID.X ;  /* 0x0000000000087919 */ /* 0x000f220000002100 */
[----:B0-----:R-:W-:-:S04]  /*24ea0*/  LOP3.LUT R5, R5, 0x7f, RZ, 0xc0, !PT ;  /* 0x0000007f05057812 */ /* 0x001fc800078ec0ff */
[----:B------:R-:W-:Y:S01]  /*24eb0*/  SHF.R.U32.HI R5, RZ, 0x3, R5 ;  /* 0x00000003ff057819 */ /* 0x000fe20000011605 */
[----:B----4-:R-:W-:-:S05]  /*24ec0*/  IMAD.SHL.U32 R8, R8, 0x10, RZ ;  /* 0x0000001008087824 */ /* 0x010fca00078e00ff */
[----:B------:R-:W-:Y:S01]  /*24ed0*/  LOP3.LUT R8, R5, 0x70, R8, 0xf8, !PT ;  /* 0x0000007005087812 */ /* 0x000fe200078ef808 */
[----:B------:R-:W0:Y:S01]  /*24ee0*/  S2R R9, SR_TID.X ;  /* 0x0000000000097919 */ /* 0x000e220000002100 */
[----:B------:R-:W4:Y:S01]  /*24ef0*/  S2R R10, SR_TID.X ;  /* 0x00000000000a7919 */ /* 0x000f220000002100 */
[----:B0-----:R-:W-:-:S05]  /*24f00*/  IMAD.SHL.U32 R9, R9, 0x8, RZ ;  /* 0x0000000809097824 */ /* 0x001fca00078e00ff */
[----:B------:R-:W-:-:S04]  /*24f10*/  LOP3.LUT R9, R9, 0x38, RZ, 0xc0, !PT ;  /* 0x0000003809097812 */ /* 0x000fc800078ec0ff */
[C---:B------:R-:W-:Y:S02]  /*24f20*/  LOP3.LUT R12, R9.reuse, 0x40, RZ, 0xfc, !PT ;  /* 0x00000040090c7812 */ /* 0x040fe400078efcff */
[----:B------:R-:W-:Y:S02]  /*24f30*/  LOP3.LUT R9, R9, 0x80, RZ, 0xfc, !PT ;  /* 0x0000008009097812 */ /* 0x000fe400078efcff */
[----:B----4-:R-:W-:-:S04]  /*24f40*/  LOP3.LUT R10, R10, 0x7f, RZ, 0xc0, !PT ;  /* 0x0000007f0a0a7812 */ /* 0x010fc800078ec0ff */
[----:B------:R-:W-:Y:S01]  /*24f50*/  SHF.R.U32.HI R10, RZ, 0x3, R10 ;  /* 0x00000003ff0a7819 */ /* 0x000fe2000001160a */
[----:B--2---:R-:W-:Y:S01]  /*24f60*/  IMAD.MOV.U32 R3, RZ, RZ, R0 ;  /* 0x000000ffff037224 */ /* 0x004fe200078e0000 */
        /* <DEDUP_REMOVED lines=12> */
[----:B-1----:R-:W-:-:S13]  /*25030*/  ISETP.NE.AND P0, PT, R7, 0x1, PT ;  /* 0x000000010700780c */ /* 0x002fda0003f05270 */
[----:B------:R-:W0:Y:S08]  /*25040*/  @P0 LDC R5, c[0x0][0x44c] ;  /* 0x00011300ff050b82 */ /* 0x000e300000000800 */
[----:B------:R-:W1:Y:S01]  /*25050*/  @P0 LDC R6, c[0x0][0x450] ;  /* 0x00011400ff060b82 */ /* 0x000e620000000800 */
[----:B------:R-:W-:Y:S02]  /*25060*/  IMAD R4, R4, UR4, RZ ;  /* 0x0000000404047c24 */ /* 0x000fe4000f8e02ff */
[----:B------:R-:W-:-:S04]  /*25070*/  IMAD.WIDE.U32 R2, R0, UR4, R2 ;  /* 0x0000000400027c25 */ /* 0x000fc8000f8e0002 */
[----:B------:R-:W-:Y:S01]  /*25080*/  IMAD R0, R0, UR5, R4 ;  /* 0x0000000500007c24 */ /* 0x000fe2000f8e0204 */
[----:B------:R-:W-:Y:S01]  /*25090*/  ULDC.64 UR4, c[0x0][0x2d0] ;  /* 0x0000b40000047ab9 */ /* 0x000fe20000000a00 */
[----:B---3--:R-:W-:Y:S02]  /*250a0*/  IMAD.IADD R4, R8, 0x1, R11 ;  /* 0x0000000108047824 */ /* 0x008fe400078e020b */
[----:B------:R-:W-:Y:S02]  /*250b0*/  IMAD.IADD R3, R3, 0x1, R0 ;  /* 0x0000000103037824 */ /* 0x000fe400078e0200 */
[----:B0-----:R-:W-:-:S04]  /*250c0*/  @P0 IMAD.HI.U32 R5, R4, R5, RZ ;  /* 0x0000000504050227 */ /* 0x001fc800078e00ff */
[----:B------:R-:W-:Y:S01]  /*250d0*/  IMAD.MOV.U32 R0, RZ, RZ, R4 ;  /* 0x000000ffff007224 */ /* 0x000fe200078e0004 */
[----:B-1----:R-:W-:Y:S01]  /*250e0*/  @P0 SHF.R.U32.HI R0, RZ, R6, R5 ;  /* 0x00000006ff000219 */ /* 0x002fe20000011605 */
[----:B------:R-:W0:Y:S04]  /*250f0*/  S2R R8, SR_TID.X ;  /* 0x0000000000087919 */ /* 0x000e280000002100 */
        /* <DEDUP_REMOVED lines=8> */
[----:B------:R-:W-:-:S05]  /*25180*/  SHF.R.S32.HI R0, RZ, 0x1f, R4 ;  /* 0x0000001fff007819 */ /* 0x000fca0000011404 */
[----:B------:R-:W-:Y:S02]  /*25190*/  IMAD R0, R0, UR4, RZ ;  /* 0x0000000400007c24 */ /* 0x000fe4000f8e02ff */
[----:B------:R-:W-:-:S04]  /*251a0*/  IMAD.WIDE.U32 R2, R4, UR4, R2 ;  /* 0x0000000404027c25 */ /* 0x000fc8000f8e0002 */
[----:B------:R-:W-:Y:S01]  /*251b0*/  IMAD R4, R4, UR5, R0 ;  /* 0x0000000504047c24 */ /* 0x000fe2000f8e0200 */
[----:B------:R-:W-:Y:S01]  /*251c0*/  ULDC.64 UR4, c[0x0][0x280] ;  /* 0x0000a00000047ab9 */ /* 0x000fe20000000a00 */
[----:B0-----:R-:W-:Y:S02]  /*251d0*/  IMAD.SHL.U32 R8, R8, 0x8, RZ ;  /* 0x0000000808087824 */ /* 0x001fe400078e00ff */
[----:B------:R-:W-:Y:S01]  /*251e0*/  IMAD.IADD R3, R3, 0x1, R4 ;  /* 0x0000000103037824 */ /* 0x000fe200078e0204 */
[----:B------:R-:W-:Y:S01]  /*251f0*/  LEA R4, P0, R2, UR4, 0x1 ;  /* 0x0000000402047c11 */ /* 0x000fe2000f8008ff */
[----:B------:R-:W-:Y:S01]  /*25200*/  ULDC UR4, c[0x0][0x2b8] ;  /* 0x0000ae0000047ab9 */ /* 0x000fe20000000800 */
[----:B------:R-:W-:Y:S02]  /*25210*/  LOP3.LUT R8, R8, 0x38, RZ, 0xc0, !PT ;  /* 0x0000003808087812 */ /* 0x000fe400078ec0ff */
[----:B------:R-:W-:Y:S01]  /*25220*/  LEA.HI.X R3, R2, UR5, R3, 0x1, P0 ;  /* 0x0000000502037c11 */ /* 0x000fe200080f0c03 */
[----:B------:R-:W-:Y:S01]  /*25230*/  UMOV UR5, 0xffffffff ;  /* 0xffffffff00057882 */ /* 0x000fe20000000000 */
[----:B------:R-:W-:-:S02]  /*25240*/  ISETP.GE.AND P3, PT, R8, UR4, PT ;  /* 0x0000000408007c0c */ /* 0x000fc4000bf66270 */
[----:B------:R-:W-:Y:S02]  /*25250*/  ISETP.GE.AND P0, PT, R12, UR4, PT ;  /* 0x000000040c007c0c */ /* 0x000fe4000bf06270 */
[----:B------:R-:W-:Y:S01]  /*25260*/  ISETP.GE.AND P1, PT, R9, UR4, PT ;  /* 0x0000000409007c0c */ /* 0x000fe2000bf26270 */
[----:B------:R-:W-:-:S12]  /*25270*/  BRA.DIV UR5, `(.L_x_2028) ;  /* 0x00000052055c7947 */ /* 0x000fd8000b800000 */
[----:B------:R-:W2:Y:S04]  /*25280*/  LDL.LU R6, [R1+0x3c] ;  /* 0x00003c0001067983 */ /* 0x000ea80000300800 */
[----:B------:R-:W3:Y:S04]  /*25290*/  LDL.LU R11, [R1+0x34] ;  /* 0x00003400010b7983 */ /* 0x000ee80000300800 */
[----:B------:R-:W4:Y:S01]  /*252a0*/  LDL R9, [R1+0x2c] ;  /* 0x00002c0001097983 */ /* 0x000f220000100800 */
[----:B------:R-:W-:Y:S01]  /*252b0*/  ULDC.64 UR4, c[0x0][0x208] ;  /* 0x0000820000047ab9 */ /* 0x000fe20000000a00 */
[----:B--2---:R-:W-:-:S02]  /*252c0*/  IMAD R2, R6, R7, RZ ;  /* 0x0000000706027224 */ /* 0x004fc400078e02ff */
[----:B------:R-:W0:Y:S01]  /*252d0*/  SHFL.IDX PT, R7, R4, RZ, 0x181f ;  /* 0x00181fff04077589 */ /* 0x000e2200000e0000 */
[----:B---3--:R-:W-:-:S03]  /*252e0*/  IMAD.IADD R0, R10, 0x1, R11 ;  /* 0x000000010a007824 */ /* 0x008fc600078e020b */
[----:B------:R-:W1:Y:S01]  /*252f0*/  SHFL.IDX PT, R6, R3, RZ, 0x181f ;  /* 0x00181fff03067589 */ /* 0x000e6200000e0000 */
[C---:B------:R-:W-:Y:S01]  /*25300*/  VIADD R5, R0.reuse, 0x10 ;  /* 0x0000001000057836 */ /* 0x040fe20000000000 */
[----:B------:R-:W-:-:S13]  /*25310*/  ISETP.GE.AND P2, PT, R0, R2, PT ;  /* 0x000000020000720c */ /* 0x000fda0003f46270 */
[----:B0-----:R-:W-:-:S05]  /*25320*/  @!P2 LEA R7, P4, R8, R7, 0x1 ;  /* 0x000000070807a211 */ /* 0x001fca00078808ff */
[----:B-1----:R-:W-:-:S05]  /*25330*/  @!P2 IMAD.X R6, RZ, RZ, R6, P4 ;  /* 0x000000ffff06a224 */ /* 0x002fca00020e0606 */
[----:B------:R-:W-:-:S04]  /*25340*/  @!P2 LOP3.LUT R7, R7, R6, RZ, 0x3c, !PT ;  /* 0x000000060707a212 */ /* 0x000fc800078e3cff */
[----:B------:R-:W-:-:S04]  /*25350*/  @!P2 LOP3.LUT R6, R7, R6, RZ, 0x3c, !PT ;  /* 0x000000060706a212 */ /* 0x000fc800078e3cff */
[----:B------:R-:W-:-:S05]  /*25360*/  @!P2 LOP3.LUT R7, R7, R6, RZ, 0x3c, !PT ;  /* 0x000000060707a212 */ /* 0x000fca00078e3cff */
[----:B------:R-:W-:Y:S01]  /*25370*/  @!PT LDS RZ, [RZ] ;  /* 0x00000000fffff984 */ /* 0x000fe20000000800 */
[----:B----4-:R-:W-:Y:S04]  /*25380*/  @!P2 LDGSTS.E.BYPASS.LTC128B.128 [R9+0xc400], desc[UR4][R6.64], !P3 ;  /* 0x0c4000000609afae */ /* 0x010fe8000d901d44 */
        /* <DEDUP_REMOVED lines=64> */
[----:B------:R0:W1:Y:S04]  /*25790*/  SHFL.IDX PT, R5, R3, 0x7, 0x181f ;  /* 0x00f81f0003057f89 */ /* 0x00006800000e0000 */
[----:B------:R0:W-:Y:S04]  /*257a0*/  @!P2 LDGSTS.E.BYPASS.LTC128B.128 [R9+0xf400], desc[UR4][R6.64], !P3 ;  /* 0x0f4000000609afae */ /* 0x0001e8000d901d44 */
[----:B------:R0:W-:Y:S04]  /*257b0*/  @!P2 LDGSTS.E.BYPASS.LTC128B.128 [R9+0x13400], desc[UR4][R6.64+0x80], !P0 ;  /* 0x134000800609afae */ /* 0x0001e8000c101d44 */
[----:B------:R0:W-:Y:S04]  /*257c0*/  @!P2 LDGSTS.E.BYPASS.LTC128B.128 [R9+0x17400], desc[UR4][R6.64+0x100], !P1 ;  /* 0x174001000609afae */ /* 0x0001e8000c901d44 */
[----:B------:R0:W2:Y:S02]  /*257d0*/  SHFL.IDX PT, R3, R4, 0x7, 0x181f ;  /* 0x00f81f0004037f89 */ /* 0x0000a400000e0000 */
.L_x_2188:
[----:B------:R-:W-:Y:S01]  /*257e0*/  VIADD R0, R0, 0x70 ;  /* 0x0000007000007836 */ /* 0x000fe20000000000 */
[----:B------:R-:W-:Y:S04]  /*257f0*/  BSSY B0, `(.L_x_2029) ;  /* 0x000000d000007945 */ /* 0x000fe80003800000 */
[----:B------:R-:W-:-:S13]  /*25800*/  ISETP.GE.AND P2, PT, R0, R2, PT ;  /* 0x000000020000720c */ /* 0x000fda0003f46270 */
[----:B------:R-:W-:Y:S05]  /*25810*/  @P2 BRA `(.L_x_2030) ;  /* 0x0000000000282947 */ /* 0x000fea0003800000 */
[----:B0-----:R-:W3:Y:S01]  /*25820*/  LDL R4, [R1+0x2c] ;  /* 0x00002c0001047983 */ /* 0x001ee20000100800 */
[----:B--2---:R-:W-:Y:S01]  /*25830*/  LEA R2, P2, R8, R3, 0x1 ;  /* 0x0000000308027211 */ /* 0x004fe200078408ff */
[----:B------:R-:W-:-:S04]  /*25840*/  ULDC.64 UR4, c[0x0][0x208] ;  /* 0x0000820000047ab9 */ /* 0x000fc80000000a00 */
[----:B-1----:R-:W-:-:S05]  /*25850*/  IMAD.X R3, RZ, RZ, R5, P2 ;  /* 0x000000ffff037224 */ /* 0x002fca00010e0605 */
[----:B------:R-:W-:Y:S01]  /*25860*/  @!PT LDS RZ, [RZ] ;  /* 0x00000000fffff984 */ /* 0x000fe20000000800 */
[----:B------:R-:W-:Y:S01]  /*25870*/  @!PT LDS RZ, [RZ] ;  /* 0x00000000fffff984 */ /* 0x000fe20000000800 */
[----:B------:R-:W-:Y:S01]  /*25880*/  @!PT LDS RZ, [RZ] ;  /* 0x00000000fffff984 */ /* 0x000fe20000000800 */
[----:B---3--:R3:W-:Y:S04]  /*25890*/  LDGSTS.E.BYPASS.LTC128B.128 [R4+0xfc00], desc[UR4][R2.64], !P3 ;  /* 0x0fc0000002047fae */ /* 0x0087e8000d901d44 */
[----:B------:R3:W-:Y:S04]  /*258a0*/  LDGSTS.E.BYPASS.LTC128B.128 [R4+0x13c00], desc[UR4][R2.64+0x80], !P0 ;  /* 0x13c0008002047fae */ /* 0x0007e8000c101d44 */
[----:B------:R3:W-:Y:S02]  /*258b0*/  LDGSTS.E.BYPASS.LTC128B.128 [R4+0x17c00], desc[UR4][R2.64+0x100], !P1 ;  /* 0x17c0010002047fae */ /* 0x0007e4000c901d44 */
.L_x_2030:
[----:B------:R-:W-:Y:S05]  /*258c0*/  BSYNC B0 ;  /* 0x0000000000007941 */ /* 0x000fea0003800000 */
.L_x_2029:
[----:B------:R4:W5:Y:S01]  /*258d0*/  LDL R8, [R1] ;  /* 0x0000000001087983 */ /* 0x0009620000100800 */
[----:B------:R-:W-:Y:S01]  /*258e0*/  PLOP3.LUT P0, PT, PT, PT, PT, 0x80, 0x0 ;  /* 0x000000000000781c */ /* 0x000fe20003f0f070 */
[----:B------:R-:W-:-:S12]  /*258f0*/  NOP ;  /* 0x0000000000007918 */ /* 0x000fd80000000000 */
.L_x_2031:
[----:B---3--:R-:W3:Y:S01]  /*25900*/  LDL R2, [R1] ;  /* 0x0000000001027983 */ /* 0x008ee20000100800 */
[----:B------:R-:W-:Y:S02]  /*25910*/  PLOP3.LUT P1, PT, P1, P0, PT, 0xa2, 0x0 ;  /* 0x000000000000781c */ /* 0x000fe40000f21472 */
[----:B---3--:R-:W-:-:S08]  /*25920*/  @P0 R2UR P1, UR4, R2 ;  /* 0x00000000020402ca */ /* 0x008fd00000020000 */
[----:B------:R-:W-:-:S05]  /*25930*/  @P0 PLOP3.LUT P0, PT, P1, PT, PT, 0x80, 0x0 ;  /* 0x000000000000081c */ /* 0x000fca0000f0f070 */
[----:B------:R-:W-:Y:S01]  /*25940*/  @!P1 SYNCS.ARRIVE.TRANS64.RED.A0T1 RZ, [UR4+0x2a800], RZ ;  /* 0x02a800ffffff99a7 */ /* 0x000fe20008200404 */
[----:B------:R-:W-:Y:S07]  /*25950*/  @!P1 ARRIVES.LDGSTSBAR.64.TRANSCNT [UR4+0x2a800] ;  /* 0x02a80000ff0099b0 */ /* 0x000fee0008000a84 */
[----:B------:R-:W-:Y:S05]  /*25960*/  @P0 BRA.U.ANY `(.L_x_2031) ;  /* 0xfffffffd00e40947 */ /* 0x000fea000393ffff */
[----:B0-2---:R-:W2:Y:S02]  /*25970*/  LDL.LU R3, [R1+0x48] ;  /* 0x0000480001037983 */ /* 0x005ea40000300800 */
        /* <DEDUP_REMOVED lines=9> */
[----:B------:R-:W2:Y:S03]  /*25a10*/  SYNCS.PHASECHK.TRANS64.TRYWAIT P0, [R2+URZ+0x2a820], R0 ;  /* 0x02a82000020075a7 */ /* 0x000ea6000800017f */
[----:B0-2---:R-:W-:Y:S05]  /*25a20*/  @!P0 BRA `(.L_x_2033) ;  /* 0x00000054005c8947 */ /* 0x005fea0003800000 */
.L_x_2189:
[----:B------:R-:W-:Y:S05]  /*25a30*/  BSYNC B0 ;  /* 0x0000000000007941 */ /* 0x000fea0003800000 */
.L_x_2032:
[----:B------:R-:W2:Y:S04]  /*25a40*/  LDL R3, [R1+0x38] ;  /* 0x0000380001037983 */ /* 0x000ea80000100800 */
[----:B0-----:R-:W3:Y:S01]  /*25a50*/  LDL R2, [R1+0x30] ;  /* 0x0000300001027983 */ /* 0x001ee20000100800 */
[----:B------:R-:W-:Y:S01]  /*25a60*/  BSSY B0, `(.L_x_2034) ;  /* 0x000022b000007945 */ /* 0x000fe20003800000 */
[----:B--2---:R-:W-:-:S05]  /*25a70*/  VIADD R0, R3, 0xfffffffe ;  /* 0xfffffffe03007836 */ /* 0x004fca0000000000 */
[----:B---3--:R-:W-:-:S13]  /*25a80*/  ISETP.GE.AND P0, PT, R0, R2, PT ;  /* 0x000000020000720c */ /* 0x008fda0003f06270 */
[----:B------:R-:W-:Y:S05]  /*25a90*/  @!P0 BRA `(.L_x_2035) ;  /* 0x00000020009c8947 */ /* 0x000fea0003800000 */
[----:B-----5:R-:W-:Y:S01]  /*25aa0*/  IMAD.MOV R8, RZ, RZ, -R3 ;  /* 0x000000ffff087224 */ /* 0x020fe200078e0a03 */
[----:B------:R-:W-:Y:S01]  /*25ab0*/  LOP3.LUT R2, RZ, R2, RZ, 0x33, !PT ;  /* 0x00000002ff027212 */ /* 0x000fe200078e33ff */
[----:B------:R-:W-:Y:S03]  /*25ac0*/  BSSY B2, `(.L_x_2036) ;  /* 0x00000ba000027945 */ /* 0x000fe60003800000 */
[----:B------:R-:W-:-:S05]  /*25ad0*/  VIADDMNMX R8, R8, 0x1, R2, !PT ;  /* 0x0000000108087846 */ /* 0x000fca0007800102 */
[----:B------:R-:W-:-:S05]  /*25ae0*/  IMAD.IADD R2, R3, 0x1, R8 ;  /* 0x0000000103027824 */ /* 0x000fca00078e0208 */
[----:B------:R-:W-:-:S04]  /*25af0*/  LOP3.LUT R2, R2, 0x1, RZ, 0xc0, !PT ;  /* 0x0000000102027812 */ /* 0x000fc800078ec0ff */
[----:B------:R-:W-:-:S13]  /*25b00*/  ISETP.NE.U32.AND P0, PT, R2, 0x1, PT ;  /* 0x000000010200780c */ /* 0x000fda0003f05070 */
[----:B------:R-:W-:Y:S05]  /*25b10*/  @P0 BRA `(.L_x_2037) ;  /* 0x0000000800d00947 */ /* 0x000fea0003800000 */
[----:B-1----:R-:W2:Y:S04]  /*25b20*/  LDL R5, [R1+0x4] ;  /* 0x0000040001057983 */ /* 0x002ea80000100800 */
[----:B------:R-:W3:Y:S04]  /*25b30*/  LDL R4, [R1+0x8] ;  /* 0x0000080001047983 */ /* 0x000ee80000100800 */
[----:B------:R-:W5:Y:S01]  /*25b40*/  LDL R3, [R1+0x18] ;  /* 0x0000180001037983 */ /* 0x000f620000100800 */
[----:B------:R-:W-:Y:S01]  /*25b50*/  BSSY B1, `(.L_x_2038) ;  /* 0x00000ac000017945 */ /* 0x000fe20003800000 */
[----:B--2---:R-:W-:Y:S01]  /*25b60*/  LOP3.LUT P1, RZ, R5, 0x4, RZ, 0xc0, !PT ;  /* 0x0000000405ff7812 */ /* 0x004fe2000782c0ff */
[----:B---3--:R-:W-:-:S05]  /*25b70*/  VIADD R7, R4, 0x1 ;  /* 0x0000000104077836 */ /* 0x008fca0000000000 */
[----:B------:R-:W-:-:S04]  /*25b80*/  ISETP.NE.AND P0, PT, R7, 0x2, PT ;  /* 0x000000020700780c */ /* 0x000fc80003f05270 */
[----:B------:R-:W-:Y:S02]  /*25b90*/  SEL R9, RZ, 0x1, P0 ;  /* 0x00000001ff097807 */ /* 0x000fe40000000000 */
[----:B------:R-:W-:Y:S02]  /*25ba0*/  SEL R7, R7, RZ, P0 ;  /* 0x000000ff07077207 */ /* 0x000fe40000000000 */
[----:B-----5:R-:W-:Y:S01]  /*25bb0*/  LOP3.LUT R9, R3, R9, RZ, 0x3c, !PT ;  /* 0x0000000903097212 */ /* 0x020fe200078e3cff */
        /* <DEDUP_REMOVED lines=10> */
[----:B------:R-:W-:Y:S01]  /*25c60*/  ULDC.64 UR8, c[0x0][0x208] ;  /* 0x0000820000087ab9 */ /* 0x000fe20000000a00 */
        /* <DEDUP_REMOVED lines=15> */
.L_x_2040:
[----:B------:R-:W2:Y:S01]  /*25d60*/  LDL R2, [R1] ;  /* 0x0000000001027983 */ /* 0x000ea20000100800 */
[----:B------:R-:W-:Y:S01]  /*25d70*/  BSSY B3, `(.L_x_2041) ;  /* 0x0000005000037945 */ /* 0x000fe20003800000 */
[----:B--2---:R-:W-:Y:S01]  /*25d80*/  IMAD R3, R7, 0x8, R2 ;  /* 0x0000000807037824 */ /* 0x004fe200078e0202 */
[----:B------:R-:W-:-:S04]  /*25d90*/  SHF.L.U32 R2, R9, 0x1f, RZ ;  /* 0x0000001f09027819 */ /* 0x000fc800000006ff */
[----:B------:R-:W1:Y:S02]  /*25da0*/  SYNCS.PHASECHK.TRANS64.TRYWAIT P0, [R3+URZ+0x2a840], R2 ;  /* 0x02a84002030075a7 */ /* 0x000e64000800017f */
[----:B-1----:R-:W-:Y:S05]  /*25db0*/  @!P0 BRA `(.L_x_2042) ;  /* 0x0000005000908947 */ /* 0x002fea0003800000 */
.L_x_2190:
[----:B------:R-:W-:Y:S05]  /*25dc0*/  BSYNC B3 ;  /* 0x0000000000037941 */ /* 0x000fea0003800000 */
.L_x_2041:
[----:B0-----:R-:W0:Y:S01]  /*25dd0*/  S2R R5, SR_TID.X ;  /* 0x0000000000057919 */ /* 0x001e220000002100 */
        /* <DEDUP_REMOVED lines=10> */
.L_x_2044:
[----:B------:R-:W-:Y:S05]  /*25e80*/  BSYNC B3 ;  /* 0x0000000000037941 */ /* 0x000fea0003800000 */
.L_x_2043:
        /* <DEDUP_REMOVED lines=13> */
.L_x_2045:
        /* <DEDUP_REMOVED lines=16> */
.L_x_2046:
        /* <DEDUP_REMOVED lines=15> */
.L_x_2047:
        /* <DEDUP_REMOVED lines=11> */
[----:B------:R-:W3:Y:S04]  /*26200*/  LDL R12, [R1] ;  /* 0x00000000010c7983 */ /* 0x000ee80000100800 */
[----:B------:R-:W3:Y:S01]  /*26210*/  LDL R6, [R1+0x8] ;  /* 0x0000080001067983 */ /* 0x000ee20000100800 */
[----:B------:R-:W-:Y:S01]  /*26220*/  BSSY B3, `(.L_x_2048) ;  /* 0x0000005000037945 */ /* 0x000fe20003800000 */
[----:B--2---:R-:W-:Y:S01]  /*26230*/  SHF.L.U32 R3, R13, 0x1f, RZ ;  /* 0x0000001f0d037819 */ /* 0x004fe200000006ff */
[----:B---3--:R-:W-:-:S04]  /*26240*/  IMAD R2, R6, 0x8, R12 ;  /* 0x0000000806027824 */ /* 0x008fc800078e020c */
[----:B------:R-:W0:Y:S02]  /*26250*/  SYNCS.PHASECHK.TRANS64.TRYWAIT P0, [R2+URZ+0x2a860], R3 ;  /* 0x02a86003020075a7 */ /* 0x000e24000800017f */
[----:B0-----:R-:W-:Y:S05]  /*26260*/  @!P0 BRA `(.L_x_2049) ;  /* 0x0000004c00788947 */ /* 0x001fea0003800000 */
.L_x_2191:
[----:B------:R-:W-:Y:S05]  /*26270*/  BSYNC B3 ;  /* 0x0000000000037941 */ /* 0x000fea0003800000 */
.L_x_2048:
        /* <DEDUP_REMOVED lines=10> */
.L_x_2050:
[----:B------:R-:W2:Y:S01]  /*26320*/  LDL R3, [R1+0x4] ;  /* 0x0000040001037983 */ /* 0x000ea20000100800 */
[----:B------:R-:W-:Y:S01]  /*26330*/  BSSY B3, `(.L_x_2051) ;  /* 0x0000004000037945 */ /* 0x000fe20003800000 */
[----:B--2---:R-:W-:-:S13]  /*26340*/  LOP3.LUT P0, RZ, R3, 0x8, RZ, 0xc0, !PT ;  /* 0x0000000803ff7812 */ /* 0x004fda000780c0ff */
[----:B------:R-:W-:Y:S05]  /*26350*/  @P0 BRA `(.L_x_2052) ;  /* 0x0000000000040947 */ /* 0x000fea0003800000 */
[----:B------:R-:W-:Y:S01]  /*26360*/  BPT.TRAP 0x1 ;  /* 0x000000040000795c */ /* 0x000fe20000300000 */
.L_x_2052:
[----:B------:R-:W-:Y:S05]  /*26370*/  BSYNC B3 ;  /* 0x0000000000037941 */ /* 0x000fea0003800000 */
.L_x_2051:
[----:B------:R-:W2:Y:S04]  /*26380*/  LDL R12, [R1] ;  /* 0x00000000010c7983 */ /* 0x000ea80000100800 */
        /* <DEDUP_REMOVED lines=13> */
.L_x_2053:
        /* <DEDUP_REMOVED lines=12> */
[----:B------:R-:W-:Y:S01]  /*26520*/  PLOP3.LUT P0, PT, PT, PT, PT, 0x80, 0x0 ;  /* 0x000000000000781c */ /* 0x000fe20003f0f070 */
[----:B------:R-:W-:Y:S01]  /*26530*/  UMOV UR6, 0x0 ;  /* 0x0000000000067882 */ /* 0x000fe20000000000 */
[----:B------:R-:W-:-:S11]  /*26540*/  UMOV UR7, 0x14f00000 ;  /* 0x14f0000000077882 */ /* 0x000fd60000000000 */
.L_x_2054:
        /* <DEDUP_REMOVED lines=12> */
.L_x_2039:
[----:B------:R-:W-:Y:S05]  /*26610*/  BSYNC B1 ;  /* 0x0000000000017941 */ /* 0x000fea0003800000 */
.L_x_2038:
[----:B0-----:R-:W2:Y:S04]  /*26620*/  LDL R0, [R1+0x38] ;  /* 0x0000380001007983 */ /* 0x001ea80000100800 */
[----:B------:R0:W-:Y:S04]  /*26630*/  STL [R1+0x8], R7 ;  /* 0x0000080701007387 */ /* 0x0001e80000100800 */
[----:B------:R0:W-:Y:S02]  /*26640*/  STL [R1+0x18], R9 ;  /* 0x0000180901007387 */ /* 0x0001e40000100800 */
[----:B0-2---:R-:W-:-:S07]  /*26650*/  VIADD R0, R0, 0xfffffffd ;  /* 0xfffffffd00007836 */ /* 0x005fce0000000000 */
.L_x_2037:
[----:B------:R-:W-:Y:S05]  /*26660*/  BSYNC B2 ;  /* 0x0000000000027941 */ /* 0x000fea0003800000 */
.L_x_2036:
[----:B------:R-:W2:Y:S01]  /*26670*/  LDL.LU R2, [R1+0x38] ;  /* 0x0000380001027983 */ /* 0x000ea20000300800 */
[----:B------:R-:W-:Y:S01]  /*26680*/  VIADD R8, R8, 0xfffffffe ;  /* 0xfffffffe08087836 */ /* 0x000fe20000000000 */
[----:B--2---:R-:W-:-:S04]  /*26690*/  LOP3.LUT R2, RZ, R2, RZ, 0x33, !PT ;  /* 0x00000002ff027212 */ /* 0x004fc800078e33ff */
[----:B------:R-:W-:-:S13]  /*266a0*/  ISETP.NE.AND P0, PT, R8, R2, PT ;  /* 0x000000020800720c */ /* 0x000fda0003f05270 */
[----:B------:R-:W-:Y:S05]  /*266b0*/  @!P0 BRA `(.L_x_2035) ;  /* 0x0000001400948947 */ /* 0x000fea0003800000 */
[----:B------:R-:W-:-:S07]  /*266c0*/  IMAD.MOV.U32 R9, RZ, RZ, R17 ;  /* 0x000000ffff097224 */ /* 0x000fce00078e0011 */
.L_x_2089:
[----:B------:R-:W2:Y:S04]  /*266d0*/  LDL R4, [R1+0x4] ;  /* 0x0000040001047983 */ /* 0x000ea80000100800 */
[----:B------:R-:W3:Y:S04]  /*266e0*/  LDL R3, [R1+0x8] ;  /* 0x0000080001037983 */ /* 0x000ee80000100800 */
[----:B------:R-:W5:Y:S01]  /*266f0*/  LDL R2, [R1+0x18] ;  /* 0x0000180001027983 */ /* 0x000f620000100800 */
[----:B------:R-:W-:Y:S05]  /*26700*/  YIELD ;  /* 0x0000000000007946 */ /* 0x000fea0003800000 */
[----:B------:R-:W-:Y:S01]  /*26710*/  BSSY B1, `(.L_x_2055) ;  /* 0x00000ac000017945 */ /* 0x000fe20003800000 */
[----:B--2---:R-:W-:Y:S01]  /*26720*/  LOP3.LUT P1, RZ, R4, 0x4, RZ, 0xc0, !PT ;  /* 0x0000000404ff7812 */ /* 0x004fe2000782c0ff */
[----:B---3--:R-:W-:-:S05]  /*26730*/  VIADD R4, R3, 0x1 ;  /* 0x0000000103047836 */ /* 0x008fca0000000000 */
[----:B------:R-:W-:-:S04]  /*26740*/  ISETP.NE.AND P0, PT, R4, 0x2, PT ;  /* 0x000000020400780c */ /* 0x000fc80003f05270 */
[----:B-1----:R-:W-:Y:S02]  /*26750*/  SEL R5, RZ, 0x1, P0 ;  /* 0x00000001ff057807 */ /* 0x002fe40000000000 */
[----:B------:R-:W-:Y:S02]  /*26760*/  SEL R4, R4, RZ, P0 ;  /* 0x000000ff04047207 */ /* 0x000fe40000000000 */
[----:B-----5:R-:W-:Y:S01]  /*26770*/  LOP3.LUT R5, R2, R5, RZ, 0x3c, !PT ;  /* 0x0000000502057212 */ /* 0x020fe200078e3cff */
        /* <DEDUP_REMOVED lines=24> */
[----:B------:R-:W-:-:S06]  /*26900*/  LEA.HI.X R9, R2, UR5, R3, 0x2, P0 ;  /* 0x0000000502097c11 */ /* 0x000fcc00080f1403 */
[----:B------:R0:W5:Y:S03]  /*26910*/  LDG.E R9, desc[UR8][R8.64] ;  /* 0x0000000808097981 */ /* 0x000166000c1e1900 */
.L_x_2057:
[----:B------:R-:W2:Y:S01]  /*26920*/  LDL R2, [R1] ;  /* 0x0000000001027983 */ /* 0x000ea20000100800 */
[----:B------:R-:W-:Y:S01]  /*26930*/  BSSY B2, `(.L_x_2058) ;  /* 0x0000005000027945 */ /* 0x000fe20003800000 */
[----:B--2---:R-:W-:Y:S01]  /*26940*/  IMAD R3, R4, 0x8, R2 ;  /* 0x0000000804037824 */ /* 0x004fe200078e0202 */
[----:B------:R-:W-:-:S04]  /*26950*/  SHF.L.U32 R2, R5, 0x1f, RZ ;  /* 0x0000001f05027819 */ /* 0x000fc800000006ff */
[----:B------:R-:W1:Y:S02]  /*26960*/  SYNCS.PHASECHK.TRANS64.TRYWAIT P0, [R3+URZ+0x2a840], R2 ;  /* 0x02a84002030075a7 */ /* 0x000e64000800017f */
[----:B-1----:R-:W-:Y:S05]  /*26970*/  @!P0 BRA `(.L_x_2059) ;  /* 0x0000004400c88947 */ /* 0x002fea0003800000 */
.L_x_2192:
[----:B------:R-:W-:Y:S05]  /*26980*/  BSYNC B2 ;  /* 0x0000000000027941 */ /* 0x000fea0003800000 */
.L_x_2058:
[----:B------:R-:W2:Y:S01]  /*26990*/  S2R R7, SR_TID.X ;  /* 0x0000000000077919 */ /* 0x000ea20000002100 */
[----:B------:R-:W-:Y:S01]  /*269a0*/  BSSY B2, `(.L_x_2060) ;  /* 0x000000a000027945 */ /* 0x000fe20003800000 */
[----:B--2---:R-:W-:-:S04]  /*269b0*/  LOP3.LUT R7, R7, 0x7f, RZ, 0xc0, !PT ;  /* 0x0000007f07077812 */ /* 0x004fc800078ec0ff */
[----:B------:R-:W-:-:S13]  /*269c0*/  ISETP.NE.AND P0, PT, R7, RZ, PT ;  /* 0x000000ff0700720c */ /* 0x000fda0003f05270 */
[----:B------:R-:W-:Y:S05]  /*269d0*/  @P0 BRA `(.L_x_2061) ;  /* 0x0000000000180947 */ /* 0x000fea0003800000 */
[----:B------:R-:W2:Y:S01]  /*269e0*/  LDL R7, [R1+0x4] ;  /* 0x0000040001077983 */ /* 0x000ea20000100800 */
[----:B-1----:R-:W-:-:S04]  /*269f0*/  IMAD.MOV.U32 R2, RZ, RZ, 0x9000 ;  /* 0x00009000ff027424 */ /* 0x002fc800078e00ff */
[----:B------:R3:W-:Y:S01]  /*26a00*/  SYNCS.ARRIVE.TRANS64 RZ, [R3+URZ+0x2a830], R2 ;  /* 0x02a8300203ff79a7 */ /* 0x0007e2000800003f */
[----:B--2---:R-:W-:-:S13]  /*26a10*/  LOP3.LUT P1, RZ, R7, 0x1, RZ, 0xc0, !PT ;  /* 0x0000000107ff7812 */ /* 0x004fda000782c0ff */
[----:B---3--:R-:W-:Y:S05]  /*26a20*/  @!P1 BRA `(.L_x_2061) ;  /* 0x0000000000049947 */ /* 0x008fea0003800000 */
[----:B------:R-:W-:Y:S01]  /*26a30*/  BPT.TRAP 0x1 ;  /* 0x000000040000795c */ /* 0x000fe20000300000 */
.L_x_2061:
[----:B------:R-:W-:Y:S05]  /*26a40*/  BSYNC B2 ;  /* 0x0000000000027941 */ /* 0x000fea0003800000 */
.L_x_2060:
        /* <DEDUP_REMOVED lines=12> */
[----:B0-----:R-:W-:-:S08]  /*26b10*/  VIADD R8, R7, 0x18400 ;  /* 0x0001840007087836 */ /* 0x001fd00000000000 */
.L_x_2062:
        /* <DEDUP_REMOVED lines=16> */
.L_x_2063:
        /* <DEDUP_REMOVED lines=15> */
.L_x_2064:
        /* <DEDUP_REMOVED lines=18> */
.L_x_2193:
[----:B------:R-:W-:Y:S05]  /*26e30*/  BSYNC B2 ;  /* 0x0000000000027941 */ /* 0x000fea0003800000 */
.L_x_2065:
        /* <DEDUP_REMOVED lines=10> */
.L_x_2067:
[----:B------:R-:W2:Y:S01]  /*26ee0*/  LDL R3, [R1+0x4] ;  /* 0x0000040001037983 */ /* 0x000ea20000100800 */
[----:B------:R-:W-:Y:S01]  /*26ef0*/  BSSY B2, `(.L_x_2068) ;  /* 0x0000004000027945 */ /* 0x000fe20003800000 */
[----:B--2---:R-:W-:-:S13]  /*26f00*/  LOP3.LUT P0, RZ, R3, 0x8, RZ, 0xc0, !PT ;  /* 0x0000000803ff7812 */ /* 0x004fda000780c0ff */
[----:B------:R-:W-:Y:S05]  /*26f10*/  @P0 BRA `(.L_x_2069) ;  /* 0x0000000000040947 */ /* 0x000fea0003800000 */
[----:B------:R-:W-:Y:S01]  /*26f20*/  BPT.TRAP 0x1 ;  /* 0x000000040000795c */ /* 0x000fe20000300000 */
.L_x_2069:
[----:B------:R-:W-:Y:S05]  /*26f30*/  BSYNC B2 ;  /* 0x0000000000027941 */ /* 0x000fea0003800000 */
.L_x_2068:
        /* <DEDUP_REMOVED lines=14> */
.L_x_2070:
        /* <DEDUP_REMOVED lines=15> */
.L_x_2071:
        /* <DEDUP_REMOVED lines=12> */
.L_x_2056:
[----:B------:R-:W-:Y:S05]  /*271d0*/  BSYNC B1 ;  /* 0x0000000000017941 */ /* 0x000fea0003800000 */
.L_x_2055:
[----:B------:R-:W2:Y:S01]  /*271e0*/  LDL R2, [R1+0x4] ;  /* 0x0000040001027983 */ /* 0x000ea20000100800 */
[----:B------:R-:W-:Y:S01]  /*271f0*/  VIADD R3, R4, 0x1 ;  /* 0x0000000104037836 */ /* 0x000fe20000000000 */
[----:B------:R-:W-:Y:S01]  /*27200*/  BSSY B1, `(.L_x_2072) ;  /* 0x00000ac000017945 */ /* 0x000fe20003800000 */
[----:B0-----:R-:W-:-:S03]  /*27210*/  VIADD R6, R0, 0xffffffff ;  /* 0xffffffff00067836 */ /* 0x001fc60000000000 */
        /* <DEDUP_REMOVED lines=13> */
[----:B------:R-:W2:Y:S01]  /*272f0*/  LDL R13, [R1+0x24] ;  /* 0x00002400010d7983 */ /* 0x000ea20000100800 */
[----:B------:R-:W1:Y:S01]  /*27300*/  LDC R8, c[0x0][0x43c] ;  /* 0x00010f00ff087b82 */ /* 0x000e620000000800 */
[----:B------:R-:W-:Y:S02]  /*27310*/  ULDC.64 UR6, c[0x0][0x428] ;  /* 0x00010a0000067ab9 */ /* 0x000fe40000000a00 */
[----:B------:R-:W3:Y:S01]  /*27320*/  LDL R12, [R1+0x14] ;  /* 0x00001400010c7983 */ /* 0x000ee20000100800 */
[----:B------:R-:W-:Y:S01]  /*27330*/  ULDC.64 UR8, c[0x0][0x208] ;  /* 0x0000820000087ab9 */ /* 0x000fe20000000a00 */
[----:B-1----:R-:W-:-:S13]  /*27340*/  ISETP.NE.AND P0, PT, R8, 0x1, PT ;  /* 0x000000010800780c */ /* 0x002fda0003f05270 */
[----:B------:R-:W1:Y:S02]  /*27350*/  @P0 LDC.64 R2, c[0x0][0x440] ;  /* 0x00011000ff020b82 */ /* 0x000e640000000a00 */
[----:B-1----:R-:W-:-:S04]  /*27360*/  @P0 IMAD.HI.U32 R7, R6, R2, RZ ;  /* 0x0000000206070227 */ /* 0x002fc800078e00ff */
        /* <DEDUP_REMOVED lines=12> */
.L_x_2074:
[----:B------:R-:W2:Y:S01]  /*27430*/  LDL R2, [R1] ;  /* 0x0000000001027983 */ /* 0x000ea20000100800 */
[----:B------:R-:W-:Y:S01]  /*27440*/  BSSY B2, `(.L_x_2075) ;  /* 0x0000005000027945 */ /* 0x000fe20003800000 */
[----:B--2---:R-:W-:Y:S01]  /*27450*/  IMAD R3, R11, 0x8, R2 ;  /* 0x000000080b037824 */ /* 0x004fe200078e0202 */
[----:B------:R-:W-:-:S04]  /*27460*/  SHF.L.U32 R2, R10, 0x1f, RZ ;  /* 0x0000001f0a027819 */ /* 0x000fc800000006ff */
[----:B------:R-:W2:Y:S02]  /*27470*/  SYNCS.PHASECHK.TRANS64.TRYWAIT P0, [R3+URZ+0x2a840], R2 ;  /* 0x02a84002030075a7 */ /* 0x000ea4000800017f */
[----:B--2---:R-:W-:Y:S05]  /*27480*/  @!P0 BRA `(.L_x_2076) ;  /* 0x0000003c002c8947 */ /* 0x004fea0003800000 */
.L_x_2194:
[----:B------:R-:W-:Y:S05]  /*27490*/  BSYNC B2 ;  /* 0x0000000000027941 */ /* 0x000fea0003800000 */
.L_x_2075:
[----:B-1----:R-:W1:Y:S01]  /*274a0*/  S2R R8, SR_TID.X ;  /* 0x0000000000087919 */ /* 0x002e620000002100 */
[----:B------:R-:W-:Y:S01]  /*274b0*/  BSSY B2, `(.L_x_2077) ;  /* 0x000000a000027945 */ /* 0x000fe20003800000 */
[----:B-1----:R-:W-:-:S04]  /*274c0*/  LOP3.LUT R8, R8, 0x7f, RZ, 0xc0, !PT ;  /* 0x0000007f08087812 */ /* 0x002fc800078ec0ff */
[----:B------:R-:W-:-:S13]  /*274d0*/  ISETP.NE.AND P0, PT, R8, RZ, PT ;  /* 0x000000ff0800720c */ /* 0x000fda0003f05270 */
[----:B------:R-:W-:Y:S05]  /*274e0*/  @P0 BRA `(.L_x_2078) ;  /* 0x0000000000180947 */ /* 0x000fea0003800000 */
[----:B------:R-:W3:Y:S01]  /*274f0*/  LDL R8, [R1+0x4] ;  /* 0x0000040001087983 */ /* 0x000ee20000100800 */
[----:B--2---:R-:W-:-:S04]  /*27500*/  IMAD.MOV.U32 R2, RZ, RZ, 0x9000 ;  /* 0x00009000ff027424 */ /* 0x004fc800078e00ff */
[----:B------:R1:W-:Y:S01]  /*27510*/  SYNCS.ARRIVE.TRANS64 RZ, [R3+URZ+0x2a830], R2 ;  /* 0x02a8300203ff79a7 */ /* 0x0003e2000800003f */
[----:B---3--:R-:W-:-:S13]  /*27520*/  LOP3.LUT P1, RZ, R8, 0x1, RZ, 0xc0, !PT ;  /* 0x0000000108ff7812 */ /* 0x008fda000782c0ff */
[----:B-1----:R-:W-:Y:S05]  /*27530*/  @!P1 BRA `(.L_x_2078) ;  /* 0x0000000000049947 */ /* 0x002fea0003800000 */
[----:B------:R-:W-:Y:S01]  /*27540*/  BPT.TRAP 0x1 ;  /* 0x000000040000795c */ /* 0x000fe20000300000 */
.L_x_2078:
[----:B------:R-:W-:Y:S05]  /*27550*/  BSYNC B2 ;  /* 0x0000000000027941 */ /* 0x000fea0003800000 */
.L_x_2077:
[----:B0-----:R-:W3:Y:S04]  /*27560*/  LDL R10, [R1] ;  /* 0x00000000010a7983 */ /* 0x001ee80000100800 */
        /* <DEDUP_REMOVED lines=13> */
.L_x_2079:
        /* <DEDUP_REMOVED lines=16> */
.L_x_2080:
        /* <DEDUP_REMOVED lines=15> */
.L_x_2081:
        /* <DEDUP_REMOVED lines=10> */
[----:B------:R-:W2:Y:S01]  /*278d0*/  LDL R10, [R1] ;  /* 0x00000000010a7983 */ /* 0x000ea20000100800 */
[----:B------:R-:W-:Y:S01]  /*278e0*/  SHF.L.U32 R5, R5, 0x1f, RZ ;  /* 0x0000001f05057819 */ /* 0x000fe200000006ff */
[----:B------:R-:W-:Y:S01]  /*278f0*/  BSSY B2, `(.L_x_2082) ;  /* 0x0000004000027945 */ /* 0x000fe20003800000 */
[----:B--2---:R-:W-:-:S04]  /*27900*/  IMAD R2, R4, 0x8, R10 ;  /* 0x0000000804027824 */ /* 0x004fc800078e020a */
[----:B------:R-:W0:Y:S02]  /*27910*/  SYNCS.PHASECHK.TRANS64.TRYWAIT P0, [R2+URZ+0x2a860], R5 ;  /* 0x02a86005020075a7 */ /* 0x000e24000800017f */
[----:B0-----:R-:W-:Y:S05]  /*27920*/  @!P0 BRA `(.L_x_2083) ;  /* 0x0000003800188947 */ /* 0x001fea0003800000 */
.L_x_2195:
[----:B------:R-:W-:Y:S05]  /*27930*/  BSYNC B2 ;  /* 0x0000000000027941 */ /* 0x000fea0003800000 */
.L_x_2082:
[----:B------:R-:W1:Y:S01]  /*27940*/  S2R R3, SR_TID.X ;  /* 0x0000000000037919 */ /* 0x000e620000002100 */
[----:B------:R-:W-:-:S04]  /*27950*/  UPRMT UR4, UR37, 0x9910, URZ ;  /* 0x0000991025047896 */ /* 0x000fc8000800003f */
[----:B------:R-:W-:Y:S01]  /*27960*/  UISETP.NE.AND UP0, UPT, UR4, 0x2, UPT ;  /* 0x000000020400788c */ /* 0x000fe2000bf05270 */
[----:B-1----:R-:W-:-:S04]  /*27970*/  LOP3.LUT R3, R3, 0x7f, RZ, 0xc0, !PT ;  /* 0x0000007f03037812 */ /* 0x002fc800078ec0ff */
[----:B------:R-:W-:-:S13]  /*27980*/  ISETP.NE.AND P0, PT, R3, RZ, PT ;  /* 0x000000ff0300720c */ /* 0x000fda0003f05270 */
[----:B------:R-:W-:-:S04]  /*27990*/  @!P0 IMAD.MOV.U32 R3, RZ, RZ, 0x6000 ;  /* 0x00006000ff038424 */ /* 0x000fc800078e00ff */
[----:B------:R1:W-:Y:S01]  /*279a0*/  @!P0 SYNCS.ARRIVE.TRANS64 RZ, [R2+URZ+0x2a850], R3 ;  /* 0x02a8500302ff89a7 */ /* 0x0003e2000800003f */
[----:B------:R-:W-:-:S13]  /*279b0*/  PLOP3.LUT P0, PT, PT, PT, UP0, 0x80, 0x0 ;  /* 0x000000000000781c */ /* 0x000fda0003f0f008 */
[----:B-1----:R-:W-:Y:S05]  /*279c0*/  @P0 BRA `(.L_x_2084) ;  /* 0x0000000000040947 */ /* 0x002fea0003800000 */
[----:B------:R-:W-:Y:S01]  /*279d0*/  BPT.TRAP 0x1 ;  /* 0x000000040000795c */ /* 0x000fe20000300000 */
.L_x_2084:
[----:B------:R-:W2:Y:S01]  /*279e0*/  LDL R3, [R1+0x4] ;  /* 0x0000040001037983 */ /* 0x000ea20000100800 */
[----:B------:R-:W-:Y:S01]  /*279f0*/  BSSY B2, `(.L_x_2085) ;  /* 0x0000004000027945 */ /* 0x000fe20003800000 */
[----:B--2---:R-:W-:-:S13]  /*27a00*/  LOP3.LUT P0, RZ, R3, 0x8, RZ, 0xc0, !PT ;  /* 0x0000000803ff7812 */ /* 0x004fda000780c0ff */
[----:B------:R-:W-:Y:S05]  /*27a10*/  @P0 BRA `(.L_x_2086) ;  /* 0x0000000000040947 */ /* 0x000fea0003800000 */
[----:B------:R-:W-:Y:S01]  /*27a20*/  BPT.TRAP 0x1 ;  /* 0x000000040000795c */ /* 0x000fe20000300000 */
.L_x_2086:
[----:B------:R-:W-:Y:S05]  /*27a30*/  BSYNC B2 ;  /* 0x0000000000027941 */ /* 0x000fea0003800000 */
.L_x_2085:
[----:B------:R-:W2:Y:S04]  /*27a40*/  LDL R8, [R1] ;  /* 0x0000000001087983 */ /* 0x000ea80000100800 */
        /* <DEDUP_REMOVED lines=12> */
.L_x_2087:
        /* <DEDUP_REMOVED lines=15> */
.L_x_2088:
        /* <DEDUP_REMOVED lines=12> */
.L_x_2073:
[----:B------:R-:W-:Y:S05]  /*27cc0*/  BSYNC B1 ;  /* 0x0000000000017941 */ /* 0x000fea0003800000 */
.L_x_2072:
[----:B------:R-:W2:Y:S01]  /*27cd0*/  LDL R2, [R1+0x30] ;  /* 0x0000300001027983 */ /* 0x000ea20000100800 */
[----:B------:R-:W-:Y:S01]  /*27ce0*/  VIADD R0, R0, 0xfffffffe ;  /* 0xfffffffe00007836 */ /* 0x000fe20000000000 */
[----:B--2---:R-:W-:-:S13]  /*27cf0*/  ISETP.GT.AND P0, PT, R6, R2, PT ;  /* 0x000000020600720c */ /* 0x004fda0003f04270 */
[----:B------:R-:W-:Y:S05]  /*27d00*/  @P0 BRA `(.L_x_2089) ;  /* 0xffffffe800700947 */ /* 0x000fea000383ffff */
.L_x_2035:
[----:B------:R-:W-:Y:S05]  /*27d10*/  BSYNC B0 ;  /* 0x0000000000007941 */ /* 0x000fea0003800000 */
.L_x_2034:
[----:B------:R-:W2:Y:S01]  /*27d20*/  S2R R2, SR_TID.X ;  /* 0x0000000000027919 */ /* 0x000ea20000002100 */
[----:B------:R-:W-:Y:S01]  /*27d30*/  BSSY B0, `(.L_x_2090) ;  /* 0x0000011000007945 */ /* 0x000fe20003800000 */
[----:B--2---:R-:W-:-:S04]  /*27d40*/  LOP3.LUT R2, R2, 0x7f, RZ, 0xc0, !PT ;  /* 0x0000007f02027812 */ /* 0x004fc800078ec0ff */
[----:B------:R-:W-:-:S13]  /*27d50*/  ISETP.NE.AND P0, PT, R2, RZ, PT ;  /* 0x000000ff0200720c */ /* 0x000fda0003f05270 */
[----:B------:R-:W-:Y:S05]  /*27d60*/  @P0 BRA `(.L_x_2091) ;  /* 0x0000000000340947 */ /* 0x000fea0003800000 */
[----:B------:R-:W2:Y:S01]  /*27d70*/  S2R R2, SR_LANEID ;  /* 0x0000000000027919 */ /* 0x000ea20000000000 */
[----:B------:R-:W-:Y:S01]  /*27d80*/  VOTEU.ANY UR4, UPT, PT ;  /* 0x0000000000047886 */ /* 0x000fe200038e0100 */
[----:B-1----:R-:W1:Y:S01]  /*27d90*/  LDC.64 R4, c[0x0][0xc60] ;  /* 0x00031800ff047b82 */ /* 0x002e620000000a00 */
[----:B------:R-:W2:Y:S01]  /*27da0*/  FLO.U32 R0, UR4 ;  /* 0x0000000400007d00 */ /* 0x000ea200080e0000 */
[----:B------:R-:W-:Y:S01]  /*27db0*/  ULDC.64 UR6, c[0x0][0x208] ;  /* 0x0000820000067ab9 */ /* 0x000fe20000000a00 */
[----:B--2---:R-:W-:-:S06]  /*27dc0*/  ISETP.EQ.U32.AND P0, PT, R0, R2, PT ;  /* 0x000000020000720c */ /* 0x004fcc0003f02070 */
[----:B------:R-:W1:Y:S07]  /*27dd0*/  POPC R2, UR4 ;  /* 0x0000000400027d09 */ /* 0x000e6e0008000000 */
[----:B-1----:R-:W2:Y:S04]  /*27de0*/  @P0 ATOMG.E.ADD.STRONG.GPU PT, R2, desc[UR6][R4.64], R2 ;  /* 0x00000002040209a8 */ /* 0x002ea800081ee1c6 */
[----:B--2---:R1:W2:Y:S02]  /*27df0*/  SHFL.IDX PT, R2, R2, R0, 0x1f ;  /* 0x00001f0002027589 */ /* 0x0042a400000e0000 */
[----:B-1----:R-:W1:Y:S02]  /*27e00*/  S2R R0, SR_LTMASK ;  /* 0x0000000000007919 */ /* 0x002e640000003900 */
[----:B-1----:R-:W-:-:S06]  /*27e10*/  LOP3.LUT R0, R0, UR4, RZ, 0xc0, !PT ;  /* 0x0000000400007c12 */ /* 0x002fcc000f8ec0ff */
[----:B------:R-:W2:Y:S02]  /*27e20*/  POPC R0, R0 ;  /* 0x0000000000007309 */ /* 0x000ea40000000000 */
[----:B--2---:R-:W-:-:S07]  /*27e30*/  IADD3 R16, R2, UR36, R0 ;  /* 0x0000002402107c10 */ /* 0x004fce000fffe000 */
.L_x_2091:
[----:B------:R-:W-:Y:S05]  /*27e40*/  BSYNC B0 ;  /* 0x0000000000007941 */ /* 0x000fea0003800000 */
.L_x_2090:
[----:B------:R-:W2:Y:S01]  /*27e50*/  LDL R0, [R1+0x4] ;  /* 0x0000040001007983 */ /* 0x000ea20000100800 */
[----:B------:R-:W-:Y:S01]  /*27e60*/  BSSY B0, `(.L_x_2092) ;  /* 0x0000043000007945 */ /* 0x000fe20003800000 */
[----:B--2---:R-:W-:-:S13]  /*27e70*/  LOP3.LUT P0, RZ, R0, 0x4, RZ, 0xc0, !PT ;  /* 0x0000000400ff7812 */ /* 0x004fda000780c0ff */
[----:B------:R-:W-:Y:S05]  /*27e80*/  @!P0 BRA `(.L_x_2093) ;  /* 0x0000000400008947 */ /* 0x000fea0003800000 */
[----:B------:R-:W2:Y:S04]  /*27e90*/  LDL R3, [R1] ;  /* 0x0000000001037983 */ /* 0x000ea80000100800 */
[----:B------:R-:W2:Y:S04]  /*27ea0*/  LDL R0, [R1+0x8] ;  /* 0x0000080001007983 */ /* 0x000ea80000100800 */
[----:B------:R-:W3:Y:S01]  /*27eb0*/  LDL R2, [R1+0x18] ;  /* 0x0000180001027983 */ /* 0x000ee20000100800 */
[----:B------:R-:W-:Y:S01]  /*27ec0*/  BSSY B1, `(.L_x_2094) ;  /* 0x0000005000017945 */ /* 0x000fe20003800000 */
[----:B--2---:R-:W-:Y:S01]  /*27ed0*/  IMAD R0, R0, 0x8, R3 ;  /* 0x0000000800007824 */ /* 0x004fe200078e0203 */
[----:B---3--:R-:W-:-:S04]  /*27ee0*/  SHF.L.U32 R2, R2, 0x1f, RZ ;  /* 0x0000001f02027819 */ /* 0x008fc800000006ff */
[----:B------:R-:W2:Y:S02]  /*27ef0*/  SYNCS.PHASECHK.TRANS64.TRYWAIT P0, [R0+URZ+0x2a860], R2 ;  /* 0x02a86002000075a7 */ /* 0x000ea4000800017f */
[----:B--2---:R-:W-:Y:S05]  /*27f00*/  @!P0 BRA `(.L_x_2095) ;  /* 0x0000003000b48947 */ /* 0x004fea0003800000 */
.L_x_2196:
[----:B------:R-:W-:Y:S05]  /*27f10*/  BSYNC B1 ;  /* 0x0000000000017941 */ /* 0x000fea0003800000 */
.L_x_2094:
        /* <DEDUP_REMOVED lines=10> */
.L_x_2096:
[----:B------:R-:W2:Y:S01]  /*27fc0*/  LDL R2, [R1+0x4] ;  /* 0x0000040001027983 */ /* 0x000ea20000100800 */
[----:B------:R-:W-:Y:S01]  /*27fd0*/  BSSY B1, `(.L_x_2097) ;  /* 0x0000004000017945 */ /* 0x000fe20003800000 */
[----:B--2---:R-:W-:-:S13]  /*27fe0*/  LOP3.LUT P0, RZ, R2, 0x8, RZ, 0xc0, !PT ;  /* 0x0000000802ff7812 */ /* 0x004fda000780c0ff */
[----:B------:R-:W-:Y:S05]  /*27ff0*/  @P0 BRA `(.L_x_2098) ;  /* 0x0000000000040947 */ /* 0x000fea0003800000 */
[----:B------:R-:W-:Y:S01]  /*28000*/  BPT.TRAP 0x1 ;  /* 0x000000040000795c */ /* 0x000fe20000300000 */
.L_x_2098:
[----:B------:R-:W-:Y:S05]  /*28010*/  BSYNC B1 ;  /* 0x0000000000017941 */ /* 0x000fea0003800000 */
.L_x_2097:
[----:B-1----:R-:W2:Y:S04]  /*28020*/  LDL.LU R5, [R1+0x1c] ;  /* 0x00001c0001057983 */ /* 0x002ea80000300800 */
[----:B------:R-:W2:Y:S04]  /*28030*/  LDL.LU R3, [R1+0x10] ;  /* 0x0000100001037983 */ /* 0x000ea80000300800 */
[----:B------:R-:W3:Y:S04]  /*28040*/  LDL R4, [R1] ;  /* 0x0000000001047983 */ /* 0x000ee80000100800 */
[----:B------:R-:W3:Y:S01]  /*28050*/  LDL R2, [R1+0x8] ;  /* 0x0000080001027983 */ /* 0x000ee20000100800 */
[----:B------:R-:W-:Y:S01]  /*28060*/  UIADD3 UR4, UP0, UR38, 0x470, URZ ;  /* 0x0000047026047890 */ /* 0x000fe2000ff1e03f */
[----:B------:R-:W-:Y:S01]  /*28070*/  PLOP3.LUT P0, PT, PT, PT, PT, 0x80, 0x0 ;  /* 0x000000000000781c */ /* 0x000fe20003f0f070 */
[----:B------:R-:W-:Y:S01]  /*28080*/  VIADD R0, R0, 0x2a850 ;  /* 0x0002a85000007836 */ /* 0x000fe20000000000 */
[----:B------:R-:W-:Y:S01]  /*28090*/  UMOV UR6, 0x0 ;  /* 0x0000000000067882 */ /* 0x000fe20000000000 */
[----:B------:R-:W-:Y:S01]  /*280a0*/  UIADD3.X UR5, URZ, UR39, URZ, UP0, !UPT ;  /* 0x000000273f057290 */ /* 0x000fe200087fe43f */
[----:B------:R-:W-:Y:S01]  /*280b0*/  UMOV UR7, 0x14f00000 ;  /* 0x14f0000000077882 */ /* 0x000fe20000000000 */
[----:B------:R-:W-:Y:S01]  /*280c0*/  UMOV UR10, URZ ;  /* 0x0000003f000a7c82 */ /* 0x000fe20008000000 */
[----:B--2---:R-:W-:-:S02]  /*280d0*/  IMAD R3, R3, 0x60, R5 ;  /* 0x0000006003037824 */ /* 0x004fc400078e0205 */
[----:B---3--:R-:W-:-:S04]  /*280e0*/  IMAD R2, R2, 0x6000, R4 ;  /* 0x0000600002027824 */ /* 0x008fc800078e0204 */
[----:B------:R-:W-:-:S07]  /*280f0*/  VIADD R4, R2, 0x400 ;  /* 0x0000040002047836 */ /* 0x000fce0000000000 */
.L_x_2099:
        /* <DEDUP_REMOVED lines=15> */
.L_x_2100:
        /* <DEDUP_REMOVED lines=10> */
.L_x_2093:
[----:B------:R-:W-:Y:S05]  /*28290*/  BSYNC B0 ;  /* 0x0000000000007941 */ /* 0x000fea0003800000 */
.L_x_2092:
[----:B-1----:R-:W2:Y:S04]  /*282a0*/  LDL.LU R5, [R1+0x8] ;  /* 0x0000080001057983 */ /* 0x002ea80000300800 */
        /* <DEDUP_REMOVED lines=8> */
.L_x_2014:
[----:B------:R-:W-:Y:S05]  /*28330*/  BSYNC B7 ;  /* 0x0000000000077941 */ /* 0x000fea0003800000 */
.L_x_2012:
[----:B------:R-:W2:Y:S02]  /*28340*/  LDL R7, [R1+0x4] ;  /* 0x0000040001077983 */ /* 0x000ea40000100800 */
[----:B--2---:R-:W-:-:S13]  /*28350*/  LOP3.LUT P0, RZ, R7, 0x10, RZ, 0xc0, !PT ;  /* 0x0000001007ff7812 */ /* 0x004fda000780c0ff */
[----:B------:R-:W-:Y:S05]  /*28360*/  @!P0 BRA `(.L_x_2101) ;  /* 0x0000000000288947 */ /* 0x000fea0003800000 */
[----:B------:R-:W-:Y:S05]  /*28370*/  WARPSYNC.ALL ;  /* 0x0000000000007948 */ /* 0x000fea0003800000 */
[----:B------:R-:W2:Y:S08]  /*28380*/  S2UR UR5, SR_CgaCtaId ;  /* 0x00000000000579c3 */ /* 0x000eb00000008800 */
[----:B------:R-:W-:Y:S06]  /*28390*/  BAR.SYNC.DEFER_BLOCKING 0x5, 0x180 ;  /* 0x0146000000007b1d */ /* 0x000fec0000010000 */
[----:B------:R-:W-:-:S02]  /*283a0*/  UMOV UR4, 0x400 ;  /* 0x0000040000047882 */ /* 0x000fc40000000000 */
[----:B--2---:R-:W-:-:S06]  /*283b0*/  ULEA UR4, UR5, UR4, 0x18 ;  /* 0x0000000405047291 */ /* 0x004fcc000f8ec03f */
[----:B-1----:R-:W-:-:S05]  /*283c0*/  IMAD.U32 R0, RZ, RZ, UR4 ;  /* 0x00000004ff007e24 */ /* 0x002fca000f8e00ff */
[----:B------:R2:W3:Y:S04]  /*283d0*/  LDS.128 R16, [R0+0x2a8d0] ;  /* 0x02a8d00000107984 */ /* 0x0004e80000000c00 */
[----:B------:R2:W-:Y:S01]  /*283e0*/  STL [R1], R0 ;  /* 0x0000000001007387 */ /* 0x0005e20000100800 */
[----:B------:R-:W-:Y:S06]  /*283f0*/  BAR.ARV 0x4, 0x180 ;  /* 0x0106000000007b1d */ /* 0x000fec0000002000 */
[----:B------:R-:W-:Y:S05]  /*28400*/  BRA `(.L_x_2102) ;  /* 0x0000000800e47947 */ /* 0x000fea0003800000 */
.L_x_2101:
[----:B------:R-:W2:Y:S01]  /*28410*/  LDL R6, [R1+0x28] ;  /* 0x0000280001067983 */ /* 0x000ea20000100800 */
[----:B------:R-:W-:Y:S01]  /*28420*/  UMOV UR4, 0xffffffff ;  /* 0xffffffff00047882 */ /* 0x000fe20000000000 */
[----:B--2---:R-:W-:Y:S02]  /*28430*/  ISETP.NE.AND P5, PT, R6, 0x1f, PT ;  /* 0x0000001f0600780c */ /* 0x004fe40003fa5270 */
[----:B------:R-:W-:Y:S11]  /*28440*/  BRA.DIV UR4, `(.L_x_2103) ;  /* 0x0000002e04787947 */ /* 0x000ff6000b800000 */
[----:B------:R-:W-:Y:S01]  /*28450*/  IMAD.IADD R5, R19, 0x1, R6 ;  /* 0x0000000113057824 */ /* 0x000fe200078e0206 */
[----:B------:R-:W-:Y:S01]  /*28460*/  ULDC UR4, c[0x0][0xc3c] ;  /* 0x00030f0000047ab9 */ /* 0x000fe20000000800 */
[----:B------:R-:W-:Y:S01]  /*28470*/  ULDC.64 UR6, c[0x0][0x208] ;  /* 0x0000820000067ab9 */ /* 0x000fe20000000a00 */
[----:B------:R-:W-:Y:S02]  /*28480*/  LOP3.LUT P4, RZ, R7, 0x1, RZ, 0xc0, !PT ;  /* 0x0000000107ff7812 */ /* 0x000fe4000788c0ff */
[----:B------:R-:W-:-:S13]  /*28490*/  ISETP.GE.OR P0, PT, R5, UR4, !P5 ;  /* 0x0000000405007c0c */ /* 0x000fda000ef06670 */
[----:B------:R-:W2:Y:S02]  /*284a0*/  @!P0 LDC.64 R2, c[0x0][0xc80] ;  /* 0x00032000ff028b82 */ /* 0x000ea40000000a00 */
[----:B--2---:R-:W-:-:S06]  /*284b0*/  @!P0 IMAD.WIDE R2, R5, 0x4, R2 ;  /* 0x0000000405028825 */ /* 0x004fcc00078e0202 */
[----:B------:R2:W3:Y:S01]  /*284c0*/  @!P0 LDG.E R2, desc[UR6][R2.64] ;  /* 0x0000000602028981 */ /* 0x0004e2000c1e1900 */
[C---:B------:R-:W-:Y:S02]  /*284d0*/  ISETP.GE.U32.AND P1, PT, R6.reuse, 0x4, PT ;  /* 0x000000040600780c */ /* 0x040fe40003f26070 */
[C---:B------:R-:W-:Y:S02]  /*284e0*/  ISETP.GE.U32.AND P2, PT, R6.reuse, 0x8, PT ;  /* 0x000000080600780c */ /* 0x040fe40003f46070 */
[C---:B------:R-:W-:Y:S01]  /*284f0*/  ISETP.GE.U32.AND P3, PT, R6.reuse, 0x10, PT ;  /* 0x000000100600780c */ /* 0x040fe20003f66070 */
[----:B--2---:R-:W-:Y:S02]  /*28500*/  IMAD.MOV.U32 R3, RZ, RZ, RZ ;  /* 0x000000ffff037224 */ /* 0x004fe400078e00ff */
[----:B---3--:R-:W-:Y:S01]  /*28510*/  @!P0 IMAD.MOV.U32 R3, RZ, RZ, R2 ;  /* 0x000000ffff038224 */ /* 0x008fe200078e0002 */
[----:B------:R-:W-:-:S04]  /*28520*/  ISETP.GE.U32.AND P0, PT, R6, 0x2, PT ;  /* 0x000000020600780c */ /* 0x000fc80003f06070 */
[----:B------:R-:W1:Y:S02]  /*28530*/  SHFL.UP PT, R2, R3, 0x1, RZ ;  /* 0x0420000003027989 */ /* 0x000e6400000e00ff */
[----:B-1----:R-:W-:-:S05]  /*28540*/  SEL R0, R2, RZ, P4 ;  /* 0x000000ff02007207 */ /* 0x002fca0002000000 */
[----:B------:R-:W-:Y:S02]  /*28550*/  IMAD.IADD R2, R3, 0x1, R0 ;  /* 0x0000000103027824 */ /* 0x000fe400078e0200 */
[----:B------:R-:W-:Y:S04]  /*28560*/  SHFL.IDX PT, R0, R16, RZ, 0x1f ;  /* 0x00001fff10007589 */ /* 0x000fe800000e0000 */
        /* <DEDUP_REMOVED lines=11> */
[----:B------:R-:W-:Y:S02]  /*28620*/  IMAD.IADD R2, R2, 0x1, R5 ;  /* 0x0000000102027824 */ /* 0x000fe400078e0205 */
[----:B------:R1:W2:Y:S04]  /*28630*/  SHFL.IDX PT, R5, R16, 0x1, 0x1f ;  /* 0x00201f0010057f89 */ /* 0x0002a800000e0000 */
[----:B------:R1:W3:Y:S02]  /*28640*/  SHFL.IDX PT, R16, R2, 0x1f, 0x1f ;  /* 0x03e01f0002107f89 */ /* 0x0002e400000e0000 */
.L_x_2206:
[----:B------:R-:W-:Y:S02]  /*28650*/  ULDC UR4, c[0x0][0xc38] ;  /* 0x00030e0000047ab9 */ /* 0x000fe40000000800 */
[----:B------:R-:W-:-:S04]  /*28660*/  IMAD.U32 R4, RZ, RZ, UR4 ;  /* 0x00000004ff047e24 */ /* 0x000fc8000f8e00ff */
[----:B-1-3--:R-:W-:-:S04]  /*28670*/  IMAD R16, R16, R4, RZ ;  /* 0x0000000410107224 */ /* 0x00afc800078e02ff */
[----:B--2---:R-:W-:-:S05]  /*28680*/  IMAD.IADD R5, R5, 0x1, R16 ;  /* 0x0000000105057824 */ /* 0x004fca00078e0210 */
[----:B------:R-:W-:-:S13]  /*28690*/  ISETP.GT.AND P4, PT, R5, R0, PT ;  /* 0x000000000500720c */ /* 0x000fda0003f84270 */
[----:B------:R-:W-:Y:S05]  /*286a0*/  @P4 BRA `(.L_x_2104) ;  /* 0x0000000000a44947 */ /* 0x000fea0003800000 */
.L_x_2109:
[----:B-1----:R-:W1:Y:S01]  /*286b0*/  LDC R3, c[0x0][0xc3c] ;  /* 0x00030f00ff037b82 */ /* 0x002e620000000800 */
[----:B------:R-:W-:-:S05]  /*286c0*/  VIADD R19, R19, 0x1f ;  /* 0x0000001f13137836 */ /* 0x000fca0000000000 */
[----:B-1----:R-:W-:-:S13]  /*286d0*/  ISETP.GE.AND P4, PT, R19, R3, PT ;  /* 0x000000031300720c */ /* 0x002fda0003f86270 */
[----:B------:R-:W-:Y:S05]  /*286e0*/  @P4 BRA `(.L_x_2105) ;  /* 0x0000000400e44947 */ /* 0x000fea0003800000 */
[----:B------:R-:W2:Y:S01]  /*286f0*/  LDL R2, [R1+0x28] ;  /* 0x0000280001027983 */ /* 0x000ea20000100800 */
[----:B------:R-:W-:Y:S01]  /*28700*/  BSSY B0, `(.L_x_2106) ;  /* 0x0000009000007945 */ /* 0x000fe20003800000 */
[----:B--2---:R-:W-:-:S05]  /*28710*/  IMAD.IADD R4, R19, 0x1, R2 ;  /* 0x0000000113047824 */ /* 0x004fca00078e0202 */
[----:B------:R-:W-:Y:S01]  /*28720*/  ISETP.GE.OR P4, PT, R4, R3, !P5 ;  /* 0x000000030400720c */ /* 0x000fe20006f86670 */
[----:B------:R-:W-:-:S12]  /*28730*/  IMAD.MOV.U32 R3, RZ, RZ, RZ ;  /* 0x000000ffff037224 */ /* 0x000fd800078e00ff */
[----:B------:R-:W-:Y:S05]  /*28740*/  @P4 BRA `(.L_x_2107) ;  /* 0x0000000000104947 */ /* 0x000fea0003800000 */
[----:B------:R-:W1:Y:S01]  /*28750*/  LDC.64 R2, c[0x0][0xc80] ;  /* 0x00032000ff027b82 */ /* 0x000e620000000a00 */
[----:B------:R-:W-:Y:S01]  /*28760*/  ULDC.64 UR4, c[0x0][0x208] ;  /* 0x0000820000047ab9 */ /* 0x000fe20000000a00 */
[----:B-1----:R-:W-:-:S06]  /*28770*/  IMAD.WIDE R2, R4, 0x4, R2 ;  /* 0x0000000404027825 */ /* 0x002fcc00078e0202 */
[----:B------:R1:W5:Y:S02]  /*28780*/  LDG.E R3, desc[UR4][R2.64] ;  /* 0x0000000402037981 */ /* 0x000364000c1e1900 */
.L_x_2107:
[----:B------:R-:W-:Y:S05]  /*28790*/  BSYNC B0 ;  /* 0x0000000000007941 */ /* 0x000fea0003800000 */
.L_x_2106:
[----:B------:R-:W-:-:S03]  /*287a0*/  UMOV UR4, 0xffffffff ;  /* 0xffffffff00047882 */ /* 0x000fc60000000000 */
[----:B------:R-:W-:Y:S05]  /*287b0*/  BRA.DIV UR4, `(.L_x_2108) ;  /* 0x0000002e04dc7947 */ /* 0x000fea000b800000 */
[----:B------:R-:W2:Y:S04]  /*287c0*/  LDL R4, [R1+0x4] ;  /* 0x0000040001047983 */ /* 0x000ea80000100800 */
[----:B-----5:R-:W1:Y:S01]  /*287d0*/  SHFL.UP PT, R14, R3, 0x1, RZ ;  /* 0x04200000030e7989 */ /* 0x020e6200000e00ff */
[----:B--2---:R-:W-:-:S04]  /*287e0*/  LOP3.LUT P4, RZ, R4, 0x1, RZ, 0xc0, !PT ;  /* 0x0000000104ff7812 */ /* 0x004fc8000788c0ff */
        /* <DEDUP_REMOVED lines=14> */
[----:B------:R1:W2:Y:S02]  /*288d0*/  SHFL.IDX PT, R16, R2, 0x1f, 0x1f ;  /* 0x03e01f0002107f89 */ /* 0x0002a400000e0000 */
.L_x_2214:
[----:B------:R-:W-:Y:S02]  /*288e0*/  ULDC UR4, c[0x0][0xc38] ;  /* 0x00030e0000047ab9 */ /* 0x000fe40000000800 */
[----:B------:R-:W-:-:S04]  /*288f0*/  IMAD.U32 R4, RZ, RZ, UR4 ;  /* 0x00000004ff047e24 */ /* 0x000fc8000f8e00ff */
[----:B--2---:R-:W-:-:S04]  /*28900*/  IMAD R16, R16, R4, RZ ;  /* 0x0000000410107224 */ /* 0x004fc800078e02ff */
[----:B------:R-:W-:-:S05]  /*28910*/  IMAD.IADD R5, R16, 0x1, R5 ;  /* 0x0000000110057824 */ /* 0x000fca00078e0205 */
[----:B------:R-:W-:-:S13]  /*28920*/  ISETP.GT.AND P4, PT, R5, R0, PT ;  /* 0x000000000500720c */ /* 0x000fda0003f84270 */
[----:B------:R-:W-:Y:S05]  /*28930*/  @!P4 BRA `(.L_x_2109) ;  /* 0xfffffffc005cc947 */ /* 0x000fea000383ffff */
.L_x_2104:
        /* <DEDUP_REMOVED lines=8> */
.L_x_2218:
[----:B------:R-:W-:Y:S01]  /*289c0*/  ISETP.NE.AND P0, PT, R5, RZ, PT ;  /* 0x000000ff0500720c */ /* 0x000fe20003f05270 */
[----:B------:R-:W-:-:S12]  /*289d0*/  IMAD.MOV.U32 R5, RZ, RZ, RZ ;  /* 0x000000ffff057224 */ /* 0x000fd800078e00ff */
[----:B------:R-:W-:Y:S05]  /*289e0*/  @!P0 BRA `(.L_x_2111) ;  /* 0x0000000000148947 */ /* 0x000fea0003800000 */
[----:B------:R-:W-:Y:S01]  /*289f0*/  UMOV UR4, 0xffffffff ;  /* 0xffffffff00047882 */ /* 0x000fe20000000000 */
[----:B------:R-:W-:Y:S02]  /*28a00*/  VIADD R12, R6, 0xffffffff ;  /* 0xffffffff060c7836 */ /* 0x000fe40000000000 */
[----:B------:R-:W-:Y:S05]  /*28a10*/  BRA.DIV UR4, `(.L_x_2112) ;  /* 0x0000003204687947 */ /* 0x000fea000b800000 */
[----:B-1----:R1:W0:Y:S02]  /*28a20*/  SHFL.IDX PT, R2, R2, R12, 0x1f ;  /* 0x00001f0c02027589 */ /* 0x00222400000e0000 */
.L_x_2221:
[----:B0-----:R-:W-:-:S07]  /*28a30*/  IMAD.MOV.U32 R5, RZ, RZ, R2 ;  /* 0x000000ffff057224 */ /* 0x001fce00078e0002 */
.L_x_2111:
[----:B-12---:R-:W1:Y:S01]  /*28a40*/  LDC.64 R2, c[0x0][0xc90] ;  /* 0x00032400ff027b82 */ /* 0x006e620000000a00 */
[----:B------:R-:W-:Y:S01]  /*28a50*/  IMAD.IADD R19, R6, 0x1, R19 ;  /* 0x0000000106137824 */ /* 0x000fe200078e0213 */
[----:B------:R-:W-:-:S03]  /*28a60*/  ULDC.64 UR4, c[0x0][0x208] ;  /* 0x0000820000047ab9 */ /* 0x000fc60000000a00 */
[----:B-1----:R-:W-:-:S05]  /*28a70*/  IMAD.WIDE R2, R19, 0x4, R2 ;  /* 0x0000000413027825 */ /* 0x002fca00078e0202 */
[----:B------:R-:W3:Y:S01]  /*28a80*/  LDG.E R7, desc[UR4][R2.64] ;  /* 0x0000000402077981 */ /* 0x000ee2000c1e1900 */
[----:B------:R-:W-:-:S04]  /*28a90*/  IMAD R16, R5, R4, R16 ;  /* 0x0000000405107224 */ /* 0x000fc800078e0210 */
[----:B------:R-:W-:Y:S02]  /*28aa0*/  IMAD.IADD R0, R0, 0x1, -R16 ;  /* 0x0000000100007824 */ /* 0x000fe400078e0a10 */
[----:B---3--:R-:W-:-:S05]  /*28ab0*/  IMAD R6, R17, R7, RZ ;  /* 0x0000000711067224 */ /* 0x008fca00078e02ff */
[----:B-----5:R-:W-:-:S04]  /*28ac0*/  IABS R8, R6 ;  /* 0x0000000600087213 */ /* 0x020fc80000000000 */
[----:B------:R-:W1:Y:S08]  /*28ad0*/  I2F.RP R2, R8 ;  /* 0x0000000800027306 */ /* 0x000e700000209400 */
[----:B-1----:R-:W1:Y:S02]  /*28ae0*/  MUFU.RCP R2, R2 ;  /* 0x0000000200027308 */ /* 0x002e640000001000 */
[----:B-1----:R-:W-:-:S06]  /*28af0*/  VIADD R2, R2, 0xffffffe ;  /* 0x0ffffffe02027836 */ /* 0x002fcc0000000000 */
[----:B------:R-:W1:Y:S02]  /*28b00*/  F2I.FTZ.U32.TRUNC.NTZ R3, R2 ;  /* 0x0000000200037305 */ /* 0x000e64000021f000 */
[----:B-1----:R-:W-:-:S04]  /*28b10*/  IMAD.MOV R2, RZ, RZ, -R3 ;  /* 0x000000ffff027224 */ /* 0x002fc800078e0a03 */
        /* <DEDUP_REMOVED lines=23> */
[----:B------:R-:W-:-:S04]  /*28c90*/  VIADDMNMX R4, R3, R4, R7, PT ;  /* 0x0000000403047246 */ /* 0x000fc80003800107 */
[----:B------:R-:W-:-:S04]  /*28ca0*/  IABS R7, R4 ;  /* 0x0000000400077213 */ /* 0x000fc80000000000 */
        /* <DEDUP_REMOVED lines=18> */
[C---:B------:R-:W-:Y:S01]  /*28dd0*/  LOP3.LUT R3, R0.reuse, R4, RZ, 0x3c, !PT ;  /* 0x0000000400037212 */ /* 0x040fe200078e3cff */
[----:B------:R-:W-:-:S03]  /*28de0*/  IMAD.IADD R0, R0, 0x1, R5 ;  /* 0x0000000100007824 */ /* 0x000fc600078e0205 */
        /* <DEDUP_REMOVED lines=9> */
.L_x_2105:
[----:B------:R-:W-:Y:S01]  /*28e80*/  UMOV UR4, URZ ;  /* 0x0000003f00047c82 */ /* 0x000fe20008000000 */
[----:B------:R-:W-:Y:S01]  /*28e90*/  UMOV UR5, URZ ;  /* 0x0000003f00057c82 */ /* 0x000fe20008000000 */
[----:B------:R-:W-:Y:S01]  /*28ea0*/  ULDC UR6, c[0x0][0xc3c] ;  /* 0x00030f0000067ab9 */ /* 0x000fe20000000800 */
[----:B------:R-:W-:Y:S02]  /*28eb0*/  IMAD.MOV.U32 R16, RZ, RZ, R0 ;  /* 0x000000ffff107224 */ /* 0x000fe400078e0000 */
[----:B------:R-:W-:Y:S02]  /*28ec0*/  IMAD.U32 R17, RZ, RZ, UR4 ;  /* 0x00000004ff117e24 */ /* 0x000fe4000f8e00ff */
[----:B------:R-:W-:Y:S02]  /*28ed0*/  IMAD.U32 R18, RZ, RZ, UR5 ;  /* 0x00000005ff127e24 */ /* 0x000fe4000f8e00ff */
[----:B------:R-:W-:-:S07]  /*28ee0*/  IMAD.U32 R19, RZ, RZ, UR6 ;  /* 0x00000006ff137e24 */ /* 0x000fce000f8e00ff */
.L_x_2113:
[----:B------:R-:W2:Y:S04]  /*28ef0*/  LDL R0, [R1+0x28] ;  /* 0x0000280001007983 */ /* 0x000ea80000100800 */
[----:B------:R1:W3:Y:S01]  /*28f00*/  LDL R3, [R1] ;  /* 0x0000000001037983 */ /* 0x0002e20000100800 */
[----:B------:R-:W-:Y:S05]  /*28f10*/  WARPSYNC.ALL ;  /* 0x0000000000007948 */ /* 0x000fea0003800000 */
[----:B------:R-:W-:Y:S01]  /*28f20*/  BAR.SYNC.DEFER_BLOCKING 0x4, 0x180 ;  /* 0x0106000000007b1d */ /* 0x000fe20000010000 */
[----:B--2---:R-:W-:-:S13]  /*28f30*/  ISETP.NE.AND P0, PT, R0, RZ, PT ;  /* 0x000000ff0000720c */ /* 0x004fda0003f05270 */
[----:B------:R-:W3:Y:S01]  /*28f40*/  @!P0 S2R R0, SR_CgaCtaId ;  /* 0x0000000000008919 */ /* 0x000ee20000008800 */
[----:B------:R-:W-:-:S04]  /*28f50*/  @!P0 MOV R2, 0x400 ;  /* 0x0000040000028802 */ /* 0x000fc80000000f00 */
[----:B---3--:R-:W-:-:S05]  /*28f60*/  @!P0 LEA R3, R0, R2, 0x18 ;  /* 0x0000000200038211 */ /* 0x008fca00078ec0ff */
[----:B------:R1:W-:Y:S04]  /*28f70*/  @!P0 STS.128 [R3+0x2a8d0], R16 ;  /* 0x02a8d01003008388 */ /* 0x0003e80000000c00 */
[----:B------:R1:W-:Y:S01]  /*28f80*/  @!P0 STL [R1], R3 ;  /* 0x0000000301008387 */ /* 0x0003e20000100800 */
[----:B------:R-:W-:Y:S06]  /*28f90*/  BAR.ARV 0x5, 0x180 ;  /* 0x0146000000007b1d */ /* 0x000fec0000002000 */
.L_x_2102:
[----:B------:R-:W-:Y:S02]  /*28fa0*/  ULDC UR4, c[0x0][0xc3c] ;  /* 0x00030f0000047ab9 */ /* 0x000fe40000000800 */
[----:B---3--:R-:W-:-:S13]  /*28fb0*/  ISETP.GE.AND P0, PT, R19, UR4, PT ;  /* 0x0000000413007c0c */ /* 0x008fda000bf06270 */
[----:B------:R-:W-:Y:S05]  /*28fc0*/  @!P0 BRA `(.L_x_2114) ;  /* 0xffffff8c00848947 */ /* 0x000fea000383ffff */
[----:B------:R-:W-:Y:S05]  /*28fd0*/  BSYNC B8 ;  /* 0x0000000000087941 */ /* 0x000fea0003800000 */
.L_x_1954:
[----:B--2---:R-:W2:Y:S01]  /*28fe0*/  LDL.LU R0, [R1+0x48] ;  /* 0x0000480001007983 */ /* 0x004ea20000300800 */
[----:B------:R-:W-:Y:S01]  /*28ff0*/  BSSY B0, `(.L_x_2115) ;  /* 0x000000b000007945 */ /* 0x000fe20003800000 */
[----:B------:R-:W3:Y:S01]  /*29000*/  S2R R5, SR_CgaCtaId ;  /* 0x0000000000057919 */ /* 0x000ee20000008800 */
[----:B--2---:R-:W-:-:S05]  /*29010*/  VIADD R0, R0, 0x1 ;  /* 0x0000000100007836 */ /* 0x004fca0000000000 */
[----:B0-----:R-:W-:-:S04]  /*29020*/  LEA.HI R2, R0, R0, RZ, 0x1 ;  /* 0x0000000000027211 */ /* 0x001fc800078f08ff */
[----:B-1----:R-:W-:-:S05]  /*29030*/  LOP3.LUT R3, R2, 0xfffffffe, RZ, 0xc0, !PT ;  /* 0xfffffffe02037812 */ /* 0x002fca00078ec0ff */
[----:B------:R-:W-:Y:S01]  /*29040*/  IMAD.IADD R3, R0, 0x1, -R3 ;  /* 0x0000000100037824 */ /* 0x000fe200078e0a03 */
[----:B------:R-:W-:-:S04]  /*29050*/  MOV R0, 0x400 ;  /* 0x0000040000007802 */ /* 0x000fc80000000f00 */
[----:B---3--:R-:W-:Y:S02]  /*29060*/  LEA R0, R5, R0, 0x18 ;  /* 0x0000000005007211 */ /* 0x008fe400078ec0ff */
[----:B------:R-:W-:-:S04]  /*29070*/  SHF.L.U32 R3, R3, 0x1f, RZ ;  /* 0x0000001f03037819 */ /* 0x000fc800000006ff */
[----:B------:R-:W0:Y:S02]  /*29080*/  SYNCS.PHASECHK.TRANS64.TRYWAIT P0, [R0+URZ+0x2a820], R3 ;  /* 0x02a82003000075a7 */ /* 0x000e24000800017f */
[----:B0-----:R-:W-:Y:S05]  /*29090*/  @!P0 BRA `(.L_x_2116) ;  /* 0x0000002800f08947 */ /* 0x001fea0003800000 */
.L_x_2222:
[----:B------:R-:W-:Y:S05]  /*290a0*/  BSYNC B0 ;  /* 0x0000000000007941 */ /* 0x000fea0003800000 */
.L_x_2115:
[----:B------:R-:W-:-:S03]  /*290b0*/  UMOV UR4, 0xffffffff ;  /* 0xffffffff00047882 */ /* 0x000fc60000000000 */
[----:B------:R-:W-:Y:S05]  /*290c0*/  BRA.DIV UR4, `(.L_x_2117) ;  /* 0x0000002a04f87947 */ /* 0x000fea000b800000 */
[----:B------:R-:W1:Y:S02]  /*290d0*/  S2R R2, SR_TID.X ;  /* 0x0000000000027919 */ /* 0x000e640000002100 */
[----:B-1----:R-:W-:-:S04]  /*290e0*/  SHF.R.U32.HI R2, RZ, 0x5, R2 ;  /* 0x00000005ff027819 */ /* 0x002fc80000011602 */
[----:B------:R-:W-:-:S05]  /*290f0*/  LOP3.LUT R2, R2, 0x3, RZ, 0xc0, !PT ;  /* 0x0000000302027812 */ /* 0x000fca00078ec0ff */
[----:B------:R1:W2:Y:S02]  /*29100*/  SHFL.IDX PT, R14, R2, RZ, 0x1f ;  /* 0x00001fff020e7589 */ /* 0x0002a400000e0000 */
.L_x_2225:
[----:B--2---:R-:W-:-:S13]  /*29110*/  ISETP.NE.AND P0, PT, R14, RZ, PT ;  /* 0x000000ff0e00720c */ /* 0x004fda0003f05270 */
[----:B------:R-:W-:Y:S05]  /*29120*/  @P0 BRA `(.L_x_1658) ;  /* 0x0000000000940947 */ /* 0x000fea0003800000 */
[----:B------:R-:W-:-:S03]  /*29130*/  UMOV UR4, 0xffffffff ;  /* 0xffffffff00047882 */ /* 0x000fc60000000000 */
[----:B------:R-:W-:Y:S05]  /*29140*/  BRA.DIV UR4, `(.L_x_2118) ;  /* 0x0000002e040c7947 */ /* 0x000fea000b800000 */
[----:B------:R-:W-:-:S13]  /*29150*/  ELECT P6, URZ, PT ;  /* 0x00000000003f782f */ /* 0x000fda00038c0000 */
.L_x_2228:
[----:B------:R-:W-:Y:S05]  /*29160*/  @!P6 BRA `(.L_x_1658) ;  /* 0x000000000084e947 */ /* 0x000fea0003800000 */
[----:B------:R-:W-:-:S06]  /*29170*/  ULOP3.LUT UR4, UR60, 0x2, URZ, 0xfc, !UPT ;  /* 0x000000023c047892 */ /* 0x000fcc000f8efc3f */
[----:B-1----:R-:W-:-:S05]  /*29180*/  IMAD.U32 R2, RZ, RZ, UR4 ;  /* 0x00000004ff027e24 */ /* 0x002fca000f8e00ff */
[----:B------:R-:W-:-:S13]  /*29190*/  ISETP.NE.AND P2, PT, R2, 0x3, PT ;  /* 0x000000030200780c */ /* 0x000fda0003f45270 */
[----:B------:R-:W-:Y:S05]  /*291a0*/  @!P2 BRA `(.L_x_2119) ;  /* 0x000000000004a947 */ /* 0x000fea0003800000 */
[----:B------:R-:W-:Y:S01]  /*291b0*/  BPT.TRAP 0x1 ;  /* 0x000000040000795c */ /* 0x000fe20000300000 */
.L_x_2119:
        /* <DEDUP_REMOVED lines=14> */
.L_x_2229:
[----:B------:R-:W1:Y:S02]  /*292a0*/  SYNCS.PHASECHK.TRANS64.TRYWAIT P0, [R7+URZ], R2 ;  /* 0x00000002070075a7 */ /* 0x000e64000800017f */
[----:B-1----:R-:W-:Y:S05]  /*292b0*/  @!P0 BRA `(.L_x_2121) ;  /* 0x0000002800e48947 */ /* 0x002fea0003800000 */
.L_x_2230:
[----:B------:R-:W-:Y:S05]  /*292c0*/  @!P2 BRA `(.L_x_2122) ;  /* 0x000000000004a947 */ /* 0x000fea0003800000 */
[----:B------:R-:W-:Y:S01]  /*292d0*/  BPT.TRAP 0x1 ;  /* 0x000000040000795c */ /* 0x000fe20000300000 */
.L_x_2122:
[----:B------:R-:W2:Y:S01]  /*292e0*/  LDL.LU R4, [R1+0x8] ;  /* 0x0000080001047983 */ /* 0x000ea20000300800 */
[----:B------:R-:W-:-:S04]  /*292f0*/  VIADD R0, R0, 0x2a860 ;  /* 0x0002a86000007836 */ /* 0x000fc80000000000 */
[----:B--2---:R-:W-:-:S04]  /*29300*/  IMAD R4, R4, 0x8, R0 ;  /* 0x0000000804047824 */ /* 0x004fc800078e0200 */
[----:B------:R-:W2:Y:S02]  /*29310*/  SYNCS.PHASECHK.TRANS64.TRYWAIT P0, [R4+URZ], R5 ;  /* 0x00000005040075a7 */ /* 0x000ea4000800017f */
[----:B--2---:R-:W-:Y:S05]  /*29320*/  @!P0 BRA `(.L_x_2123) ;  /* 0x0000002800dc8947 */ /* 0x004fea0003800000 */
.L_x_2231:
[----:B------:R-:W-:-:S07]  /*29330*/  IMAD R3, R3, 0x8, R0 ;  /* 0x0000000803037824 */ /* 0x000fce00078e0200 */
.L_x_2124:
[----:B---3--:R3:W0:Y:S02]  /*29340*/  SYNCS.PHASECHK.TRANS64.TRYWAIT P0, [R3+URZ], R2 ;  /* 0x00000002030075a7 */ /* 0x008624000800017f */
[----:B0-----:R-:W-:Y:S05]  /*29350*/  @!P0 NANOSLEEP.SYNCS 0x989680 ;  /* 0x009896800000895d */ /* 0x001fea0003900000 */
[----:B------:R-:W0:Y:S02]  /*29360*/  @!P0 SYNCS.PHASECHK.TRANS64 P0, [R3+URZ], R2 ;  /* 0x00000002030085a7 */ /* 0x000e24000800007f */
[----:B0-----:R-:W-:Y:S05]  /*29370*/  @!P0 BRA `(.L_x_2124) ;  /* 0xfffffffc00f08947 */ /* 0x001fea000383ffff */
.L_x_1658:
[----:B------:R-:W-:Y:S05]  /*29380*/  BSYNC B9 ;  /* 0x0000000000097941 */ /* 0x000fea0003800000 */
.L_x_1655:
[----:B------:R-:W-:Y:S05]  /*29390*/  EXIT ;  /* 0x000000000000794d */ /* 0x000fea0003800000 */
.L_x_1684:
[----:B-1----:R1:W2:Y:S02]  /*293a0*/  SYNCS.PHASECHK.TRANS64.TRYWAIT P5, [R3+URZ+0x2a890], R0 ;  /* 0x02a89000030075a7 */ /* 0x0022a400080a017f */
[----:B--2---:R-:W-:Y:S05]  /*293b0*/  @!P5 NANOSLEEP.SYNCS 0x989680 ;  /* 0x009896800000d95d */ /* 0x004fea0003900000 */
[----:B------:R-:W2:Y:S02]  /*293c0*/  @!P5 SYNCS.PHASECHK.TRANS64 P5, [R3+URZ+0x2a890], R0 ;  /* 0x02a890000300d5a7 */ /* 0x000ea400080a007f */
[----:B--2---:R-:W-:Y:S05]  /*293d0*/  @!P5 BRA `(.L_x_1684) ;  /* 0xfffffffc00f0d947 */ /* 0x004fea000383ffff */
[----:B------:R-:W-:Y:S05]  /*293e0*/  BRA `(.L_x_2125) ;  /* 0xfffffda400e87947 */ /* 0x000fea000383ffff */
.L_x_1738:
[----:B-1----:R1:W3:Y:S02]  /*293f0*/  SYNCS.PHASECHK.TRANS64.TRYWAIT P5, [R3+URZ+0x2a890], R0 ;  /* 0x02a89000030075a7 */ /* 0x0022e400080a017f */
[----:B---3--:R-:W-:Y:S05]  /*29400*/  @!P5 NANOSLEEP.SYNCS 0x989680 ;  /* 0x009896800000d95d */ /* 0x008fea0003900000 */
[----:B------:R-:W3:Y:S02]  /*29410*/  @!P5 SYNCS.PHASECHK.TRANS64 P5, [R3+URZ+0x2a890], R0 ;  /* 0x02a890000300d5a7 */ /* 0x000ee400080a007f */
[----:B---3--:R-:W-:Y:S05]  /*29420*/  @!P5 BRA `(.L_x_1738) ;  /* 0xfffffffc00f0d947 */ /* 0x008fea000383ffff */
[----:B------:R-:W-:Y:S05]  /*29430*/  BRA `(.L_x_2126) ;  /* 0xfffffddc00807947 */ /* 0x000fea000383ffff */
.L_x_1763:
[----:B-1----:R1:W2:Y:S02]  /*29440*/  SYNCS.PHASECHK.TRANS64.TRYWAIT P4, [R3+URZ+0x2a890], R0 ;  /* 0x02a89000030075a7 */ /* 0x0022a4000808017f */
[----:B--2---:R-:W-:Y:S05]  /*29450*/  @!P4 NANOSLEEP.SYNCS 0x989680 ;  /* 0x009896800000c95d */ /* 0x004fea0003900000 */
[----:B------:R-:W2:Y:S02]  /*29460*/  @!P4 SYNCS.PHASECHK.TRANS64 P4, [R3+URZ+0x2a890], R0 ;  /* 0x02a890000300c5a7 */ /* 0x000ea4000808007f */
[----:B--2---:R-:W-:Y:S05]  /*29470*/  @!P4 BRA `(.L_x_1763) ;  /* 0xfffffffc00f0c947 */ /* 0x004fea000383ffff */
[----:B------:R-:W-:Y:S05]  /*29480*/  BRA `(.L_x_2127) ;  /* 0xfffffe10003c7947 */ /* 0x000fea000383ffff */
.L_x_1769:
[----:B0-----:R0:W2:Y:S02]  /*29490*/  SYNCS.PHASECHK.TRANS64.TRYWAIT P4, [R3+URZ+0x2a8b0], R0 ;  /* 0x02a8b000030075a7 */ /* 0x0010a4000808017f */
[----:B--2---:R-:W-:Y:S05]  /*294a0*/  @!P4 NANOSLEEP.SYNCS 0x989680 ;  /* 0x009896800000c95d */ /* 0x004fea0003900000 */
[----:B------:R-:W2:Y:S02]  /*294b0*/  @!P4 SYNCS.PHASECHK.TRANS64 P4, [R3+URZ+0x2a8b0], R0 ;  /* 0x02a8b0000300c5a7 */ /* 0x000ea4000808007f */
[----:B--2---:R-:W-:Y:S05]  /*294c0*/  @!P4 BRA `(.L_x_1769) ;  /* 0xfffffffc00f0c947 */ /* 0x004fea000383ffff */
[----:B------:R-:W-:Y:S05]  /*294d0*/  BRA `(.L_x_2128) ;  /* 0xfffffe1400487947 */ /* 0x000fea000383ffff */
.L_x_1795:
        /* <DEDUP_REMOVED lines=8> */
.L_x_2130:
[----:B------:R-:W-:Y:S05]  /*29560*/  BSYNC B1 ;  /* 0x0000000000017941 */ /* 0x000fea0003800000 */
.L_x_2129:
        /* <DEDUP_REMOVED lines=8> */
.L_x_2131:
[----:B------:R-:W-:Y:S02]  /*295f0*/  IMAD.MOV.U32 R13, RZ, RZ, R8 ;  /* 0x000000ffff0d7224 */ /* 0x000fe400078e0008 */
[----:B------:R-:W-:-:S07]  /*29600*/  IMAD.MOV.U32 R0, RZ, RZ, R14 ;  /* 0x000000ffff007224 */ /* 0x000fce00078e000e */
[----:B------:R-:W-:Y:S05]  /*29610*/  WARPSYNC.COLLECTIVE R15, `(.L_x_2132) ;  /* 0x000000000f087348 */ /* 0x000fea0003c00000 */
[----:B------:R0:W1:Y:S02]  /*29620*/  SHFL.IDX P6, R14, R13, R12, R11 ;  /* 0x0000000c0d0e7389 */ /* 0x00006400000c000b */
[----:B01----:R-:W-:Y:S01]  /*29630*/  ENDCOLLECTIVE ;  /* 0x000000000000791b */ /* 0x003fe20003800000 */
.L_x_2132:
[----:B------:R-:W-:Y:S02]  /*29640*/  IMAD.MOV.U32 R13, RZ, RZ, R4 ;  /* 0x000000ffff0d7224 */ /* 0x000fe400078e0004 */
[----:B------:R-:W-:-:S07]  /*29650*/  IMAD.MOV.U32 R5, RZ, RZ, R14 ;  /* 0x000000ffff057224 */ /* 0x000fce00078e000e */
[----:B------:R-:W-:Y:S05]  /*29660*/  WARPSYNC.COLLECTIVE R15, `(.L_x_2133) ;  /* 0x000000000f087348 */ /* 0x000fea0003c00000 */
[----:B------:R0:W1:Y:S02]  /*29670*/  SHFL.IDX P6, R14, R13, R12, R11 ;  /* 0x0000000c0d0e7389 */ /* 0x00006400000c000b */
[----:B01----:R-:W-:Y:S01]  /*29680*/  ENDCOLLECTIVE ;  /* 0x000000000000791b */ /* 0x003fe20003800000 */
.L_x_2133:
[----:B------:R-:W-:Y:S05]  /*29690*/  BRA `(.L_x_2134) ;  /* 0xfffffe2400887947 */ /* 0x000fea000383ffff */
.L_x_1798:
[----:B------:R-:W-:Y:S01]  /*296a0*/  BSSY B1, `(.L_x_2135) ;  /* 0x0000008000017945 */ /* 0x000fe20003800000 */
[----:B------:R-:W-:Y:S02]  /*296b0*/  IMAD.MOV.U32 R13, RZ, RZ, R7 ;  /* 0x000000ffff0d7224 */ /* 0x000fe400078e0007 */
[----:B------:R-:W-:Y:S02]  /*296c0*/  IMAD.MOV.U32 R12, RZ, RZ, 0x1 ;  /* 0x00000001ff0c7424 */ /* 0x000fe400078e00ff */
[----:B------:R-:W-:Y:S02]  /*296d0*/  IMAD.MOV.U32 R11, RZ, RZ, 0x1c1f ;  /* 0x00001c1fff0b7424 */ /* 0x000fe400078e00ff */
[----:B------:R-:W-:-:S07]  /*296e0*/  IMAD.MOV.U32 R15, RZ, RZ, -0x1 ;  /* 0xffffffffff0f7424 */ /* 0x000fce00078e00ff */
[----:B0---4-:R-:W-:Y:S05]  /*296f0*/  WARPSYNC.COLLECTIVE R15, `(.L_x_2136) ;  /* 0x000000000f087348 */ /* 0x011fea0003c00000 */
[----:B----4-:R1:W2:Y:S02]  /*29700*/  SHFL.IDX P6, R14, R13, R12, R11 ;  /* 0x0000000c0d0e7389 */ /* 0x0102a400000c000b */
[----:B012---:R-:W-:Y:S01]  /*29710*/  ENDCOLLECTIVE ;  /* 0x000000000000791b */ /* 0x007fe20003800000 */
.L_x_2136:
[----:B------:R-:W-:Y:S05]  /*29720*/  BSYNC B1 ;  /* 0x0000000000017941 */ /* 0x000fea0003800000 */
.L_x_2135:
[----:B------:R-:W-:Y:S02]  /*29730*/  IMAD.MOV.U32 R13, RZ, RZ, R6 ;  /* 0x000000ffff0d7224 */ /* 0x000fe400078e0006 */
[----:B------:R-:W-:Y:S02]  /*29740*/  IMAD.MOV.U32 R12, RZ, RZ, 0x1 ;  /* 0x00000001ff0c7424 */ /* 0x000fe400078e00ff */
[----:B------:R-:W-:Y:S02]  /*29750*/  IMAD.MOV.U32 R11, RZ, RZ, 0x1c1f ;  /* 0x00001c1fff0b7424 */ /* 0x000fe400078e00ff */
[----:B------:R-:W-:Y:S02]  /*29760*/  IMAD.MOV.U32 R15, RZ, RZ, -0x1 ;  /* 0xffffffffff0f7424 */ /* 0x000fe400078e00ff */
[----:B------:R-:W-:-:S07]  /*29770*/  IMAD.MOV.U32 R3, RZ, RZ, R14 ;  /* 0x000000ffff037224 */ /* 0x000fce00078e000e */
[----:B------:R-:W-:Y:S05]  /*29780*/  WARPSYNC.COLLECTIVE R15, `(.L_x_2137) ;  /* 0x000000000f087348 */ /* 0x000fea0003c00000 */
[----:B------:R0:W1:Y:S02]  /*29790*/  SHFL.IDX P6, R14, R13, R12, R11 ;  /* 0x0000000c0d0e7389 */ /* 0x00006400000c000b */
[----:B01----:R-:W-:Y:S01]  /*297a0*/  ENDCOLLECTIVE ;  /* 0x000000000000791b */ /* 0x003fe20003800000 */
.L_x_2137:
[----:B------:R-:W-:Y:S02]  /*297b0*/  IMAD.MOV.U32 R13, RZ, RZ, R8 ;  /* 0x000000ffff0d7224 */ /* 0x000fe400078e0008 */
[----:B------:R-:W-:-:S07]  /*297c0*/  IMAD.MOV.U32 R0, RZ, RZ, R14 ;  /* 0x000000ffff007224 */ /* 0x000fce00078e000e */
[----:B------:R-:W-:Y:S05]  /*297d0*/  WARPSYNC.COLLECTIVE R15, `(.L_x_2138) ;  /* 0x000000000f087348 */ /* 0x000fea0003c00000 */
[----:B------:R0:W1:Y:S02]  /*297e0*/  SHFL.IDX P6, R14, R13, R12, R11 ;  /* 0x0000000c0d0e7389 */ /* 0x00006400000c000b */
[----:B01----:R-:W-:Y:S01]  /*297f0*/  ENDCOLLECTIVE ;  /* 0x000000000000791b */ /* 0x003fe20003800000 */
.L_x_2138:
[----:B------:R-:W-:Y:S02]  /*29800*/  IMAD.MOV.U32 R13, RZ, RZ, R4 ;  /* 0x000000ffff0d7224 */ /* 0x000fe400078e0004 */
[----:B------:R-:W-:-:S07]  /*29810*/  IMAD.MOV.U32 R5, RZ, RZ, R14 ;  /* 0x000000ffff057224 */ /* 0x000fce00078e000e */
[----:B------:R-:W-:Y:S05]  /*29820*/  WARPSYNC.COLLECTIVE R15, `(.L_x_2139) ;  /* 0x000000000f087348 */ /* 0x000fea0003c00000 */
[----:B------:R0:W1:Y:S02]  /*29830*/  SHFL.IDX P6, R14, R13, R12, R11 ;  /* 0x0000000c0d0e7389 */ /* 0x00006400000c000b */
[----:B01----:R-:W-:Y:S01]  /*29840*/  ENDCOLLECTIVE ;  /* 0x000000000000791b */ /* 0x003fe20003800000 */
.L_x_2139:
[----:B------:R-:W-:Y:S01]  /*29850*/  IMAD.MOV.U32 R4, RZ, RZ, R14 ;  /* 0x000000ffff047224 */ /* 0x000fe200078e000e */
[----:B------:R-:W-:Y:S06]  /*29860*/  BRA `(.L_x_2140) ;  /* 0xfffffe2c00407947 */ /* 0x000fec000383ffff */
.L_x_1802:
[----:B0-----:R0:W1:Y:S02]  /*29870*/  SYNCS.PHASECHK.TRANS64.TRYWAIT P0, [R16+URZ+0x2a800], R5 ;  /* 0x02a80005100075a7 */ /* 0x001064000800017f */
[----:B-1----:R-:W-:Y:S05]  /*29880*/  @!P0 NANOSLEEP.SYNCS 0x989680 ;  /* 0x009896800000895d */ /* 0x002fea0003900000 */
[----:B------:R-:W1:Y:S02]  /*29890*/  @!P0 SYNCS.PHASECHK.TRANS64 P0, [R16+URZ+0x2a800], R5 ;  /* 0x02a80005100085a7 */ /* 0x000e64000800007f */
[----:B-1----:R-:W-:Y:S05]  /*298a0*/  @!P0 BRA `(.L_x_1802) ;  /* 0xfffffffc00f08947 */ /* 0x002fea000383ffff */
[----:B------:R-:W-:Y:S05]  /*298b0*/  BRA `(.L_x_2141) ;  /* 0xfffffe3400707947 */ /* 0x000fea000383ffff */
.L_x_1826:
        /* <DEDUP_REMOVED lines=8> */
.L_x_2143:
[----:B------:R-:W-:Y:S05]  /*29940*/  BSYNC B1 ;  /* 0x0000000000017941 */ /* 0x000fea0003800000 */
.L_x_2142:
        /* <DEDUP_REMOVED lines=8> */
.L_x_2144:
[----:B------:R-:W-:Y:S02]  /*299d0*/  IMAD.MOV.U32 R21, RZ, RZ, R3 ;  /* 0x000000ffff157224 */ /* 0x000fe400078e0003 */
[----:B------:R-:W-:Y:S02]  /*299e0*/  IMAD.MOV.U32 R13, RZ, RZ, R7 ;  /* 0x000000ffff0d7224 */ /* 0x000fe400078e0007 */
[----:B------:R-:W-:-:S07]  /*299f0*/  IMAD.MOV.U32 R0, RZ, RZ, R14 ;  /* 0x000000ffff007224 */ /* 0x000fce00078e000e */
[----:B------:R-:W-:Y:S05]  /*29a00*/  WARPSYNC.COLLECTIVE R15, `(.L_x_2145) ;  /* 0x000000000f087348 */ /* 0x000fea0003c00000 */
[----:B------:R0:W1:Y:S02]  /*29a10*/  SHFL.IDX P6, R14, R13, R12, R11 ;  /* 0x0000000c0d0e7389 */ /* 0x00006400000c000b */
[----:B01----:R-:W-:Y:S01]  /*29a20*/  ENDCOLLECTIVE ;  /* 0x000000000000791b */ /* 0x003fe20003800000 */
.L_x_2145:
[----:B------:R-:W-:Y:S02]  /*29a30*/  IMAD.MOV.U32 R20, RZ, RZ, R0 ;  /* 0x000000ffff147224 */ /* 0x000fe400078e0000 */
[----:B------:R-:W-:Y:S02]  /*29a40*/  IMAD.MOV.U32 R13, RZ, RZ, R9 ;  /* 0x000000ffff0d7224 */ /* 0x000fe400078e0009 */
[----:B------:R-:W-:-:S07]  /*29a50*/  IMAD.MOV.U32 R5, RZ, RZ, R14 ;  /* 0x000000ffff057224 */ /* 0x000fce00078e000e */
[----:B------:R-:W-:Y:S05]  /*29a60*/  WARPSYNC.COLLECTIVE R15, `(.L_x_2146) ;  /* 0x000000000f087348 */ /* 0x000fea0003c00000 */
[----:B------:R0:W1:Y:S02]  /*29a70*/  SHFL.IDX P6, R14, R13, R12, R11 ;  /* 0x0000000c0d0e7389 */ /* 0x00006400000c000b */
[----:B01----:R-:W-:Y:S01]  /*29a80*/  ENDCOLLECTIVE ;  /* 0x000000000000791b */ /* 0x003fe20003800000 */
.L_x_2146:
[----:B------:R-:W-:Y:S05]  /*29a90*/  BRA `(.L_x_2147) ;  /* 0xfffffe5c00047947 */ /* 0x000fea000383ffff */
.L_x_1829:
[----:B------:R-:W-:Y:S01]  /*29aa0*/  BSSY B1, `(.L_x_2148) ;  /* 0x0000008000017945 */ /* 0x000fe20003800000 */
[----:B------:R-:W-:Y:S02]  /*29ab0*/  IMAD.MOV.U32 R13, RZ, RZ, R8 ;  /* 0x000000ffff0d7224 */ /* 0x000fe400078e0008 */
[----:B------:R-:W-:Y:S02]  /*29ac0*/  IMAD.MOV.U32 R12, RZ, RZ, 0x1 ;  /* 0x00000001ff0c7424 */ /* 0x000fe400078e00ff */
[----:B------:R-:W-:Y:S02]  /*29ad0*/  IMAD.MOV.U32 R11, RZ, RZ, 0x1c1f ;  /* 0x00001c1fff0b7424 */ /* 0x000fe400078e00ff */
[----:B------:R-:W-:-:S07]  /*29ae0*/  IMAD.MOV.U32 R15, RZ, RZ, -0x1 ;  /* 0xffffffffff0f7424 */ /* 0x000fce00078e00ff */
[----:B------:R-:W-:Y:S05]  /*29af0*/  WARPSYNC.COLLECTIVE R15, `(.L_x_2149) ;  /* 0x000000000f087348 */ /* 0x000fea0003c00000 */
[----:B------:R0:W1:Y:S02]  /*29b00*/  SHFL.IDX P6, R14, R13, R12, R11 ;  /* 0x0000000c0d0e7389 */ /* 0x00006400000c000b */
[----:B01----:R-:W-:Y:S01]  /*29b10*/  ENDCOLLECTIVE ;  /* 0x000000000000791b */ /* 0x003fe20003800000 */
.L_x_2149:
[----:B------:R-:W-:Y:S05]  /*29b20*/  BSYNC B1 ;  /* 0x0000000000017941 */ /* 0x000fea0003800000 */
.L_x_2148:
        /* <DEDUP_REMOVED lines=8> */
.L_x_2150:
[----:B------:R-:W-:Y:S02]  /*29bb0*/  IMAD.MOV.U32 R61, RZ, RZ, R3 ;  /* 0x000000ffff3d7224 */ /* 0x000fe400078e0003 */
[----:B------:R-:W-:Y:S02]  /*29bc0*/  IMAD.MOV.U32 R13, RZ, RZ, R7 ;  /* 0x000000ffff0d7224 */ /* 0x000fe400078e0007 */
[----:B------:R-:W-:-:S07]  /*29bd0*/  IMAD.MOV.U32 R0, RZ, RZ, R14 ;  /* 0x000000ffff007224 */ /* 0x000fce00078e000e */
[----:B------:R-:W-:Y:S05]  /*29be0*/  WARPSYNC.COLLECTIVE R15, `(.L_x_2151) ;  /* 0x000000000f087348 */ /* 0x000fea0003c00000 */
[----:B------:R0:W1:Y:S02]  /*29bf0*/  SHFL.IDX P6, R14, R13, R12, R11 ;  /* 0x0000000c0d0e7389 */ /* 0x00006400000c000b */
[----:B01----:R-:W-:Y:S01]  /*29c00*/  ENDCOLLECTIVE ;  /* 0x000000000000791b */ /* 0x003fe20003800000 */
.L_x_2151:
[----:B------:R-:W-:Y:S02]  /*29c10*/  IMAD.MOV.U32 R60, RZ, RZ, R0 ;  /* 0x000000ffff3c7224 */ /* 0x000fe400078e0000 */
[----:B------:R-:W-:Y:S02]  /*29c20*/  IMAD.MOV.U32 R13, RZ, RZ, R9 ;  /* 0x000000ffff0d7224 */ /* 0x000fe400078e0009 */
[----:B------:R-:W-:-:S07]  /*29c30*/  IMAD.MOV.U32 R7, RZ, RZ, R14 ;  /* 0x000000ffff077224 */ /* 0x000fce00078e000e */
[----:B------:R-:W-:Y:S05]  /*29c40*/  WARPSYNC.COLLECTIVE R15, `(.L_x_2152) ;  /* 0x000000000f087348 */ /* 0x000fea0003c00000 */
[----:B------:R0:W1:Y:S02]  /*29c50*/  SHFL.IDX P6, R14, R13, R12, R11 ;  /* 0x0000000c0d0e7389 */ /* 0x00006400000c000b */
[----:B01----:R-:W-:Y:S01]  /*29c60*/  ENDCOLLECTIVE ;  /* 0x000000000000791b */ /* 0x003fe20003800000 */
.L_x_2152:
[----:B------:R-:W-:Y:S05]  /*29c70*/  BRA `(.L_x_2153) ;  /* 0xfffffe6000387947 */ /* 0x000fea000383ffff */
.L_x_1833:
[----:B0-----:R0:W1:Y:S02]  /*29c80*/  SYNCS.PHASECHK.TRANS64.TRYWAIT P0, [R16+URZ+0x2a800], R61 ;  /* 0x02a8003d100075a7 */ /* 0x001064000800017f */
[----:B-1----:R-:W-:Y:S05]  /*29c90*/  @!P0 NANOSLEEP.SYNCS 0x989680 ;  /* 0x009896800000895d */ /* 0x002fea0003900000 */
[----:B------:R-:W1:Y:S02]  /*29ca0*/  @!P0 SYNCS.PHASECHK.TRANS64 P0, [R16+URZ+0x2a800], R61 ;  /* 0x02a8003d100085a7 */ /* 0x000e64000800007f */
[----:B-1----:R-:W-:Y:S05]  /*29cb0*/  @!P0 BRA `(.L_x_1833) ;  /* 0xfffffffc00f08947 */ /* 0x002fea000383ffff */
[----:B------:R-:W-:Y:S05]  /*29cc0*/  BRA `(.L_x_2154) ;  /* 0xfffffe6400c07947 */ /* 0x000fea000383ffff */
.L_x_1847:
[----:B-1----:R1:W2:Y:S02]  /*29cd0*/  SYNCS.PHASECHK.TRANS64.TRYWAIT P2, [R7+URZ+0x2a830], R0 ;  /* 0x02a83000070075a7 */ /* 0x0022a4000804017f */
[----:B--2---:R-:W-:Y:S05]  /*29ce0*/  @!P2 NANOSLEEP.SYNCS 0x989680 ;  /* 0x009896800000a95d */ /* 0x004fea0003900000 */
[----:B------:R-:W2:Y:S02]  /*29cf0*/  @!P2 SYNCS.PHASECHK.TRANS64 P2, [R7+URZ+0x2a830], R0 ;  /* 0x02a830000700a5a7 */ /* 0x000ea4000804007f */
[----:B--2---:R-:W-:Y:S05]  /*29d00*/  @!P2 BRA `(.L_x_1847) ;  /* 0xfffffffc00f0a947 */ /* 0x004fea000383ffff */
[----:B------:R-:W-:Y:S05]  /*29d10*/  BRA `(.L_x_1846) ;  /* 0xfffffe9000287947 */ /* 0x000fea000383ffff */
.L_x_1867:
[----:B-1----:R1:W2:Y:S02]  /*29d20*/  SYNCS.PHASECHK.TRANS64.TRYWAIT P2, [R7+URZ+0x2a830], R14 ;  /* 0x02a8300e070075a7 */ /* 0x0022a4000804017f */
[----:B--2---:R-:W-:Y:S05]  /*29d30*/  @!P2 NANOSLEEP.SYNCS 0x989680 ;  /* 0x009896800000a95d */ /* 0x004fea0003900000 */
[----:B------:R-:W2:Y:S02]  /*29d40*/  @!P2 SYNCS.PHASECHK.TRANS64 P2, [R7+URZ+0x2a830], R14 ;  /* 0x02a8300e0700a5a7 */ /* 0x000ea4000804007f */
[----:B--2---:R-:W-:Y:S05]  /*29d50*/  @!P2 BRA `(.L_x_1867) ;  /* 0xfffffffc00f0a947 */ /* 0x004fea000383ffff */
[----:B------:R-:W-:Y:S05]  /*29d60*/  BRA `(.L_x_1866) ;  /* 0xfffffebc00ec7947 */ /* 0x000fea000383ffff */
.L_x_1872:
[----:B-1----:R1:W2:Y:S02]  /*29d70*/  SYNCS.PHASECHK.TRANS64.TRYWAIT P2, [R14+URZ+0x2a850], R9 ;  /* 0x02a850090e0075a7 */ /* 0x0022a4000804017f */
[----:B--2---:R-:W-:Y:S05]  /*29d80*/  @!P2 NANOSLEEP.SYNCS 0x989680 ;  /* 0x009896800000a95d */ /* 0x004fea0003900000 */
[----:B------:R-:W2:Y:S02]  /*29d90*/  @!P2 SYNCS.PHASECHK.TRANS64 P2, [R14+URZ+0x2a850], R9 ;  /* 0x02a850090e00a5a7 */ /* 0x000ea4000804007f */
[----:B--2---:R-:W-:Y:S05]  /*29da0*/  @!P2 BRA `(.L_x_1872) ;  /* 0xfffffffc00f0a947 */ /* 0x004fea000383ffff */
[----:B------:R-:W-:Y:S05]  /*29db0*/  BRA `(.L_x_1871) ;  /* 0xfffffec800e07947 */ /* 0x000fea000383ffff */
.L_x_1892:
[----:B-1----:R1:W2:Y:S02]  /*29dc0*/  SYNCS.PHASECHK.TRANS64.TRYWAIT P2, [R3+URZ+0x2a830], R4 ;  /* 0x02a83004030075a7 */ /* 0x0022a4000804017f */
[----:B--2---:R-:W-:Y:S05]  /*29dd0*/  @!P2 NANOSLEEP.SYNCS 0x989680 ;  /* 0x009896800000a95d */ /* 0x004fea0003900000 */
[----:B------:R-:W2:Y:S02]  /*29de0*/  @!P2 SYNCS.PHASECHK.TRANS64 P2, [R3+URZ+0x2a830], R4 ;  /* 0x02a830040300a5a7 */ /* 0x000ea4000804007f */
[----:B--2---:R-:W-:Y:S05]  /*29df0*/  @!P2 BRA `(.L_x_1892) ;  /* 0xfffffffc00f0a947 */ /* 0x004fea000383ffff */
[----:B------:R-:W-:Y:S05]  /*29e00*/  BRA `(.L_x_1891) ;  /* 0xfffffef000cc7947 */ /* 0x000fea000383ffff */
.L_x_1897:
[----:B-1----:R1:W2:Y:S02]  /*29e10*/  SYNCS.PHASECHK.TRANS64.TRYWAIT P2, [R198+URZ+0x2a850], R3 ;  /* 0x02a85003c60075a7 */ /* 0x0022a4000804017f */
[----:B--2---:R-:W-:Y:S05]  /*29e20*/  @!P2 NANOSLEEP.SYNCS 0x989680 ;  /* 0x009896800000a95d */ /* 0x004fea0003900000 */
[----:B------:R-:W2:Y:S02]  /*29e30*/  @!P2 SYNCS.PHASECHK.TRANS64 P2, [R198+URZ+0x2a850], R3 ;  /* 0x02a85003c600a5a7 */ /* 0x000ea4000804007f */
[----:B--2---:R-:W-:Y:S05]  /*29e40*/  @!P2 BRA `(.L_x_1897) ;  /* 0xfffffffc00f0a947 */ /* 0x004fea000383ffff */
[----:B------:R-:W-:Y:S05]  /*29e50*/  BRA `(.L_x_1896) ;  /* 0xfffffefc00ac7947 */ /* 0x000fea000383ffff */
.L_x_1905:
[----:B-1----:R1:W2:Y:S02]  /*29e60*/  SYNCS.PHASECHK.TRANS64.TRYWAIT P2, [R3+URZ+0x2a830], R14 ;  /* 0x02a8300e030075a7 */ /* 0x0022a4000804017f */
[----:B--2---:R-:W-:Y:S05]  /*29e70*/  @!P2 NANOSLEEP.SYNCS 0x989680 ;  /* 0x009896800000a95d */ /* 0x004fea0003900000 */
[----:B------:R-:W2:Y:S02]  /*29e80*/  @!P2 SYNCS.PHASECHK.TRANS64 P2, [R3+URZ+0x2a830], R14 ;  /* 0x02a8300e0300a5a7 */ /* 0x000ea4000804007f */
[----:B--2---:R-:W-:Y:S05]  /*29e90*/  @!P2 BRA `(.L_x_1905) ;  /* 0xfffffffc00f0a947 */ /* 0x004fea000383ffff */
[----:B------:R-:W-:Y:S05]  /*29ea0*/  BRA `(.L_x_1904) ;  /* 0xffffff1000a47947 */ /* 0x000fea000383ffff */
.L_x_1910:
[----:B-1----:R1:W2:Y:S02]  /*29eb0*/  SYNCS.PHASECHK.TRANS64.TRYWAIT P2, [R12+URZ+0x2a850], R3 ;  /* 0x02a850030c0075a7 */ /* 0x0022a4000804017f */
[----:B--2---:R-:W-:Y:S05]  /*29ec0*/  @!P2 NANOSLEEP.SYNCS 0x989680 ;  /* 0x009896800000a95d */ /* 0x004fea0003900000 */
[----:B------:R-:W2:Y:S02]  /*29ed0*/  @!P2 SYNCS.PHASECHK.TRANS64 P2, [R12+URZ+0x2a850], R3 ;  /* 0x02a850030c00a5a7 */ /* 0x000ea4000804007f */
[----:B--2---:R-:W-:Y:S05]  /*29ee0*/  @!P2 BRA `(.L_x_1910) ;  /* 0xfffffffc00f0a947 */ /* 0x004fea000383ffff */
[----:B------:R-:W-:Y:S05]  /*29ef0*/  BRA `(.L_x_1909) ;  /* 0xffffff1c00987947 */ /* 0x000fea000383ffff */
.L_x_1924:
[----:B-1----:R1:W2:Y:S02]  /*29f00*/  SYNCS.PHASECHK.TRANS64.TRYWAIT P0, [R13+URZ+0x2a850], R0 ;  /* 0x02a850000d0075a7 */ /* 0x0022a4000800017f */
[----:B--2---:R-:W-:Y:S05]  /*29f10*/  @!P0 NANOSLEEP.SYNCS 0x989680 ;  /* 0x009896800000895d */ /* 0x004fea0003900000 */
[----:B------:R-:W2:Y:S02]  /*29f20*/  @!P0 SYNCS.PHASECHK.TRANS64 P0, [R13+URZ+0x2a850], R0 ;  /* 0x02a850000d0085a7 */ /* 0x000ea4000800007f */
[----:B--2---:R-:W-:Y:S05]  /*29f30*/  @!P0 BRA `(.L_x_1924) ;  /* 0xfffffffc00f08947 */ /* 0x004fea000383ffff */
[----:B------:R-:W-:Y:S05]  /*29f40*/  BRA `(.L_x_1923) ;  /* 0xffffff4400b47947 */ /* 0x000fea000383ffff */
.L_x_1968:
[----:B------:R-:W1:Y:S01]  /*29f50*/  S2R R7, SR_TID.X ;  /* 0x0000000000077919 */ /* 0x000e620000002100 */
[----:B------:R-:W-:Y:S01]  /*29f60*/  BSSY B1, `(.L_x_2155) ;  /* 0x000000a000017945 */ /* 0x000fe20003800000 */
[----:B------:R-:W-:Y:S02]  /*29f70*/  IMAD.MOV.U32 R12, RZ, RZ, RZ ;  /* 0x000000ffff0c7224 */ /* 0x000fe400078e00ff */
[----:B0-----:R-:W-:Y:S02]  /*29f80*/  IMAD.MOV.U32 R11, RZ, RZ, 0x1f ;  /* 0x0000001fff0b7424 */ /* 0x001fe400078e00ff */
[----:B------:R-:W-:Y:S01]  /*29f90*/  IMAD.MOV.U32 R15, RZ, RZ, -0x1 ;  /* 0xffffffffff0f7424 */ /* 0x000fe200078e00ff */
[----:B-1----:R-:W-:-:S04]  /*29fa0*/  SHF.R.U32.HI R7, RZ, 0x5, R7 ;  /* 0x00000005ff077819 */ /* 0x002fc80000011607 */
[----:B------:R-:W-:-:S05]  /*29fb0*/  LOP3.LUT R7, R7, 0x3, RZ, 0xc0, !PT ;  /* 0x0000000307077812 */ /* 0x000fca00078ec0ff */
[----:B------:R-:W-:-:S07]  /*29fc0*/  IMAD.MOV.U32 R13, RZ, RZ, R7 ;  /* 0x000000ffff0d7224 */ /* 0x000fce00078e0007 */
[----:B------:R-:W-:Y:S05]  /*29fd0*/  WARPSYNC.COLLECTIVE R15, `(.L_x_2156) ;  /* 0x000000000f087348 */ /* 0x000fea0003c00000 */
[----:B------:R0:W1:Y:S02]  /*29fe0*/  SHFL.IDX P6, R14, R13, R12, R11 ;  /* 0x0000000c0d0e7389 */ /* 0x00006400000c000b */
[----:B01----:R-:W-:Y:S01]  /*29ff0*/  ENDCOLLECTIVE ;  /* 0x000000000000791b */ /* 0x003fe20003800000 */
.L_x_2156:
[----:B------:R-:W-:Y:S05]  /*2a000*/  BSYNC B1 ;  /* 0x0000000000017941 */ /* 0x000fea0003800000 */
.L_x_2155:
[----:B------:R-:W-:Y:S05]  /*2a010*/  BRA `(.L_x_2157) ;  /* 0xffffff88002c7947 */ /* 0x000fea000383ffff */
.L_x_1970:
[----:B------:R-:W-:Y:S01]  /*2a020*/  BSSY B1, `(.L_x_2158) ;  /* 0x0000006000017945 */ /* 0x000fe20003800000 */
[----:B------:R-:W-:-:S07]  /*2a030*/  IMAD.MOV.U32 R15, RZ, RZ, -0x1 ;  /* 0xffffffffff0f7424 */ /* 0x000fce00078e00ff */
[----:B01----:R-:W-:Y:S05]  /*2a040*/  WARPSYNC.COLLECTIVE R15, `(.L_x_2159) ;  /* 0x000000000f0c7348 */ /* 0x003fea0003c00000 */
[----:B------:R-:W-:Y:S02]  /*2a050*/  ELECT P6, UR62, PT ;  /* 0x00000000003e782f */ /* 0x000fe400038c0000 */
[----:B------:R-:W-:Y:S01]  /*2a060*/  MOV R14, UR62 ;  /* 0x0000003e000e7c02 */ /* 0x000fe20008000f00 */
[----:B01----:R-:W-:Y:S10]  /*2a070*/  ENDCOLLECTIVE ;  /* 0x000000000000791b */ /* 0x003ff40003800000 */
.L_x_2159:
[----:B------:R-:W-:Y:S05]  /*2a080*/  BSYNC B1 ;  /* 0x0000000000017941 */ /* 0x000fea0003800000 */
.L_x_2158:
[----:B------:R-:W-:Y:S01]  /*2a090*/  PLOP3.LUT P2, PT, P6, PT, PT, 0x80, 0x0 ;  /* 0x000000000000781c */ /* 0x000fe2000374f070 */
[----:B------:R-:W-:-:S12]  /*2a0a0*/  BRA `(.L_x_1969) ;  /* 0xffffff8800207947 */ /* 0x000fd8000383ffff */
.L_x_1972:
[----:B-1----:R-:W2:Y:S02]  /*2a0b0*/  LDL R6, [R1] ;  /* 0x0000000001067983 */ /* 0x002ea40000100800 */
[----:B--2---:R1:W2:Y:S02]  /*2a0c0*/  SYNCS.PHASECHK.TRANS64.TRYWAIT P0, [R6+URZ+0x2a820], R5 ;  /* 0x02a82005060075a7 */ /* 0x0042a4000800017f */
[----:B--2---:R-:W-:Y:S05]  /*2a0d0*/  @!P0 NANOSLEEP.SYNCS 0x989680 ;  /* 0x009896800000895d */ /* 0x004fea0003900000 */
[----:B------:R-:W2:Y:S02]  /*2a0e0*/  @!P0 SYNCS.PHASECHK.TRANS64 P0, [R6+URZ+0x2a820], R5 ;  /* 0x02a82005060085a7 */ /* 0x000ea4000800007f */
[----:B--2---:R-:W-:Y:S05]  /*2a0f0*/  @!P0 BRA `(.L_x_1972) ;  /* 0xfffffffc00ec8947 */ /* 0x004fea000383ffff */
[----:B------:R-:W-:Y:S05]  /*2a100*/  BRA `(.L_x_2160) ;  /* 0xffffff8800307947 */ /* 0x000fea000383ffff */
.L_x_1976:
[----:B-1----:R1:W2:Y:S02]  /*2a110*/  SYNCS.PHASECHK.TRANS64.TRYWAIT P0, [R7+URZ+0x2a8a0], R10 ;  /* 0x02a8a00a070075a7 */ /* 0x0022a4000800017f */
[----:B--2---:R-:W-:Y:S05]  /*2a120*/  @!P0 NANOSLEEP.SYNCS 0x989680 ;  /* 0x009896800000895d */ /* 0x004fea0003900000 */
[----:B------:R-:W2:Y:S02]  /*2a130*/  @!P0 SYNCS.PHASECHK.TRANS64 P0, [R7+URZ+0x2a8a0], R10 ;  /* 0x02a8a00a070085a7 */ /* 0x000ea4000800007f */
[----:B--2---:R-:W-:Y:S05]  /*2a140*/  @!P0 BRA `(.L_x_1976) ;  /* 0xfffffffc00f08947 */ /* 0x004fea000383ffff */
[----:B------:R-:W-:Y:S05]  /*2a150*/  BRA `(.L_x_2161) ;  /* 0xffffff8800547947 */ /* 0x000fea000383ffff */
.L_x_1983:
[----:B--2---:R2:W3:Y:S02]  /*2a160*/  SYNCS.PHASECHK.TRANS64.TRYWAIT P0, [R7+URZ+0x2a8c0], R10 ;  /* 0x02a8c00a070075a7 */ /* 0x0044e4000800017f */
[----:B---3--:R-:W-:Y:S05]  /*2a170*/  @!P0 NANOSLEEP.SYNCS 0x989680 ;  /* 0x009896800000895d */ /* 0x008fea0003900000 */
[----:B------:R-:W3:Y:S02]  /*2a180*/  @!P0 SYNCS.PHASECHK.TRANS64 P0, [R7+URZ+0x2a8c0], R10 ;  /* 0x02a8c00a070085a7 */ /* 0x000ee4000800007f */
[----:B---3--:R-:W-:Y:S05]  /*2a190*/  @!P0 BRA `(.L_x_1983) ;  /* 0xfffffffc00f08947 */ /* 0x008fea000383ffff */
[----:B------:R-:W-:Y:S05]  /*2a1a0*/  BRA `(.L_x_2162) ;  /* 0xffffff8c00507947 */ /* 0x000fea000383ffff */
.L_x_1991:
[----:B-1----:R1:W2:Y:S02]  /*2a1b0*/  SYNCS.PHASECHK.TRANS64.TRYWAIT P0, [R8+URZ+0x2a8a0], R7 ;  /* 0x02a8a007080075a7 */ /* 0x0022a4000800017f */
[----:B--2---:R-:W-:Y:S05]  /*2a1c0*/  @!P0 NANOSLEEP.SYNCS 0x989680 ;  /* 0x009896800000895d */ /* 0x004fea0003900000 */
[----:B------:R-:W2:Y:S02]  /*2a1d0*/  @!P0 SYNCS.PHASECHK.TRANS64 P0, [R8+URZ+0x2a8a0], R7 ;  /* 0x02a8a007080085a7 */ /* 0x000ea4000800007f */
[----:B--2---:R-:W-:Y:S05]  /*2a1e0*/  @!P0 BRA `(.L_x_1991) ;  /* 0xfffffffc00f08947 */ /* 0x004fea000383ffff */
[----:B------:R-:W-:Y:S05]  /*2a1f0*/  BRA `(.L_x_2163) ;  /* 0xffffff90006c7947 */ /* 0x000fea000383ffff */
.L_x_1998:
[----:B--2---:R2:W3:Y:S02]  /*2a200*/  SYNCS.PHASECHK.TRANS64.TRYWAIT P0, [R8+URZ+0x2a8c0], R7 ;  /* 0x02a8c007080075a7 */ /* 0x0044e4000800017f */
[----:B---3--:R-:W-:Y:S05]  /*2a210*/  @!P0 NANOSLEEP.SYNCS 0x989680 ;  /* 0x009896800000895d */ /* 0x008fea0003900000 */
[----:B------:R-:W3:Y:S02]  /*2a220*/  @!P0 SYNCS.PHASECHK.TRANS64 P0, [R8+URZ+0x2a8c0], R7 ;  /* 0x02a8c007080085a7 */ /* 0x000ee4000800007f */
[----:B---3--:R-:W-:Y:S05]  /*2a230*/  @!P0 BRA `(.L_x_1998) ;  /* 0xfffffffc00f08947 */ /* 0x008fea000383ffff */
[----:B------:R-:W-:Y:S05]  /*2a240*/  BRA `(.L_x_2164) ;  /* 0xffffff9400647947 */ /* 0x000fea000383ffff */
.L_x_2020:
[----:B------:R-:W2:Y:S01]  /*2a250*/  S2R R4, SR_TID.X ;  /* 0x0000000000047919 */ /* 0x000ea20000002100 */
[----:B------:R-:W-:Y:S01]  /*2a260*/  BSSY B0, `(.L_x_2165) ;  /* 0x000000a000007945 */ /* 0x000fe20003800000 */
[----:B------:R-:W-:Y:S02]  /*2a270*/  IMAD.MOV.U32 R12, RZ, RZ, RZ ;  /* 0x000000ffff0c7224 */ /* 0x000fe400078e00ff */
[----:B0-----:R-:W-:Y:S02]  /*2a280*/  IMAD.MOV.U32 R11, RZ, RZ, 0x1f ;  /* 0x0000001fff0b7424 */ /* 0x001fe400078e00ff */
[----:B------:R-:W-:Y:S01]  /*2a290*/  IMAD.MOV.U32 R15, RZ, RZ, -0x1 ;  /* 0xffffffffff0f7424 */ /* 0x000fe200078e00ff */
[----:B--2---:R-:W-:-:S04]  /*2a2a0*/  SHF.R.U32.HI R4, RZ, 0x5, R4 ;  /* 0x00000005ff047819 */ /* 0x004fc80000011604 */
[----:B------:R-:W-:-:S05]  /*2a2b0*/  LOP3.LUT R4, R4, 0x3, RZ, 0xc0, !PT ;  /* 0x0000000304047812 */ /* 0x000fca00078ec0ff */
[----:B------:R-:W-:-:S07]  /*2a2c0*/  IMAD.MOV.U32 R13, RZ, RZ, R4 ;  /* 0x000000ffff0d7224 */ /* 0x000fce00078e0004 */
[----:B-1----:R-:W-:Y:S05]  /*2a2d0*/  WARPSYNC.COLLECTIVE R15, `(.L_x_2166) ;  /* 0x000000000f087348 */ /* 0x002fea0003c00000 */
[----:B------:R0:W2:Y:S02]  /*2a2e0*/  SHFL.IDX P6, R14, R13, R12, R11 ;  /* 0x0000000c0d0e7389 */ /* 0x0000a400000c000b */
[----:B012---:R-:W-:Y:S01]  /*2a2f0*/  ENDCOLLECTIVE ;  /* 0x000000000000791b */ /* 0x007fe20003800000 */
.L_x_2166:
[----:B------:R-:W-:Y:S05]  /*2a300*/  BSYNC B0 ;  /* 0x0000000000007941 */ /* 0x000fea0003800000 */
.L_x_2165:
[----:B------:R-:W-:Y:S05]  /*2a310*/  BRA `(.L_x_2167) ;  /* 0xffffffa000dc7947 */ /* 0x000fea000383ffff */
.L_x_2022:
[----:B------:R-:W-:Y:S01]  /*2a320*/  BSSY B0, `(.L_x_2168) ;  /* 0x0000006000007945 */ /* 0x000fe20003800000 */
[----:B------:R-:W-:-:S07]  /*2a330*/  IMAD.MOV.U32 R15, RZ, RZ, -0x1 ;  /* 0xffffffffff0f7424 */ /* 0x000fce00078e00ff */
[----:B01-3--:R-:W-:Y:S05]  /*2a340*/  WARPSYNC.COLLECTIVE R15, `(.L_x_2169) ;  /* 0x000000000f0c7348 */ /* 0x00bfea0003c00000 */
[----:B------:R-:W-:Y:S02]  /*2a350*/  ELECT P6, UR62, PT ;  /* 0x00000000003e782f */ /* 0x000fe400038c0000 */
[----:B------:R-:W-:Y:S01]  /*2a360*/  MOV R14, UR62 ;  /* 0x0000003e000e7c02 */ /* 0x000fe20008000f00 */
[----:B01-3--:R-:W-:Y:S10]  /*2a370*/  ENDCOLLECTIVE ;  /* 0x000000000000791b */ /* 0x00bff40003800000 */
.L_x_2169:
[----:B------:R-:W-:Y:S05]  /*2a380*/  BSYNC B0 ;  /* 0x0000000000007941 */ /* 0x000fea0003800000 */
.L_x_2168:
[----:B------:R-:W-:Y:S05]  /*2a390*/  BRA `(.L_x_2170) ;  /* 0xffffffa000e87947 */ /* 0x000fea000383ffff */
.L_x_2024:
[----:B-1----:R1:W2:Y:S02]  /*2a3a0*/  SYNCS.PHASECHK.TRANS64.TRYWAIT P0, [R0+URZ+0x2a840], R2 ;  /* 0x02a84002000075a7 */ /* 0x0022a4000800017f */
[----:B--2---:R-:W-:Y:S05]  /*2a3b0*/  @!P0 NANOSLEEP.SYNCS 0x989680 ;  /* 0x009896800000895d */ /* 0x004fea0003900000 */
[----:B------:R-:W2:Y:S02]  /*2a3c0*/  @!P0 SYNCS.PHASECHK.TRANS64 P0, [R0+URZ+0x2a840], R2 ;  /* 0x02a84002000085a7 */ /* 0x000ea4000800007f */
[----:B--2---:R-:W-:Y:S05]  /*2a3d0*/  @!P0 BRA `(.L_x_2024) ;  /* 0xfffffffc00f08947 */ /* 0x004fea000383ffff */
[----:B------:R-:W-:Y:S05]  /*2a3e0*/  BRA `(.L_x_2171) ;  /* 0xffffffa400547947 */ /* 0x000fea000383ffff */
.L_x_2028:
[----:B------:R0:W5:Y:S01]  /*2a3f0*/  LDL.LU R9, [R1+0x3c] ;  /* 0x00003c0001097983 */ /* 0x0001620000300800 */
[----:B------:R-:W-:Y:S02]  /*2a400*/  IMAD.MOV.U32 R5, RZ, RZ, R11 ;  /* 0x000000ffff057224 */ /* 0x000fe400078e000b */
[----:B------:R-:W-:Y:S02]  /*2a410*/  IMAD.MOV.U32 R13, RZ, RZ, R3 ;  /* 0x000000ffff0d7224 */ /* 0x000fe400078e0003 */
[----:B------:R-:W-:Y:S02]  /*2a420*/  IMAD.MOV.U32 R12, RZ, RZ, RZ ;  /* 0x000000ffff0c7224 */ /* 0x000fe400078e00ff */
[----:B------:R-:W-:Y:S02]  /*2a430*/  IMAD.MOV.U32 R11, RZ, RZ, 0x181f ;  /* 0x0000181fff0b7424 */ /* 0x000fe400078e00ff */
[----:B0-----:R-:W-:-:S07]  /*2a440*/  IMAD.MOV.U32 R15, RZ, RZ, -0x1 ;  /* 0xffffffffff0f7424 */ /* 0x001fce00078e00ff */
[----:B-----5:R-:W-:Y:S05]  /*2a450*/  WARPSYNC.COLLECTIVE R15, `(.L_x_2172) ;  /* 0x000000000f087348 */ /* 0x020fea0003c00000 */
[----:B------:R0:W1:Y:S02]  /*2a460*/  SHFL.IDX P6, R14, R13, R12, R11 ;  /* 0x0000000c0d0e7389 */ /* 0x00006400000c000b */
[----:B01---5:R-:W-:Y:S01]  /*2a470*/  ENDCOLLECTIVE ;  /* 0x000000000000791b */ /* 0x023fe20003800000 */
.L_x_2172:
[----:B------:R-:W-:Y:S02]  /*2a480*/  IMAD.MOV.U32 R13, RZ, RZ, R4 ;  /* 0x000000ffff0d7224 */ /* 0x000fe400078e0004 */
[----:B------:R-:W-:-:S07]  /*2a490*/  IMAD.MOV.U32 R6, RZ, RZ, R14 ;  /* 0x000000ffff067224 */ /* 0x000fce00078e000e */
[----:B------:R-:W-:Y:S05]  /*2a4a0*/  WARPSYNC.COLLECTIVE R15, `(.L_x_2173) ;  /* 0x000000000f087348 */ /* 0x000fea0003c00000 */
[----:B------:R0:W1:Y:S02]  /*2a4b0*/  SHFL.IDX P6, R14, R13, R12, R11 ;  /* 0x0000000c0d0e7389 */ /* 0x00006400000c000b */
[----:B01----:R-:W-:Y:S01]  /*2a4c0*/  ENDCOLLECTIVE ;  /* 0x000000000000791b */ /* 0x003fe20003800000 */
.L_x_2173:
[----:B------:R-:W-:Y:S02]  /*2a4d0*/  IMAD R2, R9, R7, RZ ;  /* 0x0000000709027224 */ /* 0x000fe400078e02ff */
[----:B------:R-:W2:Y:S01]  /*2a4e0*/  LDL R9, [R1+0x2c] ;  /* 0x00002c0001097983 */ /* 0x000ea20000100800 */
[----:B------:R-:W-:Y:S01]  /*2a4f0*/  IMAD.IADD R0, R10, 0x1, R5 ;  /* 0x000000010a007824 */ /* 0x000fe200078e0205 */
[----:B------:R-:W-:Y:S01]  /*2a500*/  ULDC.64 UR4, c[0x0][0x208] ;  /* 0x0000820000047ab9 */ /* 0x000fe20000000a00 */
[----:B------:R-:W-:Y:S02]  /*2a510*/  IMAD.MOV.U32 R7, RZ, RZ, R14 ;  /* 0x000000ffff077224 */ /* 0x000fe400078e000e */
[----:B------:R-:W-:Y:S01]  /*2a520*/  IMAD.MOV.U32 R13, RZ, RZ, R3 ;  /* 0x000000ffff0d7224 */ /* 0x000fe200078e0003 */
[C---:B------:R-:W-:Y:S01]  /*2a530*/  ISETP.GE.AND P2, PT, R0.reuse, R2, PT ;  /* 0x000000020000720c */ /* 0x040fe20003f46270 */
[----:B------:R-:W-:Y:S02]  /*2a540*/  IMAD.MOV.U32 R12, RZ, RZ, 0x1 ;  /* 0x00000001ff0c7424 */ /* 0x000fe400078e00ff */
[----:B------:R-:W-:-:S10]  /*2a550*/  VIADD R5, R0, 0x10 ;  /* 0x0000001000057836 */ /* 0x000fd40000000000 */
        /* <DEDUP_REMOVED lines=8> */
[----:B--2---:R0:W-:Y:S04]  /*2a5e0*/  @!P2 LDGSTS.E.BYPASS.LTC128B.128 [R9+0xc400], desc[UR4][R6.64], !P3 ;  /* 0x0c4000000609afae */ /* 0x0041e8000d901d44 */
[----:B------:R0:W-:Y:S04]  /*2a5f0*/  @!P2 LDGSTS.E.BYPASS.LTC128B.128 [R9+0x10400], desc[UR4][R6.64+0x80], !P0 ;  /* 0x104000800609afae */ /* 0x0001e8000c101d44 */
[----:B------:R0:W-:Y:S01]  /*2a600*/  @!P2 LDGSTS.E.BYPASS.LTC128B.128 [R9+0x14400], desc[UR4][R6.64+0x100], !P1 ;  /* 0x144001000609afae */ /* 0x0001e2000c901d44 */
[----:B------:R-:W-:-:S13]  /*2a610*/  ISETP.GE.AND P2, PT, R5, R2, PT ;  /* 0x000000020500720c */ /* 0x000fda0003f46270 */
[----:B0-----:R-:W-:Y:S05]  /*2a620*/  WARPSYNC.COLLECTIVE R15, `(.L_x_2174) ;  /* 0x000000000f087348 */ /* 0x001fea0003c00000 */
[----:B------:R1:W2:Y:S02]  /*2a630*/  SHFL.IDX P6, R14, R13, R12, R11 ;  /* 0x0000000c0d0e7389 */ /* 0x0002a400000c000b */
[----:B012---:R-:W-:Y:S01]  /*2a640*/  ENDCOLLECTIVE ;  /* 0x000000000000791b */ /* 0x007fe20003800000 */
.L_x_2174:
[----:B------:R-:W-:Y:S02]  /*2a650*/  IMAD.MOV.U32 R13, RZ, RZ, R4 ;  /* 0x000000ffff0d7224 */ /* 0x000fe400078e0004 */
[----:B------:R-:W-:-:S07]  /*2a660*/  IMAD.MOV.U32 R6, RZ, RZ, R14 ;  /* 0x000000ffff067224 */ /* 0x000fce00078e000e */
[----:B------:R-:W-:Y:S05]  /*2a670*/  WARPSYNC.COLLECTIVE R15, `(.L_x_2175) ;  /* 0x000000000f087348 */ /* 0x000fea0003c00000 */
[----:B------:R0:W1:Y:S02]  /*2a680*/  SHFL.IDX P6, R14, R13, R12, R11 ;  /* 0x0000000c0d0e7389 */ /* 0x00006400000c000b */
[----:B01----:R-:W-:Y:S01]  /*2a690*/  ENDCOLLECTIVE ;  /* 0x000000000000791b */ /* 0x003fe20003800000 */
.L_x_2175:
        /* <DEDUP_REMOVED lines=19> */
.L_x_2176:
[----:B------:R-:W-:Y:S02]  /*2a7d0*/  IMAD.MOV.U32 R13, RZ, RZ, R4 ;  /* 0x000000ffff0d7224 */ /* 0x000fe400078e0004 */
[----:B------:R-:W-:-:S07]  /*2a7e0*/  IMAD.MOV.U32 R6, RZ, RZ, R14 ;  /* 0x000000ffff067224 */ /* 0x000fce00078e000e */
[----:B------:R-:W-:Y:S05]  /*2a7f0*/  WARPSYNC.COLLECTIVE R15, `(.L_x_2177) ;  /* 0x000000000f087348 */ /* 0x000fea0003c00000 */
[----:B------:R0:W1:Y:S02]  /*2a800*/  SHFL.IDX P6, R14, R13, R12, R11 ;  /* 0x0000000c0d0e7389 */ /* 0x00006400000c000b */
[----:B01----:R-:W-:Y:S01]  /*2a810*/  ENDCOLLECTIVE ;  /* 0x000000000000791b */ /* 0x003fe20003800000 */
.L_x_2177:
        /* <DEDUP_REMOVED lines=19> */
.L_x_2178:
[----:B------:R-:W-:Y:S02]  /*2a950*/  IMAD.MOV.U32 R13, RZ, RZ, R4 ;  /* 0x000000ffff0d7224 */ /* 0x000fe400078e0004 */
[----:B------:R-:W-:-:S07]  /*2a960*/  IMAD.MOV.U32 R6, RZ, RZ, R14 ;  /* 0x000000ffff067224 */ /* 0x000fce00078e000e */
[----:B------:R-:W-:Y:S05]  /*2a970*/  WARPSYNC.COLLECTIVE R15, `(.L_x_2179) ;  /* 0x000000000f087348 */ /* 0x000fea0003c00000 */
[----:B------:R0:W1:Y:S02]  /*2a980*/  SHFL.IDX P6, R14, R13, R12, R11 ;  /* 0x0000000c0d0e7389 */ /* 0x00006400000c000b */
[----:B01----:R-:W-:Y:S01]  /*2a990*/  ENDCOLLECTIVE ;  /* 0x000000000000791b */ /* 0x003fe20003800000 */
.L_x_2179:
        /* <DEDUP_REMOVED lines=19> */
.L_x_2180:
[----:B------:R-:W-:Y:S02]  /*2aad0*/  IMAD.MOV.U32 R13, RZ, RZ, R4 ;  /* 0x000000ffff0d7224 */ /* 0x000fe400078e0004 */
[----:B------:R-:W-:-:S07]  /*2aae0*/  IMAD.MOV.U32 R6, RZ, RZ, R14 ;  /* 0x000000ffff067224 */ /* 0x000fce00078e000e */
[----:B------:R-:W-:Y:S05]  /*2aaf0*/  WARPSYNC.COLLECTIVE R15, `(.L_x_2181) ;  /* 0x000000000f087348 */ /* 0x000fea0003c00000 */
[----:B------:R0:W1:Y:S02]  /*2ab00*/  SHFL.IDX P6, R14, R13, R12, R11 ;  /* 0x0000000c0d0e7389 */ /* 0x00006400000c000b */
[----:B01----:R-:W-:Y:S01]  /*2ab10*/  ENDCOLLECTIVE ;  /* 0x000000000000791b */ /* 0x003fe20003800000 */
.L_x_2181:
        /* <DEDUP_REMOVED lines=19> */
.L_x_2182:
[----:B------:R-:W-:Y:S02]  /*2ac50*/  IMAD.MOV.U32 R13, RZ, RZ, R4 ;  /* 0x000000ffff0d7224 */ /* 0x000fe400078e0004 */
[----:B------:R-:W-:-:S07]  /*2ac60*/  IMAD.MOV.U32 R6, RZ, RZ, R14 ;  /* 0x000000ffff067224 */ /* 0x000fce00078e000e */
[----:B------:R-:W-:Y:S05]  /*2ac70*/  WARPSYNC.COLLECTIVE R15, `(.L_x_2183) ;  /* 0x000000000f087348 */ /* 0x000fea0003c00000 */
[----:B------:R0:W1:Y:S02]  /*2ac80*/  SHFL.IDX P6, R14, R13, R12, R11 ;  /* 0x0000000c0d0e7389 */ /* 0x00006400000c000b */
[----:B01----:R-:W-:Y:S01]  /*2ac90*/  ENDCOLLECTIVE ;  /* 0x000000000000791b */ /* 0x003fe20003800000 */
.L_x_2183:
        /* <DEDUP_REMOVED lines=19> */
.L_x_2184:
[----:B------:R-:W-:Y:S02]  /*2add0*/  IMAD.MOV.U32 R13, RZ, RZ, R4 ;  /* 0x000000ffff0d7224 */ /* 0x000fe400078e0004 */
[----:B------:R-:W-:-:S07]  /*2ade0*/  IMAD.MOV.U32 R6, RZ, RZ, R14 ;  /* 0x000000ffff067224 */ /* 0x000fce00078e000e */
[----:B------:R-:W-:Y:S05]  /*2adf0*/  WARPSYNC.COLLECTIVE R15, `(.L_x_2185) ;  /* 0x000000000f087348 */ /* 0x000fea0003c00000 */
[----:B------:R0:W1:Y:S02]  /*2ae00*/  SHFL.IDX P6, R14, R13, R12, R11 ;  /* 0x0000000c0d0e7389 */ /* 0x00006400000c000b */
[----:B01----:R-:W-:Y:S01]  /*2ae10*/  ENDCOLLECTIVE ;  /* 0x000000000000791b */ /* 0x003fe20003800000 */
.L_x_2185:
        /* <DEDUP_REMOVED lines=17> */
.L_x_2186:
[----:B------:R-:W-:Y:S02]  /*2af30*/  IMAD.MOV.U32 R13, RZ, RZ, R4 ;  /* 0x000000ffff0d7224 */ /* 0x000fe400078e0004 */
[----:B------:R-:W-:-:S07]  /*2af40*/  IMAD.MOV.U32 R5, RZ, RZ, R14 ;  /* 0x000000ffff057224 */ /* 0x000fce00078e000e */
[----:B------:R-:W-:Y:S05]  /*2af50*/  WARPSYNC.COLLECTIVE R15, `(.L_x_2187) ;  /* 0x000000000f087348 */ /* 0x000fea0003c00000 */
[----:B------:R0:W1:Y:S02]  /*2af60*/  SHFL.IDX P6, R14, R13, R12, R11 ;  /* 0x0000000c0d0e7389 */ /* 0x00006400000c000b */
[----:B01----:R-:W-:Y:S01]  /*2af70*/  ENDCOLLECTIVE ;  /* 0x000000000000791b */ /* 0x003fe20003800000 */
.L_x_2187:
[----:B------:R-:W-:Y:S01]  /*2af80*/  IMAD.MOV.U32 R3, RZ, RZ, R14 ;  /* 0x000000ffff037224 */ /* 0x000fe200078e000e */
[----:B------:R-:W-:Y:S06]  /*2af90*/  BRA `(.L_x_2188) ;  /* 0xffffffa800107947 */ /* 0x000fec000383ffff */
.L_x_2033:
[----:B0-----:R-:W2:Y:S02]  /*2afa0*/  LDL R2, [R1] ;  /* 0x0000000001027983 */ /* 0x001ea40000100800 */
[----:B--2---:R0:W2:Y:S02]  /*2afb0*/  SYNCS.PHASECHK.TRANS64.TRYWAIT P0, [R2+URZ+0x2a820], R0 ;  /* 0x02a82000020075a7 */ /* 0x0040a4000800017f */
[----:B--2---:R-:W-:Y:S05]  /*2afc0*/  @!P0 NANOSLEEP.SYNCS 0x989680 ;  /* 0x009896800000895d */ /* 0x004fea0003900000 */
[----:B------:R-:W2:Y:S02]  /*2afd0*/  @!P0 SYNCS.PHASECHK.TRANS64 P0, [R2+URZ+0x2a820], R0 ;  /* 0x02a82000020085a7 */ /* 0x000ea4000800007f */
[----:B--2---:R-:W-:Y:S05]  /*2afe0*/  @!P0 BRA `(.L_x_2033) ;  /* 0xfffffffc00ec8947 */ /* 0x004fea000383ffff */
[----:B------:R-:W-:Y:S05]  /*2aff0*/  BRA `(.L_x_2189) ;  /* 0xffffffa8008c7947 */ /* 0x000fea000383ffff */
.L_x_2042:
[----:B-1----:R1:W2:Y:S02]  /*2b000*/  SYNCS.PHASECHK.TRANS64.TRYWAIT P0, [R3+URZ+0x2a840], R2 ;  /* 0x02a84002030075a7 */ /* 0x0022a4000800017f */
[----:B--2---:R-:W-:Y:S05]  /*2b010*/  @!P0 NANOSLEEP.SYNCS 0x989680 ;  /* 0x009896800000895d */ /* 0x004fea0003900000 */
[----:B------:R-:W2:Y:S02]  /*2b020*/  @!P0 SYNCS.PHASECHK.TRANS64 P0, [R3+URZ+0x2a840], R2 ;  /* 0x02a84002030085a7 */ /* 0x000ea4000800007f */
[----:B--2---:R-:W-:Y:S05]  /*2b030*/  @!P0 BRA `(.L_x_2042) ;  /* 0xfffffffc00f08947 */ /* 0x004fea000383ffff */
[----:B------:R-:W-:Y:S05]  /*2b040*/  BRA `(.L_x_2190) ;  /* 0xffffffac005c7947 */ /* 0x000fea000383ffff */
.L_x_2049:
[----:B0-----:R0:W1:Y:S02]  /*2b050*/  SYNCS.PHASECHK.TRANS64.TRYWAIT P0, [R2+URZ+0x2a860], R3 ;  /* 0x02a86003020075a7 */ /* 0x001064000800017f */
[----:B-1----:R-:W-:Y:S05]  /*2b060*/  @!P0 NANOSLEEP.SYNCS 0x989680 ;  /* 0x009896800000895d */ /* 0x002fea0003900000 */
[----:B------:R-:W1:Y:S02]  /*2b070*/  @!P0 SYNCS.PHASECHK.TRANS64 P0, [R2+URZ+0x2a860], R3 ;  /* 0x02a86003020085a7 */ /* 0x000e64000800007f */
[----:B-1----:R-:W-:Y:S05]  /*2b080*/  @!P0 BRA `(.L_x_2049) ;  /* 0xfffffffc00f08947 */ /* 0x002fea000383ffff */
[----:B------:R-:W-:Y:S05]  /*2b090*/  BRA `(.L_x_2191) ;  /* 0xffffffb000747947 */ /* 0x000fea000383ffff */
.L_x_2059:
[----:B-1----:R1:W2:Y:S02]  /*2b0a0*/  SYNCS.PHASECHK.TRANS64.TRYWAIT P0, [R3+URZ+0x2a840], R2 ;  /* 0x02a84002030075a7 */ /* 0x0022a4000800017f */
[----:B--2---:R-:W-:Y:S05]  /*2b0b0*/  @!P0 NANOSLEEP.SYNCS 0x989680 ;  /* 0x009896800000895d */ /* 0x004fea0003900000 */
[----:B------:R-:W2:Y:S02]  /*2b0c0*/  @!P0 SYNCS.PHASECHK.TRANS64 P0, [R3+URZ+0x2a840], R2 ;  /* 0x02a84002030085a7 */ /* 0x000ea4000800007f */
[----:B--2---:R-:W-:Y:S05]  /*2b0d0*/  @!P0 BRA `(.L_x_2059) ;  /* 0xfffffffc00f08947 */ /* 0x004fea000383ffff */
[----:B------:R-:W-:Y:S05]  /*2b0e0*/  BRA `(.L_x_2192) ;  /* 0xffffffb800247947 */ /* 0x000fea000383ffff */
.L_x_2066:
[----:B0-----:R0:W1:Y:S02]  /*2b0f0*/  SYNCS.PHASECHK.TRANS64.TRYWAIT P0, [R2+URZ+0x2a860], R3 ;  /* 0x02a86003020075a7 */ /* 0x001064000800017f */
[----:B-1----:R-:W-:Y:S05]  /*2b100*/  @!P0 NANOSLEEP.SYNCS 0x989680 ;  /* 0x009896800000895d */ /* 0x002fea0003900000 */
[----:B------:R-:W1:Y:S02]  /*2b110*/  @!P0 SYNCS.PHASECHK.TRANS64 P0, [R2+URZ+0x2a860], R3 ;  /* 0x02a86003020085a7 */ /* 0x000e64000800007f */
[----:B-1----:R-:W-:Y:S05]  /*2b120*/  @!P0 BRA `(.L_x_2066) ;  /* 0xfffffffc00f08947 */ /* 0x002fea000383ffff */
[----:B------:R-:W-:Y:S05]  /*2b130*/  BRA `(.L_x_2193) ;  /* 0xffffffbc003c7947 */ /* 0x000fea000383ffff */
.L_x_2076:
[----:B--2---:R2:W3:Y:S02]  /*2b140*/  SYNCS.PHASECHK.TRANS64.TRYWAIT P0, [R3+URZ+0x2a840], R2 ;  /* 0x02a84002030075a7 */ /* 0x0044e4000800017f */
[----:B---3--:R-:W-:Y:S05]  /*2b150*/  @!P0 NANOSLEEP.SYNCS 0x989680 ;  /* 0x009896800000895d */ /* 0x008fea0003900000 */
[----:B------:R-:W3:Y:S02]  /*2b160*/  @!P0 SYNCS.PHASECHK.TRANS64 P0, [R3+URZ+0x2a840], R2 ;  /* 0x02a84002030085a7 */ /* 0x000ee4000800007f */
[----:B---3--:R-:W-:Y:S05]  /*2b170*/  @!P0 BRA `(.L_x_2076) ;  /* 0xfffffffc00f08947 */ /* 0x008fea000383ffff */
[----:B------:R-:W-:Y:S05]  /*2b180*/  BRA `(.L_x_2194) ;  /* 0xffffffc000c07947 */ /* 0x000fea000383ffff */
.L_x_2083:
[----:B0-----:R0:W1:Y:S02]  /*2b190*/  SYNCS.PHASECHK.TRANS64.TRYWAIT P0, [R2+URZ+0x2a860], R5 ;  /* 0x02a86005020075a7 */ /* 0x001064000800017f */
[----:B-1----:R-:W-:Y:S05]  /*2b1a0*/  @!P0 NANOSLEEP.SYNCS 0x989680 ;  /* 0x009896800000895d */ /* 0x002fea0003900000 */
[----:B------:R-:W1:Y:S02]  /*2b1b0*/  @!P0 SYNCS.PHASECHK.TRANS64 P0, [R2+URZ+0x2a860], R5 ;  /* 0x02a86005020085a7 */ /* 0x000e64000800007f */
[----:B-1----:R-:W-:Y:S05]  /*2b1c0*/  @!P0 BRA `(.L_x_2083) ;  /* 0xfffffffc00f08947 */ /* 0x002fea000383ffff */
[----:B------:R-:W-:Y:S05]  /*2b1d0*/  BRA `(.L_x_2195) ;  /* 0xffffffc400d47947 */ /* 0x000fea000383ffff */
.L_x_2095:
[----:B--2---:R2:W3:Y:S02]  /*2b1e0*/  SYNCS.PHASECHK.TRANS64.TRYWAIT P0, [R0+URZ+0x2a860], R2 ;  /* 0x02a86002000075a7 */ /* 0x0044e4000800017f */
[----:B---3--:R-:W-:Y:S05]  /*2b1f0*/  @!P0 NANOSLEEP.SYNCS 0x989680 ;  /* 0x009896800000895d */ /* 0x008fea0003900000 */
[----:B------:R-:W3:Y:S02]  /*2b200*/  @!P0 SYNCS.PHASECHK.TRANS64 P0, [R0+URZ+0x2a860], R2 ;  /* 0x02a86002000085a7 */ /* 0x000ee4000800007f */
[----:B---3--:R-:W-:Y:S05]  /*2b210*/  @!P0 BRA `(.L_x_2095) ;  /* 0xfffffffc00f08947 */ /* 0x008fea000383ffff */
[----:B------:R-:W-:Y:S05]  /*2b220*/  BRA `(.L_x_2196) ;  /* 0xffffffcc00387947 */ /* 0x000fea000383ffff */
.L_x_2103:
[----:B------:R-:W-:Y:S01]  /*2b230*/  BSSY B0, `(.L_x_2197) ;  /* 0x0000008000007945 */ /* 0x000fe20003800000 */
[----:B------:R-:W-:Y:S02]  /*2b240*/  IMAD.MOV.U32 R13, RZ, RZ, R16 ;  /* 0x000000ffff0d7224 */ /* 0x000fe400078e0010 */
[----:B------:R-:W-:Y:S02]  /*2b250*/  IMAD.MOV.U32 R12, RZ, RZ, RZ ;  /* 0x000000ffff0c7224 */ /* 0x000fe400078e00ff */
[----:B0-----:R-:W-:Y:S02]  /*2b260*/  IMAD.MOV.U32 R11, RZ, RZ, 0x1f ;  /* 0x0000001fff0b7424 */ /* 0x001fe400078e00ff */
[----:B------:R-:W-:-:S07]  /*2b270*/  IMAD.MOV.U32 R15, RZ, RZ, -0x1 ;  /* 0xffffffffff0f7424 */ /* 0x000fce00078e00ff */
[----:B-1--45:R-:W-:Y:S05]  /*2b280*/  WARPSYNC.COLLECTIVE R15, `(.L_x_2198) ;  /* 0x000000000f087348 */ /* 0x032fea0003c00000 */
[----:B------:R0:W2:Y:S02]  /*2b290*/  SHFL.IDX P6, R14, R13, R12, R11 ;  /* 0x0000000c0d0e7389 */ /* 0x0000a400000c000b */
[----:B012-45:R-:W-:Y:S01]  /*2b2a0*/  ENDCOLLECTIVE ;  /* 0x000000000000791b */ /* 0x037fe20003800000 */
.L_x_2198:
[----:B------:R-:W-:Y:S05]  /*2b2b0*/  BSYNC B0 ;  /* 0x0000000000007941 */ /* 0x000fea0003800000 */
.L_x_2197:
        /* <DEDUP_REMOVED lines=10> */
.L_x_2199:
        /* <DEDUP_REMOVED lines=17> */
.L_x_2200:
        /* <DEDUP_REMOVED lines=9> */
.L_x_2201:
        /* <DEDUP_REMOVED lines=8> */
.L_x_2202:
        /* <DEDUP_REMOVED lines=8> */
.L_x_2203:
        /* <DEDUP_REMOVED lines=8> */
.L_x_2204:
        /* <DEDUP_REMOVED lines=9> */
.L_x_2205:
[----:B------:R-:W-:Y:S01]  /*2b710*/  IMAD.MOV.U32 R16, RZ, RZ, R14 ;  /* 0x000000ffff107224 */ /* 0x000fe200078e000e */
[----:B------:R-:W-:Y:S06]  /*2b720*/  BRA `(.L_x_2206) ;  /* 0xffffffcc00c87947 */ /* 0x000fec000383ffff */
.L_x_2108:
[----:B------:R-:W-:Y:S01]  /*2b730*/  BSSY B0, `(.L_x_2207) ;  /* 0x0000008000007945 */ /* 0x000fe20003800000 */
[----:B-----5:R-:W-:Y:S02]  /*2b740*/  IMAD.MOV.U32 R13, RZ, RZ, R3 ;  /* 0x000000ffff0d7224 */ /* 0x020fe400078e0003 */
[----:B------:R-:W-:Y:S02]  /*2b750*/  IMAD.MOV.U32 R12, RZ, RZ, 0x1 ;  /* 0x00000001ff0c7424 */ /* 0x000fe400078e00ff */
[----:B0-----:R-:W-:Y:S02]  /*2b760*/  IMAD.MOV.U32 R11, RZ, RZ, RZ ;  /* 0x000000ffff0b7224 */ /* 0x001fe400078e00ff */
[----:B------:R-:W-:-:S07]  /*2b770*/  IMAD.MOV.U32 R15, RZ, RZ, -0x1 ;  /* 0xffffffffff0f7424 */ /* 0x000fce00078e00ff */
[----:B-1--4-:R-:W-:Y:S05]  /*2b780*/  WARPSYNC.COLLECTIVE R15, `(.L_x_2208) ;  /* 0x000000000f087348 */ /* 0x012fea0003c00000 */
[----:B------:R0:W2:Y:S02]  /*2b790*/  SHFL.UP P6, R14, R13, R12, R11 ;  /* 0x0400000c0d0e7389 */ /* 0x0000a400000c000b */
[----:B012-4-:R-:W-:Y:S01]  /*2b7a0*/  ENDCOLLECTIVE ;  /* 0x000000000000791b */ /* 0x017fe20003800000 */
.L_x_2208:
[----:B------:R-:W-:Y:S05]  /*2b7b0*/  BSYNC B0 ;  /* 0x0000000000007941 */ /* 0x000fea0003800000 */
.L_x_2207:
[----:B------:R-:W2:Y:S01]  /*2b7c0*/  LDL R2, [R1+0x4] ;  /* 0x0000040001027983 */ /* 0x000ea20000100800 */
[----:B------:R-:W-:Y:S02]  /*2b7d0*/  IMAD.MOV.U32 R12, RZ, RZ, 0x2 ;  /* 0x00000002ff0c7424 */ /* 0x000fe400078e00ff */
[----:B------:R-:W-:Y:S02]  /*2b7e0*/  IMAD.MOV.U32 R11, RZ, RZ, RZ ;  /* 0x000000ffff0b7224 */ /* 0x000fe400078e00ff */
[----:B------:R-:W-:Y:S01]  /*2b7f0*/  IMAD.MOV.U32 R15, RZ, RZ, -0x1 ;  /* 0xffffffffff0f7424 */ /* 0x000fe200078e00ff */
[----:B--2---:R-:W-:-:S04]  /*2b800*/  LOP3.LUT P4, RZ, R2, 0x1, RZ, 0xc0, !PT ;  /* 0x0000000102ff7812 */ /* 0x004fc8000788c0ff */
[----:B------:R-:W-:-:S05]  /*2b810*/  SEL R2, R14, RZ, P4 ;  /* 0x000000ff0e027207 */ /* 0x000fca0002000000 */
[----:B------:R-:W-:-:S04]  /*2b820*/  IMAD.IADD R2, R3, 0x1, R2 ;  /* 0x0000000103027824 */ /* 0x000fc800078e0202 */
[----:B------:R-:W-:-:S07]  /*2b830*/  IMAD.MOV.U32 R13, RZ, RZ, R2 ;  /* 0x000000ffff0d7224 */ /* 0x000fce00078e0002 */
[----:B------:R-:W-:Y:S05]  /*2b840*/  WARPSYNC.COLLECTIVE R15, `(.L_x_2209) ;  /* 0x000000000f087348 */ /* 0x000fea0003c00000 */
[----:B------:R0:W1:Y:S02]  /*2b850*/  SHFL.UP P6, R14, R13, R12, R11 ;  /* 0x0400000c0d0e7389 */ /* 0x00006400000c000b */
[----:B01----:R-:W-:Y:S01]  /*2b860*/  ENDCOLLECTIVE ;  /* 0x000000000000791b */ /* 0x003fe20003800000 */
.L_x_2209:
        /* <DEDUP_REMOVED lines=8> */
.L_x_2210:
        /* <DEDUP_REMOVED lines=8> */
.L_x_2211:
        /* <DEDUP_REMOVED lines=8> */
.L_x_2212:
        /* <DEDUP_REMOVED lines=9> */
.L_x_2213:
[----:B------:R-:W-:Y:S01]  /*2ba80*/  IMAD.MOV.U32 R16, RZ, RZ, R14 ;  /* 0x000000ffff107224 */ /* 0x000fe200078e000e */
[----:B------:R-:W-:Y:S06]  /*2ba90*/  BRA `(.L_x_2214) ;  /* 0xffffffcc00907947 */ /* 0x000fec000383ffff */
.L_x_2110:
[----:B------:R-:W-:Y:S01]  /*2baa0*/  BSSY B0, `(.L_x_2215) ;  /* 0x0000006000007945 */ /* 0x000fe20003800000 */
[----:B------:R-:W-:Y:S01]  /*2bab0*/  PLOP3.LUT P6, PT, P6, PT, PT, 0x8, 0x0 ;  /* 0x000000000000781c */ /* 0x000fe200037ce170 */
[----:B------:R-:W-:-:S12]  /*2bac0*/  IMAD.MOV.U32 R15, RZ, RZ, -0x1 ;  /* 0xffffffffff0f7424 */ /* 0x000fd800078e00ff */
[----:B01--45:R-:W-:Y:S05]  /*2bad0*/  WARPSYNC.COLLECTIVE R15, `(.L_x_2216) ;  /* 0x000000000f087348 */ /* 0x033fea0003c00000 */
[----:B------:R-:W-:Y:S01]  /*2bae0*/  VOTE.ANY R14, PT, P6 ;  /* 0x00000000000e7806 */ /* 0x000fe200030e0100 */
[----:B01--45:R-:W-:Y:S06]  /*2baf0*/  ENDCOLLECTIVE ;  /* 0x000000000000791b */ /* 0x033fec0003800000 */
.L_x_2216:
[----:B------:R-:W-:Y:S05]  /*2bb00*/  BSYNC B0 ;  /* 0x0000000000007941 */ /* 0x000fea0003800000 */
.L_x_2215:
        /* <DEDUP_REMOVED lines=9> */
.L_x_2217:
[----:B------:R-:W-:Y:S01]  /*2bba0*/  IMAD.MOV.U32 R17, RZ, RZ, R14 ;  /* 0x000000ffff117224 */ /* 0x000fe200078e000e */
[----:B------:R-:W-:Y:S06]  /*2bbb0*/  BRA `(.L_x_2218) ;  /* 0xffffffcc00807947 */ /* 0x000fec000383ffff */
.L_x_2112:
[----:B------:R-:W-:Y:S01]  /*2bbc0*/  BSSY B0, `(.L_x_2219) ;  /* 0x0000007000007945 */ /* 0x000fe20003800000 */
[----:B------:R-:W-:Y:S02]  /*2bbd0*/  IMAD.MOV.U32 R13, RZ, RZ, R2 ;  /* 0x000000ffff0d7224 */ /* 0x000fe400078e0002 */
[----:B0-----:R-:W-:Y:S02]  /*2bbe0*/  IMAD.MOV.U32 R11, RZ, RZ, 0x1f ;  /* 0x0000001fff0b7424 */ /* 0x001fe400078e00ff */
[----:B------:R-:W-:-:S07]  /*2bbf0*/  IMAD.MOV.U32 R15, RZ, RZ, -0x1 ;  /* 0xffffffffff0f7424 */ /* 0x000fce00078e00ff */
[----:B-12345:R-:W-:Y:S05]  /*2bc00*/  WARPSYNC.COLLECTIVE R15, `(.L_x_2220) ;  /* 0x000000000f087348 */ /* 0x03efea0003c00000 */
[----:B------:R0:W0:Y:S02]  /*2bc10*/  SHFL.IDX P6, R14, R13, R12, R11 ;  /* 0x0000000c0d0e7389 */ /* 0x00002400000c000b */
[----:B012345:R-:W-:Y:S01]  /*2bc20*/  ENDCOLLECTIVE ;  /* 0x000000000000791b */ /* 0x03ffe20003800000 */
.L_x_2220:
[----:B------:R-:W-:Y:S05]  /*2bc30*/  BSYNC B0 ;  /* 0x0000000000007941 */ /* 0x000fea0003800000 */
.L_x_2219:
[----:B------:R-:W-:Y:S01]  /*2bc40*/  IMAD.MOV.U32 R2, RZ, RZ, R14 ;  /* 0x000000ffff027224 */ /* 0x000fe200078e000e */
[----:B------:R-:W-:Y:S06]  /*2bc50*/  BRA `(.L_x_2221) ;  /* 0xffffffcc00747947 */ /* 0x000fec000383ffff */
.L_x_2116:
[----:B0-----:R0:W1:Y:S02]  /*2bc60*/  SYNCS.PHASECHK.TRANS64.TRYWAIT P0, [R0+URZ+0x2a820], R3 ;  /* 0x02a82003000075a7 */ /* 0x001064000800017f */
[----:B-1----:R-:W-:Y:S05]  /*2bc70*/  @!P0 NANOSLEEP.SYNCS 0x989680 ;  /* 0x009896800000895d */ /* 0x002fea0003900000 */
[----:B------:R-:W1:Y:S02]  /*2bc80*/  @!P0 SYNCS.PHASECHK.TRANS64 P0, [R0+URZ+0x2a820], R3 ;  /* 0x02a82003000085a7 */ /* 0x000e64000800007f */
[----:B-1----:R-:W-:Y:S05]  /*2bc90*/  @!P0 BRA `(.L_x_2116) ;  /* 0xfffffffc00f08947 */ /* 0x002fea000383ffff */
[----:B------:R-:W-:Y:S05]  /*2bca0*/  BRA `(.L_x_2222) ;  /* 0xffffffd000fc7947 */ /* 0x000fea000383ffff */
.L_x_2117:
        /* <DEDUP_REMOVED lines=8> */
[----:B0---45:R-:W-:Y:S05]  /*2bd30*/  WARPSYNC.COLLECTIVE R15, `(.L_x_2224) ;  /* 0x000000000f087348 */ /* 0x031fea0003c00000 */
[----:B------:R1:W2:Y:S02]  /*2bd40*/  SHFL.IDX P6, R14, R13, R12, R11 ;  /* 0x0000000c0d0e7389 */ /* 0x0002a400000c000b */
[----:B012-45:R-:W-:Y:S01]  /*2bd50*/  ENDCOLLECTIVE ;  /* 0x000000000000791b */ /* 0x037fe20003800000 */
.L_x_2224:
[----:B------:R-:W-:Y:S05]  /*2bd60*/  BSYNC B0 ;  /* 0x0000000000007941 */ /* 0x000fea0003800000 */
.L_x_2223:
[----:B------:R-:W-:Y:S05]  /*2bd70*/  BRA `(.L_x_2225) ;  /* 0xffffffd000e47947 */ /* 0x000fea000383ffff */
.L_x_2118:
[----:B------:R-:W-:Y:S01]  /*2bd80*/  BSSY B0, `(.L_x_2226) ;  /* 0x0000006000007945 */ /* 0x000fe20003800000 */
[----:B------:R-:W-:-:S07]  /*2bd90*/  IMAD.MOV.U32 R15, RZ, RZ, -0x1 ;  /* 0xffffffffff0f7424 */ /* 0x000fce00078e00ff */
[----:B01--45:R-:W-:Y:S05]  /*2bda0*/  WARPSYNC.COLLECTIVE R15, `(.L_x_2227) ;  /* 0x000000000f0c7348 */ /* 0x033fea0003c00000 */
[----:B------:R-:W-:Y:S02]  /*2bdb0*/  ELECT P6, UR62, PT ;  /* 0x00000000003e782f */ /* 0x000fe400038c0000 */
[----:B------:R-:W-:Y:S01]  /*2bdc0*/  MOV R14, UR62 ;  /* 0x0000003e000e7c02 */ /* 0x000fe20008000f00 */
[----:B01--45:R-:W-:Y:S10]  /*2bdd0*/  ENDCOLLECTIVE ;  /* 0x000000000000791b */ /* 0x033ff40003800000 */
.L_x_2227:
[----:B------:R-:W-:Y:S05]  /*2bde0*/  BSYNC B0 ;  /* 0x0000000000007941 */ /* 0x000fea0003800000 */
.L_x_2226:
[----:B------:R-:W-:Y:S05]  /*2bdf0*/  BRA `(.L_x_2228) ;  /* 0xffffffd000d87947 */ /* 0x000fea000383ffff */
.L_x_2120:
[----:B0-----:R0:W1:Y:S02]  /*2be00*/  SYNCS.PHASECHK.TRANS64.TRYWAIT P0, [R6+URZ], R5 ;  /* 0x00000005060075a7 */ /* 0x001064000800017f */
[----:B-1----:R-:W-:Y:S05]  /*2be10*/  @!P0 NANOSLEEP.SYNCS 0x989680 ;  /* 0x009896800000895d */ /* 0x002fea0003900000 */
[----:B------:R-:W1:Y:S02]  /*2be20*/  @!P0 SYNCS.PHASECHK.TRANS64 P0, [R6+URZ], R5 ;  /* 0x00000005060085a7 */ /* 0x000e64000800007f */
[----:B-1----:R-:W-:Y:S05]  /*2be30*/  @!P0 BRA `(.L_x_2120) ;  /* 0xfffffffc00f08947 */ /* 0x002fea000383ffff */
[----:B------:R-:W-:Y:S05]  /*2be40*/  BRA `(.L_x_2229) ;  /* 0xffffffd400147947 */ /* 0x000fea000383ffff */
.L_x_2121:
[----:B-1----:R1:W2:Y:S02]  /*2be50*/  SYNCS.PHASECHK.TRANS64.TRYWAIT P0, [R7+URZ], R2 ;  /* 0x00000002070075a7 */ /* 0x0022a4000800017f */
[----:B--2---:R-:W-:Y:S05]  /*2be60*/  @!P0 NANOSLEEP.SYNCS 0x989680 ;  /* 0x009896800000895d */ /* 0x004fea0003900000 */
[----:B------:R-:W2:Y:S02]  /*2be70*/  @!P0 SYNCS.PHASECHK.TRANS64 P0, [R7+URZ], R2 ;  /* 0x00000002070085a7 */ /* 0x000ea4000800007f */
[----:B--2---:R-:W-:Y:S05]  /*2be80*/  @!P0 BRA `(.L_x_2121) ;  /* 0xfffffffc00f08947 */ /* 0x004fea000383ffff */
[----:B------:R-:W-:Y:S05]  /*2be90*/  BRA `(.L_x_2230) ;  /* 0xffffffd400087947 */ /* 0x000fea000383ffff */
.L_x_2123:
[----:B--2---:R2:W3:Y:S02]  /*2bea0*/  SYNCS.PHASECHK.TRANS64.TRYWAIT P0, [R4+URZ], R5 ;  /* 0x00000005040075a7 */ /* 0x0044e4000800017f */
[----:B---3--:R-:W-:Y:S05]  /*2beb0*/  @!P0 NANOSLEEP.SYNCS 0x989680 ;  /* 0x009896800000895d */ /* 0x008fea0003900000 */
[----:B------:R-:W3:Y:S02]  /*2bec0*/  @!P0 SYNCS.PHASECHK.TRANS64 P0, [R4+URZ], R5 ;  /* 0x00000005040085a7 */ /* 0x000ee4000800007f */
[----:B---3--:R-:W-:Y:S05]  /*2bed0*/  @!P0 BRA `(.L_x_2123) ;  /* 0xfffffffc00f08947 */ /* 0x008fea000383ffff */
[----:B------:R-:W-:Y:S05]  /*2bee0*/  BRA `(.L_x_2231) ;  /* 0xffffffd400107947 */ /* 0x000fea000383ffff */
.L_x_2232:
        /* <DEDUP_REMOVED lines=9> */
.L_x_15112:


//--------------------- .text._ZN7cutlass13device_kernelIN5flash11enable_sm90INS1_16FlashAttnFwdSm90INS1_25CollectiveMainloopFwdSm90ILi2EN4cute5tupleIJNS5_1CILi1EEES8_S8_EEENS6_IJNS7_ILi128EEESA_NS7_ILi192EEEEEELi128ENS_10bfloat16_tEfNS_4arch4Sm90ELb1ELb0ELb0ELb0ELb0ELb0ELb0ELb1ELb1ELb1ELb0ELb0EEENS1_21CollectiveEpilogueFwdINS6_IJSA_SA_SA_EEES9_SD_SF_Li256ELb0ELb1ELb0ELb0EEENS1_30DynamicPersistentTileSchedulerILi256ELi128ELb0ELb1ELb1EEEEEEEEEvNT_6ParamsE --------------------------
	.section	.text._ZN7cutlass13device_kernelIN5flash11enable_sm90INS1_16FlashAttnFwdSm90INS1_25CollectiveMainloopFwdSm90ILi2EN4cute5tupleIJNS5_1CILi1EEES8_S8_EEENS6_IJNS7_ILi128EEESA_NS7_ILi192EEEEEELi128ENS_10bfloat16_tEfNS_4arch4Sm90ELb1ELb0ELb0ELb0ELb0ELb0ELb0ELb1ELb1ELb1ELb0ELb0EEENS1_21CollectiveEpilogueFwdINS6_IJSA_SA_SA_EEES9_SD_SF_Li256ELb0ELb1ELb0ELb0EEENS1_30DynamicPersistentTileSchedulerILi256ELi128ELb0ELb1ELb1EEEEEEEEEvNT_6ParamsE,"ax",@progbits
	.align	128
.text._ZN7cutlass13device_kernelIN5flash11enable_sm90INS1_16FlashAttnFwdSm90INS1_25CollectiveMainloopFwdSm90ILi2EN4cute5tupleIJNS5_1CILi1EEES8_S8_EEENS6_IJNS7_ILi128EEESA_NS7_ILi192EEEEEELi128ENS_10bfloat16_tEfNS_4arch4Sm90ELb1ELb0ELb0ELb0ELb0ELb0ELb0ELb1ELb1ELb1ELb0ELb0EEENS1_21CollectiveEpilogueFwdINS6_IJSA_SA_SA_EEES9_SD_SF_Li256ELb0ELb1ELb0ELb0EEENS1_30DynamicPersistentTileSchedulerILi256ELi128ELb0ELb1ELb1EEEEEEEEEvNT_6ParamsE:
        .type           _ZN7cutlass13device_kernelIN5flash11enable_sm90INS1_16FlashAttnFwdSm90INS1_25CollectiveMainloopFwdSm90ILi2EN4cute5tupleIJNS5_1CILi1EEES8_S8_EEENS6_IJNS7_ILi128EEESA_NS7_ILi192EEEEEELi128ENS_10bfloat16_tEfNS_4arch4Sm90ELb1ELb0ELb0ELb0ELb0ELb0ELb0ELb1ELb1ELb1ELb0ELb0EEENS1_21CollectiveEpilogueFwdINS6_IJSA_SA_SA_EEES9_SD_SF_Li256ELb0ELb1ELb0ELb0EEENS1_30DynamicPersistentTileSchedulerILi256ELi128ELb0ELb1ELb1EEEEEEEEEvNT_6ParamsE,@function
        .size           _ZN7cutlass13device_kernelIN5flash11enable_sm90INS1_16FlashAttnFwdSm90INS1_25CollectiveMainloopFwdSm90ILi2EN4cute5tupleIJNS5_1CILi1EEES8_S8_EEENS6_IJNS7_ILi128EEESA_NS7_ILi192EEEEEELi128ENS_10bfloat16_tEfNS_4arch4Sm90ELb1ELb0ELb0ELb0ELb0ELb0ELb0ELb1ELb1ELb1ELb0ELb0EEENS1_21CollectiveEpilogueFwdINS6_IJSA_SA_SA_EEES9_SD_SF_Li256ELb0ELb1ELb0ELb0EEENS1_30DynamicPersistentTileSchedulerILi256ELi128ELb0ELb1ELb1EEEEEEEEEvNT_6ParamsE,(.L_x_15113 - _ZN7cutlass13device_kernelIN5flash11enable_sm90INS1_16FlashAttnFwdSm90INS1_25CollectiveMainloopFwdSm90ILi2EN4cute5tupleIJNS5_1CILi1EEES8_S8_EEENS6_IJNS7_ILi128EEESA_NS7_ILi192EEEEEELi128ENS_10bfloat16_tEfNS_4arch4Sm90ELb1ELb0ELb0ELb0ELb0ELb0ELb0ELb1ELb1ELb1ELb0ELb0EEENS1_21CollectiveEpilogueFwdINS6_IJSA_SA_SA_EEES9_SD_SF_Li256ELb0ELb1ELb0ELb0EEENS1_30DynamicPersistentTileSchedulerILi256ELi128ELb0ELb1ELb1EEEEEEEEEvNT_6ParamsE)
        .other          _ZN7cutlass13device_kernelIN5flash11enable_sm90INS1_16FlashAttnFwdSm90INS1_25CollectiveMainloopFwdSm90ILi2EN4cute5tupleIJNS5_1CILi1EEES8_S8_EEENS6_IJNS7_ILi128EEESA_NS7_ILi192EEEEEELi128ENS_10bfloat16_tEfNS_4arch4Sm90ELb1ELb0ELb0ELb0ELb0ELb0ELb0ELb1ELb1ELb1ELb0ELb0EEENS1_21CollectiveEpilogueFwdINS6_IJSA_SA_SA_EEES9_SD_SF_Li256ELb0ELb1ELb0ELb0EEENS1_30DynamicPersistentTileSchedulerILi256ELi128ELb0ELb1ELb1EEEEEEEEEvNT_6ParamsE,@"STO_CUDA_ENTRY STV_DEFAULT"
_ZN7cutlass13device_kernelIN5flash11enable_sm90INS1_16FlashAttnFwdSm90INS1_25CollectiveMainloopFwdSm90ILi2EN4cute5tupleIJNS5_1CILi1EEES8_S8_EEENS6_IJNS7_ILi128EEESA_NS7_ILi192EEEEEELi128ENS_10bfloat16_tEfNS_4arch4Sm90ELb1ELb0ELb0ELb0ELb0ELb0ELb0ELb1ELb1ELb1ELb0ELb0EEENS1_21CollectiveEpilogueFwdINS6_IJSA_SA_SA_EEES9_SD_SF_Li256ELb0ELb1ELb0ELb0EEENS1_30DynamicPersistentTileSchedulerILi256ELi128ELb0ELb1ELb1EEEEEEEEEvNT_6ParamsE:
        /* <DEDUP_REMOVED lines=18> */
.L_x_2234:
[----:B------:R-:W-:Y:S05]  /*0120*/  BSYNC B0 ;  /* 0x0000000000007941 */ /* 0x000fea0003800000 */
.L_x_2233:
        /* <DEDUP_REMOVED lines=41> */
.L_x_2235:
        /* <DEDUP_REMOVED lines=22> */
.L_x_2236:
        /* <DEDUP_REMOVED lines=18> */
.L_x_2237:
        /* <DEDUP_REMOVED lines=22> */
.L_x_2238:
        /* <DEDUP_REMOVED lines=22> */
.L_x_2239:
        /* <DEDUP_REMOVED lines=8> */
.L_x_2241:
        /* <DEDUP_REMOVED lines=11> */
[----:B------:R-:W-:Y:S01]  /*0a30*/  UMOV UR37, URZ ;  /* 0x0000003f00257c82 */ /* 0x000fe20008000000 */
[----:B------:R-:W-:Y:S01]  /*0a40*/  UMOV UR36, URZ ;  /* 0x0000003f00247c82 */ /* 0x000fe20008000000 */
[----:B0-----:R-:W0:Y:S02]  /*0a50*/  S2R R2, SR_TID.X ;  /* 0x0000000000027919 */ /* 0x001e240000002100 */
[----:B0-----:R-:W-:Y:S01]  /*0a60*/  VIADD R194, R2, 0xffffff80 ;  /* 0xffffff8002c27836 */ /* 0x001fe20000000000 */
[----:B--2---:R-:W-:-:S04]  /*0a70*/  R2UR UR5, R3 ;  /* 0x00000000030572ca */ /* 0x004fc800000e0000 */
[----:B------:R-:W-:-:S04]  /*0a80*/  SHF.R.S32.HI R3, RZ, 0x1f, R194 ;  /* 0x0000001fff037819 */ /* 0x000fc800000114c2 */
[CC--:B------:R-:W-:Y:S02]  /*0a90*/  LEA.HI R5, R3.reuse, R194.reuse, RZ, 0x7 ;  /* 0x000000c203057211 */ /* 0x0c0fe400078f38ff */
[-C--:B------:R-:W-:Y:S02]  /*0aa0*/  LEA.HI R2, R3, R194.reuse, RZ, 0x5 ;  /* 0x000000c203027211 */ /* 0x080fe400078f28ff */
[----:B------:R-:W-:Y:S02]  /*0ab0*/  LOP3.LUT R187, R5, 0xffffff80, RZ, 0xc0, !PT ;  /* 0xffffff8005bb7812 */ /* 0x000fe400078ec0ff */
[----:B------:R-:W-:Y:S01]  /*0ac0*/  LEA.HI R0, R3, R194, RZ, 0x4 ;  /* 0x000000c203007211 */ /* 0x000fe200078f20ff */
[----:B------:R-:W-:Y:S01]  /*0ad0*/  IMAD.SHL.U32 R2, R2, 0x20, RZ ;  /* 0x0000002002027824 */ /* 0x000fe200078e00ff */
[----:B------:R-:W-:Y:S01]  /*0ae0*/  SHF.R.S32.HI R188, RZ, 0x7, R5 ;  /* 0x00000007ffbc7819 */ /* 0x000fe20000011405 */
[----:B------:R-:W-:Y:S01]  /*0af0*/  IMAD.IADD R187, R194, 0x1, -R187 ;  /* 0x00000001c2bb7824 */ /* 0x000fe200078e0abb */
[----:B------:R-:W-:Y:S01]  /*0b00*/  SHF.R.S32.HI R9, RZ, 0x4, R0 ;  /* 0x00000004ff097819 */ /* 0x000fe20000011400 */
[----:B------:R-:W-:Y:S01]  /*0b10*/  ULOP3.LUT UR6, UR5, 0x1, URZ, 0xfc, !UPT ;  /* 0x0000000105067892 */ /* 0x000fe2000f8efc3f */
[----:B------:R-:W-:-:S02]  /*0b20*/  LOP3.LUT R7, R0, 0x3fffff0, RZ, 0xc0, !PT ;  /* 0x03fffff000077812 */ /* 0x000fc400078ec0ff */
[----:B------:R-:W-:Y:S01]  /*0b30*/  SHF.R.S32.HI R4, RZ, 0x1f, R187 ;  /* 0x0000001fff047819 */ /* 0x000fe200000114bb */
[----:B------:R-:W-:Y:S01]  /*0b40*/  UMOV UR5, URZ ;  /* 0x0000003f00057c82 */ /* 0x000fe20008000000 */
[----:B------:R-:W-:Y:S01]  /*0b50*/  LOP3.LUT R2, R2, 0xfffffc00, RZ, 0xc0, !PT ;  /* 0xfffffc0002027812 */ /* 0x000fe200078ec0ff */
[----:B------:R-:W-:Y:S01]  /*0b60*/  IMAD.IADD R7, R194, 0x1, -R7 ;  /* 0x00000001c2077824 */ /* 0x000fe200078e0a07 */
[----:B------:R-:W-:Y:S01]  /*0b70*/  LEA.HI R0, R0, R9, RZ, 0x1 ;  /* 0x0000000900007211 */ /* 0x000fe200078f08ff */
[----:B------:R-:W-:Y:S01]  /*0b80*/  IMAD.U32 R191, RZ, RZ, UR6 ;  /* 0x00000006ffbf7e24 */ /* 0x000fe2000f8e00ff */
[----:B------:R-:W-:Y:S01]  /*0b90*/  LEA.HI R6, R4, R187, RZ, 0x2 ;  /* 0x000000bb04067211 */ /* 0x000fe200078f10ff */
[----:B------:R-:W-:Y:S01]  /*0ba0*/  IMAD R7, R7, 0x40, R2 ;  /* 0x0000004007077824 */ /* 0x000fe200078e0202 */
[----:B------:R-:W-:Y:S01]  /*0bb0*/  LOP3.LUT R0, R0, 0x1ffffffe, RZ, 0xc0, !PT ;  /* 0x1ffffffe00007812 */ /* 0x000fe200078ec0ff */
[----:B------:R-:W-:Y:S01]  /*0bc0*/  IMAD.U32 R186, RZ, RZ, UR5 ;  /* 0x00000005ffba7e24 */ /* 0x000fe2000f8e00ff */
[----:B------:R-:W-:-:S02]  /*0bd0*/  LEA.HI R2, R3, R194, RZ, 0x2 ;  /* 0x000000c203027211 */ /* 0x000fc400078f10ff */
[----:B------:R-:W-:Y:S01]  /*0be0*/  SHF.R.S32.HI R8, RZ, 0x2, R6 ;  /* 0x00000002ff087819 */ /* 0x000fe20000011406 */
[----:B------:R-:W-:Y:S01]  /*0bf0*/  IMAD.IADD R0, R9, 0x1, -R0 ;  /* 0x0000000109007824 */ /* 0x000fe200078e0a00 */
[----:B------:R-:W-:Y:S02]  /*0c00*/  SHF.R.S32.HI R11, RZ, 0x1f, R6 ;  /* 0x0000001fff0b7819 */ /* 0x000fe40000011406 */
[----:B------:R-:W-:Y:S01]  /*0c10*/  LOP3.LUT R9, R2, 0xfffffffc, RZ, 0xc0, !PT ;  /* 0xfffffffc02097812 */ /* 0x000fe200078ec0ff */
[----:B------:R-:W-:Y:S01]  /*0c20*/  IMAD R190, R0, 0x8, R7 ;  /* 0x0000000800be7824 */ /* 0x000fe200078e0207 */
[----:B------:R-:W-:Y:S02]  /*0c30*/  LEA.HI R3, R3, R194, RZ, 0x3 ;  /* 0x000000c203037211 */ /* 0x000fe400078f18ff */
[----:B------:R-:W-:Y:S01]  /*0c40*/  LEA.HI R11, R11, R8, RZ, 0x3 ;  /* 0x000000080b0b7211 */ /* 0x000fe200078f18ff */
[----:B------:R-:W-:Y:S01]  /*0c50*/  IMAD.IADD R9, R194, 0x1, -R9 ;  /* 0x00000001c2097824 */ /* 0x000fe200078e0a09 */
[----:B------:R-:W-:-:S02]  /*0c60*/  LEA.HI R0, R5, R188, RZ, 0x1 ;  /* 0x000000bc05007211 */ /* 0x000fc400078f08ff */
[----:B------:R-:W-:Y:S02]  /*0c70*/  LOP3.LUT R5, R3, 0xfffffff8, RZ, 0xc0, !PT ;  /* 0xfffffff803057812 */ /* 0x000fe400078ec0ff */
[----:B------:R-:W-:Y:S02]  /*0c80*/  LOP3.LUT R11, R11, 0xfffffff8, RZ, 0xc0, !PT ;  /* 0xfffffff80b0b7812 */ /* 0x000fe400078ec0ff */
[----:B------:R-:W-:Y:S01]  /*0c90*/  LEA.HI R4, R4, R187, RZ, 0x5 ;  /* 0x000000bb04047211 */ /* 0x000fe200078f28ff */
[----:B------:R-:W-:Y:S01]  /*0ca0*/  IMAD.IADD R22, R194, 0x1, -R5 ;  /* 0x00000001c2167824 */ /* 0x000fe200078e0a05 */
[----:B------:R-:W-:Y:S01]  /*0cb0*/  LEA.HI R2, R9, R9, RZ, 0x1 ;  /* 0x0000000909027211 */ /* 0x000fe200078f08ff */
[----:B------:R-:W-:Y:S01]  /*0cc0*/  IMAD.IADD R11, R8, 0x1, -R11 ;  /* 0x00000001080b7824 */ /* 0x000fe200078e0a0b */
[----:B------:R-:W-:Y:S01]  /*0cd0*/  SHF.R.S32.HI R4, RZ, 0x5, R4 ;  /* 0x00000005ff047819 */ /* 0x000fe20000011404 */
[----:B------:R-:W-:Y:S01]  /*0ce0*/  IMAD.SHL.U32 R16, R22, 0x8, RZ ;  /* 0x0000000816107824 */ /* 0x000fe200078e00ff */
[----:B------:R-:W-:-:S02]  /*0cf0*/  LOP3.LUT R7, R0, 0x3fffffe, RZ, 0xc0, !PT ;  /* 0x03fffffe00077812 */ /* 0x000fc400078ec0ff */
[----:B------:R-:W-:Y:S01]  /*0d00*/  LOP3.LUT R2, R2, 0x1ffffffe, RZ, 0xc0, !PT ;  /* 0x1ffffffe02027812 */ /* 0x000fe200078ec0ff */
[----:B------:R-:W-:Y:S01]  /*0d10*/  IMAD R4, R4, 0x10, R11 ;  /* 0x0000001004047824 */ /* 0x000fe200078e020b */
[----:B------:R-:W-:Y:S01]  /*0d20*/  LOP3.LUT R6, R6, 0x7ffffffc, RZ, 0xc0, !PT ;  /* 0x7ffffffc06067812 */ /* 0x000fe200078ec0ff */
[----:B------:R-:W-:Y:S01]  /*0d30*/  IMAD.IADD R7, R188, 0x1, -R7 ;  /* 0x00000001bc077824 */ /* 0x000fe200078e0a07 */
[----:B------:R-:W-:Y:S01]  /*0d40*/  SHF.R.S32.HI R185, RZ, 0x3, R3 ;  /* 0x00000003ffb97819 */ /* 0x000fe20000011403 */
[----:B------:R-:W-:Y:S01]  /*0d50*/  VIADD R19, R16, 0x40 ;  /* 0x0000004010137836 */ /* 0x000fe20000000000 */
[----:B------:R-:W-:Y:S01]  /*0d60*/  SHF.R.S32.HI R193, RZ, 0x1f, R16 ;  /* 0x0000001fffc17819 */ /* 0x000fe20000011410 */
[----:B------:R-:W-:Y:S02]  /*0d70*/  IMAD.IADD R2, R9, 0x1, -R2 ;  /* 0x0000000109027824 */ /* 0x000fe400078e0a02 */
[----:B------:R-:W-:Y:S01]  /*0d80*/  IMAD R189, R7, 0x40, R4 ;  /* 0x0000004007bd7824 */ /* 0x000fe200078e0204 */
[----:B------:R-:W-:Y:S01]  /*0d90*/  SHF.R.S32.HI R192, RZ, 0x1f, R19 ;  /* 0x0000001fffc07819 */ /* 0x000fe20000011413 */
[----:B------:R-:W-:-:S02]  /*0da0*/  IMAD.IADD R17, R187, 0x1, -R6 ;  /* 0x00000001bb117824 */ /* 0x000fc400078e0a06 */
[----:B------:R-:W-:-:S07]  /*0db0*/  IMAD R18, R2, 0x8, R189 ;  /* 0x0000000802127824 */ /* 0x000fce00078e02bd */
.L_x_2292:
[----:B------:R-:W-:Y:S01]  /*0dc0*/  ULDC UR5, c[0x0][0xc60] ;  /* 0x0003180000057ab9 */ /* 0x000fe20000000800 */
[----:B------:R-:W-:Y:S01]  /*0dd0*/  UMOV UR8, UR4 ;  /* 0x0000000400087c82 */ /* 0x000fe20008000000 */
[----:B------:R-:W-:-:S11]  /*0de0*/  UISETP.NE.AND UP0, UPT, UR5, 0x1, UPT ;  /* 0x000000010500788c */ /* 0x000fd6000bf05270 */
[----:B------:R-:W-:Y:S01]  /*0df0*/  @UP0 ULDC UR6, c[0x0][0xc64] ;  /* 0x0003190000060ab9 */ /* 0x000fe20000000800 */
[----:B------:R-:W-:Y:S01]  /*0e00*/  @UP0 ULDC UR9, c[0x0][0xc68] ;  /* 0x00031a0000090ab9 */ /* 0x000fe20000000800 */
[----:B------:R-:W-:-:S04]  /*0e10*/  UIMAD.WIDE.U32 UR6, UR4, UR6, URZ ;  /* 0x00000006040672a5 */ /* 0x000fc8000f8e003f */
[----:B------:R-:W-:-:S03]  /*0e20*/  @UP0 USHF.R.U32.HI UR8, URZ, UR9, UR7 ;  /* 0x000000093f080299 */ /* 0x000fc60008011607 */
[----:B------:R-:W-:Y:S02]  /*0e30*/  ULDC UR6, c[0x0][0xc78] ;  /* 0x00031e0000067ab9 */ /* 0x000fe40000000800 */
[----:B------:R-:W-:Y:S02]  /*0e40*/  UISETP.GE.AND UP0, UPT, UR8, UR6, UPT ;  /* 0x000000060800728c */ /* 0x000fe4000bf06270 */
[----:B------:R-:W-:-:S04]  /*0e50*/  UIADD3 UR6, -UR8, URZ, URZ ;  /* 0x0000003f08067290 */ /* 0x000fc8000fffe13f */
[----:B------:R-:W-:Y:S01]  /*0e60*/  PLOP3.LUT P0, PT, PT, PT, UP0, 0x80, 0x0 ;  /* 0x000000000000781c */ /* 0x000fe20003f0f008 */
[----:B------:R-:W-:-:S12]  /*0e70*/  UIMAD UR9, UR5, UR6, UR4 ;  /* 0x00000006050972a4 */ /* 0x000fd8000f8e0204 */
[----:B012345:R-:W-:Y:S05]  /*0e80*/  @!P0 BRA `(.L_x_2242) ;  /* 0x0000000000208947 */ /* 0x03ffea0003800000 */
        /* <DEDUP_REMOVED lines=8> */
.L_x_2242:
[----:B------:R-:W-:Y:S01]  /*0f10*/  ULDC UR7, c[0x0][0xc54] ;  /* 0x0003150000077ab9 */ /* 0x000fe20000000800 */
[----:B------:R-:W-:Y:S01]  /*0f20*/  UMOV UR6, UR9 ;  /* 0x0000000900067c82 */ /* 0x000fe20008000000 */
[----:B------:R-:W-:-:S11]  /*0f30*/  UISETP.NE.AND UP0, UPT, UR7, 0x1, UPT ;  /* 0x000000010700788c */ /* 0x000fd6000bf05270 */
[----:B------:R-:W-:Y:S02]  /*0f40*/  @UP0 ULDC.64 UR10, c[0x0][0xc58] ;  /* 0x00031600000a0ab9 */ /* 0x000fe40000000a00 */
[----:B------:R-:W-:-:S04]  /*0f50*/  UIMAD.WIDE.U32 UR4, UR9, UR10, URZ ;  /* 0x0000000a090472a5 */ /* 0x000fc8000f8e003f */
[----:B------:R-:W-:-:S04]  /*0f60*/  @UP0 USHF.R.U32.HI UR6, URZ, UR11, UR5 ;  /* 0x0000000b3f060299 */ /* 0x000fc80008011605 */
[----:B------:R-:W-:-:S12]  /*0f70*/  UIMAD UR4, UR6, UR7, URZ ;  /* 0x00000007060472a4 */ /* 0x000fd8000f8e023f */
.L_x_2243:
[----:B------:R-:W-:Y:S01]  /*0f80*/  ULDC.64 UR12, c[0x0][0x418] ;  /* 0x00010600000c7ab9 */ /* 0x000fe20000000a00 */
[----:B------:R-:W-:Y:S01]  /*0f90*/  ULOP3.LUT UR6, URZ, UR6, URZ, 0x33, !UPT ;  /* 0x000000063f067292 */ /* 0x000fe2000f8e333f */
[----:B------:R-:W-:Y:S01]  /*0fa0*/  PLOP3.LUT P0, PT, PT, PT, PT, 0x80, 0x0 ;  /* 0x000000000000781c */ /* 0x000fe20003f0f070 */
[----:B------:R-:W-:Y:S01]  /*0fb0*/  UISETP.NE.U32.AND UP0, UPT, UR12, URZ, UPT ;  /* 0x0000003f0c00728c */ /* 0x000fe2000bf05070 */
[----:B------:R-:W-:Y:S01]  /*0fc0*/  CS2R R88, SRZ ;  /* 0x0000000000587805 */ /* 0x000fe2000001ff00 */
[----:B------:R-:W-:Y:S01]  /*0fd0*/  ULDC UR5, c[0x0][0xc3c] ;  /* 0x00030f0000057ab9 */ /* 0x000fe20000000800 */
[----:B------:R-:W-:Y:S01]  /*0fe0*/  ULDC UR12, c[0x0][0x448] ;  /* 0x00011200000c7ab9 */ /* 0x000fe20000000800 */
[----:B------:R-:W-:Y:S01]  /*0ff0*/  UIADD3 UR6, UR6, UR5, URZ ;  /* 0x0000000506067290 */ /* 0x000fe2000fffe03f */
[----:B------:R-:W-:Y:S01]  /*1000*/  CS2R R86, SRZ ;  /* 0x0000000000567805 */ /* 0x000fe2000001ff00 */
[----:B------:R-:W-:Y:S01]  /*1010*/  UISETP.NE.AND UP2, UPT, UR12, 0x1, UPT ;  /* 0x000000010c00788c */ /* 0x000fe2000bf45270 */
[----:B------:R-:W-:Y:S01]  /*1020*/  CS2R R84, SRZ ;  /* 0x0000000000547805 */ /* 0x000fe2000001ff00 */
[----:B------:R-:W-:Y:S01]  /*1030*/  UIADD3 UR4, UR9, -UR4, URZ ;  /* 0x8000000409047290 */ /* 0x000fe2000fffe03f */
[----:B------:R-:W-:Y:S01]  /*1040*/  CS2R R82, SRZ ;  /* 0x0000000000527805 */ /* 0x000fe2000001ff00 */
[----:B------:R-:W-:Y:S01]  /*1050*/  USHF.L.U32 UR60, UR6, 0x7, URZ ;  /* 0x00000007063c7899 */ /* 0x000fe2000800063f */
[----:B------:R-:W-:Y:S01]  /*1060*/  CS2R R80, SRZ ;  /* 0x0000000000507805 */ /* 0x000fe2000001ff00 */
[----:B------:R-:W-:Y:S01]  /*1070*/  ULDC UR11, c[0x0][0xc54] ;  /* 0x00031500000b7ab9 */ /* 0x000fe20000000800 */
[----:B------:R-:W-:Y:S01]  /*1080*/  UISETP.NE.AND.EX UP0, UPT, UR13, URZ, UPT, UP0 ;  /* 0x0000003f0d00728c */ /* 0x000fe2000bf05300 */
[----:B------:R-:W-:Y:S01]  /*1090*/  CS2R R78, SRZ ;  /* 0x00000000004e7805 */ /* 0x000fe2000001ff00 */
[----:B------:R-:W-:Y:S01]  /*10a0*/  UIADD3 UR6, UR60, 0x7f, URZ ;  /* 0x0000007f3c067890 */ /* 0x000fe2000fffe03f */
[----:B------:R-:W-:Y:S01]  /*10b0*/  CS2R R76, SRZ ;  /* 0x00000000004c7805 */ /* 0x000fe2000001ff00 */
[----:B------:R-:W-:Y:S01]  /*10c0*/  UIMAD UR11, UR8, UR11, UR4 ;  /* 0x0000000b080b72a4 */ /* 0x000fe2000f8e0204 */
[----:B------:R-:W-:Y:S01]  /*10d0*/  CS2R R74, SRZ ;  /* 0x00000000004a7805 */ /* 0x000fe2000001ff00 */
[----:B------:R-:W-:Y:S01]  /*10e0*/  ULDC UR61, c[0x0][0x424] ;  /* 0x00010900003d7ab9 */ /* 0x000fe20000000800 */
[----:B------:R-:W-:Y:S01]  /*10f0*/  ULDC UR7, c[0x0][0x288] ;  /* 0x0000a20000077ab9 */ /* 0x000fe20000000800 */
[----:B------:R-:W-:Y:S01]  /*1100*/  @UP2 ULDC UR4, c[0x0][0x44c] ;  /* 0x0001130000042ab9 */ /* 0x000fe20000000800 */
[----:B------:R-:W-:Y:S01]  /*1110*/  UIADD3 UR7, -UR7, 0x80, URZ ;  /* 0x0000008007077890 */ /* 0x000fe2000fffe13f */
[----:B------:R-:W-:Y:S01]  /*1120*/  CS2R R72, SRZ ;  /* 0x0000000000487805 */ /* 0x000fe2000001ff00 */
[----:B------:R-:W-:Y:S01]  /*1130*/  UIMAD.WIDE.U32 UR4, UR6, UR4, URZ ;  /* 0x00000004060472a5 */ /* 0x000fe2000f8e003f */
[----:B------:R-:W-:Y:S01]  /*1140*/  CS2R R70, SRZ ;  /* 0x0000000000467805 */ /* 0x000fe2000001ff00 */
[----:B------:R-:W-:Y:S01]  /*1150*/  USEL UR61, UR61, 0x1, UP0 ;  /* 0x000000013d3d7887 */ /* 0x000fe20008000000 */
[----:B------:R-:W-:Y:S01]  /*1160*/  CS2R R68, SRZ ;  /* 0x0000000000447805 */ /* 0x000fe2000001ff00 */
[----:B------:R-:W-:Y:S01]  /*1170*/  ULDC UR10, c[0x0][0x2f0] ;  /* 0x0000bc00000a7ab9 */ /* 0x000fe20000000800 */
[----:B------:R-:W-:Y:S01]  /*1180*/  @UP2 ULDC UR12, c[0x0][0x450] ;  /* 0x00011400000c2ab9 */ /* 0x000fe20000000800 */
[----:B------:R-:W-:Y:S01]  /*1190*/  UIMAD UR7, UR61, UR10, UR7 ;  /* 0x0000000a3d0772a4 */ /* 0x000fe2000f8e0207 */
[----:B------:R-:W-:Y:S01]  /*11a0*/  CS2R R66, SRZ ;  /* 0x0000000000427805 */ /* 0x000fe2000001ff00 */
[----:B------:R-:W-:Y:S01]  /*11b0*/  @UP2 USHF.R.U32.HI UR6, URZ, UR12, UR5 ;  /* 0x0000000c3f062299 */ /* 0x000fe20008011605 */
[----:B------:R-:W-:Y:S01]  /*11c0*/  CS2R R64, SRZ ;  /* 0x0000000000407805 */ /* 0x000fe2000001ff00 */
[----:B------:R-:W-:Y:S01]  /*11d0*/  UIMAD UR4, UR61, UR10, 0x7f ;  /* 0x0000007f3d0474a4 */ /* 0x000fe2000f8e020a */
[----:B------:R-:W-:Y:S01]  /*11e0*/  CS2R R62, SRZ ;  /* 0x00000000003e7805 */ /* 0x000fe2000001ff00 */
[----:B------:R-:W-:Y:S01]  /*11f0*/  UIADD3 UR6, UR7, UR6, URZ ;  /* 0x0000000607067290 */ /* 0x000fe2000fffe03f */
[----:B------:R-:W-:Y:S01]  /*1200*/  CS2R R60, SRZ ;  /* 0x00000000003c7805 */ /* 0x000fe2000001ff00 */
[----:B------:R-:W-:Y:S01]  /*1210*/  USHF.R.S32.HI UR5, URZ, 0x1f, UR4 ;  /* 0x0000001f3f057899 */ /* 0x000fe20008011404 */
[----:B------:R-:W-:Y:S01]  /*1220*/  CS2R R58, SRZ ;  /* 0x00000000003a7805 */ /* 0x000fe2000001ff00 */
[----:B------:R-:W-:Y:S01]  /*1230*/  USHF.R.S32.HI UR7, URZ, 0x1f, UR6 ;  /* 0x0000001f3f077899 */ /* 0x000fe20008011406 */
[----:B------:R-:W-:Y:S01]  /*1240*/  CS2R R56, SRZ ;  /* 0x0000000000387805 */ /* 0x000fe2000001ff00 */
[----:B------:R-:W-:Y:S01]  /*1250*/  ULEA.HI UR5, UR5, UR4, URZ, 0x7 ;  /* 0x0000000405057291 */ /* 0x000fe2000f8f383f */
[----:B------:R-:W-:Y:S01]  /*1260*/  CS2R R54, SRZ ;  /* 0x0000000000367805 */ /* 0x000fe2000001ff00 */
[----:B------:R-:W-:Y:S01]  /*1270*/  ULEA.HI UR7, UR7, UR6, URZ, 0x7 ;  /* 0x0000000607077291 */ /* 0x000fe2000f8f383f */
[----:B------:R-:W-:Y:S01]  /*1280*/  CS2R R52, SRZ ;  /* 0x0000000000347805 */ /* 0x000fe2000001ff00 */
[----:B------:R-:W-:Y:S01]  /*1290*/  ULDC UR9, c[0x0][0xc48] ;  /* 0x0003120000097ab9 */ /* 0x000fe20000000800 */
[----:B------:R-:W-:Y:S01]  /*12a0*/  USHF.R.S32.HI UR6, URZ, 0x7, UR5 ;  /* 0x000000073f067899 */ /* 0x000fe20008011405 */
[----:B------:R-:W-:Y:S01]  /*12b0*/  CS2R R50, SRZ ;  /* 0x0000000000327805 */ /* 0x000fe2000001ff00 */
[----:B------:R-:W-:Y:S01]  /*12c0*/  UISETP.NE.AND UP1, UPT, UR9, 0x1, UPT ;  /* 0x000000010900788c */ /* 0x000fe2000bf25270 */
[----:B------:R-:W-:Y:S01]  /*12d0*/  CS2R R48, SRZ ;  /* 0x0000000000307805 */ /* 0x000fe2000001ff00 */
[----:B------:R-:W-:Y:S01]  /*12e0*/  USHF.R.S32.HI UR7, URZ, 0x7, UR7 ;  /* 0x000000073f077899 */ /* 0x000fe20008011407 */
[----:B------:R-:W-:Y:S01]  /*12f0*/  CS2R R46, SRZ ;  /* 0x00000000002e7805 */ /* 0x000fe2000001ff00 */
[----:B------:R-:W-:Y:S01]  /*1300*/  UMOV UR14, UR11 ;  /* 0x0000000b000e7c82 */ /* 0x000fe20008000000 */
[----:B------:R-:W-:Y:S01]  /*1310*/  CS2R R44, SRZ ;  /* 0x00000000002c7805 */ /* 0x000fe2000001ff00 */
[----:B------:R-:W-:Y:S01]  /*1320*/  UISETP.LT.AND UP0, UPT, UR6, UR7, UPT ;  /* 0x000000070600728c */ /* 0x000fe2000bf01270 */
[----:B------:R-:W-:-:S02]  /*1330*/  CS2R R42, SRZ ;  /* 0x00000000002a7805 */ /* 0x000fc4000001ff00 */
[----:B------:R-:W-:Y:S02]  /*1340*/  CS2R R90, SRZ ;  /* 0x00000000005a7805 */ /* 0x000fe4000001ff00 */
[----:B------:R-:W-:Y:S01]  /*1350*/  CS2R R98, SRZ ;  /* 0x0000000000627805 */ /* 0x000fe2000001ff00 */
[----:B------:R-:W-:Y:S01]  /*1360*/  USEL UR15, UR6, UR7, UP0 ;  /* 0x00000007060f7287 */ /* 0x000fe20008000000 */
[----:B------:R-:W-:Y:S01]  /*1370*/  CS2R R94, SRZ ;  /* 0x00000000005e7805 */ /* 0x000fe2000001ff00 */
[----:B------:R-:W-:Y:S01]  /*1380*/  @UP1 ULDC UR8, c[0x0][0xc4c] ;  /* 0x0003130000081ab9 */ /* 0x000fe20000000800 */
[----:B------:R-:W-:Y:S01]  /*1390*/  CS2R R92, SRZ ;  /* 0x00000000005c7805 */ /* 0x000fe2000001ff00 */
[----:B------:R-:W-:Y:S01]  /*13a0*/  UIMAD.WIDE.U32 UR4, UR11, UR8, URZ ;  /* 0x000000080b0472a5 */ /* 0x000fe2000f8e003f */
[----:B------:R-:W-:Y:S01]  /*13b0*/  CS2R R100, SRZ ;  /* 0x0000000000647805 */ /* 0x000fe2000001ff00 */
[----:B------:R-:W-:Y:S02]  /*13c0*/  UISETP.GE.AND UP0, UPT, UR15, 0x1, UPT ;  /* 0x000000010f00788c */ /* 0x000fe4000bf06270 */
[----:B------:R-:W-:Y:S01]  /*13d0*/  IMAD.U32 R106, RZ, RZ, UR15 ;  /* 0x0000000fff6a7e24 */ /* 0x000fe2000f8e00ff */
[----:B------:R-:W-:Y:S01]  /*13e0*/  @UP1 ULDC UR8, c[0x0][0xc50] ;  /* 0x0003140000081ab9 */ /* 0x000fe20000000800 */
[----:B------:R-:W-:Y:S01]  /*13f0*/  CS2R R102, SRZ ;  /* 0x0000000000667805 */ /* 0x000fe2000001ff00 */
[----:B------:R-:W-:Y:S01]  /*1400*/  @UP1 USHF.R.U32.HI UR14, URZ, UR8, UR5 ;  /* 0x000000083f0e1299 */ /* 0x000fe20008011605 */
[----:B------:R-:W-:-:S02]  /*1410*/  CS2R R96, SRZ ;  /* 0x0000000000607805 */ /* 0x000fc4000001ff00 */
[----:B------:R-:W-:Y:S02]  /*1420*/  PLOP3.LUT P1, PT, PT, PT, UP0, 0x80, 0x0 ;  /* 0x000000000000781c */ /* 0x000fe40003f2f008 */
[----:B------:R-:W-:Y:S01]  /*1430*/  CS2R R6, SRZ ;  /* 0x0000000000067805 */ /* 0x000fe2000001ff00 */
[----:B------:R-:W-:Y:S01]  /*1440*/  UIADD3 UR4, -UR14, URZ, URZ ;  /* 0x0000003f0e047290 */ /* 0x000fe2000fffe13f */
[----:B------:R-:W-:Y:S01]  /*1450*/  CS2R R104, SRZ ;  /* 0x0000000000687805 */ /* 0x000fe2000001ff00 */
[----:B------:R-:W-:Y:S02]  /*1460*/  IMAD.U32 R184, RZ, RZ, UR14 ;  /* 0x0000000effb87e24 */ /* 0x000fe4000f8e00ff */
[----:B------:R-:W-:-:S06]  /*1470*/  UIMAD UR4, UR9, UR4, UR11 ;  /* 0x00000004090472a4 */ /* 0x000fcc000f8e020b */
[----:B------:R-:W-:Y:S01]  /*1480*/  IMAD.U32 R23, RZ, RZ, UR4 ;  /* 0x00000004ff177e24 */ /* 0x000fe2000f8e00ff */
        /* <DEDUP_REMOVED lines=32> */
.L_x_2245:
[----:B------:R-:W-:Y:S02]  /*1690*/  R2UR UR6, R186 ;  /* 0x00000000ba0672ca */ /* 0x000fe400000e0000 */
[----:B------:R-:W-:-:S11]  /*16a0*/  R2UR UR5, R191 ;  /* 0x00000000bf0572ca */ /* 0x000fd600000e0000 */
[----:B------:R-:W-:Y:S02]  /*16b0*/  ULEA.HI UR4, UR6, UR6, URZ, 0x1 ;  /* 0x0000000606047291 */ /* 0x000fe4000f8f083f */
[----:B------:R-:W-:Y:S02]  /*16c0*/  IMAD.U32 R2, RZ, RZ, UR5 ;  /* 0x00000005ff027e24 */ /* 0x000fe4000f8e00ff */
[----:B------:R-:W-:-:S03]  /*16d0*/  ULOP3.LUT UR4, UR4, 0xfffffffe, URZ, 0xc0, !UPT ;  /* 0xfffffffe04047892 */ /* 0x000fc6000f8ec03f */
[----:B------:R-:W-:Y:S01]  /*16e0*/  ISETP.NE.AND P0, PT, R2, 0x3, PT ;  /* 0x000000030200780c */ /* 0x000fe20003f05270 */
[----:B------:R-:W-:-:S06]  /*16f0*/  UIADD3 UR4, UR6, -UR4, URZ ;  /* 0x8000000406047290 */ /* 0x000fcc000fffe03f */
[----:B------:R-:W-:-:S05]  /*1700*/  IMAD.U32 R0, RZ, RZ, UR4 ;  /* 0x00000004ff007e24 */ /* 0x000fca000f8e00ff */
[----:B------:R-:W-:-:S04]  /*1710*/  SHF.L.U32 R0, R0, 0x1f, RZ ;  /* 0x0000001f00007819 */ /* 0x000fc800000006ff */
[----:B------:R-:W0:Y:S02]  /*1720*/  SYNCS.PHASECHK.TRANS64.TRYWAIT P1, [UR38+0x34800], R0 ;  /* 0x03480000ff0075a7 */ /* 0x000e240008020166 */
[----:B0-----:R-:W-:Y:S05]  /*1730*/  @!P1 BRA `(.L_x_2246) ;  /* 0x000000e800609947 */ /* 0x001fea0003800000 */
.L_x_2396:
[----:B------:R-:W-:Y:S05]  /*1740*/  @!P0 BRA `(.L_x_2247) ;  /* 0x0000000000048947 */ /* 0x000fea0003800000 */
[----:B------:R-:W-:Y:S01]  /*1750*/  BPT.TRAP 0x1 ;  /* 0x000000040000795c */ /* 0x000fe20000300000 */
.L_x_2247:
[----:B------:R-:W-:Y:S02]  /*1760*/  IMAD.U32 R2, RZ, RZ, UR36 ;  /* 0x00000024ff027e24 */ /* 0x000fe4000f8e00ff */
[----:B0-----:R-:W-:-:S03]  /*1770*/  IMAD.U32 R3, RZ, RZ, UR37 ;  /* 0x00000025ff037e24 */ /* 0x001fc6000f8e00ff */
[----:B------:R-:W-:Y:S02]  /*1780*/  LEA R2, R2, UR38, 0x3 ;  /* 0x0000002602027c11 */ /* 0x000fe4000f8e18ff */
[----:B------:R-:W-:-:S04]  /*1790*/  SHF.L.U32 R3, R3, 0x1f, RZ ;  /* 0x0000001f03037819 */ /* 0x000fc800000006ff */
[----:B------:R0:W1:Y:S01]  /*17a0*/  SYNCS.PHASECHK.TRANS64.TRYWAIT P2, [R2+URZ+0x34830], R3 ;  /* 0x03483003020075a7 */ /* 0x000062000804017f */
[----:B------:R-:W-:Y:S05]  /*17b0*/  @!P0 BRA `(.L_x_2248) ;  /* 0x0000000000048947 */ /* 0x000fea0003800000 */
[----:B------:R-:W-:Y:S01]  /*17c0*/  BPT.TRAP 0x1 ;  /* 0x000000040000795c */ /* 0x000fe20000300000 */
.L_x_2248:
[----:B------:R-:W2:Y:S02]  /*17d0*/  S2R R0, SR_TID.X ;  /* 0x0000000000007919 */ /* 0x000ea40000002100 */
[----:B--2---:R-:W-:Y:S01]  /*17e0*/  LOP3.LUT P1, RZ, R0, 0x7f, RZ, 0xc0, !PT ;  /* 0x0000007f00ff7812 */ /* 0x004fe2000782c0ff */
[----:B-1----:R-:W-:-:S12]  /*17f0*/  @P2 BRA `(.L_x_2249) ;  /* 0x0000000000082947 */ /* 0x002fd80003800000 */
[----:B------:R-:W1:Y:S02]  /*1800*/  SYNCS.PHASECHK.TRANS64.TRYWAIT P2, [R2+URZ+0x34830], R3 ;  /* 0x03483003020075a7 */ /* 0x000e64000804017f */
[----:B-1----:R-:W-:Y:S05]  /*1810*/  @!P2 BRA `(.L_x_2250) ;  /* 0x000000e80040a947 */ /* 0x002fea0003800000 */
.L_x_2249:
        /* <DEDUP_REMOVED lines=10> */
[----:B------:R-:W-:Y:S01]  /*18c0*/  VIADD R0, R18, UR60 ;  /* 0x0000003c12007c36 */ /* 0x000fe20008000000 */
[----:B------:R-:W-:Y:S01]  /*18d0*/  UMOV UR53, 0x40000040 ;  /* 0x4000004000357882 */ /* 0x000fe20000000000 */
[----:B------:R-:W-:Y:S01]  /*18e0*/  UMOV UR55, 0x40000040 ;  /* 0x4000004000377882 */ /* 0x000fe20000000000 */
[----:B------:R-:W-:Y:S01]  /*18f0*/  ULOP3.LUT UR39, UR4, 0x10000, URZ, 0xfc, !UPT ;  /* 0x0001000004277892 */ /* 0x000fe2000f8efc3f */
[----:B------:R-:W-:Y:S01]  /*1900*/  R2UR UR6, R106 ;  /* 0x000000006a0672ca */ /* 0x000fe200000e0000 */
[----:B------:R-:W-:Y:S01]  /*1910*/  ULOP3.LUT UR4, UR40, 0x10000, URZ, 0xfc, !UPT ;  /* 0x0001000028047892 */ /* 0x000fe2000f8efc3f */
[----:B01----:R-:W-:Y:S01]  /*1920*/  IMAD.MOV.U32 R3, RZ, RZ, R0 ;  /* 0x000000ffff037224 */ /* 0x003fe200078e0000 */
[----:B------:R-:W-:Y:S01]  /*1930*/  UIMAD UR5, UR36, 0xc00, UR39 ;  /* 0x00000c00240578a4 */ /* 0x000fe2000f8e0227 */
[----:B------:R-:W-:Y:S01]  /*1940*/  @!P1 VIADD R2, R2, 0x34840 ;  /* 0x0003484002029836 */ /* 0x000fe20000000000 */
[----:B------:R-:W-:Y:S01]  /*1950*/  UIADD3 UR56, UR4, 0x2, URZ ;  /* 0x0000000204387890 */ /* 0x000fe2000fffe03f */
[----:B------:R-:W-:Y:S01]  /*1960*/  CS2R R150, SRZ ;  /* 0x0000000000967805 */ /* 0x000fe2000001ff00 */
[----:B------:R-:W-:Y:S01]  /*1970*/  UIADD3 UR58, UR5, 0x2, URZ ;  /* 0x00000002053a7890 */ /* 0x000fe2000fffe03f */
[----:B------:R-:W-:Y:S01]  /*1980*/  CS2R R148, SRZ ;  /* 0x0000000000947805 */ /* 0x000fe2000001ff00 */
[----:B------:R-:W-:Y:S01]  /*1990*/  UMOV UR8, UR4 ;  /* 0x0000000400087c82 */ /* 0x000fe20008000000 */
[----:B------:R-:W-:Y:S01]  /*19a0*/  UMOV UR10, UR5 ;  /* 0x00000005000a7c82 */ /* 0x000fe20008000000 */
[----:B------:R-:W-:Y:S01]  /*19b0*/  UIADD3 UR52, UR4, 0x4, URZ ;  /* 0x0000000404347890 */ /* 0x000fe2000fffe03f */
[----:B------:R-:W-:Y:S01]  /*19c0*/  HGMMA.64x128x16.F32.BF16 R24, gdesc[UR8], RZ, !UPT, gsb0 ;  /* 0x01e00000081879f0 */ /* 0x000fe2000c0018ff */
[----:B------:R-:W-:Y:S01]  /*19d0*/  UIADD3 UR54, UR5, 0x4, URZ ;  /* 0x0000000405367890 */ /* 0x000fe2000fffe03f */
[----:B------:R-:W-:Y:S01]  /*19e0*/  IMAD.U32 R8, RZ, RZ, UR8 ;  /* 0x00000008ff087e24 */ /* 0x000fe2000f8e00ff */
[----:B------:R-:W-:Y:S01]  /*19f0*/  UIADD3 UR48, UR4, 0x6, URZ ;  /* 0x0000000604307890 */ /* 0x000fe2000fffe03f */
[----:B------:R-:W-:Y:S01]  /*1a00*/  @!P1 PRMT R2, RZ, 0x654, R2 ;  /* 0x00000654ff029816 */ /* 0x000fe20000000002 */
[----:B------:R-:W-:Y:S01]  /*1a10*/  UIADD3 UR50, UR5, 0x6, URZ ;  /* 0x0000000605327890 */ /* 0x000fe2000fffe03f */
[----:B------:R-:W-:Y:S01]  /*1a20*/  CS2R R146, SRZ ;  /* 0x0000000000927805 */ /* 0x000fe2000001ff00 */
[----:B------:R-:W-:Y:S01]  /*1a30*/  UMOV UR49, 0x40000040 ;  /* 0x4000004000317882 */ /* 0x000fe20000000000 */
[----:B------:R-:W-:Y:S01]  /*1a40*/  UMOV UR51, 0x40000040 ;  /* 0x4000004000337882 */ /* 0x000fe20000000000 */
[----:B------:R-:W-:Y:S01]  /*1a50*/  UIADD3 UR44, UR4, 0x400, URZ ;  /* 0x00000400042c7890 */ /* 0x000fe2000fffe03f */
[----:B------:R-:W-:Y:S01]  /*1a60*/  CS2R R144, SRZ ;  /* 0x0000000000907805 */ /* 0x000fe2000001ff00 */
        /* <DEDUP_REMOVED lines=42> */
[----:B------:R-:W-:Y:S02]  /*1d10*/  ULDC UR4, c[0x0][0x448] ;  /* 0x0001120000047ab9 */ /* 0x000fe40000000800 */
[----:B------:R-:W-:-:S06]  /*1d20*/  UISETP.NE.AND UP0, UPT, UR4, 0x1, UPT ;  /* 0x000000010400788c */ /* 0x000fcc000bf05270 */
[----:B------:R-:W-:-:S05]  /*1d30*/  PLOP3.LUT P2, PT, PT, PT, UP0, 0x80, 0x0 ;  /* 0x000000000000781c */ /* 0x000fca0003f4f008 */
[----:B------:R-:W-:-:S08]  /*1d40*/  @UP0 ULDC UR4, c[0x0][0x44c] ;  /* 0x0001130000040ab9 */ /* 0x000fd00000000800 */
[----:B------:R-:W-:Y:S01]  /*1d50*/  @P2 IMAD.HI.U32 R4, R0, UR4, RZ ;  /* 0x0000000400042c27 */ /* 0x000fe2000f8e00ff */
[----:B------:R-:W-:-:S04]  /*1d60*/  @UP0 ULDC UR4, c[0x0][0x450] ;  /* 0x0001140000040ab9 */ /* 0x000fc80000000800 */
[----:B------:R-:W-:Y:S01]  /*1d70*/  @P2 SHF.R.U32.HI R3, RZ, UR4, R4 ;  /* 0x00000004ff032c19 */ /* 0x000fe20008011604 */
[----:B------:R-:W-:Y:S02]  /*1d80*/  UMOV UR4, 0xffffff80 ;  /* 0xffffff8000047882 */ /* 0x000fe40000000000 */
[----:B------:R-:W-:Y:S02]  /*1d90*/  UIMAD UR4, UR6, UR4, 0x80 ;  /* 0x00000080060474a4 */ /* 0x000fe4000f8e0204 */
[----:B------:R-:W0:Y:S02]  /*1da0*/  SHFL.IDX PT, R7, R3, 0x1, 0x1c1f ;  /* 0x003c1f0003077f89 */ /* 0x000e2400000e0000 */
[----:B------:R-:W-:Y:S02]  /*1db0*/  UIADD3 UR5, UR4, 0x1, URZ ;  /* 0x0000000104057890 */ /* 0x000fe4000fffe03f */
[----:B------:R-:W1:Y:S04]  /*1dc0*/  SHFL.IDX PT, R3, R3, RZ, 0x1c1f ;  /* 0x001c1fff03037589 */ /* 0x000e6800000e0000 */
[----:B------:R-:W-:Y:S01]  /*1dd0*/  IMAD.U32 R0, RZ, RZ, UR5 ;  /* 0x00000005ff007e24 */ /* 0x000fe2000f8e00ff */
[----:B------:R-:W-:-:S03]  /*1de0*/  UMOV UR5, UR60 ;  /* 0x0000003c00057c82 */ /* 0x000fc60008000000 */
[----:B------:R-:W-:Y:S01]  /*1df0*/  IMAD R0, R17, -0x2, R0 ;  /* 0xfffffffe11007824 */ /* 0x000fe200078e0200 */
        /* <DEDUP_REMOVED lines=15> */
[----:B------:R-:W-:Y:S01]  /*1ef0*/  ULDC UR10, c[0x0][0x2f0] ;  /* 0x0000bc00000a7ab9 */ /* 0x000fe20000000800 */
[----:B------:R-:W-:Y:S01]  /*1f00*/  ULDC UR11, c[0x0][0x288] ;  /* 0x0000a200000b7ab9 */ /* 0x000fe20000000800 */
[----:B------:R-:W-:Y:S02]  /*1f10*/  UIMAD UR4, UR61, UR10, UR4 ;  /* 0x0000000a3d0472a4 */ /* 0x000fe4000f8e0204 */
[----:B------:R-:W-:Y:S01]  /*1f20*/  IMAD.U32 R5, RZ, RZ, UR10 ;  /* 0x0000000aff057e24 */ /* 0x000fe2000f8e00ff */
[----:B------:R-:W-:-:S03]  /*1f30*/  UIMAD UR10, UR61, UR10, -UR11 ;  /* 0x0000000a3d0a72a4 */ /* 0x000fc6000f8e0a0b */
[----:B------:R-:W-:Y:S02]  /*1f40*/  IMAD R6, R5, UR61, R0 ;  /* 0x0000003d05067c24 */ /* 0x000fe4000f8e0200 */
[----:B------:R-:W-:Y:S01]  /*1f50*/  IMAD.U32 R4, RZ, RZ, UR4 ;  /* 0x00000004ff047e24 */ /* 0x000fe2000f8e00ff */
[----:B------:R-:W-:Y:S02]  /*1f60*/  ULDC UR4, c[0x0][0x988] ;  /* 0x0002620000047ab9 */ /* 0x000fe40000000800 */
[----:B0-----:R-:W-:Y:S01]  /*1f70*/  IADD3 R0, R7, -UR11, R6 ;  /* 0x8000000b07007c10 */ /* 0x001fe2000fffe006 */
[----:B------:R-:W-:Y:S02]  /*1f80*/  IMAD R5, R17, -0x2, R4 ;  /* 0xfffffffe11057824 */ /* 0x000fe400078e0204 */
[----:B------:R-:W-:Y:S01]  /*1f90*/  VIADD R6, R6, -UR11 ;  /* 0x8000000b06067c36 */ /* 0x000fe20008000000 */
[----:B------:R-:W-:Y:S02]  /*1fa0*/  @UP0 ULDC UR11, c[0x0][0x450] ;  /* 0x00011400000b0ab9 */ /* 0x000fe40000000800 */
[----:B------:R-:W-:-:S02]  /*1fb0*/  VIMNMX R0, R5, R0, PT ;  /* 0x0000000005007248 */ /* 0x000fc40003fe0100 */
[----:B-1----:R-:W-:Y:S02]  /*1fc0*/  VIADDMNMX R5, R3, R6, R5, PT ;  /* 0x0000000603057246 */ /* 0x002fe40003800105 */
[C---:B------:R-:W-:Y:S02]  /*1fd0*/  ISETP.GT.AND P3, PT, R0.reuse, RZ, PT ;  /* 0x000000ff0000720c */ /* 0x040fe40003f64270 */
[C---:B------:R-:W-:Y:S02]  /*1fe0*/  ISETP.GT.AND P4, PT, R0.reuse, 0x1, PT ;  /* 0x000000010000780c */ /* 0x040fe40003f84270 */
[----:B------:R-:W-:Y:S01]  /*1ff0*/  ISETP.GT.AND P5, PT, R0, 0x8, PT ;  /* 0x000000080000780c */ /* 0x000fe20003fa4270 */
        /* <DEDUP_REMOVED lines=19> */
[----:B------:R-:W-:Y:S01]  /*2130*/  FSEL R7, R26, -INF , P3 ;  /* 0xff8000001a077808 */ /* 0x000fe20001800000 */
[----:B------:R0:W-:Y:S01]  /*2140*/  @!P1 SYNCS.ARRIVE.TRANS64.RED.A1T0 RZ, [R2+URZ], RZ ;  /* 0x000000ff02ff99a7 */ /* 0x0001e2000810043f */
[----:B------:R-:W-:Y:S02]  /*2150*/  FSEL R27, R27, -INF , P4 ;  /* 0xff8000001b1b7808 */ /* 0x000fe40002000000 */
[----:B------:R-:W-:Y:S02]  /*2160*/  ISETP.GT.AND P3, PT, R0, 0x9, PT ;  /* 0x000000090000780c */ /* 0x000fe40003f64270 */
[----:B------:R-:W-:-:S02]  /*2170*/  FSEL R11, R30, -INF , P5 ;  /* 0xff8000001e0b7808 */ /* 0x000fc40002800000 */
[----:B------:R-:W-:Y:S02]  /*2180*/  FMNMX.FTZ R4, R7, R27, !PT ;  /* 0x0000001b07047209 */ /* 0x000fe40007810000 */
[C---:B------:R-:W-:Y:S02]  /*2190*/  ISETP.GT.AND P4, PT, R0.reuse, 0x10, PT ;  /* 0x000000100000780c */ /* 0x040fe40003f84270 */
[----:B------:R-:W-:Y:S02]  /*21a0*/  FSEL R31, R31, -INF , P3 ;  /* 0xff8000001f1f7808 */ /* 0x000fe40001800000 */
[----:B------:R-:W-:Y:S02]  /*21b0*/  FMNMX.FTZ R4, R11, R4, !PT ;  /* 0x000000040b047209 */ /* 0x000fe40007810000 */
        /* <DEDUP_REMOVED lines=78> */
[----:B------:R-:W-:Y:S01]  /*26a0*/  ISETP.GT.AND P3, PT, R0, 0x79, PT ;  /* 0x000000790000780c */ /* 0x000fe20003f64270 */
[----:B------:R-:W-:Y:S01]  /*26b0*/  IMAD.U32 R0, RZ, RZ, UR4 ;  /* 0x00000004ff007e24 */ /* 0x000fe2000f8e00ff */
[----:B------:R-:W-:Y:S01]  /*26c0*/  FSEL R121, R86, -INF , P4 ;  /* 0xff80000056797808 */ /* 0x000fe20002000000 */
[----:B------:R-:W-:Y:S01]  /*26d0*/  UIADD3 UR4, UR6, -0x2, URZ ;  /* 0xfffffffe06047890 */ /* 0x000fe2000fffe03f */
[----:B------:R-:W-:-:S02]  /*26e0*/  FMNMX.FTZ R4, R83, R4, !PT ;  /* 0x0000000453047209 */ /* 0x000fc40007810000 */
[----:B------:R-:W-:Y:S01]  /*26f0*/  FSEL R87, R87, -INF , P3 ;  /* 0xff80000057577808 */ /* 0x000fe20001800000 */
[----:B------:R-:W-:Y:S01]  /*2700*/  @UP0 ULDC UR6, c[0x0][0x44c] ;  /* 0x0001130000060ab9 */ /* 0x000fe20000000800 */
[----:B------:R-:W-:Y:S01]  /*2710*/  FMNMX.FTZ R4, R121, R4, !PT ;  /* 0x0000000479047209 */ /* 0x000fe20007810000 */
[----:B------:R-:W-:Y:S01]  /*2720*/  UIMAD.WIDE.U32 UR6, UR60, UR6, URZ ;  /* 0x000000063c0672a5 */ /* 0x000fe2000f8e003f */
[----:B------:R-:W-:Y:S02]  /*2730*/  ISETP.GT.AND P4, PT, R5, 0x1, PT ;  /* 0x000000010500780c */ /* 0x000fe40003f84270 */
[----:B------:R-:W-:Y:S01]  /*2740*/  FMNMX.FTZ R10, R87, R4, !PT ;  /* 0x00000004570a7209 */ /* 0x000fe20007810000 */
[----:B------:R-:W-:Y:S01]  /*2750*/  @UP0 USHF.R.U32.HI UR5, URZ, UR11, UR7 ;  /* 0x0000000b3f050299 */ /* 0x000fe20008011607 */
[----:B------:R-:W-:Y:S02]  /*2760*/  ISETP.GT.AND P5, PT, R5, 0x8, PT ;  /* 0x000000080500780c */ /* 0x000fe40003fa4270 */
[----:B------:R-:W-:Y:S01]  /*2770*/  FSEL R25, R25, -INF , P4 ;  /* 0xff80000019197808 */ /* 0x000fe20002000000 */
[----:B------:R-:W1:Y:S01]  /*2780*/  SHFL.BFLY PT, R13, R10, 0x2, 0x1f ;  /* 0x0c401f000a0d7f89 */ /* 0x000e6200000e0000 */
[----:B------:R-:W-:Y:S01]  /*2790*/  ISETP.GT.AND P4, PT, R5, 0x10, PT ;  /* 0x000000100500780c */ /* 0x000fe20003f84270 */
[----:B------:R-:W-:-:S04]  /*27a0*/  UIADD3 UR10, UR10, UR5, URZ ;  /* 0x000000050a0a7290 */ /* 0x000fc8000fffe03f */
[----:B------:R-:W-:-:S04]  /*27b0*/  USHF.R.S32.HI UR5, URZ, 0x1f, UR10 ;  /* 0x0000001f3f057899 */ /* 0x000fc8000801140a */
[----:B------:R-:W-:-:S04]  /*27c0*/  ULEA.HI UR5, UR5, UR10, URZ, 0x7 ;  /* 0x0000000a05057291 */ /* 0x000fc8000f8f383f */
[----:B------:R-:W-:-:S04]  /*27d0*/  USHF.R.S32.HI UR5, URZ, 0x7, UR5 ;  /* 0x000000073f057899 */ /* 0x000fc80008011405 */
[----:B------:R-:W-:-:S04]  /*27e0*/  UISETP.LT.AND UP1, UPT, URZ, UR5, UPT ;  /* 0x000000053f00728c */ /* 0x000fc8000bf21270 */
[----:B------:R-:W-:Y:S01]  /*27f0*/  USEL UR11, URZ, UR5, !UP1 ;  /* 0x000000053f0b7287 */ /* 0x000fe2000c800000 */
[----:B-1----:R-:W-:-:S03]  /*2800*/  FMNMX.FTZ R13, R10, R13, !PT ;  /* 0x0000000d0a0d7209 */ /* 0x002fc60007810000 */
[----:B------:R-:W-:Y:S02]  /*2810*/  UISETP.GE.AND UP1, UPT, UR4, UR11, UPT ;  /* 0x0000000b0400728c */ /* 0x000fe4000bf26270 */
[----:B------:R-:W1:Y:S02]  /*2820*/  SHFL.BFLY PT, R4, R13, 0x1, 0x1f ;  /* 0x0c201f000d047f89 */ /* 0x000e6400000e0000 */
[----:B-1----:R-:W-:Y:S02]  /*2830*/  FMNMX.FTZ R4, R13, R4, !PT ;  /* 0x000000040d047209 */ /* 0x002fe40007810000 */
[----:B------:R-:W-:Y:S02]  /*2840*/  FSEL R13, R32, -INF , P4 ;  /* 0xff800000200d7808 */ /* 0x000fe40002000000 */
[C---:B------:R-:W-:Y:S01]  /*2850*/  FSETP.NEU.FTZ.AND P3, PT, R4.reuse, -INF , PT ;  /* 0xff8000000400780b */ /* 0x040fe20003f7d000 */
[----:B------:R-:W-:Y:S01]  /*2860*/  FMUL.FTZ R12, R4, R0 ;  /* 0x00000000040c7220 */ /* 0x000fe20000410000 */
[----:B------:R-:W-:-:S04]  /*2870*/  ISETP.GT.AND P4, PT, R5, 0x18, PT ;  /* 0x000000180500780c */ /* 0x000fc80003f84270 */
[----:B------:R-:W-:Y:S02]  /*2880*/  FSEL R38, R12, RZ, P3 ;  /* 0x000000ff0c267208 */ /* 0x000fe40001800000 */
[----:B------:R-:W-:-:S03]  /*2890*/  ISETP.GT.AND P3, PT, R5, RZ, PT ;  /* 0x000000ff0500720c */ /* 0x000fc60003f64270 */
[-CC-:B------:R-:W-:Y:S01]  /*28a0*/  FFMA.FTZ R183, R11, R0.reuse, -R38.reuse ;  /* 0x000000000bb77223 */ /* 0x180fe20000010826 */
[----:B------:R-:W-:Y:S01]  /*28b0*/  FSEL R3, R24, -INF , P3 ;  /* 0xff80000018037808 */ /* 0x000fe20001800000 */
[-CC-:B------:R-:W-:Y:S01]  /*28c0*/  FFMA.FTZ R177, R15, R0.reuse, -R38.reuse ;  /* 0x000000000fb17223 */ /* 0x180fe20000010826 */
[----:B------:R-:W-:Y:S01]  /*28d0*/  ISETP.GT.AND P3, PT, R5, 0x9, PT ;  /* 0x000000090500780c */ /* 0x000fe20003f64270 */
[-CC-:B------:R-:W-:Y:S01]  /*28e0*/  FFMA.FTZ R27, R27, R0.reuse, -R38.reuse ;  /* 0x000000001b1b7223 */ /* 0x180fe20000010826 */
[----:B------:R-:W-:Y:S01]  /*28f0*/  FSEL R11, R28, -INF , P5 ;  /* 0xff8000001c0b7808 */ /* 0x000fe20002800000 */
[-CC-:B------:R-:W-:Y:S01]  /*2900*/  FFMA.FTZ R10, R31, R0.reuse, -R38.reuse ;  /* 0x000000001f0a7223 */ /* 0x180fe20000010826 */
[----:B------:R-:W-:Y:S01]  /*2910*/  FMNMX.FTZ R12, R3, R25, !PT ;  /* 0x00000019030c7209 */ /* 0x000fe20007810000 */
[----:B------:R1:W-:Y:S01]  /*2920*/  MUFU.EX2 R6, R27 ;  /* 0x0000001b00067308 */ /* 0x0003e20000000800 */
[----:B------:R-:W-:Y:S01]  /*2930*/  FSEL R29, R29, -INF , P3 ;  /* 0xff8000001d1d7808 */ /* 0x000fe20001800000 */
[--C-:B------:R-:W-:Y:S01]  /*2940*/  FFMA.FTZ R35, R35, R0, -R38.reuse ;  /* 0x0000000023237223 */ /* 0x100fe20000010826 */
[----:B------:R-:W-:Y:S01]  /*2950*/  FMNMX.FTZ R12, R11, R12, !PT ;  /* 0x0000000c0b0c7209 */ /* 0x000fe20007810000 */
[-CC-:B------:R-:W-:Y:S01]  /*2960*/  FFMA.FTZ R39, R39, R0.reuse, -R38.reuse ;  /* 0x0000000027277223 */ /* 0x180fe20000010826 */
[----:B------:R-:W-:Y:S01]  /*2970*/  ISETP.GT.AND P3, PT, R5, 0x11, PT ;  /* 0x000000110500780c */ /* 0x000fe20003f64270 */
[--C-:B------:R-:W-:Y:S01]  /*2980*/  FFMA.FTZ R43, R43, R0, -R38.reuse ;  /* 0x000000002b2b7223 */ /* 0x100fe20000010826 */
[----:B------:R-:W-:Y:S01]  /*2990*/  FMNMX.FTZ R12, R29, R12, !PT ;  /* 0x0000000c1d0c7209 */ /* 0x000fe20007810000 */
[-CC-:B------:R-:W-:Y:S01]  /*29a0*/  FFMA.FTZ R181, R7, R0.reuse, -R38.reuse ;  /* 0x0000000007b57223 */ /* 0x180fe20000010826 */
[----:B------:R-:W-:Y:S01]  /*29b0*/  FSEL R33, R33, -INF , P3 ;  /* 0xff80000021217808 */ /* 0x000fe20001800000 */
[--C-:B------:R-:W-:Y:S01]  /*29c0*/  FFMA.FTZ R7, R47, R0, -R38.reuse ;  /* 0x000000002f077223 */ /* 0x100fe20000010826 */
[----:B------:R-:W-:Y:S01]  /*29d0*/  FMNMX.FTZ R12, R13, R12, !PT ;  /* 0x0000000c0d0c7209 */ /* 0x000fe20007810000 */
[----:B------:R-:W-:Y:S01]  /*29e0*/  MUFU.EX2 R183, R183 ;  /* 0x000000b700b77308 */ /* 0x000fe20000000800 */
[----:B------:R-:W-:Y:S01]  /*29f0*/  ISETP.GT.AND P3, PT, R5, 0x19, PT ;  /* 0x000000190500780c */ /* 0x000fe20003f64270 */
[-CC-:B------:R-:W-:Y:S01]  /*2a00*/  FFMA.FTZ R179, R89, R0.reuse, -R38.reuse ;  /* 0x0000000059b37223 */ /* 0x180fe20000010826 */
[----:B------:R-:W-:Y:S01]  /*2a10*/  FSEL R15, R36, -INF , P4 ;  /* 0xff800000240f7808 */ /* 0x000fe20002000000 */
[--C-:B------:R-:W-:Y:S01]  /*2a20*/  FFMA.FTZ R173, R91, R0, -R38.reuse ;  /* 0x000000005bad7223 */ /* 0x100fe20000010826 */
[----:B------:R-:W-:Y:S01]  /*2a30*/  FMNMX.FTZ R14, R33, R12, !PT ;  /* 0x0000000c210e7209 */ /* 0x000fe20007810000 */
[-CC-:B------:R-:W-:Y:S01]  /*2a40*/  FFMA.FTZ R175, R93, R0.reuse, -R38.reuse ;  /* 0x000000005daf7223 */ /* 0x180fe20000010826 */
[----:B------:R-:W-:Y:S01]  /*2a50*/  ISETP.GT.AND P4, PT, R5, 0x20, PT ;  /* 0x000000200500780c */ /* 0x000fe20003f84270 */
[----:B------:R-:W-:Y:S01]  /*2a60*/  MUFU.EX2 R12, R35 ;  /* 0x00000023000c7308 */ /* 0x000fe20000000800 */
[----:B------:R-:W-:Y:S01]  /*2a70*/  FSEL R37, R37, -INF , P3 ;  /* 0xff80000025257808 */ /* 0x000fe20001800000 */
[--C-:B------:R-:W-:Y:S01]  /*2a80*/  FFMA.FTZ R169, R95, R0, -R38.reuse ;  /* 0x000000005fa97223 */ /* 0x100fe20000010826 */
[----:B------:R-:W-:Y:S01]  /*2a90*/  FMNMX.FTZ R14, R15, R14, !PT ;  /* 0x0000000e0f0e7209 */ /* 0x000fe20007810000 */
[-CC-:B------:R-:W-:Y:S01]  /*2aa0*/  FFMA.FTZ R97, R97, R0.reuse, -R38.reuse ;  /* 0x0000000061617223 */ /* 0x180fe20000010826 */
[----:B------:R-:W-:Y:S01]  /*2ab0*/  ISETP.GT.AND P3, PT, R5, 0x21, PT ;  /* 0x000000210500780c */ /* 0x000fe20003f64270 */
[--C-:B------:R-:W-:Y:S01]  /*2ac0*/  FFMA.FTZ R171, R99, R0, -R38.reuse ;  /* 0x0000000063ab7223 */ /* 0x100fe20000010826 */
[----:B------:R-:W-:Y:S01]  /*2ad0*/  FSEL R21, R40, -INF , P4 ;  /* 0xff80000028157808 */ /* 0x000fe20002000000 */
[----:B------:R-:W2:Y:S01]  /*2ae0*/  MUFU.EX2 R181, R181 ;  /* 0x000000b500b57308 */ /* 0x000ea20000000800 */
[----:B------:R-:W-:Y:S01]  /*2af0*/  FMNMX.FTZ R14, R37, R14, !PT ;  /* 0x0000000e250e7209 */ /* 0x000fe20007810000 */
[-CC-:B------:R-:W-:Y:S01]  /*2b00*/  FFMA.FTZ R101, R101, R0.reuse, -R38.reuse ;  /* 0x0000000065657223 */ /* 0x180fe20000010826 */
[----:B------:R-:W-:Y:S01]  /*2b10*/  ISETP.GT.AND P4, PT, R5, 0x28, PT ;  /* 0x000000280500780c */ /* 0x000fe20003f84270 */
[-CC-:B------:R-:W-:Y:S01]  /*2b20*/  FFMA.FTZ R165, R103, R0.reuse, -R38.reuse ;  /* 0x0000000067a57223 */ /* 0x180fe20000010826 */
[----:B------:R-:W-:Y:S01]  /*2b30*/  FSEL R41, R41, -INF , P3 ;  /* 0xff80000029297808 */ /* 0x000fe20001800000 */
[--C-:B------:R-:W-:Y:S01]  /*2b40*/  FFMA.FTZ R105, R105, R0, -R38.reuse ;  /* 0x0000000069697223 */ /* 0x100fe20000010826 */
[----:B------:R-:W-:Y:S01]  /*2b50*/  FMNMX.FTZ R14, R21, R14, !PT ;  /* 0x0000000e150e7209 */ /* 0x000fe20007810000 */
[----:B------:R-:W-:Y:S01]  /*2b60*/  MUFU.EX2 R10, R10 ;  /* 0x0000000a000a7308 */ /* 0x000fe20000000800 */
[----:B------:R-:W-:Y:S01]  /*2b70*/  ISETP.GT.AND P3, PT, R5, 0x29, PT ;  /* 0x000000290500780c */ /* 0x000fe20003f64270 */
[-CC-:B------:R-:W-:Y:S01]  /*2b80*/  FFMA.FTZ R167, R107, R0.reuse, -R38.reuse ;  /* 0x000000006ba77223 */ /* 0x180fe20000010826 */
[----:B-1----:R-:W-:Y:S01]  /*2b90*/  FSEL R27, R44, -INF , P4 ;  /* 0xff8000002c1b7808 */ /* 0x002fe20002000000 */
[--C-:B------:R-:W-:Y:S01]  /*2ba0*/  FFMA.FTZ R161, R111, R0, -R38.reuse ;  /* 0x000000006fa17223 */ /* 0x100fe20000010826 */
[----:B------:R-:W-:Y:S01]  /*2bb0*/  FMNMX.FTZ R20, R41, R14, !PT ;  /* 0x0000000e29147209 */ /* 0x000fe20007810000 */
[-CC-:B------:R-:W-:Y:S01]  /*2bc0*/  FFMA.FTZ R67, R67, R0.reuse, -R38.reuse ;  /* 0x0000000043437223 */ /* 0x180fe20000010826 */
[----:B------:R-:W-:Y:S01]  /*2bd0*/  ISETP.GT.AND P4, PT, R5, 0x30, PT ;  /* 0x000000300500780c */ /* 0x000fe20003f84270 */
[----:B------:R1:W-:Y:S01]  /*2be0*/  MUFU.EX2 R14, R39 ;  /* 0x00000027000e7308 */ /* 0x0003e20000000800 */
[----:B------:R-:W-:Y:S01]  /*2bf0*/  FSEL R45, R45, -INF , P3 ;  /* 0xff8000002d2d7808 */ /* 0x000fe20001800000 */
[--C-:B------:R-:W-:Y:S01]  /*2c00*/  FFMA.FTZ R163, R113, R0, -R38.reuse ;  /* 0x0000000071a37223 */ /* 0x100fe20000010826 */
[----:B------:R-:W-:Y:S01]  /*2c10*/  FMNMX.FTZ R20, R27, R20, !PT ;  /* 0x000000141b147209 */ /* 0x000fe20007810000 */
[-CC-:B------:R-:W-:Y:S01]  /*2c20*/  FFMA.FTZ R71, R71, R0.reuse, -R38.reuse ;  /* 0x0000000047477223 */ /* 0x180fe20000010826 */
[----:B------:R-:W-:Y:S01]  /*2c30*/  ISETP.GT.AND P3, PT, R5, 0x31, PT ;  /* 0x000000310500780c */ /* 0x000fe20003f64270 */
[----:B------:R-:W-:Y:S01]  /*2c40*/  FFMA.FTZ R115, R115, R0, -R38 ;  /* 0x0000000073737223 */ /* 0x000fe20000010826 */
[----:B------:R-:W-:Y:S01]  /*2c50*/  FSEL R31, R48, -INF , P4 ;  /* 0xff800000301f7808 */ /* 0x000fe20002000000 */
[----:B------:R-:W-:Y:S01]  /*2c60*/  MUFU.EX2 R177, R177 ;  /* 0x000000b100b17308 */ /* 0x000fe20000000800 */
[----:B------:R-:W-:Y:S01]  /*2c70*/  FMNMX.FTZ R20, R45, R20, !PT ;  /* 0x000000142d147209 */ /* 0x000fe20007810000 */
[----:B--2---:R-:W-:Y:S01]  /*2c80*/  FADD.FTZ R48, R181, R6 ;  /* 0x00000006b5307221 */ /* 0x004fe20000010000 */
        /* <DEDUP_REMOVED lines=13> */
[----:B------:R2:W-:Y:S01]  /*2d60*/  MUFU.EX2 R20, R43 ;  /* 0x0000002b00147308 */ /* 0x0005e20000000800 */
[----:B------:R-:W-:Y:S01]  /*2d70*/  FSEL R53, R53, -INF , P3 ;  /* 0xff80000035357808 */ /* 0x000fe20001800000 */
[----:B------:R-:W-:Y:S01]  /*2d80*/  FFMA.FTZ R121, R121, R0, -R38 ;  /* 0x0000000079797223 */ /* 0x000fe20000010826 */
[----:B------:R-:W-:-:S02]  /*2d90*/  FMNMX.FTZ R24, R35, R24, !PT ;  /* 0x0000001823187209 */ /* 0x000fc40007810000 */
[----:B------:R-:W-:Y:S02]  /*2da0*/  CS2R R112, SRZ ;  /* 0x0000000000707805 */ /* 0x000fe4000001ff00 */
[----:B------:R-:W-:Y:S02]  /*2db0*/  ISETP.GT.AND P3, PT, R5, 0x41, PT ;  /* 0x000000410500780c */ /* 0x000fe40003f64270 */
[----:B------:R-:W-:Y:S02]  /*2dc0*/  CS2R R110, SRZ ;  /* 0x00000000006e7805 */ /* 0x000fe4000001ff00 */
[----:B-1----:R-:W-:Y:S01]  /*2dd0*/  FSEL R39, R56, -INF , P4 ;  /* 0xff80000038277808 */ /* 0x002fe20002000000 */
[----:B------:R-:W-:Y:S01]  /*2de0*/  MUFU.EX2 R173, R173 ;  /* 0x000000ad00ad7308 */ /* 0x000fe20000000800 */
[----:B------:R-:W-:Y:S02]  /*2df0*/  FMNMX.FTZ R24, R53, R24, !PT ;  /* 0x0000001835187209 */ /* 0x000fe40007810000 */
[----:B------:R-:W-:-:S02]  /*2e00*/  CS2R R106, SRZ ;  /* 0x00000000006a7805 */ /* 0x000fc4000001ff00 */
[----:B------:R-:W-:Y:S02]  /*2e10*/  ISETP.GT.AND P4, PT, R5, 0x48, PT ;  /* 0x000000480500780c */ /* 0x000fe40003f84270 */
[----:B------:R-:W-:Y:S02]  /*2e20*/  CS2R R102, SRZ ;  /* 0x0000000000667805 */ /* 0x000fe4000001ff00 */
[----:B------:R-:W-:Y:S02]  /*2e30*/  FSEL R57, R57, -INF , P3 ;  /* 0xff80000039397808 */ /* 0x000fe40001800000 */
[----:B------:R-:W-:Y:S02]  /*2e40*/  CS2R R98, SRZ ;  /* 0x0000000000627805 */ /* 0x000fe4000001ff00 */
[----:B------:R-:W-:Y:S01]  /*2e50*/  FMNMX.FTZ R24, R39, R24, !PT ;  /* 0x0000001827187209 */ /* 0x000fe20007810000 */
[----:B------:R-:W-:Y:S01]  /*2e60*/  MUFU.EX2 R175, R175 ;  /* 0x000000af00af7308 */ /* 0x000fe20000000800 */
[----:B------:R-:W-:-:S02]  /*2e70*/  ISETP.GT.AND P3, PT, R5, 0x49, PT ;  /* 0x000000490500780c */ /* 0x000fc40003f64270 */
[----:B------:R-:W-:Y:S02]  /*2e80*/  CS2R R94, SRZ ;  /* 0x00000000005e7805 */ /* 0x000fe4000001ff00 */
[----:B--2---:R-:W-:Y:S02]  /*2e90*/  FSEL R43, R60, -INF , P4 ;  /* 0xff8000003c2b7808 */ /* 0x004fe40002000000 */
[----:B------:R-:W-:Y:S02]  /*2ea0*/  CS2R R92, SRZ ;  /* 0x00000000005c7805 */ /* 0x000fe4000001ff00 */
[----:B------:R-:W-:Y:S02]  /*2eb0*/  FMNMX.FTZ R26, R57, R24, !PT ;  /* 0x00000018391a7209 */ /* 0x000fe40007810000 */
[----:B------:R-:W-:Y:S02]  /*2ec0*/  CS2R R90, SRZ ;  /* 0x00000000005a7805 */ /* 0x000fe4000001ff00 */
[----:B------:R-:W-:Y:S01]  /*2ed0*/  ISETP.GT.AND P4, PT, R5, 0x50, PT ;  /* 0x000000500500780c */ /* 0x000fe20003f84270 */
[----:B------:R-:W-:Y:S01]  /*2ee0*/  MUFU.EX2 R24, R7 ;  /* 0x0000000700187308 */ /* 0x000fe20000000800 */
[----:B------:R-:W-:-:S02]  /*2ef0*/  FSEL R61, R61, -INF , P3 ;  /* 0xff8000003d3d7808 */ /* 0x000fc40001800000 */
[----:B------:R-:W-:Y:S02]  /*2f00*/  CS2R R88, SRZ ;  /* 0x0000000000587805 */ /* 0x000fe4000001ff00 */
[----:B------:R-:W-:Y:S02]  /*2f10*/  FMNMX.FTZ R26, R43, R26, !PT ;  /* 0x0000001a2b1a7209 */ /* 0x000fe40007810000 */
[----:B------:R-:W-:Y:S02]  /*2f20*/  ISETP.GT.AND P3, PT, R5, 0x51, PT ;  /* 0x000000510500780c */ /* 0x000fe40003f64270 */
[----:B------:R-:W-:Y:S01]  /*2f30*/  FSEL R47, R64, -INF , P4 ;  /* 0xff800000402f7808 */ /* 0x000fe20002000000 */
[----:B------:R-:W-:Y:S01]  /*2f40*/  MUFU.EX2 R169, R169 ;  /* 0x000000a900a97308 */ /* 0x000fe20000000800 */
[----:B------:R-:W-:Y:S02]  /*2f50*/  FMNMX.FTZ R26, R61, R26, !PT ;  /* 0x0000001a3d1a7209 */ /* 0x000fe40007810000 */
[----:B------:R-:W-:-:S02]  /*2f60*/  ISETP.GT.AND P4, PT, R5, 0x58, PT ;  /* 0x000000580500780c */ /* 0x000fc40003f84270 */
[----:B------:R-:W-:Y:S02]  /*2f70*/  FSEL R65, R65, -INF , P3 ;  /* 0xff80000041417808 */ /* 0x000fe40001800000 */
[----:B------:R-:W-:Y:S01]  /*2f80*/  FMNMX.FTZ R26, R47, R26, !PT ;  /* 0x0000001a2f1a7209 */ /* 0x000fe20007810000 */
[----:B------:R-:W-:Y:S01]  /*2f90*/  MUFU.EX2 R171, R171 ;  /* 0x000000ab00ab7308 */ /* 0x000fe20000000800 */
[----:B------:R-:W-:Y:S02]  /*2fa0*/  ISETP.GT.AND P3, PT, R5, 0x59, PT ;  /* 0x000000590500780c */ /* 0x000fe40003f64270 */
[----:B------:R-:W-:Y:S02]  /*2fb0*/  FSEL R51, R68, -INF , P4 ;  /* 0xff80000044337808 */ /* 0x000fe40002000000 */
[----:B------:R-:W-:Y:S02]  /*2fc0*/  FMNMX.FTZ R28, R65, R26, !PT ;  /* 0x0000001a411c7209 */ /* 0x000fe40007810000 */
[----:B------:R-:W-:Y:S01]  /*2fd0*/  ISETP.GT.AND P4, PT, R5, 0x60, PT ;  /* 0x000000600500780c */ /* 0x000fe20003f84270 */
[----:B------:R1:W-:Y:S01]  /*2fe0*/  MUFU.EX2 R26, R97 ;  /* 0x00000061001a7308 */ /* 0x0003e20000000800 */
[----:B------:R-:W-:-:S02]  /*2ff0*/  FSEL R69, R69, -INF , P3 ;  /* 0xff80000045457808 */ /* 0x000fc40001800000 */
[----:B------:R-:W-:Y:S02]  /*3000*/  FMNMX.FTZ R28, R51, R28, !PT ;  /* 0x0000001c331c7209 */ /* 0x000fe40007810000 */
[----:B------:R-:W-:Y:S02]  /*3010*/  ISETP.GT.AND P3, PT, R5, 0x61, PT ;  /* 0x000000610500780c */ /* 0x000fe40003f64270 */
[----:B------:R-:W-:Y:S01]  /*3020*/  FSEL R55, R72, -INF , P4 ;  /* 0xff80000048377808 */ /* 0x000fe20002000000 */
[----:B------:R-:W-:Y:S01]  /*3030*/  MUFU.EX2 R165, R165 ;  /* 0x000000a500a57308 */ /* 0x000fe20000000800 */
[----:B------:R-:W-:Y:S02]  /*3040*/  FMNMX.FTZ R28, R69, R28, !PT ;  /* 0x0000001c451c7209 */ /* 0x000fe40007810000 */
[----:B-1----:R-:W-:Y:S02]  /*3050*/  CS2R R96, SRZ ;  /* 0x0000000000607805 */ /* 0x002fe4000001ff00 */
        /* <DEDUP_REMOVED lines=23> */
[----:B------:R-:W-:Y:S01]  /*31d0*/  FSEL R85, R85, -INF , P3 ;  /* 0xff80000055557808 */ /* 0x000fe20001800000 */
[----:B------:R1:W-:Y:S01]  /*31e0*/  MUFU.EX2 R30, R105 ;  /* 0x00000069001e7308 */ /* 0x0003e20000000800 */
[----:B------:R-:W-:-:S02]  /*31f0*/  FMNMX.FTZ R32, R5, R32, !PT ;  /* 0x0000002005207209 */ /* 0x000fc40007810000 */
[----:B------:R-:W-:Y:S02]  /*3200*/  F2FP.BF16.F32.PACK_AB R181, R6, R181 ;  /* 0x000000b506b5723e */ /* 0x000fe400000010ff */
[----:B------:R-:W-:Y:S01]  /*3210*/  FMNMX.FTZ R7, R85, R32, !PT ;  /* 0x0000002055077209 */ /* 0x000fe20007810000 */
[-CC-:B------:R-:W-:Y:S01]  /*3220*/  FFMA.FTZ R32, R109, R0.reuse, -R38.reuse ;  /* 0x000000006d207223 */ /* 0x180fe20000010826 */
[----:B------:R-:W-:Y:S01]  /*3230*/  FFMA.FTZ R38, R87, R0, -R38 ;  /* 0x0000000057267223 */ /* 0x000fe20000010826 */
[----:B------:R-:W-:Y:S01]  /*3240*/  MUFU.EX2 R163, R163 ;  /* 0x000000a300a37308 */ /* 0x000fe20000000800 */
[----:B------:R-:W-:Y:S01]  /*3250*/  CS2R R108, SRZ ;  /* 0x00000000006c7805 */ /* 0x000fe2000001ff00 */
[----:B------:R-:W2:Y:S01]  /*3260*/  SHFL.BFLY PT, R34, R7, 0x2, 0x1f ;  /* 0x0c401f0007227f89 */ /* 0x000ea200000e0000 */
[----:B-1----:R-:W-:-:S05]  /*3270*/  CS2R R104, SRZ ;  /* 0x0000000000687805 */ /* 0x002fca000001ff00 */
[----:B------:R-:W-:Y:S08]  /*3280*/  MUFU.EX2 R32, R32 ;  /* 0x0000002000207308 */ /* 0x000ff00000000800 */
[----:B------:R-:W-:Y:S08]  /*3290*/  MUFU.EX2 R40, R71 ;  /* 0x0000004700287308 */ /* 0x000ff00000000800 */
[----:B------:R-:W-:Y:S01]  /*32a0*/  MUFU.EX2 R115, R115 ;  /* 0x0000007300737308 */ /* 0x000fe20000000800 */
[----:B--2---:R-:W-:-:S05]  /*32b0*/  FMNMX.FTZ R34, R7, R34, !PT ;  /* 0x0000002207227209 */ /* 0x004fca0007810000 */
[----:B------:R-:W1:Y:S02]  /*32c0*/  SHFL.BFLY PT, R7, R34, 0x1, 0x1f ;  /* 0x0c201f0022077f89 */ /* 0x000e6400000e0000 */
[----:B------:R-:W2:Y:S08]  /*32d0*/  MUFU.EX2 R42, R75 ;  /* 0x0000004b002a7308 */ /* 0x000eb00000000800 */
[----:B------:R-:W-:Y:S08]  /*32e0*/  MUFU.EX2 R117, R117 ;  /* 0x0000007500757308 */ /* 0x000ff00000000800 */
[----:B------:R-:W3:Y:S01]  /*32f0*/  MUFU.EX2 R44, R79 ;  /* 0x0000004f002c7308 */ /* 0x000ee20000000800 */
[----:B--2---:R-:W-:-:S02]  /*3300*/  F2FP.BF16.F32.PACK_AB R157, R42, R115 ;  /* 0x000000732a9d723e */ /* 0x004fc400000010ff */
[----:B-1----:R-:W-:-:S05]  /*3310*/  FMNMX.FTZ R7, R34, R7, !PT ;  /* 0x0000000722077209 */ /* 0x002fca0007810000 */
[----:B------:R-:W-:Y:S01]  /*3320*/  MUFU.EX2 R119, R119 ;  /* 0x0000007700777308 */ /* 0x000fe20000000800 */
[C---:B------:R-:W-:Y:S01]  /*3330*/  FSETP.NEU.FTZ.AND P3, PT, R7.reuse, -INF , PT ;  /* 0xff8000000700780b */ /* 0x040fe20003f7d000 */
[----:B------:R-:W-:-:S06]  /*3340*/  FMUL.FTZ R34, R7, R0 ;  /* 0x0000000007227220 */ /* 0x000fcc0000410000 */
[----:B------:R-:W-:Y:S01]  /*3350*/  MUFU.EX2 R46, R83 ;  /* 0x00000053002e7308 */ /* 0x000fe20000000800 */
[----:B------:R-:W-:Y:S02]  /*3360*/  FSEL R34, R34, RZ, P3 ;  /* 0x000000ff22227208 */ /* 0x000fe40001800000 */
[----:B------:R-:W-:Y:S02]  /*3370*/  PLOP3.LUT P3, PT, PT, PT, UP1, 0x80, 0x0 ;  /* 0x000000000000781c */ /* 0x000fe40003f6f018 */
[----:B---3--:R-:W-:Y:S01]  /*3380*/  F2FP.BF16.F32.PACK_AB R159, R44, R117 ;  /* 0x000000752c9f723e */ /* 0x008fe200000010ff */
        /* <DEDUP_REMOVED lines=13> */
[----:B------:R-:W2:Y:S01]  /*3460*/  MUFU.EX2 R3, R3 ;  /* 0x0000000300037308 */ /* 0x000ea20000000800 */
        /* <DEDUP_REMOVED lines=8> */
[----:B------:R-:W-:Y:S01]  /*34f0*/  FADD.FTZ R25, R177, R48 ;  /* 0x00000030b1197221 */ /* 0x000fe20000010000 */
[-CC-:B------:R-:W-:Y:S01]  /*3500*/  FFMA.FTZ R57, R57, R0.reuse, -R34.reuse ;  /* 0x0000000039397223 */ /* 0x180fe20000010822 */
[-CC-:B------:R-:W-:Y:S01]  /*3510*/  FFMA.FTZ R43, R43, R0.reuse, -R34.reuse ;  /* 0x000000002b2b7223 */ /* 0x180fe20000010822 */
[-CC-:B------:R-:W-:Y:S01]  /*3520*/  FFMA.FTZ R61, R61, R0.reuse, -R34.reuse ;  /* 0x000000003d3d7223 */ /* 0x180fe20000010822 */
[----:B------:R-:W-:Y:S01]  /*3530*/  FADD.FTZ R48, R12, R25 ;  /* 0x000000190c307221 */ /* 0x000fe20000010000 */
[-CC-:B------:R-:W-:Y:S01]  /*3540*/  FFMA.FTZ R47, R47, R0.reuse, -R34.reuse ;  /* 0x000000002f2f7223 */ /* 0x180fe20000010822 */
[-C--:B------:R-:W-:Y:S01]  /*3550*/  FFMA.FTZ R65, R65, R0.reuse, -R34 ;  /* 0x0000000041417223 */ /* 0x080fe20000010822 */
[----:B------:R3:W4:Y:S01]  /*3560*/  MUFU.EX2 R182, R29 ;  /* 0x0000001d00b67308 */ /* 0x0007220000000800 */
[----:B------:R-:W-:Y:S01]  /*3570*/  FADD.FTZ R25, R179, R48 ;  /* 0x00000030b3197221 */ /* 0x000fe20000010000 */
[----:B--2---:R-:W-:Y:S01]  /*3580*/  FADD.FTZ R48, R3, R180 ;  /* 0x000000b403307221 */ /* 0x004fe20000010000 */
[-CC-:B------:R-:W-:Y:S01]  /*3590*/  FFMA.FTZ R51, R51, R0.reuse, -R34.reuse ;  /* 0x0000000033337223 */ /* 0x180fe20000010822 */
[----:B------:R-:W-:Y:S01]  /*35a0*/  F2FP.BF16.F32.PACK_AB R183, R10, R183 ;  /* 0x000000b70ab7723e */ /* 0x000fe200000010ff */
[----:B------:R-:W-:Y:S01]  /*35b0*/  FADD.FTZ R50, R14, R25 ;  /* 0x000000190e327221 */ /* 0x000fe20000010000 */
[-CC-:B------:R-:W-:Y:S01]  /*35c0*/  FFMA.FTZ R69, R69, R0.reuse, -R34.reuse ;  /* 0x0000000045457223 */ /* 0x180fe20000010822 */
[-C--:B------:R-:W-:Y:S01]  /*35d0*/  FFMA.FTZ R55, R55, R0.reuse, -R34 ;  /* 0x0000000037377223 */ /* 0x080fe20000010822 */
[----:B------:R-:W2:Y:S01]  /*35e0*/  MUFU.EX2 R13, R13 ;  /* 0x0000000d000d7308 */ /* 0x000ea20000000800 */
[----:B-1----:R-:W-:Y:S01]  /*35f0*/  FADD.FTZ R25, R11, R48 ;  /* 0x000000300b197221 */ /* 0x002fe20000010000 */
[----:B---3--:R-:W-:Y:S01]  /*3600*/  FADD.FTZ R29, R173, R50 ;  /* 0x00000032ad1d7221 */ /* 0x008fe20000010000 */
[-CC-:B------:R-:W-:Y:S01]  /*3610*/  FFMA.FTZ R73, R73, R0.reuse, -R34.reuse ;  /* 0x0000000049497223 */ /* 0x180fe20000010822 */
[-CC-:B------:R-:W-:Y:S01]  /*3620*/  FFMA.FTZ R59, R59, R0.reuse, -R34.reuse ;  /* 0x000000003b3b7223 */ /* 0x180fe20000010822 */
[-CC-:B------:R-:W-:Y:S01]  /*3630*/  FFMA.FTZ R77, R77, R0.reuse, -R34.reuse ;  /* 0x000000004d4d7223 */ /* 0x180fe20000010822 */
[----:B------:R-:W-:Y:S01]  /*3640*/  FADD.FTZ R50, R20, R29 ;  /* 0x0000001d14327221 */ /* 0x000fe20000010000 */
[-C--:B------:R-:W-:Y:S01]  /*3650*/  FFMA.FTZ R63, R63, R0.reuse, -R34 ;  /* 0x000000003f3f7223 */ /* 0x080fe20000010822 */
[----:B------:R-:W1:Y:S01]  /*3660*/  MUFU.EX2 R176, R33 ;  /* 0x0000002100b07308 */ /* 0x000e620000000800 */
[----:B----4-:R-:W-:Y:S01]  /*3670*/  FADD.FTZ R48, R182, R25 ;  /* 0x00000019b6307221 */ /* 0x010fe20000010000 */
[----:B------:R-:W-:Y:S01]  /*3680*/  FADD.FTZ R29, R175, R50 ;  /* 0x00000032af1d7221 */ /* 0x000fe20000010000 */
[----:B------:R-:W-:Y:S01]  /*3690*/  FFMA.FTZ R81, R81, R0, -R34 ;  /* 0x0000000051517223 */ /* 0x000fe20000010822 */
[----:B------:R-:W-:-:S02]  /*36a0*/  F2FP.BF16.F32.PACK_AB R180, R180, R3 ;  /* 0x00000003b4b4723e */ /* 0x000fc400000010ff */
[----:B------:R-:W-:Y:S01]  /*36b0*/  FADD.FTZ R50, R24, R29 ;  /* 0x0000001d18327221 */ /* 0x000fe20000010000 */
[----:B------:R-:W-:Y:S01]  /*36c0*/  F2FP.BF16.F32.PACK_AB R182, R182, R11 ;  /* 0x0000000bb6b6723e */ /* 0x000fe200000010ff */
[----:B------:R-:W3:Y:S01]  /*36d0*/  MUFU.EX2 R15, R15 ;  /* 0x0000000f000f7308 */ /* 0x000ee20000000800 */
[----:B--2---:R-:W-:Y:S01]  /*36e0*/  FADD.FTZ R25, R13, R48 ;  /* 0x000000300d197221 */ /* 0x004fe20000010000 */
[----:B------:R-:W-:Y:S01]  /*36f0*/  FADD.FTZ R29, R169, R50 ;  /* 0x00000032a91d7221 */ /* 0x000fe20000010000 */
[----:B------:R-:W-:Y:S02]  /*3700*/  F2FP.BF16.F32.PACK_AB R153, R46, R119 ;  /* 0x000000772e99723e */ /* 0x000fe400000010ff */
[----:B------:R-:W-:Y:S01]  /*3710*/  F2FP.BF16.F32.PACK_AB R177, R12, R177 ;  /* 0x000000b10cb1723e */ /* 0x000fe200000010ff */
[----:B------:R-:W-:Y:S01]  /*3720*/  FADD.FTZ R50, R26, R29 ;  /* 0x0000001d1a327221 */ /* 0x000fe20000010000 */
[----:B------:R-:W-:Y:S01]  /*3730*/  F2FP.BF16.F32.PACK_AB R179, R14, R179 ;  /* 0x000000b30eb3723e */ /* 0x000fe200000010ff */
[----:B------:R-:W2:Y:S01]  /*3740*/  MUFU.EX2 R178, R37 ;  /* 0x0000002500b27308 */ /* 0x000ea20000000800 */
[----:B-1----:R-:W-:Y:S01]  /*3750*/  FADD.FTZ R48, R176, R25 ;  /* 0x00000019b0307221 */ /* 0x002fe20000010000 */
[----:B------:R-:W-:Y:S01]  /*3760*/  FADD.FTZ R29, R171, R50 ;  /* 0x00000032ab1d7221 */ /* 0x000fe20000010000 */
[----:B------:R-:W-:-:S02]  /*3770*/  F2FP.BF16.F32.PACK_AB R173, R20, R173 ;  /* 0x000000ad14ad723e */ /* 0x000fc400000010ff */
[----:B------:R-:W-:Y:S02]  /*3780*/  F2FP.BF16.F32.PACK_AB R175, R24, R175 ;  /* 0x000000af18af723e */ /* 0x000fe400000010ff */
[----:B------:R-:W-:Y:S01]  /*3790*/  F2FP.BF16.F32.PACK_AB R169, R26, R169 ;  /* 0x000000a91aa9723e */ /* 0x000fe200000010ff */
[----:B------:R-:W1:Y:S01]  /*37a0*/  MUFU.EX2 R21, R21 ;  /* 0x0000001500157308 */ /* 0x000e620000000800 */
[----:B---3--:R-:W-:Y:S01]  /*37b0*/  FADD.FTZ R25, R15, R48 ;  /* 0x000000300f197221 */ /* 0x008fe20000010000 */
[----:B------:R-:W-:Y:S02]  /*37c0*/  F2FP.BF16.F32.PACK_AB R171, R28, R171 ;  /* 0x000000ab1cab723e */ /* 0x000fe400000010ff */
[----:B------:R-:W-:-:S04]  /*37d0*/  F2FP.BF16.F32.PACK_AB R176, R176, R13 ;  /* 0x0000000db0b0723e */ /* 0x000fc800000010ff */
[----:B------:R-:W0:Y:S01]  /*37e0*/  MUFU.EX2 R172, R41 ;  /* 0x0000002900ac7308 */ /* 0x000e220000000800 */
[C---:B--2---:R-:W-:Y:S01]  /*37f0*/  FADD.FTZ R48, R178.reuse, R25 ;  /* 0x00000019b2307221 */ /* 0x044fe20000010000 */
[----:B------:R-:W-:-:S06]  /*3800*/  F2FP.BF16.F32.PACK_AB R178, R178, R15 ;  /* 0x0000000fb2b2723e */ /* 0x000fcc00000010ff */
[----:B------:R-:W2:Y:S01]  /*3810*/  MUFU.EX2 R27, R27 ;  /* 0x0000001b001b7308 */ /* 0x000ea20000000800 */
[----:B-1----:R-:W-:Y:S01]  /*3820*/  FADD.FTZ R25, R21, R48 ;  /* 0x0000003015197221 */ /* 0x002fe20000010000 */
[----:B------:R-:W-:-:S04]  /*3830*/  FADD.FTZ R48, R28, R29 ;  /* 0x0000001d1c307221 */ /* 0x000fc80000010000 */
[----:B------:R-:W-:Y:S01]  /*3840*/  FADD.FTZ R29, R165, R48 ;  /* 0x00000030a51d7221 */ /* 0x000fe20000010000 */
[----:B------:R-:W-:Y:S01]  /*3850*/  F2FP.BF16.F32.PACK_AB R165, R30, R165 ;  /* 0x000000a51ea5723e */ /* 0x000fe200000010ff */
[----:B------:R-:W1:Y:S01]  /*3860*/  MUFU.EX2 R174, R45 ;  /* 0x0000002d00ae7308 */ /* 0x000e620000000800 */
[----:B0-----:R-:W-:Y:S01]  /*3870*/  FADD.FTZ R2, R172, R25 ;  /* 0x00000019ac027221 */ /* 0x001fe20000010000 */
[----:B------:R-:W-:Y:S01]  /*3880*/  FADD.FTZ R48, R30, R29 ;  /* 0x0000001d1e307221 */ /* 0x000fe20000010000 */
[----:B------:R-:W-:-:S03]  /*3890*/  F2FP.BF16.F32.PACK_AB R172, R172, R21 ;  /* 0x00000015acac723e */ /* 0x000fc600000010ff */
[----:B------:R-:W-:Y:S01]  /*38a0*/  FADD.FTZ R29, R167, R48 ;  /* 0x00000030a71d7221 */ /* 0x000fe20000010000 */
[C---:B------:R-:W-:Y:S01]  /*38b0*/  F2FP.BF16.F32.PACK_AB R167, R32.reuse, R167 ;  /* 0x000000a720a7723e */ /* 0x040fe200000010ff */
[----:B------:R-:W0:Y:S01]  /*38c0*/  MUFU.EX2 R31, R31 ;  /* 0x0000001f001f7308 */ /* 0x000e220000000800 */
[----:B--2---:R-:W-:Y:S01]  /*38d0*/  FADD.FTZ R25, R27, R2 ;  /* 0x000000021b197221 */ /* 0x004fe20000010000 */
[----:B------:R-:W-:-:S06]  /*38e0*/  FADD.FTZ R50, R32, R29 ;  /* 0x0000001d20327221 */ /* 0x000fcc0000010000 */
[----:B------:R-:W2:Y:S01]  /*38f0*/  MUFU.EX2 R168, R49 ;  /* 0x0000003100a87308 */ /* 0x000ea20000000800 */
[C---:B-1----:R-:W-:Y:S01]  /*3900*/  FADD.FTZ R2, R174.reuse, R25 ;  /* 0x00000019ae027221 */ /* 0x042fe20000010000 */
[----:B------:R-:W-:-:S06]  /*3910*/  F2FP.BF16.F32.PACK_AB R174, R174, R27 ;  /* 0x0000001baeae723e */ /* 0x000fcc00000010ff */
[----:B------:R-:W1:Y:S01]  /*3920*/  MUFU.EX2 R35, R35 ;  /* 0x0000002300237308 */ /* 0x000e620000000800 */
[----:B0-----:R-:W-:Y:S01]  /*3930*/  FADD.FTZ R25, R31, R2 ;  /* 0x000000021f197221 */ /* 0x001fe20000010000 */
[-CC-:B------:R-:W-:Y:S01]  /*3940*/  FFMA.FTZ R2, R5, R0.reuse, -R34.reuse ;  /* 0x0000000005027223 */ /* 0x180fe20000010822 */
[----:B------:R-:W-:-:S05]  /*3950*/  FFMA.FTZ R34, R85, R0, -R34 ;  /* 0x0000000055227223 */ /* 0x000fca0000010822 */
[----:B------:R-:W0:Y:S01]  /*3960*/  MUFU.EX2 R170, R53 ;  /* 0x0000003500aa7308 */ /* 0x000e220000000800 */
[----:B--2---:R-:W-:Y:S01]  /*3970*/  FADD.FTZ R48, R168, R25 ;  /* 0x00000019a8307221 */ /* 0x004fe20000010000 */
[----:B------:R-:W-:Y:S01]  /*3980*/  FADD.FTZ R25, R161, R50 ;  /* 0x00000032a1197221 */ /* 0x000fe20000010000 */
[----:B------:R-:W-:Y:S02]  /*3990*/  F2FP.BF16.F32.PACK_AB R161, R36, R161 ;  /* 0x000000a124a1723e */ /* 0x000fe400000010ff */
[----:B------:R-:W-:Y:S01]  /*39a0*/  F2FP.BF16.F32.PACK_AB R168, R168, R31 ;  /* 0x0000001fa8a8723e */ /* 0x000fe200000010ff */
[----:B------:R-:W-:Y:S02]  /*39b0*/  FADD.FTZ R50, R36, R25 ;  /* 0x0000001924327221 */ /* 0x000fe40000010000 */
[----:B------:R-:W2:Y:S01]  /*39c0*/  MUFU.EX2 R39, R39 ;  /* 0x0000002700277308 */ /* 0x000ea20000000800 */
[----:B-1----:R-:W-:Y:S01]  /*39d0*/  FADD.FTZ R5, R35, R48 ;  /* 0x0000003023057221 */ /* 0x002fe20000010000 */
[----:B------:R-:W-:Y:S01]  /*39e0*/  FADD.FTZ R25, R163, R50 ;  /* 0x00000032a3197221 */ /* 0x000fe20000010000 */
[----:B------:R-:W-:-:S03]  /*39f0*/  F2FP.BF16.F32.PACK_AB R163, R40, R163 ;  /* 0x000000a328a3723e */ /* 0x000fc600000010ff */
[----:B------:R-:W-:Y:S02]  /*3a00*/  FADD.FTZ R10, R40, R25 ;  /* 0x00000019280a7221 */ /* 0x000fe40000010000 */
[----:B------:R-:W1:Y:S01]  /*3a10*/  MUFU.EX2 R164, R57 ;  /* 0x0000003900a47308 */ /* 0x000e620000000800 */
[C---:B0-----:R-:W-:Y:S01]  /*3a20*/  FADD.FTZ R48, R170.reuse, R5 ;  /* 0x00000005aa307221 */ /* 0x041fe20000010000 */
[----:B------:R-:W-:Y:S01]  /*3a30*/  FADD.FTZ R25, R115, R10 ;  /* 0x0000000a73197221 */ /* 0x000fe20000010000 */
[----:B------:R-:W-:Y:S02]  /*3a40*/  F2FP.BF16.F32.PACK_AB R170, R170, R35 ;  /* 0x00000023aaaa723e */ /* 0x000fe400000010ff */
[----:B------:R-:W-:Y:S01]  /*3a50*/  CS2R R114, SRZ ;  /* 0x0000000000727805 */ /* 0x000fe2000001ff00 */
[----:B------:R-:W-:Y:S02]  /*3a60*/  FADD.FTZ R10, R42, R25 ;  /* 0x000000192a0a7221 */ /* 0x000fe40000010000 */
[----:B------:R-:W0:Y:S01]  /*3a70*/  MUFU.EX2 R43, R43 ;  /* 0x0000002b002b7308 */ /* 0x000e220000000800 */
[----:B--2---:R-:W-:Y:S01]  /*3a80*/  FADD.FTZ R5, R39, R48 ;  /* 0x0000003027057221 */ /* 0x004fe20000010000 */
[----:B------:R-:W-:Y:S01]  /*3a90*/  FADD.FTZ R25, R117, R10 ;  /* 0x0000000a75197221 */ /* 0x000fe20000010000 */
[----:B------:R-:W-:-:S03]  /*3aa0*/  CS2R R116, SRZ ;  /* 0x0000000000747805 */ /* 0x000fc6000001ff00 */
[----:B------:R-:W-:Y:S02]  /*3ab0*/  FADD.FTZ R10, R44, R25 ;  /* 0x000000192c0a7221 */ /* 0x000fe40000010000 */
[----:B------:R-:W2:Y:S01]  /*3ac0*/  MUFU.EX2 R166, R61 ;  /* 0x0000003d00a67308 */ /* 0x000ea20000000800 */
[C---:B-1----:R-:W-:Y:S01]  /*3ad0*/  FADD.FTZ R6, R164.reuse, R5 ;  /* 0x00000005a4067221 */ /* 0x042fe20000010000 */
[----:B------:R-:W-:Y:S01]  /*3ae0*/  FADD.FTZ R25, R119, R10 ;  /* 0x0000000a77197221 */ /* 0x000fe20000010000 */
[----:B------:R-:W-:Y:S02]  /*3af0*/  F2FP.BF16.F32.PACK_AB R164, R164, R39 ;  /* 0x00000027a4a4723e */ /* 0x000fe400000010ff */
[----:B------:R-:W-:Y:S01]  /*3b00*/  CS2R R118, SRZ ;  /* 0x0000000000767805 */ /* 0x000fe2000001ff00 */
[----:B------:R-:W-:Y:S02]  /*3b10*/  FADD.FTZ R10, R46, R25 ;  /* 0x000000192e0a7221 */ /* 0x000fe40000010000 */
        /* <DEDUP_REMOVED lines=24> */
[----:B------:R-:W-:Y:S02]  /*3ca0*/  F2FP.BF16.F32.PACK_AB R155, R38, R121 ;  /* 0x00000079269b723e */ /* 0x000fe400000010ff */
[----:B------:R-:W-:-:S04]  /*3cb0*/  CS2R R120, SRZ ;  /* 0x0000000000787805 */ /* 0x000fc8000001ff00 */
        /* <DEDUP_REMOVED lines=9> */
[----:B------:R-:W-:-:S03]  /*3d50*/  F2FP.BF16.F32.PACK_AB R152, R152, R63 ;  /* 0x0000003f9898723e */ /* 0x000fc600000010ff */
[----:B-1----:R-:W-:-:S04]  /*3d60*/  FADD.FTZ R6, R2, R11 ;  /* 0x0000000b02067221 */ /* 0x002fc80000010000 */
[C---:B0-----:R-:W-:Y:S01]  /*3d70*/  FADD.FTZ R6, R3.reuse, R6 ;  /* 0x0000000603067221 */ /* 0x041fe20000010000 */
[----:B------:R-:W-:Y:S01]  /*3d80*/  F2FP.BF16.F32.PACK_AB R154, R3, R2 ;  /* 0x00000002039a723e */ /* 0x000fe200000010ff */
[----:B------:R-:W-:Y:S02]  /*3d90*/  IMAD.MOV.U32 R2, RZ, RZ, 0x3f800000 ;  /* 0x3f800000ff027424 */ /* 0x000fe400078e00ff */
[----:B------:R-:W-:Y:S01]  /*3da0*/  IMAD.MOV.U32 R3, RZ, RZ, 0x3f800000 ;  /* 0x3f800000ff037424 */ /* 0x000fe200078e00ff */
[----:B------:R-:W-:Y:S06]  /*3db0*/  @!P3 BRA `(.L_x_2251) ;  /* 0x0000002800c0b947 */ /* 0x000fec0003800000 */
[----:B------:R-:W-:Y:S01]  /*3dc0*/  IMAD.MOV.U32 R10, RZ, RZ, R4 ;  /* 0x000000ffff0a7224 */ /* 0x000fe200078e0004 */
[----:B------:R-:W-:Y:S01]  /*3dd0*/  UMOV UR5, UR37 ;  /* 0x0000002500057c82 */ /* 0x000fe20008000000 */
[----:B------:R-:W-:Y:S01]  /*3de0*/  IMAD.MOV.U32 R11, RZ, RZ, R7 ;  /* 0x000000ffff0b7224 */ /* 0x000fe200078e0007 */
[----:B------:R-:W-:Y:S01]  /*3df0*/  UMOV UR6, UR36 ;  /* 0x0000002400067c82 */ /* 0x000fe20008000000 */
[----:B------:R-:W-:Y:S01]  /*3e00*/  IMAD.MOV.U32 R2, RZ, RZ, 0x3f800000 ;  /* 0x3f800000ff027424 */ /* 0x000fe200078e00ff */
[----:B------:R-:W-:Y:S01]  /*3e10*/  ULDC UR42, c[0x0][0x288] ;  /* 0x0000a200002a7ab9 */ /* 0x000fe20000000800 */
[----:B------:R-:W-:-:S07]  /*3e20*/  IMAD.MOV.U32 R151, RZ, RZ, RZ ;  /* 0x000000ffff977224 */ /* 0x000fce00078e00ff */
.L_x_2260:
[----:B------:R-:W-:-:S04]  /*3e30*/  UIADD3 UR7, UR6, 0x1, URZ ;  /* 0x0000000106077890 */ /* 0x000fc8000fffe03f */
[----:B------:R-:W-:-:S04]  /*3e40*/  UISETP.NE.AND UP1, UPT, UR7, 0x2, UPT ;  /* 0x000000020700788c */ /* 0x000fc8000bf25270 */
[----:B------:R-:W-:Y:S02]  /*3e50*/  USEL UR37, URZ, 0x1, UP1 ;  /* 0x000000013f257887 */ /* 0x000fe40008800000 */
[----:B------:R-:W-:Y:S02]  /*3e60*/  USEL UR36, UR7, URZ, UP1 ;  /* 0x0000003f07247287 */ /* 0x000fe40008800000 */
[----:B------:R-:W-:Y:S01]  /*3e70*/  ULOP3.LUT UR37, UR5, UR37, URZ, 0x3c, !UPT ;  /* 0x0000002505257292 */ /* 0x000fe2000f8e3c3f */
[----:B------:R-:W-:Y:S11]  /*3e80*/  @!P0 BRA `(.L_x_2252) ;  /* 0x0000000000048947 */ /* 0x000ff60003800000 */
[----:B------:R-:W-:Y:S01]  /*3e90*/  BPT.TRAP 0x1 ;  /* 0x000000040000795c */ /* 0x000fe20000300000 */
.L_x_2252:
[----:B------:R-:W-:Y:S01]  /*3ea0*/  ULEA UR7, UR36, UR38, 0x3 ;  /* 0x0000002624077291 */ /* 0x000fe2000f8e183f */
[----:B------:R-:W-:-:S05]  /*3eb0*/  IMAD.U32 R0, RZ, RZ, UR37 ;  /* 0x00000025ff007e24 */ /* 0x000fca000f8e00ff */
[----:B------:R-:W-:-:S04]  /*3ec0*/  SHF.L.U32 R0, R0, 0x1f, RZ ;  /* 0x0000001f00007819 */ /* 0x000fc800000006ff */
[----:B------:R0:W1:Y:S01]  /*3ed0*/  SYNCS.PHASECHK.TRANS64.TRYWAIT P3, [UR7+0x34830], R0 ;  /* 0x03483000ff0075a7 */ /* 0x0000620008060147 */
[----:B------:R-:W-:Y:S05]  /*3ee0*/  @!P0 BRA `(.L_x_2253) ;  /* 0x0000000000048947 */ /* 0x000fea0003800000 */
[----:B------:R-:W-:Y:S01]  /*3ef0*/  BPT.TRAP 0x1 ;  /* 0x000000040000795c */ /* 0x000fe20000300000 */
.L_x_2253:
[----:B-1----:R-:W-:Y:S05]  /*3f00*/  @P3 BRA `(.L_x_2254) ;  /* 0x0000000000083947 */ /* 0x002fea0003800000 */
[----:B------:R-:W1:Y:S02]  /*3f10*/  SYNCS.PHASECHK.TRANS64.TRYWAIT P3, [UR7+0x34830], R0 ;  /* 0x03483000ff0075a7 */ /* 0x000e640008060147 */
[----:B-1----:R-:W-:Y:S05]  /*3f20*/  @!P3 BRA `(.L_x_2255) ;  /* 0x000000c00090b947 */ /* 0x002fea0003800000 */
.L_x_2254:
        /* <DEDUP_REMOVED lines=141> */
.L_x_2256:
[----:B------:R-:W-:Y:S01]  /*4800*/  ULEA UR10, UR6, UR38, 0x3 ;  /* 0x00000026060a7291 */ /* 0x000fe2000f8e183f */
[----:B01----:R-:W-:-:S05]  /*4810*/  IMAD.U32 R0, RZ, RZ, UR5 ;  /* 0x00000005ff007e24 */ /* 0x003fca000f8e00ff */
[----:B------:R-:W-:-:S04]  /*4820*/  SHF.L.U32 R0, R0, 0x1f, RZ ;  /* 0x0000001f00007819 */ /* 0x000fc800000006ff */
[----:B------:R0:W1:Y:S01]  /*4830*/  SYNCS.PHASECHK.TRANS64.TRYWAIT P3, [UR10+0x34850], R0 ;  /* 0x03485000ff0075a7 */ /* 0x000062000806014a */
[----:B------:R-:W-:Y:S05]  /*4840*/  @!P0 BRA `(.L_x_2257) ;  /* 0x0000000000048947 */ /* 0x000fea0003800000 */
[----:B------:R-:W-:Y:S01]  /*4850*/  BPT.TRAP 0x1 ;  /* 0x000000040000795c */ /* 0x000fe20000300000 */
.L_x_2257:
[----:B-1----:R-:W-:Y:S05]  /*4860*/  @P3 BRA `(.L_x_2258) ;  /* 0x0000000000083947 */ /* 0x002fea0003800000 */
[----:B------:R-:W1:Y:S02]  /*4870*/  SYNCS.PHASECHK.TRANS64.TRYWAIT P3, [UR10+0x34850], R0 ;  /* 0x03485000ff0075a7 */ /* 0x000e64000806014a */
[----:B-1----:R-:W-:Y:S05]  /*4880*/  @!P3 BRA `(.L_x_2259) ;  /* 0x000000b80050b947 */ /* 0x002fea0003800000 */
.L_x_2258:
[----:B------:R-:W-:Y:S01]  /*4890*/  UIADD3 UR5, UR38, 0x400, URZ ;  /* 0x0000040026057890 */ /* 0x000fe2000fffe03f */
[----:B------:R-:W-:Y:S01]  /*48a0*/  WARPGROUP.ARRIVE ;  /* 0x00000000000079c5 */ /* 0x000fe20000000000 */
[----:B------:R-:W-:Y:S01]  /*48b0*/  UMOV UR15, 0x40000040 ;  /* 0x40000040000f7882 */ /* 0x000fe20000000000 */
[----:B------:R-:W-:Y:S01]  /*48c0*/  VIADD R14, R18, UR60 ;  /* 0x0000003c120e7c36 */ /* 0x000fe20008000000 */
[----:B------:R-:W-:Y:S01]  /*48d0*/  USHF.R.U32.HI UR5, URZ, 0x4, UR5 ;  /* 0x000000043f057899 */ /* 0x000fe20008011605 */
[----:B------:R-:W2:Y:S01]  /*48e0*/  LDC R7, c[0x0][0x2f0] ;  /* 0x0000bc00ff077b82 */ /* 0x000ea20000000800 */
[----:B------:R-:W-:Y:S02]  /*48f0*/  UISETP.GT.AND UP1, UPT, UR4, UR11, UPT ;  /* 0x0000000b0400728c */ /* 0x000fe4000bf24270 */
[----:B------:R-:W-:-:S04]  /*4900*/  ULOP3.LUT UR5, UR5, 0x3fff, URZ, 0xc0, !UPT ;  /* 0x00003fff05057892 */ /* 0x000fc8000f8ec03f */
[----:B------:R-:W-:-:S04]  /*4910*/  ULOP3.LUT UR5, UR5, 0x4000000, URZ, 0xfc, !UPT ;  /* 0x0400000005057892 */ /* 0x000fc8000f8efc3f */
[----:B------:R-:W-:-:S03]  /*4920*/  ULEA UR5, UR6, UR5, 0xb ;  /* 0x0000000506057291 */ /* 0x000fc6000f8e583f */
[----:B------:R-:W-:Y:S02]  /*4930*/  @UP0 ULDC UR6, c[0x0][0x44c] ;  /* 0x0001130000060ab9 */ /* 0x000fe40000000800 */
[----:B01----:R-:W-:Y:S01]  /*4940*/  @P2 IMAD.HI.U32 R0, R14, UR6, RZ ;  /* 0x000000060e002c27 */ /* 0x003fe2000f8e00ff */
[----:B------:R-:W-:Y:S01]  /*4950*/  @UP0 ULDC UR6, c[0x0][0x450] ;  /* 0x0001140000060ab9 */ /* 0x000fe20000000800 */
[----:B------:R-:W-:Y:S02]  /*4960*/  UMOV UR14, UR5 ;  /* 0x00000005000e7c82 */ /* 0x000fe40008000000 */
[----:B------:R-:W-:Y:S01]  /*4970*/  HGMMA.64x128x16.F32.BF16 R88, R180, gdesc[UR12].tnspB, R88, gsb0 ;  /* 0x41e0000cb4587df0 */ /* 0x000fe20008001858 */
[----:B------:R-:W-:Y:S01]  /*4980*/  UIADD3 UR14, UR5, 0x80, URZ ;  /* 0x00000080050e7890 */ /* 0x000fe2000fffe03f */
[----:B------:R-:W-:Y:S01]  /*4990*/  @P2 SHF.R.U32.HI R14, RZ, UR6, R0 ;  /* 0x00000006ff0e2c19 */ /* 0x000fe20008011600 */
[----:B------:R-:W-:Y:S01]  /*49a0*/  UMOV UR15, 0x40000040 ;  /* 0x40000040000f7882 */ /* 0x000fe20000000000 */
[----:B------:R-:W-:-:S02]  /*49b0*/  UMOV UR6, 0xffffff80 ;  /* 0xffffff8000067882 */ /* 0x000fc40000000000 */
[----:B------:R-:W-:Y:S01]  /*49c0*/  UIMAD UR6, UR4, UR6, 0x1 ;  /* 0x00000001040674a4 */ /* 0x000fe2000f8e0206 */
[----:B------:R-:W0:Y:S01]  /*49d0*/  SHFL.IDX PT, R3, R14, 0x1, 0x1c1f ;  /* 0x003c1f000e037f89 */ /* 0x000e2200000e0000 */
[----:B------:R-:W-:-:S04]  /*49e0*/  UIADD3 UR4, UR4, -0x1, URZ ;  /* 0xffffffff04047890 */ /* 0x000fc8000fffe03f */
[----:B------:R-:W-:Y:S01]  /*49f0*/  IMAD.U32 R2, RZ, RZ, UR6 ;  /* 0x00000006ff027e24 */ /* 0x000fe2000f8e00ff */
[----:B------:R-:W-:-:S03]  /*4a00*/  UIADD3 UR6, UR5, 0x380, URZ ;  /* 0x0000038005067890 */ /* 0x000fc6000fffe03f */
[----:B------:R-:W-:-:S04]  /*4a10*/  IMAD R2, R17, -0x2, R2 ;  /* 0xfffffffe11027824 */ /* 0x000fc800078e0202 */
[----:B--2---:R-:W-:-:S05]  /*4a20*/  IMAD R2, R7, UR61, R2 ;  /* 0x0000003d07027c24 */ /* 0x004fca000f8e0202 */
[----:B0-----:R-:W-:-:S04]  /*4a30*/  IADD3 R0, R3, -UR42, R2 ;  /* 0x8000002a03007c10 */ /* 0x001fc8000fffe002 */
[C---:B------:R-:W-:Y:S02]  /*4a40*/  ISETP.GT.AND P3, PT, R0.reuse, RZ, PT ;  /* 0x000000ff0000720c */ /* 0x040fe40003f64270 */
[----:B------:R-:W-:-:S04]  /*4a50*/  ISETP.GT.AND P4, PT, R0, 0x1, PT ;  /* 0x000000010000780c */ /* 0x000fc80003f84270 */
[----:B------:R-:W-:Y:S02]  /*4a60*/  FSEL R199, R27, -INF , P4 ;  /* 0xff8000001bc77808 */ /* 0x000fe40002000000 */
[----:B------:R-:W-:-:S04]  /*4a70*/  ISETP.GT.AND P4, PT, R0, 0x9, PT ;  /* 0x000000090000780c */ /* 0x000fc80003f84270 */
[----:B------:R-:W-:Y:S02]  /*4a80*/  FSEL R197, R31, -INF , P4 ;  /* 0xff8000001fc57808 */ /* 0x000fe40002000000 */
[----:B------:R-:W-:-:S04]  /*4a90*/  ISETP.GT.AND P4, PT, R0, 0x11, PT ;  /* 0x000000110000780c */ /* 0x000fc80003f84270 */
[----:B------:R-:W-:Y:S02]  /*4aa0*/  FSEL R195, R35, -INF , P4 ;  /* 0xff80000023c37808 */ /* 0x000fe40002000000 */
[----:B------:R-:W-:Y:S01]  /*4ab0*/  ISETP.GT.AND P4, PT, R0, 0x19, PT ;  /* 0x000000190000780c */ /* 0x000fe20003f84270 */
[----:B------:R-:W-:Y:S02]  /*4ac0*/  WARPGROUP.DEPBAR.LE gsb0, 0x0 ;  /* 0x00008000000079c5 */ /* 0x000fe40000010000 */
[----:B------:R-:W-:Y:S01]  /*4ad0*/  WARPGROUP.ARRIVE ;  /* 0x00000000000079c5 */ /* 0x000fe20000000000 */
[----:B------:R-:W-:Y:S02]  /*4ae0*/  FSEL R181, R26, -INF , P3 ;  /* 0xff8000001ab57808 */ /* 0x000fe40001800000 */
[----:B------:R-:W-:Y:S02]  /*4af0*/  ISETP.GT.AND P3, PT, R0, 0x8, PT ;  /* 0x000000080000780c */ /* 0x000fe40003f64270 */
[----:B------:R-:W-:Y:S01]  /*4b00*/  FMNMX.FTZ R4, R181, R10, !PT ;  /* 0x0000000ab5047209 */ /* 0x000fe20007810000 */
[----:B------:R-:W-:Y:S01]  /*4b10*/  HGMMA.64x128x16.F32.BF16 R88, R176, gdesc[UR12].tnspB, R88, gsb0 ;  /* 0x41e0000cb0587df0 */ /* 0x000fe20008001858 */
[----:B------:R-:W-:Y:S01]  /*4b20*/  UIADD3 UR14, UR5, 0x100, URZ ;  /* 0x00000100050e7890 */ /* 0x000fe2000fffe03f */
[----:B------:R-:W-:Y:S01]  /*4b30*/  FSEL R183, R30, -INF , P3 ;  /* 0xff8000001eb77808 */ /* 0x000fe20001800000 */
[----:B------:R-:W-:Y:S01]  /*4b40*/  UMOV UR15, 0x40000040 ;  /* 0x40000040000f7882 */ /* 0x000fe20000000000 */
[----:B------:R-:W-:-:S02]  /*4b50*/  FMNMX.FTZ R4, R199, R4, !PT ;  /* 0x00000004c7047209 */ /* 0x000fc40007810000 */
[----:B------:R-:W-:Y:S02]  /*4b60*/  ISETP.GT.AND P3, PT, R0, 0x10, PT ;  /* 0x000000100000780c */ /* 0x000fe40003f64270 */
[----:B------:R-:W-:-:S04]  /*4b70*/  FMNMX.FTZ R4, R183, R4, !PT ;  /* 0x00000004b7047209 */ /* 0x000fc80007810000 */
[----:B------:R-:W-:Y:S01]  /*4b80*/  FMNMX.FTZ R4, R197, R4, !PT ;  /* 0x00000004c5047209 */ /* 0x000fe20007810000 */
        /* <DEDUP_REMOVED lines=10> */
[C---:B------:R-:W-:Y:S02]  /*4c30*/  ISETP.GT.AND P3, PT, R0.reuse, 0x20, PT ;  /* 0x000000200000780c */ /* 0x040fe40003f64270 */
[----:B------:R-:W-:Y:S01]  /*4c40*/  FMNMX.FTZ R4, R179, R4, !PT ;  /* 0x00000004b3047209 */ /* 0x000fe20007810000 */
[----:B------:R-:W-:Y:S02]  /*4c50*/  WARPGROUP.DEPBAR.LE gsb0, 0x0 ;  /* 0x00008000000079c5 */ /* 0x000fe40000010000 */
[----:B------:R-:W-:Y:S01]  /*4c60*/  WARPGROUP.ARRIVE ;  /* 0x00000000000079c5 */ /* 0x000fe20000000000 */
[----:B------:R-:W-:Y:S02]  /*4c70*/  FSEL R175, R39, -INF , P4 ;  /* 0xff80000027af7808 */ /* 0x000fe40002000000 */
[----:B------:R-:W-:Y:S02]  /*4c80*/  ISETP.GT.AND P4, PT, R0, 0x21, PT ;  /* 0x000000210000780c */ /* 0x000fe40003f84270 */
[----:B------:R-:W-:Y:S01]  /*4c90*/  FSEL R173, R42, -INF , P3 ;  /* 0xff8000002aad7808 */ /* 0x000fe20001800000 */
[----:B------:R-:W-:Y:S01]  /*4ca0*/  HGMMA.64x128x16.F32.BF16 R88, R168, gdesc[UR12].tnspB, R88, gsb0 ;  /* 0x41e0000ca8587df0 */ /* 0x000fe20008001858 */
[----:B------:R-:W-:Y:S01]  /*4cb0*/  UIADD3 UR14, UR5, 0x200, URZ ;  /* 0x00000200050e7890 */ /* 0x000fe2000fffe03f */
[----:B------:R-:W-:Y:S01]  /*4cc0*/  FMNMX.FTZ R4, R175, R4, !PT ;  /* 0x00000004af047209 */ /* 0x000fe20007810000 */
[----:B------:R-:W-:Y:S01]  /*4cd0*/  UMOV UR15, 0x40000040 ;  /* 0x40000040000f7882 */ /* 0x000fe20000000000 */
[----:B------:R-:W-:-:S02]  /*4ce0*/  ISETP.GT.AND P3, PT, R0, 0x28, PT ;  /* 0x000000280000780c */ /* 0x000fc40003f64270 */
[----:B------:R-:W-:Y:S01]  /*4cf0*/  FMNMX.FTZ R4, R173, R4, !PT ;  /* 0x00000004ad047209 */ /* 0x000fe20007810000 */
[----:B------:R-:W-:Y:S02]  /*4d00*/  WARPGROUP.DEPBAR.LE gsb0, 0x0 ;  /* 0x00008000000079c5 */ /* 0x000fe40000010000 */
[----:B------:R-:W-:Y:S01]  /*4d10*/  WARPGROUP.ARRIVE ;  /* 0x00000000000079c5 */ /* 0x000fe20000000000 */
[----:B------:R-:W-:Y:S02]  /*4d20*/  FSEL R171, R43, -INF , P4 ;  /* 0xff8000002bab7808 */ /* 0x000fe40002000000 */
[----:B------:R-:W-:Y:S02]  /*4d30*/  ISETP.GT.AND P4, PT, R0, 0x29, PT ;  /* 0x000000290000780c */ /* 0x000fe40003f84270 */
[----:B------:R-:W-:Y:S01]  /*4d40*/  FSEL R169, R46, -INF , P3 ;  /* 0xff8000002ea97808 */ /* 0x000fe20001800000 */
[----:B------:R-:W-:Y:S01]  /*4d50*/  HGMMA.64x128x16.F32.BF16 R88, R164, gdesc[UR12].tnspB, R88, gsb0 ;  /* 0x41e0000ca4587df0 */ /* 0x000fe20008001858 */
[----:B------:R-:W-:Y:S01]  /*4d60*/  FMNMX.FTZ R4, R171, R4, !PT ;  /* 0x00000004ab047209 */ /* 0x000fe20007810000 */
[----:B------:R-:W-:Y:S01]  /*4d70*/  UIADD3 UR14, UR5, 0x280, URZ ;  /* 0x00000280050e7890 */ /* 0x000fe2000fffe03f */
[----:B------:R-:W-:Y:S01]  /*4d80*/  ISETP.GT.AND P3, PT, R0, 0x30, PT ;  /* 0x000000300000780c */ /* 0x000fe20003f64270 */
[----:B------:R-:W-:Y:S01]  /*4d90*/  UMOV UR15, 0x40000040 ;  /* 0x40000040000f7882 */ /* 0x000fe20000000000 */
[----:B------:R-:W-:-:S02]  /*4da0*/  FSEL R47, R47, -INF , P4 ;  /* 0xff8000002f2f7808 */ /* 0x000fc40002000000 */
[----:B------:R-:W-:Y:S02]  /*4db0*/  FMNMX.FTZ R4, R169, R4, !PT ;  /* 0x00000004a9047209 */ /* 0x000fe40007810000 */
[----:B------:R-:W-:Y:S02]  /*4dc0*/  ISETP.GT.AND P4, PT, R0, 0x31, PT ;  /* 0x000000310000780c */ /* 0x000fe40003f84270 */
[----:B------:R-:W-:Y:S02]  /*4dd0*/  FSEL R43, R50, -INF , P3 ;  /* 0xff800000322b7808 */ /* 0x000fe40001800000 */
[----:B------:R-:W-:Y:S02]  /*4de0*/  FMNMX.FTZ R4, R47, R4, !PT ;  /* 0x000000042f047209 */ /* 0x000fe40007810000 */
[----:B------:R-:W-:Y:S02]  /*4df0*/  ISETP.GT.AND P3, PT, R0, 0x38, PT ;  /* 0x000000380000780c */ /* 0x000fe40003f64270 */
[----:B------:R-:W-:-:S02]  /*4e00*/  FSEL R51, R51, -INF , P4 ;  /* 0xff80000033337808 */ /* 0x000fc40002000000 */
[----:B------:R-:W-:Y:S02]  /*4e10*/  FMNMX.FTZ R4, R43, R4, !PT ;  /* 0x000000042b047209 */ /* 0x000fe40007810000 */
[----:B------:R-:W-:Y:S02]  /*4e20*/  ISETP.GT.AND P4, PT, R0, 0x39, PT ;  /* 0x000000390000780c */ /* 0x000fe40003f84270 */
[----:B------:R-:W-:Y:S01]  /*4e30*/  FSEL R39, R54, -INF , P3 ;  /* 0xff80000036277808 */ /* 0x000fe20001800000 */
[----:B------:R-:W-:Y:S01]  /*4e40*/  IMAD.U32 R54, RZ, RZ, UR10 ;  /* 0x0000000aff367e24 */ /* 0x000fe2000f8e00ff */
[----:B------:R-:W-:Y:S02]  /*4e50*/  FMNMX.FTZ R4, R51, R4, !PT ;  /* 0x0000000433047209 */ /* 0x000fe40007810000 */
[----:B------:R-:W-:Y:S02]  /*4e60*/  ISETP.GT.AND P3, PT, R0, 0x40, PT ;  /* 0x000000400000780c */ /* 0x000fe40003f64270 */
        /* <DEDUP_REMOVED lines=46> */
[----:B------:R-:W0:Y:S01]  /*5150*/  LDC R0, c[0x0][0x988] ;  /* 0x00026200ff007b82 */ /* 0x000e220000000800 */
[----:B------:R-:W-:Y:S02]  /*5160*/  FMNMX.FTZ R4, R83, R4, !PT ;  /* 0x0000000453047209 */ /* 0x000fe40007810000 */
[----:B------:R-:W-:Y:S02]  /*5170*/  FSEL R87, R87, -INF , P4 ;  /* 0xff80000057577808 */ /* 0x000fe40002000000 */
[----:B------:R-:W-:-:S04]  /*5180*/  FMNMX.FTZ R4, R35, R4, !PT ;  /* 0x0000000423047209 */ /* 0x000fc80007810000 */
[----:B------:R-:W-:Y:S01]  /*5190*/  FMNMX.FTZ R20, R87, R4, !PT ;  /* 0x0000000457147209 */ /* 0x000fe20007810000 */
[----:B------:R-:W-:Y:S02]  /*51a0*/  WARPGROUP.DEPBAR.LE gsb0, 0x0 ;  /* 0x00008000000079c5 */ /* 0x000fe40000010000 */
[----:B------:R-:W-:Y:S02]  /*51b0*/  WARPGROUP.ARRIVE ;  /* 0x00000000000079c5 */ /* 0x000fe40000000000 */
[----:B------:R-:W1:Y:S04]  /*51c0*/  SHFL.BFLY PT, R165, R20, 0x2, 0x1f ;  /* 0x0c401f0014a57f89 */ /* 0x000e6800000e0000 */
[----:B------:R-:W-:Y:S01]  /*51d0*/  HGMMA.64x128x16.F32.BF16 R88, R160, gdesc[UR12].tnspB, R88, gsb0 ;  /* 0x41e0000ca0587df0 */ /* 0x000fe20008001858 */
[----:B------:R-:W-:Y:S01]  /*51e0*/  UIADD3 UR14, UR5, 0x300, URZ ;  /* 0x00000300050e7890 */ /* 0x000fe2000fffe03f */
[----:B------:R-:W-:-:S02]  /*51f0*/  UMOV UR15, 0x40000040 ;  /* 0x40000040000f7882 */ /* 0x000fc40000000000 */
[----:B------:R-:W-:Y:S01]  /*5200*/  UMOV UR5, UR37 ;  /* 0x0000002500057c82 */ /* 0x000fe20008000000 */
[----:B-1----:R-:W-:Y:S02]  /*5210*/  FMNMX.FTZ R26, R20, R165, !PT ;  /* 0x000000a5141a7209 */ /* 0x002fe40007810000 */
[----:B------:R-:W1:Y:S04]  /*5220*/  SHFL.IDX PT, R165, R14, RZ, 0x1c1f ;  /* 0x001c1fff0ea57589 */ /* 0x000e6800000e0000 */
[----:B------:R-:W2:Y:S01]  /*5230*/  SHFL.BFLY PT, R167, R26, 0x1, 0x1f ;  /* 0x0c201f001aa77f89 */ /* 0x000ea200000e0000 */
[----:B-1----:R-:W-:-:S04]  /*5240*/  IADD3 R30, R165, -UR42, R2 ;  /* 0x8000002aa51e7c10 */ /* 0x002fc8000fffe002 */
[C---:B------:R-:W-:Y:S02]  /*5250*/  ISETP.GT.AND P4, PT, R30.reuse, RZ, PT ;  /* 0x000000ff1e00720c */ /* 0x040fe40003f84270 */
[----:B------:R-:W-:Y:S02]  /*5260*/  ISETP.GT.AND P5, PT, R30, 0x1, PT ;  /* 0x000000011e00780c */ /* 0x000fe40003fa4270 */
[----:B------:R-:W-:Y:S02]  /*5270*/  FSEL R2, R24, -INF , P4 ;  /* 0xff80000018027808 */ /* 0x000fe40002000000 */
[----:B------:R-:W-:Y:S02]  /*5280*/  ISETP.GT.AND P4, PT, R30, 0x8, PT ;  /* 0x000000081e00780c */ /* 0x000fe40003f84270 */
[----:B------:R-:W-:Y:S02]  /*5290*/  FSEL R25, R25, -INF , P5 ;  /* 0xff80000019197808 */ /* 0x000fe40002800000 */
[----:B------:R-:W-:-:S02]  /*52a0*/  FMNMX.FTZ R20, R2, R11, !PT ;  /* 0x0000000b02147209 */ /* 0x000fc40007810000 */
[C---:B------:R-:W-:Y:S02]  /*52b0*/  ISETP.GT.AND P5, PT, R30.reuse, 0x9, PT ;  /* 0x000000091e00780c */ /* 0x040fe40003fa4270 */
[----:B------:R-:W-:Y:S02]  /*52c0*/  FMNMX.FTZ R20, R25, R20, !PT ;  /* 0x0000001419147209 */ /* 0x000fe40007810000 */
[----:B------:R-:W-:Y:S02]  /*52d0*/  FSEL R29, R29, -INF , P5 ;  /* 0xff8000001d1d7808 */ /* 0x000fe40002800000 */
[----:B------:R-:W-:Y:S02]  /*52e0*/  ISETP.GT.AND P5, PT, R30, 0x11, PT ;  /* 0x000000111e00780c */ /* 0x000fe40003fa4270 */
[----:B--2---:R-:W-:Y:S02]  /*52f0*/  FMNMX.FTZ R4, R26, R167, !PT ;  /* 0x000000a71a047209 */ /* 0x004fe40007810000 */
[----:B------:R-:W-:-:S02]  /*5300*/  FSEL R33, R33, -INF , P5 ;  /* 0xff80000021217808 */ /* 0x000fc40002800000 */
[----:B------:R-:W-:Y:S01]  /*5310*/  ISETP.GT.AND P5, PT, R30, 0x19, PT ;  /* 0x000000191e00780c */ /* 0x000fe20003fa4270 */
[C---:B0-----:R-:W-:Y:S01]  /*5320*/  FMUL.FTZ R12, R4.reuse, R0 ;  /* 0x00000000040c7220 */ /* 0x041fe20000410000 */
[----:B------:R-:W-:Y:S02]  /*5330*/  FSETP.NEU.FTZ.AND P3, PT, R4, -INF , PT ;  /* 0xff8000000400780b */ /* 0x000fe40003f7d000 */
[----:B------:R-:W-:Y:S02]  /*5340*/  FSEL R37, R37, -INF , P5 ;  /* 0xff80000025257808 */ /* 0x000fe40002800000 */
[----:B------:R-:W-:Y:S02]  /*5350*/  ISETP.GT.AND P5, PT, R30, 0x21, PT ;  /* 0x000000211e00780c */ /* 0x000fe40003fa4270 */
[----:B------:R-:W-:Y:S02]  /*5360*/  FSEL R12, R12, RZ, P3 ;  /* 0x000000ff0c0c7208 */ /* 0x000fe40001800000 */
[----:B------:R-:W-:-:S02]  /*5370*/  FSEL R41, R41, -INF , P5 ;  /* 0xff80000029297808 */ /* 0x000fc40002800000 */
[C---:B------:R-:W-:Y:S01]  /*5380*/  ISETP.GT.AND P5, PT, R30.reuse, 0x29, PT ;  /* 0x000000291e00780c */ /* 0x040fe20003fa4270 */
[-CC-:B------:R-:W-:Y:S01]  /*5390*/  FFMA.FTZ R197, R197, R0.reuse, -R12.reuse ;  /* 0x00000000c5c57223 */ /* 0x180fe2000001080c */
[-CC-:B------:R-:W-:Y:S01]  /*53a0*/  FFMA.FTZ R14, R199, R0.reuse, -R12.reuse ;  /* 0x00000000c70e7223 */ /* 0x180fe2000001080c */
[-CC-:B------:R-:W-:Y:S01]  /*53b0*/  FFMA.FTZ R34, R171, R0.reuse, -R12.reuse ;  /* 0x00000000ab227223 */ /* 0x180fe2000001080c */
[----:B------:R-:W-:Y:S01]  /*53c0*/  FSEL R45, R45, -INF , P5 ;  /* 0xff8000002d2d7808 */ /* 0x000fe20002800000 */
[-CC-:B------:R-:W-:Y:S01]  /*53d0*/  FFMA.FTZ R175, R175, R0.reuse, -R12.reuse ;  /* 0x00000000afaf7223 */ /* 0x180fe2000001080c */
[C---:B------:R-:W-:Y:S01]  /*53e0*/  ISETP.GT.AND P5, PT, R30.reuse, 0x31, PT ;  /* 0x000000311e00780c */ /* 0x040fe20003fa4270 */
[-CC-:B------:R-:W-:Y:S01]  /*53f0*/  FFMA.FTZ R46, R7, R0.reuse, -R12.reuse ;  /* 0x00000000072e7223 */ /* 0x180fe2000001080c */
[-CC-:B------:R-:W-:Y:S01]  /*5400*/  FFMA.FTZ R181, R181, R0.reuse, -R12.reuse ;  /* 0x00000000b5b57223 */ /* 0x180fe2000001080c */
[-CC-:B------:R-:W-:Y:S01]  /*5410*/  FFMA.FTZ R183, R183, R0.reuse, -R12.reuse ;  /* 0x00000000b7b77223 */ /* 0x180fe2000001080c */
[----:B------:R-:W-:Y:S01]  /*5420*/  FSEL R49, R49, -INF , P5 ;  /* 0xff80000031317808 */ /* 0x000fe20002800000 */
[----:B------:R-:W-:Y:S01]  /*5430*/  MUFU.EX2 R14, R14 ;  /* 0x0000000e000e7308 */ /* 0x000fe20000000800 */
[C---:B------:R-:W-:Y:S01]  /*5440*/  ISETP.GT.AND P5, PT, R30.reuse, 0x39, PT ;  /* 0x000000391e00780c */ /* 0x040fe20003fa4270 */
[-CC-:B------:R-:W-:Y:S01]  /*5450*/  FFMA.FTZ R177, R177, R0.reuse, -R12.reuse ;  /* 0x00000000b1b17223 */ /* 0x180fe2000001080c */
[-CC-:B------:R-:W-:Y:S01]  /*5460*/  FFMA.FTZ R179, R179, R0.reuse, -R12.reuse ;  /* 0x00000000b3b37223 */ /* 0x180fe2000001080c */
[-CC-:B------:R-:W-:Y:S01]  /*5470*/  FFMA.FTZ R173, R173, R0.reuse, -R12.reuse ;  /* 0x00000000adad7223 */ /* 0x180fe2000001080c */
[----:B------:R-:W-:Y:S01]  /*5480*/  FSEL R53, R53, -INF , P5 ;  /* 0xff80000035357808 */ /* 0x000fe20002800000 */
[-CC-:B------:R-:W-:Y:S01]  /*5490*/  FFMA.FTZ R51, R51, R0.reuse, -R12.reuse ;  /* 0x0000000033337223 */ /* 0x180fe2000001080c */
[C---:B------:R-:W-:Y:S01]  /*54a0*/  ISETP.GT.AND P5, PT, R30.reuse, 0x41, PT ;  /* 0x000000411e00780c */ /* 0x040fe20003fa4270 */
[----:B------:R-:W-:Y:S01]  /*54b0*/  MUFU.EX2 R181, R181 ;  /* 0x000000b500b57308 */ /* 0x000fe20000000800 */
[-CC-:B------:R-:W-:Y:S01]  /*54c0*/  FFMA.FTZ R27, R27, R0.reuse, -R12.reuse ;  /* 0x000000001b1b7223 */ /* 0x180fe2000001080c */
[-CC-:B------:R-:W-:Y:S01]  /*54d0*/  FFMA.FTZ R15, R15, R0.reuse, -R12.reuse ;  /* 0x000000000f0f7223 */ /* 0x180fe2000001080c */
[----:B------:R-:W-:Y:S01]  /*54e0*/  FSEL R57, R57, -INF , P5 ;  /* 0xff80000039397808 */ /* 0x000fe20002800000 */
[-CC-:B------:R-:W-:Y:S01]  /*54f0*/  FFMA.FTZ R13, R13, R0.reuse, -R12.reuse ;  /* 0x000000000d0d7223 */ /* 0x180fe2000001080c */
[----:B------:R-:W-:Y:S01]  /*5500*/  ISETP.GT.AND P5, PT, R30, 0x49, PT ;  /* 0x000000491e00780c */ /* 0x000fe20003fa4270 */
[-CC-:B------:R-:W-:Y:S01]  /*5510*/  FFMA.FTZ R31, R31, R0.reuse, -R12.reuse ;  /* 0x000000001f1f7223 */ /* 0x180fe2000001080c */
[----:B------:R-:W-:Y:S01]  /*5520*/  FFMA.FTZ R35, R35, R0, -R12 ;  /* 0x0000000023237223 */ /* 0x000fe2000001080c */
[----:B------:R-:W-:Y:S01]  /*5530*/  MUFU.EX2 R183, R183 ;  /* 0x000000b700b77308 */ /* 0x000fe20000000800 */
[----:B------:R-:W-:-:S02]  /*5540*/  FSEL R61, R61, -INF , P5 ;  /* 0xff8000003d3d7808 */ /* 0x000fc40002800000 */
[----:B------:R-:W-:-:S04]  /*5550*/  ISETP.GT.AND P5, PT, R30, 0x51, PT ;  /* 0x000000511e00780c */ /* 0x000fc80003fa4270 */
[----:B------:R-:W-:Y:S01]  /*5560*/  FSEL R65, R65, -INF , P5 ;  /* 0xff80000041417808 */ /* 0x000fe20002800000 */
[----:B------:R-:W-:Y:S01]  /*5570*/  MUFU.EX2 R177, R177 ;  /* 0x000000b100b17308 */ /* 0x000fe20000000800 */
[----:B------:R-:W-:-:S04]  /*5580*/  ISETP.GT.AND P5, PT, R30, 0x59, PT ;  /* 0x000000591e00780c */ /* 0x000fc80003fa4270 */
[----:B------:R-:W-:Y:S02]  /*5590*/  FSEL R69, R69, -INF , P5 ;  /* 0xff80000045457808 */ /* 0x000fe40002800000 */
[C---:B------:R-:W-:Y:S01]  /*55a0*/  ISETP.GT.AND P5, PT, R30.reuse, 0x61, PT ;  /* 0x000000611e00780c */ /* 0x040fe20003fa4270 */
[----:B------:R-:W-:Y:S03]  /*55b0*/  MUFU.EX2 R179, R179 ;  /* 0x000000b300b37308 */ /* 0x000fe60000000800 */
[----:B------:R-:W-:Y:S02]  /*55c0*/  FSEL R73, R73, -INF , P5 ;  /* 0xff80000049497808 */ /* 0x000fe40002800000 */
[----:B------:R-:W-:-:S03]  /*55d0*/  ISETP.GT.AND P5, PT, R30, 0x69, PT ;  /* 0x000000691e00780c */ /* 0x000fc60003fa4270 */
[----:B------:R-:W-:Y:S01]  /*55e0*/  MUFU.EX2 R173, R173 ;  /* 0x000000ad00ad7308 */ /* 0x000fe20000000800 */
[----:B------:R-:W-:Y:S02]  /*55f0*/  FSEL R77, R77, -INF , P5 ;  /* 0xff8000004d4d7808 */ /* 0x000fe40002800000 */
[----:B------:R-:W-:Y:S01]  /*5600*/  ISETP.GT.AND P5, PT, R30, 0x71, PT ;  /* 0x000000711e00780c */ /* 0x000fe20003fa4270 */
[----:B------:R-:W-:Y:S02]  /*5610*/  WARPGROUP.DEPBAR.LE gsb0, 0x0 ;  /* 0x00008000000079c5 */ /* 0x000fe40000010000 */
[----:B------:R-:W-:Y:S01]  /*5620*/  FSEL R161, R28, -INF , P4 ;  /* 0xff8000001ca17808 */ /* 0x000fe20002000000 */
[----:B------:R-:W-:Y:S01]  /*5630*/  FFMA.FTZ R28, R195, R0, -R12 ;  /* 0x00000000c31c7223 */ /* 0x000fe2000001080c */
[----:B------:R-:W-:Y:S01]  /*5640*/  ISETP.GT.AND P4, PT, R30, 0x10, PT ;  /* 0x000000101e00780c */ /* 0x000fe20003f84270 */
[----:B------:R-:W-:Y:S01]  /*5650*/  WARPGROUP.ARRIVE ;  /* 0x00000000000079c5 */ /* 0x000fe20000000000 */
[----:B------:R-:W-:Y:S01]  /*5660*/  FMNMX.FTZ R20, R161, R20, !PT ;  /* 0x00000014a1147209 */ /* 0x000fe20007810000 */
[----:B------:R-:W-:Y:S01]  /*5670*/  MUFU.EX2 R27, R27 ;  /* 0x0000001b001b7308 */ /* 0x000fe20000000800 */
[----:B------:R-:W-:-:S02]  /*5680*/  FSEL R163, R32, -INF , P4 ;  /* 0xff80000020a37808 */ /* 0x000fc40002000000 */
[----:B------:R-:W-:Y:S01]  /*5690*/  FMNMX.FTZ R20, R29, R20, !PT ;  /* 0x000000141d147209 */ /* 0x000fe20007810000 */
[----:B------:R-:W-:Y:S01]  /*56a0*/  HGMMA.64x128x16.F32.BF16 R88, R156, gdesc[UR12].tnspB, R88, gsb0 ;  /* 0x41e0000c9c587df0 */ /* 0x000fe20008001858 */
[----:B------:R-:W-:Y:S02]  /*56b0*/  ISETP.GT.AND P4, PT, R30, 0x18, PT ;  /* 0x000000181e00780c */ /* 0x000fe40003f84270 */
[----:B------:R-:W-:Y:S01]  /*56c0*/  FMNMX.FTZ R24, R163, R20, !PT ;  /* 0x00000014a3187209 */ /* 0x000fe20007810000 */
[----:B------:R-:W-:Y:S01]  /*56d0*/  MUFU.EX2 R15, R15 ;  /* 0x0000000f000f7308 */ /* 0x000fe20000000800 */
[----:B------:R-:W-:Y:S01]  /*56e0*/  FSEL R165, R36, -INF , P4 ;  /* 0xff80000024a57808 */ /* 0x000fe20002000000 */
[----:B------:R-:W-:Y:S01]  /*56f0*/  FFMA.FTZ R36, R47, R0, -R12 ;  /* 0x000000002f247223 */ /* 0x000fe2000001080c */
[----:B------:R-:W-:Y:S02]  /*5700*/  FMNMX.FTZ R24, R33, R24, !PT ;  /* 0x0000001821187209 */ /* 0x000fe40007810000 */
[----:B------:R-:W-:-:S02]  /*5710*/  ISETP.GT.AND P4, PT, R30, 0x20, PT ;  /* 0x000000201e00780c */ /* 0x000fc40003f84270 */
[----:B------:R-:W-:Y:S01]  /*5720*/  FMNMX.FTZ R24, R165, R24, !PT ;  /* 0x00000018a5187209 */ /* 0x000fe20007810000 */
[----:B------:R0:W-:Y:S01]  /*5730*/  MUFU.EX2 R20, R197 ;  /* 0x000000c500147308 */ /* 0x0001e20000000800 */
[----:B------:R-:W-:Y:S01]  /*5740*/  FSEL R167, R40, -INF , P4 ;  /* 0xff80000028a77808 */ /* 0x000fe20002000000 */
[--C-:B------:R-:W-:Y:S01]  /*5750*/  FFMA.FTZ R40, R39, R0, -R12.reuse ;  /* 0x0000000027287223 */ /* 0x100fe2000001080c */
[----:B------:R-:W-:Y:S01]  /*5760*/  FMNMX.FTZ R24, R37, R24, !PT ;  /* 0x0000001825187209 */ /* 0x000fe20007810000 */
[--C-:B------:R-:W-:Y:S01]  /*5770*/  FFMA.FTZ R39, R55, R0, -R12.reuse ;  /* 0x0000000037277223 */ /* 0x100fe2000001080c */
[----:B------:R-:W-:Y:S02]  /*5780*/  ISETP.GT.AND P4, PT, R30, 0x28, PT ;  /* 0x000000281e00780c */ /* 0x000fe40003f84270 */
[----:B------:R-:W-:Y:S01]  /*5790*/  FMNMX.FTZ R26, R167, R24, !PT ;  /* 0x00000018a71a7209 */ /* 0x000fe20007810000 */
[----:B------:R-:W-:Y:S01]  /*57a0*/  MUFU.EX2 R13, R13 ;  /* 0x0000000d000d7308 */ /* 0x000fe20000000800 */
[----:B------:R-:W-:Y:S01]  /*57b0*/  FSEL R195, R44, -INF , P4 ;  /* 0xff8000002cc37808 */ /* 0x000fe20002000000 */
[----:B------:R-:W-:Y:S01]  /*57c0*/  FFMA.FTZ R44, R75, R0, -R12 ;  /* 0x000000004b2c7223 */ /* 0x000fe2000001080c */
[----:B------:R-:W-:-:S02]  /*57d0*/  FMNMX.FTZ R26, R41, R26, !PT ;  /* 0x0000001a291a7209 */ /* 0x000fc40007810000 */
[----:B------:R-:W-:Y:S02]  /*57e0*/  ISETP.GT.AND P4, PT, R30, 0x30, PT ;  /* 0x000000301e00780c */ /* 0x000fe40003f84270 */
[----:B------:R-:W-:Y:S01]  /*57f0*/  FMNMX.FTZ R26, R195, R26, !PT ;  /* 0x0000001ac31a7209 */ /* 0x000fe20007810000 */
[----:B------:R1:W-:Y:S01]  /*5800*/  MUFU.EX2 R24, R28 ;  /* 0x0000001c00187308 */ /* 0x0003e20000000800 */
[----:B0-----:R-:W-:Y:S02]  /*5810*/  FSEL R197, R48, -INF , P4 ;  /* 0xff80000030c57808 */ /* 0x001fe40002000000 */
[----:B------:R-:W-:Y:S02]  /*5820*/  FMNMX.FTZ R26, R45, R26, !PT ;  /* 0x0000001a2d1a7209 */ /* 0x000fe40007810000 */
[----:B------:R-:W-:Y:S02]  /*5830*/  ISETP.GT.AND P4, PT, R30, 0x38, PT ;  /* 0x000000381e00780c */ /* 0x000fe40003f84270 */
[----:B------:R-:W-:Y:S01]  /*5840*/  FSEL R81, R81, -INF , P5 ;  /* 0xff80000051517808 */ /* 0x000fe20002800000 */
[----:B------:R-:W-:Y:S01]  /*5850*/  MUFU.EX2 R39, R39 ;  /* 0x0000002700277308 */ /* 0x000fe20000000800 */
[----:B-1----:R-:W-:-:S02]  /*5860*/  FMNMX.FTZ R28, R197, R26, !PT ;  /* 0x0000001ac51c7209 */ /* 0x002fc40007810000 */
[----:B------:R-:W-:Y:S02]  /*5870*/  FSEL R199, R52, -INF , P4 ;  /* 0xff80000034c77808 */ /* 0x000fe40002000000 */
[----:B------:R-:W-:Y:S02]  /*5880*/  FMNMX.FTZ R28, R49, R28, !PT ;  /* 0x0000001c311c7209 */ /* 0x000fe40007810000 */
[----:B------:R-:W-:Y:S01]  /*5890*/  ISETP.GT.AND P4, PT, R30, 0x40, PT ;  /* 0x000000401e00780c */ /* 0x000fe20003f84270 */
[----:B------:R0:W-:Y:S01]  /*58a0*/  MUFU.EX2 R26, R175 ;  /* 0x000000af001a7308 */ /* 0x0001e20000000800 */
[----:B------:R-:W-:Y:S02]  /*58b0*/  FMNMX.FTZ R28, R199, R28, !PT ;  /* 0x0000001cc71c7209 */ /* 0x000fe40007810000 */
[----:B------:R-:W-:Y:S02]  /*58c0*/  FSEL R201, R56, -INF , P4 ;  /* 0xff80000038c97808 */ /* 0x000fe40002000000 */
[----:B------:R-:W-:-:S02]  /*58d0*/  FMNMX.FTZ R28, R53, R28, !PT ;  /* 0x0000001c351c7209 */ /* 0x000fc40007810000 */
[----:B------:R-:W-:Y:S01]  /*58e0*/  ISETP.GT.AND P4, PT, R30, 0x48, PT ;  /* 0x000000481e00780c */ /* 0x000fe20003f84270 */
[----:B------:R-:W1:Y:S01]  /*58f0*/  MUFU.EX2 R44, R44 ;  /* 0x0000002c002c7308 */ /* 0x000e620000000800 */
[----:B------:R-:W-:Y:S01]  /*5900*/  FMNMX.FTZ R32, R201, R28, !PT ;  /* 0x0000001cc9207209 */ /* 0x000fe20007810000 */
[-CC-:B0-----:R-:W-:Y:S01]  /*5910*/  FFMA.FTZ R175, R169, R0.reuse, -R12.reuse ;  /* 0x00000000a9af7223 */ /* 0x181fe2000001080c */
[----:B------:R-:W-:Y:S01]  /*5920*/  FSEL R171, R60, -INF , P4 ;  /* 0xff8000003cab7808 */ /* 0x000fe20002000000 */
[----:B------:R-:W-:Y:S01]  /*5930*/  FFMA.FTZ R169, R43, R0, -R12 ;  /* 0x000000002ba97223 */ /* 0x000fe2000001080c */
[----:B------:R-:W-:Y:S02]  /*5940*/  FMNMX.FTZ R32, R57, R32, !PT ;  /* 0x0000002039207209 */ /* 0x000fe40007810000 */
[----:B------:R-:W-:Y:S01]  /*5950*/  ISETP.GT.AND P4, PT, R30, 0x50, PT ;  /* 0x000000501e00780c */ /* 0x000fe20003f84270 */
[----:B------:R0:W-:Y:S01]  /*5960*/  MUFU.EX2 R28, R34 ;  /* 0x00000022001c7308 */ /* 0x0001e20000000800 */
[----:B------:R-:W-:-:S02]  /*5970*/  FMNMX.FTZ R32, R171, R32, !PT ;  /* 0x00000020ab207209 */ /* 0x000fc40007810000 */
[----:B------:R-:W-:Y:S02]  /*5980*/  FSEL R203, R64, -INF , P4 ;  /* 0xff80000040cb7808 */ /* 0x000fe40002000000 */
[----:B------:R-:W-:Y:S02]  /*5990*/  FMNMX.FTZ R32, R61, R32, !PT ;  /* 0x000000203d207209 */ /* 0x000fe40007810000 */
[----:B------:R-:W-:Y:S01]  /*59a0*/  ISETP.GT.AND P4, PT, R30, 0x58, PT ;  /* 0x000000581e00780c */ /* 0x000fe20003f84270 */
[----:B------:R-:W-:Y:S01]  /*59b0*/  MUFU.EX2 R175, R175 ;  /* 0x000000af00af7308 */ /* 0x000fe20000000800 */
[----:B0-----:R-:W-:Y:S02]  /*59c0*/  FMNMX.FTZ R34, R203, R32, !PT ;  /* 0x00000020cb227209 */ /* 0x001fe40007810000 */
[----:B------:R-:W-:Y:S02]  /*59d0*/  FSEL R47, R68, -INF , P4 ;  /* 0xff800000442f7808 */ /* 0x000fe40002000000 */
[----:B------:R-:W-:-:S02]  /*59e0*/  FMNMX.FTZ R34, R65, R34, !PT ;  /* 0x0000002241227209 */ /* 0x000fc40007810000 */
[----:B------:R-:W-:Y:S01]  /*59f0*/  ISETP.GT.AND P4, PT, R30, 0x60, PT ;  /* 0x000000601e00780c */ /* 0x000fe20003f84270 */
[----:B------:R0:W-:Y:S01]  /*5a00*/  MUFU.EX2 R32, R36 ;  /* 0x0000002400207308 */ /* 0x0001e20000000800 */
[----:B------:R-:W-:Y:S02]  /*5a10*/  FMNMX.FTZ R34, R47, R34, !PT ;  /* 0x000000222f227209 */ /* 0x000fe40007810000 */
[----:B------:R-:W-:Y:S02]  /*5a20*/  FSEL R43, R72, -INF , P4 ;  /* 0xff800000482b7808 */ /* 0x000fe40002000000 */
[----:B------:R-:W-:Y:S02]  /*5a30*/  FMNMX.FTZ R34, R69, R34, !PT ;  /* 0x0000002245227209 */ /* 0x000fe40007810000 */
[----:B------:R-:W-:Y:S01]  /*5a40*/  ISETP.GT.AND P4, PT, R30, 0x68, PT ;  /* 0x000000681e00780c */ /* 0x000fe20003f84270 */
[----:B------:R-:W-:Y:S01]  /*5a50*/  MUFU.EX2 R169, R169 ;  /* 0x000000a900a97308 */ /* 0x000fe20000000800 */
[----:B0-----:R-:W-:-:S02]  /*5a60*/  FMNMX.FTZ R36, R43, R34, !PT ;  /* 0x000000222b247209 */ /* 0x001fc40007810000 */
[----:B------:R-:W-:Y:S02]  /*5a70*/  FSEL R205, R76, -INF , P4 ;  /* 0xff8000004ccd7808 */ /* 0x000fe40002000000 */
[----:B------:R-:W-:Y:S02]  /*5a80*/  FMNMX.FTZ R36, R73, R36, !PT ;  /* 0x0000002449247209 */ /* 0x000fe40007810000 */
[----:B------:R-:W-:Y:S01]  /*5a90*/  ISETP.GT.AND P4, PT, R30, 0x70, PT ;  /* 0x000000701e00780c */ /* 0x000fe20003f84270 */
[----:B------:R0:W-:Y:S01]  /*5aa0*/  MUFU.EX2 R34, R51 ;  /* 0x0000003300227308 */ /* 0x0001e20000000800 */
[----:B------:R-:W-:Y:S02]  /*5ab0*/  FMNMX.FTZ R38, R205, R36, !PT ;  /* 0x00000024cd267209 */ /* 0x000fe40007810000 */
[----:B------:R-:W-:Y:S02]  /*5ac0*/  FSEL R207, R80, -INF , P4 ;  /* 0xff80000050cf7808 */ /* 0x000fe40002000000 */
[----:B------:R-:W-:-:S02]  /*5ad0*/  FMNMX.FTZ R38, R77, R38, !PT ;  /* 0x000000264d267209 */ /* 0x000fc40007810000 */
[C---:B------:R-:W-:Y:S01]  /*5ae0*/  ISETP.GT.AND P4, PT, R30.reuse, 0x78, PT ;  /* 0x000000781e00780c */ /* 0x040fe20003f84270 */
[----:B------:R2:W-:Y:S01]  /*5af0*/  MUFU.EX2 R36, R40 ;  /* 0x0000002800247308 */ /* 0x0005e20000000800 */
[----:B------:R-:W-:Y:S01]  /*5b00*/  FMNMX.FTZ R38, R207, R38, !PT ;  /* 0x00000026cf267209 */ /* 0x000fe20007810000 */
[-CC-:B0-----:R-:W-:Y:S01]  /*5b10*/  FFMA.FTZ R51, R63, R0.reuse, -R12.reuse ;  /* 0x000000003f337223 */ /* 0x181fe2000001080c */
[----:B------:R-:W-:Y:S01]  /*5b20*/  ISETP.GT.AND P5, PT, R30, 0x79, PT ;  /* 0x000000791e00780c */ /* 0x000fe20003fa4270 */
[-CC-:B------:R-:W-:Y:S01]  /*5b30*/  FFMA.FTZ R30, R21, R0.reuse, -R12.reuse ;  /* 0x00000000151e7223 */ /* 0x180fe2000001080c */
[----:B------:R-:W-:Y:S01]  /*5b40*/  FSEL R209, R84, -INF , P4 ;  /* 0xff80000054d17808 */ /* 0x000fe20002000000 */
[--C-:B------:R-:W-:Y:S01]  /*5b50*/  FFMA.FTZ R21, R3, R0, -R12.reuse ;  /* 0x0000000003157223 */ /* 0x100fe2000001080c */
[----:B------:R-:W-:Y:S01]  /*5b60*/  FMNMX.FTZ R38, R81, R38, !PT ;  /* 0x0000002651267209 */ /* 0x000fe20007810000 */
[----:B------:R-:W-:Y:S01]  /*5b70*/  MUFU.EX2 R51, R51 ;  /* 0x0000003300337308 */ /* 0x000fe20000000800 */
[----:B------:R-:W-:Y:S01]  /*5b80*/  FSEL R85, R85, -INF , P5 ;  /* 0xff80000055557808 */ /* 0x000fe20002800000 */
[----:B--2---:R-:W-:Y:S01]  /*5b90*/  FFMA.FTZ R40, R59, R0, -R12 ;  /* 0x000000003b287223 */ /* 0x004fe2000001080c */
[----:B------:R-:W-:-:S04]  /*5ba0*/  FMNMX.FTZ R38, R209, R38, !PT ;  /* 0x00000026d1267209 */ /* 0x000fc80007810000 */
[----:B------:R-:W-:Y:S01]  /*5bb0*/  FMNMX.FTZ R42, R85, R38, !PT ;  /* 0x00000026552a7209 */ /* 0x000fe20007810000 */
[----:B------:R-:W-:Y:S01]  /*5bc0*/  MUFU.EX2 R40, R40 ;  /* 0x0000002800287308 */ /* 0x000fe20000000800 */
[----:B------:R-:W-:-:S03]  /*5bd0*/  FFMA.FTZ R38, R67, R0, -R12 ;  /* 0x0000000043267223 */ /* 0x000fc6000001080c */
[----:B------:R-:W0:Y:S04]  /*5be0*/  SHFL.BFLY PT, R55, R42, 0x2, 0x1f ;  /* 0x0c401f002a377f89 */ /* 0x000e2800000e0000 */
[----:B------:R-:W-:Y:S08]  /*5bf0*/  MUFU.EX2 R30, R30 ;  /* 0x0000001e001e7308 */ /* 0x000ff00000000800 */
[----:B------:R-:W-:Y:S08]  /*5c00*/  MUFU.EX2 R21, R21 ;  /* 0x0000001500157308 */ /* 0x000ff00000000800 */
[----:B------:R-:W-:Y:S01]  /*5c10*/  MUFU.EX2 R38, R38 ;  /* 0x0000002600267308 */ /* 0x000fe20000000800 */
[----:B------:R-:W-:-:S02]  /*5c20*/  WARPGROUP.DEPBAR.LE gsb0, 0x0 ;  /* 0x00008000000079c5 */ /* 0x000fc40000010000 */
[----:B0-----:R-:W-:Y:S01]  /*5c30*/  FMNMX.FTZ R3, R42, R55, !PT ;  /* 0x000000372a037209 */ /* 0x001fe20007810000 */
[----:B------:R-:W-:Y:S01]  /*5c40*/  WARPGROUP.ARRIVE ;  /* 0x00000000000079c5 */ /* 0x000fe20000000000 */
[-CC-:B------:R-:W-:Y:S01]  /*5c50*/  FFMA.FTZ R42, R71, R0.reuse, -R12.reuse ;  /* 0x00000000472a7223 */ /* 0x180fe2000001080c */
[----:B------:R-:W-:Y:S02]  /*5c60*/  FFMA.FTZ R55, R79, R0, -R12 ;  /* 0x000000004f377223 */ /* 0x000fe4000001080c */
[----:B------:R-:W-:Y:S01]  /*5c70*/  MUFU.EX2 R46, R46 ;  /* 0x0000002e002e7308 */ /* 0x000fe20000000800 */
[----:B------:R-:W0:Y:S01]  /*5c80*/  SHFL.BFLY PT, R48, R3, 0x1, 0x1f ;  /* 0x0c201f0003307f89 */ /* 0x000e2200000e0000 */
[----:B-1----:R-:W-:-:S06]  /*5c90*/  F2FP.BF16.F32.PACK_AB R157, R44, R13 ;  /* 0x0000000d2c9d723e */ /* 0x002fcc00000010ff */
[----:B------:R-:W-:Y:S08]  /*5ca0*/  MUFU.EX2 R42, R42 ;  /* 0x0000002a002a7308 */ /* 0x000ff00000000800 */
[----:B------:R-:W-:Y:S08]  /*5cb0*/  MUFU.EX2 R55, R55 ;  /* 0x0000003700377308 */ /* 0x000ff00000000800 */
[----:B------:R-:W-:Y:S01]  /*5cc0*/  MUFU.EX2 R31, R31 ;  /* 0x0000001f001f7308 */ /* 0x000fe20000000800 */
[----:B0-----:R-:W-:Y:S01]  /*5cd0*/  FMNMX.FTZ R7, R3, R48, !PT ;  /* 0x0000003003077209 */ /* 0x001fe20007810000 */
[-CC-:B------:R-:W-:Y:S01]  /*5ce0*/  FFMA.FTZ R48, R83, R0.reuse, -R12.reuse ;  /* 0x0000000053307223 */ /* 0x180fe2000001080c */
[----:B------:R-:W-:Y:S01]  /*5cf0*/  FSEL R3, R4, RZ, P3 ;  /* 0x000000ff04037208 */ /* 0x000fe20001800000 */
[-C--:B------:R-:W-:Y:S01]  /*5d00*/  FFMA.FTZ R12, R87, R0.reuse, -R12 ;  /* 0x00000000570c7223 */ /* 0x080fe2000001080c */
[C---:B------:R-:W-:Y:S01]  /*5d10*/  FSETP.NEU.FTZ.AND P4, PT, R7.reuse, -INF , PT ;  /* 0xff8000000700780b */ /* 0x040fe20003f9d000 */
[-C--:B------:R-:W-:Y:S01]  /*5d20*/  FMUL.FTZ R50, R7, R0.reuse ;  /* 0x0000000007327220 */ /* 0x080fe20000410000 */
[----:B------:R-:W-:Y:S01]  /*5d30*/  PLOP3.LUT P3, PT, PT, PT, UP1, 0x80, 0x0 ;  /* 0x000000000000781c */ /* 0x000fe20003f6f018 */
[----:B------:R-:W-:Y:S01]  /*5d40*/  FADD.FTZ R3, -R3, R10 ;  /* 0x0000000a03037221 */ /* 0x000fe20000010100 */
[----:B------:R-:W-:Y:S01]  /*5d50*/  IMAD.U32 R10, RZ, RZ, UR7 ;  /* 0x00000007ff0a7e24 */ /* 0x000fe2000f8e00ff */
[----:B------:R-:W-:Y:S01]  /*5d60*/  UMOV UR7, 0x40000040 ;  /* 0x4000004000077882 */ /* 0x000fe20000000000 */
[----:B------:R-:W-:Y:S01]  /*5d70*/  FSEL R50, R50, RZ, P4 ;  /* 0x000000ff32327208 */ /* 0x000fe20002000000 */
[----:B------:R-:W-:Y:S01]  /*5d80*/  HGMMA.64x128x16.F32.BF16 R88, R152, gdesc[UR4].tnspB, R88, gsb0 ;  /* 0x41e0000498587df0 */ /* 0x000fe20008001858 */
[-C--:B------:R-:W-:Y:S01]  /*5d90*/  FMUL.FTZ R52, R3, R0.reuse ;  /* 0x0000000003347220 */ /* 0x080fe20000410000 */
[----:B------:R-:W-:Y:S01]  /*5da0*/  @!P1 VIADD R10, R10, 0x34840 ;  /* 0x000348400a0a9836 */ /* 0x000fe20000000000 */
[----:B------:R-:W-:Y:S01]  /*5db0*/  MUFU.EX2 R48, R48 ;  /* 0x0000003000307308 */ /* 0x000fe20000000800 */
[-CC-:B------:R-:W-:Y:S01]  /*5dc0*/  FFMA.FTZ R180, R2, R0.reuse, -R50.reuse ;  /* 0x0000000002b47223 */ /* 0x180fe20000010832 */
[----:B------:R-:W-:Y:S01]  /*5dd0*/  FSEL R2, R7, RZ, P4 ;  /* 0x000000ff07027208 */ /* 0x000fe20002000000 */
[-CC-:B------:R-:W-:Y:S01]  /*5de0*/  FFMA.FTZ R25, R25, R0.reuse, -R50.reuse ;  /* 0x0000000019197223 */ /* 0x180fe20000010832 */
[-CC-:B------:R-:W-:Y:S01]  /*5df0*/  FFMA.FTZ R182, R161, R0.reuse, -R50.reuse ;  /* 0x00000000a1b67223 */ /* 0x180fe20000010832 */
[-CC-:B------:R-:W-:Y:S01]  /*5e00*/  FFMA.FTZ R29, R29, R0.reuse, -R50.reuse ;  /* 0x000000001d1d7223 */ /* 0x180fe20000010832 */
[-CC-:B------:R-:W-:Y:S01]  /*5e10*/  FFMA.FTZ R176, R163, R0.reuse, -R50.reuse ;  /* 0x00000000a3b07223 */ /* 0x180fe20000010832 */
[----:B------:R-:W-:Y:S01]  /*5e20*/  FADD.FTZ R3, -R2, R11 ;  /* 0x0000000b02037221 */ /* 0x000fe20000010100 */
[----:B------:R-:W-:Y:S01]  /*5e30*/  MUFU.EX2 R180, R180 ;  /* 0x000000b400b47308 */ /* 0x000fe20000000800 */
[-CC-:B------:R-:W-:Y:S01]  /*5e40*/  FFMA.FTZ R33, R33, R0.reuse, -R50.reuse ;  /* 0x0000000021217223 */ /* 0x180fe20000010832 */
[-CC-:B------:R-:W-:Y:S01]  /*5e50*/  FFMA.FTZ R11, R57, R0.reuse, -R50.reuse ;  /* 0x00000000390b7223 */ /* 0x180fe20000010832 */
[-C--:B------:R-:W-:Y:S01]  /*5e60*/  FMUL.FTZ R3, R3, R0.reuse ;  /* 0x0000000003037220 */ /* 0x080fe20000410000 */
[-C--:B------:R-:W-:Y:S01]  /*5e70*/  FFMA.FTZ R178, R165, R0.reuse, -R50 ;  /* 0x00000000a5b27223 */ /* 0x080fe20000010832 */
[----:B------:R-:W-:Y:S01]  /*5e80*/  @!P1 PRMT R10, RZ, 0x654, R10 ;  /* 0x00000654ff0a9816 */ /* 0x000fe2000000000a */
        /* <DEDUP_REMOVED lines=18> */
[----:B------:R-:W2:Y:S01]  /*5fb0*/  MUFU.EX2 R25, R25 ;  /* 0x0000001900197308 */ /* 0x000ea20000000800 */
[----:B0-----:R-:W-:Y:S01]  /*5fc0*/  FFMA.FTZ R57, R2, R5, R181 ;  /* 0x0000000502397223 */ /* 0x001fe200000100b5 */
[-CC-:B------:R-:W-:Y:S01]  /*5fd0*/  FFMA.FTZ R43, R43, R0.reuse, -R50.reuse ;  /* 0x000000002b2b7223 */ /* 0x180fe20000010832 */
[-CC-:B------:R-:W-:Y:S01]  /*5fe0*/  FFMA.FTZ R73, R73, R0.reuse, -R50.reuse ;  /* 0x0000000049497223 */ /* 0x180fe20000010832 */
[-CC-:B------:R-:W-:Y:S01]  /*5ff0*/  FFMA.FTZ R205, R205, R0.reuse, -R50.reuse ;  /* 0x00000000cdcd7223 */ /* 0x180fe20000010832 */
[-CC-:B------:R-:W-:Y:S01]  /*6000*/  FFMA.FTZ R77, R77, R0.reuse, -R50.reuse ;  /* 0x000000004d4d7223 */ /* 0x180fe20000010832 */
[-CC-:B------:R-:W-:Y:S01]  /*6010*/  FFMA.FTZ R207, R207, R0.reuse, -R50.reuse ;  /* 0x00000000cfcf7223 */ /* 0x180fe20000010832 */
[----:B------:R-:W-:Y:S01]  /*6020*/  FFMA.FTZ R81, R81, R0, -R50 ;  /* 0x0000000051517223 */ /* 0x000fe20000010832 */
[----:B------:R-:W0:Y:S01]  /*6030*/  MUFU.EX2 R182, R182 ;  /* 0x000000b600b67308 */ /* 0x000e220000000800 */
[----:B-1----:R-:W-:Y:S01]  /*6040*/  FFMA.FTZ R6, R3, R6, R180 ;  /* 0x0000000603067223 */ /* 0x002fe200000100b4 */
[-CC-:B------:R-:W-:Y:S01]  /*6050*/  FFMA.FTZ R209, R209, R0.reuse, -R50.reuse ;  /* 0x00000000d1d17223 */ /* 0x180fe20000010832 */
[----:B------:R-:W-:Y:S01]  /*6060*/  FFMA.FTZ R50, R85, R0, -R50 ;  /* 0x0000000055327223 */ /* 0x000fe20000010832 */
[----:B------:R-:W-:Y:S01]  /*6070*/  @!P1 VIADD R52, R54, 0x34860 ;  /* 0x0003486036349836 */ /* 0x000fe20000000000 */
[----:B------:R-:W-:Y:S01]  /*6080*/  UMOV UR6, UR36 ;  /* 0x0000002400067c82 */ /* 0x000fe20008000000 */
[----:B------:R-:W-:-:S02]  /*6090*/  F2FP.BF16.F32.PACK_AB R181, R14, R181 ;  /* 0x000000b50eb5723e */ /* 0x000fc400000010ff */
[----:B------:R-:W1:Y:S01]  /*60a0*/  MUFU.EX2 R29, R29 ;  /* 0x0000001d001d7308 */ /* 0x000e620000000800 */
[C---:B--2---:R-:W-:Y:S01]  /*60b0*/  FADD.FTZ R59, R25.reuse, R6 ;  /* 0x00000006193b7221 */ /* 0x044fe20000010000 */
[----:B------:R-:W-:Y:S01]  /*60c0*/  FADD.FTZ R6, R14, R57 ;  /* 0x000000390e067221 */ /* 0x000fe20000010000 */
[----:B------:R-:W-:Y:S02]  /*60d0*/  F2FP.BF16.F32.PACK_AB R180, R25, R180 ;  /* 0x000000b419b4723e */ /* 0x000fe400000010ff */
[----:B------:R-:W-:Y:S01]  /*60e0*/  @!P1 PRMT R52, RZ, 0x654, R52 ;  /* 0x00000654ff349816 */ /* 0x000fe20000000034 */
[----:B------:R-:W-:Y:S01]  /*60f0*/  FADD.FTZ R57, R183, R6 ;  /* 0x00000006b7397221 */ /* 0x000fe20000010000 */
[C---:B------:R-:W-:Y:S01]  /*6100*/  F2FP.BF16.F32.PACK_AB R183, R20.reuse, R183 ;  /* 0x000000b714b7723e */ /* 0x040fe200000010ff */
[----:B------:R-:W2:Y:S01]  /*6110*/  MUFU.EX2 R176, R176 ;  /* 0x000000b000b07308 */ /* 0x000ea20000000800 */
[----:B------:R-:W-:Y:S01]  /*6120*/  F2FP.BF16.F32.PACK_AB R171, R39, R36 ;  /* 0x0000002427ab723e */ /* 0x000fe200000010ff */
[----:B------:R-:W-:Y:S01]  /*6130*/  FADD.FTZ R6, R20, R57 ;  /* 0x0000003914067221 */ /* 0x000fe20000010000 */
[----:B------:R-:W-:-:S02]  /*6140*/  F2FP.BF16.F32.PACK_AB R165, R40, R27 ;  /* 0x0000001b28a5723e */ /* 0x000fc400000010ff */
[----:B------:R-:W-:Y:S01]  /*6150*/  F2FP.BF16.F32.PACK_AB R167, R51, R30 ;  /* 0x0000001e33a7723e */ /* 0x000fe200000010ff */
[----:B------:R-:W-:Y:S01]  /*6160*/  FADD.FTZ R57, R177, R6 ;  /* 0x00000006b1397221 */ /* 0x000fe20000010000 */
[----:B------:R-:W-:Y:S01]  /*6170*/  F2FP.BF16.F32.PACK_AB R177, R24, R177 ;  /* 0x000000b118b1723e */ /* 0x000fe200000010ff */
[----:B------:R-:W3:Y:S01]  /*6180*/  MUFU.EX2 R33, R33 ;  /* 0x0000002100217308 */ /* 0x000ee20000000800 */
[----:B------:R-:W-:Y:S01]  /*6190*/  F2FP.BF16.F32.PACK_AB R161, R38, R21 ;  /* 0x0000001526a1723e */ /* 0x000fe200000010ff */
[----:B------:R-:W-:Y:S01]  /*61a0*/  FADD.FTZ R6, R24, R57 ;  /* 0x0000003918067221 */ /* 0x000fe20000010000 */
[----:B------:R-:W-:Y:S02]  /*61b0*/  F2FP.BF16.F32.PACK_AB R163, R42, R15 ;  /* 0x0000000f2aa3723e */ /* 0x000fe400000010ff */
[----:B------:R-:W-:Y:S01]  /*61c0*/  F2FP.BF16.F32.PACK_AB R159, R55, R46 ;  /* 0x0000002e379f723e */ /* 0x000fe200000010ff */
[----:B------:R-:W-:Y:S01]  /*61d0*/  FADD.FTZ R57, R179, R6 ;  /* 0x00000006b3397221 */ /* 0x000fe20000010000 */
[C---:B------:R-:W-:Y:S01]  /*61e0*/  F2FP.BF16.F32.PACK_AB R179, R26.reuse, R179 ;  /* 0x000000b31ab3723e */ /* 0x040fe200000010ff */
[----:B------:R-:W4:Y:S02]  /*61f0*/  MUFU.EX2 R178, R178 ;  /* 0x000000b200b27308 */ /* 0x000f240000000800 */
[----:B------:R-:W-:-:S04]  /*6200*/  FADD.FTZ R6, R26, R57 ;  /* 0x000000391a067221 */ /* 0x000fc80000010000 */
[----:B------:R-:W-:Y:S01]  /*6210*/  FADD.FTZ R57, R173, R6 ;  /* 0x00000006ad397221 */ /* 0x000fe20000010000 */
[C---:B------:R-:W-:Y:S01]  /*6220*/  F2FP.BF16.F32.PACK_AB R173, R28.reuse, R173 ;  /* 0x000000ad1cad723e */ /* 0x040fe200000010ff */
[----:B------:R-:W5:Y:S02]  /*6230*/  MUFU.EX2 R37, R37 ;  /* 0x0000002500257308 */ /* 0x000f640000000800 */
[----:B------:R-:W-:-:S06]  /*6240*/  FADD.FTZ R6, R28, R57 ;  /* 0x000000391c067221 */ /* 0x000fcc0000010000 */
[----:B------:R-:W5:Y:S08]  /*6250*/  MUFU.EX2 R172, R172 ;  /* 0x000000ac00ac7308 */ /* 0x000f700000000800 */
[----:B------:R-:W5:Y:S08]  /*6260*/  MUFU.EX2 R41, R41 ;  /* 0x0000002900297308 */ /* 0x000f700000000800 */
[----:B------:R-:W5:Y:S08]  /*6270*/  MUFU.EX2 R174, R174 ;  /* 0x000000ae00ae7308 */ /* 0x000f700000000800 */
[----:B------:R-:W5:Y:S08]  /*6280*/  MUFU.EX2 R45, R45 ;  /* 0x0000002d002d7308 */ /* 0x000f700000000800 */
[----:B------:R-:W5:Y:S08]  /*6290*/  MUFU.EX2 R168, R168 ;  /* 0x000000a800a87308 */ /* 0x000f700000000800 */
[----:B------:R-:W5:Y:S08]  /*62a0*/  MUFU.EX2 R49, R49 ;  /* 0x0000003100317308 */ /* 0x000f700000000800 */
[----:B------:R-:W5:Y:S01]  /*62b0*/  MUFU.EX2 R170, R170 ;  /* 0x000000aa00aa7308 */ /* 0x000f620000000800 */
[----:B------:R-:W-:-:S02]  /*62c0*/  WARPGROUP.DEPBAR.LE gsb0, 0x0 ;  /* 0x00008000000079c5 */ /* 0x000fc40000010000 */
[----:B------:R0:W-:Y:S01]  /*62d0*/  @!P1 SYNCS.ARRIVE.TRANS64.RED.A1T0 RZ, [R10+URZ], RZ ;  /* 0x000000ff0aff99a7 */ /* 0x0001e2000810043f */
[----:B------:R-:W-:-:S04]  /*62e0*/  F2FP.BF16.F32.PACK_AB R153, R48, R31 ;  /* 0x0000001f3099723e */ /* 0x000fc800000010ff */
[----:B------:R2:W-:Y:S01]  /*62f0*/  MUFU.EX2 R162, R47 ;  /* 0x0000002f00a27308 */ /* 0x0005e20000000800 */
[----:B0-----:R-:W-:Y:S01]  /*6300*/  FADD.FTZ R10, R182, R59 ;  /* 0x0000003bb60a7221 */ /* 0x001fe20000010000 */
[C---:B-1----:R-:W-:Y:S01]  /*6310*/  F2FP.BF16.F32.PACK_AB R182, R29.reuse, R182 ;  /* 0x000000b61db6723e */ /* 0x042fe200000010ff */
[----:B------:R0:W-:Y:S05]  /*6320*/  @!P1 SYNCS.ARRIVE.TRANS64.RED.A1T0 RZ, [R52+URZ], RZ ;  /* 0x000000ff34ff99a7 */ /* 0x0001ea000810043f */
[----:B------:R-:W1:Y:S01]  /*6330*/  MUFU.EX2 R53, R53 ;  /* 0x0000003500357308 */ /* 0x000e620000000800 */
[----:B------:R-:W-:Y:S01]  /*6340*/  FADD.FTZ R59, R29, R10 ;  /* 0x0000000a1d3b7221 */ /* 0x000fe20000010000 */
[----:B--2---:R-:W-:Y:S01]  /*6350*/  FADD.FTZ R47, R175, R6 ;  /* 0x00000006af2f7221 */ /* 0x004fe20000010000 */
[----:B------:R-:W-:-:S02]  /*6360*/  F2FP.BF16.F32.PACK_AB R175, R32, R175 ;  /* 0x000000af20af723e */ /* 0x000fc400000010ff */
[----:B------:R-:W-:Y:S01]  /*6370*/  FADD.FTZ R10, R176, R59 ;  /* 0x0000003bb00a7221 */ /* 0x000fe20000010000 */
[----:B------:R-:W-:Y:S01]  /*6380*/  FADD.FTZ R6, R32, R47 ;  /* 0x0000002f20067221 */ /* 0x000fe20000010000 */
[C---:B---3--:R-:W-:Y:S01]  /*6390*/  F2FP.BF16.F32.PACK_AB R176, R33.reuse, R176 ;  /* 0x000000b021b0723e */ /* 0x048fe200000010ff */
[----:B------:R-:W2:Y:S01]  /*63a0*/  MUFU.EX2 R164, R164 ;  /* 0x000000a400a47308 */ /* 0x000ea20000000800 */
[----:B------:R-:W-:Y:S01]  /*63b0*/  FADD.FTZ R59, R33, R10 ;  /* 0x0000000a213b7221 */ /* 0x000fe20000010000 */
[----:B------:R-:W-:Y:S01]  /*63c0*/  FADD.FTZ R25, R169, R6 ;  /* 0x00000006a9197221 */ /* 0x000fe20000010000 */
[----:B------:R-:W-:Y:S02]  /*63d0*/  F2FP.BF16.F32.PACK_AB R169, R34, R169 ;  /* 0x000000a922a9723e */ /* 0x000fe400000010ff */
[----:B----4-:R-:W-:Y:S01]  /*63e0*/  FADD.FTZ R10, R178, R59 ;  /* 0x0000003bb20a7221 */ /* 0x010fe20000010000 */
[----:B------:R-:W-:Y:S01]  /*63f0*/  FADD.FTZ R25, R34, R25 ;  /* 0x0000001922197221 */ /* 0x000fe20000010000 */
[C---:B-----5:R-:W-:Y:S01]  /*6400*/  F2FP.BF16.F32.PACK_AB R178, R37.reuse, R178 ;  /* 0x000000b225b2723e */ /* 0x060fe200000010ff */
[----:B------:R-:W3:Y:S01]  /*6410*/  MUFU.EX2 R11, R11 ;  /* 0x0000000b000b7308 */ /* 0x000ee20000000800 */
[----:B------:R-:W-:-:S04]  /*6420*/  FADD.FTZ R59, R37, R10 ;  /* 0x0000000a253b7221 */ /* 0x000fc80000010000 */
[----:B------:R-:W-:Y:S01]  /*6430*/  FADD.FTZ R10, R172, R59 ;  /* 0x0000003bac0a7221 */ /* 0x000fe20000010000 */
[C---:B------:R-:W-:Y:S02]  /*6440*/  F2FP.BF16.F32.PACK_AB R172, R41.reuse, R172 ;  /* 0x000000ac29ac723e */ /* 0x040fe400000010ff */
[----:B------:R-:W4:Y:S01]  /*6450*/  MUFU.EX2 R166, R166 ;  /* 0x000000a600a67308 */ /* 0x000f220000000800 */
[----:B------:R-:W-:-:S04]  /*6460*/  FADD.FTZ R59, R41, R10 ;  /* 0x0000000a293b7221 */ /* 0x000fc80000010000 */
[----:B------:R-:W-:Y:S01]  /*6470*/  FADD.FTZ R10, R174, R59 ;  /* 0x0000003bae0a7221 */ /* 0x000fe20000010000 */
[C---:B------:R-:W-:Y:S02]  /*6480*/  F2FP.BF16.F32.PACK_AB R174, R45.reuse, R174 ;  /* 0x000000ae2dae723e */ /* 0x040fe400000010ff */
[----:B------:R-:W5:Y:S01]  /*6490*/  MUFU.EX2 R5, R61 ;  /* 0x0000003d00057308 */ /* 0x000f620000000800 */
[----:B------:R-:W-:-:S04]  /*64a0*/  FADD.FTZ R57, R45, R10 ;  /* 0x0000000a2d397221 */ /* 0x000fc80000010000 */
[----:B------:R-:W-:Y:S01]  /*64b0*/  FADD.FTZ R10, R168, R57 ;  /* 0x00000039a80a7221 */ /* 0x000fe20000010000 */
[C---:B------:R-:W-:Y:S02]  /*64c0*/  F2FP.BF16.F32.PACK_AB R168, R49.reuse, R168 ;  /* 0x000000a831a8723e */ /* 0x040fe400000010ff */
[----:B------:R-:W0:Y:S01]  /*64d0*/  MUFU.EX2 R160, R160 ;  /* 0x000000a000a07308 */ /* 0x000e220000000800 */
[----:B------:R-:W-:Y:S01]  /*64e0*/  FADD.FTZ R47, R49, R10 ;  /* 0x0000000a312f7221 */ /* 0x000fe20000010000 */
[----:B------:R-:W-:-:S03]  /*64f0*/  FADD.FTZ R10, R36, R25 ;  /* 0x00000019240a7221 */ /* 0x000fc60000010000 */
[----:B------:R-:W-:Y:S01]  /*6500*/  FADD.FTZ R6, R170, R47 ;  /* 0x0000002faa067221 */ /* 0x000fe20000010000 */
[----:B------:R-:W-:Y:S01]  /*6510*/  FADD.FTZ R10, R39, R10 ;  /* 0x0000000a270a7221 */ /* 0x000fe20000010000 */
[C---:B-1----:R-:W-:Y:S01]  /*6520*/  F2FP.BF16.F32.PACK_AB R170, R53.reuse, R170 ;  /* 0x000000aa35aa723e */ /* 0x042fe200000010ff */
[----:B------:R-:W1:Y:S01]  /*6530*/  MUFU.EX2 R65, R65 ;  /* 0x0000004100417308 */ /* 0x000e620000000800 */
[----:B------:R-:W-:-:S04]  /*6540*/  FADD.FTZ R25, R53, R6 ;  /* 0x0000000635197221 */ /* 0x000fc80000010000 */
[----:B--2---:R-:W-:Y:S01]  /*6550*/  FADD.FTZ R6, R164, R25 ;  /* 0x00000019a4067221 */ /* 0x004fe20000010000 */
[----:B------:R-:W-:Y:S01]  /*6560*/  FADD.FTZ R25, R27, R10 ;  /* 0x0000000a1b197221 */ /* 0x000fe20000010000 */
[C---:B---3--:R-:W-:Y:S01]  /*6570*/  F2FP.BF16.F32.PACK_AB R164, R11.reuse, R164 ;  /* 0x000000a40ba4723e */ /* 0x048fe200000010ff */
[----:B------:R-:W2:Y:S01]  /*6580*/  MUFU.EX2 R69, R69 ;  /* 0x0000004500457308 */ /* 0x000ea20000000800 */
[----:B------:R-:W-:Y:S01]  /*6590*/  FADD.FTZ R29, R11, R6 ;  /* 0x000000060b1d7221 */ /* 0x000fe20000010000 */
[----:B------:R-:W-:Y:S01]  /*65a0*/  FADD.FTZ R25, R40, R25 ;  /* 0x0000001928197221 */ /* 0x000fe20000010000 */
[----:B------:R-:W-:Y:S02]  /*65b0*/  IMAD.MOV.U32 R11, RZ, RZ, R7 ;  /* 0x000000ffff0b7224 */ /* 0x000fe400078e0007 */
[----:B----4-:R-:W-:Y:S01]  /*65c0*/  FADD.FTZ R6, R166, R29 ;  /* 0x0000001da6067221 */ /* 0x010fe20000010000 */
[----:B------:R-:W-:Y:S01]  /*65d0*/  FADD.FTZ R10, R30, R25 ;  /* 0x000000191e0a7221 */ /* 0x000fe20000010000 */
[C---:B-----5:R-:W-:Y:S01]  /*65e0*/  F2FP.BF16.F32.PACK_AB R166, R5.reuse, R166 ;  /* 0x000000a605a6723e */ /* 0x060fe200000010ff */
[----:B------:R-:W3:Y:S01]  /*65f0*/  MUFU.EX2 R156, R43 ;  /* 0x0000002b009c7308 */ /* 0x000ee20000000800 */
[----:B------:R-:W-:Y:S01]  /*6600*/  FADD.FTZ R25, R5, R6 ;  /* 0x0000000605197221 */ /* 0x000fe20000010000 */
[----:B------:R-:W-:-:S03]  /*6610*/  FADD.FTZ R10, R51, R10 ;  /* 0x0000000a330a7221 */ /* 0x000fc60000010000 */
[----:B0-----:R-:W-:Y:S01]  /*6620*/  FADD.FTZ R25, R160, R25 ;  /* 0x00000019a0197221 */ /* 0x001fe20000010000 */
[----:B------:R-:W-:Y:S01]  /*6630*/  FADD.FTZ R29, R21, R10 ;  /* 0x0000000a151d7221 */ /* 0x000fe20000010000 */
[C---:B-1----:R-:W-:Y:S01]  /*6640*/  F2FP.BF16.F32.PACK_AB R160, R65.reuse, R160 ;  /* 0x000000a041a0723e */ /* 0x042fe200000010ff */
[----:B------:R-:W0:Y:S01]  /*6650*/  MUFU.EX2 R73, R73 ;  /* 0x0000004900497308 */ /* 0x000e220000000800 */
[----:B------:R-:W-:Y:S01]  /*6660*/  FADD.FTZ R25, R65, R25 ;  /* 0x0000001941197221 */ /* 0x000fe20000010000 */
[----:B------:R-:W-:Y:S01]  /*6670*/  FADD.FTZ R6, R38, R29 ;  /* 0x0000001d26067221 */ /* 0x000fe20000010000 */
[----:B------:R-:W-:Y:S02]  /*6680*/  IMAD.MOV.U32 R10, RZ, RZ, R4 ;  /* 0x000000ffff0a7224 */ /* 0x000fe400078e0004 */
[----:B------:R-:W-:Y:S01]  /*6690*/  FADD.FTZ R25, R162, R25 ;  /* 0x00000019a2197221 */ /* 0x000fe20000010000 */
[----:B------:R-:W-:Y:S01]  /*66a0*/  FADD.FTZ R5, R15, R6 ;  /* 0x000000060f057221 */ /* 0x000fe20000010000 */
[C---:B--2---:R-:W-:Y:S01]  /*66b0*/  F2FP.BF16.F32.PACK_AB R162, R69.reuse, R162 ;  /* 0x000000a245a2723e */ /* 0x044fe200000010ff */
[----:B------:R-:W1:Y:S01]  /*66c0*/  MUFU.EX2 R158, R205 ;  /* 0x000000cd009e7308 */ /* 0x000e620000000800 */
[----:B------:R-:W-:Y:S01]  /*66d0*/  FADD.FTZ R25, R69, R25 ;  /* 0x0000001945197221 */ /* 0x000fe20000010000 */
[----:B------:R-:W-:-:S03]  /*66e0*/  FADD.FTZ R6, R42, R5 ;  /* 0x000000052a067221 */ /* 0x000fc60000010000 */
[----:B---3--:R-:W-:Y:S01]  /*66f0*/  FADD.FTZ R25, R156, R25 ;  /* 0x000000199c197221 */ /* 0x008fe20000010000 */
[----:B------:R-:W-:Y:S02]  /*6700*/  FADD.FTZ R5, R13, R6 ;  /* 0x000000060d057221 */ /* 0x000fe40000010000 */
[----:B------:R-:W2:Y:S01]  /*6710*/  MUFU.EX2 R77, R77 ;  /* 0x0000004d004d7308 */ /* 0x000ea20000000800 */
[C---:B0-----:R-:W-:Y:S01]  /*6720*/  FADD.FTZ R25, R73.reuse, R25 ;  /* 0x0000001949197221 */ /* 0x041fe20000010000 */
[----:B------:R-:W-:Y:S01]  /*6730*/  FADD.FTZ R5, R44, R5 ;  /* 0x000000052c057221 */ /* 0x000fe20000010000 */
[----:B------:R-:W-:-:S03]  /*6740*/  F2FP.BF16.F32.PACK_AB R156, R73, R156 ;  /* 0x0000009c499c723e */ /* 0x000fc600000010ff */
[----:B------:R-:W-:Y:S02]  /*6750*/  FADD.FTZ R6, R46, R5 ;  /* 0x000000052e067221 */ /* 0x000fe40000010000 */
[----:B------:R-:W0:Y:S01]  /*6760*/  MUFU.EX2 R152, R207 ;  /* 0x000000cf00987308 */ /* 0x000e220000000800 */
[----:B-1----:R-:W-:Y:S01]  /*6770*/  FADD.FTZ R25, R158, R25 ;  /* 0x000000199e197221 */ /* 0x002fe20000010000 */
[----:B------:R-:W-:-:S04]  /*6780*/  FADD.FTZ R6, R55, R6 ;  /* 0x0000000637067221 */ /* 0x000fc80000010000 */
[----:B------:R-:W-:Y:S02]  /*6790*/  FADD.FTZ R5, R31, R6 ;  /* 0x000000061f057221 */ /* 0x000fe40000010000 */
[----:B------:R-:W1:Y:S01]  /*67a0*/  MUFU.EX2 R81, R81 ;  /* 0x0000005100517308 */ /* 0x000e620000000800 */
[C---:B--2---:R-:W-:Y:S01]  /*67b0*/  FADD.FTZ R25, R77.reuse, R25 ;  /* 0x000000194d197221 */ /* 0x044fe20000010000 */
[----:B------:R-:W-:Y:S01]  /*67c0*/  FADD.FTZ R6, R48, R5 ;  /* 0x0000000530067221 */ /* 0x000fe20000010000 */
[----:B------:R-:W-:-:S05]  /*67d0*/  F2FP.BF16.F32.PACK_AB R158, R77, R158 ;  /* 0x0000009e4d9e723e */ /* 0x000fca00000010ff */
        /* <DEDUP_REMOVED lines=8> */
[----:B0-----:R-:W-:-:S04]  /*6860*/  FADD.FTZ R25, R154, R25 ;  /* 0x000000199a197221 */ /* 0x001fc80000010000 */
[C---:B-1----:R-:W-:Y:S01]  /*6870*/  FADD.FTZ R6, R50.reuse, R25 ;  /* 0x0000001932067221 */ /* 0x042fe20000010000 */
[----:B------:R-:W-:Y:S01]  /*6880*/  F2FP.BF16.F32.PACK_AB R154, R50, R154 ;  /* 0x0000009a329a723e */ /* 0x000fe200000010ff */
[C---:B--2---:R-:W-:Y:S01]  /*6890*/  FADD.FTZ R5, R12.reuse, R5 ;  /* 0x000000050c057221 */ /* 0x044fe20000010000 */
[----:B------:R-:W-:Y:S01]  /*68a0*/  F2FP.BF16.F32.PACK_AB R155, R12, R35 ;  /* 0x000000230c9b723e */ /* 0x000fe200000010ff */
[----:B------:R-:W-:Y:S06]  /*68b0*/  @P3 BRA `(.L_x_2260) ;  /* 0xffffffd4005c3947 */ /* 0x000fec000383ffff */
.L_x_2251:
[----:B------:R-:W-:-:S13]  /*68c0*/  ISETP.LE.AND P2, PT, RZ, UR4, PT ;  /* 0x00000004ff007c0c */ /* 0x000fda000bf43270 */
[----:B------:R-:W-:Y:S05]  /*68d0*/  @!P2 BRA `(.L_x_2261) ;  /* 0x000000200068a947 */ /* 0x000fea0003800000 */
[----:B------:R-:W-:Y:S01]  /*68e0*/  IMAD.MOV.U32 R11, RZ, RZ, R4 ;  /* 0x000000ffff0b7224 */ /* 0x000fe200078e0004 */
[----:B------:R-:W-:Y:S01]  /*68f0*/  UMOV UR5, UR37 ;  /* 0x0000002500057c82 */ /* 0x000fe20008000000 */
[----:B------:R-:W-:Y:S01]  /*6900*/  IMAD.MOV.U32 R10, RZ, RZ, R7 ;  /* 0x000000ffff0a7224 */ /* 0x000fe200078e0007 */
[----:B------:R-:W-:-:S06]  /*6910*/  UMOV UR6, UR36 ;  /* 0x0000002400067c82 */ /* 0x000fcc0008000000 */
.L_x_2270:
        /* <DEDUP_REMOVED lines=8> */
.L_x_2262:
[----:B------:R-:W-:Y:S01]  /*69a0*/  ULEA UR7, UR36, UR38, 0x3 ;  /* 0x0000002624077291 */ /* 0x000fe2000f8e183f */
[----:B------:R-:W-:-:S05]  /*69b0*/  IMAD.U32 R0, RZ, RZ, UR37 ;  /* 0x00000025ff007e24 */ /* 0x000fca000f8e00ff */
[----:B------:R-:W-:-:S04]  /*69c0*/  SHF.L.U32 R0, R0, 0x1f, RZ ;  /* 0x0000001f00007819 */ /* 0x000fc800000006ff */
[----:B------:R0:W1:Y:S01]  /*69d0*/  SYNCS.PHASECHK.TRANS64.TRYWAIT P2, [UR7+0x34830], R0 ;  /* 0x03483000ff0075a7 */ /* 0x0000620008040147 */
[----:B------:R-:W-:Y:S05]  /*69e0*/  @!P0 BRA `(.L_x_2263) ;  /* 0x0000000000048947 */ /* 0x000fea0003800000 */
[----:B------:R-:W-:Y:S01]  /*69f0*/  BPT.TRAP 0x1 ;  /* 0x000000040000795c */ /* 0x000fe20000300000 */
.L_x_2263:
[----:B-1----:R-:W-:Y:S05]  /*6a00*/  @P2 BRA `(.L_x_2264) ;  /* 0x0000000000082947 */ /* 0x002fea0003800000 */
[----:B------:R-:W1:Y:S02]  /*6a10*/  SYNCS.PHASECHK.TRANS64.TRYWAIT P2, [UR7+0x34830], R0 ;  /* 0x03483000ff0075a7 */ /* 0x000e640008040147 */
[----:B-1----:R-:W-:Y:S05]  /*6a20*/  @!P2 BRA `(.L_x_2265) ;  /* 0x000000980000a947 */ /* 0x002fea0003800000 */
.L_x_2264:
        /* <DEDUP_REMOVED lines=141> */
.L_x_2266:
[----:B------:R-:W-:Y:S01]  /*7300*/  ULEA UR11, UR6, UR38, 0x3 ;  /* 0x00000026060b7291 */ /* 0x000fe2000f8e183f */
[----:B01----:R-:W-:-:S05]  /*7310*/  IMAD.U32 R0, RZ, RZ, UR5 ;  /* 0x00000005ff007e24 */ /* 0x003fca000f8e00ff */
[----:B------:R-:W-:-:S04]  /*7320*/  SHF.L.U32 R0, R0, 0x1f, RZ ;  /* 0x0000001f00007819 */ /* 0x000fc800000006ff */
[----:B------:R0:W1:Y:S01]  /*7330*/  SYNCS.PHASECHK.TRANS64.TRYWAIT P2, [UR11+0x34850], R0 ;  /* 0x03485000ff0075a7 */ /* 0x000062000804014b */
[----:B------:R-:W-:Y:S05]  /*7340*/  @!P0 BRA `(.L_x_2267) ;  /* 0x0000000000048947 */ /* 0x000fea0003800000 */
[----:B------:R-:W-:Y:S01]  /*7350*/  BPT.TRAP 0x1 ;  /* 0x000000040000795c */ /* 0x000fe20000300000 */
.L_x_2267:
[----:B-1----:R-:W-:Y:S05]  /*7360*/  @P2 BRA `(.L_x_2268) ;  /* 0x0000000000082947 */ /* 0x002fea0003800000 */
[----:B------:R-:W1:Y:S02]  /*7370*/  SYNCS.PHASECHK.TRANS64.TRYWAIT P2, [UR11+0x34850], R0 ;  /* 0x03485000ff0075a7 */ /* 0x000e64000804014b */
[----:B-1----:R-:W-:Y:S05]  /*7380*/  @!P2 BRA `(.L_x_2269) ;  /* 0x0000008c00c0a947 */ /* 0x002fea0003800000 */
.L_x_2268:
[----:B------:R-:W-:Y:S01]  /*7390*/  UIADD3 UR5, UR38, 0x400, URZ ;  /* 0x0000040026057890 */ /* 0x000fe2000fffe03f */
[----:B------:R-:W-:Y:S01]  /*73a0*/  WARPGROUP.ARRIVE ;  /* 0x00000000000079c5 */ /* 0x000fe20000000000 */
[----:B------:R-:W-:Y:S01]  /*73b0*/  UMOV UR7, 0x40000040 ;  /* 0x4000004000077882 */ /* 0x000fe20000000000 */
[----:B01----:R-:W-:Y:S01]  /*73c0*/  FMNMX.FTZ R0, R24, R10, !PT ;  /* 0x0000000a18007209 */ /* 0x003fe20007810000 */
[----:B------:R-:W-:Y:S01]  /*73d0*/  USHF.R.U32.HI UR5, URZ, 0x4, UR5 ;  /* 0x000000043f057899 */ /* 0x000fe20008011605 */
[----:B------:R-:W-:Y:S02]  /*73e0*/  ISETP.LT.AND P2, PT, RZ, UR4, PT ;  /* 0x00000004ff007c0c */ /* 0x000fe4000bf41270 */
[----:B------:R-:W-:Y:S01]  /*73f0*/  FMNMX.FTZ R3, R25, R0, !PT ;  /* 0x0000000019037209 */ /* 0x000fe20007810000 */
[----:B------:R-:W-:-:S03]  /*7400*/  ULOP3.LUT UR5, UR5, 0x3fff, URZ, 0xc0, !UPT ;  /* 0x00003fff05057892 */ /* 0x000fc6000f8ec03f */
[----:B------:R-:W-:Y:S01]  /*7410*/  FMNMX.FTZ R0, R28, R3, !PT ;  /* 0x000000031c007209 */ /* 0x000fe20007810000 */
[----:B------:R-:W-:-:S03]  /*7420*/  ULOP3.LUT UR5, UR5, 0x4000000, URZ, 0xfc, !UPT ;  /* 0x0400000005057892 */ /* 0x000fc6000f8efc3f */
[----:B------:R-:W-:Y:S01]  /*7430*/  FMNMX.FTZ R3, R29, R0, !PT ;  /* 0x000000001d037209 */ /* 0x000fe20007810000 */
[----:B------:R-:W-:-:S03]  /*7440*/  ULEA UR5, UR6, UR5, 0xb ;  /* 0x0000000506057291 */ /* 0x000fc6000f8e583f */
[----:B------:R-:W-:-:S04]  /*7450*/  FMNMX.FTZ R0, R32, R3, !PT ;  /* 0x0000000320007209 */ /* 0x000fc80007810000 */
[----:B------:R-:W-:Y:S01]  /*7460*/  UMOV UR6, UR5 ;  /* 0x0000000500067c82 */ /* 0x000fe20008000000 */
[----:B------:R-:W-:Y:S01]  /*7470*/  FMNMX.FTZ R3, R33, R0, !PT ;  /* 0x0000000021037209 */ /* 0x000fe20007810000 */
[----:B------:R-:W-:Y:S01]  /*7480*/  HGMMA.64x128x16.F32.BF16 R88, R180, gdesc[UR4].tnspB, R88, gsb0 ;  /* 0x41e00004b4587df0 */ /* 0x000fe20008001858 */
[----:B------:R-:W-:Y:S01]  /*7490*/  UIADD3 UR6, UR5, 0x80, URZ ;  /* 0x0000008005067890 */ /* 0x000fe2000fffe03f */
[----:B------:R-:W-:Y:S01]  /*74a0*/  UMOV UR7, 0x40000040 ;  /* 0x4000004000077882 */ /* 0x000fe20000000000 */
        /* <DEDUP_REMOVED lines=25> */
[----:B------:R-:W-:Y:S02]  /*7640*/  FMNMX.FTZ R2, R85, R0, !PT ;  /* 0x0000000055027209 */ /* 0x000fe40007810000 */
[----:B------:R-:W0:Y:S03]  /*7650*/  LDC R0, c[0x0][0x988] ;  /* 0x00026200ff007b82 */ /* 0x000e260000000800 */
[----:B------:R-:W1:Y:S02]  /*7660*/  SHFL.BFLY PT, R3, R2, 0x2, 0x1f ;  /* 0x0c401f0002037f89 */ /* 0x000e6400000e0000 */
[----:B-1----:R-:W-:Y:S02]  /*7670*/  FMNMX.FTZ R4, R2, R3, !PT ;  /* 0x0000000302047209 */ /* 0x002fe40007810000 */
[----:B------:R-:W-:-:S03]  /*7680*/  FMNMX.FTZ R2, R26, R11, !PT ;  /* 0x0000000b1a027209 */ /* 0x000fc60007810000 */
[----:B------:R-:W1:Y:S01]  /*7690*/  SHFL.BFLY PT, R7, R4, 0x1, 0x1f ;  /* 0x0c201f0004077f89 */ /* 0x000e6200000e0000 */
[----:B------:R-:W-:Y:S01]  /*76a0*/  FMNMX.FTZ R21, R27, R2, !PT ;  /* 0x000000021b157209 */ /* 0x000fe20007810000 */
[----:B------:R-:W-:Y:S02]  /*76b0*/  WARPGROUP.DEPBAR.LE gsb0, 0x0 ;  /* 0x00008000000079c5 */ /* 0x000fe40000010000 */
[----:B------:R-:W-:Y:S01]  /*76c0*/  WARPGROUP.ARRIVE ;  /* 0x00000000000079c5 */ /* 0x000fe20000000000 */
[----:B------:R-:W-:-:S05]  /*76d0*/  FMNMX.FTZ R2, R30, R21, !PT ;  /* 0x000000151e027209 */ /* 0x000fca0007810000 */
[----:B------:R-:W-:Y:S01]  /*76e0*/  HGMMA.64x128x16.F32.BF16 R88, R176, gdesc[UR4].tnspB, R88, gsb0 ;  /* 0x41e00004b0587df0 */ /* 0x000fe20008001858 */
[----:B------:R-:W-:Y:S01]  /*76f0*/  UIADD3 UR6, UR5, 0x100, URZ ;  /* 0x0000010005067890 */ /* 0x000fe2000fffe03f */
[----:B------:R-:W-:Y:S01]  /*7700*/  UMOV UR7, 0x40000040 ;  /* 0x4000004000077882 */ /* 0x000fe20000000000 */
[----:B-1----:R-:W-:-:S05]  /*7710*/  FMNMX.FTZ R7, R4, R7, !PT ;  /* 0x0000000704077209 */ /* 0x002fca0007810000 */
[----:B------:R-:W-:-:S04]  /*7720*/  FADD.FTZ R3, -R7, R10 ;  /* 0x0000000a07037221 */ /* 0x000fc80000010100 */
[----:B0-----:R-:W-:-:S06]  /*7730*/  FMUL.FTZ R3, R3, R0 ;  /* 0x0000000003037220 */ /* 0x001fcc0000410000 */
[----:B------:R-:W-:Y:S01]  /*7740*/  MUFU.EX2 R3, R3 ;  /* 0x0000000300037308 */ /* 0x000fe20000000800 */
        /* <DEDUP_REMOVED lines=11> */
[----:B------:R-:W-:Y:S01]  /*7800*/  WARPGROUP.ARRIVE ;  /* 0x00000000000079c5 */ /* 0x000fe20000000000 */
[----:B------:R-:W-:-:S04]  /*7810*/  FMUL.FTZ R169, R7, R0 ;  /* 0x0000000007a97220 */ /* 0x000fc80000410000 */
[--C-:B------:R-:W-:Y:S02]  /*7820*/  FFMA.FTZ R13, R25, R0, -R169.reuse ;  /* 0x00000000190d7223 */ /* 0x100fe400000108a9 */
[----:B------:R-:W-:Y:S01]  /*7830*/  HGMMA.64x128x16.F32.BF16 R88, R164, gdesc[UR4].tnspB, R88, gsb0 ;  /* 0x41e00004a4587df0 */ /* 0x000fe20008001858 */
[----:B------:R-:W-:Y:S01]  /*7840*/  UIADD3 UR6, UR5, 0x280, URZ ;  /* 0x0000028005067890 */ /* 0x000fe2000fffe03f */
[----:B------:R-:W-:Y:S01]  /*7850*/  FMNMX.FTZ R25, R31, R2, !PT ;  /* 0x000000021f197209 */ /* 0x000fe20007810000 */
[----:B------:R-:W-:Y:S01]  /*7860*/  UMOV UR7, 0x40000040 ;  /* 0x4000004000077882 */ /* 0x000fe20000000000 */
[-CC-:B------:R-:W-:Y:S01]  /*7870*/  FFMA.FTZ R15, R29, R0.reuse, -R169.reuse ;  /* 0x000000001d0f7223 */ /* 0x180fe200000108a9 */
[-CC-:B------:R-:W-:Y:S01]  /*7880*/  FFMA.FTZ R33, R33, R0.reuse, -R169.reuse ;  /* 0x0000000021217223 */ /* 0x180fe200000108a9 */
[----:B------:R-:W-:Y:S01]  /*7890*/  FMNMX.FTZ R2, R34, R25, !PT ;  /* 0x0000001922027209 */ /* 0x000fe20007810000 */
[-CC-:B------:R-:W-:Y:S01]  /*78a0*/  FFMA.FTZ R37, R37, R0.reuse, -R169.reuse ;  /* 0x0000000025257223 */ /* 0x180fe200000108a9 */
[--C-:B------:R-:W-:Y:S01]  /*78b0*/  FFMA.FTZ R41, R41, R0, -R169.reuse ;  /* 0x0000000029297223 */ /* 0x100fe200000108a9 */
[----:B------:R0:W-:Y:S01]  /*78c0*/  MUFU.EX2 R21, R33 ;  /* 0x0000002100157308 */ /* 0x0001e20000000800 */
[----:B------:R-:W-:Y:S01]  /*78d0*/  FMNMX.FTZ R25, R35, R2, !PT ;  /* 0x0000000223197209 */ /* 0x000fe20007810000 */
[-CC-:B------:R-:W-:Y:S01]  /*78e0*/  FFMA.FTZ R45, R45, R0.reuse, -R169.reuse ;  /* 0x000000002d2d7223 */ /* 0x180fe200000108a9 */
[-CC-:B------:R-:W-:Y:S01]  /*78f0*/  FFMA.FTZ R49, R49, R0.reuse, -R169.reuse ;  /* 0x0000000031317223 */ /* 0x180fe200000108a9 */
[-CC-:B------:R-:W-:Y:S01]  /*7900*/  FFMA.FTZ R4, R61, R0.reuse, -R169.reuse ;  /* 0x000000003d047223 */ /* 0x180fe200000108a9 */
[----:B------:R-:W-:Y:S01]  /*7910*/  FMNMX.FTZ R2, R38, R25, !PT ;  /* 0x0000001926027209 */ /* 0x000fe20007810000 */
[-CC-:B------:R-:W-:Y:S01]  /*7920*/  FFMA.FTZ R180, R24, R0.reuse, -R169.reuse ;  /* 0x0000000018b47223 */ /* 0x180fe200000108a9 */
[--C-:B------:R-:W-:Y:S01]  /*7930*/  FFMA.FTZ R182, R28, R0, -R169.reuse ;  /* 0x000000001cb67223 */ /* 0x100fe200000108a9 */
[----:B------:R-:W-:Y:S01]  /*7940*/  MUFU.EX2 R25, R37 ;  /* 0x0000002500197308 */ /* 0x000fe20000000800 */
[----:B------:R-:W-:Y:S01]  /*7950*/  FMNMX.FTZ R29, R39, R2, !PT ;  /* 0x00000002271d7209 */ /* 0x000fe20007810000 */
[-CC-:B------:R-:W-:Y:S01]  /*7960*/  FFMA.FTZ R176, R32, R0.reuse, -R169.reuse ;  /* 0x0000000020b07223 */ /* 0x180fe200000108a9 */
[-CC-:B------:R-:W-:Y:S01]  /*7970*/  FFMA.FTZ R178, R36, R0.reuse, -R169.reuse ;  /* 0x0000000024b27223 */ /* 0x180fe200000108a9 */
[-CC-:B------:R-:W-:Y:S01]  /*7980*/  FFMA.FTZ R174, R44, R0.reuse, -R169.reuse ;  /* 0x000000002cae7223 */ /* 0x180fe200000108a9 */
[----:B------:R-:W-:Y:S01]  /*7990*/  FMNMX.FTZ R2, R42, R29, !PT ;  /* 0x0000001d2a027209 */ /* 0x000fe20007810000 */
[-CC-:B------:R-:W-:Y:S01]  /*79a0*/  FFMA.FTZ R172, R40, R0.reuse, -R169.reuse ;  /* 0x0000000028ac7223 */ /* 0x180fe200000108a9 */
[--C-:B------:R-:W-:Y:S01]  /*79b0*/  FFMA.FTZ R53, R53, R0, -R169.reuse ;  /* 0x0000000035357223 */ /* 0x100fe200000108a9 */
[----:B------:R-:W1:Y:S01]  /*79c0*/  MUFU.EX2 R180, R180 ;  /* 0x000000b400b47308 */ /* 0x000e620000000800 */
        /* <DEDUP_REMOVED lines=8> */
[----:B0-----:R-:W-:Y:S01]  /*7a50*/  FMNMX.FTZ R33, R47, R2, !PT ;  /* 0x000000022f217209 */ /* 0x001fe20007810000 */
[-CC-:B------:R-:W-:Y:S01]  /*7a60*/  FFMA.FTZ R14, R80, R0.reuse, -R169.reuse ;  /* 0x00000000500e7223 */ /* 0x180fe200000108a9 */
[-CC-:B------:R-:W-:Y:S01]  /*7a70*/  FFMA.FTZ R20, R84, R0.reuse, -R169.reuse ;  /* 0x0000000054147223 */ /* 0x180fe200000108a9 */
[----:B------:R-:W-:Y:S01]  /*7a80*/  FFMA.FTZ R85, R85, R0, -R169 ;  /* 0x0000000055557223 */ /* 0x000fe200000108a9 */
[----:B------:R-:W-:-:S03]  /*7a90*/  FMNMX.FTZ R2, R50, R33, !PT ;  /* 0x0000002132027209 */ /* 0x000fc60007810000 */
[----:B------:R-:W0:Y:S01]  /*7aa0*/  MUFU.EX2 R13, R13 ;  /* 0x0000000d000d7308 */ /* 0x000e220000000800 */
[----:B------:R-:W-:Y:S01]  /*7ab0*/  FMNMX.FTZ R33, R51, R2, !PT ;  /* 0x0000000233217209 */ /* 0x000fe20007810000 */
[----:B-1----:R-:W-:-:S03]  /*7ac0*/  FFMA.FTZ R6, R3, R6, R180 ;  /* 0x0000000603067223 */ /* 0x002fc600000100b4 */
[----:B------:R-:W-:-:S03]  /*7ad0*/  FMNMX.FTZ R2, R54, R33, !PT ;  /* 0x0000002136027209 */ /* 0x000fc60007810000 */
[----:B------:R1:W-:Y:S01]  /*7ae0*/  MUFU.EX2 R33, R45 ;  /* 0x0000002d00217308 */ /* 0x0003e20000000800 */
[----:B------:R-:W-:-:S04]  /*7af0*/  FMNMX.FTZ R37, R55, R2, !PT ;  /* 0x0000000237257209 */ /* 0x000fc80007810000 */
[----:B------:R-:W-:-:S03]  /*7b00*/  FMNMX.FTZ R2, R58, R37, !PT ;  /* 0x000000253a027209 */ /* 0x000fc60007810000 */
[----:B------:R-:W-:Y:S01]  /*7b10*/  MUFU.EX2 R182, R182 ;  /* 0x000000b600b67308 */ /* 0x000fe20000000800 */
[----:B------:R-:W-:Y:S02]  /*7b20*/  FMNMX.FTZ R37, R59, R2, !PT ;  /* 0x000000023b257209 */ /* 0x000fe40007810000 */
[----:B0-----:R-:W-:Y:S02]  /*7b30*/  F2FP.BF16.F32.PACK_AB R180, R13, R180 ;  /* 0x000000b40db4723e */ /* 0x001fe400000010ff */
[----:B------:R-:W-:-:S03]  /*7b40*/  FMNMX.FTZ R2, R62, R37, !PT ;  /* 0x000000253e027209 */ /* 0x000fc60007810000 */
[----:B------:R0:W-:Y:S01]  /*7b50*/  MUFU.EX2 R37, R49 ;  /* 0x0000003100257308 */ /* 0x0001e20000000800 */
[----:B------:R-:W-:-:S04]  /*7b60*/  FMNMX.FTZ R41, R63, R2, !PT ;  /* 0x000000023f297209 */ /* 0x000fc80007810000 */
[----:B------:R-:W-:-:S03]  /*7b70*/  FMNMX.FTZ R2, R66, R41, !PT ;  /* 0x0000002942027209 */ /* 0x000fc60007810000 */
[----:B------:R-:W-:Y:S01]  /*7b80*/  MUFU.EX2 R15, R15 ;  /* 0x0000000f000f7308 */ /* 0x000fe20000000800 */
[----:B------:R-:W-:-:S04]  /*7b90*/  FMNMX.FTZ R41, R67, R2, !PT ;  /* 0x0000000243297209 */ /* 0x000fc80007810000 */
[----:B------:R-:W-:-:S03]  /*7ba0*/  FMNMX.FTZ R2, R70, R41, !PT ;  /* 0x0000002946027209 */ /* 0x000fc60007810000 */
[----:B------:R-:W-:Y:S01]  /*7bb0*/  MUFU.EX2 R176, R176 ;  /* 0x000000b000b07308 */ /* 0x000fe20000000800 */
[----:B-1----:R-:W-:-:S04]  /*7bc0*/  FMNMX.FTZ R45, R71, R2, !PT ;  /* 0x00000002472d7209 */ /* 0x002fc80007810000 */
[----:B------:R-:W-:-:S03]  /*7bd0*/  FMNMX.FTZ R2, R74, R45, !PT ;  /* 0x0000002d4a027209 */ /* 0x000fc60007810000 */
[----:B------:R-:W-:Y:S01]  /*7be0*/  MUFU.EX2 R178, R178 ;  /* 0x000000b200b27308 */ /* 0x000fe20000000800 */
[----:B------:R-:W-:-:S04]  /*7bf0*/  FMNMX.FTZ R45, R75, R2, !PT ;  /* 0x000000024b2d7209 */ /* 0x000fc80007810000 */
[----:B------:R-:W-:-:S03]  /*7c00*/  FMNMX.FTZ R2, R78, R45, !PT ;  /* 0x0000002d4e027209 */ /* 0x000fc60007810000 */
[----:B------:R-:W-:Y:S01]  /*7c10*/  MUFU.EX2 R172, R172 ;  /* 0x000000ac00ac7308 */ /* 0x000fe20000000800 */
[----:B0-----:R-:W-:-:S04]  /*7c20*/  FMNMX.FTZ R49, R79, R2, !PT ;  /* 0x000000024f317209 */ /* 0x001fc80007810000 */
[----:B------:R-:W-:-:S03]  /*7c30*/  FMNMX.FTZ R2, R82, R49, !PT ;  /* 0x0000003152027209 */ /* 0x000fc60007810000 */
[----:B------:R-:W-:Y:S01]  /*7c40*/  MUFU.EX2 R174, R174 ;  /* 0x000000ae00ae7308 */ /* 0x000fe20000000800 */
[----:B------:R-:W-:-:S04]  /*7c50*/  FMNMX.FTZ R49, R83, R2, !PT ;  /* 0x0000000253317209 */ /* 0x000fc80007810000 */
[----:B------:R-:W-:-:S03]  /*7c60*/  FMNMX.FTZ R2, R86, R49, !PT ;  /* 0x0000003156027209 */ /* 0x000fc60007810000 */
[----:B------:R0:W-:Y:S01]  /*7c70*/  MUFU.EX2 R49, R4 ;  /* 0x0000000400317308 */ /* 0x0001e20000000800 */
[----:B------:R-:W-:-:S05]  /*7c80*/  FMNMX.FTZ R2, R87, R2, !PT ;  /* 0x0000000257027209 */ /* 0x000fca0007810000 */
[----:B------:R-:W1:Y:S02]  /*7c90*/  SHFL.BFLY PT, R61, R2, 0x2, 0x1f ;  /* 0x0c401f00023d7f89 */ /* 0x000e6400000e0000 */
[----:B------:R2:W-:Y:S01]  /*7ca0*/  MUFU.EX2 R41, R53 ;  /* 0x0000003500297308 */ /* 0x0005e20000000800 */
[----:B0-----:R-:W-:-:S07]  /*7cb0*/  FFMA.FTZ R4, R73, R0, -R169 ;  /* 0x0000000049047223 */ /* 0x001fce00000108a9 */
[----:B------:R0:W-:Y:S01]  /*7cc0*/  MUFU.EX2 R45, R57 ;  /* 0x00000039002d7308 */ /* 0x0001e20000000800 */
[-CC-:B--2---:R-:W-:Y:S01]  /*7cd0*/  FFMA.FTZ R53, R65, R0.reuse, -R169.reuse ;  /* 0x0000000041357223 */ /* 0x184fe200000108a9 */
[----:B------:R-:W-:-:S06]  /*7ce0*/  FFMA.FTZ R65, R77, R0, -R169 ;  /* 0x000000004d417223 */ /* 0x000fcc00000108a9 */
[----:B------:R-:W-:Y:S01]  /*7cf0*/  MUFU.EX2 R168, R168 ;  /* 0x000000a800a87308 */ /* 0x000fe20000000800 */
[-CC-:B0-----:R-:W-:Y:S01]  /*7d00*/  FFMA.FTZ R57, R69, R0.reuse, -R169.reuse ;  /* 0x0000000045397223 */ /* 0x181fe200000108a9 */
[-CC-:B------:R-:W-:Y:S01]  /*7d10*/  FFMA.FTZ R69, R81, R0.reuse, -R169.reuse ;  /* 0x0000000051457223 */ /* 0x180fe200000108a9 */
[----:B------:R-:W-:Y:S02]  /*7d20*/  WARPGROUP.DEPBAR.LE gsb0, 0x0 ;  /* 0x00008000000079c5 */ /* 0x000fe40000010000 */
[----:B------:R-:W-:Y:S01]  /*7d30*/  WARPGROUP.ARRIVE ;  /* 0x00000000000079c5 */ /* 0x000fe20000000000 */
[----:B-1----:R-:W-:Y:S01]  /*7d40*/  FMNMX.FTZ R24, R2, R61, !PT ;  /* 0x0000003d02187209 */ /* 0x002fe20007810000 */
[-CC-:B------:R-:W-:Y:S01]  /*7d50*/  FFMA.FTZ R164, R56, R0.reuse, -R169.reuse ;  /* 0x0000000038a47223 */ /* 0x180fe200000108a9 */
[----:B------:R0:W-:Y:S01]  /*7d60*/  MUFU.EX2 R61, R4 ;  /* 0x00000004003d7308 */ /* 0x0001e20000000800 */
[----:B------:R-:W-:Y:S02]  /*7d70*/  FFMA.FTZ R166, R60, R0, -R169 ;  /* 0x000000003ca67223 */ /* 0x000fe400000108a9 */
[----:B------:R-:W-:Y:S01]  /*7d80*/  HGMMA.64x128x16.F32.BF16 R88, R160, gdesc[UR4].tnspB, R88, gsb0 ;  /* 0x41e00004a0587df0 */ /* 0x000fe20008001858 */
[----:B------:R-:W-:Y:S01]  /*7d90*/  UIADD3 UR6, UR5, 0x300, URZ ;  /* 0x0000030005067890 */ /* 0x000fe2000fffe03f */
[----:B------:R-:W0:Y:S01]  /*7da0*/  SHFL.BFLY PT, R73, R24, 0x1, 0x1f ;  /* 0x0c201f0018497f89 */ /* 0x000e2200000e0000 */
[----:B------:R-:W-:-:S02]  /*7db0*/  UMOV UR7, 0x40000040 ;  /* 0x4000004000077882 */ /* 0x000fc40000000000 */
[----:B------:R-:W-:Y:S08]  /*7dc0*/  MUFU.EX2 R170, R170 ;  /* 0x000000aa00aa7308 */ /* 0x000ff00000000800 */
[----:B------:R-:W-:Y:S08]  /*7dd0*/  MUFU.EX2 R164, R164 ;  /* 0x000000a400a47308 */ /* 0x000ff00000000800 */
[----:B------:R-:W-:Y:S01]  /*7de0*/  MUFU.EX2 R166, R166 ;  /* 0x000000a600a67308 */ /* 0x000fe20000000800 */
[----:B0-----:R-:W-:-:S07]  /*7df0*/  FMNMX.FTZ R4, R24, R73, !PT ;  /* 0x0000004918047209 */ /* 0x001fce0007810000 */
[----:B------:R-:W-:Y:S01]  /*7e00*/  MUFU.EX2 R53, R53 ;  /* 0x0000003500357308 */ /* 0x000fe20000000800 */
[----:B------:R-:W-:-:S04]  /*7e10*/  FADD.FTZ R73, -R4, R11 ;  /* 0x0000000b04497221 */ /* 0x000fc80000010100 */
[-C--:B------:R-:W-:Y:S01]  /*7e20*/  FMUL.FTZ R2, R73, R0.reuse ;  /* 0x0000000049027220 */ /* 0x080fe20000410000 */
[-C--:B------:R-:W-:Y:S02]  /*7e30*/  FMUL.FTZ R73, R4, R0.reuse ;  /* 0x0000000004497220 */ /* 0x080fe40000410000 */
[----:B------:R-:W-:Y:S02]  /*7e40*/  MUFU.EX2 R57, R57 ;  /* 0x0000003900397308 */ /* 0x000fe40000000800 */
[-CC-:B------:R-:W-:Y:S01]  /*7e50*/  FFMA.FTZ R24, R27, R0.reuse, -R73.reuse ;  /* 0x000000001b187223 */ /* 0x180fe20000010849 */
[-CC-:B------:R-:W-:Y:S01]  /*7e60*/  FFMA.FTZ R181, R26, R0.reuse, -R73.reuse ;  /* 0x000000001ab57223 */ /* 0x180fe20000010849 */
[----:B------:R-:W-:Y:S02]  /*7e70*/  IMAD.U32 R27, RZ, RZ, UR10 ;  /* 0x0000000aff1b7e24 */ /* 0x000fe4000f8e00ff */
[-CC-:B------:R-:W-:Y:S01]  /*7e80*/  FFMA.FTZ R183, R30, R0.reuse, -R73.reuse ;  /* 0x000000001eb77223 */ /* 0x180fe20000010849 */
[-CC-:B------:R-:W-:Y:S01]  /*7e90*/  FFMA.FTZ R26, R31, R0.reuse, -R73.reuse ;  /* 0x000000001f1a7223 */ /* 0x180fe20000010849 */
[----:B------:R-:W-:Y:S01]  /*7ea0*/  MUFU.EX2 R2, R2 ;  /* 0x0000000200027308 */ /* 0x000fe20000000800 */
[----:B------:R-:W-:Y:S01]  /*7eb0*/  FFMA.FTZ R177, R34, R0, -R73 ;  /* 0x0000000022b17223 */ /* 0x000fe20000010849 */
[----:B------:R-:W-:Y:S01]  /*7ec0*/  @!P1 LEA R27, R27, UR38, 0x3 ;  /* 0x000000261b1b9c11 */ /* 0x000fe2000f8e18ff */
[----:B------:R-:W-:-:S02]  /*7ed0*/  IMAD.U32 R31, RZ, RZ, UR11 ;  /* 0x0000000bff1f7e24 */ /* 0x000fc4000f8e00ff */
[-CC-:B------:R-:W-:Y:S01]  /*7ee0*/  FFMA.FTZ R28, R35, R0.reuse, -R73.reuse ;  /* 0x00000000231c7223 */ /* 0x180fe20000010849 */
[-CC-:B------:R-:W-:Y:S01]  /*7ef0*/  FFMA.FTZ R179, R38, R0.reuse, -R73.reuse ;  /* 0x0000000026b37223 */ /* 0x180fe20000010849 */
[-CC-:B------:R-:W-:Y:S01]  /*7f00*/  FFMA.FTZ R173, R42, R0.reuse, -R73.reuse ;  /* 0x000000002aad7223 */ /* 0x180fe20000010849 */
[----:B------:R-:W-:Y:S01]  /*7f10*/  @!P1 VIADD R27, R27, 0x34840 ;  /* 0x000348401b1b9836 */ /* 0x000fe20000000000 */
[----:B------:R-:W0:Y:S01]  /*7f20*/  MUFU.EX2 R181, R181 ;  /* 0x000000b500b57308 */ /* 0x000e220000000800 */
[-CC-:B------:R-:W-:Y:S01]  /*7f30*/  FFMA.FTZ R30, R39, R0.reuse, -R73.reuse ;  /* 0x00000000271e7223 */ /* 0x180fe20000010849 */
[-CC-:B------:R-:W-:Y:S01]  /*7f40*/  FFMA.FTZ R32, R43, R0.reuse, -R73.reuse ;  /* 0x000000002b207223 */ /* 0x180fe20000010849 */
[-C--:B------:R-:W-:Y:S01]  /*7f50*/  FFMA.FTZ R175, R46, R0.reuse, -R73 ;  /* 0x000000002eaf7223 */ /* 0x080fe20000010849 */
[----:B------:R-:W-:Y:S01]  /*7f60*/  @!P1 PRMT R27, RZ, 0x654, R27 ;  /* 0x00000654ff1b9816 */ /* 0x000fe2000000001b */
        /* <DEDUP_REMOVED lines=12> */
[----:B0-----:R-:W-:Y:S01]  /*8030*/  FFMA.FTZ R5, R2, R5, R181 ;  /* 0x0000000502057223 */ /* 0x001fe200000100b5 */
[-CC-:B------:R-:W-:Y:S01]  /*8040*/  FFMA.FTZ R71, R71, R0.reuse, -R73.reuse ;  /* 0x0000000047477223 */ /* 0x180fe20000010849 */
[-CC-:B------:R-:W-:Y:S01]  /*8050*/  FFMA.FTZ R74, R74, R0.reuse, -R73.reuse ;  /* 0x000000004a4a7223 */ /* 0x180fe20000010849 */
[-CC-:B------:R-:W-:Y:S01]  /*8060*/  FFMA.FTZ R75, R75, R0.reuse, -R73.reuse ;  /* 0x000000004b4b7223 */ /* 0x180fe20000010849 */
[-CC-:B------:R-:W-:Y:S01]  /*8070*/  FFMA.FTZ R78, R78, R0.reuse, -R73.reuse ;  /* 0x000000004e4e7223 */ /* 0x180fe20000010849 */
[-CC-:B------:R-:W-:Y:S01]  /*8080*/  FFMA.FTZ R79, R79, R0.reuse, -R73.reuse ;  /* 0x000000004f4f7223 */ /* 0x180fe20000010849 */
[-C--:B------:R-:W-:Y:S01]  /*8090*/  FFMA.FTZ R82, R82, R0.reuse, -R73 ;  /* 0x0000000052527223 */ /* 0x080fe20000010849 */
[----:B------:R-:W0:Y:S01]  /*80a0*/  MUFU.EX2 R26, R26 ;  /* 0x0000001a001a7308 */ /* 0x000e220000000800 */
[C---:B-1----:R-:W-:Y:S01]  /*80b0*/  FADD.FTZ R42, R24.reuse, R5 ;  /* 0x00000005182a7221 */ /* 0x042fe20000010000 */
[----:B------:R-:W-:Y:S01]  /*80c0*/  F2FP.BF16.F32.PACK_AB R181, R24, R181 ;  /* 0x000000b518b5723e */ /* 0x000fe200000010ff */
[-CC-:B------:R-:W-:Y:S01]  /*80d0*/  FFMA.FTZ R83, R83, R0.reuse, -R73.reuse ;  /* 0x0000000053537223 */ /* 0x180fe20000010849 */
[----:B------:R-:W-:-:S04]  /*80e0*/  FFMA.FTZ R86, R86, R0, -R73 ;  /* 0x0000000056567223 */ /* 0x000fc80000010849 */
        /* <DEDUP_REMOVED lines=18> */
[----:B------:R-:W-:Y:S02]  /*8210*/  WARPGROUP.DEPBAR.LE gsb0, 0x0 ;  /* 0x00008000000079c5 */ /* 0x000fe40000010000 */
[----:B------:R-:W-:Y:S01]  /*8220*/  WARPGROUP.ARRIVE ;  /* 0x00000000000079c5 */ /* 0x000fe20000000000 */
[-CC-:B------:R-:W-:Y:S01]  /*8230*/  FFMA.FTZ R160, R64, R0.reuse, -R169.reuse ;  /* 0x0000000040a07223 */ /* 0x180fe200000108a9 */
[-C--:B------:R-:W-:Y:S01]  /*8240*/  FFMA.FTZ R162, R68, R0.reuse, -R169 ;  /* 0x0000000044a27223 */ /* 0x080fe200000108a9 */
[----:B------:R-:W-:Y:S01]  /*8250*/  FFMA.FTZ R169, R50, R0, -R73 ;  /* 0x0000000032a97223 */ /* 0x000fe20000010849 */
[C---:B0-----:R-:W-:Y:S01]  /*8260*/  FADD.FTZ R42, R32.reuse, R5 ;  /* 0x00000005202a7221 */ /* 0x041fe20000010000 */
[----:B------:R-:W-:Y:S01]  /*8270*/  MUFU.EX2 R36, R36 ;  /* 0x0000002400247308 */ /* 0x000fe20000000800 */
[----:B------:R-:W-:Y:S01]  /*8280*/  HGMMA.64x128x16.F32.BF16 R88, R156, gdesc[UR4].tnspB, R88, gsb0 ;  /* 0x41e000049c587df0 */ /* 0x000fe20008001858 */
[----:B------:R-:W-:Y:S01]  /*8290*/  UIADD3 UR6, UR5, 0x380, URZ ;  /* 0x0000038005067890 */ /* 0x000fe2000fffe03f */
[----:B-1----:R-:W-:Y:S01]  /*82a0*/  FADD.FTZ R5, R175, R42 ;  /* 0x0000002aaf057221 */ /* 0x002fe20000010000 */
[----:B------:R-:W-:Y:S01]  /*82b0*/  UMOV UR7, 0x40000040 ;  /* 0x4000004000077882 */ /* 0x000fe20000000000 */
[----:B------:R-:W-:Y:S01]  /*82c0*/  UMOV UR5, UR37 ;  /* 0x0000002500057c82 */ /* 0x000fe20008000000 */
[----:B------:R-:W-:-:S02]  /*82d0*/  F2FP.BF16.F32.PACK_AB R173, R32, R173 ;  /* 0x000000ad20ad723e */ /* 0x000fc400000010ff */
[----:B------:R-:W0:Y:S01]  /*82e0*/  MUFU.EX2 R169, R169 ;  /* 0x000000a900a97308 */ /* 0x000e220000000800 */
[C---:B--2---:R-:W-:Y:S01]  /*82f0*/  FADD.FTZ R42, R34.reuse, R5 ;  /* 0x00000005222a7221 */ /* 0x044fe20000010000 */
[----:B------:R-:W-:-:S06]  /*8300*/  F2FP.BF16.F32.PACK_AB R175, R34, R175 ;  /* 0x000000af22af723e */ /* 0x000fcc00000010ff */
[----:B------:R-:W1:Y:S08]  /*8310*/  MUFU.EX2 R171, R171 ;  /* 0x000000ab00ab7308 */ /* 0x000e700000000800 */
[----:B------:R-:W2:Y:S01]  /*8320*/  MUFU.EX2 R38, R38 ;  /* 0x0000002600267308 */ /* 0x000ea20000000800 */
[----:B0-----:R-:W-:Y:S01]  /*8330*/  FADD.FTZ R5, R169, R42 ;  /* 0x0000002aa9057221 */ /* 0x001fe20000010000 */
[----:B------:R-:W-:-:S03]  /*8340*/  F2FP.BF16.F32.PACK_AB R169, R36, R169 ;  /* 0x000000a924a9723e */ /* 0x000fc600000010ff */
[----:B------:R-:W-:-:S03]  /*8350*/  FADD.FTZ R24, R36, R5 ;  /* 0x0000000524187221 */ /* 0x000fc60000010000 */
[----:B------:R-:W0:Y:S01]  /*8360*/  MUFU.EX2 R165, R165 ;  /* 0x000000a500a57308 */ /* 0x000e220000000800 */
[----:B-1----:R-:W-:-:S07]  /*8370*/  FADD.FTZ R5, R171, R24 ;  /* 0x00000018ab057221 */ /* 0x002fce0000010000 */
[----:B------:R-:W1:Y:S01]  /*8380*/  MUFU.EX2 R40, R40 ;  /* 0x0000002800287308 */ /* 0x000e620000000800 */
[C---:B--2---:R-:W-:Y:S01]  /*8390*/  FADD.FTZ R24, R38.reuse, R5 ;  /* 0x0000000526187221 */ /* 0x044fe20000010000 */
[----:B------:R-:W-:-:S06]  /*83a0*/  F2FP.BF16.F32.PACK_AB R171, R38, R171 ;  /* 0x000000ab26ab723e */ /* 0x000fcc00000010ff */
[----:B------:R-:W2:Y:S01]  /*83b0*/  MUFU.EX2 R167, R167 ;  /* 0x000000a700a77308 */ /* 0x000ea20000000800 */
[----:B0-----:R-:W-:-:S07]  /*83c0*/  FADD.FTZ R5, R165, R24 ;  /* 0x00000018a5057221 */ /* 0x001fce0000010000 */
[----:B------:R-:W-:Y:S01]  /*83d0*/  MUFU.EX2 R160, R160 ;  /* 0x000000a000a07308 */ /* 0x000fe20000000800 */
[C---:B-1----:R-:W-:Y:S01]  /*83e0*/  FADD.FTZ R24, R40.reuse, R5 ;  /* 0x0000000528187221 */ /* 0x042fe20000010000 */
[----:B------:R-:W-:-:S06]  /*83f0*/  F2FP.BF16.F32.PACK_AB R165, R40, R165 ;  /* 0x000000a528a5723e */ /* 0x000fcc00000010ff */
[----:B------:R-:W-:Y:S01]  /*8400*/  MUFU.EX2 R66, R66 ;  /* 0x0000004200427308 */ /* 0x000fe20000000800 */
[----:B--2---:R-:W-:-:S07]  /*8410*/  FADD.FTZ R5, R167, R24 ;  /* 0x00000018a7057221 */ /* 0x004fce0000010000 */
[----:B------:R-:W0:Y:S08]  /*8420*/  MUFU.EX2 R67, R67 ;  /* 0x0000004300437308 */ /* 0x000e300000000800 */
[----:B------:R-:W-:Y:S08]  /*8430*/  MUFU.EX2 R162, R162 ;  /* 0x000000a200a27308 */ /* 0x000ff00000000800 */
[----:B------:R-:W-:Y:S01]  /*8440*/  MUFU.EX2 R70, R70 ;  /* 0x0000004600467308 */ /* 0x000fe20000000800 */
[----:B0-----:R-:W-:-:S07]  /*8450*/  F2FP.BF16.F32.PACK_AB R161, R67, R66 ;  /* 0x0000004243a1723e */ /* 0x001fce00000010ff */
[----:B------:R-:W0:Y:S08]  /*8460*/  MUFU.EX2 R71, R71 ;  /* 0x0000004700477308 */ /* 0x000e300000000800 */
[----:B------:R-:W1:Y:S08]  /*8470*/  MUFU.EX2 R10, R10 ;  /* 0x0000000a000a7308 */ /* 0x000e700000000800 */
[----:B------:R-:W-:Y:S01]  /*8480*/  MUFU.EX2 R74, R74 ;  /* 0x0000004a004a7308 */ /* 0x000fe20000000800 */
[----:B0-----:R-:W-:-:S07]  /*8490*/  F2FP.BF16.F32.PACK_AB R163, R71, R70 ;  /* 0x0000004647a3723e */ /* 0x001fce00000010ff */
[----:B------:R-:W0:Y:S08]  /*84a0*/  MUFU.EX2 R75, R75 ;  /* 0x0000004b004b7308 */ /* 0x000e300000000800 */
[----:B------:R-:W-:Y:S08]  /*84b0*/  MUFU.EX2 R12, R12 ;  /* 0x0000000c000c7308 */ /* 0x000ff00000000800 */
[----:B------:R-:W-:Y:S01]  /*84c0*/  MUFU.EX2 R78, R78 ;  /* 0x0000004e004e7308 */ /* 0x000fe20000000800 */
[----:B------:R-:W-:-:S02]  /*84d0*/  WARPGROUP.DEPBAR.LE gsb0, 0x0 ;  /* 0x00008000000079c5 */ /* 0x000fc40000010000 */
[----:B------:R-:W-:-:S05]  /*84e0*/  WARPGROUP.ARRIVE ;  /* 0x00000000000079c5 */ /* 0x000fca0000000000 */
[----:B------:R-:W2:Y:S01]  /*84f0*/  MUFU.EX2 R65, R65 ;  /* 0x0000004100417308 */ /* 0x000ea20000000800 */
[----:B-1----:R-:W-:Y:S02]  /*8500*/  F2FP.BF16.F32.PACK_AB R156, R61, R10 ;  /* 0x0000000a3d9c723e */ /* 0x002fe400000010ff */
[----:B0-----:R-:W-:Y:S01]  /*8510*/  F2FP.BF16.F32.PACK_AB R157, R75, R74 ;  /* 0x0000004a4b9d723e */ /* 0x001fe200000010ff */
[----:B------:R-:W-:Y:S01]  /*8520*/  HGMMA.64x128x16.F32.BF16 R88, R152, gdesc[UR4].tnspB, R88, gsb0 ;  /* 0x41e0000498587df0 */ /* 0x000fe20008001858 */
[----:B------:R-:W-:-:S03]  /*8530*/  UIADD3 UR6, UR4, -0x1, URZ ;  /* 0xffffffff04067890 */ /* 0x000fc6000fffe03f */
[----:B------:R-:W0:Y:S04]  /*8540*/  MUFU.EX2 R79, R79 ;  /* 0x0000004f004f7308 */ /* 0x000e280000000800 */
[----:B------:R-:W-:Y:S01]  /*8550*/  UMOV UR4, UR6 ;  /* 0x0000000600047c82 */ /* 0x000fe20008000000 */
[----:B------:R-:W-:-:S03]  /*8560*/  UMOV UR6, UR36 ;  /* 0x0000002400067c82 */ /* 0x000fc60008000000 */
[----:B------:R-:W-:Y:S01]  /*8570*/  MUFU.EX2 R14, R14 ;  /* 0x0000000e000e7308 */ /* 0x000fe20000000800 */
[----:B--2---:R-:W-:-:S07]  /*8580*/  F2FP.BF16.F32.PACK_AB R158, R65, R12 ;  /* 0x0000000c419e723e */ /* 0x004fce00000010ff */
[----:B------:R-:W-:Y:S01]  /*8590*/  MUFU.EX2 R82, R82 ;  /* 0x0000005200527308 */ /* 0x000fe20000000800 */
[----:B0-----:R-:W-:-:S07]  /*85a0*/  F2FP.BF16.F32.PACK_AB R159, R79, R78 ;  /* 0x0000004e4f9f723e */ /* 0x001fce00000010ff */
[----:B------:R-:W-:Y:S08]  /*85b0*/  MUFU.EX2 R69, R69 ;  /* 0x0000004500457308 */ /* 0x000ff00000000800 */
[----:B------:R-:W-:Y:S08]  /*85c0*/  MUFU.EX2 R83, R83 ;  /* 0x0000005300537308 */ /* 0x000ff00000000800 */
[----:B------:R-:W-:Y:S08]  /*85d0*/  MUFU.EX2 R20, R20 ;  /* 0x0000001400147308 */ /* 0x000ff00000000800 */
[----:B------:R-:W-:Y:S08]  /*85e0*/  MUFU.EX2 R86, R86 ;  /* 0x0000005600567308 */ /* 0x000ff00000000800 */
[----:B------:R-:W0:Y:S01]  /*85f0*/  MUFU.EX2 R11, R85 ;  /* 0x00000055000b7308 */ /* 0x000e220000000800 */
[----:B------:R-:W-:-:S02]  /*8600*/  WARPGROUP.DEPBAR.LE gsb0, 0x0 ;  /* 0x00008000000079c5 */ /* 0x000fc40000010000 */
[----:B------:R1:W-:Y:S01]  /*8610*/  @!P1 SYNCS.ARRIVE.TRANS64.RED.A1T0 RZ, [R27+URZ], RZ ;  /* 0x000000ff1bff99a7 */ /* 0x0003e2000810043f */
[----:B0-----:R-:W-:Y:S02]  /*8620*/  F2FP.BF16.F32.PACK_AB R154, R11, R20 ;  /* 0x000000140b9a723e */ /* 0x001fe400000010ff */
[----:B------:R-:W-:Y:S02]  /*8630*/  F2FP.BF16.F32.PACK_AB R152, R69, R14 ;  /* 0x0000000e4598723e */ /* 0x000fe400000010ff */
[----:B------:R-:W-:Y:S01]  /*8640*/  F2FP.BF16.F32.PACK_AB R153, R83, R82 ;  /* 0x000000525399723e */ /* 0x000fe200000010ff */
[----:B-1----:R-:W-:-:S05]  /*8650*/  @!P1 VIADD R27, R31, 0x34860 ;  /* 0x000348601f1b9836 */ /* 0x002fca0000000000 */
[----:B------:R-:W-:Y:S01]  /*8660*/  @!P1 PRMT R31, RZ, 0x654, R27 ;  /* 0x00000654ff1f9816 */ /* 0x000fe2000000001b */
[----:B------:R-:W-:Y:S01]  /*8670*/  FADD.FTZ R27, R13, R6 ;  /* 0x000000060d1b7221 */ /* 0x000fe20000010000 */
[-CC-:B------:R-:W-:Y:S01]  /*8680*/  FFMA.FTZ R6, R63, R0.reuse, -R73.reuse ;  /* 0x000000003f067223 */ /* 0x180fe20000010849 */
[----:B------:R-:W-:Y:S01]  /*8690*/  FFMA.FTZ R73, R87, R0, -R73 ;  /* 0x0000000057497223 */ /* 0x000fe20000010849 */
[----:B------:R0:W-:Y:S01]  /*86a0*/  @!P1 SYNCS.ARRIVE.TRANS64.RED.A1T0 RZ, [R31+URZ], RZ ;  /* 0x000000ff1fff99a7 */ /* 0x0001e2000810043f */
[----:B------:R-:W-:Y:S01]  /*86b0*/  FADD.FTZ R44, R182, R27 ;  /* 0x0000001bb62c7221 */ /* 0x000fe20000010000 */
[C---:B------:R-:W-:Y:S02]  /*86c0*/  F2FP.BF16.F32.PACK_AB R182, R15.reuse, R182 ;  /* 0x000000b60fb6723e */ /* 0x040fe400000010ff */
[----:B------:R-:W1:Y:S01]  /*86d0*/  MUFU.EX2 R6, R6 ;  /* 0x0000000600067308 */ /* 0x000e620000000800 */
[----:B------:R-:W-:-:S04]  /*86e0*/  FADD.FTZ R27, R15, R44 ;  /* 0x0000002c0f1b7221 */ /* 0x000fc80000010000 */
[----:B------:R-:W-:Y:S01]  /*86f0*/  FADD.FTZ R44, R176, R27 ;  /* 0x0000001bb02c7221 */ /* 0x000fe20000010000 */
[C---:B------:R-:W-:Y:S02]  /*8700*/  F2FP.BF16.F32.PACK_AB R176, R21.reuse, R176 ;  /* 0x000000b015b0723e */ /* 0x040fe400000010ff */
[----:B------:R-:W2:Y:S01]  /*8710*/  MUFU.EX2 R73, R73 ;  /* 0x0000004900497308 */ /* 0x000ea20000000800 */
[----:B------:R-:W-:-:S04]  /*8720*/  FADD.FTZ R27, R21, R44 ;  /* 0x0000002c151b7221 */ /* 0x000fc80000010000 */
[----:B------:R-:W-:Y:S01]  /*8730*/  FADD.FTZ R44, R178, R27 ;  /* 0x0000001bb22c7221 */ /* 0x000fe20000010000 */
[----:B------:R-:W-:-:S03]  /*8740*/  F2FP.BF16.F32.PACK_AB R178, R25, R178 ;  /* 0x000000b219b2723e */ /* 0x000fc600000010ff */
[----:B------:R-:W-:Y:S01]  /*8750*/  FADD.FTZ R27, R25, R44 ;  /* 0x0000002c191b7221 */ /* 0x000fe20000010000 */
[C---:B-1----:R-:W-:Y:S01]  /*8760*/  FADD.FTZ R5, R6.reuse, R5 ;  /* 0x0000000506057221 */ /* 0x042fe20000010000 */
[----:B------:R-:W-:Y:S02]  /*8770*/  F2FP.BF16.F32.PACK_AB R167, R6, R167 ;  /* 0x000000a706a7723e */ /* 0x000fe400000010ff */
[----:B------:R-:W-:Y:S01]  /*8780*/  FADD.FTZ R44, R172, R27 ;  /* 0x0000001bac2c7221 */ /* 0x000fe20000010000 */
[----:B------:R-:W-:Y:S01]  /*8790*/  FADD.FTZ R5, R66, R5 ;  /* 0x0000000542057221 */ /* 0x000fe20000010000 */
[C---:B------:R-:W-:Y:S02]  /*87a0*/  F2FP.BF16.F32.PACK_AB R172, R29.reuse, R172 ;  /* 0x000000ac1dac723e */ /* 0x040fe400000010ff */
[----:B------:R-:W-:Y:S01]  /*87b0*/  FADD.FTZ R27, R29, R44 ;  /* 0x0000002c1d1b7221 */ /* 0x000fe20000010000 */
[----:B------:R-:W-:Y:S01]  /*87c0*/  FADD.FTZ R5, R67, R5 ;  /* 0x0000000543057221 */ /* 0x000fe20000010000 */
[----:B--2---:R-:W-:-:S02]  /*87d0*/  F2FP.BF16.F32.PACK_AB R155, R73, R86 ;  /* 0x00000056499b723e */ /* 0x004fc400000010ff */
[----:B------:R-:W-:Y:S01]  /*87e0*/  FADD.FTZ R44, R174, R27 ;  /* 0x0000001bae2c7221 */ /* 0x000fe20000010000 */
[----:B------:R-:W-:Y:S01]  /*87f0*/  FADD.FTZ R5, R70, R5 ;  /* 0x0000000546057221 */ /* 0x000fe20000010000 */
[C---:B------:R-:W-:Y:S02]  /*8800*/  F2FP.BF16.F32.PACK_AB R174, R33.reuse, R174 ;  /* 0x000000ae21ae723e */ /* 0x040fe400000010ff */
        /* <DEDUP_REMOVED lines=23> */
[----:B------:R-:W-:-:S03]  /*8980*/  F2FP.BF16.F32.PACK_AB R160, R53, R160 ;  /* 0x000000a035a0723e */ /* 0x000fc600000010ff */
[----:B------:R-:W-:-:S04]  /*8990*/  FADD.FTZ R13, R53, R24 ;  /* 0x00000018350d7221 */ /* 0x000fc80000010000 */
[----:B------:R-:W-:Y:S01]  /*89a0*/  FADD.FTZ R24, R162, R13 ;  /* 0x0000000da2187221 */ /* 0x000fe20000010000 */
[----:B------:R-:W-:-:S03]  /*89b0*/  F2FP.BF16.F32.PACK_AB R162, R57, R162 ;  /* 0x000000a239a2723e */ /* 0x000fc600000010ff */
[----:B------:R-:W-:-:S04]  /*89c0*/  FADD.FTZ R13, R57, R24 ;  /* 0x00000018390d7221 */ /* 0x000fc80000010000 */
[----:B------:R-:W-:Y:S01]  /*89d0*/  FADD.FTZ R6, R10, R13 ;  /* 0x0000000d0a067221 */ /* 0x000fe20000010000 */
[----:B------:R-:W-:-:S03]  /*89e0*/  IMAD.MOV.U32 R10, RZ, RZ, R7 ;  /* 0x000000ffff0a7224 */ /* 0x000fc600078e0007 */
        /* <DEDUP_REMOVED lines=8> */
[----:B0-----:R-:W-:Y:S06]  /*8a70*/  @P2 BRA `(.L_x_2270) ;  /* 0xffffffdc00a82947 */ /* 0x001fec000383ffff */
.L_x_2261:
        /* <DEDUP_REMOVED lines=67> */
.L_x_2271:
[----:B------:R-:W-:Y:S01]  /*8eb0*/  ULEA UR5, UR36, UR38, 0x3 ;  /* 0x0000002624057291 */ /* 0x000fe2000f8e183f */
[----:B------:R-:W-:-:S05]  /*8ec0*/  IMAD.U32 R2, RZ, RZ, UR37 ;  /* 0x00000025ff027e24 */ /* 0x000fca000f8e00ff */
[----:B------:R-:W-:-:S04]  /*8ed0*/  SHF.L.U32 R2, R2, 0x1f, RZ ;  /* 0x0000001f02027819 */ /* 0x000fc800000006ff */
[----:B------:R0:W1:Y:S01]  /*8ee0*/  SYNCS.PHASECHK.TRANS64.TRYWAIT P2, [UR5+0x34850], R2 ;  /* 0x03485002ff0075a7 */ /* 0x0000620008040145 */
[----:B------:R-:W-:Y:S05]  /*8ef0*/  @!P0 BRA `(.L_x_2272) ;  /* 0x0000000000048947 */ /* 0x000fea0003800000 */
[----:B------:R-:W-:Y:S01]  /*8f00*/  BPT.TRAP 0x1 ;  /* 0x000000040000795c */ /* 0x000fe20000300000 */
.L_x_2272:
[----:B-1----:R-:W-:Y:S05]  /*8f10*/  @P2 BRA `(.L_x_2273) ;  /* 0x0000000000082947 */ /* 0x002fea0003800000 */
[----:B------:R-:W1:Y:S02]  /*8f20*/  SYNCS.PHASECHK.TRANS64.TRYWAIT P0, [UR5+0x34850], R2 ;  /* 0x03485002ff0075a7 */ /* 0x000e640008000145 */
[----:B-1----:R-:W-:Y:S05]  /*8f30*/  @!P0 BRA `(.L_x_2274) ;  /* 0x0000007000ec8947 */ /* 0x002fea0003800000 */
.L_x_2273:
[----:B------:R-:W-:Y:S01]  /*8f40*/  UIADD3 UR38, UR38, 0x400, URZ ;  /* 0x0000040026267890 */ /* 0x000fe2000fffe03f */
[----:B------:R-:W-:Y:S01]  /*8f50*/  WARPGROUP.ARRIVE ;  /* 0x00000000000079c5 */ /* 0x000fe20000000000 */
[----:B------:R-:W-:Y:S01]  /*8f60*/  UMOV UR7, 0x40000040 ;  /* 0x4000004000077882 */ /* 0x000fe20000000000 */
[----:B-1----:R-:W1:Y:S01]  /*8f70*/  SHFL.BFLY PT, R3, R6, 0x2, 0x1f ;  /* 0x0c401f0006037f89 */ /* 0x002e6200000e0000 */
[----:B------:R-:W-:Y:S01]  /*8f80*/  USHF.R.U32.HI UR38, URZ, 0x4, UR38 ;  /* 0x000000043f267899 */ /* 0x000fe20008011626 */
[----:B------:R-:W-:Y:S01]  /*8f90*/  IMAD.U32 R13, RZ, RZ, UR5 ;  /* 0x00000005ff0d7e24 */ /* 0x000fe2000f8e00ff */
[----:B------:R-:W-:Y:S01]  /*8fa0*/  R2UR UR8, R186 ;  /* 0x00000000ba0872ca */ /* 0x000fe200000e0000 */
[----:B0-----:R-:W0:Y:S01]  /*8fb0*/  SHFL.BFLY PT, R2, R5, 0x2, 0x1f ;  /* 0x0c401f0005027f89 */ /* 0x001e2200000e0000 */
[----:B------:R-:W-:Y:S01]  /*8fc0*/  ULOP3.LUT UR38, UR38, 0x3fff, URZ, 0xc0, !UPT ;  /* 0x00003fff26267892 */ /* 0x000fe2000f8ec03f */
[----:B------:R-:W-:Y:S02]  /*8fd0*/  IMAD.MOV.U32 R89, RZ, RZ, -0x800000 ;  /* 0xff800000ff597424 */ /* 0x000fe400078e00ff */
[----:B------:R-:W-:Y:S01]  /*8fe0*/  IMAD.MOV.U32 R88, RZ, RZ, -0x800000 ;  /* 0xff800000ff587424 */ /* 0x000fe200078e00ff */
[----:B------:R-:W-:-:S04]  /*8ff0*/  ULOP3.LUT UR4, UR38, 0x4000000, URZ, 0xfc, !UPT ;  /* 0x0400000026047892 */ /* 0x000fc8000f8efc3f */
[----:B------:R-:W-:Y:S02]  /*9000*/  ULEA UR4, UR36, UR4, 0xb ;  /* 0x0000000424047291 */ /* 0x000fe4000f8e583f */
[----:B------:R-:W-:Y:S02]  /*9010*/  UIADD3 UR36, UR36, 0x1, URZ ;  /* 0x0000000124247890 */ /* 0x000fe4000fffe03f */
[----:B------:R-:W-:Y:S02]  /*9020*/  UIADD3 UR8, UR8, 0x1, URZ ;  /* 0x0000000108087890 */ /* 0x000fe4000fffe03f */
[----:B------:R-:W-:Y:S01]  /*9030*/  UISETP.NE.AND UP0, UPT, UR36, 0x2, UPT ;  /* 0x000000022400788c */ /* 0x000fe2000bf05270 */
[----:B------:R-:W-:Y:S02]  /*9040*/  UMOV UR6, UR4 ;  /* 0x0000000400067c82 */ /* 0x000fe40008000000 */
[----:B------:R-:W-:Y:S01]  /*9050*/  HGMMA.64x128x16.F32.BF16 R24, R180, gdesc[UR4].tnspB, R24, gsb0 ;  /* 0x41e00004b4187df0 */ /* 0x000fe20008001818 */
[----:B------:R-:W-:Y:S01]  /*9060*/  UIADD3 UR6, UR4, 0x80, URZ ;  /* 0x0000008004067890 */ /* 0x000fe2000fffe03f */
[----:B-1----:R-:W-:Y:S01]  /*9070*/  FADD.FTZ R3, R3, R6 ;  /* 0x0000000603037221 */ /* 0x002fe20000010000 */
[----:B------:R-:W-:Y:S01]  /*9080*/  UMOV UR7, 0x40000040 ;  /* 0x4000004000077882 */ /* 0x000fe20000000000 */
[----:B------:R-:W-:-:S02]  /*9090*/  IMAD.U32 R186, RZ, RZ, UR8 ;  /* 0x00000008ffba7e24 */ /* 0x000fc4000f8e00ff */
[----:B0-----:R-:W-:Y:S01]  /*90a0*/  FADD.FTZ R8, R2, R5 ;  /* 0x0000000502087221 */ /* 0x001fe20000010000 */
[----:B------:R-:W-:Y:S01]  /*90b0*/  IMAD.MOV.U32 R5, RZ, RZ, RZ ;  /* 0x000000ffff057224 */ /* 0x000fe200078e00ff */
[----:B------:R-:W0:Y:S01]  /*90c0*/  SHFL.BFLY PT, R2, R3, 0x1, 0x1f ;  /* 0x0c201f0003027f89 */ /* 0x000e2200000e0000 */
[----:B------:R-:W-:-:S03]  /*90d0*/  USEL UR36, UR36, URZ, UP0 ;  /* 0x0000003f24247287 */ /* 0x000fc60008000000 */
[----:B------:R-:W1:Y:S01]  /*90e0*/  SHFL.BFLY PT, R9, R8, 0x1, 0x1f ;  /* 0x0c201f0008097f89 */ /* 0x000e6200000e0000 */
[----:B0-----:R-:W-:Y:S01]  /*90f0*/  FADD.FTZ R11, R3, R2 ;  /* 0x00000002030b7221 */ /* 0x001fe20000010000 */
[----:B------:R-:W-:Y:S02]  /*9100*/  IMAD.MOV.U32 R2, RZ, RZ, RZ ;  /* 0x000000ffff027224 */ /* 0x000fe400078e00ff */
[----:B-1----:R-:W-:Y:S02]  /*9110*/  FADD.FTZ R12, R8, R9 ;  /* 0x00000009080c7221 */ /* 0x002fe40000010000 */
[----:B------:R-:W-:-:S03]  /*9120*/  FSETP.NE.FTZ.AND P0, PT, R11, RZ, PT ;  /* 0x000000ff0b00720b */ /* 0x000fc60003f15000 */
[----:B------:R-:W-:-:S10]  /*9130*/  FSETP.NE.FTZ.AND P2, PT, R12, RZ, PT ;  /* 0x000000ff0c00720b */ /* 0x000fd40003f55000 */
[C---:B------:R-:W-:Y:S01]  /*9140*/  @P0 FMUL.FTZ R6, R0.reuse, 0.69314718246459960938 ;  /* 0x3f31721800060820 */ /* 0x040fe20000410000 */
[----:B------:R-:W0:Y:S02]  /*9150*/  @P0 MUFU.LG2 R9, R11 ;  /* 0x0000000b00090308 */ /* 0x000e240000000c00 */
[----:B------:R-:W-:Y:S01]  /*9160*/  @P2 FMUL.FTZ R8, R0, 0.69314718246459960938 ;  /* 0x3f31721800082820 */ /* 0x000fe20000410000 */
[----:B------:R-:W-:-:S05]  /*9170*/  @!P1 VIADD R0, R13, 0x34860 ;  /* 0x000348600d009836 */ /* 0x000fca0000000000 */
        /* <DEDUP_REMOVED lines=111> */
.L_x_2244:
[----:B------:R-:W0:Y:S01]  /*9870*/  S2R R3, SR_CgaCtaId ;  /* 0x0000000000037919 */ /* 0x000e220000008800 */
[----:B------:R-:W-:Y:S01]  /*9880*/  MOV R0, 0x400 ;  /* 0x0000040000007802 */ /* 0x000fe20000000f00 */
[----:B------:R-:W-:Y:S01]  /*9890*/  BSSY B0, `(.L_x_2275) ;  /* 0x00001d8000007945 */ /* 0x000fe20003800000 */
[----:B------:R-:W-:Y:S02]  /*98a0*/  BAR.SYNC.DEFER_BLOCKING 0x5, 0x180 ;  /* 0x0146000000007b1d */ /* 0x000fe40000010000 */
[----:B0-----:R-:W-:-:S05]  /*98b0*/  LEA R0, R3, R0, 0x18 ;  /* 0x0000000003007211 */ /* 0x001fca00078ec0ff */
[----:B------:R-:W0:Y:S02]  /*98c0*/  LDS R2, [R0+0x348d0] ;  /* 0x0348d00000027984 */ /* 0x000e240000000800 */
[----:B0-----:R-:W-:Y:S01]  /*98d0*/  R2UR UR4, R2 ;  /* 0x00000000020472ca */ /* 0x001fe200000e0000 */
[----:B------:R-:W-:Y:S06]  /*98e0*/  BAR.ARV 0x4, 0x180 ;  /* 0x0106000000007b1d */ /* 0x000fec0000002000 */
[----:B------:R-:W-:Y:S08]  /*98f0*/  @P0 BRA `(.L_x_2276) ;  /* 0x0000001000c40947 */ /* 0x000ff00003800000 */
[----:B------:R-:W0:Y:S01]  /*9900*/  S2R R3, SR_SWINHI ;  /* 0x0000000000037919 */ /* 0x000e220000002f00 */
[----:B------:R-:W-:Y:S01]  /*9910*/  R2UR UR15, R23 ;  /* 0x00000000170f72ca */ /* 0x000fe200000e0000 */
[----:B------:R-:W-:Y:S01]  /*9920*/  ULDC.64 UR8, c[0x0][0xb90] ;  /* 0x0002e40000087ab9 */ /* 0x000fe20000000a00 */
[----:B------:R-:W-:Y:S01]  /*9930*/  R2UR UR14, R184 ;  /* 0x00000000b80e72ca */ /* 0x000fe200000e0000 */
[----:B------:R-:W-:Y:S01]  /*9940*/  ULDC.64 UR10, c[0x0][0xb98] ;  /* 0x0002e600000a7ab9 */ /* 0x000fe20000000a00 */
[----:B------:R-:W-:Y:S01]  /*9950*/  F2FP.BF16.F32.PACK_AB R6, R97, R6 ;  /* 0x000000066106723e */ /* 0x000fe200000010ff */
[----:B------:R-:W-:Y:S01]  /*9960*/  ULDC.64 UR16, c[0x0][0x208] ;  /* 0x0000820000107ab9 */ /* 0x000fe20000000a00 */
[----:B------:R-:W-:Y:S02]  /*9970*/  F2FP.BF16.F32.PACK_AB R72, R73, R72 ;  /* 0x000000484948723e */ /* 0x000fe400000010ff */
[----:B------:R-:W-:Y:S02]  /*9980*/  F2FP.BF16.F32.PACK_AB R73, R75, R74 ;  /* 0x0000004a4b49723e */ /* 0x000fe400000010ff */
[----:B------:R-:W-:-:S02]  /*9990*/  F2FP.BF16.F32.PACK_AB R80, R81, R80 ;  /* 0x000000505150723e */ /* 0x000fc400000010ff */
[----:B------:R-:W-:Y:S01]  /*99a0*/  F2FP.BF16.F32.PACK_AB R74, R77, R76 ;  /* 0x0000004c4d4a723e */ /* 0x000fe200000010ff */
[----:B------:R-:W-:Y:S01]  /*99b0*/  USHF.R.S32.HI UR12, URZ, 0x1f, UR15 ;  /* 0x0000001f3f0c7899 */ /* 0x000fe2000801140f */
[----:B------:R-:W-:Y:S01]  /*99c0*/  F2FP.BF16.F32.PACK_AB R75, R79, R78 ;  /* 0x0000004e4f4b723e */ /* 0x000fe200000010ff */
[----:B------:R-:W-:Y:S01]  /*99d0*/  USHF.R.S32.HI UR13, URZ, 0x1f, UR14 ;  /* 0x0000001f3f0d7899 */ /* 0x000fe2000801140e */
[----:B------:R-:W-:Y:S01]  /*99e0*/  F2FP.BF16.F32.PACK_AB R81, R83, R82 ;  /* 0x000000525351723e */ /* 0x000fe200000010ff */
[----:B------:R-:W-:Y:S01]  /*99f0*/  UIMAD UR5, UR12, UR8, URZ ;  /* 0x000000080c0572a4 */ /* 0x000fe2000f8e023f */
[----:B------:R-:W-:Y:S01]  /*9a00*/  F2FP.BF16.F32.PACK_AB R82, R85, R84 ;  /* 0x000000545552723e */ /* 0x000fe200000010ff */
[----:B------:R-:W-:Y:S01]  /*9a10*/  UIMAD.WIDE.U32 UR6, UR15, UR8, URZ ;  /* 0x000000080f0672a5 */ /* 0x000fe2000f8e003f */
[----:B------:R-:W-:Y:S01]  /*9a20*/  F2FP.BF16.F32.PACK_AB R83, R87, R86 ;  /* 0x000000565753723e */ /* 0x000fe200000010ff */
[----:B------:R-:W-:Y:S02]  /*9a30*/  UIMAD UR5, UR15, UR9, UR5 ;  /* 0x000000090f0572a4 */ /* 0x000fe4000f8e0205 */
[----:B------:R-:W-:-:S02]  /*9a40*/  UIMAD UR8, UR13, UR10, URZ ;  /* 0x0000000a0d0872a4 */ /* 0x000fc4000f8e023f */
[----:B------:R-:W-:Y:S02]  /*9a50*/  UIADD3 UR7, UR7, UR5, URZ ;  /* 0x0000000507077290 */ /* 0x000fe4000fffe03f */
[----:B------:R-:W-:Y:S02]  /*9a60*/  UIMAD UR8, UR14, UR11, UR8 ;  /* 0x0000000b0e0872a4 */ /* 0x000fe4000f8e0208 */
[----:B------:R-:W-:Y:S01]  /*9a70*/  UIMAD.WIDE.U32 UR6, UR14, UR10, UR6 ;  /* 0x0000000a0e0672a5 */ /* 0x000fe2000f8e0006 */
[----:B------:R-:W-:Y:S02]  /*9a80*/  MOV R34, R0 ;  /* 0x0000000000227202 */ /* 0x000fe40000000f00 */
[----:B0-----:R-:W-:Y:S01]  /*9a90*/  MOV R35, R3 ;  /* 0x0000000300237202 */ /* 0x001fe20000000f00 */
[----:B------:R-:W-:Y:S01]  /*9aa0*/  IMAD R3, R185, 0x40, R16 ;  /* 0x00000040b9037824 */ /* 0x000fe200078e0210 */
[----:B------:R-:W-:Y:S01]  /*9ab0*/  ULDC UR5, c[0x0][0xa88] ;  /* 0x0002a20000057ab9 */ /* 0x000fe20000000800 */
[----:B------:R-:W-:Y:S01]  /*9ac0*/  ULDC.64 UR10, c[0x0][0xaf0] ;  /* 0x0002bc00000a7ab9 */ /* 0x000fe20000000a00 */
[----:B------:R-:W-:-:S04]  /*9ad0*/  IMAD.WIDE R4, R190, 0x2, R34 ;  /* 0x00000002be047825 */ /* 0x000fc800078e0222 */
[----:B------:R-:W-:Y:S01]  /*9ae0*/  IMAD.WIDE R34, R3, 0x2, R34 ;  /* 0x0000000203227825 */ /* 0x000fe200078e0222 */
[C---:B------:R-:W-:Y:S02]  /*9af0*/  IADD3 R23, P2, R4.reuse, 0x4020, RZ ;  /* 0x0000402004177810 */ /* 0x040fe40007f5e0ff */
[C---:B------:R-:W-:Y:S02]  /*9b00*/  LOP3.LUT R3, R4.reuse, 0x380, RZ, 0xc0, !PT ;  /* 0x0000038004037812 */ /* 0x040fe400078ec0ff */
[----:B------:R-:W-:Y:S01]  /*9b10*/  LOP3.LUT R12, R23, 0x380, RZ, 0xc0, !PT ;  /* 0x00000380170c7812 */ /* 0x000fe200078ec0ff */
[--C-:B------:R-:W-:Y:S01]  /*9b20*/  IMAD.X R37, RZ, RZ, R5.reuse, P2 ;  /* 0x000000ffff257224 */ /* 0x100fe200010e0605 */
[----:B------:R-:W-:Y:S02]  /*9b30*/  IADD3 R27, P1, R4, 0x4040, RZ ;  /* 0x00004040041b7810 */ /* 0x000fe40007f3e0ff */
[----:B------:R-:W-:Y:S02]  /*9b40*/  SHF.R.U64 R12, R12, 0x3, RZ ;  /* 0x000000030c0c7819 */ /* 0x000fe400000012ff */
[----:B------:R-:W-:Y:S01]  /*9b50*/  IADD3 R21, P6, R4, 0x20, RZ ;  /* 0x0000002004157810 */ /* 0x000fe20007fde0ff */
[----:B------:R-:W-:Y:S01]  /*9b60*/  IMAD.X R39, RZ, RZ, R5, P1 ;  /* 0x000000ffff277224 */ /* 0x000fe200008e0605 */
[----:B------:R-:W-:-:S02]  /*9b70*/  LOP3.LUT R36, R12, R23, RZ, 0x3c, !PT ;  /* 0x000000170c247212 */ /* 0x000fc400078e3cff */
[----:B------:R-:W0:Y:S01]  /*9b80*/  LDC R23, c[0x0][0xbe8] ;  /* 0x0002fa00ff177b82 */ /* 0x000e220000000800 */
[----:B------:R-:W-:Y:S01]  /*9b90*/  SHF.R.U64 R3, R3, 0x3, RZ ;  /* 0x0000000303037819 */ /* 0x000fe200000012ff */
[--C-:B------:R-:W-:Y:S01]  /*9ba0*/  IMAD.X R13, RZ, RZ, R5.reuse, P6 ;  /* 0x000000ffff0d7224 */ /* 0x100fe200030e0605 */
[C---:B------:R-:W-:Y:S02]  /*9bb0*/  IADD3 R10, P3, R4.reuse, 0x4000, RZ ;  /* 0x00004000040a7810 */ /* 0x040fe40007f7e0ff */
[C---:B------:R-:W-:Y:S02]  /*9bc0*/  IADD3 R41, P0, R4.reuse, 0x4060, RZ ;  /* 0x0000406004297810 */ /* 0x040fe40007f1e0ff */
[C---:B------:R-:W-:Y:S01]  /*9bd0*/  IADD3 R8, P4, R4.reuse, 0x60, RZ ;  /* 0x0000006004087810 */ /* 0x040fe20007f9e0ff */
[--C-:B------:R-:W-:Y:S01]  /*9be0*/  IMAD.X R15, RZ, RZ, R5.reuse, P3 ;  /* 0x000000ffff0f7224 */ /* 0x100fe200018e0605 */
[----:B------:R-:W-:Y:S02]  /*9bf0*/  IADD3 R25, P5, R4, 0x40, RZ ;  /* 0x0000004004197810 */ /* 0x000fe40007fbe0ff */
[----:B------:R-:W-:Y:S01]  /*9c00*/  LOP3.LUT R4, R3, R4, RZ, 0x3c, !PT ;  /* 0x0000000403047212 */ /* 0x000fe200078e3cff */
[--C-:B------:R-:W-:Y:S01]  /*9c10*/  IMAD.X R11, RZ, RZ, R5.reuse, P4 ;  /* 0x000000ffff0b7224 */ /* 0x100fe200020e0605 */
[----:B------:R-:W-:Y:S01]  /*9c20*/  LOP3.LUT R14, R27, 0x380, RZ, 0xc0, !PT ;  /* 0x000003801b0e7812 */ /* 0x000fe200078ec0ff */
[----:B------:R-:W-:Y:S01]  /*9c30*/  IMAD.X R9, RZ, RZ, R5, P5 ;  /* 0x000000ffff097224 */ /* 0x000fe200028e0605 */
[----:B------:R-:W-:-:S02]  /*9c40*/  LOP3.LUT R3, R10, 0x380, RZ, 0xc0, !PT ;  /* 0x000003800a037812 */ /* 0x000fc400078ec0ff */
[----:B------:R-:W-:Y:S02]  /*9c50*/  LOP3.LUT R2, R21, 0x380, RZ, 0xc0, !PT ;  /* 0x0000038015027812 */ /* 0x000fe400078ec0ff */
[----:B------:R-:W-:Y:S02]  /*9c60*/  IADD3 R33, P6, R34, 0x1000, RZ ;  /* 0x0000100022217810 */ /* 0x000fe40007fde0ff */
[----:B------:R-:W-:Y:S02]  /*9c70*/  SHF.R.U64 R14, R14, 0x3, RZ ;  /* 0x000000030e0e7819 */ /* 0x000fe400000012ff */
[----:B------:R-:W-:Y:S02]  /*9c80*/  SHF.R.U64 R3, R3, 0x3, RZ ;  /* 0x0000000303037819 */ /* 0x000fe400000012ff */
[----:B------:R-:W-:Y:S02]  /*9c90*/  SHF.R.U64 R2, R2, 0x3, RZ ;  /* 0x0000000302027819 */ /* 0x000fe400000012ff */
[----:B------:R-:W-:-:S02]  /*9ca0*/  LOP3.LUT R32, R33, 0x380, RZ, 0xc0, !PT ;  /* 0x0000038021207812 */ /* 0x000fc400078ec0ff */
[----:B------:R-:W-:Y:S02]  /*9cb0*/  LOP3.LUT R38, R14, R27, RZ, 0x3c, !PT ;  /* 0x0000001b0e267212 */ /* 0x000fe400078e3cff */
[----:B------:R-:W-:Y:S02]  /*9cc0*/  LOP3.LUT R14, R3, R10, RZ, 0x3c, !PT ;  /* 0x0000000a030e7212 */ /* 0x000fe400078e3cff */
[----:B------:R-:W-:Y:S02]  /*9cd0*/  LOP3.LUT R12, R2, R21, RZ, 0x3c, !PT ;  /* 0x00000015020c7212 */ /* 0x000fe400078e3cff */
[----:B------:R-:W-:Y:S02]  /*9ce0*/  LOP3.LUT R3, R8, 0x380, RZ, 0xc0, !PT ;  /* 0x0000038008037812 */ /* 0x000fe400078ec0ff */
[----:B------:R-:W-:Y:S02]  /*9cf0*/  SHF.R.U64 R32, R32, 0x3, RZ ;  /* 0x0000000320207819 */ /* 0x000fe400000012ff */
[----:B------:R-:W-:-:S02]  /*9d00*/  LOP3.LUT R2, R25, 0x380, RZ, 0xc0, !PT ;  /* 0x0000038019027812 */ /* 0x000fc400078ec0ff */
[----:B------:R-:W-:Y:S02]  /*9d10*/  SHF.R.U64 R3, R3, 0x3, RZ ;  /* 0x0000000303037819 */ /* 0x000fe400000012ff */
[----:B------:R-:W-:Y:S01]  /*9d20*/  LOP3.LUT R32, R32, R33, RZ, 0x3c, !PT ;  /* 0x0000002120207212 */ /* 0x000fe200078e3cff */
[----:B------:R-:W-:Y:S01]  /*9d30*/  IMAD.X R33, RZ, RZ, R35, P6 ;  /* 0x000000ffff217224 */ /* 0x000fe200030e0623 */
[----:B------:R-:W-:Y:S02]  /*9d40*/  SHF.R.U64 R2, R2, 0x3, RZ ;  /* 0x0000000302027819 */ /* 0x000fe400000012ff */
[----:B0-----:R-:W-:Y:S02]  /*9d50*/  ISETP.NE.AND P1, PT, R23, 0x1, PT ;  /* 0x000000011700780c */ /* 0x001fe40003f25270 */
[----:B------:R-:W-:Y:S02]  /*9d60*/  IADD3 R107, P6, R34, 0x7000, RZ ;  /* 0x00007000226b7810 */ /* 0x000fe40007fde0ff */
[----:B------:R-:W-:-:S02]  /*9d70*/  LOP3.LUT R10, R3, R8, RZ, 0x3c, !PT ;  /* 0x00000008030a7212 */ /* 0x000fc400078e3cff */
[----:B------:R-:W-:Y:S02]  /*9d80*/  LOP3.LUT R8, R2, R25, RZ, 0x3c, !PT ;  /* 0x0000001902087212 */ /* 0x000fe400078e3cff */
[----:B------:R-:W-:Y:S02]  /*9d90*/  LOP3.LUT R2, R107, 0x380, RZ, 0xc0, !PT ;  /* 0x000003806b027812 */ /* 0x000fe400078ec0ff */
[----:B------:R-:W-:Y:S02]  /*9da0*/  LOP3.LUT R40, R41, 0x380, RZ, 0xc0, !PT ;  /* 0x0000038029287812 */ /* 0x000fe400078ec0ff */
[----:B------:R-:W-:Y:S02]  /*9db0*/  SHF.R.U64 R2, R2, 0x3, RZ ;  /* 0x0000000302027819 */ /* 0x000fe400000012ff */
[----:B------:R-:W-:Y:S02]  /*9dc0*/  SHF.R.U64 R40, R40, 0x3, RZ ;  /* 0x0000000328287819 */ /* 0x000fe400000012ff */
[----:B------:R-:W-:-:S02]  /*9dd0*/  LOP3.LUT R2, R2, R107, RZ, 0x3c, !PT ;  /* 0x0000006b02027212 */ /* 0x000fc400078e3cff */
[----:B------:R-:W0:Y:S01]  /*9de0*/  @P1 LDC R107, c[0x0][0xbec] ;  /* 0x0002fb00ff6b1b82 */ /* 0x000e220000000800 */
[----:B------:R-:W-:Y:S01]  /*9df0*/  LOP3.LUT R40, R40, R41, RZ, 0x3c, !PT ;  /* 0x0000002928287212 */ /* 0x000fe200078e3cff */
[----:B------:R-:W-:Y:S01]  /*9e00*/  IMAD.X R41, RZ, RZ, R5, P0 ;  /* 0x000000ffff297224 */ /* 0x000fe200000e0605 */
[----:B------:R-:W-:Y:S02]  /*9e10*/  MOV R106, R4 ;  /* 0x00000004006a7202 */ /* 0x000fe40000000f00 */
[----:B------:R-:W-:Y:S02]  /*9e20*/  F2FP.BF16.F32.PACK_AB R5, R104, R105 ;  /* 0x000000696805723e */ /* 0x000fe400000010ff */
[----:B------:R-:W-:Y:S01]  /*9e30*/  F2FP.BF16.F32.PACK_AB R4, R96, R7 ;  /* 0x000000076004723e */ /* 0x000fe200000010ff */
[----:B------:R-:W1:Y:S01]  /*9e40*/  @P1 LDC R104, c[0x0][0xbf0] ;  /* 0x0002fc00ff681b82 */ /* 0x000e620000000800 */
[----:B------:R-:W-:-:S07]  /*9e50*/  F2FP.BF16.F32.PACK_AB R7, R102, R103 ;  /* 0x000000676607723e */ /* 0x000fce00000010ff */
[----:B------:R-:W-:Y:S01]  /*9e60*/  BAR.SYNC.DEFER_BLOCKING 0x1, 0x100 ;  /* 0x0044000000007b1d */ /* 0x000fe20000010000 */
[----:B------:R-:W-:Y:S01]  /*9e70*/  MOV R97, R38 ;  /* 0x0000002600617202 */ /* 0x000fe20000000f00 */
[----:B------:R-:W-:Y:S01]  /*9e80*/  VIADD R38, R18, UR60 ;  /* 0x0000003c12267c36 */ /* 0x000fe20008000000 */
[----:B------:R-:W-:Y:S01]  /*9e90*/  IADD3 R21, P0, R34, 0x6000, RZ ;  /* 0x0000600022157810 */ /* 0x000fe20007f1e0ff */
[----:B------:R-:W-:Y:S01]  /*9ea0*/  VIADD R39, R189, UR60 ;  /* 0x0000003cbd277c36 */ /* 0x000fe20008000000 */
[----:B------:R-:W-:Y:S01]  /*9eb0*/  MOV R103, R14 ;  /* 0x0000000e00677202 */ /* 0x000fe20000000f00 */
[----:B------:R-:W-:Y:S01]  /*9ec0*/  IMAD.U32 R14, RZ, RZ, UR8 ;  /* 0x00000008ff0e7e24 */ /* 0x000fe2000f8e00ff */
[----:B------:R-:W-:Y:S01]  /*9ed0*/  LOP3.LUT R20, R21, 0x380, RZ, 0xc0, !PT ;  /* 0x0000038015147812 */ /* 0x000fe200078ec0ff */
[----:B------:R-:W-:Y:S01]  /*9ee0*/  ULDC.64 UR8, c[0x0][0xae8] ;  /* 0x0002ba0000087ab9 */ /* 0x000fe20000000a00 */
[----:B------:R-:W-:Y:S02]  /*9ef0*/  MOV R15, R12 ;  /* 0x0000000c000f7202 */ /* 0x000fe40000000f00 */
[----:B------:R-:W-:-:S02]  /*9f00*/  SHF.R.U64 R20, R20, 0x3, RZ ;  /* 0x0000000314147819 */ /* 0x000fc400000012ff */
[----:B------:R-:W-:Y:S02]  /*9f10*/  IADD3 R27, P3, R34, 0x4000, RZ ;  /* 0x00004000221b7810 */ /* 0x000fe40007f7e0ff */
[----:B------:R-:W-:Y:S01]  /*9f20*/  LOP3.LUT R20, R20, R21, RZ, 0x3c, !PT ;  /* 0x0000001514147212 */ /* 0x000fe200078e3cff */
[----:B------:R-:W-:Y:S01]  /*9f30*/  IMAD.X R21, RZ, RZ, R35, P0 ;  /* 0x000000ffff157224 */ /* 0x000fe200000e0623 */
[----:B------:R-:W-:Y:S02]  /*9f40*/  IADD3 R25, P2, R34, 0x5000, RZ ;  /* 0x0000500022197810 */ /* 0x000fe40007f5e0ff */
[----:B------:R-:W-:Y:S02]  /*9f50*/  LOP3.LUT R26, R27, 0x380, RZ, 0xc0, !PT ;  /* 0x000003801b1a7812 */ /* 0x000fe400078ec0ff */
[----:B------:R-:W-:Y:S02]  /*9f60*/  LOP3.LUT R24, R25, 0x380, RZ, 0xc0, !PT ;  /* 0x0000038019187812 */ /* 0x000fe400078ec0ff */
[----:B------:R-:W-:Y:S01]  /*9f70*/  SHF.R.U64 R26, R26, 0x3, RZ ;  /* 0x000000031a1a7819 */ /* 0x000fe200000012ff */
[----:B------:R0:W-:Y:S01]  /*9f80*/  STSM.16.M88.4 [R106], R4 ;  /* 0x000000046a007844 */ /* 0x0001e20000000200 */
[----:B------:R-:W-:-:S02]  /*9f90*/  MOV R102, R36 ;  /* 0x0000002400667202 */ /* 0x000fc40000000f00 */
[----:B------:R-:W-:Y:S02]  /*9fa0*/  SHF.R.U64 R24, R24, 0x3, RZ ;  /* 0x0000000318187819 */ /* 0x000fe400000012ff */
[----:B------:R-:W-:Y:S01]  /*9fb0*/  LOP3.LUT R26, R26, R27, RZ, 0x3c, !PT ;  /* 0x0000001b1a1a7212 */ /* 0x000fe200078e3cff */
[--C-:B------:R-:W-:Y:S01]  /*9fc0*/  IMAD.X R27, RZ, RZ, R35.reuse, P3 ;  /* 0x000000ffff1b7224 */ /* 0x100fe200018e0623 */
[----:B------:R-:W-:Y:S01]  /*9fd0*/  LOP3.LUT R24, R24, R25, RZ, 0x3c, !PT ;  /* 0x0000001918187212 */ /* 0x000fe200078e3cff */
[----:B------:R-:W-:Y:S01]  /*9fe0*/  IMAD.X R25, RZ, RZ, R35, P2 ;  /* 0x000000ffff197224 */ /* 0x000fe200010e0623 */
[----:B------:R-:W-:Y:S02]  /*9ff0*/  MOV R96, R40 ;  /* 0x0000002800607202 */ /* 0x000fe40000000f00 */
[C---:B------:R-:W-:Y:S02]  /*a000*/  IADD3 R29, P4, R34.reuse, 0x3000, RZ ;  /* 0x00003000221d7810 */ /* 0x040fe40007f9e0ff */
[----:B------:R-:W-:-:S02]  /*a010*/  LOP3.LUT R3, R34, 0x380, RZ, 0xc0, !PT ;  /* 0x0000038022037812 */ /* 0x000fc400078ec0ff */
[----:B------:R-:W-:Y:S01]  /*a020*/  LOP3.LUT R28, R29, 0x380, RZ, 0xc0, !PT ;  /* 0x000003801d1c7812 */ /* 0x000fe200078ec0ff */
[----:B0-----:R-:W-:Y:S01]  /*a030*/  @P1 IMAD.HI.U32 R5, R38, R107, RZ ;  /* 0x0000006b26051227 */ /* 0x001fe200078e00ff */
[----:B------:R-:W-:Y:S02]  /*a040*/  F2FP.BF16.F32.PACK_AB R7, R98, R99 ;  /* 0x000000636207723e */ /* 0x000fe400000010ff */
[----:B------:R-:W-:Y:S01]  /*a050*/  SHF.R.U64 R28, R28, 0x3, RZ ;  /* 0x000000031c1c7819 */ /* 0x000fe200000012ff */
[----:B------:R-:W-:Y:S01]  /*a060*/  IMAD.MOV.U32 R4, RZ, RZ, R38 ;  /* 0x000000ffff047224 */ /* 0x000fe200078e0026 */
[----:B-1----:R-:W-:Y:S02]  /*a070*/  @P1 SHF.R.U32.HI R4, RZ, R104, R5 ;  /* 0x00000068ff041219 */ /* 0x002fe40000011605 */
[----:B------:R-:W-:Y:S02]  /*a080*/  MOV R104, R10 ;  /* 0x0000000a00687202 */ /* 0x000fe40000000f00 */
[--C-:B------:R-:W-:Y:S01]  /*a090*/  SHF.R.S32.HI R5, RZ, 0x1f, R4.reuse ;  /* 0x0000001fff057819 */ /* 0x100fe20000011404 */
[----:B------:R-:W-:Y:S01]  /*a0a0*/  IMAD.MOV R6, RZ, RZ, -R4 ;  /* 0x000000ffff067224 */ /* 0x000fe200078e0a04 */
[----:B------:R-:W-:-:S02]  /*a0b0*/  IADD3 R12, P0, R4, UR6, RZ ;  /* 0x00000006040c7c10 */ /* 0x000fc4000ff1e0ff */
[----:B------:R-:W-:Y:S01]  /*a0c0*/  F2FP.BF16.F32.PACK_AB R4, R94, R93 ;  /* 0x0000005d5e04723e */ /* 0x000fe200000010ff */
[----:B------:R-:W-:Y:S01]  /*a0d0*/  IMAD R11, R23, R6, R38 ;  /* 0x00000006170b7224 */ /* 0x000fe200078e0226 */
[----:B------:R-:W-:Y:S01]  /*a0e0*/  IADD3.X R13, R5, UR7, R14, P0, !PT ;  /* 0x00000007050d7c10 */ /* 0x000fe200087fe40e */
[----:B------:R-:W-:Y:S01]  /*a0f0*/  ULDC.64 UR6, c[0x0][0xb88] ;  /* 0x0002e20000067ab9 */ /* 0x000fe20000000a00 */
[----:B------:R-:W-:Y:S02]  /*a100*/  F2FP.BF16.F32.PACK_AB R5, R100, R101 ;  /* 0x000000656405723e */ /* 0x000fe400000010ff */
[----:B------:R-:W-:Y:S01]  /*a110*/  SHF.R.S32.HI R10, RZ, 0x1f, R11 ;  /* 0x0000001fff0a7819 */ /* 0x000fe2000001140b */
[----:B------:R-:W-:Y:S01]  /*a120*/  IMAD.WIDE.U32 R12, R11, UR6, R12 ;  /* 0x000000060b0c7c25 */ /* 0x000fe2000f8e000c */
[----:B------:R-:W-:Y:S02]  /*a130*/  F2FP.BF16.F32.PACK_AB R6, R95, R92 ;  /* 0x0000005c5f06723e */ /* 0x000fe400000010ff */
[----:B------:R-:W-:Y:S01]  /*a140*/  MOV R14, R8 ;  /* 0x00000008000e7202 */ /* 0x000fe20000000f00 */
[----:B------:R-:W-:Y:S01]  /*a150*/  IMAD R10, R10, UR6, RZ ;  /* 0x000000060a0a7c24 */ /* 0x000fe2000f8e02ff */
[----:B------:R-:W-:Y:S01]  /*a160*/  LOP3.LUT P0, RZ, R187, 0x3, RZ, 0xc0, !PT ;  /* 0x00000003bbff7812 */ /* 0x000fe2000780c0ff */
[----:B------:R0:W-:Y:S01]  /*a170*/  STSM.16.M88.4 [R15], R4 ;  /* 0x000000040f007844 */ /* 0x0001e20000000200 */
[----:B------:R-:W-:Y:S01]  /*a180*/  IMAD R92, R23, UR5, RZ ;  /* 0x00000005175c7c24 */ /* 0x000fe2000f8e02ff */
[----:B------:R-:W-:Y:S01]  /*a190*/  F2FP.BF16.F32.PACK_AB R8, R91, R90 ;  /* 0x0000005a5b08723e */ /* 0x000fe200000010ff */
[----:B------:R-:W-:Y:S01]  /*a1a0*/  IMAD R37, R11, UR7, R10 ;  /* 0x000000070b257c24 */ /* 0x000fe2000f8e020a */
[----:B------:R-:W-:Y:S01]  /*a1b0*/  ULDC.64 UR6, c[0x0][0xb50] ;  /* 0x0002d40000067ab9 */ /* 0x000fe20000000a00 */
[----:B------:R-:W-:-:S02]  /*a1c0*/  F2FP.BF16.F32.PACK_AB R9, R43, R42 ;  /* 0x0000002a2b09723e */ /* 0x000fc400000010ff */
[----:B------:R-:W-:Y:S02]  /*a1d0*/  F2FP.BF16.F32.PACK_AB R10, R45, R44 ;  /* 0x0000002c2d0a723e */ /* 0x000fe400000010ff */
[----:B------:R-:W-:Y:S02]  /*a1e0*/  F2FP.BF16.F32.PACK_AB R11, R47, R46 ;  /* 0x0000002e2f0b723e */ /* 0x000fe400000010ff */
[----:B------:R-:W-:Y:S02]  /*a1f0*/  LEA R36, P3, R12, UR6, 0x2 ;  /* 0x000000060c247c11 */ /* 0x000fe4000f8610ff */
[C---:B------:R-:W-:Y:S01]  /*a200*/  ISETP.GE.OR P2, PT, R39.reuse, R92, P0 ;  /* 0x0000005c2700720c */ /* 0x040fe20000746670 */
[----:B------:R1:W-:Y:S01]  /*a210*/  STSM.16.M88.4 [R14], R8 ;  /* 0x000000080e007844 */ /* 0x0003e20000000200 */
[----:B------:R-:W-:Y:S01]  /*a220*/  LOP3.LUT R28, R28, R29, RZ, 0x3c, !PT ;  /* 0x0000001d1c1c7212 */ /* 0x000fe200078e3cff */
[----:B0-----:R-:W-:Y:S01]  /*a230*/  VIADD R5, R39, 0x8 ;  /* 0x0000000827057836 */ /* 0x001fe20000000000 */
[----:B------:R-:W-:Y:S01]  /*a240*/  F2FP.BF16.F32.PACK_AB R4, R49, R48 ;  /* 0x000000303104723e */ /* 0x000fe200000010ff */
[----:B------:R-:W-:Y:S01]  /*a250*/  IMAD.IADD R7, R13, 0x1, R37 ;  /* 0x000000010d077824 */ /* 0x000fe200078e0225 */
[----:B------:R-:W-:Y:S01]  /*a260*/  F2FP.BF16.F32.PACK_AB R6, R53, R52 ;  /* 0x000000343506723e */ /* 0x000fe200000010ff */
[----:B------:R-:W-:Y:S01]  /*a270*/  SHFL.IDX PT, R90, R36, RZ, 0x1c1f ;  /* 0x001c1fff245a7589 */ /* 0x000fe200000e0000 */
[----:B------:R-:W-:Y:S01]  /*a280*/  ISETP.GE.OR P0, PT, R5, R92, P0 ;  /* 0x0000005c0500720c */ /* 0x000fe20000706670 */
[----:B------:R-:W-:Y:S01]  /*a290*/  IMAD.X R29, RZ, RZ, R35, P4 ;  /* 0x000000ffff1d7224 */ /* 0x000fe200020e0623 */
[----:B------:R-:W-:-:S02]  /*a2a0*/  LEA.HI.X R37, R12, UR7, R7, 0x2, P3 ;  /* 0x000000070c257c11 */ /* 0x000fc400098f1407 */
        /* <DEDUP_REMOVED lines=11> */
[----:B------:R-:W-:Y:S01]  /*a360*/  F2FP.BF16.F32.PACK_AB R9, R67, R66 ;  /* 0x000000424309723e */ /* 0x000fe200000010ff */
[----:B------:R-:W-:Y:S01]  /*a370*/  STSM.16.M88.4 [R103], R12 ;  /* 0x0000000c67007844 */ /* 0x000fe20000000200 */
[----:B------:R-:W-:Y:S01]  /*a380*/  F2FP.BF16.F32.PACK_AB R10, R69, R68 ;  /* 0x00000044450a723e */ /* 0x000fe200000010ff */
[----:B------:R-:W2:Y:S01]  /*a390*/  @P1 LDC R61, c[0x0][0xbf0] ;  /* 0x0002fc00ff3d1b82 */ /* 0x000ea20000000800 */
[----:B------:R-:W-:Y:S01]  /*a3a0*/  F2FP.BF16.F32.PACK_AB R11, R71, R70 ;  /* 0x00000046470b723e */ /* 0x000fe200000010ff */
[----:B------:R-:W3:Y:S01]  /*a3b0*/  SHFL.IDX PT, R57, R37, 0x1, 0x1c1f ;  /* 0x003c1f0025397f89 */ /* 0x000ee200000e0000 */
[----:B------:R-:W-:Y:S02]  /*a3c0*/  SHF.R.U64 R3, R3, 0x3, RZ ;  /* 0x0000000303037819 */ /* 0x000fe400000012ff */
[----:B------:R-:W-:Y:S01]  /*a3d0*/  IADD3 R31, P5, R34, 0x2000, RZ ;  /* 0x00002000221f7810 */ /* 0x000fe20007fbe0ff */
[----:B------:R4:W-:Y:S01]  /*a3e0*/  STSM.16.M88.4 [R102], R8 ;  /* 0x0000000866007844 */ /* 0x0009e20000000200 */
[----:B------:R-:W-:Y:S01]  /*a3f0*/  LOP3.LUT R34, R3, R34, RZ, 0x3c, !PT ;  /* 0x0000002203227212 */ /* 0x000fe200078e3cff */
[----:B------:R-:W-:Y:S01]  /*a400*/  IMAD.X R3, RZ, RZ, R35, P6 ;  /* 0x000000ffff037224 */ /* 0x000fe200030e0623 */
[----:B------:R-:W-:Y:S01]  /*a410*/  UIMAD UR5, UR12, UR8, URZ ;  /* 0x000000080c0572a4 */ /* 0x000fe2000f8e023f */
[----:B------:R0:W-:Y:S01]  /*a420*/  STSM.16.M88.4 [R97], R72 ;  /* 0x0000004861007844 */ /* 0x0001e20000000200 */
[----:B------:R-:W-:Y:S01]  /*a430*/  UIMAD.WIDE.U32 UR6, UR15, UR8, URZ ;  /* 0x000000080f0672a5 */ /* 0x000fe2000f8e003f */
[----:B------:R-:W-:-:S02]  /*a440*/  LOP3.LUT R30, R31, 0x380, RZ, 0xc0, !PT ;  /* 0x000003801f1e7812 */ /* 0x000fc400078ec0ff */
[----:B------:R1:W-:Y:S01]  /*a450*/  STSM.16.M88.4 [R96], R80 ;  /* 0x0000005060007844 */ /* 0x0003e20000000200 */
[----:B------:R-:W-:Y:S01]  /*a460*/  UIMAD UR5, UR15, UR9, UR5 ;  /* 0x000000090f0572a4 */ /* 0x000fe2000f8e0205 */
[----:B------:R-:W-:Y:S01]  /*a470*/  SHF.R.U64 R30, R30, 0x3, RZ ;  /* 0x000000031e1e7819 */ /* 0x000fe200000012ff */
[----:B------:R-:W-:Y:S01]  /*a480*/  BAR.SYNC.DEFER_BLOCKING 0x1, 0x100 ;  /* 0x0044000000007b1d */ /* 0x000fe20000010000 */
[----:B------:R-:W-:Y:S02]  /*a490*/  UIMAD UR8, UR13, UR10, URZ ;  /* 0x0000000a0d0872a4 */ /* 0x000fe4000f8e023f */
[----:B------:R-:W-:Y:S01]  /*a4a0*/  LOP3.LUT R30, R30, R31, RZ, 0x3c, !PT ;  /* 0x0000001f1e1e7212 */ /* 0x000fe200078e3cff */
[----:B------:R-:W-:Y:S01]  /*a4b0*/  UIADD3 UR7, UR7, UR5, URZ ;  /* 0x0000000507077290 */ /* 0x000fe2000fffe03f */
[----:B------:R-:W-:Y:S01]  /*a4c0*/  IMAD.X R31, RZ, RZ, R35, P5 ;  /* 0x000000ffff1f7224 */ /* 0x000fe200028e0623 */
[----:B------:R-:W-:Y:S02]  /*a4d0*/  UIMAD UR5, UR14, UR11, UR8 ;  /* 0x0000000b0e0572a4 */ /* 0x000fe4000f8e0208 */
[----:B------:R-:W-:Y:S01]  /*a4e0*/  UIMAD.WIDE.U32 UR6, UR14, UR10, UR6 ;  /* 0x0000000a0e0672a5 */ /* 0x000fe2000f8e0006 */
[----:B------:R-:W-:Y:S01]  /*a4f0*/  ULDC.64 UR8, c[0x0][0xae0] ;  /* 0x0002b80000087ab9 */ /* 0x000fe20000000a00 */
[----:B0-----:R0:W-:Y:S04]  /*a500*/  @!P2 ST.E desc[UR16][R90.64], R89 ;  /* 0x000000595a00a985 */ /* 0x0011e8000c101910 */
[----:B---3--:R0:W-:Y:S04]  /*a510*/  @!P0 ST.E desc[UR16][R56.64], R88 ;  /* 0x0000005838008985 */ /* 0x0081e8000c101910 */
[----:B------:R3:W5:Y:S04]  /*a520*/  LD.E.128 R4, desc[UR16][R28.64] ;  /* 0x000000101c047980 */ /* 0x000768000c101d00 */
[----:B----4-:R1:W5:Y:S04]  /*a530*/  LD.E.128 R8, desc[UR16][R2.64] ;  /* 0x0000001002087980 */ /* 0x010368000c101d00 */
[----:B------:R4:W5:Y:S01]  /*a540*/  LD.E.128 R12, desc[UR16][R20.64] ;  /* 0x00000010140c7980 */ /* 0x000962000c101d00 */
[----:B---3--:R-:W-:Y:S01]  /*a550*/  IMAD R28, R22, 0x20, R185 ;  /* 0x00000020161c7824 */ /* 0x008fe200078e02b9 */
[----:B------:R-:W-:-:S02]  /*a560*/  UIADD3 UR5, UR7, UR5, URZ ;  /* 0x0000000507057290 */ /* 0x000fc4000fffe03f */
[----:B------:R3:W5:Y:S01]  /*a570*/  LD.E.128 R48, desc[UR16][R24.64] ;  /* 0x0000001018307980 */ /* 0x000762000c101d00 */
[----:B------:R-:W-:-:S03]  /*a580*/  VIADD R28, R28, UR60 ;  /* 0x0000003c1c1c7c36 */ /* 0x000fc60008000000 */
[----:B------:R-:W5:Y:S01]  /*a590*/  LD.E.128 R44, desc[UR16][R34.64] ;  /* 0x00000010222c7980 */ /* 0x000f62000c101d00 */
[----:B-1----:R-:W-:-:S03]  /*a5a0*/  @P1 IMAD.HI.U32 R2, R28, R59, RZ ;  /* 0x0000003b1c021227 */ /* 0x002fc600078e00ff */
[----:B------:R-:W5:Y:S01]  /*a5b0*/  LD.E.128 R40, desc[UR16][R32.64] ;  /* 0x0000001020287980 */ /* 0x000f62000c101d00 */
[----:B----4-:R-:W-:Y:S01]  /*a5c0*/  IMAD.MOV.U32 R21, RZ, RZ, R28 ;  /* 0x000000ffff157224 */ /* 0x010fe200078e001c */
[----:B--2---:R-:W-:Y:S02]  /*a5d0*/  @P1 SHF.R.U32.HI R21, RZ, R61, R2 ;  /* 0x0000003dff151219 */ /* 0x004fe40000011602 */
[----:B------:R-:W5:Y:S02]  /*a5e0*/  LD.E.128 R36, desc[UR16][R30.64] ;  /* 0x000000101e247980 */ /* 0x000f64000c101d00 */
[--C-:B------:R-:W-:Y:S01]  /*a5f0*/  SHF.R.S32.HI R20, RZ, 0x1f, R21.reuse ;  /* 0x0000001fff147819 */ /* 0x100fe20000011415 */
[----:B---3--:R-:W-:Y:S01]  /*a600*/  IMAD.MOV R24, RZ, RZ, -R21 ;  /* 0x000000ffff187224 */ /* 0x008fe200078e0a15 */
[----:B------:R1:W5:Y:S01]  /*a610*/  LD.E.128 R52, desc[UR16][R26.64] ;  /* 0x000000101a347980 */ /* 0x000362000c101d00 */
[----:B------:R-:W-:Y:S02]  /*a620*/  IMAD.U32 R3, RZ, RZ, UR7 ;  /* 0x00000007ff037e24 */ /* 0x000fe4000f8e00ff */
[----:B------:R-:W-:Y:S01]  /*a630*/  IMAD R20, R20, UR8, RZ ;  /* 0x0000000814147c24 */ /* 0x000fe2000f8e02ff */
[----:B------:R-:W-:Y:S01]  /*a640*/  @!PT LDS RZ, [RZ] ;  /* 0x00000000fffff984 */ /* 0x000fe20000000800 */
[----:B------:R-:W-:Y:S01]  /*a650*/  @!PT LDS RZ, [RZ] ;  /* 0x00000000fffff984 */ /* 0x000fe20000000800 */
[----:B------:R-:W-:Y:S01]  /*a660*/  @!PT LDS RZ, [RZ] ;  /* 0x00000000fffff984 */ /* 0x000fe20000000800 */
[----:B------:R-:W-:Y:S01]  /*a670*/  @!PT LDS RZ, [RZ] ;  /* 0x00000000fffff984 */ /* 0x000fe20000000800 */
[----:B------:R2:W-:Y:S06]  /*a680*/  MEMBAR.ALL.CTA ;  /* 0x0000000000007992 */ /* 0x0005ec0000008000 */
[----:B--2---:R-:W2:Y:S01]  /*a690*/  FENCE.VIEW.ASYNC.S ;  /* 0x00000000000073c6 */ /* 0x004ea20000000000 */
[----:B------:R-:W-:-:S02]  /*a6a0*/  IMAD R23, R23, R24, R28 ;  /* 0x0000001817177224 */ /* 0x000fc400078e021c */
[----:B------:R-:W-:Y:S01]  /*a6b0*/  IMAD.U32 R2, RZ, RZ, UR6 ;  /* 0x00000006ff027e24 */ /* 0x000fe2000f8e00ff */
[----:B------:R-:W-:Y:S01]  /*a6c0*/  ULDC.64 UR6, c[0x0][0xad8] ;  /* 0x0002b60000067ab9 */ /* 0x000fe20000000a00 */
[----:B------:R-:W-:Y:S02]  /*a6d0*/  IMAD.U32 R3, RZ, RZ, UR5 ;  /* 0x00000005ff037e24 */ /* 0x000fe4000f8e00ff */
[C---:B------:R-:W-:Y:S01]  /*a6e0*/  IMAD R25, R21.reuse, UR9, R20 ;  /* 0x0000000915197c24 */ /* 0x040fe2000f8e0214 */
[----:B------:R-:W-:Y:S01]  /*a6f0*/  SHF.R.S32.HI R20, RZ, 0x1f, R23 ;  /* 0x0000001fff147819 */ /* 0x000fe20000011417 */
[----:B------:R-:W-:-:S04]  /*a700*/  IMAD.WIDE.U32 R2, R21, UR8, R2 ;  /* 0x0000000815027c25 */ /* 0x000fc8000f8e0002 */
[----:B------:R-:W-:Y:S02]  /*a710*/  IMAD.IADD R3, R3, 0x1, R25 ;  /* 0x0000000103037824 */ /* 0x000fe400078e0219 */
[----:B------:R-:W-:Y:S02]  /*a720*/  IMAD R20, R20, UR6, RZ ;  /* 0x0000000614147c24 */ /* 0x000fe4000f8e02ff */
[----:B-1----:R-:W-:Y:S02]  /*a730*/  VIADD R27, R185, UR60 ;  /* 0x0000003cb91b7c36 */ /* 0x002fe40008000000 */
[C---:B------:R-:W-:Y:S02]  /*a740*/  IMAD R25, R23.reuse, UR7, R20 ;  /* 0x0000000717197c24 */ /* 0x040fe4000f8e0214 */
[----:B------:R-:W-:Y:S01]  /*a750*/  IMAD.WIDE.U32 R2, R23, UR6, R2 ;  /* 0x0000000617027c25 */ /* 0x000fe2000f8e0002 */
[----:B------:R-:W-:Y:S01]  /*a760*/  ISETP.GE.AND P2, PT, R27, R92, PT ;  /* 0x0000005c1b00720c */ /* 0x000fe20003f46270 */
[----:B------:R-:W-:-:S02]  /*a770*/  ULDC.64 UR6, c[0x0][0xa80] ;  /* 0x0002a00000067ab9 */ /* 0x000fc40000000a00 */
[----:B------:R-:W-:Y:S01]  /*a780*/  VIADD R0, R0, 0x34820 ;  /* 0x0003482000007836 */ /* 0x000fe20000000000 */
[C---:B------:R-:W-:Y:S01]  /*a790*/  LEA R23, P3, R2.reuse, UR6, 0x1 ;  /* 0x0000000602177c11 */ /* 0x040fe2000f8608ff */
[----:B------:R-:W-:Y:S02]  /*a7a0*/  IMAD.IADD R3, R3, 0x1, R25 ;  /* 0x0000000103037824 */ /* 0x000fe400078e0219 */
[----:B------:R-:W-:Y:S01]  /*a7b0*/  VIADD R21, R27, 0x20 ;  /* 0x000000201b157836 */ /* 0x000fe20000000000 */
[----:B------:R-:W-:Y:S02]  /*a7c0*/  PRMT R0, RZ, 0x654, R0 ;  /* 0x00000654ff007816 */ /* 0x000fe40000000000 */
[----:B------:R-:W-:Y:S02]  /*a7d0*/  LEA.HI.X R24, R2, UR7, R3, 0x1, P3 ;  /* 0x0000000702187c11 */ /* 0x000fe400098f0c03 */
[-C--:B------:R-:W-:Y:S01]  /*a7e0*/  ISETP.GE.AND P0, PT, R21, R92.reuse, PT ;  /* 0x0000005c1500720c */ /* 0x080fe20003f06270 */
[----:B------:R-:W-:Y:S01]  /*a7f0*/  VIADD R21, R27, 0x40 ;  /* 0x000000401b157836 */ /* 0x000fe20000000000 */
[----:B--2---:R1:W-:Y:S01]  /*a800*/  SYNCS.ARRIVE.TRANS64.RED.A1T0 RZ, [R0+URZ], RZ ;  /* 0x000000ff00ff79a7 */ /* 0x0043e2000810043f */
[----:B------:R0:W2:Y:S01]  /*a810*/  SHFL.IDX PT, R20, R23, RZ, 0x181f ;  /* 0x00181fff17147589 */ /* 0x0000a200000e0000 */
[----:B------:R-:W-:Y:S02]  /*a820*/  BSSY B1, `(.L_x_2277) ;  /* 0x000000e000017945 */ /* 0x000fe40003800000 */
[----:B------:R-:W-:Y:S01]  /*a830*/  ISETP.GE.AND P1, PT, R21, R92, PT ;  /* 0x0000005c1500720c */ /* 0x000fe20003f26270 */
[----:B-1----:R0:W1:Y:S01]  /*a840*/  SHFL.IDX PT, R0, R24, RZ, 0x181f ;  /* 0x00181fff18007589 */ /* 0x00206200000e0000 */
[----:B------:R-:W-:Y:S11]  /*a850*/  @P2 BRA `(.L_x_2278) ;  /* 0x0000000000282947 */ /* 0x000ff60003800000 */
[----:B------:R-:W-:Y:S01]  /*a860*/  ULDC UR5, c[0x0][0xac8] ;  /* 0x0002b20000057ab9 */ /* 0x000fe20000000800 */
[----:B------:R-:W-:Y:S01]  /*a870*/  ULDC.64 UR6, c[0x0][0x208] ;  /* 0x0000820000067ab9 */ /* 0x000fe20000000a00 */
[----:B------:R-:W-:Y:S02]  /*a880*/  ISETP.GE.AND P2, PT, R16, UR5, PT ;  /* 0x0000000510007c0c */ /* 0x000fe4000bf46270 */
[----:B------:R-:W-:-:S11]  /*a890*/  ISETP.GE.AND P3, PT, R19, UR5, PT ;  /* 0x0000000513007c0c */ /* 0x000fd6000bf66270 */
[CC--:B--2---:R-:W-:Y:S02]  /*a8a0*/  @!P2 LEA R2, P4, R16.reuse, R20.reuse, 0x1 ;  /* 0x000000141002a211 */ /* 0x0c4fe400078808ff */
[C---:B------:R-:W-:Y:S02]  /*a8b0*/  @!P3 LEA R20, P5, R19.reuse, R20, 0x1 ;  /* 0x000000141314b211 */ /* 0x040fe400078a08ff */
[-C--:B-1----:R-:W-:Y:S02]  /*a8c0*/  @!P2 LEA.HI.X R3, R16, R0.reuse, R193, 0x1, P4 ;  /* 0x000000001003a211 */ /* 0x082fe400020f0cc1 */
[----:B------:R-:W-:-:S03]  /*a8d0*/  @!P3 LEA.HI.X R21, R19, R0, R192, 0x1, P5 ;  /* 0x000000001315b211 */ /* 0x000fc600028f0cc0 */
[----:B-----5:R3:W-:Y:S04]  /*a8e0*/  @!P2 ST.E.128 desc[UR6][R2.64], R44 ;  /* 0x0000002c0200a985 */ /* 0x0207e8000c101d06 */
[----:B------:R3:W-:Y:S02]  /*a8f0*/  @!P3 ST.E.128 desc[UR6][R20.64], R52 ;  /* 0x000000341400b985 */ /* 0x0007e4000c101d06 */
.L_x_2278:
[----:B------:R-:W-:Y:S05]  /*a900*/  BSYNC B1 ;  /* 0x0000000000017941 */ /* 0x000fea0003800000 */
.L_x_2277:
[----:B-1----:R1:W4:Y:S01]  /*a910*/  SHFL.IDX PT, R0, R24, 0x1, 0x181f ;  /* 0x00381f0018007f89 */ /* 0x00232200000e0000 */
[----:B------:R-:W-:Y:S03]  /*a920*/  BSSY B1, `(.L_x_2279) ;  /* 0x000000d000017945 */ /* 0x000fe60003800000 */
[----:B--23--:R1:W2:Y:S01]  /*a930*/  SHFL.IDX PT, R20, R23, 0x1, 0x181f ;  /* 0x00381f0017147f89 */ /* 0x00c2a200000e0000 */
[----:B------:R-:W-:Y:S05]  /*a940*/  @P0 BRA `(.L_x_2280) ;  /* 0x0000000000280947 */ /* 0x000fea0003800000 */
[----:B------:R-:W-:Y:S01]  /*a950*/  ULDC UR5, c[0x0][0xac8] ;  /* 0x0002b20000057ab9 */ /* 0x000fe20000000800 */
[----:B------:R-:W-:Y:S01]  /*a960*/  ULDC.64 UR6, c[0x0][0x208] ;  /* 0x0000820000067ab9 */ /* 0x000fe20000000a00 */
[----:B------:R-:W-:Y:S02]  /*a970*/  ISETP.GE.AND P3, PT, R16, UR5, PT ;  /* 0x0000000510007c0c */ /* 0x000fe4000bf66270 */
[----:B------:R-:W-:-:S11]  /*a980*/  ISETP.GE.AND P4, PT, R19, UR5, PT ;  /* 0x0000000513007c0c */ /* 0x000fd6000bf86270 */
[CC--:B--2---:R-:W-:Y:S02]  /*a990*/  @!P3 LEA R2, P0, R16.reuse, R20.reuse, 0x1 ;  /* 0x000000141002b211 */ /* 0x0c4fe400078008ff */
[C---:B------:R-:W-:Y:S02]  /*a9a0*/  @!P4 LEA R20, P2, R19.reuse, R20, 0x1 ;  /* 0x000000141314c211 */ /* 0x040fe400078408ff */
[-C--:B----4-:R-:W-:Y:S02]  /*a9b0*/  @!P3 LEA.HI.X R3, R16, R0.reuse, R193, 0x1, P0 ;  /* 0x000000001003b211 */ /* 0x090fe400000f0cc1 */
[----:B------:R-:W-:-:S03]  /*a9c0*/  @!P4 LEA.HI.X R21, R19, R0, R192, 0x1, P2 ;  /* 0x000000001315c211 */ /* 0x000fc600010f0cc0 */
[----:B-----5:R3:W-:Y:S04]  /*a9d0*/  @!P3 ST.E.128 desc[UR6][R2.64], R40 ;  /* 0x000000280200b985 */ /* 0x0207e8000c101d06 */
[----:B------:R3:W-:Y:S02]  /*a9e0*/  @!P4 ST.E.128 desc[UR6][R20.64], R48 ;  /* 0x000000301400c985 */ /* 0x0007e4000c101d06 */
.L_x_2280:
[----:B------:R-:W-:Y:S05]  /*a9f0*/  BSYNC B1 ;  /* 0x0000000000017941 */ /* 0x000fea0003800000 */
.L_x_2279:
[----:B----4-:R4:W0:Y:S01]  /*aa00*/  SHFL.IDX PT, R0, R24, 0x2, 0x181f ;  /* 0x00581f0018007f89 */ /* 0x01082200000e0000 */
        /* <DEDUP_REMOVED lines=11> */
[----:B-----5:R3:W-:Y:S04]  /*aac0*/  @!P2 ST.E.128 desc[UR6][R2.64], R36 ;  /* 0x000000240200a985 */ /* 0x0207e8000c101d06 */
[----:B------:R3:W-:Y:S02]  /*aad0*/  @!P3 ST.E.128 desc[UR6][R20.64], R12 ;  /* 0x0000000c1400b985 */ /* 0x0007e4000c101d06 */
.L_x_2282:
[----:B------:R-:W-:Y:S05]  /*aae0*/  BSYNC B1 ;  /* 0x0000000000017941 */ /* 0x000fea0003800000 */
.L_x_2281:
[----:B---3--:R-:W-:Y:S01]  /*aaf0*/  VIADD R3, R27, 0x60 ;  /* 0x000000601b037836 */ /* 0x008fe20000000000 */
[----:B01--4-:R-:W3:Y:S04]  /*ab00*/  SHFL.IDX PT, R24, R24, 0x3, 0x181f ;  /* 0x00781f0018187f89 */ /* 0x013ee800000e0000 */
[----:B------:R-:W-:Y:S01]  /*ab10*/  ISETP.GE.AND P0, PT, R3, R92, PT ;  /* 0x0000005c0300720c */ /* 0x000fe20003f06270 */
[----:B------:R-:W4:-:S12]  /*ab20*/  SHFL.IDX PT, R23, R23, 0x3, 0x181f ;  /* 0x00781f0017177f89 */ /* 0x000f1800000e0000 */
[----:B------:R-:W-:Y:S05]  /*ab30*/  @P0 BRA `(.L_x_2283) ;  /* 0x0000000800b40947 */ /* 0x000fea0003800000 */
[----:B------:R-:W-:Y:S01]  /*ab40*/  ULDC UR5, c[0x0][0xac8] ;  /* 0x0002b20000057ab9 */ /* 0x000fe20000000800 */
[----:B------:R-:W-:Y:S01]  /*ab50*/  ULDC.64 UR6, c[0x0][0x208] ;  /* 0x0000820000067ab9 */ /* 0x000fe20000000a00 */
[----:B------:R-:W-:-:S13]  /*ab60*/  ISETP.GE.AND P1, PT, R16, UR5, PT ;  /* 0x0000000510007c0c */ /* 0x000fda000bf26270 */
[----:B----4-:R-:W-:-:S04]  /*ab70*/  @!P1 LEA R2, P0, R16, R23, 0x1 ;  /* 0x0000001710029211 */ /* 0x010fc800078008ff */
[----:B---3--:R-:W-:Y:S02]  /*ab80*/  @!P1 LEA.HI.X R3, R16, R24, R193, 0x1, P0 ;  /* 0x0000001810039211 */ /* 0x008fe400000f0cc1 */
        /* <DEDUP_REMOVED lines=8> */
.L_x_2276:
[----:B------:R-:W0:Y:S01]  /*ac10*/  LDC R8, c[0x0][0xbe8] ;  /* 0x0002fa00ff087b82 */ /* 0x000e220000000800 */
[----:B------:R-:W-:Y:S01]  /*ac20*/  R2UR UR6, R23 ;  /* 0x00000000170672ca */ /* 0x000fe200000e0000 */
[----:B------:R-:W-:Y:S01]  /*ac30*/  BSSY B1, `(.L_x_2284) ;  /* 0x0000035000017945 */ /* 0x000fe20003800000 */
[----:B------:R-:W-:Y:S01]  /*ac40*/  R2UR UR5, R184 ;  /* 0x00000000b80572ca */ /* 0x000fe200000e0000 */
[----:B------:R-:W-:Y:S01]  /*ac50*/  IMAD R6, R22, 0x20, R185 ;  /* 0x0000002016067824 */ /* 0x000fe200078e02b9 */
[----:B------:R-:W-:-:S09]  /*ac60*/  ISETP.GE.AND P0, PT, R194, 0x80, PT ;  /* 0x00000080c200780c */ /* 0x000fd20003f06270 */
[----:B------:R-:W-:Y:S02]  /*ac70*/  USHF.R.S32.HI UR8, URZ, 0x1f, UR6 ;  /* 0x0000001f3f087899 */ /* 0x000fe40008011406 */
[----:B------:R-:W-:Y:S01]  /*ac80*/  USHF.R.S32.HI UR9, URZ, 0x1f, UR5 ;  /* 0x0000001f3f097899 */ /* 0x000fe20008011405 */
[----:B0-----:R-:W-:-:S13]  /*ac90*/  ISETP.NE.AND P1, PT, R8, 0x1, PT ;  /* 0x000000010800780c */ /* 0x001fda0003f25270 */
[----:B------:R-:W0:Y:S08]  /*aca0*/  @P1 LDC R9, c[0x0][0xbec] ;  /* 0x0002fb00ff091b82 */ /* 0x000e300000000800 */
[----:B------:R-:W1:Y:S01]  /*acb0*/  @P1 LDC R11, c[0x0][0xbf0] ;  /* 0x0002fc00ff0b1b82 */ /* 0x000e620000000800 */
[----:B------:R-:W-:Y:S05]  /*acc0*/  @P0 BRA `(.L_x_2285) ;  /* 0x0000000000ac0947 */ /* 0x000fea0003800000 */
[----:B------:R-:W2:Y:S01]  /*acd0*/  S2R R0, SR_TID.X ;  /* 0x0000000000007919 */ /* 0x000ea20000002100 */
[----:B------:R-:W3:Y:S01]  /*ace0*/  LDC R3, c[0x0][0xbe8] ;  /* 0x0002fa00ff037b82 */ /* 0x000ee20000000800 */
[----:B------:R-:W-:Y:S01]  /*acf0*/  IMAD.U32 R4, RZ, RZ, UR60 ;  /* 0x0000003cff047e24 */ /* 0x000fe2000f8e00ff */
[----:B------:R-:W-:Y:S02]  /*ad00*/  ULDC UR5, c[0x0][0xa88] ;  /* 0x0002a20000057ab9 */ /* 0x000fe40000000800 */
[----:B---3--:R-:W-:Y:S02]  /*ad10*/  IMAD R5, R3, UR5, RZ ;  /* 0x0000000503057c24 */ /* 0x008fe4000f8e02ff */
[----:B--2---:R-:W-:-:S04]  /*ad20*/  IADD3 R4, R4, -0x80, R0 ;  /* 0xffffff8004047810 */ /* 0x004fc80007ffe000 */
[----:B------:R-:W-:-:S13]  /*ad30*/  ISETP.GE.AND P0, PT, R4, R5, PT ;  /* 0x000000050400720c */ /* 0x000fda0003f06270 */
[----:B------:R-:W-:Y:S05]  /*ad40*/  @P0 BRA `(.L_x_2285) ;  /* 0x00000000008c0947 */ /* 0x000fea0003800000 */
[----:B------:R-:W-:Y:S01]  /*ad50*/  ISETP.NE.AND P0, PT, R3, 0x1, PT ;  /* 0x000000010300780c */ /* 0x000fe20003f05270 */
[----:B------:R-:W-:Y:S01]  /*ad60*/  ULDC.64 UR10, c[0x0][0xb90] ;  /* 0x0002e400000a7ab9 */ /* 0x000fe20000000a00 */
[----:B------:R-:W-:Y:S01]  /*ad70*/  R2UR UR13, R23 ;  /* 0x00000000170d72ca */ /* 0x000fe200000e0000 */
[----:B------:R-:W-:Y:S01]  /*ad80*/  UIMAD UR5, UR8, UR10, URZ ;  /* 0x0000000a080572a4 */ /* 0x000fe2000f8e023f */
[----:B------:R-:W-:Y:S01]  /*ad90*/  R2UR UR12, R184 ;  /* 0x00000000b80c72ca */ /* 0x000fe200000e0000 */
[----:B------:R-:W-:-:S08]  /*ada0*/  IMAD.MOV.U32 R2, RZ, RZ, R4 ;  /* 0x000000ffff027224 */ /* 0x000fd000078e0004 */
[----:B------:R-:W2:Y:S02]  /*adb0*/  @P0 LDC R5, c[0x0][0xbec] ;  /* 0x0002fb00ff050b82 */ /* 0x000ea40000000800 */
[----:B------:R-:W-:Y:S02]  /*adc0*/  UIMAD.WIDE.U32 UR6, UR13, UR10, URZ ;  /* 0x0000000a0d0672a5 */ /* 0x000fe4000f8e003f */
[----:B------:R-:W-:-:S03]  /*add0*/  UIMAD UR5, UR13, UR11, UR5 ;  /* 0x0000000b0d0572a4 */ /* 0x000fc6000f8e0205 */
[----:B------:R-:W-:Y:S01]  /*ade0*/  ULDC.64 UR10, c[0x0][0xb98] ;  /* 0x0002e600000a7ab9 */ /* 0x000fe20000000a00 */
[----:B------:R-:W3:Y:S01]  /*adf0*/  @P0 LDC R7, c[0x0][0xbf0] ;  /* 0x0002fc00ff070b82 */ /* 0x000ee20000000800 */
[----:B------:R-:W-:Y:S02]  /*ae00*/  UIADD3 UR7, UR7, UR5, URZ ;  /* 0x0000000507077290 */ /* 0x000fe4000fffe03f */
[----:B------:R-:W-:Y:S02]  /*ae10*/  UIMAD UR5, UR9, UR10, URZ ;  /* 0x0000000a090572a4 */ /* 0x000fe4000f8e023f */
[----:B------:R-:W-:Y:S02]  /*ae20*/  UIMAD.WIDE.U32 UR6, UR12, UR10, UR6 ;  /* 0x0000000a0c0672a5 */ /* 0x000fe4000f8e0006 */
[----:B------:R-:W-:-:S03]  /*ae30*/  UIMAD UR5, UR12, UR11, UR5 ;  /* 0x0000000b0c0572a4 */ /* 0x000fc6000f8e0205 */
[----:B------:R-:W-:Y:S01]  /*ae40*/  ULDC.64 UR10, c[0x0][0xb88] ;  /* 0x0002e200000a7ab9 */ /* 0x000fe20000000a00 */
[----:B------:R-:W-:Y:S01]  /*ae50*/  ULDC.64 UR12, c[0x0][0x208] ;  /* 0x00008200000c7ab9 */ /* 0x000fe20000000a00 */
[----:B--2---:R-:W-:-:S05]  /*ae60*/  @P0 IMAD.HI.U32 R0, R4, R5, RZ ;  /* 0x0000000504000227 */ /* 0x004fca00078e00ff */
[----:B---3--:R-:W-:-:S05]  /*ae70*/  @P0 SHF.R.U32.HI R2, RZ, R7, R0 ;  /* 0x00000007ff020219 */ /* 0x008fca0000011600 */
[----:B------:R-:W-:-:S04]  /*ae80*/  IMAD.MOV R5, RZ, RZ, -R2 ;  /* 0x000000ffff057224 */ /* 0x000fc800078e0a02 */
[----:B------:R-:W-:Y:S01]  /*ae90*/  IMAD R5, R3, R5, R4 ;  /* 0x0000000503057224 */ /* 0x000fe200078e0204 */
[----:B------:R-:W-:Y:S01]  /*aea0*/  SHF.R.S32.HI R3, RZ, 0x1f, R2 ;  /* 0x0000001fff037819 */ /* 0x000fe20000011402 */
[----:B------:R-:W-:Y:S01]  /*aeb0*/  IMAD.U32 R4, RZ, RZ, UR5 ;  /* 0x00000005ff047e24 */ /* 0x000fe2000f8e00ff */
        /* <DEDUP_REMOVED lines=12> */
.L_x_2285:
[----:B------:R-:W-:Y:S05]  /*af80*/  BSYNC B1 ;  /* 0x0000000000017941 */ /* 0x000fea0003800000 */
.L_x_2284:
[----:B------:R-:W-:Y:S01]  /*af90*/  R2UR UR13, R23 ;  /* 0x00000000170d72ca */ /* 0x000fe200000e0000 */
[----:B------:R-:W-:Y:S01]  /*afa0*/  ULDC.64 UR10, c[0x0][0xae8] ;  /* 0x0002ba00000a7ab9 */ /* 0x000fe20000000a00 */
[----:B------:R-:W-:Y:S01]  /*afb0*/  R2UR UR12, R184 ;  /* 0x00000000b80c72ca */ /* 0x000fe200000e0000 */
[----:B------:R-:W-:Y:S01]  /*afc0*/  UIMAD UR5, UR8, UR10, URZ ;  /* 0x0000000a080572a4 */ /* 0x000fe2000f8e023f */
[----:B------:R-:W-:Y:S01]  /*afd0*/  VIADD R6, R6, UR60 ;  /* 0x0000003c06067c36 */ /* 0x000fe20008000000 */
[----:B------:R-:W-:Y:S03]  /*afe0*/  BSSY B1, `(.L_x_2286) ;  /* 0x0000035000017945 */ /* 0x000fe60003800000 */
[----:B0-----:R-:W-:-:S04]  /*aff0*/  @P1 IMAD.HI.U32 R0, R6, R9, RZ ;  /* 0x0000000906001227 */ /* 0x001fc800078e00ff */
[----:B--2---:R-:W-:Y:S01]  /*b000*/  IMAD.MOV.U32 R5, RZ, RZ, R6 ;  /* 0x000000ffff057224 */ /* 0x004fe200078e0006 */
[----:B------:R-:W-:Y:S01]  /*b010*/  UIMAD.WIDE.U32 UR6, UR13, UR10, URZ ;  /* 0x0000000a0d0672a5 */ /* 0x000fe2000f8e003f */
[----:B-1----:R-:W-:Y:S01]  /*b020*/  @P1 SHF.R.U32.HI R5, RZ, R11, R0 ;  /* 0x0000000bff051219 */ /* 0x002fe20000011600 */
[----:B------:R-:W-:-:S03]  /*b030*/  UIMAD UR5, UR13, UR11, UR5 ;  /* 0x0000000b0d0572a4 */ /* 0x000fc6000f8e0205 */
[----:B------:R-:W-:Y:S01]  /*b040*/  ULDC.64 UR10, c[0x0][0xaf0] ;  /* 0x0002bc00000a7ab9 */ /* 0x000fe20000000a00 */
[----:B------:R-:W-:Y:S01]  /*b050*/  UIADD3 UR7, UR7, UR5, URZ ;  /* 0x0000000507077290 */ /* 0x000fe2000fffe03f */
[--C-:B------:R-:W-:Y:S01]  /*b060*/  SHF.R.S32.HI R0, RZ, 0x1f, R5.reuse ;  /* 0x0000001fff007819 */ /* 0x100fe20000011405 */
[----:B------:R-:W-:Y:S01]  /*b070*/  UIMAD UR5, UR9, UR10, URZ ;  /* 0x0000000a090572a4 */ /* 0x000fe2000f8e023f */
[----:B------:R-:W-:Y:S01]  /*b080*/  IMAD.MOV R7, RZ, RZ, -R5 ;  /* 0x000000ffff077224 */ /* 0x000fe200078e0a05 */
[----:B------:R-:W-:Y:S02]  /*b090*/  UIMAD.WIDE.U32 UR6, UR12, UR10, UR6 ;  /* 0x0000000a0c0672a5 */ /* 0x000fe4000f8e0006 */
[----:B------:R-:W-:Y:S01]  /*b0a0*/  UIMAD UR5, UR12, UR11, UR5 ;  /* 0x0000000b0c0572a4 */ /* 0x000fe2000f8e0205 */
[----:B------:R-:W-:Y:S01]  /*b0b0*/  IMAD R7, R8, R7, R6 ;  /* 0x0000000708077224 */ /* 0x000fe200078e0206 */
[----:B------:R-:W-:Y:S01]  /*b0c0*/  ULDC.64 UR8, c[0x0][0xae0] ;  /* 0x0002b80000087ab9 */ /* 0x000fe20000000a00 */
[----:B------:R-:W-:Y:S01]  /*b0d0*/  VIADD R6, R185, UR60 ;  /* 0x0000003cb9067c36 */ /* 0x000fe20008000000 */
[----:B------:R-:W-:Y:S01]  /*b0e0*/  UIADD3 UR5, UR7, UR5, URZ ;  /* 0x0000000507057290 */ /* 0x000fe2000fffe03f */
[----:B------:R-:W-:-:S02]  /*b0f0*/  IMAD R0, R0, UR8, RZ ;  /* 0x0000000800007c24 */ /* 0x000fc4000f8e02ff */
[----:B------:R-:W-:Y:S02]  /*b100*/  IMAD.U32 R3, RZ, RZ, UR7 ;  /* 0x00000007ff037e24 */ /* 0x000fe4000f8e00ff */
[----:B------:R-:W-:Y:S01]  /*b110*/  IMAD.U32 R2, RZ, RZ, UR6 ;  /* 0x00000006ff027e24 */ /* 0x000fe2000f8e00ff */
[----:B------:R-:W-:Y:S01]  /*b120*/  ULDC.64 UR6, c[0x0][0xad8] ;  /* 0x0002b60000067ab9 */ /* 0x000fe20000000a00 */
[----:B------:R-:W-:Y:S01]  /*b130*/  IMAD.U32 R3, RZ, RZ, UR5 ;  /* 0x00000005ff037e24 */ /* 0x000fe2000f8e00ff */
[----:B------:R-:W-:Y:S01]  /*b140*/  ULDC UR5, c[0x0][0xa88] ;  /* 0x0002a20000057ab9 */ /* 0x000fe20000000800 */
[C---:B------:R-:W-:Y:S01]  /*b150*/  IMAD R9, R5.reuse, UR9, R0 ;  /* 0x0000000905097c24 */ /* 0x040fe2000f8e0200 */
[----:B------:R-:W-:Y:S01]  /*b160*/  SHF.R.S32.HI R0, RZ, 0x1f, R7 ;  /* 0x0000001fff007819 */ /* 0x000fe20000011407 */
[----:B------:R-:W-:-:S04]  /*b170*/  IMAD.WIDE.U32 R2, R5, UR8, R2 ;  /* 0x0000000805027c25 */ /* 0x000fc8000f8e0002 */
[----:B------:R-:W-:Y:S02]  /*b180*/  IMAD.IADD R3, R3, 0x1, R9 ;  /* 0x0000000103037824 */ /* 0x000fe400078e0209 */
[----:B------:R-:W-:Y:S02]  /*b190*/  IMAD R4, R0, UR6, RZ ;  /* 0x0000000600047c24 */ /* 0x000fe4000f8e02ff */
[----:B------:R-:W-:Y:S02]  /*b1a0*/  IMAD R9, R8, UR5, RZ ;  /* 0x0000000508097c24 */ /* 0x000fe4000f8e02ff */
        /* <DEDUP_REMOVED lines=24> */
.L_x_2287:
[----:B------:R-:W-:Y:S05]  /*b330*/  BSYNC B1 ;  /* 0x0000000000017941 */ /* 0x000fea0003800000 */
.L_x_2286:
        /* <DEDUP_REMOVED lines=14> */
.L_x_2289:
[----:B------:R-:W-:Y:S05]  /*b420*/  BSYNC B1 ;  /* 0x0000000000017941 */ /* 0x000fea0003800000 */
.L_x_2288:
        /* <DEDUP_REMOVED lines=14> */
.L_x_2291:
[----:B------:R-:W-:Y:S05]  /*b510*/  BSYNC B1 ;  /* 0x0000000000017941 */ /* 0x000fea0003800000 */
.L_x_2290:
        /* <DEDUP_REMOVED lines=15> */
.L_x_2283:
[----:B------:R-:W-:Y:S05]  /*b610*/  BSYNC B0 ;  /* 0x0000000000007941 */ /* 0x000fea0003800000 */
.L_x_2275:
[----:B------:R-:W-:Y:S02]  /*b620*/  ULDC UR5, c[0x0][0xc38] ;  /* 0x00030e0000057ab9 */ /* 0x000fe40000000800 */
[----:B------:R-:W-:-:S06]  /*b630*/  UISETP.GE.AND UP0, UPT, UR4, UR5, UPT ;  /* 0x000000050400728c */ /* 0x000fcc000bf06270 */
[----:B------:R-:W-:-:S13]  /*b640*/  PLOP3.LUT P0, PT, PT, PT, UP0, 0x80, 0x0 ;  /* 0x000000000000781c */ /* 0x000fda0003f0f008 */
[----:B------:R-:W-:Y:S05]  /*b650*/  @!P0 BRA `(.L_x_2292) ;  /* 0xffffff5400d88947 */ /* 0x000fea000383ffff */
[----:B------:R-:W-:Y:S05]  /*b660*/  EXIT ;  /* 0x000000000000794d */ /* 0x000fea0003800000 */
.L_x_2240:
[----:B------:R-:W-:-:S08]  /*b670*/  NOP ;  /* 0x0000000000007918 */ /* 0x000fd00000000000 */
[----:B0-----:R-:W0:-:S00]  /*b680*/  USETMAXREG.DEALLOC.CTAPOOL 0x18 ;  /* 0x00000018000079c8 */ /* 0x001e0000080e0500 */
[----:B0-----:R-:W-:-:S06]  /*b690*/  LOP3.LUT R0, R0, 0x3, RZ, 0xc0, !PT ;  /* 0x0000000300007812 */ /* 0x001fcc00078ec0ff */
[----:B------:R-:W0:Y:S01]  /*b6a0*/  S2UR UR6, SR_CTAID.X ;  /* 0x00000000000679c3 */ /* 0x000e220000002500 */
[----:B------:R-:W-:Y:S01]  /*b6b0*/  IMAD.MOV.U32 R18, RZ, RZ, RZ ;  /* 0x000000ffff127224 */ /* 0x000fe200078e00ff */
[----:B------:R-:W1:Y:S02]  /*b6c0*/  SHFL.IDX PT, R0, R0, RZ, 0x1f ;  /* 0x00001fff00007589 */ /* 0x000e6400000e0000 */
[----:B-1----:R-:W-:-:S04]  /*b6d0*/  ISETP.NE.AND P0, PT, R0, RZ, PT ;  /* 0x000000ff0000720c */ /* 0x002fc80003f05270 */
[----:B------:R-:W0:Y:S01]  /*b6e0*/  LDC R0, c[0x0][0xc38] ;  /* 0x00030e00ff007b82 */ /* 0x000e220000000800 */
[----:B------:R-:W-:-:S05]  /*b6f0*/  P2R R2, PR, RZ, 0x1 ;  /* 0x00000001ff027803 */ /* 0x000fca0000000000 */
[----:B------:R1:W-:Y:S03]  /*b700*/  STL [R1+0x20], R2 ;  /* 0x0000200201007387 */ /* 0x0003e60000100800 */
[----:B------:R-:W-:Y:S06]  /*b710*/  @P0 BAR.ARV 0x4, 0x180 ;  /* 0x0106000000000b1d */ /* 0x000fec0000002000 */
[----:B------:R1:W-:Y:S01]  /*b720*/  STL [R1+0x1c], RZ ;  /* 0x00001cff01007387 */ /* 0x0003e20000100800 */
[----:B0-----:R-:W-:Y:S01]  /*b730*/  ISETP.LE.AND P0, PT, R0, UR6, PT ;  /* 0x0000000600007c0c */ /* 0x001fe2000bf03270 */
[----:B------:R-:W-:-:S05]  /*b740*/  IMAD.MOV.U32 R0, RZ, RZ, 0x1 ;  /* 0x00000001ff007424 */ /* 0x000fca00078e00ff */
[----:B------:R1:W-:Y:S07]  /*b750*/  STL [R1+0x4], R0 ;  /* 0x0000040001007387 */ /* 0x0003ee0000100800 */
[----:B------:R-:W-:Y:S05]  /*b760*/  @P0 BRA `(.L_x_2293) ;  /* 0x0000004400600947 */ /* 0x000fea0003800000 */
[----:B------:R-:W0:Y:S01]  /*b770*/  S2R R6, SR_TID.X ;  /* 0x0000000000067919 */ /* 0x000e220000002100 */
[----:B------:R-:W2:Y:S01]  /*b780*/  S2UR UR5, SR_CgaCtaId ;  /* 0x00000000000579c3 */ /* 0x000ea20000008800 */
[----:B------:R-:W-:Y:S01]  /*b790*/  UMOV UR4, 0x400 ;  /* 0x0000040000047882 */ /* 0x000fe20000000000 */
[----:B------:R-:W-:Y:S01]  /*b7a0*/  IMAD.MOV.U32 R18, RZ, RZ, RZ ;  /* 0x000000ffff127224 */ /* 0x000fe200078e00ff */
[----:B------:R-:W-:Y:S01]  /*b7b0*/  ULDC UR43, c[0x0][0xc] ;  /* 0x00000300002b7ab9 */ /* 0x000fe20000000800 */
[----:B------:R-:W-:Y:S01]  /*b7c0*/  ULDC.64 UR38, c[0x0][0x198] ;  /* 0x0000660000267ab9 */ /* 0x000fe20000000a00 */
[----:B--2---:R-:W-:-:S06]  /*b7d0*/  ULEA UR4, UR5, UR4, 0x18 ;  /* 0x0000000405047291 */ /* 0x004fcc000f8ec03f */
[----:B------:R-:W-:Y:S01]  /*b7e0*/  IMAD.U32 R17, RZ, RZ, UR4 ;  /* 0x00000004ff117e24 */ /* 0x000fe2000f8e00ff */
[C---:B0-----:R-:W-:Y:S01]  /*b7f0*/  LOP3.LUT R5, R6.reuse, 0x7f, RZ, 0xc0, !PT ;  /* 0x0000007f06057812 */ /* 0x041fe200078ec0ff */
[----:B-1----:R-:W-:-:S05]  /*b800*/  IMAD.SHL.U32 R0, R6, 0x8, RZ ;  /* 0x0000000806007824 */ /* 0x002fca00078e00ff */
        /* <DEDUP_REMOVED lines=13> */
[----:B------:R0:W-:Y:S04]  /*b8e0*/  STL [R1+0x4], R2 ;  /* 0x0000040201007387 */ /* 0x0001e80000100800 */
[----:B------:R1:W-:Y:S01]  /*b8f0*/  STL [R1+0x1c], RZ ;  /* 0x00001cff01007387 */ /* 0x0003e20000100800 */
[----:B0-----:R-:W-:-:S02]  /*b900*/  LOP3.LUT R2, R0, 0x40, RZ, 0xfc, !PT ;  /* 0x0000004000027812 */ /* 0x001fc400078efcff */
[----:B-1----:R-:W-:-:S07]  /*b910*/  LOP3.LUT R0, R0, 0x80, RZ, 0xfc, !PT ;  /* 0x0000008000007812 */ /* 0x002fce00078efcff */
.L_x_2383:
        /* <DEDUP_REMOVED lines=23> */
.L_x_2294:
[----:B------:R-:W-:Y:S01]  /*ba90*/  ULDC UR8, c[0x0][0xc54] ;  /* 0x0003150000087ab9 */ /* 0x000fe20000000800 */
[----:B------:R-:W-:Y:S01]  /*baa0*/  UMOV UR7, UR9 ;  /* 0x0000000900077c82 */ /* 0x000fe20008000000 */
[----:B------:R-:W-:-:S11]  /*bab0*/  UISETP.NE.AND UP0, UPT, UR8, 0x1, UPT ;  /* 0x000000010800788c */ /* 0x000fd6000bf05270 */
[----:B------:R-:W-:Y:S02]  /*bac0*/  @UP0 ULDC.64 UR10, c[0x0][0xc58] ;  /* 0x00031600000a0ab9 */ /* 0x000fe40000000a00 */
[----:B------:R-:W-:-:S04]  /*bad0*/  UIMAD.WIDE.U32 UR4, UR9, UR10, URZ ;  /* 0x0000000a090472a5 */ /* 0x000fc8000f8e003f */
[----:B------:R-:W-:-:S04]  /*bae0*/  @UP0 USHF.R.U32.HI UR7, URZ, UR11, UR5 ;  /* 0x0000000b3f070299 */ /* 0x000fc80008011605 */
[----:B------:R-:W-:-:S12]  /*baf0*/  UIMAD UR8, UR7, UR8, URZ ;  /* 0x00000008070872a4 */ /* 0x000fd8000f8e023f */
.L_x_2295:
[----:B------:R-:W-:Y:S01]  /*bb00*/  ULOP3.LUT UR42, URZ, UR7, URZ, 0x33, !UPT ;  /* 0x000000073f2a7292 */ /* 0x000fe2000f8e333f */
[----:B------:R-:W-:Y:S01]  /*bb10*/  BSSY B7, `(.L_x_2296) ;  /* 0x0000400000077945 */ /* 0x000fe20003800000 */
[----:B------:R-:W-:Y:S01]  /*bb20*/  ULDC UR5, c[0x0][0x448] ;  /* 0x0001120000057ab9 */ /* 0x000fe20000000800 */
[----:B------:R-:W-:Y:S01]  /*bb30*/  ULDC UR4, c[0x0][0xc3c] ;  /* 0x00030f0000047ab9 */ /* 0x000fe20000000800 */
[----:B------:R-:W-:Y:S02]  /*bb40*/  UISETP.NE.AND UP1, UPT, UR5, 0x1, UPT ;  /* 0x000000010500788c */ /* 0x000fe4000bf25270 */
[----:B------:R-:W-:Y:S01]  /*bb50*/  UIADD3 UR42, UR42, UR4, URZ ;  /* 0x000000042a2a7290 */ /* 0x000fe2000fffe03f */
[----:B------:R-:W-:Y:S01]  /*bb60*/  ULDC.64 UR10, c[0x0][0x418] ;  /* 0x00010600000a7ab9 */ /* 0x000fe20000000a00 */
[----:B------:R-:W-:Y:S01]  /*bb70*/  ULDC UR5, c[0x0][0x288] ;  /* 0x0000a20000057ab9 */ /* 0x000fe20000000800 */
[----:B------:R-:W-:Y:S02]  /*bb80*/  UISETP.NE.U32.AND UP0, UPT, UR10, URZ, UPT ;  /* 0x0000003f0a00728c */ /* 0x000fe4000bf05070 */
[----:B------:R-:W-:-:S02]  /*bb90*/  USHF.L.U32 UR7, UR42, 0x7, URZ ;  /* 0x000000072a077899 */ /* 0x000fc4000800063f */
[----:B------:R-:W-:Y:S02]  /*bba0*/  UISETP.NE.AND.EX UP0, UPT, UR11, URZ, UPT, UP0 ;  /* 0x0000003f0b00728c */ /* 0x000fe4000bf05300 */
[----:B------:R-:W-:Y:S01]  /*bbb0*/  UIADD3 UR7, UR7, 0x7f, URZ ;  /* 0x0000007f07077890 */ /* 0x000fe2000fffe03f */
[----:B------:R-:W-:Y:S01]  /*bbc0*/  ULDC UR4, c[0x0][0x424] ;  /* 0x0001090000047ab9 */ /* 0x000fe20000000800 */
[----:B------:R-:W-:Y:S02]  /*bbd0*/  UIADD3 UR13, -UR5, 0x80, URZ ;  /* 0x00000080050d7890 */ /* 0x000fe4000fffe13f */
[----:B------:R-:W-:Y:S01]  /*bbe0*/  USEL UR11, UR4, 0x1, UP0 ;  /* 0x00000001040b7887 */ /* 0x000fe20008000000 */
[----:B------:R-:W-:Y:S01]  /*bbf0*/  @UP1 ULDC UR5, c[0x0][0x44c] ;  /* 0x0001130000051ab9 */ /* 0x000fe20000000800 */
[----:B------:R-:W-:Y:S01]  /*bc00*/  ULDC UR12, c[0x0][0x2f0] ;  /* 0x0000bc00000c7ab9 */ /* 0x000fe20000000800 */
[----:B------:R-:W-:Y:S01]  /*bc10*/  UIMAD.WIDE.U32 UR4, UR7, UR5, URZ ;  /* 0x00000005070472a5 */ /* 0x000fe2000f8e003f */
[----:B------:R-:W-:Y:S01]  /*bc20*/  @UP1 ULDC UR14, c[0x0][0x450] ;  /* 0x00011400000e1ab9 */ /* 0x000fe20000000800 */
[----:B------:R-:W-:-:S02]  /*bc30*/  UIMAD UR13, UR11, UR12, UR13 ;  /* 0x0000000c0b0d72a4 */ /* 0x000fc4000f8e020d */
[----:B------:R-:W-:Y:S02]  /*bc40*/  @UP1 USHF.R.U32.HI UR7, URZ, UR14, UR5 ;  /* 0x0000000e3f071299 */ /* 0x000fe40008011605 */
[----:B------:R-:W-:Y:S02]  /*bc50*/  UIMAD UR11, UR11, UR12, 0x7f ;  /* 0x0000007f0b0b74a4 */ /* 0x000fe4000f8e020c */
[----:B------:R-:W-:Y:S02]  /*bc60*/  UIADD3 UR7, UR13, UR7, URZ ;  /* 0x000000070d077290 */ /* 0x000fe4000fffe03f */
[----:B------:R-:W-:Y:S02]  /*bc70*/  UIADD3 UR8, UR9, -UR8, URZ ;  /* 0x8000000809087290 */ /* 0x000fe4000fffe03f */
[----:B------:R-:W-:Y:S02]  /*bc80*/  USHF.R.S32.HI UR9, URZ, 0x1f, UR11 ;  /* 0x0000001f3f097899 */ /* 0x000fe4000801140b */
[----:B------:R-:W-:-:S02]  /*bc90*/  USHF.R.S32.HI UR4, URZ, 0x1f, UR7 ;  /* 0x0000001f3f047899 */ /* 0x000fc40008011407 */
[----:B------:R-:W-:Y:S02]  /*bca0*/  ULEA.HI UR9, UR9, UR11, URZ, 0x7 ;  /* 0x0000000b09097291 */ /* 0x000fe4000f8f383f */
[----:B------:R-:W-:Y:S01]  /*bcb0*/  ULEA.HI UR7, UR4, UR7, URZ, 0x7 ;  /* 0x0000000704077291 */ /* 0x000fe2000f8f383f */
[----:B------:R-:W-:Y:S01]  /*bcc0*/  ULDC UR10, c[0x0][0xc48] ;  /* 0x00031200000a7ab9 */ /* 0x000fe20000000800 */
[----:B------:R-:W-:Y:S02]  /*bcd0*/  USHF.R.S32.HI UR9, URZ, 0x7, UR9 ;  /* 0x000000073f097899 */ /* 0x000fe40008011409 */
[----:B------:R-:W-:Y:S02]  /*bce0*/  USHF.R.S32.HI UR7, URZ, 0x7, UR7 ;  /* 0x000000073f077899 */ /* 0x000fe40008011407 */
[----:B------:R-:W-:Y:S02]  /*bcf0*/  UISETP.NE.AND UP0, UPT, UR10, 0x1, UPT ;  /* 0x000000010a00788c */ /* 0x000fe4000bf05270 */
[----:B------:R-:W-:Y:S01]  /*bd00*/  UISETP.LT.AND UP1, UPT, UR9, UR7, UPT ;  /* 0x000000070900728c */ /* 0x000fe2000bf21270 */
[----:B------:R-:W-:-:S03]  /*bd10*/  ULDC UR5, c[0x0][0xc54] ;  /* 0x0003150000057ab9 */ /* 0x000fc60000000800 */
[----:B------:R-:W-:Y:S02]  /*bd20*/  USEL UR41, UR9, UR7, UP1 ;  /* 0x0000000709297287 */ /* 0x000fe40008800000 */
[----:B------:R-:W-:-:S03]  /*bd30*/  UIMAD UR8, UR6, UR5, UR8 ;  /* 0x00000005060872a4 */ /* 0x000fc6000f8e0208 */
[----:B------:R-:W-:Y:S01]  /*bd40*/  @UP0 ULDC UR5, c[0x0][0xc4c] ;  /* 0x0003130000050ab9 */ /* 0x000fe20000000800 */
[----:B------:R-:W-:Y:S01]  /*bd50*/  ISETP.LT.AND P0, PT, RZ, UR41, PT ;  /* 0x00000029ff007c0c */ /* 0x000fe2000bf01270 */
[----:B------:R-:W-:Y:S01]  /*bd60*/  UIMAD.WIDE.U32 UR4, UR8, UR5, URZ ;  /* 0x00000005080472a5 */ /* 0x000fe2000f8e003f */
[----:B------:R-:W-:Y:S01]  /*bd70*/  @UP0 ULDC UR6, c[0x0][0xc50] ;  /* 0x0003140000060ab9 */ /* 0x000fe20000000800 */
[----:B------:R-:W-:Y:S02]  /*bd80*/  UMOV UR40, UR8 ;  /* 0x0000000800287c82 */ /* 0x000fe40008000000 */
[----:B------:R-:W-:-:S04]  /*bd90*/  @UP0 USHF.R.U32.HI UR40, URZ, UR6, UR5 ;  /* 0x000000063f280299 */ /* 0x000fc80008011605 */
[----:B------:R-:W-:-:S04]  /*bda0*/  UIADD3 UR36, -UR40, URZ, URZ ;  /* 0x0000003f28247290 */ /* 0x000fc8000fffe13f */
[----:B------:R-:W-:Y:S01]  /*bdb0*/  UIMAD UR36, UR10, UR36, UR8 ;  /* 0x000000240a2472a4 */ /* 0x000fe2000f8e0208 */
[----:B------:R-:W-:Y:S11]  /*bdc0*/  @P0 BRA `(.L_x_2297) ;  /* 0x00000000004c0947 */ /* 0x000ff60003800000 */
        /* <DEDUP_REMOVED lines=19> */
.L_x_2297:
        /* <DEDUP_REMOVED lines=20> */
.L_x_2300:
[----:B------:R-:W-:Y:S05]  /*c040*/  BSYNC B6 ;  /* 0x0000000000067941 */ /* 0x000fea0003800000 */
.L_x_2299:
        /* <DEDUP_REMOVED lines=20> */
.L_x_2303:
        /* <DEDUP_REMOVED lines=15> */
.L_x_2302:
[----:B------:R-:W-:Y:S05]  /*c280*/  BSYNC B6 ;  /* 0x0000000000067941 */ /* 0x000fea0003800000 */
.L_x_2301:
[----:B------:R-:W-:Y:S01]  /*c290*/  ULDC.64 UR4, c[0x0][0x9f8] ;  /* 0x00027e0000047ab9 */ /* 0x000fe20000000a00 */
[----:B------:R-:W-:Y:S01]  /*c2a0*/  IMAD.U32 R7, RZ, RZ, UR40 ;  /* 0x00000028ff077e24 */ /* 0x000fe2000f8e00ff */
[----:B------:R-:W-:Y:S01]  /*c2b0*/  UISETP.NE.U32.AND UP0, UPT, UR4, URZ, UPT ;  /* 0x0000003f0400728c */ /* 0x000fe2000bf05070 */
[----:B------:R-:W-:-:S03]  /*c2c0*/  ULDC.64 UR6, c[0x0][0x208] ;  /* 0x0000820000067ab9 */ /* 0x000fc60000000a00 */
[----:B------:R-:W-:-:S06]  /*c2d0*/  UISETP.NE.AND.EX UP0, UPT, UR5, URZ, UPT, UP0 ;  /* 0x0000003f0500728c */ /* 0x000fcc000bf05300 */
[----:B------:R-:W-:-:S05]  /*c2e0*/  PLOP3.LUT P0, PT, PT, PT, UP0, 0x80, 0x0 ;  /* 0x000000000000781c */ /* 0x000fca0003f0f008 */
[----:B------:R-:W-:Y:S02]  /*c2f0*/  @UP0 ULDC.64 UR4, c[0x0][0x9f8] ;  /* 0x00027e0000040ab9 */ /* 0x000fe40000000a00 */
[----:B------:R-:W-:-:S06]  /*c300*/  @UP0 UIMAD.WIDE UR4, UR40, 0x4, UR4 ;  /* 0x00000004280408a5 */ /* 0x000fcc000f8e0204 */
[----:B------:R-:W-:Y:S02]  /*c310*/  IMAD.U32 R2, RZ, RZ, UR4 ;  /* 0x00000004ff027e24 */ /* 0x000fe4000f8e00ff */
[----:B------:R-:W-:-:S05]  /*c320*/  IMAD.U32 R3, RZ, RZ, UR5 ;  /* 0x00000005ff037e24 */ /* 0x000fca000f8e00ff */
[----:B------:R0:W2:Y:S01]  /*c330*/  @P0 LDG.E R7, desc[UR6][R2.64] ;  /* 0x0000000602070981 */ /* 0x0000a2000c1e1900 */
        /* <DEDUP_REMOVED lines=9> */
[----:B------:R-:W-:Y:S02]  /*c3d0*/  P2R R4, PR, RZ, 0x2 ;  /* 0x00000002ff047803 */ /* 0x000fe40000000000 */
[----:B--2---:R-:W-:Y:S01]  /*c3e0*/  SHF.R.S32.HI R8, RZ, 0x1f, R7 ;  /* 0x0000001fff087819 */ /* 0x004fe20000011407 */
[----:B------:R0:W-:Y:S01]  /*c3f0*/  STL [R1], R7 ;  /* 0x0000000701007387 */ /* 0x0001e20000100800 */
[----:B------:R-:W-:-:S03]  /*c400*/  SEL R16, R7, RZ, !P1 ;  /* 0x000000ff07107207 */ /* 0x000fc60004800000 */
[----:B------:R0:W-:Y:S04]  /*c410*/  STL [R1+0x10], R4 ;  /* 0x0000100401007387 */ /* 0x0001e80000100800 */
[----:B------:R0:W-:Y:S01]  /*c420*/  STL [R1+0x8], R8 ;  /* 0x0000080801007387 */ /* 0x0001e20000100800 */
[----:B------:R-:W-:Y:S05]  /*c430*/  BRA.DIV UR4, `(.L_x_2304) ;  /* 0x0000003e04c47947 */ /* 0x000fea000b800000 */
[----:B------:R1:W2:Y:S02]  /*c440*/  SHFL.IDX PT, R14, R0, RZ, 0x1f ;  /* 0x00001fff000e7589 */ /* 0x0002a400000e0000 */
.L_x_2398:
[----:B------:R-:W-:Y:S02]  /*c450*/  PLOP3.LUT P2, PT, PT, PT, PT, 0x8, 0x0 ;  /* 0x000000000000781c */ /* 0x000fe40003f4e170 */
[----:B--2---:R-:W-:Y:S02]  /*c460*/  ISETP.NE.AND P0, PT, R14, RZ, PT ;  /* 0x000000ff0e00720c */ /* 0x004fe40003f05270 */
[----:B-1----:R-:W-:-:S05]  /*c470*/  P2R R0, PR, RZ, 0x4 ;  /* 0x00000004ff007803 */ /* 0x002fca0000000000 */
[----:B------:R1:W-:Y:S06]  /*c480*/  STL [R1+0xc], R0 ;  /* 0x00000c0001007387 */ /* 0x0003ec0000100800 */
[----:B------:R-:W-:Y:S05]  /*c490*/  @P0 BRA `(.L_x_2305) ;  /* 0x0000000400200947 */ /* 0x000fea0003800000 */
[----:B------:R-:W-:-:S03]  /*c4a0*/  UMOV UR4, 0xffffffff ;  /* 0xffffffff00047882 */ /* 0x000fc60000000000 */
[----:B------:R-:W-:Y:S05]  /*c4b0*/  BRA.DIV UR4, `(.L_x_2306) ;  /* 0x0000003e04c47947 */ /* 0x000fea000b800000 */
[----:B------:R-:W-:-:S13]  /*c4c0*/  ELECT P6, URZ, PT ;  /* 0x00000000003f782f */ /* 0x000fda00038c0000 */
.L_x_2401:
[----:B------:R-:W-:Y:S05]  /*c4d0*/  @!P6 BRA `(.L_x_2305) ;  /* 0x000000040010e947 */ /* 0x000fea0003800000 */
[----:B------:R-:W-:Y:S01]  /*c4e0*/  IMAD.MOV.U32 R16, RZ, RZ, R7 ;  /* 0x000000ffff107224 */ /* 0x000fe200078e0007 */
[----:B------:R-:W-:Y:S06]  /*c4f0*/  @!P1 BRA `(.L_x_2307) ;  /* 0x0000000000489947 */ /* 0x000fec0003800000 */
[----:B------:R-:W2:Y:S01]  /*c500*/  LDC R6, c[0x0][0x43c] ;  /* 0x00010f00ff067b82 */ /* 0x000ea20000000800 */
[----:B------:R-:W-:Y:S01]  /*c510*/  ULDC.64 UR4, c[0x0][0x428] ;  /* 0x00010a0000047ab9 */ /* 0x000fe20000000a00 */
[----:B------:R-:W-:Y:S01]  /*c520*/  ULDC.64 UR6, c[0x0][0x208] ;  /* 0x0000820000067ab9 */ /* 0x000fe20000000a00 */
[----:B--2---:R-:W-:-:S13]  /*c530*/  ISETP.NE.AND P0, PT, R6, 0x1, PT ;  /* 0x000000010600780c */ /* 0x004fda0003f05270 */
[----:B0-----:R-:W1:Y:S02]  /*c540*/  @P0 LDC.64 R4, c[0x0][0x440] ;  /* 0x00011000ff040b82 */ /* 0x001e640000000a00 */
[----:B-1----:R-:W-:-:S04]  /*c550*/  @P0 IMAD.HI.U32 R0, R19, R4, RZ ;  /* 0x0000000413000227 */ /* 0x002fc800078e00ff */
        /* <DEDUP_REMOVED lines=12> */
.L_x_2307:
[----:B--2---:R-:W2:Y:S01]  /*c620*/  LDL R2, [R1+0x4] ;  /* 0x0000040001027983 */ /* 0x004ea20000100800 */
[----:B-1----:R-:W-:Y:S01]  /*c630*/  IMAD R0, R18, 0x8, R17 ;  /* 0x0000000812007824 */ /* 0x002fe200078e0211 */
[----:B--2---:R-:W-:-:S04]  /*c640*/  SHF.L.U32 R2, R2, 0x1f, RZ ;  /* 0x0000001f02027819 */ /* 0x004fc800000006ff */
[----:B------:R-:W1:Y:S02]  /*c650*/  SYNCS.PHASECHK.TRANS64.TRYWAIT P0, [R0+URZ+0x34840], R2 ;  /* 0x03484002000075a7 */ /* 0x000e64000800017f */
[----:B-1----:R-:W-:Y:S05]  /*c660*/  @!P0 BRA `(.L_x_2308) ;  /* 0x0000003c00788947 */ /* 0x002fea0003800000 */
.L_x_2402:
        /* <DEDUP_REMOVED lines=11> */
.L_x_2309:
[----:B------:R-:W-:Y:S01]  /*c720*/  R2UR UR33, R0 ;  /* 0x00000000002172ca */ /* 0x000fe200000e0000 */
[----:B-1----:R-:W-:Y:S01]  /*c730*/  IMAD R0, R18, 0xc000, R17 ;  /* 0x0000c00012007824 */ /* 0x002fe200078e0211 */
[----:B------:R-:W-:Y:S01]  /*c740*/  R2UR UR35, R19 ;  /* 0x00000000132372ca */ /* 0x000fe200000e0000 */
[----:B------:R-:W-:Y:S01]  /*c750*/  UIADD3 UR4, UP0, UR38, 0x370, URZ ;  /* 0x0000037026047890 */ /* 0x000fe2000ff1e03f */
[----:B-----5:R-:W-:Y:S01]  /*c760*/  R2UR UR37, R16 ;  /* 0x00000000102572ca */ /* 0x020fe200000e0000 */
[----:B------:R-:W-:Y:S01]  /*c770*/  UMOV UR6, 0x0 ;  /* 0x0000000000067882 */ /* 0x000fe20000000000 */
[----:B------:R-:W-:Y:S01]  /*c780*/  R2UR UR8, R0 ;  /* 0x00000000000872ca */ /* 0x000fe200000e0000 */
[----:B------:R-:W-:Y:S01]  /*c790*/  UIADD3.X UR5, URZ, UR39, URZ, UP0, !UPT ;  /* 0x000000273f057290 */ /* 0x000fe200087fe43f */
[----:B------:R-:W-:Y:S01]  /*c7a0*/  PLOP3.LUT P0, PT, PT, PT, PT, 0x80, 0x0 ;  /* 0x000000000000781c */ /* 0x000fe20003f0f070 */
[----:B------:R-:W-:Y:S01]  /*c7b0*/  UMOV UR7, 0x14f00000 ;  /* 0x14f0000000077882 */ /* 0x000fe20000000000 */
[----:B------:R-:W-:Y:S01]  /*c7c0*/  UMOV UR34, URZ ;  /* 0x0000003f00227c82 */ /* 0x000fe20008000000 */
[----:B------:R-:W-:Y:S01]  /*c7d0*/  UMOV UR18, 0x40 ;  /* 0x0000004000127882 */ /* 0x000fe20000000000 */
[----:B------:R-:W-:Y:S01]  /*c7e0*/  P2R R0, PR, RZ, 0x1 ;  /* 0x00000001ff007803 */ /* 0x000fe20000000000 */
[----:B------:R-:W-:-:S02]  /*c7f0*/  UIADD3 UR33, UR33, 0x34830, URZ ;  /* 0x0003483021217890 */ /* 0x000fc4000fffe03f */
[----:B------:R-:W-:Y:S01]  /*c800*/  USHF.L.U32 UR35, UR35, 0x7, URZ ;  /* 0x0000000723237899 */ /* 0x000fe2000800063f */
[----:B------:R-:W-:Y:S01]  /*c810*/  UMOV UR20, UR36 ;  /* 0x0000002400147c82 */ /* 0x000fe20008000000 */
[----:B------:R-:W-:Y:S02]  /*c820*/  UMOV UR21, UR37 ;  /* 0x0000002500157c82 */ /* 0x000fe40008000000 */
[----:B------:R-:W-:Y:S01]  /*c830*/  UIADD3 UR32, UR8, 0x1c400, URZ ;  /* 0x0001c40008207890 */ /* 0x000fe2000fffe03f */
[----:B------:R2:W-:Y:S01]  /*c840*/  STL [R1+0xc], R0 ;  /* 0x00000c0001007387 */ /* 0x0005e20000100800 */
[----:B------:R-:W-:Y:S02]  /*c850*/  UIADD3 UR16, UR8, 0x20400, URZ ;  /* 0x0002040008107890 */ /* 0x000fe4000fffe03f */
[----:B------:R-:W-:Y:S01]  /*c860*/  UIADD3 UR8, UR8, 0x24400, URZ ;  /* 0x0002440008087890 */ /* 0x000fe2000fffe03f */
[----:B------:R-:W-:Y:S01]  /*c870*/  UMOV UR17, UR33 ;  /* 0x0000002100117c82 */ /* 0x000fe20008000000 */
[----:B------:R-:W-:Y:S01]  /*c880*/  UMOV UR19, UR35 ;  /* 0x0000002300137c82 */ /* 0x000fe20008000000 */
[----:B------:R-:W-:Y:S01]  /*c890*/  UMOV UR10, 0x80 ;  /* 0x00000080000a7882 */ /* 0x000fe20000000000 */
[----:B------:R-:W-:Y:S01]  /*c8a0*/  UMOV UR12, UR36 ;  /* 0x00000024000c7c82 */ /* 0x000fe20008000000 */
[----:B------:R-:W-:Y:S01]  /*c8b0*/  UMOV UR13, UR37 ;  /* 0x00000025000d7c82 */ /* 0x000fe20008000000 */
[----:B------:R-:W-:Y:S01]  /*c8c0*/  UMOV UR9, UR33 ;  /* 0x0000002100097c82 */ /* 0x000fe20008000000 */
[----:B------:R-:W-:Y:S01]  /*c8d0*/  UMOV UR11, UR35 ;  /* 0x00000023000b7c82 */ /* 0x000fe20008000000 */
[----:B------:R2:W-:Y:S01]  /*c8e0*/  UTMALDG.4D [UR32], [UR4], desc[UR6] ;  /* 0x00000620040075b4 */ /* 0x0005e20008019000 */
[----:B------:R2:W-:Y:S01]  /*c8f0*/  UTMALDG.4D [UR16], [UR4], desc[UR6] ;  /* 0x00000610040075b4 */ /* 0x0005e20008019000 */
[----:B------:R2:W-:Y:S02]  /*c900*/  UTMALDG.4D [UR8], [UR4], desc[UR6] ;  /* 0x00000608040075b4 */ /* 0x0005e40008019000 */
[----:B--2---:R-:W-:Y:S01]  /*c910*/  NOP ;  /* 0x0000000000007918 */ /* 0x004fe20000000000 */
.L_x_2305:
[----:B-1----:R-:W-:Y:S01]  /*c920*/  VIADD R0, R17, 0x10400 ;  /* 0x0001040011007836 */ /* 0x002fe20000000000 */
[----:B------:R-:W-:Y:S05]  /*c930*/  WARPSYNC.ALL ;  /* 0x0000000000007948 */ /* 0x000fea0003800000 */
[----:B------:R-:W-:Y:S01]  /*c940*/  BAR.SYNC.DEFER_BLOCKING 0x8, 0x180 ;  /* 0x0206000000007b1d */ /* 0x000fe20000010000 */
[----:B------:R-:W-:-:S05]  /*c950*/  LOP3.LUT P0, RZ, R0, 0x3ff, RZ, 0xc0, !PT ;  /* 0x000003ff00ff7812 */ /* 0x000fca000780c0ff */
[----:B------:R-:W-:Y:S08]  /*c960*/  BSSY B6, `(.L_x_2310) ;  /* 0x0000012000067945 */ /* 0x000ff00003800000 */
        /* <DEDUP_REMOVED lines=17> */
.L_x_2311:
[----:B------:R-:W-:Y:S05]  /*ca80*/  BSYNC B6 ;  /* 0x0000000000067941 */ /* 0x000fea0003800000 */
.L_x_2310:
[----:B0-----:R-:W0:Y:S01]  /*ca90*/  LDC R7, c[0x0][0x448] ;  /* 0x00011200ff077b82 */ /* 0x001e220000000800 */
[----:B------:R-:W1:Y:S01]  /*caa0*/  S2R R0, SR_TID.X ;  /* 0x0000000000007919 */ /* 0x000e620000002100 */
[----:B------:R-:W-:Y:S01]  /*cab0*/  USHF.R.S32.HI UR4, URZ, 0x1f, UR36 ;  /* 0x0000001f3f047899 */ /* 0x000fe20008011424 */
[----:B------:R-:W-:Y:S01]  /*cac0*/  ULDC.64 UR8, c[0x0][0x2d8] ;  /* 0x0000b60000087ab9 */ /* 0x000fe20000000a00 */
[----:B------:R-:W2:Y:S02]  /*cad0*/  S2R R2, SR_TID.X ;  /* 0x0000000000027919 */ /* 0x000ea40000002100 */
[----:B------:R-:W-:Y:S02]  /*cae0*/  UIMAD UR6, UR4, UR8, URZ ;  /* 0x00000008040672a4 */ /* 0x000fe4000f8e023f */
[----:B------:R-:W-:Y:S01]  /*caf0*/  UIMAD.WIDE.U32 UR4, UR36, UR8, URZ ;  /* 0x00000008240472a5 */ /* 0x000fe2000f8e003f */
[----:B------:R-:W3:Y:S01]  /*cb00*/  S2R R8, SR_TID.X ;  /* 0x0000000000087919 */ /* 0x000ee20000002100 */
[----:B------:R-:W-:-:S02]  /*cb10*/  UIMAD UR6, UR36, UR9, UR6 ;  /* 0x00000009240672a4 */ /* 0x000fc4000f8e0206 */
[----:B------:R-:W-:Y:S01]  /*cb20*/  USHF.R.S32.HI UR7, URZ, 0x1f, UR40 ;  /* 0x0000001f3f077899 */ /* 0x000fe20008011428 */
[----:B------:R-:W4:Y:S01]  /*cb30*/  S2R R10, SR_TID.X ;  /* 0x00000000000a7919 */ /* 0x000f220000002100 */
[----:B------:R-:W-:Y:S01]  /*cb40*/  UIADD3 UR5, UR5, UR6, URZ ;  /* 0x0000000605057290 */ /* 0x000fe2000fffe03f */
[----:B------:R-:W-:-:S03]  /*cb50*/  ULDC.64 UR8, c[0x0][0x2e0] ;  /* 0x0000b80000087ab9 */ /* 0x000fc60000000a00 */
[----:B------:R-:W-:Y:S02]  /*cb60*/  UIMAD.WIDE.U32 UR4, UR40, UR8, UR4 ;  /* 0x00000008280472a5 */ /* 0x000fe4000f8e0004 */
[----:B------:R-:W-:Y:S01]  /*cb70*/  UIMAD UR6, UR7, UR8, URZ ;  /* 0x00000008070672a4 */ /* 0x000fe2000f8e023f */
[----:B0-----:R-:W-:-:S03]  /*cb80*/  ISETP.NE.AND P0, PT, R7, 0x1, PT ;  /* 0x000000010700780c */ /* 0x001fc60003f05270 */
[----:B------:R-:W-:Y:S01]  /*cb90*/  UIMAD UR6, UR40, UR9, UR6 ;  /* 0x00000009280672a4 */ /* 0x000fe2000f8e0206 */
[----:B------:R-:W-:-:S03]  /*cba0*/  IMAD.U32 R5, RZ, RZ, UR5 ;  /* 0x00000005ff057e24 */ /* 0x000fc6000f8e00ff */
[----:B------:R-:W-:Y:S01]  /*cbb0*/  UIADD3 UR6, UR5, UR6, URZ ;  /* 0x0000000605067290 */ /* 0x000fe2000fffe03f */
[----:B-1----:R-:W-:-:S05]  /*cbc0*/  IMAD.SHL.U32 R4, R0, 0x10, RZ ;  /* 0x0000001000047824 */ /* 0x002fca00078e00ff */
[----:B------:R-:W0:Y:S01]  /*cbd0*/  @P0 LDC R3, c[0x0][0x44c] ;  /* 0x00011300ff030b82 */ /* 0x000e220000000800 */
[----:B--2---:R-:W-:Y:S01]  /*cbe0*/  LOP3.LUT R2, R2, 0x7f, RZ, 0xc0, !PT ;  /* 0x0000007f02027812 */ /* 0x004fe200078ec0ff */
[----:B---3--:R-:W-:-:S03]  /*cbf0*/  IMAD.SHL.U32 R8, R8, 0x8, RZ ;  /* 0x0000000808087824 */ /* 0x008fc600078e00ff */
[----:B------:R-:W-:-:S03]  /*cc00*/  SHF.R.U32.HI R2, RZ, 0x3, R2 ;  /* 0x00000003ff027819 */ /* 0x000fc60000011602 */
[----:B------:R-:W1:Y:S01]  /*cc10*/  @P0 LDC R0, c[0x0][0x450] ;  /* 0x00011400ff000b82 */ /* 0x000e620000000800 */
[----:B------:R-:W-:Y:S01]  /*cc20*/  LOP3.LUT R4, R2, 0x70, R4, 0xf8, !PT ;  /* 0x0000007002047812 */ /* 0x000fe200078ef804 */
[----:B------:R-:W-:Y:S01]  /*cc30*/  IMAD.U32 R2, RZ, RZ, UR42 ;  /* 0x0000002aff027e24 */ /* 0x000fe2000f8e00ff */
[----:B------:R-:W-:Y:S01]  /*cc40*/  LOP3.LUT R8, R8, 0x38, RZ, 0xc0, !PT ;  /* 0x0000003808087812 */ /* 0x000fe200078ec0ff */
[----:B----4-:R-:W-:Y:S02]  /*cc50*/  IMAD.SHL.U32 R9, R10, 0x8, RZ ;  /* 0x000000080a097824 */ /* 0x010fe400078e00ff */
[----:B------:R-:W-:Y:S01]  /*cc60*/  IMAD R2, R2, 0x80, R4 ;  /* 0x0000008002027824 */ /* 0x000fe200078e0204 */
[C---:B------:R-:W-:Y:S01]  /*cc70*/  LOP3.LUT R11, R8.reuse, 0x40, RZ, 0xfc, !PT ;  /* 0x00000040080b7812 */ /* 0x040fe200078efcff */
[----:B------:R-:W-:Y:S01]  /*cc80*/  IMAD.U32 R4, RZ, RZ, UR4 ;  /* 0x00000004ff047e24 */ /* 0x000fe2000f8e00ff */
[----:B------:R-:W-:Y:S01]  /*cc90*/  ULDC.64 UR4, c[0x0][0x2d0] ;  /* 0x0000b40000047ab9 */ /* 0x000fe20000000a00 */
[----:B------:R-:W-:Y:S01]  /*cca0*/  IMAD.MOV.U32 R6, RZ, RZ, R2 ;  /* 0x000000ffff067224 */ /* 0x000fe200078e0002 */
[----:B------:R-:W-:-:S02]  /*ccb0*/  LOP3.LUT R8, R8, 0x80, RZ, 0xfc, !PT ;  /* 0x0000008008087812 */ /* 0x000fc400078efcff */
        /* <DEDUP_REMOVED lines=26> */
[----:B------:R-:W-:-:S02]  /*ce60*/  LOP3.LUT R10, R10, 0x7f, RZ, 0xc0, !PT ;  /* 0x0000007f0a0a7812 */ /* 0x000fc400078ec0ff */
[----:B------:R-:W-:Y:S02]  /*ce70*/  LEA.HI.X R4, R2, UR7, R4, 0x1, P3 ;  /* 0x0000000702047c11 */ /* 0x000fe400098f0c04 */
[----:B------:R-:W-:Y:S01]  /*ce80*/  SHF.R.U32.HI R10, RZ, 0x3, R10 ;  /* 0x00000003ff0a7819 */ /* 0x000fe2000001160a */
[----:B0-----:R-:W-:Y:S06]  /*ce90*/  BRA.DIV UR4, `(.L_x_2312) ;  /* 0x0000003604807947 */ /* 0x001fec000b800000 */
[----:B------:R-:W0:Y:S01]  /*cea0*/  SHFL.IDX PT, R6, R0, RZ, 0x181f ;  /* 0x00181fff00067589 */ /* 0x000e2200000e0000 */
[----:B------:R-:W-:Y:S01]  /*ceb0*/  IMAD.U32 R2, RZ, RZ, UR42 ;  /* 0x0000002aff027e24 */ /* 0x000fe2000f8e00ff */
[----:B------:R-:W-:Y:S01]  /*cec0*/  ULDC UR4, c[0x0][0x288] ;  /* 0x0000a20000047ab9 */ /* 0x000fe20000000800 */
[----:B------:R-:W-:Y:S01]  /*ced0*/  ULDC.64 UR6, c[0x0][0x208] ;  /* 0x0000820000067ab9 */ /* 0x000fe20000000a00 */
[----:B------:R-:W1:Y:S01]  /*cee0*/  SHFL.IDX PT, R5, R4, RZ, 0x181f ;  /* 0x00181fff04057589 */ /* 0x000e6200000e0000 */
[----:B------:R-:W-:Y:S02]  /*cef0*/  IMAD R3, R7, UR4, RZ ;  /* 0x0000000407037c24 */ /* 0x000fe4000f8e02ff */
[----:B------:R-:W-:-:S05]  /*cf00*/  IMAD R2, R2, 0x80, R10 ;  /* 0x0000008002027824 */ /* 0x000fca00078e020a */
[----:B------:R-:W-:-:S13]  /*cf10*/  ISETP.GE.AND P4, PT, R2, R3, PT ;  /* 0x000000030200720c */ /* 0x000fda0003f86270 */
[----:B0-----:R-:W-:-:S05]  /*cf20*/  @!P4 LEA R6, P3, R9, R6, 0x1 ;  /* 0x000000060906c211 */ /* 0x001fca00078608ff */
[----:B-1----:R-:W-:-:S04]  /*cf30*/  @!P4 IMAD.X R5, RZ, RZ, R5, P3 ;  /* 0x000000ffff05c224 */ /* 0x002fc800018e0605 */
[----:B------:R-:W-:Y:S02]  /*cf40*/  @!P4 IMAD.MOV.U32 R7, RZ, RZ, R5 ;  /* 0x000000ffff07c224 */ /* 0x000fe400078e0005 */
[----:B------:R-:W-:-:S03]  /*cf50*/  VIADD R5, R2, 0x10 ;  /* 0x0000001002057836 */ /* 0x000fc60000000000 */
[----:B------:R-:W-:Y:S01]  /*cf60*/  @!PT LDS RZ, [RZ] ;  /* 0x00000000fffff984 */ /* 0x000fe20000000800 */
[----:B-----5:R-:W-:Y:S04]  /*cf70*/  @!P4 LDGSTS.E.BYPASS.LTC128B.128 [R8+0x10400], desc[UR6][R6.64], !P0 ;  /* 0x104000000608cfae */ /* 0x020fe8000c101d46 */
        /* <DEDUP_REMOVED lines=63> */
.L_x_2419:
[----:B------:R-:W-:Y:S01]  /*d370*/  VIADD R2, R2, 0x70 ;  /* 0x0000007002027836 */ /* 0x000fe20000000000 */
[----:B------:R-:W-:Y:S04]  /*d380*/  BSSY B0, `(.L_x_2313) ;  /* 0x000000c000007945 */ /* 0x000fe80003800000 */
[----:B------:R-:W-:-:S13]  /*d390*/  ISETP.GE.AND P3, PT, R2, R3, PT ;  /* 0x000000030200720c */ /* 0x000fda0003f66270 */
[----:B------:R-:W-:Y:S05]  /*d3a0*/  @P3 BRA `(.L_x_2314) ;  /* 0x0000000000243947 */ /* 0x000fea0003800000 */
[----:B------:R-:W-:Y:S01]  /*d3b0*/  LEA R2, P3, R9, R0, 0x1 ;  /* 0x0000000009027211 */ /* 0x000fe200078608ff */
        /* <DEDUP_REMOVED lines=8> */
.L_x_2314:
[----:B------:R-:W-:Y:S05]  /*d440*/  BSYNC B0 ;  /* 0x0000000000007941 */ /* 0x000fea0003800000 */
.L_x_2313:
[----:B------:R-:W-:Y:S01]  /*d450*/  NOP ;  /* 0x0000000000007918 */ /* 0x000fe20000000000 */
[----:B------:R-:W-:Y:S01]  /*d460*/  PLOP3.LUT P0, PT, PT, PT, PT, 0x80, 0x0 ;  /* 0x000000000000781c */ /* 0x000fe20003f0f070 */
[----:B0-----:R-:W-:-:S12]  /*d470*/  VIADD R6, R17, 0x34800 ;  /* 0x0003480011067836 */ /* 0x001fd80000000000 */
.L_x_2315:
[----:B------:R-:W-:Y:S02]  /*d480*/  PLOP3.LUT P1, PT, P1, P0, PT, 0xa2, 0x0 ;  /* 0x000000000000781c */ /* 0x000fe40000f21472 */
[----:B------:R-:W-:-:S08]  /*d490*/  @P0 R2UR P1, UR4, R17 ;  /* 0x00000000110402ca */ /* 0x000fd00000020000 */
[----:B------:R-:W-:-:S05]  /*d4a0*/  @P0 PLOP3.LUT P0, PT, P1, PT, PT, 0x80, 0x0 ;  /* 0x000000000000081c */ /* 0x000fca0000f0f070 */
[----:B------:R-:W-:Y:S01]  /*d4b0*/  @!P1 SYNCS.ARRIVE.TRANS64.RED.A0T1 RZ, [UR4+0x34800], RZ ;  /* 0x034800ffffff99a7 */ /* 0x000fe20008200404 */
[----:B------:R-:W-:Y:S07]  /*d4c0*/  @!P1 ARRIVES.LDGSTSBAR.64.TRANSCNT [UR4+0x34800] ;  /* 0x03480000ff0099b0 */ /* 0x000fee0008000a84 */
[----:B------:R-:W-:Y:S05]  /*d4d0*/  @P0 BRA.U.ANY `(.L_x_2315) ;  /* 0xfffffffd00e80947 */ /* 0x000fea000393ffff */
[----:B-1----:R-:W2:Y:S02]  /*d4e0*/  LDL.LU R2, [R1+0x1c] ;  /* 0x00001c0001027983 */ /* 0x002ea40000300800 */
        /* <DEDUP_REMOVED lines=11> */
.L_x_2420:
[----:B------:R-:W-:Y:S05]  /*d5a0*/  BSYNC B0 ;  /* 0x0000000000007941 */ /* 0x000fea0003800000 */
.L_x_2316:
[----:B------:R-:W-:-:S06]  /*d5b0*/  UISETP.GE.AND UP0, UPT, UR41, 0x2, UPT ;  /* 0x000000022900788c */ /* 0x000fcc000bf06270 */
[----:B------:R-:W-:-:S13]  /*d5c0*/  PLOP3.LUT P0, PT, PT, PT, UP0, 0x80, 0x0 ;  /* 0x000000000000781c */ /* 0x000fda0003f0f008 */
[----:B------:R-:W-:Y:S05]  /*d5d0*/  @!P0 BRA `(.L_x_2318) ;  /* 0x0000001c00f88947 */ /* 0x000fea0003800000 */
[----:B------:R-:W-:Y:S02]  /*d5e0*/  ULOP3.LUT UR4, UR41, 0x1, URZ, 0xc0, !UPT ;  /* 0x0000000129047892 */ /* 0x000fe4000f8ec03f */
[----:B------:R-:W-:Y:S02]  /*d5f0*/  IMAD.U32 R7, RZ, RZ, UR41 ;  /* 0x00000029ff077e24 */ /* 0x000fe4000f8e00ff */
[----:B------:R-:W-:Y:S02]  /*d600*/  UISETP.NE.U32.AND UP0, UPT, UR4, 0x1, UPT ;  /* 0x000000010400788c */ /* 0x000fe4000bf05070 */
[----:B------:R-:W-:-:S04]  /*d610*/  VIADD R7, R7, 0xfffffffe ;  /* 0xfffffffe07077836 */ /* 0x000fc80000000000 */
[----:B0-----:R-:W-:Y:S01]  /*d620*/  IMAD.MOV.U32 R0, RZ, RZ, R7 ;  /* 0x000000ffff007224 */ /* 0x001fe200078e0007 */
[----:B------:R-:W-:-:S13]  /*d630*/  PLOP3.LUT P0, PT, PT, PT, UP0, 0x80, 0x0 ;  /* 0x000000000000781c */ /* 0x000fda0003f0f008 */
[----:B------:R-:W-:Y:S05]  /*d640*/  @!P0 BRA `(.L_x_2319) ;  /* 0x0000000800a08947 */ /* 0x000fea0003800000 */
[----:B------:R-:W2:Y:S04]  /*d650*/  LDL R3, [R1+0xc] ;  /* 0x00000c0001037983 */ /* 0x000ea80000100800 */
[----:B------:R-:W3:Y:S01]  /*d660*/  LDL R2, [R1+0x4] ;  /* 0x0000040001027983 */ /* 0x000ee20000100800 */
[----:B------:R-:W-:Y:S01]  /*d670*/  VIADD R0, R18, 0x1 ;  /* 0x0000000112007836 */ /* 0x000fe20000000000 */
[----:B------:R-:W-:Y:S04]  /*d680*/  BSSY B0, `(.L_x_2320) ;  /* 0x00000a0000007945 */ /* 0x000fe80003800000 */
[----:B------:R-:W-:-:S04]  /*d690*/  ISETP.NE.AND P0, PT, R0, 0x2, PT ;  /* 0x000000020000780c */ /* 0x000fc80003f05270 */
[----:B------:R-:W-:Y:S02]  /*d6a0*/  SEL R9, RZ, 0x1, P0 ;  /* 0x00000001ff097807 */ /* 0x000fe40000000000 */
[----:B------:R-:W-:Y:S02]  /*d6b0*/  SEL R0, R0, RZ, P0 ;  /* 0x000000ff00007207 */ /* 0x000fe40000000000 */
[----:B--2---:R-:W-:Y:S02]  /*d6c0*/  ISETP.NE.AND P1, PT, R3, RZ, PT ;  /* 0x000000ff0300720c */ /* 0x004fe40003f25270 */
[----:B---3--:R-:W-:-:S11]  /*d6d0*/  LOP3.LUT R9, R2, R9, RZ, 0x3c, !PT ;  /* 0x0000000902097212 */ /* 0x008fd600078e3cff */
[----:B------:R-:W-:Y:S05]  /*d6e0*/  @!P1 BRA `(.L_x_2321) ;  /* 0x0000000800649947 */ /* 0x000fea0003800000 */
[----:B------:R-:W2:Y:S01]  /*d6f0*/  LDL R2, [R1+0x10] ;  /* 0x0000100001027983 */ /* 0x000ea20000100800 */
[----:B------:R-:W-:Y:S02]  /*d700*/  IMAD.MOV.U32 R4, RZ, RZ, R16 ;  /* 0x000000ffff047224 */ /* 0x000fe400078e0010 */
[----:B------:R-:W-:Y:S01]  /*d710*/  IMAD.MOV.U32 R8, RZ, RZ, R7 ;  /* 0x000000ffff087224 */ /* 0x000fe200078e0007 */
[----:B--2---:R-:W-:-:S13]  /*d720*/  ISETP.NE.AND P1, PT, R2, RZ, PT ;  /* 0x000000ff0200720c */ /* 0x004fda0003f25270 */
        /* <DEDUP_REMOVED lines=10> */
[----:B------:R-:W-:Y:S02]  /*d7d0*/  @P0 SHF.R.U32.HI R4, RZ, R3, R2 ;  /* 0x00000003ff040219 */ /* 0x000fe40000011602 */
[----:B------:R-:W0:Y:S03]  /*d7e0*/  LDC.64 R2, c[0x0][0x418] ;  /* 0x00010600ff027b82 */ /* 0x000e260000000a00 */
[----:B------:R-:W-:-:S04]  /*d7f0*/  IMAD.MOV R8, RZ, RZ, -R4 ;  /* 0x000000ffff087224 */ /* 0x000fc800078e0a04 */
[----:B------:R-:W-:Y:S01]  /*d800*/  IMAD R8, R5, R8, R7 ;  /* 0x0000000805087224 */ /* 0x000fe200078e0207 */
[----:B------:R-:W-:Y:S01]  /*d810*/  SHF.R.S32.HI R5, RZ, 0x1f, R4 ;  /* 0x0000001fff057819 */ /* 0x000fe20000011404 */
[----:B--2---:R-:W-:-:S04]  /*d820*/  IMAD R10, R10, UR4, RZ ;  /* 0x000000040a0a7c24 */ /* 0x004fc8000f8e02ff */
[C---:B---3--:R-:W-:Y:S02]  /*d830*/  IMAD R10, R11.reuse, UR5, R10 ;  /* 0x000000050b0a7c24 */ /* 0x048fe4000f8e020a */
[----:B------:R-:W-:-:S04]  /*d840*/  IMAD.WIDE.U32 R4, R11, UR4, R4 ;  /* 0x000000040b047c25 */ /* 0x000fc8000f8e0004 */
[----:B------:R-:W-:Y:S01]  /*d850*/  IMAD.IADD R5, R10, 0x1, R5 ;  /* 0x000000010a057824 */ /* 0x000fe200078e0205 */
[----:B0-----:R-:W-:-:S04]  /*d860*/  LEA R2, P0, R4, R2, 0x2 ;  /* 0x0000000204027211 */ /* 0x001fc800078010ff */
[----:B------:R-:W-:-:S05]  /*d870*/  LEA.HI.X R3, R4, R3, R5, 0x2, P0 ;  /* 0x0000000304037211 */ /* 0x000fca00000f1405 */
[----:B------:R0:W5:Y:S04]  /*d880*/  LDG.E R4, desc[UR6][R2.64] ;  /* 0x0000000602047981 */ /* 0x000168000c1e1900 */
.L_x_2322:
[----:B0-----:R-:W-:Y:S01]  /*d890*/  IMAD R2, R0, 0x8, R17 ;  /* 0x0000000800027824 */ /* 0x001fe200078e0211 */
[----:B------:R-:W-:Y:S01]  /*d8a0*/  SHF.L.U32 R3, R9, 0x1f, RZ ;  /* 0x0000001f09037819 */ /* 0x000fe200000006ff */
[----:B------:R-:W-:Y:S03]  /*d8b0*/  BSSY B1, `(.L_x_2323) ;  /* 0x0000003000017945 */ /* 0x000fe60003800000 */
[----:B------:R-:W0:Y:S02]  /*d8c0*/  SYNCS.PHASECHK.TRANS64.TRYWAIT P0, [R2+URZ+0x34840], R3 ;  /* 0x03484003020075a7 */ /* 0x000e24000800017f */
[----:B0-----:R-:W-:Y:S05]  /*d8d0*/  @!P0 BRA `(.L_x_2324) ;  /* 0x0000003400cc8947 */ /* 0x001fea0003800000 */
.L_x_2421:
[----:B------:R-:W-:Y:S05]  /*d8e0*/  BSYNC B1 ;  /* 0x0000000000017941 */ /* 0x000fea0003800000 */
.L_x_2323:
        /* <DEDUP_REMOVED lines=12> */
.L_x_2326:
[----:B------:R-:W-:Y:S05]  /*d9b0*/  BSYNC B1 ;  /* 0x0000000000017941 */ /* 0x000fea0003800000 */
.L_x_2325:
[----:B------:R-:W-:Y:S01]  /*d9c0*/  IMAD.MOV.U32 R10, RZ, RZ, RZ ;  /* 0x000000ffff0a7224 */ /* 0x000fe200078e00ff */
[----:B------:R-:W-:Y:S01]  /*d9d0*/  R2UR UR11, R8 ;  /* 0x00000000080b72ca */ /* 0x000fe200000e0000 */
[----:B0-----:R-:W-:Y:S01]  /*d9e0*/  IMAD R3, R0, 0xc000, R17 ;  /* 0x0000c00000037824 */ /* 0x001fe200078e0211 */
[----:B------:R-:W-:Y:S01]  /*d9f0*/  UIADD3 UR4, UP0, UR38, 0x370, URZ ;  /* 0x0000037026047890 */ /* 0x000fe2000ff1e03f */
[----:B------:R-:W-:Y:S01]  /*da00*/  PLOP3.LUT P0, PT, PT, PT, PT, 0x80, 0x0 ;  /* 0x000000000000781c */ /* 0x000fe20003f0f070 */
[----:B------:R-:W-:Y:S01]  /*da10*/  VIADD R2, R2, 0x34830 ;  /* 0x0003483002027836 */ /* 0x000fe20000000000 */
[----:B------:R-:W-:Y:S01]  /*da20*/  R2UR UR10, R10 ;  /* 0x000000000a0a72ca */ /* 0x000fe200000e0000 */
[----:B------:R-:W-:Y:S01]  /*da30*/  VIADD R5, R3, 0x1c400 ;  /* 0x0001c40003057836 */ /* 0x000fe20000000000 */
[----:B------:R-:W-:Y:S01]  /*da40*/  UIADD3.X UR5, URZ, UR39, URZ, UP0, !UPT ;  /* 0x000000273f057290 */ /* 0x000fe200087fe43f */
[----:B------:R-:W-:Y:S01]  /*da50*/  UMOV UR6, 0x0 ;  /* 0x0000000000067882 */ /* 0x000fe20000000000 */
[----:B------:R-:W-:-:S04]  /*da60*/  UMOV UR7, 0x14f00000 ;  /* 0x14f0000000077882 */ /* 0x000fc80000000000 */
[----:B------:R-:W-:-:S12]  /*da70*/  USHF.L.U32 UR11, UR11, 0x7, URZ ;  /* 0x000000070b0b7899 */ /* 0x000fd8000800063f */
.L_x_2327:
[----:B------:R-:W-:-:S13]  /*da80*/  @P0 ELECT P2, URZ, PT ;  /* 0x00000000003f082f */ /* 0x000fda0003840000 */
[----:B-----5:R-:W-:Y:S01]  /*da90*/  @P2 R2UR UR13, R4 ;  /* 0x00000000040d22ca */ /* 0x020fe200000e0000 */
[----:B------:R-:W-:Y:S01]  /*daa0*/  UMOV UR12, UR36 ;  /* 0x00000024000c7c82 */ /* 0x000fe20008000000 */
        /* <DEDUP_REMOVED lines=12> */
.L_x_2328:
[----:B------:R-:W-:-:S13]  /*db70*/  @P0 ELECT P2, URZ, PT ;  /* 0x00000000003f082f */ /* 0x000fda0003840000 */
[----:B------:R-:W-:Y:S01]  /*db80*/  @P2 R2UR UR13, R4 ;  /* 0x00000000040d22ca */ /* 0x000fe200000e0000 */
[----:B------:R-:W-:Y:S01]  /*db90*/  UMOV UR12, UR36 ;  /* 0x00000024000c7c82 */ /* 0x000fe20008000000 */
        /* <DEDUP_REMOVED lines=11> */
.L_x_2329:
        /* <DEDUP_REMOVED lines=15> */
.L_x_2422:
[----:B------:R-:W-:Y:S05]  /*dd40*/  BSYNC B1 ;  /* 0x0000000000017941 */ /* 0x000fea0003800000 */
.L_x_2330:
        /* <DEDUP_REMOVED lines=12> */
.L_x_2333:
[----:B------:R-:W-:Y:S05]  /*de10*/  BSYNC B1 ;  /* 0x0000000000017941 */ /* 0x000fea0003800000 */
.L_x_2332:
[----:B------:R-:W-:Y:S01]  /*de20*/  R2UR UR6, R12 ;  /* 0x000000000c0672ca */ /* 0x000fe200000e0000 */
[C-C-:B0-----:R-:W-:Y:S01]  /*de30*/  IMAD R2, R18.reuse, 0x8, R17.reuse ;  /* 0x0000000812027824 */ /* 0x141fe200078e0211 */
[----:B------:R-:W-:Y:S01]  /*de40*/  R2UR UR7, R13 ;  /* 0x000000000d0772ca */ /* 0x000fe200000e0000 */
[----:B------:R-:W-:Y:S01]  /*de50*/  IMAD R3, R18, 0x8000, R17 ;  /* 0x0000800012037824 */ /* 0x000fe200078e0211 */
[----:B------:R-:W-:Y:S01]  /*de60*/  R2UR UR10, R10 ;  /* 0x000000000a0a72ca */ /* 0x000fe200000e0000 */
[----:B------:R-:W-:Y:S01]  /*de70*/  UIADD3 UR4, UP0, UR38, 0x470, URZ ;  /* 0x0000047026047890 */ /* 0x000fe2000ff1e03f */
[----:B------:R-:W-:Y:S01]  /*de80*/  PLOP3.LUT P0, PT, PT, PT, PT, 0x80, 0x0 ;  /* 0x000000000000781c */ /* 0x000fe20003f0f070 */
[----:B------:R-:W-:Y:S02]  /*de90*/  IMAD.SHL.U32 R5, R19, 0x80, RZ ;  /* 0x0000008013057824 */ /* 0x000fe400078e00ff */
[----:B------:R-:W-:Y:S01]  /*dea0*/  VIADD R2, R2, 0x34850 ;  /* 0x0003485002027836 */ /* 0x000fe20000000000 */
[----:B------:R-:W-:Y:S01]  /*deb0*/  UIADD3.X UR5, URZ, UR39, URZ, UP0, !UPT ;  /* 0x000000273f057290 */ /* 0x000fe200087fe43f */
[----:B------:R-:W-:-:S11]  /*dec0*/  VIADD R10, R3, 0x400 ;  /* 0x00000400030a7836 */ /* 0x000fd60000000000 */
.L_x_2334:
        /* <DEDUP_REMOVED lines=15> */
.L_x_2335:
        /* <DEDUP_REMOVED lines=12> */
.L_x_2321:
[----:B------:R-:W-:Y:S05]  /*e080*/  BSYNC B0 ;  /* 0x0000000000007941 */ /* 0x000fea0003800000 */
.L_x_2320:
[----:B------:R0:W-:Y:S01]  /*e090*/  STL [R1+0x4], R9 ;  /* 0x0000040901007387 */ /* 0x0001e20000100800 */
[----:B------:R-:W-:Y:S01]  /*e0a0*/  UIADD3 UR4, UR41, -0x3, URZ ;  /* 0xfffffffd29047890 */ /* 0x000fe2000fffe03f */
[----:B------:R-:W-:-:S05]  /*e0b0*/  IMAD.MOV.U32 R18, RZ, RZ, R0 ;  /* 0x000000ffff127224 */ /* 0x000fca00078e0000 */
[----:B------:R-:W-:-:S07]  /*e0c0*/  IMAD.U32 R0, RZ, RZ, UR4 ;  /* 0x00000004ff007e24 */ /* 0x000fce000f8e00ff */
.L_x_2319:
[----:B------:R-:W-:Y:S01]  /*e0d0*/  ISETP.NE.AND P0, PT, R7, RZ, PT ;  /* 0x000000ff0700720c */ /* 0x000fe20003f05270 */
[----:B------:R-:W-:-:S12]  /*e0e0*/  BSSY B0, `(.L_x_2318) ;  /* 0x000014d000007945 */ /* 0x000fd80003800000 */
[----:B------:R-:W-:Y:S05]  /*e0f0*/  @!P0 BRA `(.L_x_2336) ;  /* 0x00000014002c8947 */ /* 0x000fea0003800000 */
[----:B------:R-:W-:-:S07]  /*e100*/  IMAD.MOV.U32 R8, RZ, RZ, R16 ;  /* 0x000000ffff087224 */ /* 0x000fce00078e0010 */
.L_x_2369:
        /* <DEDUP_REMOVED lines=8> */
[----:B--2---:R-:W-:Y:S02]  /*e190*/  ISETP.NE.AND P1, PT, R3, RZ, PT ;  /* 0x000000ff0300720c */ /* 0x004fe40003f25270 */
[----:B---3--:R-:W-:-:S11]  /*e1a0*/  LOP3.LUT R5, R2, R5, RZ, 0x3c, !PT ;  /* 0x0000000502057212 */ /* 0x008fd600078e3cff */
[----:B-1----:R-:W-:Y:S05]  /*e1b0*/  @!P1 BRA `(.L_x_2338) ;  /* 0x0000000800609947 */ /* 0x002fea0003800000 */
[----:B------:R-:W2:Y:S01]  /*e1c0*/  LDL R2, [R1+0x10] ;  /* 0x0000100001027983 */ /* 0x000ea20000100800 */
[----:B------:R-:W-:Y:S01]  /*e1d0*/  IMAD.MOV.U32 R7, RZ, RZ, R0 ;  /* 0x000000ffff077224 */ /* 0x000fe200078e0000 */
[----:B--2---:R-:W-:-:S13]  /*e1e0*/  ISETP.NE.AND P1, PT, R2, RZ, PT ;  /* 0x000000ff0200720c */ /* 0x004fda0003f25270 */
[----:B------:R-:W-:Y:S05]  /*e1f0*/  @!P1 BRA `(.L_x_2339) ;  /* 0x0000000000549947 */ /* 0x000fea0003800000 */
[----:B------:R-:W2:Y:S01]  /*e200*/  LDL R10, [R1+0x8] ;  /* 0x00000800010a7983 */ /* 0x000ea20000100800 */
[----:B------:R-:W1:Y:S01]  /*e210*/  LDC R8, c[0x0][0x43c] ;  /* 0x00010f00ff087b82 */ /* 0x000e620000000800 */
[----:B------:R-:W-:Y:S02]  /*e220*/  ULDC.64 UR4, c[0x0][0x428] ;  /* 0x00010a0000047ab9 */ /* 0x000fe40000000a00 */
[----:B0-----:R-:W3:Y:S01]  /*e230*/  LDL R9, [R1] ;  /* 0x0000000001097983 */ /* 0x001ee20000100800 */
[----:B------:R-:W-:Y:S01]  /*e240*/  ULDC.64 UR6, c[0x0][0x208] ;  /* 0x0000820000067ab9 */ /* 0x000fe20000000a00 */
[----:B-1----:R-:W-:-:S13]  /*e250*/  ISETP.NE.AND P0, PT, R8, 0x1, PT ;  /* 0x000000010800780c */ /* 0x002fda0003f05270 */
        /* <DEDUP_REMOVED lines=15> */
.L_x_2339:
[----:B------:R-:W-:Y:S01]  /*e350*/  IMAD R3, R4, 0x8, R17 ;  /* 0x0000000804037824 */ /* 0x000fe200078e0211 */
[----:B------:R-:W-:Y:S01]  /*e360*/  SHF.L.U32 R2, R5, 0x1f, RZ ;  /* 0x0000001f05027819 */ /* 0x000fe200000006ff */
[----:B------:R-:W-:Y:S03]  /*e370*/  BSSY B2, `(.L_x_2340) ;  /* 0x0000003000027945 */ /* 0x000fe60003800000 */
[----:B------:R-:W2:Y:S02]  /*e380*/  SYNCS.PHASECHK.TRANS64.TRYWAIT P0, [R3+URZ+0x34840], R2 ;  /* 0x03484002030075a7 */ /* 0x000ea4000800017f */
[----:B--2---:R-:W-:Y:S05]  /*e390*/  @!P0 BRA `(.L_x_2341) ;  /* 0x0000002c00448947 */ /* 0x004fea0003800000 */
.L_x_2423:
[----:B------:R-:W-:Y:S05]  /*e3a0*/  BSYNC B2 ;  /* 0x0000000000027941 */ /* 0x000fea0003800000 */
.L_x_2340:
[----:B01----:R-:W0:Y:S01]  /*e3b0*/  S2R R9, SR_TID.X ;  /* 0x0000000000097919 */ /* 0x003e220000002100 */
        /* <DEDUP_REMOVED lines=9> */
[----:B-1----:R-:W-:Y:S05]  /*e450*/  @!P0 BRA `(.L_x_2343) ;  /* 0x0000000000048947 */ /* 0x002fea0003800000 */
[----:B------:R-:W-:Y:S01]  /*e460*/  BPT.TRAP 0x1 ;  /* 0x000000040000795c */ /* 0x000fe20000300000 */
.L_x_2343:
[----:B------:R-:W-:Y:S05]  /*e470*/  BSYNC B2 ;  /* 0x0000000000027941 */ /* 0x000fea0003800000 */
.L_x_2342:
[----:B------:R-:W-:Y:S01]  /*e480*/  IMAD.MOV.U32 R12, RZ, RZ, RZ ;  /* 0x000000ffff0c7224 */ /* 0x000fe200078e00ff */
[----:B------:R-:W-:Y:S01]  /*e490*/  UIADD3 UR4, UP0, UR38, 0x370, URZ ;  /* 0x0000037026047890 */ /* 0x000fe2000ff1e03f */
[----:B------:R-:W-:Y:S01]  /*e4a0*/  IMAD R9, R4, 0xc000, R17 ;  /* 0x0000c00004097824 */ /* 0x000fe200078e0211 */
[----:B------:R-:W-:Y:S01]  /*e4b0*/  PLOP3.LUT P0, PT, PT, PT, PT, 0x80, 0x0 ;  /* 0x000000000000781c */ /* 0x000fe20003f0f070 */
[----:B--2---:R-:W-:Y:S01]  /*e4c0*/  VIADD R3, R3, 0x34830 ;  /* 0x0003483003037836 */ /* 0x004fe20000000000 */
[----:B------:R-:W-:Y:S01]  /*e4d0*/  R2UR UR10, R12 ;  /* 0x000000000c0a72ca */ /* 0x000fe200000e0000 */
[----:B------:R-:W-:Y:S01]  /*e4e0*/  IMAD.SHL.U32 R2, R7, 0x80, RZ ;  /* 0x0000008007027824 */ /* 0x000fe200078e00ff */
[----:B------:R-:W-:Y:S01]  /*e4f0*/  UIADD3.X UR5, URZ, UR39, URZ, UP0, !UPT ;  /* 0x000000273f057290 */ /* 0x000fe200087fe43f */
[----:B------:R-:W-:Y:S01]  /*e500*/  VIADD R10, R9, 0x1c400 ;  /* 0x0001c400090a7836 */ /* 0x000fe20000000000 */
[----:B------:R-:W-:Y:S01]  /*e510*/  UMOV UR6, 0x0 ;  /* 0x0000000000067882 */ /* 0x000fe20000000000 */
[----:B------:R-:W-:-:S10]  /*e520*/  UMOV UR7, 0x14f00000 ;  /* 0x14f0000000077882 */ /* 0x000fd40000000000 */
.L_x_2344:
        /* <DEDUP_REMOVED lines=16> */
.L_x_2345:
        /* <DEDUP_REMOVED lines=15> */
.L_x_2346:
        /* <DEDUP_REMOVED lines=16> */
.L_x_2424:
[----:B------:R-:W-:Y:S05]  /*e820*/  BSYNC B2 ;  /* 0x0000000000027941 */ /* 0x000fea0003800000 */
.L_x_2347:
        /* <DEDUP_REMOVED lines=11> */
.L_x_2350:
[----:B------:R-:W-:Y:S05]  /*e8e0*/  BSYNC B2 ;  /* 0x0000000000027941 */ /* 0x000fea0003800000 */
.L_x_2349:
[----:B------:R-:W-:Y:S01]  /*e8f0*/  R2UR UR10, R12 ;  /* 0x000000000c0a72ca */ /* 0x000fe200000e0000 */
[----:B------:R-:W-:Y:S01]  /*e900*/  IMAD R18, R18, 0x8000, R17 ;  /* 0x0000800012127824 */ /* 0x000fe200078e0211 */
[----:B------:R-:W-:Y:S01]  /*e910*/  R2UR UR6, R10 ;  /* 0x000000000a0672ca */ /* 0x000fe200000e0000 */
[----:B------:R-:W-:Y:S01]  /*e920*/  UIADD3 UR4, UP0, UR38, 0x470, URZ ;  /* 0x0000047026047890 */ /* 0x000fe2000ff1e03f */
[----:B------:R-:W-:Y:S01]  /*e930*/  R2UR UR7, R11 ;  /* 0x000000000b0772ca */ /* 0x000fe200000e0000 */
[----:B0-----:R-:W-:Y:S01]  /*e940*/  IMAD.SHL.U32 R3, R19, 0x80, RZ ;  /* 0x0000008013037824 */ /* 0x001fe200078e00ff */
[----:B------:R-:W-:Y:S01]  /*e950*/  PLOP3.LUT P0, PT, PT, PT, PT, 0x80, 0x0 ;  /* 0x000000000000781c */ /* 0x000fe20003f0f070 */
[----:B------:R-:W-:Y:S01]  /*e960*/  VIADD R2, R2, 0x50 ;  /* 0x0000005002027836 */ /* 0x000fe20000000000 */
[----:B------:R-:W-:Y:S01]  /*e970*/  UIADD3.X UR5, URZ, UR39, URZ, UP0, !UPT ;  /* 0x000000273f057290 */ /* 0x000fe200087fe43f */
[----:B------:R-:W-:-:S11]  /*e980*/  VIADD R9, R18, 0x400 ;  /* 0x0000040012097836 */ /* 0x000fd60000000000 */
.L_x_2351:
        /* <DEDUP_REMOVED lines=15> */
.L_x_2352:
        /* <DEDUP_REMOVED lines=12> */
.L_x_2338:
[----:B------:R-:W-:Y:S05]  /*eb40*/  BSYNC B1 ;  /* 0x0000000000017941 */ /* 0x000fea0003800000 */
.L_x_2337:
[----:B------:R-:W2:Y:S01]  /*eb50*/  LDL R2, [R1+0xc] ;  /* 0x00000c0001027983 */ /* 0x000ea20000100800 */
[----:B------:R-:W-:Y:S01]  /*eb60*/  VIADD R18, R4, 0x1 ;  /* 0x0000000104127836 */ /* 0x000fe20000000000 */
[----:B------:R-:W-:Y:S04]  /*eb70*/  BSSY B1, `(.L_x_2353) ;  /* 0x00000a0000017945 */ /* 0x000fe80003800000 */
[----:B------:R-:W-:-:S04]  /*eb80*/  ISETP.NE.AND P0, PT, R18, 0x2, PT ;  /* 0x000000021200780c */ /* 0x000fc80003f05270 */
[----:B------:R-:W-:Y:S02]  /*eb90*/  SEL R18, R18, RZ, P0 ;  /* 0x000000ff12127207 */ /* 0x000fe40000000000 */
[----:B--2---:R-:W-:Y:S02]  /*eba0*/  ISETP.NE.AND P1, PT, R2, RZ, PT ;  /* 0x000000ff0200720c */ /* 0x004fe40003f25270 */
[----:B------:R-:W-:-:S04]  /*ebb0*/  SEL R2, RZ, 0x1, P0 ;  /* 0x00000001ff027807 */ /* 0x000fc80000000000 */
[----:B------:R-:W-:-:S05]  /*ebc0*/  LOP3.LUT R10, R5, R2, RZ, 0x3c, !PT ;  /* 0x00000002050a7212 */ /* 0x000fca00078e3cff */
[----:B------:R1:W-:Y:S02]  /*ebd0*/  STL [R1+0x4], R10 ;  /* 0x0000040a01007387 */ /* 0x0003e40000100800 */
[----:B------:R-:W-:Y:S05]  /*ebe0*/  @!P1 BRA `(.L_x_2354) ;  /* 0x0000000800609947 */ /* 0x000fea0003800000 */
[----:B------:R-:W2:Y:S01]  /*ebf0*/  LDL R3, [R1+0x10] ;  /* 0x0000100001037983 */ /* 0x000ea20000100800 */
[----:B------:R-:W-:Y:S01]  /*ec00*/  VIADD R7, R0, 0xffffffff ;  /* 0xffffffff00077836 */ /* 0x000fe20000000000 */
[----:B--2---:R-:W-:-:S13]  /*ec10*/  ISETP.NE.AND P1, PT, R3, RZ, PT ;  /* 0x000000ff0300720c */ /* 0x004fda0003f25270 */
[----:B------:R-:W-:Y:S05]  /*ec20*/  @!P1 BRA `(.L_x_2355) ;  /* 0x0000000000549947 */ /* 0x000fea0003800000 */
[----:B------:R-:W2:Y:S01]  /*ec30*/  LDL R12, [R1+0x8] ;  /* 0x00000800010c7983 */ /* 0x000ea20000100800 */
[----:B0-----:R-:W0:Y:S01]  /*ec40*/  LDC R9, c[0x0][0x43c] ;  /* 0x00010f00ff097b82 */ /* 0x001e220000000800 */
[----:B------:R-:W-:Y:S02]  /*ec50*/  ULDC.64 UR4, c[0x0][0x428] ;  /* 0x00010a0000047ab9 */ /* 0x000fe40000000a00 */
[----:B------:R-:W3:Y:S01]  /*ec60*/  LDL R11, [R1] ;  /* 0x00000000010b7983 */ /* 0x000ee20000100800 */
        /* <DEDUP_REMOVED lines=17> */
.L_x_2355:
[----:B------:R-:W-:Y:S01]  /*ed80*/  IMAD R2, R18, 0x8, R17 ;  /* 0x0000000812027824 */ /* 0x000fe200078e0211 */
[----:B------:R-:W-:Y:S01]  /*ed90*/  SHF.L.U32 R3, R10, 0x1f, RZ ;  /* 0x0000001f0a037819 */ /* 0x000fe200000006ff */
[----:B------:R-:W-:Y:S03]  /*eda0*/  BSSY B2, `(.L_x_2356) ;  /* 0x0000003000027945 */ /* 0x000fe60003800000 */
[----:B------:R-:W3:Y:S02]  /*edb0*/  SYNCS.PHASECHK.TRANS64.TRYWAIT P0, [R2+URZ+0x34840], R3 ;  /* 0x03484003020075a7 */ /* 0x000ee4000800017f */
[----:B---3--:R-:W-:Y:S05]  /*edc0*/  @!P0 BRA `(.L_x_2357) ;  /* 0x0000002000e08947 */ /* 0x008fea0003800000 */
.L_x_2425:
[----:B------:R-:W-:Y:S05]  /*edd0*/  BSYNC B2 ;  /* 0x0000000000027941 */ /* 0x000fea0003800000 */
.L_x_2356:
[----:B0-2---:R-:W0:Y:S01]  /*ede0*/  S2R R9, SR_TID.X ;  /* 0x0000000000097919 */ /* 0x005e220000002100 */
[----:B------:R-:W-:Y:S01]  /*edf0*/  BSSY B2, `(.L_x_2358) ;  /* 0x000000b000027945 */ /* 0x000fe20003800000 */
[----:B0-----:R-:W-:-:S04]  /*ee00*/  LOP3.LUT R9, R9, 0x7f, RZ, 0xc0, !PT ;  /* 0x0000007f09097812 */ /* 0x001fc800078ec0ff */
[----:B------:R-:W-:-:S13]  /*ee10*/  ISETP.NE.AND P1, PT, R9, RZ, PT ;  /* 0x000000ff0900720c */ /* 0x000fda0003f25270 */
[----:B------:R-:W-:Y:S05]  /*ee20*/  @P1 BRA `(.L_x_2359) ;  /* 0x00000000001c1947 */ /* 0x000fea0003800000 */
[----:B------:R-:W0:Y:S01]  /*ee30*/  S2R R9, SR_TID.X ;  /* 0x0000000000097919 */ /* 0x000e220000002100 */
[----:B---3--:R-:W-:-:S04]  /*ee40*/  IMAD.MOV.U32 R3, RZ, RZ, 0xc000 ;  /* 0x0000c000ff037424 */ /* 0x008fc800078e00ff */
[----:B------:R2:W-:Y:S01]  /*ee50*/  SYNCS.ARRIVE.TRANS64 RZ, [R2+URZ+0x34830], R3 ;  /* 0x0348300302ff79a7 */ /* 0x0005e2000800003f */
[----:B0-----:R-:W-:-:S04]  /*ee60*/  LOP3.LUT R9, R9, 0x1f, RZ, 0xc0, !PT ;  /* 0x0000001f09097812 */ /* 0x001fc800078ec0ff */
[----:B------:R-:W-:-:S13]  /*ee70*/  ISETP.NE.AND P0, PT, R9, RZ, PT ;  /* 0x000000ff0900720c */ /* 0x000fda0003f05270 */
[----:B--2---:R-:W-:Y:S05]  /*ee80*/  @!P0 BRA `(.L_x_2359) ;  /* 0x0000000000048947 */ /* 0x004fea0003800000 */
[----:B------:R-:W-:Y:S01]  /*ee90*/  BPT.TRAP 0x1 ;  /* 0x000000040000795c */ /* 0x000fe20000300000 */
.L_x_2359:
[----:B------:R-:W-:Y:S05]  /*eea0*/  BSYNC B2 ;  /* 0x0000000000027941 */ /* 0x000fea0003800000 */
.L_x_2358:
[----:B------:R-:W-:Y:S01]  /*eeb0*/  IMAD.MOV.U32 R12, RZ, RZ, RZ ;  /* 0x000000ffff0c7224 */ /* 0x000fe200078e00ff */
[----:B------:R-:W-:Y:S01]  /*eec0*/  UIADD3 UR4, UP0, UR38, 0x370, URZ ;  /* 0x0000037026047890 */ /* 0x000fe2000ff1e03f */
[C---:B---3--:R-:W-:Y:S01]  /*eed0*/  IMAD R3, R18.reuse, 0x8, R6 ;  /* 0x0000000812037824 */ /* 0x048fe200078e0206 */
        /* <DEDUP_REMOVED lines=9> */
.L_x_2360:
        /* <DEDUP_REMOVED lines=16> */
.L_x_2361:
        /* <DEDUP_REMOVED lines=15> */
.L_x_2362:
        /* <DEDUP_REMOVED lines=15> */
.L_x_2426:
[----:B------:R-:W-:Y:S05]  /*f250*/  BSYNC B2 ;  /* 0x0000000000027941 */ /* 0x000fea0003800000 */
.L_x_2363:
        /* <DEDUP_REMOVED lines=11> */
.L_x_2366:
[----:B------:R-:W-:Y:S05]  /*f310*/  BSYNC B2 ;  /* 0x0000000000027941 */ /* 0x000fea0003800000 */
.L_x_2365:
[----:B------:R-:W-:Y:S01]  /*f320*/  R2UR UR10, R12 ;  /* 0x000000000c0a72ca */ /* 0x000fe200000e0000 */
[----:B------:R-:W-:Y:S01]  /*f330*/  IMAD R4, R4, 0x8000, R17 ;  /* 0x0000800004047824 */ /* 0x000fe200078e0211 */
[----:B------:R-:W-:Y:S01]  /*f340*/  R2UR UR6, R10 ;  /* 0x000000000a0672ca */ /* 0x000fe200000e0000 */
[----:B------:R-:W-:Y:S01]  /*f350*/  UIADD3 UR4, UP0, UR38, 0x470, URZ ;  /* 0x0000047026047890 */ /* 0x000fe2000ff1e03f */
[----:B------:R-:W-:Y:S01]  /*f360*/  R2UR UR7, R11 ;  /* 0x000000000b0772ca */ /* 0x000fe200000e0000 */
[----:B------:R-:W-:Y:S01]  /*f370*/  IMAD.SHL.U32 R3, R19, 0x80, RZ ;  /* 0x0000008013037824 */ /* 0x000fe200078e00ff */
[----:B------:R-:W-:Y:S01]  /*f380*/  PLOP3.LUT P0, PT, PT, PT, PT, 0x80, 0x0 ;  /* 0x000000000000781c */ /* 0x000fe20003f0f070 */
[----:B0-----:R-:W-:Y:S01]  /*f390*/  VIADD R2, R2, 0x50 ;  /* 0x0000005002027836 */ /* 0x001fe20000000000 */
[----:B------:R-:W-:Y:S01]  /*f3a0*/  UIADD3.X UR5, URZ, UR39, URZ, UP0, !UPT ;  /* 0x000000273f057290 */ /* 0x000fe200087fe43f */
[----:B------:R-:W-:-:S11]  /*f3b0*/  VIADD R5, R4, 0x400 ;  /* 0x0000040004057836 */ /* 0x000fd60000000000 */
.L_x_2367:
        /* <DEDUP_REMOVED lines=15> */
.L_x_2368:
        /* <DEDUP_REMOVED lines=12> */
.L_x_2354:
[----:B------:R-:W-:Y:S05]  /*f570*/  BSYNC B1 ;  /* 0x0000000000017941 */ /* 0x000fea0003800000 */
.L_x_2353:
[C---:B------:R-:W-:Y:S01]  /*f580*/  ISETP.GT.AND P0, PT, R0.reuse, 0x1, PT ;  /* 0x000000010000780c */ /* 0x040fe20003f04270 */
[----:B------:R-:W-:-:S12]  /*f590*/  VIADD R0, R0, 0xfffffffe ;  /* 0xfffffffe00007836 */ /* 0x000fd80000000000 */
[----:B------:R-:W-:Y:S05]  /*f5a0*/  @P0 BRA `(.L_x_2369) ;  /* 0xffffffe800d80947 */ /* 0x000fea000383ffff */
.L_x_2336:
[----:B------:R-:W-:Y:S05]  /*f5b0*/  BSYNC B0 ;  /* 0x0000000000007941 */ /* 0x000fea0003800000 */
.L_x_2318:
[----:B0-----:R-:W0:Y:S01]  /*f5c0*/  S2R R0, SR_TID.X ;  /* 0x0000000000007919 */ /* 0x001e220000002100 */
[----:B------:R-:W-:Y:S01]  /*f5d0*/  BSSY B0, `(.L_x_2370) ;  /* 0x0000012000007945 */ /* 0x000fe20003800000 */
[----:B0-----:R-:W-:-:S04]  /*f5e0*/  LOP3.LUT R6, R0, 0x7f, RZ, 0xc0, !PT ;  /* 0x0000007f00067812 */ /* 0x001fc800078ec0ff */
[----:B------:R-:W-:-:S13]  /*f5f0*/  ISETP.NE.AND P1, PT, R6, RZ, PT ;  /* 0x000000ff0600720c */ /* 0x000fda0003f25270 */
[----:B------:R-:W-:Y:S05]  /*f600*/  @P1 BRA `(.L_x_2371) ;  /* 0x0000000000381947 */ /* 0x000fea0003800000 */
[----:B------:R-:W0:Y:S01]  /*f610*/  S2R R3, SR_LANEID ;  /* 0x0000000000037919 */ /* 0x000e220000000000 */
[----:B------:R-:W-:Y:S01]  /*f620*/  VOTEU.ANY UR4, UPT, PT ;  /* 0x0000000000047886 */ /* 0x000fe200038e0100 */
[----:B------:R-:W2:Y:S01]  /*f630*/  LDC.64 R4, c[0x0][0xc80] ;  /* 0x00032000ff047b82 */ /* 0x000ea20000000a00 */
[----:B------:R-:W0:Y:S01]  /*f640*/  FLO.U32 R0, UR4 ;  /* 0x0000000400007d00 */ /* 0x000e2200080e0000 */
[----:B------:R-:W-:-:S07]  /*f650*/  ULDC.64 UR6, c[0x0][0x208] ;  /* 0x0000820000067ab9 */ /* 0x000fce0000000a00 */
[----:B------:R-:W2:Y:S01]  /*f660*/  POPC R2, UR4 ;  /* 0x0000000400027d09 */ /* 0x000ea20008000000 */
[----:B0-----:R-:W-:-:S13]  /*f670*/  ISETP.EQ.U32.AND P0, PT, R0, R3, PT ;  /* 0x000000030000720c */ /* 0x001fda0003f02070 */
[----:B--2---:R-:W2:Y:S01]  /*f680*/  @P0 ATOMG.E.ADD.STRONG.GPU PT, R5, desc[UR6][R4.64], R2 ;  /* 0x00000002040509a8 */ /* 0x004ea200081ee1c6 */
[----:B------:R-:W0:Y:S02]  /*f690*/  S2R R3, SR_LTMASK ;  /* 0x0000000000037919 */ /* 0x000e240000003900 */
[----:B0-----:R-:W-:-:S06]  /*f6a0*/  LOP3.LUT R3, R3, UR4, RZ, 0xc0, !PT ;  /* 0x0000000403037c12 */ /* 0x001fcc000f8ec0ff */
[----:B------:R-:W0:Y:S01]  /*f6b0*/  POPC R3, R3 ;  /* 0x0000000300037309 */ /* 0x000e220000000000 */
[----:B--2---:R-:W0:Y:S02]  /*f6c0*/  SHFL.IDX PT, R0, R5, R0, 0x1f ;  /* 0x00001f0005007589 */ /* 0x004e2400000e0000 */
[----:B0-----:R-:W-:-:S05]  /*f6d0*/  IADD3 R0, R0, UR43, R3 ;  /* 0x0000002b00007c10 */ /* 0x001fca000fffe003 */
[----:B------:R0:W-:Y:S02]  /*f6e0*/  STL [R1+0x18], R0 ;  /* 0x0000180001007387 */ /* 0x0001e40000100800 */
.L_x_2371:
[----:B------:R-:W-:Y:S05]  /*f6f0*/  BSYNC B0 ;  /* 0x0000000000007941 */ /* 0x000fea0003800000 */
.L_x_2370:
[----:B0-----:R-:W2:Y:S01]  /*f700*/  LDL.LU R0, [R1+0xc] ;  /* 0x00000c0001007983 */ /* 0x001ea20000300800 */
[----:B------:R-:W-:Y:S01]  /*f710*/  BSSY B0, `(.L_x_2372) ;  /* 0x0000038000007945 */ /* 0x000fe20003800000 */
[----:B--2---:R-:W-:-:S13]  /*f720*/  ISETP.NE.AND P0, PT, R0, RZ, PT ;  /* 0x000000ff0000720c */ /* 0x004fda0003f05270 */
        /* <DEDUP_REMOVED lines=8> */
.L_x_2427:
[----:B------:R-:W-:Y:S05]  /*f7b0*/  BSYNC B1 ;  /* 0x0000000000017941 */ /* 0x000fea0003800000 */
.L_x_2374:
        /* <DEDUP_REMOVED lines=9> */
.L_x_2377:
[----:B------:R-:W-:Y:S05]  /*f850*/  BSYNC B1 ;  /* 0x0000000000017941 */ /* 0x000fea0003800000 */
.L_x_2376:
[----:B------:R-:W-:Y:S01]  /*f860*/  IMAD R2, R18, 0x8000, R17 ;  /* 0x0000800012027824 */ /* 0x000fe200078e0211 */
[----:B------:R-:W-:Y:S01]  /*f870*/  UIADD3 UR4, UP0, UR38, 0x470, URZ ;  /* 0x0000047026047890 */ /* 0x000fe2000ff1e03f */
[----:B------:R-:W-:Y:S01]  /*f880*/  IMAD.SHL.U32 R19, R19, 0x80, RZ ;  /* 0x0000008013137824 */ /* 0x000fe200078e00ff */
[----:B------:R-:W-:Y:S01]  /*f890*/  PLOP3.LUT P0, PT, PT, PT, PT, 0x80, 0x0 ;  /* 0x000000000000781c */ /* 0x000fe20003f0f070 */
[----:B0-----:R-:W-:Y:S01]  /*f8a0*/  VIADD R0, R0, 0x34850 ;  /* 0x0003485000007836 */ /* 0x001fe20000000000 */
[----:B------:R-:W-:Y:S01]  /*f8b0*/  UIADD3.X UR5, URZ, UR39, URZ, UP0, !UPT ;  /* 0x000000273f057290 */ /* 0x000fe200087fe43f */
[----:B------:R-:W-:Y:S01]  /*f8c0*/  VIADD R3, R2, 0x400 ;  /* 0x0000040002037836 */ /* 0x000fe20000000000 */
[----:B------:R-:W-:Y:S01]  /*f8d0*/  UMOV UR6, 0x0 ;  /* 0x0000000000067882 */ /* 0x000fe20000000000 */
[----:B------:R-:W-:Y:S01]  /*f8e0*/  UMOV UR7, 0x14f00000 ;  /* 0x14f0000000077882 */ /* 0x000fe20000000000 */
[----:B------:R-:W-:-:S08]  /*f8f0*/  UMOV UR10, URZ ;  /* 0x0000003f000a7c82 */ /* 0x000fd00008000000 */
.L_x_2378:
        /* <DEDUP_REMOVED lines=15> */
.L_x_2379:
        /* <DEDUP_REMOVED lines=10> */
.L_x_2373:
[----:B------:R-:W-:Y:S05]  /*fa90*/  BSYNC B0 ;  /* 0x0000000000007941 */ /* 0x000fea0003800000 */
.L_x_2372:
[----:B------:R-:W2:Y:S01]  /*faa0*/  LDL.LU R3, [R1+0x4] ;  /* 0x0000040001037983 */ /* 0x000ea20000300800 */
[----:B------:R-:W-:-:S05]  /*fab0*/  VIADD R18, R18, 0x1 ;  /* 0x0000000112127836 */ /* 0x000fca0000000000 */
[----:B------:R-:W-:-:S04]  /*fac0*/  ISETP.NE.AND P0, PT, R18, 0x2, PT ;  /* 0x000000021200780c */ /* 0x000fc80003f05270 */
[----:B------:R-:W-:Y:S02]  /*fad0*/  SEL R0, RZ, 0x1, P0 ;  /* 0x00000001ff007807 */ /* 0x000fe40000000000 */
[----:B------:R-:W-:Y:S02]  /*fae0*/  SEL R18, R18, RZ, P0 ;  /* 0x000000ff12127207 */ /* 0x000fe40000000000 */
[----:B--2---:R-:W-:-:S05]  /*faf0*/  LOP3.LUT R3, R3, R0, RZ, 0x3c, !PT ;  /* 0x0000000003037212 */ /* 0x004fca00078e3cff */
[----:B------:R2:W-:Y:S02]  /*fb00*/  STL [R1+0x4], R3 ;  /* 0x0000040301007387 */ /* 0x0005e40000100800 */
.L_x_2298:
[----:B------:R-:W-:Y:S05]  /*fb10*/  BSYNC B7 ;  /* 0x0000000000077941 */ /* 0x000fea0003800000 */
.L_x_2296:
[----:B0-----:R-:W3:Y:S04]  /*fb20*/  LDL R0, [R1+0x20] ;  /* 0x0000200001007983 */ /* 0x001ee80000100800 */
[----:B------:R0:W5:Y:S01]  /*fb30*/  LDL R2, [R1+0x18] ;  /* 0x0000180001027983 */ /* 0x0001620000100800 */
[----:B---3--:R-:W-:-:S13]  /*fb40*/  ISETP.NE.AND P0, PT, R0, RZ, PT ;  /* 0x000000ff0000720c */ /* 0x008fda0003f05270 */
[----:B0-----:R-:W-:Y:S05]  /*fb50*/  @!P0 BRA `(.L_x_2380) ;  /* 0x0000000000288947 */ /* 0x001fea0003800000 */
[----:B------:R-:W-:Y:S05]  /*fb60*/  WARPSYNC.ALL ;  /* 0x0000000000007948 */ /* 0x000fea0003800000 */
[----:B------:R-:W0:Y:S08]  /*fb70*/  S2UR UR5, SR_CgaCtaId ;  /* 0x00000000000579c3 */ /* 0x000e300000008800 */
[----:B------:R-:W-:Y:S06]  /*fb80*/  BAR.SYNC.DEFER_BLOCKING 0x5, 0x180 ;  /* 0x0146000000007b1d */ /* 0x000fec0000010000 */
[----:B------:R-:W-:-:S02]  /*fb90*/  UMOV UR4, 0x400 ;  /* 0x0000040000047882 */ /* 0x000fc40000000000 */
[----:B0-----:R-:W-:-:S06]  /*fba0*/  ULEA UR4, UR5, UR4, 0x18 ;  /* 0x0000000405047291 */ /* 0x001fcc000f8ec03f */
[----:B------:R-:W-:-:S05]  /*fbb0*/  IMAD.U32 R17, RZ, RZ, UR4 ;  /* 0x00000004ff117e24 */ /* 0x000fca000f8e00ff */
[----:B-----5:R-:W0:Y:S04]  /*fbc0*/  LDS R2, [R17+0x348d0] ;  /* 0x0348d00011027984 */ /* 0x020e280000000800 */
[----:B0-----:R0:W-:Y:S01]  /*fbd0*/  STL [R1+0x18], R2 ;  /* 0x0000180201007387 */ /* 0x0011e20000100800 */
[----:B------:R-:W-:Y:S06]  /*fbe0*/  BAR.ARV 0x4, 0x180 ;  /* 0x0106000000007b1d */ /* 0x000fec0000002000 */
[----:B------:R-:W-:Y:S05]  /*fbf0*/  BRA `(.L_x_2381) ;  /* 0x00000000002c7947 */ /* 0x000fea0003800000 */
.L_x_2380:
[----:B------:R-:W-:-:S03]  /*fc00*/  UMOV UR4, 0xffffffff ;  /* 0xffffffff00047882 */ /* 0x000fc60000000000 */
[----:B------:R-:W-:Y:S05]  /*fc10*/  BRA.DIV UR4, `(.L_x_2382) ;  /* 0x0000001604887947 */ /* 0x000fea000b800000 */
[----:B-----5:R0:W3:Y:S02]  /*fc20*/  SHFL.IDX PT, R14, R2, RZ, 0x1f ;  /* 0x00001fff020e7589 */ /* 0x0200e400000e0000 */
.L_x_2430:
[----:B--2---:R-:W2:Y:S01]  /*fc30*/  @!P1 S2R R3, SR_CgaCtaId ;  /* 0x0000000000039919 */ /* 0x004ea20000008800 */
[----:B------:R-:W-:Y:S05]  /*fc40*/  WARPSYNC.ALL ;  /* 0x0000000000007948 */ /* 0x000fea0003800000 */
[----:B------:R-:W-:Y:S01]  /*fc50*/  BAR.SYNC.DEFER_BLOCKING 0x4, 0x180 ;  /* 0x0106000000007b1d */ /* 0x000fe20000010000 */
[----:B------:R-:W-:-:S05]  /*fc60*/  @!P1 MOV R0, 0x400 ;  /* 0x0000040000009802 */ /* 0x000fca0000000f00 */
[----:B---3--:R3:W-:Y:S01]  /*fc70*/  STL [R1+0x18], R14 ;  /* 0x0000180e01007387 */ /* 0x0087e20000100800 */
[----:B--2---:R-:W-:-:S05]  /*fc80*/  @!P1 LEA R17, R3, R0, 0x18 ;  /* 0x0000000003119211 */ /* 0x004fca00078ec0ff */
[----:B------:R3:W-:Y:S01]  /*fc90*/  @!P1 STS [R17+0x348d0], R2 ;  /* 0x0348d00211009388 */ /* 0x0007e20000000800 */
[----:B------:R-:W-:Y:S06]  /*fca0*/  BAR.ARV 0x5, 0x180 ;  /* 0x0146000000007b1d */ /* 0x000fec0000002000 */
.L_x_2381:
[----:B------:R-:W4:Y:S01]  /*fcb0*/  LDL R0, [R1+0x18] ;  /* 0x0000180001007983 */ /* 0x000f220000100800 */
[----:B------:R-:W-:Y:S02]  /*fcc0*/  ULDC UR4, c[0x0][0xc38] ;  /* 0x00030e0000047ab9 */ /* 0x000fe40000000800 */
[----:B----4-:R-:W-:-:S13]  /*fcd0*/  ISETP.GE.AND P0, PT, R0, UR4, PT ;  /* 0x0000000400007c0c */ /* 0x010fda000bf06270 */
[----:B------:R-:W-:Y:S05]  /*fce0*/  @!P0 BRA `(.L_x_2383) ;  /* 0xffffffbc000c8947 */ /* 0x000fea000383ffff */
.L_x_2293:
[----:B-1----:R-:W4:Y:S01]  /*fcf0*/  LDL.LU R0, [R1+0x1c] ;  /* 0x00001c0001007983 */ /* 0x002f220000300800 */
[----:B------:R-:W-:Y:S01]  /*fd00*/  BSSY B0, `(.L_x_2384) ;  /* 0x000000b000007945 */ /* 0x000fe20003800000 */
[----:B------:R-:W1:Y:S01]  /*fd10*/  S2R R5, SR_CgaCtaId ;  /* 0x0000000000057919 */ /* 0x000e620000008800 */
[----:B----4-:R-:W-:-:S05]  /*fd20*/  VIADD R0, R0, 0x1 ;  /* 0x0000000100007836 */ /* 0x010fca0000000000 */
[----:B0--3--:R-:W-:-:S04]  /*fd30*/  LEA.HI R2, R0, R0, RZ, 0x1 ;  /* 0x0000000000027211 */ /* 0x009fc800078f08ff */
[----:B--2---:R-:W-:-:S05]  /*fd40*/  LOP3.LUT R3, R2, 0xfffffffe, RZ, 0xc0, !PT ;  /* 0xfffffffe02037812 */ /* 0x004fca00078ec0ff */
[----:B------:R-:W-:Y:S01]  /*fd50*/  IMAD.IADD R3, R0, 0x1, -R3 ;  /* 0x0000000100037824 */ /* 0x000fe200078e0a03 */
[----:B------:R-:W-:-:S04]  /*fd60*/  MOV R0, 0x400 ;  /* 0x0000040000007802 */ /* 0x000fc80000000f00 */
[----:B-1----:R-:W-:Y:S02]  /*fd70*/  LEA R0, R5, R0, 0x18 ;  /* 0x0000000005007211 */ /* 0x002fe400078ec0ff */
[----:B------:R-:W-:-:S04]  /*fd80*/  SHF.L.U32 R3, R3, 0x1f, RZ ;  /* 0x0000001f03037819 */ /* 0x000fc800000006ff */
[----:B------:R-:W0:Y:S02]  /*fd90*/  SYNCS.PHASECHK.TRANS64.TRYWAIT P0, [R0+URZ+0x34820], R3 ;  /* 0x03482003000075a7 */ /* 0x000e24000800017f */
[----:B0-----:R-:W-:Y:S05]  /*fda0*/  @!P0 BRA `(.L_x_2385) ;  /* 0x00000014004c8947 */ /* 0x001fea0003800000 */
.L_x_2431:
[----:B------:R-:W-:Y:S05]  /*fdb0*/  BSYNC B0 ;  /* 0x0000000000007941 */ /* 0x000fea0003800000 */
.L_x_2384:
[----:B------:R-:W-:-:S03]  /*fdc0*/  UMOV UR4, 0xffffffff ;  /* 0xffffffff00047882 */ /* 0x000fc60000000000 */
[----:B------:R-:W-:Y:S05]  /*fdd0*/  BRA.DIV UR4, `(.L_x_2386) ;  /* 0x0000001604547947 */ /* 0x000fea000b800000 */
[----:B------:R-:W1:Y:S02]  /*fde0*/  S2R R2, SR_TID.X ;  /* 0x0000000000027919 */ /* 0x000e640000002100 */
[----:B-1----:R-:W-:-:S04]  /*fdf0*/  SHF.R.U32.HI R2, RZ, 0x5, R2 ;  /* 0x00000005ff027819 */ /* 0x002fc80000011602 */
[----:B------:R-:W-:-:S05]  /*fe00*/  LOP3.LUT R2, R2, 0x3, RZ, 0xc0, !PT ;  /* 0x0000000302027812 */ /* 0x000fca00078ec0ff */
[----:B------:R1:W2:Y:S02]  /*fe10*/  SHFL.IDX PT, R14, R2, RZ, 0x1f ;  /* 0x00001fff020e7589 */ /* 0x0002a400000e0000 */
.L_x_2434:
[----:B--2---:R-:W-:Y:S01]  /*fe20*/  ISETP.NE.AND P0, PT, R14, RZ, PT ;  /* 0x000000ff0e00720c */ /* 0x004fe20003f05270 */
[----:B------:R-:W-:-:S12]  /*fe30*/  BSSY B0, `(.L_x_2387) ;  /* 0x0000027000007945 */ /* 0x000fd80003800000 */
[----:B------:R-:W-:Y:S05]  /*fe40*/  @P0 BRA `(.L_x_2388) ;  /* 0x0000000000940947 */ /* 0x000fea0003800000 */
[----:B------:R-:W-:-:S03]  /*fe50*/  UMOV UR4, 0xffffffff ;  /* 0xffffffff00047882 */ /* 0x000fc60000000000 */
[----:B------:R-:W-:Y:S05]  /*fe60*/  BRA.DIV UR4, `(.L_x_2389) ;  /* 0x0000001604647947 */ /* 0x000fea000b800000 */
[----:B------:R-:W-:-:S13]  /*fe70*/  ELECT P6, URZ, PT ;  /* 0x00000000003f782f */ /* 0x000fda00038c0000 */
.L_x_2437:
        /* <DEDUP_REMOVED lines=8> */
.L_x_2390:
        /* <DEDUP_REMOVED lines=13> */
.L_x_2438:
[----:B------:R-:W1:Y:S02]  /*ffd0*/  SYNCS.PHASECHK.TRANS64.TRYWAIT P0, [R3+URZ], R2 ;  /* 0x00000002030075a7 */ /* 0x000e64000800017f */
[----:B-1----:R-:W-:Y:S05]  /*ffe0*/  @!P0 BRA `(.L_x_2392) ;  /* 0x0000001400388947 */ /* 0x002fea0003800000 */
.L_x_2439:
[----:B------:R-:W-:Y:S05]  /*fff0*/  @!P2 BRA `(.L_x_2393) ;  /* 0x000000000004a947 */ /* 0x000fea0003800000 */
[----:B------:R-:W-:Y:S01]  /*10000*/  BPT.TRAP 0x1 ;  /* 0x000000040000795c */ /* 0x000fe20000300000 */
.L_x_2393:
[----:B-1----:R-:W-:-:S04]  /*10010*/  VIADD R3, R0, 0x34860 ;  /* 0x0003486000037836 */ /* 0x002fc80000000000 */
[----:B------:R-:W-:-:S04]  /*10020*/  IMAD R18, R18, 0x8, R3 ;  /* 0x0000000812127824 */ /* 0x000fc800078e0203 */
[----:B------:R-:W1:Y:S02]  /*10030*/  SYNCS.PHASECHK.TRANS64.TRYWAIT P0, [R18+URZ], R5 ;  /* 0x00000005120075a7 */ /* 0x000e64000800017f */
[----:B-1----:R-:W-:Y:S05]  /*10040*/  @!P0 BRA `(.L_x_2394) ;  /* 0x0000001400348947 */ /* 0x002fea0003800000 */
.L_x_2440:
[----:B------:R-:W-:-:S07]  /*10050*/  IMAD R3, R4, 0x8, R3 ;  /* 0x0000000804037824 */ /* 0x000fce00078e0203 */
.L_x_2395:
[----:B--2---:R2:W3:Y:S02]  /*10060*/  SYNCS.PHASECHK.TRANS64.TRYWAIT P0, [R3+URZ], R2 ;  /* 0x00000002030075a7 */ /* 0x0044e4000800017f */
[----:B---3--:R-:W-:Y:S05]  /*10070*/  @!P0 NANOSLEEP.SYNCS 0x989680 ;  /* 0x009896800000895d */ /* 0x008fea0003900000 */
[----:B------:R-:W3:Y:S02]  /*10080*/  @!P0 SYNCS.PHASECHK.TRANS64 P0, [R3+URZ], R2 ;  /* 0x00000002030085a7 */ /* 0x000ee4000800007f */
[----:B---3--:R-:W-:Y:S05]  /*10090*/  @!P0 BRA `(.L_x_2395) ;  /* 0xfffffffc00f08947 */ /* 0x008fea000383ffff */
.L_x_2388:
[----:B------:R-:W-:Y:S05]  /*100a0*/  BSYNC B0 ;  /* 0x0000000000007941 */ /* 0x000fea0003800000 */
.L_x_2387:
[----:B------:R-:W-:Y:S05]  /*100b0*/  EXIT ;  /* 0x000000000000794d */ /* 0x000fea0003800000 */
.L_x_2246:
[----:B0-----:R-:W-:-:S04]  /*100c0*/  IMAD.U32 R3, RZ, RZ, UR38 ;  /* 0x00000026ff037e24 */ /* 0x001fc8000f8e00ff */
[----:B------:R0:W1:Y:S03]  /*100d0*/  SYNCS.PHASECHK.TRANS64.TRYWAIT P1, [R3+URZ+0x34800], R0 ;  /* 0x03480000030075a7 */ /* 0x000066000802017f */
[----:B-1----:R-:W-:Y:S05]  /*100e0*/  @!P1 NANOSLEEP.SYNCS 0x989680 ;  /* 0x009896800000995d */ /* 0x002fea0003900000 */
[----:B------:R-:W1:Y:S02]  /*100f0*/  @!P1 SYNCS.PHASECHK.TRANS64 P1, [R3+URZ+0x34800], R0 ;  /* 0x03480000030095a7 */ /* 0x000e64000802007f */
[----:B-1----:R-:W-:Y:S05]  /*10100*/  @!P1 BRA `(.L_x_2246) ;  /* 0xfffffffc00ec9947 */ /* 0x002fea000383ffff */
[----:B------:R-:W-:Y:S05]  /*10110*/  BRA `(.L_x_2396) ;  /* 0xffffff1400887947 */ /* 0x000fea000383ffff */
.L_x_2250:
[----:B-1----:R1:W2:Y:S02]  /*10120*/  SYNCS.PHASECHK.TRANS64.TRYWAIT P2, [R2+URZ+0x34830], R3 ;  /* 0x03483003020075a7 */ /* 0x0022a4000804017f */
[----:B--2---:R-:W-:Y:S05]  /*10130*/  @!P2 NANOSLEEP.SYNCS 0x989680 ;  /* 0x009896800000a95d */ /* 0x004fea0003900000 */
[----:B------:R-:W2:Y:S02]  /*10140*/  @!P2 SYNCS.PHASECHK.TRANS64 P2, [R2+URZ+0x34830], R3 ;  /* 0x034830030200a5a7 */ /* 0x000ea4000804007f */
[----:B--2---:R-:W-:Y:S05]  /*10150*/  @!P2 BRA `(.L_x_2250) ;  /* 0xfffffffc00f0a947 */ /* 0x004fea000383ffff */
[----:B------:R-:W-:Y:S05]  /*10160*/  BRA `(.L_x_2249) ;  /* 0xffffff1400ac7947 */ /* 0x000fea000383ffff */
.L_x_2255:
[----:B-1----:R-:W-:-:S04]  /*10170*/  IMAD.U32 R7, RZ, RZ, UR7 ;  /* 0x00000007ff077e24 */ /* 0x002fc8000f8e00ff */
[----:B------:R1:W2:Y:S03]  /*10180*/  SYNCS.PHASECHK.TRANS64.TRYWAIT P3, [R7+URZ+0x34830], R0 ;  /* 0x03483000070075a7 */ /* 0x0002a6000806017f */
[----:B--2---:R-:W-:Y:S05]  /*10190*/  @!P3 NANOSLEEP.SYNCS 0x989680 ;  /* 0x009896800000b95d */ /* 0x004fea0003900000 */
[----:B------:R-:W2:Y:S02]  /*101a0*/  @!P3 SYNCS.PHASECHK.TRANS64 P3, [R7+URZ+0x34830], R0 ;  /* 0x034830000700b5a7 */ /* 0x000ea4000806007f */
[----:B--2---:R-:W-:Y:S05]  /*101b0*/  @!P3 BRA `(.L_x_2255) ;  /* 0xfffffffc00ecb947 */ /* 0x004fea000383ffff */
[----:B------:R-:W-:Y:S05]  /*101c0*/  BRA `(.L_x_2254) ;  /* 0xffffff3c00587947 */ /* 0x000fea000383ffff */
.L_x_2259:
[----:B-1----:R-:W-:-:S04]  /*101d0*/  IMAD.U32 R3, RZ, RZ, UR10 ;  /* 0x0000000aff037e24 */ /* 0x002fc8000f8e00ff */
[----:B------:R1:W2:Y:S03]  /*101e0*/  SYNCS.PHASECHK.TRANS64.TRYWAIT P3, [R3+URZ+0x34850], R0 ;  /* 0x03485000030075a7 */ /* 0x0002a6000806017f */
[----:B--2---:R-:W-:Y:S05]  /*101f0*/  @!P3 NANOSLEEP.SYNCS 0x989680 ;  /* 0x009896800000b95d */ /* 0x004fea0003900000 */
[----:B------:R-:W2:Y:S02]  /*10200*/  @!P3 SYNCS.PHASECHK.TRANS64 P3, [R3+URZ+0x34850], R0 ;  /* 0x034850000300b5a7 */ /* 0x000ea4000806007f */
[----:B--2---:R-:W-:Y:S05]  /*10210*/  @!P3 BRA `(.L_x_2259) ;  /* 0xfffffffc00ecb947 */ /* 0x004fea000383ffff */
[----:B------:R-:W-:Y:S05]  /*10220*/  BRA `(.L_x_2258) ;  /* 0xffffff4400987947 */ /* 0x000fea000383ffff */
.L_x_2265:
[----:B-1----:R-:W-:-:S04]  /*10230*/  IMAD.U32 R7, RZ, RZ, UR7 ;  /* 0x00000007ff077e24 */ /* 0x002fc8000f8e00ff */
[----:B------:R1:W2:Y:S03]  /*10240*/  SYNCS.PHASECHK.TRANS64.TRYWAIT P2, [R7+URZ+0x34830], R0 ;  /* 0x03483000070075a7 */ /* 0x0002a6000804017f */
[----:B--2---:R-:W-:Y:S05]  /*10250*/  @!P2 NANOSLEEP.SYNCS 0x989680 ;  /* 0x009896800000a95d */ /* 0x004fea0003900000 */
[----:B------:R-:W2:Y:S02]  /*10260*/  @!P2 SYNCS.PHASECHK.TRANS64 P2, [R7+URZ+0x34830], R0 ;  /* 0x034830000700a5a7 */ /* 0x000ea4000804007f */
[----:B--2---:R-:W-:Y:S05]  /*10270*/  @!P2 BRA `(.L_x_2265) ;  /* 0xfffffffc00eca947 */ /* 0x004fea000383ffff */
[----:B------:R-:W-:Y:S05]  /*10280*/  BRA `(.L_x_2264) ;  /* 0xffffff6400e87947 */ /* 0x000fea000383ffff */
.L_x_2269:
[----:B-1----:R-:W-:-:S04]  /*10290*/  IMAD.U32 R3, RZ, RZ, UR11 ;  /* 0x0000000bff037e24 */ /* 0x002fc8000f8e00ff */
[----:B------:R1:W2:Y:S03]  /*102a0*/  SYNCS.PHASECHK.TRANS64.TRYWAIT P2, [R3+URZ+0x34850], R0 ;  /* 0x03485000030075a7 */ /* 0x0002a6000804017f */
[----:B--2---:R-:W-:Y:S05]  /*102b0*/  @!P2 NANOSLEEP.SYNCS 0x989680 ;  /* 0x009896800000a95d */ /* 0x004fea0003900000 */
[----:B------:R-:W2:Y:S02]  /*102c0*/  @!P2 SYNCS.PHASECHK.TRANS64 P2, [R3+URZ+0x34850], R0 ;  /* 0x034850000300a5a7 */ /* 0x000ea4000804007f */
[----:B--2---:R-:W-:Y:S05]  /*102d0*/  @!P2 BRA `(.L_x_2269) ;  /* 0xfffffffc00eca947 */ /* 0x004fea000383ffff */
[----:B------:R-:W-:Y:S05]  /*102e0*/  BRA `(.L_x_2268) ;  /* 0xffffff7000287947 */ /* 0x000fea000383ffff */
.L_x_2274:
[----:B-1----:R-:W-:-:S04]  /*102f0*/  IMAD.U32 R3, RZ, RZ, UR5 ;  /* 0x00000005ff037e24 */ /* 0x002fc8000f8e00ff */
[----:B------:R1:W2:Y:S03]  /*10300*/  SYNCS.PHASECHK.TRANS64.TRYWAIT P0, [R3+URZ+0x34850], R2 ;  /* 0x03485002030075a7 */ /* 0x0002a6000800017f */
[----:B--2---:R-:W-:Y:S05]  /*10310*/  @!P0 NANOSLEEP.SYNCS 0x989680 ;  /* 0x009896800000895d */ /* 0x004fea0003900000 */
[----:B------:R-:W2:Y:S02]  /*10320*/  @!P0 SYNCS.PHASECHK.TRANS64 P0, [R3+URZ+0x34850], R2 ;  /* 0x03485002030085a7 */ /* 0x000ea4000800007f */
[----:B--2---:R-:W-:Y:S05]  /*10330*/  @!P0 BRA `(.L_x_2274) ;  /* 0xfffffffc00ec8947 */ /* 0x004fea000383ffff */
[----:B------:R-:W-:Y:S05]  /*10340*/  BRA `(.L_x_2273) ;  /* 0xffffff8800fc7947 */ /* 0x000fea000383ffff */
.L_x_2304:
[----:B------:R-:W-:Y:S02]  /*10350*/  IMAD.MOV.U32 R13, RZ, RZ, R0 ;  /* 0x000000ffff0d7224 */ /* 0x000fe400078e0000 */
[----:B------:R-:W-:Y:S02]  /*10360*/  IMAD.MOV.U32 R12, RZ, RZ, RZ ;  /* 0x000000ffff0c7224 */ /* 0x000fe400078e00ff */
[----:B------:R-:W-:Y:S02]  /*10370*/  IMAD.MOV.U32 R11, RZ, RZ, 0x1f ;  /* 0x0000001fff0b7424 */ /* 0x000fe400078e00ff */
[----:B------:R-:W-:-:S07]  /*10380*/  IMAD.MOV.U32 R15, RZ, RZ, -0x1 ;  /* 0xffffffffff0f7424 */ /* 0x000fce00078e00ff */
[----:B0-----:R-:W-:Y:S05]  /*10390*/  WARPSYNC.COLLECTIVE R15, `(.L_x_2397) ;  /* 0x000000000f087348 */ /* 0x001fea0003c00000 */
[----:B------:R1:W2:Y:S02]  /*103a0*/  SHFL.IDX P6, R14, R13, R12, R11 ;  /* 0x0000000c0d0e7389 */ /* 0x0002a400000c000b */
[----:B012---:R-:W-:Y:S01]  /*103b0*/  ENDCOLLECTIVE ;  /* 0x000000000000791b */ /* 0x007fe20003800000 */
.L_x_2397:
[----:B------:R-:W-:Y:S05]  /*103c0*/  BRA `(.L_x_2398) ;  /* 0xffffffc000207947 */ /* 0x000fea000383ffff */
.L_x_2306:
[----:B------:R-:W-:Y:S01]  /*103d0*/  BSSY B0, `(.L_x_2399) ;  /* 0x0000006000007945 */ /* 0x000fe20003800000 */
[----:B------:R-:W-:-:S07]  /*103e0*/  IMAD.MOV.U32 R15, RZ, RZ, -0x1 ;  /* 0xffffffffff0f7424 */ /* 0x000fce00078e00ff */
[----:B01----:R-:W-:Y:S05]  /*103f0*/  WARPSYNC.COLLECTIVE R15, `(.L_x_2400) ;  /* 0x000000000f0c7348 */ /* 0x003fea0003c00000 */
[----:B------:R-:W-:Y:S02]  /*10400*/  ELECT P6, UR62, PT ;  /* 0x00000000003e782f */ /* 0x000fe400038c0000 */
[----:B------:R-:W-:Y:S01]  /*10410*/  MOV R14, UR62 ;  /* 0x0000003e000e7c02 */ /* 0x000fe20008000f00 */
[----:B01----:R-:W-:Y:S10]  /*10420*/  ENDCOLLECTIVE ;  /* 0x000000000000791b */ /* 0x003ff40003800000 */
.L_x_2400:
[----:B------:R-:W-:Y:S05]  /*10430*/  BSYNC B0 ;  /* 0x0000000000007941 */ /* 0x000fea0003800000 */
.L_x_2399:
[----:B------:R-:W-:Y:S05]  /*10440*/  BRA `(.L_x_2401) ;  /* 0xffffffc000207947 */ /* 0x000fea000383ffff */
.L_x_2308:
[----:B-1----:R1:W2:Y:S02]  /*10450*/  SYNCS.PHASECHK.TRANS64.TRYWAIT P0, [R0+URZ+0x34840], R2 ;  /* 0x03484002000075a7 */ /* 0x0022a4000800017f */
[----:B--2---:R-:W-:Y:S05]  /*10460*/  @!P0 NANOSLEEP.SYNCS 0x989680 ;  /* 0x009896800000895d */ /* 0x004fea0003900000 */
[----:B------:R-:W2:Y:S02]  /*10470*/  @!P0 SYNCS.PHASECHK.TRANS64 P0, [R0+URZ+0x34840], R2 ;  /* 0x03484002000085a7 */ /* 0x000ea4000800007f */
[----:B--2---:R-:W-:Y:S05]  /*10480*/  @!P0 BRA `(.L_x_2308) ;  /* 0xfffffffc00f08947 */ /* 0x004fea000383ffff */
[----:B------:R-:W-:Y:S05]  /*10490*/  BRA `(.L_x_2402) ;  /* 0xffffffc000747947 */ /* 0x000fea000383ffff */
.L_x_2312:
[----:B------:R-:W-:Y:S02]  /*104a0*/  IMAD.MOV.U32 R13, RZ, RZ, R4 ;  /* 0x000000ffff0d7224 */ /* 0x000fe400078e0004 */
[----:B------:R-:W-:Y:S02]  /*104b0*/  IMAD.MOV.U32 R12, RZ, RZ, RZ ;  /* 0x000000ffff0c7224 */ /* 0x000fe400078e00ff */
[----:B------:R-:W-:Y:S02]  /*104c0*/  IMAD.MOV.U32 R11, RZ, RZ, 0x181f ;  /* 0x0000181fff0b7424 */ /* 0x000fe400078e00ff */
[----:B------:R-:W-:Y:S02]  /*104d0*/  IMAD.MOV.U32 R15, RZ, RZ, -0x1 ;  /* 0xffffffffff0f7424 */ /* 0x000fe400078e00ff */
[----:B------:R-:W-:-:S07]  /*104e0*/  IMAD.U32 R2, RZ, RZ, UR42 ;  /* 0x0000002aff027e24 */ /* 0x000fce000f8e00ff */
[----:B-----5:R-:W-:Y:S05]  /*104f0*/  WARPSYNC.COLLECTIVE R15, `(.L_x_2403) ;  /* 0x000000000f087348 */ /* 0x020fea0003c00000 */
[----:B------:R0:W1:Y:S02]  /*10500*/  SHFL.IDX P6, R14, R13, R12, R11 ;  /* 0x0000000c0d0e7389 */ /* 0x00006400000c000b */
[----:B01---5:R-:W-:Y:S01]  /*10510*/  ENDCOLLECTIVE ;  /* 0x000000000000791b */ /* 0x023fe20003800000 */
.L_x_2403:
[----:B------:R-:W-:Y:S02]  /*10520*/  IMAD R2, R2, 0x80, R10 ;  /* 0x0000008002027824 */ /* 0x000fe400078e020a */
[----:B------:R-:W-:Y:S02]  /*10530*/  IMAD.MOV.U32 R13, RZ, RZ, R0 ;  /* 0x000000ffff0d7224 */ /* 0x000fe400078e0000 */
[----:B------:R-:W-:-:S07]  /*10540*/  IMAD.MOV.U32 R5, RZ, RZ, R14 ;  /* 0x000000ffff057224 */ /* 0x000fce00078e000e */
[----:B------:R-:W-:Y:S05]  /*10550*/  WARPSYNC.COLLECTIVE R15, `(.L_x_2404) ;  /* 0x000000000f087348 */ /* 0x000fea0003c00000 */
[----:B------:R0:W1:Y:S02]  /*10560*/  SHFL.IDX P6, R14, R13, R12, R11 ;  /* 0x0000000c0d0e7389 */ /* 0x00006400000c000b */
[----:B01----:R-:W-:Y:S01]  /*10570*/  ENDCOLLECTIVE ;  /* 0x000000000000791b */ /* 0x003fe20003800000 */
.L_x_2404:
        /* <DEDUP_REMOVED lines=8> */
[----:B------:R-:W-:-:S04]  /*10600*/  @!P4 IMAD.X R5, RZ, RZ, R5, P3 ;  /* 0x000000ffff05c224 */ /* 0x000fc800018e0605 */
        /* <DEDUP_REMOVED lines=12> */
.L_x_2405:
[----:B------:R-:W-:Y:S02]  /*106d0*/  IMAD.MOV.U32 R13, RZ, RZ, R0 ;  /* 0x000000ffff0d7224 */ /* 0x000fe400078e0000 */
[----:B------:R-:W-:-:S07]  /*106e0*/  IMAD.MOV.U32 R5, RZ, RZ, R14 ;  /* 0x000000ffff057224 */ /* 0x000fce00078e000e */
[----:B------:R-:W-:Y:S05]  /*106f0*/  WARPSYNC.COLLECTIVE R15, `(.L_x_2406) ;  /* 0x000000000f087348 */ /* 0x000fea0003c00000 */
[----:B------:R0:W1:Y:S02]  /*10700*/  SHFL.IDX P6, R14, R13, R12, R11 ;  /* 0x0000000c0d0e7389 */ /* 0x00006400000c000b */
[----:B01----:R-:W-:Y:S01]  /*10710*/  ENDCOLLECTIVE ;  /* 0x000000000000791b */ /* 0x003fe20003800000 */
.L_x_2406:
[----:B------:R-:W-:Y:S01]  /*10720*/  ULDC.64 UR4, c[0x0][0x208] ;  /* 0x0000820000047ab9 */ /* 0x000fe20000000a00 */
[----:B------:R-:W-:Y:S02]  /*10730*/  IMAD.MOV.U32 R13, RZ, RZ, R4 ;  /* 0x000000ffff0d7224 */ /* 0x000fe400078e0004 */
[----:B------:R-:W-:Y:S02]  /*10740*/  IMAD.MOV.U32 R12, RZ, RZ, 0x2 ;  /* 0x00000002ff0c7424 */ /* 0x000fe400078e00ff */
[----:B------:R-:W-:-:S05]  /*10750*/  IMAD.MOV.U32 R6, RZ, RZ, R14 ;  /* 0x000000ffff067224 */ /* 0x000fca00078e000e */
        /* <DEDUP_REMOVED lines=14> */
.L_x_2407:
[----:B------:R-:W-:Y:S02]  /*10840*/  IMAD.MOV.U32 R13, RZ, RZ, R0 ;  /* 0x000000ffff0d7224 */ /* 0x000fe400078e0000 */
[----:B------:R-:W-:-:S07]  /*10850*/  IMAD.MOV.U32 R5, RZ, RZ, R14 ;  /* 0x000000ffff057224 */ /* 0x000fce00078e000e */
[----:B------:R-:W-:Y:S05]  /*10860*/  WARPSYNC.COLLECTIVE R15, `(.L_x_2408) ;  /* 0x000000000f087348 */ /* 0x000fea0003c00000 */
[----:B------:R0:W1:Y:S02]  /*10870*/  SHFL.IDX P6, R14, R13, R12, R11 ;  /* 0x0000000c0d0e7389 */ /* 0x00006400000c000b */
[----:B01----:R-:W-:Y:S01]  /*10880*/  ENDCOLLECTIVE ;  /* 0x000000000000791b */ /* 0x003fe20003800000 */
.L_x_2408:
        /* <DEDUP_REMOVED lines=18> */
.L_x_2409:
[----:B------:R-:W-:Y:S02]  /*109b0*/  IMAD.MOV.U32 R13, RZ, RZ, R0 ;  /* 0x000000ffff0d7224 */ /* 0x000fe400078e0000 */
[----:B------:R-:W-:-:S07]  /*109c0*/  IMAD.MOV.U32 R5, RZ, RZ, R14 ;  /* 0x000000ffff057224 */ /* 0x000fce00078e000e */
[----:B------:R-:W-:Y:S05]  /*109d0*/  WARPSYNC.COLLECTIVE R15, `(.L_x_2410) ;  /* 0x000000000f087348 */ /* 0x000fea0003c00000 */
[----:B------:R0:W1:Y:S02]  /*109e0*/  SHFL.IDX P6, R14, R13, R12, R11 ;  /* 0x0000000c0d0e7389 */ /* 0x00006400000c000b */
[----:B01----:R-:W-:Y:S01]  /*109f0*/  ENDCOLLECTIVE ;  /* 0x000000000000791b */ /* 0x003fe20003800000 */
.L_x_2410:
        /* <DEDUP_REMOVED lines=18> */
.L_x_2411:
[----:B------:R-:W-:Y:S02]  /*10b20*/  IMAD.MOV.U32 R13, RZ, RZ, R0 ;  /* 0x000000ffff0d7224 */ /* 0x000fe400078e0000 */
[----:B------:R-:W-:-:S07]  /*10b30*/  IMAD.MOV.U32 R5, RZ, RZ, R14 ;  /* 0x000000ffff057224 */ /* 0x000fce00078e000e */
[----:B------:R-:W-:Y:S05]  /*10b40*/  WARPSYNC.COLLECTIVE R15, `(.L_x_2412) ;  /* 0x000000000f087348 */ /* 0x000fea0003c00000 */
[----:B------:R0:W1:Y:S02]  /*10b50*/  SHFL.IDX P6, R14, R13, R12, R11 ;  /* 0x0000000c0d0e7389 */ /* 0x00006400000c000b */
[----:B01----:R-:W-:Y:S01]  /*10b60*/  ENDCOLLECTIVE ;  /* 0x000000000000791b */ /* 0x003fe20003800000 */
.L_x_2412:
        /* <DEDUP_REMOVED lines=18> */
.L_x_2413:
[----:B------:R-:W-:Y:S02]  /*10c90*/  IMAD.MOV.U32 R13, RZ, RZ, R0 ;  /* 0x000000ffff0d7224 */ /* 0x000fe400078e0000 */
[----:B------:R-:W-:-:S07]  /*10ca0*/  IMAD.MOV.U32 R5, RZ, RZ, R14 ;  /* 0x000000ffff057224 */ /* 0x000fce00078e000e */
[----:B------:R-:W-:Y:S05]  /*10cb0*/  WARPSYNC.COLLECTIVE R15, `(.L_x_2414) ;  /* 0x000000000f087348 */ /* 0x000fea0003c00000 */
[----:B------:R0:W1:Y:S02]  /*10cc0*/  SHFL.IDX P6, R14, R13, R12, R11 ;  /* 0x0000000c0d0e7389 */ /* 0x00006400000c000b */
[----:B01----:R-:W-:Y:S01]  /*10cd0*/  ENDCOLLECTIVE ;  /* 0x000000000000791b */ /* 0x003fe20003800000 */
.L_x_2414:
        /* <DEDUP_REMOVED lines=18> */
.L_x_2415:
[----:B------:R-:W-:Y:S02]  /*10e00*/  IMAD.MOV.U32 R13, RZ, RZ, R0 ;  /* 0x000000ffff0d7224 */ /* 0x000fe400078e0000 */
[----:B------:R-:W-:-:S07]  /*10e10*/  IMAD.MOV.U32 R5, RZ, RZ, R14 ;  /* 0x000000ffff057224 */ /* 0x000fce00078e000e */
[----:B------:R-:W-:Y:S05]  /*10e20*/  WARPSYNC.COLLECTIVE R15, `(.L_x_2416) ;  /* 0x000000000f087348 */ /* 0x000fea0003c00000 */
[----:B------:R0:W1:Y:S02]  /*10e30*/  SHFL.IDX P6, R14, R13, R12, R11 ;  /* 0x0000000c0d0e7389 */ /* 0x00006400000c000b */
[----:B01----:R-:W-:Y:S01]  /*10e40*/  ENDCOLLECTIVE ;  /* 0x000000000000791b */ /* 0x003fe20003800000 */
.L_x_2416:
[----:B------:R-:W-:Y:S01]  /*10e50*/  ULDC.64 UR4, c[0x0][0x208] ;  /* 0x0000820000047ab9 */ /* 0x000fe20000000a00 */
[----:B------:R-:W-:Y:S02]  /*10e60*/  IMAD.MOV.U32 R13, RZ, RZ, R4 ;  /* 0x000000ffff0d7224 */ /* 0x000fe400078e0004 */
[----:B------:R-:W-:Y:S02]  /*10e70*/  IMAD.MOV.U32 R12, RZ, RZ, 0x7 ;  /* 0x00000007ff0c7424 */ /* 0x000fe400078e00ff */
[----:B------:R-:W-:-:S05]  /*10e80*/  IMAD.MOV.U32 R6, RZ, RZ, R14 ;  /* 0x000000ffff067224 */ /* 0x000fca00078e000e */
[----:B------:R-:W-:-:S05]  /*10e90*/  @!P4 LEA R6, P3, R9, R6, 0x1 ;  /* 0x000000060906c211 */ /* 0x000fca00078608ff */
[----:B------:R-:W-:-:S04]  /*10ea0*/  @!P4 IMAD.X R5, RZ, RZ, R5, P3 ;  /* 0x000000ffff05c224 */ /* 0x000fc800018e0605 */
        /* <DEDUP_REMOVED lines=10> */
.L_x_2417:
[----:B------:R-:W-:Y:S02]  /*10f50*/  IMAD.MOV.U32 R13, RZ, RZ, R0 ;  /* 0x000000ffff0d7224 */ /* 0x000fe400078e0000 */
[----:B------:R-:W-:-:S07]  /*10f60*/  IMAD.MOV.U32 R4, RZ, RZ, R14 ;  /* 0x000000ffff047224 */ /* 0x000fce00078e000e */
[----:B------:R-:W-:Y:S05]  /*10f70*/  WARPSYNC.COLLECTIVE R15, `(.L_x_2418) ;  /* 0x000000000f087348 */ /* 0x000fea0003c00000 */
[----:B------:R0:W1:Y:S02]  /*10f80*/  SHFL.IDX P6, R14, R13, R12, R11 ;  /* 0x0000000c0d0e7389 */ /* 0x00006400000c000b */
[----:B01----:R-:W-:Y:S01]  /*10f90*/  ENDCOLLECTIVE ;  /* 0x000000000000791b */ /* 0x003fe20003800000 */
.L_x_2418:
[----:B------:R-:W-:Y:S01]  /*10fa0*/  IMAD.MOV.U32 R0, RZ, RZ, R14 ;  /* 0x000000ffff007224 */ /* 0x000fe200078e000e */
[----:B------:R-:W-:Y:S06]  /*10fb0*/  BRA `(.L_x_2419) ;  /* 0xffffffc000ec7947 */ /* 0x000fec000383ffff */
.L_x_2317:
[----:B0-----:R0:W1:Y:S02]  /*10fc0*/  SYNCS.PHASECHK.TRANS64.TRYWAIT P0, [R17+URZ+0x34820], R0 ;  /* 0x03482000110075a7 */ /* 0x001064000800017f */
[----:B-1----:R-:W-:Y:S05]  /*10fd0*/  @!P0 NANOSLEEP.SYNCS 0x989680 ;  /* 0x009896800000895d */ /* 0x002fea0003900000 */
[----:B------:R-:W1:Y:S02]  /*10fe0*/  @!P0 SYNCS.PHASECHK.TRANS64 P0, [R17+URZ+0x34820], R0 ;  /* 0x03482000110085a7 */ /* 0x000e64000800007f */
[----:B-1----:R-:W-:Y:S05]  /*10ff0*/  @!P0 BRA `(.L_x_2317) ;  /* 0xfffffffc00f08947 */ /* 0x002fea000383ffff */
[----:B------:R-:W-:Y:S05]  /*11000*/  BRA `(.L_x_2420) ;  /* 0xffffffc400647947 */ /* 0x000fea000383ffff */
.L_x_2324:
[----:B0-----:R0:W1:Y:S02]  /*11010*/  SYNCS.PHASECHK.TRANS64.TRYWAIT P0, [R2+URZ+0x34840], R3 ;  /* 0x03484003020075a7 */ /* 0x001064000800017f */
[----:B-1----:R-:W-:Y:S05]  /*11020*/  @!P0 NANOSLEEP.SYNCS 0x989680 ;  /* 0x009896800000895d */ /* 0x002fea0003900000 */
[----:B------:R-:W1:Y:S02]  /*11030*/  @!P0 SYNCS.PHASECHK.TRANS64 P0, [R2+URZ+0x34840], R3 ;  /* 0x03484003020085a7 */ /* 0x000e64000800007f */
[----:B-1----:R-:W-:Y:S05]  /*11040*/  @!P0 BRA `(.L_x_2324) ;  /* 0xfffffffc00f08947 */ /* 0x002fea000383ffff */
[----:B------:R-:W-:Y:S05]  /*11050*/  BRA `(.L_x_2421) ;  /* 0xffffffc800207947 */ /* 0x000fea000383ffff */
.L_x_2331:
[----:B0-----:R0:W1:Y:S02]  /*11060*/  SYNCS.PHASECHK.TRANS64.TRYWAIT P0, [R3+URZ+0x60], R2 ;  /* 0x00006002030075a7 */ /* 0x001064000800017f */
[----:B-1----:R-:W-:Y:S05]  /*11070*/  @!P0 NANOSLEEP.SYNCS 0x989680 ;  /* 0x009896800000895d */ /* 0x002fea0003900000 */
[----:B------:R-:W1:Y:S02]  /*11080*/  @!P0 SYNCS.PHASECHK.TRANS64 P0, [R3+URZ+0x60], R2 ;  /* 0x00006002030085a7 */ /* 0x000e64000800007f */
[----:B-1----:R-:W-:Y:S05]  /*11090*/  @!P0 BRA `(.L_x_2331) ;  /* 0xfffffffc00f08947 */ /* 0x002fea000383ffff */
[----:B------:R-:W-:Y:S05]  /*110a0*/  BRA `(.L_x_2422) ;  /* 0xffffffcc00247947 */ /* 0x000fea000383ffff */
.L_x_2341:
[----:B--2---:R2:W3:Y:S02]  /*110b0*/  SYNCS.PHASECHK.TRANS64.TRYWAIT P0, [R3+URZ+0x34840], R2 ;  /* 0x03484002030075a7 */ /* 0x0044e4000800017f */
[----:B---3--:R-:W-:Y:S05]  /*110c0*/  @!P0 NANOSLEEP.SYNCS 0x989680 ;  /* 0x009896800000895d */ /* 0x008fea0003900000 */
[----:B------:R-:W3:Y:S02]  /*110d0*/  @!P0 SYNCS.PHASECHK.TRANS64 P0, [R3+URZ+0x34840], R2 ;  /* 0x03484002030085a7 */ /* 0x000ee4000800007f */
[----:B---3--:R-:W-:Y:S05]  /*110e0*/  @!P0 BRA `(.L_x_2341) ;  /* 0xfffffffc00f08947 */ /* 0x008fea000383ffff */
[----:B------:R-:W-:Y:S05]  /*110f0*/  BRA `(.L_x_2423) ;  /* 0xffffffd000a87947 */ /* 0x000fea000383ffff */
.L_x_2348:
[----:B0-----:R0:W1:Y:S02]  /*11100*/  SYNCS.PHASECHK.TRANS64.TRYWAIT P0, [R2+URZ+0x60], R3 ;  /* 0x00006003020075a7 */ /* 0x001064000800017f */
[----:B-1----:R-:W-:Y:S05]  /*11110*/  @!P0 NANOSLEEP.SYNCS 0x989680 ;  /* 0x009896800000895d */ /* 0x002fea0003900000 */
[----:B------:R-:W1:Y:S02]  /*11120*/  @!P0 SYNCS.PHASECHK.TRANS64 P0, [R2+URZ+0x60], R3 ;  /* 0x00006003020085a7 */ /* 0x000e64000800007f */
[----:B-1----:R-:W-:Y:S05]  /*11130*/  @!P0 BRA `(.L_x_2348) ;  /* 0xfffffffc00f08947 */ /* 0x002fea000383ffff */
[----:B------:R-:W-:Y:S05]  /*11140*/  BRA `(.L_x_2424) ;  /* 0xffffffd400b47947 */ /* 0x000fea000383ffff */
.L_x_2357:
[----:B---3--:R3:W4:Y:S02]  /*11150*/  SYNCS.PHASECHK.TRANS64.TRYWAIT P0, [R2+URZ+0x34840], R3 ;  /* 0x03484003020075a7 */ /* 0x008724000800017f */
[----:B----4-:R-:W-:Y:S05]  /*11160*/  @!P0 NANOSLEEP.SYNCS 0x989680 ;  /* 0x009896800000895d */ /* 0x010fea0003900000 */
[----:B------:R-:W4:Y:S02]  /*11170*/  @!P0 SYNCS.PHASECHK.TRANS64 P0, [R2+URZ+0x34840], R3 ;  /* 0x03484003020085a7 */ /* 0x000f24000800007f */
[----:B----4-:R-:W-:Y:S05]  /*11180*/  @!P0 BRA `(.L_x_2357) ;  /* 0xfffffffc00f08947 */ /* 0x010fea000383ffff */
[----:B------:R-:W-:Y:S05]  /*11190*/  BRA `(.L_x_2425) ;  /* 0xffffffdc000c7947 */ /* 0x000fea000383ffff */
.L_x_2364:
[----:B0-----:R0:W1:Y:S02]  /*111a0*/  SYNCS.PHASECHK.TRANS64.TRYWAIT P0, [R2+URZ+0x60], R5 ;  /* 0x00006005020075a7 */ /* 0x001064000800017f */
[----:B-1----:R-:W-:Y:S05]  /*111b0*/  @!P0 NANOSLEEP.SYNCS 0x989680 ;  /* 0x009896800000895d */ /* 0x002fea0003900000 */
[----:B------:R-:W1:Y:S02]  /*111c0*/  @!P0 SYNCS.PHASECHK.TRANS64 P0, [R2+URZ+0x60], R5 ;  /* 0x00006005020085a7 */ /* 0x000e64000800007f */
[----:B-1----:R-:W-:Y:S05]  /*111d0*/  @!P0 BRA `(.L_x_2364) ;  /* 0xfffffffc00f08947 */ /* 0x002fea000383ffff */
[----:B------:R-:W-:Y:S05]  /*111e0*/  BRA `(.L_x_2426) ;  /* 0xffffffe000187947 */ /* 0x000fea000383ffff */
.L_x_2375:
[----:B0-----:R0:W2:Y:S02]  /*111f0*/  SYNCS.PHASECHK.TRANS64.TRYWAIT P0, [R0+URZ+0x34860], R3 ;  /* 0x03486003000075a7 */ /* 0x0010a4000800017f */
[----:B--2---:R-:W-:Y:S05]  /*11200*/  @!P0 NANOSLEEP.SYNCS 0x989680 ;  /* 0x009896800000895d */ /* 0x004fea0003900000 */
[----:B------:R-:W2:Y:S02]  /*11210*/  @!P0 SYNCS.PHASECHK.TRANS64 P0, [R0+URZ+0x34860], R3 ;  /* 0x03486003000085a7 */ /* 0x000ea4000800007f */
[----:B--2---:R-:W-:Y:S05]  /*11220*/  @!P0 BRA `(.L_x_2375) ;  /* 0xfffffffc00f08947 */ /* 0x004fea000383ffff */
[----:B------:R-:W-:Y:S05]  /*11230*/  BRA `(.L_x_2427) ;  /* 0xffffffe4005c7947 */ /* 0x000fea000383ffff */
.L_x_2382:
[----:B------:R-:W-:Y:S01]  /*11240*/  BSSY B0, `(.L_x_2428) ;  /* 0x0000008000007945 */ /* 0x000fe20003800000 */
[----:B-----5:R-:W-:Y:S02]  /*11250*/  IMAD.MOV.U32 R13, RZ, RZ, R2 ;  /* 0x000000ffff0d7224 */ /* 0x020fe400078e0002 */
[----:B------:R-:W-:Y:S02]  /*11260*/  IMAD.MOV.U32 R12, RZ, RZ, RZ ;  /* 0x000000ffff0c7224 */ /* 0x000fe400078e00ff */
[----:B------:R-:W-:Y:S02]  /*11270*/  IMAD.MOV.U32 R11, RZ, RZ, 0x1f ;  /* 0x0000001fff0b7424 */ /* 0x000fe400078e00ff */
[----:B------:R-:W-:-:S07]  /*11280*/  IMAD.MOV.U32 R15, RZ, RZ, -0x1 ;  /* 0xffffffffff0f7424 */ /* 0x000fce00078e00ff */
[----:B-12---:R-:W-:Y:S05]  /*11290*/  WARPSYNC.COLLECTIVE R15, `(.L_x_2429) ;  /* 0x000000000f087348 */ /* 0x006fea0003c00000 */
[----:B------:R0:W3:Y:S02]  /*112a0*/  SHFL.IDX P6, R14, R13, R12, R11 ;  /* 0x0000000c0d0e7389 */ /* 0x0000e400000c000b */
[----:B0123--:R-:W-:Y:S01]  /*112b0*/  ENDCOLLECTIVE ;  /* 0x000000000000791b */ /* 0x00ffe20003800000 */
.L_x_2429:
[----:B------:R-:W-:Y:S05]  /*112c0*/  BSYNC B0 ;  /* 0x0000000000007941 */ /* 0x000fea0003800000 */
.L_x_2428:
[----:B------:R-:W-:Y:S05]  /*112d0*/  BRA `(.L_x_2430) ;  /* 0xffffffe800547947 */ /* 0x000fea000383ffff */
.L_x_2385:
[----:B0-----:R0:W1:Y:S02]  /*112e0*/  SYNCS.PHASECHK.TRANS64.TRYWAIT P0, [R0+URZ+0x34820], R3 ;  /* 0x03482003000075a7 */ /* 0x001064000800017f */
[----:B-1----:R-:W-:Y:S05]  /*112f0*/  @!P0 NANOSLEEP.SYNCS 0x989680 ;  /* 0x009896800000895d */ /* 0x002fea0003900000 */
[----:B------:R-:W1:Y:S02]  /*11300*/  @!P0 SYNCS.PHASECHK.TRANS64 P0, [R0+URZ+0x34820], R3 ;  /* 0x03482003000085a7 */ /* 0x000e64000800007f */
[----:B-1----:R-:W-:Y:S05]  /*11310*/  @!P0 BRA `(.L_x_2385) ;  /* 0xfffffffc00f08947 */ /* 0x002fea000383ffff */
[----:B------:R-:W-:Y:S05]  /*11320*/  BRA `(.L_x_2431) ;  /* 0xffffffe800a07947 */ /* 0x000fea000383ffff */
.L_x_2386:
        /* <DEDUP_REMOVED lines=11> */
.L_x_2433:
[----:B------:R-:W-:Y:S05]  /*113e0*/  BSYNC B0 ;  /* 0x0000000000007941 */ /* 0x000fea0003800000 */
.L_x_2432:
[----:B------:R-:W-:Y:S05]  /*113f0*/  BRA `(.L_x_2434) ;  /* 0xffffffe800887947 */ /* 0x000fea000383ffff */
.L_x_2389:
[----:B------:R-:W-:Y:S01]  /*11400*/  BSSY B1, `(.L_x_2435) ;  /* 0x0000006000017945 */ /* 0x000fe20003800000 */
[----:B------:R-:W-:-:S07]  /*11410*/  IMAD.MOV.U32 R15, RZ, RZ, -0x1 ;  /* 0xffffffffff0f7424 */ /* 0x000fce00078e00ff */
[----:B01----:R-:W-:Y:S05]  /*11420*/  WARPSYNC.COLLECTIVE R15, `(.L_x_2436) ;  /* 0x000000000f0c7348 */ /* 0x003fea0003c00000 */
[----:B------:R-:W-:Y:S02]  /*11430*/  ELECT P6, UR62, PT ;  /* 0x00000000003e782f */ /* 0x000fe400038c0000 */
[----:B------:R-:W-:Y:S01]  /*11440*/  MOV R14, UR62 ;  /* 0x0000003e000e7c02 */ /* 0x000fe20008000f00 */
[----:B01----:R-:W-:Y:S10]  /*11450*/  ENDCOLLECTIVE ;  /* 0x000000000000791b */ /* 0x003ff40003800000 */
.L_x_2436:
[----:B------:R-:W-:Y:S05]  /*11460*/  BSYNC B1 ;  /* 0x0000000000017941 */ /* 0x000fea0003800000 */
.L_x_2435:
[----:B------:R-:W-:Y:S05]  /*11470*/  BRA `(.L_x_2437) ;  /* 0xffffffe800807947 */ /* 0x000fea000383ffff */
.L_x_2391:
[----:B0-----:R0:W1:Y:S02]  /*11480*/  SYNCS.PHASECHK.TRANS64.TRYWAIT P0, [R6+URZ], R5 ;  /* 0x00000005060075a7 */ /* 0x001064000800017f */
[----:B-1----:R-:W-:Y:S05]  /*11490*/  @!P0 NANOSLEEP.SYNCS 0x989680 ;  /* 0x009896800000895d */ /* 0x002fea0003900000 */
[----:B------:R-:W1:Y:S02]  /*114a0*/  @!P0 SYNCS.PHASECHK.TRANS64 P0, [R6+URZ], R5 ;  /* 0x00000005060085a7 */ /* 0x000e64000800007f */
[----:B-1----:R-:W-:Y:S05]  /*114b0*/  @!P0 BRA `(.L_x_2391) ;  /* 0xfffffffc00f08947 */ /* 0x002fea000383ffff */
[----:B------:R-:W-:Y:S05]  /*114c0*/  BRA `(.L_x_2438) ;  /* 0xffffffe800c07947 */ /* 0x000fea000383ffff */
.L_x_2392:
[----:B-1----:R1:W2:Y:S02]  /*114d0*/  SYNCS.PHASECHK.TRANS64.TRYWAIT P0, [R3+URZ], R2 ;  /* 0x00000002030075a7 */ /* 0x0022a4000800017f */
[----:B--2---:R-:W-:Y:S05]  /*114e0*/  @!P0 NANOSLEEP.SYNCS 0x989680 ;  /* 0x009896800000895d */ /* 0x004fea0003900000 */
[----:B------:R-:W2:Y:S02]  /*114f0*/  @!P0 SYNCS.PHASECHK.TRANS64 P0, [R3+URZ], R2 ;  /* 0x00000002030085a7 */ /* 0x000ea4000800007f */
[----:B--2---:R-:W-:Y:S05]  /*11500*/  @!P0 BRA `(.L_x_2392) ;  /* 0xfffffffc00f08947 */ /* 0x004fea000383ffff */
[----:B------:R-:W-:Y:S05]  /*11510*/  BRA `(.L_x_2439) ;  /* 0xffffffe800b47947 */ /* 0x000fea000383ffff */
.L_x_2394:
[----:B-1----:R1:W2:Y:S02]  /*11520*/  SYNCS.PHASECHK.TRANS64.TRYWAIT P0, [R18+URZ], R5 ;  /* 0x00000005120075a7 */ /* 0x0022a4000800017f */
[----:B--2---:R-:W-:Y:S05]  /*11530*/  @!P0 NANOSLEEP.SYNCS 0x989680 ;  /* 0x009896800000895d */ /* 0x004fea0003900000 */
[----:B------:R-:W2:Y:S02]  /*11540*/  @!P0 SYNCS.PHASECHK.TRANS64 P0, [R18+URZ], R5 ;  /* 0x00000005120085a7 */ /* 0x000ea4000800007f */
[----:B--2---:R-:W-:Y:S05]  /*11550*/  @!P0 BRA `(.L_x_2394) ;  /* 0xfffffffc00f08947 */ /* 0x004fea000383ffff */
[----:B------:R-:W-:Y:S05]  /*11560*/  BRA `(.L_x_2440) ;  /* 0xffffffe800b87947 */ /* 0x000fea000383ffff */
.L_x_2441:
        /* <DEDUP_REMOVED lines=9> */
.L_x_15113:


//--------------------- .text._ZN7cutlass13device_kernelIN5flash11enable_sm90INS1_16FlashAttnFwdSm90INS1_25CollectiveMainloopFwdSm90ILi2EN4cute5tupleIJNS5_1CILi1EEES8_S8_EEENS6_IJNS7_ILi128EEESA_NS7_ILi192EEEEEELi128ENS_10bfloat16_tEfNS_4arch4Sm90ELb1ELb0ELb0ELb1ELb0ELb0ELb0ELb1ELb1ELb1ELb0ELb0EEENS1_21CollectiveEpilogueFwdINS6_IJSA_SA_SA_EEES9_SD_SF_Li256ELb1ELb1ELb0ELb0EEENS1_36VarlenDynamicPersistentTileSchedulerILi128ELi128ELi256ELi128ELb0ELb1ELb1ELb1ELb1ELb1EEEEEEEEEvNT_6ParamsE --------------------------
	.section	.text._ZN7cutlass13device_kernelIN5flash11enable_sm90INS1_16FlashAttnFwdSm90INS1_25CollectiveMainloopFwdSm90ILi2EN4cute5tupleIJNS5_1CILi1EEES8_S8_EEENS6_IJNS7_ILi128EEESA_NS7_ILi192EEEEEELi128ENS_10bfloat16_tEfNS_4arch4Sm90ELb1ELb0ELb0ELb1ELb0ELb0ELb0ELb1ELb1ELb1ELb0ELb0EEENS1_21CollectiveEpilogueFwdINS6_IJSA_SA_SA_EEES9_SD_SF_Li256ELb1ELb1ELb0ELb0EEENS1_36VarlenDynamicPersistentTileSchedulerILi128ELi128ELi256ELi128ELb0ELb1ELb1ELb1ELb1ELb1EEEEEEEEEvNT_6ParamsE,"ax",@progbits
	.align	128
.text._ZN7cutlass13device_kernelIN5flash11enable_sm90INS1_16FlashAttnFwdSm90INS1_25CollectiveMainloopFwdSm90ILi2EN4cute5tupleIJNS5_1CILi1EEES8_S8_EEENS6_IJNS7_ILi128EEESA_NS7_ILi192EEEEEELi128ENS_10bfloat16_tEfNS_4arch4Sm90ELb1ELb0ELb0ELb1ELb0ELb0ELb0ELb1ELb1ELb1ELb0ELb0EEENS1_21CollectiveEpilogueFwdINS6_IJSA_SA_SA_EEES9_SD_SF_Li256ELb1ELb1ELb0ELb0EEENS1_36VarlenDynamicPersistentTileSchedulerILi128ELi128ELi256ELi128ELb0ELb1ELb1ELb1ELb1ELb1EEEEEEEEEvNT_6ParamsE:
        .type           _ZN7cutlass13device_kernelIN5flash11enable_sm90INS1_16FlashAttnFwdSm90INS1_25CollectiveMainloopFwdSm90ILi2EN4cute5tupleIJNS5_1CILi1EEES8_S8_EEENS6_IJNS7_ILi128EEESA_NS7_ILi192EEEEEELi128ENS_10bfloat16_tEfNS_4arch4Sm90ELb1ELb0ELb0ELb1ELb0ELb0ELb0ELb1ELb1ELb1ELb0ELb0EEENS1_21CollectiveEpilogueFwdINS6_IJSA_SA_SA_EEES9_SD_SF_Li256ELb1ELb1ELb0ELb0EEENS1_36VarlenDynamicPersistentTileSchedulerILi128ELi128ELi256ELi128ELb0ELb1ELb1ELb1ELb1ELb1EEEEEEEEEvNT_6ParamsE,@function
        .size           _ZN7cutlass13device_kernelIN5flash11enable_sm90INS1_16FlashAttnFwdSm90INS1_25CollectiveMainloopFwdSm90ILi2EN4cute5tupleIJNS5_1CILi1EEES8_S8_EEENS6_IJNS7_ILi128EEESA_NS7_ILi192EEEEEELi128ENS_10bfloat16_tEfNS_4arch4Sm90ELb1ELb0ELb0ELb1ELb0ELb0ELb0ELb1ELb1ELb1ELb0ELb0EEENS1_21CollectiveEpilogueFwdINS6_IJSA_SA_SA_EEES9_SD_SF_Li256ELb1ELb1ELb0ELb0EEENS1_36VarlenDynamicPersistentTileSchedulerILi128ELi128ELi256ELi128ELb0ELb1ELb1ELb1ELb1ELb1EEEEEEEEEvNT_6ParamsE,(.L_x_15114 - _ZN7cutlass13device_kernelIN5flash11enable_sm90INS1_16FlashAttnFwdSm90INS1_25CollectiveMainloopFwdSm90ILi2EN4cute5tupleIJNS5_1CILi1EEES8_S8_EEENS6_IJNS7_ILi128EEESA_NS7_ILi192EEEEEELi128ENS_10bfloat16_tEfNS_4arch4Sm90ELb1ELb0ELb0ELb1ELb0ELb0ELb0ELb1ELb1ELb1ELb0ELb0EEENS1_21CollectiveEpilogueFwdINS6_IJSA_SA_SA_EEES9_SD_SF_Li256ELb1ELb1ELb0ELb0EEENS1_36VarlenDynamicPersistentTileSchedulerILi128ELi128ELi256ELi128ELb0ELb1ELb1ELb1ELb1ELb1EEEEEEEEEvNT_6ParamsE)
        .other          _ZN7cutlass13device_kernelIN5flash11enable_sm90INS1_16FlashAttnFwdSm90INS1_25CollectiveMainloopFwdSm90ILi2EN4cute5tupleIJNS5_1CILi1EEES8_S8_EEENS6_IJNS7_ILi128EEESA_NS7_ILi192EEEEEELi128ENS_10bfloat16_tEfNS_4arch4Sm90ELb1ELb0ELb0ELb1ELb0ELb0ELb0ELb1ELb1ELb1ELb0ELb0EEENS1_21CollectiveEpilogueFwdINS6_IJSA_SA_SA_EEES9_SD_SF_Li256ELb1ELb1ELb0ELb0EEENS1_36VarlenDynamicPersistentTileSchedulerILi128ELi128ELi256ELi128ELb0ELb1ELb1ELb1ELb1ELb1EEEEEEEEEvNT_6ParamsE,@"STO_CUDA_ENTRY STV_DEFAULT"
_ZN7cutlass13device_kernelIN5flash11enable_sm90INS1_16FlashAttnFwdSm90INS1_25CollectiveMainloopFwdSm90ILi2EN4cute5tupleIJNS5_1CILi1EEES8_S8_EEENS6_IJNS7_ILi128EEESA_NS7_ILi192EEEEEELi128ENS_10bfloat16_tEfNS_4arch4Sm90ELb1ELb0ELb0ELb1ELb0ELb0ELb0ELb1ELb1ELb1ELb0ELb0EEENS1_21CollectiveEpilogueFwdINS6_IJSA_SA_SA_EEES9_SD_SF_Li256ELb1ELb1ELb0ELb0EEENS1_36VarlenDynamicPersistentTileSchedulerILi128ELi128ELi256ELi128ELb0ELb1ELb1ELb1ELb1ELb1EEEEEEEEEvNT_6ParamsE:
        /* <DEDUP_REMOVED lines=17> */
.L_x_2443:
[----:B------:R-:W-:Y:S05]  /*0110*/  BSYNC B0 ;  /* 0x0000000000007941 */ /* 0x000fea0003800000 */
.L_x_2442:
        /* <DEDUP_REMOVED lines=40> */
.L_x_2444:
        /* <DEDUP_REMOVED lines=22> */
.L_x_2445:
        /* <DEDUP_REMOVED lines=18> */
.L_x_2446:
        /* <DEDUP_REMOVED lines=22> */
.L_x_2447:
        /* <DEDUP_REMOVED lines=22> */
.L_x_2448:
        /* <DEDUP_REMOVED lines=8> */
.L_x_2450:
        /* <DEDUP_REMOVED lines=14> */
[----:B------:R-:W2:Y:S01]  /*0a40*/  LDL.LU R12, [R1+0x54] ;  /* 0x00005400010c7983 */ /* 0x000ea20000300800 */
[----:B------:R-:W1:Y:S02]  /*0a50*/  S2R R0, SR_TID.X ;  /* 0x0000000000007919 */ /* 0x000e640000002100 */
[----:B-1----:R-:W-:-:S05]  /*0a60*/  VIADD R198, R0, 0xffffff80 ;  /* 0xffffff8000c67836 */ /* 0x002fca0000000000 */
[----:B------:R-:W-:-:S04]  /*0a70*/  SHF.R.S32.HI R3, RZ, 0x1f, R198 ;  /* 0x0000001fff037819 */ /* 0x000fc800000114c6 */
[CC--:B------:R-:W-:Y:S02]  /*0a80*/  LEA.HI R0, R3.reuse, R198.reuse, RZ, 0x7 ;  /* 0x000000c603007211 */ /* 0x0c0fe400078f38ff */
[----:B0-----:R-:W-:Y:S02]  /*0a90*/  LEA.HI R2, R3, R198, RZ, 0x4 ;  /* 0x000000c603027211 */ /* 0x001fe400078f20ff */
[----:B------:R-:W-:Y:S02]  /*0aa0*/  LOP3.LUT R5, R0, 0xffffff80, RZ, 0xc0, !PT ;  /* 0xffffff8000057812 */ /* 0x000fe400078ec0ff */
[----:B------:R-:W-:-:S03]  /*0ab0*/  SHF.R.S32.HI R7, RZ, 0x4, R2 ;  /* 0x00000004ff077819 */ /* 0x000fc60000011402 */
[----:B------:R-:W-:Y:S01]  /*0ac0*/  IMAD.IADD R192, R198, 0x1, -R5 ;  /* 0x00000001c6c07824 */ /* 0x000fe200078e0a05 */
[C---:B------:R-:W-:Y:S02]  /*0ad0*/  LOP3.LUT R5, R2.reuse, 0x3fffff0, RZ, 0xc0, !PT ;  /* 0x03fffff002057812 */ /* 0x040fe400078ec0ff */
[----:B------:R-:W-:Y:S02]  /*0ae0*/  LEA.HI R2, R2, R7, RZ, 0x1 ;  /* 0x0000000702027211 */ /* 0x000fe400078f08ff */
[----:B------:R-:W-:Y:S02]  /*0af0*/  SHF.R.S32.HI R9, RZ, 0x1f, R192 ;  /* 0x0000001fff097819 */ /* 0x000fe400000114c0 */
[----:B------:R-:W-:Y:S02]  /*0b00*/  LEA.HI R4, R3, R198, RZ, 0x5 ;  /* 0x000000c603047211 */ /* 0x000fe400078f28ff */
[----:B------:R-:W-:Y:S02]  /*0b10*/  LEA.HI R6, R9, R192, RZ, 0x2 ;  /* 0x000000c009067211 */ /* 0x000fe400078f10ff */
[----:B------:R-:W-:-:S02]  /*0b20*/  LOP3.LUT R2, R2, 0x1ffffffe, RZ, 0xc0, !PT ;  /* 0x1ffffffe02027812 */ /* 0x000fc400078ec0ff */
[-C--:B------:R-:W-:Y:S01]  /*0b30*/  LEA.HI R10, R3, R198.reuse, RZ, 0x2 ;  /* 0x000000c6030a7211 */ /* 0x080fe200078f10ff */
[----:B------:R-:W-:Y:S01]  /*0b40*/  IMAD.SHL.U32 R4, R4, 0x20, RZ ;  /* 0x0000002004047824 */ /* 0x000fe200078e00ff */
[----:B------:R-:W-:Y:S01]  /*0b50*/  SHF.R.S32.HI R8, RZ, 0x2, R6 ;  /* 0x00000002ff087819 */ /* 0x000fe20000011406 */
[----:B------:R-:W-:Y:S01]  /*0b60*/  IMAD.IADD R2, R7, 0x1, -R2 ;  /* 0x0000000107027824 */ /* 0x000fe200078e0a02 */
[----:B------:R-:W-:Y:S02]  /*0b70*/  SHF.R.S32.HI R11, RZ, 0x1f, R6 ;  /* 0x0000001fff0b7819 */ /* 0x000fe40000011406 */
[----:B------:R-:W-:Y:S02]  /*0b80*/  LOP3.LUT R7, R10, 0xfffffffc, RZ, 0xc0, !PT ;  /* 0xfffffffc0a077812 */ /* 0x000fe400078ec0ff */
[----:B------:R-:W-:Y:S02]  /*0b90*/  LEA.HI R3, R3, R198, RZ, 0x3 ;  /* 0x000000c603037211 */ /* 0x000fe400078f18ff */
[----:B------:R-:W-:-:S02]  /*0ba0*/  LEA.HI R11, R11, R8, RZ, 0x3 ;  /* 0x000000080b0b7211 */ /* 0x000fc400078f18ff */
[----:B------:R-:W-:Y:S01]  /*0bb0*/  SHF.R.S32.HI R193, RZ, 0x7, R0 ;  /* 0x00000007ffc17819 */ /* 0x000fe20000011400 */
[----:B------:R-:W-:Y:S01]  /*0bc0*/  IMAD.IADD R5, R198, 0x1, -R5 ;  /* 0x00000001c6057824 */ /* 0x000fe200078e0a05 */
[----:B------:R-:W-:Y:S01]  /*0bd0*/  LOP3.LUT R4, R4, 0xfffffc00, RZ, 0xc0, !PT ;  /* 0xfffffc0004047812 */ /* 0x000fe200078ec0ff */
[----:B------:R-:W-:Y:S01]  /*0be0*/  IMAD.IADD R7, R198, 0x1, -R7 ;  /* 0x00000001c6077824 */ /* 0x000fe200078e0a07 */
[----:B------:R-:W-:Y:S02]  /*0bf0*/  LOP3.LUT R187, R3, 0xfffffff8, RZ, 0xc0, !PT ;  /* 0xfffffff803bb7812 */ /* 0x000fe400078ec0ff */
[----:B------:R-:W-:Y:S02]  /*0c00*/  LOP3.LUT R11, R11, 0xfffffff8, RZ, 0xc0, !PT ;  /* 0xfffffff80b0b7812 */ /* 0x000fe400078ec0ff */
[----:B------:R-:W-:Y:S02]  /*0c10*/  LEA.HI R9, R9, R192, RZ, 0x5 ;  /* 0x000000c009097211 */ /* 0x000fe400078f28ff */
[----:B------:R-:W-:Y:S01]  /*0c20*/  LEA.HI R0, R0, R193, RZ, 0x1 ;  /* 0x000000c100007211 */ /* 0x000fe200078f08ff */
[----:B------:R-:W-:Y:S01]  /*0c30*/  IMAD R5, R5, 0x40, R4 ;  /* 0x0000004005057824 */ /* 0x000fe200078e0204 */
[----:B------:R-:W-:Y:S01]  /*0c40*/  SHF.R.S32.HI R9, RZ, 0x5, R9 ;  /* 0x00000005ff097819 */ /* 0x000fe20000011409 */
[----:B------:R-:W-:Y:S01]  /*0c50*/  IMAD.IADD R187, R198, 0x1, -R187 ;  /* 0x00000001c6bb7824 */ /* 0x000fe200078e0abb */
[----:B------:R-:W-:Y:S01]  /*0c60*/  LEA.HI R4, R7, R7, RZ, 0x1 ;  /* 0x0000000707047211 */ /* 0x000fe200078f08ff */
[----:B------:R-:W-:Y:S01]  /*0c70*/  IMAD.IADD R8, R8, 0x1, -R11 ;  /* 0x0000000108087824 */ /* 0x000fe200078e0a0b */
[----:B------:R-:W-:Y:S01]  /*0c80*/  LOP3.LUT R0, R0, 0x3fffffe, RZ, 0xc0, !PT ;  /* 0x03fffffe00007812 */ /* 0x000fe200078ec0ff */
[----:B------:R-:W-:Y:S01]  /*0c90*/  IMAD.SHL.U32 R22, R187, 0x8, RZ ;  /* 0x00000008bb167824 */ /* 0x000fe200078e00ff */
[----:B------:R-:W-:Y:S01]  /*0ca0*/  LOP3.LUT R4, R4, 0x1ffffffe, RZ, 0xc0, !PT ;  /* 0x1ffffffe04047812 */ /* 0x000fe200078ec0ff */
[----:B------:R-:W-:-:S02]  /*0cb0*/  IMAD R9, R9, 0x10, R8 ;  /* 0x0000001009097824 */ /* 0x000fc400078e0208 */
[----:B------:R-:W-:Y:S01]  /*0cc0*/  IMAD.IADD R0, R193, 0x1, -R0 ;  /* 0x00000001c1007824 */ /* 0x000fe200078e0a00 */
[----:B------:R-:W-:Y:S01]  /*0cd0*/  LOP3.LUT R23, R6, 0x7ffffffc, RZ, 0xc0, !PT ;  /* 0x7ffffffc06177812 */ /* 0x000fe200078ec0ff */
[----:B------:R-:W-:Y:S02]  /*0ce0*/  VIADD R186, R22, 0x40 ;  /* 0x0000004016ba7836 */ /* 0x000fe40000000000 */
[----:B------:R-:W-:Y:S02]  /*0cf0*/  IMAD.IADD R7, R7, 0x1, -R4 ;  /* 0x0000000107077824 */ /* 0x000fe400078e0a04 */
[----:B------:R-:W-:Y:S01]  /*0d00*/  IMAD R194, R0, 0x40, R9 ;  /* 0x0000004000c27824 */ /* 0x000fe200078e0209 */
[----:B------:R-:W-:Y:S01]  /*0d10*/  SHF.R.S32.HI R190, RZ, 0x3, R3 ;  /* 0x00000003ffbe7819 */ /* 0x000fe20000011403 */
[----:B------:R-:W-:Y:S01]  /*0d20*/  IMAD R195, R2, 0x8, R5 ;  /* 0x0000000802c37824 */ /* 0x000fe200078e0205 */
[----:B------:R-:W-:Y:S01]  /*0d30*/  SHF.R.S32.HI R197, RZ, 0x1f, R22 ;  /* 0x0000001fffc57819 */ /* 0x000fe20000011416 */
[----:B------:R-:W-:Y:S01]  /*0d40*/  IMAD.MOV.U32 R191, RZ, RZ, RZ ;  /* 0x000000ffffbf7224 */ /* 0x000fe200078e00ff */
[----:B------:R-:W-:Y:S01]  /*0d50*/  SHF.R.S32.HI R196, RZ, 0x1f, R186 ;  /* 0x0000001fffc47819 */ /* 0x000fe200000114ba */
[----:B------:R-:W-:-:S02]  /*0d60*/  IMAD.IADD R23, R192, 0x1, -R23 ;  /* 0x00000001c0177824 */ /* 0x000fc400078e0a17 */
[----:B------:R-:W-:Y:S01]  /*0d70*/  IMAD R184, R7, 0x8, R194 ;  /* 0x0000000807b87824 */ /* 0x000fe200078e02c2 */
[----:B------:R-:W-:Y:S01]  /*0d80*/  UMOV UR38, URZ ;  /* 0x0000003f00267c82 */ /* 0x000fe20008000000 */
[----:B------:R-:W-:Y:S01]  /*0d90*/  UMOV UR36, URZ ;  /* 0x0000003f00247c82 */ /* 0x000fe20008000000 */
[----:B--2---:R-:W-:-:S07]  /*0da0*/  LOP3.LUT R19, R12, 0x1, RZ, 0xfc, !PT ;  /* 0x000000010c137812 */ /* 0x004fce00078efcff */
.L_x_2504:
[----:B0--3--:R-:W0:Y:S01]  /*0db0*/  LDC.64 R2, c[0x0][0xc88] ;  /* 0x00032200ff027b82 */ /* 0x009e220000000a00 */
[----:B------:R-:W-:Y:S01]  /*0dc0*/  ULDC.64 UR4, c[0x0][0xa28] ;  /* 0x00028a0000047ab9 */ /* 0x000fe20000000a00 */
[----:B------:R-:W-:Y:S01]  /*0dd0*/  ULDC.64 UR6, c[0x0][0xa18] ;  /* 0x0002860000067ab9 */ /* 0x000fe20000000a00 */
[----:B------:R-:W-:Y:S01]  /*0de0*/  IMAD.MOV.U32 R7, RZ, RZ, RZ ;  /* 0x000000ffff077224 */ /* 0x000fe200078e00ff */
[----:B------:R-:W-:Y:S01]  /*0df0*/  ULDC.64 UR8, c[0x0][0xa20] ;  /* 0x0002880000087ab9 */ /* 0x000fe20000000a00 */
[----:B0-----:R-:W-:-:S05]  /*0e00*/  IMAD.WIDE R2, R47, 0x4, R2 ;  /* 0x000000042f027825 */ /* 0x001fca00078e0202 */
[----:B--2---:R-:W2:Y:S01]  /*0e10*/  LDG.E R185, desc[UR56][R2.64] ;  /* 0x0000003802b97981 */ /* 0x004ea2000c1e1900 */
[----:B------:R-:W-:Y:S02]  /*0e20*/  ISETP.NE.U32.AND P0, PT, RZ, UR4, PT ;  /* 0x00000004ff007c0c */ /* 0x000fe4000bf05070 */
[----:B------:R-:W-:Y:S02]  /*0e30*/  ISETP.NE.U32.AND P1, PT, RZ, UR6, PT ;  /* 0x00000006ff007c0c */ /* 0x000fe4000bf25070 */
[----:B------:R-:W-:Y:S02]  /*0e40*/  ISETP.NE.AND.EX P0, PT, RZ, UR5, PT, P0 ;  /* 0x00000005ff007c0c */ /* 0x000fe4000bf05300 */
[----:B------:R-:W-:Y:S02]  /*0e50*/  ISETP.NE.AND.EX P1, PT, RZ, UR7, PT, P1 ;  /* 0x00000007ff007c0c */ /* 0x000fe4000bf25310 */
[----:B--2---:R-:W-:-:S09]  /*0e60*/  SHF.R.S32.HI R189, RZ, 0x1f, R185 ;  /* 0x0000001fffbd7819 */ /* 0x004fd200000114b9 */
[----:B------:R-:W-:Y:S01]  /*0e70*/  @P0 LEA R4, P2, R185, UR4, 0x2 ;  /* 0x00000004b9040c11 */ /* 0x000fe2000f8410ff */
[----:B------:R-:W-:-:S03]  /*0e80*/  ULDC UR4, c[0x0][0x288] ;  /* 0x0000a20000047ab9 */ /* 0x000fc60000000800 */
[C-C-:B------:R-:W-:Y:S02]  /*0e90*/  @P0 LEA.HI.X R5, R185.reuse, UR5, R189.reuse, 0x2, P2 ;  /* 0x00000005b9050c11 */ /* 0x140fe400090f14bd */
[C---:B------:R-:W-:Y:S01]  /*0ea0*/  @P1 LEA R2, P2, R185.reuse, UR6, 0x2 ;  /* 0x00000006b9021c11 */ /* 0x040fe2000f8410ff */
[----:B------:R-:W-:Y:S01]  /*0eb0*/  IMAD.U32 R17, RZ, RZ, UR4 ;  /* 0x00000004ff117e24 */ /* 0x000fe2000f8e00ff */
[----:B------:R-:W-:Y:S01]  /*0ec0*/  ULDC.64 UR4, c[0x0][0x418] ;  /* 0x0001060000047ab9 */ /* 0x000fe20000000a00 */
[----:B------:R0:W5:Y:S01]  /*0ed0*/  @P0 LDG.E R7, desc[UR56][R4.64] ;  /* 0x0000003804070981 */ /* 0x000162000c1e1900 */
[----:B------:R-:W-:-:S05]  /*0ee0*/  @P1 LEA.HI.X R3, R185, UR7, R189, 0x2, P2 ;  /* 0x00000007b9031c11 */ /* 0x000fca00090f14bd */
[----:B------:R0:W5:Y:S01]  /*0ef0*/  @P1 LDG.E R17, desc[UR56][R2.64] ;  /* 0x0000003802111981 */ /* 0x000162000c1e1900 */
[----:B------:R-:W-:Y:S01]  /*0f00*/  UISETP.NE.U32.AND UP0, UPT, UR4, URZ, UPT ;  /* 0x0000003f0400728c */ /* 0x000fe2000bf05070 */
[----:B------:R-:W-:Y:S02]  /*0f10*/  ISETP.NE.U32.AND P2, PT, RZ, UR8, PT ;  /* 0x00000008ff007c0c */ /* 0x000fe4000bf45070 */
[----:B------:R-:W-:Y:S01]  /*0f20*/  ULDC UR4, c[0x0][0x424] ;  /* 0x0001090000047ab9 */ /* 0x000fe20000000800 */
[----:B------:R-:W-:Y:S01]  /*0f30*/  UISETP.NE.AND.EX UP0, UPT, UR5, URZ, UPT, UP0 ;  /* 0x0000003f0500728c */ /* 0x000fe2000bf05300 */
[----:B------:R-:W-:Y:S02]  /*0f40*/  ISETP.NE.AND.EX P2, PT, RZ, UR9, PT, P2 ;  /* 0x00000009ff007c0c */ /* 0x000fe4000bf45320 */
[----:B------:R-:W-:Y:S01]  /*0f50*/  ULDC UR5, c[0x0][0x2f0] ;  /* 0x0000bc0000057ab9 */ /* 0x000fe20000000800 */
[----:B------:R-:W-:-:S04]  /*0f60*/  USEL UR4, UR4, 0x1, UP0 ;  /* 0x0000000104047887 */ /* 0x000fc80008000000 */
[----:B------:R-:W-:Y:S01]  /*0f70*/  UIMAD UR4, UR4, UR5, URZ ;  /* 0x00000005040472a4 */ /* 0x000fe2000f8e023f */
[----:B0---4-:R-:W-:Y:S11]  /*0f80*/  @P1 BRA `(.L_x_2451) ;  /* 0x0000000000241947 */ /* 0x011ff60003800000 */
        /* <DEDUP_REMOVED lines=9> */
.L_x_2451:
[----:B------:R-:W-:Y:S02]  /*1020*/  IMAD.U32 R16, RZ, RZ, UR4 ;  /* 0x00000004ff107e24 */ /* 0x000fe4000f8e00ff */
[----:B------:R-:W-:Y:S01]  /*1030*/  IMAD.MOV.U32 R188, RZ, RZ, R46 ;  /* 0x000000ffffbc7224 */ /* 0x000fe200078e002e */
[----:B------:R-:W-:Y:S06]  /*1040*/  @!P2 BRA `(.L_x_2452) ;  /* 0x000000000010a947 */ /* 0x000fec0003800000 */
[----:B------:R-:W-:-:S04]  /*1050*/  LEA R2, P0, R185, UR8, 0x2 ;  /* 0x00000008b9027c11 */ /* 0x000fc8000f8010ff */
[----:B------:R-:W-:-:S05]  /*1060*/  LEA.HI.X R3, R185, UR9, R189, 0x2, P0 ;  /* 0x00000009b9037c11 */ /* 0x000fca00080f14bd */
[----:B------:R0:W5:Y:S01]  /*1070*/  LDG.E R16, desc[UR56][R2.64] ;  /* 0x0000003802107981 */ /* 0x000162000c1e1900 */
[----:B------:R-:W-:Y:S05]  /*1080*/  BRA `(.L_x_2453) ;  /* 0x0000000000247947 */ /* 0x000fea0003800000 */
.L_x_2452:
        /* <DEDUP_REMOVED lines=9> */
.L_x_2453:
[----:B------:R-:W1:Y:S01]  /*1120*/  LDC R0, c[0x0][0x448] ;  /* 0x00011200ff007b82 */ /* 0x000e620000000800 */
[----:B------:R-:W-:Y:S01]  /*1130*/  IMAD.SHL.U32 R18, R45, 0x80, RZ ;  /* 0x000000802d127824 */ /* 0x000fe200078e00ff */
[----:B------:R-:W-:Y:S01]  /*1140*/  CS2R R86, SRZ ;  /* 0x0000000000567805 */ /* 0x000fe2000001ff00 */
[----:B-----5:R-:W-:Y:S01]  /*1150*/  IMAD.IADD R16, R16, 0x1, -R7 ;  /* 0x0000000110107824 */ /* 0x020fe200078e0a07 */
        /* <DEDUP_REMOVED lines=20> */
[----:B-1----:R-:W-:Y:S01]  /*12a0*/  ISETP.NE.AND P0, PT, R0, 0x1, PT ;  /* 0x000000010000780c */ /* 0x002fe20003f05270 */
[----:B------:R-:W-:Y:S01]  /*12b0*/  VIADD R0, R18, 0x7f ;  /* 0x0000007f12007836 */ /* 0x000fe20000000000 */
[----:B------:R-:W-:-:S02]  /*12c0*/  CS2R R32, SRZ ;  /* 0x0000000000207805 */ /* 0x000fc4000001ff00 */
[----:B------:R-:W-:Y:S02]  /*12d0*/  CS2R R42, SRZ ;  /* 0x00000000002a7805 */ /* 0x000fe4000001ff00 */
[----:B------:R-:W-:Y:S02]  /*12e0*/  CS2R R40, SRZ ;  /* 0x0000000000287805 */ /* 0x000fe4000001ff00 */
[----:B------:R-:W-:Y:S02]  /*12f0*/  CS2R R38, SRZ ;  /* 0x0000000000267805 */ /* 0x000fe4000001ff00 */
[----:B------:R-:W-:Y:S02]  /*1300*/  CS2R R36, SRZ ;  /* 0x0000000000247805 */ /* 0x000fe4000001ff00 */
[----:B------:R-:W-:Y:S01]  /*1310*/  CS2R R34, SRZ ;  /* 0x0000000000227805 */ /* 0x000fe2000001ff00 */
[----:B------:R-:W-:Y:S01]  /*1320*/  IMAD.MOV.U32 R89, RZ, RZ, RZ ;  /* 0x000000ffff597224 */ /* 0x000fe200078e00ff */
[----:B------:R-:W-:-:S02]  /*1330*/  CS2R R90, SRZ ;  /* 0x00000000005a7805 */ /* 0x000fc4000001ff00 */
[----:B------:R-:W-:Y:S01]  /*1340*/  CS2R R6, SRZ ;  /* 0x0000000000067805 */ /* 0x000fe2000001ff00 */
[----:B------:R-:W-:Y:S01]  /*1350*/  IMAD.MOV.U32 R30, RZ, RZ, RZ ;  /* 0x000000ffff1e7224 */ /* 0x000fe200078e00ff */
[----:B0-----:R-:W0:Y:S01]  /*1360*/  @P0 LDC R3, c[0x0][0x44c] ;  /* 0x00011300ff030b82 */ /* 0x001e220000000800 */
[----:B------:R-:W-:Y:S02]  /*1370*/  IMAD.MOV.U32 R8, RZ, RZ, RZ ;  /* 0x000000ffff087224 */ /* 0x000fe400078e00ff */
[----:B------:R-:W-:Y:S02]  /*1380*/  IMAD.MOV.U32 R93, RZ, RZ, RZ ;  /* 0x000000ffff5d7224 */ /* 0x000fe400078e00ff */
[----:B------:R-:W-:Y:S02]  /*1390*/  IMAD.MOV.U32 R10, RZ, RZ, RZ ;  /* 0x000000ffff0a7224 */ /* 0x000fe400078e00ff */
[----:B------:R-:W-:Y:S01]  /*13a0*/  IMAD.MOV.U32 R95, RZ, RZ, RZ ;  /* 0x000000ffff5f7224 */ /* 0x000fe200078e00ff */
[----:B------:R-:W1:Y:S01]  /*13b0*/  @P0 LDC R5, c[0x0][0x450] ;  /* 0x00011400ff050b82 */ /* 0x000e620000000800 */
[----:B0-----:R-:W-:Y:S01]  /*13c0*/  @P0 IMAD.HI.U32 R2, R0, R3, RZ ;  /* 0x0000000300020227 */ /* 0x001fe200078e00ff */
[----:B------:R-:W-:-:S04]  /*13d0*/  IADD3 R3, R16, 0x80, -R17 ;  /* 0x0000008010037810 */ /* 0x000fc80007ffe811 */
[----:B-1----:R-:W-:Y:S01]  /*13e0*/  @P0 SHF.R.U32.HI R0, RZ, R5, R2 ;  /* 0x00000005ff000219 */ /* 0x002fe20000011602 */
[----:B------:R-:W-:Y:S01]  /*13f0*/  VIADD R2, R16, 0x7f ;  /* 0x0000007f10027836 */ /* 0x000fe20000000000 */
[----:B------:R-:W-:-:S03]  /*1400*/  PLOP3.LUT P0, PT, PT, PT, PT, 0x80, 0x0 ;  /* 0x000000000000781c */ /* 0x000fc60003f0f070 */
[----:B------:R-:W-:Y:S01]  /*1410*/  IMAD.IADD R0, R3, 0x1, R0 ;  /* 0x0000000103007824 */ /* 0x000fe200078e0200 */
[----:B------:R-:W-:-:S04]  /*1420*/  SHF.R.S32.HI R3, RZ, 0x1f, R2 ;  /* 0x0000001fff037819 */ /* 0x000fc80000011402 */
[----:B------:R-:W-:Y:S02]  /*1430*/  SHF.R.S32.HI R5, RZ, 0x1f, R0 ;  /* 0x0000001fff057819 */ /* 0x000fe40000011400 */
[----:B------:R-:W-:Y:S02]  /*1440*/  LEA.HI R3, R3, R2, RZ, 0x7 ;  /* 0x0000000203037211 */ /* 0x000fe400078f38ff */
[----:B------:R-:W-:Y:S02]  /*1450*/  LEA.HI R5, R5, R0, RZ, 0x7 ;  /* 0x0000000005057211 */ /* 0x000fe400078f38ff */
[----:B------:R-:W-:Y:S02]  /*1460*/  SHF.R.S32.HI R3, RZ, 0x7, R3 ;  /* 0x00000007ff037819 */ /* 0x000fe40000011403 */
[----:B------:R-:W-:-:S04]  /*1470*/  SHF.R.S32.HI R88, RZ, 0x7, R5 ;  /* 0x00000007ff587819 */ /* 0x000fc80000011405 */
[----:B------:R-:W-:Y:S02]  /*1480*/  VIMNMX R88, R3, R88, PT ;  /* 0x0000005803587248 */ /* 0x000fe40003fe0100 */
[----:B------:R-:W-:Y:S02]  /*1490*/  CS2R R2, SRZ ;  /* 0x0000000000027805 */ /* 0x000fe4000001ff00 */
[----:B------:R-:W-:-:S13]  /*14a0*/  ISETP.GE.AND P1, PT, R88, 0x1, PT ;  /* 0x000000015800780c */ /* 0x000fda0003f26270 */
[----:B------:R-:W-:Y:S05]  /*14b0*/  @!P1 BRA `(.L_x_2454) ;  /* 0x0000008000089947 */ /* 0x000fea0003800000 */
        /* <DEDUP_REMOVED lines=31> */
.L_x_2455:
[----:B------:R-:W-:Y:S02]  /*16b0*/  LEA.HI R0, R191, R191, RZ, 0x1 ;  /* 0x000000bfbf007211 */ /* 0x000fe400078f08ff */
[----:B------:R-:W-:Y:S02]  /*16c0*/  ISETP.NE.AND P0, PT, R19, 0x3, PT ;  /* 0x000000031300780c */ /* 0x000fe40003f05270 */
[----:B------:R-:W-:-:S05]  /*16d0*/  LOP3.LUT R0, R0, 0xfffffffe, RZ, 0xc0, !PT ;  /* 0xfffffffe00007812 */ /* 0x000fca00078ec0ff */
[----:B------:R-:W-:-:S05]  /*16e0*/  IMAD.IADD R0, R191, 0x1, -R0 ;  /* 0x00000001bf007824 */ /* 0x000fca00078e0a00 */
[----:B------:R-:W-:-:S04]  /*16f0*/  SHF.L.U32 R0, R0, 0x1f, RZ ;  /* 0x0000001f00007819 */ /* 0x000fc800000006ff */
[----:B------:R-:W0:Y:S02]  /*1700*/  SYNCS.PHASECHK.TRANS64.TRYWAIT P1, [UR37+0x34800], R0 ;  /* 0x03480000ff0075a7 */ /* 0x000e240008020165 */
[----:B0-----:R-:W-:Y:S05]  /*1710*/  @!P1 BRA `(.L_x_2456) ;  /* 0x0000010000cc9947 */ /* 0x001fea0003800000 */
.L_x_2629:
[----:B------:R-:W-:Y:S05]  /*1720*/  @!P0 BRA `(.L_x_2457) ;  /* 0x0000000000048947 */ /* 0x000fea0003800000 */
[----:B------:R-:W-:Y:S01]  /*1730*/  BPT.TRAP 0x1 ;  /* 0x000000040000795c */ /* 0x000fe20000300000 */
.L_x_2457:
[----:B------:R-:W-:Y:S02]  /*1740*/  IMAD.U32 R2, RZ, RZ, UR36 ;  /* 0x00000024ff027e24 */ /* 0x000fe4000f8e00ff */
[----:B0-----:R-:W-:-:S03]  /*1750*/  IMAD.U32 R3, RZ, RZ, UR38 ;  /* 0x00000026ff037e24 */ /* 0x001fc6000f8e00ff */
[----:B------:R-:W-:Y:S02]  /*1760*/  LEA R2, R2, UR37, 0x3 ;  /* 0x0000002502027c11 */ /* 0x000fe4000f8e18ff */
[----:B------:R-:W-:-:S04]  /*1770*/  SHF.L.U32 R3, R3, 0x1f, RZ ;  /* 0x0000001f03037819 */ /* 0x000fc800000006ff */
[----:B------:R0:W1:Y:S01]  /*1780*/  SYNCS.PHASECHK.TRANS64.TRYWAIT P2, [R2+URZ+0x34830], R3 ;  /* 0x03483003020075a7 */ /* 0x000062000804017f */
[----:B------:R-:W-:Y:S05]  /*1790*/  @!P0 BRA `(.L_x_2458) ;  /* 0x0000000000048947 */ /* 0x000fea0003800000 */
[----:B------:R-:W-:Y:S01]  /*17a0*/  BPT.TRAP 0x1 ;  /* 0x000000040000795c */ /* 0x000fe20000300000 */
.L_x_2458:
[----:B------:R-:W2:Y:S02]  /*17b0*/  S2R R0, SR_TID.X ;  /* 0x0000000000007919 */ /* 0x000ea40000002100 */
[----:B--2---:R-:W-:Y:S01]  /*17c0*/  LOP3.LUT P1, RZ, R0, 0x7f, RZ, 0xc0, !PT ;  /* 0x0000007f00ff7812 */ /* 0x004fe2000782c0ff */
[----:B-1----:R-:W-:-:S12]  /*17d0*/  @P2 BRA `(.L_x_2459) ;  /* 0x0000000000082947 */ /* 0x002fd80003800000 */
[----:B------:R-:W1:Y:S02]  /*17e0*/  SYNCS.PHASECHK.TRANS64.TRYWAIT P2, [R2+URZ+0x34830], R3 ;  /* 0x03483003020075a7 */ /* 0x000e64000804017f */
[----:B-1----:R-:W-:Y:S05]  /*17f0*/  @!P2 BRA `(.L_x_2460) ;  /* 0x0000010000aca947 */ /* 0x002fea0003800000 */
.L_x_2459:
[----:B------:R-:W-:Y:S05]  /*1800*/  WARPSYNC.ALL ;  /* 0x0000000000007948 */ /* 0x000fea0003800000 */
[----:B------:R-:W-:Y:S01]  /*1810*/  UIADD3 UR4, UR37, 0x1c400, URZ ;  /* 0x0001c40025047890 */ /* 0x000fe2000fffe03f */
[----:B------:R-:W-:Y:S01]  /*1820*/  WARPGROUP.ARRIVE ;  /* 0x00000000000079c5 */ /* 0x000fe20000000000 */
[----:B------:R-:W-:Y:S01]  /*1830*/  ULOP3.LUT UR52, UR52, 0x10000, URZ, 0xfc, !UPT ;  /* 0x0001000034347892 */ /* 0x000fe2000f8efc3f */
[----:B------:R-:W2:Y:S01]  /*1840*/  LDC R0, c[0x0][0x448] ;  /* 0x00011200ff007b82 */ /* 0x000ea20000000800 */
[----:B------:R-:W-:Y:S01]  /*1850*/  USHF.R.U32.HI UR4, URZ, 0x4, UR4 ;  /* 0x000000043f047899 */ /* 0x000fe20008011604 */
[----:B01----:R-:W-:Y:S01]  /*1860*/  @!P1 VIADD R2, R2, 0x34840 ;  /* 0x0003484002029836 */ /* 0x003fe20000000000 */
[----:B------:R-:W-:Y:S01]  /*1870*/  UMOV UR53, 0x40000040 ;  /* 0x4000004000357882 */ /* 0x000fe20000000000 */
[----:B------:R-:W-:Y:S01]  /*1880*/  UMOV UR55, 0x40000040 ;  /* 0x4000004000377882 */ /* 0x000fe20000000000 */
[----:B------:R-:W-:Y:S01]  /*1890*/  ULOP3.LUT UR4, UR4, 0x3fff, URZ, 0xc0, !UPT ;  /* 0x00003fff04047892 */ /* 0x000fe2000f8ec03f */
[----:B------:R-:W-:Y:S01]  /*18a0*/  CS2R R150, SRZ ;  /* 0x0000000000967805 */ /* 0x000fe2000001ff00 */
[----:B------:R-:W-:Y:S01]  /*18b0*/  UMOV UR5, 0x40000040 ;  /* 0x4000004000057882 */ /* 0x000fe20000000000 */
[----:B------:R-:W-:Y:S01]  /*18c0*/  UMOV UR7, 0x40000040 ;  /* 0x4000004000077882 */ /* 0x000fe20000000000 */
[----:B------:R-:W-:Y:S01]  /*18d0*/  ULOP3.LUT UR39, UR4, 0x10000, URZ, 0xfc, !UPT ;  /* 0x0001000004277892 */ /* 0x000fe2000f8efc3f */
[----:B------:R-:W-:Y:S01]  /*18e0*/  @!P1 PRMT R2, RZ, 0x654, R2 ;  /* 0x00000654ff029816 */ /* 0x000fe20000000002 */
[----:B------:R-:W-:Y:S01]  /*18f0*/  UIADD3 UR4, UR52, 0x2, URZ ;  /* 0x0000000234047890 */ /* 0x000fe2000fffe03f */
[----:B------:R-:W-:Y:S01]  /*1900*/  CS2R R148, SRZ ;  /* 0x0000000000947805 */ /* 0x000fe2000001ff00 */
[----:B------:R-:W-:Y:S01]  /*1910*/  UIMAD UR54, UR36, 0xc00, UR39 ;  /* 0x00000c00243678a4 */ /* 0x000fe2000f8e0227 */
[----:B------:R-:W-:Y:S01]  /*1920*/  CS2R R146, SRZ ;  /* 0x0000000000927805 */ /* 0x000fe2000001ff00 */
[----:B------:R-:W-:Y:S01]  /*1930*/  UIADD3 UR8, UR52, 0x4, URZ ;  /* 0x0000000434087890 */ /* 0x000fe2000fffe03f */
[----:B------:R-:W-:Y:S01]  /*1940*/  CS2R R144, SRZ ;  /* 0x0000000000907805 */ /* 0x000fe2000001ff00 */
[----:B------:R-:W-:Y:S01]  /*1950*/  UIADD3 UR6, UR54, 0x2, URZ ;  /* 0x0000000236067890 */ /* 0x000fe2000fffe03f */
[----:B------:R-:W-:Y:S01]  /*1960*/  CS2R R142, SRZ ;  /* 0x00000000008e7805 */ /* 0x000fe2000001ff00 */
[----:B------:R-:W-:Y:S01]  /*1970*/  UIADD3 UR10, UR54, 0x4, URZ ;  /* 0x00000004360a7890 */ /* 0x000fe2000fffe03f */
[----:B------:R-:W-:Y:S01]  /*1980*/  CS2R R140, SRZ ;  /* 0x00000000008c7805 */ /* 0x000fe2000001ff00 */
[----:B------:R-:W-:Y:S01]  /*1990*/  UMOV UR9, 0x40000040 ;  /* 0x4000004000097882 */ /* 0x000fe20000000000 */
[----:B------:R-:W-:Y:S01]  /*19a0*/  HGMMA.64x128x16.F32.BF16 R24, gdesc[UR52], RZ, !UPT, gsb0 ;  /* 0x01e00000341879f0 */ /* 0x000fe2000c0018ff */
[----:B------:R-:W-:Y:S01]  /*19b0*/  UMOV UR11, 0x40000040 ;  /* 0x40000040000b7882 */ /* 0x000fe20000000000 */
[----:B------:R-:W-:Y:S01]  /*19c0*/  UIADD3 UR12, UR52, 0x6, URZ ;  /* 0x00000006340c7890 */ /* 0x000fe2000fffe03f */
[----:B--2---:R-:W-:Y:S01]  /*19d0*/  ISETP.NE.AND P2, PT, R0, 0x1, PT ;  /* 0x000000010000780c */ /* 0x004fe20003f45270 */
[----:B------:R-:W-:Y:S01]  /*19e0*/  UIADD3 UR14, UR54, 0x6, URZ ;  /* 0x00000006360e7890 */ /* 0x000fe2000fffe03f */
[----:B------:R-:W-:Y:S01]  /*19f0*/  IMAD.IADD R0, R184, 0x1, R18 ;  /* 0x00000001b8007824 */ /* 0x000fe200078e0212 */
        /* <DEDUP_REMOVED lines=11> */
[----:B------:R-:W0:Y:S01]  /*1ab0*/  @P2 LDC R3, c[0x0][0x44c] ;  /* 0x00011300ff032b82 */ /* 0x000e220000000800 */
        /* <DEDUP_REMOVED lines=9> */
[----:B------:R-:W1:Y:S01]  /*1b50*/  @P2 LDC R4, c[0x0][0x450] ;  /* 0x00011400ff042b82 */ /* 0x000e620000000800 */
        /* <DEDUP_REMOVED lines=13> */
[----:B0-----:R-:W-:Y:S01]  /*1c30*/  @P2 IMAD.HI.U32 R3, R0, R3, RZ ;  /* 0x0000000300032227 */ /* 0x001fe200078e00ff */
        /* <DEDUP_REMOVED lines=9> */
[----:B-1----:R-:W-:Y:S01]  /*1cd0*/  @P2 SHF.R.U32.HI R0, RZ, R4, R3 ;  /* 0x00000004ff002219 */ /* 0x002fe20000011603 */
[----:B------:R-:W-:Y:S01]  /*1ce0*/  UIADD3 UR50, UR54, 0x806, URZ ;  /* 0x0000080636327890 */ /* 0x000fe2000fffe03f */
[----:B------:R-:W-:Y:S01]  /*1cf0*/  IMAD.MOV.U32 R3, RZ, RZ, -0x80 ;  /* 0xffffff80ff037424 */ /* 0x000fe200078e00ff */
[----:B------:R-:W-:Y:S01]  /*1d00*/  UMOV UR49, 0x40000040 ;  /* 0x4000004000317882 */ /* 0x000fe20000000000 */
[----:B------:R-:W-:Y:S01]  /*1d10*/  UMOV UR51, 0x40000040 ;  /* 0x4000004000337882 */ /* 0x000fe20000000000 */
[----:B------:R-:W0:Y:S01]  /*1d20*/  SHFL.IDX PT, R5, R0, 0x1, 0x1c1f ;  /* 0x003c1f0000057f89 */ /* 0x000e2200000e0000 */
[----:B------:R-:W-:Y:S01]  /*1d30*/  IMAD R3, R88, R3, 0x80 ;  /* 0x0000008058037424 */ /* 0x000fe200078e0203 */
[----:B------:R-:W-:-:S03]  /*1d40*/  CS2R R116, SRZ ;  /* 0x0000000000747805 */ /* 0x000fc6000001ff00 */
[----:B------:R-:W-:Y:S02]  /*1d50*/  VIADD R6, R3, 0x1 ;  /* 0x0000000103067836 */ /* 0x000fe40000000000 */
[----:B------:R-:W-:Y:S02]  /*1d60*/  IMAD.IADD R4, R16, 0x1, R3 ;  /* 0x0000000110047824 */ /* 0x000fe400078e0203 */
[C---:B------:R-:W-:Y:S02]  /*1d70*/  IMAD R6, R23.reuse, -0x2, R6 ;  /* 0xfffffffe17067824 */ /* 0x040fe400078e0206 */
[----:B------:R-:W-:-:S03]  /*1d80*/  IMAD R3, R23, -0x2, R4 ;  /* 0xfffffffe17037824 */ /* 0x000fc600078e0204 */
[----:B------:R-:W-:-:S04]  /*1d90*/  IADD3 R6, -R17, R6, R16 ;  /* 0x0000000611067210 */ /* 0x000fc80007ffe110 */
[----:B0-----:R-:W-:-:S04]  /*1da0*/  VIADDMNMX R5, R5, R6, R3, PT ;  /* 0x0000000605057246 */ /* 0x001fc80003800103 */
[C---:B------:R-:W-:Y:S02]  /*1db0*/  ISETP.GT.AND P3, PT, R5.reuse, RZ, PT ;  /* 0x000000ff0500720c */ /* 0x040fe40003f64270 */
[C---:B------:R-:W-:Y:S02]  /*1dc0*/  ISETP.GT.AND P4, PT, R5.reuse, 0x1, PT ;  /* 0x000000010500780c */ /* 0x040fe40003f84270 */
[----:B------:R-:W-:Y:S01]  /*1dd0*/  ISETP.GT.AND P5, PT, R5, 0x8, PT ;  /* 0x000000080500780c */ /* 0x000fe20003fa4270 */
        /* <DEDUP_REMOVED lines=70> */
[----:B------:R-:W-:Y:S01]  /*2240*/  FMNMX.FTZ R4, R47, R4, !PT ;  /* 0x000000042f047209 */ /* 0x000fe20007810000 */
[----:B------:R-:W1:Y:S01]  /*2250*/  @P2 LDC R50, c[0x0][0x450] ;  /* 0x00011400ff322b82 */ /* 0x000e620000000800 */
        /* <DEDUP_REMOVED lines=54> */
[----:B------:R-:W-:Y:S02]  /*25c0*/  FSEL R87, R87, -INF , P3 ;  /* 0xff80000057577808 */ /* 0x000fe40001800000 */
[----:B------:R-:W-:-:S04]  /*25d0*/  FMNMX.FTZ R4, R115, R4, !PT ;  /* 0x0000000473047209 */ /* 0x000fc80007810000 */
[----:B------:R-:W-:-:S05]  /*25e0*/  FMNMX.FTZ R8, R87, R4, !PT ;  /* 0x0000000457087209 */ /* 0x000fca0007810000 */
[----:B------:R-:W2:Y:S02]  /*25f0*/  SHFL.BFLY PT, R5, R8, 0x2, 0x1f ;  /* 0x0c401f0008057f89 */ /* 0x000ea400000e0000 */
[----:B--2---:R-:W-:Y:S02]  /*2600*/  FMNMX.FTZ R10, R8, R5, !PT ;  /* 0x00000005080a7209 */ /* 0x004fe40007810000 */
[----:B------:R2:W3:Y:S04]  /*2610*/  SHFL.IDX PT, R5, R0, RZ, 0x1c1f ;  /* 0x001c1fff00057589 */ /* 0x0004e800000e0000 */
[----:B------:R-:W4:Y:S01]  /*2620*/  SHFL.BFLY PT, R11, R10, 0x1, 0x1f ;  /* 0x0c201f000a0b7f89 */ /* 0x000f2200000e0000 */
[----:B--2---:R-:W-:Y:S01]  /*2630*/  IMAD.U32 R0, RZ, RZ, UR6 ;  /* 0x00000006ff007e24 */ /* 0x004fe2000f8e00ff */
[----:B---3--:R-:W-:-:S02]  /*2640*/  VIADDMNMX R5, R5, R6, R3, PT ;  /* 0x0000000605057246 */ /* 0x008fc40003800103 */
[----:B----4-:R-:W-:Y:S02]  /*2650*/  FMNMX.FTZ R4, R10, R11, !PT ;  /* 0x0000000b0a047209 */ /* 0x010fe40007810000 */
[C---:B------:R-:W-:Y:S02]  /*2660*/  ISETP.GT.AND P4, PT, R5.reuse, 0x1, PT ;  /* 0x000000010500780c */ /* 0x040fe40003f84270 */
[C---:B------:R-:W-:Y:S01]  /*2670*/  FSETP.NEU.FTZ.AND P3, PT, R4.reuse, -INF , PT ;  /* 0xff8000000400780b */ /* 0x040fe20003f7d000 */
[----:B------:R-:W-:Y:S01]  /*2680*/  FMUL.FTZ R11, R4, R0 ;  /* 0x00000000040b7220 */ /* 0x000fe20000410000 */
[----:B------:R-:W-:Y:S02]  /*2690*/  ISETP.GT.AND P5, PT, R5, 0x8, PT ;  /* 0x000000080500780c */ /* 0x000fe40003fa4270 */
[----:B------:R-:W-:Y:S02]  /*26a0*/  FSEL R25, R25, -INF , P4 ;  /* 0xff80000019197808 */ /* 0x000fe40002000000 */
[----:B------:R-:W-:-:S02]  /*26b0*/  FSEL R42, R11, RZ, P3 ;  /* 0x000000ff0b2a7208 */ /* 0x000fc40001800000 */
[C---:B------:R-:W-:Y:S02]  /*26c0*/  ISETP.GT.AND P3, PT, R5.reuse, RZ, PT ;  /* 0x000000ff0500720c */ /* 0x040fe40003f64270 */
[----:B------:R-:W-:Y:S01]  /*26d0*/  ISETP.GT.AND P4, PT, R5, 0x10, PT ;  /* 0x000000100500780c */ /* 0x000fe20003f84270 */
        /* <DEDUP_REMOVED lines=8> */
[--C-:B------:R-:W-:Y:S01]  /*2760*/  FFMA.FTZ R8, R31, R0, -R42.reuse ;  /* 0x000000001f087223 */ /* 0x100fe2000001082a */
[----:B------:R-:W-:Y:S01]  /*2770*/  FSEL R29, R29, -INF , P3 ;  /* 0xff8000001d1d7808 */ /* 0x000fe20001800000 */
[----:B------:R-:W-:Y:S01]  /*2780*/  MUFU.EX2 R6, R27 ;  /* 0x0000001b00067308 */ /* 0x000fe20000000800 */
[----:B------:R-:W-:Y:S01]  /*2790*/  FMNMX.FTZ R10, R9, R10, !PT ;  /* 0x0000000a090a7209 */ /* 0x000fe20007810000 */
[-CC-:B------:R-:W-:Y:S01]  /*27a0*/  FFMA.FTZ R35, R35, R0.reuse, -R42.reuse ;  /* 0x0000000023237223 */ /* 0x180fe2000001082a */
[----:B------:R-:W-:Y:S01]  /*27b0*/  ISETP.GT.AND P3, PT, R5, 0x11, PT ;  /* 0x000000110500780c */ /* 0x000fe20003f64270 */
[-CC-:B------:R-:W-:Y:S01]  /*27c0*/  FFMA.FTZ R39, R39, R0.reuse, -R42.reuse ;  /* 0x0000000027277223 */ /* 0x180fe2000001082a */
[----:B------:R-:W-:Y:S01]  /*27d0*/  FSEL R11, R32, -INF , P4 ;  /* 0xff800000200b7808 */ /* 0x000fe20002000000 */
[--C-:B------:R-:W-:Y:S01]  /*27e0*/  FFMA.FTZ R43, R43, R0, -R42.reuse ;  /* 0x000000002b2b7223 */ /* 0x100fe2000001082a */
        /* <DEDUP_REMOVED lines=31> */
[----:B------:R-:W3:Y:S01]  /*29e0*/  MUFU.EX2 R8, R8 ;  /* 0x0000000800087308 */ /* 0x000ee20000000800 */
[----:B------:R-:W-:Y:S01]  /*29f0*/  ISETP.GT.AND P3, PT, R5, 0x29, PT ;  /* 0x000000290500780c */ /* 0x000fe20003f64270 */
[-CC-:B------:R-:W-:Y:S01]  /*2a00*/  FFMA.FTZ R32, R67, R0.reuse, -R42.reuse ;  /* 0x0000000043207223 */ /* 0x180fe2000001082a */
[----:B------:R-:W-:Y:S01]  /*2a10*/  FSEL R21, R44, -INF , P4 ;  /* 0xff8000002c157808 */ /* 0x000fe20002000000 */
[--C-:B------:R-:W-:Y:S01]  /*2a20*/  FFMA.FTZ R163, R107, R0, -R42.reuse ;  /* 0x000000006ba37223 */ /* 0x100fe2000001082a */
[----:B------:R-:W-:Y:S01]  /*2a30*/  FMNMX.FTZ R14, R41, R12, !PT ;  /* 0x0000000c290e7209 */ /* 0x000fe20007810000 */
[----:B------:R-:W-:Y:S01]  /*2a40*/  FFMA.FTZ R34, R71, R0, -R42 ;  /* 0x0000000047227223 */ /* 0x000fe2000001082a */
[----:B------:R-:W-:Y:S01]  /*2a50*/  ISETP.GT.AND P4, PT, R5, 0x30, PT ;  /* 0x000000300500780c */ /* 0x000fe20003f84270 */
[----:B------:R4:W-:Y:S01]  /*2a60*/  MUFU.EX2 R12, R39 ;  /* 0x00000027000c7308 */ /* 0x0009e20000000800 */
[----:B------:R-:W-:Y:S01]  /*2a70*/  FSEL R45, R45, -INF , P3 ;  /* 0xff8000002d2d7808 */ /* 0x000fe20001800000 */
[----:B--2---:R-:W-:Y:S01]  /*2a80*/  FADD.FTZ R46, R181, R6 ;  /* 0x00000006b52e7221 */ /* 0x004fe20000010000 */
        /* <DEDUP_REMOVED lines=13> */
[----:B------:R-:W5:Y:S01]  /*2b60*/  MUFU.EX2 R179, R179 ;  /* 0x000000b300b37308 */ /* 0x000f620000000800 */
[----:B------:R-:W-:Y:S01]  /*2b70*/  ISETP.GT.AND P3, PT, R5, 0x39, PT ;  /* 0x000000390500780c */ /* 0x000fe20003f64270 */
[----:B------:R-:W-:Y:S01]  /*2b80*/  FFMA.FTZ R155, R115, R0, -R42 ;  /* 0x00000000739b7223 */ /* 0x000fe2000001082a */
[----:B------:R-:W-:-:S02]  /*2b90*/  FSEL R31, R52, -INF , P4 ;  /* 0xff800000341f7808 */ /* 0x000fc40002000000 */
[----:B------:R-:W-:Y:S02]  /*2ba0*/  CS2R R114, SRZ ;  /* 0x0000000000727805 */ /* 0x000fe4000001ff00 */
[----:B------:R-:W-:Y:S02]  /*2bb0*/  FMNMX.FTZ R20, R49, R14, !PT ;  /* 0x0000000e31147209 */ /* 0x000fe40007810000 */
[----:B------:R-:W-:Y:S02]  /*2bc0*/  CS2R R112, SRZ ;  /* 0x0000000000707805 */ /* 0x000fe4000001ff00 */
[----:B------:R-:W-:Y:S01]  /*2bd0*/  ISETP.GT.AND P4, PT, R5, 0x40, PT ;  /* 0x000000400500780c */ /* 0x000fe20003f84270 */
[----:B------:R0:W-:Y:S01]  /*2be0*/  MUFU.EX2 R14, R43 ;  /* 0x0000002b000e7308 */ /* 0x0001e20000000800 */
[----:B------:R-:W-:Y:S02]  /*2bf0*/  FSEL R53, R53, -INF , P3 ;  /* 0xff80000035357808 */ /* 0x000fe40001800000 */
[----:B------:R-:W-:-:S02]  /*2c00*/  CS2R R110, SRZ ;  /* 0x00000000006e7805 */ /* 0x000fc4000001ff00 */
[----:B------:R-:W-:Y:S02]  /*2c10*/  FMNMX.FTZ R20, R31, R20, !PT ;  /* 0x000000141f147209 */ /* 0x000fe40007810000 */
[----:B------:R-:W-:Y:S02]  /*2c20*/  CS2R R108, SRZ ;  /* 0x00000000006c7805 */ /* 0x000fe4000001ff00 */
[----:B------:R-:W-:Y:S02]  /*2c30*/  ISETP.GT.AND P3, PT, R5, 0x41, PT ;  /* 0x000000410500780c */ /* 0x000fe40003f64270 */
[----:B------:R-:W-:Y:S02]  /*2c40*/  CS2R R106, SRZ ;  /* 0x00000000006a7805 */ /* 0x000fe4000001ff00 */
[----:B------:R-:W-:Y:S01]  /*2c50*/  FSEL R35, R56, -INF , P4 ;  /* 0xff80000038237808 */ /* 0x000fe20002000000 */
[----:B------:R-:W-:Y:S01]  /*2c60*/  MUFU.EX2 R173, R173 ;  /* 0x000000ad00ad7308 */ /* 0x000fe20000000800 */
[----:B------:R-:W-:-:S02]  /*2c70*/  FMNMX.FTZ R20, R53, R20, !PT ;  /* 0x0000001435147209 */ /* 0x000fc40007810000 */
[----:B------:R-:W-:Y:S02]  /*2c80*/  CS2R R104, SRZ ;  /* 0x0000000000687805 */ /* 0x000fe4000001ff00 */
        /* <DEDUP_REMOVED lines=8> */
[----:B----4-:R-:W-:Y:S02]  /*2d10*/  FSEL R39, R60, -INF , P4 ;  /* 0xff8000003c277808 */ /* 0x010fe40002000000 */
[----:B------:R-:W-:Y:S02]  /*2d20*/  CS2R R92, SRZ ;  /* 0x00000000005c7805 */ /* 0x000fe4000001ff00 */
[----:B------:R-:W-:Y:S02]  /*2d30*/  FMNMX.FTZ R24, R57, R20, !PT ;  /* 0x0000001439187209 */ /* 0x000fe40007810000 */
[----:B------:R-:W-:Y:S02]  /*2d40*/  CS2R R90, SRZ ;  /* 0x00000000005a7805 */ /* 0x000fe4000001ff00 */
[----:B------:R-:W-:Y:S01]  /*2d50*/  ISETP.GT.AND P4, PT, R5, 0x50, PT ;  /* 0x000000500500780c */ /* 0x000fe20003f84270 */
[----:B------:R4:W-:Y:S01]  /*2d60*/  MUFU.EX2 R20, R47 ;  /* 0x0000002f00147308 */ /* 0x0009e20000000800 */
[----:B------:R-:W-:-:S02]  /*2d70*/  FSEL R61, R61, -INF , P3 ;  /* 0xff8000003d3d7808 */ /* 0x000fc40001800000 */
[----:B------:R-:W-:Y:S02]  /*2d80*/  FMNMX.FTZ R24, R39, R24, !PT ;  /* 0x0000001827187209 */ /* 0x000fe40007810000 */
[----:B------:R-:W-:Y:S02]  /*2d90*/  ISETP.GT.AND P3, PT, R5, 0x51, PT ;  /* 0x000000510500780c */ /* 0x000fe40003f64270 */
[----:B0-----:R-:W-:Y:S01]  /*2da0*/  FSEL R43, R64, -INF , P4 ;  /* 0xff800000402b7808 */ /* 0x001fe20002000000 */
[----:B------:R-:W-:Y:S01]  /*2db0*/  MUFU.EX2 R169, R169 ;  /* 0x000000a900a97308 */ /* 0x000fe20000000800 */
[----:B------:R-:W-:Y:S02]  /*2dc0*/  FMNMX.FTZ R24, R61, R24, !PT ;  /* 0x000000183d187209 */ /* 0x000fe40007810000 */
[----:B------:R-:W-:Y:S02]  /*2dd0*/  ISETP.GT.AND P4, PT, R5, 0x58, PT ;  /* 0x000000580500780c */ /* 0x000fe40003f84270 */
[----:B------:R-:W-:-:S02]  /*2de0*/  FSEL R65, R65, -INF , P3 ;  /* 0xff80000041417808 */ /* 0x000fc40001800000 */
[----:B------:R-:W-:Y:S01]  /*2df0*/  FMNMX.FTZ R24, R43, R24, !PT ;  /* 0x000000182b187209 */ /* 0x000fe20007810000 */
[----:B------:R-:W-:Y:S01]  /*2e00*/  MUFU.EX2 R171, R171 ;  /* 0x000000ab00ab7308 */ /* 0x000fe20000000800 */
[----:B------:R-:W-:Y:S02]  /*2e10*/  ISETP.GT.AND P3, PT, R5, 0x59, PT ;  /* 0x000000590500780c */ /* 0x000fe40003f64270 */
[----:B----4-:R-:W-:Y:S02]  /*2e20*/  FSEL R47, R68, -INF , P4 ;  /* 0xff800000442f7808 */ /* 0x010fe40002000000 */
[----:B------:R-:W-:Y:S02]  /*2e30*/  FMNMX.FTZ R26, R65, R24, !PT ;  /* 0x00000018411a7209 */ /* 0x000fe40007810000 */
[----:B------:R-:W-:Y:S01]  /*2e40*/  ISETP.GT.AND P4, PT, R5, 0x60, PT ;  /* 0x000000600500780c */ /* 0x000fe20003f84270 */
[----:B------:R-:W-:Y:S01]  /*2e50*/  MUFU.EX2 R24, R7 ;  /* 0x0000000700187308 */ /* 0x000fe20000000800 */
[----:B------:R-:W-:-:S02]  /*2e60*/  FSEL R69, R69, -INF , P3 ;  /* 0xff80000045457808 */ /* 0x000fc40001800000 */
[----:B------:R-:W-:Y:S02]  /*2e70*/  FMNMX.FTZ R26, R47, R26, !PT ;  /* 0x0000001a2f1a7209 */ /* 0x000fe40007810000 */
[----:B------:R-:W-:Y:S02]  /*2e80*/  ISETP.GT.AND P3, PT, R5, 0x61, PT ;  /* 0x000000610500780c */ /* 0x000fe40003f64270 */
[----:B------:R-:W-:Y:S01]  /*2e90*/  FSEL R51, R72, -INF , P4 ;  /* 0xff80000048337808 */ /* 0x000fe20002000000 */
[----:B------:R-:W-:Y:S01]  /*2ea0*/  MUFU.EX2 R165, R165 ;  /* 0x000000a500a57308 */ /* 0x000fe20000000800 */
[----:B------:R-:W-:Y:S02]  /*2eb0*/  FMNMX.FTZ R26, R69, R26, !PT ;  /* 0x0000001a451a7209 */ /* 0x000fe40007810000 */
[----:B------:R-:W-:Y:S02]  /*2ec0*/  ISETP.GT.AND P4, PT, R5, 0x68, PT ;  /* 0x000000680500780c */ /* 0x000fe40003f84270 */
[----:B------:R-:W-:-:S02]  /*2ed0*/  FSEL R73, R73, -INF , P3 ;  /* 0xff80000049497808 */ /* 0x000fc40001800000 */
        /* <DEDUP_REMOVED lines=13> */
[----:B0-----:R-:W-:Y:S02]  /*2fb0*/  CS2R R96, SRZ ;  /* 0x0000000000607805 */ /* 0x001fe4000001ff00 */
        /* <DEDUP_REMOVED lines=12> */
[--C-:B------:R-:W-:Y:S02]  /*3080*/  FFMA.FTZ R30, R63, R0, -R42.reuse ;  /* 0x000000003f1e7223 */ /* 0x100fe4000001082a */
[----:B------:R-:W-:Y:S01]  /*3090*/  MUFU.EX2 R163, R163 ;  /* 0x000000a300a37308 */ /* 0x000fe20000000800 */
[----:B0-----:R-:W-:Y:S01]  /*30a0*/  CS2R R100, SRZ ;  /* 0x0000000000647805 */ /* 0x001fe2000001ff00 */
        /* <DEDUP_REMOVED lines=14> */
[----:B------:R-:W-:-:S06]  /*3190*/  FMUL.FTZ R40, R7, R0 ;  /* 0x0000000007287220 */ /* 0x000fcc0000410000 */
[----:B------:R-:W-:Y:S01]  /*31a0*/  MUFU.EX2 R44, R83 ;  /* 0x00000053002c7308 */ /* 0x000fe20000000800 */
[----:B------:R-:W-:-:S05]  /*31b0*/  FSEL R40, R40, RZ, P3 ;  /* 0x000000ff28287208 */ /* 0x000fca0001800000 */
        /* <DEDUP_REMOVED lines=13> */
[----:B------:R-:W4:Y:S01]  /*3290*/  MUFU.EX2 R3, R3 ;  /* 0x0000000300037308 */ /* 0x000f220000000800 */
        /* <DEDUP_REMOVED lines=8> */
[----:B--2---:R-:W-:Y:S01]  /*3320*/  FADD.FTZ R25, R177, R46 ;  /* 0x0000002eb1197221 */ /* 0x004fe20000010000 */
[-CC-:B------:R-:W-:Y:S01]  /*3330*/  FFMA.FTZ R57, R57, R0.reuse, -R40.reuse ;  /* 0x0000000039397223 */ /* 0x180fe20000010828 */
[-CC-:B------:R-:W-:Y:S01]  /*3340*/  FFMA.FTZ R39, R39, R0.reuse, -R40.reuse ;  /* 0x0000000027277223 */ /* 0x180fe20000010828 */
[-CC-:B------:R-:W-:Y:S01]  /*3350*/  FFMA.FTZ R61, R61, R0.reuse, -R40.reuse ;  /* 0x000000003d3d7223 */ /* 0x180fe20000010828 */
[----:B------:R-:W-:Y:S01]  /*3360*/  FADD.FTZ R46, R10, R25 ;  /* 0x000000190a2e7221 */ /* 0x000fe20000010000 */
[-CC-:B------:R-:W-:Y:S01]  /*3370*/  FFMA.FTZ R43, R43, R0.reuse, -R40.reuse ;  /* 0x000000002b2b7223 */ /* 0x180fe20000010828 */
[-C--:B------:R-:W-:Y:S01]  /*3380*/  FFMA.FTZ R65, R65, R0.reuse, -R40 ;  /* 0x0000000041417223 */ /* 0x080fe20000010828 */
[----:B------:R2:W3:Y:S01]  /*3390*/  MUFU.EX2 R182, R29 ;  /* 0x0000001d00b67308 */ /* 0x0004e20000000800 */
[----:B-----5:R-:W-:Y:S01]  /*33a0*/  FADD.FTZ R25, R179, R46 ;  /* 0x0000002eb3197221 */ /* 0x020fe20000010000 */
[----:B----4-:R-:W-:Y:S01]  /*33b0*/  FADD.FTZ R46, R3, R180 ;  /* 0x000000b4032e7221 */ /* 0x010fe20000010000 */
[-CC-:B------:R-:W-:Y:S01]  /*33c0*/  FFMA.FTZ R47, R47, R0.reuse, -R40.reuse ;  /* 0x000000002f2f7223 */ /* 0x180fe20000010828 */
[----:B------:R-:W-:Y:S01]  /*33d0*/  F2FP.BF16.F32.PACK_AB R183, R8, R183 ;  /* 0x000000b708b7723e */ /* 0x000fe200000010ff */
[----:B------:R-:W-:Y:S01]  /*33e0*/  FADD.FTZ R48, R12, R25 ;  /* 0x000000190c307221 */ /* 0x000fe20000010000 */
[-CC-:B------:R-:W-:Y:S01]  /*33f0*/  FFMA.FTZ R69, R69, R0.reuse, -R40.reuse ;  /* 0x0000000045457223 */ /* 0x180fe20000010828 */
[-C--:B------:R-:W-:Y:S01]  /*3400*/  FFMA.FTZ R51, R51, R0.reuse, -R40 ;  /* 0x0000000033337223 */ /* 0x080fe20000010828 */
[----:B------:R-:W4:Y:S01]  /*3410*/  MUFU.EX2 R11, R11 ;  /* 0x0000000b000b7308 */ /* 0x000f220000000800 */
[----:B0-----:R-:W-:Y:S01]  /*3420*/  FADD.FTZ R25, R9, R46 ;  /* 0x0000002e09197221 */ /* 0x001fe20000010000 */
[----:B--2---:R-:W-:Y:S01]  /*3430*/  FADD.FTZ R29, R173, R48 ;  /* 0x00000030ad1d7221 */ /* 0x004fe20000010000 */
[-CC-:B------:R-:W-:Y:S01]  /*3440*/  FFMA.FTZ R73, R73, R0.reuse, -R40.reuse ;  /* 0x0000000049497223 */ /* 0x180fe20000010828 */
[-CC-:B------:R-:W-:Y:S01]  /*3450*/  FFMA.FTZ R55, R55, R0.reuse, -R40.reuse ;  /* 0x0000000037377223 */ /* 0x180fe20000010828 */
[-CC-:B------:R-:W-:Y:S01]  /*3460*/  FFMA.FTZ R77, R77, R0.reuse, -R40.reuse ;  /* 0x000000004d4d7223 */ /* 0x180fe20000010828 */
[----:B------:R-:W-:Y:S01]  /*3470*/  FADD.FTZ R46, R14, R29 ;  /* 0x0000001d0e2e7221 */ /* 0x000fe20000010000 */
[-C--:B------:R-:W-:Y:S01]  /*3480*/  FFMA.FTZ R59, R59, R0.reuse, -R40 ;  /* 0x000000003b3b7223 */ /* 0x080fe20000010828 */
[----:B------:R0:W2:Y:S01]  /*3490*/  MUFU.EX2 R176, R33 ;  /* 0x0000002100b07308 */ /* 0x0000a20000000800 */
[----:B---3--:R-:W-:Y:S01]  /*34a0*/  FADD.FTZ R2, R182, R25 ;  /* 0x00000019b6027221 */ /* 0x008fe20000010000 */
[----:B------:R-:W-:Y:S01]  /*34b0*/  FADD.FTZ R29, R175, R46 ;  /* 0x0000002eaf1d7221 */ /* 0x000fe20000010000 */
[----:B------:R-:W-:Y:S01]  /*34c0*/  FFMA.FTZ R81, R81, R0, -R40 ;  /* 0x0000000051517223 */ /* 0x000fe20000010828 */
[----:B------:R-:W-:-:S02]  /*34d0*/  F2FP.BF16.F32.PACK_AB R177, R10, R177 ;  /* 0x000000b10ab1723e */ /* 0x000fc400000010ff */
[----:B------:R-:W-:Y:S01]  /*34e0*/  FADD.FTZ R46, R20, R29 ;  /* 0x0000001d142e7221 */ /* 0x000fe20000010000 */
[----:B------:R-:W-:Y:S01]  /*34f0*/  F2FP.BF16.F32.PACK_AB R180, R180, R3 ;  /* 0x00000003b4b4723e */ /* 0x000fe200000010ff */
[----:B------:R-:W3:Y:S01]  /*3500*/  MUFU.EX2 R13, R13 ;  /* 0x0000000d000d7308 */ /* 0x000ee20000000800 */
[----:B----4-:R-:W-:Y:S01]  /*3510*/  FADD.FTZ R25, R11, R2 ;  /* 0x000000020b197221 */ /* 0x010fe20000010000 */
[----:B------:R-:W-:Y:S01]  /*3520*/  FADD.FTZ R29, R169, R46 ;  /* 0x0000002ea91d7221 */ /* 0x000fe20000010000 */
[----:B0-----:R-:W-:Y:S01]  /*3530*/  IMAD.MOV.U32 R33, RZ, RZ, R18 ;  /* 0x000000ffff217224 */ /* 0x001fe200078e0012 */
[----:B------:R-:W-:Y:S02]  /*3540*/  F2FP.BF16.F32.PACK_AB R182, R182, R9 ;  /* 0x00000009b6b6723e */ /* 0x000fe400000010ff */
[----:B------:R-:W-:Y:S01]  /*3550*/  FADD.FTZ R46, R24, R29 ;  /* 0x0000001d182e7221 */ /* 0x000fe20000010000 */
[----:B------:R-:W-:Y:S01]  /*3560*/  F2FP.BF16.F32.PACK_AB R179, R12, R179 ;  /* 0x000000b30cb3723e */ /* 0x000fe200000010ff */
[----:B------:R0:W4:Y:S01]  /*3570*/  MUFU.EX2 R178, R37 ;  /* 0x0000002500b27308 */ /* 0x0001220000000800 */
[C---:B--2---:R-:W-:Y:S01]  /*3580*/  FADD.FTZ R2, R176.reuse, R25 ;  /* 0x00000019b0027221 */ /* 0x044fe20000010000 */
[----:B------:R-:W-:Y:S01]  /*3590*/  FADD.FTZ R29, R171, R46 ;  /* 0x0000002eab1d7221 */ /* 0x000fe20000010000 */
[----:B------:R-:W-:Y:S01]  /*35a0*/  F2FP.BF16.F32.PACK_AB R176, R176, R11 ;  /* 0x0000000bb0b0723e */ /* 0x000fe200000010ff */
[----:B------:R-:W-:Y:S01]  /*35b0*/  VIADD R11, R88, 0xfffffffe ;  /* 0xfffffffe580b7836 */ /* 0x000fe20000000000 */
[----:B------:R-:W-:Y:S01]  /*35c0*/  F2FP.BF16.F32.PACK_AB R173, R14, R173 ;  /* 0x000000ad0ead723e */ /* 0x000fe200000010ff */
[----:B------:R-:W-:Y:S01]  /*35d0*/  FADD.FTZ R46, R26, R29 ;  /* 0x0000001d1a2e7221 */ /* 0x000fe20000010000 */
[----:B------:R-:W-:Y:S01]  /*35e0*/  F2FP.BF16.F32.PACK_AB R175, R20, R175 ;  /* 0x000000af14af723e */ /* 0x000fe200000010ff */
[----:B------:R-:W2:Y:S01]  /*35f0*/  MUFU.EX2 R15, R15 ;  /* 0x0000000f000f7308 */ /* 0x000ea20000000800 */
[----:B---3--:R-:W-:Y:S01]  /*3600*/  FADD.FTZ R25, R13, R2 ;  /* 0x000000020d197221 */ /* 0x008fe20000010000 */
[----:B------:R-:W-:Y:S01]  /*3610*/  FADD.FTZ R29, R165, R46 ;  /* 0x0000002ea51d7221 */ /* 0x000fe20000010000 */
[----:B0-----:R-:W0:Y:S01]  /*3620*/  @P2 LDC R37, c[0x0][0x44c] ;  /* 0x00011300ff252b82 */ /* 0x001e220000000800 */
[----:B------:R-:W-:-:S02]  /*3630*/  F2FP.BF16.F32.PACK_AB R169, R24, R169 ;  /* 0x000000a918a9723e */ /* 0x000fc400000010ff */
[----:B------:R-:W-:Y:S01]  /*3640*/  CS2R R88, SRZ ;  /* 0x0000000000587805 */ /* 0x000fe2000001ff00 */
[----:B------:R-:W-:Y:S01]  /*3650*/  FADD.FTZ R46, R28, R29 ;  /* 0x0000001d1c2e7221 */ /* 0x000fe20000010000 */
[----:B------:R-:W-:Y:S01]  /*3660*/  F2FP.BF16.F32.PACK_AB R171, R26, R171 ;  /* 0x000000ab1aab723e */ /* 0x000fe200000010ff */
[----:B------:R-:W3:Y:S01]  /*3670*/  MUFU.EX2 R172, R41 ;  /* 0x0000002900ac7308 */ /* 0x000ee20000000800 */
[----:B----4-:R-:W-:Y:S01]  /*3680*/  FADD.FTZ R2, R178, R25 ;  /* 0x00000019b2027221 */ /* 0x010fe20000010000 */
[----:B------:R-:W-:Y:S01]  /*3690*/  FADD.FTZ R29, R167, R46 ;  /* 0x0000002ea71d7221 */ /* 0x000fe20000010000 */
[----:B------:R-:W-:Y:S02]  /*36a0*/  F2FP.BF16.F32.PACK_AB R165, R28, R165 ;  /* 0x000000a51ca5723e */ /* 0x000fe400000010ff */
[C---:B------:R-:W-:Y:S01]  /*36b0*/  F2FP.BF16.F32.PACK_AB R167, R30.reuse, R167 ;  /* 0x000000a71ea7723e */ /* 0x040fe200000010ff */
[----:B------:R-:W-:Y:S01]  /*36c0*/  FADD.FTZ R48, R30, R29 ;  /* 0x0000001d1e307221 */ /* 0x000fe20000010000 */
[----:B------:R-:W-:Y:S01]  /*36d0*/  F2FP.BF16.F32.PACK_AB R178, R178, R13 ;  /* 0x0000000db2b2723e */ /* 0x000fe200000010ff */
[----:B------:R-:W4:Y:S01]  /*36e0*/  MUFU.EX2 R21, R21 ;  /* 0x0000001500157308 */ /* 0x000f220000000800 */
[----:B--2---:R-:W-:-:S07]  /*36f0*/  FADD.FTZ R25, R15, R2 ;  /* 0x000000020f197221 */ /* 0x004fce0000010000 */
[----:B------:R-:W2:Y:S01]  /*3700*/  MUFU.EX2 R174, R45 ;  /* 0x0000002d00ae7308 */ /* 0x000ea20000000800 */
[C---:B---3--:R-:W-:Y:S01]  /*3710*/  FADD.FTZ R2, R172.reuse, R25 ;  /* 0x00000019ac027221 */ /* 0x048fe20000010000 */
[----:B------:R-:W-:Y:S01]  /*3720*/  F2FP.BF16.F32.PACK_AB R172, R172, R15 ;  /* 0x0000000facac723e */ /* 0x000fe200000010ff */
[----:B0-----:R-:W-:-:S05]  /*3730*/  @P2 IMAD.HI.U32 R37, R18, R37, RZ ;  /* 0x0000002512252227 */ /* 0x001fca00078e00ff */
[----:B------:R-:W0:Y:S01]  /*3740*/  MUFU.EX2 R27, R27 ;  /* 0x0000001b001b7308 */ /* 0x000e220000000800 */
[----:B----4-:R-:W-:Y:S01]  /*3750*/  FADD.FTZ R25, R21, R2 ;  /* 0x0000000215197221 */ /* 0x010fe20000010000 */
[----:B-1----:R-:W-:-:S04]  /*3760*/  @P2 SHF.R.U32.HI R33, RZ, R50, R37 ;  /* 0x00000032ff212219 */ /* 0x002fc80000011625 */
[----:B------:R-:W-:Y:S02]  /*3770*/  IADD3 R33, R33, R16, -R17 ;  /* 0x0000001021217210 */ /* 0x000fe40007ffe811 */
[----:B------:R-:W1:Y:S01]  /*3780*/  MUFU.EX2 R168, R49 ;  /* 0x0000003100a87308 */ /* 0x000e620000000800 */
[C---:B--2---:R-:W-:Y:S01]  /*3790*/  FADD.FTZ R2, R174.reuse, R25 ;  /* 0x00000019ae027221 */ /* 0x044fe20000010000 */
[----:B------:R-:W-:Y:S02]  /*37a0*/  SHF.R.S32.HI R50, RZ, 0x1f, R33 ;  /* 0x0000001fff327819 */ /* 0x000fe40000011421 */
[----:B------:R-:W-:Y:S02]  /*37b0*/  F2FP.BF16.F32.PACK_AB R174, R174, R21 ;  /* 0x00000015aeae723e */ /* 0x000fe400000010ff */
[----:B------:R-:W-:Y:S02]  /*37c0*/  LEA.HI R50, R50, R33, RZ, 0x7 ;  /* 0x0000002132327211 */ /* 0x000fe400078f38ff */
[----:B------:R-:W2:Y:S01]  /*37d0*/  MUFU.EX2 R31, R31 ;  /* 0x0000001f001f7308 */ /* 0x000ea20000000800 */
[----:B0-----:R-:W-:Y:S01]  /*37e0*/  FADD.FTZ R25, R27, R2 ;  /* 0x000000021b197221 */ /* 0x001fe20000010000 */
[-C--:B------:R-:W-:Y:S01]  /*37f0*/  FFMA.FTZ R2, R5, R0.reuse, -R40 ;  /* 0x0000000005027223 */ /* 0x080fe20000010828 */
[----:B------:R-:W-:Y:S01]  /*3800*/  SHF.R.S32.HI R10, RZ, 0x7, R50 ;  /* 0x00000007ff0a7819 */ /* 0x000fe20000011432 */
[----:B------:R-:W-:-:S03]  /*3810*/  FFMA.FTZ R40, R85, R0, -R40 ;  /* 0x0000000055287223 */ /* 0x000fc60000010828 */
[----:B------:R-:W-:Y:S01]  /*3820*/  VIMNMX R10, RZ, R10, !PT ;  /* 0x0000000aff0a7248 */ /* 0x000fe20007fe0100 */
[----:B------:R-:W0:Y:S01]  /*3830*/  MUFU.EX2 R170, R53 ;  /* 0x0000003500aa7308 */ /* 0x000e220000000800 */
[----:B-1----:R-:W-:Y:S01]  /*3840*/  FADD.FTZ R46, R168, R25 ;  /* 0x00000019a82e7221 */ /* 0x002fe20000010000 */
[----:B------:R-:W-:Y:S01]  /*3850*/  FADD.FTZ R25, R161, R48 ;  /* 0x00000030a1197221 */ /* 0x000fe20000010000 */
[----:B------:R-:W-:Y:S02]  /*3860*/  ISETP.GE.AND P3, PT, R11, R10, PT ;  /* 0x0000000a0b00720c */ /* 0x000fe40003f66270 */
[C---:B------:R-:W-:Y:S01]  /*3870*/  F2FP.BF16.F32.PACK_AB R161, R32.reuse, R161 ;  /* 0x000000a120a1723e */ /* 0x040fe200000010ff */
[----:B------:R-:W-:Y:S01]  /*3880*/  FADD.FTZ R48, R32, R25 ;  /* 0x0000001920307221 */ /* 0x000fe20000010000 */
[----:B------:R-:W-:Y:S01]  /*3890*/  F2FP.BF16.F32.PACK_AB R168, R168, R27 ;  /* 0x0000001ba8a8723e */ /* 0x000fe200000010ff */
[----:B------:R-:W1:Y:S01]  /*38a0*/  MUFU.EX2 R35, R35 ;  /* 0x0000002300237308 */ /* 0x000e620000000800 */
[----:B--2---:R-:W-:Y:S01]  /*38b0*/  FADD.FTZ R5, R31, R46 ;  /* 0x0000002e1f057221 */ /* 0x004fe20000010000 */
[----:B------:R-:W-:Y:S01]  /*38c0*/  FADD.FTZ R25, R163, R48 ;  /* 0x00000030a3197221 */ /* 0x000fe20000010000 */
[----:B------:R-:W-:-:S03]  /*38d0*/  F2FP.BF16.F32.PACK_AB R163, R34, R163 ;  /* 0x000000a322a3723e */ /* 0x000fc600000010ff */
[----:B------:R-:W-:Y:S02]  /*38e0*/  FADD.FTZ R8, R34, R25 ;  /* 0x0000001922087221 */ /* 0x000fe40000010000 */
        /* <DEDUP_REMOVED lines=51> */
[----:B------:R-:W-:-:S03]  /*3c20*/  F2FP.BF16.F32.PACK_AB R152, R152, R59 ;  /* 0x0000003b9898723e */ /* 0x000fc600000010ff */
[----:B--2---:R-:W-:-:S04]  /*3c30*/  FADD.FTZ R6, R2, R9 ;  /* 0x0000000902067221 */ /* 0x004fc80000010000 */
        /* <DEDUP_REMOVED lines=9> */
[----:B------:R-:W-:Y:S02]  /*3cd0*/  IMAD.MOV.U32 R2, RZ, RZ, 0x3f800000 ;  /* 0x3f800000ff027424 */ /* 0x000fe400078e00ff */
[----:B------:R-:W-:-:S07]  /*3ce0*/  IMAD.MOV.U32 R151, RZ, RZ, RZ ;  /* 0x000000ffff977224 */ /* 0x000fce00078e00ff */
.L_x_2470:
[----:B------:R-:W-:-:S04]  /*3cf0*/  UIADD3 UR6, UR59, 0x1, URZ ;  /* 0x000000013b067890 */ /* 0x000fc8000fffe03f */
[----:B------:R-:W-:-:S04]  /*3d00*/  UISETP.NE.AND UP0, UPT, UR6, 0x2, UPT ;  /* 0x000000020600788c */ /* 0x000fc8000bf05270 */
[----:B------:R-:W-:Y:S02]  /*3d10*/  USEL UR38, URZ, 0x1, UP0 ;  /* 0x000000013f267887 */ /* 0x000fe40008000000 */
[----:B------:R-:W-:Y:S02]  /*3d20*/  USEL UR36, UR6, URZ, UP0 ;  /* 0x0000003f06247287 */ /* 0x000fe40008000000 */
[----:B------:R-:W-:Y:S01]  /*3d30*/  ULOP3.LUT UR38, UR60, UR38, URZ, 0x3c, !UPT ;  /* 0x000000263c267292 */ /* 0x000fe2000f8e3c3f */
[----:B------:R-:W-:Y:S11]  /*3d40*/  @!P0 BRA `(.L_x_2462) ;  /* 0x0000000000048947 */ /* 0x000ff60003800000 */
[----:B------:R-:W-:Y:S01]  /*3d50*/  BPT.TRAP 0x1 ;  /* 0x000000040000795c */ /* 0x000fe20000300000 */
.L_x_2462:
[----:B------:R-:W-:Y:S01]  /*3d60*/  ULEA UR58, UR36, UR37, 0x3 ;  /* 0x00000025243a7291 */ /* 0x000fe2000f8e183f */
[----:B------:R-:W-:-:S05]  /*3d70*/  IMAD.U32 R0, RZ, RZ, UR38 ;  /* 0x00000026ff007e24 */ /* 0x000fca000f8e00ff */
[----:B------:R-:W-:-:S04]  /*3d80*/  SHF.L.U32 R0, R0, 0x1f, RZ ;  /* 0x0000001f00007819 */ /* 0x000fc800000006ff */
[----:B------:R0:W1:Y:S01]  /*3d90*/  SYNCS.PHASECHK.TRANS64.TRYWAIT P3, [UR58+0x34830], R0 ;  /* 0x03483000ff0075a7 */ /* 0x000062000806017a */
[----:B------:R-:W-:Y:S05]  /*3da0*/  @!P0 BRA `(.L_x_2463) ;  /* 0x0000000000048947 */ /* 0x000fea0003800000 */
[----:B------:R-:W-:Y:S01]  /*3db0*/  BPT.TRAP 0x1 ;  /* 0x000000040000795c */ /* 0x000fe20000300000 */
.L_x_2463:
[----:B-1----:R-:W-:Y:S05]  /*3dc0*/  @P3 BRA `(.L_x_2464) ;  /* 0x0000000000083947 */ /* 0x002fea0003800000 */
[----:B------:R-:W1:Y:S02]  /*3dd0*/  SYNCS.PHASECHK.TRANS64.TRYWAIT P3, [UR58+0x34830], R0 ;  /* 0x03483000ff0075a7 */ /* 0x000e64000806017a */
[----:B-1----:R-:W-:Y:S05]  /*3de0*/  @!P3 BRA `(.L_x_2465) ;  /* 0x000000dc0044b947 */ /* 0x002fea0003800000 */
.L_x_2464:
[----:B------:R-:W-:Y:S01]  /*3df0*/  UIMAD UR54, UR36, 0xc00, UR39 ;  /* 0x00000c00243678a4 */ /* 0x000fe2000f8e0227 */
[----:B------:R-:W-:Y:S01]  /*3e00*/  WARPGROUP.ARRIVE ;  /* 0x00000000000079c5 */ /* 0x000fe20000000000 */
[----:B------:R-:W-:Y:S01]  /*3e10*/  UMOV UR55, 0x40000040 ;  /* 0x4000004000377882 */ /* 0x000fe20000000000 */
[----:B------:R-:W-:Y:S01]  /*3e20*/  UMOV UR7, 0x40000040 ;  /* 0x4000004000077882 */ /* 0x000fe20000000000 */
[----:B------:R-:W-:Y:S01]  /*3e30*/  UIADD3 UR6, UR54, 0x2, URZ ;  /* 0x0000000236067890 */ /* 0x000fe2000fffe03f */
[-C--:B------:R-:W-:Y:S01]  /*3e40*/  FMUL.FTZ R88, R88, R3.reuse ;  /* 0x0000000358587220 */ /* 0x080fe20000410000 */
[----:B------:R-:W-:Y:S01]  /*3e50*/  UIADD3 UR10, UR54, 0x4, URZ ;  /* 0x00000004360a7890 */ /* 0x000fe2000fffe03f */
[-C--:B------:R-:W-:Y:S01]  /*3e60*/  FMUL.FTZ R89, R89, R3.reuse ;  /* 0x0000000359597220 */ /* 0x080fe20000410000 */
[----:B------:R-:W-:Y:S01]  /*3e70*/  UMOV UR11, 0x40000040 ;  /* 0x40000040000b7882 */ /* 0x000fe20000000000 */
[----:B------:R-:W-:Y:S01]  /*3e80*/  HGMMA.64x128x16.F32.BF16 R24, gdesc[UR52], RZ, !UPT, gsb0 ;  /* 0x01e00000341879f0 */ /* 0x000fe2000c0018ff */
        /* <DEDUP_REMOVED lines=116> */
.L_x_2466:
[----:B------:R-:W-:Y:S01]  /*45d0*/  ULEA UR7, UR59, UR37, 0x3 ;  /* 0x000000253b077291 */ /* 0x000fe2000f8e183f */
[----:B01----:R-:W-:-:S05]  /*45e0*/  IMAD.U32 R0, RZ, RZ, UR60 ;  /* 0x0000003cff007e24 */ /* 0x003fca000f8e00ff */
[----:B------:R-:W-:-:S04]  /*45f0*/  SHF.L.U32 R0, R0, 0x1f, RZ ;  /* 0x0000001f00007819 */ /* 0x000fc800000006ff */
[----:B------:R0:W1:Y:S01]  /*4600*/  SYNCS.PHASECHK.TRANS64.TRYWAIT P3, [UR7+0x34850], R0 ;  /* 0x03485000ff0075a7 */ /* 0x0000620008060147 */
[----:B------:R-:W-:Y:S05]  /*4610*/  @!P0 BRA `(.L_x_2467) ;  /* 0x0000000000048947 */ /* 0x000fea0003800000 */
[----:B------:R-:W-:Y:S01]  /*4620*/  BPT.TRAP 0x1 ;  /* 0x000000040000795c */ /* 0x000fe20000300000 */
.L_x_2467:
[----:B-1----:R-:W-:Y:S05]  /*4630*/  @P3 BRA `(.L_x_2468) ;  /* 0x0000000000083947 */ /* 0x002fea0003800000 */
[----:B------:R-:W1:Y:S02]  /*4640*/  SYNCS.PHASECHK.TRANS64.TRYWAIT P3, [UR7+0x34850], R0 ;  /* 0x03485000ff0075a7 */ /* 0x000e640008060147 */
[----:B-1----:R-:W-:Y:S05]  /*4650*/  @!P3 BRA `(.L_x_2469) ;  /* 0x000000d40040b947 */ /* 0x002fea0003800000 */
.L_x_2468:
[----:B------:R-:W-:Y:S01]  /*4660*/  UIADD3 UR6, UR37, 0x400, URZ ;  /* 0x0000040025067890 */ /* 0x000fe2000fffe03f */
[----:B------:R-:W-:Y:S01]  /*4670*/  WARPGROUP.ARRIVE ;  /* 0x00000000000079c5 */ /* 0x000fe20000000000 */
[----:B------:R-:W-:Y:S01]  /*4680*/  UMOV UR11, 0x40000040 ;  /* 0x40000040000b7882 */ /* 0x000fe20000000000 */
[----:B-1----:R-:W1:Y:S01]  /*4690*/  @P2 LDC R3, c[0x0][0x44c] ;  /* 0x00011300ff032b82 */ /* 0x002e620000000800 */
[----:B------:R-:W-:Y:S01]  /*46a0*/  USHF.R.U32.HI UR6, URZ, 0x4, UR6 ;  /* 0x000000043f067899 */ /* 0x000fe20008011606 */
[----:B------:R-:W-:Y:S01]  /*46b0*/  IMAD.IADD R2, R184, 0x1, R18 ;  /* 0x00000001b8027824 */ /* 0x000fe200078e0212 */
[----:B------:R-:W-:Y:S02]  /*46c0*/  UMOV UR60, UR38 ;  /* 0x00000026003c7c82 */ /* 0x000fe40008000000 */
[----:B------:R-:W-:-:S03]  /*46d0*/  ULOP3.LUT UR6, UR6, 0x3fff, URZ, 0xc0, !UPT ;  /* 0x00003fff06067892 */ /* 0x000fc6000f8ec03f */
[----:B0-----:R-:W0:Y:S01]  /*46e0*/  @P2 LDC R0, c[0x0][0x450] ;  /* 0x00011400ff002b82 */ /* 0x001e220000000800 */
[----:B------:R-:W-:-:S04]  /*46f0*/  ULOP3.LUT UR6, UR6, 0x4000000, URZ, 0xfc, !UPT ;  /* 0x0400000006067892 */ /* 0x000fc8000f8efc3f */
[----:B------:R-:W-:-:S03]  /*4700*/  ULEA UR6, UR59, UR6, 0xb ;  /* 0x000000063b067291 */ /* 0x000fc6000f8e583f */
[----:B------:R-:W-:-:S04]  /*4710*/  UMOV UR59, UR36 ;  /* 0x00000024003b7c82 */ /* 0x000fc80008000000 */
[----:B------:R-:W-:Y:S02]  /*4720*/  UMOV UR10, UR6 ;  /* 0x00000006000a7c82 */ /* 0x000fe40008000000 */
[----:B------:R-:W-:Y:S01]  /*4730*/  HGMMA.64x128x16.F32.BF16 R88, R180, gdesc[UR8].tnspB, R88, gsb0 ;  /* 0x41e00008b4587df0 */ /* 0x000fe20008001858 */
[----:B------:R-:W-:Y:S01]  /*4740*/  UIADD3 UR10, UR6, 0x80, URZ ;  /* 0x00000080060a7890 */ /* 0x000fe2000fffe03f */
[----:B-1----:R-:W-:Y:S01]  /*4750*/  @P2 IMAD.HI.U32 R3, R2, R3, RZ ;  /* 0x0000000302032227 */ /* 0x002fe200078e00ff */
[----:B------:R-:W-:-:S04]  /*4760*/  UMOV UR11, 0x40000040 ;  /* 0x40000040000b7882 */ /* 0x000fc80000000000 */
[----:B0-----:R-:W-:Y:S01]  /*4770*/  @P2 SHF.R.U32.HI R2, RZ, R0, R3 ;  /* 0x00000000ff022219 */ /* 0x001fe20000011603 */
[----:B------:R-:W-:-:S04]  /*4780*/  IMAD.MOV.U32 R0, RZ, RZ, -0x80 ;  /* 0xffffff80ff007424 */ /* 0x000fc800078e00ff */
[----:B------:R-:W0:Y:S01]  /*4790*/  SHFL.IDX PT, R3, R2, 0x1, 0x1c1f ;  /* 0x003c1f0002037f89 */ /* 0x000e2200000e0000 */
[----:B------:R-:W-:-:S04]  /*47a0*/  IMAD R0, R11, R0, 0x1 ;  /* 0x000000010b007424 */ /* 0x000fc800078e0200 */
[----:B------:R-:W-:-:S05]  /*47b0*/  IMAD R0, R23, -0x2, R0 ;  /* 0xfffffffe17007824 */ /* 0x000fca00078e0200 */
[----:B------:R-:W-:-:S05]  /*47c0*/  IADD3 R12, -R17, R0, R16 ;  /* 0x00000000110c7210 */ /* 0x000fca0007ffe110 */
[----:B0-----:R-:W-:-:S05]  /*47d0*/  IMAD.IADD R0, R12, 0x1, R3 ;  /* 0x000000010c007824 */ /* 0x001fca00078e0203 */
        /* <DEDUP_REMOVED lines=65> */
[----:B------:R-:W-:Y:S01]  /*4bf0*/  FMNMX.FTZ R4, R51, R4, !PT ;  /* 0x0000000433047209 */ /* 0x000fe20007810000 */
[----:B------:R-:W-:Y:S01]  /*4c00*/  UMOV UR7, 0x40000040 ;  /* 0x4000004000077882 */ /* 0x000fe20000000000 */
        /* <DEDUP_REMOVED lines=57> */
[----:B------:R-:W-:Y:S01]  /*4fa0*/  UMOV UR11, 0x40000040 ;  /* 0x40000040000b7882 */ /* 0x000fe20000000000 */
[----:B------:R-:W-:Y:S01]  /*4fb0*/  UIADD3 UR6, UR6, 0x380, URZ ;  /* 0x0000038006067890 */ /* 0x000fe2000fffe03f */
[----:B-1----:R-:W-:-:S02]  /*4fc0*/  FMNMX.FTZ R20, R14, R165, !PT ;  /* 0x000000a50e147209 */ /* 0x002fc40007810000 */
[----:B------:R-:W1:Y:S04]  /*4fd0*/  SHFL.IDX PT, R165, R2, RZ, 0x1c1f ;  /* 0x001c1fff02a57589 */ /* 0x000e6800000e0000 */
[----:B------:R-:W2:Y:S01]  /*4fe0*/  SHFL.BFLY PT, R167, R20, 0x1, 0x1f ;  /* 0x0c201f0014a77f89 */ /* 0x000ea200000e0000 */
[----:B-1----:R-:W-:Y:S01]  /*4ff0*/  IMAD.IADD R30, R12, 0x1, R165 ;  /* 0x000000010c1e7824 */ /* 0x002fe200078e02a5 */
[----:B--2---:R-:W-:-:S04]  /*5000*/  FMNMX.FTZ R4, R20, R167, !PT ;  /* 0x000000a714047209 */ /* 0x004fc80007810000 */
[C---:B------:R-:W-:Y:S02]  /*5010*/  ISETP.GT.AND P4, PT, R30.reuse, RZ, PT ;  /* 0x000000ff1e00720c */ /* 0x040fe40003f84270 */
[----:B------:R-:W-:Y:S01]  /*5020*/  ISETP.GT.AND P5, PT, R30, 0x1, PT ;  /* 0x000000011e00780c */ /* 0x000fe20003fa4270 */
[----:B0-----:R-:W-:Y:S01]  /*5030*/  FMUL.FTZ R26, R4, R0 ;  /* 0x00000000041a7220 */ /* 0x001fe20000410000 */
        /* <DEDUP_REMOVED lines=8> */
[----:B------:R-:W-:Y:S02]  /*50c0*/  FSETP.NEU.FTZ.AND P3, PT, R4, -INF , PT ;  /* 0xff8000000400780b */ /* 0x000fe40003f7d000 */
[----:B------:R-:W-:-:S02]  /*50d0*/  FSEL R33, R33, -INF , P5 ;  /* 0xff80000021217808 */ /* 0x000fc40002800000 */
[----:B------:R-:W-:Y:S02]  /*50e0*/  ISETP.GT.AND P5, PT, R30, 0x19, PT ;  /* 0x000000191e00780c */ /* 0x000fe40003fa4270 */
[----:B------:R-:W-:Y:S02]  /*50f0*/  FSEL R12, R26, RZ, P3 ;  /* 0x000000ff1a0c7208 */ /* 0x000fe40001800000 */
[----:B------:R-:W-:Y:S02]  /*5100*/  FSEL R37, R37, -INF , P5 ;  /* 0xff80000025257808 */ /* 0x000fe40002800000 */
[C---:B------:R-:W-:Y:S01]  /*5110*/  ISETP.GT.AND P5, PT, R30.reuse, 0x21, PT ;  /* 0x000000211e00780c */ /* 0x040fe20003fa4270 */
[-CC-:B------:R-:W-:Y:S01]  /*5120*/  FFMA.FTZ R201, R201, R0.reuse, -R12.reuse ;  /* 0x00000000c9c97223 */ /* 0x180fe2000001080c */
[-CC-:B------:R-:W-:Y:S01]  /*5130*/  FFMA.FTZ R14, R203, R0.reuse, -R12.reuse ;  /* 0x00000000cb0e7223 */ /* 0x180fe2000001080c */
[-CC-:B------:R-:W-:Y:S01]  /*5140*/  FFMA.FTZ R34, R171, R0.reuse, -R12.reuse ;  /* 0x00000000ab227223 */ /* 0x180fe2000001080c */
[----:B------:R-:W-:Y:S01]  /*5150*/  FSEL R41, R41, -INF , P5 ;  /* 0xff80000029297808 */ /* 0x000fe20002800000 */
[-CC-:B------:R-:W-:Y:S01]  /*5160*/  FFMA.FTZ R175, R175, R0.reuse, -R12.reuse ;  /* 0x00000000afaf7223 */ /* 0x180fe2000001080c */
[----:B------:R-:W-:Y:S01]  /*5170*/  ISETP.GT.AND P5, PT, R30, 0x29, PT ;  /* 0x000000291e00780c */ /* 0x000fe20003fa4270 */
[-CC-:B------:R-:W-:Y:S01]  /*5180*/  FFMA.FTZ R38, R3, R0.reuse, -R12.reuse ;  /* 0x0000000003267223 */ /* 0x180fe2000001080c */
[----:B------:R-:W-:Y:S01]  /*5190*/  FSEL R3, R4, RZ, P3 ;  /* 0x000000ff04037208 */ /* 0x000fe20001800000 */
[-CC-:B------:R-:W-:Y:S01]  /*51a0*/  FFMA.FTZ R181, R181, R0.reuse, -R12.reuse ;  /* 0x00000000b5b57223 */ /* 0x180fe2000001080c */
[----:B------:R-:W-:Y:S01]  /*51b0*/  FSEL R45, R45, -INF , P5 ;  /* 0xff8000002d2d7808 */ /* 0x000fe20002800000 */
[-C--:B------:R-:W-:Y:S01]  /*51c0*/  FFMA.FTZ R183, R183, R0.reuse, -R12 ;  /* 0x00000000b7b77223 */ /* 0x080fe2000001080c */
[C---:B------:R-:W-:Y:S01]  /*51d0*/  ISETP.GT.AND P5, PT, R30.reuse, 0x31, PT ;  /* 0x000000311e00780c */ /* 0x040fe20003fa4270 */
[----:B------:R-:W-:Y:S01]  /*51e0*/  FADD.FTZ R3, -R3, R8 ;  /* 0x0000000803037221 */ /* 0x000fe20000010100 */
[----:B------:R-:W-:Y:S01]  /*51f0*/  IMAD.U32 R8, RZ, RZ, UR58 ;  /* 0x0000003aff087e24 */ /* 0x000fe2000f8e00ff */
[----:B------:R-:W-:Y:S01]  /*5200*/  MUFU.EX2 R181, R181 ;  /* 0x000000b500b57308 */ /* 0x000fe20000000800 */
[----:B------:R-:W-:Y:S01]  /*5210*/  FSEL R49, R49, -INF , P5 ;  /* 0xff80000031317808 */ /* 0x000fe20002800000 */
[----:B------:R-:W-:Y:S01]  /*5220*/  FFMA.FTZ R177, R177, R0, -R12 ;  /* 0x00000000b1b17223 */ /* 0x000fe2000001080c */
[----:B------:R-:W-:Y:S01]  /*5230*/  ISETP.GT.AND P5, PT, R30, 0x39, PT ;  /* 0x000000391e00780c */ /* 0x000fe20003fa4270 */
[----:B------:R-:W-:-:S02]  /*5240*/  @!P1 VIADD R8, R8, 0x34840 ;  /* 0x0003484008089836 */ /* 0x000fc40000000000 */
[-CC-:B------:R-:W-:Y:S01]  /*5250*/  FFMA.FTZ R179, R179, R0.reuse, -R12.reuse ;  /* 0x00000000b3b37223 */ /* 0x180fe2000001080c */
[-CC-:B------:R-:W-:Y:S01]  /*5260*/  FFMA.FTZ R173, R173, R0.reuse, -R12.reuse ;  /* 0x00000000adad7223 */ /* 0x180fe2000001080c */
[----:B------:R-:W-:Y:S01]  /*5270*/  FSEL R53, R53, -INF , P5 ;  /* 0xff80000035357808 */ /* 0x000fe20002800000 */
[----:B------:R-:W-:Y:S01]  /*5280*/  MUFU.EX2 R14, R14 ;  /* 0x0000000e000e7308 */ /* 0x000fe20000000800 */
[C---:B------:R-:W-:Y:S01]  /*5290*/  ISETP.GT.AND P5, PT, R30.reuse, 0x41, PT ;  /* 0x000000411e00780c */ /* 0x040fe20003fa4270 */
[-C--:B------:R-:W-:Y:S01]  /*52a0*/  FFMA.FTZ R51, R51, R0.reuse, -R12 ;  /* 0x0000000033337223 */ /* 0x080fe2000001080c */
[----:B------:R-:W-:Y:S01]  /*52b0*/  @!P1 PRMT R8, RZ, 0x654, R8 ;  /* 0x00000654ff089816 */ /* 0x000fe20000000008 */
        /* <DEDUP_REMOVED lines=9> */
[C---:B------:R-:W-:Y:S01]  /*5350*/  ISETP.GT.AND P5, PT, R30.reuse, 0x51, PT ;  /* 0x000000511e00780c */ /* 0x040fe20003fa4270 */
[-CC-:B------:R-:W-:Y:S01]  /*5360*/  FFMA.FTZ R31, R31, R0.reuse, -R12.reuse ;  /* 0x000000001f1f7223 */ /* 0x180fe2000001080c */
[-CC-:B------:R-:W-:Y:S01]  /*5370*/  FFMA.FTZ R46, R79, R0.reuse, -R12.reuse ;  /* 0x000000004f2e7223 */ /* 0x180fe2000001080c */
[----:B------:R-:W-:Y:S01]  /*5380*/  MUFU.EX2 R177, R177 ;  /* 0x000000b100b17308 */ /* 0x000fe20000000800 */
[----:B------:R-:W-:Y:S01]  /*5390*/  FSEL R65, R65, -INF , P5 ;  /* 0xff80000041417808 */ /* 0x000fe20002800000 */
[-CC-:B------:R-:W-:Y:S01]  /*53a0*/  FFMA.FTZ R35, R35, R0.reuse, -R12.reuse ;  /* 0x0000000023237223 */ /* 0x180fe2000001080c */
[C---:B------:R-:W-:Y:S01]  /*53b0*/  ISETP.GT.AND P5, PT, R30.reuse, 0x59, PT ;  /* 0x000000591e00780c */ /* 0x040fe20003fa4270 */
[----:B------:R-:W-:Y:S01]  /*53c0*/  FFMA.FTZ R39, R39, R0, -R12 ;  /* 0x0000000027277223 */ /* 0x000fe2000001080c */
[C---:B------:R-:W-:Y:S01]  /*53d0*/  ISETP.GT.AND P3, PT, R11.reuse, R10, PT ;  /* 0x0000000a0b00720c */ /* 0x040fe20003f64270 */
[----:B------:R-:W-:Y:S01]  /*53e0*/  VIADD R11, R11, 0xffffffff ;  /* 0xffffffff0b0b7836 */ /* 0x000fe20000000000 */
[----:B------:R-:W-:Y:S01]  /*53f0*/  FSEL R69, R69, -INF , P5 ;  /* 0xff80000045457808 */ /* 0x000fe20002800000 */
[----:B------:R-:W-:Y:S01]  /*5400*/  MUFU.EX2 R179, R179 ;  /* 0x000000b300b37308 */ /* 0x000fe20000000800 */
[----:B------:R-:W-:-:S04]  /*5410*/  ISETP.GT.AND P5, PT, R30, 0x61, PT ;  /* 0x000000611e00780c */ /* 0x000fc80003fa4270 */
[----:B------:R-:W-:Y:S02]  /*5420*/  FSEL R73, R73, -INF , P5 ;  /* 0xff80000049497808 */ /* 0x000fe40002800000 */
[C---:B------:R-:W-:Y:S01]  /*5430*/  ISETP.GT.AND P5, PT, R30.reuse, 0x69, PT ;  /* 0x000000691e00780c */ /* 0x040fe20003fa4270 */
[----:B------:R-:W-:Y:S03]  /*5440*/  MUFU.EX2 R173, R173 ;  /* 0x000000ad00ad7308 */ /* 0x000fe60000000800 */
[----:B------:R-:W-:Y:S02]  /*5450*/  FSEL R77, R77, -INF , P5 ;  /* 0xff8000004d4d7808 */ /* 0x000fe40002800000 */
[----:B------:R-:W-:Y:S01]  /*5460*/  ISETP.GT.AND P5, PT, R30, 0x71, PT ;  /* 0x000000711e00780c */ /* 0x000fe20003fa4270 */
[----:B------:R-:W-:Y:S02]  /*5470*/  WARPGROUP.DEPBAR.LE gsb0, 0x0 ;  /* 0x00008000000079c5 */ /* 0x000fe40000010000 */
[----:B------:R-:W-:Y:S01]  /*5480*/  FSEL R161, R28, -INF , P4 ;  /* 0xff8000001ca17808 */ /* 0x000fe20002000000 */
[----:B------:R-:W-:Y:S01]  /*5490*/  WARPGROUP.ARRIVE ;  /* 0x00000000000079c5 */ /* 0x000fe20000000000 */
[----:B------:R-:W-:Y:S01]  /*54a0*/  ISETP.GT.AND P4, PT, R30, 0x10, PT ;  /* 0x000000101e00780c */ /* 0x000fe20003f84270 */
[----:B------:R-:W-:Y:S01]  /*54b0*/  FFMA.FTZ R28, R199, R0, -R12 ;  /* 0x00000000c71c7223 */ /* 0x000fe2000001080c */
[----:B------:R-:W-:Y:S01]  /*54c0*/  FMNMX.FTZ R20, R161, R20, !PT ;  /* 0x00000014a1147209 */ /* 0x000fe20007810000 */
[----:B------:R-:W-:Y:S01]  /*54d0*/  MUFU.EX2 R21, R21 ;  /* 0x0000001500157308 */ /* 0x000fe20000000800 */
[----:B------:R-:W-:Y:S01]  /*54e0*/  FSEL R163, R32, -INF , P4 ;  /* 0xff80000020a37808 */ /* 0x000fe20002000000 */
[----:B------:R-:W-:Y:S01]  /*54f0*/  HGMMA.64x128x16.F32.BF16 R88, R156, gdesc[UR8].tnspB, R88, gsb0 ;  /* 0x41e000089c587df0 */ /* 0x000fe20008001858 */
[----:B------:R-:W-:-:S02]  /*5500*/  FMNMX.FTZ R20, R29, R20, !PT ;  /* 0x000000141d147209 */ /* 0x000fc40007810000 */
[----:B------:R-:W-:Y:S02]  /*5510*/  ISETP.GT.AND P4, PT, R30, 0x18, PT ;  /* 0x000000181e00780c */ /* 0x000fe40003f84270 */
[----:B------:R-:W-:Y:S01]  /*5520*/  FMNMX.FTZ R24, R163, R20, !PT ;  /* 0x00000014a3187209 */ /* 0x000fe20007810000 */
[----:B------:R-:W-:Y:S01]  /*5530*/  MUFU.EX2 R15, R15 ;  /* 0x0000000f000f7308 */ /* 0x000fe20000000800 */
[----:B------:R-:W-:Y:S01]  /*5540*/  FSEL R165, R36, -INF , P4 ;  /* 0xff80000024a57808 */ /* 0x000fe20002000000 */
[--C-:B------:R-:W-:Y:S01]  /*5550*/  FFMA.FTZ R36, R47, R0, -R12.reuse ;  /* 0x000000002f247223 */ /* 0x100fe2000001080c */
[----:B------:R-:W-:Y:S02]  /*5560*/  FMNMX.FTZ R24, R33, R24, !PT ;  /* 0x0000001821187209 */ /* 0x000fe40007810000 */
[----:B------:R-:W-:Y:S02]  /*5570*/  ISETP.GT.AND P4, PT, R30, 0x20, PT ;  /* 0x000000201e00780c */ /* 0x000fe40003f84270 */
[----:B------:R-:W-:Y:S01]  /*5580*/  FMNMX.FTZ R24, R165, R24, !PT ;  /* 0x00000018a5187209 */ /* 0x000fe20007810000 */
[----:B------:R0:W-:Y:S01]  /*5590*/  MUFU.EX2 R20, R201 ;  /* 0x000000c900147308 */ /* 0x0001e20000000800 */
[----:B------:R-:W-:Y:S01]  /*55a0*/  FSEL R167, R40, -INF , P4 ;  /* 0xff80000028a77808 */ /* 0x000fe20002000000 */
[----:B------:R-:W-:Y:S01]  /*55b0*/  FFMA.FTZ R40, R59, R0, -R12 ;  /* 0x000000003b287223 */ /* 0x000fe2000001080c */
[----:B------:R-:W-:-:S02]  /*55c0*/  FMNMX.FTZ R24, R37, R24, !PT ;  /* 0x0000001825187209 */ /* 0x000fc40007810000 */
[----:B------:R-:W-:Y:S02]  /*55d0*/  ISETP.GT.AND P4, PT, R30, 0x28, PT ;  /* 0x000000281e00780c */ /* 0x000fe40003f84270 */
[----:B------:R-:W-:Y:S01]  /*55e0*/  FMNMX.FTZ R26, R167, R24, !PT ;  /* 0x00000018a71a7209 */ /* 0x000fe20007810000 */
[----:B------:R-:W-:Y:S01]  /*55f0*/  MUFU.EX2 R40, R40 ;  /* 0x0000002800287308 */ /* 0x000fe20000000800 */
[----:B------:R-:W-:Y:S01]  /*5600*/  FSEL R199, R44, -INF , P4 ;  /* 0xff8000002cc77808 */ /* 0x000fe20002000000 */
[----:B------:R-:W-:Y:S01]  /*5610*/  FFMA.FTZ R44, R75, R0, -R12 ;  /* 0x000000004b2c7223 */ /* 0x000fe2000001080c */
[----:B------:R-:W-:Y:S02]  /*5620*/  FMNMX.FTZ R26, R41, R26, !PT ;  /* 0x0000001a291a7209 */ /* 0x000fe40007810000 */
[----:B------:R-:W-:Y:S02]  /*5630*/  ISETP.GT.AND P4, PT, R30, 0x30, PT ;  /* 0x000000301e00780c */ /* 0x000fe40003f84270 */
[----:B------:R-:W-:Y:S01]  /*5640*/  FMNMX.FTZ R26, R199, R26, !PT ;  /* 0x0000001ac71a7209 */ /* 0x000fe20007810000 */
[----:B------:R1:W-:Y:S01]  /*5650*/  MUFU.EX2 R24, R28 ;  /* 0x0000001c00187308 */ /* 0x0003e20000000800 */
[----:B0-----:R-:W-:-:S02]  /*5660*/  FSEL R201, R48, -INF , P4 ;  /* 0xff80000030c97808 */ /* 0x001fc40002000000 */
[----:B------:R-:W-:Y:S02]  /*5670*/  FMNMX.FTZ R26, R45, R26, !PT ;  /* 0x0000001a2d1a7209 */ /* 0x000fe40007810000 */
[----:B------:R-:W-:Y:S02]  /*5680*/  ISETP.GT.AND P4, PT, R30, 0x38, PT ;  /* 0x000000381e00780c */ /* 0x000fe40003f84270 */
[----:B------:R-:W-:Y:S01]  /*5690*/  FSEL R81, R81, -INF , P5 ;  /* 0xff80000051517808 */ /* 0x000fe20002800000 */
[----:B------:R-:W-:Y:S01]  /*56a0*/  MUFU.EX2 R38, R38 ;  /* 0x0000002600267308 */ /* 0x000fe20000000800 */
[----:B-1----:R-:W-:Y:S02]  /*56b0*/  FMNMX.FTZ R28, R201, R26, !PT ;  /* 0x0000001ac91c7209 */ /* 0x002fe40007810000 */
[----:B------:R-:W-:Y:S01]  /*56c0*/  FSEL R203, R52, -INF , P4 ;  /* 0xff80000034cb7808 */ /* 0x000fe20002000000 */
[----:B------:R-:W-:Y:S01]  /*56d0*/  FMUL.FTZ R52, R3, R0 ;  /* 0x0000000003347220 */ /* 0x000fe20000410000 */
        /* <DEDUP_REMOVED lines=8> */
[----:B------:R-:W-:Y:S01]  /*5760*/  FMNMX.FTZ R32, R205, R28, !PT ;  /* 0x0000001ccd207209 */ /* 0x000fe20007810000 */
[-CC-:B0-----:R-:W-:Y:S01]  /*5770*/  FFMA.FTZ R175, R169, R0.reuse, -R12.reuse ;  /* 0x00000000a9af7223 */ /* 0x181fe2000001080c */
[----:B------:R-:W-:Y:S01]  /*5780*/  FSEL R171, R60, -INF , P4 ;  /* 0xff8000003cab7808 */ /* 0x000fe20002000000 */
[----:B------:R-:W-:Y:S01]  /*5790*/  FFMA.FTZ R169, R43, R0, -R12 ;  /* 0x000000002ba97223 */ /* 0x000fe2000001080c */
        /* <DEDUP_REMOVED lines=17> */
[----:B------:R-:W-:Y:S01]  /*58b0*/  MUFU.EX2 R169, R169 ;  /* 0x000000a900a97308 */ /* 0x000fe20000000800 */
[----:B0-----:R-:W-:Y:S02]  /*58c0*/  FMNMX.FTZ R36, R43, R34, !PT ;  /* 0x000000222b247209 */ /* 0x001fe40007810000 */
[----:B------:R-:W-:Y:S02]  /*58d0*/  FSEL R209, R76, -INF , P4 ;  /* 0xff8000004cd17808 */ /* 0x000fe40002000000 */
[----:B------:R-:W-:Y:S02]  /*58e0*/  FMNMX.FTZ R36, R73, R36, !PT ;  /* 0x0000002449247209 */ /* 0x000fe40007810000 */
[----:B------:R-:W-:Y:S01]  /*58f0*/  ISETP.GT.AND P4, PT, R30, 0x70, PT ;  /* 0x000000701e00780c */ /* 0x000fe20003f84270 */
[----:B------:R0:W-:Y:S01]  /*5900*/  MUFU.EX2 R34, R51 ;  /* 0x0000003300227308 */ /* 0x0001e20000000800 */
[----:B------:R-:W-:-:S02]  /*5910*/  FMNMX.FTZ R36, R209, R36, !PT ;  /* 0x00000024d1247209 */ /* 0x000fc40007810000 */
[----:B------:R-:W-:Y:S02]  /*5920*/  FSEL R211, R80, -INF , P4 ;  /* 0xff80000050d37808 */ /* 0x000fe40002000000 */
[----:B------:R-:W-:Y:S02]  /*5930*/  FMNMX.FTZ R36, R77, R36, !PT ;  /* 0x000000244d247209 */ /* 0x000fe40007810000 */
[C---:B------:R-:W-:Y:S01]  /*5940*/  ISETP.GT.AND P4, PT, R30.reuse, 0x78, PT ;  /* 0x000000781e00780c */ /* 0x040fe20003f84270 */
[----:B------:R-:W-:Y:S01]  /*5950*/  MUFU.EX2 R27, R27 ;  /* 0x0000001b001b7308 */ /* 0x000fe20000000800 */
[----:B------:R-:W-:Y:S01]  /*5960*/  FMNMX.FTZ R36, R211, R36, !PT ;  /* 0x00000024d3247209 */ /* 0x000fe20007810000 */
[----:B0-----:R-:W-:Y:S01]  /*5970*/  FFMA.FTZ R51, R63, R0, -R12 ;  /* 0x000000003f337223 */ /* 0x001fe2000001080c */
[----:B------:R-:W-:Y:S02]  /*5980*/  ISETP.GT.AND P5, PT, R30, 0x79, PT ;  /* 0x000000791e00780c */ /* 0x000fe40003fa4270 */
[----:B------:R-:W-:-:S02]  /*5990*/  FSEL R213, R84, -INF , P4 ;  /* 0xff80000054d57808 */ /* 0x000fc40002000000 */
[----:B------:R-:W-:Y:S01]  /*59a0*/  FMNMX.FTZ R36, R81, R36, !PT ;  /* 0x0000002451247209 */ /* 0x000fe20007810000 */
[----:B------:R0:W-:Y:S01]  /*59b0*/  MUFU.EX2 R30, R55 ;  /* 0x00000037001e7308 */ /* 0x0001e20000000800 */
[----:B------:R-:W-:Y:S02]  /*59c0*/  FSEL R85, R85, -INF , P5 ;  /* 0xff80000055557808 */ /* 0x000fe40002800000 */
[----:B------:R-:W-:-:S04]  /*59d0*/  FMNMX.FTZ R36, R213, R36, !PT ;  /* 0x00000024d5247209 */ /* 0x000fc80007810000 */
[----:B------:R-:W-:Y:S01]  /*59e0*/  FMNMX.FTZ R42, R85, R36, !PT ;  /* 0x00000024552a7209 */ /* 0x000fe20007810000 */
[-CC-:B------:R-:W-:Y:S01]  /*59f0*/  FFMA.FTZ R36, R7, R0.reuse, -R12.reuse ;  /* 0x0000000007247223 */ /* 0x180fe2000001080c */
[----:B------:R-:W-:Y:S01]  /*5a00*/  MUFU.EX2 R51, R51 ;  /* 0x0000003300337308 */ /* 0x000fe20000000800 */
[----:B0-----:R-:W-:Y:S02]  /*5a10*/  FFMA.FTZ R55, R67, R0, -R12 ;  /* 0x0000000043377223 */ /* 0x001fe4000001080c */
[----:B------:R-:W0:Y:S05]  /*5a20*/  SHFL.BFLY PT, R59, R42, 0x2, 0x1f ;  /* 0x0c401f002a3b7f89 */ /* 0x000e2a00000e0000 */
[----:B------:R-:W-:Y:S08]  /*5a30*/  MUFU.EX2 R36, R36 ;  /* 0x0000002400247308 */ /* 0x000ff00000000800 */
[----:B------:R-:W-:Y:S01]  /*5a40*/  MUFU.EX2 R55, R55 ;  /* 0x0000003700377308 */ /* 0x000fe20000000800 */
[----:B------:R-:W-:-:S02]  /*5a50*/  WARPGROUP.DEPBAR.LE gsb0, 0x0 ;  /* 0x00008000000079c5 */ /* 0x000fc40000010000 */
[----:B------:R-:W-:-:S05]  /*5a60*/  WARPGROUP.ARRIVE ;  /* 0x00000000000079c5 */ /* 0x000fca0000000000 */
[----:B------:R-:W1:Y:S01]  /*5a70*/  MUFU.EX2 R44, R44 ;  /* 0x0000002c002c7308 */ /* 0x000e620000000800 */
[----:B0-----:R-:W-:Y:S01]  /*5a80*/  FMNMX.FTZ R59, R42, R59, !PT ;  /* 0x0000003b2a3b7209 */ /* 0x001fe20007810000 */
[----:B------:R-:W-:Y:S01]  /*5a90*/  FFMA.FTZ R42, R71, R0, -R12 ;  /* 0x00000000472a7223 */ /* 0x000fe2000001080c */
[----:B------:R-:W-:Y:S03]  /*5aa0*/  HGMMA.64x128x16.F32.BF16 R88, R152, gdesc[UR4].tnspB, R88, gsb0 ;  /* 0x41e0000498587df0 */ /* 0x000fe60008001858 */
[----:B------:R-:W0:Y:S02]  /*5ab0*/  SHFL.BFLY PT, R48, R59, 0x1, 0x1f ;  /* 0x0c201f003b307f89 */ /* 0x000e2400000e0000 */
[----:B------:R-:W-:Y:S08]  /*5ac0*/  MUFU.EX2 R42, R42 ;  /* 0x0000002a002a7308 */ /* 0x000ff00000000800 */
[----:B------:R-:W-:Y:S01]  /*5ad0*/  MUFU.EX2 R31, R31 ;  /* 0x0000001f001f7308 */ /* 0x000fe20000000800 */
[----:B-1----:R-:W-:-:S07]  /*5ae0*/  F2FP.BF16.F32.PACK_AB R157, R44, R27 ;  /* 0x0000001b2c9d723e */ /* 0x002fce00000010ff */
[----:B------:R-:W1:Y:S01]  /*5af0*/  MUFU.EX2 R46, R46 ;  /* 0x0000002e002e7308 */ /* 0x000e620000000800 */
[----:B0-----:R-:W-:Y:S01]  /*5b00*/  FMNMX.FTZ R7, R59, R48, !PT ;  /* 0x000000303b077209 */ /* 0x001fe20007810000 */
[----:B------:R-:W-:-:S06]  /*5b10*/  FFMA.FTZ R48, R83, R0, -R12 ;  /* 0x0000000053307223 */ /* 0x000fcc000001080c */
[----:B------:R-:W-:Y:S01]  /*5b20*/  MUFU.EX2 R35, R35 ;  /* 0x0000002300237308 */ /* 0x000fe20000000800 */
[-C--:B------:R-:W-:Y:S01]  /*5b30*/  FFMA.FTZ R12, R87, R0.reuse, -R12 ;  /* 0x00000000570c7223 */ /* 0x080fe2000001080c */
[C---:B------:R-:W-:Y:S01]  /*5b40*/  FSETP.NEU.FTZ.AND P4, PT, R7.reuse, -INF , PT ;  /* 0xff8000000700780b */ /* 0x040fe20003f9d000 */
[----:B------:R-:W-:-:S05]  /*5b50*/  FMUL.FTZ R50, R7, R0 ;  /* 0x0000000007327220 */ /* 0x000fca0000410000 */
[----:B------:R-:W-:Y:S01]  /*5b60*/  FSEL R50, R50, RZ, P4 ;  /* 0x000000ff32327208 */ /* 0x000fe20002000000 */
[----:B------:R-:W-:Y:S01]  /*5b70*/  MUFU.EX2 R48, R48 ;  /* 0x0000003000307308 */ /* 0x000fe20000000800 */
[----:B-1----:R-:W-:-:S03]  /*5b80*/  F2FP.BF16.F32.PACK_AB R159, R46, R31 ;  /* 0x0000001f2e9f723e */ /* 0x002fc600000010ff */
        /* <DEDUP_REMOVED lines=41> */
[----:B------:R-:W-:Y:S01]  /*5e20*/  FFMA.FTZ R50, R85, R0, -R50 ;  /* 0x0000000055327223 */ /* 0x000fe20000010832 */
[----:B------:R-:W-:-:S02]  /*5e30*/  F2FP.BF16.F32.PACK_AB R181, R14, R181 ;  /* 0x000000b50eb5723e */ /* 0x000fc400000010ff */
[----:B------:R-:W-:Y:S02]  /*5e40*/  F2FP.BF16.F32.PACK_AB R171, R30, R21 ;  /* 0x000000151eab723e */ /* 0x000fe400000010ff */
[----:B------:R-:W-:Y:S01]  /*5e50*/  F2FP.BF16.F32.PACK_AB R165, R40, R15 ;  /* 0x0000000f28a5723e */ /* 0x000fe200000010ff */
[----:B------:R-:W1:Y:S01]  /*5e60*/  MUFU.EX2 R29, R29 ;  /* 0x0000001d001d7308 */ /* 0x000e620000000800 */
[C---:B--2---:R-:W-:Y:S01]  /*5e70*/  FADD.FTZ R59, R25.reuse, R6 ;  /* 0x00000006193b7221 */ /* 0x044fe20000010000 */
[----:B------:R-:W-:Y:S01]  /*5e80*/  FADD.FTZ R6, R14, R57 ;  /* 0x000000390e067221 */ /* 0x000fe20000010000 */
[----:B------:R-:W-:Y:S02]  /*5e90*/  F2FP.BF16.F32.PACK_AB R180, R25, R180 ;  /* 0x000000b419b4723e */ /* 0x000fe400000010ff */
[----:B------:R-:W-:Y:S01]  /*5ea0*/  F2FP.BF16.F32.PACK_AB R167, R51, R36 ;  /* 0x0000002433a7723e */ /* 0x000fe200000010ff */
[----:B------:R-:W-:Y:S01]  /*5eb0*/  FADD.FTZ R57, R183, R6 ;  /* 0x00000006b7397221 */ /* 0x000fe20000010000 */
[C---:B------:R-:W-:Y:S01]  /*5ec0*/  F2FP.BF16.F32.PACK_AB R183, R20.reuse, R183 ;  /* 0x000000b714b7723e */ /* 0x040fe200000010ff */
[----:B------:R-:W2:Y:S01]  /*5ed0*/  MUFU.EX2 R176, R176 ;  /* 0x000000b000b07308 */ /* 0x000ea20000000800 */
[----:B------:R-:W-:Y:S01]  /*5ee0*/  F2FP.BF16.F32.PACK_AB R161, R55, R38 ;  /* 0x0000002637a1723e */ /* 0x000fe200000010ff */
[----:B------:R-:W-:Y:S01]  /*5ef0*/  FADD.FTZ R6, R20, R57 ;  /* 0x0000003914067221 */ /* 0x000fe20000010000 */
[----:B------:R-:W-:-:S03]  /*5f00*/  F2FP.BF16.F32.PACK_AB R163, R42, R13 ;  /* 0x0000000d2aa3723e */ /* 0x000fc600000010ff */
[----:B------:R-:W-:Y:S01]  /*5f10*/  FADD.FTZ R57, R177, R6 ;  /* 0x00000006b1397221 */ /* 0x000fe20000010000 */
[C---:B------:R-:W-:Y:S01]  /*5f20*/  F2FP.BF16.F32.PACK_AB R177, R24.reuse, R177 ;  /* 0x000000b118b1723e */ /* 0x040fe200000010ff */
[----:B------:R-:W3:Y:S02]  /*5f30*/  MUFU.EX2 R33, R33 ;  /* 0x0000002100217308 */ /* 0x000ee40000000800 */
[----:B------:R-:W-:-:S04]  /*5f40*/  FADD.FTZ R6, R24, R57 ;  /* 0x0000003918067221 */ /* 0x000fc80000010000 */
        /* <DEDUP_REMOVED lines=9> */
[----:B------:R-:W5:Y:S01]  /*5fe0*/  MUFU.EX2 R41, R41 ;  /* 0x0000002900297308 */ /* 0x000f620000000800 */
[----:B------:R-:W-:Y:S02]  /*5ff0*/  WARPGROUP.DEPBAR.LE gsb0, 0x0 ;  /* 0x00008000000079c5 */ /* 0x000fe40000010000 */
[----:B------:R0:W-:Y:S05]  /*6000*/  @!P1 SYNCS.ARRIVE.TRANS64.RED.A1T0 RZ, [R8+URZ], RZ ;  /* 0x000000ff08ff99a7 */ /* 0x0001ea000810043f */
[----:B------:R-:W5:Y:S01]  /*6010*/  MUFU.EX2 R174, R174 ;  /* 0x000000ae00ae7308 */ /* 0x000f620000000800 */
[----:B------:R-:W-:Y:S01]  /*6020*/  F2FP.BF16.F32.PACK_AB R153, R48, R35 ;  /* 0x000000233099723e */ /* 0x000fe200000010ff */
[----:B0-----:R-:W-:-:S06]  /*6030*/  @!P1 VIADD R8, R54, 0x34860 ;  /* 0x0003486036089836 */ /* 0x001fcc0000000000 */
[----:B------:R-:W0:Y:S01]  /*6040*/  MUFU.EX2 R45, R45 ;  /* 0x0000002d002d7308 */ /* 0x000e220000000800 */
[----:B------:R-:W-:-:S04]  /*6050*/  @!P1 PRMT R8, RZ, 0x654, R8 ;  /* 0x00000654ff089816 */ /* 0x000fc80000000008 */
[----:B------:R1:W-:Y:S03]  /*6060*/  @!P1 SYNCS.ARRIVE.TRANS64.RED.A1T0 RZ, [R8+URZ], RZ ;  /* 0x000000ff08ff99a7 */ /* 0x0003e6000810043f */
[----:B------:R-:W0:Y:S01]  /*6070*/  MUFU.EX2 R168, R168 ;  /* 0x000000a800a87308 */ /* 0x000e220000000800 */
[----:B-1----:R-:W-:-:S07]  /*6080*/  FADD.FTZ R8, R182, R59 ;  /* 0x0000003bb6087221 */ /* 0x002fce0000010000 */
[----:B------:R-:W1:Y:S01]  /*6090*/  MUFU.EX2 R49, R49 ;  /* 0x0000003100317308 */ /* 0x000e620000000800 */
[C---:B------:R-:W-:Y:S01]  /*60a0*/  F2FP.BF16.F32.PACK_AB R182, R29.reuse, R182 ;  /* 0x000000b61db6723e */ /* 0x040fe200000010ff */
[----:B------:R-:W-:-:S04]  /*60b0*/  FADD.FTZ R59, R29, R8 ;  /* 0x000000081d3b7221 */ /* 0x000fc80000010000 */
[----:B--2---:R-:W-:Y:S02]  /*60c0*/  FADD.FTZ R8, R176, R59 ;  /* 0x0000003bb0087221 */ /* 0x004fe40000010000 */
[----:B------:R-:W2:Y:S01]  /*60d0*/  MUFU.EX2 R170, R170 ;  /* 0x000000aa00aa7308 */ /* 0x000ea20000000800 */
[C---:B---3--:R-:W-:Y:S01]  /*60e0*/  F2FP.BF16.F32.PACK_AB R176, R33.reuse, R176 ;  /* 0x000000b021b0723e */ /* 0x048fe200000010ff */
[----:B------:R-:W-:-:S04]  /*60f0*/  FADD.FTZ R59, R33, R8 ;  /* 0x00000008213b7221 */ /* 0x000fc80000010000 */
[----:B----4-:R-:W-:Y:S02]  /*6100*/  FADD.FTZ R8, R178, R59 ;  /* 0x0000003bb2087221 */ /* 0x010fe40000010000 */
[----:B------:R3:W-:Y:S01]  /*6110*/  MUFU.EX2 R162, R47 ;  /* 0x0000002f00a27308 */ /* 0x0007e20000000800 */
[C---:B-----5:R-:W-:Y:S01]  /*6120*/  F2FP.BF16.F32.PACK_AB R178, R37.reuse, R178 ;  /* 0x000000b225b2723e */ /* 0x060fe200000010ff */
[----:B------:R-:W-:-:S04]  /*6130*/  FADD.FTZ R59, R37, R8 ;  /* 0x00000008253b7221 */ /* 0x000fc80000010000 */
[----:B------:R-:W-:Y:S02]  /*6140*/  FADD.FTZ R8, R172, R59 ;  /* 0x0000003bac087221 */ /* 0x000fe40000010000 */
[----:B------:R-:W4:Y:S01]  /*6150*/  MUFU.EX2 R53, R53 ;  /* 0x0000003500357308 */ /* 0x000f220000000800 */
[----:B---3--:R-:W-:Y:S01]  /*6160*/  FADD.FTZ R47, R175, R6 ;  /* 0x00000006af2f7221 */ /* 0x008fe20000010000 */
[C---:B------:R-:W-:Y:S01]  /*6170*/  F2FP.BF16.F32.PACK_AB R172, R41.reuse, R172 ;  /* 0x000000ac29ac723e */ /* 0x040fe200000010ff */
[----:B------:R-:W-:Y:S01]  /*6180*/  FADD.FTZ R59, R41, R8 ;  /* 0x00000008293b7221 */ /* 0x000fe20000010000 */
[C---:B------:R-:W-:Y:S01]  /*6190*/  F2FP.BF16.F32.PACK_AB R175, R32.reuse, R175 ;  /* 0x000000af20af723e */ /* 0x040fe200000010ff */
[----:B------:R-:W-:Y:S02]  /*61a0*/  FADD.FTZ R6, R32, R47 ;  /* 0x0000002f20067221 */ /* 0x000fe40000010000 */
[----:B------:R-:W-:Y:S01]  /*61b0*/  FADD.FTZ R8, R174, R59 ;  /* 0x0000003bae087221 */ /* 0x000fe20000010000 */
[----:B------:R-:W3:Y:S01]  /*61c0*/  MUFU.EX2 R164, R164 ;  /* 0x000000a400a47308 */ /* 0x000ee20000000800 */
[----:B------:R-:W-:Y:S01]  /*61d0*/  FADD.FTZ R47, R169, R6 ;  /* 0x00000006a92f7221 */ /* 0x000fe20000010000 */
[C---:B0-----:R-:W-:Y:S01]  /*61e0*/  F2FP.BF16.F32.PACK_AB R174, R45.reuse, R174 ;  /* 0x000000ae2dae723e */ /* 0x041fe200000010ff */
[----:B------:R-:W-:Y:S01]  /*61f0*/  FADD.FTZ R57, R45, R8 ;  /* 0x000000082d397221 */ /* 0x000fe20000010000 */
[C---:B------:R-:W-:Y:S01]  /*6200*/  F2FP.BF16.F32.PACK_AB R169, R34.reuse, R169 ;  /* 0x000000a922a9723e */ /* 0x040fe200000010ff */
[----:B------:R-:W-:-:S02]  /*6210*/  FADD.FTZ R6, R34, R47 ;  /* 0x0000002f22067221 */ /* 0x000fc40000010000 */
[----:B------:R-:W-:Y:S01]  /*6220*/  FADD.FTZ R8, R168, R57 ;  /* 0x00000039a8087221 */ /* 0x000fe20000010000 */
[----:B------:R-:W0:Y:S01]  /*6230*/  MUFU.EX2 R9, R9 ;  /* 0x0000000900097308 */ /* 0x000e220000000800 */
[C---:B-1----:R-:W-:Y:S02]  /*6240*/  F2FP.BF16.F32.PACK_AB R168, R49.reuse, R168 ;  /* 0x000000a831a8723e */ /* 0x042fe400000010ff */
[----:B------:R-:W-:-:S04]  /*6250*/  FADD.FTZ R25, R49, R8 ;  /* 0x0000000831197221 */ /* 0x000fc80000010000 */
[----:B--2---:R-:W-:Y:S01]  /*6260*/  FADD.FTZ R8, R170, R25 ;  /* 0x00000019aa087221 */ /* 0x004fe20000010000 */
[----:B------:R-:W1:Y:S01]  /*6270*/  MUFU.EX2 R166, R166 ;  /* 0x000000a600a67308 */ /* 0x000e620000000800 */
[----:B------:R-:W-:Y:S01]  /*6280*/  FADD.FTZ R25, R21, R6 ;  /* 0x0000000615197221 */ /* 0x000fe20000010000 */
[C---:B----4-:R-:W-:Y:S01]  /*6290*/  F2FP.BF16.F32.PACK_AB R170, R53.reuse, R170 ;  /* 0x000000aa35aa723e */ /* 0x050fe200000010ff */
[----:B------:R-:W-:Y:S02]  /*62a0*/  FADD.FTZ R29, R53, R8 ;  /* 0x00000008351d7221 */ /* 0x000fe40000010000 */
[----:B------:R-:W-:Y:S02]  /*62b0*/  FADD.FTZ R6, R30, R25 ;  /* 0x000000191e067221 */ /* 0x000fe40000010000 */
[----:B---3--:R-:W-:Y:S01]  /*62c0*/  FADD.FTZ R8, R164, R29 ;  /* 0x0000001da4087221 */ /* 0x008fe20000010000 */
[----:B------:R-:W2:Y:S01]  /*62d0*/  MUFU.EX2 R5, R61 ;  /* 0x0000003d00057308 */ /* 0x000ea20000000800 */
[----:B------:R-:W-:Y:S01]  /*62e0*/  FADD.FTZ R25, R15, R6 ;  /* 0x000000060f197221 */ /* 0x000fe20000010000 */
[C---:B0-----:R-:W-:Y:S01]  /*62f0*/  F2FP.BF16.F32.PACK_AB R164, R9.reuse, R164 ;  /* 0x000000a409a4723e */ /* 0x041fe200000010ff */
[----:B------:R-:W-:-:S02]  /*6300*/  FADD.FTZ R29, R9, R8 ;  /* 0x00000008091d7221 */ /* 0x000fc40000010000 */
[----:B------:R-:W-:-:S03]  /*6310*/  FADD.FTZ R25, R40, R25 ;  /* 0x0000001928197221 */ /* 0x000fc60000010000 */
[----:B------:R-:W0:Y:S01]  /*6320*/  MUFU.EX2 R160, R160 ;  /* 0x000000a000a07308 */ /* 0x000e220000000800 */
[----:B-1----:R-:W-:Y:S01]  /*6330*/  FADD.FTZ R6, R166, R29 ;  /* 0x0000001da6067221 */ /* 0x002fe20000010000 */
[----:B------:R-:W-:-:S04]  /*6340*/  FADD.FTZ R8, R36, R25 ;  /* 0x0000001924087221 */ /* 0x000fc80000010000 */
[----:B------:R-:W-:Y:S01]  /*6350*/  FADD.FTZ R29, R51, R8 ;  /* 0x00000008331d7221 */ /* 0x000fe20000010000 */
[----:B------:R-:W-:Y:S01]  /*6360*/  IMAD.MOV.U32 R8, RZ, RZ, R4 ;  /* 0x000000ffff087224 */ /* 0x000fe200078e0004 */
[----:B------:R-:W1:Y:S01]  /*6370*/  MUFU.EX2 R65, R65 ;  /* 0x0000004100417308 */ /* 0x000e620000000800 */
[C---:B--2---:R-:W-:Y:S01]  /*6380*/  FADD.FTZ R25, R5.reuse, R6 ;  /* 0x0000000605197221 */ /* 0x044fe20000010000 */
[----:B------:R-:W-:Y:S01]  /*6390*/  FADD.FTZ R6, R38, R29 ;  /* 0x0000001d26067221 */ /* 0x000fe20000010000 */
[----:B------:R-:W-:-:S03]  /*63a0*/  F2FP.BF16.F32.PACK_AB R166, R5, R166 ;  /* 0x000000a605a6723e */ /* 0x000fc600000010ff */
[----:B------:R-:W-:Y:S02]  /*63b0*/  FADD.FTZ R6, R55, R6 ;  /* 0x0000000637067221 */ /* 0x000fe40000010000 */
[----:B------:R-:W2:Y:S01]  /*63c0*/  MUFU.EX2 R69, R69 ;  /* 0x0000004500457308 */ /* 0x000ea20000000800 */
[----:B0-----:R-:W-:Y:S01]  /*63d0*/  FADD.FTZ R25, R160, R25 ;  /* 0x00000019a0197221 */ /* 0x001fe20000010000 */
[----:B------:R-:W-:-:S04]  /*63e0*/  FADD.FTZ R9, R13, R6 ;  /* 0x000000060d097221 */ /* 0x000fc80000010000 */
[----:B------:R-:W-:Y:S01]  /*63f0*/  FADD.FTZ R6, R42, R9 ;  /* 0x000000092a067221 */ /* 0x000fe20000010000 */
[----:B------:R-:W-:Y:S01]  /*6400*/  IMAD.MOV.U32 R9, RZ, RZ, R7 ;  /* 0x000000ffff097224 */ /* 0x000fe200078e0007 */
[----:B------:R-:W0:Y:S01]  /*6410*/  MUFU.EX2 R156, R43 ;  /* 0x0000002b009c7308 */ /* 0x000e220000000800 */
[----:B-1----:R-:W-:Y:S01]  /*6420*/  FADD.FTZ R25, R65, R25 ;  /* 0x0000001941197221 */ /* 0x002fe20000010000 */
[----:B------:R-:W-:Y:S01]  /*6430*/  FADD.FTZ R5, R27, R6 ;  /* 0x000000061b057221 */ /* 0x000fe20000010000 */
[----:B------:R-:W-:Y:S02]  /*6440*/  F2FP.BF16.F32.PACK_AB R160, R65, R160 ;  /* 0x000000a041a0723e */ /* 0x000fe400000010ff */
[----:B------:R-:W-:Y:S01]  /*6450*/  FADD.FTZ R25, R162, R25 ;  /* 0x00000019a2197221 */ /* 0x000fe20000010000 */
[----:B------:R-:W-:Y:S02]  /*6460*/  FADD.FTZ R6, R44, R5 ;  /* 0x000000052c067221 */ /* 0x000fe40000010000 */
[----:B------:R-:W1:Y:S01]  /*6470*/  MUFU.EX2 R73, R73 ;  /* 0x0000004900497308 */ /* 0x000e620000000800 */
[----:B--2---:R-:W-:Y:S01]  /*6480*/  FADD.FTZ R25, R69, R25 ;  /* 0x0000001945197221 */ /* 0x004fe20000010000 */
[----:B------:R-:W-:Y:S01]  /*6490*/  FADD.FTZ R5, R31, R6 ;  /* 0x000000061f057221 */ /* 0x000fe20000010000 */
[----:B------:R-:W-:-:S03]  /*64a0*/  F2FP.BF16.F32.PACK_AB R162, R69, R162 ;  /* 0x000000a245a2723e */ /* 0x000fc600000010ff */
[----:B------:R-:W-:Y:S02]  /*64b0*/  FADD.FTZ R6, R46, R5 ;  /* 0x000000052e067221 */ /* 0x000fe40000010000 */
[----:B------:R-:W2:Y:S01]  /*64c0*/  MUFU.EX2 R158, R209 ;  /* 0x000000d1009e7308 */ /* 0x000ea20000000800 */
[----:B0-----:R-:W-:Y:S01]  /*64d0*/  FADD.FTZ R25, R156, R25 ;  /* 0x000000199c197221 */ /* 0x001fe20000010000 */
[----:B------:R-:W-:-:S04]  /*64e0*/  FADD.FTZ R5, R35, R6 ;  /* 0x0000000623057221 */ /* 0x000fc80000010000 */
[----:B------:R-:W-:Y:S02]  /*64f0*/  FADD.FTZ R6, R48, R5 ;  /* 0x0000000530067221 */ /* 0x000fe40000010000 */
        /* <DEDUP_REMOVED lines=16> */
[----:B-1----:R-:W-:-:S04]  /*6600*/  FADD.FTZ R25, R154, R25 ;  /* 0x000000199a197221 */ /* 0x002fc80000010000 */
[C---:B--2---:R-:W-:Y:S01]  /*6610*/  FADD.FTZ R6, R50.reuse, R25 ;  /* 0x0000001932067221 */ /* 0x044fe20000010000 */
[----:B------:R-:W-:Y:S01]  /*6620*/  F2FP.BF16.F32.PACK_AB R154, R50, R154 ;  /* 0x0000009a329a723e */ /* 0x000fe200000010ff */
[C---:B0-----:R-:W-:Y:S01]  /*6630*/  FADD.FTZ R5, R12.reuse, R5 ;  /* 0x000000050c057221 */ /* 0x041fe20000010000 */
[----:B------:R-:W-:Y:S01]  /*6640*/  F2FP.BF16.F32.PACK_AB R155, R12, R39 ;  /* 0x000000270c9b723e */ /* 0x000fe200000010ff */
[----:B------:R-:W-:Y:S06]  /*6650*/  @P3 BRA `(.L_x_2470) ;  /* 0xffffffd400a43947 */ /* 0x000fec000383ffff */
.L_x_2461:
[----:B------:R-:W-:-:S13]  /*6660*/  ISETP.GE.AND P2, PT, R11, RZ, PT ;  /* 0x000000ff0b00720c */ /* 0x000fda0003f46270 */
[----:B------:R-:W-:Y:S05]  /*6670*/  @!P2 BRA `(.L_x_2471) ;  /* 0x000000200024a947 */ /* 0x000fea0003800000 */
[----:B------:R-:W-:Y:S01]  /*6680*/  IMAD.MOV.U32 R9, RZ, RZ, R4 ;  /* 0x000000ffff097224 */ /* 0x000fe200078e0004 */
[----:B------:R-:W-:Y:S01]  /*6690*/  UMOV UR59, UR38 ;  /* 0x00000026003b7c82 */ /* 0x000fe20008000000 */
[----:B------:R-:W-:Y:S01]  /*66a0*/  IMAD.MOV.U32 R8, RZ, RZ, R7 ;  /* 0x000000ffff087224 */ /* 0x000fe200078e0007 */
[----:B------:R-:W-:-:S06]  /*66b0*/  UMOV UR58, UR36 ;  /* 0x00000024003a7c82 */ /* 0x000fcc0008000000 */
.L_x_2480:
[----:B------:R-:W-:-:S04]  /*66c0*/  UIADD3 UR36, UR58, 0x1, URZ ;  /* 0x000000013a247890 */ /* 0x000fc8000fffe03f */
[----:B------:R-:W-:-:S04]  /*66d0*/  UISETP.NE.AND UP0, UPT, UR36, 0x2, UPT ;  /* 0x000000022400788c */ /* 0x000fc8000bf05270 */
[----:B------:R-:W-:Y:S02]  /*66e0*/  USEL UR38, URZ, 0x1, UP0 ;  /* 0x000000013f267887 */ /* 0x000fe40008000000 */
[----:B------:R-:W-:Y:S02]  /*66f0*/  USEL UR36, UR36, URZ, UP0 ;  /* 0x0000003f24247287 */ /* 0x000fe40008000000 */
[----:B------:R-:W-:Y:S01]  /*6700*/  ULOP3.LUT UR38, UR59, UR38, URZ, 0x3c, !UPT ;  /* 0x000000263b267292 */ /* 0x000fe2000f8e3c3f */
[----:B------:R-:W-:Y:S11]  /*6710*/  @!P0 BRA `(.L_x_2472) ;  /* 0x0000000000048947 */ /* 0x000ff60003800000 */
[----:B------:R-:W-:Y:S01]  /*6720*/  BPT.TRAP 0x1 ;  /* 0x000000040000795c */ /* 0x000fe20000300000 */
.L_x_2472:
[----:B------:R-:W-:Y:S01]  /*6730*/  ULEA UR6, UR36, UR37, 0x3 ;  /* 0x0000002524067291 */ /* 0x000fe2000f8e183f */
[----:B------:R-:W-:-:S05]  /*6740*/  IMAD.U32 R0, RZ, RZ, UR38 ;  /* 0x00000026ff007e24 */ /* 0x000fca000f8e00ff */
[----:B------:R-:W-:-:S04]  /*6750*/  SHF.L.U32 R0, R0, 0x1f, RZ ;  /* 0x0000001f00007819 */ /* 0x000fc800000006ff */
[----:B------:R0:W1:Y:S01]  /*6760*/  SYNCS.PHASECHK.TRANS64.TRYWAIT P2, [UR6+0x34830], R0 ;  /* 0x03483000ff0075a7 */ /* 0x0000620008040146 */
[----:B------:R-:W-:Y:S05]  /*6770*/  @!P0 BRA `(.L_x_2473) ;  /* 0x0000000000048947 */ /* 0x000fea0003800000 */
[----:B------:R-:W-:Y:S01]  /*6780*/  BPT.TRAP 0x1 ;  /* 0x000000040000795c */ /* 0x000fe20000300000 */
.L_x_2473:
[----:B-1----:R-:W-:Y:S05]  /*6790*/  @P2 BRA `(.L_x_2474) ;  /* 0x0000000000082947 */ /* 0x002fea0003800000 */
[----:B------:R-:W1:Y:S02]  /*67a0*/  SYNCS.PHASECHK.TRANS64.TRYWAIT P2, [UR6+0x34830], R0 ;  /* 0x03483000ff0075a7 */ /* 0x000e640008040146 */
[----:B-1----:R-:W-:Y:S05]  /*67b0*/  @!P2 BRA `(.L_x_2475) ;  /* 0x000000b40000a947 */ /* 0x002fea0003800000 */
.L_x_2474:
        /* <DEDUP_REMOVED lines=126> */
.L_x_2476:
[----:B------:R-:W-:Y:S01]  /*6fa0*/  ULEA UR7, UR58, UR37, 0x3 ;  /* 0x000000253a077291 */ /* 0x000fe2000f8e183f */
[----:B01----:R-:W-:-:S05]  /*6fb0*/  IMAD.U32 R0, RZ, RZ, UR59 ;  /* 0x0000003bff007e24 */ /* 0x003fca000f8e00ff */
[----:B------:R-:W-:-:S04]  /*6fc0*/  SHF.L.U32 R0, R0, 0x1f, RZ ;  /* 0x0000001f00007819 */ /* 0x000fc800000006ff */
[----:B------:R0:W1:Y:S01]  /*6fd0*/  SYNCS.PHASECHK.TRANS64.TRYWAIT P2, [UR7+0x34850], R0 ;  /* 0x03485000ff0075a7 */ /* 0x0000620008040147 */
[----:B------:R-:W-:Y:S05]  /*6fe0*/  @!P0 BRA `(.L_x_2477) ;  /* 0x0000000000048947 */ /* 0x000fea0003800000 */
[----:B------:R-:W-:Y:S01]  /*6ff0*/  BPT.TRAP 0x1 ;  /* 0x000000040000795c */ /* 0x000fe20000300000 */
.L_x_2477:
[----:B-1----:R-:W-:Y:S05]  /*7000*/  @P2 BRA `(.L_x_2478) ;  /* 0x0000000000082947 */ /* 0x002fea0003800000 */
[----:B------:R-:W1:Y:S02]  /*7010*/  SYNCS.PHASECHK.TRANS64.TRYWAIT P2, [UR7+0x34850], R0 ;  /* 0x03485000ff0075a7 */ /* 0x000e640008040147 */
[----:B-1----:R-:W-:Y:S05]  /*7020*/  @!P2 BRA `(.L_x_2479) ;  /* 0x000000a800fca947 */ /* 0x002fea0003800000 */
.L_x_2478:
[----:B------:R-:W-:Y:S01]  /*7030*/  UIADD3 UR6, UR37, 0x400, URZ ;  /* 0x0000040025067890 */ /* 0x000fe2000fffe03f */
[----:B------:R-:W-:Y:S01]  /*7040*/  WARPGROUP.ARRIVE ;  /* 0x00000000000079c5 */ /* 0x000fe20000000000 */
[----:B------:R-:W-:Y:S01]  /*7050*/  UMOV UR11, 0x40000040 ;  /* 0x40000040000b7882 */ /* 0x000fe20000000000 */
[----:B01----:R-:W-:Y:S01]  /*7060*/  FMNMX.FTZ R0, R24, R8, !PT ;  /* 0x0000000818007209 */ /* 0x003fe20007810000 */
[----:B------:R-:W-:Y:S01]  /*7070*/  USHF.R.U32.HI UR6, URZ, 0x4, UR6 ;  /* 0x000000043f067899 */ /* 0x000fe20008011606 */
[----:B------:R-:W-:Y:S01]  /*7080*/  ISETP.GT.AND P2, PT, R11, RZ, PT ;  /* 0x000000ff0b00720c */ /* 0x000fe20003f44270 */
[----:B------:R-:W-:Y:S01]  /*7090*/  UMOV UR59, UR38 ;  /* 0x00000026003b7c82 */ /* 0x000fe20008000000 */
[----:B------:R-:W-:Y:S01]  /*70a0*/  FMNMX.FTZ R3, R25, R0, !PT ;  /* 0x0000000019037209 */ /* 0x000fe20007810000 */
[----:B------:R-:W-:Y:S01]  /*70b0*/  ULOP3.LUT UR6, UR6, 0x3fff, URZ, 0xc0, !UPT ;  /* 0x00003fff06067892 */ /* 0x000fe2000f8ec03f */
[----:B------:R-:W-:Y:S02]  /*70c0*/  VIADD R11, R11, 0xffffffff ;  /* 0xffffffff0b0b7836 */ /* 0x000fe40000000000 */
[----:B------:R-:W-:Y:S01]  /*70d0*/  FMNMX.FTZ R0, R28, R3, !PT ;  /* 0x000000031c007209 */ /* 0x000fe20007810000 */
[----:B------:R-:W-:-:S03]  /*70e0*/  ULOP3.LUT UR6, UR6, 0x4000000, URZ, 0xfc, !UPT ;  /* 0x0400000006067892 */ /* 0x000fc6000f8efc3f */
[----:B------:R-:W-:Y:S01]  /*70f0*/  FMNMX.FTZ R3, R29, R0, !PT ;  /* 0x000000001d037209 */ /* 0x000fe20007810000 */
[----:B------:R-:W-:-:S03]  /*7100*/  ULEA UR6, UR58, UR6, 0xb ;  /* 0x000000063a067291 */ /* 0x000fc6000f8e583f */
[----:B------:R-:W-:Y:S01]  /*7110*/  FMNMX.FTZ R0, R32, R3, !PT ;  /* 0x0000000320007209 */ /* 0x000fe20007810000 */
[----:B------:R-:W-:-:S03]  /*7120*/  UMOV UR58, UR36 ;  /* 0x00000024003a7c82 */ /* 0x000fc60008000000 */
        /* <DEDUP_REMOVED lines=39> */
[----:B------:R-:W-:-:S04]  /*73a0*/  FMNMX.FTZ R2, R30, R17, !PT ;  /* 0x000000111e027209 */ /* 0x000fc80007810000 */
[----:B------:R-:W-:Y:S01]  /*73b0*/  FMNMX.FTZ R21, R31, R2, !PT ;  /* 0x000000021f157209 */ /* 0x000fe20007810000 */
[----:B------:R-:W-:Y:S01]  /*73c0*/  HGMMA.64x128x16.F32.BF16 R88, R176, gdesc[UR8].tnspB, R88, gsb0 ;  /* 0x41e00008b0587df0 */ /* 0x000fe20008001858 */
[----:B------:R-:W-:Y:S01]  /*73d0*/  UIADD3 UR10, UR6, 0x100, URZ ;  /* 0x00000100060a7890 */ /* 0x000fe2000fffe03f */
[----:B------:R-:W-:Y:S01]  /*73e0*/  UMOV UR11, 0x40000040 ;  /* 0x40000040000b7882 */ /* 0x000fe20000000000 */
[----:B------:R-:W-:-:S04]  /*73f0*/  FMNMX.FTZ R2, R34, R21, !PT ;  /* 0x0000001522027209 */ /* 0x000fc80007810000 */
[----:B------:R-:W-:Y:S02]  /*7400*/  FMNMX.FTZ R21, R35, R2, !PT ;  /* 0x0000000223157209 */ /* 0x000fe40007810000 */
[----:B-1----:R-:W-:Y:S02]  /*7410*/  FMNMX.FTZ R7, R4, R7, !PT ;  /* 0x0000000704077209 */ /* 0x002fe40007810000 */
[----:B------:R-:W-:-:S03]  /*7420*/  FMNMX.FTZ R2, R38, R21, !PT ;  /* 0x0000001526027209 */ /* 0x000fc60007810000 */
        /* <DEDUP_REMOVED lines=54> */
[-CC-:B------:R-:W-:Y:S01]  /*7790*/  FFMA.FTZ R14, R84, R0.reuse, -R169.reuse ;  /* 0x00000000540e7223 */ /* 0x180fe200000108a9 */
[----:B------:R-:W-:Y:S01]  /*77a0*/  FMNMX.FTZ R2, R58, R33, !PT ;  /* 0x000000213a027209 */ /* 0x000fe20007810000 */
[----:B------:R-:W-:-:S02]  /*77b0*/  FFMA.FTZ R85, R85, R0, -R169 ;  /* 0x0000000055557223 */ /* 0x000fc400000108a9 */
[----:B------:R-:W0:Y:S01]  /*77c0*/  MUFU.EX2 R180, R180 ;  /* 0x000000b400b47308 */ /* 0x000e220000000800 */
[----:B------:R-:W-:-:S04]  /*77d0*/  FMNMX.FTZ R33, R59, R2, !PT ;  /* 0x000000023b217209 */ /* 0x000fc80007810000 */
[----:B------:R-:W-:-:S03]  /*77e0*/  FMNMX.FTZ R2, R62, R33, !PT ;  /* 0x000000213e027209 */ /* 0x000fc60007810000 */
[----:B------:R-:W2:Y:S01]  /*77f0*/  MUFU.EX2 R13, R13 ;  /* 0x0000000d000d7308 */ /* 0x000ea20000000800 */
[----:B-1----:R-:W-:-:S04]  /*7800*/  FMNMX.FTZ R37, R63, R2, !PT ;  /* 0x000000023f257209 */ /* 0x002fc80007810000 */
[----:B------:R-:W-:-:S03]  /*7810*/  FMNMX.FTZ R2, R66, R37, !PT ;  /* 0x0000002542027209 */ /* 0x000fc60007810000 */
[----:B------:R-:W-:Y:S01]  /*7820*/  MUFU.EX2 R182, R182 ;  /* 0x000000b600b67308 */ /* 0x000fe20000000800 */
[----:B------:R-:W-:Y:S01]  /*7830*/  FMNMX.FTZ R37, R67, R2, !PT ;  /* 0x0000000243257209 */ /* 0x000fe20007810000 */
[----:B0-----:R-:W-:-:S03]  /*7840*/  FFMA.FTZ R6, R3, R6, R180 ;  /* 0x0000000603067223 */ /* 0x001fc600000100b4 */
[----:B------:R-:W-:-:S03]  /*7850*/  FMNMX.FTZ R2, R70, R37, !PT ;  /* 0x0000002546027209 */ /* 0x000fc60007810000 */
[----:B------:R0:W-:Y:S01]  /*7860*/  MUFU.EX2 R37, R53 ;  /* 0x0000003500257308 */ /* 0x0001e20000000800 */
[----:B------:R-:W-:Y:S02]  /*7870*/  FMNMX.FTZ R41, R71, R2, !PT ;  /* 0x0000000247297209 */ /* 0x000fe40007810000 */
[----:B--2---:R-:W-:Y:S02]  /*7880*/  F2FP.BF16.F32.PACK_AB R180, R13, R180 ;  /* 0x000000b40db4723e */ /* 0x004fe400000010ff */
        /* <DEDUP_REMOVED lines=12> */
[----:B------:R-:W-:-:S05]  /*7950*/  FMNMX.FTZ R2, R87, R2, !PT ;  /* 0x0000000257027209 */ /* 0x000fca0007810000 */
[----:B0-----:R-:W0:Y:S02]  /*7960*/  SHFL.BFLY PT, R57, R2, 0x2, 0x1f ;  /* 0x0c401f0002397f89 */ /* 0x001e2400000e0000 */
[----:B------:R-:W-:Y:S08]  /*7970*/  MUFU.EX2 R172, R172 ;  /* 0x000000ac00ac7308 */ /* 0x000ff00000000800 */
[----:B------:R-:W-:Y:S08]  /*7980*/  MUFU.EX2 R174, R174 ;  /* 0x000000ae00ae7308 */ /* 0x000ff00000000800 */
[----:B------:R1:W-:Y:S01]  /*7990*/  MUFU.EX2 R33, R49 ;  /* 0x0000003100217308 */ /* 0x0003e20000000800 */
[----:B0-----:R-:W-:-:S07]  /*79a0*/  FMNMX.FTZ R16, R2, R57, !PT ;  /* 0x0000003902107209 */ /* 0x001fce0007810000 */
[----:B------:R0:W-:Y:S01]  /*79b0*/  MUFU.EX2 R45, R61 ;  /* 0x0000003d002d7308 */ /* 0x0001e20000000800 */
[-CC-:B-1----:R-:W-:Y:S01]  /*79c0*/  FFMA.FTZ R49, R65, R0.reuse, -R169.reuse ;  /* 0x0000000041317223 */ /* 0x182fe200000108a9 */
[-CC-:B------:R-:W-:Y:S01]  /*79d0*/  FFMA.FTZ R65, R81, R0.reuse, -R169.reuse ;  /* 0x0000000051417223 */ /* 0x180fe200000108a9 */
[----:B------:R-:W1:Y:S05]  /*79e0*/  SHFL.BFLY PT, R69, R16, 0x1, 0x1f ;  /* 0x0c201f0010457f89 */ /* 0x000e6a00000e0000 */
[----:B------:R-:W-:Y:S01]  /*79f0*/  MUFU.EX2 R168, R168 ;  /* 0x000000a800a87308 */ /* 0x000fe20000000800 */
[----:B0-----:R-:W-:Y:S01]  /*7a00*/  FFMA.FTZ R61, R77, R0, -R169 ;  /* 0x000000004d3d7223 */ /* 0x001fe200000108a9 */
[----:B------:R-:W-:-:S02]  /*7a10*/  WARPGROUP.DEPBAR.LE gsb0, 0x0 ;  /* 0x00008000000079c5 */ /* 0x000fc40000010000 */
[----:B------:R-:W-:Y:S01]  /*7a20*/  WARPGROUP.ARRIVE ;  /* 0x00000000000079c5 */ /* 0x000fe20000000000 */
[-CC-:B------:R-:W-:Y:S01]  /*7a30*/  FFMA.FTZ R164, R56, R0.reuse, -R169.reuse ;  /* 0x0000000038a47223 */ /* 0x180fe200000108a9 */
[----:B------:R-:W-:Y:S02]  /*7a40*/  FFMA.FTZ R166, R60, R0, -R169 ;  /* 0x000000003ca67223 */ /* 0x000fe400000108a9 */
[----:B------:R-:W-:Y:S02]  /*7a50*/  MUFU.EX2 R170, R170 ;  /* 0x000000aa00aa7308 */ /* 0x000fe40000000800 */
[----:B------:R-:W-:Y:S01]  /*7a60*/  HGMMA.64x128x16.F32.BF16 R88, R160, gdesc[UR8].tnspB, R88, gsb0 ;  /* 0x41e00008a0587df0 */ /* 0x000fe20008001858 */
[----:B------:R-:W-:Y:S01]  /*7a70*/  UIADD3 UR10, UR6, 0x300, URZ ;  /* 0x00000300060a7890 */ /* 0x000fe2000fffe03f */
[----:B------:R-:W-:Y:S01]  /*7a80*/  UMOV UR11, 0x40000040 ;  /* 0x40000040000b7882 */ /* 0x000fe20000000000 */
[----:B------:R-:W-:-:S03]  /*7a90*/  UIADD3 UR6, UR6, 0x380, URZ ;  /* 0x0000038006067890 */ /* 0x000fc6000fffe03f */
[----:B------:R-:W-:Y:S01]  /*7aa0*/  MUFU.EX2 R164, R164 ;  /* 0x000000a400a47308 */ /* 0x000fe20000000800 */
[----:B-1----:R-:W-:-:S05]  /*7ab0*/  FMNMX.FTZ R4, R16, R69, !PT ;  /* 0x0000004510047209 */ /* 0x002fca0007810000 */
[C---:B------:R-:W-:Y:S02]  /*7ac0*/  FADD.FTZ R69, -R4.reuse, R9 ;  /* 0x0000000904457221 */ /* 0x040fe40000010100 */
[----:B------:R-:W-:Y:S02]  /*7ad0*/  MUFU.EX2 R166, R166 ;  /* 0x000000a600a67308 */ /* 0x000fe40000000800 */
[-C--:B------:R-:W-:Y:S01]  /*7ae0*/  FMUL.FTZ R2, R69, R0.reuse ;  /* 0x0000000045027220 */ /* 0x080fe20000410000 */
[----:B------:R-:W-:-:S04]  /*7af0*/  FMUL.FTZ R69, R4, R0 ;  /* 0x0000000004457220 */ /* 0x000fc80000410000 */
[-CC-:B------:R-:W-:Y:S01]  /*7b00*/  FFMA.FTZ R20, R31, R0.reuse, -R69.reuse ;  /* 0x000000001f147223 */ /* 0x180fe20000010845 */
[----:B------:R-:W-:Y:S01]  /*7b10*/  IMAD.U32 R31, RZ, RZ, UR7 ;  /* 0x00000007ff1f7e24 */ /* 0x000fe2000f8e00ff */
[----:B------:R-:W-:Y:S01]  /*7b20*/  UMOV UR7, 0x40000040 ;  /* 0x4000004000077882 */ /* 0x000fe20000000000 */
[-CC-:B------:R-:W-:Y:S01]  /*7b30*/  FFMA.FTZ R16, R27, R0.reuse, -R69.reuse ;  /* 0x000000001b107223 */ /* 0x180fe20000010845 */
[-CC-:B------:R-:W-:Y:S01]  /*7b40*/  FFMA.FTZ R181, R26, R0.reuse, -R69.reuse ;  /* 0x000000001ab57223 */ /* 0x180fe20000010845 */
[----:B------:R-:W-:Y:S01]  /*7b50*/  IMAD.U32 R27, RZ, RZ, UR36 ;  /* 0x00000024ff1b7e24 */ /* 0x000fe2000f8e00ff */
[----:B------:R-:W-:Y:S01]  /*7b60*/  MUFU.EX2 R2, R2 ;  /* 0x0000000200027308 */ /* 0x000fe20000000800 */
[-CC-:B------:R-:W-:Y:S01]  /*7b70*/  FFMA.FTZ R183, R30, R0.reuse, -R69.reuse ;  /* 0x000000001eb77223 */ /* 0x180fe20000010845 */
[-CC-:B------:R-:W-:Y:S01]  /*7b80*/  FFMA.FTZ R177, R34, R0.reuse, -R69.reuse ;  /* 0x0000000022b17223 */ /* 0x180fe20000010845 */
[-CC-:B------:R-:W-:Y:S01]  /*7b90*/  FFMA.FTZ R24, R35, R0.reuse, -R69.reuse ;  /* 0x0000000023187223 */ /* 0x180fe20000010845 */
[----:B------:R-:W-:Y:S01]  /*7ba0*/  @!P1 LEA R27, R27, UR37, 0x3 ;  /* 0x000000251b1b9c11 */ /* 0x000fe2000f8e18ff */
[-CC-:B------:R-:W-:Y:S01]  /*7bb0*/  FFMA.FTZ R179, R38, R0.reuse, -R69.reuse ;  /* 0x0000000026b37223 */ /* 0x180fe20000010845 */
[-CC-:B------:R-:W-:Y:S01]  /*7bc0*/  FFMA.FTZ R26, R39, R0.reuse, -R69.reuse ;  /* 0x00000000271a7223 */ /* 0x180fe20000010845 */
[----:B------:R-:W-:Y:S01]  /*7bd0*/  FFMA.FTZ R173, R42, R0, -R69 ;  /* 0x000000002aad7223 */ /* 0x000fe20000010845 */
[----:B------:R-:W0:Y:S01]  /*7be0*/  MUFU.EX2 R181, R181 ;  /* 0x000000b500b57308 */ /* 0x000e220000000800 */
[----:B------:R-:W-:-:S02]  /*7bf0*/  @!P1 VIADD R27, R27, 0x34840 ;  /* 0x000348401b1b9836 */ /* 0x000fc40000000000 */
[-CC-:B------:R-:W-:Y:S01]  /*7c00*/  FFMA.FTZ R28, R43, R0.reuse, -R69.reuse ;  /* 0x000000002b1c7223 */ /* 0x180fe20000010845 */
[-CC-:B------:R-:W-:Y:S01]  /*7c10*/  FFMA.FTZ R175, R46, R0.reuse, -R69.reuse ;  /* 0x000000002eaf7223 */ /* 0x180fe20000010845 */
[-CC-:B------:R-:W-:Y:S01]  /*7c20*/  FFMA.FTZ R30, R47, R0.reuse, -R69.reuse ;  /* 0x000000002f1e7223 */ /* 0x180fe20000010845 */
[-C--:B------:R-:W-:Y:S01]  /*7c30*/  FFMA.FTZ R32, R51, R0.reuse, -R69 ;  /* 0x0000000033207223 */ /* 0x080fe20000010845 */
[----:B------:R-:W-:Y:S01]  /*7c40*/  @!P1 PRMT R27, RZ, 0x654, R27 ;  /* 0x00000654ff1b9816 */ /* 0x000fe2000000001b */
        /* <DEDUP_REMOVED lines=42> */
[----:B------:R-:W-:Y:S01]  /*7ef0*/  MUFU.EX2 R32, R32 ;  /* 0x0000002000207308 */ /* 0x000fe20000000800 */
[----:B-1----:R-:W-:-:S07]  /*7f00*/  FADD.FTZ R5, R175, R38 ;  /* 0x00000026af057221 */ /* 0x002fce0000010000 */
[----:B------:R-:W-:Y:S01]  /*7f10*/  MUFU.EX2 R171, R171 ;  /* 0x000000ab00ab7308 */ /* 0x000fe20000000800 */
[C---:B--2---:R-:W-:Y:S01]  /*7f20*/  FADD.FTZ R38, R30.reuse, R5 ;  /* 0x000000051e267221 */ /* 0x044fe20000010000 */
[----:B------:R-:W-:Y:S01]  /*7f30*/  F2FP.BF16.F32.PACK_AB R175, R30, R175 ;  /* 0x000000af1eaf723e */ /* 0x000fe200000010ff */
[----:B------:R-:W-:Y:S02]  /*7f40*/  WARPGROUP.DEPBAR.LE gsb0, 0x0 ;  /* 0x00008000000079c5 */ /* 0x000fe40000010000 */
[----:B------:R-:W-:Y:S01]  /*7f50*/  WARPGROUP.ARRIVE ;  /* 0x00000000000079c5 */ /* 0x000fe20000000000 */
[-CC-:B------:R-:W-:Y:S01]  /*7f60*/  FFMA.FTZ R160, R64, R0.reuse, -R169.reuse ;  /* 0x0000000040a07223 */ /* 0x180fe200000108a9 */
[-C--:B------:R-:W-:Y:S01]  /*7f70*/  FFMA.FTZ R162, R68, R0.reuse, -R169 ;  /* 0x0000000044a27223 */ /* 0x080fe200000108a9 */
[----:B------:R-:W-:Y:S01]  /*7f80*/  FFMA.FTZ R169, R50, R0, -R69 ;  /* 0x0000000032a97223 */ /* 0x000fe20000010845 */
[----:B------:R-:W-:Y:S02]  /*7f90*/  MUFU.EX2 R34, R34 ;  /* 0x0000002200227308 */ /* 0x000fe40000000800 */
[----:B------:R-:W-:Y:S06]  /*7fa0*/  HGMMA.64x128x16.F32.BF16 R88, R156, gdesc[UR8].tnspB, R88, gsb0 ;  /* 0x41e000089c587df0 */ /* 0x000fec0008001858 */
[----:B------:R-:W0:Y:S08]  /*7fb0*/  MUFU.EX2 R169, R169 ;  /* 0x000000a900a97308 */ /* 0x000e300000000800 */
[----:B------:R-:W1:Y:S08]  /*7fc0*/  MUFU.EX2 R165, R165 ;  /* 0x000000a500a57308 */ /* 0x000e700000000800 */
[----:B------:R-:W2:Y:S01]  /*7fd0*/  MUFU.EX2 R36, R36 ;  /* 0x0000002400247308 */ /* 0x000ea20000000800 */
[----:B0-----:R-:W-:Y:S01]  /*7fe0*/  FADD.FTZ R5, R169, R38 ;  /* 0x00000026a9057221 */ /* 0x001fe20000010000 */
[----:B------:R-:W-:-:S03]  /*7ff0*/  F2FP.BF16.F32.PACK_AB R169, R32, R169 ;  /* 0x000000a920a9723e */ /* 0x000fc600000010ff */
[----:B------:R-:W-:-:S03]  /*8000*/  FADD.FTZ R16, R32, R5 ;  /* 0x0000000520107221 */ /* 0x000fc60000010000 */
[----:B------:R-:W0:Y:S01]  /*8010*/  MUFU.EX2 R167, R167 ;  /* 0x000000a700a77308 */ /* 0x000e220000000800 */
[----:B------:R-:W-:Y:S01]  /*8020*/  FADD.FTZ R5, R171, R16 ;  /* 0x00000010ab057221 */ /* 0x000fe20000010000 */
[----:B------:R-:W-:-:S03]  /*8030*/  F2FP.BF16.F32.PACK_AB R171, R34, R171 ;  /* 0x000000ab22ab723e */ /* 0x000fc600000010ff */
[----:B------:R-:W-:-:S03]  /*8040*/  FADD.FTZ R16, R34, R5 ;  /* 0x0000000522107221 */ /* 0x000fc60000010000 */
[----:B------:R-:W-:Y:S01]  /*8050*/  MUFU.EX2 R160, R160 ;  /* 0x000000a000a07308 */ /* 0x000fe20000000800 */
[----:B-1----:R-:W-:Y:S01]  /*8060*/  FADD.FTZ R5, R165, R16 ;  /* 0x00000010a5057221 */ /* 0x002fe20000010000 */
[----:B--2---:R-:W-:-:S03]  /*8070*/  F2FP.BF16.F32.PACK_AB R165, R36, R165 ;  /* 0x000000a524a5723e */ /* 0x004fc600000010ff */
[----:B------:R-:W-:-:S03]  /*8080*/  FADD.FTZ R16, R36, R5 ;  /* 0x0000000524107221 */ /* 0x000fc60000010000 */
[----:B------:R-:W-:Y:S01]  /*8090*/  MUFU.EX2 R66, R66 ;  /* 0x0000004200427308 */ /* 0x000fe20000000800 */
[----:B0-----:R-:W-:-:S07]  /*80a0*/  FADD.FTZ R5, R167, R16 ;  /* 0x00000010a7057221 */ /* 0x001fce0000010000 */
[----:B------:R-:W-:Y:S08]  /*80b0*/  MUFU.EX2 R49, R49 ;  /* 0x0000003100317308 */ /* 0x000ff00000000800 */
[----:B------:R-:W0:Y:S08]  /*80c0*/  MUFU.EX2 R67, R67 ;  /* 0x0000004300437308 */ /* 0x000e300000000800 */
[----:B------:R-:W-:Y:S08]  /*80d0*/  MUFU.EX2 R162, R162 ;  /* 0x000000a200a27308 */ /* 0x000ff00000000800 */
[----:B------:R-:W-:Y:S01]  /*80e0*/  MUFU.EX2 R70, R70 ;  /* 0x0000004600467308 */ /* 0x000fe20000000800 */
[----:B0-----:R-:W-:-:S07]  /*80f0*/  F2FP.BF16.F32.PACK_AB R161, R67, R66 ;  /* 0x0000004243a1723e */ /* 0x001fce00000010ff */
[----:B------:R-:W-:Y:S08]  /*8100*/  MUFU.EX2 R53, R53 ;  /* 0x0000003500357308 */ /* 0x000ff00000000800 */
[----:B------:R-:W0:Y:S08]  /*8110*/  MUFU.EX2 R71, R71 ;  /* 0x0000004700477308 */ /* 0x000e300000000800 */
[----:B------:R-:W-:Y:S08]  /*8120*/  MUFU.EX2 R8, R8 ;  /* 0x0000000800087308 */ /* 0x000ff00000000800 */
[----:B------:R-:W-:Y:S01]  /*8130*/  MUFU.EX2 R74, R74 ;  /* 0x0000004a004a7308 */ /* 0x000fe20000000800 */
[----:B0-----:R-:W-:-:S07]  /*8140*/  F2FP.BF16.F32.PACK_AB R163, R71, R70 ;  /* 0x0000004647a3723e */ /* 0x001fce00000010ff */
[----:B------:R-:W0:Y:S08]  /*8150*/  MUFU.EX2 R57, R73 ;  /* 0x0000004900397308 */ /* 0x000e300000000800 */
[----:B------:R-:W1:Y:S08]  /*8160*/  MUFU.EX2 R75, R75 ;  /* 0x0000004b004b7308 */ /* 0x000e700000000800 */
[----:B------:R-:W-:Y:S01]  /*8170*/  MUFU.EX2 R10, R10 ;  /* 0x0000000a000a7308 */ /* 0x000fe20000000800 */
[----:B------:R-:W-:-:S02]  /*8180*/  WARPGROUP.DEPBAR.LE gsb0, 0x0 ;  /* 0x00008000000079c5 */ /* 0x000fc40000010000 */
[----:B------:R-:W-:-:S05]  /*8190*/  WARPGROUP.ARRIVE ;  /* 0x00000000000079c5 */ /* 0x000fca0000000000 */
[----:B------:R-:W-:Y:S01]  /*81a0*/  MUFU.EX2 R78, R78 ;  /* 0x0000004e004e7308 */ /* 0x000fe20000000800 */
[----:B0-----:R-:W-:Y:S02]  /*81b0*/  F2FP.BF16.F32.PACK_AB R156, R57, R8 ;  /* 0x00000008399c723e */ /* 0x001fe400000010ff */
[----:B-1----:R-:W-:Y:S01]  /*81c0*/  F2FP.BF16.F32.PACK_AB R157, R75, R74 ;  /* 0x0000004a4b9d723e */ /* 0x002fe200000010ff */
[----:B------:R-:W-:Y:S04]  /*81d0*/  HGMMA.64x128x16.F32.BF16 R88, R152, gdesc[UR4].tnspB, R88, gsb0 ;  /* 0x41e0000498587df0 */ /* 0x000fe80008001858 */
[----:B------:R-:W0:Y:S08]  /*81e0*/  MUFU.EX2 R61, R61 ;  /* 0x0000003d003d7308 */ /* 0x000e300000000800 */
[----:B------:R-:W1:Y:S08]  /*81f0*/  MUFU.EX2 R79, R79 ;  /* 0x0000004f004f7308 */ /* 0x000e700000000800 */
[----:B------:R-:W-:Y:S01]  /*8200*/  MUFU.EX2 R12, R12 ;  /* 0x0000000c000c7308 */ /* 0x000fe20000000800 */
[----:B0-----:R-:W-:-:S07]  /*8210*/  F2FP.BF16.F32.PACK_AB R158, R61, R10 ;  /* 0x0000000a3d9e723e */ /* 0x001fce00000010ff */
[----:B------:R-:W-:Y:S01]  /*8220*/  MUFU.EX2 R82, R82 ;  /* 0x0000005200527308 */ /* 0x000fe20000000800 */
[----:B-1----:R-:W-:-:S07]  /*8230*/  F2FP.BF16.F32.PACK_AB R159, R79, R78 ;  /* 0x0000004e4f9f723e */ /* 0x002fce00000010ff */
        /* <DEDUP_REMOVED lines=77> */
.L_x_2471:
        /* <DEDUP_REMOVED lines=67> */
.L_x_2481:
[----:B------:R-:W-:Y:S01]  /*8b40*/  ULEA UR5, UR36, UR37, 0x3 ;  /* 0x0000002524057291 */ /* 0x000fe2000f8e183f */
[----:B------:R-:W-:-:S05]  /*8b50*/  IMAD.U32 R2, RZ, RZ, UR38 ;  /* 0x00000026ff027e24 */ /* 0x000fca000f8e00ff */
[----:B------:R-:W-:-:S04]  /*8b60*/  SHF.L.U32 R2, R2, 0x1f, RZ ;  /* 0x0000001f02027819 */ /* 0x000fc800000006ff */
[----:B------:R0:W1:Y:S01]  /*8b70*/  SYNCS.PHASECHK.TRANS64.TRYWAIT P2, [UR5+0x34850], R2 ;  /* 0x03485002ff0075a7 */ /* 0x0000620008040145 */
[----:B------:R-:W-:Y:S05]  /*8b80*/  @!P0 BRA `(.L_x_2482) ;  /* 0x0000000000048947 */ /* 0x000fea0003800000 */
[----:B------:R-:W-:Y:S01]  /*8b90*/  BPT.TRAP 0x1 ;  /* 0x000000040000795c */ /* 0x000fe20000300000 */
.L_x_2482:
[----:B-1----:R-:W-:Y:S05]  /*8ba0*/  @P2 BRA `(.L_x_2483) ;  /* 0x0000000000082947 */ /* 0x002fea0003800000 */
[----:B------:R-:W1:Y:S02]  /*8bb0*/  SYNCS.PHASECHK.TRANS64.TRYWAIT P0, [UR5+0x34850], R2 ;  /* 0x03485002ff0075a7 */ /* 0x000e640008000145 */
[----:B-1----:R-:W-:Y:S05]  /*8bc0*/  @!P0 BRA `(.L_x_2484) ;  /* 0x00000090002c8947 */ /* 0x002fea0003800000 */
.L_x_2483:
[----:B------:R-:W-:Y:S01]  /*8bd0*/  UIADD3 UR37, UR37, 0x400, URZ ;  /* 0x0000040025257890 */ /* 0x000fe2000fffe03f */
[----:B------:R-:W-:Y:S01]  /*8be0*/  WARPGROUP.ARRIVE ;  /* 0x00000000000079c5 */ /* 0x000fe20000000000 */
[----:B------:R-:W-:Y:S01]  /*8bf0*/  UMOV UR7, 0x40000040 ;  /* 0x4000004000077882 */ /* 0x000fe20000000000 */
[----:B-1----:R-:W1:Y:S01]  /*8c00*/  SHFL.BFLY PT, R3, R6, 0x2, 0x1f ;  /* 0x0c401f0006037f89 */ /* 0x002e6200000e0000 */
[----:B------:R-:W-:Y:S01]  /*8c10*/  USHF.R.U32.HI UR37, URZ, 0x4, UR37 ;  /* 0x000000043f257899 */ /* 0x000fe20008011625 */
[----:B------:R-:W-:Y:S02]  /*8c20*/  IMAD.U32 R15, RZ, RZ, UR5 ;  /* 0x00000005ff0f7e24 */ /* 0x000fe4000f8e00ff */
[----:B0-----:R-:W0:Y:S01]  /*8c30*/  SHFL.BFLY PT, R2, R5, 0x2, 0x1f ;  /* 0x0c401f0005027f89 */ /* 0x001e2200000e0000 */
[----:B------:R-:W-:Y:S01]  /*8c40*/  ULOP3.LUT UR37, UR37, 0x3fff, URZ, 0xc0, !UPT ;  /* 0x00003fff25257892 */ /* 0x000fe2000f8ec03f */
[----:B------:R-:W-:Y:S02]  /*8c50*/  IMAD.MOV.U32 R11, RZ, RZ, RZ ;  /* 0x000000ffff0b7224 */ /* 0x000fe400078e00ff */
[----:B------:R-:W-:Y:S01]  /*8c60*/  VIADD R191, R191, 0x1 ;  /* 0x00000001bfbf7836 */ /* 0x000fe20000000000 */
[----:B------:R-:W-:-:S04]  /*8c70*/  ULOP3.LUT UR4, UR37, 0x4000000, URZ, 0xfc, !UPT ;  /* 0x0400000025047892 */ /* 0x000fc8000f8efc3f */
[----:B------:R-:W-:Y:S02]  /*8c80*/  ULEA UR4, UR36, UR4, 0xb ;  /* 0x0000000424047291 */ /* 0x000fe4000f8e583f */
        /* <DEDUP_REMOVED lines=8> */
[----:B0-----:R-:W-:Y:S01]  /*8d10*/  FADD.FTZ R8, R2, R5 ;  /* 0x0000000502087221 */ /* 0x001fe20000010000 */
[----:B------:R-:W-:Y:S01]  /*8d20*/  IMAD.MOV.U32 R5, RZ, RZ, RZ ;  /* 0x000000ffff057224 */ /* 0x000fe200078e00ff */
[----:B------:R-:W0:Y:S04]  /*8d30*/  SHFL.BFLY PT, R2, R3, 0x1, 0x1f ;  /* 0x0c201f0003027f89 */ /* 0x000e2800000e0000 */
[----:B------:R-:W1:Y:S01]  /*8d40*/  SHFL.BFLY PT, R9, R8, 0x1, 0x1f ;  /* 0x0c201f0008097f89 */ /* 0x000e6200000e0000 */
[----:B0-----:R-:W-:Y:S01]  /*8d50*/  FADD.FTZ R12, R3, R2 ;  /* 0x00000002030c7221 */ /* 0x001fe20000010000 */
[----:B------:R-:W-:-:S02]  /*8d60*/  IMAD.MOV.U32 R3, RZ, RZ, -0x800000 ;  /* 0xff800000ff037424 */ /* 0x000fc400078e00ff */
[----:B------:R-:W-:Y:S02]  /*8d70*/  IMAD.MOV.U32 R2, RZ, RZ, -0x800000 ;  /* 0xff800000ff027424 */ /* 0x000fe400078e00ff */
[----:B-1----:R-:W-:Y:S01]  /*8d80*/  FADD.FTZ R14, R8, R9 ;  /* 0x00000009080e7221 */ /* 0x002fe20000010000 */
[----:B------:R-:W-:-:S04]  /*8d90*/  FSETP.NE.FTZ.AND P0, PT, R12, RZ, PT ;  /* 0x000000ff0c00720b */ /* 0x000fc80003f15000 */
        /* <DEDUP_REMOVED lines=116> */
.L_x_2454:
        /* <DEDUP_REMOVED lines=24> */
[----:B------:R-:W-:Y:S02]  /*9660*/  MOV R16, R0 ;  /* 0x0000000000107202 */ /* 0x000fe40000000f00 */
[----:B--2---:R-:W-:-:S03]  /*9670*/  MOV R17, R5 ;  /* 0x0000000500117202 */ /* 0x004fc60000000f00 */
[----:B------:R-:W-:-:S03]  /*9680*/  IMAD.WIDE R4, R195, 0x2, R16 ;  /* 0x00000002c3047825 */ /* 0x000fc600078e0210 */
[C---:B------:R-:W-:Y:S02]  /*9690*/  LOP3.LUT R9, R4.reuse, 0x380, RZ, 0xc0, !PT ;  /* 0x0000038004097812 */ /* 0x040fe400078ec0ff */
[C---:B------:R-:W-:Y:S02]  /*96a0*/  IADD3 R31, P6, R4.reuse, 0x20, RZ ;  /* 0x00000020041f7810 */ /* 0x040fe40007fde0ff */
[----:B------:R-:W-:Y:S02]  /*96b0*/  SHF.R.U64 R9, R9, 0x3, RZ ;  /* 0x0000000309097819 */ /* 0x000fe400000012ff */
[----:B------:R-:W-:Y:S01]  /*96c0*/  LOP3.LUT R12, R31, 0x380, RZ, 0xc0, !PT ;  /* 0x000003801f0c7812 */ /* 0x000fe200078ec0ff */
[----:B------:R-:W-:Y:S01]  /*96d0*/  IMAD.X R27, RZ, RZ, R5, P6 ;  /* 0x000000ffff1b7224 */ /* 0x000fe200030e0605 */
[----:B------:R-:W-:Y:S01]  /*96e0*/  BAR.SYNC.DEFER_BLOCKING 0x1, 0x100 ;  /* 0x0044000000007b1d */ /* 0x000fe20000010000 */
[C---:B------:R-:W-:Y:S02]  /*96f0*/  IADD3 R97, P5, R4.reuse, 0x40, RZ ;  /* 0x0000004004617810 */ /* 0x040fe40007fbe0ff */
[----:B------:R-:W-:-:S02]  /*9700*/  IADD3 R99, P4, R4, 0x60, RZ ;  /* 0x0000006004637810 */ /* 0x000fc40007f9e0ff */
        /* <DEDUP_REMOVED lines=12> */
[----:B------:R-:W-:-:S02]  /*97d0*/  MOV R94, R4 ;  /* 0x00000004005e7202 */ /* 0x000fc40000000f00 */
[----:B------:R-:W-:Y:S02]  /*97e0*/  F2FP.BF16.F32.PACK_AB R5, R8, R93 ;  /* 0x0000005d0805723e */ /* 0x000fe400000010ff */
[----:B------:R-:W-:Y:S02]  /*97f0*/  LOP3.LUT R14, R97, 0x380, RZ, 0xc0, !PT ;  /* 0x00000380610e7812 */ /* 0x000fe400078ec0ff */
[----:B------:R-:W-:Y:S02]  /*9800*/  LOP3.LUT R26, R12, R31, RZ, 0x3c, !PT ;  /* 0x0000001f0c1a7212 */ /* 0x000fe400078e3cff */
[----:B------:R-:W-:Y:S02]  /*9810*/  F2FP.BF16.F32.PACK_AB R4, R10, R95 ;  /* 0x0000005f0a04723e */ /* 0x000fe400000010ff */
[----:B------:R-:W-:Y:S02]  /*9820*/  LOP3.LUT R8, R103, 0x380, RZ, 0xc0, !PT ;  /* 0x0000038067087812 */ /* 0x000fe400078ec0ff */
[----:B------:R-:W-:Y:S01]  /*9830*/  LOP3.LUT R10, R105, 0x380, RZ, 0xc0, !PT ;  /* 0x00000380690a7812 */ /* 0x000fe200078ec0ff */
[----:B------:R2:W-:Y:S01]  /*9840*/  STSM.16.M88.4 [R94], R4 ;  /* 0x000000045e007844 */ /* 0x0005e20000000200 */
[----:B------:R-:W-:-:S02]  /*9850*/  LOP3.LUT R31, R88, 0x380, RZ, 0xc0, !PT ;  /* 0x00000380581f7812 */ /* 0x000fc400078ec0ff */
[----:B-1----:R-:W-:Y:S02]  /*9860*/  LOP3.LUT R44, R101, 0x380, RZ, 0xc0, !PT ;  /* 0x00000380652c7812 */ /* 0x002fe400078ec0ff */
[----:B------:R-:W-:Y:S02]  /*9870*/  LOP3.LUT R20, R99, 0x380, RZ, 0xc0, !PT ;  /* 0x0000038063147812 */ /* 0x000fe400078ec0ff */
[----:B------:R-:W-:Y:S02]  /*9880*/  SHF.R.U64 R14, R14, 0x3, RZ ;  /* 0x000000030e0e7819 */ /* 0x000fe400000012ff */
[----:B------:R-:W-:Y:S02]  /*9890*/  SHF.R.U64 R8, R8, 0x3, RZ ;  /* 0x0000000308087819 */ /* 0x000fe400000012ff */
[----:B------:R-:W-:Y:S02]  /*98a0*/  SHF.R.U64 R10, R10, 0x3, RZ ;  /* 0x000000030a0a7819 */ /* 0x000fe400000012ff */
[----:B------:R-:W-:-:S02]  /*98b0*/  SHF.R.U64 R31, R31, 0x3, RZ ;  /* 0x000000031f1f7819 */ /* 0x000fc400000012ff */
[----:B------:R-:W-:Y:S02]  /*98c0*/  SHF.R.U64 R44, R44, 0x3, RZ ;  /* 0x000000032c2c7819 */ /* 0x000fe400000012ff */
[----:B------:R-:W-:Y:S02]  /*98d0*/  SHF.R.U64 R20, R20, 0x3, RZ ;  /* 0x0000000314147819 */ /* 0x000fe400000012ff */
[----:B------:R-:W-:Y:S02]  /*98e0*/  LOP3.LUT R24, R14, R97, RZ, 0x3c, !PT ;  /* 0x000000610e187212 */ /* 0x000fe400078e3cff */
[----:B------:R-:W-:Y:S01]  /*98f0*/  LOP3.LUT R12, R8, R103, RZ, 0x3c, !PT ;  /* 0x00000067080c7212 */ /* 0x000fe200078e3cff */
[----:B------:R-:W1:Y:S01]  /*9900*/  LDC.64 R96, c[0x0][0xc00] ;  /* 0x00030000ff607b82 */ /* 0x000e620000000a00 */
[----:B------:R-:W-:Y:S02]  /*9910*/  LOP3.LUT R10, R10, R105, RZ, 0x3c, !PT ;  /* 0x000000690a0a7212 */ /* 0x000fe400078e3cff */
[----:B------:R-:W-:-:S02]  /*9920*/  LOP3.LUT R8, R31, R88, RZ, 0x3c, !PT ;  /* 0x000000581f087212 */ /* 0x000fc400078e3cff */
[----:B------:R-:W-:Y:S02]  /*9930*/  LOP3.LUT R14, R44, R101, RZ, 0x3c, !PT ;  /* 0x000000652c0e7212 */ /* 0x000fe400078e3cff */
[----:B------:R-:W-:Y:S02]  /*9940*/  LOP3.LUT R20, R20, R99, RZ, 0x3c, !PT ;  /* 0x0000006314147212 */ /* 0x000fe400078e3cff */
[----:B------:R-:W-:Y:S02]  /*9950*/  MOV R31, R10 ;  /* 0x0000000a001f7202 */ /* 0x000fe40000000f00 */
[----:B------:R-:W-:Y:S02]  /*9960*/  MOV R30, R8 ;  /* 0x00000008001e7202 */ /* 0x000fe40000000f00 */
[----:B------:R-:W-:Y:S02]  /*9970*/  MOV R93, R26 ;  /* 0x0000001a005d7202 */ /* 0x000fe40000000f00 */
[----:B------:R-:W-:-:S02]  /*9980*/  F2FP.BF16.F32.PACK_AB R8, R89, R90 ;  /* 0x0000005a5908723e */ /* 0x000fc400000010ff */
[----:B------:R-:W-:Y:S02]  /*9990*/  F2FP.BF16.F32.PACK_AB R9, R35, R34 ;  /* 0x000000222309723e */ /* 0x000fe400000010ff */
[----:B------:R-:W-:Y:S02]  /*99a0*/  F2FP.BF16.F32.PACK_AB R10, R37, R36 ;  /* 0x00000024250a723e */ /* 0x000fe400000010ff */
[----:B------:R-:W-:Y:S02]  /*99b0*/  F2FP.BF16.F32.PACK_AB R11, R39, R38 ;  /* 0x00000026270b723e */ /* 0x000fe400000010ff */
[----:B------:R-:W-:Y:S02]  /*99c0*/  MOV R92, R24 ;  /* 0x00000018005c7202 */ /* 0x000fe40000000f00 */
[----:B------:R-:W-:Y:S01]  /*99d0*/  MOV R88, R14 ;  /* 0x0000000e00587202 */ /* 0x000fe20000000f00 */
[----:B------:R-:W-:Y:S01]  /*99e0*/  STSM.16.M88.4 [R93], R8 ;  /* 0x000000085d007844 */ /* 0x000fe20000000200 */
[----:B------:R-:W-:-:S02]  /*99f0*/  MOV R44, R12 ;  /* 0x0000000c002c7202 */ /* 0x000fc40000000f00 */
[----:B--2---:R-:W-:Y:S02]  /*9a00*/  F2FP.BF16.F32.PACK_AB R4, R41, R40 ;  /* 0x000000282904723e */ /* 0x004fe400000010ff */
[----:B------:R-:W-:Y:S02]  /*9a10*/  F2FP.BF16.F32.PACK_AB R5, R43, R42 ;  /* 0x0000002a2b05723e */ /* 0x000fe400000010ff */
[----:B------:R-:W-:Y:S02]  /*9a20*/  F2FP.BF16.F32.PACK_AB R6, R32, R33 ;  /* 0x000000212006723e */ /* 0x000fe400000010ff */
[----:B------:R-:W-:Y:S02]  /*9a30*/  F2FP.BF16.F32.PACK_AB R7, R28, R29 ;  /* 0x0000001d1c07723e */ /* 0x000fe400000010ff */
[----:B------:R-:W-:Y:S02]  /*9a40*/  MOV R91, R20 ;  /* 0x00000014005b7202 */ /* 0x000fe40000000f00 */
[----:B------:R-:W-:Y:S01]  /*9a50*/  F2FP.BF16.F32.PACK_AB R12, R49, R48 ;  /* 0x00000030310c723e */ /* 0x000fe200000010ff */
[----:B------:R2:W-:Y:S01]  /*9a60*/  STSM.16.M88.4 [R92], R4 ;  /* 0x000000045c007844 */ /* 0x0005e20000000200 */
[----:B------:R-:W-:Y:S01]  /*9a70*/  F2FP.BF16.F32.PACK_AB R13, R51, R50 ;  /* 0x00000032330d723e */ /* 0x000fe200000010ff */
[----:B------:R-:W3:Y:S01]  /*9a80*/  LDC.64 R20, c[0x0][0xc00] ;  /* 0x00030000ff147b82 */ /* 0x000ee20000000a00 */
[----:B------:R-:W-:Y:S01]  /*9a90*/  F2FP.BF16.F32.PACK_AB R14, R53, R52 ;  /* 0x00000034350e723e */ /* 0x000fe200000010ff */
[----:B------:R-:W-:Y:S01]  /*9aa0*/  IMAD.MOV.U32 R53, RZ, RZ, RZ ;  /* 0x000000ffff357224 */ /* 0x000fe200078e00ff */
[----:B------:R-:W-:-:S02]  /*9ab0*/  F2FP.BF16.F32.PACK_AB R15, R55, R54 ;  /* 0x00000036370f723e */ /* 0x000fc400000010ff */
[----:B------:R-:W-:Y:S02]  /*9ac0*/  F2FP.BF16.F32.PACK_AB R24, R57, R56 ;  /* 0x000000383918723e */ /* 0x000fe400000010ff */
[----:B------:R-:W-:Y:S01]  /*9ad0*/  F2FP.BF16.F32.PACK_AB R25, R59, R58 ;  /* 0x0000003a3b19723e */ /* 0x000fe200000010ff */
[----:B------:R4:W-:Y:S01]  /*9ae0*/  STSM.16.M88.4 [R91], R12 ;  /* 0x0000000c5b007844 */ /* 0x0009e20000000200 */
[----:B------:R-:W-:Y:S01]  /*9af0*/  F2FP.BF16.F32.PACK_AB R26, R61, R60 ;  /* 0x0000003c3d1a723e */ /* 0x000fe200000010ff */
[----:B------:R-:W0:Y:S01]  /*9b00*/  LDC R55, c[0x0][0xbe8] ;  /* 0x0002fa00ff377b82 */ /* 0x000e220000000800 */
[----:B------:R-:W-:Y:S02]  /*9b10*/  F2FP.BF16.F32.PACK_AB R27, R63, R62 ;  /* 0x0000003e3f1b723e */ /* 0x000fe400000010ff */
[----:B------:R-:W-:Y:S02]  /*9b20*/  ISETP.NE.U32.AND P2, PT, RZ, UR4, PT ;  /* 0x00000004ff007c0c */ /* 0x000fe4000bf45070 */
[----:B-1----:R-:W-:Y:S01]  /*9b30*/  ISETP.NE.U32.AND P0, PT, R96, RZ, PT ;  /* 0x000000ff6000720c */ /* 0x002fe20003f05070 */
[----:B------:R4:W-:Y:S01]  /*9b40*/  STSM.16.M88.4 [R88], R24 ;  /* 0x0000001858007844 */ /* 0x0009e20000000200 */
[----:B------:R-:W-:-:S02]  /*9b50*/  ISETP.NE.AND.EX P2, PT, RZ, UR5, PT, P2 ;  /* 0x00000005ff007c0c */ /* 0x000fc4000bf45320 */
[----:B------:R-:W-:Y:S01]  /*9b60*/  ISETP.NE.AND.EX P0, PT, R97, RZ, PT, P0 ;  /* 0x000000ff6100720c */ /* 0x000fe20003f05300 */
[----:B------:R4:W-:Y:S04]  /*9b70*/  STSM.16.M88.4 [R44], R64 ;  /* 0x000000402c007844 */ /* 0x0009e80000000200 */
[----:B------:R4:W-:Y:S01]  /*9b80*/  STSM.16.M88.4 [R31], R72 ;  /* 0x000000481f007844 */ /* 0x0009e20000000200 */
[----:B---3--:R-:W-:-:S03]  /*9b90*/  IMAD.WIDE R20, R185, 0x4, R20 ;  /* 0x00000004b9147825 */ /* 0x008fc600078e0214 */
[----:B------:R4:W-:Y:S01]  /*9ba0*/  STSM.16.M88.4 [R30], R80 ;  /* 0x000000501e007844 */ /* 0x0009e20000000200 */
[----:B------:R-:W-:Y:S01]  /*9bb0*/  BAR.SYNC.DEFER_BLOCKING 0x1, 0x100 ;  /* 0x0044000000007b1d */ /* 0x000fe20000010000 */
[----:B--2---:R-:W-:-:S05]  /*9bc0*/  @P2 LEA R4, P3, R185, UR4, 0x2 ;  /* 0x00000004b9042c11 */ /* 0x004fca000f8610ff */
[----:B------:R-:W-:Y:S01]  /*9bd0*/  ULDC UR4, c[0x0][0xa88] ;  /* 0x0002a20000047ab9 */ /* 0x000fe20000000800 */
[----:B------:R-:W-:Y:S01]  /*9be0*/  @P2 LEA.HI.X R5, R185, UR5, R189, 0x2, P3 ;  /* 0x00000005b9052c11 */ /* 0x000fe200098f14bd */
[----:B------:R-:W-:Y:S01]  /*9bf0*/  IMAD.U32 R6, RZ, RZ, UR4 ;  /* 0x00000004ff067e24 */ /* 0x000fe2000f8e00ff */
[----:B------:R4:W5:Y:S01]  /*9c00*/  @P0 LDG.E R53, desc[UR56][R20.64] ;  /* 0x0000003814350981 */ /* 0x000962000c1e1900 */
[----:B0-----:R-:W-:-:S04]  /*9c10*/  ISETP.NE.AND P1, PT, R55, 0x1, PT ;  /* 0x000000013700780c */ /* 0x001fc80003f25270 */
[----:B------:R4:W5:Y:S09]  /*9c20*/  @P2 LDG.E R6, desc[UR56][R4.64] ;  /* 0x0000003804062981 */ /* 0x000972000c1e1900 */
[----:B------:R-:W0:Y:S08]  /*9c30*/  @P1 LDC R8, c[0x0][0xbec] ;  /* 0x0002fb00ff081b82 */ /* 0x000e300000000800 */
[----:B------:R-:W1:Y:S01]  /*9c40*/  @P1 LDC R9, c[0x0][0xbf0] ;  /* 0x0002fc00ff091b82 */ /* 0x000e620000000800 */
[----:B----4-:R-:W-:Y:S05]  /*9c50*/  @P2 BRA `(.L_x_2487) ;  /* 0x0000000000102947 */ /* 0x010fea0003800000 */
[----:B------:R-:W-:Y:S05]  /*9c60*/  @!P0 BRA `(.L_x_2487) ;  /* 0x00000000000c8947 */ /* 0x000fea0003800000 */
[----:B------:R-:W2:Y:S04]  /*9c70*/  LDG.E R5, desc[UR56][R20.64] ;  /* 0x0000003814057981 */ /* 0x000ea8000c1e1900 */
[----:B-----5:R-:W2:Y:S02]  /*9c80*/  LDG.E R6, desc[UR56][R20.64+0x4] ;  /* 0x0000043814067981 */ /* 0x020ea4000c1e1900 */
[----:B--2---:R-:W-:-:S07]  /*9c90*/  IMAD.IADD R6, R6, 0x1, -R5 ;  /* 0x0000000106067824 */ /* 0x004fce00078e0a05 */
.L_x_2487:
[----:B------:R-:W-:Y:S01]  /*9ca0*/  SHF.R.S32.HI R44, RZ, 0x1f, R188 ;  /* 0x0000001fff2c7819 */ /* 0x000fe200000114bc */
[----:B------:R-:W-:Y:S01]  /*9cb0*/  IMAD.IADD R13, R184, 0x1, R18 ;  /* 0x00000001b80d7824 */ /* 0x000fe200078e0212 */
[----:B------:R-:W-:Y:S01]  /*9cc0*/  ULDC.64 UR4, c[0x0][0xb90] ;  /* 0x0002e40000047ab9 */ /* 0x000fe20000000a00 */
[--C-:B-----5:R-:W-:Y:S01]  /*9cd0*/  SHF.R.S32.HI R21, RZ, 0x1f, R53.reuse ;  /* 0x0000001fff157819 */ /* 0x120fe20000011435 */
[----:B------:R-:W-:Y:S01]  /*9ce0*/  IMAD.MOV.U32 R20, RZ, RZ, R53 ;  /* 0x000000ffff147224 */ /* 0x000fe200078e0035 */
[----:B------:R-:W-:Y:S01]  /*9cf0*/  SEL R185, R185, RZ, !P0 ;  /* 0x000000ffb9b97207 */ /* 0x000fe20004000000 */
[----:B------:R-:W-:Y:S02]  /*9d00*/  IMAD R5, R44, UR4, RZ ;  /* 0x000000042c057c24 */ /* 0x000fe4000f8e02ff */
[----:B0-----:R-:W-:-:S04]  /*9d10*/  @P1 IMAD.HI.U32 R8, R13, R8, RZ ;  /* 0x000000080d081227 */ /* 0x001fc800078e00ff */
[----:B------:R-:W-:Y:S01]  /*9d20*/  IMAD.MOV.U32 R7, RZ, RZ, R13 ;  /* 0x000000ffff077224 */ /* 0x000fe200078e000d */
[----:B-1----:R-:W-:Y:S01]  /*9d30*/  @P1 SHF.R.U32.HI R7, RZ, R9, R8 ;  /* 0x00000009ff071219 */ /* 0x002fe20000011608 */
[C---:B------:R-:W-:Y:S02]  /*9d40*/  IMAD R11, R188.reuse, UR5, R5 ;  /* 0x00000005bc0b7c24 */ /* 0x040fe4000f8e0205 */
[----:B------:R-:W-:Y:S01]  /*9d50*/  IMAD.WIDE.U32 R4, R188, UR4, R20 ;  /* 0x00000004bc047c25 */ /* 0x000fe2000f8e0014 */
[----:B------:R-:W-:Y:S01]  /*9d60*/  SEL R20, R189, RZ, !P0 ;  /* 0x000000ffbd147207 */ /* 0x000fe20004000000 */
[----:B------:R-:W-:Y:S02]  /*9d70*/  ULDC.64 UR4, c[0x0][0xb98] ;  /* 0x0002e60000047ab9 */ /* 0x000fe40000000a00 */
[----:B------:R-:W-:Y:S02]  /*9d80*/  IMAD R9, R190, 0x40, R22 ;  /* 0x00000040be097824 */ /* 0x000fe400078e0216 */
[----:B------:R-:W-:Y:S01]  /*9d90*/  IMAD.IADD R5, R5, 0x1, R11 ;  /* 0x0000000105057824 */ /* 0x000fe200078e020b */
[--C-:B------:R-:W-:Y:S01]  /*9da0*/  SHF.R.S32.HI R11, RZ, 0x1f, R7.reuse ;  /* 0x0000001fff0b7819 */ /* 0x100fe20000011407 */
[----:B------:R-:W-:-:S02]  /*9db0*/  IMAD.MOV R10, RZ, RZ, -R7 ;  /* 0x000000ffff0a7224 */ /* 0x000fc400078e0a07 */
        /* <DEDUP_REMOVED lines=22> */
[----:B------:R-:W-:Y:S01]  /*9f20*/  IMAD.X R13, RZ, RZ, R17, P0 ;  /* 0x000000ffff0d7224 */ /* 0x000fe200000e0611 */
[----:B------:R-:W-:Y:S01]  /*9f30*/  LEA R10, P4, R4, UR4, 0x2 ;  /* 0x00000004040a7c11 */ /* 0x000fe2000f8810ff */
[----:B------:R-:W-:Y:S01]  /*9f40*/  IMAD.IADD R9, R5, 0x1, R11 ;  /* 0x0000000105097824 */ /* 0x000fe200078e020b */
[----:B------:R-:W-:Y:S02]  /*9f50*/  LOP3.LUT R5, R7, 0x380, RZ, 0xc0, !PT ;  /* 0x0000038007057812 */ /* 0x000fe400078ec0ff */
[----:B------:R-:W-:Y:S01]  /*9f60*/  LOP3.LUT P0, RZ, R192, 0x3, RZ, 0xc0, !PT ;  /* 0x00000003c0ff7812 */ /* 0x000fe2000780c0ff */
[----:B------:R-:W-:Y:S01]  /*9f70*/  SHFL.IDX PT, R48, R10, RZ, 0x1c1f ;  /* 0x001c1fff0a307589 */ /* 0x000fe200000e0000 */
[----:B------:R-:W-:Y:S01]  /*9f80*/  LEA.HI.X R14, R4, UR5, R9, 0x2, P4 ;  /* 0x00000005040e7c11 */ /* 0x000fe2000a0f1409 */
[--C-:B------:R-:W-:Y:S01]  /*9f90*/  IMAD.X R9, RZ, RZ, R17.reuse, P3 ;  /* 0x000000ffff097224 */ /* 0x100fe200018e0611 */
[----:B------:R-:W-:Y:S01]  /*9fa0*/  SHF.R.U64 R4, R5, 0x3, RZ ;  /* 0x0000000305047819 */ /* 0x000fe200000012ff */
[----:B------:R-:W-:Y:S01]  /*9fb0*/  SHFL.IDX PT, R50, R10, 0x1, 0x1c1f ;  /* 0x003c1f000a327f89 */ /* 0x000fe200000e0000 */
[----:B------:R-:W-:Y:S01]  /*9fc0*/  IMAD.X R5, RZ, RZ, R17, P2 ;  /* 0x000000ffff057224 */ /* 0x000fe200010e0611 */
[----:B------:R-:W-:Y:S01]  /*9fd0*/  ISETP.GE.OR P2, PT, R24, R57, P0 ;  /* 0x000000391800720c */ /* 0x000fe20000746670 */
[----:B------:R-:W-:Y:S01]  /*9fe0*/  ULDC.64 UR4, c[0x0][0xaa0] ;  /* 0x0002a80000047ab9 */ /* 0x000fe20000000a00 */
[----:B------:R-:W0:Y:S01]  /*9ff0*/  SHFL.IDX PT, R49, R14, RZ, 0x1c1f ;  /* 0x001c1fff0e317589 */ /* 0x000e2200000e0000 */
[----:B------:R-:W-:Y:S01]  /*a000*/  LOP3.LUT R4, R4, R7, RZ, 0x3c, !PT ;  /* 0x0000000704047212 */ /* 0x000fe200078e3cff */
[----:B------:R-:W-:Y:S01]  /*a010*/  VIADD R7, R24, 0x8 ;  /* 0x0000000818077836 */ /* 0x000fe20000000000 */
[----:B------:R-:W-:Y:S01]  /*a020*/  SHF.R.U64 R12, R12, 0x3, RZ ;  /* 0x000000030c0c7819 */ /* 0x000fe200000012ff */
[----:B------:R-:W1:Y:S01]  /*a030*/  SHFL.IDX PT, R51, R14, 0x1, 0x1c1f ;  /* 0x003c1f000e337f89 */ /* 0x000e6200000e0000 */
[----:B------:R-:W-:-:S02]  /*a040*/  IADD3 R41, P6, R16, 0x4000, RZ ;  /* 0x0000400010297810 */ /* 0x000fc40007fde0ff */
[----:B------:R-:W-:Y:S02]  /*a050*/  ISETP.GE.OR P0, PT, R7, R57, P0 ;  /* 0x000000390700720c */ /* 0x000fe40000706670 */
[----:B------:R-:W-:Y:S02]  /*a060*/  LOP3.LUT R12, R12, R15, RZ, 0x3c, !PT ;  /* 0x0000000f0c0c7212 */ /* 0x000fe400078e3cff */
[C---:B------:R-:W-:Y:S02]  /*a070*/  IADD3 R37, P5, R16.reuse, 0x5000, RZ ;  /* 0x0000500010257810 */ /* 0x040fe40007fbe0ff */
[C---:B------:R-:W-:Y:S02]  /*a080*/  IADD3 R33, P4, R16.reuse, 0x6000, RZ ;  /* 0x0000600010217810 */ /* 0x040fe40007f9e0ff */
[----:B------:R-:W-:Y:S02]  /*a090*/  LOP3.LUT R15, R16, 0x380, RZ, 0xc0, !PT ;  /* 0x00000380100f7812 */ /* 0x000fe400078ec0ff */
[----:B------:R-:W-:-:S02]  /*a0a0*/  LOP3.LUT R40, R41, 0x380, RZ, 0xc0, !PT ;  /* 0x0000038029287812 */ /* 0x000fc400078ec0ff */
[----:B------:R-:W-:Y:S02]  /*a0b0*/  LOP3.LUT R36, R37, 0x380, RZ, 0xc0, !PT ;  /* 0x0000038025247812 */ /* 0x000fe400078ec0ff */
[----:B------:R-:W-:Y:S02]  /*a0c0*/  LOP3.LUT R32, R33, 0x380, RZ, 0xc0, !PT ;  /* 0x0000038021207812 */ /* 0x000fe400078ec0ff */
[----:B------:R-:W-:Y:S01]  /*a0d0*/  SHF.R.U64 R15, R15, 0x3, RZ ;  /* 0x000000030f0f7819 */ /* 0x000fe200000012ff */
[----:B0-----:R0:W-:Y:S01]  /*a0e0*/  @!P2 ST.E desc[UR56][R48.64], R3 ;  /* 0x000000033000a985 */ /* 0x0011e2000c101938 */
[----:B------:R-:W-:Y:S02]  /*a0f0*/  IADD3 R11, P3, R16, 0x7000, RZ ;  /* 0x00007000100b7810 */ /* 0x000fe40007f7e0ff */
[----:B------:R-:W-:Y:S01]  /*a100*/  SHF.R.U64 R40, R40, 0x3, RZ ;  /* 0x0000000328287819 */ /* 0x000fe200000012ff */
[----:B-1----:R1:W-:Y:S01]  /*a110*/  @!P0 ST.E desc[UR56][R50.64], R2 ;  /* 0x0000000232008985 */ /* 0x0023e2000c101938 */
[----:B------:R-:W-:Y:S01]  /*a120*/  SHF.R.U64 R36, R36, 0x3, RZ ;  /* 0x0000000324247819 */ /* 0x000fe200000012ff */
[----:B------:R-:W-:Y:S01]  /*a130*/  IMAD.X R29, RZ, RZ, R17, P3 ;  /* 0x000000ffff1d7224 */ /* 0x000fe200018e0611 */
[----:B------:R-:W-:-:S02]  /*a140*/  SHF.R.U64 R32, R32, 0x3, RZ ;  /* 0x0000000320207819 */ /* 0x000fc400000012ff */
[----:B------:R-:W-:Y:S02]  /*a150*/  LOP3.LUT R16, R15, R16, RZ, 0x3c, !PT ;  /* 0x000000100f107212 */ /* 0x000fe400078e3cff */
[----:B------:R-:W-:Y:S01]  /*a160*/  LOP3.LUT R40, R40, R41, RZ, 0x3c, !PT ;  /* 0x0000002928287212 */ /* 0x000fe200078e3cff */
[----:B0-----:R-:W0:Y:S01]  /*a170*/  @P1 LDC R49, c[0x0][0xbec] ;  /* 0x0002fb00ff311b82 */ /* 0x001e220000000800 */
[----:B------:R-:W-:Y:S01]  /*a180*/  LOP3.LUT R36, R36, R37, RZ, 0x3c, !PT ;  /* 0x0000002524247212 */ /* 0x000fe200078e3cff */
[--C-:B------:R-:W-:Y:S01]  /*a190*/  IMAD.X R41, RZ, RZ, R17.reuse, P6 ;  /* 0x000000ffff297224 */ /* 0x100fe200030e0611 */
[----:B------:R-:W-:Y:S01]  /*a1a0*/  LOP3.LUT R32, R32, R33, RZ, 0x3c, !PT ;  /* 0x0000002120207212 */ /* 0x000fe200078e3cff */
[----:B-1----:R-:W-:Y:S01]  /*a1b0*/  IMAD R2, R21, UR4, RZ ;  /* 0x0000000415027c24 */ /* 0x002fe2000f8e02ff */
[----:B------:R1:W5:Y:S01]  /*a1c0*/  LD.E.128 R24, desc[UR56][R16.64] ;  /* 0x0000003810187980 */ /* 0x000362000c101d00 */
[--C-:B------:R-:W-:Y:S01]  /*a1d0*/  IMAD.X R37, RZ, RZ, R17.reuse, P5 ;  /* 0x000000ffff257224 */ /* 0x100fe200028e0611 */
[----:B------:R-:W-:Y:S01]  /*a1e0*/  LOP3.LUT R6, R11, 0x380, RZ, 0xc0, !PT ;  /* 0x000003800b067812 */ /* 0x000fe200078ec0ff */
[----:B------:R-:W2:Y:S01]  /*a1f0*/  @P1 LDC R51, c[0x0][0xbf0] ;  /* 0x0002fc00ff331b82 */ /* 0x000ea20000000800 */
[----:B------:R-:W-:Y:S01]  /*a200*/  IMAD.X R33, RZ, RZ, R17, P4 ;  /* 0x000000ffff217224 */ /* 0x000fe200020e0611 */
[----:B------:R-:W5:Y:S01]  /*a210*/  LD.E.128 R12, desc[UR56][R12.64] ;  /* 0x000000380c0c7980 */ /* 0x000f62000c101d00 */
[----:B------:R-:W-:-:S03]  /*a220*/  SHF.R.U64 R6, R6, 0x3, RZ ;  /* 0x0000000306067819 */ /* 0x000fc600000012ff */
[----:B------:R-:W5:Y:S01]  /*a230*/  LD.E.128 R40, desc[UR56][R40.64] ;  /* 0x0000003828287980 */ /* 0x000f62000c101d00 */
[C---:B-1----:R-:W-:Y:S01]  /*a240*/  IMAD R17, R53.reuse, UR5, R2 ;  /* 0x0000000535117c24 */ /* 0x042fe2000f8e0202 */
[----:B------:R-:W-:Y:S01]  /*a250*/  LOP3.LUT R28, R6, R11, RZ, 0x3c, !PT ;  /* 0x0000000b061c7212 */ /* 0x000fe200078e3cff */
[----:B------:R-:W-:Y:S01]  /*a260*/  IMAD.WIDE.U32 R2, R53, UR4, RZ ;  /* 0x0000000435027c25 */ /* 0x000fe2000f8e00ff */
[----:B------:R-:W-:Y:S01]  /*a270*/  ULDC.64 UR4, c[0x0][0xae8] ;  /* 0x0002ba0000047ab9 */ /* 0x000fe20000000a00 */
[----:B------:R-:W5:Y:S02]  /*a280*/  LD.E.128 R8, desc[UR56][R8.64] ;  /* 0x0000003808087980 */ /* 0x000f64000c101d00 */
[----:B------:R-:W-:Y:S02]  /*a290*/  IMAD.IADD R3, R3, 0x1, R17 ;  /* 0x0000000103037824 */ /* 0x000fe400078e0211 */
[----:B------:R-:W-:Y:S01]  /*a2a0*/  IMAD R17, R187, 0x20, R190 ;  /* 0x00000020bb117824 */ /* 0x000fe200078e02be */
[----:B------:R-:W5:Y:S01]  /*a2b0*/  LD.E.128 R4, desc[UR56][R4.64] ;  /* 0x0000003804047980 */ /* 0x000f62000c101d00 */
[----:B------:R-:W-:-:S02]  /*a2c0*/  IMAD R21, R44, UR4, RZ ;  /* 0x000000042c157c24 */ /* 0x000fc4000f8e02ff */
[----:B------:R-:W-:Y:S01]  /*a2d0*/  IMAD.IADD R44, R18, 0x1, R17 ;  /* 0x00000001122c7824 */ /* 0x000fe200078e0211 */
[----:B------:R-:W5:Y:S01]  /*a2e0*/  LD.E.128 R36, desc[UR56][R36.64] ;  /* 0x0000003824247980 */ /* 0x000f62000c101d00 */
[----:B------:R-:W-:Y:S02]  /*a2f0*/  IMAD R21, R188, UR5, R21 ;  /* 0x00000005bc157c24 */ /* 0x000fe4000f8e0215 */
[----:B0-----:R-:W-:Y:S01]  /*a300*/  @P1 IMAD.HI.U32 R16, R44, R49, RZ ;  /* 0x000000312c101227 */ /* 0x001fe200078e00ff */
[----:B------:R-:W5:Y:S03]  /*a310*/  LD.E.128 R32, desc[UR56][R32.64] ;  /* 0x0000003820207980 */ /* 0x000f66000c101d00 */
[----:B------:R-:W-:Y:S01]  /*a320*/  IMAD.WIDE.U32 R2, R188, UR4, R2 ;  /* 0x00000004bc027c25 */ /* 0x000fe2000f8e0002 */
[----:B------:R-:W-:Y:S01]  /*a330*/  ULDC.64 UR4, c[0x0][0xaf0] ;  /* 0x0002bc0000047ab9 */ /* 0x000fe20000000a00 */
[----:B------:R-:W5:Y:S02]  /*a340*/  LD.E.128 R28, desc[UR56][R28.64] ;  /* 0x000000381c1c7980 */ /* 0x000f64000c101d00 */
[----:B------:R-:W-:Y:S01]  /*a350*/  IMAD.MOV.U32 R17, RZ, RZ, R44 ;  /* 0x000000ffff117224 */ /* 0x000fe200078e002c */
[----:B--2---:R-:W-:Y:S01]  /*a360*/  @P1 SHF.R.U32.HI R17, RZ, R51, R16 ;  /* 0x00000033ff111219 */ /* 0x004fe20000011610 */
[----:B------:R-:W-:Y:S01]  /*a370*/  IMAD.IADD R3, R3, 0x1, R21 ;  /* 0x0000000103037824 */ /* 0x000fe200078e0215 */
[----:B------:R-:W-:Y:S01]  /*a380*/  @!PT LDS RZ, [RZ] ;  /* 0x00000000fffff984 */ /* 0x000fe20000000800 */
[----:B------:R-:W-:Y:S01]  /*a390*/  @!PT LDS RZ, [RZ] ;  /* 0x00000000fffff984 */ /* 0x000fe20000000800 */
[----:B------:R-:W-:Y:S01]  /*a3a0*/  @!PT LDS RZ, [RZ] ;  /* 0x00000000fffff984 */ /* 0x000fe20000000800 */
[----:B------:R-:W-:Y:S01]  /*a3b0*/  @!PT LDS RZ, [RZ] ;  /* 0x00000000fffff984 */ /* 0x000fe20000000800 */
[----:B------:R0:W-:Y:S06]  /*a3c0*/  MEMBAR.ALL.CTA ;  /* 0x0000000000007992 */ /* 0x0001ec0000008000 */
[----:B0-----:R-:W0:Y:S01]  /*a3d0*/  FENCE.VIEW.ASYNC.S ;  /* 0x00000000000073c6 */ /* 0x001e220000000000 */
        /* <DEDUP_REMOVED lines=16> */
[----:B------:R-:W-:Y:S01]  /*a4e0*/  IMAD.WIDE.U32 R2, R21, UR4, R2 ;  /* 0x0000000415027c25 */ /* 0x000fe2000f8e0002 */
[----:B------:R-:W-:-:S03]  /*a4f0*/  ISETP.GE.AND P2, PT, R44, R57, PT ;  /* 0x000000392c00720c */ /* 0x000fc60003f46270 */
[----:B------:R-:W-:Y:S01]  /*a500*/  IMAD R17, R21, UR5, R18 ;  /* 0x0000000515117c24 */ /* 0x000fe2000f8e0212 */
[----:B------:R-:W-:Y:S01]  /*a510*/  ULDC.64 UR4, c[0x0][0xa80] ;  /* 0x0002a00000047ab9 */ /* 0x000fe20000000a00 */
[----:B------:R-:W-:Y:S01]  /*a520*/  VIADD R0, R0, 0x34820 ;  /* 0x0003482000007836 */ /* 0x000fe20000000000 */
[----:B------:R-:W-:Y:S01]  /*a530*/  LEA R18, P3, R2, UR4, 0x1 ;  /* 0x0000000402127c11 */ /* 0x000fe2000f8608ff */
[----:B------:R-:W-:Y:S02]  /*a540*/  IMAD.IADD R3, R3, 0x1, R17 ;  /* 0x0000000103037824 */ /* 0x000fe400078e0211 */
[----:B------:R-:W-:Y:S01]  /*a550*/  VIADD R16, R44, 0x20 ;  /* 0x000000202c107836 */ /* 0x000fe20000000000 */
[----:B------:R-:W-:Y:S02]  /*a560*/  PRMT R0, RZ, 0x654, R0 ;  /* 0x00000654ff007816 */ /* 0x000fe40000000000 */
[----:B------:R-:W-:Y:S02]  /*a570*/  LEA.HI.X R20, R2, UR5, R3, 0x1, P3 ;  /* 0x0000000502147c11 */ /* 0x000fe400098f0c03 */
[-C--:B------:R-:W-:Y:S01]  /*a580*/  ISETP.GE.AND P0, PT, R16, R57.reuse, PT ;  /* 0x000000391000720c */ /* 0x080fe20003f06270 */
[----:B------:R-:W-:Y:S01]  /*a590*/  VIADD R16, R44, 0x40 ;  /* 0x000000402c107836 */ /* 0x000fe20000000000 */
[----:B0-----:R0:W-:Y:S01]  /*a5a0*/  SYNCS.ARRIVE.TRANS64.RED.A1T0 RZ, [R0+URZ], RZ ;  /* 0x000000ff00ff79a7 */ /* 0x0011e2000810043f */
[----:B------:R0:W1:Y:S01]  /*a5b0*/  SHFL.IDX PT, R3, R18, RZ, 0x181f ;  /* 0x00181fff12037589 */ /* 0x00006200000e0000 */
[----:B------:R-:W-:Y:S03]  /*a5c0*/  BSSY B1, `(.L_x_2488) ;  /* 0x000000d000017945 */ /* 0x000fe60003800000 */
[----:B------:R0:W2:Y:S01]  /*a5d0*/  SHFL.IDX PT, R17, R20, RZ, 0x181f ;  /* 0x00181fff14117589 */ /* 0x0000a200000e0000 */
[----:B------:R-:W-:Y:S01]  /*a5e0*/  ISETP.GE.AND P1, PT, R16, R57, PT ;  /* 0x000000391000720c */ /* 0x000fe20003f26270 */
[----:B------:R-:W-:-:S12]  /*a5f0*/  @P2 BRA `(.L_x_2489) ;  /* 0x0000000000242947 */ /* 0x000fd80003800000 */
[----:B------:R-:W-:Y:S02]  /*a600*/  ULDC UR4, c[0x0][0xac8] ;  /* 0x0002b20000047ab9 */ /* 0x000fe40000000800 */
[----:B------:R-:W-:Y:S02]  /*a610*/  ISETP.GE.AND P2, PT, R22, UR4, PT ;  /* 0x0000000416007c0c */ /* 0x000fe4000bf46270 */
[----:B------:R-:W-:-:S11]  /*a620*/  ISETP.GE.AND P3, PT, R186, UR4, PT ;  /* 0x00000004ba007c0c */ /* 0x000fd6000bf66270 */
[-C--:B-1----:R-:W-:Y:S02]  /*a630*/  @!P2 LEA R2, P4, R22, R3.reuse, 0x1 ;  /* 0x000000031602a211 */ /* 0x082fe400078808ff */
[----:B------:R-:W-:Y:S02]  /*a640*/  @!P3 LEA R16, P5, R186, R3, 0x1 ;  /* 0x00000003ba10b211 */ /* 0x000fe400078a08ff */
[-C--:B--2---:R-:W-:Y:S02]  /*a650*/  @!P2 LEA.HI.X R3, R22, R17.reuse, R197, 0x1, P4 ;  /* 0x000000111603a211 */ /* 0x084fe400020f0cc5 */
[----:B------:R-:W-:-:S03]  /*a660*/  @!P3 LEA.HI.X R17, R186, R17, R196, 0x1, P5 ;  /* 0x00000011ba11b211 */ /* 0x000fc600028f0cc4 */
[----:B-----5:R3:W-:Y:S04]  /*a670*/  @!P2 ST.E.128 desc[UR56][R2.64], R24 ;  /* 0x000000180200a985 */ /* 0x0207e8000c101d38 */
[----:B------:R3:W-:Y:S02]  /*a680*/  @!P3 ST.E.128 desc[UR56][R16.64], R40 ;  /* 0x000000281000b985 */ /* 0x0007e4000c101d38 */
.L_x_2489:
[----:B------:R-:W-:Y:S05]  /*a690*/  BSYNC B1 ;  /* 0x0000000000017941 */ /* 0x000fea0003800000 */
.L_x_2488:
[----:B--23--:R2:W3:Y:S01]  /*a6a0*/  SHFL.IDX PT, R17, R20, 0x1, 0x181f ;  /* 0x00381f0014117f89 */ /* 0x00c4e200000e0000 */
[----:B------:R-:W-:Y:S03]  /*a6b0*/  BSSY B1, `(.L_x_2490) ;  /* 0x000000c000017945 */ /* 0x000fe60003800000 */
[----:B-1----:R2:W1:Y:S01]  /*a6c0*/  SHFL.IDX PT, R3, R18, 0x1, 0x181f ;  /* 0x00381f0012037f89 */ /* 0x00246200000e0000 */
[----:B------:R-:W-:Y:S05]  /*a6d0*/  @P0 BRA `(.L_x_2491) ;  /* 0x0000000000240947 */ /* 0x000fea0003800000 */
[----:B------:R-:W-:Y:S02]  /*a6e0*/  ULDC UR4, c[0x0][0xac8] ;  /* 0x0002b20000047ab9 */ /* 0x000fe40000000800 */
[----:B------:R-:W-:Y:S02]  /*a6f0*/  ISETP.GE.AND P3, PT, R22, UR4, PT ;  /* 0x0000000416007c0c */ /* 0x000fe4000bf66270 */
[----:B------:R-:W-:-:S11]  /*a700*/  ISETP.GE.AND P4, PT, R186, UR4, PT ;  /* 0x00000004ba007c0c */ /* 0x000fd6000bf86270 */
[-C--:B-1----:R-:W-:Y:S02]  /*a710*/  @!P3 LEA R2, P0, R22, R3.reuse, 0x1 ;  /* 0x000000031602b211 */ /* 0x082fe400078008ff */
[----:B------:R-:W-:Y:S02]  /*a720*/  @!P4 LEA R16, P2, R186, R3, 0x1 ;  /* 0x00000003ba10c211 */ /* 0x000fe400078408ff */
[-C--:B---3--:R-:W-:Y:S02]  /*a730*/  @!P3 LEA.HI.X R3, R22, R17.reuse, R197, 0x1, P0 ;  /* 0x000000111603b211 */ /* 0x088fe400000f0cc5 */
[----:B------:R-:W-:-:S03]  /*a740*/  @!P4 LEA.HI.X R17, R186, R17, R196, 0x1, P2 ;  /* 0x00000011ba11c211 */ /* 0x000fc600010f0cc4 */
[----:B-----5:R4:W-:Y:S04]  /*a750*/  @!P3 ST.E.128 desc[UR56][R2.64], R12 ;  /* 0x0000000c0200b985 */ /* 0x0209e8000c101d38 */
[----:B------:R4:W-:Y:S02]  /*a760*/  @!P4 ST.E.128 desc[UR56][R16.64], R36 ;  /* 0x000000241000c985 */ /* 0x0009e4000c101d38 */
.L_x_2491:
[----:B------:R-:W-:Y:S05]  /*a770*/  BSYNC B1 ;  /* 0x0000000000017941 */ /* 0x000fea0003800000 */
.L_x_2490:
[----:B----45:R4:W0:Y:S01]  /*a780*/  SHFL.IDX PT, R13, R20, 0x2, 0x181f ;  /* 0x00581f00140d7f89 */ /* 0x03082200000e0000 */
        /* <DEDUP_REMOVED lines=8> */
[-C--:B0-----:R-:W-:Y:S02]  /*a810*/  @!P2 LEA.HI.X R3, R22, R13.reuse, R197, 0x1, P0 ;  /* 0x0000000d1603a211 */ /* 0x081fe400000f0cc5 */
[----:B------:R-:W-:-:S03]  /*a820*/  @!P3 LEA.HI.X R13, R186, R13, R196, 0x1, P1 ;  /* 0x0000000dba0db211 */ /* 0x000fc600008f0cc4 */
[----:B------:R0:W-:Y:S04]  /*a830*/  @!P2 ST.E.128 desc[UR56][R2.64], R8 ;  /* 0x000000080200a985 */ /* 0x0001e8000c101d38 */
[----:B------:R0:W-:Y:S02]  /*a840*/  @!P3 ST.E.128 desc[UR56][R12.64], R32 ;  /* 0x000000200c00b985 */ /* 0x0001e4000c101d38 */
.L_x_2493:
[----:B------:R-:W-:Y:S05]  /*a850*/  BSYNC B1 ;  /* 0x0000000000017941 */ /* 0x000fea0003800000 */
.L_x_2492:
[----:B0-----:R-:W-:Y:S01]  /*a860*/  VIADD R0, R44, 0x60 ;  /* 0x000000602c007836 */ /* 0x001fe20000000000 */
[----:B------:R0:W0:Y:S04]  /*a870*/  SHFL.IDX PT, R9, R20, 0x3, 0x181f ;  /* 0x00781f0014097f89 */ /* 0x00002800000e0000 */
[----:B------:R-:W-:Y:S01]  /*a880*/  ISETP.GE.AND P0, PT, R0, R57, PT ;  /* 0x000000390000720c */ /* 0x000fe20003f06270 */
[----:B------:R0:W0:-:S12]  /*a890*/  SHFL.IDX PT, R11, R18, 0x3, 0x181f ;  /* 0x00781f00120b7f89 */ /* 0x00001800000e0000 */
[----:B------:R-:W-:Y:S05]  /*a8a0*/  @P0 BRA `(.L_x_2494) ;  /* 0x0000000800e00947 */ /* 0x000fea0003800000 */
[----:B------:R-:W-:Y:S02]  /*a8b0*/  ULDC UR4, c[0x0][0xac8] ;  /* 0x0002b20000047ab9 */ /* 0x000fe40000000800 */
[----:B------:R-:W-:-:S13]  /*a8c0*/  ISETP.GE.AND P1, PT, R22, UR4, PT ;  /* 0x0000000416007c0c */ /* 0x000fda000bf26270 */
[----:B0-----:R-:W-:-:S04]  /*a8d0*/  @!P1 LEA R2, P0, R22, R11, 0x1 ;  /* 0x0000000b16029211 */ /* 0x001fc800078008ff */
[----:B-1----:R-:W-:Y:S02]  /*a8e0*/  @!P1 LEA.HI.X R3, R22, R9, R197, 0x1, P0 ;  /* 0x0000000916039211 */ /* 0x002fe400000f0cc5 */
[----:B------:R-:W-:-:S03]  /*a8f0*/  ISETP.GE.AND P0, PT, R186, UR4, PT ;  /* 0x00000004ba007c0c */ /* 0x000fc6000bf06270 */
[----:B------:R0:W-:Y:S10]  /*a900*/  @!P1 ST.E.128 desc[UR56][R2.64], R4 ;  /* 0x0000000402009985 */ /* 0x0001f4000c101d38 */
[----:B------:R-:W-:Y:S05]  /*a910*/  @P0 BRA `(.L_x_2494) ;  /* 0x0000000800c40947 */ /* 0x000fea0003800000 */
[----:B0-----:R-:W-:-:S04]  /*a920*/  LEA R2, P0, R186, R11, 0x1 ;  /* 0x0000000bba027211 */ /* 0x001fc800078008ff */
[----:B------:R-:W-:-:S05]  /*a930*/  LEA.HI.X R3, R186, R9, R196, 0x1, P0 ;  /* 0x00000009ba037211 */ /* 0x000fca00000f0cc4 */
[----:B------:R0:W-:Y:S01]  /*a940*/  ST.E.128 desc[UR56][R2.64], R28 ;  /* 0x0000001c02007985 */ /* 0x0001e2000c101d38 */
[----:B------:R-:W-:Y:S05]  /*a950*/  BRA `(.L_x_2494) ;  /* 0x0000000800b47947 */ /* 0x000fea0003800000 */
.L_x_2486:
[----:B------:R-:W2:Y:S01]  /*a960*/  LDC.64 R4, c[0x0][0xc00] ;  /* 0x00030000ff047b82 */ /* 0x000ea20000000a00 */
[C---:B------:R-:W-:Y:S01]  /*a970*/  IMAD.SHL.U32 R3, R185.reuse, 0x4, RZ ;  /* 0x00000004b9037824 */ /* 0x040fe200078e00ff */
[----:B0-----:R-:W-:Y:S01]  /*a980*/  SHF.L.U64.HI R0, R185, 0x2, R189 ;  /* 0x00000002b9007819 */ /* 0x001fe200000102bd */
[----:B------:R-:W-:Y:S01]  /*a990*/  ULDC.64 UR4, c[0x0][0xc08] ;  /* 0x0003020000047ab9 */ /* 0x000fe20000000a00 */
[----:B------:R-:W-:-:S04]  /*a9a0*/  IMAD.MOV.U32 R6, RZ, RZ, RZ ;  /* 0x000000ffff067224 */ /* 0x000fc800078e00ff */
[----:B------:R-:W0:Y:S01]  /*a9b0*/  LDC R17, c[0x0][0xbe8] ;  /* 0x0002fa00ff117b82 */ /* 0x000e220000000800 */
[----:B--2---:R-:W-:Y:S02]  /*a9c0*/  ISETP.NE.U32.AND P0, PT, R4, RZ, PT ;  /* 0x000000ff0400720c */ /* 0x004fe40003f05070 */
[----:B------:R-:W-:Y:S02]  /*a9d0*/  IADD3 R4, P1, R3, R4, RZ ;  /* 0x0000000403047210 */ /* 0x000fe40007f3e0ff */
[----:B------:R-:W-:-:S03]  /*a9e0*/  ISETP.NE.AND.EX P0, PT, R5, RZ, PT, P0 ;  /* 0x000000ff0500720c */ /* 0x000fc60003f05300 */
[----:B------:R-:W-:Y:S01]  /*a9f0*/  IMAD.X R5, R0, 0x1, R5, P1 ;  /* 0x0000000100057824 */ /* 0x000fe200008e0605 */
[----:B------:R-:W-:-:S04]  /*aa00*/  ISETP.NE.U32.AND P1, PT, RZ, UR4, PT ;  /* 0x00000004ff007c0c */ /* 0x000fc8000bf25070 */
[----:B------:R-:W-:-:S05]  /*aa10*/  ISETP.NE.AND.EX P1, PT, RZ, UR5, PT, P1 ;  /* 0x00000005ff007c0c */ /* 0x000fca000bf25310 */
[----:B------:R2:W5:Y:S08]  /*aa20*/  @P0 LDG.E R6, desc[UR56][R4.64] ;  /* 0x0000003804060981 */ /* 0x000570000c1e1900 */
[----:B------:R-:W-:Y:S01]  /*aa30*/  @P1 IADD3 R2, P2, R3, UR4, RZ ;  /* 0x0000000403021c10 */ /* 0x000fe2000ff5e0ff */
[----:B------:R-:W-:-:S03]  /*aa40*/  ULDC UR4, c[0x0][0xa88] ;  /* 0x0002a20000047ab9 */ /* 0x000fc60000000800 */
[----:B------:R-:W-:Y:S01]  /*aa50*/  @P1 IADD3.X R3, R0, UR5, RZ, P2, !PT ;  /* 0x0000000500031c10 */ /* 0x000fe200097fe4ff */
[----:B------:R-:W-:-:S06]  /*aa60*/  IMAD.U32 R0, RZ, RZ, UR4 ;  /* 0x00000004ff007e24 */ /* 0x000fcc000f8e00ff */
[----:B------:R2:W5:Y:S01]  /*aa70*/  @P1 LDG.E R0, desc[UR56][R2.64] ;  /* 0x0000003802001981 */ /* 0x000562000c1e1900 */
[----:B0-----:R-:W-:Y:S02]  /*aa80*/  ISETP.NE.AND P2, PT, R17, 0x1, PT ;  /* 0x000000011100780c */ /* 0x001fe40003f45270 */
[----:B------:R-:W-:-:S11]  /*aa90*/  ISETP.GE.AND P3, PT, R198, 0x80, PT ;  /* 0x00000080c600780c */ /* 0x000fd60003f66270 */
[----:B------:R-:W0:Y:S08]  /*aaa0*/  @P2 LDC R12, c[0x0][0xbec] ;  /* 0x0002fb00ff0c2b82 */ /* 0x000e300000000800 */
[----:B------:R-:W3:Y:S01]  /*aab0*/  @P2 LDC R21, c[0x0][0xbf0] ;  /* 0x0002fc00ff152b82 */ /* 0x000ee20000000800 */
[----:B--2---:R-:W-:Y:S05]  /*aac0*/  @P1 BRA `(.L_x_2495) ;  /* 0x0000000000101947 */ /* 0x004fea0003800000 */
[----:B------:R-:W-:Y:S05]  /*aad0*/  @!P0 BRA `(.L_x_2495) ;  /* 0x00000000000c8947 */ /* 0x000fea0003800000 */
[----:B------:R-:W2:Y:S04]  /*aae0*/  LDG.E R3, desc[UR56][R4.64] ;  /* 0x0000003804037981 */ /* 0x000ea8000c1e1900 */
[----:B-----5:R-:W2:Y:S02]  /*aaf0*/  LDG.E R0, desc[UR56][R4.64+0x4] ;  /* 0x0000043804007981 */ /* 0x020ea4000c1e1900 */
[----:B--2---:R-:W-:-:S07]  /*ab00*/  IMAD.IADD R0, R0, 0x1, -R3 ;  /* 0x0000000100007824 */ /* 0x004fce00078e0a03 */
.L_x_2495:
[----:B------:R-:W-:Y:S01]  /*ab10*/  BSSY B1, `(.L_x_2496) ;  /* 0x000002d000017945 */ /* 0x000fe20003800000 */
[----:B------:R-:W-:Y:S02]  /*ab20*/  SHF.R.S32.HI R10, RZ, 0x1f, R188 ;  /* 0x0000001fff0a7819 */ /* 0x000fe400000114bc */
[----:B------:R-:W-:Y:S02]  /*ab30*/  SEL R185, R185, RZ, !P0 ;  /* 0x000000ffb9b97207 */ /* 0x000fe40004000000 */
[----:B------:R-:W-:Y:S02]  /*ab40*/  SEL R189, R189, RZ, !P0 ;  /* 0x000000ffbdbd7207 */ /* 0x000fe40004000000 */
[----:B-----5:R-:W-:Y:S01]  /*ab50*/  SHF.R.S32.HI R11, RZ, 0x1f, R6 ;  /* 0x0000001fff0b7819 */ /* 0x020fe20000011406 */
[----:B------:R-:W-:Y:S06]  /*ab60*/  @P3 BRA `(.L_x_2497) ;  /* 0x00000000009c3947 */ /* 0x000fec0003800000 */
[----:B------:R-:W2:Y:S01]  /*ab70*/  S2R R3, SR_TID.X ;  /* 0x0000000000037919 */ /* 0x000ea20000002100 */
[----:B------:R-:W4:Y:S02]  /*ab80*/  LDC R9, c[0x0][0xbe8] ;  /* 0x0002fa00ff097b82 */ /* 0x000f240000000800 */
[----:B----4-:R-:W-:Y:S01]  /*ab90*/  IMAD R2, R0, R9, RZ ;  /* 0x0000000900027224 */ /* 0x010fe200078e02ff */
[----:B--2---:R-:W-:-:S04]  /*aba0*/  IADD3 R8, R18, -0x80, R3 ;  /* 0xffffff8012087810 */ /* 0x004fc80007ffe003 */
        /* <DEDUP_REMOVED lines=13> */
[----:B------:R-:W4:Y:S01]  /*ac80*/  @P0 LDC R15, c[0x0][0xbf0] ;  /* 0x0002fc00ff0f0b82 */ /* 0x000f220000000800 */
[----:B------:R-:W-:-:S04]  /*ac90*/  IMAD.WIDE.U32 R2, R185, UR4, R2 ;  /* 0x00000004b9027c25 */ /* 0x000fc8000f8e0002 */
[----:B--2---:R-:W-:-:S05]  /*aca0*/  @P0 IMAD.HI.U32 R4, R8, R13, RZ ;  /* 0x0000000d08040227 */ /* 0x004fca00078e00ff */
[----:B----4-:R-:W-:Y:S01]  /*acb0*/  @P0 SHF.R.U32.HI R5, RZ, R15, R4 ;  /* 0x0000000fff050219 */ /* 0x010fe20000011604 */
        /* <DEDUP_REMOVED lines=18> */
.L_x_2497:
[----:B------:R-:W-:Y:S05]  /*ade0*/  BSYNC B1 ;  /* 0x0000000000017941 */ /* 0x000fea0003800000 */
.L_x_2496:
[----:B------:R-:W-:Y:S01]  /*adf0*/  ULDC.64 UR4, c[0x0][0xaa0] ;  /* 0x0002a80000047ab9 */ /* 0x000fe20000000a00 */
[----:B------:R-:W-:Y:S01]  /*ae00*/  IMAD R7, R187, 0x20, R190 ;  /* 0x00000020bb077824 */ /* 0x000fe200078e02be */
[----:B------:R-:W-:Y:S01]  /*ae10*/  BSSY B1, `(.L_x_2498) ;  /* 0x0000037000017945 */ /* 0x000fe20003800000 */
[----:B--2---:R-:W-:Y:S02]  /*ae20*/  IMAD R3, R11, UR4, RZ ;  /* 0x000000040b037c24 */ /* 0x004fe4000f8e02ff */
[----:B------:R-:W-:Y:S02]  /*ae30*/  IMAD.IADD R9, R18, 0x1, R7 ;  /* 0x0000000112097824 */ /* 0x000fe400078e0207 */
[C---:B------:R-:W-:Y:S02]  /*ae40*/  IMAD R5, R6.reuse, UR5, R3 ;  /* 0x0000000506057c24 */ /* 0x040fe4000f8e0203 */
[----:B------:R-:W-:Y:S01]  /*ae50*/  IMAD.WIDE.U32 R2, R6, UR4, RZ ;  /* 0x0000000406027c25 */ /* 0x000fe2000f8e00ff */
[----:B------:R-:W-:-:S03]  /*ae60*/  ULDC.64 UR4, c[0x0][0xae8] ;  /* 0x0002ba0000047ab9 */ /* 0x000fc60000000a00 */
[----:B------:R-:W-:Y:S02]  /*ae70*/  IMAD.IADD R3, R3, 0x1, R5 ;  /* 0x0000000103037824 */ /* 0x000fe400078e0205 */
[----:B------:R-:W-:Y:S02]  /*ae80*/  IMAD R7, R10, UR4, RZ ;  /* 0x000000040a077c24 */ /* 0x000fe4000f8e02ff */
[----:B0-----:R-:W-:-:S04]  /*ae90*/  @P2 IMAD.HI.U32 R4, R9, R12, RZ ;  /* 0x0000000c09042227 */ /* 0x001fc800078e00ff */
        /* <DEDUP_REMOVED lines=27> */
[----:B------:R-:W-:Y:S01]  /*b050*/  IMAD.IADD R3, R3, 0x1, R5 ;  /* 0x0000000103037824 */ /* 0x000fe200078e0205 */
[----:B------:R-:W-:Y:S01]  /*b060*/  LEA R4, P3, R2, UR4, 0x1 ;  /* 0x0000000402047c11 */ /* 0x000fe2000f8608ff */
[----:B------:R-:W-:-:S03]  /*b070*/  VIADD R0, R18, 0x20 ;  /* 0x0000002012007836 */ /* 0x000fc60000000000 */
[----:B------:R-:W-:Y:S01]  /*b080*/  LEA.HI.X R5, R2, UR5, R3, 0x1, P3 ;  /* 0x0000000502057c11 */ /* 0x000fe200098f0c03 */
[----:B------:R0:W2:Y:S01]  /*b090*/  SHFL.IDX PT, R7, R4, RZ, 0x181f ;  /* 0x00181fff04077589 */ /* 0x0000a200000e0000 */
[-C--:B------:R-:W-:Y:S01]  /*b0a0*/  ISETP.GE.AND P1, PT, R0, R17.reuse, PT ;  /* 0x000000110000720c */ /* 0x080fe20003f26270 */
[----:B------:R-:W-:Y:S02]  /*b0b0*/  VIADD R0, R18, 0x40 ;  /* 0x0000004012007836 */ /* 0x000fe40000000000 */
[----:B------:R0:W3:Y:S03]  /*b0c0*/  SHFL.IDX PT, R3, R5, RZ, 0x181f ;  /* 0x00181fff05037589 */ /* 0x0000e600000e0000 */
[----:B------:R-:W-:Y:S01]  /*b0d0*/  ISETP.GE.AND P0, PT, R0, R17, PT ;  /* 0x000000110000720c */ /* 0x000fe20003f06270 */
[----:B------:R-:W-:-:S12]  /*b0e0*/  @P2 BRA `(.L_x_2499) ;  /* 0x0000000000242947 */ /* 0x000fd80003800000 */
[----:B------:R-:W-:Y:S02]  /*b0f0*/  ULDC UR4, c[0x0][0xac8] ;  /* 0x0002b20000047ab9 */ /* 0x000fe40000000800 */
[----:B------:R-:W-:Y:S02]  /*b100*/  ISETP.GE.AND P4, PT, R22, UR4, PT ;  /* 0x0000000416007c0c */ /* 0x000fe4000bf86270 */
[----:B------:R-:W-:-:S11]  /*b110*/  ISETP.GE.AND P5, PT, R186, UR4, PT ;  /* 0x00000004ba007c0c */ /* 0x000fd6000bfa6270 */
[-C--:B--2---:R-:W-:Y:S02]  /*b120*/  @!P4 LEA R6, P2, R22, R7.reuse, 0x1 ;  /* 0x000000071606c211 */ /* 0x084fe400078408ff */
[----:B------:R-:W-:Y:S02]  /*b130*/  @!P5 LEA R2, P3, R186, R7, 0x1 ;  /* 0x00000007ba02d211 */ /* 0x000fe400078608ff */
[-C--:B---3--:R-:W-:Y:S02]  /*b140*/  @!P4 LEA.HI.X R7, R22, R3.reuse, R197, 0x1, P2 ;  /* 0x000000031607c211 */ /* 0x088fe400010f0cc5 */
[----:B------:R-:W-:-:S03]  /*b150*/  @!P5 LEA.HI.X R3, R186, R3, R196, 0x1, P3 ;  /* 0x00000003ba03d211 */ /* 0x000fc600018f0cc4 */
[----:B------:R4:W-:Y:S04]  /*b160*/  @!P4 ST.E.128 desc[UR56][R6.64], RZ ;  /* 0x000000ff0600c985 */ /* 0x0009e8000c101d38 */
[----:B------:R4:W-:Y:S02]  /*b170*/  @!P5 ST.E.128 desc[UR56][R2.64], RZ ;  /* 0x000000ff0200d985 */ /* 0x0009e4000c101d38 */
.L_x_2499:
[----:B------:R-:W-:Y:S05]  /*b180*/  BSYNC B1 ;  /* 0x0000000000017941 */ /* 0x000fea0003800000 */
.L_x_2498:
[----:B---34-:R3:W4:Y:S01]  /*b190*/  SHFL.IDX PT, R3, R5, 0x1, 0x181f ;  /* 0x00381f0005037f89 */ /* 0x01872200000e0000 */
[----:B------:R-:W-:Y:S03]  /*b1a0*/  BSSY B1, `(.L_x_2500) ;  /* 0x000000c000017945 */ /* 0x000fe60003800000 */
[----:B--2---:R3:W2:Y:S01]  /*b1b0*/  SHFL.IDX PT, R7, R4, 0x1, 0x181f ;  /* 0x00381f0004077f89 */ /* 0x0046a200000e0000 */
[----:B------:R-:W-:Y:S05]  /*b1c0*/  @P1 BRA `(.L_x_2501) ;  /* 0x0000000000241947 */ /* 0x000fea0003800000 */
[----:B------:R-:W-:Y:S02]  /*b1d0*/  ULDC UR4, c[0x0][0xac8] ;  /* 0x0002b20000047ab9 */ /* 0x000fe40000000800 */
[----:B------:R-:W-:Y:S02]  /*b1e0*/  ISETP.GE.AND P3, PT, R22, UR4, PT ;  /* 0x0000000416007c0c */ /* 0x000fe4000bf66270 */
[----:B------:R-:W-:-:S11]  /*b1f0*/  ISETP.GE.AND P4, PT, R186, UR4, PT ;  /* 0x00000004ba007c0c */ /* 0x000fd6000bf86270 */
[-C--:B--2---:R-:W-:Y:S02]  /*b200*/  @!P3 LEA R6, P1, R22, R7.reuse, 0x1 ;  /* 0x000000071606b211 */ /* 0x084fe400078208ff */
[----:B------:R-:W-:Y:S02]  /*b210*/  @!P4 LEA R2, P2, R186, R7, 0x1 ;  /* 0x00000007ba02c211 */ /* 0x000fe400078408ff */
[-C--:B----4-:R-:W-:Y:S02]  /*b220*/  @!P3 LEA.HI.X R7, R22, R3.reuse, R197, 0x1, P1 ;  /* 0x000000031607b211 */ /* 0x090fe400008f0cc5 */
[----:B------:R-:W-:-:S03]  /*b230*/  @!P4 LEA.HI.X R3, R186, R3, R196, 0x1, P2 ;  /* 0x00000003ba03c211 */ /* 0x000fc600010f0cc4 */
[----:B------:R2:W-:Y:S04]  /*b240*/  @!P3 ST.E.128 desc[UR56][R6.64], RZ ;  /* 0x000000ff0600b985 */ /* 0x0005e8000c101d38 */
[----:B------:R2:W-:Y:S02]  /*b250*/  @!P4 ST.E.128 desc[UR56][R2.64], RZ ;  /* 0x000000ff0200c985 */ /* 0x0005e4000c101d38 */
.L_x_2501:
[----:B------:R-:W-:Y:S05]  /*b260*/  BSYNC B1 ;  /* 0x0000000000017941 */ /* 0x000fea0003800000 */
.L_x_2500:
[----:B--2-4-:R2:W4:Y:S01]  /*b270*/  SHFL.IDX PT, R3, R5, 0x2, 0x181f ;  /* 0x00581f0005037f89 */ /* 0x01452200000e0000 */
[----:B------:R-:W-:Y:S03]  /*b280*/  BSSY B1, `(.L_x_2502) ;  /* 0x000000c000017945 */ /* 0x000fe60003800000 */
[----:B------:R2:W0:Y:S01]  /*b290*/  SHFL.IDX PT, R7, R4, 0x2, 0x181f ;  /* 0x00581f0004077f89 */ /* 0x00042200000e0000 */
[----:B------:R-:W-:Y:S05]  /*b2a0*/  @P0 BRA `(.L_x_2503) ;  /* 0x0000000000240947 */ /* 0x000fea0003800000 */
[----:B------:R-:W-:Y:S02]  /*b2b0*/  ULDC UR4, c[0x0][0xac8] ;  /* 0x0002b20000047ab9 */ /* 0x000fe40000000800 */
[----:B------:R-:W-:Y:S02]  /*b2c0*/  ISETP.GE.AND P2, PT, R22, UR4, PT ;  /* 0x0000000416007c0c */ /* 0x000fe4000bf46270 */
[----:B------:R-:W-:-:S11]  /*b2d0*/  ISETP.GE.AND P3, PT, R186, UR4, PT ;  /* 0x00000004ba007c0c */ /* 0x000fd6000bf66270 */
[-C--:B0-----:R-:W-:Y:S02]  /*b2e0*/  @!P2 LEA R6, P0, R22, R7.reuse, 0x1 ;  /* 0x000000071606a211 */ /* 0x081fe400078008ff */
[----:B------:R-:W-:Y:S02]  /*b2f0*/  @!P3 LEA R2, P1, R186, R7, 0x1 ;  /* 0x00000007ba02b211 */ /* 0x000fe400078208ff */
[-C--:B----4-:R-:W-:Y:S02]  /*b300*/  @!P2 LEA.HI.X R7, R22, R3.reuse, R197, 0x1, P0 ;  /* 0x000000031607a211 */ /* 0x090fe400000f0cc5 */
[----:B------:R-:W-:-:S03]  /*b310*/  @!P3 LEA.HI.X R3, R186, R3, R196, 0x1, P1 ;  /* 0x00000003ba03b211 */ /* 0x000fc600008f0cc4 */
[----:B------:R0:W-:Y:S04]  /*b320*/  @!P2 ST.E.128 desc[UR56][R6.64], RZ ;  /* 0x000000ff0600a985 */ /* 0x0001e8000c101d38 */
[----:B------:R0:W-:Y:S02]  /*b330*/  @!P3 ST.E.128 desc[UR56][R2.64], RZ ;  /* 0x000000ff0200b985 */ /* 0x0001e4000c101d38 */
.L_x_2503:
[----:B------:R-:W-:Y:S05]  /*b340*/  BSYNC B1 ;  /* 0x0000000000017941 */ /* 0x000fea0003800000 */
.L_x_2502:
[----:B------:R-:W-:Y:S01]  /*b350*/  VIADD R0, R18, 0x60 ;  /* 0x0000006012007836 */ /* 0x000fe20000000000 */
[----:B0-23--:R-:W0:Y:S04]  /*b360*/  SHFL.IDX PT, R5, R5, 0x3, 0x181f ;  /* 0x00781f0005057f89 */ /* 0x00de2800000e0000 */
[----:B------:R-:W-:Y:S01]  /*b370*/  ISETP.GE.AND P0, PT, R0, R17, PT ;  /* 0x000000110000720c */ /* 0x000fe20003f06270 */
[----:B----4-:R2:W3:-:S12]  /*b380*/  SHFL.IDX PT, R3, R4, 0x3, 0x181f ;  /* 0x00781f0004037f89 */ /* 0x0104d800000e0000 */
[----:B--2---:R-:W-:Y:S05]  /*b390*/  @P0 BRA `(.L_x_2494) ;  /* 0x0000000000240947 */ /* 0x004fea0003800000 */
[----:B------:R-:W-:Y:S02]  /*b3a0*/  ULDC UR4, c[0x0][0xac8] ;  /* 0x0002b20000047ab9 */ /* 0x000fe40000000800 */
[----:B------:R-:W-:Y:S02]  /*b3b0*/  ISETP.GE.AND P2, PT, R22, UR4, PT ;  /* 0x0000000416007c0c */ /* 0x000fe4000bf46270 */
[----:B------:R-:W-:-:S11]  /*b3c0*/  ISETP.GE.AND P3, PT, R186, UR4, PT ;  /* 0x00000004ba007c0c */ /* 0x000fd6000bf66270 */
[-C--:B---3--:R-:W-:Y:S02]  /*b3d0*/  @!P2 LEA R6, P0, R22, R3.reuse, 0x1 ;  /* 0x000000031606a211 */ /* 0x088fe400078008ff */
[----:B------:R-:W-:Y:S02]  /*b3e0*/  @!P3 LEA R2, P1, R186, R3, 0x1 ;  /* 0x00000003ba02b211 */ /* 0x000fe400078208ff */
[-C--:B0-----:R-:W-:Y:S02]  /*b3f0*/  @!P2 LEA.HI.X R7, R22, R5.reuse, R197, 0x1, P0 ;  /* 0x000000051607a211 */ /* 0x081fe400000f0cc5 */
[----:B------:R-:W-:-:S03]  /*b400*/  @!P3 LEA.HI.X R3, R186, R5, R196, 0x1, P1 ;  /* 0x00000005ba03b211 */ /* 0x000fc600008f0cc4 */
[----:B------:R0:W-:Y:S04]  /*b410*/  @!P2 ST.E.128 desc[UR56][R6.64], RZ ;  /* 0x000000ff0600a985 */ /* 0x0001e8000c101d38 */
[----:B------:R0:W-:Y:S02]  /*b420*/  @!P3 ST.E.128 desc[UR56][R2.64], RZ ;  /* 0x000000ff0200b985 */ /* 0x0001e4000c101d38 */
.L_x_2494:
[----:B------:R-:W-:Y:S05]  /*b430*/  BSYNC B0 ;  /* 0x0000000000007941 */ /* 0x000fea0003800000 */
.L_x_2485:
[----:B------:R-:W-:Y:S02]  /*b440*/  ULDC UR4, c[0x0][0xc3c] ;  /* 0x00030f0000047ab9 */ /* 0x000fe40000000800 */
[----:B-1----:R-:W-:-:S13]  /*b450*/  ISETP.GE.AND P0, PT, R47, UR4, PT ;  /* 0x000000042f007c0c */ /* 0x002fda000bf06270 */
[----:B------:R-:W-:Y:S05]  /*b460*/  @!P0 BRA `(.L_x_2504) ;  /* 0xffffff5800508947 */ /* 0x000fea000383ffff */
[----:B------:R-:W-:Y:S05]  /*b470*/  EXIT ;  /* 0x000000000000794d */ /* 0x000fea0003800000 */
.L_x_2449:
[----:B------:R-:W-:-:S08]  /*b480*/  NOP ;  /* 0x0000000000007918 */ /* 0x000fd00000000000 */
[----:B0-----:R-:W0:-:S00]  /*b490*/  USETMAXREG.DEALLOC.CTAPOOL 0x18 ;  /* 0x00000018000079c8 */ /* 0x001e0000080e0500 */
[----:B0-----:R-:W-:Y:S01]  /*b4a0*/  LOP3.LUT R0, R0, 0x3, RZ, 0xc0, !PT ;  /* 0x0000000300007812 */ /* 0x001fe200078ec0ff */
[----:B------:R-:W-:-:S05]  /*b4b0*/  IMAD.MOV.U32 R5, RZ, RZ, RZ ;  /* 0x000000ffff057224 */ /* 0x000fca00078e00ff */
[----:B------:R-:W0:Y:S02]  /*b4c0*/  SHFL.IDX PT, R0, R0, RZ, 0x1f ;  /* 0x00001fff00007589 */ /* 0x000e2400000e0000 */
[----:B0-----:R-:W-:-:S04]  /*b4d0*/  ISETP.NE.AND P0, PT, R0, RZ, PT ;  /* 0x000000ff0000720c */ /* 0x001fc80003f05270 */
[----:B------:R-:W-:-:S05]  /*b4e0*/  P2R R0, PR, RZ, 0x1 ;  /* 0x00000001ff007803 */ /* 0x000fca0000000000 */
[----:B------:R0:W-:Y:S04]  /*b4f0*/  STL [R1+0x50], R0 ;  /* 0x0000500001007387 */ /* 0x0001e80000100800 */
        /* <DEDUP_REMOVED lines=8> */
.L_x_2505:
[----:B0-----:R-:W0:Y:S01]  /*b580*/  S2R R0, SR_TID.X ;  /* 0x0000000000007919 */ /* 0x001e220000002100 */
[----:B------:R-:W-:Y:S01]  /*b590*/  ULDC UR4, c[0x0][0xc3c] ;  /* 0x00030f0000047ab9 */ /* 0x000fe20000000800 */
[----:B------:R-:W1:Y:S01]  /*b5a0*/  S2UR UR6, SR_CTAID.X ;  /* 0x00000000000679c3 */ /* 0x000e620000002500 */
        /* <DEDUP_REMOVED lines=39> */
.L_x_2511:
        /* <DEDUP_REMOVED lines=12> */
.L_x_2510:
[----:B------:R-:W-:Y:S05]  /*b8e0*/  BSYNC B0 ;  /* 0x0000000000007941 */ /* 0x000fea0003800000 */
.L_x_2509:
        /* <DEDUP_REMOVED lines=21> */
.L_x_2507:
        /* <DEDUP_REMOVED lines=20> */
.L_x_2512:
        /* <DEDUP_REMOVED lines=57> */
.L_x_2508:
[----:B------:R-:W-:Y:S02]  /*bf10*/  IMAD.MOV.U32 R17, RZ, RZ, RZ ;  /* 0x000000ffff117224 */ /* 0x000fe400078e00ff */
[----:B------:R-:W-:Y:S02]  /*bf20*/  IMAD.U32 R16, RZ, RZ, UR6 ;  /* 0x00000006ff107e24 */ /* 0x000fe4000f8e00ff */
[----:B------:R-:W-:-:S07]  /*bf30*/  IMAD.MOV.U32 R18, RZ, RZ, RZ ;  /* 0x000000ffff127224 */ /* 0x000fce00078e00ff */
.L_x_2513:
[----:B------:R-:W-:-:S13]  /*bf40*/  ISETP.NE.AND P0, PT, R0, RZ, PT ;  /* 0x000000ff0000720c */ /* 0x000fda0003f05270 */
[----:B------:R-:W1:Y:S01]  /*bf50*/  @!P0 S2R R3, SR_CgaCtaId ;  /* 0x0000000000038919 */ /* 0x000e620000008800 */
[----:B------:R-:W-:-:S04]  /*bf60*/  @!P0 MOV R0, 0x400 ;  /* 0x0000040000008802 */ /* 0x000fc80000000f00 */
[----:B-1----:R-:W-:-:S05]  /*bf70*/  @!P0 LEA R0, R3, R0, 0x18 ;  /* 0x0000000003008211 */ /* 0x002fca00078ec0ff */
[----:B------:R1:W-:Y:S01]  /*bf80*/  @!P0 STS.128 [R0+0x348d0], R16 ;  /* 0x0348d01000008388 */ /* 0x0003e20000000c00 */
[----:B------:R-:W-:Y:S06]  /*bf90*/  BAR.ARV 0x5, 0x180 ;  /* 0x0146000000007b1d */ /* 0x000fec0000002000 */
.L_x_2506:
[----:B01----:R-:W-:Y:S01]  /*bfa0*/  IMAD.MOV.U32 R0, RZ, RZ, 0x1 ;  /* 0x00000001ff007424 */ /* 0x003fe200078e00ff */
[----:B------:R0:W-:Y:S01]  /*bfb0*/  STL [R1+0x48], RZ ;  /* 0x000048ff01007387 */ /* 0x0001e20000100800 */
[----:B------:R-:W-:Y:S02]  /*bfc0*/  ULDC UR4, c[0x0][0xc3c] ;  /* 0x00030f0000047ab9 */ /* 0x000fe40000000800 */
[----:B--2---:R-:W-:Y:S01]  /*bfd0*/  ISETP.GE.AND P0, PT, R19, UR4, PT ;  /* 0x0000000413007c0c */ /* 0x004fe2000bf06270 */
        /* <DEDUP_REMOVED lines=30> */
.L_x_2616:
[----:B0-----:R-:W0:Y:S02]  /*c1c0*/  LDC.64 R2, c[0x0][0xc88] ;  /* 0x00032200ff027b82 */ /* 0x001e240000000a00 */
[----:B0-----:R-:W-:-:S05]  /*c1d0*/  IMAD.WIDE R2, R19, 0x4, R2 ;  /* 0x0000000413027825 */ /* 0x001fca00078e0202 */
[----:B--2---:R-:W2:Y:S01]  /*c1e0*/  LDG.E R12, desc[UR56][R2.64] ;  /* 0x00000038020c7981 */ /* 0x004ea2000c1e1900 */
[----:B------:R-:W-:Y:S05]  /*c1f0*/  YIELD ;  /* 0x0000000000007946 */ /* 0x000fea0003800000 */
[----:B------:R-:W-:Y:S01]  /*c200*/  ULDC.64 UR4, c[0x0][0xa28] ;  /* 0x00028a0000047ab9 */ /* 0x000fe20000000a00 */
[----:B------:R-:W-:Y:S01]  /*c210*/  IMAD.MOV.U32 R0, RZ, RZ, RZ ;  /* 0x000000ffff007224 */ /* 0x000fe200078e00ff */
[----:B------:R-:W-:Y:S01]  /*c220*/  ISETP.NE.U32.AND P0, PT, RZ, UR4, PT ;  /* 0x00000004ff007c0c */ /* 0x000fe2000bf05070 */
[----:B------:R-:W-:Y:S01]  /*c230*/  IMAD.MOV.U32 R6, RZ, RZ, RZ ;  /* 0x000000ffff067224 */ /* 0x000fe200078e00ff */
[----:B------:R-:W-:Y:S01]  /*c240*/  ULDC.64 UR8, c[0x0][0xa18] ;  /* 0x0002860000087ab9 */ /* 0x000fe20000000a00 */
[----:B------:R-:W-:Y:S01]  /*c250*/  ULDC.64 UR6, c[0x0][0xa08] ;  /* 0x0002820000067ab9 */ /* 0x000fe20000000a00 */
[----:B------:R-:W-:-:S02]  /*c260*/  ISETP.NE.AND.EX P0, PT, RZ, UR5, PT, P0 ;  /* 0x00000005ff007c0c */ /* 0x000fc4000bf05300 */
        /* <DEDUP_REMOVED lines=45> */
.L_x_2515:
[----:B------:R-:W-:Y:S01]  /*c540*/  IMAD.MOV.U32 R2, RZ, RZ, R12 ;  /* 0x000000ffff027224 */ /* 0x000fe200078e000c */
[----:B------:R-:W-:Y:S01]  /*c550*/  ULDC.64 UR4, c[0x0][0xa20] ;  /* 0x0002880000047ab9 */ /* 0x000fe20000000a00 */
[----:B-----5:R-:W-:Y:S01]  /*c560*/  IMAD.IADD R3, R8, 0x1, R0 ;  /* 0x0000000108037824 */ /* 0x020fe200078e0200 */
[----:B------:R-:W-:Y:S02]  /*c570*/  ISETP.NE.U32.AND P1, PT, RZ, UR4, PT ;  /* 0x00000004ff007c0c */ /* 0x000fe4000bf25070 */
[----:B------:R2:W-:Y:S02]  /*c580*/  STL [R1+0x10], R2 ;  /* 0x0000100201007387 */ /* 0x0005e40000100800 */
[----:B------:R-:W-:Y:S02]  /*c590*/  ISETP.NE.AND.EX P1, PT, RZ, UR5, PT, P1 ;  /* 0x00000005ff007c0c */ /* 0x000fe4000bf25310 */
[----:B------:R2:W-:Y:S11]  /*c5a0*/  STL [R1+0x18], R3 ;  /* 0x0000180301007387 */ /* 0x0005f60000100800 */
[----:B--2---:R-:W-:Y:S05]  /*c5b0*/  @!P1 BRA `(.L_x_2516) ;  /* 0x0000000000109947 */ /* 0x004fea0003800000 */
[----:B------:R-:W-:-:S04]  /*c5c0*/  IADD3 R6, P0, R11, UR4, RZ ;  /* 0x000000040b067c10 */ /* 0x000fc8000ff1e0ff */
[----:B------:R-:W-:-:S05]  /*c5d0*/  IADD3.X R7, R10, UR5, RZ, P0, !PT ;  /* 0x000000050a077c10 */ /* 0x000fca00087fe4ff */
[----:B------:R2:W5:Y:S01]  /*c5e0*/  LDG.E R6, desc[UR56][R6.64] ;  /* 0x0000003806067981 */ /* 0x000562000c1e1900 */
[----:B------:R-:W-:Y:S05]  /*c5f0*/  BRA `(.L_x_2517) ;  /* 0x0000000000107947 */ /* 0x000fea0003800000 */
.L_x_2516:
[----:B------:R-:W-:Y:S05]  /*c600*/  @!P0 BRA `(.L_x_2517) ;  /* 0x00000000000c8947 */ /* 0x000fea0003800000 */
[----:B------:R-:W2:Y:S04]  /*c610*/  LDG.E R6, desc[UR56][R4.64] ;  /* 0x0000003804067981 */ /* 0x000ea8000c1e1900 */
[----:B------:R-:W2:Y:S02]  /*c620*/  LDG.E R4, desc[UR56][R4.64+0x4] ;  /* 0x0000043804047981 */ /* 0x000ea4000c1e1900 */
[----:B--2---:R-:W-:-:S07]  /*c630*/  IMAD.IADD R6, R4, 0x1, -R6 ;  /* 0x0000000104067824 */ /* 0x004fce00078e0a06 */
.L_x_2517:
[----:B-----5:R-:W-:Y:S01]  /*c640*/  IMAD.IADD R6, R6, 0x1, -R0 ;  /* 0x0000000106067824 */ /* 0x020fe200078e0a00 */
[----:B------:R-:W-:Y:S01]  /*c650*/  BSSY B7, `(.L_x_2518) ;  /* 0x000043b000077945 */ /* 0x000fe20003800000 */
[----:B------:R-:W3:Y:S02]  /*c660*/  LDC R0, c[0x0][0x448] ;  /* 0x00011200ff007b82 */ /* 0x000ee40000000800 */
[----:B---3--:R-:W-:Y:S01]  /*c670*/  ISETP.NE.AND P0, PT, R0, 0x1, PT ;  /* 0x000000010000780c */ /* 0x008fe20003f05270 */
[----:B------:R-:W-:-:S04]  /*c680*/  IMAD.SHL.U32 R0, R17, 0x80, RZ ;  /* 0x0000008011007824 */ /* 0x000fc800078e00ff */
[----:B------:R-:W-:-:S08]  /*c690*/  VIADD R0, R0, 0x7f ;  /* 0x0000007f00007836 */ /* 0x000fd00000000000 */
[----:B------:R-:W3:Y:S08]  /*c6a0*/  @P0 LDC R2, c[0x0][0x44c] ;  /* 0x00011300ff020b82 */ /* 0x000ef00000000800 */
[----:B------:R-:W4:Y:S01]  /*c6b0*/  @P0 LDC R3, c[0x0][0x450] ;  /* 0x00011400ff030b82 */ /* 0x000f220000000800 */
[----:B---3--:R-:W-:-:S05]  /*c6c0*/  @P0 IMAD.HI.U32 R2, R0, R2, RZ ;  /* 0x0000000200020227 */ /* 0x008fca00078e00ff */
[----:B----4-:R-:W-:Y:S02]  /*c6d0*/  @P0 SHF.R.U32.HI R0, RZ, R3, R2 ;  /* 0x00000003ff000219 */ /* 0x010fe40000011602 */
[C---:B------:R-:W-:Y:S01]  /*c6e0*/  IADD3 R2, R6.reuse, 0x80, -R9 ;  /* 0x0000008006027810 */ /* 0x040fe20007ffe809 */
[----:B------:R-:W-:-:S04]  /*c6f0*/  VIADD R6, R6, 0x7f ;  /* 0x0000007f06067836 */ /* 0x000fc80000000000 */
[----:B------:R-:W-:Y:S01]  /*c700*/  IMAD.IADD R0, R2, 0x1, R0 ;  /* 0x0000000102007824 */ /* 0x000fe200078e0200 */
[----:B------:R-:W-:-:S04]  /*c710*/  SHF.R.S32.HI R2, RZ, 0x1f, R6 ;  /* 0x0000001fff027819 */ /* 0x000fc80000011406 */
[----:B------:R-:W-:Y:S02]  /*c720*/  SHF.R.S32.HI R3, RZ, 0x1f, R0 ;  /* 0x0000001fff037819 */ /* 0x000fe40000011400 */
[----:B------:R-:W-:Y:S02]  /*c730*/  LEA.HI R2, R2, R6, RZ, 0x7 ;  /* 0x0000000602027211 */ /* 0x000fe400078f38ff */
[----:B------:R-:W-:Y:S02]  /*c740*/  LEA.HI R3, R3, R0, RZ, 0x7 ;  /* 0x0000000003037211 */ /* 0x000fe400078f38ff */
[----:B------:R-:W-:Y:S02]  /*c750*/  SHF.R.S32.HI R2, RZ, 0x7, R2 ;  /* 0x00000007ff027819 */ /* 0x000fe40000011402 */
[----:B------:R-:W-:-:S04]  /*c760*/  SHF.R.S32.HI R3, RZ, 0x7, R3 ;  /* 0x00000007ff037819 */ /* 0x000fc80000011403 */
[----:B------:R-:W-:-:S04]  /*c770*/  VIMNMX R4, R2, R3, PT ;  /* 0x0000000302047248 */ /* 0x000fc80003fe0100 */
[----:B------:R-:W-:Y:S01]  /*c780*/  ISETP.GT.AND P0, PT, R4, RZ, PT ;  /* 0x000000ff0400720c */ /* 0x000fe20003f04270 */
[----:B------:R3:W-:-:S12]  /*c790*/  STL [R1+0x2c], R4 ;  /* 0x00002c0401007387 */ /* 0x0007d80000100800 */
[----:B---3--:R-:W-:Y:S05]  /*c7a0*/  @P0 BRA `(.L_x_2519) ;  /* 0x0000000000440947 */ /* 0x008fea0003800000 */
[----:B------:R-:W3:Y:S02]  /*c7b0*/  S2R R4, SR_TID.X ;  /* 0x0000000000047919 */ /* 0x000ee40000002100 */
[----:B---3--:R-:W-:-:S04]  /*c7c0*/  LOP3.LUT R4, R4, 0x7f, RZ, 0xc0, !PT ;  /* 0x0000007f04047812 */ /* 0x008fc800078ec0ff */
[----:B------:R-:W-:-:S13]  /*c7d0*/  ISETP.NE.AND P0, PT, R4, RZ, PT ;  /* 0x000000ff0400720c */ /* 0x000fda0003f05270 */
[----:B------:R-:W-:Y:S05]  /*c7e0*/  @P0 BRA `(.L_x_2520) ;  /* 0x0000004000840947 */ /* 0x000fea0003800000 */
[----:B------:R-:W3:Y:S01]  /*c7f0*/  S2R R3, SR_LANEID ;  /* 0x0000000000037919 */ /* 0x000ee20000000000 */
[----:B------:R-:W-:Y:S02]  /*c800*/  VOTEU.ANY UR4, UPT, PT ;  /* 0x0000000000047886 */ /* 0x000fe400038e0100 */
[----:B------:R-:W3:Y:S08]  /*c810*/  FLO.U32 R0, UR4 ;  /* 0x0000000400007d00 */ /* 0x000ef000080e0000 */
[----:B------:R-:W4:Y:S01]  /*c820*/  POPC R5, UR4 ;  /* 0x0000000400057d09 */ /* 0x000f220008000000 */
[----:B---3--:R-:W-:-:S02]  /*c830*/  ISETP.EQ.U32.AND P0, PT, R0, R3, PT ;  /* 0x000000030000720c */ /* 0x008fc40003f02070 */
[----:B------:R-:W4:Y:S11]  /*c840*/  LDC.64 R2, c[0x0][0xc60] ;  /* 0x00031800ff027b82 */ /* 0x000f360000000a00 */
[----:B----4-:R-:W3:Y:S01]  /*c850*/  @P0 ATOMG.E.ADD.STRONG.GPU PT, R3, desc[UR56][R2.64], R5 ;  /* 0x00000005020309a8 */ /* 0x010ee200081ee1f8 */
[----:B------:R-:W4:Y:S02]  /*c860*/  S2R R4, SR_LTMASK ;  /* 0x0000000000047919 */ /* 0x000f240000003900 */
[----:B----4-:R-:W-:-:S04]  /*c870*/  LOP3.LUT R4, R4, UR4, RZ, 0xc0, !PT ;  /* 0x0000000404047c12 */ /* 0x010fc8000f8ec0ff */
[----:B--2---:R-:W2:Y:S01]  /*c880*/  POPC R7, R4 ;  /* 0x0000000400077309 */ /* 0x004ea20000000000 */
[----:B---3--:R-:W2:Y:S02]  /*c890*/  SHFL.IDX PT, R0, R3, R0, 0x1f ;  /* 0x00001f0003007589 */ /* 0x008ea400000e0000 */
[----:B--2---:R-:W-:Y:S01]  /*c8a0*/  IADD3 R16, R0, UR36, R7 ;  /* 0x0000002400107c10 */ /* 0x004fe2000fffe007 */
[----:B------:R-:W-:Y:S06]  /*c8b0*/  BRA `(.L_x_2520) ;  /* 0x0000004000507947 */ /* 0x000fec0003800000 */
.L_x_2519:
[----:B------:R-:W3:Y:S01]  /*c8c0*/  LDL R0, [R1+0x4] ;  /* 0x0000040001007983 */ /* 0x000ee20000100800 */
        /* <DEDUP_REMOVED lines=20> */
.L_x_2522:
[----:B------:R-:W-:Y:S05]  /*ca10*/  BSYNC B6 ;  /* 0x0000000000067941 */ /* 0x000fea0003800000 */
.L_x_2521:
        /* <DEDUP_REMOVED lines=21> */
.L_x_2525:
        /* <DEDUP_REMOVED lines=16> */
.L_x_2524:
[----:B------:R-:W-:Y:S05]  /*cc70*/  BSYNC B6 ;  /* 0x0000000000067941 */ /* 0x000fea0003800000 */
.L_x_2523:
[----:B------:R-:W3:Y:S01]  /*cc80*/  LDL.LU R2, [R1] ;  /* 0x0000000001027983 */ /* 0x000ee20000300800 */
[----:B------:R-:W-:-:S03]  /*cc90*/  ULDC.64 UR4, c[0x0][0x9f8] ;  /* 0x00027e0000047ab9 */ /* 0x000fc60000000a00 */
[----:B------:R-:W4:Y:S04]  /*cca0*/  LDL.LU R4, [R1+0xc] ;  /* 0x00000c0001047983 */ /* 0x000f280000300800 */
[----:B--2---:R-:W2:Y:S01]  /*ccb0*/  LDL R7, [R1+0x10] ;  /* 0x0000100001077983 */ /* 0x004ea20000100800 */
[----:B------:R-:W-:-:S03]  /*ccc0*/  ISETP.NE.U32.AND P0, PT, RZ, UR4, PT ;  /* 0x00000004ff007c0c */ /* 0x000fc6000bf05070 */
[----:B------:R-:W5:Y:S01]  /*ccd0*/  LDL R0, [R1+0x2c] ;  /* 0x00002c0001007983 */ /* 0x000f620000100800 */
[----:B------:R-:W-:-:S13]  /*cce0*/  ISETP.NE.AND.EX P0, PT, RZ, UR5, PT, P0 ;  /* 0x00000005ff007c0c */ /* 0x000fda000bf05300 */
[----:B---3--:R-:W-:-:S04]  /*ccf0*/  @P0 IADD3 R2, P1, R2, UR4, RZ ;  /* 0x0000000402020c10 */ /* 0x008fc8000ff3e0ff */
[----:B----4-:R-:W-:Y:S01]  /*cd00*/  @P0 IADD3.X R3, R4, UR5, RZ, P1, !PT ;  /* 0x0000000504030c10 */ /* 0x010fe20008ffe4ff */
[----:B------:R-:W-:-:S04]  /*cd10*/  ULDC.64 UR4, c[0x0][0xa08] ;  /* 0x0002820000047ab9 */ /* 0x000fc80000000a00 */
[----:B--2---:R2:W3:Y:S02]  /*cd20*/  @P0 LDG.E R7, desc[UR56][R2.64] ;  /* 0x0000003802070981 */ /* 0x0044e4000c1e1900 */
[----:B--2---:R-:W2:Y:S01]  /*cd30*/  LDC.64 R2, c[0x0][0x418] ;  /* 0x00010600ff027b82 */ /* 0x004ea20000000a00 */
[----:B-----5:R-:W-:Y:S01]  /*cd40*/  VIADD R4, R0, 0xffffffff ;  /* 0xffffffff00047836 */ /* 0x020fe20000000000 */
[----:B---3--:R-:W-:Y:S01]  /*cd50*/  SHF.R.S32.HI R8, RZ, 0x1f, R7 ;  /* 0x0000001fff087819 */ /* 0x008fe20000011407 */
[----:B------:R3:W-:Y:S04]  /*cd60*/  @P0 STL [R1+0x10], R7 ;  /* 0x0000100701000387 */ /* 0x0007e80000100800 */
[----:B------:R3:W-:Y:S01]  /*cd70*/  STL [R1+0x1c], R8 ;  /* 0x00001c0801007387 */ /* 0x0007e20000100800 */
[----:B--2---:R-:W-:Y:S01]  /*cd80*/  LOP3.LUT P0, RZ, R2, UR4, RZ, 0xfc, !PT ;  /* 0x0000000402ff7c12 */ /* 0x004fe2000f80fcff */
[----:B------:R-:W-:-:S03]  /*cd90*/  UMOV UR4, 0xffffffff ;  /* 0xffffffff00047882 */ /* 0x000fc60000000000 */
[----:B------:R-:W-:-:S04]  /*cda0*/  LOP3.LUT P0, RZ, R3, UR5, RZ, 0xfc, P0 ;  /* 0x0000000503ff7c12 */ /* 0x000fc8000800fcff */
[----:B------:R-:W-:Y:S01]  /*cdb0*/  SEL R0, R7, RZ, !P0 ;  /* 0x000000ff07007207 */ /* 0x000fe20004000000 */
[----:B---3--:R-:W-:Y:S08]  /*cdc0*/  BRA.DIV UR4, `(.L_x_2526) ;  /* 0x0000004e04c47947 */ /* 0x008ff0000b800000 */
[----:B------:R-:W2:Y:S02]  /*cdd0*/  S2R R5, SR_TID.X ;  /* 0x0000000000057919 */ /* 0x000ea40000002100 */
[----:B--2---:R-:W-:-:S04]  /*cde0*/  SHF.R.U32.HI R5, RZ, 0x5, R5 ;  /* 0x00000005ff057819 */ /* 0x004fc80000011605 */
[----:B------:R-:W-:-:S05]  /*cdf0*/  LOP3.LUT R5, R5, 0x3, RZ, 0xc0, !PT ;  /* 0x0000000305057812 */ /* 0x000fca00078ec0ff */
[----:B------:R2:W3:Y:S02]  /*ce00*/  SHFL.IDX PT, R14, R5, RZ, 0x1f ;  /* 0x00001fff050e7589 */ /* 0x0004e400000e0000 */
.L_x_2632:
[----:B------:R-:W-:Y:S01]  /*ce10*/  PLOP3.LUT P1, PT, PT, PT, PT, 0x8, 0x0 ;  /* 0x000000000000781c */ /* 0x000fe20003f2e170 */
[----:B------:R4:W-:Y:S01]  /*ce20*/  STL [R1], R0 ;  /* 0x0000000001007387 */ /* 0x0009e20000100800 */
[----:B---3--:R-:W-:-:S03]  /*ce30*/  ISETP.NE.AND P0, PT, R14, RZ, PT ;  /* 0x000000ff0e00720c */ /* 0x008fc60003f05270 */
[----:B------:R3:W-:Y:S01]  /*ce40*/  STL [R1+0xc], R4 ;  /* 0x00000c0401007387 */ /* 0x0007e20000100800 */
[----:B----4-:R-:W-:-:S05]  /*ce50*/  P2R R0, PR, RZ, 0x2 ;  /* 0x00000002ff007803 */ /* 0x010fca0000000000 */
[----:B------:R3:W-:Y:S04]  /*ce60*/  STL [R1+0x20], R0 ;  /* 0x0000200001007387 */ /* 0x0007e80000100800 */
[----:B------:R-:W-:Y:S05]  /*ce70*/  @P0 BRA `(.L_x_2527) ;  /* 0x0000000400480947 */ /* 0x000fea0003800000 */
[----:B------:R-:W-:-:S03]  /*ce80*/  UMOV UR4, 0xffffffff ;  /* 0xffffffff00047882 */ /* 0x000fc60000000000 */
[----:B------:R-:W-:Y:S05]  /*ce90*/  BRA.DIV UR4, `(.L_x_2528) ;  /* 0x0000004e04c47947 */ /* 0x000fea000b800000 */
[----:B------:R-:W-:-:S13]  /*cea0*/  ELECT P6, URZ, PT ;  /* 0x00000000003f782f */ /* 0x000fda00038c0000 */
.L_x_2635:
[----:B------:R-:W-:Y:S05]  /*ceb0*/  @!P6 BRA `(.L_x_2527) ;  /* 0x000000040038e947 */ /* 0x000fea0003800000 */
[----:B------:R-:W-:-:S04]  /*cec0*/  ISETP.NE.U32.AND P0, PT, R2, RZ, PT ;  /* 0x000000ff0200720c */ /* 0x000fc80003f05070 */
[----:B------:R-:W-:-:S13]  /*ced0*/  ISETP.NE.AND.EX P0, PT, R3, RZ, PT, P0 ;  /* 0x000000ff0300720c */ /* 0x000fda0003f05300 */
[----:B------:R-:W-:Y:S05]  /*cee0*/  @!P0 BRA `(.L_x_2529) ;  /* 0x0000000000548947 */ /* 0x000fea0003800000 */
[----:B------:R-:W4:Y:S01]  /*cef0*/  LDC R6, c[0x0][0x43c] ;  /* 0x00010f00ff067b82 */ /* 0x000f220000000800 */
[----:B01----:R-:W-:Y:S01]  /*cf00*/  IMAD.MOV.U32 R9, RZ, RZ, R4 ;  /* 0x000000ffff097224 */ /* 0x003fe200078e0004 */
[----:B------:R-:W-:-:S03]  /*cf10*/  ULDC.64 UR4, c[0x0][0x428] ;  /* 0x00010a0000047ab9 */ /* 0x000fc60000000a00 */
[----:B---3--:R-:W-:Y:S01]  /*cf20*/  IMAD.MOV.U32 R0, RZ, RZ, R9 ;  /* 0x000000ffff007224 */ /* 0x008fe200078e0009 */
[----:B----4-:R-:W-:-:S13]  /*cf30*/  ISETP.NE.AND P0, PT, R6, 0x1, PT ;  /* 0x000000010600780c */ /* 0x010fda0003f05270 */
[----:B--2---:R-:W0:Y:S02]  /*cf40*/  @P0 LDC.64 R4, c[0x0][0x440] ;  /* 0x00011000ff040b82 */ /* 0x004e240000000a00 */
        /* <DEDUP_REMOVED lines=13> */
[----:B------:R-:W2:Y:S04]  /*d020*/  LDG.E R0, desc[UR56][R2.64] ;  /* 0x0000003802007981 */ /* 0x000ea8000c1e1900 */
[----:B--2---:R4:W-:Y:S02]  /*d030*/  STL [R1], R0 ;  /* 0x0000000001007387 */ /* 0x0049e40000100800 */
.L_x_2529:
[----:B------:R-:W5:Y:S04]  /*d040*/  LDL R7, [R1+0x4] ;  /* 0x0000040001077983 */ /* 0x000f680000100800 */
[----:B---34-:R-:W5:Y:S04]  /*d050*/  LDL R0, [R1+0x8] ;  /* 0x0000080001007983 */ /* 0x018f680000100800 */
[----:B------:R-:W3:Y:S01]  /*d060*/  LDL R2, [R1+0x14] ;  /* 0x0000140001027983 */ /* 0x000ee20000100800 */
[----:B-----5:R-:W-:Y:S01]  /*d070*/  IMAD R0, R0, 0x8, R7 ;  /* 0x0000000800007824 */ /* 0x020fe200078e0207 */
[----:B---3--:R-:W-:-:S04]  /*d080*/  SHF.L.U32 R2, R2, 0x1f, RZ ;  /* 0x0000001f02027819 */ /* 0x008fc800000006ff */
[----:B------:R-:W3:Y:S02]  /*d090*/  SYNCS.PHASECHK.TRANS64.TRYWAIT P0, [R0+URZ+0x34840], R2 ;  /* 0x03484002000075a7 */ /* 0x000ee4000800017f */
[----:B---3--:R-:W-:Y:S05]  /*d0a0*/  @!P0 BRA `(.L_x_2530) ;  /* 0x0000004c00608947 */ /* 0x008fea0003800000 */
.L_x_2636:
[----:B------:R-:W4:Y:S02]  /*d0b0*/  S2R R3, SR_TID.X ;  /* 0x0000000000037919 */ /* 0x000f240000002100 */
[----:B----4-:R-:W-:-:S04]  /*d0c0*/  LOP3.LUT R3, R3, 0x7f, RZ, 0xc0, !PT ;  /* 0x0000007f03037812 */ /* 0x010fc800078ec0ff */
[----:B------:R-:W-:-:S13]  /*d0d0*/  ISETP.NE.AND P0, PT, R3, RZ, PT ;  /* 0x000000ff0300720c */ /* 0x000fda0003f05270 */
[----:B------:R-:W-:Y:S05]  /*d0e0*/  @P0 BRA `(.L_x_2531) ;  /* 0x00000000001c0947 */ /* 0x000fea0003800000 */
[----:B------:R-:W4:Y:S01]  /*d0f0*/  S2R R3, SR_TID.X ;  /* 0x0000000000037919 */ /* 0x000f220000002100 */
[----:B---3--:R-:W-:-:S04]  /*d100*/  IMAD.MOV.U32 R2, RZ, RZ, 0xc000 ;  /* 0x0000c000ff027424 */ /* 0x008fc800078e00ff */
[----:B------:R3:W-:Y:S01]  /*d110*/  SYNCS.ARRIVE.TRANS64 RZ, [R0+URZ+0x34830], R2 ;  /* 0x0348300200ff79a7 */ /* 0x0007e2000800003f */
[----:B----4-:R-:W-:-:S04]  /*d120*/  LOP3.LUT R3, R3, 0x1f, RZ, 0xc0, !PT ;  /* 0x0000001f03037812 */ /* 0x010fc800078ec0ff */
[----:B------:R-:W-:-:S13]  /*d130*/  ISETP.NE.AND P0, PT, R3, RZ, PT ;  /* 0x000000ff0300720c */ /* 0x000fda0003f05270 */
[----:B---3--:R-:W-:Y:S05]  /*d140*/  @!P0 BRA `(.L_x_2531) ;  /* 0x0000000000048947 */ /* 0x008fea0003800000 */
[----:B------:R-:W-:Y:S01]  /*d150*/  BPT.TRAP 0x1 ;  /* 0x000000040000795c */ /* 0x000fe20000300000 */
.L_x_2531:
[----:B------:R-:W4:Y:S04]  /*d160*/  LDL R6, [R1+0x4] ;  /* 0x0000040001067983 */ /* 0x000f280000100800 */
[----:B--2---:R-:W4:Y:S04]  /*d170*/  LDL R5, [R1+0x8] ;  /* 0x0000080001057983 */ /* 0x004f280000100800 */
[----:B------:R-:W2:Y:S04]  /*d180*/  LDL R4, [R1+0xc] ;  /* 0x00000c0001047983 */ /* 0x000ea80000100800 */
[----:B------:R-:W5:Y:S04]  /*d190*/  LDL R3, [R1+0x18] ;  /* 0x0000180001037983 */ /* 0x000f680000100800 */
[----:B---3--:R-:W3:Y:S01]  /*d1a0*/  LDL R2, [R1] ;  /* 0x0000000001027983 */ /* 0x008ee20000100800 */
        /* <DEDUP_REMOVED lines=9> */
[----:B----4-:R-:W-:Y:S01]  /*d240*/  IMAD R0, R5, 0xc000, R6 ;  /* 0x0000c00005007824 */ /* 0x010fe200078e0206 */
[----:B--2---:R-:W-:-:S04]  /*d250*/  R2UR UR11, R4 ;  /* 0x00000000040b72ca */ /* 0x004fc800000e0000 */
[----:B------:R-:W-:Y:S02]  /*d260*/  R2UR UR8, R0 ;  /* 0x00000000000872ca */ /* 0x000fe400000e0000 */
[----:B-----5:R-:W-:Y:S02]  /*d270*/  R2UR UR5, R3 ;  /* 0x00000000030572ca */ /* 0x020fe400000e0000 */
[----:B------:R-:W-:Y:S02]  /*d280*/  P2R R0, PR, RZ, 0x1 ;  /* 0x00000001ff007803 */ /* 0x000fe40000000000 */
[----:B---3--:R-:W-:-:S03]  /*d290*/  R2UR UR13, R2 ;  /* 0x00000000020d72ca */ /* 0x008fc600000e0000 */
[----:B------:R4:W-:Y:S04]  /*d2a0*/  STL [R1+0x20], R0 ;  /* 0x0000200001007387 */ /* 0x0009e80000100800 */
[----:B------:R-:W-:Y:S02]  /*d2b0*/  UIADD3 UR14, UR8, 0x1c400, URZ ;  /* 0x0001c400080e7890 */ /* 0x000fe4000fffe03f */
[----:B------:R-:W-:Y:S02]  /*d2c0*/  ULEA UR11, UR11, UR5, 0x7 ;  /* 0x000000050b0b7291 */ /* 0x000fe4000f8e383f */
[----:B------:R-:W-:Y:S02]  /*d2d0*/  UIADD3.X UR5, URZ, UR39, URZ, UP0, !UPT ;  /* 0x000000273f057290 */ /* 0x000fe400087fe43f */
[----:B------:R-:W-:-:S02]  /*d2e0*/  UIADD3 UR15, UR8, 0x20400, URZ ;  /* 0x00020400080f7890 */ /* 0x000fc4000fffe03f */
        /* <DEDUP_REMOVED lines=10> */
[----:B----4-:R-:W-:Y:S01]  /*d390*/  NOP ;  /* 0x0000000000007918 */ /* 0x010fe20000000000 */
.L_x_2527:
[----:B------:R-:W4:Y:S04]  /*d3a0*/  LDL R2, [R1+0x4] ;  /* 0x0000040001027983 */ /* 0x000f280000100800 */
[----:B------:R-:W5:Y:S04]  /*d3b0*/  LDL.LU R3, [R1+0x30] ;  /* 0x0000300001037983 */ /* 0x000f680000300800 */
[----:B--2---:R-:W2:Y:S04]  /*d3c0*/  LDL.LU R5, [R1+0x28] ;  /* 0x0000280001057983 */ /* 0x004ea80000300800 */
[----:B---3--:R-:W3:Y:S01]  /*d3d0*/  LDL.LU R4, [R1+0x38] ;  /* 0x0000380001047983 */ /* 0x008ee20000300800 */
[----:B------:R-:W-:Y:S05]  /*d3e0*/  WARPSYNC.ALL ;  /* 0x0000000000007948 */ /* 0x000fea0003800000 */
[----:B------:R-:W-:Y:S01]  /*d3f0*/  ULDC.64 UR4, c[0x0][0x298] ;  /* 0x0000a60000047ab9 */ /* 0x000fe20000000a00 */
[----:B------:R-:W-:Y:S01]  /*d400*/  ULDC.64 UR6, c[0x0][0xa00] ;  /* 0x0002800000067ab9 */ /* 0x000fe20000000a00 */
[----:B------:R-:W-:Y:S01]  /*d410*/  BSSY B6, `(.L_x_2532) ;  /* 0x0000024000067945 */ /* 0x000fe20003800000 */
[----:B------:R-:W-:Y:S01]  /*d420*/  BAR.SYNC.DEFER_BLOCKING 0x8, 0x180 ;  /* 0x0206000000007b1d */ /* 0x000fe20000010000 */
[----:B------:R-:W-:-:S04]  /*d430*/  ISETP.NE.U32.AND P0, PT, RZ, UR6, PT ;  /* 0x00000006ff007c0c */ /* 0x000fc8000bf05070 */
[----:B------:R-:W-:Y:S01]  /*d440*/  ISETP.NE.AND.EX P0, PT, RZ, UR7, PT, P0 ;  /* 0x00000007ff007c0c */ /* 0x000fe2000bf05300 */
[----:B----4-:R-:W-:Y:S01]  /*d450*/  VIADD R2, R2, 0x10400 ;  /* 0x0001040002027836 */ /* 0x010fe20000000000 */
[----:B-----5:R-:W-:-:S04]  /*d460*/  SHF.R.S32.HI R0, RZ, 0x1f, R3 ;  /* 0x0000001fff007819 */ /* 0x020fc80000011403 */
[----:B------:R-:W-:Y:S02]  /*d470*/  LOP3.LUT P1, RZ, R2, 0x3ff, RZ, 0xc0, !PT ;  /* 0x000003ff02ff7812 */ /* 0x000fe4000782c0ff */
[----:B--2---:R-:W-:Y:S01]  /*d480*/  SEL R5, R5, RZ, !P0 ;  /* 0x000000ff05057207 */ /* 0x004fe20004000000 */
[----:B------:R-:W-:Y:S01]  /*d490*/  IMAD R0, R0, UR4, RZ ;  /* 0x0000000400007c24 */ /* 0x000fe2000f8e02ff */
[----:B---3--:R-:W-:-:S03]  /*d4a0*/  SEL R4, R4, RZ, !P0 ;  /* 0x000000ff04047207 */ /* 0x008fc60004000000 */
[C---:B------:R-:W-:Y:S02]  /*d4b0*/  IMAD R0, R3.reuse, UR5, R0 ;  /* 0x0000000503007c24 */ /* 0x040fe4000f8e0200 */
[----:B------:R-:W-:-:S05]  /*d4c0*/  IMAD.WIDE.U32 R2, R3, UR4, RZ ;  /* 0x0000000403027c25 */ /* 0x000fca000f8e00ff */
[----:B------:R2:W-:Y:S04]  /*d4d0*/  STL.64 [R1+0x40], R2 ;  /* 0x0000400201007387 */ /* 0x0005e80000100a00 */
[----:B------:R3:W-:Y:S04]  /*d4e0*/  STL [R1+0x28], R5 ;  /* 0x0000280501007387 */ /* 0x0007e80000100800 */
[----:B------:R3:W-:Y:S01]  /*d4f0*/  STL [R1+0x4c], R4 ;  /* 0x00004c0401007387 */ /* 0x0007e20000100800 */
[----:B--2---:R-:W-:Y:S01]  /*d500*/  IMAD.IADD R2, R3, 0x1, R0 ;  /* 0x0000000103027824 */ /* 0x004fe200078e0200 */
[----:B------:R-:W-:-:S05]  /*d510*/  SHF.R.S32.HI R0, RZ, 0x1f, R18 ;  /* 0x0000001fff007819 */ /* 0x000fca0000011412 */
[----:B------:R3:W-:Y:S04]  /*d520*/  STL [R1+0x38], R0 ;  /* 0x0000380001007387 */ /* 0x0007e80000100800 */
[----:B------:R3:W-:Y:S01]  /*d530*/  STL [R1+0x30], R2 ;  /* 0x0000300201007387 */ /* 0x0007e20000100800 */
[----:B------:R-:W-:Y:S05]  /*d540*/  @!P1 BRA `(.L_x_2533) ;  /* 0x0000000000409947 */ /* 0x000fea0003800000 */
[----:B---3--:R-:W-:Y:S01]  /*d550*/  MOV R2, 0x0 ;  /* 0x0000000000027802 */ /* 0x008fe20000000f00 */
[----:B------:R-:W-:Y:S01]  /*d560*/  ULDC.64 UR6, c[0x4][0x118] ;  /* 0x0100460000067ab9 */ /* 0x000fe20000000a00 */
[----:B------:R-:W-:Y:S01]  /*d570*/  ULDC.64 UR8, c[0x4][0x120] ;  /* 0x0100480000087ab9 */ /* 0x000fe20000000a00 */
[----:B------:R-:W-:Y:S01]  /*d580*/  ULDC.64 UR4, c[0x4][0x88] ;  /* 0x0100220000047ab9 */ /* 0x000fe20000000a00 */
[----:B------:R-:W-:Y:S02]  /*d590*/  IMAD.U32 R4, RZ, RZ, UR6 ;  /* 0x00000006ff047e24 */ /* 0x000fe4000f8e00ff */
[----:B------:R-:W2:Y:S01]  /*d5a0*/  LDC.64 R2, c[0x4][R2] ;  /* 0x0100000002027b82 */ /* 0x000ea20000000a00 */
        /* <DEDUP_REMOVED lines=10> */
.L_x_2533:
[----:B------:R-:W-:Y:S05]  /*d650*/  BSYNC B6 ;  /* 0x0000000000067941 */ /* 0x000fea0003800000 */
.L_x_2532:
[----:B---3--:R-:W2:Y:S01]  /*d660*/  LDL.LU R5, [R1+0x30] ;  /* 0x0000300001057983 */ /* 0x008ea20000300800 */
[----:B------:R-:W-:Y:S01]  /*d670*/  ULDC.64 UR4, c[0x0][0x2d8] ;  /* 0x0000b60000047ab9 */ /* 0x000fe20000000a00 */
[----:B------:R-:W3:Y:S01]  /*d680*/  LDC R7, c[0x0][0x448] ;  /* 0x00011200ff077b82 */ /* 0x000ee20000000800 */
[----:B------:R-:W-:Y:S01]  /*d690*/  ULDC.64 UR6, c[0x0][0x280] ;  /* 0x0000a00000067ab9 */ /* 0x000fe20000000a00 */
[----:B------:R-:W2:Y:S04]  /*d6a0*/  LDL.LU.64 R2, [R1+0x40] ;  /* 0x0000400001027983 */ /* 0x000ea80000300a00 */
[----:B------:R-:W4:Y:S04]  /*d6b0*/  LDL.LU R0, [R1+0x38] ;  /* 0x0000380001007983 */ /* 0x000f280000300800 */
[----:B------:R-:W4:Y:S04]  /*d6c0*/  LDL.LU R6, [R1+0x4c] ;  /* 0x00004c0001067983 */ /* 0x000f280000300800 */
[----:B------:R-:W4:Y:S01]  /*d6d0*/  LDL.LU R4, [R1+0x28] ;  /* 0x0000280001047983 */ /* 0x000f220000300800 */
[----:B01----:R-:W0:Y:S01]  /*d6e0*/  S2R R9, SR_TID.X ;  /* 0x0000000000097919 */ /* 0x003e220000002100 */
[----:B------:R-:W1:Y:S01]  /*d6f0*/  S2R R8, SR_TID.X ;  /* 0x0000000000087919 */ /* 0x000e620000002100 */
[----:B---3--:R-:W-:Y:S01]  /*d700*/  ISETP.NE.AND P0, PT, R7, 0x1, PT ;  /* 0x000000010700780c */ /* 0x008fe20003f05270 */
[----:B0-----:R-:W-:-:S02]  /*d710*/  IMAD.SHL.U32 R9, R9, 0x8, RZ ;  /* 0x0000000809097824 */ /* 0x001fc400078e00ff */
[----:B-1----:R-:W-:-:S03]  /*d720*/  IMAD.SHL.U32 R10, R8, 0x8, RZ ;  /* 0x00000008080a7824 */ /* 0x002fc600078e00ff */
[----:B------:R-:W-:-:S04]  /*d730*/  LOP3.LUT R9, R9, 0x38, RZ, 0xc0, !PT ;  /* 0x0000003809097812 */ /* 0x000fc800078ec0ff */
[C---:B------:R-:W-:Y:S02]  /*d740*/  LOP3.LUT R11, R9.reuse, 0x40, RZ, 0xfc, !PT ;  /* 0x00000040090b7812 */ /* 0x040fe400078efcff */
[----:B------:R-:W-:Y:S02]  /*d750*/  LOP3.LUT R9, R9, 0x80, RZ, 0xfc, !PT ;  /* 0x0000008009097812 */ /* 0x000fe400078efcff */
[----:B------:R-:W-:Y:S01]  /*d760*/  LOP3.LUT R10, R10, 0x38, RZ, 0xc0, !PT ;  /* 0x000000380a0a7812 */ /* 0x000fe200078ec0ff */
[----:B--2---:R-:W-:Y:S02]  /*d770*/  IMAD.MOV.U32 R3, RZ, RZ, R5 ;  /* 0x000000ffff037224 */ /* 0x004fe400078e0005 */
[----:B------:R-:W0:Y:S01]  /*d780*/  S2R R5, SR_TID.X ;  /* 0x0000000000057919 */ /* 0x000e220000002100 */
[----:B----4-:R-:W-:Y:S02]  /*d790*/  IMAD R0, R0, UR4, RZ ;  /* 0x0000000400007c24 */ /* 0x010fe4000f8e02ff */
[----:B------:R-:W-:-:S04]  /*d7a0*/  IMAD.WIDE.U32 R2, R18, UR4, R2 ;  /* 0x0000000412027c25 */ /* 0x000fc8000f8e0002 */
[----:B------:R-:W-:Y:S01]  /*d7b0*/  IMAD R0, R18, UR5, R0 ;  /* 0x0000000512007c24 */ /* 0x000fe2000f8e0200 */
[----:B------:R-:W-:-:S03]  /*d7c0*/  ULDC.64 UR4, c[0x0][0x2e0] ;  /* 0x0000b80000047ab9 */ /* 0x000fc60000000a00 */
[----:B------:R-:W-:Y:S02]  /*d7d0*/  IMAD.IADD R3, R3, 0x1, R0 ;  /* 0x0000000103037824 */ /* 0x000fe400078e0200 */
[----:B------:R-:W-:Y:S02]  /*d7e0*/  IMAD R0, R6, UR4, RZ ;  /* 0x0000000406007c24 */ /* 0x000fe4000f8e02ff */
[C---:B------:R-:W-:Y:S01]  /*d7f0*/  IMAD.WIDE.U32 R2, R4.reuse, UR4, R2 ;  /* 0x0000000404027c25 */ /* 0x040fe2000f8e0002 */
[----:B------:R-:W1:Y:S03]  /*d800*/  @P0 LDC R6, c[0x0][0x450] ;  /* 0x00011400ff060b82 */ /* 0x000e660000000800 */
[----:B------:R-:W-:Y:S01]  /*d810*/  IMAD R0, R4, UR5, R0 ;  /* 0x0000000504007c24 */ /* 0x000fe2000f8e0200 */
[----:B------:R-:W-:Y:S01]  /*d820*/  ULDC.64 UR4, c[0x0][0x2d0] ;  /* 0x0000b40000047ab9 */ /* 0x000fe20000000a00 */
[----:B------:R-:W2:Y:S02]  /*d830*/  S2R R4, SR_TID.X ;  /* 0x0000000000047919 */ /* 0x000ea40000002100 */
[----:B------:R-:W-:Y:S01]  /*d840*/  IMAD.IADD R3, R3, 0x1, R0 ;  /* 0x0000000103037824 */ /* 0x000fe200078e0200 */
[----:B0-----:R-:W-:-:S04]  /*d850*/  LOP3.LUT R5, R5, 0x7f, RZ, 0xc0, !PT ;  /* 0x0000007f05057812 */ /* 0x001fc800078ec0ff */
[----:B------:R-:W-:Y:S01]  /*d860*/  SHF.R.U32.HI R5, RZ, 0x3, R5 ;  /* 0x00000003ff057819 */ /* 0x000fe20000011605 */
[----:B--2---:R-:W-:-:S05]  /*d870*/  IMAD.SHL.U32 R4, R4, 0x10, RZ ;  /* 0x0000001004047824 */ /* 0x004fca00078e00ff */
[----:B------:R-:W-:Y:S02]  /*d880*/  LOP3.LUT R4, R5, 0x70, R4, 0xf8, !PT ;  /* 0x0000007005047812 */ /* 0x000fe400078ef804 */
[----:B------:R-:W0:Y:S03]  /*d890*/  @P0 LDC R5, c[0x0][0x44c] ;  /* 0x00011300ff050b82 */ /* 0x000e260000000800 */
[----:B------:R-:W-:-:S04]  /*d8a0*/  IMAD R0, R17, 0x80, R4 ;  /* 0x0000008011007824 */ /* 0x000fc800078e0204 */
        /* <DEDUP_REMOVED lines=11> */
[----:B------:R-:W-:-:S05]  /*d960*/  SHF.R.S32.HI R4, RZ, 0x1f, R0 ;  /* 0x0000001fff047819 */ /* 0x000fca0000011400 */
[----:B------:R-:W-:Y:S02]  /*d970*/  IMAD R6, R4, UR4, RZ ;  /* 0x0000000404067c24 */ /* 0x000fe4000f8e02ff */
[C---:B------:R-:W-:Y:S01]  /*d980*/  IMAD.WIDE.U32 R4, R0.reuse, UR4, R2 ;  /* 0x0000000400047c25 */ /* 0x040fe2000f8e0002 */
[----:B------:R-:W-:Y:S02]  /*d990*/  ULDC UR4, c[0x0][0x2b8] ;  /* 0x0000ae0000047ab9 */ /* 0x000fe40000000800 */
[----:B------:R-:W-:Y:S01]  /*d9a0*/  ISETP.GE.AND P0, PT, R9, UR4, PT ;  /* 0x0000000409007c0c */ /* 0x000fe2000bf06270 */
[----:B------:R-:W-:Y:S01]  /*d9b0*/  IMAD R0, R0, UR5, R6 ;  /* 0x0000000500007c24 */ /* 0x000fe2000f8e0206 */
[----:B------:R0:W5:Y:S01]  /*d9c0*/  LDL R9, [R1+0x24] ;  /* 0x0000240001097983 */ /* 0x0001620000100800 */
[----:B------:R-:W-:Y:S02]  /*d9d0*/  LEA R3, P3, R4, UR6, 0x1 ;  /* 0x0000000604037c11 */ /* 0x000fe4000f8608ff */
[----:B------:R-:W-:Y:S01]  /*d9e0*/  IMAD.IADD R0, R5, 0x1, R0 ;  /* 0x0000000105007824 */ /* 0x000fe200078e0200 */
[----:B------:R-:W-:-:S02]  /*d9f0*/  ISETP.GE.AND P2, PT, R10, UR4, PT ;  /* 0x000000040a007c0c */ /* 0x000fc4000bf46270 */
[----:B------:R-:W-:Y:S01]  /*da00*/  ISETP.GE.AND P1, PT, R11, UR4, PT ;  /* 0x000000040b007c0c */ /* 0x000fe2000bf26270 */
[----:B------:R-:W-:Y:S01]  /*da10*/  UMOV UR4, 0xffffffff ;  /* 0xffffffff00047882 */ /* 0x000fe20000000000 */
[----:B------:R-:W-:Y:S02]  /*da20*/  LEA.HI.X R0, R4, UR7, R0, 0x1, P3 ;  /* 0x0000000704007c11 */ /* 0x000fe400098f0c00 */
[----:B0-----:R-:W-:Y:S09]  /*da30*/  BRA.DIV UR4, `(.L_x_2534) ;  /* 0x0000004604107947 */ /* 0x001ff2000b800000 */
[----:B------:R-:W0:Y:S02]  /*da40*/  S2R R4, SR_TID.X ;  /* 0x0000000000047919 */ /* 0x000e240000002100 */
[----:B0-----:R-:W-:-:S04]  /*da50*/  LOP3.LUT R4, R4, 0x7f, RZ, 0xc0, !PT ;  /* 0x0000007f04047812 */ /* 0x001fc800078ec0ff */
[----:B------:R-:W-:Y:S02]  /*da60*/  SHF.R.U32.HI R5, RZ, 0x3, R4 ;  /* 0x00000003ff057819 */ /* 0x000fe40000011604 */
[----:B------:R-:W2:Y:S03]  /*da70*/  LDL.LU R4, [R1+0x34] ;  /* 0x0000340001047983 */ /* 0x000ea60000300800 */
[----:B------:R-:W-:Y:S01]  /*da80*/  IMAD R17, R17, 0x80, R5 ;  /* 0x0000008011117824 */ /* 0x000fe200078e0205 */
[----:B------:R-:W-:Y:S04]  /*da90*/  SHFL.IDX PT, R6, R3, 0x1, 0x181f ;  /* 0x00381f0003067f89 */ /* 0x000fe800000e0000 */
[----:B------:R-:W0:Y:S04]  /*daa0*/  SHFL.IDX PT, R5, R3, RZ, 0x181f ;  /* 0x00181fff03057589 */ /* 0x000e2800000e0000 */
[----:B------:R-:W-:Y:S01]  /*dab0*/  SHFL.IDX PT, R8, R0, 0x1, 0x181f ;  /* 0x00381f0000087f89 */ /* 0x000fe200000e0000 */
[----:B--2---:R-:W-:-:S02]  /*dac0*/  IMAD R2, R4, R7, RZ ;  /* 0x0000000704027224 */ /* 0x004fc400078e02ff */
[----:B------:R-:W-:-:S03]  /*dad0*/  VIADD R4, R17, 0x10 ;  /* 0x0000001011047836 */ /* 0x000fc60000000000 */
[-C--:B------:R-:W-:Y:S02]  /*dae0*/  ISETP.GE.AND P4, PT, R17, R2.reuse, PT ;  /* 0x000000021100720c */ /* 0x080fe40003f86270 */
[----:B------:R-:W-:Y:S02]  /*daf0*/  ISETP.GE.AND P3, PT, R4, R2, PT ;  /* 0x000000020400720c */ /* 0x000fe40003f66270 */
[----:B------:R-:W1:Y:S09]  /*db00*/  SHFL.IDX PT, R4, R0, RZ, 0x181f ;  /* 0x00181fff00047589 */ /* 0x000e7200000e0000 */
[----:B0-----:R-:W-:-:S05]  /*db10*/  @!P4 LEA R5, P5, R10, R5, 0x1 ;  /* 0x000000050a05c211 */ /* 0x001fca00078a08ff */
[----:B-1----:R-:W-:Y:S01]  /*db20*/  @!P4 IMAD.X R4, RZ, RZ, R4, P5 ;  /* 0x000000ffff04c224 */ /* 0x002fe200028e0604 */
[----:B------:R-:W-:-:S04]  /*db30*/  @!P3 LEA R7, P5, R10, R6, 0x1 ;  /* 0x000000060a07b211 */ /* 0x000fc800078a08ff */
        /* <DEDUP_REMOVED lines=9> */
[----:B------:R-:W0:Y:S04]  /*dbd0*/  SHFL.IDX PT, R7, R3, 0x2, 0x181f ;  /* 0x00581f0003077f89 */ /* 0x000e2800000e0000 */
[----:B------:R-:W-:Y:S04]  /*dbe0*/  @!P3 LDGSTS.E.BYPASS.LTC128B.128 [R9+0x10c00], desc[UR56][R4.64], !P2 ;  /* 0x10c000000409bfae */ /* 0x000fe8000d101d78 */
[----:B------:R-:W-:Y:S04]  /*dbf0*/  @!P3 LDGSTS.E.BYPASS.LTC128B.128 [R9+0x14c00], desc[UR56][R4.64+0x80], !P1 ;  /* 0x14c000800409bfae */ /* 0x000fe8000c901d78 */
[----:B------:R1:W-:Y:S04]  /*dc00*/  @!P3 LDGSTS.E.BYPASS.LTC128B.128 [R9+0x18c00], desc[UR56][R4.64+0x100], !P0 ;  /* 0x18c001000409bfae */ /* 0x0003e8000c101d78 */
[----:B------:R-:W2:Y:S01]  /*dc10*/  SHFL.IDX PT, R6, R0, 0x2, 0x181f ;  /* 0x00581f0000067f89 */ /* 0x000ea200000e0000 */
[----:B-1----:R-:W-:-:S05]  /*dc20*/  VIADD R4, R17, 0x20 ;  /* 0x0000002011047836 */ /* 0x002fca0000000000 */
[----:B------:R-:W-:-:S13]  /*dc30*/  ISETP.GE.AND P3, PT, R4, R2, PT ;  /* 0x000000020400720c */ /* 0x000fda0003f66270 */
[----:B0-----:R-:W-:-:S05]  /*dc40*/  @!P3 LEA R7, P4, R10, R7, 0x1 ;  /* 0x000000070a07b211 */ /* 0x001fca00078808ff */
[----:B--2---:R-:W-:-:S04]  /*dc50*/  @!P3 IMAD.X R4, RZ, RZ, R6, P4 ;  /* 0x000000ffff04b224 */ /* 0x004fc800020e0606 */
[----:B------:R-:W-:Y:S02]  /*dc60*/  @!P3 IMAD.MOV.U32 R5, RZ, RZ, R4 ;  /* 0x000000ffff05b224 */ /* 0x000fe400078e0004 */
[----:B------:R-:W-:-:S05]  /*dc70*/  @!P3 IMAD.MOV.U32 R4, RZ, RZ, R7 ;  /* 0x000000ffff04b224 */ /* 0x000fca00078e0007 */
        /* <DEDUP_REMOVED lines=53> */
.L_x_2653:
        /* <DEDUP_REMOVED lines=12> */
.L_x_2536:
[----:B------:R-:W-:Y:S05]  /*e090*/  BSYNC B0 ;  /* 0x0000000000007941 */ /* 0x000fea0003800000 */
.L_x_2535:
[----:B012---:R-:W2:Y:S01]  /*e0a0*/  LDL R9, [R1+0x4] ;  /* 0x0000040001097983 */ /* 0x007ea20000100800 */
[----:B------:R-:W-:Y:S01]  /*e0b0*/  PLOP3.LUT P0, PT, PT, PT, PT, 0x80, 0x0 ;  /* 0x000000000000781c */ /* 0x000fe20003f0f070 */
[----:B------:R-:W-:Y:S01]  /*e0c0*/  NOP ;  /* 0x0000000000007918 */ /* 0x000fe20000000000 */
[----:B--2---:R-:W-:-:S11]  /*e0d0*/  VIADD R6, R9, 0x34800 ;  /* 0x0003480009067836 */ /* 0x004fd60000000000 */
.L_x_2537:
        /* <DEDUP_REMOVED lines=19> */
.L_x_2654:
[----:B------:R-:W-:Y:S05]  /*e210*/  BSYNC B0 ;  /* 0x0000000000007941 */ /* 0x000fea0003800000 */
.L_x_2538:
[----:B0-----:R-:W2:Y:S01]  /*e220*/  LDL R2, [R1+0x2c] ;  /* 0x00002c0001027983 */ /* 0x001ea20000100800 */
[----:B------:R-:W-:Y:S01]  /*e230*/  BSSY B0, `(.L_x_2540) ;  /* 0x000021f000007945 */ /* 0x000fe20003800000 */
[----:B--2---:R-:W-:-:S13]  /*e240*/  ISETP.GE.AND P0, PT, R2, 0x2, PT ;  /* 0x000000020200780c */ /* 0x004fda0003f06270 */
[----:B------:R-:W-:Y:S05]  /*e250*/  @!P0 BRA `(.L_x_2541) ;  /* 0x0000002000708947 */ /* 0x000fea0003800000 */
[C---:B------:R-:W-:Y:S01]  /*e260*/  LOP3.LUT R0, R2.reuse, 0x1, RZ, 0xc0, !PT ;  /* 0x0000000102007812 */ /* 0x040fe200078ec0ff */
[----:B------:R-:W-:Y:S01]  /*e270*/  VIADD R4, R2, 0xfffffffe ;  /* 0xfffffffe02047836 */ /* 0x000fe20000000000 */
[----:B------:R-:W-:Y:S02]  /*e280*/  BSSY B2, `(.L_x_2542) ;  /* 0x00000b9000027945 */ /* 0x000fe40003800000 */
[----:B------:R-:W-:Y:S01]  /*e290*/  ISETP.NE.U32.AND P0, PT, R0, 0x1, PT ;  /* 0x000000010000780c */ /* 0x000fe20003f05070 */
[----:B------:R-:W-:-:S12]  /*e2a0*/  IMAD.MOV.U32 R0, RZ, RZ, R4 ;  /* 0x000000ffff007224 */ /* 0x000fd800078e0004 */
[----:B------:R-:W-:Y:S05]  /*e2b0*/  @!P0 BRA `(.L_x_2543) ;  /* 0x0000000800d48947 */ /* 0x000fea0003800000 */
[----:B------:R-:W2:Y:S04]  /*e2c0*/  LDL R5, [R1+0x20] ;  /* 0x0000200001057983 */ /* 0x000ea80000100800 */
[----:B------:R-:W3:Y:S04]  /*e2d0*/  LDL R3, [R1+0x8] ;  /* 0x0000080001037983 */ /* 0x000ee80000100800 */
[----:B------:R-:W4:Y:S01]  /*e2e0*/  LDL R2, [R1+0x14] ;  /* 0x0000140001027983 */ /* 0x000f220000100800 */
[----:B------:R-:W-:Y:S01]  /*e2f0*/  BSSY B1, `(.L_x_2544) ;  /* 0x00000ad000017945 */ /* 0x000fe20003800000 */
[----:B--2---:R-:W-:Y:S01]  /*e300*/  ISETP.NE.AND P1, PT, R5, RZ, PT ;  /* 0x000000ff0500720c */ /* 0x004fe20003f25270 */
        /* <DEDUP_REMOVED lines=9> */
[----:B------:R-:W-:Y:S01]  /*e3a0*/  ISETP.NE.AND.EX P0, PT, RZ, UR5, PT, P0 ;  /* 0x00000005ff007c0c */ /* 0x000fe2000bf05300 */
[----:B------:R-:W-:-:S12]  /*e3b0*/  IMAD.MOV.U32 R8, RZ, RZ, R4 ;  /* 0x000000ffff087224 */ /* 0x000fd800078e0004 */
[----:B0-----:R-:W-:Y:S05]  /*e3c0*/  @!P0 BRA `(.L_x_2546) ;  /* 0x0000000000508947 */ /* 0x001fea0003800000 */
[----:B------:R-:W2:Y:S01]  /*e3d0*/  LDL R10, [R1+0x1c] ;  /* 0x00001c00010a7983 */ /* 0x000ea20000100800 */
[----:B------:R-:W0:Y:S03]  /*e3e0*/  LDC R5, c[0x0][0x43c] ;  /* 0x00010f00ff057b82 */ /* 0x000e260000000800 */
[----:B------:R-:W3:Y:S01]  /*e3f0*/  LDL R7, [R1+0x10] ;  /* 0x0000100001077983 */ /* 0x000ee20000100800 */
[----:B------:R-:W-:Y:S01]  /*e400*/  IMAD.MOV.U32 R0, RZ, RZ, R4 ;  /* 0x000000ffff007224 */ /* 0x000fe200078e0004 */
[----:B------:R-:W-:Y:S01]  /*e410*/  ULDC.64 UR6, c[0x0][0x428] ;  /* 0x00010a0000067ab9 */ /* 0x000fe20000000a00 */
[----:B0-----:R-:W-:-:S13]  /*e420*/  ISETP.NE.AND P0, PT, R5, 0x1, PT ;  /* 0x000000010500780c */ /* 0x001fda0003f05270 */
[----:B-----5:R-:W0:Y:S02]  /*e430*/  @P0 LDC.64 R2, c[0x0][0x440] ;  /* 0x00011000ff020b82 */ /* 0x020e240000000a00 */
[----:B0-----:R-:W-:-:S05]  /*e440*/  @P0 IMAD.HI.U32 R2, R4, R2, RZ ;  /* 0x0000000204020227 */ /* 0x001fca00078e00ff */
[----:B------:R-:W-:-:S04]  /*e450*/  @P0 SHF.R.U32.HI R0, RZ, R3, R2 ;  /* 0x00000003ff000219 */ /* 0x000fc80000011602 */
[--C-:B------:R-:W-:Y:S01]  /*e460*/  SHF.R.S32.HI R3, RZ, 0x1f, R0.reuse ;  /* 0x0000001fff037819 */ /* 0x100fe20000011400 */
[----:B------:R-:W-:-:S04]  /*e470*/  IMAD.MOV R8, RZ, RZ, -R0 ;  /* 0x000000ffff087224 */ /* 0x000fc800078e0a00 */
[----:B------:R-:W-:Y:S02]  /*e480*/  IMAD R8, R5, R8, R4 ;  /* 0x0000000805087224 */ /* 0x000fe400078e0204 */
[----:B--2---:R-:W-:-:S04]  /*e490*/  IMAD R2, R10, UR6, RZ ;  /* 0x000000060a027c24 */ /* 0x004fc8000f8e02ff */
[----:B---3--:R-:W-:Y:S02]  /*e4a0*/  IMAD R5, R7, UR7, R2 ;  /* 0x0000000707057c24 */ /* 0x008fe4000f8e0202 */
[----:B------:R-:W-:-:S04]  /*e4b0*/  IMAD.MOV.U32 R2, RZ, RZ, R0 ;  /* 0x000000ffff027224 */ /* 0x000fc800078e0000 */
[----:B------:R-:W-:-:S04]  /*e4c0*/  IMAD.WIDE.U32 R2, R7, UR6, R2 ;  /* 0x0000000607027c25 */ /* 0x000fc8000f8e0002 */
[----:B------:R-:W-:Y:S01]  /*e4d0*/  IMAD.IADD R0, R5, 0x1, R3 ;  /* 0x0000000105007824 */ /* 0x000fe200078e0203 */
[----:B------:R-:W-:-:S04]  /*e4e0*/  LEA R10, P0, R2, UR4, 0x2 ;  /* 0x00000004020a7c11 */ /* 0x000fc8000f8010ff */
[----:B------:R-:W-:-:S05]  /*e4f0*/  LEA.HI.X R11, R2, UR5, R0, 0x2, P0 ;  /* 0x00000005020b7c11 */ /* 0x000fca00080f1400 */
[----:B------:R0:W5:Y:S04]  /*e500*/  LDG.E R3, desc[UR56][R10.64] ;  /* 0x000000380a037981 */ /* 0x000168000c1e1900 */
.L_x_2546:
[----:B------:R-:W2:Y:S01]  /*e510*/  LDL R0, [R1+0x4] ;  /* 0x0000040001007983 */ /* 0x000ea20000100800 */
[----:B------:R-:W-:Y:S01]  /*e520*/  BSSY B3, `(.L_x_2547) ;  /* 0x0000005000037945 */ /* 0x000fe20003800000 */
[----:B--2---:R-:W-:Y:S01]  /*e530*/  IMAD R2, R9, 0x8, R0 ;  /* 0x0000000809027824 */ /* 0x004fe200078e0200 */
[----:B------:R-:W-:-:S04]  /*e540*/  SHF.L.U32 R0, R12, 0x1f, RZ ;  /* 0x0000001f0c007819 */ /* 0x000fc800000006ff */
[----:B------:R-:W1:Y:S02]  /*e550*/  SYNCS.PHASECHK.TRANS64.TRYWAIT P0, [R2+URZ+0x34840], R0 ;  /* 0x03484000020075a7 */ /* 0x000e64000800017f */
[----:B-1----:R-:W-:Y:S05]  /*e560*/  @!P0 BRA `(.L_x_2548) ;  /* 0x00000044003c8947 */ /* 0x002fea0003800000 */
.L_x_2655:
[----:B------:R-:W-:Y:S05]  /*e570*/  BSYNC B3 ;  /* 0x0000000000037941 */ /* 0x000fea0003800000 */
.L_x_2547:
        /* <DEDUP_REMOVED lines=12> */
.L_x_2550:
[----:B------:R-:W-:Y:S05]  /*e640*/  BSYNC B3 ;  /* 0x0000000000037941 */ /* 0x000fea0003800000 */
.L_x_2549:
        /* <DEDUP_REMOVED lines=13> */
.L_x_2551:
        /* <DEDUP_REMOVED lines=16> */
.L_x_2552:
        /* <DEDUP_REMOVED lines=15> */
.L_x_2553:
        /* <DEDUP_REMOVED lines=10> */
[----:B0-----:R-:W2:Y:S04]  /*e9b0*/  LDL.LU R10, [R1+0x14] ;  /* 0x00001400010a7983 */ /* 0x001ea80000300800 */
[----:B------:R-:W3:Y:S01]  /*e9c0*/  LDL R5, [R1+0x8] ;  /* 0x0000080001057983 */ /* 0x000ee20000100800 */
[----:B------:R-:W-:Y:S01]  /*e9d0*/  BSSY B3, `(.L_x_2554) ;  /* 0x0000005000037945 */ /* 0x000fe20003800000 */
[----:B--2---:R-:W-:Y:S01]  /*e9e0*/  SHF.L.U32 R0, R10, 0x1f, RZ ;  /* 0x0000001f0a007819 */ /* 0x004fe200000006ff */
[----:B---3--:R-:W-:-:S04]  /*e9f0*/  IMAD R2, R5, 0x8, R6 ;  /* 0x0000000805027824 */ /* 0x008fc800078e0206 */
[----:B------:R-:W0:Y:S02]  /*ea00*/  SYNCS.PHASECHK.TRANS64.TRYWAIT P0, [R2+URZ+0x60], R0 ;  /* 0x00006000020075a7 */ /* 0x000e24000800017f */
[----:B0-----:R-:W-:Y:S05]  /*ea10*/  @!P0 BRA `(.L_x_2555) ;  /* 0x0000004000248947 */ /* 0x001fea0003800000 */
.L_x_2656:
[----:B------:R-:W-:Y:S05]  /*ea20*/  BSYNC B3 ;  /* 0x0000000000037941 */ /* 0x000fea0003800000 */
.L_x_2554:
        /* <DEDUP_REMOVED lines=14> */
.L_x_2557:
[----:B------:R-:W-:Y:S05]  /*eb10*/  BSYNC B3 ;  /* 0x0000000000037941 */ /* 0x000fea0003800000 */
.L_x_2556:
        /* <DEDUP_REMOVED lines=13> */
.L_x_2558:
        /* <DEDUP_REMOVED lines=16> */
.L_x_2559:
        /* <DEDUP_REMOVED lines=13> */
.L_x_2545:
[----:B------:R-:W-:Y:S05]  /*edc0*/  BSYNC B1 ;  /* 0x0000000000017941 */ /* 0x000fea0003800000 */
.L_x_2544:
[----:B------:R-:W2:Y:S04]  /*edd0*/  LDL.LU R0, [R1+0x2c] ;  /* 0x00002c0001007983 */ /* 0x000ea80000300800 */
[----:B------:R3:W-:Y:S04]  /*ede0*/  STL [R1+0x8], R9 ;  /* 0x0000080901007387 */ /* 0x0007e80000100800 */
[----:B------:R3:W-:Y:S02]  /*edf0*/  STL [R1+0x14], R12 ;  /* 0x0000140c01007387 */ /* 0x0007e40000100800 */
[----:B--23--:R-:W-:-:S07]  /*ee00*/  VIADD R0, R0, 0xfffffffd ;  /* 0xfffffffd00007836 */ /* 0x00cfce0000000000 */
.L_x_2543:
[----:B------:R-:W-:Y:S05]  /*ee10*/  BSYNC B2 ;  /* 0x0000000000027941 */ /* 0x000fea0003800000 */
.L_x_2542:
[----:B------:R-:W-:-:S13]  /*ee20*/  ISETP.NE.AND P0, PT, R4, RZ, PT ;  /* 0x000000ff0400720c */ /* 0x000fda0003f05270 */
[----:B------:R-:W-:Y:S05]  /*ee30*/  @!P0 BRA `(.L_x_2541) ;  /* 0x0000001400788947 */ /* 0x000fea0003800000 */
[----:B0-----:R0:W5:Y:S02]  /*ee40*/  LDL R8, [R1] ;  /* 0x0000000001087983 */ /* 0x0011640000100800 */
.L_x_2592:
[----:B--2---:R-:W2:Y:S04]  /*ee50*/  LDL R4, [R1+0x20] ;  /* 0x0000200001047983 */ /* 0x004ea80000100800 */
[----:B---3--:R-:W3:Y:S04]  /*ee60*/  LDL R3, [R1+0x8] ;  /* 0x0000080001037983 */ /* 0x008ee80000100800 */
[----:B----4-:R-:W4:Y:S01]  /*ee70*/  LDL R2, [R1+0x14] ;  /* 0x0000140001027983 */ /* 0x010f220000100800 */
[----:B------:R-:W-:Y:S05]  /*ee80*/  YIELD ;  /* 0x0000000000007946 */ /* 0x000fea0003800000 */
        /* <DEDUP_REMOVED lines=32> */
.L_x_2562:
[----:B------:R-:W3:Y:S01]  /*f090*/  LDL R2, [R1+0x4] ;  /* 0x0000040001027983 */ /* 0x000ee20000100800 */
[----:B------:R-:W-:Y:S01]  /*f0a0*/  BSSY B2, `(.L_x_2563) ;  /* 0x0000005000027945 */ /* 0x000fe20003800000 */
[----:B---3--:R-:W-:Y:S01]  /*f0b0*/  IMAD R3, R4, 0x8, R2 ;  /* 0x0000000804037824 */ /* 0x008fe200078e0202 */
[----:B------:R-:W-:-:S04]  /*f0c0*/  SHF.L.U32 R2, R5, 0x1f, RZ ;  /* 0x0000001f05027819 */ /* 0x000fc800000006ff */
[----:B------:R-:W3:Y:S02]  /*f0d0*/  SYNCS.PHASECHK.TRANS64.TRYWAIT P0, [R3+URZ+0x34840], R2 ;  /* 0x03484002030075a7 */ /* 0x000ee4000800017f */
[----:B---3--:R-:W-:Y:S05]  /*f0e0*/  @!P0 BRA `(.L_x_2564) ;  /* 0x0000003800848947 */ /* 0x008fea0003800000 */
.L_x_2657:
[----:B------:R-:W-:Y:S05]  /*f0f0*/  BSYNC B2 ;  /* 0x0000000000027941 */ /* 0x000fea0003800000 */
.L_x_2563:
        /* <DEDUP_REMOVED lines=12> */
.L_x_2566:
[----:B------:R-:W-:Y:S05]  /*f1c0*/  BSYNC B2 ;  /* 0x0000000000027941 */ /* 0x000fea0003800000 */
.L_x_2565:
        /* <DEDUP_REMOVED lines=13> */
.L_x_2567:
        /* <DEDUP_REMOVED lines=16> */
.L_x_2568:
        /* <DEDUP_REMOVED lines=15> */
.L_x_2569:
        /* <DEDUP_REMOVED lines=17> */
.L_x_2658:
[----:B------:R-:W-:Y:S05]  /*f5a0*/  BSYNC B2 ;  /* 0x0000000000027941 */ /* 0x000fea0003800000 */
.L_x_2570:
        /* <DEDUP_REMOVED lines=11> */
.L_x_2573:
[----:B------:R-:W-:Y:S05]  /*f660*/  BSYNC B2 ;  /* 0x0000000000027941 */ /* 0x000fea0003800000 */
.L_x_2572:
        /* <DEDUP_REMOVED lines=14> */
.L_x_2574:
        /* <DEDUP_REMOVED lines=16> */
.L_x_2575:
        /* <DEDUP_REMOVED lines=13> */
.L_x_2561:
[----:B------:R-:W-:Y:S05]  /*f920*/  BSYNC B1 ;  /* 0x0000000000017941 */ /* 0x000fea0003800000 */
.L_x_2560:
[----:B------:R-:W3:Y:S01]  /*f930*/  LDL R2, [R1+0x20] ;  /* 0x0000200001027983 */ /* 0x000ee20000100800 */
[----:B------:R-:W-:Y:S01]  /*f940*/  VIADD R3, R4, 0x1 ;  /* 0x0000000104037836 */ /* 0x000fe20000000000 */
[----:B------:R-:W-:Y:S04]  /*f950*/  BSSY B1, `(.L_x_2576) ;  /* 0x00000a9000017945 */ /* 0x000fe80003800000 */
[----:B------:R-:W-:-:S04]  /*f960*/  ISETP.NE.AND P0, PT, R3, 0x2, PT ;  /* 0x000000020300780c */ /* 0x000fc80003f05270 */
[----:B------:R-:W-:Y:S02]  /*f970*/  SEL R11, R3, RZ, P0 ;  /* 0x000000ff030b7207 */ /* 0x000fe40000000000 */
[----:B---3--:R-:W-:Y:S02]  /*f980*/  ISETP.NE.AND P1, PT, R2, RZ, PT ;  /* 0x000000ff0200720c */ /* 0x008fe40003f25270 */
        /* <DEDUP_REMOVED lines=29> */
.L_x_2578:
[----:B------:R-:W4:Y:S01]  /*fb60*/  LDL R2, [R1+0x4] ;  /* 0x0000040001027983 */ /* 0x000f220000100800 */
[----:B------:R-:W-:Y:S01]  /*fb70*/  SHF.L.U32 R3, R10, 0x1f, RZ ;  /* 0x0000001f0a037819 */ /* 0x000fe200000006ff */
[----:B------:R-:W-:Y:S01]  /*fb80*/  BSSY B2, `(.L_x_2579) ;  /* 0x0000004000027945 */ /* 0x000fe20003800000 */
[----:B----4-:R-:W-:-:S04]  /*fb90*/  IMAD R2, R11, 0x8, R2 ;  /* 0x000000080b027824 */ /* 0x010fc800078e0202 */
[----:B------:R-:W4:Y:S02]  /*fba0*/  SYNCS.PHASECHK.TRANS64.TRYWAIT P0, [R2+URZ+0x34840], R3 ;  /* 0x03484003020075a7 */ /* 0x000f24000800017f */
[----:B----4-:R-:W-:Y:S05]  /*fbb0*/  @!P0 BRA `(.L_x_2580) ;  /* 0x0000002c00f88947 */ /* 0x010fea0003800000 */
.L_x_2659:
[----:B------:R-:W-:Y:S05]  /*fbc0*/  BSYNC B2 ;  /* 0x0000000000027941 */ /* 0x000fea0003800000 */
.L_x_2579:
        /* <DEDUP_REMOVED lines=12> */
.L_x_2582:
[----:B------:R-:W-:Y:S05]  /*fc90*/  BSYNC B2 ;  /* 0x0000000000027941 */ /* 0x000fea0003800000 */
.L_x_2581:
        /* <DEDUP_REMOVED lines=15> */
.L_x_2583:
        /* <DEDUP_REMOVED lines=16> */
.L_x_2584:
        /* <DEDUP_REMOVED lines=15> */
.L_x_2585:
        /* <DEDUP_REMOVED lines=15> */
.L_x_2660:
[----:B------:R-:W-:Y:S05]  /*10070*/  BSYNC B2 ;  /* 0x0000000000027941 */ /* 0x000fea0003800000 */
.L_x_2586:
        /* <DEDUP_REMOVED lines=11> */
.L_x_2589:
[----:B------:R-:W-:Y:S05]  /*10130*/  BSYNC B2 ;  /* 0x0000000000027941 */ /* 0x000fea0003800000 */
.L_x_2588:
        /* <DEDUP_REMOVED lines=13> */
.L_x_2590:
        /* <DEDUP_REMOVED lines=16> */
.L_x_2591:
        /* <DEDUP_REMOVED lines=13> */
.L_x_2577:
[----:B------:R-:W-:Y:S05]  /*103e0*/  BSYNC B1 ;  /* 0x0000000000017941 */ /* 0x000fea0003800000 */
.L_x_2576:
[C---:B------:R-:W-:Y:S01]  /*103f0*/  ISETP.GT.AND P0, PT, R0.reuse, 0x1, PT ;  /* 0x000000010000780c */ /* 0x040fe20003f04270 */
[----:B------:R-:W-:-:S12]  /*10400*/  VIADD R0, R0, 0xfffffffe ;  /* 0xfffffffe00007836 */ /* 0x000fd80000000000 */
[----:B------:R-:W-:Y:S05]  /*10410*/  @P0 BRA `(.L_x_2592) ;  /* 0xffffffe8008c0947 */ /* 0x000fea000383ffff */
.L_x_2541:
[----:B------:R-:W-:Y:S05]  /*10420*/  BSYNC B0 ;  /* 0x0000000000007941 */ /* 0x000fea0003800000 */
.L_x_2540:
        /* <DEDUP_REMOVED lines=8> */
[----:B------:R-:W0:Y:S02]  /*104b0*/  FLO.U32 R0, UR4 ;  /* 0x0000000400007d00 */ /* 0x000e2400080e0000 */
        /* <DEDUP_REMOVED lines=8> */
.L_x_2594:
[----:B------:R-:W-:Y:S05]  /*10540*/  BSYNC B0 ;  /* 0x0000000000007941 */ /* 0x000fea0003800000 */
.L_x_2593:
[----:B------:R-:W2:Y:S01]  /*10550*/  LDL.LU R0, [R1+0x20] ;  /* 0x0000200001007983 */ /* 0x000ea20000300800 */
[----:B------:R-:W-:Y:S01]  /*10560*/  BSSY B0, `(.L_x_2595) ;  /* 0x0000040000007945 */ /* 0x000fe20003800000 */
[----:B--2---:R-:W-:-:S13]  /*10570*/  ISETP.NE.AND P0, PT, R0, RZ, PT ;  /* 0x000000ff0000720c */ /* 0x004fda0003f05270 */
        /* <DEDUP_REMOVED lines=10> */
.L_x_2661:
[----:B------:R-:W-:Y:S05]  /*10620*/  BSYNC B1 ;  /* 0x0000000000017941 */ /* 0x000fea0003800000 */
.L_x_2597:
        /* <DEDUP_REMOVED lines=9> */
.L_x_2600:
[----:B------:R-:W-:Y:S05]  /*106c0*/  BSYNC B1 ;  /* 0x0000000000017941 */ /* 0x000fea0003800000 */
.L_x_2599:
[----:B------:R-:W2:Y:S04]  /*106d0*/  LDL.LU R5, [R1+0x18] ;  /* 0x0000180001057983 */ /* 0x000ea80000300800 */
[----:B------:R-:W2:Y:S04]  /*106e0*/  LDL.LU R3, [R1+0xc] ;  /* 0x00000c0001037983 */ /* 0x000ea80000300800 */
[----:B------:R-:W3:Y:S04]  /*106f0*/  LDL R4, [R1+0x4] ;  /* 0x0000040001047983 */ /* 0x000ee80000100800 */
[----:B0-----:R-:W3:Y:S01]  /*10700*/  LDL R2, [R1+0x8] ;  /* 0x0000080001027983 */ /* 0x001ee20000100800 */
        /* <DEDUP_REMOVED lines=10> */
.L_x_2601:
        /* <DEDUP_REMOVED lines=16> */
.L_x_2602:
        /* <DEDUP_REMOVED lines=11> */
.L_x_2596:
[----:B------:R-:W-:Y:S05]  /*10960*/  BSYNC B0 ;  /* 0x0000000000007941 */ /* 0x000fea0003800000 */
.L_x_2595:
        /* <DEDUP_REMOVED lines=9> */
.L_x_2520:
[----:B------:R-:W-:Y:S05]  /*10a00*/  BSYNC B7 ;  /* 0x0000000000077941 */ /* 0x000fea0003800000 */
.L_x_2518:
[----:B0-----:R-:W3:Y:S02]  /*10a10*/  LDL R0, [R1+0x50] ;  /* 0x0000500001007983 */ /* 0x001ee40000100800 */
[----:B---3--:R-:W-:-:S13]  /*10a20*/  ISETP.NE.AND P0, PT, R0, RZ, PT ;  /* 0x000000ff0000720c */ /* 0x008fda0003f05270 */
[----:B------:R-:W-:Y:S05]  /*10a30*/  @!P0 BRA `(.L_x_2603) ;  /* 0x0000000000288947 */ /* 0x000fea0003800000 */
[----:B------:R-:W-:Y:S05]  /*10a40*/  WARPSYNC.ALL ;  /* 0x0000000000007948 */ /* 0x000fea0003800000 */
[----:B------:R-:W0:Y:S08]  /*10a50*/  S2UR UR5, SR_CgaCtaId ;  /* 0x00000000000579c3 */ /* 0x000e300000008800 */
[----:B------:R-:W-:Y:S06]  /*10a60*/  BAR.SYNC.DEFER_BLOCKING 0x5, 0x180 ;  /* 0x0146000000007b1d */ /* 0x000fec0000010000 */
[----:B------:R-:W-:-:S02]  /*10a70*/  UMOV UR4, 0x400 ;  /* 0x0000040000047882 */ /* 0x000fc40000000000 */
[----:B0-----:R-:W-:-:S06]  /*10a80*/  ULEA UR4, UR5, UR4, 0x18 ;  /* 0x0000000405047291 */ /* 0x001fcc000f8ec03f */
[----:B------:R-:W-:-:S05]  /*10a90*/  IMAD.U32 R0, RZ, RZ, UR4 ;  /* 0x00000004ff007e24 */ /* 0x000fca000f8e00ff */
[----:B------:R0:W3:Y:S04]  /*10aa0*/  LDS.128 R16, [R0+0x348d0] ;  /* 0x0348d00000107984 */ /* 0x0000e80000000c00 */
[----:B------:R0:W-:Y:S01]  /*10ab0*/  STL [R1+0x4], R0 ;  /* 0x0000040001007387 */ /* 0x0001e20000100800 */
[----:B------:R-:W-:Y:S06]  /*10ac0*/  BAR.ARV 0x4, 0x180 ;  /* 0x0106000000007b1d */ /* 0x000fec0000002000 */
[----:B------:R-:W-:Y:S05]  /*10ad0*/  BRA `(.L_x_2604) ;  /* 0x0000000800d87947 */ /* 0x000fea0003800000 */
.L_x_2603:
[----:B------:R-:W0:Y:S01]  /*10ae0*/  S2R R0, SR_TID.X ;  /* 0x0000000000007919 */ /* 0x000e220000002100 */
[----:B------:R-:W-:Y:S01]  /*10af0*/  UMOV UR4, 0xffffffff ;  /* 0xffffffff00047882 */ /* 0x000fe20000000000 */
[----:B0-----:R-:W-:-:S04]  /*10b00*/  LOP3.LUT R6, R0, 0x1f, RZ, 0xc0, !PT ;  /* 0x0000001f00067812 */ /* 0x001fc800078ec0ff */
[----:B------:R-:W-:Y:S01]  /*10b10*/  ISETP.NE.AND P0, PT, R6, 0x1f, PT ;  /* 0x0000001f0600780c */ /* 0x000fe20003f05270 */
[----:B------:R-:W-:-:S12]  /*10b20*/  BRA.DIV UR4, `(.L_x_2605) ;  /* 0x0000002204587947 */ /* 0x000fd8000b800000 */
[----:B------:R-:W-:Y:S01]  /*10b30*/  IMAD.IADD R5, R19, 0x1, R6 ;  /* 0x0000000113057824 */ /* 0x000fe200078e0206 */
[----:B------:R-:W-:-:S04]  /*10b40*/  ULDC UR4, c[0x0][0xc3c] ;  /* 0x00030f0000047ab9 */ /* 0x000fc80000000800 */
[----:B------:R-:W-:-:S13]  /*10b50*/  ISETP.GE.OR P1, PT, R5, UR4, !P0 ;  /* 0x0000000405007c0c */ /* 0x000fda000c726670 */
[----:B------:R-:W0:Y:S02]  /*10b60*/  @!P1 LDC.64 R2, c[0x0][0xc80] ;  /* 0x00032000ff029b82 */ /* 0x000e240000000a00 */
[----:B0-----:R-:W-:-:S06]  /*10b70*/  @!P1 IMAD.WIDE R2, R5, 0x4, R2 ;  /* 0x0000000405029825 */ /* 0x001fcc00078e0202 */
[----:B------:R0:W3:Y:S01]  /*10b80*/  @!P1 LDG.E R3, desc[UR56][R2.64] ;  /* 0x0000003802039981 */ /* 0x0000e2000c1e1900 */
[C---:B------:R-:W-:Y:S02]  /*10b90*/  ISETP.GE.U32.AND P2, PT, R6.reuse, 0x2, PT ;  /* 0x000000020600780c */ /* 0x040fe40003f46070 */
[C---:B------:R-:W-:Y:S01]  /*10ba0*/  ISETP.GE.U32.AND P3, PT, R6.reuse, 0x4, PT ;  /* 0x000000040600780c */ /* 0x040fe20003f66070 */
[----:B------:R-:W-:Y:S01]  /*10bb0*/  SHFL.IDX PT, R0, R16, RZ, 0x1f ;  /* 0x00001fff10007589 */ /* 0x000fe200000e0000 */
[C---:B------:R-:W-:Y:S02]  /*10bc0*/  ISETP.GE.U32.AND P4, PT, R6.reuse, 0x8, PT ;  /* 0x000000080600780c */ /* 0x040fe40003f86070 */
[C---:B------:R-:W-:Y:S01]  /*10bd0*/  ISETP.GE.U32.AND P5, PT, R6.reuse, 0x10, PT ;  /* 0x000000100600780c */ /* 0x040fe20003fa6070 */
[----:B0-----:R-:W-:Y:S02]  /*10be0*/  IMAD.MOV.U32 R2, RZ, RZ, RZ ;  /* 0x000000ffff027224 */ /* 0x001fe400078e00ff */
[----:B---3--:R-:W-:Y:S01]  /*10bf0*/  @!P1 IMAD.MOV.U32 R2, RZ, RZ, R3 ;  /* 0x000000ffff029224 */ /* 0x008fe200078e0003 */
[----:B------:R-:W-:-:S04]  /*10c00*/  ISETP.NE.AND P1, PT, R6, RZ, PT ;  /* 0x000000ff0600720c */ /* 0x000fc80003f25270 */
[----:B------:R-:W0:Y:S02]  /*10c10*/  SHFL.UP PT, R14, R2, 0x1, RZ ;  /* 0x04200000020e7989 */ /* 0x000e2400000e00ff */
[----:B0-----:R-:W-:-:S05]  /*10c20*/  SEL R5, R14, RZ, P1 ;  /* 0x000000ff0e057207 */ /* 0x001fca0000800000 */
[----:B------:R-:W-:Y:S02]  /*10c30*/  IMAD.IADD R3, R2, 0x1, R5 ;  /* 0x0000000102037824 */ /* 0x000fe400078e0205 */
[----:B------:R-:W-:Y:S04]  /*10c40*/  SHFL.IDX PT, R5, R16, 0x1, 0x1f ;  /* 0x00201f0010057f89 */ /* 0x000fe800000e0000 */
        /* <DEDUP_REMOVED lines=12> */
[----:B------:R0:W3:Y:S02]  /*10d10*/  SHFL.IDX PT, R16, R3, 0x1f, 0x1f ;  /* 0x03e01f0003107f89 */ /* 0x0000e400000e0000 */
.L_x_2671:
[----:B------:R-:W-:Y:S02]  /*10d20*/  ULDC UR4, c[0x0][0xc38] ;  /* 0x00030e0000047ab9 */ /* 0x000fe40000000800 */
[----:B------:R-:W-:-:S04]  /*10d30*/  IMAD.U32 R4, RZ, RZ, UR4 ;  /* 0x00000004ff047e24 */ /* 0x000fc8000f8e00ff */
[----:B---3--:R-:W-:-:S04]  /*10d40*/  IMAD R16, R16, R4, RZ ;  /* 0x0000000410107224 */ /* 0x008fc800078e02ff */
[----:B------:R-:W-:-:S05]  /*10d50*/  IMAD.IADD R5, R5, 0x1, R16 ;  /* 0x0000000105057824 */ /* 0x000fca00078e0210 */
[----:B------:R-:W-:-:S13]  /*10d60*/  ISETP.GT.AND P6, PT, R5, R0, PT ;  /* 0x000000000500720c */ /* 0x000fda0003fc4270 */
[----:B------:R-:W-:Y:S05]  /*10d70*/  @P6 BRA `(.L_x_2606) ;  /* 0x00000000009c6947 */ /* 0x000fea0003800000 */
.L_x_2611:
[----:B------:R-:W3:Y:S01]  /*10d80*/  LDC R2, c[0x0][0xc3c] ;  /* 0x00030f00ff027b82 */ /* 0x000ee20000000800 */
[----:B------:R-:W-:-:S05]  /*10d90*/  VIADD R19, R19, 0x1f ;  /* 0x0000001f13137836 */ /* 0x000fca0000000000 */
[----:B---3--:R-:W-:-:S13]  /*10da0*/  ISETP.GE.AND P6, PT, R19, R2, PT ;  /* 0x000000021300720c */ /* 0x008fda0003fc6270 */
[----:B------:R-:W-:Y:S05]  /*10db0*/  @P6 BRA `(.L_x_2607) ;  /* 0x0000000400d46947 */ /* 0x000fea0003800000 */
[----:B0-----:R-:W0:Y:S01]  /*10dc0*/  S2R R3, SR_TID.X ;  /* 0x0000000000037919 */ /* 0x001e220000002100 */
        /* <DEDUP_REMOVED lines=9> */
.L_x_2609:
[----:B------:R-:W-:Y:S05]  /*10e60*/  BSYNC B0 ;  /* 0x0000000000007941 */ /* 0x000fea0003800000 */
.L_x_2608:
        /* <DEDUP_REMOVED lines=18> */
.L_x_2679:
[----:B------:R-:W-:Y:S02]  /*10f90*/  ULDC UR4, c[0x0][0xc38] ;  /* 0x00030e0000047ab9 */ /* 0x000fe40000000800 */
[----:B------:R-:W-:-:S04]  /*10fa0*/  IMAD.U32 R4, RZ, RZ, UR4 ;  /* 0x00000004ff047e24 */ /* 0x000fc8000f8e00ff */
[----:B---3--:R-:W-:-:S04]  /*10fb0*/  IMAD R16, R16, R4, RZ ;  /* 0x0000000410107224 */ /* 0x008fc800078e02ff */
[----:B------:R-:W-:-:S05]  /*10fc0*/  IMAD.IADD R5, R16, 0x1, R5 ;  /* 0x0000000110057824 */ /* 0x000fca00078e0205 */
[----:B------:R-:W-:-:S13]  /*10fd0*/  ISETP.GT.AND P6, PT, R5, R0, PT ;  /* 0x000000000500720c */ /* 0x000fda0003fc4270 */
[----:B------:R-:W-:Y:S05]  /*10fe0*/  @!P6 BRA `(.L_x_2611) ;  /* 0xfffffffc0064e947 */ /* 0x000fea000383ffff */
.L_x_2606:
[----:B------:R-:W-:Y:S01]  /*10ff0*/  IMAD.IADD R16, R5, 0x1, -R16 ;  /* 0x0000000105107824 */ /* 0x000fe200078e0a10 */
[----:B------:R-:W-:-:S03]  /*11000*/  UMOV UR4, 0xffffffff ;  /* 0xffffffff00047882 */ /* 0x000fc60000000000 */
[----:B------:R-:W-:-:S05]  /*11010*/  IMAD R5, R3, R4, R16 ;  /* 0x0000000403057224 */ /* 0x000fca00078e0210 */
[----:B------:R-:W-:Y:S01]  /*11020*/  ISETP.GT.AND P6, PT, R5, R0, PT ;  /* 0x000000000500720c */ /* 0x000fe20003fc4270 */
[----:B------:R-:W-:-:S12]  /*11030*/  BRA.DIV UR4, `(.L_x_2612) ;  /* 0x0000002604107947 */ /* 0x000fd8000b800000 */
[----:B------:R-:W-:-:S04]  /*11040*/  VOTE.ANY R5, PT, !P6 ;  /* 0x0000000000057806 */ /* 0x000fc800070e0100 */
[----:B------:R-:W3:Y:S02]  /*11050*/  POPC R6, R5 ;  /* 0x0000000500067309 */ /* 0x000ee40000000000 */
[----:B---3--:R3:W0:Y:S02]  /*11060*/  SHFL.IDX PT, R17, R2, R6, 0x1f ;  /* 0x00001f0602117589 */ /* 0x00862400000e0000 */
.L_x_2683:
[----:B------:R-:W-:Y:S01]  /*11070*/  ISETP.NE.AND P0, PT, R5, RZ, PT ;  /* 0x000000ff0500720c */ /* 0x000fe20003f05270 */
[----:B------:R-:W-:-:S12]  /*11080*/  IMAD.MOV.U32 R5, RZ, RZ, RZ ;  /* 0x000000ffff057224 */ /* 0x000fd800078e00ff */
[----:B------:R-:W-:Y:S05]  /*11090*/  @!P0 BRA `(.L_x_2613) ;  /* 0x0000000000148947 */ /* 0x000fea0003800000 */
[----:B------:R-:W-:Y:S01]  /*110a0*/  UMOV UR4, 0xffffffff ;  /* 0xffffffff00047882 */ /* 0x000fe20000000000 */
[----:B------:R-:W-:Y:S02]  /*110b0*/  VIADD R12, R6, 0xffffffff ;  /* 0xffffffff060c7836 */ /* 0x000fe40000000000 */
[----:B------:R-:W-:Y:S05]  /*110c0*/  BRA.DIV UR4, `(.L_x_2614) ;  /* 0x0000002604347947 */ /* 0x000fea000b800000 */
[----:B0-----:R0:W0:Y:S02]  /*110d0*/  SHFL.IDX PT, R3, R3, R12, 0x1f ;  /* 0x00001f0c03037589 */ /* 0x00102400000e0000 */
.L_x_2686:
[----:B0-----:R-:W-:-:S07]  /*110e0*/  IMAD.MOV.U32 R5, RZ, RZ, R3 ;  /* 0x000000ffff057224 */ /* 0x001fce00078e0003 */
.L_x_2613:
[----:B0--3--:R-:W0:Y:S01]  /*110f0*/  LDC.64 R2, c[0x0][0xc90] ;  /* 0x00032400ff027b82 */ /* 0x009e220000000a00 */
[----:B------:R-:W-:-:S04]  /*11100*/  IMAD.IADD R19, R6, 0x1, R19 ;  /* 0x0000000106137824 */ /* 0x000fc800078e0213 */
[----:B0-----:R-:W-:-:S05]  /*11110*/  IMAD.WIDE R2, R19, 0x4, R2 ;  /* 0x0000000413027825 */ /* 0x001fca00078e0202 */
[----:B--2-4-:R-:W2:Y:S01]  /*11120*/  LDG.E R7, desc[UR56][R2.64] ;  /* 0x0000003802077981 */ /* 0x014ea2000c1e1900 */
[----:B------:R-:W-:-:S04]  /*11130*/  IMAD R16, R5, R4, R16 ;  /* 0x0000000405107224 */ /* 0x000fc800078e0210 */
[----:B------:R-:W-:Y:S02]  /*11140*/  IMAD.IADD R0, R0, 0x1, -R16 ;  /* 0x0000000100007824 */ /* 0x000fe400078e0a10 */
[----:B--2---:R-:W-:-:S05]  /*11150*/  IMAD R6, R17, R7, RZ ;  /* 0x0000000711067224 */ /* 0x004fca00078e02ff */
[----:B-----5:R-:W-:-:S04]  /*11160*/  IABS R8, R6 ;  /* 0x0000000600087213 */ /* 0x020fc80000000000 */
        /* <DEDUP_REMOVED lines=58> */
.L_x_2607:
[----:B------:R-:W-:Y:S01]  /*11510*/  UMOV UR4, URZ ;  /* 0x0000003f00047c82 */ /* 0x000fe20008000000 */
[----:B------:R-:W-:Y:S01]  /*11520*/  UMOV UR5, URZ ;  /* 0x0000003f00057c82 */ /* 0x000fe20008000000 */
[----:B------:R-:W-:Y:S01]  /*11530*/  ULDC UR6, c[0x0][0xc3c] ;  /* 0x00030f0000067ab9 */ /* 0x000fe20000000800 */
[----:B------:R-:W-:Y:S02]  /*11540*/  IMAD.MOV.U32 R16, RZ, RZ, R0 ;  /* 0x000000ffff107224 */ /* 0x000fe400078e0000 */
[----:B------:R-:W-:Y:S02]  /*11550*/  IMAD.U32 R17, RZ, RZ, UR4 ;  /* 0x00000004ff117e24 */ /* 0x000fe4000f8e00ff */
[----:B------:R-:W-:Y:S02]  /*11560*/  IMAD.U32 R18, RZ, RZ, UR5 ;  /* 0x00000005ff127e24 */ /* 0x000fe4000f8e00ff */
[----:B------:R-:W-:-:S07]  /*11570*/  IMAD.U32 R19, RZ, RZ, UR6 ;  /* 0x00000006ff137e24 */ /* 0x000fce000f8e00ff */
.L_x_2615:
        /* <DEDUP_REMOVED lines=12> */
.L_x_2604:
[----:B------:R-:W-:Y:S02]  /*11640*/  ULDC UR4, c[0x0][0xc3c] ;  /* 0x00030f0000047ab9 */ /* 0x000fe40000000800 */
[----:B---3--:R-:W-:-:S13]  /*11650*/  ISETP.GE.AND P0, PT, R19, UR4, PT ;  /* 0x0000000413007c0c */ /* 0x008fda000bf06270 */
[----:B------:R-:W-:Y:S05]  /*11660*/  @!P0 BRA `(.L_x_2616) ;  /* 0xffffffa800d48947 */ /* 0x000fea000383ffff */
[----:B------:R-:W-:Y:S05]  /*11670*/  BSYNC B8 ;  /* 0x0000000000087941 */ /* 0x000fea0003800000 */
.L_x_2514:
[----:B0-----:R-:W3:Y:S01]  /*11680*/  LDL.LU R0, [R1+0x48] ;  /* 0x0000480001007983 */ /* 0x001ee20000300800 */
[----:B------:R-:W-:Y:S01]  /*11690*/  BSSY B0, `(.L_x_2617) ;  /* 0x000000b000007945 */ /* 0x000fe20003800000 */
[----:B------:R-:W0:Y:S01]  /*116a0*/  S2R R5, SR_CgaCtaId ;  /* 0x0000000000057919 */ /* 0x000e220000008800 */
[----:B---3--:R-:W-:-:S05]  /*116b0*/  VIADD R0, R0, 0x1 ;  /* 0x0000000100007836 */ /* 0x008fca0000000000 */
[----:B------:R-:W-:-:S04]  /*116c0*/  LEA.HI R2, R0, R0, RZ, 0x1 ;  /* 0x0000000000027211 */ /* 0x000fc800078f08ff */
[----:B------:R-:W-:-:S05]  /*116d0*/  LOP3.LUT R3, R2, 0xfffffffe, RZ, 0xc0, !PT ;  /* 0xfffffffe02037812 */ /* 0x000fca00078ec0ff */
[----:B------:R-:W-:Y:S01]  /*116e0*/  IMAD.IADD R3, R0, 0x1, -R3 ;  /* 0x0000000100037824 */ /* 0x000fe200078e0a03 */
[----:B------:R-:W-:-:S04]  /*116f0*/  MOV R0, 0x400 ;  /* 0x0000040000007802 */ /* 0x000fc80000000f00 */
[----:B0-----:R-:W-:Y:S02]  /*11700*/  LEA R0, R5, R0, 0x18 ;  /* 0x0000000005007211 */ /* 0x001fe400078ec0ff */
[----:B------:R-:W-:-:S04]  /*11710*/  SHF.L.U32 R3, R3, 0x1f, RZ ;  /* 0x0000001f03037819 */ /* 0x000fc800000006ff */
[----:B------:R-:W0:Y:S02]  /*11720*/  SYNCS.PHASECHK.TRANS64.TRYWAIT P0, [R0+URZ+0x34820], R3 ;  /* 0x03482003000075a7 */ /* 0x000e24000800017f */
[----:B0-----:R-:W-:Y:S05]  /*11730*/  @!P0 BRA `(.L_x_2618) ;  /* 0x0000001c00c08947 */ /* 0x001fea0003800000 */
.L_x_2687:
[----:B------:R-:W-:Y:S05]  /*11740*/  BSYNC B0 ;  /* 0x0000000000007941 */ /* 0x000fea0003800000 */
.L_x_2617:
[----:B------:R-:W-:-:S03]  /*11750*/  UMOV UR4, 0xffffffff ;  /* 0xffffffff00047882 */ /* 0x000fc60000000000 */
[----:B------:R-:W-:Y:S05]  /*11760*/  BRA.DIV UR4, `(.L_x_2619) ;  /* 0x0000001e04c87947 */ /* 0x000fea000b800000 */
[----:B------:R-:W3:Y:S02]  /*11770*/  S2R R2, SR_TID.X ;  /* 0x0000000000027919 */ /* 0x000ee40000002100 */
[----:B---3--:R-:W-:-:S04]  /*11780*/  SHF.R.U32.HI R2, RZ, 0x5, R2 ;  /* 0x00000005ff027819 */ /* 0x008fc80000011602 */
[----:B------:R-:W-:-:S05]  /*11790*/  LOP3.LUT R2, R2, 0x3, RZ, 0xc0, !PT ;  /* 0x0000000302027812 */ /* 0x000fca00078ec0ff */
[----:B------:R3:W0:Y:S02]  /*117a0*/  SHFL.IDX PT, R14, R2, RZ, 0x1f ;  /* 0x00001fff020e7589 */ /* 0x00062400000e0000 */
.L_x_2690:
[----:B0-----:R-:W-:Y:S01]  /*117b0*/  ISETP.NE.AND P0, PT, R14, RZ, PT ;  /* 0x000000ff0e00720c */ /* 0x001fe20003f05270 */
[----:B------:R-:W-:-:S12]  /*117c0*/  BSSY B0, `(.L_x_2620) ;  /* 0x0000027000007945 */ /* 0x000fd80003800000 */
[----:B------:R-:W-:Y:S05]  /*117d0*/  @P0 BRA `(.L_x_2621) ;  /* 0x0000000000940947 */ /* 0x000fea0003800000 */
[----:B------:R-:W-:-:S03]  /*117e0*/  UMOV UR4, 0xffffffff ;  /* 0xffffffff00047882 */ /* 0x000fc60000000000 */
[----:B------:R-:W-:Y:S05]  /*117f0*/  BRA.DIV UR4, `(.L_x_2622) ;  /* 0x0000001e04d87947 */ /* 0x000fea000b800000 */
[----:B------:R-:W-:-:S13]  /*11800*/  ELECT P6, URZ, PT ;  /* 0x00000000003f782f */ /* 0x000fda00038c0000 */
.L_x_2693:
[----:B------:R-:W-:Y:S05]  /*11810*/  @!P6 BRA `(.L_x_2621) ;  /* 0x000000000084e947 */ /* 0x000fea0003800000 */
[----:B---3--:R-:W3:Y:S02]  /*11820*/  LDL.LU R2, [R1+0x54] ;  /* 0x0000540001027983 */ /* 0x008ee40000300800 */
[----:B---3--:R-:W-:-:S04]  /*11830*/  LOP3.LUT R2, R2, 0x2, RZ, 0xfc, !PT ;  /* 0x0000000202027812 */ /* 0x008fc800078efcff */
[----:B------:R-:W-:-:S13]  /*11840*/  ISETP.NE.AND P2, PT, R2, 0x3, PT ;  /* 0x000000030200780c */ /* 0x000fda0003f45270 */
[----:B------:R-:W-:Y:S05]  /*11850*/  @!P2 BRA `(.L_x_2623) ;  /* 0x000000000004a947 */ /* 0x000fea0003800000 */
[----:B------:R-:W-:Y:S01]  /*11860*/  BPT.TRAP 0x1 ;  /* 0x000000040000795c */ /* 0x000fe20000300000 */
.L_x_2623:
[----:B------:R-:W3:Y:S04]  /*11870*/  LDL R3, [R1+0x8] ;  /* 0x0000080001037983 */ /* 0x000ee80000100800 */
[----:B--2-4-:R-:W2:Y:S01]  /*11880*/  LDL.LU R7, [R1+0x14] ;  /* 0x0000140001077983 */ /* 0x014ea20000300800 */
[----:B------:R-:W-:-:S04]  /*11890*/  VIADD R2, R0, 0x34840 ;  /* 0x0003484000027836 */ /* 0x000fc80000000000 */
[C---:B---3--:R-:W-:Y:S02]  /*118a0*/  IMAD R6, R3.reuse, 0x8, R2 ;  /* 0x0000000803067824 */ /* 0x048fe400078e0202 */
        /* <DEDUP_REMOVED lines=10> */
.L_x_2694:
[----:B------:R-:W2:Y:S02]  /*11950*/  SYNCS.PHASECHK.TRANS64.TRYWAIT P0, [R7+URZ], R2 ;  /* 0x00000002070075a7 */ /* 0x000ea4000800017f */
[----:B--2---:R-:W-:Y:S05]  /*11960*/  @!P0 BRA `(.L_x_2625) ;  /* 0x0000001c00b08947 */ /* 0x004fea0003800000 */
.L_x_2695:
[----:B------:R-:W-:Y:S05]  /*11970*/  @!P2 BRA `(.L_x_2626) ;  /* 0x000000000004a947 */ /* 0x000fea0003800000 */
[----:B------:R-:W-:Y:S01]  /*11980*/  BPT.TRAP 0x1 ;  /* 0x000000040000795c */ /* 0x000fe20000300000 */
.L_x_2626:
[----:B------:R-:W3:Y:S01]  /*11990*/  LDL.LU R4, [R1+0x8] ;  /* 0x0000080001047983 */ /* 0x000ee20000300800 */
[----:B------:R-:W-:-:S04]  /*119a0*/  VIADD R0, R0, 0x34860 ;  /* 0x0003486000007836 */ /* 0x000fc80000000000 */
[----:B---3--:R-:W-:-:S04]  /*119b0*/  IMAD R4, R4, 0x8, R0 ;  /* 0x0000000804047824 */ /* 0x008fc800078e0200 */
[----:B------:R-:W3:Y:S02]  /*119c0*/  SYNCS.PHASECHK.TRANS64.TRYWAIT P0, [R4+URZ], R5 ;  /* 0x00000005040075a7 */ /* 0x000ee4000800017f */
[----:B---3--:R-:W-:Y:S05]  /*119d0*/  @!P0 BRA `(.L_x_2627) ;  /* 0x0000001c00a88947 */ /* 0x008fea0003800000 */
.L_x_2696:
[----:B------:R-:W-:-:S07]  /*119e0*/  IMAD R3, R3, 0x8, R0 ;  /* 0x0000000803037824 */ /* 0x000fce00078e0200 */
.L_x_2628:
[----:B----4-:R4:W0:Y:S02]  /*119f0*/  SYNCS.PHASECHK.TRANS64.TRYWAIT P0, [R3+URZ], R2 ;  /* 0x00000002030075a7 */ /* 0x010824000800017f */
[----:B0-----:R-:W-:Y:S05]  /*11a00*/  @!P0 NANOSLEEP.SYNCS 0x989680 ;  /* 0x009896800000895d */ /* 0x001fea0003900000 */
[----:B------:R-:W0:Y:S02]  /*11a10*/  @!P0 SYNCS.PHASECHK.TRANS64 P0, [R3+URZ], R2 ;  /* 0x00000002030085a7 */ /* 0x000e24000800007f */
[----:B0-----:R-:W-:Y:S05]  /*11a20*/  @!P0 BRA `(.L_x_2628) ;  /* 0xfffffffc00f08947 */ /* 0x001fea000383ffff */
.L_x_2621:
[----:B------:R-:W-:Y:S05]  /*11a30*/  BSYNC B0 ;  /* 0x0000000000007941 */ /* 0x000fea0003800000 */
.L_x_2620:
[----:B------:R-:W-:Y:S05]  /*11a40*/  EXIT ;  /* 0x000000000000794d */ /* 0x000fea0003800000 */
.L_x_2456:
[----:B0-----:R-:W-:-:S04]  /*11a50*/  IMAD.U32 R3, RZ, RZ, UR37 ;  /* 0x00000025ff037e24 */ /* 0x001fc8000f8e00ff */
[----:B------:R0:W1:Y:S03]  /*11a60*/  SYNCS.PHASECHK.TRANS64.TRYWAIT P1, [R3+URZ+0x34800], R0 ;  /* 0x03480000030075a7 */ /* 0x000066000802017f */
[----:B-1----:R-:W-:Y:S05]  /*11a70*/  @!P1 NANOSLEEP.SYNCS 0x989680 ;  /* 0x009896800000995d */ /* 0x002fea0003900000 */
[----:B------:R-:W1:Y:S02]  /*11a80*/  @!P1 SYNCS.PHASECHK.TRANS64 P1, [R3+URZ+0x34800], R0 ;  /* 0x03480000030095a7 */ /* 0x000e64000802007f */
[----:B-1----:R-:W-:Y:S05]  /*11a90*/  @!P1 BRA `(.L_x_2456) ;  /* 0xfffffffc00ec9947 */ /* 0x002fea000383ffff */
[----:B------:R-:W-:Y:S05]  /*11aa0*/  BRA `(.L_x_2629) ;  /* 0xfffffefc001c7947 */ /* 0x000fea000383ffff */
.L_x_2460:
[----:B-1----:R1:W2:Y:S02]  /*11ab0*/  SYNCS.PHASECHK.TRANS64.TRYWAIT P2, [R2+URZ+0x34830], R3 ;  /* 0x03483003020075a7 */ /* 0x0022a4000804017f */
[----:B--2---:R-:W-:Y:S05]  /*11ac0*/  @!P2 NANOSLEEP.SYNCS 0x989680 ;  /* 0x009896800000a95d */ /* 0x004fea0003900000 */
[----:B------:R-:W2:Y:S02]  /*11ad0*/  @!P2 SYNCS.PHASECHK.TRANS64 P2, [R2+URZ+0x34830], R3 ;  /* 0x034830030200a5a7 */ /* 0x000ea4000804007f */
[----:B--2---:R-:W-:Y:S05]  /*11ae0*/  @!P2 BRA `(.L_x_2460) ;  /* 0xfffffffc00f0a947 */ /* 0x004fea000383ffff */
[----:B------:R-:W-:Y:S05]  /*11af0*/  BRA `(.L_x_2459) ;  /* 0xfffffefc00407947 */ /* 0x000fea000383ffff */
.L_x_2465:
[----:B-1----:R-:W-:-:S04]  /*11b00*/  IMAD.U32 R7, RZ, RZ, UR58 ;  /* 0x0000003aff077e24 */ /* 0x002fc8000f8e00ff */
[----:B------:R1:W2:Y:S03]  /*11b10*/  SYNCS.PHASECHK.TRANS64.TRYWAIT P3, [R7+URZ+0x34830], R0 ;  /* 0x03483000070075a7 */ /* 0x0002a6000806017f */
[----:B--2---:R-:W-:Y:S05]  /*11b20*/  @!P3 NANOSLEEP.SYNCS 0x989680 ;  /* 0x009896800000b95d */ /* 0x004fea0003900000 */
[----:B------:R-:W2:Y:S02]  /*11b30*/  @!P3 SYNCS.PHASECHK.TRANS64 P3, [R7+URZ+0x34830], R0 ;  /* 0x034830000700b5a7 */ /* 0x000ea4000806007f */
[----:B--2---:R-:W-:Y:S05]  /*11b40*/  @!P3 BRA `(.L_x_2465) ;  /* 0xfffffffc00ecb947 */ /* 0x004fea000383ffff */
[----:B------:R-:W-:Y:S05]  /*11b50*/  BRA `(.L_x_2464) ;  /* 0xffffff2000a47947 */ /* 0x000fea000383ffff */
.L_x_2469:
[----:B-1----:R-:W-:-:S04]  /*11b60*/  IMAD.U32 R3, RZ, RZ, UR7 ;  /* 0x00000007ff037e24 */ /* 0x002fc8000f8e00ff */
[----:B------:R1:W2:Y:S03]  /*11b70*/  SYNCS.PHASECHK.TRANS64.TRYWAIT P3, [R3+URZ+0x34850], R0 ;  /* 0x03485000030075a7 */ /* 0x0002a6000806017f */
[----:B--2---:R-:W-:Y:S05]  /*11b80*/  @!P3 NANOSLEEP.SYNCS 0x989680 ;  /* 0x009896800000b95d */ /* 0x004fea0003900000 */
[----:B------:R-:W2:Y:S02]  /*11b90*/  @!P3 SYNCS.PHASECHK.TRANS64 P3, [R3+URZ+0x34850], R0 ;  /* 0x034850000300b5a7 */ /* 0x000ea4000806007f */
[----:B--2---:R-:W-:Y:S05]  /*11ba0*/  @!P3 BRA `(.L_x_2469) ;  /* 0xfffffffc00ecb947 */ /* 0x004fea000383ffff */
[----:B------:R-:W-:Y:S05]  /*11bb0*/  BRA `(.L_x_2468) ;  /* 0xffffff2800a87947 */ /* 0x000fea000383ffff */
.L_x_2475:
[----:B-1----:R-:W-:-:S04]  /*11bc0*/  IMAD.U32 R7, RZ, RZ, UR6 ;  /* 0x00000006ff077e24 */ /* 0x002fc8000f8e00ff */
[----:B------:R1:W2:Y:S03]  /*11bd0*/  SYNCS.PHASECHK.TRANS64.TRYWAIT P2, [R7+URZ+0x34830], R0 ;  /* 0x03483000070075a7 */ /* 0x0002a6000804017f */
[----:B--2---:R-:W-:Y:S05]  /*11be0*/  @!P2 NANOSLEEP.SYNCS 0x989680 ;  /* 0x009896800000a95d */ /* 0x004fea0003900000 */
[----:B------:R-:W2:Y:S02]  /*11bf0*/  @!P2 SYNCS.PHASECHK.TRANS64 P2, [R7+URZ+0x34830], R0 ;  /* 0x034830000700a5a7 */ /* 0x000ea4000804007f */
[----:B--2---:R-:W-:Y:S05]  /*11c00*/  @!P2 BRA `(.L_x_2475) ;  /* 0xfffffffc00eca947 */ /* 0x004fea000383ffff */
[----:B------:R-:W-:Y:S05]  /*11c10*/  BRA `(.L_x_2474) ;  /* 0xffffff4800e87947 */ /* 0x000fea000383ffff */
.L_x_2479:
[----:B-1----:R-:W-:-:S04]  /*11c20*/  IMAD.U32 R3, RZ, RZ, UR7 ;  /* 0x00000007ff037e24 */ /* 0x002fc8000f8e00ff */
[----:B------:R1:W2:Y:S03]  /*11c30*/  SYNCS.PHASECHK.TRANS64.TRYWAIT P2, [R3+URZ+0x34850], R0 ;  /* 0x03485000030075a7 */ /* 0x0002a6000804017f */
[----:B--2---:R-:W-:Y:S05]  /*11c40*/  @!P2 NANOSLEEP.SYNCS 0x989680 ;  /* 0x009896800000a95d */ /* 0x004fea0003900000 */
[----:B------:R-:W2:Y:S02]  /*11c50*/  @!P2 SYNCS.PHASECHK.TRANS64 P2, [R3+URZ+0x34850], R0 ;  /* 0x034850000300a5a7 */ /* 0x000ea4000804007f */
[----:B--2---:R-:W-:Y:S05]  /*11c60*/  @!P2 BRA `(.L_x_2479) ;  /* 0xfffffffc00eca947 */ /* 0x004fea000383ffff */
[----:B------:R-:W-:Y:S05]  /*11c70*/  BRA `(.L_x_2478) ;  /* 0xffffff5000ec7947 */ /* 0x000fea000383ffff */
.L_x_2484:
[----:B-1----:R-:W-:-:S04]  /*11c80*/  IMAD.U32 R3, RZ, RZ, UR5 ;  /* 0x00000005ff037e24 */ /* 0x002fc8000f8e00ff */
[----:B------:R1:W2:Y:S03]  /*11c90*/  SYNCS.PHASECHK.TRANS64.TRYWAIT P0, [R3+URZ+0x34850], R2 ;  /* 0x03485002030075a7 */ /* 0x0002a6000800017f */
[----:B--2---:R-:W-:Y:S05]  /*11ca0*/  @!P0 NANOSLEEP.SYNCS 0x989680 ;  /* 0x009896800000895d */ /* 0x004fea0003900000 */
[----:B------:R-:W2:Y:S02]  /*11cb0*/  @!P0 SYNCS.PHASECHK.TRANS64 P0, [R3+URZ+0x34850], R2 ;  /* 0x03485002030085a7 */ /* 0x000ea4000800007f */
[----:B--2---:R-:W-:Y:S05]  /*11cc0*/  @!P0 BRA `(.L_x_2484) ;  /* 0xfffffffc00ec8947 */ /* 0x004fea000383ffff */
[----:B------:R-:W-:Y:S05]  /*11cd0*/  BRA `(.L_x_2483) ;  /* 0xffffff6c00bc7947 */ /* 0x000fea000383ffff */
.L_x_2526:
        /* <DEDUP_REMOVED lines=11> */
.L_x_2631:
[----:B------:R-:W-:Y:S05]  /*11d90*/  BSYNC B0 ;  /* 0x0000000000007941 */ /* 0x000fea0003800000 */
.L_x_2630:
[----:B------:R-:W-:Y:S05]  /*11da0*/  BRA `(.L_x_2632) ;  /* 0xffffffb000187947 */ /* 0x000fea000383ffff */
.L_x_2528:
[----:B------:R-:W-:Y:S01]  /*11db0*/  BSSY B0, `(.L_x_2633) ;  /* 0x0000006000007945 */ /* 0x000fe20003800000 */
[----:B------:R-:W-:-:S07]  /*11dc0*/  IMAD.MOV.U32 R15, RZ, RZ, -0x1 ;  /* 0xffffffffff0f7424 */ /* 0x000fce00078e00ff */
[----:B0123--:R-:W-:Y:S05]  /*11dd0*/  WARPSYNC.COLLECTIVE R15, `(.L_x_2634) ;  /* 0x000000000f0c7348 */ /* 0x00ffea0003c00000 */
[----:B------:R-:W-:Y:S02]  /*11de0*/  ELECT P6, UR62, PT ;  /* 0x00000000003e782f */ /* 0x000fe400038c0000 */
[----:B------:R-:W-:Y:S01]  /*11df0*/  MOV R14, UR62 ;  /* 0x0000003e000e7c02 */ /* 0x000fe20008000f00 */
[----:B0123--:R-:W-:Y:S10]  /*11e00*/  ENDCOLLECTIVE ;  /* 0x000000000000791b */ /* 0x00fff40003800000 */
.L_x_2634:
[----:B------:R-:W-:Y:S05]  /*11e10*/  BSYNC B0 ;  /* 0x0000000000007941 */ /* 0x000fea0003800000 */
.L_x_2633:
[----:B------:R-:W-:Y:S05]  /*11e20*/  BRA `(.L_x_2635) ;  /* 0xffffffb000207947 */ /* 0x000fea000383ffff */
.L_x_2530:
[----:B---3--:R3:W4:Y:S02]  /*11e30*/  SYNCS.PHASECHK.TRANS64.TRYWAIT P0, [R0+URZ+0x34840], R2 ;  /* 0x03484002000075a7 */ /* 0x008724000800017f */
[----:B----4-:R-:W-:Y:S05]  /*11e40*/  @!P0 NANOSLEEP.SYNCS 0x989680 ;  /* 0x009896800000895d */ /* 0x010fea0003900000 */
[----:B------:R-:W4:Y:S02]  /*11e50*/  @!P0 SYNCS.PHASECHK.TRANS64 P0, [R0+URZ+0x34840], R2 ;  /* 0x03484002000085a7 */ /* 0x000f24000800007f */
[----:B----4-:R-:W-:Y:S05]  /*11e60*/  @!P0 BRA `(.L_x_2530) ;  /* 0xfffffffc00f08947 */ /* 0x010fea000383ffff */
[----:B------:R-:W-:Y:S05]  /*11e70*/  BRA `(.L_x_2636) ;  /* 0xffffffb0008c7947 */ /* 0x000fea000383ffff */
.L_x_2534:
[----:B------:R-:W2:Y:S01]  /*11e80*/  LDL.LU R11, [R1+0x34] ;  /* 0x00003400010b7983 */ /* 0x000ea20000300800 */
[----:B------:R-:W-:Y:S01]  /*11e90*/  IMAD.MOV.U32 R13, RZ, RZ, R0 ;  /* 0x000000ffff0d7224 */ /* 0x000fe200078e0000 */
[----:B------:R-:W-:Y:S01]  /*11ea0*/  LOP3.LUT R8, R8, 0x7f, RZ, 0xc0, !PT ;  /* 0x0000007f08087812 */ /* 0x000fe200078ec0ff */
[----:B------:R-:W-:Y:S02]  /*11eb0*/  IMAD.MOV.U32 R12, RZ, RZ, RZ ;  /* 0x000000ffff0c7224 */ /* 0x000fe400078e00ff */
[----:B------:R-:W-:Y:S01]  /*11ec0*/  IMAD.MOV.U32 R15, RZ, RZ, -0x1 ;  /* 0xffffffffff0f7424 */ /* 0x000fe200078e00ff */
[----:B------:R-:W-:-:S05]  /*11ed0*/  SHF.R.U32.HI R6, RZ, 0x3, R8 ;  /* 0x00000003ff067819 */ /* 0x000fca0000011608 */
[----:B------:R-:W-:Y:S02]  /*11ee0*/  IMAD R17, R17, 0x80, R6 ;  /* 0x0000008011117824 */ /* 0x000fe400078e0206 */
[----:B--2---:R-:W-:Y:S02]  /*11ef0*/  IMAD R2, R11, R7, RZ ;  /* 0x000000070b027224 */ /* 0x004fe400078e02ff */
[----:B------:R-:W-:-:S03]  /*11f00*/  IMAD.MOV.U32 R11, RZ, RZ, 0x181f ;  /* 0x0000181fff0b7424 */ /* 0x000fc600078e00ff */
[----:B------:R-:W-:-:S13]  /*11f10*/  ISETP.GE.AND P3, PT, R17, R2, PT ;  /* 0x000000021100720c */ /* 0x000fda0003f66270 */
[----:B-----5:R-:W-:Y:S05]  /*11f20*/  WARPSYNC.COLLECTIVE R15, `(.L_x_2637) ;  /* 0x000000000f087348 */ /* 0x020fea0003c00000 */
[----:B------:R0:W1:Y:S02]  /*11f30*/  SHFL.IDX P6, R14, R13, R12, R11 ;  /* 0x0000000c0d0e7389 */ /* 0x00006400000c000b */
[----:B01---5:R-:W-:Y:S01]  /*11f40*/  ENDCOLLECTIVE ;  /* 0x000000000000791b */ /* 0x023fe20003800000 */
.L_x_2637:
[----:B------:R-:W-:Y:S02]  /*11f50*/  IMAD.MOV.U32 R13, RZ, RZ, R3 ;  /* 0x000000ffff0d7224 */ /* 0x000fe400078e0003 */
[----:B------:R-:W-:-:S07]  /*11f60*/  IMAD.MOV.U32 R4, RZ, RZ, R14 ;  /* 0x000000ffff047224 */ /* 0x000fce00078e000e */
[----:B------:R-:W-:Y:S05]  /*11f70*/  WARPSYNC.COLLECTIVE R15, `(.L_x_2638) ;  /* 0x000000000f087348 */ /* 0x000fea0003c00000 */
[----:B------:R0:W1:Y:S02]  /*11f80*/  SHFL.IDX P6, R14, R13, R12, R11 ;  /* 0x0000000c0d0e7389 */ /* 0x00006400000c000b */
[----:B01----:R-:W-:Y:S01]  /*11f90*/  ENDCOLLECTIVE ;  /* 0x000000000000791b */ /* 0x003fe20003800000 */
.L_x_2638:
[----:B------:R-:W-:Y:S02]  /*11fa0*/  IMAD.MOV.U32 R13, RZ, RZ, R0 ;  /* 0x000000ffff0d7224 */ /* 0x000fe400078e0000 */
[----:B------:R-:W-:Y:S02]  /*11fb0*/  IMAD.MOV.U32 R12, RZ, RZ, 0x1 ;  /* 0x00000001ff0c7424 */ /* 0x000fe400078e00ff */
[----:B------:R-:W-:-:S07]  /*11fc0*/  IMAD.MOV.U32 R5, RZ, RZ, R14 ;  /* 0x000000ffff057224 */ /* 0x000fce00078e000e */
[----:B------:R-:W-:Y:S05]  /*11fd0*/  WARPSYNC.COLLECTIVE R15, `(.L_x_2639) ;  /* 0x000000000f087348 */ /* 0x000fea0003c00000 */
[----:B------:R0:W1:Y:S02]  /*11fe0*/  SHFL.IDX P6, R14, R13, R12, R11 ;  /* 0x0000000c0d0e7389 */ /* 0x00006400000c000b */
[----:B01----:R-:W-:Y:S01]  /*11ff0*/  ENDCOLLECTIVE ;  /* 0x000000000000791b */ /* 0x003fe20003800000 */
.L_x_2639:
        /* <DEDUP_REMOVED lines=10> */
.L_x_2640:
[----:B------:R-:W-:Y:S01]  /*120a0*/  @!PT LDS RZ, [RZ] ;  /* 0x00000000fffff984 */ /* 0x000fe20000000800 */
[----:B------:R-:W-:Y:S01]  /*120b0*/  @!PT LDS RZ, [RZ] ;  /* 0x00000000fffff984 */ /* 0x000fe20000000800 */
[----:B------:R-:W-:Y:S01]  /*120c0*/  @!PT LDS RZ, [RZ] ;  /* 0x00000000fffff984 */ /* 0x000fe20000000800 */
[----:B------:R-:W-:Y:S04]  /*120d0*/  @!P3 LDGSTS.E.BYPASS.LTC128B.128 [R9+0x10400], desc[UR56][R4.64], !P2 ;  /* 0x104000000409bfae */ /* 0x000fe8000d101d78 */
[----:B------:R-:W-:Y:S04]  /*120e0*/  @!P3 LDGSTS.E.BYPASS.LTC128B.128 [R9+0x14400], desc[UR56][R4.64+0x80], !P1 ;  /* 0x144000800409bfae */ /* 0x000fe8000c901d78 */
[----:B------:R0:W-:Y:S01]  /*120f0*/  @!P3 LDGSTS.E.BYPASS.LTC128B.128 [R9+0x18400], desc[UR56][R4.64+0x100], !P0 ;  /* 0x184001000409bfae */ /* 0x0001e2000c101d78 */
[----:B------:R-:W-:Y:S02]  /*12100*/  IMAD.MOV.U32 R13, RZ, RZ, R0 ;  /* 0x000000ffff0d7224 */ /* 0x000fe400078e0000 */
[----:B------:R-:W-:-:S02]  /*12110*/  IMAD.MOV.U32 R12, RZ, RZ, 0x2 ;  /* 0x00000002ff0c7424 */ /* 0x000fc400078e00ff */
[----:B0-----:R-:W-:Y:S02]  /*12120*/  VIADD R4, R17, 0x10 ;  /* 0x0000001011047836 */ /* 0x001fe40000000000 */
[----:B------:R-:W-:-:S07]  /*12130*/  IMAD.MOV.U32 R6, RZ, RZ, R14 ;  /* 0x000000ffff067224 */ /* 0x000fce00078e000e */
[----:B------:R-:W-:Y:S05]  /*12140*/  WARPSYNC.COLLECTIVE R15, `(.L_x_2641) ;  /* 0x000000000f087348 */ /* 0x000fea0003c00000 */
[----:B------:R0:W1:Y:S02]  /*12150*/  SHFL.IDX P6, R14, R13, R12, R11 ;  /* 0x0000000c0d0e7389 */ /* 0x00006400000c000b */
[----:B01----:R-:W-:Y:S01]  /*12160*/  ENDCOLLECTIVE ;  /* 0x000000000000791b */ /* 0x003fe20003800000 */
.L_x_2641:
[----:B------:R-:W-:-:S13]  /*12170*/  ISETP.GE.AND P3, PT, R4, R2, PT ;  /* 0x000000020400720c */ /* 0x000fda0003f66270 */
[----:B------:R-:W-:Y:S01]  /*12180*/  @!P3 LEA R7, P5, R10, R6, 0x1 ;  /* 0x000000060a07b211 */ /* 0x000fe200078a08ff */
[----:B------:R-:W-:-:S04]  /*12190*/  IMAD.MOV.U32 R13, RZ, RZ, R3 ;  /* 0x000000ffff0d7224 */ /* 0x000fc800078e0003 */
[----:B------:R-:W-:Y:S02]  /*121a0*/  @!P3 IMAD.X R6, RZ, RZ, R8, P5 ;  /* 0x000000ffff06b224 */ /* 0x000fe400028e0608 */
[----:B------:R-:W-:Y:S02]  /*121b0*/  @!P3 IMAD.MOV.U32 R4, RZ, RZ, R7 ;  /* 0x000000ffff04b224 */ /* 0x000fe400078e0007 */
[----:B------:R-:W-:Y:S02]  /*121c0*/  @!P3 IMAD.MOV.U32 R5, RZ, RZ, R6 ;  /* 0x000000ffff05b224 */ /* 0x000fe400078e0006 */
[----:B------:R-:W-:-:S07]  /*121d0*/  IMAD.MOV.U32 R6, RZ, RZ, R14 ;  /* 0x000000ffff067224 */ /* 0x000fce00078e000e */
[----:B------:R-:W-:Y:S05]  /*121e0*/  WARPSYNC.COLLECTIVE R15, `(.L_x_2642) ;  /* 0x000000000f087348 */ /* 0x000fea0003c00000 */
[----:B------:R0:W1:Y:S02]  /*121f0*/  SHFL.IDX P6, R14, R13, R12, R11 ;  /* 0x0000000c0d0e7389 */ /* 0x00006400000c000b */
[----:B01----:R-:W-:Y:S01]  /*12200*/  ENDCOLLECTIVE ;  /* 0x000000000000791b */ /* 0x003fe20003800000 */
.L_x_2642:
        /* <DEDUP_REMOVED lines=13> */
.L_x_2643:
[----:B------:R-:W-:-:S13]  /*122e0*/  ISETP.GE.AND P3, PT, R4, R2, PT ;  /* 0x000000020400720c */ /* 0x000fda0003f66270 */
[----:B------:R-:W-:Y:S01]  /*122f0*/  @!P3 LEA R7, P4, R10, R7, 0x1 ;  /* 0x000000070a07b211 */ /* 0x000fe200078808ff */
[----:B------:R-:W-:-:S04]  /*12300*/  IMAD.MOV.U32 R13, RZ, RZ, R3 ;  /* 0x000000ffff0d7224 */ /* 0x000fc800078e0003 */
[----:B------:R-:W-:-:S04]  /*12310*/  @!P3 IMAD.X R4, RZ, RZ, R6, P4 ;  /* 0x000000ffff04b224 */ /* 0x000fc800020e0606 */
[----:B------:R-:W-:Y:S02]  /*12320*/  @!P3 IMAD.MOV.U32 R5, RZ, RZ, R4 ;  /* 0x000000ffff05b224 */ /* 0x000fe400078e0004 */
[----:B------:R-:W-:Y:S02]  /*12330*/  @!P3 IMAD.MOV.U32 R4, RZ, RZ, R7 ;  /* 0x000000ffff04b224 */ /* 0x000fe400078e0007 */
[----:B------:R-:W-:-:S03]  /*12340*/  VIADD R7, R17, 0x60 ;  /* 0x0000006011077836 */ /* 0x000fc60000000000 */
[----:B------:R-:W-:Y:S01]  /*12350*/  @!PT LDS RZ, [RZ] ;  /* 0x00000000fffff984 */ /* 0x000fe20000000800 */
[----:B------:R-:W-:Y:S01]  /*12360*/  @!PT LDS RZ, [RZ] ;  /* 0x00000000fffff984 */ /* 0x000fe20000000800 */
[----:B------:R-:W-:Y:S01]  /*12370*/  @!PT LDS RZ, [RZ] ;  /* 0x00000000fffff984 */ /* 0x000fe20000000800 */
[----:B------:R-:W-:Y:S04]  /*12380*/  @!P3 LDGSTS.E.BYPASS.LTC128B.128 [R9+0x11400], desc[UR56][R4.64], !P2 ;  /* 0x114000000409bfae */ /* 0x000fe8000d101d78 */
[----:B------:R-:W-:Y:S04]  /*12390*/  @!P3 LDGSTS.E.BYPASS.LTC128B.128 [R9+0x15400], desc[UR56][R4.64+0x80], !P1 ;  /* 0x154000800409bfae */ /* 0x000fe8000c901d78 */
[----:B------:R0:W-:Y:S02]  /*123a0*/  @!P3 LDGSTS.E.BYPASS.LTC128B.128 [R9+0x19400], desc[UR56][R4.64+0x100], !P0 ;  /* 0x194001000409bfae */ /* 0x0001e4000c101d78 */
[----:B0-----:R-:W-:-:S05]  /*123b0*/  VIADD R4, R17, 0x30 ;  /* 0x0000003011047836 */ /* 0x001fca0000000000 */
[----:B------:R-:W-:Y:S01]  /*123c0*/  ISETP.GE.AND P3, PT, R4, R2, PT ;  /* 0x000000020400720c */ /* 0x000fe20003f66270 */
[----:B------:R-:W-:-:S12]  /*123d0*/  IMAD.MOV.U32 R4, RZ, RZ, R14 ;  /* 0x000000ffff047224 */ /* 0x000fd800078e000e */
[----:B------:R-:W-:Y:S05]  /*123e0*/  WARPSYNC.COLLECTIVE R15, `(.L_x_2644) ;  /* 0x000000000f087348 */ /* 0x000fea0003c00000 */
[----:B------:R0:W1:Y:S02]  /*123f0*/  SHFL.IDX P6, R14, R13, R12, R11 ;  /* 0x0000000c0d0e7389 */ /* 0x00006400000c000b */
[----:B01----:R-:W-:Y:S01]  /*12400*/  ENDCOLLECTIVE ;  /* 0x000000000000791b */ /* 0x003fe20003800000 */
.L_x_2644:
[----:B------:R-:W-:Y:S02]  /*12410*/  IMAD.MOV.U32 R13, RZ, RZ, R0 ;  /* 0x000000ffff0d7224 */ /* 0x000fe400078e0000 */
[----:B------:R-:W-:Y:S02]  /*12420*/  IMAD.MOV.U32 R12, RZ, RZ, 0x4 ;  /* 0x00000004ff0c7424 */ /* 0x000fe400078e00ff */
[----:B------:R-:W-:-:S07]  /*12430*/  IMAD.MOV.U32 R5, RZ, RZ, R14 ;  /* 0x000000ffff057224 */ /* 0x000fce00078e000e */
[----:B------:R-:W-:Y:S05]  /*12440*/  WARPSYNC.COLLECTIVE R15, `(.L_x_2645) ;  /* 0x000000000f087348 */ /* 0x000fea0003c00000 */
[----:B------:R0:W1:Y:S02]  /*12450*/  SHFL.IDX P6, R14, R13, R12, R11 ;  /* 0x0000000c0d0e7389 */ /* 0x00006400000c000b */
[----:B01----:R-:W-:Y:S01]  /*12460*/  ENDCOLLECTIVE ;  /* 0x000000000000791b */ /* 0x003fe20003800000 */
.L_x_2645:
        /* <DEDUP_REMOVED lines=18> */
.L_x_2646:
[----:B------:R-:W-:Y:S02]  /*12590*/  IMAD.MOV.U32 R13, RZ, RZ, R0 ;  /* 0x000000ffff0d7224 */ /* 0x000fe400078e0000 */
[----:B------:R-:W-:Y:S02]  /*125a0*/  IMAD.MOV.U32 R12, RZ, RZ, 0x5 ;  /* 0x00000005ff0c7424 */ /* 0x000fe400078e00ff */
[----:B------:R-:W-:-:S07]  /*125b0*/  IMAD.MOV.U32 R5, RZ, RZ, R14 ;  /* 0x000000ffff057224 */ /* 0x000fce00078e000e */
[----:B------:R-:W-:Y:S05]  /*125c0*/  WARPSYNC.COLLECTIVE R15, `(.L_x_2647) ;  /* 0x000000000f087348 */ /* 0x000fea0003c00000 */
[----:B------:R0:W1:Y:S02]  /*125d0*/  SHFL.IDX P6, R14, R13, R12, R11 ;  /* 0x0000000c0d0e7389 */ /* 0x00006400000c000b */
[----:B01----:R-:W-:Y:S01]  /*125e0*/  ENDCOLLECTIVE ;  /* 0x000000000000791b */ /* 0x003fe20003800000 */
.L_x_2647:
        /* <DEDUP_REMOVED lines=18> */
.L_x_2648:
[----:B------:R-:W-:Y:S02]  /*12710*/  IMAD.MOV.U32 R13, RZ, RZ, R0 ;  /* 0x000000ffff0d7224 */ /* 0x000fe400078e0000 */
[----:B------:R-:W-:Y:S02]  /*12720*/  IMAD.MOV.U32 R12, RZ, RZ, 0x6 ;  /* 0x00000006ff0c7424 */ /* 0x000fe400078e00ff */
[----:B------:R-:W-:-:S07]  /*12730*/  IMAD.MOV.U32 R5, RZ, RZ, R14 ;  /* 0x000000ffff057224 */ /* 0x000fce00078e000e */
[----:B------:R-:W-:Y:S05]  /*12740*/  WARPSYNC.COLLECTIVE R15, `(.L_x_2649) ;  /* 0x000000000f087348 */ /* 0x000fea0003c00000 */
[----:B------:R0:W1:Y:S02]  /*12750*/  SHFL.IDX P6, R14, R13, R12, R11 ;  /* 0x0000000c0d0e7389 */ /* 0x00006400000c000b */
[----:B01----:R-:W-:Y:S01]  /*12760*/  ENDCOLLECTIVE ;  /* 0x000000000000791b */ /* 0x003fe20003800000 */
.L_x_2649:
[----:B------:R-:W-:-:S05]  /*12770*/  @!P3 LEA R5, P4, R10, R5, 0x1 ;  /* 0x000000050a05b211 */ /* 0x000fca00078808ff */
[----:B------:R-:W-:Y:S01]  /*12780*/  @!P3 IMAD.X R4, RZ, RZ, R4, P4 ;  /* 0x000000ffff04b224 */ /* 0x000fe200020e0604 */
[----:B------:R-:W-:-:S04]  /*12790*/  ISETP.GE.AND P4, PT, R7, R2, PT ;  /* 0x000000020700720c */ /* 0x000fc80003f86270 */
        /* <DEDUP_REMOVED lines=14> */
.L_x_2650:
[----:B------:R-:W-:Y:S02]  /*12880*/  IMAD.MOV.U32 R13, RZ, RZ, R0 ;  /* 0x000000ffff0d7224 */ /* 0x000fe400078e0000 */
[----:B------:R-:W-:Y:S02]  /*12890*/  IMAD.MOV.U32 R12, RZ, RZ, 0x7 ;  /* 0x00000007ff0c7424 */ /* 0x000fe400078e00ff */
[----:B------:R-:W-:-:S07]  /*128a0*/  IMAD.MOV.U32 R5, RZ, RZ, R14 ;  /* 0x000000ffff057224 */ /* 0x000fce00078e000e */
[----:B------:R-:W-:Y:S05]  /*128b0*/  WARPSYNC.COLLECTIVE R15, `(.L_x_2651) ;  /* 0x000000000f087348 */ /* 0x000fea0003c00000 */
[----:B------:R0:W1:Y:S02]  /*128c0*/  SHFL.IDX P6, R14, R13, R12, R11 ;  /* 0x0000000c0d0e7389 */ /* 0x00006400000c000b */
[----:B01----:R-:W-:Y:S01]  /*128d0*/  ENDCOLLECTIVE ;  /* 0x000000000000791b */ /* 0x003fe20003800000 */
.L_x_2651:
        /* <DEDUP_REMOVED lines=10> */
.L_x_2652:
        /* <DEDUP_REMOVED lines=8> */
.L_x_2539:
[----:B0-----:R-:W2:Y:S02]  /*12a00*/  LDL R2, [R1+0x4] ;  /* 0x0000040001027983 */ /* 0x001ea40000100800 */
[----:B--2---:R0:W1:Y:S02]  /*12a10*/  SYNCS.PHASECHK.TRANS64.TRYWAIT P0, [R2+URZ+0x34820], R0 ;  /* 0x03482000020075a7 */ /* 0x004064000800017f */
[----:B-1----:R-:W-:Y:S05]  /*12a20*/  @!P0 NANOSLEEP.SYNCS 0x989680 ;  /* 0x009896800000895d */ /* 0x002fea0003900000 */
[----:B------:R-:W1:Y:S02]  /*12a30*/  @!P0 SYNCS.PHASECHK.TRANS64 P0, [R2+URZ+0x34820], R0 ;  /* 0x03482000020085a7 */ /* 0x000e64000800007f */
[----:B-1----:R-:W-:Y:S05]  /*12a40*/  @!P0 BRA `(.L_x_2539) ;  /* 0xfffffffc00ec8947 */ /* 0x002fea000383ffff */
[----:B------:R-:W-:Y:S05]  /*12a50*/  BRA `(.L_x_2654) ;  /* 0xffffffb400ec7947 */ /* 0x000fea000383ffff */
.L_x_2548:
[----:B-1----:R1:W2:Y:S02]  /*12a60*/  SYNCS.PHASECHK.TRANS64.TRYWAIT P0, [R2+URZ+0x34840], R0 ;  /* 0x03484000020075a7 */ /* 0x0022a4000800017f */
[----:B--2---:R-:W-:Y:S05]  /*12a70*/  @!P0 NANOSLEEP.SYNCS 0x989680 ;  /* 0x009896800000895d */ /* 0x004fea0003900000 */
[----:B------:R-:W2:Y:S02]  /*12a80*/  @!P0 SYNCS.PHASECHK.TRANS64 P0, [R2+URZ+0x34840], R0 ;  /* 0x03484000020085a7 */ /* 0x000ea4000800007f */
[----:B--2---:R-:W-:Y:S05]  /*12a90*/  @!P0 BRA `(.L_x_2548) ;  /* 0xfffffffc00f08947 */ /* 0x004fea000383ffff */
[----:B------:R-:W-:Y:S05]  /*12aa0*/  BRA `(.L_x_2655) ;  /* 0xffffffb800b07947 */ /* 0x000fea000383ffff */
.L_x_2555:
[----:B0-----:R0:W1:Y:S02]  /*12ab0*/  SYNCS.PHASECHK.TRANS64.TRYWAIT P0, [R2+URZ+0x60], R0 ;  /* 0x00006000020075a7 */ /* 0x001064000800017f */
[----:B-1----:R-:W-:Y:S05]  /*12ac0*/  @!P0 NANOSLEEP.SYNCS 0x989680 ;  /* 0x009896800000895d */ /* 0x002fea0003900000 */
[----:B------:R-:W1:Y:S02]  /*12ad0*/  @!P0 SYNCS.PHASECHK.TRANS64 P0, [R2+URZ+0x60], R0 ;  /* 0x00006000020085a7 */ /* 0x000e64000800007f */
[----:B-1----:R-:W-:Y:S05]  /*12ae0*/  @!P0 BRA `(.L_x_2555) ;  /* 0xfffffffc00f08947 */ /* 0x002fea000383ffff */
[----:B------:R-:W-:Y:S05]  /*12af0*/  BRA `(.L_x_2656) ;  /* 0xffffffbc00c87947 */ /* 0x000fea000383ffff */
.L_x_2564:
[----:B---3--:R3:W4:Y:S02]  /*12b00*/  SYNCS.PHASECHK.TRANS64.TRYWAIT P0, [R3+URZ+0x34840], R2 ;  /* 0x03484002030075a7 */ /* 0x008724000800017f */
[----:B----4-:R-:W-:Y:S05]  /*12b10*/  @!P0 NANOSLEEP.SYNCS 0x989680 ;  /* 0x009896800000895d */ /* 0x010fea0003900000 */
[----:B------:R-:W4:Y:S02]  /*12b20*/  @!P0 SYNCS.PHASECHK.TRANS64 P0, [R3+URZ+0x34840], R2 ;  /* 0x03484002030085a7 */ /* 0x000f24000800007f */
[----:B----4-:R-:W-:Y:S05]  /*12b30*/  @!P0 BRA `(.L_x_2564) ;  /* 0xfffffffc00f08947 */ /* 0x010fea000383ffff */
[----:B------:R-:W-:Y:S05]  /*12b40*/  BRA `(.L_x_2657) ;  /* 0xffffffc400687947 */ /* 0x000fea000383ffff */
.L_x_2571:
[----:B--2---:R2:W3:Y:S02]  /*12b50*/  SYNCS.PHASECHK.TRANS64.TRYWAIT P0, [R2+URZ+0x60], R3 ;  /* 0x00006003020075a7 */ /* 0x0044e4000800017f */
[----:B---3--:R-:W-:Y:S05]  /*12b60*/  @!P0 NANOSLEEP.SYNCS 0x989680 ;  /* 0x009896800000895d */ /* 0x008fea0003900000 */
[----:B------:R-:W3:Y:S02]  /*12b70*/  @!P0 SYNCS.PHASECHK.TRANS64 P0, [R2+URZ+0x60], R3 ;  /* 0x00006003020085a7 */ /* 0x000ee4000800007f */
[----:B---3--:R-:W-:Y:S05]  /*12b80*/  @!P0 BRA `(.L_x_2571) ;  /* 0xfffffffc00f08947 */ /* 0x008fea000383ffff */
[----:B------:R-:W-:Y:S05]  /*12b90*/  BRA `(.L_x_2658) ;  /* 0xffffffc800807947 */ /* 0x000fea000383ffff */
.L_x_2580:
[----:B----4-:R4:W0:Y:S02]  /*12ba0*/  SYNCS.PHASECHK.TRANS64.TRYWAIT P0, [R2+URZ+0x34840], R3 ;  /* 0x03484003020075a7 */ /* 0x010824000800017f */
[----:B0-----:R-:W-:Y:S05]  /*12bb0*/  @!P0 NANOSLEEP.SYNCS 0x989680 ;  /* 0x009896800000895d */ /* 0x001fea0003900000 */
[----:B------:R-:W0:Y:S02]  /*12bc0*/  @!P0 SYNCS.PHASECHK.TRANS64 P0, [R2+URZ+0x34840], R3 ;  /* 0x03484003020085a7 */ /* 0x000e24000800007f */
[----:B0-----:R-:W-:Y:S05]  /*12bd0*/  @!P0 BRA `(.L_x_2580) ;  /* 0xfffffffc00f08947 */ /* 0x001fea000383ffff */
[----:B------:R-:W-:Y:S05]  /*12be0*/  BRA `(.L_x_2659) ;  /* 0xffffffcc00f47947 */ /* 0x000fea000383ffff */
.L_x_2587:
[----:B--2---:R2:W3:Y:S02]  /*12bf0*/  SYNCS.PHASECHK.TRANS64.TRYWAIT P0, [R2+URZ+0x60], R5 ;  /* 0x00006005020075a7 */ /* 0x0044e4000800017f */
[----:B---3--:R-:W-:Y:S05]  /*12c00*/  @!P0 NANOSLEEP.SYNCS 0x989680 ;  /* 0x009896800000895d */ /* 0x008fea0003900000 */
[----:B------:R-:W3:Y:S02]  /*12c10*/  @!P0 SYNCS.PHASECHK.TRANS64 P0, [R2+URZ+0x60], R5 ;  /* 0x00006005020085a7 */ /* 0x000ee4000800007f */
[----:B---3--:R-:W-:Y:S05]  /*12c20*/  @!P0 BRA `(.L_x_2587) ;  /* 0xfffffffc00f08947 */ /* 0x008fea000383ffff */
[----:B------:R-:W-:Y:S05]  /*12c30*/  BRA `(.L_x_2660) ;  /* 0xffffffd4000c7947 */ /* 0x000fea000383ffff */
.L_x_2598:
[----:B0-----:R0:W2:Y:S02]  /*12c40*/  SYNCS.PHASECHK.TRANS64.TRYWAIT P0, [R0+URZ+0x34860], R2 ;  /* 0x03486002000075a7 */ /* 0x0010a4000800017f */
[----:B--2---:R-:W-:Y:S05]  /*12c50*/  @!P0 NANOSLEEP.SYNCS 0x989680 ;  /* 0x009896800000895d */ /* 0x004fea0003900000 */
[----:B------:R-:W2:Y:S02]  /*12c60*/  @!P0 SYNCS.PHASECHK.TRANS64 P0, [R0+URZ+0x34860], R2 ;  /* 0x03486002000085a7 */ /* 0x000ea4000800007f */
[----:B--2---:R-:W-:Y:S05]  /*12c70*/  @!P0 BRA `(.L_x_2598) ;  /* 0xfffffffc00f08947 */ /* 0x004fea000383ffff */
[----:B------:R-:W-:Y:S05]  /*12c80*/  BRA `(.L_x_2661) ;  /* 0xffffffd800647947 */ /* 0x000fea000383ffff */
.L_x_2605:
[----:B------:R-:W-:Y:S01]  /*12c90*/  BSSY B0, `(.L_x_2662) ;  /* 0x0000008000007945 */ /* 0x000fe20003800000 */
[----:B------:R-:W-:Y:S02]  /*12ca0*/  IMAD.MOV.U32 R13, RZ, RZ, R16 ;  /* 0x000000ffff0d7224 */ /* 0x000fe400078e0010 */
[----:B------:R-:W-:Y:S02]  /*12cb0*/  IMAD.MOV.U32 R12, RZ, RZ, RZ ;  /* 0x000000ffff0c7224 */ /* 0x000fe400078e00ff */
[----:B------:R-:W-:Y:S02]  /*12cc0*/  IMAD.MOV.U32 R11, RZ, RZ, 0x1f ;  /* 0x0000001fff0b7424 */ /* 0x000fe400078e00ff */
[----:B------:R-:W-:-:S07]  /*12cd0*/  IMAD.MOV.U32 R15, RZ, RZ, -0x1 ;  /* 0xffffffffff0f7424 */ /* 0x000fce00078e00ff */
[----:B-12-45:R-:W-:Y:S05]  /*12ce0*/  WARPSYNC.COLLECTIVE R15, `(.L_x_2663) ;  /* 0x000000000f087348 */ /* 0x036fea0003c00000 */
[----:B------:R0:W3:Y:S02]  /*12cf0*/  SHFL.IDX P6, R14, R13, R12, R11 ;  /* 0x0000000c0d0e7389 */ /* 0x0000e400000c000b */
[----:B012345:R-:W-:Y:S01]  /*12d00*/  ENDCOLLECTIVE ;  /* 0x000000000000791b */ /* 0x03ffe20003800000 */
.L_x_2663:
[----:B------:R-:W-:Y:S05]  /*12d10*/  BSYNC B0 ;  /* 0x0000000000007941 */ /* 0x000fea0003800000 */
.L_x_2662:
        /* <DEDUP_REMOVED lines=9> */
.L_x_2664:
        /* <DEDUP_REMOVED lines=18> */
.L_x_2665:
[----:B------:R-:W-:Y:S01]  /*12ed0*/  IMAD.MOV.U32 R12, RZ, RZ, 0x2 ;  /* 0x00000002ff0c7424 */ /* 0x000fe200078e00ff */
[----:B------:R-:W-:-:S05]  /*12ee0*/  SEL R7, R14, RZ, P1 ;  /* 0x000000ff0e077207 */ /* 0x000fca0000800000 */
[----:B------:R-:W-:-:S04]  /*12ef0*/  IMAD.IADD R3, R2, 0x1, R7 ;  /* 0x0000000102037824 */ /* 0x000fc800078e0207 */
[----:B------:R-:W-:-:S07]  /*12f00*/  IMAD.MOV.U32 R13, RZ, RZ, R3 ;  /* 0x000000ffff0d7224 */ /* 0x000fce00078e0003 */
[----:B------:R-:W-:Y:S05]  /*12f10*/  WARPSYNC.COLLECTIVE R15, `(.L_x_2666) ;  /* 0x000000000f087348 */ /* 0x000fea0003c00000 */
[----:B------:R0:W1:Y:S02]  /*12f20*/  SHFL.UP P6, R14, R13, R12, R11 ;  /* 0x0400000c0d0e7389 */ /* 0x00006400000c000b */
[----:B01----:R-:W-:Y:S01]  /*12f30*/  ENDCOLLECTIVE ;  /* 0x000000000000791b */ /* 0x003fe20003800000 */
.L_x_2666:
        /* <DEDUP_REMOVED lines=8> */
.L_x_2667:
        /* <DEDUP_REMOVED lines=8> */
.L_x_2668:
        /* <DEDUP_REMOVED lines=8> */
.L_x_2669:
        /* <DEDUP_REMOVED lines=9> */
.L_x_2670:
[----:B------:R-:W-:Y:S01]  /*13150*/  IMAD.MOV.U32 R16, RZ, RZ, R14 ;  /* 0x000000ffff107224 */ /* 0x000fe200078e000e */
[----:B------:R-:W-:Y:S06]  /*13160*/  BRA `(.L_x_2671) ;  /* 0xffffffd800ec7947 */ /* 0x000fec000383ffff */
.L_x_2610:
[----:B------:R-:W-:Y:S01]  /*13170*/  BSSY B0, `(.L_x_2672) ;  /* 0x0000008000007945 */ /* 0x000fe20003800000 */
[----:B-----5:R-:W-:Y:S02]  /*13180*/  IMAD.MOV.U32 R13, RZ, RZ, R2 ;  /* 0x000000ffff0d7224 */ /* 0x020fe400078e0002 */
[----:B------:R-:W-:Y:S02]  /*13190*/  IMAD.MOV.U32 R12, RZ, RZ, 0x1 ;  /* 0x00000001ff0c7424 */ /* 0x000fe400078e00ff */
[----:B------:R-:W-:Y:S02]  /*131a0*/  IMAD.MOV.U32 R11, RZ, RZ, RZ ;  /* 0x000000ffff0b7224 */ /* 0x000fe400078e00ff */
[----:B------:R-:W-:-:S07]  /*131b0*/  IMAD.MOV.U32 R15, RZ, RZ, -0x1 ;  /* 0xffffffffff0f7424 */ /* 0x000fce00078e00ff */
[----:B012-4-:R-:W-:Y:S05]  /*131c0*/  WARPSYNC.COLLECTIVE R15, `(.L_x_2673) ;  /* 0x000000000f087348 */ /* 0x017fea0003c00000 */
[----:B------:R3:W0:Y:S02]  /*131d0*/  SHFL.UP P6, R14, R13, R12, R11 ;  /* 0x0400000c0d0e7389 */ /* 0x00062400000c000b */
[----:B01234-:R-:W-:Y:S01]  /*131e0*/  ENDCOLLECTIVE ;  /* 0x000000000000791b */ /* 0x01ffe20003800000 */
.L_x_2673:
[----:B------:R-:W-:Y:S05]  /*131f0*/  BSYNC B0 ;  /* 0x0000000000007941 */ /* 0x000fea0003800000 */
.L_x_2672:
        /* <DEDUP_REMOVED lines=9> */
.L_x_2674:
[----:B------:R-:W-:Y:S01]  /*13290*/  IMAD.MOV.U32 R12, RZ, RZ, 0x4 ;  /* 0x00000004ff0c7424 */ /* 0x000fe200078e00ff */
[----:B------:R-:W-:-:S05]  /*132a0*/  SEL R14, R14, RZ, P2 ;  /* 0x000000ff0e0e7207 */ /* 0x000fca0001000000 */
[----:B------:R-:W-:-:S04]  /*132b0*/  IMAD.IADD R3, R3, 0x1, R14 ;  /* 0x0000000103037824 */ /* 0x000fc800078e020e */
[----:B------:R-:W-:-:S07]  /*132c0*/  IMAD.MOV.U32 R13, RZ, RZ, R3 ;  /* 0x000000ffff0d7224 */ /* 0x000fce00078e0003 */
[----:B------:R-:W-:Y:S05]  /*132d0*/  WARPSYNC.COLLECTIVE R15, `(.L_x_2675) ;  /* 0x000000000f087348 */ /* 0x000fea0003c00000 */
[----:B------:R0:W1:Y:S02]  /*132e0*/  SHFL.UP P6, R14, R13, R12, R11 ;  /* 0x0400000c0d0e7389 */ /* 0x00006400000c000b */
[----:B01----:R-:W-:Y:S01]  /*132f0*/  ENDCOLLECTIVE ;  /* 0x000000000000791b */ /* 0x003fe20003800000 */
.L_x_2675:
[----:B------:R-:W-:Y:S01]  /*13300*/  IMAD.MOV.U32 R12, RZ, RZ, 0x8 ;  /* 0x00000008ff0c7424 */ /* 0x000fe200078e00ff */
[----:B------:R-:W-:-:S05]  /*13310*/  SEL R14, R14, RZ, P3 ;  /* 0x000000ff0e0e7207 */ /* 0x000fca0001800000 */
[----:B------:R-:W-:-:S04]  /*13320*/  IMAD.IADD R3, R3, 0x1, R14 ;  /* 0x0000000103037824 */ /* 0x000fc800078e020e */
[----:B------:R-:W-:-:S07]  /*13330*/  IMAD.MOV.U32 R13, RZ, RZ, R3 ;  /* 0x000000ffff0d7224 */ /* 0x000fce00078e0003 */
[----:B------:R-:W-:Y:S05]  /*13340*/  WARPSYNC.COLLECTIVE R15, `(.L_x_2676) ;  /* 0x000000000f087348 */ /* 0x000fea0003c00000 */
[----:B------:R0:W1:Y:S02]  /*13350*/  SHFL.UP P6, R14, R13, R12, R11 ;  /* 0x0400000c0d0e7389 */ /* 0x00006400000c000b */
[----:B01----:R-:W-:Y:S01]  /*13360*/  ENDCOLLECTIVE ;  /* 0x000000000000791b */ /* 0x003fe20003800000 */
.L_x_2676:
[----:B------:R-:W-:Y:S01]  /*13370*/  IMAD.MOV.U32 R12, RZ, RZ, 0x10 ;  /* 0x00000010ff0c7424 */ /* 0x000fe200078e00ff */
[----:B------:R-:W-:-:S05]  /*13380*/  SEL R14, R14, RZ, P4 ;  /* 0x000000ff0e0e7207 */ /* 0x000fca0002000000 */
[----:B------:R-:W-:-:S04]  /*13390*/  IMAD.IADD R3, R3, 0x1, R14 ;  /* 0x0000000103037824 */ /* 0x000fc800078e020e */
[----:B------:R-:W-:-:S07]  /*133a0*/  IMAD.MOV.U32 R13, RZ, RZ, R3 ;  /* 0x000000ffff0d7224 */ /* 0x000fce00078e0003 */
[----:B------:R-:W-:Y:S05]  /*133b0*/  WARPSYNC.COLLECTIVE R15, `(.L_x_2677) ;  /* 0x000000000f087348 */ /* 0x000fea0003c00000 */
[----:B------:R0:W1:Y:S02]  /*133c0*/  SHFL.UP P6, R14, R13, R12, R11 ;  /* 0x0400000c0d0e7389 */ /* 0x00006400000c000b */
[----:B01----:R-:W-:Y:S01]  /*133d0*/  ENDCOLLECTIVE ;  /* 0x000000000000791b */ /* 0x003fe20003800000 */
.L_x_2677:
        /* <DEDUP_REMOVED lines=8> */
.L_x_2678:
[----:B------:R-:W-:Y:S01]  /*13460*/  IMAD.MOV.U32 R16, RZ, RZ, R14 ;  /* 0x000000ffff107224 */ /* 0x000fe200078e000e */
[----:B------:R-:W-:Y:S06]  /*13470*/  BRA `(.L_x_2679) ;  /* 0xffffffd800c47947 */ /* 0x000fec000383ffff */
.L_x_2612:
[----:B------:R-:W-:Y:S01]  /*13480*/  BSSY B0, `(.L_x_2680) ;  /* 0x0000006000007945 */ /* 0x000fe20003800000 */
[----:B------:R-:W-:Y:S01]  /*13490*/  PLOP3.LUT P6, PT, P6, PT, PT, 0x8, 0x0 ;  /* 0x000000000000781c */ /* 0x000fe200037ce170 */
[----:B------:R-:W-:-:S12]  /*134a0*/  IMAD.MOV.U32 R15, RZ, RZ, -0x1 ;  /* 0xffffffffff0f7424 */ /* 0x000fd800078e00ff */
[----:B012-45:R-:W-:Y:S05]  /*134b0*/  WARPSYNC.COLLECTIVE R15, `(.L_x_2681) ;  /* 0x000000000f087348 */ /* 0x037fea0003c00000 */
[----:B------:R-:W-:Y:S01]  /*134c0*/  VOTE.ANY R14, PT, P6 ;  /* 0x00000000000e7806 */ /* 0x000fe200030e0100 */
[----:B012-45:R-:W-:Y:S06]  /*134d0*/  ENDCOLLECTIVE ;  /* 0x000000000000791b */ /* 0x037fec0003800000 */
.L_x_2681:
[----:B------:R-:W-:Y:S05]  /*134e0*/  BSYNC B0 ;  /* 0x0000000000007941 */ /* 0x000fea0003800000 */
.L_x_2680:
        /* <DEDUP_REMOVED lines=9> */
.L_x_2682:
[----:B------:R-:W-:Y:S01]  /*13580*/  IMAD.MOV.U32 R17, RZ, RZ, R14 ;  /* 0x000000ffff117224 */ /* 0x000fe200078e000e */
[----:B------:R-:W-:Y:S06]  /*13590*/  BRA `(.L_x_2683) ;  /* 0xffffffd800b47947 */ /* 0x000fec000383ffff */
.L_x_2614:
[----:B------:R-:W-:Y:S01]  /*135a0*/  BSSY B0, `(.L_x_2684) ;  /* 0x0000007000007945 */ /* 0x000fe20003800000 */
[----:B------:R-:W-:Y:S02]  /*135b0*/  IMAD.MOV.U32 R13, RZ, RZ, R3 ;  /* 0x000000ffff0d7224 */ /* 0x000fe400078e0003 */
[----:B------:R-:W-:Y:S02]  /*135c0*/  IMAD.MOV.U32 R11, RZ, RZ, 0x1f ;  /* 0x0000001fff0b7424 */ /* 0x000fe400078e00ff */
[----:B------:R-:W-:-:S07]  /*135d0*/  IMAD.MOV.U32 R15, RZ, RZ, -0x1 ;  /* 0xffffffffff0f7424 */ /* 0x000fce00078e00ff */
[----:B012345:R-:W-:Y:S05]  /*135e0*/  WARPSYNC.COLLECTIVE R15, `(.L_x_2685) ;  /* 0x000000000f087348 */ /* 0x03ffea0003c00000 */
[----:B------:R0:W0:Y:S02]  /*135f0*/  SHFL.IDX P6, R14, R13, R12, R11 ;  /* 0x0000000c0d0e7389 */ /* 0x00002400000c000b */
[----:B012345:R-:W-:Y:S01]  /*13600*/  ENDCOLLECTIVE ;  /* 0x000000000000791b */ /* 0x03ffe20003800000 */
.L_x_2685:
[----:B------:R-:W-:Y:S05]  /*13610*/  BSYNC B0 ;  /* 0x0000000000007941 */ /* 0x000fea0003800000 */
.L_x_2684:
[----:B------:R-:W-:Y:S01]  /*13620*/  IMAD.MOV.U32 R3, RZ, RZ, R14 ;  /* 0x000000ffff037224 */ /* 0x000fe200078e000e */
[----:B------:R-:W-:Y:S06]  /*13630*/  BRA `(.L_x_2686) ;  /* 0xffffffd800a87947 */ /* 0x000fec000383ffff */
.L_x_2618:
[----:B0-----:R0:W3:Y:S02]  /*13640*/  SYNCS.PHASECHK.TRANS64.TRYWAIT P0, [R0+URZ+0x34820], R3 ;  /* 0x03482003000075a7 */ /* 0x0010e4000800017f */
[----:B---3--:R-:W-:Y:S05]  /*13650*/  @!P0 NANOSLEEP.SYNCS 0x989680 ;  /* 0x009896800000895d */ /* 0x008fea0003900000 */
[----:B------:R-:W3:Y:S02]  /*13660*/  @!P0 SYNCS.PHASECHK.TRANS64 P0, [R0+URZ+0x34820], R3 ;  /* 0x03482003000085a7 */ /* 0x000ee4000800007f */
[----:B---3--:R-:W-:Y:S05]  /*13670*/  @!P0 BRA `(.L_x_2618) ;  /* 0xfffffffc00f08947 */ /* 0x008fea000383ffff */
[----:B------:R-:W-:Y:S05]  /*13680*/  BRA `(.L_x_2687) ;  /* 0xffffffe0002c7947 */ /* 0x000fea000383ffff */
.L_x_2619:
        /* <DEDUP_REMOVED lines=8> */
[----:B012-45:R-:W-:Y:S05]  /*13710*/  WARPSYNC.COLLECTIVE R15, `(.L_x_2689) ;  /* 0x000000000f087348 */ /* 0x037fea0003c00000 */
[----:B------:R3:W0:Y:S02]  /*13720*/  SHFL.IDX P6, R14, R13, R12, R11 ;  /* 0x0000000c0d0e7389 */ /* 0x00062400000c000b */
[----:B012345:R-:W-:Y:S01]  /*13730*/  ENDCOLLECTIVE ;  /* 0x000000000000791b */ /* 0x03ffe20003800000 */
.L_x_2689:
[----:B------:R-:W-:Y:S05]  /*13740*/  BSYNC B0 ;  /* 0x0000000000007941 */ /* 0x000fea0003800000 */
.L_x_2688:
[----:B------:R-:W-:Y:S05]  /*13750*/  BRA `(.L_x_2690) ;  /* 0xffffffe000147947 */ /* 0x000fea000383ffff */
.L_x_2622:
[----:B------:R-:W-:Y:S01]  /*13760*/  BSSY B1, `(.L_x_2691) ;  /* 0x0000006000017945 */ /* 0x000fe20003800000 */
[----:B------:R-:W-:-:S07]  /*13770*/  IMAD.MOV.U32 R15, RZ, RZ, -0x1 ;  /* 0xffffffffff0f7424 */ /* 0x000fce00078e00ff */
[----:B-12345:R-:W-:Y:S05]  /*13780*/  WARPSYNC.COLLECTIVE R15, `(.L_x_2692) ;  /* 0x000000000f0c7348 */ /* 0x03efea0003c00000 */
[----:B------:R-:W-:Y:S02]  /*13790*/  ELECT P6, UR62, PT ;  /* 0x00000000003e782f */ /* 0x000fe400038c0000 */
[----:B------:R-:W-:Y:S01]  /*137a0*/  MOV R14, UR62 ;  /* 0x0000003e000e7c02 */ /* 0x000fe20008000f00 */
[----:B-12345:R-:W-:Y:S10]  /*137b0*/  ENDCOLLECTIVE ;  /* 0x000000000000791b */ /* 0x03eff40003800000 */
.L_x_2692:
[----:B------:R-:W-:Y:S05]  /*137c0*/  BSYNC B1 ;  /* 0x0000000000017941 */ /* 0x000fea0003800000 */
.L_x_2691:
[----:B------:R-:W-:Y:S05]  /*137d0*/  BRA `(.L_x_2693) ;  /* 0xffffffe0000c7947 */ /* 0x000fea000383ffff */
.L_x_2624:
[----:B0-----:R0:W2:Y:S02]  /*137e0*/  SYNCS.PHASECHK.TRANS64.TRYWAIT P0, [R6+URZ], R5 ;  /* 0x00000005060075a7 */ /* 0x0010a4000800017f */
[----:B--2---:R-:W-:Y:S05]  /*137f0*/  @!P0 NANOSLEEP.SYNCS 0x989680 ;  /* 0x009896800000895d */ /* 0x004fea0003900000 */
[----:B------:R-:W2:Y:S02]  /*13800*/  @!P0 SYNCS.PHASECHK.TRANS64 P0, [R6+URZ], R5 ;  /* 0x00000005060085a7 */ /* 0x000ea4000800007f */
[----:B--2---:R-:W-:Y:S05]  /*13810*/  @!P0 BRA `(.L_x_2624) ;  /* 0xfffffffc00f08947 */ /* 0x004fea000383ffff */
[----:B------:R-:W-:Y:S05]  /*13820*/  BRA `(.L_x_2694) ;  /* 0xffffffe000487947 */ /* 0x000fea000383ffff */
.L_x_2625:
[----:B--2---:R2:W3:Y:S02]  /*13830*/  SYNCS.PHASECHK.TRANS64.TRYWAIT P0, [R7+URZ], R2 ;  /* 0x00000002070075a7 */ /* 0x0044e4000800017f */
[----:B---3--:R-:W-:Y:S05]  /*13840*/  @!P0 NANOSLEEP.SYNCS 0x989680 ;  /* 0x009896800000895d */ /* 0x008fea0003900000 */
[----:B------:R-:W3:Y:S02]  /*13850*/  @!P0 SYNCS.PHASECHK.TRANS64 P0, [R7+URZ], R2 ;  /* 0x00000002070085a7 */ /* 0x000ee4000800007f */
[----:B---3--:R-:W-:Y:S05]  /*13860*/  @!P0 BRA `(.L_x_2625) ;  /* 0xfffffffc00f08947 */ /* 0x008fea000383ffff */
[----:B------:R-:W-:Y:S05]  /*13870*/  BRA `(.L_x_2695) ;  /* 0xffffffe0003c7947 */ /* 0x000fea000383ffff */
.L_x_2627:
[----:B---3--:R3:W4:Y:S02]  /*13880*/  SYNCS.PHASECHK.TRANS64.TRYWAIT P0, [R4+URZ], R5 ;  /* 0x00000005040075a7 */ /* 0x008724000800017f */
[----:B----4-:R-:W-:Y:S05]  /*13890*/  @!P0 NANOSLEEP.SYNCS 0x989680 ;  /* 0x009896800000895d */ /* 0x010fea0003900000 */
[----:B------:R-:W4:Y:S02]  /*138a0*/  @!P0 SYNCS.PHASECHK.TRANS64 P0, [R4+URZ], R5 ;  /* 0x00000005040085a7 */ /* 0x000f24000800007f */
[----:B----4-:R-:W-:Y:S05]  /*138b0*/  @!P0 BRA `(.L_x_2627) ;  /* 0xfffffffc00f08947 */ /* 0x010fea000383ffff */
[----:B------:R-:W-:Y:S05]  /*138c0*/  BRA `(.L_x_2696) ;  /* 0xffffffe000447947 */ /* 0x000fea000383ffff */
.L_x_2697:
        /* <DEDUP_REMOVED lines=11> */
.L_x_15114:


//--------------------- .text._ZN7cutlass13device_kernelIN5flash11enable_sm90INS1_16FlashAttnFwdSm90INS1_25CollectiveMainloopFwdSm90ILi2EN4cute5tupleIJNS5_1CILi1EEES8_S8_EEENS6_IJNS7_ILi128EEESA_NS7_ILi192EEEEEELi128ENS_10bfloat16_tEfNS_4arch4Sm90ELb1ELb0ELb0ELb1ELb0ELb1ELb0ELb1ELb1ELb1ELb0ELb0EEENS1_21CollectiveEpilogueFwdINS6_IJSA_SA_SA_EEES9_SD_SF_Li256ELb1ELb1ELb0ELb0EEENS1_36VarlenDynamicPersistentTileSchedulerILi128ELi128ELi256ELi128ELb0ELb1ELb1ELb1ELb1ELb1EEEEEEEEEvNT_6ParamsE --------------------------
	.section	.text._ZN7cutlass13device_kernelIN5flash11enable_sm90INS1_16FlashAttnFwdSm90INS1_25CollectiveMainloopFwdSm90ILi2EN4cute5tupleIJNS5_1CILi1EEES8_S8_EEENS6_IJNS7_ILi128EEESA_NS7_ILi192EEEEEELi128ENS_10bfloat16_tEfNS_4arch4Sm90ELb1ELb0ELb0ELb1ELb0ELb1ELb0ELb1ELb1ELb1ELb0ELb0EEENS1_21CollectiveEpilogueFwdINS6_IJSA_SA_SA_EEES9_SD_SF_Li256ELb1ELb1ELb0ELb0EEENS1_36VarlenDynamicPersistentTileSchedulerILi128ELi128ELi256ELi128ELb0ELb1ELb1ELb1ELb1ELb1EEEEEEEEEvNT_6ParamsE,"ax",@progbits
	.align	128
.text._ZN7cutlass13device_kernelIN5flash11enable_sm90INS1_16FlashAttnFwdSm90INS1_25CollectiveMainloopFwdSm90ILi2EN4cute5tupleIJNS5_1CILi1EEES8_S8_EEENS6_IJNS7_ILi128EEESA_NS7_ILi192EEEEEELi128ENS_10bfloat16_tEfNS_4arch4Sm90ELb1ELb0ELb0ELb1ELb0ELb1ELb0ELb1ELb1ELb1ELb0ELb0EEENS1_21CollectiveEpilogueFwdINS6_IJSA_SA_SA_EEES9_SD_SF_Li256ELb1ELb1ELb0ELb0EEENS1_36VarlenDynamicPersistentTileSchedulerILi128ELi128ELi256ELi128ELb0ELb1ELb1ELb1ELb1ELb1EEEEEEEEEvNT_6ParamsE:
        .type           _ZN7cutlass13device_kernelIN5flash11enable_sm90INS1_16FlashAttnFwdSm90INS1_25CollectiveMainloopFwdSm90ILi2EN4cute5tupleIJNS5_1CILi1EEES8_S8_EEENS6_IJNS7_ILi128EEESA_NS7_ILi192EEEEEELi128ENS_10bfloat16_tEfNS_4arch4Sm90ELb1ELb0ELb0ELb1ELb0ELb1ELb0ELb1ELb1ELb1ELb0ELb0EEENS1_21CollectiveEpilogueFwdINS6_IJSA_SA_SA_EEES9_SD_SF_Li256ELb1ELb1ELb0ELb0EEENS1_36VarlenDynamicPersistentTileSchedulerILi128ELi128ELi256ELi128ELb0ELb1ELb1ELb1ELb1ELb1EEEEEEEEEvNT_6ParamsE,@function
        .size           _ZN7cutlass13device_kernelIN5flash11enable_sm90INS1_16FlashAttnFwdSm90INS1_25CollectiveMainloopFwdSm90ILi2EN4cute5tupleIJNS5_1CILi1EEES8_S8_EEENS6_IJNS7_ILi128EEESA_NS7_ILi192EEEEEELi128ENS_10bfloat16_tEfNS_4arch4Sm90ELb1ELb0ELb0ELb1ELb0ELb1ELb0ELb1ELb1ELb1ELb0ELb0EEENS1_21CollectiveEpilogueFwdINS6_IJSA_SA_SA_EEES9_SD_SF_Li256ELb1ELb1ELb0ELb0EEENS1_36VarlenDynamicPersistentTileSchedulerILi128ELi128ELi256ELi128ELb0ELb1ELb1ELb1ELb1ELb1EEEEEEEEEvNT_6ParamsE,(.L_x_15115 - _ZN7cutlass13device_kernelIN5flash11enable_sm90INS1_16FlashAttnFwdSm90INS1_25CollectiveMainloopFwdSm90ILi2EN4cute5tupleIJNS5_1CILi1EEES8_S8_EEENS6_IJNS7_ILi128EEESA_NS7_ILi192EEEEEELi128ENS_10bfloat16_tEfNS_4arch4Sm90ELb1ELb0ELb0ELb1ELb0ELb1ELb0ELb1ELb1ELb1ELb0ELb0EEENS1_21CollectiveEpilogueFwdINS6_IJSA_SA_SA_EEES9_SD_SF_Li256ELb1ELb1ELb0ELb0EEENS1_36VarlenDynamicPersistentTileSchedulerILi128ELi128ELi256ELi128ELb0ELb1ELb1ELb1ELb1ELb1EEEEEEEEEvNT_6ParamsE)
        .other          _ZN7cutlass13device_kernelIN5flash11enable_sm90INS1_16FlashAttnFwdSm90INS1_25CollectiveMainloopFwdSm90ILi2EN4cute5tupleIJNS5_1CILi1EEES8_S8_EEENS6_IJNS7_ILi128EEESA_NS7_ILi192EEEEEELi128ENS_10bfloat16_tEfNS_4arch4Sm90ELb1ELb0ELb0ELb1ELb0ELb1ELb0ELb1ELb1ELb1ELb0ELb0EEENS1_21CollectiveEpilogueFwdINS6_IJSA_SA_SA_EEES9_SD_SF_Li256ELb1ELb1ELb0ELb0EEENS1_36VarlenDynamicPersistentTileSchedulerILi128ELi128ELi256ELi128ELb0ELb1ELb1ELb1ELb1ELb1EEEEEEEEEvNT_6ParamsE,@"STO_CUDA_ENTRY STV_DEFAULT"
_ZN7cutlass13device_kernelIN5flash11enable_sm90INS1_16FlashAttnFwdSm90INS1_25CollectiveMainloopFwdSm90ILi2EN4cute5tupleIJNS5_1CILi1EEES8_S8_EEENS6_IJNS7_ILi128EEESA_NS7_ILi192EEEEEELi128ENS_10bfloat16_tEfNS_4arch4Sm90ELb1ELb0ELb0ELb1ELb0ELb1ELb0ELb1ELb1ELb1ELb0ELb0EEENS1_21CollectiveEpilogueFwdINS6_IJSA_SA_SA_EEES9_SD_SF_Li256ELb1ELb1ELb0ELb0EEENS1_36VarlenDynamicPersistentTileSchedulerILi128ELi128ELi256ELi128ELb0ELb1ELb1ELb1ELb1ELb1EEEEEEEEEvNT_6ParamsE:
        /* <DEDUP_REMOVED lines=24> */
.L_x_2699:
[----:B------:R-:W-:Y:S05]  /*0180*/  BSYNC B0 ;  /* 0x0000000000007941 */ /* 0x000fea0003800000 */
.L_x_2698:
        /* <DEDUP_REMOVED lines=41> */
.L_x_2700:
        /* <DEDUP_REMOVED lines=22> */
.L_x_2701:
        /* <DEDUP_REMOVED lines=18> */
.L_x_2702:
        /* <DEDUP_REMOVED lines=22> */
.L_x_2703:
        /* <DEDUP_REMOVED lines=22> */
.L_x_2704:
[----:B0-----:R-:W-:Y:S01]  /*0960*/  UMOV UR4, 0x1 ;  /* 0x0000000100047882 */ /* 0x001fe20000000000 */
[----:B------:R-:W-:Y:S01]  /*0970*/  PLOP3.LUT P0, PT, PT, PT, UP0, 0x80, 0x0 ;  /* 0x000000000000781c */ /* 0x000fe20003f0f008 */
[----:B------:R-:W-:Y:S01]  /*0980*/  USEL UR4, UR4, 0x2, !UP0 ;  /* 0x0000000204047887 */ /* 0x000fe2000c000000 */
[----:B------:R-:W-:Y:S01]  /*0990*/  NOP ;  /* 0x0000000000007918 */ /* 0x000fe20000000000 */
[----:B------:R-:W-:Y:S01]  /*09a0*/  ULDC.64 UR60, c[0x0][0x208] ;  /* 0x00008200003c7ab9 */ /* 0x000fe20000000a00 */
[----:B------:R-:W-:Y:S03]  /*09b0*/  BSSY B9, `(.L_x_2705) ;  /* 0x0002454000097945 */ /* 0x000fe60003800000 */
[----:B------:R-:W-:-:S05]  /*09c0*/  IMAD.U32 R2, RZ, RZ, UR4 ;  /* 0x00000004ff027e24 */ /* 0x000fca000f8e00ff */
[----:B------:R0:W-:Y:S01]  /*09d0*/  STL [R1+0x58], R2 ;  /* 0x0000580201007387 */ /* 0x0001e20000100800 */
[----:B-12-4-:R-:W-:Y:S06]  /*09e0*/  BAR.SYNC.DEFER_BLOCKING 0x0 ;  /* 0x0000000000007b1d */ /* 0x016fec0000010000 */
[----:B------:R-:W-:Y:S05]  /*09f0*/  @!P0 BRA `(.L_x_2706) ;  /* 0x000001c400ac8947 */ /* 0x000fea0003800000 */
.L_x_2707:
        /* <DEDUP_REMOVED lines=8> */
[----:B-1----:R-:W-:-:S06]  /*0a80*/  ULEA UR4, UR5, UR4, 0x18 ;  /* 0x0000000405047291 */ /* 0x002fcc000f8ec03f */
[----:B------:R-:W-:Y:S01]  /*0a90*/  IMAD.U32 R16, RZ, RZ, UR4 ;  /* 0x00000004ff107e24 */ /* 0x000fe2000f8e00ff */
[----:B------:R-:W-:-:S04]  /*0aa0*/  ULDC UR4, c[0x0][0xc3c] ;  /* 0x00030f0000047ab9 */ /* 0x000fc80000000800 */
[----:B------:R-:W1:Y:S01]  /*0ab0*/  LDS.128 R24, [R16+0x348d0] ;  /* 0x0348d00010187984 */ /* 0x000e620000000c00 */
[----:B------:R-:W-:Y:S06]  /*0ac0*/  BAR.ARV 0x4, 0x180 ;  /* 0x0106000000007b1d */ /* 0x000fec0000002000 */
[----:B-1----:R-:W-:-:S13]  /*0ad0*/  ISETP.GE.AND P0, PT, R27, UR4, PT ;  /* 0x000000041b007c0c */ /* 0x002fda000bf06270 */
[----:B------:R-:W-:Y:S05]  /*0ae0*/  @P0 BRA `(.L_x_2708) ;  /* 0x0000024400000947 */ /* 0x000fea0003800000 */
[----:B------:R-:W2:Y:S01]  /*0af0*/  LDL R0, [R1+0x58] ;  /* 0x0000580001007983 */ /* 0x000ea20000100800 */
[----:B------:R-:W-:Y:S01]  /*0b00*/  VIADD R237, R4, 0xffffff80 ;  /* 0xffffff8004ed7836 */ /* 0x000fe20000000000 */
[----:B------:R-:W-:Y:S01]  /*0b10*/  R2UR UR4, R16 ;  /* 0x00000000100472ca */ /* 0x000fe200000e0000 */
[----:B------:R-:W-:Y:S01]  /*0b20*/  IMAD.MOV.U32 R212, RZ, RZ, RZ ;  /* 0x000000ffffd47224 */ /* 0x000fe200078e00ff */
[----:B------:R-:W-:Y:S01]  /*0b30*/  CS2R R188, SRZ ;  /* 0x0000000000bc7805 */ /* 0x000fe2000001ff00 */
[----:B------:R-:W-:Y:S02]  /*0b40*/  IMAD.MOV.U32 R17, RZ, RZ, RZ ;  /* 0x000000ffff117224 */ /* 0x000fe400078e00ff */
[----:B------:R-:W-:-:S08]  /*0b50*/  IMAD.MOV.U32 R185, RZ, RZ, RZ ;  /* 0x000000ffffb97224 */ /* 0x000fd000078e00ff */
[----:B------:R-:W-:Y:S01]  /*0b60*/  UIADD3 UR4, UR4, 0x10400, URZ ;  /* 0x0001040004047890 */ /* 0x000fe2000fffe03f */
[----:B--2---:R-:W-:Y:S02]  /*0b70*/  R2UR UR5, R0 ;  /* 0x00000000000572ca */ /* 0x004fe400000e0000 */
[----:B------:R-:W-:-:S04]  /*0b80*/  SHF.R.S32.HI R0, RZ, 0x1f, R237 ;  /* 0x0000001fff007819 */ /* 0x000fc800000114ed */
[CC--:B------:R-:W-:Y:S02]  /*0b90*/  LEA.HI R3, R0.reuse, R237.reuse, RZ, 0x7 ;  /* 0x000000ed00037211 */ /* 0x0c0fe400078f38ff */
[CC--:B0-----:R-:W-:Y:S02]  /*0ba0*/  LEA.HI R2, R0.reuse, R237.reuse, RZ, 0x4 ;  /* 0x000000ed00027211 */ /* 0x0c1fe400078f20ff */
[----:B------:R-:W-:Y:S02]  /*0bb0*/  LOP3.LUT R4, R3, 0xffffff80, RZ, 0xc0, !PT ;  /* 0xffffff8003047812 */ /* 0x000fe400078ec0ff */
[----:B------:R-:W-:Y:S01]  /*0bc0*/  SHF.R.S32.HI R5, RZ, 0x4, R2 ;  /* 0x00000004ff057819 */ /* 0x000fe20000011402 */
[----:B------:R-:W-:Y:S01]  /*0bd0*/  ULOP3.LUT UR5, UR5, 0x1, URZ, 0xfc, !UPT ;  /* 0x0000000105057892 */ /* 0x000fe2000f8efc3f */
[----:B------:R-:W-:Y:S01]  /*0be0*/  LEA.HI R197, R0, R237, RZ, 0x5 ;  /* 0x000000ed00c57211 */ /* 0x000fe200078f28ff */
[----:B------:R-:W-:Y:S01]  /*0bf0*/  IMAD.IADD R225, R237, 0x1, -R4 ;  /* 0x00000001ede17824 */ /* 0x000fe200078e0a04 */
[----:B------:R-:W-:-:S02]  /*0c00*/  LOP3.LUT R4, R2, 0x3fffff0, RZ, 0xc0, !PT ;  /* 0x03fffff002047812 */ /* 0x000fc400078ec0ff */
[----:B------:R-:W-:Y:S02]  /*0c10*/  LEA.HI R2, R2, R5, RZ, 0x1 ;  /* 0x0000000502027211 */ /* 0x000fe400078f08ff */
[----:B------:R-:W-:Y:S01]  /*0c20*/  SHF.R.S32.HI R197, RZ, 0x5, R197 ;  /* 0x00000005ffc57819 */ /* 0x000fe200000114c5 */
[----:B------:R-:W-:Y:S01]  /*0c30*/  IMAD.IADD R4, R237, 0x1, -R4 ;  /* 0x00000001ed047824 */ /* 0x000fe200078e0a04 */
[----:B------:R-:W-:Y:S02]  /*0c40*/  LOP3.LUT R2, R2, 0x1ffffffe, RZ, 0xc0, !PT ;  /* 0x1ffffffe02027812 */ /* 0x000fe400078ec0ff */
[----:B------:R-:W-:Y:S02]  /*0c50*/  SHF.R.S32.HI R6, RZ, 0x1f, R225 ;  /* 0x0000001fff067819 */ /* 0x000fe400000114e1 */
[----:B------:R-:W-:Y:S01]  /*0c60*/  SHF.R.S32.HI R232, RZ, 0x7, R3 ;  /* 0x00000007ffe87819 */ /* 0x000fe20000011403 */
[----:B------:R-:W-:Y:S01]  /*0c70*/  IMAD.IADD R2, R5, 0x1, -R2 ;  /* 0x0000000105027824 */ /* 0x000fe200078e0a02 */
[CC--:B------:R-:W-:Y:S01]  /*0c80*/  LEA.HI R7, R6.reuse, R225.reuse, RZ, 0x2 ;  /* 0x000000e106077211 */ /* 0x0c0fe200078f10ff */
[----:B------:R-:W-:Y:S01]  /*0c90*/  IMAD R5, R197, 0x10, R4 ;  /* 0x00000010c5057824 */ /* 0x000fe200078e0204 */
[----:B------:R-:W-:-:S02]  /*0ca0*/  LEA.HI R6, R6, R225, RZ, 0x5 ;  /* 0x000000e106067211 */ /* 0x000fc400078f28ff */
[--C-:B------:R-:W-:Y:S01]  /*0cb0*/  SHF.R.S32.HI R8, RZ, 0x2, R7.reuse ;  /* 0x00000002ff087819 */ /* 0x100fe20000011407 */
[----:B------:R-:W-:Y:S01]  /*0cc0*/  IMAD R234, R5, 0x8, R2 ;  /* 0x0000000805ea7824 */ /* 0x000fe200078e0202 */
[----:B------:R-:W-:Y:S02]  /*0cd0*/  LEA.HI R2, R0, R237, RZ, 0x2 ;  /* 0x000000ed00027211 */ /* 0x000fe400078f10ff */
[----:B------:R-:W-:Y:S01]  /*0ce0*/  SHF.R.S32.HI R9, RZ, 0x1f, R7 ;  /* 0x0000001fff097819 */ /* 0x000fe20000011407 */
[----:B------:R-:W-:Y:S01]  /*0cf0*/  IMAD.SHL.U32 R234, R234, 0x8, RZ ;  /* 0x00000008eaea7824 */ /* 0x000fe200078e00ff */
[----:B------:R-:W-:Y:S02]  /*0d00*/  LOP3.LUT R214, R2, 0xfffffffc, RZ, 0xc0, !PT ;  /* 0xfffffffc02d67812 */ /* 0x000fe400078ec0ff */
[----:B------:R-:W-:Y:S02]  /*0d10*/  LEA.HI R9, R9, R8, RZ, 0x3 ;  /* 0x0000000809097211 */ /* 0x000fe400078f18ff */
[----:B------:R-:W-:Y:S01]  /*0d20*/  SHF.R.S32.HI R184, RZ, 0x2, R2 ;  /* 0x00000002ffb87819 */ /* 0x000fe20000011402 */
[----:B------:R-:W-:Y:S01]  /*0d30*/  IMAD.IADD R214, R237, 0x1, -R214 ;  /* 0x00000001edd67824 */ /* 0x000fe200078e0ad6 */
[----:B------:R-:W-:-:S02]  /*0d40*/  LOP3.LUT R9, R9, 0xfffffff8, RZ, 0xc0, !PT ;  /* 0xfffffff809097812 */ /* 0x000fc400078ec0ff */
[----:B------:R-:W-:Y:S01]  /*0d50*/  LEA.HI R3, R3, R232, RZ, 0x1 ;  /* 0x000000e803037211 */ /* 0x000fe200078f08ff */
[----:B------:R-:W-:Y:S01]  /*0d60*/  IMAD.SHL.U32 R22, R214, 0x4, RZ ;  /* 0x00000004d6167824 */ /* 0x000fe200078e00ff */
[----:B------:R-:W-:Y:S01]  /*0d70*/  SHF.R.S32.HI R5, RZ, 0x1f, R2 ;  /* 0x0000001fff057819 */ /* 0x000fe20000011402 */
[----:B------:R-:W-:Y:S01]  /*0d80*/  VIADD R213, R184, 0x40 ;  /* 0x00000040b8d57836 */ /* 0x000fe20000000000 */
[----:B------:R-:W-:Y:S01]  /*0d90*/  SHF.R.S32.HI R6, RZ, 0x5, R6 ;  /* 0x00000005ff067819 */ /* 0x000fe20000011406 */
[----:B------:R-:W-:Y:S01]  /*0da0*/  IMAD.IADD R9, R8, 0x1, -R9 ;  /* 0x0000000108097824 */ /* 0x000fe200078e0a09 */
[----:B------:R-:W-:Y:S01]  /*0db0*/  LOP3.LUT R3, R3, 0x3fffffe, RZ, 0xc0, !PT ;  /* 0x03fffffe03037812 */ /* 0x000fe200078ec0ff */
[----:B------:R-:W-:Y:S01]  /*0dc0*/  VIADD R191, R22, 0x20 ;  /* 0x0000002016bf7836 */ /* 0x000fe20000000000 */
[----:B------:R-:W-:Y:S01]  /*0dd0*/  LEA.HI R5, R5, R184, RZ, 0x3 ;  /* 0x000000b805057211 */ /* 0x000fe200078f18ff */
[----:B------:R-:W-:Y:S01]  /*0de0*/  IMAD R6, R6, 0x10, R9 ;  /* 0x0000001006067824 */ /* 0x000fe200078e0209 */
[----:B------:R-:W-:Y:S01]  /*0df0*/  SHF.R.S32.HI R2, RZ, 0x1f, R213 ;  /* 0x0000001fff027819 */ /* 0x000fe200000114d5 */
[----:B------:R-:W-:Y:S01]  /*0e00*/  IMAD.IADD R3, R232, 0x1, -R3 ;  /* 0x00000001e8037824 */ /* 0x000fe200078e0a03 */
[----:B------:R-:W-:Y:S01]  /*0e10*/  LOP3.LUT R5, R5, 0xfffffff8, RZ, 0xc0, !PT ;  /* 0xfffffff805057812 */ /* 0x000fe200078ec0ff */
[----:B------:R-:W-:Y:S01]  /*0e20*/  IMAD.IADD R186, R22, 0x1, R191 ;  /* 0x0000000116ba7824 */ /* 0x000fe200078e02bf */
[----:B------:R-:W-:Y:S01]  /*0e30*/  LEA.HI R2, R2, R213, RZ, 0x3 ;  /* 0x000000d502027211 */ /* 0x000fe200078f18ff */
[----:B------:R-:W-:Y:S01]  /*0e40*/  IMAD R233, R3, 0x40, R6 ;  /* 0x0000004003e97824 */ /* 0x000fe200078e0206 */
[----:B------:R-:W-:Y:S01]  /*0e50*/  LEA.HI R0, R0, R237, RZ, 0x3 ;  /* 0x000000ed00007211 */ /* 0x000fe200078f18ff */
[----:B------:R-:W-:Y:S01]  /*0e60*/  IMAD.IADD R224, R184, 0x1, -R5 ;  /* 0x00000001b8e07824 */ /* 0x000fe200078e0a05 */
[----:B------:R-:W-:Y:S01]  /*0e70*/  SHF.R.S32.HI R3, RZ, 0x1f, R186 ;  /* 0x0000001fff037819 */ /* 0x000fe200000114ba */
[----:B------:R-:W-:Y:S01]  /*0e80*/  IMAD.SHL.U32 R195, R213, 0x40, RZ ;  /* 0x00000040d5c37824 */ /* 0x000fe200078e00ff */
[----:B------:R-:W-:Y:S01]  /*0e90*/  SHF.R.S32.HI R215, RZ, 0x3, R0 ;  /* 0x00000003ffd77819 */ /* 0x000fe20000011400 */
[----:B------:R-:W-:Y:S01]  /*0ea0*/  VIADD R190, R22, 0x40 ;  /* 0x0000004016be7836 */ /* 0x000fe20000000000 */
[CC--:B------:R-:W-:Y:S01]  /*0eb0*/  LEA.HI R217, R3.reuse, R186.reuse, RZ, 0x3 ;  /* 0x000000ba03d97211 */ /* 0x0c0fe200078f18ff */
[----:B------:R-:W-:Y:S01]  /*0ec0*/  IMAD.SHL.U32 R2, R2, 0x40, RZ ;  /* 0x0000004002027824 */ /* 0x000fe200078e00ff */
[----:B------:R-:W-:Y:S01]  /*0ed0*/  LEA.HI R3, R3, R186, RZ, 0x6 ;  /* 0x000000ba03037211 */ /* 0x000fe200078f30ff */
[----:B------:R-:W-:Y:S01]  /*0ee0*/  IMAD.SHL.U32 R196, R224, 0x40, RZ ;  /* 0x00000040e0c47824 */ /* 0x000fe200078e00ff */
[----:B------:R-:W-:Y:S01]  /*0ef0*/  LOP3.LUT R195, R195, 0x1c0, RZ, 0xc0, !PT ;  /* 0x000001c0c3c37812 */ /* 0x000fe200078ec0ff */
[----:B------:R-:W-:Y:S01]  /*0f00*/  IMAD.IADD R187, R22, 0x1, R190 ;  /* 0x0000000116bb7824 */ /* 0x000fe200078e02be */
[----:B------:R-:W-:Y:S01]  /*0f10*/  LOP3.LUT R199, R2, 0xfffffe00, RZ, 0xc0, !PT ;  /* 0xfffffe0002c77812 */ /* 0x000fe200078ec0ff */
[----:B------:R-:W-:Y:S01]  /*0f20*/  IMAD.SHL.U32 R2, R3, 0x80, RZ ;  /* 0x0000008003027824 */ /* 0x000fe200078e00ff */
[----:B------:R-:W-:Y:S01]  /*0f30*/  LOP3.LUT R196, R196, 0x1c0, RZ, 0xc0, !PT ;  /* 0x000001c0c4c47812 */ /* 0x000fe200078ec0ff */
[----:B------:R-:W-:Y:S01]  /*0f40*/  IMAD.SHL.U32 R18, R214, 0x8, RZ ;  /* 0x00000008d6127824 */ /* 0x000fe200078e00ff */
[----:B------:R-:W-:Y:S01]  /*0f50*/  SHF.R.U32.HI R231, RZ, 0x3, R195 ;  /* 0x00000003ffe77819 */ /* 0x000fe200000116c3 */
[C---:B------:R-:W-:Y:S01]  /*0f60*/  VIADD R193, R22.reuse, 0x10 ;  /* 0x0000001016c17836 */ /* 0x040fe20000000000 */
[----:B------:R-:W-:Y:S01]  /*0f70*/  SHF.R.S32.HI R4, RZ, 0x1f, R187 ;  /* 0x0000001fff047819 */ /* 0x000fe200000114bb */
[C---:B------:R-:W-:Y:S01]  /*0f80*/  VIADD R192, R22.reuse, 0x30 ;  /* 0x0000003016c07836 */ /* 0x040fe20000000000 */
[----:B------:R-:W-:Y:S01]  /*0f90*/  LOP3.LUT R10, R195, 0x38, R217, 0xf8, !PT ;  /* 0x00000038c30a7812 */ /* 0x000fe200078ef8d9 */
[----:B------:R-:W-:Y:S01]  /*0fa0*/  VIADD R194, R22, 0x50 ;  /* 0x0000005016c27836 */ /* 0x000fe20000000000 */
[----:B------:R-:W-:-:S02]  /*0fb0*/  SHF.R.U32.HI R198, RZ, 0x3, R196 ;  /* 0x00000003ffc67819 */ /* 0x000fc400000116c4 */
[----:B------:R-:W-:Y:S02]  /*0fc0*/  LOP3.LUT R3, R196, 0x38, R217, 0xf8, !PT ;  /* 0x00000038c4037812 */ /* 0x000fe400078ef8d9 */
[----:B------:R-:W-:Y:S02]  /*0fd0*/  LOP3.LUT R2, R2, 0xffffe000, RZ, 0xc0, !PT ;  /* 0xffffe00002027812 */ /* 0x000fe400078ec0ff */
[----:B------:R-:W-:Y:S02]  /*0fe0*/  LEA.HI R5, R4, R187, RZ, 0x6 ;  /* 0x000000bb04057211 */ /* 0x000fe400078f30ff */
[----:B------:R-:W-:Y:S02]  /*0ff0*/  LOP3.LUT R9, R10, R231, RZ, 0x3c, !PT ;  /* 0x000000e70a097212 */ /* 0x000fe400078e3cff */
[----:B------:R-:W-:Y:S01]  /*1000*/  LOP3.LUT R6, R3, R198, RZ, 0x3c, !PT ;  /* 0x000000c603067212 */ /* 0x000fe200078e3cff */
[----:B------:R-:W-:Y:S01]  /*1010*/  IMAD R3, R197, 0x200, R2 ;  /* 0x00000200c5037824 */ /* 0x000fe200078e0202 */
[----:B------:R-:W-:Y:S01]  /*1020*/  IADD3 R9, R9, R2, R199 ;  /* 0x0000000209097210 */ /* 0x000fe20007ffe0c7 */
[----:B------:R-:W-:Y:S01]  /*1030*/  IMAD.SHL.U32 R8, R5, 0x80, RZ ;  /* 0x0000008005087824 */ /* 0x000fe200078e00ff */
[----:B------:R-:W-:Y:S01]  /*1040*/  LOP3.LUT R2, R0, 0xfffffff8, RZ, 0xc0, !PT ;  /* 0xfffffff800027812 */ /* 0x000fe200078ec0ff */
[----:B------:R-:W-:Y:S01]  /*1050*/  IMAD.IADD R6, R3, 0x1, R6 ;  /* 0x0000000103067824 */ /* 0x000fe200078e0206 */
[----:B------:R-:W-:Y:S01]  /*1060*/  LEA.HI R4, R4, R187, RZ, 0x3 ;  /* 0x000000bb04047211 */ /* 0x000fe200078f18ff */
[----:B------:R-:W-:Y:S01]  /*1070*/  IMAD.U32 R3, RZ, RZ, UR5 ;  /* 0x00000005ff037e24 */ /* 0x000fe2000f8e00ff */
[----:B------:R-:W-:Y:S01]  /*1080*/  LOP3.LUT R8, R8, 0xffffe000, RZ, 0xc0, !PT ;  /* 0xffffe00008087812 */ /* 0x000fe200078ec0ff */
[----:B------:R-:W-:Y:S01]  /*1090*/  IMAD.IADD R207, R237, 0x1, -R2 ;  /* 0x00000001edcf7824 */ /* 0x000fe200078e0a02 */
[--C-:B------:R-:W-:Y:S01]  /*10a0*/  LOP3.LUT R5, R196, 0x38, R4.reuse, 0xf8, !PT ;  /* 0x00000038c4057812 */ /* 0x100fe200078ef804 */
[----:B------:R-:W-:Y:S01]  /*10b0*/  IMAD.U32 R0, RZ, RZ, UR4 ;  /* 0x00000004ff007e24 */ /* 0x000fe2000f8e00ff */
[----:B------:R-:W-:Y:S01]  /*10c0*/  LEA.HI R2, R214, R214, RZ, 0x1 ;  /* 0x000000d6d6027211 */ /* 0x000fe200078f08ff */
[----:B------:R0:W-:Y:S01]  /*10d0*/  STL [R1+0xc], R3 ;  /* 0x00000c0301007387 */ /* 0x0001e20000100800 */
[----:B------:R-:W-:Y:S01]  /*10e0*/  LOP3.LUT R12, R195, 0x38, R4, 0xf8, !PT ;  /* 0x00000038c30c7812 */ /* 0x000fe200078ef804 */
[----:B------:R-:W-:Y:S01]  /*10f0*/  IMAD.SHL.U32 R203, R207, 0x8, RZ ;  /* 0x00000008cfcb7824 */ /* 0x000fe200078e00ff */
[----:B------:R-:W-:Y:S01]  /*1100*/  LOP3.LUT R10, R5, R198, RZ, 0x3c, !PT ;  /* 0x000000c6050a7212 */ /* 0x000fe200078e3cff */
[----:B------:R-:W-:Y:S01]  /*1110*/  IMAD R5, R197, 0x200, R8 ;  /* 0x00000200c5057824 */ /* 0x000fe200078e0208 */
[----:B------:R-:W-:Y:S01]  /*1120*/  LOP3.LUT R12, R12, R231, RZ, 0x3c, !PT ;  /* 0x000000e70c0c7212 */ /* 0x000fe200078e3cff */
[----:B------:R1:W-:Y:S01]  /*1130*/  STL [R1+0x40], R0 ;  /* 0x0000400001007387 */ /* 0x0003e20000100800 */
[----:B------:R-:W-:Y:S01]  /*1140*/  VIADD R206, R203, 0x40 ;  /* 0x00000040cbce7836 */ /* 0x000fe20000000000 */
[----:B------:R-:W-:Y:S01]  /*1150*/  LOP3.LUT R204, R7, 0x7ffffffc, RZ, 0xc0, !PT ;  /* 0x7ffffffc07cc7812 */ /* 0x000fe200078ec0ff */
[----:B------:R-:W-:Y:S01]  /*1160*/  IMAD.IADD R5, R5, 0x1, R10 ;  /* 0x0000000105057824 */ /* 0x000fe200078e020a */
[----:B0-----:R-:W-:-:S02]  /*1170*/  LOP3.LUT R3, R2, 0x1ffffffe, RZ, 0xc0, !PT ;  /* 0x1ffffffe02037812 */ /* 0x001fc400078ec0ff */
[----:B------:R-:W-:Y:S01]  /*1180*/  LOP3.LUT R2, R195, 0x38, R18, 0xf8, !PT ;  /* 0x00000038c3027812 */ /* 0x000fe200078ef812 */
[----:B------:R-:W-:Y:S01]  /*1190*/  IMAD.IADD R204, R225, 0x1, -R204 ;  /* 0x00000001e1cc7824 */ /* 0x000fe200078e0acc */
[----:B------:R-:W-:Y:S01]  /*11a0*/  IADD3 R12, R12, R8, R199 ;  /* 0x000000080c0c7210 */ /* 0x000fe20007ffe0c7 */
[----:B-1----:R-:W-:Y:S01]  /*11b0*/  IMAD.IADD R0, R214, 0x1, -R3 ;  /* 0x00000001d6007824 */ /* 0x002fe200078e0a03 */
[----:B------:R-:W-:Y:S02]  /*11c0*/  LOP3.LUT R2, R199, R2, R231, 0xf6, !PT ;  /* 0x00000002c7027212 */ /* 0x000fe400078ef6e7 */
[----:B------:R-:W-:Y:S01]  /*11d0*/  SHF.R.S32.HI R236, RZ, 0x1f, R203 ;  /* 0x0000001fffec7819 */ /* 0x000fe200000114cb */
[----:B------:R-:W-:Y:S01]  /*11e0*/  IMAD R205, R0, 0x8, R233 ;  /* 0x0000000800cd7824 */ /* 0x000fe200078e02e9 */
[----:B------:R-:W-:Y:S02]  /*11f0*/  SHF.R.S32.HI R223, RZ, 0x1f, R193 ;  /* 0x0000001fffdf7819 */ /* 0x000fe400000114c1 */
[----:B------:R-:W-:-:S02]  /*1200*/  SHF.R.S32.HI R235, RZ, 0x1f, R206 ;  /* 0x0000001fffeb7819 */ /* 0x000fc400000114ce */
[----:B------:R-:W-:Y:S02]  /*1210*/  SHF.R.S32.HI R222, RZ, 0x1f, R191 ;  /* 0x0000001fffde7819 */ /* 0x000fe400000114bf */
[----:B------:R-:W-:Y:S02]  /*1220*/  SHF.R.S32.HI R221, RZ, 0x1f, R192 ;  /* 0x0000001fffdd7819 */ /* 0x000fe400000114c0 */
[----:B------:R-:W-:Y:S02]  /*1230*/  SHF.R.S32.HI R220, RZ, 0x1f, R190 ;  /* 0x0000001fffdc7819 */ /* 0x000fe400000114be */
[----:B------:R-:W-:Y:S02]  /*1240*/  SHF.R.S32.HI R219, RZ, 0x1f, R194 ;  /* 0x0000001fffdb7819 */ /* 0x000fe400000114c2 */
[----:B------:R-:W-:Y:S02]  /*1250*/  SHF.R.S32.HI R217, RZ, 0x3, R217 ;  /* 0x00000003ffd97819 */ /* 0x000fe400000114d9 */
[----:B------:R-:W-:-:S02]  /*1260*/  SHF.R.S32.HI R218, RZ, 0x3, R4 ;  /* 0x00000003ffda7819 */ /* 0x000fc40000011404 */
[----:B------:R-:W-:Y:S02]  /*1270*/  LEA R229, R2, UR4, 0x1 ;  /* 0x0000000402e57c11 */ /* 0x000fe4000f8e08ff */
[----:B------:R-:W-:Y:S02]  /*1280*/  LEA R227, R9, UR4, 0x1 ;  /* 0x0000000409e37c11 */ /* 0x000fe4000f8e08ff */
[----:B------:R-:W-:Y:S02]  /*1290*/  LEA R226, R12, UR4, 0x1 ;  /* 0x000000040ce27c11 */ /* 0x000fe4000f8e08ff */
[----:B------:R-:W-:Y:S02]  /*12a0*/  LEA R230, R6, UR4, 0x1 ;  /* 0x0000000406e67c11 */ /* 0x000fe4000f8e08ff */
[----:B------:R-:W-:-:S07]  /*12b0*/  LEA R228, R5, UR4, 0x1 ;  /* 0x0000000405e47c11 */ /* 0x000fce000f8e08ff */
.L_x_2932:
[----:B0-2-4-:R-:W0:Y:S01]  /*12c0*/  LDC.64 R2, c[0x0][0xc88] ;  /* 0x00032200ff027b82 */ /* 0x015e220000000a00 */
[----:B------:R-:W-:Y:S01]  /*12d0*/  ULDC.64 UR4, c[0x0][0xa28] ;  /* 0x00028a0000047ab9 */ /* 0x000fe20000000a00 */
[----:B------:R-:W-:Y:S01]  /*12e0*/  ULDC.64 UR8, c[0x0][0xa18] ;  /* 0x0002860000087ab9 */ /* 0x000fe20000000a00 */
[----:B------:R-:W-:Y:S01]  /*12f0*/  ULDC.64 UR6, c[0x0][0xa08] ;  /* 0x0002820000067ab9 */ /* 0x000fe20000000a00 */
[----:B0-----:R-:W-:-:S05]  /*1300*/  IMAD.WIDE R2, R27, 0x4, R2 ;  /* 0x000000041b027825 */ /* 0x001fca00078e0202 */
[----:B------:R-:W2:Y:S01]  /*1310*/  LDG.E R211, desc[UR60][R2.64] ;  /* 0x0000003c02d37981 */ /* 0x000ea2000c1e1900 */
        /* <DEDUP_REMOVED lines=16> */
[----:B---3--:R-:W-:Y:S01]  /*1420*/  @P1 IADD3 R4, P2, R209, UR8, RZ ;  /* 0x00000008d1041c10 */ /* 0x008fe2000ff5e0ff */
        /* <DEDUP_REMOVED lines=28> */
.L_x_2709:
[----:B------:R-:W-:Y:S02]  /*15f0*/  IMAD.U32 R24, RZ, RZ, UR5 ;  /* 0x00000005ff187e24 */ /* 0x000fe4000f8e00ff */
[----:B------:R-:W-:Y:S01]  /*1600*/  IMAD.U32 R28, RZ, RZ, UR4 ;  /* 0x00000004ff1c7e24 */ /* 0x000fe2000f8e00ff */
[----:B------:R-:W-:Y:S06]  /*1610*/  @!P2 BRA `(.L_x_2710) ;  /* 0x000000000010a947 */ /* 0x000fec0003800000 */
[----:B------:R-:W-:-:S04]  /*1620*/  IADD3 R2, P0, R209, UR8, RZ ;  /* 0x00000008d1027c10 */ /* 0x000fc8000ff1e0ff */
[----:B------:R-:W-:-:S05]  /*1630*/  IADD3.X R3, R210, UR9, RZ, P0, !PT ;  /* 0x00000009d2037c10 */ /* 0x000fca00087fe4ff */
[----:B------:R0:W5:Y:S01]  /*1640*/  LDG.E R28, desc[UR60][R2.64] ;  /* 0x0000003c021c7981 */ /* 0x000162000c1e1900 */
[----:B------:R-:W-:Y:S05]  /*1650*/  BRA `(.L_x_2711) ;  /* 0x0000000000107947 */ /* 0x000fea0003800000 */
.L_x_2710:
[----:B------:R-:W-:Y:S05]  /*1660*/  @!P0 BRA `(.L_x_2711) ;  /* 0x00000000000c8947 */ /* 0x000fea0003800000 */
[----:B------:R-:W2:Y:S04]  /*1670*/  LDG.E R3, desc[UR60][R6.64] ;  /* 0x0000003c06037981 */ /* 0x000ea8000c1e1900 */
[----:B------:R-:W2:Y:S02]  /*1680*/  LDG.E R28, desc[UR60][R6.64+0x4] ;  /* 0x0000043c061c7981 */ /* 0x000ea4000c1e1900 */
[----:B--2---:R-:W-:-:S07]  /*1690*/  IMAD.IADD R28, R28, 0x1, -R3 ;  /* 0x000000011c1c7824 */ /* 0x004fce00078e0a03 */
.L_x_2711:
[----:B------:R-:W-:Y:S01]  /*16a0*/  ULDC.64 UR4, c[0x0][0xa10] ;  /* 0x0002840000047ab9 */ /* 0x000fe20000000a00 */
[----:B------:R-:W1:Y:S01]  /*16b0*/  LDC R6, c[0x0][0x448] ;  /* 0x00011200ff067b82 */ /* 0x000e620000000800 */
[----:B------:R-:W-:-:S04]  /*16c0*/  ISETP.NE.U32.AND P0, PT, RZ, UR4, PT ;  /* 0x00000004ff007c0c */ /* 0x000fc8000bf05070 */
[----:B------:R-:W-:Y:S01]  /*16d0*/  ISETP.NE.AND.EX P0, PT, RZ, UR5, PT, P0 ;  /* 0x00000005ff007c0c */ /* 0x000fe2000bf05300 */
[----:B------:R-:W-:-:S12]  /*16e0*/  ULDC.64 UR4, c[0x0][0xa30] ;  /* 0x00028c0000047ab9 */ /* 0x000fd80000000a00 */
[----:B0-----:R-:W0:Y:S02]  /*16f0*/  @P0 LDC.64 R2, c[0x0][0xa10] ;  /* 0x00028400ff020b82 */ /* 0x001e240000000a00 */
[----:B0-----:R-:W-:-:S05]  /*1700*/  @P0 IMAD.WIDE R2, R27, 0x4, R2 ;  /* 0x000000041b020825 */ /* 0x001fca00078e0202 */
[----:B------:R-:W2:Y:S04]  /*1710*/  @P0 LDG.E R0, desc[UR60][R2.64] ;  /* 0x0000003c02000981 */ /* 0x000ea8000c1e1900 */
[----:B------:R0:W2:Y:S01]  /*1720*/  @P0 LDG.E R7, desc[UR60][R2.64+0x4] ;  /* 0x0000043c02070981 */ /* 0x0000a2000c1e1900 */
[----:B------:R-:W-:Y:S01]  /*1730*/  ISETP.NE.U32.AND P1, PT, RZ, UR4, PT ;  /* 0x00000004ff007c0c */ /* 0x000fe2000bf25070 */
[----:B-----5:R-:W-:-:S03]  /*1740*/  IMAD.MOV.U32 R144, RZ, RZ, R28 ;  /* 0x000000ffff907224 */ /* 0x020fc600078e001c */
[----:B------:R-:W-:-:S13]  /*1750*/  ISETP.NE.AND.EX P1, PT, RZ, UR5, PT, P1 ;  /* 0x00000005ff007c0c */ /* 0x000fda000bf25310 */
[----:B------:R-:W-:-:S04]  /*1760*/  @P1 IADD3 R4, P2, R209, UR4, RZ ;  /* 0x00000004d1041c10 */ /* 0x000fc8000ff5e0ff */
[----:B------:R-:W-:-:S05]  /*1770*/  @P1 IADD3.X R5, R210, UR5, RZ, P2, !PT ;  /* 0x00000005d2051c10 */ /* 0x000fca00097fe4ff */
[----:B------:R3:W5:Y:S01]  /*1780*/  @P1 LDG.E R144, desc[UR60][R4.64] ;  /* 0x0000003c04901981 */ /* 0x000762000c1e1900 */
[----:B-1----:R-:W-:Y:S01]  /*1790*/  ISETP.NE.AND P1, PT, R6, 0x1, PT ;  /* 0x000000010600780c */ /* 0x002fe20003f25270 */
[----:B------:R-:W-:Y:S01]  /*17a0*/  IMAD.SHL.U32 R200, R25, 0x80, RZ ;  /* 0x0000008019c87824 */ /* 0x000fe200078e00ff */
[----:B------:R-:W-:Y:S01]  /*17b0*/  PLOP3.LUT P2, PT, PT, PT, PT, 0x80, 0x0 ;  /* 0x000000000000781c */ /* 0x000fe20003f4f070 */
[----:B------:R-:W-:Y:S02]  /*17c0*/  IMAD.IADD R9, R28, 0x1, -R9 ;  /* 0x000000011c097824 */ /* 0x000fe400078e0a09 */
[----:B0-----:R-:W-:Y:S02]  /*17d0*/  VIADD R2, R200, 0x7f ;  /* 0x0000007fc8027836 */ /* 0x001fe40000000000 */
[----:B------:R-:W-:-:S05]  /*17e0*/  IMAD.MOV R120, RZ, RZ, -R9 ;  /* 0x000000ffff787224 */ /* 0x000fca00078e0a09 */
[----:B------:R-:W-:Y:S01]  /*17f0*/  VIMNMX R120, RZ, R120, !PT ;  /* 0x00000078ff787248 */ /* 0x000fe20007fe0100 */
[----:B------:R-:W0:Y:S08]  /*1800*/  @P1 LDC R11, c[0x0][0x44c] ;  /* 0x00011300ff0b1b82 */ /* 0x000e300000000800 */
[----:B------:R-:W1:Y:S01]  /*1810*/  @P1 LDC R3, c[0x0][0x450] ;  /* 0x00011400ff031b82 */ /* 0x000e620000000800 */
[----:B--2---:R-:W-:-:S02]  /*1820*/  @P0 IMAD.IADD R24, R7, 0x1, -R0 ;  /* 0x0000000107180824 */ /* 0x004fc400078e0a00 */
[----:B0-----:R-:W-:-:S04]  /*1830*/  @P1 IMAD.HI.U32 R0, R2, R11, RZ ;  /* 0x0000000b02001227 */ /* 0x001fc800078e00ff */
[----:B------:R-:W-:Y:S01]  /*1840*/  IMAD.IADD R202, R9, 0x1, R24 ;  /* 0x0000000109ca7824 */ /* 0x000fe200078e0218 */
[----:B-1----:R-:W-:-:S03]  /*1850*/  @P1 SHF.R.U32.HI R2, RZ, R3, R0 ;  /* 0x00000003ff021219 */ /* 0x002fc60000011600 */
[C---:B------:R-:W-:Y:S01]  /*1860*/  VIADD R0, R202.reuse, 0x7f ;  /* 0x0000007fca007836 */ /* 0x040fe20000000000 */
[----:B------:R-:W-:-:S04]  /*1870*/  IADD3 R149, R202, 0x80, -R201 ;  /* 0x00000080ca957810 */ /* 0x000fc80007ffe8c9 */
[----:B------:R-:W-:Y:S01]  /*1880*/  SHF.R.S32.HI R3, RZ, 0x1f, R0 ;  /* 0x0000001fff037819 */ /* 0x000fe20000011400 */
[----:B------:R-:W-:-:S03]  /*1890*/  IMAD.IADD R2, R149, 0x1, R2 ;  /* 0x0000000195027824 */ /* 0x000fc600078e0202 */
[----:B------:R-:W-:Y:S02]  /*18a0*/  LEA.HI R3, R3, R0, RZ, 0x7 ;  /* 0x0000000003037211 */ /* 0x000fe400078f38ff */
[----:B---3--:R-:W-:Y:S02]  /*18b0*/  SHF.R.S32.HI R5, RZ, 0x1f, R2 ;  /* 0x0000001fff057819 */ /* 0x008fe40000011402 */
[----:B------:R-:W-:Y:S02]  /*18c0*/  SHF.R.S32.HI R150, RZ, 0x7, R3 ;  /* 0x00000007ff967819 */ /* 0x000fe40000011403 */
[----:B------:R-:W-:-:S04]  /*18d0*/  LEA.HI R5, R5, R2, RZ, 0x7 ;  /* 0x0000000205057211 */ /* 0x000fc800078f38ff */
[----:B------:R-:W-:-:S04]  /*18e0*/  SHF.R.S32.HI R5, RZ, 0x7, R5 ;  /* 0x00000007ff057819 */ /* 0x000fc80000011405 */
[----:B------:R-:W-:-:S05]  /*18f0*/  VIMNMX R5, R150, R5, PT ;  /* 0x0000000596057248 */ /* 0x000fca0003fe0100 */
[----:B------:R-:W-:-:S05]  /*1900*/  IMAD R5, R5, 0x80, -R9 ;  /* 0x0000008005057824 */ /* 0x000fca00078e0a09 */
[----:B------:R-:W-:-:S04]  /*1910*/  VIMNMX R5, R5, R24, PT ;  /* 0x0000001805057248 */ /* 0x000fc80003fe0100 */
        /* <DEDUP_REMOVED lines=29> */
.L_x_2714:
[----:B------:R-:W-:Y:S05]  /*1af0*/  BSYNC B6 ;  /* 0x0000000000067941 */ /* 0x000fea0003800000 */
.L_x_2713:
        /* <DEDUP_REMOVED lines=20> */
.L_x_2716:
[----:B------:R-:W-:Y:S05]  /*1c40*/  BSYNC B6 ;  /* 0x0000000000067941 */ /* 0x000fea0003800000 */
.L_x_2715:
[----:B------:R-:W-:Y:S01]  /*1c50*/  ULDC.64 UR4, c[0x0][0x9f8] ;  /* 0x00027e0000047ab9 */ /* 0x000fe20000000a00 */
[----:B------:R-:W2:Y:S01]  /*1c60*/  LDL.LU R20, [R1+0x8] ;  /* 0x0000080001147983 */ /* 0x000ea20000300800 */
[----:B------:R-:W-:Y:S01]  /*1c70*/  ISETP.NE.U32.AND P0, PT, RZ, UR4, PT ;  /* 0x00000004ff007c0c */ /* 0x000fe2000bf05070 */
[----:B------:R-:W0:Y:S01]  /*1c80*/  LDC.64 R128, c[0x0][0x300] ;  /* 0x0000c000ff807b82 */ /* 0x000e220000000a00 */
[----:B------:R-:W-:Y:S01]  /*1c90*/  SHF.R.S32.HI R8, RZ, 0x1f, R26 ;  /* 0x0000001fff087819 */ /* 0x000fe2000001141a */
[----:B------:R-:W-:Y:S01]  /*1ca0*/  IMAD.IADD R117, R117, 0x1, R28 ;  /* 0x0000000175757824 */ /* 0x000fe200078e021c */
[----:B------:R-:W-:Y:S01]  /*1cb0*/  ISETP.NE.AND.EX P0, PT, RZ, UR5, PT, P0 ;  /* 0x00000005ff007c0c */ /* 0x000fe2000bf05300 */
[C---:B------:R-:W-:Y:S01]  /*1cc0*/  VIADD R3, R18.reuse, 0xa0 ;  /* 0x000000a012037836 */ /* 0x040fe20000000000 */
[----:B------:R-:W-:Y:S01]  /*1cd0*/  ULDC.64 UR6, c[0x0][0x330] ;  /* 0x0000cc0000067ab9 */ /* 0x000fe20000000a00 */
[C---:B------:R-:W-:Y:S01]  /*1ce0*/  VIADD R0, R18.reuse, 0x80 ;  /* 0x0000008012007836 */ /* 0x040fe20000000000 */
[----:B------:R-:W-:Y:S01]  /*1cf0*/  SHF.R.S32.HI R19, RZ, 0x1f, R18 ;  /* 0x0000001fff137819 */ /* 0x000fe20000011412 */
[----:B------:R-:W-:Y:S01]  /*1d00*/  VIADD R91, R18, 0x60 ;  /* 0x00000060125b7836 */ /* 0x000fe20000000000 */
[----:B------:R-:W1:Y:S07]  /*1d10*/  LDC.64 R28, c[0x0][0x408] ;  /* 0x00010200ff1c7b82 */ /* 0x000e6e0000000a00 */
[----:B------:R-:W-:Y:S01]  /*1d20*/  @P0 IADD3 R4, P1, R209, UR4, RZ ;  /* 0x00000004d1040c10 */ /* 0x000fe2000ff3e0ff */
[----:B------:R-:W-:Y:S01]  /*1d30*/  ULDC UR4, c[0x0][0x2f4] ;  /* 0x0000bd0000047ab9 */ /* 0x000fe20000000800 */
[----:B------:R-:W3:Y:S02]  /*1d40*/  LDC R119, c[0x0][0x3f4] ;  /* 0x0000fd00ff777b82 */ /* 0x000ee40000000800 */
[----:B------:R-:W-:-:S05]  /*1d50*/  @P0 IADD3.X R5, R210, UR5, RZ, P1, !PT ;  /* 0x00000005d2050c10 */ /* 0x000fca0008ffe4ff */
[----:B------:R4:W2:Y:S01]  /*1d60*/  @P0 LDG.E R27, desc[UR60][R4.64] ;  /* 0x0000003c041b0981 */ /* 0x0008a2000c1e1900 */
[----:B------:R-:W-:Y:S01]  /*1d70*/  ISETP.GE.AND P1, PT, R186, UR4, PT ;  /* 0x00000004ba007c0c */ /* 0x000fe2000bf26270 */
[----:B------:R-:W-:Y:S01]  /*1d80*/  IMAD R7, R8, UR6, RZ ;  /* 0x0000000608077c24 */ /* 0x000fe2000f8e02ff */
[----:B------:R-:W-:Y:S01]  /*1d90*/  ISETP.GE.AND P0, PT, R18, UR4, PT ;  /* 0x0000000412007c0c */ /* 0x000fe2000bf06270 */
[C---:B------:R-:W-:Y:S01]  /*1da0*/  IMAD.WIDE.U32 R94, R26.reuse, UR6, R18 ;  /* 0x000000061a5e7c25 */ /* 0x040fe2000f8e0012 */
[----:B------:R-:W-:Y:S01]  /*1db0*/  ISETP.GE.AND P2, PT, R3, UR4, PT ;  /* 0x0000000403007c0c */ /* 0x000fe2000bf46270 */
[----:B------:R-:W3:Y:S01]  /*1dc0*/  S2R R151, SR_TID.X ;  /* 0x0000000000977919 */ /* 0x000ee20000002100 */
[----:B------:R-:W-:Y:S01]  /*1dd0*/  SHF.R.S32.HI R3, RZ, 0x1f, R117 ;  /* 0x0000001fff037819 */ /* 0x000fe20000011475 */
[----:B------:R-:W-:Y:S01]  /*1de0*/  IMAD R7, R26, UR7, R7 ;  /* 0x000000071a077c24 */ /* 0x000fe2000f8e0207 */
[----:B------:R-:W-:Y:S01]  /*1df0*/  ISETP.GE.AND P3, PT, R0, UR4, PT ;  /* 0x0000000400007c0c */ /* 0x000fe2000bf66270 */
[----:B------:R-:W-:Y:S01]  /*1e00*/  ULDC.64 UR6, c[0x0][0xa08] ;  /* 0x0002820000067ab9 */ /* 0x000fe20000000a00 */
[----:B----4-:R-:W-:Y:S01]  /*1e10*/  SEL R4, RZ, 0xffffffff, P1 ;  /* 0xffffffffff047807 */ /* 0x010fe20000800000 */
[-C--:B0-----:R-:W-:Y:S01]  /*1e20*/  IMAD R10, R3, R128.reuse, RZ ;  /* 0x00000080030a7224 */ /* 0x081fe200078e02ff */
[----:B------:R-:W-:Y:S01]  /*1e30*/  SEL R0, RZ, 0x1, P0 ;  /* 0x00000001ff007807 */ /* 0x000fe20000000000 */
[----:B------:R-:W-:Y:S01]  /*1e40*/  IMAD.IADD R95, R95, 0x1, R7 ;  /* 0x000000015f5f7824 */ /* 0x000fe200078e0207 */
[----:B------:R-:W-:Y:S01]  /*1e50*/  ISETP.GE.AND P0, PT, R187, UR4, PT ;  /* 0x00000004bb007c0c */ /* 0x000fe2000bf06270 */
[----:B------:R-:W-:Y:S01]  /*1e60*/  IMAD.SHL.U32 R5, R4, 0x2, RZ ;  /* 0x0000000204057824 */ /* 0x000fe200078e00ff */
[----:B------:R-:W-:Y:S01]  /*1e70*/  ISETP.GE.AND P1, PT, R91, UR4, PT ;  /* 0x000000045b007c0c */ /* 0x000fe2000bf26270 */
[----:B------:R-:W-:Y:S01]  /*1e80*/  IMAD R9, R117, R129, R10 ;  /* 0x0000008175097224 */ /* 0x000fe200078e020a */
[----:B------:R-:W-:Y:S01]  /*1e90*/  SEL R7, RZ, 0x4, P0 ;  /* 0x00000004ff077807 */ /* 0x000fe20000000000 */
[----:B------:R-:W-:Y:S01]  /*1ea0*/  ULDC.64 UR4, c[0x0][0x308] ;  /* 0x0000c20000047ab9 */ /* 0x000fe20000000a00 */
[----:B------:R-:W-:Y:S01]  /*1eb0*/  LOP3.LUT R0, R5, 0x2, R0, 0xe2, !PT ;  /* 0x0000000205007812 */ /* 0x000fe200078ee200 */
[----:B------:R-:W-:Y:S01]  /*1ec0*/  IMAD.WIDE.U32 R4, R117, R128, RZ ;  /* 0x0000008075047225 */ /* 0x000fe200078e00ff */
[----:B------:R-:W-:-:S02]  /*1ed0*/  SEL R6, RZ, 0x8, P1 ;  /* 0x00000008ff067807 */ /* 0x000fc40000800000 */
[----:B------:R-:W-:Y:S01]  /*1ee0*/  SEL R11, RZ, 0x10, P3 ;  /* 0x00000010ff0b7807 */ /* 0x000fe20001800000 */
[----:B------:R-:W-:Y:S01]  /*1ef0*/  IMAD.IADD R5, R5, 0x1, R9 ;  /* 0x0000000105057824 */ /* 0x000fe200078e0209 */
[----:B------:R-:W-:Y:S01]  /*1f00*/  LOP3.LUT R0, R6, R0, R7, 0xfe, !PT ;  /* 0x0000000006007212 */ /* 0x000fe200078efe07 */
[----:B------:R-:W-:Y:S01]  /*1f10*/  IMAD R7, R8, UR4, RZ ;  /* 0x0000000408077c24 */ /* 0x000fe2000f8e02ff */
[----:B------:R-:W-:Y:S01]  /*1f20*/  ISETP.NE.U32.AND P0, PT, RZ, UR6, PT ;  /* 0x00000006ff007c0c */ /* 0x000fe2000bf05070 */
[-C--:B-1----:R-:W-:Y:S01]  /*1f30*/  IMAD.WIDE.U32 R98, R184, R28.reuse, R18 ;  /* 0x0000001cb8627225 */ /* 0x082fe200078e0012 */
[----:B------:R-:W-:Y:S02]  /*1f40*/  LOP3.LUT R11, R0, R11, RZ, 0xfc, !PT ;  /* 0x0000000b000b7212 */ /* 0x000fe400078efcff */
[----:B------:R-:W-:Y:S01]  /*1f50*/  ISETP.NE.AND.EX P0, PT, RZ, UR7, PT, P0 ;  /* 0x00000007ff007c0c */ /* 0x000fe2000bf05300 */
[C---:B------:R-:W-:Y:S01]  /*1f60*/  IMAD R9, R26.reuse, UR5, R7 ;  /* 0x000000051a097c24 */ /* 0x040fe2000f8e0207 */
[----:B------:R-:W-:Y:S01]  /*1f70*/  SHF.R.S32.HI R146, RZ, 0x1f, R184 ;  /* 0x0000001fff927819 */ /* 0x000fe200000114b8 */
[----:B------:R-:W-:Y:S01]  /*1f80*/  IMAD.WIDE.U32 R6, R26, UR4, R4 ;  /* 0x000000041a067c25 */ /* 0x000fe2000f8e0004 */
[----:B------:R-:W-:Y:S01]  /*1f90*/  ULDC.64 UR4, c[0x0][0x310] ;  /* 0x0000c40000047ab9 */ /* 0x000fe20000000a00 */
[----:B------:R-:W0:Y:S01]  /*1fa0*/  LDC.64 R4, c[0x0][0x3f8] ;  /* 0x0000fe00ff047b82 */ /* 0x000e220000000a00 */
[--C-:B------:R-:W-:Y:S01]  /*1fb0*/  SHF.R.S32.HI R23, RZ, 0x1f, R22.reuse ;  /* 0x0000001fff177819 */ /* 0x100fe20000011416 */
[----:B------:R-:W-:Y:S01]  /*1fc0*/  IMAD.IADD R7, R7, 0x1, R9 ;  /* 0x0000000107077824 */ /* 0x000fe200078e0209 */
[-C--:B---3--:R-:W-:Y:S01]  /*1fd0*/  ISETP.GE.AND P1, PT, R186, R119.reuse, PT ;  /* 0x00000077ba00720c */ /* 0x088fe20003f26270 */
[-C--:B------:R-:W-:Y:S01]  /*1fe0*/  IMAD R8, R146, R28.reuse, RZ ;  /* 0x0000001c92087224 */ /* 0x080fe200078e02ff */
[----:B------:R-:W-:Y:S01]  /*1ff0*/  ISETP.GE.AND P4, PT, R187, R119, PT ;  /* 0x00000077bb00720c */ /* 0x000fe20003f86270 */
[----:B------:R-:W-:Y:S01]  /*2000*/  IMAD.WIDE.U32 R96, R184, R28, R22 ;  /* 0x0000001cb8607225 */ /* 0x000fe200078e0016 */
[----:B------:R-:W-:-:S02]  /*2010*/  LOP3.LUT P3, RZ, R224, 0x4, RZ, 0xc0, !PT ;  /* 0x00000004e0ff7812 */ /* 0x000fc4000786c0ff */
[----:B------:R-:W-:Y:S01]  /*2020*/  SHF.L.U64.HI R126, R128, 0x7, R129 ;  /* 0x00000007807e7819 */ /* 0x000fe20000010281 */
[----:B------:R-:W-:Y:S01]  /*2030*/  IMAD R13, R184, R29, R8 ;  /* 0x0000001db80d7224 */ /* 0x000fe200078e0208 */
[----:B------:R-:W-:Y:S01]  /*2040*/  SHF.R.S32.HI R147, RZ, 0x1f, R213 ;  /* 0x0000001fff937819 */ /* 0x000fe200000114d5 */
[----:B------:R-:W-:Y:S01]  /*2050*/  IMAD.MOV.U32 R121, RZ, RZ, 0x20 ;  /* 0x00000020ff797424 */ /* 0x000fe200078e00ff */
[----:B------:R-:W-:Y:S01]  /*2060*/  LEA.HI R151, R151, 0x8, RZ, 0x19 ;  /* 0x0000000897977811 */ /* 0x000fe200078fc8ff */
[----:B------:R-:W-:Y:S02]  /*2070*/  IMAD.IADD R97, R97, 0x1, R13 ;  /* 0x0000000161617824 */ /* 0x000fe400078e020d */
[----:B------:R-:W-:Y:S01]  /*2080*/  IMAD.IADD R99, R13, 0x1, R99 ;  /* 0x000000010d637824 */ /* 0x000fe200078e0263 */
[----:B------:R-:W-:Y:S01]  /*2090*/  SEL R121, R121, 0xffffffe0, !P3 ;  /* 0xffffffe079797807 */ /* 0x000fe20005800000 */
[----:B-----5:R-:W-:-:S04]  /*20a0*/  IMAD.WIDE.U32 R96, R144, R28, R96 ;  /* 0x0000001c90607225 */ /* 0x020fc800078e0060 */
[----:B------:R-:W-:Y:S01]  /*20b0*/  IMAD.WIDE.U32 R98, R144, R28, R98 ;  /* 0x0000001c90627225 */ /* 0x000fe200078e0062 */
[----:B0-----:R-:W-:-:S03]  /*20c0*/  SHF.L.U64.HI R127, R4, 0x7, R5 ;  /* 0x00000007047f7819 */ /* 0x001fc60000010205 */
[----:B------:R-:W-:Y:S01]  /*20d0*/  IMAD.WIDE.U32 R100, R184, R4, R22 ;  /* 0x00000004b8647225 */ /* 0x000fe200078e0016 */
[----:B------:R-:W-:-:S03]  /*20e0*/  SHF.L.U64.HI R104, R4, 0x6, R5 ;  /* 0x0000000604687819 */ /* 0x000fc60000010205 */
[----:B------:R-:W-:-:S04]  /*20f0*/  IMAD.WIDE.U32 R102, R184, R4, R18 ;  /* 0x00000004b8667225 */ /* 0x000fc800078e0012 */
[C---:B------:R-:W-:Y:S02]  /*2100*/  IMAD.SHL.U32 R31, R128.reuse, 0x80, RZ ;  /* 0x00000080801f7824 */ /* 0x040fe400078e00ff */
[----:B------:R-:W-:Y:S02]  /*2110*/  IMAD.SHL.U32 R132, R128, 0x40, RZ ;  /* 0x0000004080847824 */ /* 0x000fe400078e00ff */
[----:B------:R-:W-:Y:S01]  /*2120*/  IMAD.SHL.U32 R105, R4, 0x40, RZ ;  /* 0x0000004004697824 */ /* 0x000fe200078e00ff */
[----:B--2---:R-:W-:-:S04]  /*2130*/  LOP3.LUT R20, R20, 0xfffffffe, RZ, 0xc0, !PT ;  /* 0xfffffffe14147812 */ /* 0x004fc800078ec0ff */
[----:B------:R-:W-:-:S05]  /*2140*/  @P4 LOP3.LUT R20, R20, 0x1, RZ, 0xfc, !PT ;  /* 0x0000000114144812 */ /* 0x000fca00078efcff */
[----:B------:R0:W-:Y:S01]  /*2150*/  STL [R1+0x8], R20 ;  /* 0x0000081401007387 */ /* 0x0001e20000100800 */
[----:B------:R-:W-:Y:S02]  /*2160*/  SHF.R.S32.HI R0, RZ, 0x1f, R27 ;  /* 0x0000001fff007819 */ /* 0x000fe4000001141b */
[----:B------:R-:W-:Y:S01]  /*2170*/  SEL R9, R27, RZ, !P0 ;  /* 0x000000ff1b097207 */ /* 0x000fe20004000000 */
[----:B------:R-:W-:Y:S01]  /*2180*/  IMAD.SHL.U32 R27, R4, 0x80, RZ ;  /* 0x00000080041b7824 */ /* 0x000fe200078e00ff */
[----:B------:R-:W-:-:S03]  /*2190*/  SEL R0, R0, RZ, !P0 ;  /* 0x000000ff00007207 */ /* 0x000fc60004000000 */
[----:B------:R-:W-:-:S04]  /*21a0*/  IMAD.WIDE.U32 R92, R9, UR4, R6 ;  /* 0x00000004095c7c25 */ /* 0x000fc8000f8e0006 */
[----:B------:R-:W-:Y:S02]  /*21b0*/  IMAD R10, R0, UR4, RZ ;  /* 0x00000004000a7c24 */ /* 0x000fe4000f8e02ff */
[----:B------:R-:W-:-:S04]  /*21c0*/  IMAD.WIDE.U32 R6, R184, R128, R18 ;  /* 0x00000080b8067225 */ /* 0x000fc800078e0012 */
[----:B------:R-:W-:Y:S01]  /*21d0*/  IMAD R89, R9, UR5, R10 ;  /* 0x0000000509597c24 */ /* 0x000fe2000f8e020a */
[----:B------:R-:W-:Y:S01]  /*21e0*/  IADD3 R90, P0, R92, R6, RZ ;  /* 0x000000065c5a7210 */ /* 0x000fe20007f1e0ff */
[----:B------:R-:W-:Y:S01]  /*21f0*/  IMAD R10, R146, R128, RZ ;  /* 0x00000080920a7224 */ /* 0x000fe200078e02ff */
[----:B------:R-:W-:Y:S01]  /*2200*/  ULDC.64 UR4, c[0x0][0x338] ;  /* 0x0000ce0000047ab9 */ /* 0x000fe20000000a00 */
[----:B------:R-:W-:Y:S02]  /*2210*/  IMAD.IADD R89, R93, 0x1, R89 ;  /* 0x000000015d597824 */ /* 0x000fe400078e0259 */
[----:B------:R-:W-:Y:S01]  /*2220*/  IMAD R10, R184, R129, R10 ;  /* 0x00000081b80a7224 */ /* 0x000fe200078e020a */
[----:B------:R-:W-:Y:S01]  /*2230*/  SHF.L.U64.HI R129, R128, 0x6, R129 ;  /* 0x0000000680817819 */ /* 0x000fe20000010281 */
[----:B------:R-:W-:Y:S01]  /*2240*/  IMAD R0, R0, UR4, RZ ;  /* 0x0000000400007c24 */ /* 0x000fe2000f8e02ff */
[----:B------:R-:W-:Y:S01]  /*2250*/  SHF.L.U64.HI R128, R28, 0x7, R29 ;  /* 0x000000071c807819 */ /* 0x000fe2000001021d */
[----:B------:R-:W-:Y:S01]  /*2260*/  IMAD.WIDE.U32 R94, R9, UR4, R94 ;  /* 0x00000004095e7c25 */ /* 0x000fe2000f8e005e */
[----:B------:R-:W-:-:S02]  /*2270*/  IADD3.X R88, R89, R7, R10, P0, !PT ;  /* 0x0000000759587210 */ /* 0x000fc400007fe40a */
[----:B------:R-:W-:Y:S01]  /*2280*/  ISETP.GE.AND P0, PT, R18, R119, PT ;  /* 0x000000771200720c */ /* 0x000fe20003f06270 */
[----:B------:R-:W-:Y:S01]  /*2290*/  IMAD R33, R9, UR5, R0 ;  /* 0x0000000509217c24 */ /* 0x000fe2000f8e0200 */
[C---:B------:R-:W-:Y:S01]  /*22a0*/  SEL R9, R119.reuse, RZ, P1 ;  /* 0x000000ff77097207 */ /* 0x040fe20000800000 */
[----:B------:R-:W-:Y:S01]  /*22b0*/  IMAD R0, R146, R4, RZ ;  /* 0x0000000492007224 */ /* 0x000fe200078e02ff */
[----:B------:R-:W-:-:S03]  /*22c0*/  SEL R7, R119, RZ, P0 ;  /* 0x000000ff77077207 */ /* 0x000fc60000000000 */
[----:B------:R-:W-:Y:S01]  /*22d0*/  IMAD R13, R184, R5, R0 ;  /* 0x00000005b80d7224 */ /* 0x000fe200078e0200 */
[----:B------:R-:W-:Y:S01]  /*22e0*/  SEL R0, R119, RZ, P4 ;  /* 0x000000ff77007207 */ /* 0x000fe20002000000 */
[----:B------:R-:W-:Y:S01]  /*22f0*/  IMAD.IADD R7, R18, 0x1, R7 ;  /* 0x0000000112077824 */ /* 0x000fe200078e0207 */
[----:B------:R-:W-:Y:S01]  /*2300*/  IADD3 R116, P4, R184, R117, RZ ;  /* 0x00000075b8747210 */ /* 0x000fe20007f9e0ff */
[----:B------:R-:W-:Y:S02]  /*2310*/  IMAD.IADD R9, R186, 0x1, R9 ;  /* 0x00000001ba097824 */ /* 0x000fe400078e0209 */
[----:B------:R-:W-:Y:S01]  /*2320*/  IMAD.IADD R8, R187, 0x1, R0 ;  /* 0x00000001bb087824 */ /* 0x000fe200078e0200 */
[----:B------:R-:W-:Y:S01]  /*2330*/  SHF.R.S32.HI R0, RZ, 0x1f, R7 ;  /* 0x0000001fff007819 */ /* 0x000fe20000011407 */
[----:B------:R-:W-:Y:S01]  /*2340*/  IMAD.IADD R101, R101, 0x1, R13 ;  /* 0x0000000165657824 */ /* 0x000fe200078e020d */
[----:B------:R-:W-:Y:S01]  /*2350*/  SHF.R.S32.HI R6, RZ, 0x1f, R9 ;  /* 0x0000001fff067819 */ /* 0x000fe20000011409 */
[----:B------:R-:W-:Y:S01]  /*2360*/  IMAD.IADD R103, R13, 0x1, R103 ;  /* 0x000000010d677824 */ /* 0x000fe200078e0267 */
[-C--:B------:R-:W-:Y:S01]  /*2370*/  LEA.HI R14, R0, R7.reuse, RZ, 0x3 ;  /* 0x00000007000e7211 */ /* 0x080fe200078f18ff */
[----:B------:R-:W-:Y:S01]  /*2380*/  IMAD.WIDE.U32 R100, R144, R4, R100 ;  /* 0x0000000490647225 */ /* 0x000fe200078e0064 */
[----:B------:R-:W-:-:S02]  /*2390*/  LEA.HI R0, R0, R7, RZ, 0x6 ;  /* 0x0000000700007211 */ /* 0x000fc400078f30ff */
[----:B------:R-:W-:Y:S01]  /*23a0*/  SHF.R.S32.HI R15, RZ, 0x1f, R8 ;  /* 0x0000001fff0f7819 */ /* 0x000fe20000011408 */
[----:B------:R-:W-:Y:S01]  /*23b0*/  IMAD.WIDE.U32 R102, R144, R4, R102 ;  /* 0x0000000490667225 */ /* 0x000fe200078e0066 */
[CC--:B------:R-:W-:Y:S02]  /*23c0*/  LEA.HI R13, R6.reuse, R9.reuse, RZ, 0x3 ;  /* 0x00000009060d7211 */ /* 0x0c0fe400078f18ff */
[----:B------:R-:W-:Y:S01]  /*23d0*/  LEA.HI R6, R6, R9, RZ, 0x6 ;  /* 0x0000000906067211 */ /* 0x000fe200078f30ff */
[----:B------:R-:W-:Y:S01]  /*23e0*/  IMAD.SHL.U32 R0, R0, 0x80, RZ ;  /* 0x0000008000007824 */ /* 0x000fe200078e00ff */
[----:B------:R-:W-:Y:S01]  /*23f0*/  LOP3.LUT R7, R196, 0x38, R14, 0xf8, !PT ;  /* 0x00000038c4077812 */ /* 0x000fe200078ef80e */
[----:B------:R-:W-:Y:S01]  /*2400*/  IMAD.SHL.U32 R119, R119, 0x2, RZ ;  /* 0x0000000277777824 */ /* 0x000fe200078e00ff */
[----:B------:R-:W-:Y:S01]  /*2410*/  LEA.HI R12, R15, R8, RZ, 0x3 ;  /* 0x000000080f0c7211 */ /* 0x000fe200078f18ff */
[----:B------:R-:W-:Y:S01]  /*2420*/  IMAD.X R117, R3, 0x1, R146, P4 ;  /* 0x0000000103757824 */ /* 0x000fe200020e0692 */
[----:B------:R-:W-:-:S02]  /*2430*/  LOP3.LUT R10, R195, 0x38, R14, 0xf8, !PT ;  /* 0x00000038c30a7812 */ /* 0x000fc400078ef80e */
[----:B------:R-:W-:Y:S01]  /*2440*/  LEA.HI R15, R15, R8, RZ, 0x6 ;  /* 0x000000080f0f7211 */ /* 0x000fe200078f30ff */
[----:B------:R-:W-:Y:S01]  /*2450*/  IMAD.SHL.U32 R8, R6, 0x80, RZ ;  /* 0x0000008006087824 */ /* 0x000fe200078e00ff */
[----:B------:R-:W-:Y:S02]  /*2460*/  LOP3.LUT R0, R0, 0xffffe000, RZ, 0xc0, !PT ;  /* 0xffffe00000007812 */ /* 0x000fe400078ec0ff */
[----:B------:R-:W-:Y:S01]  /*2470*/  LOP3.LUT R6, R7, R198, RZ, 0x3c, !PT ;  /* 0x000000c607067212 */ /* 0x000fe200078e3cff */
[----:B0-----:R-:W-:Y:S01]  /*2480*/  IMAD.SHL.U32 R20, R15, 0x80, RZ ;  /* 0x000000800f147824 */ /* 0x001fe200078e00ff */
[-C--:B------:R-:W-:Y:S01]  /*2490*/  LOP3.LUT R10, R10, R231.reuse, RZ, 0x3c, !PT ;  /* 0x000000e70a0a7212 */ /* 0x080fe200078e3cff */
[----:B------:R-:W-:Y:S01]  /*24a0*/  IMAD R143, R197, 0x200, R0 ;  /* 0x00000200c58f7824 */ /* 0x000fe200078e0200 */
[----:B------:R-:W-:Y:S02]  /*24b0*/  SHF.R.S32.HI R7, RZ, 0x1f, R144 ;  /* 0x0000001fff077819 */ /* 0x000fe40000011490 */
[----:B------:R-:W-:Y:S01]  /*24c0*/  IADD3 R141, R10, R0, R199 ;  /* 0x000000000a8d7210 */ /* 0x000fe20007ffe0c7 */
[----:B------:R-:W-:Y:S01]  /*24d0*/  IMAD.IADD R143, R143, 0x1, R6 ;  /* 0x000000018f8f7824 */ /* 0x000fe200078e0206 */
[----:B------:R-:W-:Y:S01]  /*24e0*/  LOP3.LUT R26, R195, 0x38, R13, 0xf8, !PT ;  /* 0x00000038c31a7812 */ /* 0x000fe200078ef80d */
[C---:B------:R-:W-:Y:S01]  /*24f0*/  IMAD R0, R7.reuse, R28, RZ ;  /* 0x0000001c07007224 */ /* 0x040fe200078e02ff */
[----:B------:R-:W-:Y:S01]  /*2500*/  LOP3.LUT R8, R8, 0xffffe000, RZ, 0xc0, !PT ;  /* 0xffffe00008087812 */ /* 0x000fe200078ec0ff */
[----:B------:R-:W-:Y:S01]  /*2510*/  IMAD R7, R7, R4, RZ ;  /* 0x0000000407077224 */ /* 0x000fe200078e02ff */
[----:B------:R-:W-:Y:S01]  /*2520*/  LOP3.LUT R26, R26, R231, RZ, 0x3c, !PT ;  /* 0x000000e71a1a7212 */ /* 0x000fe200078e3cff */
[----:B------:R-:W-:Y:S01]  /*2530*/  IMAD R21, R144, R29, R0 ;  /* 0x0000001d90157224 */ /* 0x000fe200078e0200 */
[----:B------:R-:W-:Y:S01]  /*2540*/  LOP3.LUT R15, R196, 0x38, R12, 0xf8, !PT ;  /* 0x00000038c40f7812 */ /* 0x000fe200078ef80c */
[----:B------:R-:W-:Y:S01]  /*2550*/  IMAD R7, R144, R5, R7 ;  /* 0x0000000590077224 */ /* 0x000fe200078e0207 */
[----:B------:R-:W-:Y:S01]  /*2560*/  LOP3.LUT R5, R196, 0x18, R18, 0xf8, !PT ;  /* 0x00000018c4057812 */ /* 0x000fe200078ef812 */
[----:B------:R-:W-:Y:S01]  /*2570*/  IMAD R142, R197, 0x200, R8 ;  /* 0x00000200c58e7824 */ /* 0x000fe200078e0208 */
[----:B------:R-:W-:Y:S01]  /*2580*/  LOP3.LUT R30, R195, 0x38, R12, 0xf8, !PT ;  /* 0x00000038c31e7812 */ /* 0x000fe200078ef80c */
[----:B------:R-:W-:Y:S01]  /*2590*/  IMAD.IADD R25, R97, 0x1, R21 ;  /* 0x0000000161197824 */ /* 0x000fe200078e0215 */
[----:B------:R-:W-:Y:S01]  /*25a0*/  LOP3.LUT R20, R20, 0xffffe000, RZ, 0xc0, !PT ;  /* 0xffffe00014147812 */ /* 0x000fe200078ec0ff */
[----:B------:R-:W-:Y:S01]  /*25b0*/  IMAD.IADD R21, R21, 0x1, R99 ;  /* 0x0000000115157824 */ /* 0x000fe200078e0263 */
[----:B------:R-:W-:-:S02]  /*25c0*/  LOP3.LUT R9, R196, 0x38, R13, 0xf8, !PT ;  /* 0x00000038c4097812 */ /* 0x000fc400078ef80d */
[----:B------:R-:W-:Y:S01]  /*25d0*/  IADD3 R139, R26, R8, R199 ;  /* 0x000000081a8b7210 */ /* 0x000fe20007ffe0c7 */
[----:B------:R-:W-:Y:S01]  /*25e0*/  IMAD R140, R197, 0x200, R20 ;  /* 0x00000200c58c7824 */ /* 0x000fe200078e0214 */
[-C--:B------:R-:W-:Y:S01]  /*25f0*/  LOP3.LUT R26, R5, R198.reuse, RZ, 0x3c, !PT ;  /* 0x000000c6051a7212 */ /* 0x080fe200078e3cff */
[----:B------:R-:W-:Y:S01]  /*2600*/  IMAD.IADD R5, R95, 0x1, R33 ;  /* 0x000000015f057824 */ /* 0x000fe200078e0221 */
[----:B------:R-:W-:Y:S02]  /*2610*/  SEL R0, RZ, 0x20, P2 ;  /* 0x00000020ff007807 */ /* 0x000fe40001000000 */
[-C--:B------:R-:W-:Y:S01]  /*2620*/  LOP3.LUT R15, R15, R198.reuse, RZ, 0x3c, !PT ;  /* 0x000000c60f0f7212 */ /* 0x080fe200078e3cff */
[----:B------:R-:W-:Y:S01]  /*2630*/  IMAD R26, R197, 0x200, R26 ;  /* 0x00000200c51a7824 */ /* 0x000fe200078e021a */
[----:B------:R-:W-:Y:S02]  /*2640*/  LOP3.LUT R30, R30, R231, RZ, 0x3c, !PT ;  /* 0x000000e71e1e7212 */ /* 0x000fe400078e3cff */
[----:B------:R-:W-:Y:S01]  /*2650*/  LOP3.LUT R9, R9, R198, RZ, 0x3c, !PT ;  /* 0x000000c609097212 */ /* 0x000fe200078e3cff */
[----:B------:R-:W-:Y:S01]  /*2660*/  IMAD.IADD R140, R140, 0x1, R15 ;  /* 0x000000018c8c7824 */ /* 0x000fe200078e020f */
[----:B------:R-:W-:Y:S01]  /*2670*/  SHF.R.S32.HI R111, RZ, 0x3, R14 ;  /* 0x00000003ff6f7819 */ /* 0x000fe2000001140e */
[----:B------:R-:W-:Y:S01]  /*2680*/  IMAD.IADD R15, R7, 0x1, R103 ;  /* 0x00000001070f7824 */ /* 0x000fe200078e0267 */
[----:B------:R-:W-:Y:S01]  /*2690*/  SHF.R.S32.HI R110, RZ, 0x3, R13 ;  /* 0x00000003ff6e7819 */ /* 0x000fe2000001140d */
[----:B------:R-:W-:Y:S01]  /*26a0*/  IMAD.IADD R142, R142, 0x1, R9 ;  /* 0x000000018e8e7824 */ /* 0x000fe200078e0209 */
[----:B------:R-:W-:Y:S01]  /*26b0*/  SHF.R.S32.HI R109, RZ, 0x3, R12 ;  /* 0x00000003ff6d7819 */ /* 0x000fe2000001140c */
[----:B------:R-:W-:Y:S01]  /*26c0*/  IMAD.IADD R133, R121, 0x1, R26 ;  /* 0x0000000179857824 */ /* 0x000fe200078e021a */
[----:B------:R-:W-:-:S02]  /*26d0*/  LOP3.LUT R14, R14, 0xfffffff8, RZ, 0xc0, !PT ;  /* 0xfffffff80e0e7812 */ /* 0x000fc400078ec0ff */
[----:B------:R-:W-:Y:S02]  /*26e0*/  LOP3.LUT R13, R13, 0xfffffff8, RZ, 0xc0, !PT ;  /* 0xfffffff80d0d7812 */ /* 0x000fe400078ec0ff */
[----:B------:R-:W-:Y:S02]  /*26f0*/  LOP3.LUT R12, R12, 0xfffffff8, RZ, 0xc0, !PT ;  /* 0xfffffff80c0c7812 */ /* 0x000fe400078ec0ff */
[----:B------:R-:W-:Y:S02]  /*2700*/  LOP3.LUT R0, R11, R0, RZ, 0xfc, !PT ;  /* 0x000000000b007212 */ /* 0x000fe400078efcff */
[----:B------:R-:W-:Y:S01]  /*2710*/  IADD3 R138, R30, R20, R199 ;  /* 0x000000141e8a7210 */ /* 0x000fe20007ffe0c7 */
[----:B------:R-:W-:Y:S01]  /*2720*/  IMAD.IADD R20, R101, 0x1, R7 ;  /* 0x0000000165147824 */ /* 0x000fe200078e0207 */
[C---:B------:R-:W-:Y:S01]  /*2730*/  SHF.L.U64.HI R30, R28.reuse, 0x6, R29 ;  /* 0x000000061c1e7819 */ /* 0x040fe2000001021d */
[C---:B------:R-:W-:Y:S01]  /*2740*/  IMAD.SHL.U32 R29, R28.reuse, 0x80, RZ ;  /* 0x000000801c1d7824 */ /* 0x040fe200078e00ff */
[----:B------:R-:W-:Y:S01]  /*2750*/  LOP3.LUT R11, R11, 0x1, RZ, 0xc0, !PT ;  /* 0x000000010b0b7812 */ /* 0x000fe200078ec0ff */
[----:B------:R-:W-:Y:S01]  /*2760*/  IMAD.SHL.U32 R28, R28, 0x40, RZ ;  /* 0x000000401c1c7824 */ /* 0x000fe200078e00ff */
[----:B------:R-:W-:-:S02]  /*2770*/  SHF.R.S32.HI R108, RZ, 0x1f, R14 ;  /* 0x0000001fff6c7819 */ /* 0x000fc4000001140e */
[----:B------:R-:W-:Y:S02]  /*2780*/  SHF.R.S32.HI R107, RZ, 0x1f, R13 ;  /* 0x0000001fff6b7819 */ /* 0x000fe4000001140d */
[----:B------:R-:W-:Y:S02]  /*2790*/  SHF.R.S32.HI R106, RZ, 0x1f, R12 ;  /* 0x0000001fff6a7819 */ /* 0x000fe4000001140c */
[C---:B------:R-:W-:Y:S02]  /*27a0*/  LOP3.LUT R10, R0.reuse, 0x2, RZ, 0xc0, !PT ;  /* 0x00000002000a7812 */ /* 0x040fe400078ec0ff */
[C---:B------:R-:W-:Y:S02]  /*27b0*/  LOP3.LUT R9, R0.reuse, 0x4, RZ, 0xc0, !PT ;  /* 0x0000000400097812 */ /* 0x040fe400078ec0ff */
[C---:B------:R-:W-:Y:S02]  /*27c0*/  LOP3.LUT R8, R0.reuse, 0x8, RZ, 0xc0, !PT ;  /* 0x0000000800087812 */ /* 0x040fe400078ec0ff */
[----:B------:R-:W-:-:S02]  /*27d0*/  LOP3.LUT R7, R0, 0x10, RZ, 0xc0, !PT ;  /* 0x0000001000077812 */ /* 0x000fc400078ec0ff */
[----:B------:R-:W-:-:S07]  /*27e0*/  LOP3.LUT R6, R0, 0x20, RZ, 0xc0, !PT ;  /* 0x0000002000067812 */ /* 0x000fce00078ec0ff */
.L_x_2816:
        /* <DEDUP_REMOVED lines=20> */
[----:B------:R-:W-:Y:S02]  /*2930*/  LEA.HI.X R45, R3, R115, R4, 0x1, P2 ;  /* 0x00000073032d7211 */ /* 0x000fe400010f0c04 */
[----:B-1----:R-:W-:-:S02]  /*2940*/  ISETP.GE.AND P2, PT, R118, 0x1, PT ;  /* 0x000000017600780c */ /* 0x002fc40003f46270 */
[----:B------:R-:W-:Y:S01]  /*2950*/  LEA.HI.X R41, R0, R115, R2, 0x1, P5 ;  /* 0x0000007300297211 */ /* 0x000fe200028f0c02 */
[----:B------:R-:W-:Y:S02]  /*2960*/  IMAD R0, R17, 0x6000, R26 ;  /* 0x0000600011007824 */ /* 0x000fe400078e021a */
[----:B------:R-:W-:Y:S02]  /*2970*/  IMAD.MOV.U32 R2, RZ, RZ, R32 ;  /* 0x000000ffff027224 */ /* 0x000fe400078e0020 */
        /* <DEDUP_REMOVED lines=9> */
[C---:B------:R-:W-:Y:S02]  /*2a10*/  IMAD R33, R34.reuse, R29, R4 ;  /* 0x0000001d22217224 */ /* 0x040fe400078e0204 */
[----:B------:R-:W-:Y:S02]  /*2a20*/  IMAD R3, R34, R27, R0 ;  /* 0x0000001b22037224 */ /* 0x000fe400078e0200 */
[----:B------:R-:W-:Y:S02]  /*2a30*/  IMAD R4, R2, -0x80, R24 ;  /* 0xffffff8002047824 */ /* 0x000fe400078e0218 */
[----:B------:R-:W-:-:S03]  /*2a40*/  IMAD.WIDE.U32 R82, R27, R32, RZ ;  /* 0x000000201b527225 */ /* 0x000fc600078e00ff */
[----:B------:R-:W-:Y:S01]  /*2a50*/  VIMNMX R4, R4, 0x80, PT ;  /* 0x0000008004047848 */ /* 0x000fe20003fe0100 */
        /* <DEDUP_REMOVED lines=22> */
[----:B0-----:R-:W-:Y:S01]  /*2bc0*/  IADD3 R35, P2, R96, R80, RZ ;  /* 0x0000005060237210 */ /* 0x001fe20007f5e0ff */
[----:B------:R-:W-:Y:S01]  /*2bd0*/  ULDC.64 UR6, c[0x0][0x400] ;  /* 0x0001000000067ab9 */ /* 0x000fe20000000a00 */
[----:B------:R-:W-:Y:S01]  /*2be0*/  CS2R R122, SRZ ;  /* 0x00000000007a7805 */ /* 0x000fe2000001ff00 */
[----:B------:R-:W-:Y:S01]  /*2bf0*/  IMAD.X R34, R0, 0x1, R20, P4 ;  /* 0x0000000100227824 */ /* 0x000fe200020e0614 */
        /* <DEDUP_REMOVED lines=34> */
.L_x_2721:
[----:B------:R-:W-:Y:S05]  /*2e20*/  BSYNC B1 ;  /* 0x0000000000017941 */ /* 0x000fea0003800000 */
.L_x_2720:
        /* <DEDUP_REMOVED lines=26> */
[----:B------:R-:W-:-:S04]  /*2fd0*/  LEA R34, P2, R80, UR6, 0x1 ;  /* 0x0000000650227c11 */ /* 0x000fc8000f8408ff */
[----:B0-----:R-:W-:Y:S02]  /*2fe0*/  LEA.HI.X R35, R80, UR7, R3, 0x1, P2 ;  /* 0x0000000750237c11 */ /* 0x001fe400090f0c03 */
        /* <DEDUP_REMOVED lines=28> */
.L_x_2723:
[----:B------:R-:W-:Y:S05]  /*31b0*/  BSYNC B1 ;  /* 0x0000000000017941 */ /* 0x000fea0003800000 */
.L_x_2722:
[----:B------:R-:W3:Y:S01]  /*31c0*/  LDL R0, [R1+0xc] ;  /* 0x00000c0001007983 */ /* 0x000ee20000100800 */
        /* <DEDUP_REMOVED lines=38> */
[----:B------:R-:W-:-:S05]  /*3430*/  IMAD.MOV.U32 R32, RZ, RZ, R46 ;  /* 0x000000ffff207224 */ /* 0x000fca00078e002e */
        /* <DEDUP_REMOVED lines=10> */
[----:B------:R-:W-:Y:S02]  /*34e0*/  PRMT R173, R32, 0x7610, R173 ;  /* 0x0000761020ad7816 */ /* 0x000fe400000000ad */
[----:B---3--:R-:W-:Y:S01]  /*34f0*/  R2UR UR4, R0 ;  /* 0x00000000000472ca */ /* 0x008fe200000e0000 */
[----:B------:R-:W-:-:S05]  /*3500*/  IMAD.MOV.U32 R0, RZ, RZ, R70 ;  /* 0x000000ffff007224 */ /* 0x000fca00078e0046 */
[----:B------:R-:W-:Y:S01]  /*3510*/  PRMT R179, R0, 0x7610, R179 ;  /* 0x0000761000b37816 */ /* 0x000fe200000000b3 */
[----:B------:R-:W-:-:S05]  /*3520*/  IMAD.MOV.U32 R0, RZ, RZ, R75 ;  /* 0x000000ffff007224 */ /* 0x000fca00078e004b */
[----:B------:R-:W-:Y:S01]  /*3530*/  PRMT R181, R0, 0x7610, R181 ;  /* 0x0000761000b57816 */ /* 0x000fe200000000b5 */
[----:B------:R-:W-:Y:S01]  /*3540*/  IMAD.MOV.U32 R0, RZ, RZ, R87 ;  /* 0x000000ffff007224 */ /* 0x000fe200078e0057 */
[----:B------:R-:W-:-:S04]  /*3550*/  UISETP.NE.AND UP0, UPT, UR4, 0x3, UPT ;  /* 0x000000030400788c */ /* 0x000fc8000bf05270 */
[----:B------:R-:W-:Y:S01]  /*3560*/  PRMT R80, R80, 0x5410, R0 ;  /* 0x0000541050507816 */ /* 0x000fe20000000000 */
[----:B------:R-:W-:Y:S01]  /*3570*/  IMAD.MOV.U32 R0, RZ, RZ, R69 ;  /* 0x000000ffff007224 */ /* 0x000fe200078e0045 */
[----:B------:R-:W-:Y:S02]  /*3580*/  PLOP3.LUT P2, PT, PT, PT, UP0, 0x80, 0x0 ;  /* 0x000000000000781c */ /* 0x000fe40003f4f008 */
[----:B------:R-:W-:Y:S01]  /*3590*/  PRMT R80, R3, 0x7610, R80 ;  /* 0x0000761003507816 */ /* 0x000fe20000000050 */
[----:B------:R-:W-:Y:S01]  /*35a0*/  IMAD.MOV.U32 R3, RZ, RZ, R55 ;  /* 0x000000ffff037224 */ /* 0x000fe200078e0037 */
[----:B------:R-:W-:Y:S01]  /*35b0*/  PRMT R167, R0, 0x7610, R167 ;  /* 0x0000761000a77816 */ /* 0x000fe200000000a7 */
[----:B------:R-:W-:-:S03]  /*35c0*/  IMAD.MOV.U32 R0, RZ, RZ, R77 ;  /* 0x000000ffff007224 */ /* 0x000fc600078e004d */
[----:B------:R-:W-:Y:S01]  /*35d0*/  PRMT R153, R3, 0x7610, R153 ;  /* 0x0000761003997816 */ /* 0x000fe20000000099 */
[----:B------:R-:W-:Y:S01]  /*35e0*/  IMAD.MOV.U32 R3, RZ, RZ, R63 ;  /* 0x000000ffff037224 */ /* 0x000fe200078e003f */
[----:B------:R-:W-:Y:S01]  /*35f0*/  PRMT R130, R130, 0x5410, R0 ;  /* 0x0000541082827816 */ /* 0x000fe20000000000 */
[----:B------:R-:W-:-:S03]  /*3600*/  IMAD.MOV.U32 R0, RZ, RZ, R115 ;  /* 0x000000ffff007224 */ /* 0x000fc600078e0073 */
        /* <DEDUP_REMOVED lines=25> */
[----:B------:R-:W-:-:S05]  /*37a0*/  IMAD.MOV.U32 R0, RZ, RZ, R57 ;  /* 0x000000ffff007224 */ /* 0x000fca00078e0039 */
[----:B------:R-:W-:Y:S01]  /*37b0*/  PRMT R171, R0, 0x7610, R171 ;  /* 0x0000761000ab7816 */ /* 0x000fe200000000ab */
[----:B------:R-:W-:-:S05]  /*37c0*/  IMAD.MOV.U32 R0, RZ, RZ, R65 ;  /* 0x000000ffff007224 */ /* 0x000fca00078e0041 */
[----:B------:R-:W-:Y:S01]  /*37d0*/  PRMT R175, R0, 0x7610, R175 ;  /* 0x0000761000af7816 */ /* 0x000fe200000000af */
[----:B------:R-:W-:Y:S06]  /*37e0*/  @!P2 BRA `(.L_x_2724) ;  /* 0x000000000004a947 */ /* 0x000fec0003800000 */
[----:B------:R-:W-:Y:S01]  /*37f0*/  BPT.TRAP 0x1 ;  /* 0x000000040000795c */ /* 0x000fe20000300000 */
.L_x_2724:
[----:B------:R-:W-:Y:S01]  /*3800*/  IMAD R3, R17, 0x8, R16 ;  /* 0x0000000811037824 */ /* 0x000fe200078e0210 */
[----:B------:R-:W-:Y:S01]  /*3810*/  SHF.L.U32 R0, R189, 0x1f, RZ ;  /* 0x0000001fbd007819 */ /* 0x000fe200000006ff */
[----:B------:R-:W-:Y:S03]  /*3820*/  BSSY B1, `(.L_x_2725) ;  /* 0x0000003000017945 */ /* 0x000fe60003800000 */
[----:B------:R-:W1:Y:S02]  /*3830*/  SYNCS.PHASECHK.TRANS64.TRYWAIT P5, [R3+URZ+0x34890], R0 ;  /* 0x03489000030075a7 */ /* 0x000e6400080a017f */
[----:B-1----:R-:W-:Y:S05]  /*3840*/  @!P5 BRA `(.L_x_2726) ;  /* 0x0000021400b0d947 */ /* 0x002fea0003800000 */
.L_x_3097:
[----:B------:R-:W-:Y:S05]  /*3850*/  BSYNC B1 ;  /* 0x0000000000017941 */ /* 0x000fea0003800000 */
.L_x_2725:
        /* <DEDUP_REMOVED lines=54> */
.L_x_2732:
[----:B------:R-:W-:Y:S05]  /*3bc0*/  BSYNC B3 ;  /* 0x0000000000037941 */ /* 0x000fea0003800000 */
.L_x_2731:
[----:B--2---:R2:W-:Y:S02]  /*3bd0*/  STG.E.128 desc[UR60][R44.64], R32 ;  /* 0x000000202c007986 */ /* 0x0045e4000c101d3c */
.L_x_2730:
[----:B------:R-:W-:Y:S05]  /*3be0*/  BSYNC B2 ;  /* 0x0000000000027941 */ /* 0x000fea0003800000 */
.L_x_2729:
        /* <DEDUP_REMOVED lines=52> */
.L_x_2736:
[----:B------:R-:W-:Y:S05]  /*3f30*/  BSYNC B3 ;  /* 0x0000000000037941 */ /* 0x000fea0003800000 */
.L_x_2735:
[----:B--2---:R3:W-:Y:S02]  /*3f40*/  STG.E.128 desc[UR60][R44.64+0x40], R32 ;  /* 0x000040202c007986 */ /* 0x0047e4000c101d3c */
.L_x_2734:
[----:B------:R-:W-:Y:S05]  /*3f50*/  BSYNC B2 ;  /* 0x0000000000027941 */ /* 0x000fea0003800000 */
.L_x_2733:
        /* <DEDUP_REMOVED lines=52> */
.L_x_2740:
[----:B------:R-:W-:Y:S05]  /*42a0*/  BSYNC B3 ;  /* 0x0000000000037941 */ /* 0x000fea0003800000 */
.L_x_2739:
[----:B--2---:R4:W-:Y:S02]  /*42b0*/  STG.E.128 desc[UR60][R44.64+0x80], R32 ;  /* 0x000080202c007986 */ /* 0x0049e4000c101d3c */
.L_x_2738:
[----:B------:R-:W-:Y:S05]  /*42c0*/  BSYNC B2 ;  /* 0x0000000000027941 */ /* 0x000fea0003800000 */
.L_x_2737:
        /* <DEDUP_REMOVED lines=52> */
.L_x_2744:
[----:B------:R-:W-:Y:S05]  /*4610*/  BSYNC B3 ;  /* 0x0000000000037941 */ /* 0x000fea0003800000 */
.L_x_2743:
[----:B--2---:R0:W-:Y:S02]  /*4620*/  STG.E.128 desc[UR60][R44.64+0xc0], R32 ;  /* 0x0000c0202c007986 */ /* 0x0041e4000c101d3c */
.L_x_2742:
[----:B------:R-:W-:Y:S05]  /*4630*/  BSYNC B2 ;  /* 0x0000000000027941 */ /* 0x000fea0003800000 */
.L_x_2741:
        /* <DEDUP_REMOVED lines=12> */
[----:B------:R-:W-:Y:S01]  /*4700*/  PRMT R179, R179, 0x5410, R74 ;  /* 0x00005410b3b37816 */ /* 0x000fe2000000004a */
[----:B------:R-:W-:Y:S01]  /*4710*/  IMAD.U32 R74, R33, 0x10000, RZ ;  /* 0x00010000214a7824 */ /* 0x000fe200078e00ff */
[----:B------:R-:W-:-:S02]  /*4720*/  SHF.R.U32.HI R75, RZ, 0x10, R71 ;  /* 0x00000010ff4b7819 */ /* 0x000fc40000011647 */
[----:B------:R-:W-:Y:S02]  /*4730*/  PRMT R176, R176, 0x5410, R73 ;  /* 0x00005410b0b07816 */ /* 0x000fe40000000049 */
[----:B------:R-:W-:Y:S01]  /*4740*/  LOP3.LUT R76, R33, 0xffff0000, RZ, 0xc0, !PT ;  /* 0xffff0000214c7812 */ /* 0x000fe200078ec0ff */
        /* <DEDUP_REMOVED lines=8> */
[----:B------:R-:W-:Y:S01]  /*47d0*/  FMUL.FTZ R76, R76, R73 ;  /* 0x000000494c4c7220 */ /* 0x000fe20000410000 */
[----:B------:R-:W-:Y:S01]  /*47e0*/  LOP3.LUT R34, R35, 0xffff0000, RZ, 0xc0, !PT ;  /* 0xffff000023227812 */ /* 0x000fe200078ec0ff */
[----:B------:R-:W-:-:S02]  /*47f0*/  IMAD.U32 R75, R178, 0x10000, RZ ;  /* 0x00010000b24b7824 */ /* 0x000fc400078e00ff */
[C---:B------:R-:W-:Y:S01]  /*4800*/  FFMA.FTZ R73, R74.reuse, R73, -R79 ;  /* 0x000000494a497223 */ /* 0x040fe2000001084f */
[CC--:B------:R-:W-:Y:S01]  /*4810*/  FMUL.FTZ R85, R71.reuse, R72.reuse ;  /* 0x0000004847557220 */ /* 0x0c0fe20000410000 */
[----:B------:R-:W-:Y:S01]  /*4820*/  FFMA.FTZ R74, R74, R77, R76 ;  /* 0x0000004d4a4a7223 */ /* 0x000fe2000001004c */
[-C--:B------:R-:W-:Y:S01]  /*4830*/  FMUL.FTZ R77, R71, R75.reuse ;  /* 0x0000004b474d7220 */ /* 0x080fe20000410000 */
[----:B------:R-:W-:Y:S01]  /*4840*/  LOP3.LUT R176, R176, 0xffff0000, RZ, 0xc0, !PT ;  /* 0xffff0000b0b07812 */ /* 0x000fe200078ec0ff */
[----:B------:R-:W-:Y:S01]  /*4850*/  FFMA.FTZ R71, R70, R75, -R85 ;  /* 0x0000004b46477223 */ /* 0x000fe20000010855 */
[----:B------:R-:W-:Y:S01]  /*4860*/  LOP3.LUT R178, R178, 0xffff0000, RZ, 0xc0, !PT ;  /* 0xffff0000b2b27812 */ /* 0x000fe200078ec0ff */
[----:B------:R-:W-:Y:S01]  /*4870*/  IMAD.U32 R179, R179, 0x10000, RZ ;  /* 0x00010000b3b37824 */ /* 0x000fe200078e00ff */
[----:B------:R-:W-:Y:S01]  /*4880*/  LOP3.LUT R32, R32, 0xffff0000, RZ, 0xc0, !PT ;  /* 0xffff000020207812 */ /* 0x000fe200078ec0ff */
[----:B------:R-:W-:Y:S01]  /*4890*/  FFMA.FTZ R70, R70, R72, R77 ;  /* 0x0000004846467223 */ /* 0x000fe2000001004d */
[C---:B------:R-:W-:Y:S01]  /*48a0*/  FMUL.FTZ R72, R34.reuse, R176 ;  /* 0x000000b022487220 */ /* 0x040fe20000410000 */
[----:B------:R-:W-:Y:S01]  /*48b0*/  FMUL.FTZ R75, R34, R178 ;  /* 0x000000b2224b7220 */ /* 0x000fe20000410000 */
[----:B------:R-:W-:-:S02]  /*48c0*/  IMAD.U32 R35, R35, 0x10000, RZ ;  /* 0x0001000023237824 */ /* 0x000fc400078e00ff */
[C---:B------:R-:W-:Y:S01]  /*48d0*/  FMUL.FTZ R34, R32.reuse, R177 ;  /* 0x000000b120227220 */ /* 0x040fe20000410000 */
[----:B------:R-:W-:Y:S01]  /*48e0*/  FMUL.FTZ R32, R32, R179 ;  /* 0x000000b320207220 */ /* 0x000fe20000410000 */
[----:B------:R-:W-:Y:S01]  /*48f0*/  F2FP.BF16.F32.PACK_AB R73, R74, R73 ;  /* 0x000000494a49723e */ /* 0x000fe200000010ff */
[----:B------:R-:W-:Y:S01]  /*4900*/  FFMA.FTZ R72, R35, R178, -R72 ;  /* 0x000000b223487223 */ /* 0x000fe20000010848 */
[C---:B------:R-:W-:Y:S01]  /*4910*/  FFMA.FTZ R34, R33.reuse, R179, -R34 ;  /* 0x000000b321227223 */ /* 0x040fe20000010822 */
[----:B------:R-:W-:Y:S01]  /*4920*/  FFMA.FTZ R33, R33, R177, R32 ;  /* 0x000000b121217223 */ /* 0x000fe20000010020 */
[----:B------:R-:W-:Y:S01]  /*4930*/  FFMA.FTZ R75, R35, R176, R75 ;  /* 0x000000b0234b7223 */ /* 0x000fe2000001004b */
[----:B------:R-:W-:-:S03]  /*4940*/  F2FP.BF16.F32.PACK_AB R70, R70, R71 ;  /* 0x000000474646723e */ /* 0x000fc600000010ff */
[----:B------:R-:W-:Y:S01]  /*4950*/  F2FP.BF16.F32.PACK_AB R32, R33, R34 ;  /* 0x000000222120723e */ /* 0x000fe200000010ff */
[----:B------:R-:W-:Y:S01]  /*4960*/  IMAD.MOV.U32 R33, RZ, RZ, R73 ;  /* 0x000000ffff217224 */ /* 0x000fe200078e0049 */
[----:B------:R-:W-:Y:S01]  /*4970*/  F2FP.BF16.F32.PACK_AB R35, R75, R72 ;  /* 0x000000484b23723e */ /* 0x000fe200000010ff */
[----:B------:R-:W-:-:S07]  /*4980*/  IMAD.MOV.U32 R34, RZ, RZ, R70 ;  /* 0x000000ffff227224 */ /* 0x000fce00078e0046 */
.L_x_2748:
[----:B------:R-:W-:Y:S05]  /*4990*/  BSYNC B3 ;  /* 0x0000000000037941 */ /* 0x000fea0003800000 */
.L_x_2747:
[----:B--2---:R0:W-:Y:S02]  /*49a0*/  STG.E.128 desc[UR60][R44.64+0x100], R32 ;  /* 0x000100202c007986 */ /* 0x0041e4000c101d3c */
.L_x_2746:
[----:B------:R-:W-:Y:S05]  /*49b0*/  BSYNC B2 ;  /* 0x0000000000027941 */ /* 0x000fea0003800000 */
.L_x_2745:
[----:B------:R-:W-:-:S13]  /*49c0*/  ISETP.NE.AND P3, PT, R6, RZ, PT ;  /* 0x000000ff0600720c */ /* 0x000fda0003f65270 */
        /* <DEDUP_REMOVED lines=8> */
[--C-:B------:R-:W-:Y:S02]  /*4a50*/  SHF.R.U64 R67, R68, 0x10, R69.reuse ;  /* 0x0000001044437819 */ /* 0x100fe40000001245 */
[----:B------:R-:W-:Y:S01]  /*4a60*/  SHF.R.U32.HI R70, RZ, 0x10, R69 ;  /* 0x00000010ff467819 */ /* 0x000fe20000011645 */
[----:B------:R-:W-:Y:S01]  /*4a70*/  IMAD.U32 R69, R33, 0x10000, RZ ;  /* 0x0001000021457824 */ /* 0x000fe200078e00ff */
[----:B------:R-:W-:Y:S02]  /*4a80*/  PRMT R164, R164, 0x5410, R67 ;  /* 0x00005410a4a47816 */ /* 0x000fe40000000043 */
[----:B------:R-:W-:-:S02]  /*4a90*/  PRMT R157, R157, 0x5410, R72 ;  /* 0x000054109d9d7816 */ /* 0x000fc40000000048 */
[----:B------:R-:W-:Y:S02]  /*4aa0*/  PRMT R167, R167, 0x5410, R70 ;  /* 0x00005410a7a77816 */ /* 0x000fe40000000046 */
[----:B------:R-:W-:Y:S01]  /*4ab0*/  LOP3.LUT R67, R33, 0xffff0000, RZ, 0xc0, !PT ;  /* 0xffff000021437812 */ /* 0x000fe200078ec0ff */
[----:B------:R-:W-:Y:S01]  /*4ac0*/  IMAD.U32 R33, R32, 0x10000, RZ ;  /* 0x0001000020217824 */ /* 0x000fe200078e00ff */
[C---:B------:R-:W-:Y:S01]  /*4ad0*/  LOP3.LUT R72, R164.reuse, 0xffff0000, RZ, 0xc0, !PT ;  /* 0xffff0000a4487812 */ /* 0x040fe200078ec0ff */
[----:B------:R-:W-:Y:S01]  /*4ae0*/  IMAD.U32 R73, R167, 0x10000, RZ ;  /* 0x00010000a7497824 */ /* 0x000fe200078e00ff */
[----:B------:R-:W-:Y:S01]  /*4af0*/  LOP3.LUT R70, R157, 0xffff0000, RZ, 0xc0, !PT ;  /* 0xffff00009d467812 */ /* 0x000fe200078ec0ff */
[----:B------:R-:W-:Y:S01]  /*4b00*/  IMAD.U32 R164, R164, 0x10000, RZ ;  /* 0x00010000a4a47824 */ /* 0x000fe200078e00ff */
[----:B------:R-:W-:Y:S01]  /*4b10*/  PRMT R158, R158, 0x5410, R71 ;  /* 0x000054109e9e7816 */ /* 0x000fe20000000047 */
[C---:B------:R-:W-:Y:S01]  /*4b20*/  FMUL.FTZ R74, R67.reuse, R72 ;  /* 0x00000048434a7220 */ /* 0x040fe20000410000 */
        /* <DEDUP_REMOVED lines=9> */
[C---:B------:R-:W-:Y:S01]  /*4bc0*/  FMUL.FTZ R77, R68.reuse, R73 ;  /* 0x00000049444d7220 */ /* 0x040fe20000410000 */
[----:B------:R-:W-:Y:S01]  /*4bd0*/  FMUL.FTZ R75, R68, R71 ;  /* 0x00000047444b7220 */ /* 0x000fe20000410000 */
[----:B------:R-:W-:-:S02]  /*4be0*/  IMAD.U32 R68, R157, 0x10000, RZ ;  /* 0x000100009d447824 */ /* 0x000fc400078e00ff */
[C---:B------:R-:W-:Y:S01]  /*4bf0*/  FMUL.FTZ R70, R34.reuse, R167 ;  /* 0x000000a722467220 */ /* 0x040fe20000410000 */
[----:B------:R-:W-:Y:S01]  /*4c00*/  FMUL.FTZ R72, R34, R158 ;  /* 0x0000009e22487220 */ /* 0x000fe20000410000 */
[C---:B------:R-:W-:Y:S01]  /*4c10*/  FFMA.FTZ R77, R66.reuse, R71, -R77 ;  /* 0x00000047424d7223 */ /* 0x040fe2000001084d */
[----:B------:R-:W-:Y:S01]  /*4c20*/  FMUL.FTZ R34, R67, R164 ;  /* 0x000000a443227220 */ /* 0x000fe20000410000 */
[----:B------:R-:W-:Y:S02]  /*4c30*/  IMAD.U32 R35, R35, 0x10000, RZ ;  /* 0x0001000023237824 */ /* 0x000fe400078e00ff */
[----:B------:R-:W-:Y:S01]  /*4c40*/  FFMA.FTZ R66, R66, R73, R75 ;  /* 0x0000004942427223 */ /* 0x000fe2000001004b */
[-C--:B------:R-:W-:Y:S01]  /*4c50*/  FMUL.FTZ R67, R67, R68.reuse ;  /* 0x0000004443437220 */ /* 0x080fe20000410000 */
[----:B------:R-:W-:Y:S01]  /*4c60*/  FFMA.FTZ R34, R33, R68, -R34 ;  /* 0x0000004421227223 */ /* 0x000fe20000010822 */
        /* <DEDUP_REMOVED lines=8> */
.L_x_2750:
[----:B------:R-:W-:Y:S05]  /*4cf0*/  BSYNC B2 ;  /* 0x0000000000027941 */ /* 0x000fea0003800000 */
.L_x_2749:
[----:B--2---:R0:W-:Y:S02]  /*4d00*/  STG.E.128 desc[UR60][R44.64+0x140], R32 ;  /* 0x000140202c007986 */ /* 0x0041e4000c101d3c */
.L_x_2728:
[----:B------:R-:W-:Y:S05]  /*4d10*/  BSYNC B1 ;  /* 0x0000000000017941 */ /* 0x000fea0003800000 */
.L_x_2727:
        /* <DEDUP_REMOVED lines=17> */
[C---:B------:R-:W-:Y:S01]  /*4e30*/  LOP3.LUT R66, R174.reuse, 0xffff0000, RZ, 0xc0, !PT ;  /* 0xffff0000ae427812 */ /* 0x040fe200078ec0ff */
[----:B------:R-:W-:Y:S01]  /*4e40*/  IMAD.U32 R174, R174, 0x10000, RZ ;  /* 0x00010000aeae7824 */ /* 0x000fe200078e00ff */
[C---:B------:R-:W-:Y:S01]  /*4e50*/  LOP3.LUT R64, R168.reuse, 0xffff0000, RZ, 0xc0, !PT ;  /* 0xffff0000a8407812 */ /* 0x040fe200078ec0ff */
[----:B------:R-:W-:Y:S01]  /*4e60*/  IMAD.U32 R168, R168, 0x10000, RZ ;  /* 0x00010000a8a87824 */ /* 0x000fe200078e00ff */
[----:B------:R-:W-:Y:S01]  /*4e70*/  PRMT R170, R170, 0x5410, R67 ;  /* 0x00005410aaaa7816 */ /* 0x000fe20000000043 */
[----:B------:R-:W-:Y:S01]  /*4e80*/  FMUL.FTZ R68, R45, R66 ;  /* 0x000000422d447220 */ /* 0x000fe20000410000 */
[----:B------:R-:W-:Y:S01]  /*4e90*/  LOP3.LUT R63, R34, 0xffff0000, RZ, 0xc0, !PT ;  /* 0xffff0000223f7812 */ /* 0x000fe200078ec0ff */
[C---:B------:R-:W-:Y:S01]  /*4ea0*/  IMAD.U32 R34, R35.reuse, 0x10000, RZ ;  /* 0x0001000023227824 */ /* 0x040fe200078e00ff */
[----:B------:R-:W-:Y:S01]  /*4eb0*/  LOP3.LUT R44, R35, 0xffff0000, RZ, 0xc0, !PT ;  /* 0xffff0000232c7812 */ /* 0x000fe200078ec0ff */
[----:B------:R-:W-:-:S02]  /*4ec0*/  IMAD.U32 R35, R33, 0x10000, RZ ;  /* 0x0001000021237824 */ /* 0x000fc400078e00ff */
[-C--:B------:R-:W-:Y:S01]  /*4ed0*/  FMUL.FTZ R45, R45, R64.reuse ;  /* 0x000000402d2d7220 */ /* 0x080fe20000410000 */
[C---:B------:R-:W-:Y:S01]  /*4ee0*/  IMAD.U32 R67, R175.reuse, 0x10000, RZ ;  /* 0x00010000af437824 */ /* 0x040fe200078e00ff */
[----:B------:R-:W-:Y:S01]  /*4ef0*/  LOP3.LUT R175, R175, 0xffff0000, RZ, 0xc0, !PT ;  /* 0xffff0000afaf7812 */ /* 0x000fe200078ec0ff */
[----:B------:R-:W-:Y:S02]  /*4f00*/  IMAD.U32 R65, R170, 0x10000, RZ ;  /* 0x00010000aa417824 */ /* 0x000fe400078e00ff */
[----:B------:R-:W-:Y:S01]  /*4f10*/  FFMA.FTZ R68, R35, R64, -R68 ;  /* 0x0000004023447223 */ /* 0x000fe20000010844 */
[----:B------:R-:W-:Y:S01]  /*4f20*/  FMUL.FTZ R71, R63, R67 ;  /* 0x000000433f477220 */ /* 0x000fe20000410000 */
[----:B------:R-:W-:Y:S01]  /*4f30*/  FFMA.FTZ R69, R35, R66, R45 ;  /* 0x0000004223457223 */ /* 0x000fe2000001002d */
[----:B------:R-:W-:Y:S02]  /*4f40*/  IMAD.U32 R33, R32, 0x10000, RZ ;  /* 0x0001000020217824 */ /* 0x000fe400078e00ff */
[-C--:B------:R-:W-:Y:S01]  /*4f50*/  FMUL.FTZ R63, R63, R65.reuse ;  /* 0x000000413f3f7220 */ /* 0x080fe20000410000 */
[----:B------:R-:W-:Y:S01]  /*4f60*/  LOP3.LUT R35, R170, 0xffff0000, RZ, 0xc0, !PT ;  /* 0xffff0000aa237812 */ /* 0x000fe200078ec0ff */
[----:B------:R-:W-:Y:S01]  /*4f70*/  FFMA.FTZ R71, R62, R65, -R71 ;  /* 0x000000413e477223 */ /* 0x000fe20000010847 */
[----:B------:R-:W-:Y:S01]  /*4f80*/  LOP3.LUT R32, R32, 0xffff0000, RZ, 0xc0, !PT ;  /* 0xffff000020207812 */ /* 0x000fe200078ec0ff */
[----:B------:R-:W-:Y:S01]  /*4f90*/  FFMA.FTZ R62, R62, R67, R63 ;  /* 0x000000433e3e7223 */ /* 0x000fe2000001003f */
[C---:B------:R-:W-:Y:S01]  /*4fa0*/  FMUL.FTZ R63, R44.reuse, R175 ;  /* 0x000000af2c3f7220 */ /* 0x040fe20000410000 */
[----:B------:R-:W-:-:S02]  /*4fb0*/  FMUL.FTZ R64, R44, R35 ;  /* 0x000000232c407220 */ /* 0x000fc40000410000 */
[C---:B------:R-:W-:Y:S01]  /*4fc0*/  FMUL.FTZ R44, R32.reuse, R174 ;  /* 0x000000ae202c7220 */ /* 0x040fe20000410000 */
[-C--:B------:R-:W-:Y:S01]  /*4fd0*/  FMUL.FTZ R45, R32, R168.reuse ;  /* 0x000000a8202d7220 */ /* 0x080fe20000410000 */
[C---:B------:R-:W-:Y:S01]  /*4fe0*/  FFMA.FTZ R63, R34.reuse, R35, -R63 ;  /* 0x00000023223f7223 */ /* 0x040fe2000001083f */
[----:B------:R-:W-:Y:S01]  /*4ff0*/  FFMA.FTZ R64, R34, R175, R64 ;  /* 0x000000af22407223 */ /* 0x000fe20000010040 */
[C---:B------:R-:W-:Y:S01]  /*5000*/  FFMA.FTZ R44, R33.reuse, R168, -R44 ;  /* 0x000000a8212c7223 */ /* 0x040fe2000001082c */
[----:B------:R-:W-:Y:S01]  /*5010*/  FFMA.FTZ R45, R33, R174, R45 ;  /* 0x000000ae212d7223 */ /* 0x000fe2000001002d */
[----:B------:R-:W-:Y:S02]  /*5020*/  F2FP.BF16.F32.PACK_AB R33, R69, R68 ;  /* 0x000000444521723e */ /* 0x000fe400000010ff */
[----:B------:R-:W-:Y:S02]  /*5030*/  F2FP.BF16.F32.PACK_AB R35, R64, R63 ;  /* 0x0000003f4023723e */ /* 0x000fe400000010ff */
[----:B------:R-:W-:-:S02]  /*5040*/  F2FP.BF16.F32.PACK_AB R34, R62, R71 ;  /* 0x000000473e22723e */ /* 0x000fc400000010ff */
[----:B------:R-:W-:-:S07]  /*5050*/  F2FP.BF16.F32.PACK_AB R32, R45, R44 ;  /* 0x0000002c2d20723e */ /* 0x000fce00000010ff */
.L_x_2755:
[----:B------:R-:W-:Y:S05]  /*5060*/  BSYNC B2 ;  /* 0x0000000000027941 */ /* 0x000fea0003800000 */
.L_x_2754:
[----:B--2---:R0:W-:Y:S02]  /*5070*/  STG.E.128 desc[UR60][R40.64], R32 ;  /* 0x0000002028007986 */ /* 0x0041e4000c101d3c */
.L_x_2753:
[----:B------:R-:W-:Y:S05]  /*5080*/  BSYNC B1 ;  /* 0x0000000000017941 */ /* 0x000fea0003800000 */
.L_x_2752:
        /* <DEDUP_REMOVED lines=30> */
[----:B------:R-:W-:Y:S01]  /*5270*/  FMUL.FTZ R65, R35, R62 ;  /* 0x0000003e23417220 */ /* 0x000fe20000410000 */
[----:B------:R-:W-:Y:S01]  /*5280*/  LOP3.LUT R155, R155, 0xffff0000, RZ, 0xc0, !PT ;  /* 0xffff00009b9b7812 */ /* 0x000fe200078ec0ff */
[-C--:B------:R-:W-:Y:S01]  /*5290*/  FMUL.FTZ R35, R35, R60.reuse ;  /* 0x0000003c23237220 */ /* 0x080fe20000410000 */
[----:B------:R-:W-:Y:S01]  /*52a0*/  LOP3.LUT R32, R32, 0xffff0000, RZ, 0xc0, !PT ;  /* 0xffff000020207812 */ /* 0x000fe200078ec0ff */
[----:B------:R-:W-:Y:S01]  /*52b0*/  FFMA.FTZ R65, R34, R60, -R65 ;  /* 0x0000003c22417223 */ /* 0x000fe20000010841 */
[----:B------:R-:W-:Y:S01]  /*52c0*/  FFMA.FTZ R44, R44, R63, R45 ;  /* 0x0000003f2c2c7223 */ /* 0x000fe2000001002d */
[----:B------:R-:W-:-:S02]  /*52d0*/  IMAD.U32 R172, R172, 0x10000, RZ ;  /* 0x00010000acac7824 */ /* 0x000fc400078e00ff */
[C---:B------:R-:W-:Y:S01]  /*52e0*/  FMUL.FTZ R45, R59.reuse, R173 ;  /* 0x000000ad3b2d7220 */ /* 0x040fe20000410000 */
[----:B------:R-:W-:Y:S02]  /*52f0*/  IMAD.U32 R154, R154, 0x10000, RZ ;  /* 0x000100009a9a7824 */ /* 0x000fe400078e00ff */
[-C--:B------:R-:W-:Y:S01]  /*5300*/  FMUL.FTZ R60, R59, R155.reuse ;  /* 0x0000009b3b3c7220 */ /* 0x080fe20000410000 */
[----:B------:R-:W-:Y:S01]  /*5310*/  FFMA.FTZ R62, R34, R62, R35 ;  /* 0x0000003e223e7223 */ /* 0x000fe20000010023 */
        /* <DEDUP_REMOVED lines=12> */
.L_x_2759:
[----:B------:R-:W-:Y:S05]  /*53e0*/  BSYNC B2 ;  /* 0x0000000000027941 */ /* 0x000fea0003800000 */
.L_x_2758:
[----:B--2---:R0:W-:Y:S02]  /*53f0*/  STG.E.128 desc[UR60][R40.64+0x40], R32 ;  /* 0x0000402028007986 */ /* 0x0041e4000c101d3c */
.L_x_2757:
[----:B------:R-:W-:Y:S05]  /*5400*/  BSYNC B1 ;  /* 0x0000000000017941 */ /* 0x000fea0003800000 */
.L_x_2756:
        /* <DEDUP_REMOVED lines=33> */
[----:B------:R-:W-:Y:S01]  /*5620*/  IMAD.U32 R152, R152, 0x10000, RZ ;  /* 0x0001000098987824 */ /* 0x000fe200078e00ff */
[----:B------:R-:W-:Y:S01]  /*5630*/  LOP3.LUT R153, R153, 0xffff0000, RZ, 0xc0, !PT ;  /* 0xffff000099997812 */ /* 0x000fe200078ec0ff */
[C---:B------:R-:W-:Y:S01]  /*5640*/  FFMA.FTZ R61, R34.reuse, R56, -R61 ;  /* 0x00000038223d7223 */ /* 0x040fe2000001083d */
[----:B------:R-:W-:Y:S01]  /*5650*/  FFMA.FTZ R58, R34, R58, R35 ;  /* 0x0000003a223a7223 */ /* 0x000fe20000010023 */
[----:B------:R-:W-:Y:S01]  /*5660*/  FFMA.FTZ R63, R44, R57, -R63 ;  /* 0x000000392c3f7223 */ /* 0x000fe2000001083f */
[----:B------:R-:W-:Y:S01]  /*5670*/  FMUL.FTZ R34, R32, R169 ;  /* 0x000000a920227220 */ /* 0x000fe20000410000 */
[----:B------:R-:W-:Y:S01]  /*5680*/  FFMA.FTZ R44, R44, R59, R45 ;  /* 0x0000003b2c2c7223 */ /* 0x000fe2000001002d */
        /* <DEDUP_REMOVED lines=13> */
.L_x_2763:
[----:B------:R-:W-:Y:S05]  /*5760*/  BSYNC B2 ;  /* 0x0000000000027941 */ /* 0x000fea0003800000 */
.L_x_2762:
[----:B--2---:R0:W-:Y:S02]  /*5770*/  STG.E.128 desc[UR60][R40.64+0x80], R32 ;  /* 0x0000802028007986 */ /* 0x0041e4000c101d3c */
.L_x_2761:
[----:B------:R-:W-:Y:S05]  /*5780*/  BSYNC B1 ;  /* 0x0000000000017941 */ /* 0x000fea0003800000 */
.L_x_2760:
        /* <DEDUP_REMOVED lines=53> */
.L_x_2767:
[----:B------:R-:W-:Y:S05]  /*5ae0*/  BSYNC B2 ;  /* 0x0000000000027941 */ /* 0x000fea0003800000 */
.L_x_2766:
[----:B--2---:R0:W-:Y:S02]  /*5af0*/  STG.E.128 desc[UR60][R40.64+0xc0], R32 ;  /* 0x0000c02028007986 */ /* 0x0041e4000c101d3c */
.L_x_2765:
[----:B------:R-:W-:Y:S05]  /*5b00*/  BSYNC B1 ;  /* 0x0000000000017941 */ /* 0x000fea0003800000 */
.L_x_2764:
        /* <DEDUP_REMOVED lines=9> */
[----:B------:R-:W-:Y:S01]  /*5ba0*/  SHF.R.U32.HI R51, RZ, 0x10, R47 ;  /* 0x00000010ff337819 */ /* 0x000fe2000001162f */
[----:B------:R-:W-:Y:S01]  /*5bb0*/  IMAD.U32 R45, R35, 0x10000, RZ ;  /* 0x00010000232d7824 */ /* 0x000fe200078e00ff */
[--C-:B------:R-:W-:Y:S02]  /*5bc0*/  SHF.R.U64 R47, R48, 0x10, R49.reuse ;  /* 0x00000010302f7819 */ /* 0x100fe40000001231 */
[----:B------:R-:W-:Y:S02]  /*5bd0*/  SHF.R.U32.HI R48, RZ, 0x10, R49 ;  /* 0x00000010ff307819 */ /* 0x000fe40000011631 */
[----:B------:R-:W-:Y:S02]  /*5be0*/  PRMT R130, R130, 0x5410, R51 ;  /* 0x0000541082827816 */ /* 0x000fe40000000033 */
[----:B------:R-:W-:-:S02]  /*5bf0*/  PRMT R135, R135, 0x5410, R48 ;  /* 0x0000541087877816 */ /* 0x000fc40000000030 */
[----:B------:R-:W-:Y:S01]  /*5c00*/  LOP3.LUT R44, R34, 0xffff0000, RZ, 0xc0, !PT ;  /* 0xffff0000222c7812 */ /* 0x000fe200078ec0ff */
[----:B------:R-:W-:Y:S01]  /*5c10*/  IMAD.U32 R48, R130, 0x10000, RZ ;  /* 0x0001000082307824 */ /* 0x000fe200078e00ff */
[----:B------:R-:W-:Y:S01]  /*5c20*/  PRMT R131, R131, 0x5410, R50 ;  /* 0x0000541083837816 */ /* 0x000fe20000000032 */
[----:B------:R-:W-:Y:S01]  /*5c30*/  IMAD.U32 R50, R135, 0x10000, RZ ;  /* 0x0001000087327824 */ /* 0x000fe200078e00ff */
[----:B------:R-:W-:Y:S01]  /*5c40*/  PRMT R134, R134, 0x5410, R47 ;  /* 0x0000541086867816 */ /* 0x000fe2000000002f */
[----:B------:R-:W-:Y:S01]  /*5c50*/  IMAD.U32 R34, R33, 0x10000, RZ ;  /* 0x0001000021227824 */ /* 0x000fe200078e00ff */
[----:B------:R-:W-:Y:S01]  /*5c60*/  LOP3.LUT R46, R35, 0xffff0000, RZ, 0xc0, !PT ;  /* 0xffff0000232e7812 */ /* 0x000fe200078ec0ff */
[C---:B------:R-:W-:Y:S01]  /*5c70*/  FMUL.FTZ R54, R44.reuse, R50 ;  /* 0x000000322c367220 */ /* 0x040fe20000410000 */
[----:B------:R-:W-:Y:S01]  /*5c80*/  LOP3.LUT R35, R33, 0xffff0000, RZ, 0xc0, !PT ;  /* 0xffff000021237812 */ /* 0x000fe200078ec0ff */
        /* <DEDUP_REMOVED lines=8> */
[C---:B------:R-:W-:Y:S01]  /*5d10*/  FMUL.FTZ R51, R35.reuse, R49 ;  /* 0x0000003123337220 */ /* 0x040fe20000410000 */
[----:B------:R-:W-:Y:S01]  /*5d20*/  FMUL.FTZ R52, R35, R47 ;  /* 0x0000002f23347220 */ /* 0x000fe20000410000 */
[----:B------:R-:W-:Y:S01]  /*5d30*/  LOP3.LUT R32, R32, 0xffff0000, RZ, 0xc0, !PT ;  /* 0xffff000020207812 */ /* 0x000fe200078ec0ff */
[----:B------:R-:W-:Y:S01]  /*5d40*/  FMUL.FTZ R44, R46, R135 ;  /* 0x000000872e2c7220 */ /* 0x000fe20000410000 */
[----:B------:R-:W-:-:S02]  /*5d50*/  IMAD.U32 R134, R134, 0x10000, RZ ;  /* 0x0001000086867824 */ /* 0x000fc400078e00ff */
[-C--:B------:R-:W-:Y:S01]  /*5d60*/  FMUL.FTZ R46, R46, R130.reuse ;  /* 0x000000822e2e7220 */ /* 0x080fe20000410000 */
[----:B------:R-:W-:Y:S02]  /*5d70*/  IMAD.U32 R131, R131, 0x10000, RZ ;  /* 0x0001000083837824 */ /* 0x000fe400078e00ff */
[C---:B------:R-:W-:Y:S01]  /*5d80*/  FFMA.FTZ R51, R34.reuse, R47, -R51 ;  /* 0x0000002f22337223 */ /* 0x040fe20000010833 */
[----:B------:R-:W-:Y:S01]  /*5d90*/  FFMA.FTZ R52, R34, R49, R52 ;  /* 0x0000003122347223 */ /* 0x000fe20000010034 */
[C---:B------:R-:W-:Y:S01]  /*5da0*/  FFMA.FTZ R44, R45.reuse, R130, -R44 ;  /* 0x000000822d2c7223 */ /* 0x040fe2000001082c */
[C---:B------:R-:W-:Y:S01]  /*5db0*/  FMUL.FTZ R34, R32.reuse, R134 ;  /* 0x0000008620227220 */ /* 0x040fe20000410000 */
[----:B------:R-:W-:Y:S01]  /*5dc0*/  FMUL.FTZ R35, R32, R131 ;  /* 0x0000008320237220 */ /* 0x000fe20000410000 */
[----:B------:R-:W-:Y:S01]  /*5dd0*/  FFMA.FTZ R45, R45, R135, R46 ;  /* 0x000000872d2d7223 */ /* 0x000fe2000001002e */
[----:B------:R-:W-:Y:S01]  /*5de0*/  F2FP.BF16.F32.PACK_AB R43, R43, R54 ;  /* 0x000000362b2b723e */ /* 0x000fe200000010ff */
[C---:B------:R-:W-:Y:S01]  /*5df0*/  FFMA.FTZ R34, R33.reuse, R131, -R34 ;  /* 0x0000008321227223 */ /* 0x040fe20000010822 */
[----:B------:R-:W-:Y:S01]  /*5e00*/  FFMA.FTZ R35, R33, R134, R35 ;  /* 0x0000008621237223 */ /* 0x000fe20000010023 */
[----:B------:R-:W-:-:S02]  /*5e10*/  F2FP.BF16.F32.PACK_AB R33, R52, R51 ;  /* 0x000000333421723e */ /* 0x000fc400000010ff */
[----:B------:R-:W-:Y:S02]  /*5e20*/  F2FP.BF16.F32.PACK_AB R44, R45, R44 ;  /* 0x0000002c2d2c723e */ /* 0x000fe400000010ff */
[----:B------:R-:W-:Y:S01]  /*5e30*/  F2FP.BF16.F32.PACK_AB R32, R35, R34 ;  /* 0x000000222320723e */ /* 0x000fe200000010ff */
[----:B------:R-:W-:Y:S02]  /*5e40*/  IMAD.MOV.U32 R34, RZ, RZ, R43 ;  /* 0x000000ffff227224 */ /* 0x000fe400078e002b */
[----:B------:R-:W-:-:S07]  /*5e50*/  IMAD.MOV.U32 R35, RZ, RZ, R44 ;  /* 0x000000ffff237224 */ /* 0x000fce00078e002c */
.L_x_2771:
[----:B------:R-:W-:Y:S05]  /*5e60*/  BSYNC B2 ;  /* 0x0000000000027941 */ /* 0x000fea0003800000 */
.L_x_2770:
[----:B--2---:R0:W-:Y:S02]  /*5e70*/  STG.E.128 desc[UR60][R40.64+0x100], R32 ;  /* 0x0001002028007986 */ /* 0x0041e4000c101d3c */
.L_x_2769:
[----:B------:R-:W-:Y:S05]  /*5e80*/  BSYNC B1 ;  /* 0x0000000000017941 */ /* 0x000fea0003800000 */
.L_x_2768:
        /* <DEDUP_REMOVED lines=52> */
.L_x_2773:
[----:B------:R-:W-:Y:S05]  /*61d0*/  BSYNC B1 ;  /* 0x0000000000017941 */ /* 0x000fea0003800000 */
.L_x_2772:
[----:B--2---:R0:W-:Y:S01]  /*61e0*/  STG.E.128 desc[UR60][R40.64+0x140], R32 ;  /* 0x0001402028007986 */ /* 0x0041e2000c101d3c */
[----:B------:R-:W-:Y:S05]  /*61f0*/  BRA `(.L_x_2751) ;  /* 0x00000040007c7947 */ /* 0x000fea0003800000 */
.L_x_2719:
        /* <DEDUP_REMOVED lines=47> */
.L_x_2775:
[----:B------:R-:W-:Y:S05]  /*64f0*/  BSYNC B1 ;  /* 0x0000000000017941 */ /* 0x000fea0003800000 */
.L_x_2774:
        /* <DEDUP_REMOVED lines=47> */
.L_x_2777:
[----:B------:R-:W-:Y:S05]  /*67f0*/  BSYNC B1 ;  /* 0x0000000000017941 */ /* 0x000fea0003800000 */
.L_x_2776:
[----:B------:R-:W2:Y:S01]  /*6800*/  LDL R0, [R1+0xc] ;  /* 0x00000c0001007983 */ /* 0x000ea20000100800 */
[----:B------:R-:W-:Y:S01]  /*6810*/  IMAD.MOV.U32 R3, RZ, RZ, R33 ;  /* 0x000000ffff037224 */ /* 0x000fe200078e0021 */
[----:B------:R-:W-:Y:S01]  /*6820*/  PRMT R174, R174, 0x5410, R85 ;  /* 0x00005410aeae7816 */ /* 0x000fe20000000055 */
[----:B0-----:R-:W-:Y:S02]  /*6830*/  IMAD.MOV.U32 R80, RZ, RZ, R38 ;  /* 0x000000ffff507224 */ /* 0x001fe400078e0026 */
        /* <DEDUP_REMOVED lines=16> */
[----:B------:R-:W-:-:S03]  /*6940*/  IMAD.MOV.U32 R80, RZ, RZ, R45 ;  /* 0x000000ffff507224 */ /* 0x000fc600078e002d */
[----:B------:R-:W-:Y:S01]  /*6950*/  PRMT R172, R172, 0x5410, R3 ;  /* 0x00005410acac7816 */ /* 0x000fe20000000003 */
[----:B------:R-:W-:-:S05]  /*6960*/  IMAD.MOV.U32 R3, RZ, RZ, R48 ;  /* 0x000000ffff037224 */ /* 0x000fca00078e0030 */
[----:B------:R-:W-:Y:S01]  /*6970*/  PRMT R177, R177, 0x5410, R3 ;  /* 0x00005410b1b17816 */ /* 0x000fe20000000003 */
[----:B------:R-:W-:-:S05]  /*6980*/  IMAD.MOV.U32 R3, RZ, RZ, R52 ;  /* 0x000000ffff037224 */ /* 0x000fca00078e0034 */
[----:B------:R-:W-:Y:S01]  /*6990*/  PRMT R179, R3, 0x7610, R179 ;  /* 0x0000761003b37816 */ /* 0x000fe200000000b3 */
[----:B-----5:R-:W-:Y:S01]  /*69a0*/  IMAD.MOV.U32 R3, RZ, RZ, R56 ;  /* 0x000000ffff037224 */ /* 0x020fe200078e0038 */
[----:B--2---:R-:W-:Y:S01]  /*69b0*/  R2UR UR4, R0 ;  /* 0x00000000000472ca */ /* 0x004fe200000e0000 */
[----:B------:R-:W-:-:S05]  /*69c0*/  IMAD.MOV.U32 R0, RZ, RZ, R32 ;  /* 0x000000ffff007224 */ /* 0x000fca00078e0020 */
[----:B------:R-:W-:Y:S01]  /*69d0*/  PRMT R174, R0, 0x7610, R174 ;  /* 0x0000761000ae7816 */ /* 0x000fe200000000ae */
[----:B------:R-:W-:-:S05]  /*69e0*/  IMAD.MOV.U32 R0, RZ, RZ, R39 ;  /* 0x000000ffff007224 */ /* 0x000fca00078e0027 */
[----:B------:R-:W-:Y:S01]  /*69f0*/  PRMT R175, R0, 0x7610, R175 ;  /* 0x0000761000af7816 */ /* 0x000fe200000000af */
[----:B------:R-:W-:Y:S01]  /*6a00*/  IMAD.MOV.U32 R0, RZ, RZ, R43 ;  /* 0x000000ffff007224 */ /* 0x000fe200078e002b */
[----:B------:R-:W-:Y:S02]  /*6a10*/  UISETP.NE.AND UP0, UPT, UR4, 0x3, UPT ;  /* 0x000000030400788c */ /* 0x000fe4000bf05270 */
[----:B------:R-:W-:Y:S01]  /*6a20*/  PRMT R175, R175, 0x5410, R81 ;  /* 0x00005410afaf7816 */ /* 0x000fe20000000051 */
[----:B------:R-:W-:Y:S01]  /*6a30*/  IMAD.MOV.U32 R81, RZ, RZ, R54 ;  /* 0x000000ffff517224 */ /* 0x000fe200078e0036 */
[----:B------:R-:W-:Y:S01]  /*6a40*/  PRMT R180, R180, 0x5410, R0 ;  /* 0x00005410b4b47816 */ /* 0x000fe20000000000 */
[----:B------:R-:W-:Y:S01]  /*6a50*/  IMAD.MOV.U32 R0, RZ, RZ, R47 ;  /* 0x000000ffff007224 */ /* 0x000fe200078e002f */
[----:B------:R-:W-:Y:S02]  /*6a60*/  PLOP3.LUT P2, PT, PT, PT, UP0, 0x80, 0x0 ;  /* 0x000000000000781c */ /* 0x000fe40003f4f008 */
        /* <DEDUP_REMOVED lines=42> */
[----:B------:R-:W-:-:S03]  /*6d10*/  IMAD.MOV.U32 R3, RZ, RZ, R72 ;  /* 0x000000ffff037224 */ /* 0x000fc600078e0048 */
[----:B------:R-:W-:Y:S01]  /*6d20*/  PRMT R165, R165, 0x5410, R80 ;  /* 0x00005410a5a57816 */ /* 0x000fe20000000050 */
        /* <DEDUP_REMOVED lines=8> */
.L_x_2778:
[----:B------:R-:W-:Y:S01]  /*6db0*/  IMAD R3, R17, 0x8, R16 ;  /* 0x0000000811037824 */ /* 0x000fe200078e0210 */
[----:B------:R-:W-:Y:S01]  /*6dc0*/  SHF.L.U32 R0, R189, 0x1f, RZ ;  /* 0x0000001fbd007819 */ /* 0x000fe200000006ff */
[----:B------:R-:W0:Y:S01]  /*6dd0*/  LDC R145, c[0x0][0x2f4] ;  /* 0x0000bd00ff917b82 */ /* 0x000e220000000800 */
[----:B------:R-:W-:Y:S02]  /*6de0*/  BSSY B1, `(.L_x_2779) ;  /* 0x0000004000017945 */ /* 0x000fe40003800000 */
[----:B------:R-:W1:Y:S05]  /*6df0*/  SYNCS.PHASECHK.TRANS64.TRYWAIT P5, [R3+URZ+0x34890], R0 ;  /* 0x03489000030075a7 */ /* 0x000e6a00080a017f */
[----:B------:R-:W2:Y:S01]  /*6e00*/  LDC.64 R122, c[0x0][0x300] ;  /* 0x0000c000ff7a7b82 */ /* 0x000ea20000000a00 */
[----:B-1----:R-:W-:Y:S05]  /*6e10*/  @!P5 BRA `(.L_x_2780) ;  /* 0x000001e00050d947 */ /* 0x002fea0003800000 */
.L_x_3098:
[----:B------:R-:W-:Y:S05]  /*6e20*/  BSYNC B1 ;  /* 0x0000000000017941 */ /* 0x000fea0003800000 */
.L_x_2779:
        /* <DEDUP_REMOVED lines=67> */
[C---:B------:R-:W-:Y:S01]  /*7260*/  FMUL.FTZ R85, R163.reuse, R162 ;  /* 0x000000a2a3557220 */ /* 0x040fe20000410000 */
        /* <DEDUP_REMOVED lines=11> */
[----:B------:R-:W-:Y:S01]  /*7320*/  FMUL.FTZ R164, R163, R162 ;  /* 0x000000a2a3a47220 */ /* 0x000fe20000410000 */
        /* <DEDUP_REMOVED lines=9> */
[CC--:B------:R-:W-:Y:S01]  /*73c0*/  FMUL.FTZ R87, R163.reuse, R162.reuse ;  /* 0x000000a2a3577220 */ /* 0x0c0fe20000410000 */
        /* <DEDUP_REMOVED lines=11> */
[C---:B------:R-:W-:Y:S01]  /*7480*/  FMUL.FTZ R164, R162.reuse, R87 ;  /* 0x00000057a2a47220 */ /* 0x040fe20000410000 */
        /* <DEDUP_REMOVED lines=15> */
[C---:B------:R-:W-:Y:S01]  /*7580*/  FMUL.FTZ R87, R161.reuse, R83 ;  /* 0x00000053a1577220 */ /* 0x040fe20000410000 */
[C---:B------:R-:W-:Y:S02]  /*7590*/  IMAD.U32 R80, R82.reuse, 0x10000, RZ ;  /* 0x0001000052507824 */ /* 0x040fe400078e00ff */
        /* <DEDUP_REMOVED lines=19> */
.L_x_2786:
[----:B------:R-:W-:Y:S05]  /*76d0*/  BSYNC B3 ;  /* 0x0000000000037941 */ /* 0x000fea0003800000 */
.L_x_2785:
[----:B--2---:R2:W-:Y:S04]  /*76e0*/  STG.E.128 desc[UR60][R134.64], R80 ;  /* 0x0000005086007986 */ /* 0x0045e8000c101d3c */
[----:B0-----:R2:W-:Y:S02]  /*76f0*/  @!P4 STG.E.128 desc[UR60][R136.64], R84 ;  /* 0x000000548800c986 */ /* 0x0015e4000c101d3c */
.L_x_2784:
[----:B------:R-:W-:Y:S05]  /*7700*/  BSYNC B2 ;  /* 0x0000000000027941 */ /* 0x000fea0003800000 */
.L_x_2783:
        /* <DEDUP_REMOVED lines=128> */
.L_x_2790:
[----:B------:R-:W-:Y:S05]  /*7f10*/  BSYNC B3 ;  /* 0x0000000000037941 */ /* 0x000fea0003800000 */
.L_x_2789:
[----:B0-----:R0:W-:Y:S04]  /*7f20*/  STG.E.128 desc[UR60][R80.64], R40 ;  /* 0x0000002850007986 */ /* 0x0011e8000c101d3c */
[----:B--2---:R0:W-:Y:S02]  /*7f30*/  @!P4 STG.E.128 desc[UR60][R82.64], R52 ;  /* 0x000000345200c986 */ /* 0x0041e4000c101d3c */
.L_x_2788:
[----:B------:R-:W-:Y:S05]  /*7f40*/  BSYNC B2 ;  /* 0x0000000000027941 */ /* 0x000fea0003800000 */
.L_x_2787:
        /* <DEDUP_REMOVED lines=13> */
[--C-:B0-----:R-:W-:Y:S02]  /*8020*/  @!P4 SHF.R.S32.HI R40, RZ, 0x1f, R37.reuse ;  /* 0x0000001fff28c819 */ /* 0x101fe40000011425 */
[--C-:B------:R-:W-:Y:S02]  /*8030*/  @!P4 IADD3 R130, P5, P6, R92, R130, R37.reuse ;  /* 0x000000825c82c210 */ /* 0x100fe40007ebe025 */
[----:B------:R-:W-:Y:S02]  /*8040*/  LOP3.LUT R37, R196, 0x38, R37, 0xf8, !PT ;  /* 0x00000038c4257812 */ /* 0x000fe400078ef825 */
[----:B------:R-:W-:Y:S02]  /*8050*/  @!P4 IADD3.X R40, R89, R157, R40, P5, P6 ;  /* 0x0000009d5928c210 */ /* 0x000fe40002fec428 */
[----:B------:R-:W-:Y:S02]  /*8060*/  LEA R48, P5, R39, R114, 0x1 ;  /* 0x0000007227307211 */ /* 0x000fe400078a08ff */
[----:B------:R-:W-:-:S02]  /*8070*/  LOP3.LUT R37, R37, R198, RZ, 0x3c, !PT ;  /* 0x000000c625257212 */ /* 0x000fc400078e3cff */
[-C--:B------:R-:W-:Y:S02]  /*8080*/  LEA.HI.X R49, R39, R115.reuse, R38, 0x1, P5 ;  /* 0x0000007327317211 */ /* 0x080fe400028f0c26 */
[----:B------:R-:W-:Y:S02]  /*8090*/  SHF.R.S32.HI R39, RZ, 0x1f, R36 ;  /* 0x0000001fff277819 */ /* 0x000fe40000011424 */
[C---:B------:R-:W-:Y:S02]  /*80a0*/  @!P4 LEA R50, P5, R130.reuse, R114, 0x1 ;  /* 0x000000728232c211 */ /* 0x040fe400078a08ff */
[----:B------:R-:W-:Y:S02]  /*80b0*/  LEA.HI R39, R39, R36, RZ, 0x3 ;  /* 0x0000002427277211 */ /* 0x000fe400078f18ff */
[----:B------:R-:W-:Y:S02]  /*80c0*/  @!P4 LEA.HI.X R51, R130, R115, R40, 0x1, P5 ;  /* 0x000000738233c211 */ /* 0x000fe400028f0c28 */
[----:B------:R-:W-:Y:S01]  /*80d0*/  ISETP.GE.AND P5, PT, R187, R118, PT ;  /* 0x00000076bb00720c */ /* 0x000fe20003fa6270 */
        /* <DEDUP_REMOVED lines=63> */
[----:B------:R-:W-:Y:S01]  /*84d0*/  FMUL.FTZ R32, R41, R47 ;  /* 0x0000002f29207220 */ /* 0x000fe20000410000 */
[----:B------:R-:W-:Y:S01]  /*84e0*/  LOP3.LUT R35, R35, 0xffff0000, RZ, 0xc0, !PT ;  /* 0xffff000023237812 */ /* 0x000fe200078ec0ff */
[----:B------:R-:W-:Y:S02]  /*84f0*/  IMAD.U32 R37, R36, 0x10000, RZ ;  /* 0x0001000024257824 */ /* 0x000fe400078e00ff */
[----:B------:R-:W-:Y:S01]  /*8500*/  FMUL.FTZ R41, R41, R44 ;  /* 0x0000002c29297220 */ /* 0x000fe20000410000 */
[----:B------:R-:W-:Y:S01]  /*8510*/  PRMT R34, R174, 0x5432, R34 ;  /* 0x00005432ae227816 */ /* 0x000fe20000000022 */
[----:B------:R-:W-:Y:S01]  /*8520*/  FFMA.FTZ R43, R39, R46, R43 ;  /* 0x0000002e272b7223 */ /* 0x000fe2000001002b */
[----:B------:R-:W-:Y:S01]  /*8530*/  LOP3.LUT R36, R36, 0xffff0000, RZ, 0xc0, !PT ;  /* 0xffff000024247812 */ /* 0x000fe200078ec0ff */
[----:B------:R-:W-:Y:S01]  /*8540*/  FMUL.FTZ R39, R40, R35 ;  /* 0x0000002328277220 */ /* 0x000fe20000410000 */
[C---:B------:R-:W-:Y:S01]  /*8550*/  FFMA.FTZ R32, R37.reuse, R44, -R32 ;  /* 0x0000002c25207223 */ /* 0x040fe20000010820 */
[----:B------:R-:W-:Y:S01]  /*8560*/  FFMA.FTZ R41, R37, R47, R41 ;  /* 0x0000002f25297223 */ /* 0x000fe20000010029 */
[----:B------:R-:W-:Y:S01]  /*8570*/  LOP3.LUT R42, R42, 0xffff0000, RZ, 0xc0, !PT ;  /* 0xffff00002a2a7812 */ /* 0x000fe200078ec0ff */
[----:B------:R-:W-:Y:S01]  /*8580*/  FFMA.FTZ R82, R81, R85, R82 ;  /* 0x0000005551527223 */ /* 0x000fe20000010052 */
[----:B------:R-:W-:Y:S01]  /*8590*/  FMUL.FTZ R37, R40, R52 ;  /* 0x0000003428257220 */ /* 0x000fe20000410000 */
[C---:B------:R-:W-:Y:S01]  /*85a0*/  LOP3.LUT R47, R172.reuse, 0xffff0000, RZ, 0xc0, !PT ;  /* 0xffff0000ac2f7812 */ /* 0x040fe200078ec0ff */
[----:B------:R-:W-:Y:S01]  /*85b0*/  IMAD.U32 R40, R172, 0x10000, RZ ;  /* 0x00010000ac287824 */ /* 0x000fe200078e00ff */
[C---:B------:R-:W-:Y:S01]  /*85c0*/  LOP3.LUT R81, R34.reuse, 0xffff0000, RZ, 0xc0, !PT ;  /* 0xffff000022517812 */ /* 0x040fe200078ec0ff */
[----:B------:R-:W-:-:S02]  /*85d0*/  IMAD.U32 R44, R34, 0x10000, RZ ;  /* 0x00010000222c7824 */ /* 0x000fc400078e00ff */
[C---:B------:R-:W-:Y:S01]  /*85e0*/  FFMA.FTZ R39, R36.reuse, R52, -R39 ;  /* 0x0000003424277223 */ /* 0x040fe20000010827 */
[----:B------:R-:W-:Y:S01]  /*85f0*/  FFMA.FTZ R36, R36, R35, R37 ;  /* 0x0000002324247223 */ /* 0x000fe20000010025 */
[----:B------:R-:W-:Y:S01]  /*8600*/  LOP3.LUT R38, R38, 0xffff0000, RZ, 0xc0, !PT ;  /* 0xffff000026267812 */ /* 0x000fe200078ec0ff */
[C---:B------:R-:W-:Y:S01]  /*8610*/  FMUL.FTZ R35, R83.reuse, R40 ;  /* 0x0000002853237220 */ /* 0x040fe20000410000 */
[C---:B------:R-:W-:Y:S01]  /*8620*/  FMUL.FTZ R37, R42.reuse, R47 ;  /* 0x0000002f2a257220 */ /* 0x040fe20000410000 */
        /* <DEDUP_REMOVED lines=17> */
.L_x_2792:
[----:B------:R-:W-:Y:S05]  /*8740*/  BSYNC B2 ;  /* 0x0000000000027941 */ /* 0x000fea0003800000 */
.L_x_2791:
[----:B0-----:R4:W-:Y:S04]  /*8750*/  STG.E.128 desc[UR60][R48.64], R36 ;  /* 0x0000002430007986 */ /* 0x0019e8000c101d3c */
[----:B---3--:R4:W-:Y:S02]  /*8760*/  @!P4 STG.E.128 desc[UR60][R50.64], R40 ;  /* 0x000000283200c986 */ /* 0x0089e4000c101d3c */
.L_x_2782:
[----:B------:R-:W-:Y:S05]  /*8770*/  BSYNC B1 ;  /* 0x0000000000017941 */ /* 0x000fea0003800000 */
.L_x_2781:
        /* <DEDUP_REMOVED lines=19> */
[----:B------:R-:W-:Y:S01]  /*88b0*/  LOP3.LUT R32, R195, 0x38, R33, 0xf8, !PT ;  /* 0x00000038c3207812 */ /* 0x000fe200078ef821 */
[----:B------:R-:W-:-:S03]  /*88c0*/  IMAD.SHL.U32 R35, R35, 0x400, RZ ;  /* 0x0000040023237824 */ /* 0x000fc600078e00ff */
[----:B------:R-:W-:Y:S02]  /*88d0*/  LOP3.LUT R32, R32, R231, RZ, 0x3c, !PT ;  /* 0x000000e720207212 */ /* 0x000fe400078e3cff */
[----:B------:R-:W-:-:S04]  /*88e0*/  LOP3.LUT R35, R35, 0x7fffe000, RZ, 0xc0, !PT ;  /* 0x7fffe00023237812 */ /* 0x000fc800078ec0ff */
[----:B------:R-:W-:Y:S02]  /*88f0*/  IADD3 R32, R32, R35, R199 ;  /* 0x0000002320207210 */ /* 0x000fe40007ffe0c7 */
[--C-:B------:R-:W-:Y:S02]  /*8900*/  @!P3 SHF.R.S32.HI R37, RZ, 0x1f, R33.reuse ;  /* 0x0000001fff25b819 */ /* 0x100fe40000011421 */
        /* <DEDUP_REMOVED lines=45> */
[----:B------:R-:W-:Y:S01]  /*8be0*/  FFMA.FTZ R49, R49, R76, R84 ;  /* 0x0000004c31317223 */ /* 0x000fe20000010054 */
[-C--:B------:R-:W-:Y:S01]  /*8bf0*/  FMUL.FTZ R81, R52, R65.reuse ;  /* 0x0000004134517220 */ /* 0x080fe20000410000 */
[----:B------:R-:W-:Y:S01]  /*8c00*/  FFMA.FTZ R52, R50, R65, -R79 ;  /* 0x0000004132347223 */ /* 0x000fe2000001084f */
[----:B------:R-:W-:Y:S01]  /*8c10*/  LOP3.LUT R76, R78, 0xffff0000, RZ, 0xc0, !PT ;  /* 0xffff00004e4c7812 */ /* 0x000fe200078ec0ff */
[C---:B------:R-:W-:Y:S01]  /*8c20*/  FMUL.FTZ R65, R64.reuse, R67 ;  /* 0x0000004340417220 */ /* 0x040fe20000410000 */
[----:B------:R-:W-:Y:S01]  /*8c30*/  LOP3.LUT R39, R39, 0xffff0000, RZ, 0xc0, !PT ;  /* 0xffff000027277812 */ /* 0x000fe200078ec0ff */
[-C--:B------:R-:W-:Y:S01]  /*8c40*/  FMUL.FTZ R78, R64, R51.reuse ;  /* 0x00000033404e7220 */ /* 0x080fe20000410000 */
[----:B------:R-:W-:Y:S01]  /*8c50*/  LOP3.LUT R64, R66, 0xffff0000, RZ, 0xc0, !PT ;  /* 0xffff000042407812 */ /* 0x000fe200078ec0ff */
[----:B------:R-:W-:Y:S01]  /*8c60*/  FFMA.FTZ R51, R54, R51, -R65 ;  /* 0x0000003336337223 */ /* 0x000fe20000010841 */
[----:B------:R-:W-:Y:S01]  /*8c70*/  PRMT R45, R168, 0x5410, R45 ;  /* 0x00005410a82d7816 */ /* 0x000fe2000000002d */
[----:B------:R-:W-:Y:S01]  /*8c80*/  FFMA.FTZ R54, R54, R67, R78 ;  /* 0x0000004336367223 */ /* 0x000fe2000001004e */
[----:B------:R-:W-:Y:S01]  /*8c90*/  LOP3.LUT R35, R35, 0xffff0000, RZ, 0xc0, !PT ;  /* 0xffff000023237812 */ /* 0x000fe200078ec0ff */
[----:B------:R-:W-:Y:S01]  /*8ca0*/  FMUL.FTZ R80, R39, R76 ;  /* 0x0000004c27507220 */ /* 0x000fe20000410000 */
[----:B------:R-:W-:-:S02]  /*8cb0*/  IMAD.U32 R78, R170, 0x10000, RZ ;  /* 0x00010000aa4e7824 */ /* 0x000fc400078e00ff */
[-C--:B------:R-:W-:Y:S01]  /*8cc0*/  FMUL.FTZ R82, R39, R64.reuse ;  /* 0x0000004027527220 */ /* 0x080fe20000410000 */
[----:B------:R-:W-:Y:S01]  /*8cd0*/  LOP3.LUT R36, R36, 0xffff0000, RZ, 0xc0, !PT ;  /* 0xffff000024247812 */ /* 0x000fe200078ec0ff */
[----:B------:R-:W-:Y:S01]  /*8ce0*/  IMAD.U32 R66, R45, 0x10000, RZ ;  /* 0x000100002d427824 */ /* 0x000fe200078e00ff */
[----:B------:R-:W-:Y:S01]  /*8cf0*/  LOP3.LUT R39, R170, 0xffff0000, RZ, 0xc0, !PT ;  /* 0xffff0000aa277812 */ /* 0x000fe200078ec0ff */
[----:B------:R-:W-:Y:S01]  /*8d00*/  FFMA.FTZ R64, R35, R64, -R80 ;  /* 0x0000004023407223 */ /* 0x000fe20000010850 */
[C---:B------:R-:W-:Y:S02]  /*8d10*/  IMAD.U32 R33, R32.reuse, 0x10000, RZ ;  /* 0x0001000020217824 */ /* 0x040fe400078e00ff */
[C---:B------:R-:W-:Y:S01]  /*8d20*/  FMUL.FTZ R80, R37.reuse, R78 ;  /* 0x0000004e25507220 */ /* 0x040fe20000410000 */
[----:B------:R-:W-:Y:S01]  /*8d30*/  LOP3.LUT R32, R32, 0xffff0000, RZ, 0xc0, !PT ;  /* 0xffff000020207812 */ /* 0x000fe200078ec0ff */
[-C--:B------:R-:W-:Y:S01]  /*8d40*/  FMUL.FTZ R65, R37, R66.reuse ;  /* 0x0000004225417220 */ /* 0x080fe20000410000 */
[----:B------:R-:W-:Y:S01]  /*8d50*/  LOP3.LUT R45, R45, 0xffff0000, RZ, 0xc0, !PT ;  /* 0xffff00002d2d7812 */ /* 0x000fe200078ec0ff */
[----:B------:R-:W-:Y:S01]  /*8d60*/  FMUL.FTZ R67, R36, R39 ;  /* 0x0000002724437220 */ /* 0x000fe20000410000 */
[----:B------:R-:W-:Y:S01]  /*8d70*/  PRMT R48, R169, 0x5410, R48 ;  /* 0x00005410a9307816 */ /* 0x000fe20000000030 */
[C---:B------:R-:W-:Y:S01]  /*8d80*/  FFMA.FTZ R37, R33.reuse, R66, -R80 ;  /* 0x0000004221257223 */ /* 0x040fe20000010850 */
[----:B------:R-:W-:Y:S01]  /*8d90*/  FFMA.FTZ R33, R33, R78, R65 ;  /* 0x0000004e21217223 */ /* 0x000fe20000010041 */
[----:B------:R-:W-:Y:S01]  /*8da0*/  LOP3.LUT R55, R34, 0xffff0000, RZ, 0xc0, !PT ;  /* 0xffff000022377812 */ /* 0x000fe200078ec0ff */
[-C--:B------:R-:W-:Y:S01]  /*8db0*/  FMUL.FTZ R65, R36, R45.reuse ;  /* 0x0000002d24417220 */ /* 0x080fe20000410000 */
[----:B------:R-:W-:Y:S01]  /*8dc0*/  PRMT R46, R167, 0x5410, R46 ;  /* 0x00005410a72e7816 */ /* 0x000fe2000000002e */
[----:B------:R-:W-:Y:S01]  /*8dd0*/  FFMA.FTZ R66, R32, R45, -R67 ;  /* 0x0000002d20427223 */ /* 0x000fe20000010843 */
[C---:B------:R-:W-:Y:S01]  /*8de0*/  IMAD.U32 R34, R38.reuse, 0x10000, RZ ;  /* 0x0001000026227824 */ /* 0x040fe200078e00ff */
[----:B------:R-:W-:Y:S01]  /*8df0*/  LOP3.LUT R38, R38, 0xffff0000, RZ, 0xc0, !PT ;  /* 0xffff000026267812 */ /* 0x000fe200078ec0ff */
[C---:B------:R-:W-:Y:S01]  /*8e00*/  IMAD.U32 R45, R48.reuse, 0x10000, RZ ;  /* 0x00010000302d7824 */ /* 0x040fe200078e00ff */
[----:B------:R-:W-:Y:S01]  /*8e10*/  LOP3.LUT R48, R48, 0xffff0000, RZ, 0xc0, !PT ;  /* 0xffff000030307812 */ /* 0x000fe200078ec0ff */
[----:B------:R-:W-:-:S02]  /*8e20*/  IMAD.U32 R36, R46, 0x10000, RZ ;  /* 0x000100002e247824 */ /* 0x000fc400078e00ff */
[----:B------:R-:W-:Y:S01]  /*8e30*/  FFMA.FTZ R35, R35, R76, R82 ;  /* 0x0000004c23237223 */ /* 0x000fe20000010052 */
[----:B------:R-:W-:Y:S01]  /*8e40*/  LOP3.LUT R46, R46, 0xffff0000, RZ, 0xc0, !PT ;  /* 0xffff00002e2e7812 */ /* 0x000fe200078ec0ff */
[----:B------:R-:W-:Y:S01]  /*8e50*/  FMUL.FTZ R76, R34, R45 ;  /* 0x0000002d224c7220 */ /* 0x000fe20000410000 */
[----:B------:R-:W-:Y:S01]  /*8e60*/  FMUL.FTZ R78, R38, R48 ;  /* 0x00000030264e7220 */ /* 0x000fe20000410000 */
[----:B------:R-:W-:Y:S01]  /*8e70*/  FFMA.FTZ R50, R50, R77, R81 ;  /* 0x0000004d32327223 */ /* 0x000fe20000010051 */
[----:B------:R-:W-:Y:S01]  /*8e80*/  FFMA.FTZ R32, R32, R39, R65 ;  /* 0x0000002720207223 */ /* 0x000fe20000010041 */
        /* <DEDUP_REMOVED lines=20> */
.L_x_2796:
[----:B------:R-:W-:Y:S05]  /*8fd0*/  BSYNC B2 ;  /* 0x0000000000027941 */ /* 0x000fea0003800000 */
.L_x_2795:
[----:B0-----:R3:W-:Y:S04]  /*8fe0*/  STG.E.128 desc[UR60][R40.64], R32 ;  /* 0x0000002028007986 */ /* 0x0017e8000c101d3c */
[----:B--2---:R3:W-:Y:S02]  /*8ff0*/  @!P3 STG.E.128 desc[UR60][R42.64], R36 ;  /* 0x000000242a00b986 */ /* 0x0047e4000c101d3c */
.L_x_2794:
[----:B------:R-:W-:Y:S05]  /*9000*/  BSYNC B1 ;  /* 0x0000000000017941 */ /* 0x000fea0003800000 */
.L_x_2793:
        /* <DEDUP_REMOVED lines=10> */
[----:B0-----:R-:W-:Y:S01]  /*90b0*/  SHF.R.S32.HI R40, RZ, 0x1f, R33 ;  /* 0x0000001fff287819 */ /* 0x001fe20000011421 */
[----:B------:R-:W-:-:S03]  /*90c0*/  IMAD.SHL.U32 R32, R33, 0x8, RZ ;  /* 0x0000000821207824 */ /* 0x000fc600078e00ff */
[----:B------:R-:W-:Y:S01]  /*90d0*/  LEA.HI R40, R40, R33, RZ, 0x3 ;  /* 0x0000002128287211 */ /* 0x000fe200078f18ff */
[----:B------:R-:W-:Y:S01]  /*90e0*/  IMAD R33, R17, 0x6000, R139 ;  /* 0x0000600011217824 */ /* 0x000fe200078e028b */
[----:B------:R-:W-:-:S03]  /*90f0*/  ISETP.GE.AND P3, PT, R32, R145, PT ;  /* 0x000000912000720c */ /* 0x000fc60003f66270 */
[----:B------:R-:W-:Y:S02]  /*9100*/  IMAD.SHL.U32 R40, R40, 0x400, RZ ;  /* 0x0000040028287824 */ /* 0x000fe400078e00ff */
[----:B------:R-:W-:-:S03]  /*9110*/  IMAD R33, R33, 0x2, R16 ;  /* 0x0000000221217824 */ /* 0x000fc600078e0210 */
[----:B------:R-:W-:-:S05]  /*9120*/  LOP3.LUT R40, R40, 0x7fffe000, RZ, 0xc0, !PT ;  /* 0x7fffe00028287812 */ /* 0x000fca00078ec0ff */
[--C-:B------:R-:W-:Y:S02]  /*9130*/  @!P3 SHF.R.S32.HI R37, RZ, 0x1f, R32.reuse ;  /* 0x0000001fff25b819 */ /* 0x100fe40000011420 */
[--C-:B------:R-:W-:Y:S02]  /*9140*/  @!P3 IADD3 R34, P4, P5, R92, R124, R32.reuse ;  /* 0x0000007c5c22b210 */ /* 0x100fe40007d9e020 */
[----:B------:R-:W-:Y:S02]  /*9150*/  LOP3.LUT R32, R195, 0x38, R32, 0xf8, !PT ;  /* 0x00000038c3207812 */ /* 0x000fe400078ef820 */
[----:B------:R-:W-:Y:S02]  /*9160*/  @!P3 IADD3.X R37, R89, R44, R37, P4, P5 ;  /* 0x0000002c5925b210 */ /* 0x000fe400027ea425 */
[----:B------:R-:W-:-:S04]  /*9170*/  LOP3.LUT R32, R32, R231, RZ, 0x3c, !PT ;  /* 0x000000e720207212 */ /* 0x000fc800078e3cff */
[----:B------:R-:W-:Y:S02]  /*9180*/  IADD3 R32, R32, R40, R199 ;  /* 0x0000002820207210 */ /* 0x000fe40007ffe0c7 */
        /* <DEDUP_REMOVED lines=16> */
[----:B------:R-:W-:Y:S01]  /*9290*/  SHF.R.U64 R67, R62, 0x10, R63 ;  /* 0x000000103e437819 */ /* 0x000fe2000000123f */
[----:B------:R-:W-:Y:S01]  /*92a0*/  IMAD.U32 R54, R35, 0x10000, RZ ;  /* 0x0001000023367824 */ /* 0x000fe200078e00ff */
[----:B------:R-:W-:Y:S01]  /*92b0*/  SHF.R.U64 R49, R72, 0x10, R73 ;  /* 0x0000001048317819 */ /* 0x000fe20000001249 */
[----:B------:R-:W-:Y:S01]  /*92c0*/  IMAD.U32 R46, R36, 0x10000, RZ ;  /* 0x00010000242e7824 */ /* 0x000fe200078e00ff */
[----:B------:R-:W-:Y:S01]  /*92d0*/  PRMT R52, R158, 0x5410, R79 ;  /* 0x000054109e347816 */ /* 0x000fe2000000004f */
[----:B------:R-:W-:Y:S01]  /*92e0*/  IMAD.U32 R45, R32, 0x10000, RZ ;  /* 0x00010000202d7824 */ /* 0x000fe200078e00ff */
[----:B------:R-:W-:-:S02]  /*92f0*/  PRMT R61, R166, 0x5432, R61 ;  /* 0x00005432a63d7816 */ /* 0x000fc4000000003d */
[----:B------:R-:W-:Y:S02]  /*9300*/  SHF.R.U64 R62, R74, 0x10, R75 ;  /* 0x000000104a3e7819 */ /* 0x000fe4000000124b */
[----:B------:R-:W-:Y:S02]  /*9310*/  PRMT R158, R158, 0x5432, R77 ;  /* 0x000054329e9e7816 */ /* 0x000fe4000000004d */
[----:B------:R-:W-:Y:S02]  /*9320*/  SHF.R.U32.HI R74, RZ, 0x10, R75 ;  /* 0x00000010ff4a7819 */ /* 0x000fe4000001164b */
[----:B------:R-:W-:Y:S01]  /*9330*/  SHF.R.U32.HI R65, RZ, 0x10, R63 ;  /* 0x00000010ff417819 */ /* 0x000fe2000001163f */
[----:B------:R-:W-:Y:S01]  /*9340*/  IMAD.U32 R63, R61, 0x10000, RZ ;  /* 0x000100003d3f7824 */ /* 0x000fe200078e00ff */
[----:B------:R-:W-:Y:S02]  /*9350*/  PRMT R166, R166, 0x5410, R49 ;  /* 0x00005410a6a67816 */ /* 0x000fe40000000031 */
[----:B------:R-:W-:-:S02]  /*9360*/  LOP3.LUT R50, R37, 0xffff0000, RZ, 0xc0, !PT ;  /* 0xffff000025327812 */ /* 0x000fc400078ec0ff */
[----:B------:R-:W-:Y:S01]  /*9370*/  LOP3.LUT R51, R39, 0xffff0000, RZ, 0xc0, !PT ;  /* 0xffff000027337812 */ /* 0x000fe200078ec0ff */
[----:B------:R-:W-:Y:S01]  /*9380*/  IMAD.U32 R39, R158, 0x10000, RZ ;  /* 0x000100009e277824 */ /* 0x000fe200078e00ff */
[C---:B------:R-:W-:Y:S02]  /*9390*/  PRMT R49, R165.reuse, 0x5410, R62 ;  /* 0x00005410a5317816 */ /* 0x040fe4000000003e */
[----:B------:R-:W-:Y:S01]  /*93a0*/  PRMT R37, R156, 0x5410, R67 ;  /* 0x000054109c257816 */ /* 0x000fe20000000043 */
[----:B------:R-:W-:Y:S01]  /*93b0*/  FMUL.FTZ R67, R60, R39 ;  /* 0x000000273c437220 */ /* 0x000fe20000410000 */
[----:B------:R-:W-:Y:S02]  /*93c0*/  PRMT R165, R165, 0x5432, R74 ;  /* 0x00005432a5a57816 */ /* 0x000fe4000000004a */
[----:B------:R-:W-:Y:S01]  /*93d0*/  PRMT R156, R156, 0x5432, R65 ;  /* 0x000054329c9c7816 */ /* 0x000fe20000000041 */
[----:B------:R-:W-:Y:S01]  /*93e0*/  FMUL.FTZ R65, R60, R63 ;  /* 0x0000003f3c417220 */ /* 0x000fe20000410000 */
[----:B------:R-:W-:Y:S01]  /*93f0*/  LOP3.LUT R61, R61, 0xffff0000, RZ, 0xc0, !PT ;  /* 0xffff00003d3d7812 */ /* 0x000fe200078ec0ff */
[----:B------:R-:W-:Y:S01]  /*9400*/  IMAD.U32 R62, R165, 0x10000, RZ ;  /* 0x00010000a53e7824 */ /* 0x000fe200078e00ff */
[----:B------:R-:W-:Y:S01]  /*9410*/  LOP3.LUT R158, R158, 0xffff0000, RZ, 0xc0, !PT ;  /* 0xffff00009e9e7812 */ /* 0x000fe200078ec0ff */
[----:B------:R-:W-:Y:S01]  /*9420*/  IMAD.U32 R60, R156, 0x10000, RZ ;  /* 0x000100009c3c7824 */ /* 0x000fe200078e00ff */
[----:B------:R-:W-:Y:S01]  /*9430*/  LOP3.LUT R53, R33, 0xffff0000, RZ, 0xc0, !PT ;  /* 0xffff000021357812 */ /* 0x000fe200078ec0ff */
[----:B------:R-:W-:Y:S01]  /*9440*/  FFMA.FTZ R39, R48, R39, -R65 ;  /* 0x0000002730277223 */ /* 0x000fe20000010841 */
[----:B------:R-:W-:Y:S01]  /*9450*/  FMUL.FTZ R64, R50, R61 ;  /* 0x0000003d32407220 */ /* 0x000fe20000410000 */
[----:B------:R-:W-:Y:S01]  /*9460*/  FFMA.FTZ R48, R48, R63, R67 ;  /* 0x0000003f30307223 */ /* 0x000fe20000010043 */
[C---:B------:R-:W-:Y:S01]  /*9470*/  FMUL.FTZ R63, R55.reuse, R62 ;  /* 0x0000003e373f7220 */ /* 0x040fe20000410000 */
[----:B------:R-:W-:Y:S01]  /*9480*/  FMUL.FTZ R66, R50, R158 ;  /* 0x0000009e32427220 */ /* 0x000fe20000410000 */
[----:B------:R-:W-:Y:S01]  /*9490*/  FMUL.FTZ R55, R55, R60 ;  /* 0x0000003c37377220 */ /* 0x000fe20000410000 */
[----:B------:R-:W-:Y:S01]  /*94a0*/  FFMA.FTZ R50, R53, R158, -R64 ;  /* 0x0000009e35327223 */ /* 0x000fe20000010840 */
[----:B------:R-:W-:Y:S01]  /*94b0*/  LOP3.LUT R64, R165, 0xffff0000, RZ, 0xc0, !PT ;  /* 0xffff0000a5407812 */ /* 0x000fe200078ec0ff */
[----:B------:R-:W-:Y:S01]  /*94c0*/  FFMA.FTZ R63, R54, R60, -R63 ;  /* 0x0000003c363f7223 */ /* 0x000fe2000001083f */
[----:B------:R-:W-:Y:S01]  /*94d0*/  LOP3.LUT R156, R156, 0xffff0000, RZ, 0xc0, !PT ;  /* 0xffff00009c9c7812 */ /* 0x000fe200078ec0ff */
[----:B------:R-:W-:Y:S01]  /*94e0*/  FFMA.FTZ R62, R54, R62, R55 ;  /* 0x0000003e363e7223 */ /* 0x000fe20000010037 */
[----:B------:R-:W-:-:S02]  /*94f0*/  IMAD.U32 R55, R166, 0x10000, RZ ;  /* 0x00010000a6377824 */ /* 0x000fc400078e00ff */
[----:B------:R-:W-:Y:S01]  /*9500*/  FFMA.FTZ R53, R53, R61, R66 ;  /* 0x0000003d35357223 */ /* 0x000fe20000010042 */
[C---:B------:R-:W-:Y:S02]  /*9510*/  IMAD.U32 R54, R52.reuse, 0x10000, RZ ;  /* 0x0001000034367824 */ /* 0x040fe400078e00ff */
[C---:B------:R-:W-:Y:S01]  /*9520*/  FMUL.FTZ R60, R51.reuse, R64 ;  /* 0x00000040333c7220 */ /* 0x040fe20000410000 */
[----:B------:R-:W-:Y:S01]  /*9530*/  FMUL.FTZ R66, R51, R156 ;  /* 0x0000009c33427220 */ /* 0x000fe20000410000 */
[----:B------:R-:W-:Y:S01]  /*9540*/  LOP3.LUT R51, R52, 0xffff0000, RZ, 0xc0, !PT ;  /* 0xffff000034337812 */ /* 0x000fe200078ec0ff */
[CC--:B------:R-:W-:Y:S01]  /*9550*/  FMUL.FTZ R52, R46.reuse, R55.reuse ;  /* 0x000000372e347220 */ /* 0x0c0fe20000410000 */
[----:B------:R-:W-:Y:S01]  /*9560*/  LOP3.LUT R47, R35, 0xffff0000, RZ, 0xc0, !PT ;  /* 0xffff0000232f7812 */ /* 0x000fe200078ec0ff */
[-C--:B------:R-:W-:Y:S01]  /*9570*/  FMUL.FTZ R46, R46, R54.reuse ;  /* 0x000000362e2e7220 */ /* 0x080fe20000410000 */
[----:B------:R-:W-:Y:S01]  /*9580*/  LOP3.LUT R36, R36, 0xffff0000, RZ, 0xc0, !PT ;  /* 0xffff000024247812 */ /* 0x000fe200078ec0ff */
[----:B------:R-:W-:Y:S01]  /*9590*/  IMAD.U32 R33, R34, 0x10000, RZ ;  /* 0x0001000022217824 */ /* 0x000fe200078e00ff */
[----:B------:R-:W-:Y:S01]  /*95a0*/  LOP3.LUT R61, R166, 0xffff0000, RZ, 0xc0, !PT ;  /* 0xffff0000a63d7812 */ /* 0x000fe200078ec0ff */
[C---:B------:R-:W-:Y:S01]  /*95b0*/  FFMA.FTZ R52, R45.reuse, R54, -R52 ;  /* 0x000000362d347223 */ /* 0x040fe20000010834 */
[----:B------:R-:W-:Y:S01]  /*95c0*/  LOP3.LUT R35, R34, 0xffff0000, RZ, 0xc0, !PT ;  /* 0xffff000022237812 */ /* 0x000fe200078ec0ff */
[----:B------:R-:W-:Y:S01]  /*95d0*/  FFMA.FTZ R46, R45, R55, R46 ;  /* 0x000000372d2e7223 */ /* 0x000fe2000001002e */
[----:B------:R-:W-:Y:S01]  /*95e0*/  LOP3.LUT R32, R32, 0xffff0000, RZ, 0xc0, !PT ;  /* 0xffff000020207812 */ /* 0x000fe200078ec0ff */
[----:B------:R-:W-:-:S02]  /*95f0*/  IMAD.U32 R34, R38, 0x10000, RZ ;  /* 0x0001000026227824 */ /* 0x000fc400078e00ff */
        /* <DEDUP_REMOVED lines=32> */
.L_x_2800:
[----:B------:R-:W-:Y:S05]  /*9800*/  BSYNC B2 ;  /* 0x0000000000027941 */ /* 0x000fea0003800000 */
.L_x_2799:
[----:B0-----:R0:W-:Y:S04]  /*9810*/  STG.E.128 desc[UR60][R40.64], R32 ;  /* 0x0000002028007986 */ /* 0x0011e8000c101d3c */
[----:B--2---:R0:W-:Y:S02]  /*9820*/  @!P3 STG.E.128 desc[UR60][R42.64], R36 ;  /* 0x000000242a00b986 */ /* 0x0041e4000c101d3c */
.L_x_2798:
[----:B------:R-:W-:Y:S05]  /*9830*/  BSYNC B1 ;  /* 0x0000000000017941 */ /* 0x000fea0003800000 */
.L_x_2797:
        /* <DEDUP_REMOVED lines=12> */
[C---:B------:R-:W-:Y:S02]  /*9900*/  LEA R40, P3, R41.reuse, R114, 0x1 ;  /* 0x0000007229287211 */ /* 0x040fe400078608ff */
[----:B------:R-:W-:Y:S01]  /*9910*/  SHF.R.S32.HI R33, RZ, 0x1f, R148 ;  /* 0x0000001fff217819 */ /* 0x000fe20000011494 */
[----:B------:R-:W-:Y:S01]  /*9920*/  IMAD.SHL.U32 R42, R148, 0x8, RZ ;  /* 0x00000008942a7824 */ /* 0x000fe200078e00ff */
[----:B------:R-:W-:Y:S02]  /*9930*/  LEA.HI.X R41, R41, R115, R46, 0x1, P3 ;  /* 0x0000007329297211 */ /* 0x000fe400018f0c2e */
[----:B------:R-:W-:Y:S02]  /*9940*/  LEA.HI R33, R33, R148, RZ, 0x3 ;  /* 0x0000009421217211 */ /* 0x000fe400078f18ff */
[----:B------:R-:W-:-:S03]  /*9950*/  LOP3.LUT R32, R195, 0x38, R42, 0xf8, !PT ;  /* 0x00000038c3207812 */ /* 0x000fc600078ef82a */
[----:B------:R-:W-:Y:S01]  /*9960*/  IMAD.SHL.U32 R33, R33, 0x400, RZ ;  /* 0x0000040021217824 */ /* 0x000fe200078e00ff */
[----:B------:R-:W-:-:S04]  /*9970*/  LOP3.LUT R32, R32, R231, RZ, 0x3c, !PT ;  /* 0x000000e720207212 */ /* 0x000fc800078e3cff */
[----:B------:R-:W-:-:S04]  /*9980*/  LOP3.LUT R33, R33, 0x7fffe000, RZ, 0xc0, !PT ;  /* 0x7fffe00021217812 */ /* 0x000fc800078ec0ff */
[----:B------:R-:W-:Y:S01]  /*9990*/  IADD3 R32, R32, R33, R199 ;  /* 0x0000002120207210 */ /* 0x000fe20007ffe0c7 */
[----:B------:R-:W-:-:S04]  /*99a0*/  IMAD R33, R17, 0x6000, R138 ;  /* 0x0000600011217824 */ /* 0x000fc800078e028a */
        /* <DEDUP_REMOVED lines=17> */
[----:B------:R-:W-:Y:S02]  /*9ac0*/  PRMT R153, R153, 0x5432, R56 ;  /* 0x0000543299997816 */ /* 0x000fe40000000038 */
[----:B------:R-:W-:Y:S01]  /*9ad0*/  SHF.R.U64 R57, R70, 0x10, R71 ;  /* 0x0000001046397819 */ /* 0x000fe20000001247 */
[----:B------:R-:W-:Y:S01]  /*9ae0*/  IMAD.U32 R56, R55, 0x10000, RZ ;  /* 0x0001000037387824 */ /* 0x000fe200078e00ff */
[----:B------:R-:W-:Y:S02]  /*9af0*/  SHF.R.U64 R53, R58, 0x10, R59 ;  /* 0x000000103a357819 */ /* 0x000fe4000000123b */
[----:B------:R-:W-:Y:S01]  /*9b00*/  SHF.R.U32.HI R71, RZ, 0x10, R71 ;  /* 0x00000010ff477819 */ /* 0x000fe20000011647 */
[----:B------:R-:W-:Y:S01]  /*9b10*/  FMUL.FTZ R58, R49, R56 ;  /* 0x00000038313a7220 */ /* 0x000fe20000410000 */
[----:B------:R-:W-:Y:S01]  /*9b20*/  PRMT R155, R155, 0x5410, R54 ;  /* 0x000054109b9b7816 */ /* 0x000fe20000000036 */
[----:B------:R-:W-:Y:S01]  /*9b30*/  IMAD.U32 R54, R153, 0x10000, RZ ;  /* 0x0001000099367824 */ /* 0x000fe200078e00ff */
[----:B------:R-:W-:-:S02]  /*9b40*/  SHF.R.U32.HI R59, RZ, 0x10, R59 ;  /* 0x00000010ff3b7819 */ /* 0x000fc4000001163b */
[----:B------:R-:W-:Y:S01]  /*9b50*/  PRMT R57, R154, 0x5410, R57 ;  /* 0x000054109a397816 */ /* 0x000fe20000000039 */
[-C--:B------:R-:W-:Y:S01]  /*9b60*/  FMUL.FTZ R60, R49, R54.reuse ;  /* 0x00000036313c7220 */ /* 0x080fe20000410000 */
[----:B------:R-:W-:Y:S01]  /*9b70*/  LOP3.LUT R50, R37, 0xffff0000, RZ, 0xc0, !PT ;  /* 0xffff000025327812 */ /* 0x000fe200078ec0ff */
[C---:B------:R-:W-:Y:S01]  /*9b80*/  FFMA.FTZ R49, R45.reuse, R54, -R58 ;  /* 0x000000362d317223 */ /* 0x040fe2000001083a */
[----:B------:R-:W-:Y:S01]  /*9b90*/  PRMT R53, R152, 0x5410, R53 ;  /* 0x0000541098357816 */ /* 0x000fe20000000035 */
[----:B------:R-:W-:Y:S01]  /*9ba0*/  FFMA.FTZ R60, R45, R56, R60 ;  /* 0x000000382d3c7223 */ /* 0x000fe2000001003c */
[----:B------:R-:W-:Y:S01]  /*9bb0*/  PRMT R154, R154, 0x5432, R71 ;  /* 0x000054329a9a7816 */ /* 0x000fe20000000047 */
[----:B------:R-:W-:Y:S01]  /*9bc0*/  IMAD.U32 R37, R35, 0x10000, RZ ;  /* 0x0001000023257824 */ /* 0x000fe200078e00ff */
[----:B------:R-:W-:Y:S02]  /*9bd0*/  LOP3.LUT R55, R55, 0xffff0000, RZ, 0xc0, !PT ;  /* 0xffff000037377812 */ /* 0x000fe400078ec0ff */
[----:B------:R-:W-:Y:S01]  /*9be0*/  PRMT R152, R152, 0x5432, R59 ;  /* 0x0000543298987816 */ /* 0x000fe2000000003b */
[----:B------:R-:W-:Y:S01]  /*9bf0*/  IMAD.U32 R58, R154, 0x10000, RZ ;  /* 0x000100009a3a7824 */ /* 0x000fe200078e00ff */
[----:B------:R-:W-:Y:S01]  /*9c00*/  LOP3.LUT R153, R153, 0xffff0000, RZ, 0xc0, !PT ;  /* 0xffff000099997812 */ /* 0x000fe200078ec0ff */
[----:B------:R-:W-:Y:S01]  /*9c10*/  FMUL.FTZ R59, R50, R55 ;  /* 0x00000037323b7220 */ /* 0x000fe20000410000 */
[----:B------:R-:W-:Y:S01]  /*9c20*/  LOP3.LUT R46, R33, 0xffff0000, RZ, 0xc0, !PT ;  /* 0xffff0000212e7812 */ /* 0x000fe200078ec0ff */
[----:B------:R-:W-:Y:S01]  /*9c30*/  IMAD.U32 R54, R152, 0x10000, RZ ;  /* 0x0001000098367824 */ /* 0x000fe200078e00ff */
[----:B------:R-:W-:Y:S01]  /*9c40*/  LOP3.LUT R39, R39, 0xffff0000, RZ, 0xc0, !PT ;  /* 0xffff000027277812 */ /* 0x000fe200078ec0ff */
[-C--:B------:R-:W-:Y:S01]  /*9c50*/  FMUL.FTZ R45, R50, R153.reuse ;  /* 0x00000099322d7220 */ /* 0x080fe20000410000 */
[----:B------:R-:W-:Y:S01]  /*9c60*/  LOP3.LUT R154, R154, 0xffff0000, RZ, 0xc0, !PT ;  /* 0xffff00009a9a7812 */ /* 0x000fe200078ec0ff */
[----:B------:R-:W-:Y:S01]  /*9c70*/  FFMA.FTZ R56, R46, R153, -R59 ;  /* 0x000000992e387223 */ /* 0x000fe2000001083b */
[C---:B------:R-:W-:Y:S01]  /*9c80*/  FMUL.FTZ R50, R51.reuse, R58 ;  /* 0x0000003a33327220 */ /* 0x040fe20000410000 */
[----:B------:R-:W-:Y:S01]  /*9c90*/  LOP3.LUT R152, R152, 0xffff0000, RZ, 0xc0, !PT ;  /* 0xffff000098987812 */ /* 0x000fe200078ec0ff */
[----:B------:R-:W-:Y:S01]  /*9ca0*/  FMUL.FTZ R59, R51, R54 ;  /* 0x00000036333b7220 */ /* 0x000fe20000410000 */
[----:B------:R-:W-:Y:S01]  /*9cb0*/  LOP3.LUT R47, R35, 0xffff0000, RZ, 0xc0, !PT ;  /* 0xffff0000232f7812 */ /* 0x000fe200078ec0ff */
[----:B------:R-:W-:Y:S01]  /*9cc0*/  FFMA.FTZ R55, R46, R55, R45 ;  /* 0x000000372e377223 */ /* 0x000fe2000001002d */
[----:B------:R-:W-:Y:S01]  /*9cd0*/  FMUL.FTZ R46, R39, R154 ;  /* 0x0000009a272e7220 */ /* 0x000fe20000410000 */
[----:B------:R-:W-:-:S02]  /*9ce0*/  IMAD.U32 R45, R155, 0x10000, RZ ;  /* 0x000100009b2d7824 */ /* 0x000fc400078e00ff */
[C---:B------:R-:W-:Y:S01]  /*9cf0*/  FFMA.FTZ R51, R37.reuse, R54, -R50 ;  /* 0x0000003625337223 */ /* 0x040fe20000010832 */
[----:B------:R-:W-:Y:S01]  /*9d00*/  FFMA.FTZ R59, R37, R58, R59 ;  /* 0x0000003a253b7223 */ /* 0x000fe2000001003b */
[-C--:B------:R-:W-:Y:S01]  /*9d10*/  FMUL.FTZ R50, R39, R152.reuse ;  /* 0x0000009827327220 */ /* 0x080fe20000410000 */
[----:B------:R-:W-:Y:S02]  /*9d20*/  IMAD.U32 R37, R52, 0x10000, RZ ;  /* 0x0001000034257824 */ /* 0x000fe400078e00ff */
[----:B------:R-:W-:Y:S01]  /*9d30*/  FFMA.FTZ R152, R47, R152, -R46 ;  /* 0x000000982f987223 */ /* 0x000fe2000001082e */
[----:B------:R-:W-:Y:S01]  /*9d40*/  LOP3.LUT R36, R36, 0xffff0000, RZ, 0xc0, !PT ;  /* 0xffff000024247812 */ /* 0x000fe200078ec0ff */
[C---:B------:R-:W-:Y:S01]  /*9d50*/  FMUL.FTZ R46, R48.reuse, R45 ;  /* 0x0000002d302e7220 */ /* 0x040fe20000410000 */
[----:B------:R-:W-:Y:S01]  /*9d60*/  LOP3.LUT R155, R155, 0xffff0000, RZ, 0xc0, !PT ;  /* 0xffff00009b9b7812 */ /* 0x000fe200078ec0ff */
[-C--:B------:R-:W-:Y:S01]  /*9d70*/  FMUL.FTZ R48, R48, R37.reuse ;  /* 0x0000002530307220 */ /* 0x080fe20000410000 */
[----:B------:R-:W-:Y:S01]  /*9d80*/  LOP3.LUT R52, R52, 0xffff0000, RZ, 0xc0, !PT ;  /* 0xffff000034347812 */ /* 0x000fe200078ec0ff */
[----:B------:R-:W-:Y:S01]  /*9d90*/  FFMA.FTZ R154, R47, R154, R50 ;  /* 0x0000009a2f9a7223 */ /* 0x000fe20000010032 */
[----:B------:R-:W-:Y:S01]  /*9da0*/  LOP3.LUT R33, R32, 0xffff0000, RZ, 0xc0, !PT ;  /* 0xffff000020217812 */ /* 0x000fe200078ec0ff */
        /* <DEDUP_REMOVED lines=10> */
[----:B------:R-:W-:Y:S01]  /*9e50*/  FFMA.FTZ R48, R43, R45, R48 ;  /* 0x0000002d2b307223 */ /* 0x000fe20000010030 */
[----:B------:R-:W-:Y:S01]  /*9e60*/  FFMA.FTZ R39, R33, R52, -R50 ;  /* 0x0000003421277223 */ /* 0x000fe20000010832 */
[----:B------:R-:W-:Y:S01]  /*9e70*/  LOP3.LUT R34, R34, 0xffff0000, RZ, 0xc0, !PT ;  /* 0xffff000022227812 */ /* 0x000fe200078ec0ff */
[C---:B------:R-:W-:Y:S01]  /*9e80*/  FMUL.FTZ R43, R35.reuse, R37 ;  /* 0x00000025232b7220 */ /* 0x040fe20000410000 */
[-C--:B------:R-:W-:Y:S01]  /*9e90*/  FMUL.FTZ R50, R35, R36.reuse ;  /* 0x0000002423327220 */ /* 0x080fe20000410000 */
[C---:B------:R-:W-:Y:S01]  /*9ea0*/  FMUL.FTZ R35, R38.reuse, R57 ;  /* 0x0000003926237220 */ /* 0x040fe20000410000 */
[----:B------:R-:W-:Y:S01]  /*9eb0*/  FMUL.FTZ R38, R38, R53 ;  /* 0x0000003526267220 */ /* 0x000fe20000410000 */
[C---:B------:R-:W-:Y:S01]  /*9ec0*/  FFMA.FTZ R43, R32.reuse, R36, -R43 ;  /* 0x00000024202b7223 */ /* 0x040fe2000001082b */
[----:B------:R-:W-:Y:S01]  /*9ed0*/  FFMA.FTZ R50, R32, R37, R50 ;  /* 0x0000002520327223 */ /* 0x000fe20000010032 */
[----:B------:R-:W-:Y:S01]  /*9ee0*/  FFMA.FTZ R33, R33, R155, R54 ;  /* 0x0000009b21217223 */ /* 0x000fe20000010036 */
[C---:B------:R-:W-:Y:S01]  /*9ef0*/  FFMA.FTZ R32, R34.reuse, R53, -R35 ;  /* 0x0000003522207223 */ /* 0x040fe20000010823 */
        /* <DEDUP_REMOVED lines=12> */
.L_x_2802:
[----:B------:R-:W-:Y:S05]  /*9fc0*/  BSYNC B1 ;  /* 0x0000000000017941 */ /* 0x000fea0003800000 */
.L_x_2801:
        /* <DEDUP_REMOVED lines=10> */
.L_x_2718:
[----:B------:R-:W2:Y:S02]  /*a070*/  LDL R32, [R1+0xc] ;  /* 0x00000c0001207983 */ /* 0x000ea40000100800 */
[----:B--2---:R-:W-:-:S13]  /*a080*/  R2UR UR4, R32 ;  /* 0x00000000200472ca */ /* 0x004fda00000e0000 */
[----:B------:R-:W-:-:S06]  /*a090*/  UISETP.NE.AND UP0, UPT, UR4, 0x3, UPT ;  /* 0x000000030400788c */ /* 0x000fcc000bf05270 */
[----:B------:R-:W-:-:S13]  /*a0a0*/  PLOP3.LUT P2, PT, PT, PT, UP0, 0x80, 0x0 ;  /* 0x000000000000781c */ /* 0x000fda0003f4f008 */
[----:B------:R-:W-:Y:S05]  /*a0b0*/  @!P2 BRA `(.L_x_2803) ;  /* 0x000000000004a947 */ /* 0x000fea0003800000 */
[----:B------:R-:W-:Y:S01]  /*a0c0*/  BPT.TRAP 0x1 ;  /* 0x000000040000795c */ /* 0x000fe20000300000 */
.L_x_2803:
        /* <DEDUP_REMOVED lines=8> */
.L_x_3099:
[----:B------:R-:W-:Y:S05]  /*a150*/  BSYNC B1 ;  /* 0x0000000000017941 */ /* 0x000fea0003800000 */
.L_x_2804:
        /* <DEDUP_REMOVED lines=20> */
.L_x_2807:
[----:B------:R-:W-:Y:S05]  /*a2a0*/  BSYNC B1 ;  /* 0x0000000000017941 */ /* 0x000fea0003800000 */
.L_x_2806:
        /* <DEDUP_REMOVED lines=20> */
.L_x_2751:
[----:B------:R-:W-:Y:S05]  /*a3f0*/  BSYNC B0 ;  /* 0x0000000000007941 */ /* 0x000fea0003800000 */
.L_x_2717:
        /* <DEDUP_REMOVED lines=17> */
.L_x_2809:
[----:B------:R-:W-:Y:S05]  /*a510*/  BSYNC B0 ;  /* 0x0000000000007941 */ /* 0x000fea0003800000 */
.L_x_2808:
[----:B------:R-:W2:Y:S01]  /*a520*/  SYNCS.PHASECHK.TRANS64.TRYWAIT P4, [R3+URZ+0x348b0], R0 ;  /* 0x0348b000030075a7 */ /* 0x000ea2000808017f */
[----:B0-----:R-:W-:Y:S01]  /*a530*/  IMAD R32, R17, 0x4000, R26 ;  /* 0x0000400011207824 */ /* 0x001fe200078e021a */
[----:B------:R-:W-:Y:S01]  /*a540*/  ULDC.64 UR56, c[0x0][0x328] ;  /* 0x0000ca0000387ab9 */ /* 0x000fe20000000a00 */
[----:B------:R-:W-:Y:S01]  /*a550*/  ULDC.64 UR58, c[0x0][0x318] ;  /* 0x0000c600003a7ab9 */ /* 0x000fe20000000a00 */
[----:B------:R-:W-:Y:S01]  /*a560*/  BSSY B0, `(.L_x_2810) ;  /* 0x0000004000007945 */ /* 0x000fe20003800000 */
[----:B------:R-:W-:Y:S01]  /*a570*/  ISETP.GE.AND P2, PT, R184, R4, PT ;  /* 0x00000004b800720c */ /* 0x000fe20003f46270 */
[----:B------:R-:W-:Y:S02]  /*a580*/  IMAD.IADD R33, R121, 0x1, R32 ;  /* 0x0000000179217824 */ /* 0x000fe400078e0220 */
[----:B--2---:R-:W-:Y:S10]  /*a590*/  @!P4 BRA `(.L_x_2811) ;  /* 0x000001a80098c947 */ /* 0x004ff40003800000 */
.L_x_3100:
[----:B------:R-:W-:Y:S05]  /*a5a0*/  BSYNC B0 ;  /* 0x0000000000007941 */ /* 0x000fea0003800000 */
.L_x_2810:
[----:B------:R-:W-:Y:S01]  /*a5b0*/  BSSY B0, `(.L_x_2812) ;  /* 0x000001a000007945 */ /* 0x000fe20003800000 */
[----:B01----:R-:W-:Y:S02]  /*a5c0*/  IMAD R0, R32, 0x2, R112 ;  /* 0x0000000220007824 */ /* 0x003fe400078e0270 */
[----:B------:R-:W-:-:S04]  /*a5d0*/  IMAD.WIDE R40, R2, 0x80, R116 ;  /* 0x0000008002287825 */ /* 0x000fc800078e0274 */
[----:B------:R-:W-:Y:S01]  /*a5e0*/  IMAD R44, R33, 0x2, R112 ;  /* 0x00000002212c7824 */ /* 0x000fe200078e0270 */
[----:B------:R-:W-:Y:S06]  /*a5f0*/  @P2 BRA `(.L_x_2813) ;  /* 0x0000000000542947 */ /* 0x000fec0003800000 */
[----:B------:R-:W-:Y:S01]  /*a600*/  IMAD R35, R41, UR56, RZ ;  /* 0x0000003829237c24 */ /* 0x000fe2000f8e02ff */
[----:B------:R-:W-:Y:S01]  /*a610*/  ULDC UR4, c[0x0][0x320] ;  /* 0x0000c80000047ab9 */ /* 0x000fe20000000800 */
[----:B------:R-:W-:Y:S01]  /*a620*/  IMAD.MOV.U32 R32, RZ, RZ, R94 ;  /* 0x000000ffff207224 */ /* 0x000fe200078e005e */
[----:B------:R-:W-:Y:S01]  /*a630*/  ISETP.GE.AND P4, PT, R18, UR4, PT ;  /* 0x0000000412007c0c */ /* 0x000fe2000bf86270 */
        /* <DEDUP_REMOVED lines=17> */
.L_x_2813:
[----:B------:R-:W-:Y:S05]  /*a750*/  BSYNC B0 ;  /* 0x0000000000007941 */ /* 0x000fea0003800000 */
.L_x_2812:
[----:B------:R-:W-:Y:S01]  /*a760*/  ISETP.GE.AND P2, PT, R213, R4, PT ;  /* 0x00000004d500720c */ /* 0x000fe20003f46270 */
[----:B------:R-:W-:-:S12]  /*a770*/  BSSY B0, `(.L_x_2814) ;  /* 0x0000018000007945 */ /* 0x000fd80003800000 */
[----:B------:R-:W-:Y:S05]  /*a780*/  @P2 BRA `(.L_x_2815) ;  /* 0x0000000000582947 */ /* 0x000fea0003800000 */
[----:B0-----:R-:W-:Y:S01]  /*a790*/  IADD3 R35, P2, R40, 0x40, RZ ;  /* 0x0000004028237810 */ /* 0x001fe20007f5e0ff */
[----:B------:R-:W-:Y:S01]  /*a7a0*/  IMAD.MOV.U32 R4, RZ, RZ, R94 ;  /* 0x000000ffff047224 */ /* 0x000fe200078e005e */
[----:B------:R-:W-:Y:S02]  /*a7b0*/  ULDC UR4, c[0x0][0x320] ;  /* 0x0000c80000047ab9 */ /* 0x000fe40000000800 */
[----:B------:R-:W-:Y:S01]  /*a7c0*/  ISETP.GE.AND P4, PT, R18, UR4, PT ;  /* 0x0000000412007c0c */ /* 0x000fe2000bf86270 */
        /* <DEDUP_REMOVED lines=18> */
.L_x_2815:
[----:B------:R-:W-:Y:S05]  /*a8f0*/  BSYNC B0 ;  /* 0x0000000000007941 */ /* 0x000fea0003800000 */
.L_x_2814:
        /* <DEDUP_REMOVED lines=19> */
.L_x_2712:
[----:B------:R-:W1:Y:S01]  /*aa30*/  LDC R0, c[0x0][0x448] ;  /* 0x00011200ff007b82 */ /* 0x000e620000000800 */
[----:B------:R-:W-:Y:S01]  /*aa40*/  BSSY B0, `(.L_x_2817) ;  /* 0x0000036000007945 */ /* 0x000fe20003800000 */
[----:B------:R-:W-:Y:S02]  /*aa50*/  CS2R R88, SRZ ;  /* 0x0000000000587805 */ /* 0x000fe4000001ff00 */
[----:B------:R-:W-:Y:S02]  /*aa60*/  CS2R R86, SRZ ;  /* 0x0000000000567805 */ /* 0x000fe4000001ff00 */
[----:B------:R-:W-:Y:S02]  /*aa70*/  CS2R R84, SRZ ;  /* 0x0000000000547805 */ /* 0x000fe4000001ff00 */
[----:B------:R-:W-:Y:S02]  /*aa80*/  CS2R R82, SRZ ;  /* 0x0000000000527805 */ /* 0x000fe4000001ff00 */
[----:B------:R-:W-:Y:S01]  /*aa90*/  CS2R R80, SRZ ;  /* 0x0000000000507805 */ /* 0x000fe2000001ff00 */
[----:B0-2---:R-:W-:Y:S01]  /*aaa0*/  IMAD.MOV.U32 R39, RZ, RZ, RZ ;  /* 0x000000ffff277224 */ /* 0x005fe200078e00ff */
[----:B------:R-:W-:Y:S01]  /*aab0*/  CS2R R76, SRZ ;  /* 0x00000000004c7805 */ /* 0x000fe2000001ff00 */
[----:B------:R-:W-:Y:S01]  /*aac0*/  IMAD.MOV.U32 R78, RZ, RZ, RZ ;  /* 0x000000ffff4e7224 */ /* 0x000fe200078e00ff */
[----:B------:R-:W-:-:S02]  /*aad0*/  CS2R R74, SRZ ;  /* 0x00000000004a7805 */ /* 0x000fc4000001ff00 */
[----:B------:R-:W-:Y:S02]  /*aae0*/  CS2R R72, SRZ ;  /* 0x0000000000487805 */ /* 0x000fe4000001ff00 */
[----:B------:R-:W-:Y:S02]  /*aaf0*/  CS2R R36, SRZ ;  /* 0x0000000000247805 */ /* 0x000fe4000001ff00 */
[----:B------:R-:W-:Y:S01]  /*ab00*/  CS2R R34, SRZ ;  /* 0x0000000000227805 */ /* 0x000fe2000001ff00 */
[----:B------:R-:W-:Y:S01]  /*ab10*/  IMAD.MOV.U32 R70, RZ, RZ, RZ ;  /* 0x000000ffff467224 */ /* 0x000fe200078e00ff */
        /* <DEDUP_REMOVED lines=9> */
[----:B-1----:R-:W-:Y:S01]  /*abb0*/  ISETP.NE.AND P0, PT, R0, 0x1, PT ;  /* 0x000000010000780c */ /* 0x002fe20003f05270 */
[----:B------:R-:W-:Y:S01]  /*abc0*/  VIADD R0, R200, 0x7f ;  /* 0x0000007fc8007836 */ /* 0x000fe20000000000 */
[----:B------:R-:W-:Y:S02]  /*abd0*/  CS2R R52, SRZ ;  /* 0x0000000000347805 */ /* 0x000fe4000001ff00 */
[----:B------:R-:W-:Y:S02]  /*abe0*/  CS2R R50, SRZ ;  /* 0x0000000000327805 */ /* 0x000fe4000001ff00 */
[----:B------:R-:W-:Y:S02]  /*abf0*/  CS2R R48, SRZ ;  /* 0x0000000000307805 */ /* 0x000fe4000001ff00 */
[----:B------:R-:W-:Y:S02]  /*ac00*/  CS2R R46, SRZ ;  /* 0x00000000002e7805 */ /* 0x000fe4000001ff00 */
[----:B------:R-:W-:-:S02]  /*ac10*/  CS2R R44, SRZ ;  /* 0x00000000002c7805 */ /* 0x000fc4000001ff00 */
[----:B------:R-:W-:Y:S02]  /*ac20*/  CS2R R42, SRZ ;  /* 0x00000000002a7805 */ /* 0x000fe4000001ff00 */
[----:B------:R-:W-:Y:S01]  /*ac30*/  CS2R R40, SRZ ;  /* 0x0000000000287805 */ /* 0x000fe2000001ff00 */
[----:B------:R-:W-:Y:S01]  /*ac40*/  IMAD.MOV.U32 R93, RZ, RZ, RZ ;  /* 0x000000ffff5d7224 */ /* 0x000fe200078e00ff */
[----:B------:R-:W-:Y:S01]  /*ac50*/  CS2R R90, SRZ ;  /* 0x00000000005a7805 */ /* 0x000fe2000001ff00 */
[----:B------:R-:W-:Y:S01]  /*ac60*/  IMAD.MOV.U32 R95, RZ, RZ, RZ ;  /* 0x000000ffff5f7224 */ /* 0x000fe200078e00ff */
[----:B------:R-:W0:Y:S01]  /*ac70*/  @P0 LDC R3, c[0x0][0x44c] ;  /* 0x00011300ff030b82 */ /* 0x000e220000000800 */
[----:B------:R-:W-:Y:S02]  /*ac80*/  IMAD.MOV.U32 R28, RZ, RZ, RZ ;  /* 0x000000ffff1c7224 */ /* 0x000fe400078e00ff */
[----:B------:R-:W-:Y:S02]  /*ac90*/  IMAD.MOV.U32 R97, RZ, RZ, RZ ;  /* 0x000000ffff617224 */ /* 0x000fe400078e00ff */
[----:B------:R-:W-:-:S02]  /*aca0*/  IMAD.MOV.U32 R10, RZ, RZ, RZ ;  /* 0x000000ffff0a7224 */ /* 0x000fc400078e00ff */
[----:B------:R-:W-:Y:S01]  /*acb0*/  IMAD.MOV.U32 R99, RZ, RZ, RZ ;  /* 0x000000ffff637224 */ /* 0x000fe200078e00ff */
[----:B------:R-:W1:Y:S01]  /*acc0*/  @P0 LDC R2, c[0x0][0x450] ;  /* 0x00011400ff020b82 */ /* 0x000e620000000800 */
[----:B0-----:R-:W-:-:S05]  /*acd0*/  @P0 IMAD.HI.U32 R3, R0, R3, RZ ;  /* 0x0000000300030227 */ /* 0x001fca00078e00ff */
[----:B-1----:R-:W-:Y:S02]  /*ace0*/  @P0 SHF.R.U32.HI R0, RZ, R2, R3 ;  /* 0x00000002ff000219 */ /* 0x002fe40000011603 */
[----:B------:R-:W-:-:S03]  /*acf0*/  PLOP3.LUT P0, PT, PT, PT, PT, 0x80, 0x0 ;  /* 0x000000000000781c */ /* 0x000fc60003f0f070 */
[----:B------:R-:W-:-:S05]  /*ad00*/  IMAD.IADD R0, R149, 0x1, R0 ;  /* 0x0000000195007824 */ /* 0x000fca00078e0200 */
[----:B------:R-:W-:-:S04]  /*ad10*/  SHF.R.S32.HI R3, RZ, 0x1f, R0 ;  /* 0x0000001fff037819 */ /* 0x000fc80000011400 */
[----:B------:R-:W-:Y:S01]  /*ad20*/  LEA.HI R3, R3, R0, RZ, 0x7 ;  /* 0x0000000003037211 */ /* 0x000fe200078f38ff */
[----:B------:R-:W-:-:S03]  /*ad30*/  IMAD.MOV.U32 R0, RZ, RZ, RZ ;  /* 0x000000ffff007224 */ /* 0x000fc600078e00ff */
[----:B------:R-:W-:-:S04]  /*ad40*/  SHF.R.S32.HI R3, RZ, 0x7, R3 ;  /* 0x00000007ff037819 */ /* 0x000fc80000011403 */
[----:B------:R-:W-:-:S04]  /*ad50*/  VIMNMX R150, R150, R3, PT ;  /* 0x0000000396967248 */ /* 0x000fc80003fe0100 */
[----:B------:R-:W-:Y:S01]  /*ad60*/  ISETP.GE.AND P1, PT, R150, 0x1, PT ;  /* 0x000000019600780c */ /* 0x000fe20003f26270 */
[----:B------:R-:W-:-:S12]  /*ad70*/  @P2 BRA `(.L_x_2818) ;  /* 0x0000000000082947 */ /* 0x000fd80003800000 */
[----:B------:R-:W0:Y:S02]  /*ad80*/  FENCE.VIEW.ASYNC.G ;  /* 0x00000000000073c6 */ /* 0x000e240000000100 */
[----:B0-----:R-:W-:Y:S06]  /*ad90*/  BAR.ARV 0xc, 0x180 ;  /* 0x0306000000007b1d */ /* 0x001fec0000002000 */
.L_x_2818:
[----:B------:R-:W-:Y:S05]  /*ada0*/  BSYNC B0 ;  /* 0x0000000000007941 */ /* 0x000fea0003800000 */
.L_x_2817:
[----:B------:R-:W-:Y:S02]  /*adb0*/  IMAD.MOV.U32 R20, RZ, RZ, RZ ;  /* 0x000000ffff147224 */ /* 0x000fe400078e00ff */
[----:B------:R-:W-:Y:S01]  /*adc0*/  IMAD.MOV.U32 R11, RZ, RZ, RZ ;  /* 0x000000ffff0b7224 */ /* 0x000fe200078e00ff */
[----:B------:R-:W-:Y:S06]  /*add0*/  @!P1 BRA `(.L_x_2819) ;  /* 0x0000010000d49947 */ /* 0x000fec0003800000 */
[----:B------:R-:W2:Y:S04]  /*ade0*/  LDL R2, [R1+0x40] ;  /* 0x0000400001027983 */ /* 0x000ea80000100800 */
[----:B------:R-:W0:Y:S01]  /*adf0*/  SHFL.IDX PT, R0, R232, RZ, 0x1f ;  /* 0x00001fffe8007589 */ /* 0x000e2200000e0000 */
[----:B--2---:R-:W-:Y:S02]  /*ae00*/  R2UR UR4, R2 ;  /* 0x00000000020472ca */ /* 0x004fe400000e0000 */
        /* <DEDUP_REMOVED lines=26> */
.L_x_2820:
        /* <DEDUP_REMOVED lines=12> */
.L_x_2824:
[----:B-1----:R1:W2:Y:S02]  /*b070*/  SYNCS.PHASECHK.TRANS64.TRYWAIT P0, [R16+URZ+0x34800], R3 ;  /* 0x03480003100075a7 */ /* 0x0022a4000800017f */
[----:B--2---:R-:W-:Y:S05]  /*b080*/  @!P0 NANOSLEEP.SYNCS 0x989680 ;  /* 0x009896800000895d */ /* 0x004fea0003900000 */
[----:B------:R-:W2:Y:S02]  /*b090*/  @!P0 SYNCS.PHASECHK.TRANS64 P0, [R16+URZ+0x34800], R3 ;  /* 0x03480003100085a7 */ /* 0x000ea4000800007f */
[----:B--2---:R-:W-:Y:S05]  /*b0a0*/  @!P0 BRA `(.L_x_2824) ;  /* 0xfffffffc00f08947 */ /* 0x004fea000383ffff */
.L_x_2823:
[----:B------:R-:W-:Y:S05]  /*b0b0*/  BSYNC B0 ;  /* 0x0000000000007941 */ /* 0x000fea0003800000 */
.L_x_2822:
[----:B------:R-:W-:Y:S05]  /*b0c0*/  BRA `(.L_x_2825) ;  /* 0x00000074000c7947 */ /* 0x000fea0003800000 */
.L_x_2821:
[----:B------:R-:W-:Y:S01]  /*b0d0*/  ISETP.NE.AND P0, PT, R24, RZ, PT ;  /* 0x000000ff1800720c */ /* 0x000fe20003f05270 */
[----:B------:R-:W-:Y:S01]  /*b0e0*/  ULDC.64 UR4, c[0x0][0x3f8] ;  /* 0x0000fe0000047ab9 */ /* 0x000fe20000000a00 */
[----:B-----5:R-:W-:Y:S01]  /*b0f0*/  SHF.R.S32.HI R0, RZ, 0x1f, R144 ;  /* 0x0000001fff007819 */ /* 0x020fe20000011490 */
[----:B------:R-:W-:Y:S01]  /*b100*/  ULDC.64 UR6, c[0x0][0x408] ;  /* 0x0001020000067ab9 */ /* 0x000fe20000000a00 */
[----:B------:R-:W-:-:S04]  /*b110*/  IMAD.WIDE.U32 R24, R144, UR4, RZ ;  /* 0x0000000490187c25 */ /* 0x000fc8000f8e00ff */
[C---:B------:R-:W-:Y:S02]  /*b120*/  IMAD R3, R0.reuse, UR4, RZ ;  /* 0x0000000400037c24 */ /* 0x040fe4000f8e02ff */
[----:B------:R-:W-:Y:S02]  /*b130*/  IMAD R5, R0, UR6, RZ ;  /* 0x0000000600057c24 */ /* 0x000fe4000f8e02ff */
[C---:B------:R-:W-:Y:S02]  /*b140*/  IMAD R3, R144.reuse, UR5, R3 ;  /* 0x0000000590037c24 */ /* 0x040fe4000f8e0203 */
[C---:B------:R-:W-:Y:S02]  /*b150*/  IMAD R5, R144.reuse, UR7, R5 ;  /* 0x0000000790057c24 */ /* 0x040fe4000f8e0205 */
[----:B------:R-:W-:-:S04]  /*b160*/  IMAD.WIDE.U32 R144, R144, UR6, RZ ;  /* 0x0000000690907c25 */ /* 0x000fc8000f8e00ff */
        /* <DEDUP_REMOVED lines=19> */
.L_x_2826:
        /* <DEDUP_REMOVED lines=39> */
.L_x_3106:
        /* <DEDUP_REMOVED lines=20> */
[----:B------:R-:W-:Y:S02]  /*b650*/  ISETP.GE.AND P2, PT, R191, UR4, PT ;  /* 0x00000004bf007c0c */ /* 0x000fe4000bf46270 */
        /* <DEDUP_REMOVED lines=49> */
[--C-:B------:R-:W-:Y:S01]  /*b970*/  @!P5 IMAD.X R65, R3, 0x1, R20.reuse, P4 ;  /* 0x000000010341d824 */ /* 0x100fe200020e0614 */
[----:B------:R1:W5:Y:S01]  /*b980*/  @!P3 LD.E.64 R56, desc[UR60][R24.64] ;  /* 0x0000003c1838b980 */ /* 0x000362000c101b00 */
[----:B------:R-:W-:-:S03]  /*b990*/  @!P5 IMAD.X R15, R5, 0x1, R20, P6 ;  /* 0x00000001050fd824 */ /* 0x000fc600030e0614 */
        /* <DEDUP_REMOVED lines=9> */
.L_x_2831:
[----:B------:R-:W-:Y:S05]  /*ba30*/  BSYNC B1 ;  /* 0x0000000000017941 */ /* 0x000fea0003800000 */
.L_x_2830:
        /* <DEDUP_REMOVED lines=55> */
.L_x_3112:
        /* <DEDUP_REMOVED lines=12> */
[----:B------:R-:W-:Y:S01]  /*be70*/  IMAD R7, R197, 0x200, R6 ;  /* 0x00000200c5077824 */ /* 0x000fe200078e0206 */
        /* <DEDUP_REMOVED lines=72> */
.L_x_2834:
[----:B------:R-:W-:Y:S05]  /*c300*/  BSYNC B1 ;  /* 0x0000000000017941 */ /* 0x000fea0003800000 */
.L_x_2833:
[----:B--2---:R-:W-:Y:S01]  /*c310*/  LEA.HI R3, R212, R212, RZ, 0x1 ;  /* 0x000000d4d4037211 */ /* 0x004fe200078f08ff */
[----:B-1----:R-:W-:Y:S01]  /*c320*/  VIADD R5, R62, 0x10400 ;  /* 0x000104003e057836 */ /* 0x002fe20000000000 */
[----:B------:R-:W-:Y:S01]  /*c330*/  VIADDMNMX R80, R80, -R200, 0x80, PT ;  /* 0x0000008050507446 */ /* 0x000fe200038009c8 */
[----:B---3--:R-:W-:Y:S01]  /*c340*/  VIADD R0, R62, 0x10440 ;  /* 0x000104403e007836 */ /* 0x008fe20000000000 */
[----:B------:R-:W-:Y:S01]  /*c350*/  LOP3.LUT R3, R3, 0xfffffffe, RZ, 0xc0, !PT ;  /* 0xfffffffe03037812 */ /* 0x000fe200078ec0ff */
[----:B------:R-:W-:Y:S01]  /*c360*/  @P0 VIADD R0, R5, 0xffffffc0 ;  /* 0xffffffc005000836 */ /* 0x000fe20000000000 */
[----:B------:R-:W-:Y:S01]  /*c370*/  BSSY B1, `(.L_x_2835) ;  /* 0x0000034000017945 */ /* 0x000fe20003800000 */
[----:B-----5:R-:W-:Y:S01]  /*c380*/  IMAD.MOV.U32 R5, RZ, RZ, R36 ;  /* 0x000000ffff057224 */ /* 0x020fe200078e0024 */
[----:B------:R-:W-:Y:S01]  /*c390*/  ISETP.GE.AND P1, PT, R184, R80, PT ;  /* 0x00000050b800720c */ /* 0x000fe20003f26270 */
[----:B------:R-:W-:Y:S02]  /*c3a0*/  IMAD.IADD R3, R212, 0x1, -R3 ;  /* 0x00000001d4037824 */ /* 0x000fe400078e0a03 */
[----:B0-----:R-:W-:Y:S01]  /*c3b0*/  IMAD.MOV.U32 R4, RZ, RZ, R30 ;  /* 0x000000ffff047224 */ /* 0x001fe200078e001e */
        /* <DEDUP_REMOVED lines=47> */
.L_x_3113:
[----:B------:R-:W-:Y:S05]  /*c6b0*/  BSYNC B1 ;  /* 0x0000000000017941 */ /* 0x000fea0003800000 */
.L_x_2835:
        /* <DEDUP_REMOVED lines=26> */
[----:B------:R-:W-:Y:S02]  /*c860*/  LOP3.LUT R108, R111, 0xffff0000, RZ, 0xc0, !PT ;  /* 0xffff00006f6c7812 */ /* 0x000fe400078ec0ff */
[C---:B0-----:R-:W-:Y:S01]  /*c870*/  LOP3.LUT R59, R6.reuse, 0xffff0000, RZ, 0xc0, !PT ;  /* 0xffff0000063b7812 */ /* 0x041fe200078ec0ff */
[----:B------:R-:W-:Y:S01]  /*c880*/  IMAD.U32 R58, R6, 0x10000, RZ ;  /* 0x00010000063a7824 */ /* 0x000fe200078e00ff */
[C---:B------:R-:W-:Y:S01]  /*c890*/  LOP3.LUT R61, R7.reuse, 0xffff0000, RZ, 0xc0, !PT ;  /* 0xffff0000073d7812 */ /* 0x040fe200078ec0ff */
[----:B------:R-:W-:-:S02]  /*c8a0*/  IMAD.U32 R60, R7, 0x10000, RZ ;  /* 0x00010000073c7824 */ /* 0x000fc400078e00ff */
[CC--:B------:R-:W-:Y:S01]  /*c8b0*/  FMUL.FTZ R115, R59.reuse, R112.reuse ;  /* 0x000000703b737220 */ /* 0x0c0fe20000410000 */
[-C--:B------:R-:W-:Y:S01]  /*c8c0*/  FMUL.FTZ R59, R59, R107.reuse ;  /* 0x0000006b3b3b7220 */ /* 0x080fe20000410000 */
[C---:B------:R-:W-:Y:S01]  /*c8d0*/  IMAD.U32 R6, R4.reuse, 0x10000, RZ ;  /* 0x0001000004067824 */ /* 0x040fe200078e00ff */
[----:B------:R-:W-:Y:S01]  /*c8e0*/  LOP3.LUT R4, R4, 0xffff0000, RZ, 0xc0, !PT ;  /* 0xffff000004047812 */ /* 0x000fe200078ec0ff */
[C---:B------:R-:W-:Y:S02]  /*c8f0*/  IMAD.U32 R7, R5.reuse, 0x10000, RZ ;  /* 0x0001000005077824 */ /* 0x040fe400078e00ff */
[C---:B------:R-:W-:Y:S01]  /*c900*/  FFMA.FTZ R115, R58.reuse, R107, -R115 ;  /* 0x0000006b3a737223 */ /* 0x040fe20000010873 */
[----:B------:R-:W-:Y:S01]  /*c910*/  FFMA.FTZ R112, R58, R112, R59 ;  /* 0x000000703a707223 */ /* 0x000fe2000001003b */
[----:B------:R-:W-:Y:S01]  /*c920*/  LOP3.LUT R5, R5, 0xffff0000, RZ, 0xc0, !PT ;  /* 0xffff000005057812 */ /* 0x000fe200078ec0ff */
[C---:B------:R-:W-:Y:S01]  /*c930*/  FMUL.FTZ R117, R61.reuse, R113 ;  /* 0x000000713d757220 */ /* 0x040fe20000410000 */
[----:B------:R-:W-:Y:S01]  /*c940*/  FMUL.FTZ R107, R61, R110 ;  /* 0x0000006e3d6b7220 */ /* 0x000fe20000410000 */
[----:B------:R-:W-:Y:S01]  /*c950*/  LOP3.LUT R58, R109, 0xffff0000, RZ, 0xc0, !PT ;  /* 0xffff00006d3a7812 */ /* 0x000fe200078ec0ff */
[----:B------:R-:W-:-:S02]  /*c960*/  IMAD.U32 R61, R111, 0x10000, RZ ;  /* 0x000100006f3d7824 */ /* 0x000fc400078e00ff */
[C---:B------:R-:W-:Y:S01]  /*c970*/  FFMA.FTZ R117, R60.reuse, R110, -R117 ;  /* 0x0000006e3c757223 */ /* 0x040fe20000010875 */
[----:B------:R-:W-:Y:S02]  /*c980*/  IMAD.U32 R59, R109, 0x10000, RZ ;  /* 0x000100006d3b7824 */ /* 0x000fe400078e00ff */
        /* <DEDUP_REMOVED lines=12> */
[----:B------:R-:W-:-:S05]  /*ca50*/  F2FP.BF16.F32.PACK_AB R5, R108, R5 ;  /* 0x000000056c05723e */ /* 0x000fca00000010ff */
[----:B------:R0:W-:Y:S02]  /*ca60*/  STS.128 [R62+0x10400], R4 ;  /* 0x010400043e007388 */ /* 0x0001e40000000c00 */
.L_x_2840:
[----:B------:R-:W-:Y:S05]  /*ca70*/  BSYNC B2 ;  /* 0x0000000000027941 */ /* 0x000fea0003800000 */
.L_x_2839:
[----:B------:R-:W-:Y:S04]  /*ca80*/  BSSY B2, `(.L_x_2841) ;  /* 0x0000030000027945 */ /* 0x000fe80003800000 */
[----:B------:R-:W-:Y:S05]  /*ca90*/  @P1 BRA `(.L_x_2842) ;  /* 0x0000000000b81947 */ /* 0x000fea0003800000 */
[----:B0-----:R-:W0:Y:S01]  /*caa0*/  LDS.128 R4, [R0] ;  /* 0x0000000000047984 */ /* 0x001e220000000c00 */
        /* <DEDUP_REMOVED lines=45> */
.L_x_2842:
[----:B------:R-:W-:Y:S05]  /*cd80*/  BSYNC B2 ;  /* 0x0000000000027941 */ /* 0x000fea0003800000 */
.L_x_2841:
[----:B------:R-:W-:Y:S04]  /*cd90*/  BSSY B2, `(.L_x_2843) ;  /* 0x0000030000027945 */ /* 0x000fe80003800000 */
[----:B------:R-:W-:Y:S05]  /*cda0*/  @P2 BRA `(.L_x_2844) ;  /* 0x0000000000b82947 */ /* 0x000fea0003800000 */
[----:B01----:R-:W0:Y:S01]  /*cdb0*/  LDS.128 R4, [R62+0x14400] ;  /* 0x014400003e047984 */ /* 0x003e220000000c00 */
        /* <DEDUP_REMOVED lines=45> */
.L_x_2844:
[----:B------:R-:W-:Y:S05]  /*d090*/  BSYNC B2 ;  /* 0x0000000000027941 */ /* 0x000fea0003800000 */
.L_x_2843:
[----:B------:R-:W-:Y:S04]  /*d0a0*/  BSSY B2, `(.L_x_2845) ;  /* 0x0000030000027945 */ /* 0x000fe80003800000 */
[----:B------:R-:W-:Y:S05]  /*d0b0*/  @P3 BRA `(.L_x_2846) ;  /* 0x0000000000b83947 */ /* 0x000fea0003800000 */
[----:B012---:R-:W0:Y:S01]  /*d0c0*/  LDS.128 R4, [R0+0x4000] ;  /* 0x0040000000047984 */ /* 0x007e220000000c00 */
        /* <DEDUP_REMOVED lines=45> */
.L_x_2846:
[----:B------:R-:W-:Y:S05]  /*d3a0*/  BSYNC B2 ;  /* 0x0000000000027941 */ /* 0x000fea0003800000 */
.L_x_2845:
[----:B------:R-:W-:Y:S04]  /*d3b0*/  BSSY B2, `(.L_x_2847) ;  /* 0x0000030000027945 */ /* 0x000fe80003800000 */
[----:B------:R-:W-:Y:S05]  /*d3c0*/  @P4 BRA `(.L_x_2848) ;  /* 0x0000000000b84947 */ /* 0x000fea0003800000 */
[----:B0123--:R-:W0:Y:S01]  /*d3d0*/  LDS.128 R4, [R62+0x18400] ;  /* 0x018400003e047984 */ /* 0x00fe220000000c00 */
        /* <DEDUP_REMOVED lines=45> */
.L_x_2848:
[----:B------:R-:W-:Y:S05]  /*d6b0*/  BSYNC B2 ;  /* 0x0000000000027941 */ /* 0x000fea0003800000 */
.L_x_2847:
[----:B------:R-:W-:Y:S05]  /*d6c0*/  @P5 BRA `(.L_x_2838) ;  /* 0x0000000000b85947 */ /* 0x000fea0003800000 */
[----:B01234-:R-:W0:Y:S01]  /*d6d0*/  LDS.128 R4, [R0+0x8000] ;  /* 0x0080000000047984 */ /* 0x01fe220000000c00 */
        /* <DEDUP_REMOVED lines=45> */
.L_x_2838:
[----:B------:R-:W-:Y:S05]  /*d9b0*/  BSYNC B1 ;  /* 0x0000000000017941 */ /* 0x000fea0003800000 */
.L_x_2837:
        /* <DEDUP_REMOVED lines=57> */
.L_x_2851:
[----:B------:R-:W-:Y:S05]  /*dd50*/  BSYNC B1 ;  /* 0x0000000000017941 */ /* 0x000fea0003800000 */
.L_x_2850:
        /* <DEDUP_REMOVED lines=48> */
.L_x_2853:
[----:B------:R-:W-:Y:S05]  /*e060*/  BSYNC B1 ;  /* 0x0000000000017941 */ /* 0x000fea0003800000 */
.L_x_2852:
        /* <DEDUP_REMOVED lines=20> */
[----:B------:R-:W-:Y:S01]  /*e1b0*/  FMUL.FTZ R33, R27, R31 ;  /* 0x0000001f1b217220 */ /* 0x000fe20000410000 */
[C---:B------:R-:W-:Y:S01]  /*e1c0*/  FMUL.FTZ R27, R29.reuse, R75 ;  /* 0x0000004b1d1b7220 */ /* 0x040fe20000410000 */
[----:B------:R-:W-:Y:S02]  /*e1d0*/  IMAD.U32 R6, R4, 0x10000, RZ ;  /* 0x0001000004067824 */ /* 0x000fe400078e00ff */
[C---:B------:R-:W-:Y:S01]  /*e1e0*/  FFMA.FTZ R35, R26.reuse, R31, R34 ;  /* 0x0000001f1a237223 */ /* 0x040fe20000010022 */
[----:B------:R-:W-:Y:S01]  /*e1f0*/  FMUL.FTZ R31, R29, R90 ;  /* 0x0000005a1d1f7220 */ /* 0x000fe20000410000 */
[C---:B------:R-:W-:Y:S02]  /*e200*/  IMAD.U32 R7, R5.reuse, 0x10000, RZ ;  /* 0x0001000005077824 */ /* 0x040fe400078e00ff */
[----:B------:R-:W-:Y:S01]  /*e210*/  FFMA.FTZ R32, R26, R30, -R33 ;  /* 0x0000001e1a207223 */ /* 0x000fe20000010821 */
[----:B------:R-:W-:Y:S01]  /*e220*/  IMAD.U32 R29, R74, 0x10000, RZ ;  /* 0x000100004a1d7824 */ /* 0x000fe200078e00ff */
[----:B------:R-:W-:Y:S01]  /*e230*/  LOP3.LUT R4, R4, 0xffff0000, RZ, 0xc0, !PT ;  /* 0xffff000004047812 */ /* 0x000fe200078ec0ff */
[----:B------:R-:W-:Y:S01]  /*e240*/  FFMA.FTZ R90, R28, R90, -R27 ;  /* 0x0000005a1c5a7223 */ /* 0x000fe2000001081b */
[----:B------:R-:W-:Y:S01]  /*e250*/  LOP3.LUT R5, R5, 0xffff0000, RZ, 0xc0, !PT ;  /* 0xffff000005057812 */ /* 0x000fe200078ec0ff */
[C---:B------:R-:W-:Y:S01]  /*e260*/  IMAD.U32 R27, R89.reuse, 0x10000, RZ ;  /* 0x00010000591b7824 */ /* 0x040fe200078e00ff */
        /* <DEDUP_REMOVED lines=16> */
.L_x_2855:
[----:B------:R-:W-:Y:S05]  /*e370*/  BSYNC B1 ;  /* 0x0000000000017941 */ /* 0x000fea0003800000 */
.L_x_2854:
        /* <DEDUP_REMOVED lines=48> */
.L_x_2857:
[----:B------:R-:W-:Y:S05]  /*e680*/  BSYNC B1 ;  /* 0x0000000000017941 */ /* 0x000fea0003800000 */
.L_x_2856:
        /* <DEDUP_REMOVED lines=48> */
.L_x_2859:
[----:B------:R-:W-:Y:S05]  /*e990*/  BSYNC B1 ;  /* 0x0000000000017941 */ /* 0x000fea0003800000 */
.L_x_2858:
        /* <DEDUP_REMOVED lines=48> */
.L_x_2828:
        /* <DEDUP_REMOVED lines=36> */
.L_x_3119:
        /* <DEDUP_REMOVED lines=32> */
[----:B------:R-:W-:Y:S02]  /*f0e0*/  CS2R R40, SRZ ;  /* 0x0000000000287805 */ /* 0x000fe4000001ff00 */
[----:B------:R-:W-:Y:S01]  /*f0f0*/  CS2R R42, SRZ ;  /* 0x00000000002a7805 */ /* 0x000fe2000001ff00 */
[--C-:B------:R-:W-:Y:S01]  /*f100*/  @!P1 IMAD.WIDE R10, R3, 0x2, R12.reuse ;  /* 0x00000002030a9825 */ /* 0x100fe200078e020c */
[----:B------:R-:W-:Y:S02]  /*f110*/  CS2R R24, SRZ ;  /* 0x0000000000187805 */ /* 0x000fe4000001ff00 */
[----:B------:R-:W-:Y:S02]  /*f120*/  CS2R R26, SRZ ;  /* 0x00000000001a7805 */ /* 0x000fe4000001ff00 */
[----:B------:R-:W-:Y:S01]  /*f130*/  CS2R R36, SRZ ;  /* 0x0000000000247805 */ /* 0x000fe2000001ff00 */
[----:B------:R-:W-:Y:S01]  /*f140*/  @!P2 IMAD.WIDE R14, R49, 0x2, R12 ;  /* 0x00000002310ea825 */ /* 0x000fe200078e020c */
[----:B------:R-:W-:Y:S01]  /*f150*/  CS2R R38, SRZ ;  /* 0x0000000000267805 */ /* 0x000fe2000001ff00 */
[----:B------:R1:W5:Y:S02]  /*f160*/  @!P1 LD.E.128 R28, desc[UR60][R10.64] ;  /* 0x0000003c0a1c9980 */ /* 0x000364000c101d00 */
[----:B------:R-:W-:-:S02]  /*f170*/  @!P1 IMAD.WIDE R12, R3, 0x2, R50 ;  /* 0x00000002030c9825 */ /* 0x000fc400078e0232 */
[----:B------:R1:W5:Y:S02]  /*f180*/  @!P2 LD.E.128 R24, desc[UR60][R14.64] ;  /* 0x0000003c0e18a980 */ /* 0x000364000c101d00 */
[--C-:B------:R-:W-:Y:S02]  /*f190*/  @!P2 IMAD.WIDE R48, R49, 0x2, R50.reuse ;  /* 0x000000023130a825 */ /* 0x100fe400078e0232 */
[----:B------:R1:W5:Y:S02]  /*f1a0*/  @!P1 LD.E.128 R40, desc[UR60][R12.64] ;  /* 0x0000003c0c289980 */ /* 0x000364000c101d00 */
[----:B0-----:R-:W-:Y:S02]  /*f1b0*/  @!P0 IMAD.WIDE R4, R18, 0x2, R50 ;  /* 0x0000000212048825 */ /* 0x001fe400078e0232 */
[----:B------:R1:W5:Y:S04]  /*f1c0*/  @!P2 LD.E.128 R36, desc[UR60][R48.64] ;  /* 0x0000003c3024a980 */ /* 0x000368000c101d00 */
[----:B------:R1:W5:Y:S02]  /*f1d0*/  @!P0 LD.E.128 R44, desc[UR60][R4.64] ;  /* 0x0000003c042c8980 */ /* 0x000364000c101d00 */
.L_x_2862:
[----:B------:R-:W-:Y:S05]  /*f1e0*/  BSYNC B1 ;  /* 0x0000000000017941 */ /* 0x000fea0003800000 */
.L_x_2861:
        /* <DEDUP_REMOVED lines=57> */
.L_x_3125:
        /* <DEDUP_REMOVED lines=47> */
.L_x_2865:
[----:B------:R-:W-:Y:S05]  /*f870*/  BSYNC B1 ;  /* 0x0000000000017941 */ /* 0x000fea0003800000 */
.L_x_2864:
[----:B-----5:R-:W-:Y:S01]  /*f880*/  IMAD.MOV.U32 R3, RZ, RZ, R4 ;  /* 0x000000ffff037224 */ /* 0x020fe200078e0004 */
[----:B------:R-:W-:Y:S01]  /*f890*/  LEA.HI R0, R212, R212, RZ, 0x1 ;  /* 0x000000d4d4007211 */ /* 0x000fe200078f08ff */
[----:B0-----:R-:W-:Y:S01]  /*f8a0*/  IMAD.MOV.U32 R60, RZ, RZ, R7 ;  /* 0x000000ffff3c7224 */ /* 0x001fe200078e0007 */
[----:B------:R-:W-:Y:S01]  /*f8b0*/  VIADDMNMX R72, R72, -R200, 0x80, PT ;  /* 0x0000008048487446 */ /* 0x000fe200038009c8 */
[----:B------:R-:W-:Y:S01]  /*f8c0*/  IMAD.MOV.U32 R20, RZ, RZ, R5 ;  /* 0x000000ffff147224 */ /* 0x000fe200078e0005 */
[----:B------:R-:W-:Y:S01]  /*f8d0*/  PRMT R89, R3, 0x7610, R89 ;  /* 0x0000761003597816 */ /* 0x000fe20000000059 */
[----:B------:R-:W-:Y:S01]  /*f8e0*/  IMAD.MOV.U32 R21, RZ, RZ, R6 ;  /* 0x000000ffff157224 */ /* 0x000fe200078e0006 */
        /* <DEDUP_REMOVED lines=47> */
.L_x_3126:
[----:B------:R-:W-:Y:S05]  /*fbe0*/  BSYNC B1 ;  /* 0x0000000000017941 */ /* 0x000fea0003800000 */
.L_x_2866:
        /* <DEDUP_REMOVED lines=11> */
[----:B0-----:R-:W-:Y:S02]  /*fca0*/  LOP3.LUT R61, R196, 0x38, R18, 0xf8, !PT ;  /* 0x00000038c43d7812 */ /* 0x001fe400078ef812 */
[----:B------:R-:W-:Y:S02]  /*fcb0*/  SHF.R.S32.HI R63, RZ, 0x1f, R60 ;  /* 0x0000001fff3f7819 */ /* 0x000fe4000001143c */
[----:B------:R-:W-:Y:S02]  /*fcc0*/  SHF.R.U64 R115, R32, 0x10, R33 ;  /* 0x0000001020737819 */ /* 0x000fe40000001221 */
[----:B------:R-:W-:Y:S01]  /*fcd0*/  LEA.HI R62, R63, R60, RZ, 0x3 ;  /* 0x0000003c3f3e7211 */ /* 0x000fe200078f18ff */
[----:B------:R-:W-:Y:S01]  /*fce0*/  IMAD.SHL.U32 R63, R60, 0x8, RZ ;  /* 0x000000083c3f7824 */ /* 0x000fe200078e00ff */
[----:B------:R-:W-:-:S02]  /*fcf0*/  LOP3.LUT R60, R61, R198, RZ, 0x3c, !PT ;  /* 0x000000c63d3c7212 */ /* 0x000fc400078e3cff */
[----:B------:R-:W-:Y:S01]  /*fd00*/  SHF.R.U32.HI R114, RZ, 0x10, R33 ;  /* 0x00000010ff727819 */ /* 0x000fe20000011621 */
[----:B------:R-:W-:Y:S01]  /*fd10*/  IMAD.SHL.U32 R62, R62, 0x400, RZ ;  /* 0x000004003e3e7824 */ /* 0x000fe200078e00ff */
[----:B------:R-:W-:Y:S01]  /*fd20*/  LOP3.LUT R63, R196, 0x38, R63, 0xf8, !PT ;  /* 0x00000038c43f7812 */ /* 0x000fe200078ef83f */
[----:B------:R-:W-:Y:S01]  /*fd30*/  IMAD R61, R197, 0x200, R60 ;  /* 0x00000200c53d7824 */ /* 0x000fe200078e023c */
[--C-:B------:R-:W-:Y:S02]  /*fd40*/  SHF.R.U64 R33, R34, 0x10, R35.reuse ;  /* 0x0000001022217819 */ /* 0x100fe40000001223 */
[----:B------:R-:W-:Y:S01]  /*fd50*/  LOP3.LUT R62, R62, 0x7fffe000, RZ, 0xc0, !PT ;  /* 0x7fffe0003e3e7812 */ /* 0x000fe200078ec0ff */
[----:B------:R-:W-:Y:S01]  /*fd60*/  IMAD R106, R61, 0x2, R16 ;  /* 0x000000023d6a7824 */ /* 0x000fe200078e0210 */
[----:B------:R-:W-:Y:S02]  /*fd70*/  LOP3.LUT R63, R63, R198, RZ, 0x3c, !PT ;  /* 0x000000c63f3f7212 */ /* 0x000fe400078e3cff */
[----:B------:R-:W-:Y:S01]  /*fd80*/  SHF.R.U32.HI R32, RZ, 0x10, R35 ;  /* 0x00000010ff207819 */ /* 0x000fe20000011623 */
[----:B------:R-:W-:Y:S01]  /*fd90*/  IMAD R62, R197, 0x200, R62 ;  /* 0x00000200c53e7824 */ /* 0x000fe200078e023e */
[----:B------:R-:W-:-:S02]  /*fda0*/  SHF.R.U64 R35, R44, 0x10, R45 ;  /* 0x000000102c237819 */ /* 0x000fc4000000122d */
[----:B------:R-:W-:Y:S01]  /*fdb0*/  SHF.R.U32.HI R44, RZ, 0x10, R45 ;  /* 0x00000010ff2c7819 */ /* 0x000fe2000001162d */
[----:B------:R-:W-:Y:S01]  /*fdc0*/  IMAD.IADD R107, R62, 0x1, R63 ;  /* 0x000000013e6b7824 */ /* 0x000fe200078e023f */
[----:B------:R-:W-:Y:S01]  /*fdd0*/  PRMT R113, R113, 0x5410, R114 ;  /* 0x0000541071717816 */ /* 0x000fe20000000072 */
[----:B------:R-:W0:Y:S01]  /*fde0*/  LDS.128 R60, [R106+0x10400] ;  /* 0x010400006a3c7984 */ /* 0x000e220000000c00 */
[----:B------:R-:W-:Y:S01]  /*fdf0*/  SHF.R.U64 R117, R46, 0x10, R47 ;  /* 0x000000102e757819 */ /* 0x000fe2000000122f */
[----:B------:R-:W-:Y:S01]  /*fe00*/  IMAD R107, R107, 0x2, R16 ;  /* 0x000000026b6b7824 */ /* 0x000fe200078e0210 */
[----:B------:R-:W-:Y:S02]  /*fe10*/  PRMT R112, R112, 0x5410, R115 ;  /* 0x0000541070707816 */ /* 0x000fe40000000073 */
[----:B------:R-:W-:Y:S02]  /*fe20*/  PRMT R114, R108, 0x5410, R35 ;  /* 0x000054106c727816 */ /* 0x000fe40000000023 */
[----:B------:R-:W1:Y:S01]  /*fe30*/  LDS.128 R64, [R107+0x10400] ;  /* 0x010400006b407984 */ /* 0x000e620000000c00 */
[----:B------:R-:W-:-:S02]  /*fe40*/  PRMT R115, R109, 0x5410, R44 ;  /* 0x000054106d737816 */ /* 0x000fc4000000002c */
[----:B------:R-:W-:Y:S01]  /*fe50*/  SHF.R.U32.HI R118, RZ, 0x10, R47 ;  /* 0x00000010ff767819 */ /* 0x000fe2000001162f */
[----:B------:R-:W-:Y:S01]  /*fe60*/  IMAD.U32 R116, R114, 0x10000, RZ ;  /* 0x0001000072747824 */ /* 0x000fe200078e00ff */
[----:B------:R-:W-:Y:S01]  /*fe70*/  PRMT R117, R110, 0x5410, R117 ;  /* 0x000054106e757816 */ /* 0x000fe20000000075 */
[----:B------:R-:W-:Y:S01]  /*fe80*/  IMAD.U32 R110, R112, 0x10000, RZ ;  /* 0x00010000706e7824 */ /* 0x000fe200078e00ff */
[----:B------:R-:W-:Y:S01]  /*fe90*/  PRMT R118, R111, 0x5410, R118 ;  /* 0x000054106f767816 */ /* 0x000fe20000000076 */
[----:B------:R-:W-:Y:S01]  /*fea0*/  IMAD.U32 R111, R115, 0x10000, RZ ;  /* 0x00010000736f7824 */ /* 0x000fe200078e00ff */
[----:B------:R-:W-:Y:S02]  /*feb0*/  LOP3.LUT R114, R114, 0xffff0000, RZ, 0xc0, !PT ;  /* 0xffff000072727812 */ /* 0x000fe400078ec0ff */
[----:B------:R-:W-:Y:S02]  /*fec0*/  PRMT R32, R69, 0x5432, R32 ;  /* 0x0000543245207816 */ /* 0x000fe40000000020 */
        /* <DEDUP_REMOVED lines=17> */
[----:B------:R-:W-:-:S02]  /*ffe0*/  IMAD.U32 R61, R113, 0x10000, RZ ;  /* 0x00010000713d7824 */ /* 0x000fc400078e00ff */
[C---:B------:R-:W-:Y:S01]  /*fff0*/  FMUL.FTZ R124, R108.reuse, R111 ;  /* 0x0000006f6c7c7220 */ /* 0x040fe20000410000 */
[C---:B------:R-:W-:Y:S01]  /*10000*/  FFMA.FTZ R119, R35.reuse, R110, -R120 ;  /* 0x0000006e23777223 */ /* 0x040fe20000010878 */
[----:B------:R-:W-:Y:S01]  /*10010*/  FFMA.FTZ R122, R35, R116, R122 ;  /* 0x00000074237a7223 */ /* 0x000fe2000001007a */
[-C--:B------:R-:W-:Y:S01]  /*10020*/  FMUL.FTZ R108, R108, R61.reuse ;  /* 0x0000003d6c6c7220 */ /* 0x080fe20000410000 */
[----:B------:R-:W-:Y:S01]  /*10030*/  FMUL.FTZ R35, R63, R114 ;  /* 0x000000723f237220 */ /* 0x000fe20000410000 */
[----:B------:R-:W-:Y:S02]  /*10040*/  IMAD.U32 R109, R67, 0x10000, RZ ;  /* 0x00010000436d7824 */ /* 0x000fe400078e00ff */
[C---:B------:R-:W-:Y:S01]  /*10050*/  FFMA.FTZ R124, R45.reuse, R61, -R124 ;  /* 0x0000003d2d7c7223 */ /* 0x040fe2000001087c */
[----:B------:R-:W-:Y:S02]  /*10060*/  IMAD.U32 R120, R118, 0x10000, RZ ;  /* 0x0001000076787824 */ /* 0x000fe400078e00ff */
[----:B------:R-:W-:Y:S01]  /*10070*/  FFMA.FTZ R108, R45, R111, R108 ;  /* 0x0000006f2d6c7223 */ /* 0x000fe2000001006c */
[----:B------:R-:W-:-:S02]  /*10080*/  IMAD.U32 R110, R32, 0x10000, RZ ;  /* 0x00010000206e7824 */ /* 0x000fc400078e00ff */
[-C--:B------:R-:W-:Y:S01]  /*10090*/  FMUL.FTZ R63, R63, R112.reuse ;  /* 0x000000703f3f7220 */ /* 0x080fe20000410000 */
[----:B------:R-:W-:Y:S02]  /*100a0*/  IMAD.U32 R65, R66, 0x10000, RZ ;  /* 0x0001000042417824 */ /* 0x000fe400078e00ff */
[----:B------:R-:W-:Y:S01]  /*100b0*/  FFMA.FTZ R112, R44, R112, -R35 ;  /* 0x000000702c707223 */ /* 0x000fe20000010823 */
[----:B------:R-:W-:Y:S02]  /*100c0*/  IMAD.U32 R45, R117, 0x10000, RZ ;  /* 0x00010000752d7824 */ /* 0x000fe400078e00ff */
[----:B------:R-:W-:Y:S01]  /*100d0*/  FMUL.FTZ R116, R109, R120 ;  /* 0x000000786d747220 */ /* 0x000fe20000410000 */
[----:B------:R-:W-:Y:S02]  /*100e0*/  IMAD.U32 R35, R33, 0x10000, RZ ;  /* 0x0001000021237824 */ /* 0x000fe400078e00ff */
[-C--:B------:R-:W-:Y:S01]  /*100f0*/  FMUL.FTZ R109, R109, R110.reuse ;  /* 0x0000006e6d6d7220 */ /* 0x080fe20000410000 */
[----:B------:R-:W-:Y:S01]  /*10100*/  LOP3.LUT R113, R113, 0xffff0000, RZ, 0xc0, !PT ;  /* 0xffff000071717812 */ /* 0x000fe200078ec0ff */
[C---:B------:R-:W-:Y:S01]  /*10110*/  FMUL.FTZ R61, R65.reuse, R45 ;  /* 0x0000002d413d7220 */ /* 0x040fe20000410000 */
[----:B------:R-:W-:Y:S01]  /*10120*/  LOP3.LUT R66, R66, 0xffff0000, RZ, 0xc0, !PT ;  /* 0xffff000042427812 */ /* 0x000fe200078ec0ff */
[----:B------:R-:W-:Y:S01]  /*10130*/  FMUL.FTZ R65, R65, R35 ;  /* 0x0000002341417220 */ /* 0x000fe20000410000 */
[----:B------:R-:W-:Y:S01]  /*10140*/  LOP3.LUT R117, R117, 0xffff0000, RZ, 0xc0, !PT ;  /* 0xffff000075757812 */ /* 0x000fe200078ec0ff */
[----:B------:R-:W-:Y:S01]  /*10150*/  FFMA.FTZ R116, R47, R110, -R116 ;  /* 0x0000006e2f747223 */ /* 0x000fe20000010874 */
[----:B------:R-:W-:Y:S01]  /*10160*/  LOP3.LUT R67, R67, 0xffff0000, RZ, 0xc0, !PT ;  /* 0xffff000043437812 */ /* 0x000fe200078ec0ff */
[----:B------:R-:W-:Y:S01]  /*10170*/  FFMA.FTZ R109, R47, R120, R109 ;  /* 0x000000782f6d7223 */ /* 0x000fe2000001006d */
[----:B------:R-:W-:Y:S01]  /*10180*/  LOP3.LUT R118, R118, 0xffff0000, RZ, 0xc0, !PT ;  /* 0xffff000076767812 */ /* 0x000fe200078ec0ff */
[C---:B------:R-:W-:Y:S01]  /*10190*/  FMUL.FTZ R47, R64.reuse, R115 ;  /* 0x00000073402f7220 */ /* 0x040fe20000410000 */
[----:B------:R-:W-:Y:S01]  /*101a0*/  LOP3.LUT R33, R33, 0xffff0000, RZ, 0xc0, !PT ;  /* 0xffff000021217812 */ /* 0x000fe200078ec0ff */
[----:B------:R-:W-:Y:S01]  /*101b0*/  FMUL.FTZ R64, R64, R113 ;  /* 0x0000007140407220 */ /* 0x000fe20000410000 */
[----:B------:R-:W-:Y:S01]  /*101c0*/  LOP3.LUT R32, R32, 0xffff0000, RZ, 0xc0, !PT ;  /* 0xffff000020207812 */ /* 0x000fe200078ec0ff */
[C---:B------:R-:W-:Y:S01]  /*101d0*/  FFMA.FTZ R61, R46.reuse, R35, -R61 ;  /* 0x000000232e3d7223 */ /* 0x040fe2000001083d */
[----:B------:R-:W-:Y:S01]  /*101e0*/  FFMA.FTZ R46, R46, R45, R65 ;  /* 0x0000002d2e2e7223 */ /* 0x000fe20000010041 */
[C---:B------:R-:W-:Y:S01]  /*101f0*/  FMUL.FTZ R35, R66.reuse, R117 ;  /* 0x0000007542237220 */ /* 0x040fe20000410000 */
[C---:B------:R-:W-:Y:S01]  /*10200*/  FMUL.FTZ R45, R67.reuse, R118 ;  /* 0x00000076432d7220 */ /* 0x040fe20000410000 */
[----:B------:R-:W-:Y:S01]  /*10210*/  FMUL.FTZ R66, R66, R33 ;  /* 0x0000002142427220 */ /* 0x000fe20000410000 */
[-C--:B------:R-:W-:Y:S01]  /*10220*/  FMUL.FTZ R67, R67, R32.reuse ;  /* 0x0000002043437220 */ /* 0x080fe20000410000 */
[C---:B------:R-:W-:Y:S01]  /*10230*/  FFMA.FTZ R47, R60.reuse, R113, -R47 ;  /* 0x000000713c2f7223 */ /* 0x040fe2000001082f */
[----:B------:R-:W-:Y:S01]  /*10240*/  FFMA.FTZ R115, R60, R115, R64 ;  /* 0x000000733c737223 */ /* 0x000fe20000010040 */
        /* <DEDUP_REMOVED lines=15> */
.L_x_2871:
[----:B------:R-:W-:Y:S05]  /*10340*/  BSYNC B2 ;  /* 0x0000000000027941 */ /* 0x000fea0003800000 */
.L_x_2870:
[----:B------:R-:W-:Y:S04]  /*10350*/  BSSY B2, `(.L_x_2872) ;  /* 0x0000069000027945 */ /* 0x000fe80003800000 */
[----:B------:R-:W-:Y:S05]  /*10360*/  @P1 BRA `(.L_x_2873) ;  /* 0x00000004009c1947 */ /* 0x000fea0003800000 */
[----:B-1----:R-:W-:Y:S02]  /*10370*/  LEA.HI R32, R97, R217, RZ, 0x1d ;  /* 0x000000d961207211 */ /* 0x002fe400078fe8ff */
[----:B------:R-:W-:Y:S02]  /*10380*/  SHF.R.U64 R63, R28, 0x10, R29 ;  /* 0x000000101c3f7819 */ /* 0x000fe4000000121d */
[----:B------:R-:W-:Y:S02]  /*10390*/  SHF.R.S32.HI R33, RZ, 0x1f, R32 ;  /* 0x0000001fff217819 */ /* 0x000fe40000011420 */
[----:B0-----:R-:W-:Y:S02]  /*103a0*/  SHF.R.U64 R61, R30, 0x10, R31 ;  /* 0x000000101e3d7819 */ /* 0x001fe4000000121f */
[----:B------:R-:W-:Y:S01]  /*103b0*/  LEA.HI R34, R33, R32, RZ, 0x3 ;  /* 0x0000002021227211 */ /* 0x000fe200078f18ff */
[----:B------:R-:W-:Y:S01]  /*103c0*/  IMAD.SHL.U32 R33, R32, 0x8, RZ ;  /* 0x0000000820217824 */ /* 0x000fe200078e00ff */
[----:B------:R-:W-:-:S02]  /*103d0*/  SHF.R.U32.HI R28, RZ, 0x10, R29 ;  /* 0x00000010ff1c7819 */ /* 0x000fc4000001161d */
[----:B------:R-:W-:Y:S01]  /*103e0*/  SHF.R.U32.HI R30, RZ, 0x10, R31 ;  /* 0x00000010ff1e7819 */ /* 0x000fe2000001161f */
[----:B------:R-:W-:Y:S01]  /*103f0*/  IMAD.SHL.U32 R34, R34, 0x400, RZ ;  /* 0x0000040022227824 */ /* 0x000fe200078e00ff */
[----:B------:R-:W-:Y:S02]  /*10400*/  LOP3.LUT R33, R196, 0x38, R33, 0xf8, !PT ;  /* 0x00000038c4217812 */ /* 0x000fe400078ef821 */
[----:B------:R-:W-:Y:S02]  /*10410*/  SHF.R.U64 R31, R40, 0x10, R41 ;  /* 0x00000010281f7819 */ /* 0x000fe40000001229 */
[----:B------:R-:W-:Y:S02]  /*10420*/  LOP3.LUT R34, R34, 0x7fffe000, RZ, 0xc0, !PT ;  /* 0x7fffe00022227812 */ /* 0x000fe400078ec0ff */
[----:B------:R-:W-:Y:S02]  /*10430*/  LOP3.LUT R33, R33, R198, RZ, 0x3c, !PT ;  /* 0x000000c621217212 */ /* 0x000fe400078e3cff */
[----:B------:R-:W-:Y:S01]  /*10440*/  SHF.R.U64 R29, R42, 0x10, R43 ;  /* 0x000000102a1d7819 */ /* 0x000fe2000000122b */
[----:B------:R-:W-:Y:S01]  /*10450*/  IMAD R34, R197, 0x200, R34 ;  /* 0x00000200c5227824 */ /* 0x000fe200078e0222 */
[----:B------:R-:W-:-:S02]  /*10460*/  SHF.R.U32.HI R40, RZ, 0x10, R41 ;  /* 0x00000010ff287819 */ /* 0x000fc40000011629 */
[----:B------:R-:W-:Y:S01]  /*10470*/  PRMT R103, R103, 0x5410, R28 ;  /* 0x0000541067677816 */ /* 0x000fe2000000001c */
[----:B------:R-:W-:Y:S01]  /*10480*/  IMAD.IADD R45, R34, 0x1, R33 ;  /* 0x00000001222d7824 */ /* 0x000fe200078e0221 */
[----:B------:R-:W-:Y:S01]  /*10490*/  PRMT R98, R98, 0x5410, R31 ;  /* 0x0000541062627816 */ /* 0x000fe2000000001f */
[----:B------:R-:W0:Y:S01]  /*104a0*/  LDS.128 R32, [R230] ;  /* 0x00000000e6207984 */ /* 0x000e220000000c00 */
[----:B------:R-:W-:Y:S01]  /*104b0*/  PRMT R100, R100, 0x5410, R29 ;  /* 0x0000541064647816 */ /* 0x000fe2000000001d */
[----:B------:R-:W-:Y:S01]  /*104c0*/  IMAD R60, R45, 0x2, R16 ;  /* 0x000000022d3c7824 */ /* 0x000fe200078e0210 */
[----:B------:R-:W-:Y:S02]  /*104d0*/  SHF.R.U32.HI R42, RZ, 0x10, R43 ;  /* 0x00000010ff2a7819 */ /* 0x000fe4000001162b */
[----:B------:R-:W-:Y:S02]  /*104e0*/  PRMT R105, R105, 0x5410, R30 ;  /* 0x0000541069697816 */ /* 0x000fe4000000001e */
[----:B------:R-:W1:Y:S01]  /*104f0*/  LDS.128 R44, [R60+0x10400] ;  /* 0x010400003c2c7984 */ /* 0x000e620000000c00 */
[----:B------:R-:W-:Y:S01]  /*10500*/  PRMT R102, R102, 0x5410, R63 ;  /* 0x0000541066667816 */ /* 0x000fe2000000003f */
[----:B------:R-:W-:Y:S01]  /*10510*/  IMAD.U32 R63, R98, 0x10000, RZ ;  /* 0x00010000623f7824 */ /* 0x000fe200078e00ff */
[----:B------:R-:W-:-:S02]  /*10520*/  PRMT R99, R99, 0x5410, R40 ;  /* 0x0000541063637816 */ /* 0x000fc40000000028 */
[----:B------:R-:W-:Y:S01]  /*10530*/  PRMT R101, R101, 0x5410, R42 ;  /* 0x0000541065657816 */ /* 0x000fe2000000002a */
[----:B------:R-:W-:Y:S01]  /*10540*/  IMAD.U32 R62, R102, 0x10000, RZ ;  /* 0x00010000663e7824 */ /* 0x000fe200078e00ff */
[----:B------:R-:W-:Y:S02]  /*10550*/  PRMT R104, R104, 0x5410, R61 ;  /* 0x0000541068687816 */ /* 0x000fe4000000003d */
        /* <DEDUP_REMOVED lines=29> */
[C---:B------:R-:W-:Y:S01]  /*10730*/  FMUL.FTZ R35, R61.reuse, R62 ;  /* 0x0000003e3d237220 */ /* 0x040fe20000410000 */
[-C--:B------:R-:W-:Y:S01]  /*10740*/  FMUL.FTZ R61, R61, R28.reuse ;  /* 0x0000001c3d3d7220 */ /* 0x080fe20000410000 */
[----:B------:R-:W-:Y:S01]  /*10750*/  FFMA.FTZ R63, R30, R47, R63 ;  /* 0x0000002f1e3f7223 */ /* 0x000fe2000001003f */
[----:B------:R-:W-:Y:S01]  /*10760*/  LOP3.LUT R99, R99, 0xffff0000, RZ, 0xc0, !PT ;  /* 0xffff000063637812 */ /* 0x000fe200078ec0ff */
[C---:B------:R-:W-:Y:S01]  /*10770*/  FFMA.FTZ R47, R40.reuse, R28, -R35 ;  /* 0x0000001c282f7223 */ /* 0x040fe20000010823 */
[----:B------:R-:W-:Y:S01]  /*10780*/  LOP3.LUT R103, R103, 0xffff0000, RZ, 0xc0, !PT ;  /* 0xffff000067677812 */ /* 0x000fe200078ec0ff */
[----:B------:R-:W-:Y:S01]  /*10790*/  FMUL.FTZ R28, R41, R98 ;  /* 0x00000062291c7220 */ /* 0x000fe20000410000 */
[----:B------:R-:W-:Y:S01]  /*107a0*/  FFMA.FTZ R61, R40, R62, R61 ;  /* 0x0000003e283d7223 */ /* 0x000fe2000001003d */
[----:B------:R-:W-:-:S02]  /*107b0*/  IMAD.U32 R30, R100, 0x10000, RZ ;  /* 0x00010000641e7824 */ /* 0x000fc400078e00ff */
[-C--:B------:R-:W-:Y:S01]  /*107c0*/  FMUL.FTZ R40, R41, R102.reuse ;  /* 0x0000006629287220 */ /* 0x080fe20000410000 */
[C---:B------:R-:W-:Y:S01]  /*107d0*/  FMUL.FTZ R35, R44.reuse, R99 ;  /* 0x000000632c237220 */ /* 0x040fe20000410000 */
[----:B------:R-:W-:Y:S01]  /*107e0*/  FFMA.FTZ R102, R29, R102, -R28 ;  /* 0x000000661d667223 */ /* 0x000fe2000001081c */
[-C--:B------:R-:W-:Y:S01]  /*107f0*/  FMUL.FTZ R44, R44, R103.reuse ;  /* 0x000000672c2c7220 */ /* 0x080fe20000410000 */
[----:B------:R-:W-:Y:S02]  /*10800*/  IMAD.U32 R28, R104, 0x10000, RZ ;  /* 0x00010000681c7824 */ /* 0x000fe400078e00ff */
[----:B------:R-:W-:Y:S01]  /*10810*/  FMUL.FTZ R62, R43, R30 ;  /* 0x0000001e2b3e7220 */ /* 0x000fe20000410000 */
[----:B------:R-:W-:Y:S01]  /*10820*/  LOP3.LUT R100, R100, 0xffff0000, RZ, 0xc0, !PT ;  /* 0xffff000064647812 */ /* 0x000fe200078ec0ff */
[----:B------:R-:W-:Y:S01]  /*10830*/  FFMA.FTZ R42, R32, R103, -R35 ;  /* 0x00000067202a7223 */ /* 0x000fe20000010823 */
[----:B------:R-:W-:Y:S01]  /*10840*/  LOP3.LUT R104, R104, 0xffff0000, RZ, 0xc0, !PT ;  /* 0xffff000068687812 */ /* 0x000fe200078ec0ff */
[----:B------:R-:W-:Y:S01]  /*10850*/  FFMA.FTZ R44, R32, R99, R44 ;  /* 0x00000063202c7223 */ /* 0x000fe2000001002c */
[----:B------:R-:W-:Y:S01]  /*10860*/  LOP3.LUT R101, R101, 0xffff0000, RZ, 0xc0, !PT ;  /* 0xffff000065657812 */ /* 0x000fe200078ec0ff */
[-C--:B------:R-:W-:Y:S01]  /*10870*/  FMUL.FTZ R32, R43, R28.reuse ;  /* 0x0000001c2b207220 */ /* 0x080fe20000410000 */
[----:B------:R-:W-:Y:S01]  /*10880*/  LOP3.LUT R105, R105, 0xffff0000, RZ, 0xc0, !PT ;  /* 0xffff000069697812 */ /* 0x000fe200078ec0ff */
[----:B------:R-:W-:Y:S01]  /*10890*/  FFMA.FTZ R62, R31, R28, -R62 ;  /* 0x0000001c1f3e7223 */ /* 0x000fe2000001083e */
[----:B------:R-:W-:Y:S01]  /*108a0*/  FMUL.FTZ R28, R45, R100 ;  /* 0x000000642d1c7220 */ /* 0x000fe20000410000 */
[----:B------:R-:W-:Y:S01]  /*108b0*/  FFMA.FTZ R40, R29, R98, R40 ;  /* 0x000000621d287223 */ /* 0x000fe20000010028 */
[----:B------:R-:W-:Y:S01]  /*108c0*/  FMUL.FTZ R45, R45, R104 ;  /* 0x000000682d2d7220 */ /* 0x000fe20000410000 */
[----:B------:R-:W-:Y:S01]  /*108d0*/  FFMA.FTZ R31, R31, R30, R32 ;  /* 0x0000001e1f1f7223 */ /* 0x000fe20000010020 */
[C---:B------:R-:W-:Y:S01]  /*108e0*/  FMUL.FTZ R29, R46.reuse, R101 ;  /* 0x000000652e1d7220 */ /* 0x040fe20000410000 */
[-C--:B------:R-:W-:Y:S01]  /*108f0*/  FMUL.FTZ R30, R46, R105.reuse ;  /* 0x000000692e1e7220 */ /* 0x080fe20000410000 */
[C---:B------:R-:W-:Y:S01]  /*10900*/  FFMA.FTZ R100, R33.reuse, R100, R45 ;  /* 0x0000006421647223 */ /* 0x040fe2000001002d */
[----:B------:R-:W-:Y:S01]  /*10910*/  FFMA.FTZ R35, R33, R104, -R28 ;  /* 0x0000006821237223 */ /* 0x000fe2000001081c */
[C---:B------:R-:W-:Y:S01]  /*10920*/  FFMA.FTZ R46, R34.reuse, R105, -R29 ;  /* 0x00000069222e7223 */ /* 0x040fe2000001081d */
        /* <DEDUP_REMOVED lines=11> */
.L_x_2873:
[----:B------:R-:W-:Y:S05]  /*109e0*/  BSYNC B2 ;  /* 0x0000000000027941 */ /* 0x000fea0003800000 */
.L_x_2872:
[----:B------:R-:W-:Y:S05]  /*109f0*/  @P2 BRA `(.L_x_2869) ;  /* 0x00000004009c2947 */ /* 0x000fea0003800000 */
[----:B------:R-:W-:Y:S02]  /*10a00*/  LEA.HI R97, R97, R218, RZ, 0x1d ;  /* 0x000000da61617211 */ /* 0x000fe400078fe8ff */
[----:B-1----:R-:W-:Y:S02]  /*10a10*/  SHF.R.U64 R44, R24, 0x10, R25 ;  /* 0x00000010182c7819 */ /* 0x002fe40000001219 */
[----:B--2---:R-:W-:Y:S02]  /*10a20*/  SHF.R.S32.HI R28, RZ, 0x1f, R97 ;  /* 0x0000001fff1c7819 */ /* 0x004fe40000011461 */
[----:B------:R-:W-:Y:S02]  /*10a30*/  SHF.R.U64 R42, R26, 0x10, R27 ;  /* 0x000000101a2a7819 */ /* 0x000fe4000000121b */
[----:B------:R-:W-:Y:S01]  /*10a40*/  LEA.HI R28, R28, R97, RZ, 0x3 ;  /* 0x000000611c1c7211 */ /* 0x000fe200078f18ff */
[----:B------:R-:W-:Y:S01]  /*10a50*/  IMAD.SHL.U32 R97, R97, 0x8, RZ ;  /* 0x0000000861617824 */ /* 0x000fe200078e00ff */
[----:B------:R-:W-:-:S02]  /*10a60*/  SHF.R.U32.HI R25, RZ, 0x10, R25 ;  /* 0x00000010ff197819 */ /* 0x000fc40000011619 */
[----:B------:R-:W-:Y:S01]  /*10a70*/  SHF.R.U64 R26, R36, 0x10, R37 ;  /* 0x00000010241a7819 */ /* 0x000fe20000001225 */
[----:B------:R-:W-:Y:S01]  /*10a80*/  IMAD.SHL.U32 R28, R28, 0x400, RZ ;  /* 0x000004001c1c7824 */ /* 0x000fe200078e00ff */
[----:B------:R-:W-:Y:S02]  /*10a90*/  LOP3.LUT R97, R196, 0x38, R97, 0xf8, !PT ;  /* 0x00000038c4617812 */ /* 0x000fe400078ef861 */
[----:B------:R-:W-:Y:S02]  /*10aa0*/  SHF.R.U64 R24, R38, 0x10, R39 ;  /* 0x0000001026187819 */ /* 0x000fe40000001227 */
[----:B------:R-:W-:Y:S02]  /*10ab0*/  LOP3.LUT R28, R28, 0x7fffe000, RZ, 0xc0, !PT ;  /* 0x7fffe0001c1c7812 */ /* 0x000fe400078ec0ff */
[----:B------:R-:W-:Y:S02]  /*10ac0*/  LOP3.LUT R97, R97, R198, RZ, 0x3c, !PT ;  /* 0x000000c661617212 */ /* 0x000fe400078e3cff */
[----:B------:R-:W-:Y:S01]  /*10ad0*/  SHF.R.U32.HI R27, RZ, 0x10, R27 ;  /* 0x00000010ff1b7819 */ /* 0x000fe2000001161b */
[----:B------:R-:W-:Y:S01]  /*10ae0*/  IMAD R28, R197, 0x200, R28 ;  /* 0x00000200c51c7824 */ /* 0x000fe200078e021c */
[----:B------:R-:W-:-:S02]  /*10af0*/  SHF.R.U32.HI R37, RZ, 0x10, R37 ;  /* 0x00000010ff257819 */ /* 0x000fc40000011625 */
[----:B------:R-:W-:Y:S01]  /*10b00*/  PRMT R86, R86, 0x5410, R25 ;  /* 0x0000541056567816 */ /* 0x000fe20000000019 */
[----:B------:R-:W-:Y:S01]  /*10b10*/  IMAD.IADD R97, R28, 0x1, R97 ;  /* 0x000000011c617824 */ /* 0x000fe200078e0261 */
[----:B------:R-:W-:Y:S01]  /*10b20*/  PRMT R81, R81, 0x5410, R26 ;  /* 0x0000541051517816 */ /* 0x000fe2000000001a */
[----:B------:R-:W1:Y:S01]  /*10b30*/  LDS.128 R28, [R228] ;  /* 0x00000000e41c7984 */ /* 0x000e620000000c00 */
[----:B------:R-:W-:Y:S01]  /*10b40*/  PRMT R83, R83, 0x5410, R24 ;  /* 0x0000541053537816 */ /* 0x000fe20000000018 */
        /* <DEDUP_REMOVED lines=9> */
[----:B------:R-:W-:Y:S01]  /*10be0*/  LOP3.LUT R81, R81, 0xffff0000, RZ, 0xc0, !PT ;  /* 0xffff000051517812 */ /* 0x000fe200078ec0ff */
[----:B------:R-:W-:Y:S01]  /*10bf0*/  IMAD.U32 R43, R82, 0x10000, RZ ;  /* 0x00010000522b7824 */ /* 0x000fe200078e00ff */
[----:B------:R-:W-:Y:S02]  /*10c00*/  PRMT R84, R84, 0x5410, R39 ;  /* 0x0000541054547816 */ /* 0x000fe40000000027 */
        /* <DEDUP_REMOVED lines=30> */
[----:B------:R-:W-:Y:S01]  /*10df0*/  FMUL.FTZ R24, R32, R81 ;  /* 0x0000005120187220 */ /* 0x000fe20000410000 */
[----:B------:R-:W-:Y:S02]  /*10e00*/  IMAD.U32 R26, R83, 0x10000, RZ ;  /* 0x00010000531a7824 */ /* 0x000fe400078e00ff */
[----:B------:R-:W-:Y:S01]  /*10e10*/  FFMA.FTZ R41, R36, R41, R42 ;  /* 0x0000002924297223 */ /* 0x000fe2000001002a */
[-C--:B------:R-:W-:Y:S01]  /*10e20*/  FMUL.FTZ R36, R32, R85.reuse ;  /* 0x0000005520247220 */ /* 0x080fe20000410000 */
[----:B------:R-:W-:Y:S01]  /*10e30*/  FFMA.FTZ R32, R25, R85, -R24 ;  /* 0x0000005519207223 */ /* 0x000fe20000010818 */
[----:B------:R-:W-:Y:S01]  /*10e40*/  LOP3.LUT R34, R34, 0xffff0000, RZ, 0xc0, !PT ;  /* 0xffff000022227812 */ /* 0x000fe200078ec0ff */
[----:B------:R-:W-:Y:S01]  /*10e50*/  IMAD.U32 R24, R87, 0x10000, RZ ;  /* 0x0001000057187824 */ /* 0x000fe200078e00ff */
[----:B------:R-:W-:Y:S01]  /*10e60*/  LOP3.LUT R35, R35, 0xffff0000, RZ, 0xc0, !PT ;  /* 0xffff000023237812 */ /* 0x000fe200078ec0ff */
[----:B------:R-:W-:Y:S01]  /*10e70*/  FMUL.FTZ R42, R38, R26 ;  /* 0x0000001a262a7220 */ /* 0x000fe20000410000 */
[----:B------:R-:W-:Y:S01]  /*10e80*/  LOP3.LUT R83, R83, 0xffff0000, RZ, 0xc0, !PT ;  /* 0xffff000053537812 */ /* 0x000fe200078ec0ff */
[----:B------:R-:W-:Y:S01]  /*10e90*/  FFMA.FTZ R36, R25, R81, R36 ;  /* 0x0000005119247223 */ /* 0x000fe20000010024 */
[----:B------:R-:W-:Y:S01]  /*10ea0*/  LOP3.LUT R84, R84, 0xffff0000, RZ, 0xc0, !PT ;  /* 0xffff000054547812 */ /* 0x000fe200078ec0ff */
[-C--:B------:R-:W-:Y:S01]  /*10eb0*/  FMUL.FTZ R38, R38, R24.reuse ;  /* 0x0000001826267220 */ /* 0x080fe20000410000 */
[----:B------:R-:W-:Y:S01]  /*10ec0*/  LOP3.LUT R86, R86, 0xffff0000, RZ, 0xc0, !PT ;  /* 0xffff000056567812 */ /* 0x000fe200078ec0ff */
[----:B------:R-:W-:Y:S01]  /*10ed0*/  FFMA.FTZ R42, R27, R24, -R42 ;  /* 0x000000181b2a7223 */ /* 0x000fe2000001082a */
[----:B------:R-:W-:Y:S01]  /*10ee0*/  LOP3.LUT R87, R87, 0xffff0000, RZ, 0xc0, !PT ;  /* 0xffff000057577812 */ /* 0x000fe200078ec0ff */
[----:B------:R-:W-:Y:S01]  /*10ef0*/  FMUL.FTZ R31, R33, R82 ;  /* 0x00000052211f7220 */ /* 0x000fe20000410000 */
[----:B------:R-:W-:Y:S01]  /*10f00*/  LOP3.LUT R88, R88, 0xffff0000, RZ, 0xc0, !PT ;  /* 0xffff000058587812 */ /* 0x000fe200078ec0ff */
[C---:B------:R-:W-:Y:S01]  /*10f10*/  FMUL.FTZ R24, R34.reuse, R83 ;  /* 0x0000005322187220 */ /* 0x040fe20000410000 */
[----:B------:R-:W-:Y:S01]  /*10f20*/  FMUL.FTZ R25, R35, R84 ;  /* 0x0000005423197220 */ /* 0x000fe20000410000 */
[----:B------:R-:W-:Y:S01]  /*10f30*/  FMUL.FTZ R33, R33, R86 ;  /* 0x0000005621217220 */ /* 0x000fe20000410000 */
[-C--:B------:R-:W-:Y:S01]  /*10f40*/  FMUL.FTZ R34, R34, R87.reuse ;  /* 0x0000005722227220 */ /* 0x080fe20000410000 */
[----:B------:R-:W-:Y:S01]  /*10f50*/  FMUL.FTZ R35, R35, R88 ;  /* 0x0000005823237220 */ /* 0x000fe20000410000 */
[----:B------:R-:W-:Y:S01]  /*10f60*/  FFMA.FTZ R86, R28, R86, -R31 ;  /* 0x000000561c567223 */ /* 0x000fe2000001081f */
        /* <DEDUP_REMOVED lines=16> */
.L_x_2869:
[----:B------:R-:W-:Y:S05]  /*11070*/  BSYNC B1 ;  /* 0x0000000000017941 */ /* 0x000fea0003800000 */
.L_x_2868:
        /* <DEDUP_REMOVED lines=26> */
[----:B------:R-:W-:Y:S01]  /*11220*/  PRMT R91, R91, 0x5410, R4 ;  /* 0x000054105b5b7816 */ /* 0x000fe20000000004 */
[----:B------:R-:W-:Y:S01]  /*11230*/  IMAD.U32 R39, R89, 0x10000, RZ ;  /* 0x0001000059277824 */ /* 0x000fe200078e00ff */
[----:B------:R-:W2:Y:S01]  /*11240*/  LDS.128 R28, [R32+0x10400] ;  /* 0x01040000201c7984 */ /* 0x000ea20000000c00 */
[----:B------:R-:W-:Y:S01]  /*11250*/  PRMT R92, R92, 0x5410, R7 ;  /* 0x000054105c5c7816 */ /* 0x000fe20000000007 */
[----:B------:R-:W-:Y:S01]  /*11260*/  IMAD.U32 R40, R90, 0x10000, RZ ;  /* 0x000100005a287824 */ /* 0x000fe200078e00ff */
[----:B------:R-:W-:-:S02]  /*11270*/  PRMT R93, R93, 0x5410, R38 ;  /* 0x000054105d5d7816 */ /* 0x000fc40000000026 */
[----:B------:R-:W-:Y:S02]  /*11280*/  SHF.R.U32.HI R49, RZ, 0x10, R49 ;  /* 0x00000010ff317819 */ /* 0x000fe40000011631 */
[--C-:B------:R-:W-:Y:S01]  /*11290*/  SHF.R.U64 R36, R50, 0x10, R51.reuse ;  /* 0x0000001032247819 */ /* 0x100fe20000001233 */
[----:B------:R-:W-:Y:S01]  /*112a0*/  IMAD.U32 R38, R93, 0x10000, RZ ;  /* 0x000100005d267824 */ /* 0x000fe200078e00ff */
[----:B------:R-:W-:Y:S02]  /*112b0*/  SHF.R.U32.HI R51, RZ, 0x10, R51 ;  /* 0x00000010ff337819 */ /* 0x000fe40000011633 */
[----:B------:R-:W-:Y:S02]  /*112c0*/  PRMT R94, R94, 0x5410, R49 ;  /* 0x000054105e5e7816 */ /* 0x000fe40000000031 */
[----:B------:R-:W-:Y:S02]  /*112d0*/  PRMT R96, R96, 0x5410, R51 ;  /* 0x0000541060607816 */ /* 0x000fe40000000033 */
[----:B------:R-:W-:-:S02]  /*112e0*/  LOP3.LUT R89, R89, 0xffff0000, RZ, 0xc0, !PT ;  /* 0xffff000059597812 */ /* 0x000fc400078ec0ff */
[----:B------:R-:W-:Y:S02]  /*112f0*/  LOP3.LUT R93, R93, 0xffff0000, RZ, 0xc0, !PT ;  /* 0xffff00005d5d7812 */ /* 0x000fe400078ec0ff */
[----:B------:R-:W-:Y:S02]  /*11300*/  PRMT R95, R95, 0x5410, R36 ;  /* 0x000054105f5f7816 */ /* 0x000fe40000000024 */
        /* <DEDUP_REMOVED lines=69> */
.L_x_2875:
[----:B------:R-:W-:Y:S05]  /*11760*/  BSYNC B1 ;  /* 0x0000000000017941 */ /* 0x000fea0003800000 */
.L_x_2874:
[----:B------:R-:W-:Y:S04]  /*11770*/  BSSY B1, `(.L_x_2876) ;  /* 0x0000068000017945 */ /* 0x000fe80003800000 */
[----:B------:R-:W-:Y:S05]  /*11780*/  @P1 BRA `(.L_x_2877) ;  /* 0x0000000400981947 */ /* 0x000fea0003800000 */
[----:B-1----:R-:W-:Y:S02]  /*11790*/  LEA.HI R4, R33, R217, RZ, 0x1d ;  /* 0x000000d921047211 */ /* 0x002fe400078fe8ff */
[----:B------:R-:W-:Y:S02]  /*117a0*/  SHF.R.U64 R34, R52, 0x10, R53 ;  /* 0x0000001034227819 */ /* 0x000fe40000001235 */
[----:B------:R-:W-:Y:S01]  /*117b0*/  SHF.R.S32.HI R5, RZ, 0x1f, R4 ;  /* 0x0000001fff057819 */ /* 0x000fe20000011404 */
[----:B------:R-:W-:Y:S01]  /*117c0*/  IMAD.SHL.U32 R6, R4, 0x8, RZ ;  /* 0x0000000804067824 */ /* 0x000fe200078e00ff */
[----:B---3--:R-:W-:Y:S02]  /*117d0*/  SHF.R.U64 R30, R8, 0x10, R9 ;  /* 0x00000010081e7819 */ /* 0x008fe40000001209 */
[----:B------:R-:W-:Y:S02]  /*117e0*/  LEA.HI R5, R5, R4, RZ, 0x3 ;  /* 0x0000000405057211 */ /* 0x000fe400078f18ff */
[----:B------:R-:W-:-:S02]  /*117f0*/  LOP3.LUT R4, R195, 0x38, R6, 0xf8, !PT ;  /* 0x00000038c3047812 */ /* 0x000fc400078ef806 */
[----:B------:R-:W-:Y:S01]  /*11800*/  SHF.R.U32.HI R9, RZ, 0x10, R9 ;  /* 0x00000010ff097819 */ /* 0x000fe20000011609 */
[----:B------:R-:W-:Y:S01]  /*11810*/  IMAD.SHL.U32 R5, R5, 0x400, RZ ;  /* 0x0000040005057824 */ /* 0x000fe200078e00ff */
[----:B------:R-:W-:Y:S02]  /*11820*/  LOP3.LUT R4, R4, R231, RZ, 0x3c, !PT ;  /* 0x000000e704047212 */ /* 0x000fe400078e3cff */
[----:B------:R-:W-:Y:S02]  /*11830*/  PRMT R77, R77, 0x5410, R34 ;  /* 0x000054104d4d7816 */ /* 0x000fe40000000022 */
[----:B------:R-:W-:Y:S02]  /*11840*/  LOP3.LUT R5, R5, 0x7fffe000, RZ, 0xc0, !PT ;  /* 0x7fffe00005057812 */ /* 0x000fe400078ec0ff */
[----:B------:R-:W-:Y:S01]  /*11850*/  PRMT R73, R73, 0x5410, R30 ;  /* 0x0000541049497816 */ /* 0x000fe2000000001e */
[----:B------:R-:W-:Y:S01]  /*11860*/  IMAD.U32 R34, R77, 0x10000, RZ ;  /* 0x000100004d227824 */ /* 0x000fe200078e00ff */
[----:B------:R-:W-:-:S02]  /*11870*/  IADD3 R25, R4, R5, R199 ;  /* 0x0000000504197210 */ /* 0x000fc40007ffe0c7 */
[----:B------:R-:W1:Y:S01]  /*11880*/  LDS.128 R4, [R227] ;  /* 0x00000000e3047984 */ /* 0x000e620000000c00 */
[----:B------:R-:W-:Y:S01]  /*11890*/  SHF.R.U32.HI R53, RZ, 0x10, R53 ;  /* 0x00000010ff357819 */ /* 0x000fe20000011635 */
[----:B------:R-:W-:Y:S01]  /*118a0*/  IMAD.U32 R35, R73, 0x10000, RZ ;  /* 0x0001000049237824 */ /* 0x000fe200078e00ff */
[----:B------:R-:W-:Y:S01]  /*118b0*/  SHF.R.U64 R32, R54, 0x10, R55 ;  /* 0x0000001036207819 */ /* 0x000fe20000001237 */
[----:B------:R-:W-:Y:S01]  /*118c0*/  IMAD R28, R25, 0x2, R16 ;  /* 0x00000002191c7824 */ /* 0x000fe200078e0210 */
[----:B------:R-:W-:Y:S02]  /*118d0*/  SHF.R.U64 R8, R10, 0x10, R11 ;  /* 0x000000100a087819 */ /* 0x000fe4000000120b */
[----:B------:R-:W-:Y:S02]  /*118e0*/  PRMT R74, R74, 0x5410, R9 ;  /* 0x000054104a4a7816 */ /* 0x000fe40000000009 */
[----:B------:R-:W2:Y:S01]  /*118f0*/  LDS.128 R24, [R28+0x10400] ;  /* 0x010400001c187984 */ /* 0x000ea20000000c00 */
[----:B------:R-:W-:-:S02]  /*11900*/  SHF.R.U32.HI R55, RZ, 0x10, R55 ;  /* 0x00000010ff377819 */ /* 0x000fc40000011637 */
[----:B------:R-:W-:Y:S01]  /*11910*/  SHF.R.U32.HI R11, RZ, 0x10, R11 ;  /* 0x00000010ff0b7819 */ /* 0x000fe2000001160b */
[----:B------:R-:W-:Y:S01]  /*11920*/  IMAD.U32 R36, R74, 0x10000, RZ ;  /* 0x000100004a247824 */ /* 0x000fe200078e00ff */
[----:B------:R-:W-:Y:S02]  /*11930*/  PRMT R78, R78, 0x5410, R53 ;  /* 0x000054104e4e7816 */ /* 0x000fe40000000035 */
[----:B------:R-:W-:Y:S02]  /*11940*/  PRMT R75, R75, 0x5410, R8 ;  /* 0x000054104b4b7816 */ /* 0x000fe40000000008 */
[----:B------:R-:W-:Y:S02]  /*11950*/  PRMT R80, R80, 0x5410, R55 ;  /* 0x0000541050507816 */ /* 0x000fe40000000037 */
[----:B------:R-:W-:Y:S02]  /*11960*/  PRMT R76, R76, 0x5410, R11 ;  /* 0x000054104c4c7816 */ /* 0x000fe4000000000b */
[----:B------:R-:W-:-:S02]  /*11970*/  PRMT R79, R79, 0x5410, R32 ;  /* 0x000054104f4f7816 */ /* 0x000fc40000000020 */
        /* <DEDUP_REMOVED lines=21> */
[----:B------:R-:W-:Y:S02]  /*11ad0*/  IMAD.U32 R32, R27, 0x10000, RZ ;  /* 0x000100001b207824 */ /* 0x000fe400078e00ff */
[-C--:B------:R-:W-:Y:S01]  /*11ae0*/  FMUL.FTZ R30, R30, R29.reuse ;  /* 0x0000001d1e1e7220 */ /* 0x080fe20000410000 */
[----:B------:R-:W-:Y:S02]  /*11af0*/  IMAD.U32 R34, R76, 0x10000, RZ ;  /* 0x000100004c227824 */ /* 0x000fe400078e00ff */
[C---:B------:R-:W-:Y:S01]  /*11b00*/  FFMA.FTZ R38, R9.reuse, R29, -R38 ;  /* 0x0000001d09267223 */ /* 0x040fe20000010826 */
[----:B------:R-:W-:Y:S02]  /*11b10*/  IMAD.U32 R8, R80, 0x10000, RZ ;  /* 0x0001000050087824 */ /* 0x000fe400078e00ff */
[----:B------:R-:W-:Y:S01]  /*11b20*/  FFMA.FTZ R36, R9, R36, R30 ;  /* 0x0000002409247223 */ /* 0x000fe2000001001e */
[----:B------:R-:W-:Y:S01]  /*11b30*/  FMUL.FTZ R40, R32, R34 ;  /* 0x0000002220287220 */ /* 0x000fe20000410000 */
[----:B------:R-:W-:Y:S01]  /*11b40*/  FMUL.FTZ R9, R24, R73 ;  /* 0x0000004918097220 */ /* 0x000fe20000410000 */
[-C--:B------:R-:W-:Y:S01]  /*11b50*/  FMUL.FTZ R29, R32, R8.reuse ;  /* 0x00000008201d7220 */ /* 0x080fe20000410000 */
[----:B------:R-:W-:Y:S01]  /*11b60*/  LOP3.LUT R78, R78, 0xffff0000, RZ, 0xc0, !PT ;  /* 0xffff00004e4e7812 */ /* 0x000fe200078ec0ff */
[----:B------:R-:W-:Y:S01]  /*11b70*/  FFMA.FTZ R40, R11, R8, -R40 ;  /* 0x000000080b287223 */ /* 0x000fe20000010828 */
[----:B------:R-:W-:-:S02]  /*11b80*/  IMAD.U32 R31, R26, 0x10000, RZ ;  /* 0x000100001a1f7824 */ /* 0x000fc400078e00ff */
[----:B------:R-:W-:Y:S01]  /*11b90*/  FFMA.FTZ R34, R11, R34, R29 ;  /* 0x000000220b227223 */ /* 0x000fe2000001001d */
[-C--:B------:R-:W-:Y:S01]  /*11ba0*/  FMUL.FTZ R11, R24, R77.reuse ;  /* 0x0000004d180b7220 */ /* 0x080fe20000410000 */
[----:B------:R-:W-:Y:S01]  /*11bb0*/  FFMA.FTZ R24, R4, R77, -R9 ;  /* 0x0000004d04187223 */ /* 0x000fe20000010809 */
[----:B------:R-:W-:Y:S02]  /*11bc0*/  IMAD.U32 R9, R75, 0x10000, RZ ;  /* 0x000100004b097824 */ /* 0x000fe400078e00ff */
[----:B------:R-:W-:Y:S01]  /*11bd0*/  FMUL.FTZ R32, R25, R74 ;  /* 0x0000004a19207220 */ /* 0x000fe20000410000 */
        /* <DEDUP_REMOVED lines=33> */
.L_x_2877:
[----:B------:R-:W-:Y:S05]  /*11df0*/  BSYNC B1 ;  /* 0x0000000000017941 */ /* 0x000fea0003800000 */
.L_x_2876:
[----:B------:R-:W-:Y:S05]  /*11e00*/  @P2 BRA `(.L_x_2849) ;  /* 0x0000000400982947 */ /* 0x000fea0003800000 */
[----:B------:R-:W-:Y:S02]  /*11e10*/  LEA.HI R33, R33, R218, RZ, 0x1d ;  /* 0x000000da21217211 */ /* 0x000fe400078fe8ff */
[----:B-1-3--:R-:W-:Y:S02]  /*11e20*/  SHF.R.U64 R25, R12, 0x10, R13 ;  /* 0x000000100c197819 */ /* 0x00afe4000000120d */
[----:B--2---:R-:W-:Y:S01]  /*11e30*/  SHF.R.S32.HI R6, RZ, 0x1f, R33 ;  /* 0x0000001fff067819 */ /* 0x004fe20000011421 */
[----:B------:R-:W-:Y:S01]  /*11e40*/  IMAD.SHL.U32 R4, R33, 0x8, RZ ;  /* 0x0000000821047824 */ /* 0x000fe200078e00ff */
[----:B------:R-:W-:Y:S02]  /*11e50*/  SHF.R.U32.HI R28, RZ, 0x10, R13 ;  /* 0x00000010ff1c7819 */ /* 0x000fe4000001160d */
[----:B------:R-:W-:Y:S02]  /*11e60*/  LEA.HI R6, R6, R33, RZ, 0x3 ;  /* 0x0000002106067211 */ /* 0x000fe400078f18ff */
[----:B------:R-:W-:-:S02]  /*11e70*/  LOP3.LUT R4, R195, 0x38, R4, 0xf8, !PT ;  /* 0x00000038c3047812 */ /* 0x000fc400078ef804 */
[----:B------:R-:W-:Y:S01]  /*11e80*/  SHF.R.U64 R13, R14, 0x10, R15 ;  /* 0x000000100e0d7819 */ /* 0x000fe2000000120f */
        /* <DEDUP_REMOVED lines=17> */
[----:B------:R-:W-:Y:S01]  /*11fa0*/  PRMT R28, R3, 0x5410, R28 ;  /* 0x00005410031c7816 */ /* 0x000fe2000000001c */
[----:B------:R-:W-:Y:S01]  /*11fb0*/  IMAD.U32 R32, R31, 0x10000, RZ ;  /* 0x000100001f207824 */ /* 0x000fe200078e00ff */
[----:B------:R-:W-:Y:S02]  /*11fc0*/  SHF.R.U32.HI R58, RZ, 0x10, R59 ;  /* 0x00000010ff3a7819 */ /* 0x000fe4000001163b */
        /* <DEDUP_REMOVED lines=29> */
[C---:B------:R-:W-:Y:S01]  /*121a0*/  FFMA.FTZ R25, R12.reuse, R14, -R25 ;  /* 0x0000000e0c197223 */ /* 0x040fe20000010819 */
[C---:B------:R-:W-:Y:S01]  /*121b0*/  FMUL.FTZ R14, R21.reuse, R32 ;  /* 0x00000020150e7220 */ /* 0x040fe20000410000 */
[----:B------:R-:W-:Y:S01]  /*121c0*/  FMUL.FTZ R27, R21, R0 ;  /* 0x00000000151b7220 */ /* 0x000fe20000410000 */
[----:B------:R-:W-:Y:S01]  /*121d0*/  FFMA.FTZ R15, R12, R29, R15 ;  /* 0x0000001d0c0f7223 */ /* 0x000fe2000001000f */
[C---:B------:R-:W-:Y:S01]  /*121e0*/  FMUL.FTZ R12, R8.reuse, R68 ;  /* 0x00000044080c7220 */ /* 0x040fe20000410000 */
[----:B------:R-:W-:Y:S01]  /*121f0*/  FFMA.FTZ R21, R13, R0, -R14 ;  /* 0x000000000d157223 */ /* 0x000fe2000001080e */
[----:B------:R-:W-:Y:S01]  /*12200*/  FMUL.FTZ R0, R8, R26 ;  /* 0x0000001a08007220 */ /* 0x000fe20000410000 */
[----:B------:R-:W-:-:S02]  /*12210*/  IMAD.U32 R20, R10, 0x10000, RZ ;  /* 0x000100000a147824 */ /* 0x000fc400078e00ff */
[----:B------:R-:W-:Y:S01]  /*12220*/  FFMA.FTZ R27, R13, R32, R27 ;  /* 0x000000200d1b7223 */ /* 0x000fe2000001001b */
[----:B------:R-:W-:Y:S02]  /*12230*/  IMAD.U32 R8, R30, 0x10000, RZ ;  /* 0x000100001e087824 */ /* 0x000fe400078e00ff */
[----:B------:R-:W-:Y:S01]  /*12240*/  FMUL.FTZ R13, R9, R28 ;  /* 0x0000001c090d7220 */ /* 0x000fe20000410000 */
[----:B------:R-:W-:Y:S01]  /*12250*/  FFMA.FTZ R68, R3, R68, -R0 ;  /* 0x0000004403447223 */ /* 0x000fe20000010800 */
[-C--:B------:R-:W-:Y:S01]  /*12260*/  FMUL.FTZ R9, R9, R69.reuse ;  /* 0x0000004509097220 */ /* 0x080fe20000410000 */
[----:B------:R-:W-:Y:S02]  /*12270*/  IMAD.U32 R0, R70, 0x10000, RZ ;  /* 0x0001000046007824 */ /* 0x000fe400078e00ff */
[----:B------:R-:W-:Y:S01]  /*12280*/  FFMA.FTZ R12, R3, R26, R12 ;  /* 0x0000001a030c7223 */ /* 0x000fe2000001000c */
[----:B------:R-:W-:Y:S01]  /*12290*/  FMUL.FTZ R26, R20, R8 ;  /* 0x00000008141a7220 */ /* 0x000fe20000410000 */
[----:B------:R-:W-:Y:S01]  /*122a0*/  FFMA.FTZ R28, R4, R28, R9 ;  /* 0x0000001c041c7223 */ /* 0x000fe20000010009 */
[----:B------:R-:W-:Y:S01]  /*122b0*/  LOP3.LUT R10, R10, 0xffff0000, RZ, 0xc0, !PT ;  /* 0xffff00000a0a7812 */ /* 0x000fe200078ec0ff */
        /* <DEDUP_REMOVED lines=8> */
[----:B------:R-:W-:-:S02]  /*12340*/  LOP3.LUT R4, R31, 0xffff0000, RZ, 0xc0, !PT ;  /* 0xffff00001f047812 */ /* 0x000fc400078ec0ff */
[----:B------:R-:W-:Y:S01]  /*12350*/  LOP3.LUT R0, R71, 0xffff0000, RZ, 0xc0, !PT ;  /* 0xffff000047007812 */ /* 0x000fe200078ec0ff */
[-C--:B------:R-:W-:Y:S01]  /*12360*/  FMUL.FTZ R10, R10, R3.reuse ;  /* 0x000000030a0a7220 */ /* 0x080fe20000410000 */
[----:B------:R-:W-:Y:S01]  /*12370*/  FFMA.FTZ R3, R6, R3, -R5 ;  /* 0x0000000306037223 */ /* 0x000fe20000010805 */
[C---:B------:R-:W-:Y:S01]  /*12380*/  FMUL.FTZ R8, R11.reuse, R4 ;  /* 0x000000040b087220 */ /* 0x040fe20000410000 */
[----:B------:R-:W-:Y:S01]  /*12390*/  F2FP.BF16.F32.PACK_AB R5, R14, R25 ;  /* 0x000000190e05723e */ /* 0x000fe200000010ff */
[-C--:B------:R-:W-:Y:S01]  /*123a0*/  FMUL.FTZ R13, R11, R0.reuse ;  /* 0x000000000b0d7220 */ /* 0x080fe20000410000 */
[----:B------:R-:W-:Y:S01]  /*123b0*/  FFMA.FTZ R11, R6, R9, R10 ;  /* 0x00000009060b7223 */ /* 0x000fe2000001000a */
[----:B------:R-:W-:Y:S01]  /*123c0*/  FFMA.FTZ R0, R7, R0, -R8 ;  /* 0x0000000007007223 */ /* 0x000fe20000010808 */
        /* <DEDUP_REMOVED lines=8> */
[----:B------:R-:W-:-:S05]  /*12450*/  F2FP.BF16.F32.PACK_AB R11, R30, R27 ;  /* 0x0000001b1e0b723e */ /* 0x000fca00000010ff */
[----:B------:R4:W-:Y:S02]  /*12460*/  STS.128 [R24+0x10400], R8 ;  /* 0x0104000818007388 */ /* 0x0009e40000000c00 */
.L_x_2849:
[----:B------:R-:W-:Y:S05]  /*12470*/  BSYNC B0 ;  /* 0x0000000000007941 */ /* 0x000fea0003800000 */
.L_x_2827:
        /* <DEDUP_REMOVED lines=8> */
.L_x_2825:
[----:B01-3--:R-:W3:Y:S02]  /*12500*/  LDL R0, [R1+0xc] ;  /* 0x00000c0001007983 */ /* 0x00bee40000100800 */
[----:B---3--:R-:W-:-:S13]  /*12510*/  R2UR UR4, R0 ;  /* 0x00000000000472ca */ /* 0x008fda00000e0000 */
[----:B------:R-:W-:-:S05]  /*12520*/  IMAD.U32 R0, RZ, RZ, UR4 ;  /* 0x00000004ff007e24 */ /* 0x000fca000f8e00ff */
[----:B------:R-:W-:-:S13]  /*12530*/  ISETP.NE.AND P0, PT, R0, 0x3, PT ;  /* 0x000000030000780c */ /* 0x000fda0003f05270 */
[----:B------:R-:W-:Y:S05]  /*12540*/  @!P0 BRA `(.L_x_2878) ;  /* 0x0000000000048947 */ /* 0x000fea0003800000 */
[----:B------:R-:W-:Y:S01]  /*12550*/  BPT.TRAP 0x1 ;  /* 0x000000040000795c */ /* 0x000fe20000300000 */
.L_x_2878:
[----:B------:R-:W-:Y:S01]  /*12560*/  IMAD R3, R185, 0x8, R16 ;  /* 0x00000008b9037824 */ /* 0x000fe200078e0210 */
[----:B------:R-:W-:-:S04]  /*12570*/  SHF.L.U32 R0, R188, 0x1f, RZ ;  /* 0x0000001fbc007819 */ /* 0x000fc800000006ff */
[----:B------:R0:W1:Y:S01]  /*12580*/  SYNCS.PHASECHK.TRANS64.TRYWAIT P2, [R3+URZ+0x34830], R0 ;  /* 0x03483000030075a7 */ /* 0x000062000804017f */
[----:B------:R-:W-:Y:S05]  /*12590*/  @!P0 BRA `(.L_x_2879) ;  /* 0x0000000000048947 */ /* 0x000fea0003800000 */
[----:B------:R-:W-:Y:S01]  /*125a0*/  BPT.TRAP 0x1 ;  /* 0x000000040000795c */ /* 0x000fe20000300000 */
.L_x_2879:
[----:B--2-4-:R-:W2:Y:S02]  /*125b0*/  S2R R4, SR_TID.X ;  /* 0x0000000000047919 */ /* 0x014ea40000002100 */
[----:B--2---:R-:W-:-:S04]  /*125c0*/  LOP3.LUT R4, R4, 0x7f, RZ, 0xc0, !PT ;  /* 0x0000007f04047812 */ /* 0x004fc800078ec0ff */
[----:B------:R-:W-:Y:S01]  /*125d0*/  ISETP.NE.AND P1, PT, R4, RZ, PT ;  /* 0x000000ff0400720c */ /* 0x000fe20003f25270 */
[----:B-1----:R-:W-:-:S12]  /*125e0*/  @P2 BRA `(.L_x_2880) ;  /* 0x0000000000082947 */ /* 0x002fd80003800000 */
[----:B------:R-:W1:Y:S02]  /*125f0*/  SYNCS.PHASECHK.TRANS64.TRYWAIT P2, [R3+URZ+0x34830], R0 ;  /* 0x03483000030075a7 */ /* 0x000e64000804017f */
[----:B-1----:R-:W-:Y:S05]  /*12600*/  @!P2 BRA `(.L_x_2881) ;  /* 0x00000130008ca947 */ /* 0x002fea0003800000 */
.L_x_2880:
        /* <DEDUP_REMOVED lines=16> */
[----:B------:R-:W-:Y:S01]  /*12710*/  IMAD.MOV.U32 R5, RZ, RZ, 0x40000040 ;  /* 0x40000040ff057424 */ /* 0x000fe200078e00ff */
[----:B------:R-:W-:Y:S01]  /*12720*/  UMOV UR41, 0x40000040 ;  /* 0x4000004000297882 */ /* 0x000fe20000000000 */
[----:B------:R-:W-:Y:S01]  /*12730*/  UMOV UR37, 0x40000040 ;  /* 0x4000004000257882 */ /* 0x000fe20000000000 */
[----:B------:R-:W-:Y:S01]  /*12740*/  IMAD R4, R185, 0xc00, R8 ;  /* 0x00000c00b9047824 */ /* 0x000fe200078e0208 */
[----:B------:R-:W-:Y:S01]  /*12750*/  UIADD3 UR5, UR4, 0x2, URZ ;  /* 0x0000000204057890 */ /* 0x000fe2000fffe03f */
[----:B------:R-:W-:Y:S01]  /*12760*/  R2UR UR39, R5 ;  /* 0x00000000052772ca */ /* 0x000fe200000e0000 */
[----:B------:R-:W-:Y:S01]  /*12770*/  UMOV UR8, UR4 ;  /* 0x0000000400087c82 */ /* 0x000fe20008000000 */
[C---:B------:R-:W-:Y:S01]  /*12780*/  VIADD R6, R4.reuse, 0x2 ;  /* 0x0000000204067836 */ /* 0x040fe20000000000 */
[----:B------:R-:W-:Y:S01]  /*12790*/  R2UR UR10, R4 ;  /* 0x00000000040a72ca */ /* 0x000fe200000e0000 */
[----:B------:R-:W-:Y:S01]  /*127a0*/  IMAD.U32 R10, RZ, RZ, UR8 ;  /* 0x00000008ff0a7e24 */ /* 0x000fe2000f8e00ff */
[----:B------:R-:W-:Y:S01]  /*127b0*/  UIADD3 UR52, UR4, 0x406, URZ ;  /* 0x0000040604347890 */ /* 0x000fe2000fffe03f */
[----:B------:R-:W0:Y:S01]  /*127c0*/  LDC R0, c[0x0][0x448] ;  /* 0x00011200ff007b82 */ /* 0x000e220000000800 */
[----:B------:R-:W-:Y:S01]  /*127d0*/  UIADD3 UR48, UR4, 0x800, URZ ;  /* 0x0000080004307890 */ /* 0x000fe2000fffe03f */
[----:B------:R-:W-:Y:S01]  /*127e0*/  @!P1 VIADD R3, R3, 0x34840 ;  /* 0x0003484003039836 */ /* 0x000fe20000000000 */
[----:B------:R1:W-:Y:S01]  /*127f0*/  STL.64 [R1+0x38], R10 ;  /* 0x0000380a01007387 */ /* 0x0003e20000100a00 */
[----:B------:R-:W-:Y:S01]  /*12800*/  UIADD3 UR44, UR4, 0x802, URZ ;  /* 0x00000802042c7890 */ /* 0x000fe2000fffe03f */
[----:B------:R-:W-:Y:S01]  /*12810*/  BSSY B0, `(.L_x_2882) ;  /* 0x000054c000007945 */ /* 0x000fe20003800000 */
[----:B------:R-:W-:Y:S01]  /*12820*/  UIADD3 UR40, UR4, 0x804, URZ ;  /* 0x0000080404287890 */ /* 0x000fe2000fffe03f */
[----:B------:R-:W-:Y:S01]  /*12830*/  @!P1 PRMT R3, RZ, 0x654, R3 ;  /* 0x00000654ff039816 */ /* 0x000fe20000000003 */
[----:B------:R-:W-:Y:S01]  /*12840*/  UIADD3 UR36, UR4, 0x806, URZ ;  /* 0x0000080604247890 */ /* 0x000fe2000fffe03f */
[----:B------:R-:W-:Y:S01]  /*12850*/  CS2R R148, SRZ ;  /* 0x0000000000947805 */ /* 0x000fe2000001ff00 */
[----:B------:R-:W-:Y:S01]  /*12860*/  HGMMA.64x128x16.F32.BF16 R24, gdesc[UR8], RZ, !UPT, gsb0 ;  /* 0x01e00000081879f0 */ /* 0x000fe2000c0018ff */
[----:B------:R-:W-:Y:S01]  /*12870*/  R2UR UR10, R6 ;  /* 0x00000000060a72ca */ /* 0x000fe200000e0000 */
[----:B------:R-:W-:Y:S01]  /*12880*/  UMOV UR8, UR5 ;  /* 0x0000000500087c82 */ /* 0x000fe20008000000 */
[----:B------:R-:W-:Y:S01]  /*12890*/  R2UR UR11, R7 ;  /* 0x00000000070b72ca */ /* 0x000fe200000e0000 */
[----:B------:R-:W-:Y:S01]  /*128a0*/  UMOV UR9, 0x40000040 ;  /* 0x4000004000097882 */ /* 0x000fe20000000000 */
[----:B------:R-:W-:Y:S01]  /*128b0*/  VIADD R6, R4, 0x4 ;  /* 0x0000000404067836 */ /* 0x000fe20000000000 */
[----:B------:R-:W-:Y:S01]  /*128c0*/  UIADD3 UR5, UR4, 0x4, URZ ;  /* 0x0000000404057890 */ /* 0x000fe2000fffe03f */
[----:B------:R-:W-:Y:S01]  /*128d0*/  IMAD.MOV.U32 R7, RZ, RZ, 0x40000040 ;  /* 0x40000040ff077424 */ /* 0x000fe200078e00ff */
[----:B------:R-:W-:Y:S01]  /*128e0*/  CS2R R146, SRZ ;  /* 0x0000000000927805 */ /* 0x000fe2000001ff00 */
[----:B-1----:R-:W-:Y:S01]  /*128f0*/  IMAD.U32 R10, RZ, RZ, UR8 ;  /* 0x00000008ff0a7e24 */ /* 0x002fe2000f8e00ff */
[----:B-----5:R-:W-:Y:S01]  /*12900*/  CS2R R144, SRZ ;  /* 0x0000000000907805 */ /* 0x020fe2000001ff00 */
[----:B------:R-:W-:Y:S01]  /*12910*/  IMAD.U32 R11, RZ, RZ, UR9 ;  /* 0x00000009ff0b7e24 */ /* 0x000fe2000f8e00ff */
[----:B------:R-:W-:-:S02]  /*12920*/  CS2R R142, SRZ ;  /* 0x00000000008e7805 */ /* 0x000fc4000001ff00 */
[----:B------:R-:W-:Y:S02]  /*12930*/  CS2R R140, SRZ ;  /* 0x00000000008c7805 */ /* 0x000fe4000001ff00 */
[----:B0-----:R-:W-:Y:S01]  /*12940*/  ISETP.NE.AND P2, PT, R0, 0x1, PT ;  /* 0x000000010000780c */ /* 0x001fe20003f45270 */
[----:B------:R-:W-:Y:S01]  /*12950*/  IMAD.IADD R0, R205, 0x1, R200 ;  /* 0x00000001cd007824 */ /* 0x000fe200078e02c8 */
[----:B------:R0:W-:Y:S01]  /*12960*/  STL.64 [R1+0x30], R10 ;  /* 0x0000300a01007387 */ /* 0x0001e20000100a00 */
        /* <DEDUP_REMOVED lines=10> */
[----:B------:R-:W1:Y:S01]  /*12a10*/  @P2 LDC R5, c[0x0][0x44c] ;  /* 0x00011300ff052b82 */ /* 0x000e620000000800 */
[----:B------:R-:W-:-:S02]  /*12a20*/  CS2R R118, SRZ ;  /* 0x0000000000767805 */ /* 0x000fc4000001ff00 */
[----:B------:R-:W-:Y:S02]  /*12a30*/  CS2R R116, SRZ ;  /* 0x0000000000747805 */ /* 0x000fe4000001ff00 */
[----:B------:R-:W-:Y:S02]  /*12a40*/  CS2R R114, SRZ ;  /* 0x0000000000727805 */ /* 0x000fe4000001ff00 */
[----:B------:R-:W-:Y:S01]  /*12a50*/  CS2R R112, SRZ ;  /* 0x0000000000707805 */ /* 0x000fe2000001ff00 */
[----:B-1----:R-:W-:-:S04]  /*12a60*/  @P2 IMAD.HI.U32 R2, R0, R5, RZ ;  /* 0x0000000500022227 */ /* 0x002fc800078e00ff */
[----:B------:R-:W-:-:S04]  /*12a70*/  IMAD.MOV.U32 R5, RZ, RZ, -0x80 ;  /* 0xffffff80ff057424 */ /* 0x000fc800078e00ff */
[----:B------:R-:W-:Y:S01]  /*12a80*/  IMAD R5, R150, R5, 0x80 ;  /* 0x0000008096057424 */ /* 0x000fe200078e0205 */
        /* <DEDUP_REMOVED lines=50> */
[----:B------:R-:W-:Y:S01]  /*12db0*/  ULDC UR4, c[0x0][0x988] ;  /* 0x0002620000047ab9 */ /* 0x000fe20000000800 */
        /* <DEDUP_REMOVED lines=9> */
[----:B------:R-:W-:Y:S02]  /*12e50*/  VIADD R6, R4, 0x406 ;  /* 0x0000040604067836 */ /* 0x000fe40000000000 */
[----:B------:R-:W-:Y:S02]  /*12e60*/  IMAD.MOV.U32 R7, RZ, RZ, 0x40000040 ;  /* 0x40000040ff077424 */ /* 0x000fe400078e00ff */
[----:B0-----:R-:W-:Y:S01]  /*12e70*/  IMAD.U32 R10, RZ, RZ, UR8 ;  /* 0x00000008ff0a7e24 */ /* 0x001fe2000f8e00ff */
[----:B------:R-:W-:Y:S01]  /*12e80*/  R2UR UR54, R6 ;  /* 0x00000000063672ca */ /* 0x000fe200000e0000 */
[----:B------:R-:W-:Y:S01]  /*12e90*/  VIADD R6, R4, 0x800 ;  /* 0x0000080004067836 */ /* 0x000fe20000000000 */
[----:B------:R-:W-:Y:S01]  /*12ea0*/  R2UR UR55, R7 ;  /* 0x00000000073772ca */ /* 0x000fe200000e0000 */
[----:B------:R-:W-:-:S02]  /*12eb0*/  IMAD.MOV.U32 R7, RZ, RZ, 0x40000040 ;  /* 0x40000040ff077424 */ /* 0x000fc400078e00ff */
[----:B------:R-:W-:Y:S01]  /*12ec0*/  IMAD.U32 R11, RZ, RZ, UR9 ;  /* 0x00000009ff0b7e24 */ /* 0x000fe2000f8e00ff */
[----:B------:R-:W-:Y:S01]  /*12ed0*/  R2UR UR50, R6 ;  /* 0x00000000063272ca */ /* 0x000fe200000e0000 */
[----:B------:R-:W-:Y:S01]  /*12ee0*/  VIADD R6, R4, 0x802 ;  /* 0x0000080204067836 */ /* 0x000fe20000000000 */
[----:B------:R-:W-:Y:S01]  /*12ef0*/  R2UR UR51, R7 ;  /* 0x00000000073372ca */ /* 0x000fe200000e0000 */
[----:B------:R-:W-:Y:S01]  /*12f00*/  IMAD.MOV.U32 R7, RZ, RZ, 0x40000040 ;  /* 0x40000040ff077424 */ /* 0x000fe200078e00ff */
[----:B------:R-:W-:Y:S02]  /*12f10*/  STL.64 [R1], R10 ;  /* 0x0000000a01007387 */ /* 0x000fe40000100a00 */
[----:B------:R-:W-:Y:S01]  /*12f20*/  R2UR UR46, R6 ;  /* 0x00000000062e72ca */ /* 0x000fe200000e0000 */
[----:B------:R-:W-:Y:S01]  /*12f30*/  VIADD R6, R4, 0x804 ;  /* 0x0000080404067836 */ /* 0x000fe20000000000 */
[----:B------:R-:W-:Y:S01]  /*12f40*/  R2UR UR47, R7 ;  /* 0x00000000072f72ca */ /* 0x000fe200000e0000 */
[----:B------:R-:W-:-:S02]  /*12f50*/  IMAD.MOV.U32 R7, RZ, RZ, 0x40000040 ;  /* 0x40000040ff077424 */ /* 0x000fc400078e00ff */
[----:B------:R-:W-:Y:S01]  /*12f60*/  VIADD R4, R4, 0x806 ;  /* 0x0000080604047836 */ /* 0x000fe20000000000 */
[----:B------:R-:W-:Y:S02]  /*12f70*/  R2UR UR42, R6 ;  /* 0x00000000062a72ca */ /* 0x000fe400000e0000 */
[----:B------:R-:W-:Y:S02]  /*12f80*/  R2UR UR43, R7 ;  /* 0x00000000072b72ca */ /* 0x000fe400000e0000 */
[----:B------:R-:W-:Y:S01]  /*12f90*/  R2UR UR38, R4 ;  /* 0x00000000042672ca */ /* 0x000fe200000e0000 */
[----:B------:R-:W0:Y:S02]  /*12fa0*/  @P2 LDC R7, c[0x0][0x450] ;  /* 0x00011400ff072b82 */ /* 0x000e240000000800 */
[----:B0-----:R-:W-:Y:S01]  /*12fb0*/  @P2 SHF.R.U32.HI R0, RZ, R7, R2 ;  /* 0x00000007ff002219 */ /* 0x001fe20000011602 */
[----:B------:R-:W-:Y:S02]  /*12fc0*/  VIADD R7, R5, 0x1 ;  /* 0x0000000105077836 */ /* 0x000fe40000000000 */
[----:B------:R-:W-:-:S02]  /*12fd0*/  IMAD.IADD R5, R202, 0x1, R5 ;  /* 0x00000001ca057824 */ /* 0x000fc400078e0205 */
[----:B------:R-:W0:Y:S01]  /*12fe0*/  SHFL.IDX PT, R2, R0, 0x1, 0x1c1f ;  /* 0x003c1f0000027f89 */ /* 0x000e2200000e0000 */
        /* <DEDUP_REMOVED lines=63> */
[----:B------:R-:W-:Y:S01]  /*133e0*/  FMNMX.FTZ R6, R47, R6, !PT ;  /* 0x000000062f067209 */ /* 0x000fe20007810000 */
[----:B------:R-:W1:Y:S01]  /*133f0*/  @P2 LDC R50, c[0x0][0x450] ;  /* 0x00011400ff322b82 */ /* 0x000e620000000800 */
        /* <DEDUP_REMOVED lines=52> */
[----:B------:R-:W-:Y:S01]  /*13740*/  FSEL R27, R86, -INF , P4 ;  /* 0xff800000561b7808 */ /* 0x000fe20002000000 */
[----:B------:R2:W3:Y:S01]  /*13750*/  SHFL.IDX PT, R2, R0, RZ, 0x1c1f ;  /* 0x001c1fff00027589 */ /* 0x0004e200000e0000 */
[----:B------:R-:W-:-:S02]  /*13760*/  FMNMX.FTZ R6, R83, R6, !PT ;  /* 0x0000000653067209 */ /* 0x000fc40007810000 */
[----:B------:R-:W-:Y:S02]  /*13770*/  FSEL R87, R87, -INF , P3 ;  /* 0xff80000057577808 */ /* 0x000fe40001800000 */
[----:B------:R-:W-:Y:S01]  /*13780*/  FMNMX.FTZ R6, R27, R6, !PT ;  /* 0x000000061b067209 */ /* 0x000fe20007810000 */
[----:B--2---:R-:W-:-:S03]  /*13790*/  IMAD.U32 R0, RZ, RZ, UR4 ;  /* 0x00000004ff007e24 */ /* 0x004fc6000f8e00ff */
[----:B------:R-:W-:-:S05]  /*137a0*/  FMNMX.FTZ R6, R87, R6, !PT ;  /* 0x0000000657067209 */ /* 0x000fca0007810000 */
[----:B------:R-:W2:Y:S01]  /*137b0*/  SHFL.BFLY PT, R5, R6, 0x2, 0x1f ;  /* 0x0c401f0006057f89 */ /* 0x000ea200000e0000 */
[----:B---3--:R-:W-:-:S04]  /*137c0*/  VIADDMNMX R4, R2, R89, R4, PT ;  /* 0x0000005902047246 */ /* 0x008fc80003800104 */
[C---:B------:R-:W-:Y:S02]  /*137d0*/  ISETP.GT.AND P4, PT, R4.reuse, 0x1, PT ;  /* 0x000000010400780c */ /* 0x040fe40003f84270 */
[----:B------:R-:W-:Y:S02]  /*137e0*/  ISETP.GT.AND P5, PT, R4, 0x8, PT ;  /* 0x000000080400780c */ /* 0x000fe40003fa4270 */
[----:B------:R-:W-:Y:S02]  /*137f0*/  FSEL R20, R25, -INF , P4 ;  /* 0xff80000019147808 */ /* 0x000fe40002000000 */
[----:B------:R-:W-:Y:S02]  /*13800*/  FSEL R25, R28, -INF , P5 ;  /* 0xff8000001c197808 */ /* 0x000fe40002800000 */
[----:B------:R-:W-:Y:S02]  /*13810*/  ISETP.GT.AND P4, PT, R4, 0x10, PT ;  /* 0x000000100400780c */ /* 0x000fe40003f84270 */
[----:B--2---:R-:W-:-:S02]  /*13820*/  FMNMX.FTZ R10, R6, R5, !PT ;  /* 0x00000005060a7209 */ /* 0x004fc40007810000 */
[----:B------:R-:W-:Y:S02]  /*13830*/  FSEL R89, R32, -INF , P4 ;  /* 0xff80000020597808 */ /* 0x000fe40002000000 */
[----:B------:R-:W-:Y:S01]  /*13840*/  ISETP.GT.AND P4, PT, R4, 0x18, PT ;  /* 0x000000180400780c */ /* 0x000fe20003f84270 */
[----:B------:R-:W2:Y:S02]  /*13850*/  SHFL.BFLY PT, R5, R10, 0x1, 0x1f ;  /* 0x0c201f000a057f89 */ /* 0x000ea400000e0000 */
[----:B--2---:R-:W-:-:S04]  /*13860*/  FMNMX.FTZ R5, R10, R5, !PT ;  /* 0x000000050a057209 */ /* 0x004fc80007810000 */
[C---:B------:R-:W-:Y:S01]  /*13870*/  FSETP.NEU.FTZ.AND P3, PT, R5.reuse, -INF , PT ;  /* 0xff8000000500780b */ /* 0x040fe20003f7d000 */
[----:B------:R-:W-:-:S05]  /*13880*/  FMUL.FTZ R12, R5, R0 ;  /* 0x00000000050c7220 */ /* 0x000fca0000410000 */
[----:B------:R-:W-:Y:S02]  /*13890*/  FSEL R12, R12, RZ, P3 ;  /* 0x000000ff0c0c7208 */ /* 0x000fe40001800000 */
[----:B------:R-:W-:-:S03]  /*138a0*/  ISETP.GT.AND P3, PT, R4, RZ, PT ;  /* 0x000000ff0400720c */ /* 0x000fc60003f64270 */
[-CC-:B------:R-:W-:Y:S01]  /*138b0*/  FFMA.FTZ R181, R93, R0.reuse, -R12.reuse ;  /* 0x000000005db57223 */ /* 0x180fe2000001080c */
[----:B------:R-:W-:Y:S01]  /*138c0*/  FSEL R43, R24, -INF , P3 ;  /* 0xff800000182b7808 */ /* 0x000fe20001800000 */
[-CC-:B------:R-:W-:Y:S01]  /*138d0*/  FFMA.FTZ R97, R97, R0.reuse, -R12.reuse ;  /* 0x0000000061617223 */ /* 0x180fe2000001080c */
[C---:B------:R-:W-:Y:S01]  /*138e0*/  ISETP.GT.AND P3, PT, R4.reuse, 0x9, PT ;  /* 0x000000090400780c */ /* 0x040fe20003f64270 */
[--C-:B------:R-:W-:Y:S01]  /*138f0*/  FFMA.FTZ R179, R101, R0, -R12.reuse ;  /* 0x0000000065b37223 */ /* 0x100fe2000001080c */
[----:B------:R-:W-:Y:S01]  /*13900*/  FMNMX.FTZ R10, R43, R20, !PT ;  /* 0x000000142b0a7209 */ /* 0x000fe20007810000 */
[----:B------:R2:W-:Y:S01]  /*13910*/  MUFU.EX2 R2, R97 ;  /* 0x0000006100027308 */ /* 0x0005e20000000800 */
[----:B------:R-:W-:Y:S01]  /*13920*/  FSEL R29, R29, -INF , P3 ;  /* 0xff8000001d1d7808 */ /* 0x000fe20001800000 */
[--C-:B------:R-:W-:Y:S01]  /*13930*/  FFMA.FTZ R26, R103, R0, -R12.reuse ;  /* 0x00000000671a7223 */ /* 0x100fe2000001080c */
[----:B------:R-:W-:Y:S01]  /*13940*/  FMNMX.FTZ R10, R25, R10, !PT ;  /* 0x0000000a190a7209 */ /* 0x000fe20007810000 */
[-CC-:B------:R-:W-:Y:S01]  /*13950*/  FFMA.FTZ R173, R99, R0.reuse, -R12.reuse ;  /* 0x0000000063ad7223 */ /* 0x180fe2000001080c */
[C---:B------:R-:W-:Y:S01]  /*13960*/  ISETP.GT.AND P3, PT, R4.reuse, 0x11, PT ;  /* 0x000000110400780c */ /* 0x040fe20003f64270 */
[--C-:B------:R-:W-:Y:S01]  /*13970*/  FFMA.FTZ R28, R95, R0, -R12.reuse ;  /* 0x000000005f1c7223 */ /* 0x100fe2000001080c */
[----:B------:R-:W-:Y:S01]  /*13980*/  FMNMX.FTZ R10, R29, R10, !PT ;  /* 0x0000000a1d0a7209 */ /* 0x000fe20007810000 */
        /* <DEDUP_REMOVED lines=11> */
[C---:B------:R-:W-:Y:S01]  /*13a40*/  ISETP.GT.AND P4, PT, R4.reuse, 0x20, PT ;  /* 0x000000200400780c */ /* 0x040fe20003f84270 */
[-CC-:B------:R-:W-:Y:S01]  /*13a50*/  FFMA.FTZ R165, R9, R0.reuse, -R12.reuse ;  /* 0x0000000009a57223 */ /* 0x180fe2000001080c */
[----:B------:R-:W-:Y:S01]  /*13a60*/  FSEL R37, R37, -INF , P3 ;  /* 0xff80000025257808 */ /* 0x000fe20001800000 */
[--C-:B------:R-:W-:Y:S01]  /*13a70*/  FFMA.FTZ R167, R7, R0, -R12.reuse ;  /* 0x0000000007a77223 */ /* 0x100fe2000001080c */
[----:B------:R-:W-:Y:S01]  /*13a80*/  FMNMX.FTZ R14, R93, R14, !PT ;  /* 0x0000000e5d0e7209 */ /* 0x000fe20007810000 */
[-CC-:B------:R-:W-:Y:S01]  /*13a90*/  FFMA.FTZ R183, R105, R0.reuse, -R12.reuse ;  /* 0x0000000069b77223 */ /* 0x180fe2000001080c */
[----:B------:R-:W-:Y:S01]  /*13aa0*/  ISETP.GT.AND P3, PT, R4, 0x21, PT ;  /* 0x000000210400780c */ /* 0x000fe20003f64270 */
[----:B------:R-:W3:Y:S01]  /*13ab0*/  MUFU.EX2 R181, R181 ;  /* 0x000000b500b57308 */ /* 0x000ee20000000800 */
[----:B--2---:R-:W-:Y:S01]  /*13ac0*/  FSEL R97, R40, -INF , P4 ;  /* 0xff80000028617808 */ /* 0x004fe20002000000 */
[--C-:B------:R-:W-:Y:S01]  /*13ad0*/  FFMA.FTZ R6, R107, R0, -R12.reuse ;  /* 0x000000006b067223 */ /* 0x100fe2000001080c */
[----:B------:R-:W-:Y:S01]  /*13ae0*/  FMNMX.FTZ R14, R37, R14, !PT ;  /* 0x0000000e250e7209 */ /* 0x000fe20007810000 */
[-CC-:B------:R-:W-:Y:S01]  /*13af0*/  FFMA.FTZ R177, R109, R0.reuse, -R12.reuse ;  /* 0x000000006db17223 */ /* 0x180fe2000001080c */
[C---:B------:R-:W-:Y:S01]  /*13b00*/  ISETP.GT.AND P4, PT, R4.reuse, 0x28, PT ;  /* 0x000000280400780c */ /* 0x040fe20003f84270 */
        /* <DEDUP_REMOVED lines=10> */
[----:B------:R-:W4:Y:S01]  /*13bb0*/  MUFU.EX2 R6, R6 ;  /* 0x0000000600067308 */ /* 0x000f220000000800 */
[C---:B------:R-:W-:Y:S01]  /*13bc0*/  ISETP.GT.AND P4, PT, R4.reuse, 0x30, PT ;  /* 0x000000300400780c */ /* 0x040fe20003f84270 */
        /* <DEDUP_REMOVED lines=11> */
[C---:B------:R-:W-:Y:S01]  /*13c80*/  ISETP.GT.AND P4, PT, R4.reuse, 0x38, PT ;  /* 0x000000380400780c */ /* 0x040fe20003f84270 */
[--C-:B------:R-:W-:Y:S01]  /*13c90*/  FFMA.FTZ R38, R71, R0, -R12.reuse ;  /* 0x0000000047267223 */ /* 0x100fe2000001080c */
[----:B------:R-:W-:Y:S01]  /*13ca0*/  FSEL R49, R49, -INF , P3 ;  /* 0xff80000031317808 */ /* 0x000fe20001800000 */
[----:B------:R-:W1:Y:S01]  /*13cb0*/  MUFU.EX2 R177, R177 ;  /* 0x000000b100b17308 */ /* 0x000e620000000800 */
[----:B------:R-:W-:Y:S01]  /*13cc0*/  FMNMX.FTZ R24, R103, R24, !PT ;  /* 0x0000001867187209 */ /* 0x000fe20007810000 */
[-CC-:B------:R-:W-:Y:S01]  /*13cd0*/  FFMA.FTZ R40, R75, R0.reuse, -R12.reuse ;  /* 0x000000004b287223 */ /* 0x180fe2000001080c */
[----:B------:R-:W-:Y:S01]  /*13ce0*/  ISETP.GT.AND P3, PT, R4, 0x39, PT ;  /* 0x000000390400780c */ /* 0x000fe20003f64270 */
[-CC-:B------:R-:W-:Y:S01]  /*13cf0*/  FFMA.FTZ R42, R79, R0.reuse, -R12.reuse ;  /* 0x000000004f2a7223 */ /* 0x180fe2000001080c */
[----:B------:R-:W-:Y:S01]  /*13d00*/  FSEL R99, R52, -INF , P4 ;  /* 0xff80000034637808 */ /* 0x000fe20002000000 */
[----:B------:R-:W-:Y:S01]  /*13d10*/  FFMA.FTZ R44, R83, R0, -R12 ;  /* 0x00000000532c7223 */ /* 0x000fe2000001080c */
[----:B0-----:R-:W-:Y:S01]  /*13d20*/  FMNMX.FTZ R26, R49, R24, !PT ;  /* 0x00000018311a7209 */ /* 0x001fe20007810000 */
[----:B------:R0:W1:Y:S01]  /*13d30*/  MUFU.EX2 R10, R111 ;  /* 0x0000006f000a7308 */ /* 0x0000620000000800 */
[----:B------:R-:W-:-:S02]  /*13d40*/  ISETP.GT.AND P4, PT, R4, 0x40, PT ;  /* 0x000000400400780c */ /* 0x000fc40003f84270 */
[----:B------:R-:W-:Y:S02]  /*13d50*/  CS2R R108, SRZ ;  /* 0x00000000006c7805 */ /* 0x000fe4000001ff00 */
[----:B------:R-:W-:Y:S02]  /*13d60*/  FSEL R53, R53, -INF , P3 ;  /* 0xff80000035357808 */ /* 0x000fe40001800000 */
[----:B------:R-:W-:Y:S02]  /*13d70*/  CS2R R106, SRZ ;  /* 0x00000000006a7805 */ /* 0x000fe4000001ff00 */
[----:B------:R-:W-:Y:S02]  /*13d80*/  FMNMX.FTZ R26, R99, R26, !PT ;  /* 0x0000001a631a7209 */ /* 0x000fe40007810000 */
[----:B------:R-:W-:Y:S02]  /*13d90*/  CS2R R104, SRZ ;  /* 0x0000000000687805 */ /* 0x000fe4000001ff00 */
[----:B------:R-:W-:Y:S01]  /*13da0*/  ISETP.GT.AND P3, PT, R4, 0x41, PT ;  /* 0x000000410400780c */ /* 0x000fe20003f64270 */
[----:B------:R3:W-:Y:S01]  /*13db0*/  MUFU.EX2 R24, R28 ;  /* 0x0000001c00187308 */ /* 0x0007e20000000800 */
[----:B------:R-:W-:-:S02]  /*13dc0*/  FSEL R95, R56, -INF , P4 ;  /* 0xff800000385f7808 */ /* 0x000fc40002000000 */
[----:B0-----:R-:W-:Y:S02]  /*13dd0*/  CS2R R110, SRZ ;  /* 0x00000000006e7805 */ /* 0x001fe4000001ff00 */
[----:B------:R-:W-:Y:S02]  /*13de0*/  FMNMX.FTZ R26, R53, R26, !PT ;  /* 0x0000001a351a7209 */ /* 0x000fe40007810000 */
[C---:B------:R-:W-:Y:S02]  /*13df0*/  ISETP.GT.AND P4, PT, R4.reuse, 0x48, PT ;  /* 0x000000480400780c */ /* 0x040fe40003f84270 */
[----:B------:R-:W-:Y:S01]  /*13e00*/  FSEL R57, R57, -INF , P3 ;  /* 0xff80000039397808 */ /* 0x000fe20001800000 */
[----:B------:R-:W0:Y:S01]  /*13e10*/  MUFU.EX2 R179, R179 ;  /* 0x000000b300b37308 */ /* 0x000e220000000800 */
[----:B------:R-:W-:Y:S02]  /*13e20*/  FMNMX.FTZ R26, R95, R26, !PT ;  /* 0x0000001a5f1a7209 */ /* 0x000fe40007810000 */
[----:B------:R-:W-:-:S02]  /*13e30*/  ISETP.GT.AND P3, PT, R4, 0x49, PT ;  /* 0x000000490400780c */ /* 0x000fc40003f64270 */
[----:B------:R-:W-:Y:S02]  /*13e40*/  FSEL R91, R60, -INF , P4 ;  /* 0xff8000003c5b7808 */ /* 0x000fe40002000000 */
[----:B---3--:R-:W-:Y:S01]  /*13e50*/  FMNMX.FTZ R28, R57, R26, !PT ;  /* 0x0000001a391c7209 */ /* 0x008fe20007810000 */
[----:B------:R-:W-:Y:S01]  /*13e60*/  MUFU.EX2 R173, R173 ;  /* 0x000000ad00ad7308 */ /* 0x000fe20000000800 */
[C---:B------:R-:W-:Y:S02]  /*13e70*/  ISETP.GT.AND P4, PT, R4.reuse, 0x50, PT ;  /* 0x000000500400780c */ /* 0x040fe40003f84270 */
[----:B------:R-:W-:Y:S02]  /*13e80*/  FSEL R61, R61, -INF , P3 ;  /* 0xff8000003d3d7808 */ /* 0x000fe40001800000 */
[----:B------:R-:W-:Y:S02]  /*13e90*/  FMNMX.FTZ R28, R91, R28, !PT ;  /* 0x0000001c5b1c7209 */ /* 0x000fe40007810000 */
[----:B------:R-:W-:Y:S01]  /*13ea0*/  ISETP.GT.AND P3, PT, R4, 0x51, PT ;  /* 0x000000510400780c */ /* 0x000fe20003f64270 */
[----:B------:R3:W-:Y:S01]  /*13eb0*/  MUFU.EX2 R26, R30 ;  /* 0x0000001e001a7308 */ /* 0x0007e20000000800 */
[----:B------:R-:W-:-:S02]  /*13ec0*/  FSEL R47, R64, -INF , P4 ;  /* 0xff800000402f7808 */ /* 0x000fc40002000000 */
[----:B------:R-:W-:Y:S02]  /*13ed0*/  FMNMX.FTZ R28, R61, R28, !PT ;  /* 0x0000001c3d1c7209 */ /* 0x000fe40007810000 */
[C---:B------:R-:W-:Y:S02]  /*13ee0*/  ISETP.GT.AND P4, PT, R4.reuse, 0x58, PT ;  /* 0x000000580400780c */ /* 0x040fe40003f84270 */
[----:B------:R-:W-:Y:S01]  /*13ef0*/  FSEL R65, R65, -INF , P3 ;  /* 0xff80000041417808 */ /* 0x000fe20001800000 */
[----:B------:R-:W-:Y:S01]  /*13f00*/  MUFU.EX2 R175, R175 ;  /* 0x000000af00af7308 */ /* 0x000fe20000000800 */
[----:B------:R-:W-:Y:S02]  /*13f10*/  FMNMX.FTZ R28, R47, R28, !PT ;  /* 0x0000001c2f1c7209 */ /* 0x000fe40007810000 */
[----:B------:R-:W-:Y:S02]  /*13f20*/  ISETP.GT.AND P3, PT, R4, 0x59, PT ;  /* 0x000000590400780c */ /* 0x000fe40003f64270 */
[----:B------:R-:W-:-:S02]  /*13f30*/  FSEL R39, R68, -INF , P4 ;  /* 0xff80000044277808 */ /* 0x000fc40002000000 */
        /* <DEDUP_REMOVED lines=27> */
[----:B------:R-:W-:Y:S01]  /*140f0*/  FMNMX.FTZ R32, R55, R32, !PT ;  /* 0x0000002037207209 */ /* 0x000fe20007810000 */
[-CC-:B---3--:R-:W-:Y:S01]  /*14100*/  FFMA.FTZ R34, R63, R0.reuse, -R12.reuse ;  /* 0x000000003f227223 */ /* 0x188fe2000001080c */
[----:B------:R-:W-:Y:S01]  /*14110*/  ISETP.GT.AND P3, PT, R4, 0x79, PT ;  /* 0x000000790400780c */ /* 0x000fe20003f64270 */
[----:B------:R-:W-:Y:S01]  /*14120*/  FFMA.FTZ R12, R87, R0, -R12 ;  /* 0x00000000570c7223 */ /* 0x000fe2000001080c */
[----:B------:R-:W-:-:S02]  /*14130*/  FSEL R9, R84, -INF , P4 ;  /* 0xff80000054097808 */ /* 0x000fc40002000000 */
[----:B------:R-:W-:Y:S01]  /*14140*/  FMNMX.FTZ R4, R81, R32, !PT ;  /* 0x0000002051047209 */ /* 0x000fe20007810000 */
[----:B------:R-:W-:Y:S01]  /*14150*/  MUFU.EX2 R34, R34 ;  /* 0x0000002200227308 */ /* 0x000fe20000000800 */
[----:B------:R-:W-:Y:S02]  /*14160*/  FSEL R85, R85, -INF , P3 ;  /* 0xff80000055557808 */ /* 0x000fe40001800000 */
[----:B------:R-:W-:-:S04]  /*14170*/  FMNMX.FTZ R4, R9, R4, !PT ;  /* 0x0000000409047209 */ /* 0x000fc80007810000 */
[----:B------:R-:W-:Y:S01]  /*14180*/  FMNMX.FTZ R4, R85, R4, !PT ;  /* 0x0000000455047209 */ /* 0x000fe20007810000 */
[----:B------:R-:W-:Y:S04]  /*14190*/  MUFU.EX2 R32, R59 ;  /* 0x0000003b00207308 */ /* 0x000fe80000000800 */
[----:B------:R-:W3:Y:S04]  /*141a0*/  SHFL.BFLY PT, R7, R4, 0x2, 0x1f ;  /* 0x0c401f0004077f89 */ /* 0x000ee800000e0000 */
[----:B------:R-:W-:Y:S08]  /*141b0*/  MUFU.EX2 R161, R161 ;  /* 0x000000a100a17308 */ /* 0x000ff00000000800 */
[----:B------:R-:W-:Y:S08]  /*141c0*/  MUFU.EX2 R36, R36 ;  /* 0x0000002400247308 */ /* 0x000ff00000000800 */
[----:B------:R-:W-:Y:S01]  /*141d0*/  MUFU.EX2 R163, R163 ;  /* 0x000000a300a37308 */ /* 0x000fe20000000800 */
[----:B---3--:R-:W-:-:S07]  /*141e0*/  FMNMX.FTZ R7, R4, R7, !PT ;  /* 0x0000000704077209 */ /* 0x008fce0007810000 */
[----:B------:R-:W-:Y:S01]  /*141f0*/  MUFU.EX2 R38, R38 ;  /* 0x0000002600267308 */ /* 0x000fe20000000800 */
[----:B------:R-:W3:Y:S07]  /*14200*/  SHFL.BFLY PT, R4, R7, 0x1, 0x1f ;  /* 0x0c201f0007047f89 */ /* 0x000eee00000e0000 */
[----:B------:R-:W-:Y:S08]  /*14210*/  MUFU.EX2 R157, R157 ;  /* 0x0000009d009d7308 */ /* 0x000ff00000000800 */
[----:B------:R-:W-:Y:S08]  /*14220*/  MUFU.EX2 R40, R40 ;  /* 0x0000002800287308 */ /* 0x000ff00000000800 */
[----:B------:R-:W-:Y:S01]  /*14230*/  MUFU.EX2 R159, R159 ;  /* 0x0000009f009f7308 */ /* 0x000fe20000000800 */
[----:B---3--:R-:W-:-:S04]  /*14240*/  FMNMX.FTZ R4, R7, R4, !PT ;  /* 0x0000000407047209 */ /* 0x008fc80007810000 */
[C---:B------:R-:W-:Y:S01]  /*14250*/  FSETP.NEU.FTZ.AND P3, PT, R4.reuse, -INF , PT ;  /* 0xff8000000400780b */ /* 0x040fe20003f7d000 */
[----:B------:R-:W-:Y:S02]  /*14260*/  FMUL.FTZ R46, R4, R0 ;  /* 0x00000000042e7220 */ /* 0x000fe40000410000 */
[----:B------:R-:W-:Y:S03]  /*14270*/  MUFU.EX2 R42, R42 ;  /* 0x0000002a002a7308 */ /* 0x000fe60000000800 */
[----:B------:R-:W-:-:S05]  /*14280*/  FSEL R46, R46, RZ, P3 ;  /* 0x000000ff2e2e7208 */ /* 0x000fca0001800000 */
[-CC-:B------:R-:W-:Y:S01]  /*14290*/  FFMA.FTZ R180, R43, R0.reuse, -R46.reuse ;  /* 0x000000002bb47223 */ /* 0x180fe2000001082e */
[-C--:B------:R-:W-:Y:S01]  /*142a0*/  FFMA.FTZ R7, R20, R0.reuse, -R46 ;  /* 0x0000000014077223 */ /* 0x080fe2000001082e */
[----:B------:R-:W-:Y:S01]  /*142b0*/  FADD.FTZ R20, R181, R2 ;  /* 0x00000002b5147221 */ /* 0x000fe20000010000 */
[-CC-:B------:R-:W-:Y:S01]  /*142c0*/  FFMA.FTZ R182, R25, R0.reuse, -R46.reuse ;  /* 0x0000000019b67223 */ /* 0x180fe2000001082e */
[-CC-:B------:R-:W-:Y:S01]  /*142d0*/  FFMA.FTZ R15, R29, R0.reuse, -R46.reuse ;  /* 0x000000001d0f7223 */ /* 0x180fe2000001082e */
[-C--:B------:R-:W-:Y:S01]  /*142e0*/  FFMA.FTZ R176, R89, R0.reuse, -R46 ;  /* 0x0000000059b07223 */ /* 0x080fe2000001082e */
[----:B------:R-:W-:Y:S01]  /*142f0*/  MUFU.EX2 R180, R180 ;  /* 0x000000b400b47308 */ /* 0x000fe20000000800 */
[----:B--2---:R-:W-:Y:S01]  /*14300*/  FADD.FTZ R11, R183, R20 ;  /* 0x00000014b70b7221 */ /* 0x004fe20000010000 */
[-CC-:B------:R-:W-:Y:S01]  /*14310*/  FFMA.FTZ R27, R41, R0.reuse, -R46.reuse ;  /* 0x00000000291b7223 */ /* 0x180fe2000001082e */
[-CC-:B------:R-:W-:Y:S01]  /*14320*/  FFMA.FTZ R21, R33, R0.reuse, -R46.reuse ;  /* 0x0000000021157223 */ /* 0x180fe2000001082e */
[----:B------:R-:W2:Y:S01]  /*14330*/  @P2 LDC R41, c[0x0][0x44c] ;  /* 0x00011300ff292b82 */ /* 0x000ea20000000800 */
[----:B----4-:R-:W-:Y:S01]  /*14340*/  FADD.FTZ R20, R6, R11 ;  /* 0x0000000b06147221 */ /* 0x010fe20000010000 */
[-CC-:B------:R-:W-:Y:S01]  /*14350*/  FFMA.FTZ R178, R93, R0.reuse, -R46.reuse ;  /* 0x000000005db27223 */ /* 0x180fe2000001082e */
[-C--:B------:R-:W-:Y:S01]  /*14360*/  FFMA.FTZ R25, R37, R0.reuse, -R46 ;  /* 0x0000000025197223 */ /* 0x080fe2000001082e */
[----:B------:R-:W3:Y:S01]  /*14370*/  MUFU.EX2 R7, R7 ;  /* 0x0000000700077308 */ /* 0x000ee20000000800 */
[----:B-1----:R-:W-:Y:S01]  /*14380*/  FADD.FTZ R11, R177, R20 ;  /* 0x00000014b10b7221 */ /* 0x002fe20000010000 */
[-CC-:B------:R-:W-:Y:S01]  /*14390*/  FFMA.FTZ R172, R97, R0.reuse, -R46.reuse ;  /* 0x0000000061ac7223 */ /* 0x180fe2000001082e */
[-CC-:B------:R-:W-:Y:S01]  /*143a0*/  FFMA.FTZ R174, R101, R0.reuse, -R46.reuse ;  /* 0x0000000065ae7223 */ /* 0x180fe2000001082e */
[-CC-:B------:R-:W-:Y:S01]  /*143b0*/  FFMA.FTZ R29, R45, R0.reuse, -R46.reuse ;  /* 0x000000002d1d7223 */ /* 0x180fe2000001082e */
[----:B------:R-:W-:Y:S01]  /*143c0*/  FADD.FTZ R20, R10, R11 ;  /* 0x0000000b0a147221 */ /* 0x000fe20000010000 */
[-C--:B------:R-:W-:Y:S01]  /*143d0*/  FFMA.FTZ R168, R103, R0.reuse, -R46 ;  /* 0x0000000067a87223 */ /* 0x080fe2000001082e */
[----:B------:R-:W-:Y:S01]  /*143e0*/  IMAD.MOV.U32 R43, RZ, RZ, R200 ;  /* 0x000000ffff2b7224 */ /* 0x000fe200078e00c8 */
[----:B------:R-:W1:Y:S01]  /*143f0*/  MUFU.EX2 R182, R182 ;  /* 0x000000b600b67308 */ /* 0x000e620000000800 */
[----:B0-----:R-:W-:Y:S01]  /*14400*/  FADD.FTZ R37, R179, R20 ;  /* 0x00000014b3257221 */ /* 0x001fe20000010000 */
[-CC-:B------:R-:W-:Y:S01]  /*14410*/  FFMA.FTZ R31, R49, R0.reuse, -R46.reuse ;  /* 0x00000000311f7223 */ /* 0x180fe2000001082e */
[-CC-:B------:R-:W-:Y:S01]  /*14420*/  FFMA.FTZ R170, R99, R0.reuse, -R46.reuse ;  /* 0x0000000063aa7223 */ /* 0x180fe2000001082e */
[-CC-:B------:R-:W-:Y:S01]  /*14430*/  FFMA.FTZ R33, R53, R0.reuse, -R46.reuse ;  /* 0x0000000035217223 */ /* 0x180fe2000001082e */
[----:B------:R-:W-:Y:S01]  /*14440*/  FADD.FTZ R48, R14, R37 ;  /* 0x000000250e307221 */ /* 0x000fe20000010000 */
[-CC-:B------:R-:W-:Y:S01]  /*14450*/  FFMA.FTZ R164, R95, R0.reuse, -R46.reuse ;  /* 0x000000005fa47223 */ /* 0x180fe2000001082e */
[-C--:B------:R-:W-:Y:S01]  /*14460*/  FFMA.FTZ R35, R57, R0.reuse, -R46 ;  /* 0x0000000039237223 */ /* 0x080fe2000001082e */
[----:B------:R-:W0:Y:S01]  /*14470*/  MUFU.EX2 R15, R15 ;  /* 0x0000000f000f7308 */ /* 0x000e220000000800 */
[----:B---3--:R-:W-:Y:S01]  /*14480*/  FADD.FTZ R11, R180, R7 ;  /* 0x00000007b40b7221 */ /* 0x008fe20000010000 */
[----:B------:R-:W-:Y:S01]  /*14490*/  FADD.FTZ R37, R173, R48 ;  /* 0x00000030ad257221 */ /* 0x000fe20000010000 */
[----:B------:R-:W-:Y:S01]  /*144a0*/  FFMA.FTZ R166, R91, R0, -R46 ;  /* 0x000000005ba67223 */ /* 0x000fe2000001082e */
[----:B--2---:R-:W-:-:S04]  /*144b0*/  @P2 IMAD.HI.U32 R41, R200, R41, RZ ;  /* 0x00000029c8292227 */ /* 0x004fc800078e00ff */
[-CC-:B------:R-:W-:Y:S01]  /*144c0*/  FFMA.FTZ R61, R61, R0.reuse, -R46.reuse ;  /* 0x000000003d3d7223 */ /* 0x180fe2000001082e */
[----:B------:R-:W-:Y:S01]  /*144d0*/  FADD.FTZ R48, R24, R37 ;  /* 0x0000002518307221 */ /* 0x000fe20000010000 */
[----:B------:R-:W-:Y:S01]  /*144e0*/  FFMA.FTZ R160, R47, R0, -R46 ;  /* 0x000000002fa07223 */ /* 0x000fe2000001082e */
[----:B------:R-:W2:Y:S01]  /*144f0*/  MUFU.EX2 R176, R176 ;  /* 0x000000b000b07308 */ /* 0x000ea20000000800 */
[----:B-1----:R-:W-:Y:S01]  /*14500*/  FADD.FTZ R20, R182, R11 ;  /* 0x0000000bb6147221 */ /* 0x002fe20000010000 */
[----:B------:R-:W-:Y:S01]  /*14510*/  FADD.FTZ R37, R175, R48 ;  /* 0x00000030af257221 */ /* 0x000fe20000010000 */
[----:B------:R-:W-:Y:S01]  /*14520*/  @P2 SHF.R.U32.HI R43, RZ, R50, R41 ;  /* 0x00000032ff2b2219 */ /* 0x000fe20000011629 */
[----:B------:R-:W-:Y:S01]  /*14530*/  FFMA.FTZ R39, R39, R0, -R46 ;  /* 0x0000000027277223 */ /* 0x000fe2000001082e */
[----:B------:R-:W-:Y:S01]  /*14540*/  F2FP.BF16.F32.PACK_AB R181, R2, R181 ;  /* 0x000000b502b5723e */ /* 0x000fe200000010ff */
[----:B------:R-:W-:Y:S01]  /*14550*/  FADD.FTZ R48, R26, R37 ;  /* 0x000000251a307221 */ /* 0x000fe20000010000 */
[----:B------:R-:W-:Y:S01]  /*14560*/  IADD3 R45, R43, R202, -R201 ;  /* 0x000000ca2b2d7210 */ /* 0x000fe20007ffe8c9 */
[----:B------:R-:W1:Y:S01]  /*14570*/  MUFU.EX2 R21, R21 ;  /* 0x0000001500157308 */ /* 0x000e620000000800 */
[----:B0-----:R-:W-:Y:S01]  /*14580*/  FADD.FTZ R11, R15, R20 ;  /* 0x000000140f0b7221 */ /* 0x001fe20000010000 */
[----:B------:R-:W-:Y:S01]  /*14590*/  FADD.FTZ R41, R169, R48 ;  /* 0x00000030a9297221 */ /* 0x000fe20000010000 */
[-CC-:B------:R-:W-:Y:S01]  /*145a0*/  FFMA.FTZ R37, R65, R0.reuse, -R46.reuse ;  /* 0x0000000041257223 */ /* 0x180fe2000001082e */
[----:B------:R-:W-:Y:S01]  /*145b0*/  F2FP.BF16.F32.PACK_AB R183, R6, R183 ;  /* 0x000000b706b7723e */ /* 0x000fe200000010ff */
[-CC-:B------:R-:W-:Y:S01]  /*145c0*/  FFMA.FTZ R69, R69, R0.reuse, -R46.reuse ;  /* 0x0000000045457223 */ /* 0x180fe2000001082e */
[----:B------:R-:W-:Y:S01]  /*145d0*/  FADD.FTZ R48, R28, R41 ;  /* 0x000000291c307221 */ /* 0x000fe20000010000 */
[-C--:B------:R-:W-:Y:S01]  /*145e0*/  FFMA.FTZ R51, R51, R0.reuse, -R46 ;  /* 0x0000000033337223 */ /* 0x080fe2000001082e */
[----:B------:R-:W0:Y:S01]  /*145f0*/  MUFU.EX2 R178, R178 ;  /* 0x000000b200b27308 */ /* 0x000e220000000800 */
[----:B--2---:R-:W-:Y:S01]  /*14600*/  FADD.FTZ R20, R176, R11 ;  /* 0x0000000bb0147221 */ /* 0x004fe20000010000 */
[----:B------:R-:W-:Y:S01]  /*14610*/  FADD.FTZ R41, R171, R48 ;  /* 0x00000030ab297221 */ /* 0x000fe20000010000 */
[-CC-:B------:R-:W-:Y:S01]  /*14620*/  FFMA.FTZ R73, R73, R0.reuse, -R46.reuse ;  /* 0x0000000049497223 */ /* 0x180fe2000001082e */
[-CC-:B------:R-:W-:Y:S01]  /*14630*/  FFMA.FTZ R13, R13, R0.reuse, -R46.reuse ;  /* 0x000000000d0d7223 */ /* 0x180fe2000001082e */
[-CC-:B------:R-:W-:Y:S01]  /*14640*/  FFMA.FTZ R77, R77, R0.reuse, -R46.reuse ;  /* 0x000000004d4d7223 */ /* 0x180fe2000001082e */
[----:B------:R-:W-:Y:S01]  /*14650*/  FADD.FTZ R48, R30, R41 ;  /* 0x000000291e307221 */ /* 0x000fe20000010000 */
[-C--:B------:R-:W-:Y:S01]  /*14660*/  FFMA.FTZ R55, R55, R0.reuse, -R46 ;  /* 0x0000000037377223 */ /* 0x080fe2000001082e */
[----:B------:R-:W2:Y:S01]  /*14670*/  MUFU.EX2 R25, R25 ;  /* 0x0000001900197308 */ /* 0x000ea20000000800 */
[----:B-1----:R-:W-:Y:S01]  /*14680*/  FADD.FTZ R11, R21, R20 ;  /* 0x00000014150b7221 */ /* 0x002fe20000010000 */
[----:B------:R-:W-:Y:S01]  /*14690*/  FADD.FTZ R41, R165, R48 ;  /* 0x00000030a5297221 */ /* 0x000fe20000010000 */
[-CC-:B------:R-:W-:Y:S01]  /*146a0*/  FFMA.FTZ R81, R81, R0.reuse, -R46.reuse ;  /* 0x0000000051517223 */ /* 0x180fe2000001082e */
[-CC-:B------:R-:W-:Y:S01]  /*146b0*/  FFMA.FTZ R9, R9, R0.reuse, -R46.reuse ;  /* 0x0000000009097223 */ /* 0x180fe2000001082e */
[----:B------:R-:W-:Y:S01]  /*146c0*/  FFMA.FTZ R46, R85, R0, -R46 ;  /* 0x00000000552e7223 */ /* 0x000fe2000001082e */
[----:B------:R-:W-:Y:S01]  /*146d0*/  FADD.FTZ R48, R32, R41 ;  /* 0x0000002920307221 */ /* 0x000fe20000010000 */
[----:B------:R-:W-:Y:S01]  /*146e0*/  F2FP.BF16.F32.PACK_AB R180, R7, R180 ;  /* 0x000000b407b4723e */ /* 0x000fe200000010ff */
[----:B------:R-:W1:Y:S01]  /*146f0*/  MUFU.EX2 R172, R172 ;  /* 0x000000ac00ac7308 */ /* 0x000e620000000800 */
[----:B0-----:R-:W-:Y:S01]  /*14700*/  FADD.FTZ R20, R178, R11 ;  /* 0x0000000bb2147221 */ /* 0x001fe20000010000 */
[----:B------:R-:W-:Y:S01]  /*14710*/  FADD.FTZ R41, R167, R48 ;  /* 0x00000030a7297221 */ /* 0x000fe20000010000 */
[----:B------:R-:W-:-:S02]  /*14720*/  SHF.R.S32.HI R50, RZ, 0x1f, R45 ;  /* 0x0000001fff327819 */ /* 0x000fc4000001142d */
[----:B------:R-:W-:Y:S02]  /*14730*/  CS2R R102, SRZ ;  /* 0x0000000000667805 */ /* 0x000fe4000001ff00 */
[----:B------:R-:W-:Y:S01]  /*14740*/  F2FP.BF16.F32.PACK_AB R179, R14, R179 ;  /* 0x000000b30eb3723e */ /* 0x000fe200000010ff */
[----:B------:R-:W-:Y:S01]  /*14750*/  FADD.FTZ R48, R34, R41 ;  /* 0x0000002922307221 */ /* 0x000fe20000010000 */
[----:B------:R-:W-:Y:S01]  /*14760*/  F2FP.BF16.F32.PACK_AB R177, R10, R177 ;  /* 0x000000b10ab1723e */ /* 0x000fe200000010ff */
[----:B------:R-:W0:Y:S01]  /*14770*/  MUFU.EX2 R27, R27 ;  /* 0x0000001b001b7308 */ /* 0x000e220000000800 */
[----:B--2---:R-:W-:Y:S01]  /*14780*/  FADD.FTZ R11, R25, R20 ;  /* 0x00000014190b7221 */ /* 0x004fe20000010000 */
[----:B------:R-:W-:Y:S01]  /*14790*/  FADD.FTZ R43, R161, R48 ;  /* 0x00000030a12b7221 */ /* 0x000fe20000010000 */
[----:B------:R-:W-:Y:S02]  /*147a0*/  F2FP.BF16.F32.PACK_AB R173, R24, R173 ;  /* 0x000000ad18ad723e */ /* 0x000fe400000010ff */
[----:B------:R-:W-:-:S02]  /*147b0*/  CS2R R100, SRZ ;  /* 0x0000000000647805 */ /* 0x000fc4000001ff00 */
[----:B------:R-:W-:Y:S02]  /*147c0*/  F2FP.BF16.F32.PACK_AB R175, R26, R175 ;  /* 0x000000af1aaf723e */ /* 0x000fe400000010ff */
[----:B------:R-:W-:Y:S02]  /*147d0*/  CS2R R98, SRZ ;  /* 0x0000000000627805 */ /* 0x000fe4000001ff00 */
[----:B------:R-:W-:Y:S01]  /*147e0*/  F2FP.BF16.F32.PACK_AB R169, R28, R169 ;  /* 0x000000a91ca9723e */ /* 0x000fe200000010ff */
[----:B------:R-:W2:Y:S01]  /*147f0*/  MUFU.EX2 R174, R174 ;  /* 0x000000ae00ae7308 */ /* 0x000ea20000000800 */
[----:B-1----:R-:W-:Y:S01]  /*14800*/  FADD.FTZ R20, R172, R11 ;  /* 0x0000000bac147221 */ /* 0x002fe20000010000 */
[----:B------:R-:W-:Y:S02]  /*14810*/  F2FP.BF16.F32.PACK_AB R171, R30, R171 ;  /* 0x000000ab1eab723e */ /* 0x000fe400000010ff */
[----:B------:R-:W-:Y:S02]  /*14820*/  CS2R R96, SRZ ;  /* 0x0000000000607805 */ /* 0x000fe4000001ff00 */
[----:B------:R-:W-:-:S02]  /*14830*/  F2FP.BF16.F32.PACK_AB R165, R32, R165 ;  /* 0x000000a520a5723e */ /* 0x000fc400000010ff */
[----:B------:R-:W-:Y:S02]  /*14840*/  CS2R R94, SRZ ;  /* 0x00000000005e7805 */ /* 0x000fe4000001ff00 */
[----:B------:R-:W-:Y:S02]  /*14850*/  F2FP.BF16.F32.PACK_AB R167, R34, R167 ;  /* 0x000000a722a7723e */ /* 0x000fe400000010ff */
[----:B------:R-:W-:Y:S01]  /*14860*/  CS2R R92, SRZ ;  /* 0x00000000005c7805 */ /* 0x000fe2000001ff00 */
[----:B------:R-:W1:Y:S01]  /*14870*/  MUFU.EX2 R29, R29 ;  /* 0x0000001d001d7308 */ /* 0x000e620000000800 */
[----:B0-----:R-:W-:Y:S01]  /*14880*/  FADD.FTZ R11, R27, R20 ;  /* 0x000000141b0b7221 */ /* 0x001fe20000010000 */
[----:B------:R-:W-:Y:S02]  /*14890*/  F2FP.BF16.F32.PACK_AB R161, R36, R161 ;  /* 0x000000a124a1723e */ /* 0x000fe400000010ff */
[----:B------:R-:W-:Y:S02]  /*148a0*/  CS2R R90, SRZ ;  /* 0x00000000005a7805 */ /* 0x000fe4000001ff00 */
[----:B------:R-:W-:-:S02]  /*148b0*/  F2FP.BF16.F32.PACK_AB R182, R15, R182 ;  /* 0x000000b60fb6723e */ /* 0x000fc400000010ff */
[----:B------:R-:W-:Y:S02]  /*148c0*/  CS2R R88, SRZ ;  /* 0x0000000000587805 */ /* 0x000fe4000001ff00 */
[----:B------:R-:W-:Y:S01]  /*148d0*/  F2FP.BF16.F32.PACK_AB R176, R21, R176 ;  /* 0x000000b015b0723e */ /* 0x000fe200000010ff */
[----:B------:R-:W0:Y:S01]  /*148e0*/  MUFU.EX2 R168, R168 ;  /* 0x000000a800a87308 */ /* 0x000e220000000800 */
[----:B--2---:R-:W-:Y:S01]  /*148f0*/  FADD.FTZ R20, R174, R11 ;  /* 0x0000000bae147221 */ /* 0x004fe20000010000 */
[----:B------:R-:W-:Y:S02]  /*14900*/  F2FP.BF16.F32.PACK_AB R178, R25, R178 ;  /* 0x000000b219b2723e */ /* 0x000fe400000010ff */
[----:B------:R-:W-:-:S04]  /*14910*/  F2FP.BF16.F32.PACK_AB R172, R27, R172 ;  /* 0x000000ac1bac723e */ /* 0x000fc800000010ff */
        /* <DEDUP_REMOVED lines=10> */
[----:B------:R-:W-:-:S04]  /*149c0*/  LEA.HI R11, R50, R45, RZ, 0x7 ;  /* 0x0000002d320b7211 */ /* 0x000fc800078f38ff */
[----:B------:R-:W-:Y:S02]  /*149d0*/  SHF.R.S32.HI R11, RZ, 0x7, R11 ;  /* 0x00000007ff0b7819 */ /* 0x000fe4000001140b */
[----:B------:R-:W1:Y:S01]  /*149e0*/  MUFU.EX2 R35, R35 ;  /* 0x0000002300237308 */ /* 0x000e620000000800 */
[C---:B0-----:R-:W-:Y:S01]  /*149f0*/  FADD.FTZ R41, R33.reuse, R20 ;  /* 0x0000001421297221 */ /* 0x041fe20000010000 */
[----:B------:R-:W-:Y:S01]  /*14a00*/  FADD.FTZ R20, R36, R43 ;  /* 0x0000002b24147221 */ /* 0x000fe20000010000 */
[----:B------:R-:W-:Y:S02]  /*14a10*/  VIMNMX R14, RZ, R11, !PT ;  /* 0x0000000bff0e7248 */ /* 0x000fe40007fe0100 */
[----:B------:R-:W-:Y:S01]  /*14a20*/  F2FP.BF16.F32.PACK_AB R170, R33, R170 ;  /* 0x000000aa21aa723e */ /* 0x000fe200000010ff */
[----:B------:R-:W-:Y:S01]  /*14a30*/  FADD.FTZ R43, R163, R20 ;  /* 0x00000014a32b7221 */ /* 0x000fe20000010000 */
[----:B------:R-:W-:Y:S01]  /*14a40*/  F2FP.BF16.F32.PACK_AB R163, R38, R163 ;  /* 0x000000a326a3723e */ /* 0x000fe200000010ff */
[----:B------:R-:W0:Y:S01]  /*14a50*/  MUFU.EX2 R166, R166 ;  /* 0x000000a600a67308 */ /* 0x000e220000000800 */
[----:B--2---:R-:W-:Y:S01]  /*14a60*/  FADD.FTZ R2, R164, R41 ;  /* 0x00000029a4027221 */ /* 0x004fe20000010000 */
[----:B------:R-:W-:-:S04]  /*14a70*/  FADD.FTZ R6, R38, R43 ;  /* 0x0000002b26067221 */ /* 0x000fc80000010000 */
[----:B------:R-:W-:Y:S01]  /*14a80*/  FADD.FTZ R43, R157, R6 ;  /* 0x000000069d2b7221 */ /* 0x000fe20000010000 */
[C---:B------:R-:W-:Y:S01]  /*14a90*/  F2FP.BF16.F32.PACK_AB R157, R40.reuse, R157 ;  /* 0x0000009d289d723e */ /* 0x040fe200000010ff */
[----:B------:R-:W2:Y:S01]  /*14aa0*/  MUFU.EX2 R3, R61 ;  /* 0x0000003d00037308 */ /* 0x000ea20000000800 */
[C---:B-1----:R-:W-:Y:S01]  /*14ab0*/  FADD.FTZ R41, R35.reuse, R2 ;  /* 0x0000000223297221 */ /* 0x042fe20000010000 */
[----:B------:R-:W-:Y:S01]  /*14ac0*/  FADD.FTZ R6, R40, R43 ;  /* 0x0000002b28067221 */ /* 0x000fe20000010000 */
[----:B------:R-:W-:-:S05]  /*14ad0*/  F2FP.BF16.F32.PACK_AB R164, R35, R164 ;  /* 0x000000a423a4723e */ /* 0x000fca00000010ff */
[----:B------:R-:W1:Y:S01]  /*14ae0*/  MUFU.EX2 R160, R160 ;  /* 0x000000a000a07308 */ /* 0x000e620000000800 */
[----:B0-----:R-:W-:-:S07]  /*14af0*/  FADD.FTZ R2, R166, R41 ;  /* 0x00000029a6027221 */ /* 0x001fce0000010000 */
[----:B------:R-:W0:Y:S01]  /*14b00*/  MUFU.EX2 R37, R37 ;  /* 0x0000002500257308 */ /* 0x000e220000000800 */
[C---:B--2---:R-:W-:Y:S01]  /*14b10*/  FADD.FTZ R41, R3.reuse, R2 ;  /* 0x0000000203297221 */ /* 0x044fe20000010000 */
[----:B------:R-:W-:Y:S01]  /*14b20*/  F2FP.BF16.F32.PACK_AB R166, R3, R166 ;  /* 0x000000a603a6723e */ /* 0x000fe200000010ff */
[----:B------:R-:W-:-:S05]  /*14b30*/  IMAD.MOV.U32 R3, RZ, RZ, 0x3f800000 ;  /* 0x3f800000ff037424 */ /* 0x000fca00078e00ff */
[----:B------:R-:W2:Y:S01]  /*14b40*/  MUFU.EX2 R39, R39 ;  /* 0x0000002700277308 */ /* 0x000ea20000000800 */
[----:B-1----:R-:W-:Y:S01]  /*14b50*/  FADD.FTZ R2, R160, R41 ;  /* 0x00000029a0027221 */ /* 0x002fe20000010000 */
[----:B------:R-:W-:Y:S01]  /*14b60*/  FADD.FTZ R41, R159, R6 ;  /* 0x000000069f297221 */ /* 0x000fe20000010000 */
[----:B------:R-:W-:-:S03]  /*14b70*/  F2FP.BF16.F32.PACK_AB R159, R42, R159 ;  /* 0x0000009f2a9f723e */ /* 0x000fc600000010ff */
[----:B------:R-:W-:Y:S02]  /*14b80*/  FADD.FTZ R6, R42, R41 ;  /* 0x000000292a067221 */ /* 0x000fe40000010000 */
        /* <DEDUP_REMOVED lines=25> */
[----:B------:R-:W-:-:S06]  /*14d20*/  IMAD.MOV.U32 R2, RZ, RZ, 0x3f800000 ;  /* 0x3f800000ff027424 */ /* 0x000fcc00078e00ff */
[----:B------:R-:W0:Y:S01]  /*14d30*/  MUFU.EX2 R44, R44 ;  /* 0x0000002c002c7308 */ /* 0x000e220000000800 */
[----:B--2---:R-:W-:Y:S01]  /*14d40*/  F2FP.BF16.F32.PACK_AB R154, R46, R9 ;  /* 0x000000092e9a723e */ /* 0x004fe200000010ff */
[----:B------:R-:W-:Y:S02]  /*14d50*/  VIADD R9, R150, 0xfffffffe ;  /* 0xfffffffe96097836 */ /* 0x000fe40000000000 */
[----:B------:R-:W-:Y:S01]  /*14d60*/  FADD.FTZ R7, R46, R7 ;  /* 0x000000072e077221 */ /* 0x000fe20000010000 */
[----:B------:R-:W-:Y:S02]  /*14d70*/  CS2R R150, SRZ ;  /* 0x0000000000967805 */ /* 0x000fe4000001ff00 */
[----:B------:R-:W-:Y:S01]  /*14d80*/  ISETP.GE.AND P3, PT, R9, R14, PT ;  /* 0x0000000e0900720c */ /* 0x000fe20003f66270 */
[----:B------:R-:W2:Y:S01]  /*14d90*/  MUFU.EX2 R155, R155 ;  /* 0x0000009b009b7308 */ /* 0x000ea20000000800 */
[----:B-1----:R-:W-:-:S07]  /*14da0*/  FADD.FTZ R43, R153, R6 ;  /* 0x00000006992b7221 */ /* 0x002fce0000010000 */
[----:B------:R-:W1:Y:S01]  /*14db0*/  MUFU.EX2 R12, R12 ;  /* 0x0000000c000c7308 */ /* 0x000e620000000800 */
[C---:B0-----:R-:W-:Y:S01]  /*14dc0*/  FADD.FTZ R6, R44.reuse, R43 ;  /* 0x0000002b2c067221 */ /* 0x041fe20000010000 */
[----:B------:R-:W-:-:S03]  /*14dd0*/  F2FP.BF16.F32.PACK_AB R153, R44, R153 ;  /* 0x000000992c99723e */ /* 0x000fc600000010ff */
[----:B--2---:R-:W-:-:S04]  /*14de0*/  FADD.FTZ R43, R155, R6 ;  /* 0x000000069b2b7221 */ /* 0x004fc80000010000 */
[C---:B-1----:R-:W-:Y:S01]  /*14df0*/  FADD.FTZ R6, R12.reuse, R43 ;  /* 0x0000002b0c067221 */ /* 0x042fe20000010000 */
[----:B------:R-:W-:Y:S01]  /*14e00*/  F2FP.BF16.F32.PACK_AB R155, R12, R155 ;  /* 0x0000009b0c9b723e */ /* 0x000fe200000010ff */
[----:B------:R-:W-:Y:S06]  /*14e10*/  @!P3 BRA `(.L_x_2883) ;  /* 0x0000002c00acb947 */ /* 0x000fec0003800000 */
[----:B------:R-:W-:Y:S01]  /*14e20*/  BSSY B1, `(.L_x_2883) ;  /* 0x00002ea000017945 */ /* 0x000fe20003800000 */
[----:B------:R-:W-:Y:S02]  /*14e30*/  IMAD.MOV.U32 R11, RZ, RZ, R5 ;  /* 0x000000ffff0b7224 */ /* 0x000fe400078e0005 */
[----:B------:R-:W-:Y:S02]  /*14e40*/  IMAD.MOV.U32 R10, RZ, RZ, R4 ;  /* 0x000000ffff0a7224 */ /* 0x000fe400078e0004 */
[----:B------:R-:W-:Y:S02]  /*14e50*/  IMAD.MOV.U32 R20, RZ, RZ, R188 ;  /* 0x000000ffff147224 */ /* 0x000fe400078e00bc */
[----:B------:R-:W-:Y:S02]  /*14e60*/  IMAD.MOV.U32 R21, RZ, RZ, R185 ;  /* 0x000000ffff157224 */ /* 0x000fe400078e00b9 */
[----:B------:R-:W-:Y:S02]  /*14e70*/  IMAD.MOV.U32 R2, RZ, RZ, 0x3f800000 ;  /* 0x3f800000ff027424 */ /* 0x000fe400078e00ff */
[----:B------:R-:W-:-:S07]  /*14e80*/  IMAD.MOV.U32 R151, RZ, RZ, RZ ;  /* 0x000000ffff977224 */ /* 0x000fce00078e00ff */
.L_x_2894:
[----:B------:R-:W-:-:S05]  /*14e90*/  VIADD R0, R21, 0x1 ;  /* 0x0000000115007836 */ /* 0x000fca0000000000 */
[----:B------:R-:W-:-:S04]  /*14ea0*/  ISETP.NE.AND P3, PT, R0, 0x2, PT ;  /* 0x000000020000780c */ /* 0x000fc80003f65270 */
[----:B------:R-:W-:Y:S02]  /*14eb0*/  SEL R5, RZ, 0x1, P3 ;  /* 0x00000001ff057807 */ /* 0x000fe40001800000 */
[----:B------:R-:W-:Y:S02]  /*14ec0*/  SEL R185, R0, RZ, P3 ;  /* 0x000000ff00b97207 */ /* 0x000fe40001800000 */
[----:B------:R-:W-:Y:S01]  /*14ed0*/  LOP3.LUT R188, R20, R5, RZ, 0x3c, !PT ;  /* 0x0000000514bc7212 */ /* 0x000fe200078e3cff */
[----:B------:R-:W-:Y:S06]  /*14ee0*/  @!P0 BRA `(.L_x_2884) ;  /* 0x0000000000048947 */ /* 0x000fec0003800000 */
[----:B------:R-:W-:Y:S01]  /*14ef0*/  BPT.TRAP 0x1 ;  /* 0x000000040000795c */ /* 0x000fe20000300000 */
.L_x_2884:
[----:B------:R-:W-:Y:S01]  /*14f00*/  IMAD R15, R185, 0x8, R16 ;  /* 0x00000008b90f7824 */ /* 0x000fe200078e0210 */
[----:B------:R-:W-:-:S04]  /*14f10*/  SHF.L.U32 R0, R188, 0x1f, RZ ;  /* 0x0000001fbc007819 */ /* 0x000fc800000006ff */
[----:B------:R0:W1:Y:S01]  /*14f20*/  SYNCS.PHASECHK.TRANS64.TRYWAIT P3, [R15+URZ+0x34830], R0 ;  /* 0x034830000f0075a7 */ /* 0x000062000806017f */
[----:B------:R-:W-:Y:S05]  /*14f30*/  @!P0 BRA `(.L_x_2885) ;  /* 0x0000000000048947 */ /* 0x000fea0003800000 */
[----:B------:R-:W-:Y:S01]  /*14f40*/  BPT.TRAP 0x1 ;  /* 0x000000040000795c */ /* 0x000fe20000300000 */
.L_x_2885:
[----:B------:R-:W-:Y:S01]  /*14f50*/  BSSY B2, `(.L_x_2886) ;  /* 0x0000006000027945 */ /* 0x000fe20003800000 */
[----:B------:R-:W-:Y:S02]  /*14f60*/  IMAD R4, R185, 0xc00, R8 ;  /* 0x00000c00b9047824 */ /* 0x000fe400078e0208 */
[----:B------:R-:W-:Y:S01]  /*14f70*/  IMAD.MOV.U32 R5, RZ, RZ, 0x40000040 ;  /* 0x40000040ff057424 */ /* 0x000fe200078e00ff */
[----:B-1----:R-:W-:Y:S06]  /*14f80*/  @P3 BRA `(.L_x_2887) ;  /* 0x0000000000083947 */ /* 0x002fec0003800000 */
[----:B------:R-:W1:Y:S02]  /*14f90*/  SYNCS.PHASECHK.TRANS64.TRYWAIT P3, [R15+URZ+0x34830], R0 ;  /* 0x034830000f0075a7 */ /* 0x000e64000806017f */
[----:B-1----:R-:W-:Y:S05]  /*14fa0*/  @!P3 BRA `(.L_x_2888) ;  /* 0x000001080038b947 */ /* 0x002fea0003800000 */
.L_x_2887:
[----:B------:R-:W-:Y:S05]  /*14fb0*/  BSYNC B2 ;  /* 0x0000000000027941 */ /* 0x000fea0003800000 */
.L_x_2886:
[----:B------:R-:W2:Y:S04]  /*14fc0*/  LDL.64 R24, [R1+0x38] ;  /* 0x0000380001187983 */ /* 0x000ea80000100a00 */
[----:B------:R3:W-:Y:S04]  /*14fd0*/  STL.64 [R1+0x70], R10 ;  /* 0x0000700a01007387 */ /* 0x0007e80000100a00 */
[----:B---3--:R-:W3:Y:S04]  /*14fe0*/  LDL.64 R10, [R1+0x30] ;  /* 0x00003000010a7983 */ /* 0x008ee80000100a00 */
[----:B------:R4:W-:Y:S04]  /*14ff0*/  STL.64 [R1+0x68], R8 ;  /* 0x0000680801007387 */ /* 0x0009e80000100a00 */
[----:B----4-:R-:W4:Y:S01]  /*15000*/  LDL.64 R8, [R1+0x28] ;  /* 0x0000280001087983 */ /* 0x010f220000100a00 */
[----:B------:R-:W-:-:S02]  /*15010*/  R2UR UR6, R4 ;  /* 0x00000000040672ca */ /* 0x000fc400000e0000 */
[----:B------:R-:W-:Y:S01]  /*15020*/  R2UR UR7, R5 ;  /* 0x00000000050772ca */ /* 0x000fe200000e0000 */
[----:B------:R0:W-:Y:S04]  /*15030*/  STL.64 [R1+0x60], R6 ;  /* 0x0000600601007387 */ /* 0x0001e80000100a00 */
[----:B0-----:R-:W4:Y:S01]  /*15040*/  LDL.64 R6, [R1+0x20] ;  /* 0x0000200001067983 */ /* 0x001f220000100a00 */
[----:B------:R-:W-:Y:S02]  /*15050*/  VIADD R12, R4, 0x2 ;  /* 0x00000002040c7836 */ /* 0x000fe40000000000 */
[----:B------:R-:W-:Y:S01]  /*15060*/  IMAD.MOV.U32 R13, RZ, RZ, 0x40000040 ;  /* 0x40000040ff0d7424 */ /* 0x000fe200078e00ff */
[----:B--2---:R-:W-:Y:S02]  /*15070*/  R2UR UR4, R24 ;  /* 0x00000000180472ca */ /* 0x004fe400000e0000 */
[----:B------:R-:W-:-:S02]  /*15080*/  R2UR UR5, R25 ;  /* 0x00000000190572ca */ /* 0x000fc400000e0000 */
[----:B------:R-:W-:-:S11]  /*15090*/  WARPGROUP.ARRIVE ;  /* 0x00000000000079c5 */ /* 0x000fd60000000000 */
[----:B------:R-:W-:Y:S01]  /*150a0*/  HGMMA.64x128x16.F32.BF16 R24, gdesc[UR4], RZ, !UPT, gsb0 ;  /* 0x01e00000041879f0 */ /* 0x000fe2000c0018ff */
[----:B------:R-:W-:Y:S02]  /*150b0*/  R2UR UR6, R12 ;  /* 0x000000000c0672ca */ /* 0x000fe400000e0000 */
[----:B------:R-:W-:Y:S02]  /*150c0*/  R2UR UR7, R13 ;  /* 0x000000000d0772ca */ /* 0x000fe400000e0000 */
[----:B---3--:R-:W-:Y:S02]  /*150d0*/  R2UR UR4, R10 ;  /* 0x000000000a0472ca */ /* 0x008fe400000e0000 */
[----:B------:R-:W-:Y:S02]  /*150e0*/  R2UR UR5, R11 ;  /* 0x000000000b0572ca */ /* 0x000fe400000e0000 */
[----:B------:R-:W2:Y:S01]  /*150f0*/  LDL.64 R10, [R1+0x18] ;  /* 0x00001800010a7983 */ /* 0x000ea20000100a00 */
[----:B------:R-:W-:-:S02]  /*15100*/  VIADD R12, R4, 0x4 ;  /* 0x00000004040c7836 */ /* 0x000fc40000000000 */
[----:B------:R-:W-:Y:S01]  /*15110*/  IMAD.MOV.U32 R13, RZ, RZ, 0x40000040 ;  /* 0x40000040ff0d7424 */ /* 0x000fe200078e00ff */
[----:B------:R-:W-:Y:S02]  /*15120*/  WARPGROUP.DEPBAR.LE gsb0, 0x0 ;  /* 0x00008000000079c5 */ /* 0x000fe40000010000 */
[----:B------:R-:W-:-:S06]  /*15130*/  WARPGROUP.ARRIVE ;  /* 0x00000000000079c5 */ /* 0x000fcc0000000000 */
[----:B------:R-:W-:Y:S01]  /*15140*/  HGMMA.64x128x16.F32.BF16 R24, gdesc[UR4], R24, gsb0 ;  /* 0x01e00000041879f0 */ /* 0x000fe20008001818 */
[----:B------:R-:W-:Y:S02]  /*15150*/  R2UR UR6, R12 ;  /* 0x000000000c0672ca */ /* 0x000fe400000e0000 */
[----:B------:R-:W-:Y:S02]  /*15160*/  R2UR UR7, R13 ;  /* 0x000000000d0772ca */ /* 0x000fe400000e0000 */
[----:B----4-:R-:W-:Y:S02]  /*15170*/  R2UR UR4, R8 ;  /* 0x00000000080472ca */ /* 0x010fe400000e0000 */
[----:B------:R-:W-:Y:S02]  /*15180*/  R2UR UR5, R9 ;  /* 0x00000000090572ca */ /* 0x000fe400000e0000 */
[----:B------:R-:W3:Y:S01]  /*15190*/  LDL.64 R8, [R1+0x10] ;  /* 0x0000100001087983 */ /* 0x000ee20000100a00 */
[----:B------:R-:W-:-:S02]  /*151a0*/  VIADD R12, R4, 0x6 ;  /* 0x00000006040c7836 */ /* 0x000fc40000000000 */
[----:B------:R-:W-:Y:S01]  /*151b0*/  IMAD.MOV.U32 R13, RZ, RZ, 0x40000040 ;  /* 0x40000040ff0d7424 */ /* 0x000fe200078e00ff */
[----:B------:R-:W-:Y:S02]  /*151c0*/  WARPGROUP.DEPBAR.LE gsb0, 0x0 ;  /* 0x00008000000079c5 */ /* 0x000fe40000010000 */
[----:B------:R-:W-:-:S06]  /*151d0*/  WARPGROUP.ARRIVE ;  /* 0x00000000000079c5 */ /* 0x000fcc0000000000 */
[----:B------:R-:W-:Y:S01]  /*151e0*/  HGMMA.64x128x16.F32.BF16 R24, gdesc[UR4], R24, gsb0 ;  /* 0x01e00000041879f0 */ /* 0x000fe20008001818 */
[----:B------:R-:W-:Y:S02]  /*151f0*/  R2UR UR6, R12 ;  /* 0x000000000c0672ca */ /* 0x000fe400000e0000 */
[----:B------:R-:W-:Y:S02]  /*15200*/  R2UR UR7, R13 ;  /* 0x000000000d0772ca */ /* 0x000fe400000e0000 */
[----:B------:R-:W-:Y:S02]  /*15210*/  R2UR UR4, R6 ;  /* 0x00000000060472ca */ /* 0x000fe400000e0000 */
[----:B------:R-:W-:Y:S02]  /*15220*/  R2UR UR5, R7 ;  /* 0x00000000070572ca */ /* 0x000fe400000e0000 */
[----:B------:R-:W4:Y:S01]  /*15230*/  LDL.64 R6, [R1] ;  /* 0x0000000001067983 */ /* 0x000f220000100a00 */
[----:B------:R-:W-:-:S02]  /*15240*/  VIADD R12, R4, 0x400 ;  /* 0x00000400040c7836 */ /* 0x000fc40000000000 */
[----:B------:R-:W-:Y:S01]  /*15250*/  IMAD.MOV.U32 R13, RZ, RZ, 0x40000040 ;  /* 0x40000040ff0d7424 */ /* 0x000fe200078e00ff */
[----:B------:R-:W-:Y:S02]  /*15260*/  WARPGROUP.DEPBAR.LE gsb0, 0x0 ;  /* 0x00008000000079c5 */ /* 0x000fe40000010000 */
[----:B------:R-:W-:-:S06]  /*15270*/  WARPGROUP.ARRIVE ;  /* 0x00000000000079c5 */ /* 0x000fcc0000000000 */
[----:B------:R-:W-:Y:S01]  /*15280*/  HGMMA.64x128x16.F32.BF16 R24, gdesc[UR4], R24, gsb0 ;  /* 0x01e00000041879f0 */ /* 0x000fe20008001818 */
[----:B------:R-:W-:Y:S02]  /*15290*/  R2UR UR6, R12 ;  /* 0x000000000c0672ca */ /* 0x000fe400000e0000 */
[----:B------:R-:W-:Y:S02]  /*152a0*/  R2UR UR7, R13 ;  /* 0x000000000d0772ca */ /* 0x000fe400000e0000 */
[----:B--2---:R-:W-:Y:S02]  /*152b0*/  R2UR UR4, R10 ;  /* 0x000000000a0472ca */ /* 0x004fe400000e0000 */
[----:B------:R-:W-:Y:S01]  /*152c0*/  R2UR UR5, R11 ;  /* 0x000000000b0572ca */ /* 0x000fe200000e0000 */
[----:B------:R-:W-:Y:S01]  /*152d0*/  VIADD R12, R4, 0x402 ;  /* 0x00000402040c7836 */ /* 0x000fe20000000000 */
[----:B------:R0:W5:Y:S01]  /*152e0*/  LDL.LU.64 R10, [R1+0x70] ;  /* 0x00007000010a7983 */ /* 0x0001620000300a00 */
[----:B------:R-:W-:Y:S01]  /*152f0*/  IMAD.MOV.U32 R13, RZ, RZ, 0x40000040 ;  /* 0x40000040ff0d7424 */ /* 0x000fe200078e00ff */
[----:B------:R-:W-:-:S02]  /*15300*/  WARPGROUP.DEPBAR.LE gsb0, 0x0 ;  /* 0x00008000000079c5 */ /* 0x000fc40000010000 */
[----:B------:R-:W-:-:S07]  /*15310*/  WARPGROUP.ARRIVE ;  /* 0x00000000000079c5 */ /* 0x000fce0000000000 */
[----:B------:R-:W-:Y:S01]  /*15320*/  HGMMA.64x128x16.F32.BF16 R24, gdesc[UR4], R24, gsb0 ;  /* 0x01e00000041879f0 */ /* 0x000fe20008001818 */
[----:B------:R-:W-:Y:S02]  /*15330*/  R2UR UR6, R12 ;  /* 0x000000000c0672ca */ /* 0x000fe400000e0000 */
[----:B------:R-:W-:Y:S02]  /*15340*/  R2UR UR7, R13 ;  /* 0x000000000d0772ca */ /* 0x000fe400000e0000 */
[----:B---3--:R-:W-:Y:S02]  /*15350*/  R2UR UR4, R8 ;  /* 0x00000000080472ca */ /* 0x008fe400000e0000 */
        /* <DEDUP_REMOVED lines=9> */
[----:B----4-:R-:W-:Y:S02]  /*153f0*/  R2UR UR4, R6 ;  /* 0x00000000060472ca */ /* 0x010fe400000e0000 */
        /* <DEDUP_REMOVED lines=117> */
.L_x_2889:
[----:B-1----:R-:W-:Y:S01]  /*15b50*/  SHF.L.U32 R0, R20, 0x1f, RZ ;  /* 0x0000001f14007819 */ /* 0x002fe200000006ff */
[----:B------:R-:W-:-:S04]  /*15b60*/  IMAD R12, R21, 0x8, R16 ;  /* 0x00000008150c7824 */ /* 0x000fc800078e0210 */
[----:B------:R0:W1:Y:S01]  /*15b70*/  SYNCS.PHASECHK.TRANS64.TRYWAIT P3, [R12+URZ+0x34850], R0 ;  /* 0x034850000c0075a7 */ /* 0x000062000806017f */
[----:B------:R-:W-:Y:S05]  /*15b80*/  @!P0 BRA `(.L_x_2890) ;  /* 0x0000000000048947 */ /* 0x000fea0003800000 */
[----:B------:R-:W-:Y:S01]  /*15b90*/  BPT.TRAP 0x1 ;  /* 0x000000040000795c */ /* 0x000fe20000300000 */
.L_x_2890:
[----:B------:R-:W-:Y:S04]  /*15ba0*/  BSSY B2, `(.L_x_2891) ;  /* 0x0000004000027945 */ /* 0x000fe80003800000 */
[----:B-1----:R-:W-:Y:S05]  /*15bb0*/  @P3 BRA `(.L_x_2892) ;  /* 0x0000000000083947 */ /* 0x002fea0003800000 */
[----:B------:R-:W1:Y:S02]  /*15bc0*/  SYNCS.PHASECHK.TRANS64.TRYWAIT P3, [R12+URZ+0x34850], R0 ;  /* 0x034850000c0075a7 */ /* 0x000e64000806017f */
[----:B-1----:R-:W-:Y:S05]  /*15bd0*/  @!P3 BRA `(.L_x_2893) ;  /* 0x000000fc0040b947 */ /* 0x002fea0003800000 */
.L_x_2892:
[----:B------:R-:W-:Y:S05]  /*15be0*/  BSYNC B2 ;  /* 0x0000000000027941 */ /* 0x000fea0003800000 */
.L_x_2891:
[----:B01----:R-:W-:Y:S01]  /*15bf0*/  VIADD R0, R16, 0x400 ;  /* 0x0000040010007836 */ /* 0x003fe20000000000 */
[----:B------:R-:W-:Y:S01]  /*15c00*/  WARPGROUP.ARRIVE ;  /* 0x00000000000079c5 */ /* 0x000fe20000000000 */
[----:B------:R-:W-:Y:S02]  /*15c10*/  IMAD.MOV.U32 R3, RZ, RZ, 0x40000040 ;  /* 0x40000040ff037424 */ /* 0x000fe400078e00ff */
[----:B------:R-:W-:Y:S01]  /*15c20*/  IMAD.MOV.U32 R5, RZ, RZ, 0x40000040 ;  /* 0x40000040ff057424 */ /* 0x000fe200078e00ff */
[----:B------:R-:W-:Y:S01]  /*15c30*/  SHF.R.U32.HI R0, RZ, 0x4, R0 ;  /* 0x00000004ff007819 */ /* 0x000fe20000011600 */
[----:B------:R-:W-:Y:S01]  /*15c40*/  IMAD.IADD R13, R205, 0x1, R200 ;  /* 0x00000001cd0d7824 */ /* 0x000fe200078e02c8 */
[----:B------:R-:W-:Y:S01]  /*15c50*/  R2UR UR7, R3 ;  /* 0x00000000030772ca */ /* 0x000fe200000e0000 */
[----:B------:R-:W-:Y:S01]  /*15c60*/  @!P1 VIADD R15, R15, 0x34840 ;  /* 0x000348400f0f9836 */ /* 0x000fe20000000000 */
[----:B------:R-:W-:Y:S01]  /*15c70*/  LOP3.LUT R0, R0, 0x3fff, RZ, 0xc0, !PT ;  /* 0x00003fff00007812 */ /* 0x000fe200078ec0ff */
[----:B------:R-:W0:Y:S03]  /*15c80*/  @P2 LDC R3, c[0x0][0x44c] ;  /* 0x00011300ff032b82 */ /* 0x000e260000000800 */
[----:B------:R-:W-:-:S02]  /*15c90*/  LOP3.LUT R0, R0, 0x4000000, RZ, 0xfc, !PT ;  /* 0x0400000000007812 */ /* 0x000fc400078efcff */
[----:B------:R-:W-:-:S03]  /*15ca0*/  @!P1 PRMT R15, RZ, 0x654, R15 ;  /* 0x00000654ff0f9816 */ /* 0x000fc6000000000f */
[----:B------:R-:W-:Y:S02]  /*15cb0*/  IMAD R2, R21, 0x800, R0 ;  /* 0x0000080015027824 */ /* 0x000fe400078e0200 */
[----:B------:R-:W1:Y:S01]  /*15cc0*/  @P2 LDC R0, c[0x0][0x450] ;  /* 0x00011400ff002b82 */ /* 0x000e620000000800 */
[----:B------:R-:W-:Y:S02]  /*15cd0*/  IMAD.MOV.U32 R21, RZ, RZ, 0x40000040 ;  /* 0x40000040ff157424 */ /* 0x000fe400078e00ff */
[C---:B------:R-:W-:Y:S01]  /*15ce0*/  R2UR UR6, R2.reuse ;  /* 0x00000000020672ca */ /* 0x040fe200000e0000 */
[C---:B------:R-:W-:Y:S02]  /*15cf0*/  VIADD R4, R2.reuse, 0x80 ;  /* 0x0000008002047836 */ /* 0x040fe40000000000 */
[----:B------:R-:W-:Y:S02]  /*15d00*/  VIADD R20, R2, 0x200 ;  /* 0x0000020002147836 */ /* 0x000fe40000000000 */
[----:B0-----:R-:W-:-:S08]  /*15d10*/  @P2 IMAD.HI.U32 R3, R13, R3, RZ ;  /* 0x000000030d032227 */ /* 0x001fd000078e00ff */
[----:B------:R-:W-:Y:S01]  /*15d20*/  HGMMA.64x128x16.F32.BF16 R88, R180, gdesc[UR4].tnspB, R88, gsb0 ;  /* 0x41e00004b4587df0 */ /* 0x000fe20008001858 */
[----:B------:R-:W-:Y:S01]  /*15d30*/  R2UR UR6, R4 ;  /* 0x00000000040672ca */ /* 0x000fe200000e0000 */
[----:B------:R-:W-:Y:S01]  /*15d40*/  VIADD R4, R2, 0x100 ;  /* 0x0000010002047836 */ /* 0x000fe20000000000 */
[----:B------:R-:W-:Y:S01]  /*15d50*/  R2UR UR7, R5 ;  /* 0x00000000050772ca */ /* 0x000fe200000e0000 */
[----:B------:R-:W-:Y:S01]  /*15d60*/  IMAD.MOV.U32 R5, RZ, RZ, 0x40000040 ;  /* 0x40000040ff057424 */ /* 0x000fe200078e00ff */
[----:B-1----:R-:W-:Y:S01]  /*15d70*/  @P2 SHF.R.U32.HI R13, RZ, R0, R3 ;  /* 0x00000000ff0d2219 */ /* 0x002fe20000011603 */
[----:B------:R-:W-:-:S04]  /*15d80*/  IMAD.MOV.U32 R3, RZ, RZ, -0x80 ;  /* 0xffffff80ff037424 */ /* 0x000fc800078e00ff */
[----:B------:R-:W0:Y:S01]  /*15d90*/  SHFL.IDX PT, R0, R13, RZ, 0x1c1f ;  /* 0x001c1fff0d007589 */ /* 0x000e2200000e0000 */
[----:B-----5:R-:W-:-:S04]  /*15da0*/  IMAD R3, R9, R3, 0x1 ;  /* 0x0000000109037424 */ /* 0x020fc800078e0203 */
[----:B------:R-:W-:-:S05]  /*15db0*/  IMAD R3, R204, -0x2, R3 ;  /* 0xfffffffecc037824 */ /* 0x000fca00078e0203 */
[----:B------:R-:W-:-:S05]  /*15dc0*/  IADD3 R3, -R201, R3, R202 ;  /* 0x00000003c9037210 */ /* 0x000fca0007ffe1ca */
[----:B0-----:R-:W-:-:S05]  /*15dd0*/  IMAD.IADD R0, R3, 0x1, R0 ;  /* 0x0000000103007824 */ /* 0x001fca00078e0200 */
[C---:B------:R-:W-:Y:S02]  /*15de0*/  ISETP.GT.AND P3, PT, R0.reuse, RZ, PT ;  /* 0x000000ff0000720c */ /* 0x040fe40003f64270 */
[----:B------:R-:W-:Y:S02]  /*15df0*/  ISETP.GT.AND P4, PT, R0, 0x1, PT ;  /* 0x000000010000780c */ /* 0x000fe40003f84270 */
[----:B------:R-:W-:Y:S02]  /*15e00*/  FSEL R24, R24, -INF , P3 ;  /* 0xff80000018187808 */ /* 0x000fe40001800000 */
[C---:B------:R-:W-:Y:S02]  /*15e10*/  ISETP.GT.AND P3, PT, R0.reuse, 0x8, PT ;  /* 0x000000080000780c */ /* 0x040fe40003f64270 */
[----:B------:R-:W-:Y:S02]  /*15e20*/  FSEL R25, R25, -INF , P4 ;  /* 0xff80000019197808 */ /* 0x000fe40002000000 */
[----:B------:R-:W-:-:S02]  /*15e30*/  ISETP.GT.AND P4, PT, R0, 0x9, PT ;  /* 0x000000090000780c */ /* 0x000fc40003f84270 */
[----:B------:R-:W-:Y:S02]  /*15e40*/  FSEL R28, R28, -INF , P3 ;  /* 0xff8000001c1c7808 */ /* 0x000fe40001800000 */
[C---:B------:R-:W-:Y:S02]  /*15e50*/  ISETP.GT.AND P3, PT, R0.reuse, 0x10, PT ;  /* 0x000000100000780c */ /* 0x040fe40003f64270 */
[----:B------:R-:W-:Y:S02]  /*15e60*/  FSEL R29, R29, -INF , P4 ;  /* 0xff8000001d1d7808 */ /* 0x000fe40002000000 */
[----:B------:R-:W-:Y:S02]  /*15e70*/  ISETP.GT.AND P4, PT, R0, 0x11, PT ;  /* 0x000000110000780c */ /* 0x000fe40003f84270 */
[----:B------:R-:W-:Y:S02]  /*15e80*/  FSEL R32, R32, -INF , P3 ;  /* 0xff80000020207808 */ /* 0x000fe40001800000 */
[----:B------:R-:W-:-:S02]  /*15e90*/  ISETP.GT.AND P3, PT, R0, 0x18, PT ;  /* 0x000000180000780c */ /* 0x000fc40003f64270 */
[----:B------:R-:W-:Y:S02]  /*15ea0*/  FSEL R33, R33, -INF , P4 ;  /* 0xff80000021217808 */ /* 0x000fe40002000000 */
        /* <DEDUP_REMOVED lines=36> */
[----:B------:R-:W-:Y:S01]  /*160f0*/  ISETP.GT.AND P4, PT, R0, 0x61, PT ;  /* 0x000000610000780c */ /* 0x000fe20003f84270 */
[----:B------:R-:W-:Y:S02]  /*16100*/  WARPGROUP.DEPBAR.LE gsb0, 0x0 ;  /* 0x00008000000079c5 */ /* 0x000fe40000010000 */
[----:B------:R-:W-:Y:S01]  /*16110*/  WARPGROUP.ARRIVE ;  /* 0x00000000000079c5 */ /* 0x000fe20000000000 */
[----:B------:R-:W-:Y:S02]  /*16120*/  FSEL R72, R72, -INF , P3 ;  /* 0xff80000048487808 */ /* 0x000fe40001800000 */
[----:B------:R-:W-:Y:S02]  /*16130*/  ISETP.GT.AND P3, PT, R0, 0x68, PT ;  /* 0x000000680000780c */ /* 0x000fe40003f64270 */
[----:B------:R-:W-:Y:S01]  /*16140*/  FSEL R73, R73, -INF , P4 ;  /* 0xff80000049497808 */ /* 0x000fe20002000000 */
[----:B------:R-:W-:Y:S01]  /*16150*/  HGMMA.64x128x16.F32.BF16 R88, R176, gdesc[UR4].tnspB, R88, gsb0 ;  /* 0x41e00004b0587df0 */ /* 0x000fe20008001858 */
[----:B------:R-:W-:Y:S01]  /*16160*/  R2UR UR6, R4 ;  /* 0x00000000040672ca */ /* 0x000fe200000e0000 */
[----:B------:R-:W-:Y:S01]  /*16170*/  VIADD R4, R2, 0x180 ;  /* 0x0000018002047836 */ /* 0x000fe20000000000 */
[----:B------:R-:W-:Y:S01]  /*16180*/  R2UR UR7, R5 ;  /* 0x00000000050772ca */ /* 0x000fe200000e0000 */
[----:B------:R-:W-:Y:S01]  /*16190*/  IMAD.MOV.U32 R5, RZ, RZ, 0x40000040 ;  /* 0x40000040ff057424 */ /* 0x000fe200078e00ff */
        /* <DEDUP_REMOVED lines=10> */
[----:B------:R-:W-:Y:S01]  /*16240*/  FSEL R85, R85, -INF , P4 ;  /* 0xff80000055557808 */ /* 0x000fe20002000000 */
[----:B------:R-:W-:Y:S02]  /*16250*/  WARPGROUP.DEPBAR.LE gsb0, 0x0 ;  /* 0x00008000000079c5 */ /* 0x000fe40000010000 */
[----:B------:R-:W-:-:S06]  /*16260*/  WARPGROUP.ARRIVE ;  /* 0x00000000000079c5 */ /* 0x000fcc0000000000 */
[----:B------:R-:W-:Y:S01]  /*16270*/  HGMMA.64x128x16.F32.BF16 R88, R172, gdesc[UR4].tnspB, R88, gsb0 ;  /* 0x41e00004ac587df0 */ /* 0x000fe20008001858 */
[----:B------:R-:W-:Y:S02]  /*16280*/  R2UR UR6, R4 ;  /* 0x00000000040672ca */ /* 0x000fe400000e0000 */
[----:B------:R-:W-:Y:S02]  /*16290*/  FMNMX.FTZ R4, R24, R10, !PT ;  /* 0x0000000a18047209 */ /* 0x000fe40007810000 */
        /* <DEDUP_REMOVED lines=40> */
[----:B0-----:R-:W-:Y:S01]  /*16520*/  FMNMX.FTZ R4, R4, R0, !PT ;  /* 0x0000000004047209 */ /* 0x001fe20007810000 */
[----:B------:R-:W-:Y:S01]  /*16530*/  IMAD.U32 R0, RZ, RZ, UR39 ;  /* 0x00000027ff007e24 */ /* 0x000fe2000f8e00ff */
[----:B------:R-:W-:Y:S02]  /*16540*/  R2UR UR10, R20 ;  /* 0x00000000140a72ca */ /* 0x000fe400000e0000 */
[----:B------:R-:W-:Y:S01]  /*16550*/  R2UR UR11, R21 ;  /* 0x00000000150b72ca */ /* 0x000fe200000e0000 */
[----:B------:R-:W0:Y:S02]  /*16560*/  SHFL.BFLY PT, R5, R4, 0x1, 0x1f ;  /* 0x0c201f0004057f89 */ /* 0x000e2400000e0000 */
[----:B0-----:R-:W-:-:S02]  /*16570*/  FMNMX.FTZ R4, R4, R5, !PT ;  /* 0x0000000504047209 */ /* 0x001fc40007810000 */
[----:B------:R-:W0:Y:S02]  /*16580*/  SHFL.IDX PT, R5, R13, 0x1, 0x1c1f ;  /* 0x003c1f000d057f89 */ /* 0x000e2400000e0000 */
[----:B------:R-:W-:Y:S01]  /*16590*/  FSETP.NEU.FTZ.AND P3, PT, R4, -INF , PT ;  /* 0xff8000000400780b */ /* 0x000fe20003f7d000 */
[----:B0-----:R-:W-:-:S05]  /*165a0*/  IMAD.IADD R3, R3, 0x1, R5 ;  /* 0x0000000103037824 */ /* 0x001fca00078e0205 */
[C---:B------:R-:W-:Y:S02]  /*165b0*/  ISETP.GT.AND P4, PT, R3.reuse, RZ, PT ;  /* 0x000000ff0300720c */ /* 0x040fe40003f84270 */
        /* <DEDUP_REMOVED lines=36> */
[C---:B------:R-:W-:Y:S01]  /*16800*/  ISETP.GT.AND P5, PT, R3.reuse, 0x49, PT ;  /* 0x000000490300780c */ /* 0x040fe20003fa4270 */
[----:B------:R-:W-:Y:S02]  /*16810*/  WARPGROUP.DEPBAR.LE gsb0, 0x0 ;  /* 0x00008000000079c5 */ /* 0x000fe40000010000 */
[----:B------:R-:W-:Y:S01]  /*16820*/  WARPGROUP.ARRIVE ;  /* 0x00000000000079c5 */ /* 0x000fe20000000000 */
[----:B------:R-:W-:Y:S01]  /*16830*/  FMUL.FTZ R169, R4, R0 ;  /* 0x0000000004a97220 */ /* 0x000fe20000410000 */
[----:B------:R-:W-:Y:S02]  /*16840*/  FSEL R62, R62, -INF , P4 ;  /* 0xff8000003e3e7808 */ /* 0x000fe40002000000 */
[----:B------:R-:W-:Y:S02]  /*16850*/  ISETP.GT.AND P4, PT, R3, 0x50, PT ;  /* 0x000000500300780c */ /* 0x000fe40003f84270 */
[----:B------:R-:W-:Y:S01]  /*16860*/  HGMMA.64x128x16.F32.BF16 R88, R164, gdesc[UR4].tnspB, R88, gsb0 ;  /* 0x41e00004a4587df0 */ /* 0x000fe20008001858 */
[----:B------:R-:W-:-:S02]  /*16870*/  FSEL R169, R169, RZ, P3 ;  /* 0x000000ffa9a97208 */ /* 0x000fc40001800000 */
[----:B------:R-:W-:Y:S02]  /*16880*/  FSEL R63, R63, -INF , P5 ;  /* 0xff8000003f3f7808 */ /* 0x000fe40002800000 */
[----:B------:R-:W-:Y:S01]  /*16890*/  ISETP.GT.AND P5, PT, R3, 0x51, PT ;  /* 0x000000510300780c */ /* 0x000fe20003fa4270 */
[-CC-:B------:R-:W-:Y:S01]  /*168a0*/  FFMA.FTZ R180, R24, R0.reuse, -R169.reuse ;  /* 0x0000000018b47223 */ /* 0x180fe200000108a9 */
[----:B------:R-:W-:Y:S01]  /*168b0*/  FMNMX.FTZ R24, R26, R11, !PT ;  /* 0x0000000b1a187209 */ /* 0x000fe20007810000 */
[-CC-:B------:R-:W-:Y:S01]  /*168c0*/  FFMA.FTZ R182, R28, R0.reuse, -R169.reuse ;  /* 0x000000001cb67223 */ /* 0x180fe200000108a9 */
[----:B------:R-:W-:Y:S01]  /*168d0*/  FSEL R66, R66, -INF , P4 ;  /* 0xff80000042427808 */ /* 0x000fe20002000000 */
[--C-:B------:R-:W-:Y:S01]  /*168e0*/  FFMA.FTZ R20, R29, R0, -R169.reuse ;  /* 0x000000001d147223 */ /* 0x100fe200000108a9 */
[----:B------:R-:W-:Y:S01]  /*168f0*/  FMNMX.FTZ R5, R27, R24, !PT ;  /* 0x000000181b057209 */ /* 0x000fe20007810000 */
[----:B------:R-:W-:Y:S01]  /*16900*/  IMAD.MOV.U32 R29, RZ, RZ, 0x40000040 ;  /* 0x40000040ff1d7424 */ /* 0x000fe200078e00ff */
[----:B------:R-:W-:Y:S01]  /*16910*/  ISETP.GT.AND P4, PT, R3, 0x58, PT ;  /* 0x000000580300780c */ /* 0x000fe20003f84270 */
[-CC-:B------:R-:W-:Y:S01]  /*16920*/  FFMA.FTZ R168, R48, R0.reuse, -R169.reuse ;  /* 0x0000000030a87223 */ /* 0x180fe200000108a9 */
        /* <DEDUP_REMOVED lines=57> */
[----:B------:R-:W-:Y:S01]  /*16cc0*/  FFMA.FTZ R57, R84, R0, -R169 ;  /* 0x0000000054397223 */ /* 0x000fe200000108a9 */
[----:B------:R-:W-:-:S02]  /*16cd0*/  FSEL R82, R82, -INF , P4 ;  /* 0xff80000052527808 */ /* 0x000fc40002000000 */
[----:B------:R-:W-:Y:S01]  /*16ce0*/  FMNMX.FTZ R5, R59, R28, !PT ;  /* 0x0000001c3b057209 */ /* 0x000fe20007810000 */
[----:B------:R-:W-:Y:S01]  /*16cf0*/  MUFU.EX2 R24, R24 ;  /* 0x0000001800187308 */ /* 0x000fe20000000800 */
[----:B------:R-:W-:Y:S02]  /*16d00*/  ISETP.GT.AND P4, PT, R3, 0x78, PT ;  /* 0x000000780300780c */ /* 0x000fe40003f84270 */
[----:B------:R-:W-:Y:S02]  /*16d10*/  FMNMX.FTZ R28, R62, R5, !PT ;  /* 0x000000053e1c7209 */ /* 0x000fe40007810000 */
[----:B------:R-:W-:Y:S02]  /*16d20*/  FSEL R83, R83, -INF , P5 ;  /* 0xff80000053537808 */ /* 0x000fe40002800000 */
[----:B------:R-:W-:Y:S01]  /*16d30*/  FMNMX.FTZ R5, R63, R28, !PT ;  /* 0x0000001c3f057209 */ /* 0x000fe20007810000 */
[----:B------:R-:W-:Y:S01]  /*16d40*/  MUFU.EX2 R172, R172 ;  /* 0x000000ac00ac7308 */ /* 0x000fe20000000800 */
[----:B------:R-:W-:-:S02]  /*16d50*/  ISETP.GT.AND P5, PT, R3, 0x79, PT ;  /* 0x000000790300780c */ /* 0x000fc40003fa4270 */
[----:B------:R-:W-:Y:S02]  /*16d60*/  FMNMX.FTZ R28, R66, R5, !PT ;  /* 0x00000005421c7209 */ /* 0x000fe40007810000 */
[----:B------:R-:W-:Y:S02]  /*16d70*/  FSEL R86, R86, -INF , P4 ;  /* 0xff80000056567808 */ /* 0x000fe40002000000 */
[----:B------:R-:W-:Y:S01]  /*16d80*/  FMNMX.FTZ R5, R67, R28, !PT ;  /* 0x0000001c43057209 */ /* 0x000fe20007810000 */
[----:B------:R-:W-:Y:S01]  /*16d90*/  MUFU.EX2 R25, R25 ;  /* 0x0000001900197308 */ /* 0x000fe20000000800 */
[----:B------:R-:W-:Y:S02]  /*16da0*/  FSEL R87, R87, -INF , P5 ;  /* 0xff80000057577808 */ /* 0x000fe40002800000 */
[----:B------:R-:W-:Y:S02]  /*16db0*/  FMNMX.FTZ R28, R70, R5, !PT ;  /* 0x00000005461c7209 */ /* 0x000fe40007810000 */
[----:B------:R-:W-:-:S02]  /*16dc0*/  R2UR UR7, R29 ;  /* 0x000000001d0772ca */ /* 0x000fc400000e0000 */
        /* <DEDUP_REMOVED lines=13> */
[----:B------:R-:W-:Y:S04]  /*16ea0*/  MUFU.EX2 R170, R170 ;  /* 0x000000aa00aa7308 */ /* 0x000fe80000000800 */
[----:B------:R-:W0:Y:S04]  /*16eb0*/  SHFL.BFLY PT, R28, R3, 0x2, 0x1f ;  /* 0x0c401f00031c7f89 */ /* 0x000e2800000e0000 */
        /* <DEDUP_REMOVED lines=8> */
[----:B------:R-:W-:Y:S07]  /*16f40*/  HGMMA.64x128x16.F32.BF16 R88, R160, gdesc[UR8].tnspB, R88, gsb0 ;  /* 0x41e00008a0587df0 */ /* 0x000fee0008001858 */
[----:B------:R-:W-:Y:S01]  /*16f50*/  MUFU.EX2 R164, R164 ;  /* 0x000000a400a47308 */ /* 0x000fe20000000800 */
[----:B0-----:R-:W-:-:S02]  /*16f60*/  FMNMX.FTZ R28, R3, R28, !PT ;  /* 0x0000001c031c7209 */ /* 0x001fc40007810000 */
[----:B------:R-:W-:Y:S02]  /*16f70*/  FSEL R3, R4, RZ, P3 ;  /* 0x000000ff04037208 */ /* 0x000fe40001800000 */
[----:B------:R-:W-:Y:S01]  /*16f80*/  ISETP.GT.AND P3, PT, R9, R14, PT ;  /* 0x0000000e0900720c */ /* 0x000fe20003f64270 */
[----:B------:R-:W0:Y:S02]  /*16f90*/  SHFL.BFLY PT, R5, R28, 0x1, 0x1f ;  /* 0x0c201f001c057f89 */ /* 0x000e2400000e0000 */
[----:B------:R-:W-:Y:S01]  /*16fa0*/  MUFU.EX2 R166, R166 ;  /* 0x000000a600a67308 */ /* 0x000fe20000000800 */
[----:B------:R-:W-:Y:S01]  /*16fb0*/  FADD.FTZ R3, -R3, R10 ;  /* 0x0000000a03037221 */ /* 0x000fe20000010100 */
[----:B------:R-:W-:-:S03]  /*16fc0*/  VIADD R9, R9, 0xffffffff ;  /* 0xffffffff09097836 */ /* 0x000fc60000000000 */
[----:B------:R-:W-:-:S03]  /*16fd0*/  FMUL.FTZ R3, R3, R0 ;  /* 0x0000000003037220 */ /* 0x000fc60000410000 */
[----:B------:R-:W-:Y:S08]  /*16fe0*/  MUFU.EX2 R48, R48 ;  /* 0x0000003000307308 */ /* 0x000ff00000000800 */
[----:B------:R-:W1:Y:S01]  /*16ff0*/  MUFU.EX2 R3, R3 ;  /* 0x0000000300037308 */ /* 0x000e620000000800 */
[----:B0-----:R-:W-:Y:S01]  /*17000*/  FMNMX.FTZ R5, R28, R5, !PT ;  /* 0x000000051c057209 */ /* 0x001fe20007810000 */
[----:B------:R-:W-:-:S06]  /*17010*/  VIADD R28, R2, 0x300 ;  /* 0x00000300021c7836 */ /* 0x000fcc0000000000 */
[----:B------:R-:W-:Y:S01]  /*17020*/  MUFU.EX2 R45, R45 ;  /* 0x0000002d002d7308 */ /* 0x000fe20000000800 */
[C---:B------:R-:W-:Y:S01]  /*17030*/  FSETP.NEU.FTZ.AND P4, PT, R5.reuse, -INF , PT ;  /* 0xff8000000500780b */ /* 0x040fe20003f9d000 */
[C---:B------:R-:W-:Y:S01]  /*17040*/  FMUL.FTZ R61, R5.reuse, R0 ;  /* 0x00000000053d7220 */ /* 0x040fe20000410000 */
[----:B------:R-:W-:Y:S02]  /*17050*/  R2UR UR6, R28 ;  /* 0x000000001c0672ca */ /* 0x000fe400000e0000 */
[----:B------:R-:W-:Y:S02]  /*17060*/  FSEL R10, R5, RZ, P4 ;  /* 0x000000ff050a7208 */ /* 0x000fe40002000000 */
[----:B------:R-:W-:Y:S01]  /*17070*/  FSEL R61, R61, RZ, P4 ;  /* 0x000000ff3d3d7208 */ /* 0x000fe20002000000 */
[----:B------:R-:W-:Y:S02]  /*17080*/  MUFU.EX2 R41, R41 ;  /* 0x0000002900297308 */ /* 0x000fe40000000800 */
[----:B------:R-:W-:Y:S01]  /*17090*/  FADD.FTZ R11, -R10, R11 ;  /* 0x0000000b0a0b7221 */ /* 0x000fe20000010100 */
[----:B------:R-:W-:-:S02]  /*170a0*/  VIADD R10, R2, 0x380 ;  /* 0x00000380020a7836 */ /* 0x000fc40000000000 */
[-CC-:B------:R-:W-:Y:S01]  /*170b0*/  FFMA.FTZ R181, R26, R0.reuse, -R61.reuse ;  /* 0x000000001ab57223 */ /* 0x180fe2000001083d */
[-CC-:B------:R-:W-:Y:S01]  /*170c0*/  FFMA.FTZ R26, R27, R0.reuse, -R61.reuse ;  /* 0x000000001b1a7223 */ /* 0x180fe2000001083d */
[-C--:B------:R-:W-:Y:S01]  /*170d0*/  FMUL.FTZ R2, R11, R0.reuse ;  /* 0x000000000b027220 */ /* 0x080fe20000410000 */
[----:B------:R-:W-:Y:S02]  /*170e0*/  IMAD.MOV.U32 R11, RZ, RZ, 0x40000040 ;  /* 0x40000040ff0b7424 */ /* 0x000fe400078e00ff */
[-CC-:B------:R-:W-:Y:S01]  /*170f0*/  FFMA.FTZ R183, R30, R0.reuse, -R61.reuse ;  /* 0x000000001eb77223 */ /* 0x180fe2000001083d */
[-CC-:B------:R-:W-:Y:S01]  /*17100*/  FFMA.FTZ R31, R31, R0.reuse, -R61.reuse ;  /* 0x000000001f1f7223 */ /* 0x180fe2000001083d */
[----:B------:R-:W-:Y:S01]  /*17110*/  MUFU.EX2 R181, R181 ;  /* 0x000000b500b57308 */ /* 0x000fe20000000800 */
[-CC-:B------:R-:W-:Y:S01]  /*17120*/  FFMA.FTZ R177, R34, R0.reuse, -R61.reuse ;  /* 0x0000000022b17223 */ /* 0x180fe2000001083d */
[-CC-:B------:R-:W-:Y:S01]  /*17130*/  FFMA.FTZ R27, R35, R0.reuse, -R61.reuse ;  /* 0x00000000231b7223 */ /* 0x180fe2000001083d */
[-CC-:B------:R-:W-:Y:S01]  /*17140*/  FFMA.FTZ R179, R38, R0.reuse, -R61.reuse ;  /* 0x0000000026b37223 */ /* 0x180fe2000001083d */
[----:B-1----:R-:W-:Y:S01]  /*17150*/  FFMA.FTZ R38, R3, R7, R180 ;  /* 0x0000000703267223 */ /* 0x002fe200000100b4 */
        /* <DEDUP_REMOVED lines=18> */
[----:B------:R-:W-:Y:S01]  /*17280*/  FFMA.FTZ R86, R86, R0, -R61 ;  /* 0x0000000056567223 */ /* 0x000fe2000001083d */
[----:B------:R-:W2:Y:S01]  /*17290*/  MUFU.EX2 R183, R183 ;  /* 0x000000b700b77308 */ /* 0x000ea20000000800 */
[----:B0-----:R-:W-:Y:S01]  /*172a0*/  FFMA.FTZ R7, R2, R6, R181 ;  /* 0x0000000602077223 */ /* 0x001fe200000100b5 */
[----:B------:R-:W-:Y:S01]  /*172b0*/  @!P1 VIADD R6, R12, 0x34860 ;  /* 0x000348600c069836 */ /* 0x000fe20000000000 */
[----:B------:R-:W-:-:S05]  /*172c0*/  F2FP.BF16.F32.PACK_AB R180, R13, R180 ;  /* 0x000000b40db4723e */ /* 0x000fca00000010ff */
[----:B------:R-:W0:Y:S01]  /*172d0*/  MUFU.EX2 R31, R31 ;  /* 0x0000001f001f7308 */ /* 0x000e220000000800 */
[C---:B-1----:R-:W-:Y:S01]  /*172e0*/  FADD.FTZ R12, R26.reuse, R7 ;  /* 0x000000071a0c7221 */ /* 0x042fe20000010000 */
[----:B------:R-:W-:Y:S01]  /*172f0*/  @!P1 PRMT R7, RZ, 0x654, R6 ;  /* 0x00000654ff079816 */ /* 0x000fe20000000006 */
[----:B------:R-:W-:Y:S01]  /*17300*/  FFMA.FTZ R6, R63, R0, -R61 ;  /* 0x000000003f067223 */ /* 0x000fe2000001083d */
[----:B------:R-:W-:-:S04]  /*17310*/  F2FP.BF16.F32.PACK_AB R181, R26, R181 ;  /* 0x000000b51ab5723e */ /* 0x000fc800000010ff */
[----:B------:R-:W1:Y:S01]  /*17320*/  MUFU.EX2 R177, R177 ;  /* 0x000000b100b17308 */ /* 0x000e620000000800 */
[----:B--2---:R-:W-:-:S07]  /*17330*/  FADD.FTZ R12, R183, R12 ;  /* 0x0000000cb70c7221 */ /* 0x004fce0000010000 */
[----:B------:R-:W2:Y:S01]  /*17340*/  MUFU.EX2 R27, R27 ;  /* 0x0000001b001b7308 */ /* 0x000ea20000000800 */
[----:B0-----:R-:W-:-:S07]  /*17350*/  F2FP.BF16.F32.PACK_AB R183, R31, R183 ;  /* 0x000000b71fb7723e */ /* 0x001fce00000010ff */
        /* <DEDUP_REMOVED lines=12> */
[----:B------:R-:W-:Y:S01]  /*17420*/  R2UR UR6, R10 ;  /* 0x000000000a0672ca */ /* 0x000fe200000e0000 */
[-CC-:B------:R-:W-:Y:S01]  /*17430*/  FFMA.FTZ R10, R59, R0.reuse, -R61.reuse ;  /* 0x000000003b0a7223 */ /* 0x180fe2000001083d */
[----:B------:R-:W-:Y:S01]  /*17440*/  R2UR UR7, R11 ;  /* 0x000000000b0772ca */ /* 0x000fe200000e0000 */
[----:B------:R-:W-:Y:S01]  /*17450*/  FADD.FTZ R11, R13, R38 ;  /* 0x000000260d0b7221 */ /* 0x000fe20000010000 */
[----:B------:R-:W-:Y:S01]  /*17460*/  FADD.FTZ R38, R31, R12 ;  /* 0x0000000c1f267221 */ /* 0x000fe20000010000 */
[----:B------:R-:W-:Y:S01]  /*17470*/  MUFU.EX2 R28, R28 ;  /* 0x0000001c001c7308 */ /* 0x000fe20000000800 */
[----:B------:R-:W-:Y:S01]  /*17480*/  FFMA.FTZ R12, R67, R0, -R61 ;  /* 0x00000000430c7223 */ /* 0x000fe2000001083d */
[----:B------:R-:W-:Y:S01]  /*17490*/  FADD.FTZ R11, R182, R11 ;  /* 0x0000000bb60b7221 */ /* 0x000fe20000010000 */
[----:B-1----:R-:W-:Y:S01]  /*174a0*/  FADD.FTZ R38, R177, R38 ;  /* 0x00000026b1267221 */ /* 0x002fe20000010000 */
[----:B------:R-:W-:Y:S01]  /*174b0*/  F2FP.BF16.F32.PACK_AB R182, R20, R182 ;  /* 0x000000b614b6723e */ /* 0x000fe200000010ff */
[----:B------:R-:W-:Y:S01]  /*174c0*/  FFMA.FTZ R163, R70, R0, -R61 ;  /* 0x0000000046a37223 */ /* 0x000fe2000001083d */
[----:B------:R-:W-:Y:S01]  /*174d0*/  FADD.FTZ R11, R20, R11 ;  /* 0x0000000b140b7221 */ /* 0x000fe20000010000 */
[----:B--2---:R-:W-:Y:S01]  /*174e0*/  F2FP.BF16.F32.PACK_AB R177, R27, R177 ;  /* 0x000000b11bb1723e */ /* 0x004fe200000010ff */
[----:B------:R-:W-:Y:S02]  /*174f0*/  MUFU.EX2 R169, R169 ;  /* 0x000000a900a97308 */ /* 0x000fe40000000800 */
[----:B------:R-:W-:Y:S01]  /*17500*/  FADD.FTZ R42, R176, R11 ;  /* 0x0000000bb02a7221 */ /* 0x000fe20000010000 */
[----:B------:R-:W-:-:S05]  /*17510*/  F2FP.BF16.F32.PACK_AB R176, R21, R176 ;  /* 0x000000b015b0723e */ /* 0x000fca00000010ff */
        /* <DEDUP_REMOVED lines=16> */
[----:B------:R-:W-:-:S05]  /*17620*/  WARPGROUP.ARRIVE ;  /* 0x00000000000079c5 */ /* 0x000fca0000000000 */
[----:B------:R-:W1:Y:S01]  /*17630*/  MUFU.EX2 R75, R75 ;  /* 0x0000004b004b7308 */ /* 0x000e620000000800 */
[----:B------:R-:W-:Y:S01]  /*17640*/  HGMMA.64x128x16.F32.BF16 R88, R152, gdesc[UR4].tnspB, R88, gsb0 ;  /* 0x41e0000498587df0 */ /* 0x000fe20008001858 */
[----:B0-----:R-:W-:-:S06]  /*17650*/  F2FP.BF16.F32.PACK_AB R156, R44, R40 ;  /* 0x000000282c9c723e */ /* 0x001fcc00000010ff */
[----:B------:R-:W-:Y:S08]  /*17660*/  MUFU.EX2 R49, R49 ;  /* 0x0000003100317308 */ /* 0x000ff00000000800 */
[----:B------:R-:W-:Y:S01]  /*17670*/  MUFU.EX2 R78, R78 ;  /* 0x0000004e004e7308 */ /* 0x000fe20000000800 */
[----:B-1----:R-:W-:-:S07]  /*17680*/  F2FP.BF16.F32.PACK_AB R157, R75, R74 ;  /* 0x0000004a4b9d723e */ /* 0x002fce00000010ff */
[----:B------:R-:W0:Y:S08]  /*17690*/  MUFU.EX2 R52, R52 ;  /* 0x0000003400347308 */ /* 0x000e300000000800 */
[----:B------:R-:W1:Y:S08]  /*176a0*/  MUFU.EX2 R79, R79 ;  /* 0x0000004f004f7308 */ /* 0x000e700000000800 */
[----:B------:R-:W-:Y:S01]  /*176b0*/  MUFU.EX2 R53, R53 ;  /* 0x0000003500357308 */ /* 0x000fe20000000800 */
[----:B0-----:R-:W-:-:S07]  /*176c0*/  F2FP.BF16.F32.PACK_AB R158, R52, R49 ;  /* 0x00000031349e723e */ /* 0x001fce00000010ff */
[----:B------:R-:W0:Y:S01]  /*176d0*/  MUFU.EX2 R56, R56 ;  /* 0x0000003800387308 */ /* 0x000e220000000800 */
[----:B-1----:R-:W-:-:S07]  /*176e0*/  F2FP.BF16.F32.PACK_AB R159, R79, R78 ;  /* 0x0000004e4f9f723e */ /* 0x002fce00000010ff */
[----:B------:R-:W-:Y:S08]  /*176f0*/  MUFU.EX2 R83, R83 ;  /* 0x0000005300537308 */ /* 0x000ff00000000800 */
[----:B------:R-:W-:Y:S08]  /*17700*/  MUFU.EX2 R57, R57 ;  /* 0x0000003900397308 */ /* 0x000ff00000000800 */
[----:B------:R-:W1:Y:S01]  /*17710*/  MUFU.EX2 R60, R60 ;  /* 0x0000003c003c7308 */ /* 0x000e620000000800 */
[----:B------:R-:W-:-:S02]  /*17720*/  WARPGROUP.DEPBAR.LE gsb0, 0x0 ;  /* 0x00008000000079c5 */ /* 0x000fc40000010000 */
[----:B------:R-:W-:Y:S05]  /*17730*/  @!P1 SYNCS.ARRIVE.TRANS64.RED.A1T0 RZ, [R15+URZ], RZ ;  /* 0x000000ff0fff99a7 */ /* 0x000fea000810043f */
[----:B------:R-:W-:Y:S01]  /*17740*/  MUFU.EX2 R153, R82 ;  /* 0x0000005200997308 */ /* 0x000fe20000000800 */
[----:B0-----:R-:W-:Y:S02]  /*17750*/  F2FP.BF16.F32.PACK_AB R152, R56, R53 ;  /* 0x000000353898723e */ /* 0x001fe400000010ff */
[----:B-1----:R-:W-:Y:S01]  /*17760*/  F2FP.BF16.F32.PACK_AB R154, R60, R57 ;  /* 0x000000393c9a723e */ /* 0x002fe200000010ff */
[----:B------:R0:W-:Y:S04]  /*17770*/  @!P1 SYNCS.ARRIVE.TRANS64.RED.A1T0 RZ, [R7+URZ], RZ ;  /* 0x000000ff07ff99a7 */ /* 0x0001e8000810043f */
[----:B------:R-:W-:Y:S01]  /*17780*/  MUFU.EX2 R155, R86 ;  /* 0x00000056009b7308 */ /* 0x000fe20000000800 */
[----:B0-----:R-:W-:Y:S01]  /*17790*/  FADD.FTZ R7, R21, R42 ;  /* 0x0000002a15077221 */ /* 0x001fe20000010000 */
[----:B------:R-:W-:Y:S01]  /*177a0*/  FADD.FTZ R42, R27, R38 ;  /* 0x000000261b2a7221 */ /* 0x000fe20000010000 */
[-CC-:B------:R-:W-:Y:S01]  /*177b0*/  FFMA.FTZ R38, R71, R0.reuse, -R61.reuse ;  /* 0x0000000047267223 */ /* 0x180fe2000001083d */
[----:B------:R-:W-:Y:S01]  /*177c0*/  FFMA.FTZ R61, R87, R0, -R61 ;  /* 0x00000000573d7223 */ /* 0x000fe2000001083d */
[----:B------:R-:W-:Y:S01]  /*177d0*/  FADD.FTZ R7, R178, R7 ;  /* 0x00000007b2077221 */ /* 0x000fe20000010000 */
[----:B------:R-:W-:Y:S01]  /*177e0*/  FADD.FTZ R42, R179, R42 ;  /* 0x0000002ab32a7221 */ /* 0x000fe20000010000 */
[----:B------:R-:W-:Y:S01]  /*177f0*/  F2FP.BF16.F32.PACK_AB R178, R24, R178 ;  /* 0x000000b218b2723e */ /* 0x000fe200000010ff */
[----:B------:R-:W-:-:S02]  /*17800*/  IMAD.MOV.U32 R21, RZ, RZ, R185 ;  /* 0x000000ffff157224 */ /* 0x000fc400078e00b9 */
[----:B------:R-:W-:Y:S01]  /*17810*/  FADD.FTZ R7, R24, R7 ;  /* 0x0000000718077221 */ /* 0x000fe20000010000 */
[C---:B------:R-:W-:Y:S01]  /*17820*/  FADD.FTZ R42, R29.reuse, R42 ;  /* 0x0000002a1d2a7221 */ /* 0x040fe20000010000 */
[----:B------:R-:W0:Y:S01]  /*17830*/  MUFU.EX2 R38, R38 ;  /* 0x0000002600267308 */ /* 0x000e220000000800 */
[----:B------:R-:W-:Y:S01]  /*17840*/  F2FP.BF16.F32.PACK_AB R179, R29, R179 ;  /* 0x000000b31db3723e */ /* 0x000fe200000010ff */
[----:B------:R-:W-:Y:S01]  /*17850*/  FADD.FTZ R46, R172, R7 ;  /* 0x00000007ac2e7221 */ /* 0x000fe20000010000 */
[----:B------:R-:W-:Y:S01]  /*17860*/  FADD.FTZ R7, R173, R42 ;  /* 0x0000002aad077221 */ /* 0x000fe20000010000 */
[C---:B------:R-:W-:Y:S02]  /*17870*/  F2FP.BF16.F32.PACK_AB R172, R25.reuse, R172 ;  /* 0x000000ac19ac723e */ /* 0x040fe400000010ff */
[----:B------:R-:W-:Y:S01]  /*17880*/  FADD.FTZ R11, R25, R46 ;  /* 0x0000002e190b7221 */ /* 0x000fe20000010000 */
[C---:B------:R-:W-:Y:S01]  /*17890*/  FADD.FTZ R42, R34.reuse, R7 ;  /* 0x00000007222a7221 */ /* 0x040fe20000010000 */
[----:B------:R-:W1:Y:S01]  /*178a0*/  MUFU.EX2 R61, R61 ;  /* 0x0000003d003d7308 */ /* 0x000e620000000800 */
[----:B------:R-:W-:Y:S01]  /*178b0*/  F2FP.BF16.F32.PACK_AB R173, R34, R173 ;  /* 0x000000ad22ad723e */ /* 0x000fe200000010ff */
        /* <DEDUP_REMOVED lines=21> */
[C---:B------:R-:W-:Y:S01]  /*17a10*/  FADD.FTZ R11, R37.reuse, R26 ;  /* 0x0000001a250b7221 */ /* 0x040fe20000010000 */
[----:B------:R-:W-:Y:S01]  /*17a20*/  FADD.FTZ R20, R10, R7 ;  /* 0x000000070a147221 */ /* 0x000fe20000010000 */
[----:B------:R-:W-:Y:S02]  /*17a30*/  F2FP.BF16.F32.PACK_AB R164, R37, R164 ;  /* 0x000000a425a4723e */ /* 0x000fe400000010ff */
        /* <DEDUP_REMOVED lines=17> */
[C---:B0-----:R-:W-:Y:S01]  /*17b50*/  FADD.FTZ R7, R38.reuse, R7 ;  /* 0x0000000726077221 */ /* 0x041fe20000010000 */
[----:B------:R-:W-:Y:S02]  /*17b60*/  F2FP.BF16.F32.PACK_AB R163, R38, R163 ;  /* 0x000000a326a3723e */ /* 0x000fe400000010ff */
[----:B------:R-:W-:Y:S01]  /*17b70*/  FADD.FTZ R11, R40, R11 ;  /* 0x0000000b280b7221 */ /* 0x000fe20000010000 */
[----:B------:R-:W-:-:S03]  /*17b80*/  FADD.FTZ R6, R74, R7 ;  /* 0x000000074a067221 */ /* 0x000fc60000010000 */
        /* <DEDUP_REMOVED lines=8> */
[----:B------:R-:W-:Y:S01]  /*17c10*/  FADD.FTZ R6, R153, R6 ;  /* 0x0000000699067221 */ /* 0x000fe20000010000 */
[C---:B------:R-:W-:Y:S02]  /*17c20*/  F2FP.BF16.F32.PACK_AB R153, R83.reuse, R153 ;  /* 0x000000995399723e */ /* 0x040fe400000010ff */
[----:B------:R-:W-:Y:S01]  /*17c30*/  FADD.FTZ R10, R56, R7 ;  /* 0x00000007380a7221 */ /* 0x000fe20000010000 */
[----:B------:R-:W-:-:S03]  /*17c40*/  FADD.FTZ R6, R83, R6 ;  /* 0x0000000653067221 */ /* 0x000fc60000010000 */
[----:B------:R-:W-:Y:S01]  /*17c50*/  FADD.FTZ R7, R57, R10 ;  /* 0x0000000a39077221 */ /* 0x000fe20000010000 */
[----:B------:R-:W-:Y:S01]  /*17c60*/  FADD.FTZ R6, R155, R6 ;  /* 0x000000069b067221 */ /* 0x000fe20000010000 */
[C---:B-1----:R-:W-:Y:S01]  /*17c70*/  F2FP.BF16.F32.PACK_AB R155, R61.reuse, R155 ;  /* 0x0000009b3d9b723e */ /* 0x042fe200000010ff */
[----:B------:R-:W-:Y:S02]  /*17c80*/  IMAD.MOV.U32 R10, RZ, RZ, R4 ;  /* 0x000000ffff0a7224 */ /* 0x000fe400078e0004 */
[----:B------:R-:W-:Y:S01]  /*17c90*/  FADD.FTZ R7, R60, R7 ;  /* 0x000000073c077221 */ /* 0x000fe20000010000 */
[----:B------:R-:W-:Y:S01]  /*17ca0*/  FADD.FTZ R6, R61, R6 ;  /* 0x000000063d067221 */ /* 0x000fe20000010000 */
[----:B------:R-:W-:Y:S06]  /*17cb0*/  @P3 BRA `(.L_x_2894) ;  /* 0xffffffd000743947 */ /* 0x000fec000383ffff */
[----:B------:R-:W-:Y:S05]  /*17cc0*/  BSYNC B1 ;  /* 0x0000000000017941 */ /* 0x000fea0003800000 */
.L_x_2883:
[----:B------:R-:W-:Y:S05]  /*17cd0*/  BSYNC B0 ;  /* 0x0000000000007941 */ /* 0x000fea0003800000 */
.L_x_2882:
[----:B------:R-:W-:Y:S01]  /*17ce0*/  ISETP.GE.AND P2, PT, R9, RZ, PT ;  /* 0x000000ff0900720c */ /* 0x000fe20003f46270 */
[----:B------:R-:W-:-:S12]  /*17cf0*/  BSSY B0, `(.L_x_2895) ;  /* 0x0000258000007945 */ /* 0x000fd80003800000 */
[----:B------:R-:W-:Y:S05]  /*17d00*/  @!P2 BRA `(.L_x_2896) ;  /* 0x000000240058a947 */ /* 0x000fea0003800000 */
[----:B------:R-:W-:Y:S02]  /*17d10*/  IMAD.MOV.U32 R13, RZ, RZ, R5 ;  /* 0x000000ffff0d7224 */ /* 0x000fe400078e0005 */
[----:B------:R-:W-:Y:S02]  /*17d20*/  IMAD.MOV.U32 R12, RZ, RZ, R4 ;  /* 0x000000ffff0c7224 */ /* 0x000fe400078e0004 */
[----:B------:R-:W-:Y:S02]  /*17d30*/  IMAD.MOV.U32 R15, RZ, RZ, R188 ;  /* 0x000000ffff0f7224 */ /* 0x000fe400078e00bc */
[----:B------:R-:W-:-:S07]  /*17d40*/  IMAD.MOV.U32 R20, RZ, RZ, R185 ;  /* 0x000000ffff147224 */ /* 0x000fce00078e00b9 */
.L_x_2907:
        /* <DEDUP_REMOVED lines=8> */
.L_x_2897:
[----:B------:R-:W-:Y:S01]  /*17dd0*/  IMAD R0, R185, 0x8, R16 ;  /* 0x00000008b9007824 */ /* 0x000fe200078e0210 */
[----:B------:R-:W-:-:S04]  /*17de0*/  SHF.L.U32 R11, R188, 0x1f, RZ ;  /* 0x0000001fbc0b7819 */ /* 0x000fc800000006ff */
[----:B------:R0:W1:Y:S01]  /*17df0*/  SYNCS.PHASECHK.TRANS64.TRYWAIT P2, [R0+URZ+0x34830], R11 ;  /* 0x0348300b000075a7 */ /* 0x000062000804017f */
[----:B------:R-:W-:Y:S05]  /*17e00*/  @!P0 BRA `(.L_x_2898) ;  /* 0x0000000000048947 */ /* 0x000fea0003800000 */
[----:B------:R-:W-:Y:S01]  /*17e10*/  BPT.TRAP 0x1 ;  /* 0x000000040000795c */ /* 0x000fe20000300000 */
.L_x_2898:
[----:B------:R-:W-:Y:S01]  /*17e20*/  BSSY B1, `(.L_x_2899) ;  /* 0x0000006000017945 */ /* 0x000fe20003800000 */
[----:B------:R-:W-:Y:S02]  /*17e30*/  IMAD R4, R185, 0xc00, R8 ;  /* 0x00000c00b9047824 */ /* 0x000fe400078e0208 */
[----:B------:R-:W-:Y:S01]  /*17e40*/  IMAD.MOV.U32 R5, RZ, RZ, 0x40000040 ;  /* 0x40000040ff057424 */ /* 0x000fe200078e00ff */
[----:B-1----:R-:W-:Y:S06]  /*17e50*/  @P2 BRA `(.L_x_2900) ;  /* 0x0000000000082947 */ /* 0x002fec0003800000 */
[----:B------:R-:W1:Y:S02]  /*17e60*/  SYNCS.PHASECHK.TRANS64.TRYWAIT P2, [R0+URZ+0x34830], R11 ;  /* 0x0348300b000075a7 */ /* 0x000e64000804017f */
[----:B-1----:R-:W-:Y:S05]  /*17e70*/  @!P2 BRA `(.L_x_2901) ;  /* 0x000000d800aca947 */ /* 0x002fea0003800000 */
.L_x_2900:
[----:B------:R-:W-:Y:S05]  /*17e80*/  BSYNC B1 ;  /* 0x0000000000017941 */ /* 0x000fea0003800000 */
.L_x_2899:
        /* <DEDUP_REMOVED lines=10> */
[----:B-1----:R-:W-:Y:S01]  /*17f30*/  IMAD.MOV.U32 R11, RZ, RZ, 0x40000040 ;  /* 0x40000040ff0b7424 */ /* 0x002fe200078e00ff */
        /* <DEDUP_REMOVED lines=174> */
.L_x_2902:
[----:B------:R-:W-:Y:S01]  /*18a20*/  SHF.L.U32 R0, R15, 0x1f, RZ ;  /* 0x0000001f0f007819 */ /* 0x000fe200000006ff */
[----:B------:R-:W-:-:S04]  /*18a30*/  IMAD R15, R20, 0x8, R16 ;  /* 0x00000008140f7824 */ /* 0x000fc800078e0210 */
[----:B------:R0:W1:Y:S01]  /*18a40*/  SYNCS.PHASECHK.TRANS64.TRYWAIT P2, [R15+URZ+0x34850], R0 ;  /* 0x034850000f0075a7 */ /* 0x000062000804017f */
[----:B------:R-:W-:Y:S05]  /*18a50*/  @!P0 BRA `(.L_x_2903) ;  /* 0x0000000000048947 */ /* 0x000fea0003800000 */
[----:B------:R-:W-:Y:S01]  /*18a60*/  BPT.TRAP 0x1 ;  /* 0x000000040000795c */ /* 0x000fe20000300000 */
.L_x_2903:
[----:B------:R-:W-:Y:S04]  /*18a70*/  BSSY B1, `(.L_x_2904) ;  /* 0x0000004000017945 */ /* 0x000fe80003800000 */
[----:B-1----:R-:W-:Y:S05]  /*18a80*/  @P2 BRA `(.L_x_2905) ;  /* 0x0000000000082947 */ /* 0x002fea0003800000 */
[----:B------:R-:W1:Y:S02]  /*18a90*/  SYNCS.PHASECHK.TRANS64.TRYWAIT P2, [R15+URZ+0x34850], R0 ;  /* 0x034850000f0075a7 */ /* 0x000e64000804017f */
[----:B-1----:R-:W-:Y:S05]  /*18aa0*/  @!P2 BRA `(.L_x_2906) ;  /* 0x000000cc00b4a947 */ /* 0x002fea0003800000 */
.L_x_2905:
[----:B------:R-:W-:Y:S05]  /*18ab0*/  BSYNC B1 ;  /* 0x0000000000017941 */ /* 0x000fea0003800000 */
.L_x_2904:
[----:B01----:R-:W-:Y:S01]  /*18ac0*/  VIADD R0, R16, 0x400 ;  /* 0x0000040010007836 */ /* 0x003fe20000000000 */
[----:B------:R-:W-:Y:S01]  /*18ad0*/  WARPGROUP.ARRIVE ;  /* 0x00000000000079c5 */ /* 0x000fe20000000000 */
[----:B------:R-:W-:Y:S01]  /*18ae0*/  IMAD.MOV.U32 R11, RZ, RZ, 0x40000040 ;  /* 0x40000040ff0b7424 */ /* 0x000fe200078e00ff */
[----:B-----5:R-:W-:Y:S01]  /*18af0*/  ISETP.GT.AND P2, PT, R9, RZ, PT ;  /* 0x000000ff0900720c */ /* 0x020fe20003f44270 */
[----:B------:R-:W-:Y:S01]  /*18b00*/  IMAD.MOV.U32 R3, RZ, RZ, 0x40000040 ;  /* 0x40000040ff037424 */ /* 0x000fe200078e00ff */
[----:B------:R-:W-:Y:S01]  /*18b10*/  SHF.R.U32.HI R0, RZ, 0x4, R0 ;  /* 0x00000004ff007819 */ /* 0x000fe20000011600 */
[----:B------:R-:W-:Y:S01]  /*18b20*/  IMAD.MOV.U32 R21, RZ, RZ, 0x40000040 ;  /* 0x40000040ff157424 */ /* 0x000fe200078e00ff */
[----:B------:R-:W-:Y:S01]  /*18b30*/  R2UR UR7, R11 ;  /* 0x000000000b0772ca */ /* 0x000fe200000e0000 */
[----:B------:R-:W-:Y:S01]  /*18b40*/  @!P1 VIADD R15, R15, 0x34860 ;  /* 0x000348600f0f9836 */ /* 0x000fe20000000000 */
[----:B------:R-:W-:Y:S01]  /*18b50*/  LOP3.LUT R0, R0, 0x3fff, RZ, 0xc0, !PT ;  /* 0x00003fff00007812 */ /* 0x000fe200078ec0ff */
[----:B------:R-:W-:-:S03]  /*18b60*/  VIADD R9, R9, 0xffffffff ;  /* 0xffffffff09097836 */ /* 0x000fc60000000000 */
[----:B------:R-:W-:Y:S02]  /*18b70*/  LOP3.LUT R0, R0, 0x4000000, RZ, 0xfc, !PT ;  /* 0x0400000000007812 */ /* 0x000fe400078efcff */
[----:B------:R-:W-:-:S03]  /*18b80*/  @!P1 PRMT R15, RZ, 0x654, R15 ;  /* 0x00000654ff0f9816 */ /* 0x000fc6000000000f */
[----:B------:R-:W-:Y:S01]  /*18b90*/  IMAD R10, R20, 0x800, R0 ;  /* 0x00000800140a7824 */ /* 0x000fe200078e0200 */
[----:B------:R-:W-:-:S03]  /*18ba0*/  FMNMX.FTZ R0, R24, R12, !PT ;  /* 0x0000000c18007209 */ /* 0x000fc60007810000 */
[C---:B------:R-:W-:Y:S01]  /*18bb0*/  VIADD R2, R10.reuse, 0x80 ;  /* 0x000000800a027836 */ /* 0x040fe20000000000 */
[C---:B------:R-:W-:Y:S01]  /*18bc0*/  R2UR UR6, R10.reuse ;  /* 0x000000000a0672ca */ /* 0x040fe200000e0000 */
[----:B------:R-:W-:Y:S01]  /*18bd0*/  VIADD R20, R10, 0x200 ;  /* 0x000002000a147836 */ /* 0x000fe20000000000 */
        /* <DEDUP_REMOVED lines=10> */
[----:B------:R-:W-:Y:S01]  /*18c80*/  FMNMX.FTZ R0, R36, R0, !PT ;  /* 0x0000000024007209 */ /* 0x000fe20007810000 */
[----:B------:R-:W-:Y:S02]  /*18c90*/  WARPGROUP.DEPBAR.LE gsb0, 0x0 ;  /* 0x00008000000079c5 */ /* 0x000fe40000010000 */
[----:B------:R-:W-:-:S06]  /*18ca0*/  WARPGROUP.ARRIVE ;  /* 0x00000000000079c5 */ /* 0x000fcc0000000000 */
        /* <DEDUP_REMOVED lines=23> */
[----:B------:R-:W-:-:S04]  /*18e20*/  FMNMX.FTZ R0, R73, R0, !PT ;  /* 0x0000000049007209 */ /* 0x000fc80007810000 */
[----:B------:R-:W-:-:S04]  /*18e30*/  FMNMX.FTZ R0, R76, R0, !PT ;  /* 0x000000004c007209 */ /* 0x000fc80007810000 */
[----:B------:R-:W-:-:S04]  /*18e40*/  FMNMX.FTZ R0, R77, R0, !PT ;  /* 0x000000004d007209 */ /* 0x000fc80007810000 */
[----:B------:R-:W-:Y:S01]  /*18e50*/  FMNMX.FTZ R0, R80, R0, !PT ;  /* 0x0000000050007209 */ /* 0x000fe20007810000 */
[----:B------:R-:W-:Y:S02]  /*18e60*/  WARPGROUP.DEPBAR.LE gsb0, 0x0 ;  /* 0x00008000000079c5 */ /* 0x000fe40000010000 */
[----:B------:R-:W-:-:S06]  /*18e70*/  WARPGROUP.ARRIVE ;  /* 0x00000000000079c5 */ /* 0x000fcc0000000000 */
[----:B------:R-:W-:Y:S01]  /*18e80*/  HGMMA.64x128x16.F32.BF16 R88, R172, gdesc[UR4].tnspB, R88, gsb0 ;  /* 0x41e00004ac587df0 */ /* 0x000fe20008001858 */
[----:B------:R-:W-:Y:S02]  /*18e90*/  R2UR UR6, R2 ;  /* 0x00000000020672ca */ /* 0x000fe400000e0000 */
[----:B------:R-:W-:Y:S02]  /*18ea0*/  R2UR UR7, R3 ;  /* 0x00000000030772ca */ /* 0x000fe400000e0000 */
[----:B------:R-:W-:-:S04]  /*18eb0*/  FMNMX.FTZ R3, R81, R0, !PT ;  /* 0x0000000051037209 */ /* 0x000fc80007810000 */
[----:B------:R-:W-:-:S04]  /*18ec0*/  FMNMX.FTZ R0, R84, R3, !PT ;  /* 0x0000000354007209 */ /* 0x000fc80007810000 */
[----:B------:R-:W-:Y:S01]  /*18ed0*/  FMNMX.FTZ R2, R85, R0, !PT ;  /* 0x0000000055027209 */ /* 0x000fe20007810000 */
[----:B------:R-:W-:-:S04]  /*18ee0*/  IMAD.U32 R0, RZ, RZ, UR38 ;  /* 0x00000026ff007e24 */ /* 0x000fc8000f8e00ff */
[----:B------:R-:W0:Y:S02]  /*18ef0*/  SHFL.BFLY PT, R3, R2, 0x2, 0x1f ;  /* 0x0c401f0002037f89 */ /* 0x000e2400000e0000 */
[----:B0-----:R-:W-:Y:S02]  /*18f00*/  FMNMX.FTZ R5, R2, R3, !PT ;  /* 0x0000000302057209 */ /* 0x001fe40007810000 */
[----:B------:R-:W-:-:S03]  /*18f10*/  FMNMX.FTZ R2, R26, R13, !PT ;  /* 0x0000000d1a027209 */ /* 0x000fc60007810000 */
[----:B------:R-:W0:Y:S02]  /*18f20*/  SHFL.BFLY PT, R4, R5, 0x1, 0x1f ;  /* 0x0c201f0005047f89 */ /* 0x000e2400000e0000 */
[----:B0-----:R-:W-:Y:S02]  /*18f30*/  FMNMX.FTZ R4, R5, R4, !PT ;  /* 0x0000000405047209 */ /* 0x001fe40007810000 */
[----:B------:R-:W-:-:S03]  /*18f40*/  FMNMX.FTZ R5, R27, R2, !PT ;  /* 0x000000021b057209 */ /* 0x000fc60007810000 */
[-C--:B------:R-:W-:Y:S01]  /*18f50*/  FMUL.FTZ R11, R4, R0.reuse ;  /* 0x00000000040b7220 */ /* 0x080fe20000410000 */
[----:B------:R-:W-:Y:S01]  /*18f60*/  FMNMX.FTZ R2, R30, R5, !PT ;  /* 0x000000051e027209 */ /* 0x000fe20007810000 */
[----:B------:R-:W-:Y:S02]  /*18f70*/  FADD.FTZ R3, -R4, R12 ;  /* 0x0000000c04037221 */ /* 0x000fe40000010100 */
        /* <DEDUP_REMOVED lines=23> */
[-C--:B------:R-:W-:Y:S01]  /*190f0*/  FFMA.FTZ R85, R85, R0.reuse, -R11 ;  /* 0x0000000055557223 */ /* 0x080fe2000001080b */
[----:B------:R-:W-:Y:S01]  /*19100*/  FMUL.FTZ R3, R3, R0 ;  /* 0x0000000003037220 */ /* 0x000fe20000410000 */
[----:B------:R-:W-:Y:S01]  /*19110*/  FMNMX.FTZ R5, R43, R2, !PT ;  /* 0x000000022b057209 */ /* 0x000fe20007810000 */
[----:B------:R-:W-:Y:S03]  /*19120*/  MUFU.EX2 R180, R180 ;  /* 0x000000b400b47308 */ /* 0x000fe60000000800 */
[----:B------:R-:W-:-:S04]  /*19130*/  FMNMX.FTZ R2, R46, R5, !PT ;  /* 0x000000052e027209 */ /* 0x000fc80007810000 */
[----:B------:R-:W-:Y:S01]  /*19140*/  FMNMX.FTZ R5, R47, R2, !PT ;  /* 0x000000022f057209 */ /* 0x000fe20007810000 */
[----:B------:R-:W0:Y:S03]  /*19150*/  MUFU.EX2 R3, R3 ;  /* 0x0000000300037308 */ /* 0x000e260000000800 */
[----:B------:R-:W-:-:S04]  /*19160*/  FMNMX.FTZ R2, R50, R5, !PT ;  /* 0x0000000532027209 */ /* 0x000fc80007810000 */
[----:B------:R-:W-:Y:S01]  /*19170*/  FMNMX.FTZ R5, R51, R2, !PT ;  /* 0x0000000233057209 */ /* 0x000fe20007810000 */
[----:B------:R-:W1:Y:S03]  /*19180*/  MUFU.EX2 R12, R12 ;  /* 0x0000000c000c7308 */ /* 0x000e660000000800 */
[----:B------:R-:W-:-:S04]  /*19190*/  FMNMX.FTZ R2, R54, R5, !PT ;  /* 0x0000000536027209 */ /* 0x000fc80007810000 */
[----:B------:R-:W-:Y:S01]  /*191a0*/  FMNMX.FTZ R5, R55, R2, !PT ;  /* 0x0000000237057209 */ /* 0x000fe20007810000 */
[----:B------:R-:W2:Y:S01]  /*191b0*/  MUFU.EX2 R182, R182 ;  /* 0x000000b600b67308 */ /* 0x000ea20000000800 */
[----:B0-----:R-:W-:Y:S02]  /*191c0*/  FFMA.FTZ R7, R3, R7, R180 ;  /* 0x0000000703077223 */ /* 0x001fe400000100b4 */
[----:B------:R-:W-:-:S04]  /*191d0*/  FMNMX.FTZ R2, R58, R5, !PT ;  /* 0x000000053a027209 */ /* 0x000fc80007810000 */
[----:B------:R-:W-:Y:S01]  /*191e0*/  FMNMX.FTZ R5, R59, R2, !PT ;  /* 0x000000023b057209 */ /* 0x000fe20007810000 */
[----:B------:R-:W0:Y:S01]  /*191f0*/  MUFU.EX2 R24, R24 ;  /* 0x0000001800187308 */ /* 0x000e220000000800 */
[C---:B-1----:R-:W-:Y:S01]  /*19200*/  FADD.FTZ R7, R12.reuse, R7 ;  /* 0x000000070c077221 */ /* 0x042fe20000010000 */
[----:B------:R-:W-:Y:S01]  /*19210*/  F2FP.BF16.F32.PACK_AB R180, R12, R180 ;  /* 0x000000b40cb4723e */ /* 0x000fe200000010ff */
[----:B------:R-:W-:Y:S02]  /*19220*/  WARPGROUP.DEPBAR.LE gsb0, 0x0 ;  /* 0x00008000000079c5 */ /* 0x000fe40000010000 */
[----:B------:R-:W-:Y:S01]  /*19230*/  WARPGROUP.ARRIVE ;  /* 0x00000000000079c5 */ /* 0x000fe20000000000 */
[----:B------:R-:W-:Y:S01]  /*19240*/  FMNMX.FTZ R2, R62, R5, !PT ;  /* 0x000000053e027209 */ /* 0x000fe20007810000 */
[-CC-:B------:R-:W-:Y:S01]  /*19250*/  FFMA.FTZ R172, R40, R0.reuse, -R11.reuse ;  /* 0x0000000028ac7223 */ /* 0x180fe2000001080b */
[-CC-:B------:R-:W-:Y:S01]  /*19260*/  FFMA.FTZ R174, R44, R0.reuse, -R11.reuse ;  /* 0x000000002cae7223 */ /* 0x180fe2000001080b */
[--C-:B------:R-:W-:Y:S01]  /*19270*/  FFMA.FTZ R40, R57, R0, -R11.reuse ;  /* 0x0000000039287223 */ /* 0x100fe2000001080b */
[----:B------:R-:W-:Y:S01]  /*19280*/  FMNMX.FTZ R5, R63, R2, !PT ;  /* 0x000000023f057209 */ /* 0x000fe20007810000 */
[----:B------:R-:W-:Y:S01]  /*19290*/  HGMMA.64x128x16.F32.BF16 R88, R168, gdesc[UR4].tnspB, R88, gsb0 ;  /* 0x41e00004a8587df0 */ /* 0x000fe20008001858 */
[----:B------:R-:W-:Y:S01]  /*192a0*/  R2UR UR6, R20 ;  /* 0x00000000140672ca */ /* 0x000fe200000e0000 */
[----:B------:R-:W-:Y:S01]  /*192b0*/  VIADD R20, R10, 0x280 ;  /* 0x000002800a147836 */ /* 0x000fe20000000000 */
[----:B------:R-:W-:Y:S01]  /*192c0*/  R2UR UR7, R21 ;  /* 0x00000000150772ca */ /* 0x000fe200000e0000 */
[----:B------:R-:W-:Y:S01]  /*192d0*/  IMAD.MOV.U32 R21, RZ, RZ, 0x40000040 ;  /* 0x40000040ff157424 */ /* 0x000fe200078e00ff */
[----:B------:R-:W-:Y:S01]  /*192e0*/  FMNMX.FTZ R2, R66, R5, !PT ;  /* 0x0000000542027209 */ /* 0x000fe20007810000 */
[-CC-:B------:R-:W-:Y:S01]  /*192f0*/  FFMA.FTZ R44, R73, R0.reuse, -R11.reuse ;  /* 0x00000000492c7223 */ /* 0x180fe2000001080b */
[----:B------:R-:W-:Y:S01]  /*19300*/  FFMA.FTZ R57, R84, R0, -R11 ;  /* 0x0000000054397223 */ /* 0x000fe2000001080b */
[----:B------:R-:W1:Y:S01]  /*19310*/  MUFU.EX2 R176, R176 ;  /* 0x000000b000b07308 */ /* 0x000e620000000800 */
[----:B------:R-:W-:Y:S01]  /*19320*/  FMNMX.FTZ R5, R67, R2, !PT ;  /* 0x0000000243057209 */ /* 0x000fe20007810000 */
[----:B--2---:R-:W-:Y:S01]  /*19330*/  FADD.FTZ R7, R182, R7 ;  /* 0x00000007b6077221 */ /* 0x004fe20000010000 */
[----:B0-----:R-:W-:-:S02]  /*19340*/  F2FP.BF16.F32.PACK_AB R182, R24, R182 ;  /* 0x000000b618b6723e */ /* 0x001fc400000010ff */
[----:B------:R-:W-:Y:S01]  /*19350*/  FMNMX.FTZ R2, R70, R5, !PT ;  /* 0x0000000546027209 */ /* 0x000fe20007810000 */
[----:B------:R-:W-:Y:S02]  /*19360*/  FADD.FTZ R7, R24, R7 ;  /* 0x0000000718077221 */ /* 0x000fe40000010000 */
[----:B------:R-:W0:Y:S01]  /*19370*/  MUFU.EX2 R25, R25 ;  /* 0x0000001900197308 */ /* 0x000e220000000800 */
[----:B------:R-:W-:-:S04]  /*19380*/  FMNMX.FTZ R5, R71, R2, !PT ;  /* 0x0000000247057209 */ /* 0x000fc80007810000 */
[----:B------:R-:W-:-:S03]  /*19390*/  FMNMX.FTZ R2, R74, R5, !PT ;  /* 0x000000054a027209 */ /* 0x000fc60007810000 */
[----:B------:R-:W2:Y:S01]  /*193a0*/  MUFU.EX2 R178, R178 ;  /* 0x000000b200b27308 */ /* 0x000ea20000000800 */
[----:B------:R-:W-:-:S04]  /*193b0*/  FMNMX.FTZ R5, R75, R2, !PT ;  /* 0x000000024b057209 */ /* 0x000fc80007810000 */
[----:B------:R-:W-:-:S03]  /*193c0*/  FMNMX.FTZ R2, R78, R5, !PT ;  /* 0x000000054e027209 */ /* 0x000fc60007810000 */
[----:B------:R-:W3:Y:S01]  /*193d0*/  MUFU.EX2 R33, R33 ;  /* 0x0000002100217308 */ /* 0x000ee20000000800 */
[----:B------:R-:W-:-:S04]  /*193e0*/  FMNMX.FTZ R5, R79, R2, !PT ;  /* 0x000000024f057209 */ /* 0x000fc80007810000 */
[----:B------:R-:W-:-:S03]  /*193f0*/  FMNMX.FTZ R2, R82, R5, !PT ;  /* 0x0000000552027209 */ /* 0x000fc60007810000 */
[----:B------:R-:W-:Y:S01]  /*19400*/  MUFU.EX2 R172, R172 ;  /* 0x000000ac00ac7308 */ /* 0x000fe20000000800 */
[----:B------:R-:W-:-:S04]  /*19410*/  FMNMX.FTZ R5, R83, R2, !PT ;  /* 0x0000000253057209 */ /* 0x000fc80007810000 */
[----:B------:R-:W-:-:S03]  /*19420*/  FMNMX.FTZ R2, R86, R5, !PT ;  /* 0x0000000556027209 */ /* 0x000fc60007810000 */
[----:B------:R-:W-:Y:S01]  /*19430*/  MUFU.EX2 R29, R29 ;  /* 0x0000001d001d7308 */ /* 0x000fe20000000800 */
[----:B------:R-:W-:-:S05]  /*19440*/  FMNMX.FTZ R2, R87, R2, !PT ;  /* 0x0000000257027209 */ /* 0x000fca0007810000 */
[----:B------:R-:W4:Y:S02]  /*19450*/  SHFL.BFLY PT, R5, R2, 0x2, 0x1f ;  /* 0x0c401f0002057f89 */ /* 0x000f2400000e0000 */
[----:B------:R-:W-:Y:S08]  /*19460*/  MUFU.EX2 R174, R174 ;  /* 0x000000ae00ae7308 */ /* 0x000ff00000000800 */
[----:B------:R-:W-:Y:S08]  /*19470*/  MUFU.EX2 R28, R28 ;  /* 0x0000001c001c7308 */ /* 0x000ff00000000800 */
[----:B------:R-:W-:Y:S01]  /*19480*/  MUFU.EX2 R32, R32 ;  /* 0x0000002000207308 */ /* 0x000fe20000000800 */
[----:B----4-:R-:W-:-:S07]  /*19490*/  FMNMX.FTZ R5, R2, R5, !PT ;  /* 0x0000000502057209 */ /* 0x010fce0007810000 */
[----:B------:R-:W-:Y:S01]  /*194a0*/  MUFU.EX2 R36, R36 ;  /* 0x0000002400247308 */ /* 0x000fe20000000800 */
[----:B------:R-:W4:Y:S07]  /*194b0*/  SHFL.BFLY PT, R2, R5, 0x1, 0x1f ;  /* 0x0c201f0005027f89 */ /* 0x000f2e00000e0000 */
[----:B------:R-:W-:Y:S08]  /*194c0*/  MUFU.EX2 R40, R40 ;  /* 0x0000002800287308 */ /* 0x000ff00000000800 */
[----:B------:R-:W-:Y:S08]  /*194d0*/  MUFU.EX2 R45, R45 ;  /* 0x0000002d002d7308 */ /* 0x000ff00000000800 */
[----:B------:R-:W-:Y:S01]  /*194e0*/  MUFU.EX2 R41, R41 ;  /* 0x0000002900297308 */ /* 0x000fe20000000800 */
[----:B----4-:R-:W-:-:S07]  /*194f0*/  FMNMX.FTZ R5, R5, R2, !PT ;  /* 0x0000000205057209 */ /* 0x010fce0007810000 */
[----:B------:R-:W-:Y:S08]  /*19500*/  MUFU.EX2 R37, R37 ;  /* 0x0000002500257308 */ /* 0x000ff00000000800 */
[----:B------:R-:W4:Y:S08]  /*19510*/  MUFU.EX2 R44, R44 ;  /* 0x0000002c002c7308 */ /* 0x000f300000000800 */
        /* <DEDUP_REMOVED lines=12> */
[----:B------:R-:W-:Y:S01]  /*195e0*/  R2UR UR7, R21 ;  /* 0x00000000150772ca */ /* 0x000fe200000e0000 */
[----:B------:R-:W-:-:S02]  /*195f0*/  IMAD.MOV.U32 R21, RZ, RZ, 0x40000040 ;  /* 0x40000040ff157424 */ /* 0x000fc400078e00ff */
[----:B------:R-:W-:Y:S01]  /*19600*/  VIADD R10, R10, 0x380 ;  /* 0x000003800a0a7836 */ /* 0x000fe20000000000 */
        /* <DEDUP_REMOVED lines=10> */
[----:B------:R-:W-:Y:S01]  /*196b0*/  R2UR UR6, R20 ;  /* 0x00000000140672ca */ /* 0x000fe200000e0000 */
[----:B------:R-:W-:Y:S01]  /*196c0*/  MUFU.EX2 R164, R164 ;  /* 0x000000a400a47308 */ /* 0x000fe20000000800 */
[----:B------:R-:W-:Y:S01]  /*196d0*/  R2UR UR7, R21 ;  /* 0x00000000150772ca */ /* 0x000fe200000e0000 */
        /* <DEDUP_REMOVED lines=12> */
[-C--:B------:R-:W-:Y:S01]  /*197a0*/  FFMA.FTZ R175, R46, R0.reuse, -R21 ;  /* 0x000000002eaf7223 */ /* 0x080fe20000010815 */
[----:B-1----:R-:W-:Y:S01]  /*197b0*/  FADD.FTZ R46, R176, R7 ;  /* 0x00000007b02e7221 */ /* 0x002fe20000010000 */
[-CC-:B------:R-:W-:Y:S01]  /*197c0*/  FFMA.FTZ R34, R47, R0.reuse, -R21.reuse ;  /* 0x000000002f227223 */ /* 0x180fe20000010815 */
[----:B------:R-:W-:Y:S01]  /*197d0*/  MUFU.EX2 R20, R20 ;  /* 0x0000001400147308 */ /* 0x000fe20000000800 */
[-CC-:B------:R-:W-:Y:S01]  /*197e0*/  FFMA.FTZ R169, R50, R0.reuse, -R21.reuse ;  /* 0x0000000032a97223 */ /* 0x180fe20000010815 */
[----:B0-----:R-:W-:Y:S01]  /*197f0*/  FADD.FTZ R7, R25, R46 ;  /* 0x0000002e19077221 */ /* 0x001fe20000010000 */
[-CC-:B------:R-:W-:Y:S01]  /*19800*/  FFMA.FTZ R35, R51, R0.reuse, -R21.reuse ;  /* 0x0000000033237223 */ /* 0x180fe20000010815 */
[-CC-:B------:R-:W-:Y:S01]  /*19810*/  FFMA.FTZ R171, R54, R0.reuse, -R21.reuse ;  /* 0x0000000036ab7223 */ /* 0x180fe20000010815 */
[-C--:B------:R-:W-:Y:S01]  /*19820*/  FFMA.FTZ R38, R55, R0.reuse, -R21 ;  /* 0x0000000037267223 */ /* 0x080fe20000010815 */
[----:B--2---:R-:W-:Y:S01]  /*19830*/  FADD.FTZ R50, R178, R7 ;  /* 0x00000007b2327221 */ /* 0x004fe20000010000 */
        /* <DEDUP_REMOVED lines=11> */
[----:B------:R-:W-:Y:S01]  /*198f0*/  FFMA.FTZ R86, R86, R0, -R21 ;  /* 0x0000000056567223 */ /* 0x000fe20000010815 */
[----:B------:R-:W-:-:S02]  /*19900*/  F2FP.BF16.F32.PACK_AB R176, R25, R176 ;  /* 0x000000b019b0723e */ /* 0x000fc400000010ff */
[----:B---3--:R-:W-:-:S03]  /*19910*/  F2FP.BF16.F32.PACK_AB R178, R33, R178 ;  /* 0x000000b221b2723e */ /* 0x008fc600000010ff */
        /* <DEDUP_REMOVED lines=18> */
[-C--:B------:R-:W-:Y:S01]  /*19a40*/  FFMA.FTZ R161, R66, R0.reuse, -R21 ;  /* 0x0000000042a17223 */ /* 0x080fe20000010815 */
[----:B------:R-:W-:Y:S01]  /*19a50*/  HGMMA.64x128x16.F32.BF16 R88, R156, gdesc[UR4].tnspB, R88, gsb0 ;  /* 0x41e000049c587df0 */ /* 0x000fe20008001858 */
[----:B------:R-:W-:Y:S01]  /*19a60*/  FMUL.FTZ R11, R11, R0 ;  /* 0x000000000b0b7220 */ /* 0x000fe20000410000 */
[----:B------:R-:W-:Y:S01]  /*19a70*/  R2UR UR6, R10 ;  /* 0x000000000a0672ca */ /* 0x000fe200000e0000 */
[----:B------:R-:W-:-:S02]  /*19a80*/  @!P1 IMAD R10, R14, 0x8, R16 ;  /* 0x000000080e0a9824 */ /* 0x000fc400078e0210 */
[----:B------:R-:W-:Y:S01]  /*19a90*/  FFMA.FTZ R163, R70, R0, -R21 ;  /* 0x0000000046a37223 */ /* 0x000fe20000010815 */
[----:B------:R0:W-:Y:S01]  /*19aa0*/  MUFU.EX2 R2, R11 ;  /* 0x0000000b00027308 */ /* 0x0001e20000000800 */
[----:B------:R-:W-:-:S07]  /*19ab0*/  @!P1 VIADD R10, R10, 0x34840 ;  /* 0x000348400a0a9836 */ /* 0x000fce0000000000 */
[----:B------:R-:W-:Y:S01]  /*19ac0*/  MUFU.EX2 R166, R166 ;  /* 0x000000a600a67308 */ /* 0x000fe20000000800 */
[----:B0-----:R-:W-:-:S05]  /*19ad0*/  IMAD.MOV.U32 R11, RZ, RZ, 0x40000040 ;  /* 0x40000040ff0b7424 */ /* 0x001fca00078e00ff */
[----:B------:R-:W-:Y:S02]  /*19ae0*/  R2UR UR7, R11 ;  /* 0x000000000b0772ca */ /* 0x000fe400000e0000 */
[----:B------:R-:W-:Y:S01]  /*19af0*/  @!P1 PRMT R11, RZ, 0x654, R10 ;  /* 0x00000654ff0b9816 */ /* 0x000fe2000000000a */
[----:B------:R-:W-:Y:S08]  /*19b00*/  MUFU.EX2 R167, R167 ;  /* 0x000000a700a77308 */ /* 0x000ff00000000800 */
[----:B------:R-:W-:Y:S08]  /*19b10*/  MUFU.EX2 R10, R59 ;  /* 0x0000003b000a7308 */ /* 0x000ff00000000800 */
[----:B------:R-:W-:Y:S08]  /*19b20*/  MUFU.EX2 R160, R160 ;  /* 0x000000a000a07308 */ /* 0x000ff00000000800 */
[----:B------:R-:W-:Y:S08]  /*19b30*/  MUFU.EX2 R161, R161 ;  /* 0x000000a100a17308 */ /* 0x000ff00000000800 */
[----:B------:R-:W-:Y:S08]  /*19b40*/  MUFU.EX2 R162, R162 ;  /* 0x000000a200a27308 */ /* 0x000ff00000000800 */
[----:B------:R-:W-:Y:S08]  /*19b50*/  MUFU.EX2 R163, R163 ;  /* 0x000000a300a37308 */ /* 0x000ff00000000800 */
[----:B------:R-:W-:Y:S08]  /*19b60*/  MUFU.EX2 R74, R74 ;  /* 0x0000004a004a7308 */ /* 0x000ff00000000800 */
[----:B------:R-:W0:Y:S08]  /*19b70*/  MUFU.EX2 R75, R75 ;  /* 0x0000004b004b7308 */ /* 0x000e300000000800 */
[----:B------:R-:W-:Y:S08]  /*19b80*/  MUFU.EX2 R78, R78 ;  /* 0x0000004e004e7308 */ /* 0x000ff00000000800 */
[----:B------:R-:W1:Y:S08]  /*19b90*/  MUFU.EX2 R79, R79 ;  /* 0x0000004f004f7308 */ /* 0x000e700000000800 */
[----:B------:R-:W-:Y:S08]  /*19ba0*/  MUFU.EX2 R56, R56 ;  /* 0x0000003800387308 */ /* 0x000ff00000000800 */
[----:B------:R-:W-:Y:S08]  /*19bb0*/  MUFU.EX2 R83, R83 ;  /* 0x0000005300537308 */ /* 0x000ff00000000800 */
[----:B------:R-:W2:Y:S01]  /*19bc0*/  MUFU.EX2 R13, R85 ;  /* 0x00000055000d7308 */ /* 0x000ea20000000800 */
[----:B------:R-:W-:-:S02]  /*19bd0*/  WARPGROUP.DEPBAR.LE gsb0, 0x0 ;  /* 0x00008000000079c5 */ /* 0x000fc40000010000 */
[----:B------:R-:W-:Y:S01]  /*19be0*/  WARPGROUP.ARRIVE ;  /* 0x00000000000079c5 */ /* 0x000fe20000000000 */
[----:B----4-:R-:W-:Y:S02]  /*19bf0*/  F2FP.BF16.F32.PACK_AB R156, R44, R37 ;  /* 0x000000252c9c723e */ /* 0x010fe400000010ff */
[----:B0-----:R-:W-:Y:S02]  /*19c00*/  F2FP.BF16.F32.PACK_AB R157, R75, R74 ;  /* 0x0000004a4b9d723e */ /* 0x001fe400000010ff */
[----:B------:R-:W-:Y:S01]  /*19c10*/  F2FP.BF16.F32.PACK_AB R158, R52, R49 ;  /* 0x00000031349e723e */ /* 0x000fe200000010ff */
[----:B------:R-:W-:Y:S01]  /*19c20*/  HGMMA.64x128x16.F32.BF16 R88, R152, gdesc[UR4].tnspB, R88, gsb0 ;  /* 0x41e0000498587df0 */ /* 0x000fe20008001858 */
[----:B-1----:R-:W-:Y:S02]  /*19c30*/  F2FP.BF16.F32.PACK_AB R159, R79, R78 ;  /* 0x0000004e4f9f723e */ /* 0x002fe400000010ff */
[----:B------:R-:W-:Y:S02]  /*19c40*/  WARPGROUP.DEPBAR.LE gsb0, 0x0 ;  /* 0x00008000000079c5 */ /* 0x000fe40000010000 */
[----:B------:R0:W-:Y:S01]  /*19c50*/  @!P1 SYNCS.ARRIVE.TRANS64.RED.A1T0 RZ, [R11+URZ], RZ ;  /* 0x000000ff0bff99a7 */ /* 0x0001e2000810043f */
[----:B------:R-:W-:Y:S01]  /*19c60*/  MUFU.EX2 R153, R82 ;  /* 0x0000005200997308 */ /* 0x000fe20000000800 */
[----:B--2---:R-:W-:-:S02]  /*19c70*/  F2FP.BF16.F32.PACK_AB R154, R13, R57 ;  /* 0x000000390d9a723e */ /* 0x004fc400000010ff */
[----:B------:R-:W-:Y:S01]  /*19c80*/  F2FP.BF16.F32.PACK_AB R152, R56, R53 ;  /* 0x000000353898723e */ /* 0x000fe200000010ff */
[----:B0-----:R-:W-:Y:S01]  /*19c90*/  FFMA.FTZ R11, R2, R6, R181 ;  /* 0x00000006020b7223 */ /* 0x001fe200000100b5 */
[-C--:B------:R-:W-:Y:S01]  /*19ca0*/  FFMA.FTZ R6, R63, R0.reuse, -R21 ;  /* 0x000000003f067223 */ /* 0x080fe20000010815 */
[C---:B------:R-:W-:Y:S02]  /*19cb0*/  F2FP.BF16.F32.PACK_AB R181, R20.reuse, R181 ;  /* 0x000000b514b5723e */ /* 0x040fe400000010ff */
[----:B------:R-:W-:Y:S01]  /*19cc0*/  MUFU.EX2 R155, R86 ;  /* 0x00000056009b7308 */ /* 0x000fe20000000800 */
[----:B------:R-:W-:Y:S01]  /*19cd0*/  FADD.FTZ R14, R20, R11 ;  /* 0x0000000b140e7221 */ /* 0x000fe20000010000 */
[----:B------:R0:W-:Y:S03]  /*19ce0*/  @!P1 SYNCS.ARRIVE.TRANS64.RED.A1T0 RZ, [R15+URZ], RZ ;  /* 0x000000ff0fff99a7 */ /* 0x0001e6000810043f */
[----:B------:R-:W-:Y:S01]  /*19cf0*/  FADD.FTZ R11, R183, R14 ;  /* 0x0000000eb70b7221 */ /* 0x000fe20000010000 */
[----:B------:R-:W-:Y:S01]  /*19d00*/  FFMA.FTZ R14, R67, R0, -R21 ;  /* 0x00000000430e7223 */ /* 0x000fe20000010815 */
[C---:B------:R-:W-:Y:S01]  /*19d10*/  F2FP.BF16.F32.PACK_AB R183, R26.reuse, R183 ;  /* 0x000000b71ab7723e */ /* 0x040fe200000010ff */
[----:B------:R-:W1:Y:S01]  /*19d20*/  MUFU.EX2 R6, R6 ;  /* 0x0000000600067308 */ /* 0x000e620000000800 */
[----:B------:R-:W-:Y:S01]  /*19d30*/  FADD.FTZ R42, R26, R11 ;  /* 0x0000000b1a2a7221 */ /* 0x000fe20000010000 */
[----:B------:R-:W-:Y:S01]  /*19d40*/  FADD.FTZ R11, R33, R50 ;  /* 0x00000032210b7221 */ /* 0x000fe20000010000 */
[----:B0-----:R-:W-:-:S02]  /*19d50*/  IMAD.MOV.U32 R15, RZ, RZ, R188 ;  /* 0x000000ffff0f7224 */ /* 0x001fc400078e00bc */
[----:B------:R-:W-:Y:S01]  /*19d60*/  FADD.FTZ R42, R177, R42 ;  /* 0x0000002ab12a7221 */ /* 0x000fe20000010000 */
[----:B------:R-:W-:Y:S01]  /*19d70*/  FADD.FTZ R50, R172, R11 ;  /* 0x0000000bac327221 */ /* 0x000fe20000010000 */
[C---:B------:R-:W-:Y:S01]  /*19d80*/  F2FP.BF16.F32.PACK_AB R177, R27.reuse, R177 ;  /* 0x000000b11bb1723e */ /* 0x040fe200000010ff */
[----:B------:R-:W0:Y:S01]  /*19d90*/  MUFU.EX2 R14, R14 ;  /* 0x0000000e000e7308 */ /* 0x000e220000000800 */
[----:B------:R-:W-:Y:S01]  /*19da0*/  FADD.FTZ R46, R27, R42 ;  /* 0x0000002a1b2e7221 */ /* 0x000fe20000010000 */
[-CC-:B------:R-:W-:Y:S01]  /*19db0*/  FFMA.FTZ R42, R71, R0.reuse, -R21.reuse ;  /* 0x00000000472a7223 */ /* 0x180fe20000010815 */
[----:B------:R-:W-:Y:S01]  /*19dc0*/  FFMA.FTZ R21, R87, R0, -R21 ;  /* 0x0000000057157223 */ /* 0x000fe20000010815 */
[----:B------:R-:W-:Y:S01]  /*19dd0*/  F2FP.BF16.F32.PACK_AB R172, R29, R172 ;  /* 0x000000ac1dac723e */ /* 0x000fe200000010ff */
[----:B------:R-:W-:Y:S01]  /*19de0*/  FADD.FTZ R7, R179, R46 ;  /* 0x0000002eb3077221 */ /* 0x000fe20000010000 */
[C---:B------:R-:W-:Y:S02]  /*19df0*/  F2FP.BF16.F32.PACK_AB R179, R30.reuse, R179 ;  /* 0x000000b31eb3723e */ /* 0x040fe400000010ff */
[----:B------:R-:W2:Y:S01]  /*19e00*/  MUFU.EX2 R42, R42 ;  /* 0x0000002a002a7308 */ /* 0x000ea20000000800 */
[----:B------:R-:W-:Y:S01]  /*19e10*/  FADD.FTZ R46, R30, R7 ;  /* 0x000000071e2e7221 */ /* 0x000fe20000010000 */
[----:B------:R-:W-:-:S03]  /*19e20*/  FADD.FTZ R7, R29, R50 ;  /* 0x000000321d077221 */ /* 0x000fc60000010000 */
[----:B------:R-:W-:Y:S01]  /*19e30*/  FADD.FTZ R46, R173, R46 ;  /* 0x0000002ead2e7221 */ /* 0x000fe20000010000 */
[----:B------:R-:W-:Y:S01]  /*19e40*/  FADD.FTZ R7, R174, R7 ;  /* 0x00000007ae077221 */ /* 0x000fe20000010000 */
[C---:B------:R-:W-:Y:S01]  /*19e50*/  F2FP.BF16.F32.PACK_AB R173, R31.reuse, R173 ;  /* 0x000000ad1fad723e */ /* 0x040fe200000010ff */
[----:B------:R-:W3:Y:S01]  /*19e60*/  MUFU.EX2 R21, R21 ;  /* 0x0000001500157308 */ /* 0x000ee20000000800 */
        /* <DEDUP_REMOVED lines=29> */
[C---:B-1----:R-:W-:Y:S02]  /*1a040*/  F2FP.BF16.F32.PACK_AB R167, R6.reuse, R167 ;  /* 0x000000a706a7723e */ /* 0x042fe400000010ff */
[----:B------:R-:W-:Y:S01]  /*1a050*/  FADD.FTZ R12, R6, R11 ;  /* 0x0000000b060c7221 */ /* 0x000fe20000010000 */
[C---:B------:R-:W-:Y:S01]  /*1a060*/  FADD.FTZ R11, R45.reuse, R20 ;  /* 0x000000142d0b7221 */ /* 0x040fe20000010000 */
[----:B------:R-:W-:-:S02]  /*1a070*/  F2FP.BF16.F32.PACK_AB R160, R45, R160 ;  /* 0x000000a02da0723e */ /* 0x000fc400000010ff */
[----:B------:R-:W-:Y:S01]  /*1a080*/  FADD.FTZ R7, R161, R12 ;  /* 0x0000000ca1077221 */ /* 0x000fe20000010000 */
[----:B------:R-:W-:Y:S01]  /*1a090*/  FADD.FTZ R20, R162, R11 ;  /* 0x0000000ba2147221 */ /* 0x000fe20000010000 */
[C---:B0-----:R-:W-:Y:S02]  /*1a0a0*/  F2FP.BF16.F32.PACK_AB R161, R14.reuse, R161 ;  /* 0x000000a10ea1723e */ /* 0x041fe400000010ff */
[----:B------:R-:W-:Y:S01]  /*1a0b0*/  FADD.FTZ R12, R14, R7 ;  /* 0x000000070e0c7221 */ /* 0x000fe20000010000 */
[C---:B------:R-:W-:Y:S01]  /*1a0c0*/  FADD.FTZ R20, R41.reuse, R20 ;  /* 0x0000001429147221 */ /* 0x040fe20000010000 */
[----:B------:R-:W-:Y:S02]  /*1a0d0*/  F2FP.BF16.F32.PACK_AB R162, R41, R162 ;  /* 0x000000a229a2723e */ /* 0x000fe400000010ff */
[----:B------:R-:W-:Y:S01]  /*1a0e0*/  FADD.FTZ R7, R163, R12 ;  /* 0x0000000ca3077221 */ /* 0x000fe20000010000 */
[----:B------:R-:W-:Y:S01]  /*1a0f0*/  FADD.FTZ R11, R37, R20 ;  /* 0x00000014250b7221 */ /* 0x000fe20000010000 */
[----:B--2---:R-:W-:Y:S01]  /*1a100*/  F2FP.BF16.F32.PACK_AB R163, R42, R163 ;  /* 0x000000a32aa3723e */ /* 0x004fe200000010ff */
[----:B------:R-:W-:-:S02]  /*1a110*/  IMAD.MOV.U32 R20, RZ, RZ, R185 ;  /* 0x000000ffff147224 */ /* 0x000fc400078e00b9 */
        /* <DEDUP_REMOVED lines=15> */
[----:B------:R-:W-:Y:S01]  /*1a210*/  FADD.FTZ R7, R13, R10 ;  /* 0x0000000a0d077221 */ /* 0x000fe20000010000 */
[----:B------:R-:W-:Y:S02]  /*1a220*/  IMAD.MOV.U32 R13, RZ, RZ, R5 ;  /* 0x000000ffff0d7224 */ /* 0x000fe400078e0005 */
[----:B------:R-:W-:Y:S01]  /*1a230*/  FADD.FTZ R6, R155, R6 ;  /* 0x000000069b067221 */ /* 0x000fe20000010000 */
[----:B---3--:R-:W-:-:S03]  /*1a240*/  F2FP.BF16.F32.PACK_AB R155, R21, R155 ;  /* 0x0000009b159b723e */ /* 0x008fc600000010ff */
[----:B------:R-:W-:Y:S01]  /*1a250*/  FADD.FTZ R6, R21, R6 ;  /* 0x0000000615067221 */ /* 0x000fe20000010000 */
[----:B------:R-:W-:Y:S06]  /*1a260*/  @P2 BRA `(.L_x_2907) ;  /* 0xffffffd800b82947 */ /* 0x000fec000383ffff */
.L_x_2896:
[----:B------:R-:W-:Y:S05]  /*1a270*/  BSYNC B0 ;  /* 0x0000000000007941 */ /* 0x000fea0003800000 */
.L_x_2895:
        /* <DEDUP_REMOVED lines=67> */
.L_x_2908:
[----:B------:R-:W-:Y:S01]  /*1a6b0*/  IMAD R11, R185, 0x8, R16 ;  /* 0x00000008b90b7824 */ /* 0x000fe200078e0210 */
[----:B------:R-:W-:-:S04]  /*1a6c0*/  SHF.L.U32 R2, R188, 0x1f, RZ ;  /* 0x0000001fbc027819 */ /* 0x000fc800000006ff */
[----:B------:R0:W1:Y:S01]  /*1a6d0*/  SYNCS.PHASECHK.TRANS64.TRYWAIT P2, [R11+URZ+0x34850], R2 ;  /* 0x034850020b0075a7 */ /* 0x000062000804017f */
[----:B------:R-:W-:Y:S05]  /*1a6e0*/  @!P0 BRA `(.L_x_2909) ;  /* 0x0000000000048947 */ /* 0x000fea0003800000 */
[----:B------:R-:W-:Y:S01]  /*1a6f0*/  BPT.TRAP 0x1 ;  /* 0x000000040000795c */ /* 0x000fe20000300000 */
.L_x_2909:
        /* <DEDUP_REMOVED lines=9> */
.L_x_2911:
[----:B------:R-:W-:Y:S05]  /*1a790*/  BSYNC B0 ;  /* 0x0000000000007941 */ /* 0x000fea0003800000 */
.L_x_2910:
[----:B01----:R-:W-:Y:S01]  /*1a7a0*/  IMAD.MOV.U32 R2, RZ, RZ, R8 ;  /* 0x000000ffff027224 */ /* 0x003fe200078e0008 */
[----:B------:R-:W-:Y:S01]  /*1a7b0*/  WARPGROUP.ARRIVE ;  /* 0x00000000000079c5 */ /* 0x000fe20000000000 */
[----:B------:R-:W-:Y:S02]  /*1a7c0*/  IMAD.MOV.U32 R3, RZ, RZ, 0x40000040 ;  /* 0x40000040ff037424 */ /* 0x000fe400078e00ff */
        /* <DEDUP_REMOVED lines=54> */
[----:B------:R-:W-:Y:S01]  /*1ab30*/  R2UR UR7, R3 ;  /* 0x00000000030772ca */ /* 0x000fe200000e0000 */
[----:B------:R-:W0:Y:S04]  /*1ab40*/  SHFL.BFLY PT, R2, R7, 0x2, 0x1f ;  /* 0x0c401f0007027f89 */ /* 0x000e2800000e0000 */
[----:B------:R-:W1:Y:S01]  /*1ab50*/  SHFL.BFLY PT, R3, R6, 0x2, 0x1f ;  /* 0x0c401f0006037f89 */ /* 0x000e6200000e0000 */
[----:B0-----:R-:W-:Y:S01]  /*1ab60*/  FADD.FTZ R2, R2, R7 ;  /* 0x0000000702027221 */ /* 0x001fe20000010000 */
[----:B------:R-:W-:Y:S01]  /*1ab70*/  SEL R7, RZ, 0x1, P2 ;  /* 0x00000001ff077807 */ /* 0x000fe20001000000 */
[----:B-1----:R-:W-:-:S03]  /*1ab80*/  FADD.FTZ R8, R3, R6 ;  /* 0x0000000603087221 */ /* 0x002fc60000010000 */
[----:B------:R-:W-:Y:S01]  /*1ab90*/  LOP3.LUT R188, R188, R7, RZ, 0x3c, !PT ;  /* 0x00000007bcbc7212 */ /* 0x000fe200078e3cff */
[----:B------:R-:W0:Y:S04]  /*1aba0*/  SHFL.BFLY PT, R3, R2, 0x1, 0x1f ;  /* 0x0c201f0002037f89 */ /* 0x000e2800000e0000 */
[----:B------:R-:W1:Y:S01]  /*1abb0*/  SHFL.BFLY PT, R9, R8, 0x1, 0x1f ;  /* 0x0c201f0008097f89 */ /* 0x000e6200000e0000 */
[----:B0-----:R-:W-:Y:S01]  /*1abc0*/  FADD.FTZ R10, R2, R3 ;  /* 0x00000003020a7221 */ /* 0x001fe20000010000 */
[----:B------:R-:W-:Y:S01]  /*1abd0*/  CS2R R2, SRZ ;  /* 0x0000000000027805 */ /* 0x000fe2000001ff00 */
[----:B-1----:R-:W-:-:S03]  /*1abe0*/  FADD.FTZ R12, R8, R9 ;  /* 0x00000009080c7221 */ /* 0x002fc60000010000 */
[----:B------:R-:W-:Y:S01]  /*1abf0*/  FSETP.NE.FTZ.AND P0, PT, R10, RZ, PT ;  /* 0x000000ff0a00720b */ /* 0x000fe20003f15000 */
[----:B------:R-:W-:Y:S01]  /*1ac00*/  @!P1 VIADD R8, R11, 0x34860 ;  /* 0x000348600b089836 */ /* 0x000fe20000000000 */
[----:B------:R-:W-:-:S04]  /*1ac10*/  FSETP.NE.FTZ.AND P3, PT, R12, RZ, PT ;  /* 0x000000ff0c00720b */ /* 0x000fc80003f75000 */
[----:B------:R-:W-:-:S07]  /*1ac20*/  @!P1 PRMT R8, RZ, 0x654, R8 ;  /* 0x00000654ff089816 */ /* 0x000fce0000000008 */
[----:B------:R-:W0:Y:S01]  /*1ac30*/  @P0 MUFU.LG2 R9, R10 ;  /* 0x0000000a00090308 */ /* 0x000e220000000c00 */
[C---:B------:R-:W-:Y:S01]  /*1ac40*/  @P0 FMUL.FTZ R7, R0.reuse, 0.69314718246459960938 ;  /* 0x3f31721800070820 */ /* 0x040fe20000410000 */
[----:B------:R-:W-:-:S06]  /*1ac50*/  @P3 FMUL.FTZ R11, R0, 0.69314718246459960938 ;  /* 0x3f317218000b3820 */ /* 0x000fcc0000410000 */
[----:B------:R-:W1:Y:S08]  /*1ac60*/  @P3 MUFU.LG2 R6, R12 ;  /* 0x0000000c00063308 */ /* 0x000e700000000c00 */
        /* <DEDUP_REMOVED lines=76> */
.L_x_2819:
        /* <DEDUP_REMOVED lines=41> */
[----:B------:R-:W-:Y:S02]  /*1b3c0*/  LOP3.LUT R20, R105, 0x380, RZ, 0xc0, !PT ;  /* 0x0000038069147812 */ /* 0x000fe400078ec0ff */
[----:B------:R-:W-:Y:S02]  /*1b3d0*/  LOP3.LUT R38, R109, 0x380, RZ, 0xc0, !PT ;  /* 0x000003806d267812 */ /* 0x000fe400078ec0ff */
[----:B------:R-:W-:Y:S02]  /*1b3e0*/  SHF.R.U64 R4, R4, 0x3, RZ ;  /* 0x0000000304047819 */ /* 0x000fe400000012ff */
[----:B------:R-:W-:Y:S02]  /*1b3f0*/  SHF.R.U64 R6, R6, 0x3, RZ ;  /* 0x0000000306067819 */ /* 0x000fe400000012ff */
[----:B------:R-:W-:Y:S02]  /*1b400*/  LOP3.LUT R12, R101, 0x380, RZ, 0xc0, !PT ;  /* 0x00000380650c7812 */ /* 0x000fe400078ec0ff */
[----:B------:R-:W-:-:S02]  /*1b410*/  LOP3.LUT R14, R103, 0x380, RZ, 0xc0, !PT ;  /* 0x00000380670e7812 */ /* 0x000fc400078ec0ff */
[----:B------:R-:W-:Y:S02]  /*1b420*/  SHF.R.U64 R20, R20, 0x3, RZ ;  /* 0x0000000314147819 */ /* 0x000fe400000012ff */
[----:B-1----:R-:W-:Y:S02]  /*1b430*/  LOP3.LUT R24, R107, 0x380, RZ, 0xc0, !PT ;  /* 0x000003806b187812 */ /* 0x002fe400078ec0ff */
[----:B------:R-:W-:Y:S02]  /*1b440*/  SHF.R.U64 R38, R38, 0x3, RZ ;  /* 0x0000000326267819 */ /* 0x000fe400000012ff */
[----:B------:R-:W-:Y:S02]  /*1b450*/  LOP3.LUT R4, R4, R71, RZ, 0x3c, !PT ;  /* 0x0000004704047212 */ /* 0x000fe400078e3cff */
[----:B------:R-:W-:Y:S02]  /*1b460*/  LOP3.LUT R6, R6, R79, RZ, 0x3c, !PT ;  /* 0x0000004f06067212 */ /* 0x000fe400078e3cff */
[----:B------:R-:W-:-:S02]  /*1b470*/  F2FP.BF16.F32.PACK_AB R9, R72, R99 ;  /* 0x000000634809723e */ /* 0x000fc400000010ff */
[----:B------:R-:W-:Y:S02]  /*1b480*/  F2FP.BF16.F32.PACK_AB R11, R28, R97 ;  /* 0x000000611c0b723e */ /* 0x000fe400000010ff */
[----:B------:R-:W-:Y:S02]  /*1b490*/  SHF.R.U64 R12, R12, 0x3, RZ ;  /* 0x000000030c0c7819 */ /* 0x000fe400000012ff */
[----:B------:R-:W-:Y:S01]  /*1b4a0*/  SHF.R.U64 R14, R14, 0x3, RZ ;  /* 0x000000030e0e7819 */ /* 0x000fe200000012ff */
[----:B------:R1:W-:Y:S01]  /*1b4b0*/  STSM.16.M88.4 [R92], R8 ;  /* 0x000000085c007844 */ /* 0x0003e20000000200 */
[----:B------:R-:W-:Y:S02]  /*1b4c0*/  LOP3.LUT R28, R20, R105, RZ, 0x3c, !PT ;  /* 0x00000069141c7212 */ /* 0x000fe400078e3cff */
[----:B------:R-:W-:Y:S02]  /*1b4d0*/  SHF.R.U64 R24, R24, 0x3, RZ ;  /* 0x0000000318187819 */ /* 0x000fe400000012ff */
[----:B------:R-:W-:-:S02]  /*1b4e0*/  LOP3.LUT R20, R38, R109, RZ, 0x3c, !PT ;  /* 0x0000006d26147212 */ /* 0x000fc400078e3cff */
[----:B------:R-:W-:Y:S02]  /*1b4f0*/  MOV R91, R4 ;  /* 0x00000004005b7202 */ /* 0x000fe40000000f00 */
[----:B------:R-:W-:Y:S02]  /*1b500*/  MOV R38, R6 ;  /* 0x0000000600267202 */ /* 0x000fe40000000f00 */
[----:B------:R-:W-:Y:S02]  /*1b510*/  F2FP.BF16.F32.PACK_AB R4, R33, R90 ;  /* 0x0000005a2104723e */ /* 0x000fe400000010ff */
[----:B------:R-:W-:Y:S02]  /*1b520*/  F2FP.BF16.F32.PACK_AB R5, R64, R95 ;  /* 0x0000005f4005723e */ /* 0x000fe400000010ff */
[----:B------:R-:W-:Y:S02]  /*1b530*/  F2FP.BF16.F32.PACK_AB R6, R37, R0 ;  /* 0x000000002506723e */ /* 0x000fe400000010ff */
[----:B------:R-:W-:-:S02]  /*1b540*/  F2FP.BF16.F32.PACK_AB R7, R34, R93 ;  /* 0x0000005d2207723e */ /* 0x000fc400000010ff */
[----:B------:R-:W-:Y:S02]  /*1b550*/  LOP3.LUT R12, R12, R101, RZ, 0x3c, !PT ;  /* 0x000000650c0c7212 */ /* 0x000fe400078e3cff */
[----:B------:R-:W-:Y:S01]  /*1b560*/  LOP3.LUT R14, R14, R103, RZ, 0x3c, !PT ;  /* 0x000000670e0e7212 */ /* 0x000fe200078e3cff */
[----:B------:R-:W-:Y:S01]  /*1b570*/  STSM.16.M88.4 [R91], R4 ;  /* 0x000000045b007844 */ /* 0x000fe20000000200 */
[----:B-1----:R-:W-:Y:S02]  /*1b580*/  F2FP.BF16.F32.PACK_AB R8, R41, R40 ;  /* 0x000000282908723e */ /* 0x002fe400000010ff */
[----:B------:R-:W-:Y:S02]  /*1b590*/  F2FP.BF16.F32.PACK_AB R9, R43, R42 ;  /* 0x0000002a2b09723e */ /* 0x000fe400000010ff */
[----:B------:R-:W-:Y:S02]  /*1b5a0*/  F2FP.BF16.F32.PACK_AB R10, R45, R44 ;  /* 0x0000002c2d0a723e */ /* 0x000fe400000010ff */
[----:B------:R-:W-:-:S02]  /*1b5b0*/  F2FP.BF16.F32.PACK_AB R11, R47, R46 ;  /* 0x0000002e2f0b723e */ /* 0x000fc400000010ff */
[----:B------:R-:W-:Y:S02]  /*1b5c0*/  LOP3.LUT R30, R24, R107, RZ, 0x3c, !PT ;  /* 0x0000006b181e7212 */ /* 0x000fe400078e3cff */
[----:B------:R-:W-:Y:S01]  /*1b5d0*/  MOV R79, R12 ;  /* 0x0000000c004f7202 */ /* 0x000fe20000000f00 */
[----:B------:R1:W-:Y:S01]  /*1b5e0*/  STSM.16.M88.4 [R38], R8 ;  /* 0x0000000826007844 */ /* 0x0003e20000000200 */
[----:B------:R-:W-:Y:S02]  /*1b5f0*/  MOV R72, R14 ;  /* 0x0000000e00487202 */ /* 0x000fe40000000f00 */
[----:B------:R-:W-:Y:S02]  /*1b600*/  MOV R71, R28 ;  /* 0x0000001c00477202 */ /* 0x000fe40000000f00 */
[----:B------:R-:W-:Y:S02]  /*1b610*/  MOV R24, R30 ;  /* 0x0000001e00187202 */ /* 0x000fe40000000f00 */
[----:B------:R-:W-:-:S02]  /*1b620*/  F2FP.BF16.F32.PACK_AB R12, R49, R48 ;  /* 0x00000030310c723e */ /* 0x000fc400000010ff */
[----:B------:R-:W-:Y:S02]  /*1b630*/  F2FP.BF16.F32.PACK_AB R13, R51, R50 ;  /* 0x00000032330d723e */ /* 0x000fe400000010ff */
[----:B------:R-:W-:Y:S02]  /*1b640*/  F2FP.BF16.F32.PACK_AB R14, R53, R52 ;  /* 0x00000034350e723e */ /* 0x000fe400000010ff */
[----:B------:R-:W-:Y:S01]  /*1b650*/  F2FP.BF16.F32.PACK_AB R15, R55, R54 ;  /* 0x00000036370f723e */ /* 0x000fe200000010ff */
[----:B------:R-:W2:Y:S01]  /*1b660*/  LDC R53, c[0x0][0xbe8] ;  /* 0x0002fa00ff357b82 */ /* 0x000ea20000000800 */
[----:B------:R-:W-:Y:S02]  /*1b670*/  F2FP.BF16.F32.PACK_AB R28, R57, R56 ;  /* 0x00000038391c723e */ /* 0x000fe400000010ff */
[----:B------:R-:W-:Y:S01]  /*1b680*/  F2FP.BF16.F32.PACK_AB R29, R59, R58 ;  /* 0x0000003a3b1d723e */ /* 0x000fe200000010ff */
[----:B------:R3:W-:Y:S01]  /*1b690*/  STSM.16.M88.4 [R79], R12 ;  /* 0x0000000c4f007844 */ /* 0x0007e20000000200 */
[----:B------:R-:W-:-:S02]  /*1b6a0*/  F2FP.BF16.F32.PACK_AB R30, R61, R60 ;  /* 0x0000003c3d1e723e */ /* 0x000fc400000010ff */
[----:B------:R-:W-:Y:S02]  /*1b6b0*/  F2FP.BF16.F32.PACK_AB R31, R63, R62 ;  /* 0x0000003e3f1f723e */ /* 0x000fe400000010ff */
[----:B------:R-:W-:Y:S02]  /*1b6c0*/  ISETP.NE.U32.AND P0, PT, RZ, UR4, PT ;  /* 0x00000004ff007c0c */ /* 0x000fe4000bf05070 */
[----:B-1----:R-:W-:Y:S01]  /*1b6d0*/  IADD3 R10, P1, R209, UR4, RZ ;  /* 0x00000004d10a7c10 */ /* 0x002fe2000ff3e0ff */
[----:B------:R1:W-:Y:S01]  /*1b6e0*/  STSM.16.M88.4 [R72], R28 ;  /* 0x0000001c48007844 */ /* 0x0003e20000000200 */
[----:B------:R-:W-:Y:S02]  /*1b6f0*/  F2FP.BF16.F32.PACK_AB R33, R67, R66 ;  /* 0x000000424321723e */ /* 0x000fe400000010ff */
[----:B------:R-:W-:Y:S02]  /*1b700*/  F2FP.BF16.F32.PACK_AB R34, R69, R68 ;  /* 0x000000444522723e */ /* 0x000fe400000010ff */
[----:B------:R-:W-:-:S02]  /*1b710*/  F2FP.BF16.F32.PACK_AB R37, R75, R74 ;  /* 0x0000004a4b25723e */ /* 0x000fc400000010ff */
[----:B------:R-:W-:Y:S01]  /*1b720*/  F2FP.BF16.F32.PACK_AB R38, R77, R76 ;  /* 0x0000004c4d26723e */ /* 0x000fe200000010ff */
[----:B------:R1:W-:Y:S01]  /*1b730*/  STSM.16.M88.4 [R71], R32 ;  /* 0x0000002047007844 */ /* 0x0003e20000000200 */
[----:B------:R-:W-:Y:S01]  /*1b740*/  MOV R21, R20 ;  /* 0x0000001400157202 */ /* 0x000fe20000000f00 */
[----:B------:R-:W-:Y:S01]  /*1b750*/  IMAD.MOV.U32 R20, RZ, RZ, RZ ;  /* 0x000000ffff147224 */ /* 0x000fe200078e00ff */
[----:B------:R-:W-:Y:S01]  /*1b760*/  F2FP.BF16.F32.PACK_AB R4, R81, R80 ;  /* 0x000000505104723e */ /* 0x000fe200000010ff */
[----:B------:R1:W-:Y:S01]  /*1b770*/  STSM.16.M88.4 [R24], R36 ;  /* 0x0000002418007844 */ /* 0x0003e20000000200 */
[----:B------:R-:W-:Y:S02]  /*1b780*/  F2FP.BF16.F32.PACK_AB R5, R83, R82 ;  /* 0x000000525305723e */ /* 0x000fe400000010ff */
[----:B------:R-:W-:Y:S02]  /*1b790*/  F2FP.BF16.F32.PACK_AB R6, R85, R84 ;  /* 0x000000545506723e */ /* 0x000fe400000010ff */
[----:B------:R-:W-:-:S02]  /*1b7a0*/  F2FP.BF16.F32.PACK_AB R7, R87, R86 ;  /* 0x000000565707723e */ /* 0x000fc400000010ff */
[----:B------:R-:W-:Y:S02]  /*1b7b0*/  ISETP.NE.AND.EX P0, PT, RZ, UR5, PT, P0 ;  /* 0x00000005ff007c0c */ /* 0x000fe4000bf05300 */
        /* <DEDUP_REMOVED lines=8> */
[----:B------:R-:W-:Y:S01]  /*1b840*/  IMAD.U32 R0, RZ, RZ, UR4 ;  /* 0x00000004ff007e24 */ /* 0x000fe2000f8e00ff */
[----:B------:R-:W-:Y:S01]  /*1b850*/  @P2 IADD3.X R9, R210, UR5, RZ, P3, !PT ;  /* 0x00000005d2092c10 */ /* 0x000fe20009ffe4ff */
[----:B------:R1:W5:Y:S01]  /*1b860*/  @P0 LDG.E R20, desc[UR60][R10.64] ;  /* 0x0000003c0a140981 */ /* 0x000362000c1e1900 */
[----:B--2---:R-:W-:-:S03]  /*1b870*/  ISETP.NE.AND P1, PT, R53, 0x1, PT ;  /* 0x000000013500780c */ /* 0x004fc60003f25270 */
[----:B------:R1:W5:Y:S10]  /*1b880*/  @P2 LDG.E R0, desc[UR60][R8.64] ;  /* 0x0000003c08002981 */ /* 0x000374000c1e1900 */
[----:B---3--:R-:W2:Y:S08]  /*1b890*/  @P1 LDC R12, c[0x0][0xbec] ;  /* 0x0002fb00ff0c1b82 */ /* 0x008eb00000000800 */
[----:B------:R-:W3:Y:S01]  /*1b8a0*/  @P1 LDC R13, c[0x0][0xbf0] ;  /* 0x0002fc00ff0d1b82 */ /* 0x000ee20000000800 */
[----:B-1----:R-:W-:Y:S05]  /*1b8b0*/  @P2 BRA `(.L_x_2915) ;  /* 0x0000000000102947 */ /* 0x002fea0003800000 */
[----:B------:R-:W-:Y:S05]  /*1b8c0*/  @!P0 BRA `(.L_x_2915) ;  /* 0x00000000000c8947 */ /* 0x000fea0003800000 */
[----:B------:R-:W4:Y:S04]  /*1b8d0*/  LDG.E R5, desc[UR60][R10.64] ;  /* 0x0000003c0a057981 */ /* 0x000f28000c1e1900 */
[----:B-----5:R-:W4:Y:S02]  /*1b8e0*/  LDG.E R0, desc[UR60][R10.64+0x4] ;  /* 0x0000043c0a007981 */ /* 0x020f24000c1e1900 */
[----:B----4-:R-:W-:-:S07]  /*1b8f0*/  IMAD.IADD R0, R0, 0x1, -R5 ;  /* 0x0000000100007824 */ /* 0x010fce00078e0a05 */
.L_x_2915:
[----:B------:R-:W-:Y:S01]  /*1b900*/  SHF.R.S32.HI R24, RZ, 0x1f, R208 ;  /* 0x0000001fff187819 */ /* 0x000fe200000114d0 */
[----:B------:R-:W-:Y:S01]  /*1b910*/  IMAD.IADD R15, R205, 0x1, R200 ;  /* 0x00000001cd0f7824 */ /* 0x000fe200078e02c8 */
[----:B------:R-:W-:Y:S01]  /*1b920*/  ULDC.64 UR4, c[0x0][0xb90] ;  /* 0x0002e40000047ab9 */ /* 0x000fe20000000a00 */
[----:B-----5:R-:W-:Y:S01]  /*1b930*/  SHF.R.S32.HI R21, RZ, 0x1f, R20 ;  /* 0x0000001fff157819 */ /* 0x020fe20000011414 */
[----:B------:R-:W-:Y:S01]  /*1b940*/  IMAD R9, R215, 0x40, R203 ;  /* 0x00000040d7097824 */ /* 0x000fe200078e02cb */
[----:B------:R-:W-:Y:S01]  /*1b950*/  SEL R216, R216, RZ, !P0 ;  /* 0x000000ffd8d87207 */ /* 0x000fe20004000000 */
[----:B--2---:R-:W-:Y:S01]  /*1b960*/  @P1 IMAD.HI.U32 R6, R15, R12, RZ ;  /* 0x0000000c0f061227 */ /* 0x004fe200078e00ff */
[----:B------:R-:W-:Y:S01]  /*1b970*/  SEL R211, R211, RZ, !P0 ;  /* 0x000000ffd3d37207 */ /* 0x000fe20004000000 */
[----:B------:R-:W1:Y:S02]  /*1b980*/  @P1 LDC R57, c[0x0][0xbec] ;  /* 0x0002fb00ff391b82 */ /* 0x000e640000000800 */
[----:B------:R-:W-:-:S02]  /*1b990*/  IMAD R5, R24, UR4, RZ ;  /* 0x0000000418057c24 */ /* 0x000fc4000f8e02ff */
[----:B------:R-:W-:Y:S01]  /*1b9a0*/  IMAD.MOV.U32 R7, RZ, RZ, R15 ;  /* 0x000000ffff077224 */ /* 0x000fe200078e000f */
[----:B---3--:R-:W-:Y:S01]  /*1b9b0*/  @P1 SHF.R.U32.HI R7, RZ, R13, R6 ;  /* 0x0000000dff071219 */ /* 0x008fe20000011606 */
[C---:B------:R-:W-:Y:S02]  /*1b9c0*/  IMAD R11, R208.reuse, UR5, R5 ;  /* 0x00000005d00b7c24 */ /* 0x040fe4000f8e0205 */
[----:B------:R-:W-:Y:S01]  /*1b9d0*/  IMAD.WIDE.U32 R4, R208, UR4, R20 ;  /* 0x00000004d0047c25 */ /* 0x000fe2000f8e0014 */
[----:B------:R-:W-:-:S03]  /*1b9e0*/  ULDC.64 UR4, c[0x0][0xb98] ;  /* 0x0002e60000047ab9 */ /* 0x000fc60000000a00 */
[----:B------:R-:W-:Y:S01]  /*1b9f0*/  IMAD.IADD R5, R5, 0x1, R11 ;  /* 0x0000000105057824 */ /* 0x000fe200078e020b */
[--C-:B------:R-:W-:Y:S01]  /*1ba00*/  SHF.R.S32.HI R11, RZ, 0x1f, R7.reuse ;  /* 0x0000001fff0b7819 */ /* 0x100fe20000011407 */
[----:B------:R-:W-:Y:S02]  /*1ba10*/  IMAD.MOV R8, RZ, RZ, -R7 ;  /* 0x000000ffff087224 */ /* 0x000fe400078e0a07 */
[----:B------:R-:W-:-:S04]  /*1ba20*/  IMAD.WIDE R2, R9, 0x2, R2 ;  /* 0x0000000209027825 */ /* 0x000fc800078e0202 */
[----:B------:R-:W-:Y:S01]  /*1ba30*/  IMAD R6, R216, UR4, RZ ;  /* 0x00000004d8067c24 */ /* 0x000fe2000f8e02ff */
[C---:B------:R-:W-:Y:S01]  /*1ba40*/  IADD3 R13, P3, R2.reuse, 0x2000, RZ ;  /* 0x00002000020d7810 */ /* 0x040fe20007f7e0ff */
[----:B------:R-:W-:Y:S01]  /*1ba50*/  IMAD.WIDE.U32 R4, R211, UR4, R4 ;  /* 0x00000004d3047c25 */ /* 0x000fe2000f8e0004 */
[C---:B------:R-:W-:Y:S02]  /*1ba60*/  IADD3 R33, P6, R2.reuse, 0x4000, RZ ;  /* 0x0000400002217810 */ /* 0x040fe40007fde0ff */
[----:B------:R-:W-:Y:S01]  /*1ba70*/  LOP3.LUT R12, R13, 0x380, RZ, 0xc0, !PT ;  /* 0x000003800d0c7812 */ /* 0x000fe200078ec0ff */
[----:B------:R-:W-:Y:S01]  /*1ba80*/  IMAD R9, R53, R8, R15 ;  /* 0x0000000835097224 */ /* 0x000fe200078e020f */
[----:B------:R-:W-:Y:S01]  /*1ba90*/  IADD3 R4, P2, R7, R4, RZ ;  /* 0x0000000407047210 */ /* 0x000fe20007f5e0ff */
[----:B------:R-:W-:Y:S01]  /*1baa0*/  IMAD R8, R211, UR5, R6 ;  /* 0x00000005d3087c24 */ /* 0x000fe2000f8e0206 */
[----:B------:R-:W-:Y:S01]  /*1bab0*/  ULDC.64 UR4, c[0x0][0xb88] ;  /* 0x0002e20000047ab9 */ /* 0x000fe20000000a00 */
[----:B------:R-:W-:Y:S01]  /*1bac0*/  IADD3 R7, P0, R2, 0x1000, RZ ;  /* 0x0000100002077810 */ /* 0x000fe20007f1e0ff */
[----:B------:R-:W-:Y:S01]  /*1bad0*/  IMAD.IADD R14, R233, 0x1, R200 ;  /* 0x00000001e90e7824 */ /* 0x000fe200078e02c8 */
[----:B------:R-:W-:Y:S01]  /*1bae0*/  SHF.R.S32.HI R6, RZ, 0x1f, R9 ;  /* 0x0000001fff067819 */ /* 0x000fe20000011409 */
[----:B------:R-:W-:Y:S01]  /*1baf0*/  IMAD R55, R0, R53, RZ ;  /* 0x0000003500377224 */ /* 0x000fe200078e02ff */
[----:B------:R-:W-:-:S02]  /*1bb00*/  IADD3.X R5, R11, R5, R8, P2, !PT ;  /* 0x000000050b057210 */ /* 0x000fc400017fe408 */
[----:B------:R-:W-:Y:S01]  /*1bb10*/  IADD3 R29, P2, R2, 0x3000, RZ ;  /* 0x00003000021d7810 */ /* 0x000fe20007f5e0ff */
[----:B------:R-:W-:Y:S01]  /*1bb20*/  IMAD R6, R6, UR4, RZ ;  /* 0x0000000406067c24 */ /* 0x000fe2000f8e02ff */
[----:B------:R-:W-:Y:S01]  /*1bb30*/  LOP3.LUT R8, R7, 0x380, RZ, 0xc0, !PT ;  /* 0x0000038007087812 */ /* 0x000fe200078ec0ff */
[----:B------:R-:W-:Y:S01]  /*1bb40*/  IMAD.WIDE.U32 R4, R9, UR4, R4 ;  /* 0x0000000409047c25 */ /* 0x000fe2000f8e0004 */
[----:B------:R-:W-:Y:S02]  /*1bb50*/  LOP3.LUT R28, R29, 0x380, RZ, 0xc0, !PT ;  /* 0x000003801d1c7812 */ /* 0x000fe400078ec0ff */
[----:B------:R-:W-:Y:S01]  /*1bb60*/  SHF.R.U64 R12, R12, 0x3, RZ ;  /* 0x000000030c0c7819 */ /* 0x000fe200000012ff */
[----:B------:R-:W-:Y:S01]  /*1bb70*/  IMAD R11, R9, UR5, R6 ;  /* 0x00000005090b7c24 */ /* 0x000fe2000f8e0206 */
[----:B------:R-:W-:Y:S01]  /*1bb80*/  ULDC.64 UR4, c[0x0][0xb50] ;  /* 0x0002d40000047ab9 */ /* 0x000fe20000000a00 */
[----:B------:R-:W-:Y:S01]  /*1bb90*/  SHF.R.U64 R28, R28, 0x3, RZ ;  /* 0x000000031c1c7819 */ /* 0x000fe200000012ff */
[----:B------:R-:W-:Y:S01]  /*1bba0*/  IMAD.X R9, RZ, RZ, R3, P0 ;  /* 0x000000ffff097224 */ /* 0x000fe200000e0603 */
[----:B------:R-:W-:Y:S01]  /*1bbb0*/  LEA R6, P4, R4, UR4, 0x2 ;  /* 0x0000000404067c11 */ /* 0x000fe2000f8810ff */
[----:B------:R-:W-:Y:S01]  /*1bbc0*/  IMAD.IADD R5, R5, 0x1, R11 ;  /* 0x0000000105057824 */ /* 0x000fe200078e020b */
[----:B------:R-:W-:-:S02]  /*1bbd0*/  LOP3.LUT P0, RZ, R225, 0x3, RZ, 0xc0, !PT ;  /* 0x00000003e1ff7812 */ /* 0x000fc4000780c0ff */
[----:B------:R-:W-:Y:S01]  /*1bbe0*/  LOP3.LUT R28, R28, R29, RZ, 0x3c, !PT ;  /* 0x0000001d1c1c7212 */ /* 0x000fe200078e3cff */
[----:B------:R-:W-:Y:S01]  /*1bbf0*/  SHFL.IDX PT, R48, R6, RZ, 0x1c1f ;  /* 0x001c1fff06307589 */ /* 0x000fe200000e0000 */
[----:B------:R-:W-:Y:S01]  /*1bc00*/  LEA.HI.X R10, R4, UR5, R5, 0x2, P4 ;  /* 0x00000005040a7c11 */ /* 0x000fe2000a0f1405 */
[----:B------:R-:W-:Y:S01]  /*1bc10*/  VIADD R4, R14, 0x8 ;  /* 0x000000080e047836 */ /* 0x000fe20000000000 */
[----:B------:R-:W-:Y:S01]  /*1bc20*/  SHF.R.U64 R8, R8, 0x3, RZ ;  /* 0x0000000308087819 */ /* 0x000fe200000012ff */
[----:B------:R-:W-:Y:S01]  /*1bc30*/  SHFL.IDX PT, R50, R6, 0x1, 0x1c1f ;  /* 0x003c1f0006327f89 */ /* 0x000fe200000e0000 */
[----:B------:R-:W-:Y:S01]  /*1bc40*/  IMAD.X R29, RZ, RZ, R3, P2 ;  /* 0x000000ffff1d7224 */ /* 0x000fe200010e0603 */
[-C--:B------:R-:W-:Y:S01]  /*1bc50*/  ISETP.GE.OR P2, PT, R14, R55.reuse, P0 ;  /* 0x000000370e00720c */ /* 0x080fe20000746670 */
[----:B------:R-:W-:Y:S01]  /*1bc60*/  ULDC.64 UR4, c[0x0][0xaa0] ;  /* 0x0002a80000047ab9 */ /* 0x000fe20000000a00 */
[----:B------:R-:W2:Y:S01]  /*1bc70*/  SHFL.IDX PT, R49, R10, RZ, 0x1c1f ;  /* 0x001c1fff0a317589 */ /* 0x000ea200000e0000 */
[----:B------:R-:W-:-:S02]  /*1bc80*/  ISETP.GE.OR P0, PT, R4, R55, P0 ;  /* 0x000000370400720c */ /* 0x000fc40000706670 */
[----:B------:R-:W-:Y:S01]  /*1bc90*/  LOP3.LUT R12, R12, R13, RZ, 0x3c, !PT ;  /* 0x0000000d0c0c7212 */ /* 0x000fe200078e3cff */
[----:B------:R-:W3:Y:S01]  /*1bca0*/  SHFL.IDX PT, R51, R10, 0x1, 0x1c1f ;  /* 0x003c1f000a337f89 */ /* 0x000ee200000e0000 */
[----:B------:R-:W-:Y:S01]  /*1bcb0*/  LOP3.LUT R8, R8, R7, RZ, 0x3c, !PT ;  /* 0x0000000708087212 */ /* 0x000fe200078e3cff */
[----:B------:R-:W-:Y:S01]  /*1bcc0*/  IMAD.X R13, RZ, RZ, R3, P3 ;  /* 0x000000ffff0d7224 */ /* 0x000fe200018e0603 */
[C---:B------:R-:W-:Y:S02]  /*1bcd0*/  IADD3 R37, P5, R2.reuse, 0x5000, RZ ;  /* 0x0000500002257810 */ /* 0x040fe40007fbe0ff */
[C---:B------:R-:W-:Y:S02]  /*1bce0*/  IADD3 R41, P4, R2.reuse, 0x6000, RZ ;  /* 0x0000600002297810 */ /* 0x040fe40007f9e0ff */
[C---:B------:R-:W-:Y:S02]  /*1bcf0*/  LOP3.LUT R7, R2.reuse, 0x380, RZ, 0xc0, !PT ;  /* 0x0000038002077812 */ /* 0x040fe400078ec0ff */
[----:B------:R-:W-:-:S02]  /*1bd00*/  IADD3 R5, P3, R2, 0x7000, RZ ;  /* 0x0000700002057810 */ /* 0x000fc40007f7e0ff */
[----:B------:R-:W-:Y:S02]  /*1bd10*/  LOP3.LUT R32, R33, 0x380, RZ, 0xc0, !PT ;  /* 0x0000038021207812 */ /* 0x000fe400078ec0ff */
[----:B------:R-:W-:Y:S01]  /*1bd20*/  LOP3.LUT R36, R37, 0x380, RZ, 0xc0, !PT ;  /* 0x0000038025247812 */ /* 0x000fe200078ec0ff */
[----:B------:R-:W-:Y:S01]  /*1bd30*/  IMAD R21, R21, UR4, RZ ;  /* 0x0000000415157c24 */ /* 0x000fe2000f8e02ff */
[----:B------:R-:W-:Y:S01]  /*1bd40*/  LOP3.LUT R40, R41, 0x380, RZ, 0xc0, !PT ;  /* 0x0000038029287812 */ /* 0x000fe200078ec0ff */
[----:B------:R-:W-:Y:S01]  /*1bd50*/  IMAD.X R45, RZ, RZ, R3, P3 ;  /* 0x000000ffff2d7224 */ /* 0x000fe200018e0603 */
[----:B------:R-:W-:Y:S02]  /*1bd60*/  SHF.R.U64 R7, R7, 0x3, RZ ;  /* 0x0000000307077819 */ /* 0x000fe400000012ff */
[----:B------:R-:W-:Y:S01]  /*1bd70*/  LOP3.LUT R0, R5, 0x380, RZ, 0xc0, !PT ;  /* 0x0000038005007812 */ /* 0x000fe200078ec0ff */
[----:B--2---:R-:W-:Y:S01]  /*1bd80*/  @!P2 ST.E desc[UR60][R48.64], R89 ;  /* 0x000000593000a985 */ /* 0x004fe2000c10193c */
[----:B------:R-:W-:-:S02]  /*1bd90*/  SHF.R.U64 R32, R32, 0x3, RZ ;  /* 0x0000000320207819 */ /* 0x000fc400000012ff */
[----:B------:R-:W-:Y:S01]  /*1bda0*/  SHF.R.U64 R36, R36, 0x3, RZ ;  /* 0x0000000324247819 */ /* 0x000fe200000012ff */
[----:B---3--:R2:W-:Y:S01]  /*1bdb0*/  @!P0 ST.E desc[UR60][R50.64], R88 ;  /* 0x0000005832008985 */ /* 0x0085e2000c10193c */
[----:B------:R-:W-:Y:S02]  /*1bdc0*/  SHF.R.U64 R40, R40, 0x3, RZ ;  /* 0x0000000328287819 */ /* 0x000fe400000012ff */
[----:B------:R-:W-:Y:S01]  /*1bdd0*/  LOP3.LUT R2, R7, R2, RZ, 0x3c, !PT ;  /* 0x0000000207027212 */ /* 0x000fe200078e3cff */
[----:B------:R-:W-:Y:S01]  /*1bde0*/  IMAD R21, R20, UR5, R21 ;  /* 0x0000000514157c24 */ /* 0x000fe2000f8e0215 */
[----:B------:R-:W-:Y:S01]  /*1bdf0*/  SHF.R.U64 R0, R0, 0x3, RZ ;  /* 0x0000000300007819 */ /* 0x000fe200000012ff */
[----:B------:R-:W5:Y:S01]  /*1be00*/  LD.E.128 R8, desc[UR60][R8.64] ;  /* 0x0000003c08087980 */ /* 0x000f62000c101d00 */
[----:B------:R-:W-:Y:S01]  /*1be10*/  LOP3.LUT R32, R32, R33, RZ, 0x3c, !PT ;  /* 0x0000002120207212 */ /* 0x000fe200078e3cff */
[--C-:B------:R-:W-:Y:S01]  /*1be20*/  IMAD.X R33, RZ, RZ, R3.reuse, P6 ;  /* 0x000000ffff217224 */ /* 0x100fe200030e0603 */
[----:B------:R-:W-:Y:S01]  /*1be30*/  LOP3.LUT R36, R36, R37, RZ, 0x3c, !PT ;  /* 0x0000002524247212 */ /* 0x000fe200078e3cff */
[--C-:B------:R-:W-:Y:S01]  /*1be40*/  IMAD.X R37, RZ, RZ, R3.reuse, P5 ;  /* 0x000000ffff257224 */ /* 0x100fe200028e0603 */
[----:B------:R-:W-:Y:S01]  /*1be50*/  LOP3.LUT R40, R40, R41, RZ, 0x3c, !PT ;  /* 0x0000002928287212 */ /* 0x000fe200078e3cff */
[----:B--2---:R-:W2:Y:S01]  /*1be60*/  @P1 LDC R51, c[0x0][0xbf0] ;  /* 0x0002fc00ff331b82 */ /* 0x004ea20000000800 */
[----:B------:R-:W-:Y:S01]  /*1be70*/  LOP3.LUT R44, R0, R5, RZ, 0x3c, !PT ;  /* 0x00000005002c7212 */ /* 0x000fe200078e3cff */
[----:B------:R-:W-:Y:S01]  /*1be80*/  IMAD.X R41, RZ, RZ, R3, P4 ;  /* 0x000000ffff297224 */ /* 0x000fe200020e0603 */
[----:B------:R3:W5:Y:S04]  /*1be90*/  LD.E.128 R4, desc[UR60][R2.64] ;  /* 0x0000003c02047980 */ /* 0x000768000c101d00 */
[----:B------:R-:W5:Y:S04]  /*1bea0*/  LD.E.128 R12, desc[UR60][R12.64] ;  /* 0x0000003c0c0c7980 */ /* 0x000f68000c101d00 */
[----:B------:R-:W5:Y:S01]  /*1beb0*/  LD.E.128 R28, desc[UR60][R28.64] ;  /* 0x0000003c1c1c7980 */ /* 0x000f62000c101d00 */
[----:B---3--:R-:W-:Y:S01]  /*1bec0*/  IMAD.WIDE.U32 R2, R20, UR4, RZ ;  /* 0x0000000414027c25 */ /* 0x008fe2000f8e00ff */
[----:B------:R-:W-:-:S02]  /*1bed0*/  ULDC.64 UR4, c[0x0][0xae8] ;  /* 0x0002ba0000047ab9 */ /* 0x000fc40000000a00 */
[----:B------:R-:W5:Y:S01]  /*1bee0*/  LD.E.128 R32, desc[UR60][R32.64] ;  /* 0x0000003c20207980 */ /* 0x000f62000c101d00 */
[----:B------:R-:W-:Y:S02]  /*1bef0*/  IMAD.IADD R3, R3, 0x1, R21 ;  /* 0x0000000103037824 */ /* 0x000fe400078e0215 */
[----:B------:R-:W-:Y:S01]  /*1bf00*/  IMAD R21, R207, 0x20, R215 ;  /* 0x00000020cf157824 */ /* 0x000fe200078e02d7 */
[----:B------:R-:W5:Y:S01]  /*1bf10*/  LD.E.128 R36, desc[UR60][R36.64] ;  /* 0x0000003c24247980 */ /* 0x000f62000c101d00 */
[----:B------:R-:W-:Y:S02]  /*1bf20*/  IMAD R49, R24, UR4, RZ ;  /* 0x0000000418317c24 */ /* 0x000fe4000f8e02ff */
[----:B------:R-:W-:Y:S01]  /*1bf30*/  IMAD.IADD R24, R200, 0x1, R21 ;  /* 0x00000001c8187824 */ /* 0x000fe200078e0215 */
[----:B------:R-:W5:Y:S01]  /*1bf40*/  LD.E.128 R40, desc[UR60][R40.64] ;  /* 0x0000003c28287980 */ /* 0x000f62000c101d00 */
[----:B------:R-:W-:Y:S02]  /*1bf50*/  IMAD R49, R208, UR5, R49 ;  /* 0x00000005d0317c24 */ /* 0x000fe4000f8e0231 */
[----:B-1----:R-:W-:Y:S01]  /*1bf60*/  @P1 IMAD.HI.U32 R0, R24, R57, RZ ;  /* 0x0000003918001227 */ /* 0x002fe200078e00ff */
        /* <DEDUP_REMOVED lines=8> */
[----:B-1----:R-:W1:Y:S01]  /*1bff0*/  FENCE.VIEW.ASYNC.S ;  /* 0x00000000000073c6 */ /* 0x002e620000000000 */
[----:B------:R-:W-:Y:S01]  /*1c000*/  IMAD.MOV.U32 R21, RZ, RZ, R24 ;  /* 0x000000ffff157224 */ /* 0x000fe200078e0018 */
[----:B--2---:R-:W-:Y:S01]  /*1c010*/  @P1 SHF.R.U32.HI R21, RZ, R51, R0 ;  /* 0x00000033ff151219 */ /* 0x004fe20000011600 */
        /* <DEDUP_REMOVED lines=35> */
[----:B------:R-:W-:Y:S02]  /*1c250*/  ULDC UR4, c[0x0][0xac8] ;  /* 0x0002b20000047ab9 */ /* 0x000fe40000000800 */
        /* <DEDUP_REMOVED lines=8> */
.L_x_2917:
[----:B------:R-:W-:Y:S05]  /*1c2e0*/  BSYNC B1 ;  /* 0x0000000000017941 */ /* 0x000fea0003800000 */
.L_x_2916:
[----:B-1----:R1:W0:Y:S01]  /*1c2f0*/  SHFL.IDX PT, R0, R48, 0x1, 0x181f ;  /* 0x00381f0030007f89 */ /* 0x00222200000e0000 */
[----:B------:R-:W-:Y:S03]  /*1c300*/  BSSY B1, `(.L_x_2918) ;  /* 0x000000c000017945 */ /* 0x000fe60003800000 */
[----:B----45:R1:W4:Y:S01]  /*1c310*/  SHFL.IDX PT, R4, R24, 0x1, 0x181f ;  /* 0x00381f0018047f89 */ /* 0x03032200000e0000 */
        /* <DEDUP_REMOVED lines=10> */
.L_x_2919:
[----:B------:R-:W-:Y:S05]  /*1c3c0*/  BSYNC B1 ;  /* 0x0000000000017941 */ /* 0x000fea0003800000 */
.L_x_2918:
[----:B0-----:R0:W0:Y:S01]  /*1c3d0*/  SHFL.IDX PT, R0, R48, 0x2, 0x181f ;  /* 0x00581f0030007f89 */ /* 0x00102200000e0000 */
[----:B------:R-:W-:Y:S03]  /*1c3e0*/  BSSY B1, `(.L_x_2920) ;  /* 0x000000c000017945 */ /* 0x000fe60003800000 */
[----:B----4-:R4:W0:Y:S01]  /*1c3f0*/  SHFL.IDX PT, R4, R24, 0x2, 0x181f ;  /* 0x00581f0018047f89 */ /* 0x01082200000e0000 */
        /* <DEDUP_REMOVED lines=10> */
.L_x_2921:
[----:B------:R-:W-:Y:S05]  /*1c4a0*/  BSYNC B1 ;  /* 0x0000000000017941 */ /* 0x000fea0003800000 */
.L_x_2920:
[----:B0-----:R-:W-:Y:S01]  /*1c4b0*/  VIADD R0, R200, 0x60 ;  /* 0x00000060c8007836 */ /* 0x001fe20000000000 */
[----:B-12---:R-:W0:Y:S04]  /*1c4c0*/  SHFL.IDX PT, R48, R48, 0x3, 0x181f ;  /* 0x00781f0030307f89 */ /* 0x006e2800000e0000 */
[----:B------:R-:W-:Y:S01]  /*1c4d0*/  ISETP.GE.AND P0, PT, R0, R55, PT ;  /* 0x000000370000720c */ /* 0x000fe20003f06270 */
[----:B----4-:R-:W1:-:S12]  /*1c4e0*/  SHFL.IDX PT, R24, R24, 0x3, 0x181f ;  /* 0x00781f0018187f89 */ /* 0x010e5800000e0000 */
[----:B------:R-:W-:Y:S05]  /*1c4f0*/  @P0 BRA `(.L_x_2922) ;  /* 0x0000000800d80947 */ /* 0x000fea0003800000 */
[----:B------:R-:W-:Y:S02]  /*1c500*/  ULDC UR4, c[0x0][0xac8] ;  /* 0x0002b20000047ab9 */ /* 0x000fe40000000800 */
[----:B------:R-:W-:-:S13]  /*1c510*/  ISETP.GE.AND P1, PT, R203, UR4, PT ;  /* 0x00000004cb007c0c */ /* 0x000fda000bf26270 */
[----:B-1----:R-:W-:-:S04]  /*1c520*/  @!P1 LEA R2, P0, R203, R24, 0x1 ;  /* 0x00000018cb029211 */ /* 0x002fc800078008ff */
[----:B0-----:R-:W-:Y:S02]  /*1c530*/  @!P1 LEA.HI.X R3, R203, R48, R236, 0x1, P0 ;  /* 0x00000030cb039211 */ /* 0x001fe400000f0cec */
[----:B------:R-:W-:-:S03]  /*1c540*/  ISETP.GE.AND P0, PT, R206, UR4, PT ;  /* 0x00000004ce007c0c */ /* 0x000fc6000bf06270 */
[----:B------:R2:W-:Y:S10]  /*1c550*/  @!P1 ST.E.128 desc[UR60][R2.64], R28 ;  /* 0x0000001c02009985 */ /* 0x0005f4000c101d3c */
[----:B------:R-:W-:Y:S05]  /*1c560*/  @P0 BRA `(.L_x_2922) ;  /* 0x0000000800bc0947 */ /* 0x000fea0003800000 */
[----:B--2---:R-:W-:-:S04]  /*1c570*/  LEA R2, P0, R206, R24, 0x1 ;  /* 0x00000018ce027211 */ /* 0x004fc800078008ff */
[----:B------:R-:W-:-:S05]  /*1c580*/  LEA.HI.X R3, R206, R48, R235, 0x1, P0 ;  /* 0x00000030ce037211 */ /* 0x000fca00000f0ceb */
[----:B------:R4:W-:Y:S01]  /*1c590*/  ST.E.128 desc[UR60][R2.64], R44 ;  /* 0x0000002c02007985 */ /* 0x0009e2000c101d3c */
[----:B------:R-:W-:Y:S05]  /*1c5a0*/  BRA `(.L_x_2922) ;  /* 0x0000000800ac7947 */ /* 0x000fea0003800000 */
.L_x_2914:
        /* <DEDUP_REMOVED lines=16> */
[----:B--2---:R-:W-:Y:S02]  /*1c6b0*/  ISETP.NE.AND P2, PT, R21, 0x1, PT ;  /* 0x000000011500780c */ /* 0x004fe40003f45270 */
[----:B------:R-:W-:-:S11]  /*1c6c0*/  ISETP.GE.AND P3, PT, R237, 0x80, PT ;  /* 0x00000080ed00780c */ /* 0x000fd60003f66270 */
[----:B------:R-:W2:Y:S08]  /*1c6d0*/  @P2 LDC R12, c[0x0][0xbec] ;  /* 0x0002fb00ff0c2b82 */ /* 0x000eb00000000800 */
[----:B------:R-:W4:Y:S01]  /*1c6e0*/  @P2 LDC R29, c[0x0][0xbf0] ;  /* 0x0002fc00ff1d2b82 */ /* 0x000f220000000800 */
[----:B---3--:R-:W-:Y:S05]  /*1c6f0*/  @P1 BRA `(.L_x_2923) ;  /* 0x0000000000101947 */ /* 0x008fea0003800000 */
[----:B------:R-:W-:Y:S05]  /*1c700*/  @!P0 BRA `(.L_x_2923) ;  /* 0x00000000000c8947 */ /* 0x000fea0003800000 */
[----:B------:R-:W3:Y:S04]  /*1c710*/  LDG.E R5, desc[UR60][R2.64] ;  /* 0x0000003c02057981 */ /* 0x000ee8000c1e1900 */
[----:B-----5:R-:W3:Y:S02]  /*1c720*/  LDG.E R0, desc[UR60][R2.64+0x4] ;  /* 0x0000043c02007981 */ /* 0x020ee4000c1e1900 */
[----:B---3--:R-:W-:-:S07]  /*1c730*/  IMAD.IADD R0, R0, 0x1, -R5 ;  /* 0x0000000100007824 */ /* 0x008fce00078e0a05 */
.L_x_2923:
[----:B------:R-:W-:Y:S01]  /*1c740*/  BSSY B1, `(.L_x_2924) ;  /* 0x000002d000017945 */ /* 0x000fe20003800000 */
[----:B------:R-:W-:Y:S02]  /*1c750*/  SHF.R.S32.HI R10, RZ, 0x1f, R208 ;  /* 0x0000001fff0a7819 */ /* 0x000fe400000114d0 */
[----:B------:R-:W-:Y:S02]  /*1c760*/  SEL R211, R211, RZ, !P0 ;  /* 0x000000ffd3d37207 */ /* 0x000fe40004000000 */
[----:B------:R-:W-:Y:S02]  /*1c770*/  SEL R216, R216, RZ, !P0 ;  /* 0x000000ffd8d87207 */ /* 0x000fe40004000000 */
[----:B-----5:R-:W-:Y:S01]  /*1c780*/  SHF.R.S32.HI R11, RZ, 0x1f, R6 ;  /* 0x0000001fff0b7819 */ /* 0x020fe20000011406 */
[----:B------:R-:W-:Y:S06]  /*1c790*/  @P3 BRA `(.L_x_2925) ;  /* 0x00000000009c3947 */ /* 0x000fec0003800000 */
[----:B------:R-:W3:Y:S01]  /*1c7a0*/  S2R R3, SR_TID.X ;  /* 0x0000000000037919 */ /* 0x000ee20000002100 */
[----:B------:R-:W5:Y:S02]  /*1c7b0*/  LDC R9, c[0x0][0xbe8] ;  /* 0x0002fa00ff097b82 */ /* 0x000f640000000800 */
[----:B-----5:R-:W-:Y:S01]  /*1c7c0*/  IMAD R2, R0, R9, RZ ;  /* 0x0000000900027224 */ /* 0x020fe200078e02ff */
[----:B---3--:R-:W-:-:S04]  /*1c7d0*/  IADD3 R8, R200, -0x80, R3 ;  /* 0xffffff80c8087810 */ /* 0x008fc80007ffe003 */
        /* <DEDUP_REMOVED lines=9> */
[----:B------:R-:W3:Y:S01]  /*1c870*/  @P0 LDC R13, c[0x0][0xbec] ;  /* 0x0002fb00ff0d0b82 */ /* 0x000ee20000000800 */
[----:B------:R-:W-:Y:S01]  /*1c880*/  IMAD R7, R208, UR5, R7 ;  /* 0x00000005d0077c24 */ /* 0x000fe2000f8e0207 */
[----:B------:R-:W-:-:S03]  /*1c890*/  ULDC.64 UR4, c[0x0][0xb98] ;  /* 0x0002e60000047ab9 */ /* 0x000fc60000000a00 */
[----:B------:R-:W-:-:S03]  /*1c8a0*/  IMAD.IADD R3, R3, 0x1, R7 ;  /* 0x0000000103037824 */ /* 0x000fc600078e0207 */
[----:B------:R-:W5:Y:S01]  /*1c8b0*/  @P0 LDC R15, c[0x0][0xbf0] ;  /* 0x0002fc00ff0f0b82 */ /* 0x000f620000000800 */
[----:B------:R-:W-:-:S04]  /*1c8c0*/  IMAD.WIDE.U32 R2, R211, UR4, R2 ;  /* 0x00000004d3027c25 */ /* 0x000fc8000f8e0002 */
[----:B---3--:R-:W-:-:S05]  /*1c8d0*/  @P0 IMAD.HI.U32 R4, R8, R13, RZ ;  /* 0x0000000d08040227 */ /* 0x008fca00078e00ff */
[----:B-----5:R-:W-:Y:S01]  /*1c8e0*/  @P0 SHF.R.U32.HI R5, RZ, R15, R4 ;  /* 0x0000000fff050219 */ /* 0x020fe20000011604 */
        /* <DEDUP_REMOVED lines=18> */
.L_x_2925:
[----:B------:R-:W-:Y:S05]  /*1ca10*/  BSYNC B1 ;  /* 0x0000000000017941 */ /* 0x000fea0003800000 */
.L_x_2924:
[----:B------:R-:W-:Y:S01]  /*1ca20*/  ULDC.64 UR4, c[0x0][0xaa0] ;  /* 0x0002a80000047ab9 */ /* 0x000fe20000000a00 */
[----:B------:R-:W-:Y:S01]  /*1ca30*/  IMAD R7, R207, 0x20, R215 ;  /* 0x00000020cf077824 */ /* 0x000fe200078e02d7 */
[----:B------:R-:W-:Y:S01]  /*1ca40*/  BSSY B1, `(.L_x_2926) ;  /* 0x0000037000017945 */ /* 0x000fe20003800000 */
[----:B---3--:R-:W-:Y:S02]  /*1ca50*/  IMAD R3, R11, UR4, RZ ;  /* 0x000000040b037c24 */ /* 0x008fe4000f8e02ff */
        /* <DEDUP_REMOVED lines=40> */
[----:B------:R2:W3:Y:S02]  /*1cce0*/  SHFL.IDX PT, R2, R4, RZ, 0x181f ;  /* 0x00181fff04027589 */ /* 0x0004e400000e0000 */
[----:B------:R-:W-:Y:S02]  /*1ccf0*/  ISETP.GE.AND P0, PT, R0, R21, PT ;  /* 0x000000150000720c */ /* 0x000fe40003f06270 */
[----:B------:R2:W4:Y:S01]  /*1cd00*/  SHFL.IDX PT, R0, R5, RZ, 0x181f ;  /* 0x00181fff05007589 */ /* 0x00052200000e0000 */
[----:B------:R-:W-:Y:S10]  /*1cd10*/  @P2 BRA `(.L_x_2927) ;  /* 0x0000000000242947 */ /* 0x000ff40003800000 */
[----:B------:R-:W-:Y:S02]  /*1cd20*/  ULDC UR4, c[0x0][0xac8] ;  /* 0x0002b20000047ab9 */ /* 0x000fe40000000800 */
        /* <DEDUP_REMOVED lines=8> */
.L_x_2927:
[----:B------:R-:W-:Y:S05]  /*1cdb0*/  BSYNC B1 ;  /* 0x0000000000017941 */ /* 0x000fea0003800000 */
.L_x_2926:
[----:B----4-:R4:W0:Y:S01]  /*1cdc0*/  SHFL.IDX PT, R0, R5, 0x1, 0x181f ;  /* 0x00381f0005007f89 */ /* 0x01082200000e0000 */
[----:B------:R-:W-:Y:S03]  /*1cdd0*/  BSSY B1, `(.L_x_2928) ;  /* 0x000000c000017945 */ /* 0x000fe60003800000 */
[----:B---3--:R4:W3:Y:S01]  /*1cde0*/  SHFL.IDX PT, R2, R4, 0x1, 0x181f ;  /* 0x00381f0004027f89 */ /* 0x0088e200000e0000 */
        /* <DEDUP_REMOVED lines=10> */
.L_x_2929:
[----:B------:R-:W-:Y:S05]  /*1ce90*/  BSYNC B1 ;  /* 0x0000000000017941 */ /* 0x000fea0003800000 */
.L_x_2928:
[----:B0-----:R0:W0:Y:S01]  /*1cea0*/  SHFL.IDX PT, R0, R5, 0x2, 0x181f ;  /* 0x00581f0005007f89 */ /* 0x00102200000e0000 */
[----:B------:R-:W-:Y:S03]  /*1ceb0*/  BSSY B1, `(.L_x_2930) ;  /* 0x000000c000017945 */ /* 0x000fe60003800000 */
[----:B---3--:R3:W0:Y:S01]  /*1cec0*/  SHFL.IDX PT, R2, R4, 0x2, 0x181f ;  /* 0x00581f0004027f89 */ /* 0x00862200000e0000 */
        /* <DEDUP_REMOVED lines=8> */
[----:B------:R0:W-:Y:S04]  /*1cf50*/  @!P2 ST.E.128 desc[UR60][R6.64], RZ ;  /* 0x000000ff0600a985 */ /* 0x0001e8000c101d3c */
[----:B------:R0:W-:Y:S02]  /*1cf60*/  @!P3 ST.E.128 desc[UR60][R2.64], RZ ;  /* 0x000000ff0200b985 */ /* 0x0001e4000c101d3c */
.L_x_2931:
[----:B------:R-:W-:Y:S05]  /*1cf70*/  BSYNC B1 ;  /* 0x0000000000017941 */ /* 0x000fea0003800000 */
.L_x_2930:
[----:B0-----:R-:W-:Y:S01]  /*1cf80*/  VIADD R0, R200, 0x60 ;  /* 0x00000060c8007836 */ /* 0x001fe20000000000 */
[----:B--2-4-:R-:W0:Y:S04]  /*1cf90*/  SHFL.IDX PT, R5, R5, 0x3, 0x181f ;  /* 0x00781f0005057f89 */ /* 0x014e2800000e0000 */
[----:B------:R-:W-:Y:S01]  /*1cfa0*/  ISETP.GE.AND P0, PT, R0, R21, PT ;  /* 0x000000150000720c */ /* 0x000fe20003f06270 */
[----:B------:R2:W4:-:S12]  /*1cfb0*/  SHFL.IDX PT, R2, R4, 0x3, 0x181f ;  /* 0x00781f0004027f89 */ /* 0x00051800000e0000 */
[----:B--2---:R-:W-:Y:S05]  /*1cfc0*/  @P0 BRA `(.L_x_2922) ;  /* 0x0000000000240947 */ /* 0x004fea0003800000 */
        /* <DEDUP_REMOVED lines=9> */
.L_x_2922:
[----:B------:R-:W-:Y:S05]  /*1d060*/  BSYNC B0 ;  /* 0x0000000000007941 */ /* 0x000fea0003800000 */
.L_x_2913:
[----:B------:R-:W-:Y:S02]  /*1d070*/  ULDC UR4, c[0x0][0xc3c] ;  /* 0x00030f0000047ab9 */ /* 0x000fe40000000800 */
[----:B-1----:R-:W-:-:S13]  /*1d080*/  ISETP.GE.AND P0, PT, R27, UR4, PT ;  /* 0x000000041b007c0c */ /* 0x002fda000bf06270 */
[----:B------:R-:W-:Y:S05]  /*1d090*/  @!P0 BRA `(.L_x_2932) ;  /* 0xfffffe4000888947 */ /* 0x000fea000383ffff */
[----:B------:R-:W-:Y:S05]  /*1d0a0*/  BRA `(.L_x_2708) ;  /* 0x0000007c00907947 */ /* 0x000fea0003800000 */
.L_x_2706:
        /* <DEDUP_REMOVED lines=18> */
.L_x_2933:
        /* <DEDUP_REMOVED lines=41> */
.L_x_2939:
        /* <DEDUP_REMOVED lines=12> */
.L_x_2938:
[----:B------:R-:W-:Y:S05]  /*1d520*/  BSYNC B0 ;  /* 0x0000000000007941 */ /* 0x000fea0003800000 */
.L_x_2937:
        /* <DEDUP_REMOVED lines=21> */
.L_x_2935:
        /* <DEDUP_REMOVED lines=18> */
[----:B------:R-:W-:-:S06]  /*1d7a0*/  VIADD R16, R7, 0xffffffff ;  /* 0xffffffff07107836 */ /* 0x000fcc0000000000 */
[----:B------:R2:W3:Y:S02]  /*1d7b0*/  SHFL.IDX PT, R16, R5, R16, 0x1f ;  /* 0x00001f1005107589 */ /* 0x0004e400000e0000 */
.L_x_2940:
[----:B-12---:R-:W-:Y:S01]  /*1d7c0*/  IMAD.MOV R5, RZ, RZ, -R3 ;  /* 0x000000ffff057224 */ /* 0x006fe200078e0a03 */
[----:B------:R-:W-:Y:S01]  /*1d7d0*/  IABS R7, R9 ;  /* 0x0000000900077213 */ /* 0x000fe20000000000 */
        /* <DEDUP_REMOVED lines=23> */
[----:B------:R-:W-:Y:S01]  /*1d950*/  VIADDMNMX R11, R10, UR5, R11, PT ;  /* 0x000000050a0b7c46 */ /* 0x000fe2000b80010b */
[----:B------:R-:W-:-:S03]  /*1d960*/  IMAD.IADD R5, R8, 0x1, R5 ;  /* 0x0000000108057824 */ /* 0x000fc600078e0205 */
        /* <DEDUP_REMOVED lines=12> */
[----:B------:R-:W-:-:S03]  /*1da30*/  LOP3.LUT R3, R8, R11, RZ, 0x3c, !PT ;  /* 0x0000000b08037212 */ /* 0x000fc600078e3cff */
        /* <DEDUP_REMOVED lines=16> */
.L_x_2936:
[----:B------:R-:W-:Y:S02]  /*1db40*/  IMAD.MOV.U32 R17, RZ, RZ, RZ ;  /* 0x000000ffff117224 */ /* 0x000fe400078e00ff */
[----:B------:R-:W-:Y:S02]  /*1db50*/  IMAD.U32 R16, RZ, RZ, UR6 ;  /* 0x00000006ff107e24 */ /* 0x000fe4000f8e00ff */
[----:B------:R-:W-:-:S07]  /*1db60*/  IMAD.MOV.U32 R18, RZ, RZ, RZ ;  /* 0x000000ffff127224 */ /* 0x000fce00078e00ff */
.L_x_2941:
[----:B------:R-:W-:-:S13]  /*1db70*/  ISETP.NE.AND P0, PT, R0, RZ, PT ;  /* 0x000000ff0000720c */ /* 0x000fda0003f05270 */
[----:B------:R-:W1:Y:S01]  /*1db80*/  @!P0 S2R R3, SR_CgaCtaId ;  /* 0x0000000000038919 */ /* 0x000e620000008800 */
[----:B------:R-:W-:-:S04]  /*1db90*/  @!P0 MOV R0, 0x400 ;  /* 0x0000040000008802 */ /* 0x000fc80000000f00 */
[----:B-1----:R-:W-:-:S05]  /*1dba0*/  @!P0 LEA R0, R3, R0, 0x18 ;  /* 0x0000000003008211 */ /* 0x002fca00078ec0ff */
[----:B------:R1:W-:Y:S01]  /*1dbb0*/  @!P0 STS.128 [R0+0x348d0], R16 ;  /* 0x0348d01000008388 */ /* 0x0003e20000000c00 */
[----:B------:R-:W-:Y:S06]  /*1dbc0*/  BAR.ARV 0x5, 0x180 ;  /* 0x0146000000007b1d */ /* 0x000fec0000002000 */
.L_x_2934:
[----:B-1----:R-:W-:Y:S01]  /*1dbd0*/  IMAD.MOV.U32 R0, RZ, RZ, 0x1 ;  /* 0x00000001ff007424 */ /* 0x002fe200078e00ff */
[----:B------:R1:W-:Y:S01]  /*1dbe0*/  STL [R1+0xc], RZ ;  /* 0x00000cff01007387 */ /* 0x0003e20000100800 */
[----:B------:R-:W-:Y:S02]  /*1dbf0*/  ULDC UR4, c[0x0][0xc3c] ;  /* 0x00030f0000047ab9 */ /* 0x000fe40000000800 */
[----:B--2---:R-:W-:Y:S01]  /*1dc00*/  ISETP.GE.AND P0, PT, R19, UR4, PT ;  /* 0x0000000413007c0c */ /* 0x004fe2000bf06270 */
[----:B------:R1:W-:Y:S04]  /*1dc10*/  STL [R1+0x1c], R0 ;  /* 0x00001c0001007387 */ /* 0x0003e80000100800 */
[----:B------:R1:W-:Y:S08]  /*1dc20*/  STL [R1+0x50], RZ ;  /* 0x000050ff01007387 */ /* 0x0003f00000100800 */
[----:B-1----:R-:W-:Y:S05]  /*1dc30*/  @P0 BRA `(.L_x_2942) ;  /* 0x0000006c00bc0947 */ /* 0x002fea0003800000 */
[----:B------:R-:W2:Y:S04]  /*1dc40*/  LDL R0, [R1+0x58] ;  /* 0x0000580001007983 */ /* 0x000ea80000100800 */
[----:B------:R-:W3:Y:S01]  /*1dc50*/  LDL.LU R5, [R1+0x8] ;  /* 0x0000080001057983 */ /* 0x000ee20000300800 */
[----:B------:R-:W1:Y:S01]  /*1dc60*/  S2UR UR5, SR_CgaCtaId ;  /* 0x00000000000579c3 */ /* 0x000e620000008800 */
[----:B------:R-:W-:Y:S01]  /*1dc70*/  LOP3.LUT R7, R4, 0x7f, RZ, 0xc0, !PT ;  /* 0x0000007f04077812 */ /* 0x000fe200078ec0ff */
[----:B------:R-:W-:Y:S01]  /*1dc80*/  UMOV UR4, 0x400 ;  /* 0x0000040000047882 */ /* 0x000fe20000000000 */
[----:B------:R-:W-:Y:S01]  /*1dc90*/  BSSY B8, `(.L_x_2942) ;  /* 0x00006e9000087945 */ /* 0x000fe20003800000 */
[----:B------:R-:W-:Y:S01]  /*1dca0*/  ULDC.64 UR36, c[0x0][0x198] ;  /* 0x0000660000247ab9 */ /* 0x000fe20000000a00 */
[C---:B------:R-:W-:Y:S01]  /*1dcb0*/  ISETP.NE.AND P1, PT, R7.reuse, RZ, PT ;  /* 0x000000ff0700720c */ /* 0x040fe20003f25270 */
[----:B0-----:R-:W-:Y:S01]  /*1dcc0*/  IMAD.SHL.U32 R2, R7, 0x8, RZ ;  /* 0x0000000807027824 */ /* 0x001fe200078e00ff */
[----:B------:R-:W-:Y:S01]  /*1dcd0*/  SHF.R.U32.HI R6, RZ, 0x3, R7 ;  /* 0x00000003ff067819 */ /* 0x000fe20000011607 */
[----:B------:R-:W-:Y:S01]  /*1dce0*/  ULDC UR39, c[0x0][0xc] ;  /* 0x0000030000277ab9 */ /* 0x000fe20000000800 */
[----:B-1----:R-:W-:Y:S01]  /*1dcf0*/  ULEA UR4, UR5, UR4, 0x18 ;  /* 0x0000000405047291 */ /* 0x002fe2000f8ec03f */
[----:B--2---:R-:W-:Y:S01]  /*1dd00*/  R2UR UR6, R0 ;  /* 0x00000000000672ca */ /* 0x004fe200000e0000 */
[----:B------:R-:W-:Y:S01]  /*1dd10*/  IMAD.SHL.U32 R0, R4, 0x8, RZ ;  /* 0x0000000804007824 */ /* 0x000fe200078e00ff */
[----:B---3--:R-:W-:-:S04]  /*1dd20*/  LOP3.LUT R5, R5, 0xfffffffd, RZ, 0xc0, !PT ;  /* 0xfffffffd05057812 */ /* 0x008fc800078ec0ff */
[----:B------:R-:W-:Y:S02]  /*1dd30*/  LOP3.LUT R3, R0, 0x1f8, RZ, 0xc0, !PT ;  /* 0x000001f800037812 */ /* 0x000fe400078ec0ff */
[----:B------:R-:W-:Y:S02]  /*1dd40*/  @P1 LOP3.LUT R5, R5, 0x2, RZ, 0xfc, !PT ;  /* 0x0000000205051812 */ /* 0x000fe400078efcff */
[----:B------:R-:W-:Y:S02]  /*1dd50*/  LOP3.LUT R3, R3, 0x38, R4, 0x78, !PT ;  /* 0x0000003803037812 */ /* 0x000fe400078e7804 */
[----:B------:R-:W-:Y:S01]  /*1dd60*/  LOP3.LUT R5, R5, 0xfffffffe, RZ, 0xc0, !PT ;  /* 0xfffffffe05057812 */ /* 0x000fe200078ec0ff */
[----:B------:R-:W-:Y:S01]  /*1dd70*/  ULOP3.LUT UR38, UR6, 0x2, URZ, 0xfc, !UPT ;  /* 0x0000000206267892 */ /* 0x000fe2000f8efc3f */
[----:B------:R-:W-:Y:S02]  /*1dd80*/  LOP3.LUT R2, R3, 0x200, R2, 0xf8, !PT ;  /* 0x0000020003027812 */ /* 0x000fe400078ef802 */
[C---:B------:R-:W-:Y:S01]  /*1dd90*/  LOP3.LUT P0, R3, R4.reuse, 0x1f, RZ, 0xc0, !PT ;  /* 0x0000001f04037812 */ /* 0x040fe2000780c0ff */
[----:B------:R-:W-:Y:S01]  /*1dda0*/  IMAD.SHL.U32 R4, R4, 0x10, RZ ;  /* 0x0000001004047824 */ /* 0x000fe200078e00ff */
[----:B------:R-:W-:-:S03]  /*1ddb0*/  LOP3.LUT R0, R0, 0x38, RZ, 0xc0, !PT ;  /* 0x0000003800007812 */ /* 0x000fc600078ec0ff */
[----:B------:R0:W-:Y:S01]  /*1ddc0*/  STL [R1+0x2c], R3 ;  /* 0x00002c0301007387 */ /* 0x0001e20000100800 */
[----:B------:R-:W-:-:S07]  /*1ddd0*/  LOP3.LUT R4, R6, 0x70, R4, 0xf8, !PT ;  /* 0x0000007006047812 */ /* 0x000fce00078ef804 */
[----:B------:R-:W-:Y:S02]  /*1dde0*/  @P0 LOP3.LUT R5, R5, 0x1, RZ, 0xfc, !PT ;  /* 0x0000000105050812 */ /* 0x000fe400078efcff */
[----:B------:R-:W-:Y:S01]  /*1ddf0*/  ISETP.NE.OR P0, PT, R7, RZ, !P0 ;  /* 0x000000ff0700720c */ /* 0x000fe20004705670 */
[----:B0-----:R-:W-:Y:S01]  /*1de00*/  IMAD.U32 R3, RZ, RZ, UR4 ;  /* 0x00000004ff037e24 */ /* 0x001fe2000f8e00ff */
[----:B------:R-:W-:-:S03]  /*1de10*/  LOP3.LUT R5, R5, 0xfffffff7, RZ, 0xc0, !PT ;  /* 0xfffffff705057812 */ /* 0x000fc600078ec0ff */
[----:B------:R-:W-:Y:S01]  /*1de20*/  IMAD R2, R2, 0x2, R3 ;  /* 0x0000000202027824 */ /* 0x000fe200078e0203 */
[----:B------:R0:W-:Y:S04]  /*1de30*/  STL [R1+0x4], R3 ;  /* 0x0000040301007387 */ /* 0x0001e80000100800 */
[----:B------:R1:W-:Y:S03]  /*1de40*/  STL [R1+0x30], R2 ;  /* 0x0000300201007387 */ /* 0x0003e60000100800 */
[----:B------:R-:W-:Y:S01]  /*1de50*/  @P0 LOP3.LUT R5, R5, 0x8, RZ, 0xfc, !PT ;  /* 0x0000000805050812 */ /* 0x000fe200078efcff */
[----:B------:R-:W-:Y:S01]  /*1de60*/  STL [R1+0x10], RZ ;  /* 0x000010ff01007387 */ /* 0x000fe20000100800 */
[----:B0-----:R-:W-:-:S03]  /*1de70*/  IMAD.MOV.U32 R3, RZ, RZ, 0x1 ;  /* 0x00000001ff037424 */ /* 0x001fc600078e00ff */
[----:B------:R-:W-:Y:S01]  /*1de80*/  STL [R1+0x8], R5 ;  /* 0x0000080501007387 */ /* 0x000fe20000100800 */
[----:B-1----:R-:W-:-:S05]  /*1de90*/  IMAD.MOV.U32 R2, RZ, RZ, 0x1 ;  /* 0x00000001ff027424 */ /* 0x002fca00078e00ff */
[----:B------:R0:W-:Y:S04]  /*1dea0*/  STL [R1+0x24], R2 ;  /* 0x0000240201007387 */ /* 0x0001e80000100800 */
[----:B------:R1:W-:Y:S04]  /*1deb0*/  STL [R1+0x50], RZ ;  /* 0x000050ff01007387 */ /* 0x0003e80000100800 */
[----:B------:R1:W-:Y:S01]  /*1dec0*/  STL [R1+0xc], RZ ;  /* 0x00000cff01007387 */ /* 0x0003e20000100800 */
[----:B0-----:R-:W-:-:S03]  /*1ded0*/  LOP3.LUT R2, R0, 0x40, RZ, 0xfc, !PT ;  /* 0x0000004000027812 */ /* 0x001fc600078efcff */
[----:B------:R1:W-:Y:S01]  /*1dee0*/  STL [R1+0x1c], R3 ;  /* 0x00001c0301007387 */ /* 0x0003e20000100800 */
[----:B------:R-:W-:-:S07]  /*1def0*/  LOP3.LUT R0, R0, 0x80, RZ, 0xfc, !PT ;  /* 0x0000008000007812 */ /* 0x000fce00078efcff */
.L_x_3086:
[----:B01-3--:R-:W0:Y:S02]  /*1df00*/  LDC.64 R2, c[0x0][0xc88] ;  /* 0x00032200ff027b82 */ /* 0x00be240000000a00 */
        /* <DEDUP_REMOVED lines=16> */
[----:B------:R0:W-:Y:S01]  /*1e010*/  STL [R1+0x34], R4 ;  /* 0x0000340401007387 */ /* 0x0001e20000100800 */
[C-C-:B------:R-:W-:Y:S02]  /*1e020*/  SHF.L.U64.HI R14, R4.reuse, 0x2, R5.reuse ;  /* 0x00000002040e7819 */ /* 0x140fe40000010205 */
[----:B------:R-:W-:Y:S01]  /*1e030*/  @P0 LEA.HI.X R3, R4, UR5, R5, 0x2, P1 ;  /* 0x0000000504030c11 */ /* 0x000fe200088f1405 */
[----:B------:R-:W-:Y:S01]  /*1e040*/  ULDC.64 UR4, c[0x0][0xa00] ;  /* 0x0002800000047ab9 */ /* 0x000fe20000000a00 */
[C---:B-----5:R-:W-:Y:S01]  /*1e050*/  @P3 IADD3 R8, P1, R15.reuse, UR10, RZ ;  /* 0x0000000a0f083c10 */ /* 0x060fe2000ff3e0ff */
[----:B------:R1:W-:Y:S03]  /*1e060*/  STL [R1+0x44], R5 ;  /* 0x0000440501007387 */ /* 0x0003e60000100800 */
[----:B------:R-:W-:Y:S01]  /*1e070*/  @P3 IADD3.X R9, R14, UR11, RZ, P1, !PT ;  /* 0x0000000b0e093c10 */ /* 0x000fe20008ffe4ff */
[----:B------:R2:W5:Y:S01]  /*1e080*/  @P0 LDG.E R0, desc[UR60][R2.64] ;  /* 0x0000003c02000981 */ /* 0x000562000c1e1900 */
        /* <DEDUP_REMOVED lines=9> */
[----:B--2---:R-:W-:-:S04]  /*1e120*/  IADD3 R2, P0, R15, UR4, RZ ;  /* 0x000000040f027c10 */ /* 0x004fc8000ff1e0ff */
[----:B------:R-:W-:Y:S01]  /*1e130*/  IADD3.X R3, R14, UR5, RZ, P0, !PT ;  /* 0x000000050e037c10 */ /* 0x000fe200087fe4ff */
[----:B------:R-:W-:Y:S01]  /*1e140*/  ULDC UR4, c[0x0][0x288] ;  /* 0x0000a20000047ab9 */ /* 0x000fe20000000800 */
[----:B0-----:R-:W-:-:S03]  /*1e150*/  IADD3 R4, P0, R15, UR8, RZ ;  /* 0x000000080f047c10 */ /* 0x001fc6000ff1e0ff */
[----:B------:R0:W5:Y:S01]  /*1e160*/  @P2 LDG.E R11, desc[UR60][R6.64] ;  /* 0x0000003c060b2981 */ /* 0x000162000c1e1900 */
[----:B-1----:R-:W-:Y:S02]  /*1e170*/  IADD3.X R5, R14, UR9, RZ, P0, !PT ;  /* 0x000000090e057c10 */ /* 0x002fe400087fe4ff */
[----:B------:R-:W-:Y:S01]  /*1e180*/  ISETP.NE.U32.AND P0, PT, RZ, UR8, PT ;  /* 0x00000008ff007c0c */ /* 0x000fe2000bf05070 */
[----:B------:R-:W2:Y:S03]  /*1e190*/  @P1 LDG.E R12, desc[UR60][R2.64] ;  /* 0x0000003c020c1981 */ /* 0x000ea6000c1e1900 */
[----:B------:R-:W-:-:S13]  /*1e1a0*/  ISETP.NE.AND.EX P0, PT, RZ, UR9, PT, P0 ;  /* 0x00000009ff007c0c */ /* 0x000fda000bf05300 */
[----:B------:R0:W5:Y:S04]  /*1e1b0*/  @P0 LDG.E R10, desc[UR60][R4.64] ;  /* 0x0000003c040a0981 */ /* 0x000168000c1e1900 */
[----:B--2---:R1:W-:Y:S02]  /*1e1c0*/  STL [R1+0x3c], R12 ;  /* 0x00003c0c01007387 */ /* 0x0043e40000100800 */
[----:B-1----:R-:W-:Y:S01]  /*1e1d0*/  IMAD.U32 R12, RZ, RZ, UR4 ;  /* 0x00000004ff0c7e24 */ /* 0x002fe2000f8e00ff */
[----:B------:R-:W-:-:S05]  /*1e1e0*/  ULDC.64 UR4, c[0x0][0x418] ;  /* 0x0001060000047ab9 */ /* 0x000fca0000000a00 */
[----:B------:R-:W2:Y:S01]  /*1e1f0*/  @P3 LDG.E R12, desc[UR60][R8.64] ;  /* 0x0000003c080c3981 */ /* 0x000ea2000c1e1900 */
[----:B------:R-:W-:-:S03]  /*1e200*/  UISETP.NE.U32.AND UP0, UPT, UR4, URZ, UPT ;  /* 0x0000003f0400728c */ /* 0x000fc6000bf05070 */
[----:B------:R-:W-:Y:S01]  /*1e210*/  ULDC UR4, c[0x0][0x424] ;  /* 0x0001090000047ab9 */ /* 0x000fe20000000800 */
[----:B------:R-:W-:-:S03]  /*1e220*/  UISETP.NE.AND.EX UP0, UPT, UR5, URZ, UPT, UP0 ;  /* 0x0000003f0500728c */ /* 0x000fc6000bf05300 */
[----:B------:R-:W-:Y:S01]  /*1e230*/  ULDC UR5, c[0x0][0x2f0] ;  /* 0x0000bc0000057ab9 */ /* 0x000fe20000000800 */
[----:B------:R-:W-:Y:S01]  /*1e240*/  USEL UR4, UR4, 0x1, UP0 ;  /* 0x0000000104047887 */ /* 0x000fe20008000000 */
[----:B--2---:R0:W-:Y:S04]  /*1e250*/  STL [R1+0x40], R12 ;  /* 0x0000400c01007387 */ /* 0x0041e80000100800 */
[----:B------:R0:W5:Y:S01]  /*1e260*/  LDL R13, [R1+0x40] ;  /* 0x00004000010d7983 */ /* 0x0001620000100800 */
[----:B------:R-:W-:-:S03]  /*1e270*/  UIMAD UR4, UR4, UR5, URZ ;  /* 0x00000005040472a4 */ /* 0x000fc6000f8e023f */
[----:B------:R-:W-:Y:S02]  /*1e280*/  ULDC UR5, c[0x0][0x348] ;  /* 0x0000d20000057ab9 */ /* 0x000fe40000000800 */
[----:B------:R-:W-:Y:S02]  /*1e290*/  IMAD.U32 R8, RZ, RZ, UR5 ;  /* 0x00000005ff087e24 */ /* 0x000fe4000f8e00ff */
[----:B------:R-:W-:Y:S01]  /*1e2a0*/  IMAD.U32 R9, RZ, RZ, UR4 ;  /* 0x00000004ff097e24 */ /* 0x000fe2000f8e00ff */
[----:B0-----:R-:W-:Y:S06]  /*1e2b0*/  @P3 BRA `(.L_x_2943) ;  /* 0x0000000000143947 */ /* 0x001fec0003800000 */
[----:B------:R-:W-:Y:S05]  /*1e2c0*/  @!P1 BRA `(.L_x_2943) ;  /* 0x0000000000109947 */ /* 0x000fea0003800000 */
[----:B------:R-:W2:Y:S04]  /*1e2d0*/  LDG.E R12, desc[UR60][R2.64] ;  /* 0x0000003c020c7981 */ /* 0x000ea8000c1e1900 */
[----:B------:R-:W2:Y:S02]  /*1e2e0*/  LDG.E R2, desc[UR60][R2.64+0x4] ;  /* 0x0000043c02027981 */ /* 0x000ea4000c1e1900 */
[----:B--2--5:R-:W-:-:S05]  /*1e2f0*/  IMAD.IADD R13, R2, 0x1, -R12 ;  /* 0x00000001020d7824 */ /* 0x024fca00078e0a0c */
[----:B------:R0:W-:Y:S02]  /*1e300*/  STL [R1+0x40], R13 ;  /* 0x0000400d01007387 */ /* 0x0001e40000100800 */
.L_x_2943:
[----:B------:R-:W2:Y:S01]  /*1e310*/  LDL R12, [R1+0x34] ;  /* 0x00003400010c7983 */ /* 0x000ea20000100800 */
[----:B-----5:R-:W-:Y:S01]  /*1e320*/  IMAD.IADD R2, R11, 0x1, R0 ;  /* 0x000000010b027824 */ /* 0x020fe200078e0200 */
[----:B------:R-:W-:Y:S02]  /*1e330*/  ULDC.64 UR4, c[0x0][0xa20] ;  /* 0x0002880000047ab9 */ /* 0x000fe40000000a00 */
[----:B------:R-:W-:Y:S02]  /*1e340*/  ISETP.NE.U32.AND P1, PT, RZ, UR4, PT ;  /* 0x00000004ff007c0c */ /* 0x000fe4000bf25070 */
[----:B------:R1:W-:Y:S02]  /*1e350*/  STL [R1+0x20], R2 ;  /* 0x0000200201007387 */ /* 0x0003e40000100800 */
[----:B------:R-:W-:Y:S02]  /*1e360*/  ISETP.NE.AND.EX P1, PT, RZ, UR5, PT, P1 ;  /* 0x00000005ff007c0c */ /* 0x000fe4000bf25310 */
[----:B--2---:R1:W-:Y:S11]  /*1e370*/  STL [R1+0x18], R12 ;  /* 0x0000180c01007387 */ /* 0x0043f60000100800 */
[----:B------:R-:W-:Y:S05]  /*1e380*/  @!P1 BRA `(.L_x_2944) ;  /* 0x0000000000109947 */ /* 0x000fea0003800000 */
[----:B-1----:R-:W-:-:S04]  /*1e390*/  IADD3 R2, P1, R15, UR4, RZ ;  /* 0x000000040f027c10 */ /* 0x002fc8000ff3e0ff */
[----:B------:R-:W-:-:S05]  /*1e3a0*/  IADD3.X R3, R14, UR5, RZ, P1, !PT ;  /* 0x000000050e037c10 */ /* 0x000fca0008ffe4ff */
[----:B------:R1:W5:Y:S01]  /*1e3b0*/  LDG.E R9, desc[UR60][R2.64] ;  /* 0x0000003c02097981 */ /* 0x000362000c1e1900 */
[----:B------:R-:W-:Y:S05]  /*1e3c0*/  BRA `(.L_x_2945) ;  /* 0x0000000000107947 */ /* 0x000fea0003800000 */
.L_x_2944:
[----:B------:R-:W-:Y:S05]  /*1e3d0*/  @!P2 BRA `(.L_x_2945) ;  /* 0x00000000000ca947 */ /* 0x000fea0003800000 */
[----:B------:R-:W2:Y:S04]  /*1e3e0*/  LDG.E R9, desc[UR60][R6.64] ;  /* 0x0000003c06097981 */ /* 0x000ea8000c1e1900 */
[----:B------:R-:W2:Y:S02]  /*1e3f0*/  LDG.E R6, desc[UR60][R6.64+0x4] ;  /* 0x0000043c06067981 */ /* 0x000ea4000c1e1900 */
[----:B--2---:R-:W-:-:S07]  /*1e400*/  IMAD.IADD R9, R6, 0x1, -R9 ;  /* 0x0000000106097824 */ /* 0x004fce00078e0a09 */
.L_x_2945:
[----:B-1----:R-:W2:Y:S01]  /*1e410*/  @P0 LDG.E R2, desc[UR60][R4.64] ;  /* 0x0000003c04020981 */ /* 0x002ea2000c1e1900 */
[----:B------:R-:W1:Y:S01]  /*1e420*/  LDC R3, c[0x0][0x448] ;  /* 0x00011200ff037b82 */ /* 0x000e620000000800 */
[----:B-----5:R-:W-:Y:S02]  /*1e430*/  IMAD.IADD R0, R9, 0x1, -R0 ;  /* 0x0000000109007824 */ /* 0x020fe400078e0a00 */
[----:B------:R3:W2:Y:S01]  /*1e440*/  @P0 LDG.E R4, desc[UR60][R4.64+0x4] ;  /* 0x0000043c04040981 */ /* 0x0006a2000c1e1900 */
[----:B-1----:R-:W-:-:S13]  /*1e450*/  ISETP.NE.AND P1, PT, R3, 0x1, PT ;  /* 0x000000010300780c */ /* 0x002fda0003f25270 */
[----:B---3--:R-:W1:Y:S01]  /*1e460*/  @P1 LDC R5, c[0x0][0x450] ;  /* 0x00011400ff051b82 */ /* 0x008e620000000800 */
[----:B------:R-:W-:-:S05]  /*1e470*/  IMAD.MOV R9, RZ, RZ, -R0 ;  /* 0x000000ffff097224 */ /* 0x000fca00078e0a00 */
[----:B------:R-:W-:Y:S01]  /*1e480*/  VIMNMX R9, RZ, R9, !PT ;  /* 0x00000009ff097248 */ /* 0x000fe20007fe0100 */
[----:B------:R-:W-:Y:S01]  /*1e490*/  BSSY B0, `(.L_x_2946) ;  /* 0x0000158000007945 */ /* 0x000fe20003800000 */
[----:B------:R-:W-:Y:S01]  /*1e4a0*/  PLOP3.LUT P5, PT, PT, PT, PT, 0x80, 0x0 ;  /* 0x000000000000781c */ /* 0x000fe20003faf070 */
[----:B--2---:R-:W-:Y:S02]  /*1e4b0*/  @P0 IMAD.IADD R8, R4, 0x1, -R2 ;  /* 0x0000000104080824 */ /* 0x004fe400078e0a02 */
[----:B------:R-:W2:Y:S01]  /*1e4c0*/  @P1 LDC R4, c[0x0][0x44c] ;  /* 0x00011300ff041b82 */ /* 0x000ea20000000800 */
[----:B------:R-:W-:-:S04]  /*1e4d0*/  IMAD.SHL.U32 R2, R17, 0x80, RZ ;  /* 0x0000008011027824 */ /* 0x000fc800078e00ff */
[----:B------:R-:W-:-:S04]  /*1e4e0*/  VIADD R2, R2, 0x7f ;  /* 0x0000007f02027836 */ /* 0x000fc80000000000 */
[----:B------:R-:W-:Y:S02]  /*1e4f0*/  IMAD.MOV.U32 R3, RZ, RZ, R2 ;  /* 0x000000ffff037224 */ /* 0x000fe400078e0002 */
[----:B--2---:R-:W-:-:S04]  /*1e500*/  @P1 IMAD.HI.U32 R4, R2, R4, RZ ;  /* 0x0000000402041227 */ /* 0x004fc800078e00ff */
[----:B------:R-:W-:Y:S01]  /*1e510*/  IMAD.IADD R2, R0, 0x1, R8 ;  /* 0x0000000100027824 */ /* 0x000fe200078e0208 */
[----:B-1----:R-:W-:-:S03]  /*1e520*/  @P1 SHF.R.U32.HI R3, RZ, R5, R4 ;  /* 0x00000005ff031219 */ /* 0x002fc60000011604 */
[C---:B------:R-:W-:Y:S01]  /*1e530*/  VIADD R4, R2.reuse, 0x7f ;  /* 0x0000007f02047836 */ /* 0x040fe20000000000 */
[----:B------:R-:W-:-:S05]  /*1e540*/  IADD3 R21, R2, 0x80, -R13 ;  /* 0x0000008002157810 */ /* 0x000fca0007ffe80d */
[----:B------:R-:W-:Y:S01]  /*1e550*/  IMAD.IADD R2, R21, 0x1, R3 ;  /* 0x0000000115027824 */ /* 0x000fe200078e0203 */
[----:B------:R-:W-:-:S04]  /*1e560*/  SHF.R.S32.HI R3, RZ, 0x1f, R4 ;  /* 0x0000001fff037819 */ /* 0x000fc80000011404 */
[----:B------:R-:W-:Y:S02]  /*1e570*/  LEA.HI R20, R3, R4, RZ, 0x7 ;  /* 0x0000000403147211 */ /* 0x000fe400078f38ff */
[----:B------:R-:W-:-:S04]  /*1e580*/  SHF.R.S32.HI R3, RZ, 0x1f, R2 ;  /* 0x0000001fff037819 */ /* 0x000fc80000011402 */
[----:B------:R-:W-:Y:S02]  /*1e590*/  LEA.HI R2, R3, R2, RZ, 0x7 ;  /* 0x0000000203027211 */ /* 0x000fe400078f38ff */
[----:B------:R-:W-:Y:S02]  /*1e5a0*/  SHF.R.S32.HI R20, RZ, 0x7, R20 ;  /* 0x00000007ff147819 */ /* 0x000fe40000011414 */
[----:B------:R-:W-:-:S04]  /*1e5b0*/  SHF.R.S32.HI R2, RZ, 0x7, R2 ;  /* 0x00000007ff027819 */ /* 0x000fc80000011402 */
[----:B------:R-:W-:-:S05]  /*1e5c0*/  VIMNMX R2, R20, R2, PT ;  /* 0x0000000214027248 */ /* 0x000fca0003fe0100 */
[----:B------:R-:W-:-:S05]  /*1e5d0*/  IMAD R2, R2, 0x80, -R0 ;  /* 0x0000008002027824 */ /* 0x000fca00078e0a00 */
[----:B------:R-:W-:-:S04]  /*1e5e0*/  VIMNMX R0, R2, R8, PT ;  /* 0x0000000802007248 */ /* 0x000fc80003fe0100 */
[----:B------:R-:W-:Y:S02]  /*1e5f0*/  ISETP.GT.AND P1, PT, R0, R9, PT ;  /* 0x000000090000720c */ /* 0x000fe40003f24270 */
[----:B------:R-:W-:-:S11]  /*1e600*/  SHF.R.U32.HI R9, RZ, 0x7, R9 ;  /* 0x00000007ff097819 */ /* 0x000fd60000011609 */
[----:B------:R-:W-:-:S05]  /*1e610*/  @P1 VIADD R0, R0, 0x7f ;  /* 0x0000007f00001836 */ /* 0x000fca0000000000 */
[----:B------:R-:W-:Y:S01]  /*1e620*/  @P1 SHF.R.S32.HI R2, RZ, 0x1f, R0 ;  /* 0x0000001fff021819 */ /* 0x000fe20000011400 */
[----:B------:R-:W-:-:S03]  /*1e630*/  IMAD.MOV.U32 R6, RZ, RZ, R9 ;  /* 0x000000ffff067224 */ /* 0x000fc600078e0009 */
[----:B------:R-:W-:-:S04]  /*1e640*/  @P1 LEA.HI R0, R2, R0, RZ, 0x7 ;  /* 0x0000000002001211 */ /* 0x000fc800078f38ff */
[----:B------:R-:W-:-:S04]  /*1e650*/  @P1 SHF.R.S32.HI R6, RZ, 0x7, R0 ;  /* 0x00000007ff061819 */ /* 0x000fc80000011400 */
        /* <DEDUP_REMOVED lines=9> */
.L_x_3129:
[----:B--2---:R-:W-:Y:S02]  /*1e6f0*/  ISETP.NE.AND P0, PT, R14, RZ, PT ;  /* 0x000000ff0e00720c */ /* 0x004fe40003f05270 */
[----:B------:R-:W-:-:S11]  /*1e700*/  PLOP3.LUT P2, PT, PT, PT, PT, 0x8, 0x0 ;  /* 0x000000000000781c */ /* 0x000fd60003f4e170 */
[----:B------:R-:W-:Y:S05]  /*1e710*/  @P0 BRA `(.L_x_2949) ;  /* 0x00000000000c0947 */ /* 0x000fea0003800000 */
[----:B------:R-:W-:-:S03]  /*1e720*/  UMOV UR4, 0xffffffff ;  /* 0xffffffff00047882 */ /* 0x000fc60000000000 */
[----:B------:R-:W-:Y:S05]  /*1e730*/  BRA.DIV UR4, `(.L_x_2950) ;  /* 0x0000007204ec7947 */ /* 0x000fea000b800000 */
[----:B------:R-:W-:-:S13]  /*1e740*/  ELECT P2, URZ, PT ;  /* 0x00000000003f782f */ /* 0x000fda0003840000 */
.L_x_2949:
[----:B-1----:R-:W2:Y:S04]  /*1e750*/  LDL R2, [R1+0x50] ;  /* 0x0000500001027983 */ /* 0x002ea80000100800 */
[----:B------:R-:W3:Y:S01]  /*1e760*/  LDL R4, [R1+0x4] ;  /* 0x0000040001047983 */ /* 0x000ee20000100800 */
        /* <DEDUP_REMOVED lines=8> */
.L_x_3132:
[----:B------:R-:W-:Y:S05]  /*1e7f0*/  BSYNC B1 ;  /* 0x0000000000017941 */ /* 0x000fea0003800000 */
.L_x_2951:
[----:B------:R-:W-:Y:S04]  /*1e800*/  BSSY B1, `(.L_x_2953) ;  /* 0x0000085000017945 */ /* 0x000fe80003800000 */
[----:B------:R-:W-:Y:S05]  /*1e810*/  @!P2 BRA `(.L_x_2954) ;  /* 0x00000008000ca947 */ /* 0x000fea0003800000 */
[----:B------:R-:W2:Y:S04]  /*1e820*/  LDL R7, [R1+0x4] ;  /* 0x0000040001077983 */ /* 0x000ea80000100800 */
        /* <DEDUP_REMOVED lines=10> */
.L_x_3133:
[----:B------:R-:W-:Y:S05]  /*1e8d0*/  BSYNC B2 ;  /* 0x0000000000027941 */ /* 0x000fea0003800000 */
.L_x_2955:
        /* <DEDUP_REMOVED lines=8> */
.L_x_2958:
[----:B------:R-:W-:Y:S05]  /*1e960*/  BSYNC B2 ;  /* 0x0000000000027941 */ /* 0x000fea0003800000 */
.L_x_2957:
[----:B------:R-:W3:Y:S04]  /*1e970*/  LDL R5, [R1+0x4] ;  /* 0x0000040001057983 */ /* 0x000ee80000100800 */
        /* <DEDUP_REMOVED lines=13> */
.L_x_2959:
        /* <DEDUP_REMOVED lines=16> */
.L_x_2960:
        /* <DEDUP_REMOVED lines=15> */
.L_x_2961:
        /* <DEDUP_REMOVED lines=13> */
.L_x_3134:
[----:B------:R-:W-:Y:S05]  /*1ed10*/  BSYNC B2 ;  /* 0x0000000000027941 */ /* 0x000fea0003800000 */
.L_x_2962:
        /* <DEDUP_REMOVED lines=10> */
.L_x_2965:
[----:B------:R-:W-:Y:S05]  /*1edc0*/  BSYNC B2 ;  /* 0x0000000000027941 */ /* 0x000fea0003800000 */
.L_x_2964:
[----:B------:R-:W3:Y:S04]  /*1edd0*/  LDL R5, [R1+0x4] ;  /* 0x0000040001057983 */ /* 0x000ee80000100800 */
[----:B0-----:R-:W4:Y:S01]  /*1ede0*/  LDL R2, [R1+0x10] ;  /* 0x0000100001027983 */ /* 0x001f220000100800 */
[----:B------:R-:W-:Y:S01]  /*1edf0*/  R2UR UR10, R11 ;  /* 0x000000000b0a72ca */ /* 0x000fe200000e0000 */
[----:B------:R-:W-:Y:S01]  /*1ee00*/  UIADD3 UR4, UP0, UR36, 0x670, URZ ;  /* 0x0000067024047890 */ /* 0x000fe2000ff1e03f */
[----:B------:R-:W-:Y:S01]  /*1ee10*/  R2UR UR6, R12 ;  /* 0x000000000c0672ca */ /* 0x000fe200000e0000 */
[----:B-12---:R-:W-:Y:S01]  /*1ee20*/  VIADD R4, R4, 0x348b0 ;  /* 0x000348b004047836 */ /* 0x006fe20000000000 */
[----:B------:R-:W-:Y:S01]  /*1ee30*/  R2UR UR7, R13 ;  /* 0x000000000d0772ca */ /* 0x000fe200000e0000 */
[----:B------:R-:W-:Y:S01]  /*1ee40*/  UIADD3.X UR5, URZ, UR37, URZ, UP0, !UPT ;  /* 0x000000253f057290 */ /* 0x000fe200087fe43f */
[----:B------:R-:W-:Y:S01]  /*1ee50*/  PLOP3.LUT P0, PT, PT, PT, PT, 0x80, 0x0 ;  /* 0x000000000000781c */ /* 0x000fe20003f0f070 */
[----:B---3--:R-:W-:-:S04]  /*1ee60*/  VIADD R5, R5, 0x400 ;  /* 0x0000040005057836 */ /* 0x008fc80000000000 */
[----:B----4-:R-:W-:-:S08]  /*1ee70*/  IMAD R2, R2, 0x8000, R5 ;  /* 0x0000800002027824 */ /* 0x010fd000078e0205 */
.L_x_2966:
        /* <DEDUP_REMOVED lines=19> */
.L_x_2967:
        /* <DEDUP_REMOVED lines=10> */
.L_x_2954:
[----:B------:R-:W-:Y:S05]  /*1f050*/  BSYNC B1 ;  /* 0x0000000000017941 */ /* 0x000fea0003800000 */
.L_x_2953:
[----:B------:R-:W1:Y:S04]  /*1f060*/  LDL.LU R7, [R1+0x10] ;  /* 0x0000100001077983 */ /* 0x000e680000300800 */
[----:B------:R-:W2:Y:S01]  /*1f070*/  LDL.LU R5, [R1+0x24] ;  /* 0x0000240001057983 */ /* 0x000ea20000300800 */
[----:B------:R-:W-:Y:S01]  /*1f080*/  PLOP3.LUT P5, PT, PT, PT, PT, 0x8, 0x0 ;  /* 0x000000000000781c */ /* 0x000fe20003fae170 */
[----:B-1----:R-:W-:Y:S02]  /*1f090*/  VIADD R2, R7, 0x1 ;  /* 0x0000000107027836 */ /* 0x002fe40000000000 */
        /* <DEDUP_REMOVED lines=9> */
.L_x_2983:
[----:B------:R-:W-:Y:S05]  /*1f130*/  YIELD ;  /* 0x0000000000007946 */ /* 0x000fea0003800000 */
[----:B------:R-:W-:Y:S04]  /*1f140*/  BSSY B1, `(.L_x_2968) ;  /* 0x0000080000017945 */ /* 0x000fe80003800000 */
[----:B--2---:R-:W-:Y:S05]  /*1f150*/  @!P2 BRA `(.L_x_2969) ;  /* 0x0000000400f8a947 */ /* 0x004fea0003800000 */
[----:B-1----:R-:W2:Y:S04]  /*1f160*/  LDL R5, [R1+0x4] ;  /* 0x0000040001057983 */ /* 0x002ea80000100800 */
[----:B------:R-:W2:Y:S04]  /*1f170*/  LDL R4, [R1+0x10] ;  /* 0x0000100001047983 */ /* 0x000ea80000100800 */
[----:B------:R-:W3:Y:S01]  /*1f180*/  LDL R3, [R1+0x24] ;  /* 0x0000240001037983 */ /* 0x000ee20000100800 */
[----:B------:R-:W-:Y:S01]  /*1f190*/  BSSY B2, `(.L_x_2970) ;  /* 0x0000008000027945 */ /* 0x000fe20003800000 */
[----:B------:R-:W1:Y:S02]  /*1f1a0*/  S2R R2, SR_TID.X ;  /* 0x0000000000027919 */ /* 0x000e640000002100 */
[----:B-1----:R-:W-:-:S04]  /*1f1b0*/  LOP3.LUT R2, R2, 0x7f, RZ, 0xc0, !PT ;  /* 0x0000007f02027812 */ /* 0x002fc800078ec0ff */
[----:B------:R-:W-:Y:S01]  /*1f1c0*/  ISETP.NE.AND P1, PT, R2, RZ, PT ;  /* 0x000000ff0200720c */ /* 0x000fe20003f25270 */
[----:B--2---:R-:W-:Y:S01]  /*1f1d0*/  IMAD R6, R4, 0x8, R5 ;  /* 0x0000000804067824 */ /* 0x004fe200078e0205 */
[----:B---3--:R-:W-:-:S04]  /*1f1e0*/  SHF.L.U32 R5, R3, 0x1f, RZ ;  /* 0x0000001f03057819 */ /* 0x008fc800000006ff */
[----:B------:R-:W1:Y:S02]  /*1f1f0*/  SYNCS.PHASECHK.TRANS64.TRYWAIT P0, [R6+URZ+0x348a0], R5 ;  /* 0x0348a005060075a7 */ /* 0x000e64000800017f */
[----:B-1----:R-:W-:Y:S05]  /*1f200*/  @!P0 BRA `(.L_x_2971) ;  /* 0x00000068009c8947 */ /* 0x002fea0003800000 */
.L_x_3135:
[----:B------:R-:W-:Y:S05]  /*1f210*/  BSYNC B2 ;  /* 0x0000000000027941 */ /* 0x000fea0003800000 */
.L_x_2970:
        /* <DEDUP_REMOVED lines=8> */
.L_x_2973:
[----:B------:R-:W-:Y:S05]  /*1f2a0*/  BSYNC B2 ;  /* 0x0000000000027941 */ /* 0x000fea0003800000 */
.L_x_2972:
[----:B------:R-:W3:Y:S04]  /*1f2b0*/  LDL R3, [R1+0x4] ;  /* 0x0000040001037983 */ /* 0x000ee80000100800 */
        /* <DEDUP_REMOVED lines=12> */
.L_x_2974:
        /* <DEDUP_REMOVED lines=16> */
.L_x_2975:
        /* <DEDUP_REMOVED lines=15> */
.L_x_2976:
        /* <DEDUP_REMOVED lines=13> */
.L_x_3136:
[----:B------:R-:W-:Y:S05]  /*1f640*/  BSYNC B2 ;  /* 0x0000000000027941 */ /* 0x000fea0003800000 */
.L_x_2977:
[----:B------:R-:W-:Y:S01]  /*1f650*/  BSSY B2, `(.L_x_2979) ;  /* 0x000000a000027945 */ /* 0x000fe20003800000 */
[----:B------:R-:W-:Y:S02]  /*1f660*/  IMAD.MOV.U32 R4, RZ, RZ, 0x0 ;  /* 0x00000000ff047424 */ /* 0x000fe400078e00ff */
[----:B-12---:R-:W-:Y:S01]  /*1f670*/  IMAD.MOV.U32 R5, RZ, RZ, 0x12f00000 ;  /* 0x12f00000ff057424 */ /* 0x006fe200078e00ff */
[----:B------:R-:W-:Y:S06]  /*1f680*/  @P1 BRA `(.L_x_2980) ;  /* 0x0000000000181947 */ /* 0x000fec0003800000 */
[----:B------:R-:W2:Y:S02]  /*1f690*/  LDL R2, [R1+0x8] ;  /* 0x0000080001027983 */ /* 0x000ea40000100800 */
[----:B--2---:R-:W-:Y:S01]  /*1f6a0*/  LOP3.LUT P0, RZ, R2, 0x1, RZ, 0xc0, !PT ;  /* 0x0000000102ff7812 */ /* 0x004fe2000780c0ff */
[----:B------:R-:W-:-:S04]  /*1f6b0*/  IMAD.MOV.U32 R2, RZ, RZ, 0x8000 ;  /* 0x00008000ff027424 */ /* 0x000fc800078e00ff */
[----:B------:R1:W-:Y:S08]  /*1f6c0*/  SYNCS.ARRIVE.TRANS64 RZ, [R6+URZ+0x348b0], R2 ;  /* 0x0348b00206ff79a7 */ /* 0x0003f0000800003f */
[----:B------:R-:W-:Y:S05]  /*1f6d0*/  @!P0 BRA `(.L_x_2980) ;  /* 0x0000000000048947 */ /* 0x000fea0003800000 */
[----:B------:R-:W-:Y:S01]  /*1f6e0*/  BPT.TRAP 0x1 ;  /* 0x000000040000795c */ /* 0x000fe20000300000 */
.L_x_2980:
[----:B------:R-:W-:Y:S05]  /*1f6f0*/  BSYNC B2 ;  /* 0x0000000000027941 */ /* 0x000fea0003800000 */
.L_x_2979:
[----:B-1----:R-:W2:Y:S04]  /*1f700*/  LDL R2, [R1+0x4] ;  /* 0x0000040001027983 */ /* 0x002ea80000100800 */
        /* <DEDUP_REMOVED lines=10> */
.L_x_2981:
        /* <DEDUP_REMOVED lines=10> */
[----:B------:R-:W-:Y:S01]  /*1f850*/  R2UR UR10, R12 ;  /* 0x000000000c0a72ca */ /* 0x000fe200000e0000 */
[----:B------:R-:W-:Y:S01]  /*1f860*/  VIADD R2, R2, 0x4000 ;  /* 0x0000400002027836 */ /* 0x000fe20000000000 */
[----:B------:R-:W-:Y:S02]  /*1f870*/  R2UR UR6, R4 ;  /* 0x00000000040672ca */ /* 0x000fe400000e0000 */
[----:B------:R-:W-:Y:S02]  /*1f880*/  R2UR UR7, R5 ;  /* 0x00000000050772ca */ /* 0x000fe400000e0000 */
[----:B------:R-:W-:-:S13]  /*1f890*/  PLOP3.LUT P0, PT, PT, PT, PT, 0x80, 0x0 ;  /* 0x000000000000781c */ /* 0x000fda0003f0f070 */
.L_x_2982:
        /* <DEDUP_REMOVED lines=10> */
.L_x_2969:
[----:B------:R-:W-:Y:S05]  /*1f940*/  BSYNC B1 ;  /* 0x0000000000017941 */ /* 0x000fea0003800000 */
.L_x_2968:
[----:B-1----:R-:W2:Y:S04]  /*1f950*/  LDL.LU R5, [R1+0x10] ;  /* 0x0000100001057983 */ /* 0x002ea80000300800 */
[----:B------:R-:W3:Y:S01]  /*1f960*/  LDL.LU R4, [R1+0x24] ;  /* 0x0000240001047983 */ /* 0x000ee20000300800 */
        /* <DEDUP_REMOVED lines=10> */
.L_x_2947:
[----:B------:R-:W-:Y:S05]  /*1fa10*/  BSYNC B0 ;  /* 0x0000000000007941 */ /* 0x000fea0003800000 */
.L_x_2946:
[----:B------:R-:W3:Y:S01]  /*1fa20*/  LDC R0, c[0x0][0x448] ;  /* 0x00011200ff007b82 */ /* 0x000ee20000000800 */
[----:B------:R-:W-:Y:S05]  /*1fa30*/  @!P5 WARPSYNC.ALL ;  /* 0x000000000000d948 */ /* 0x000fea0003800000 */
[----:B------:R-:W-:Y:S02]  /*1fa40*/  BSSY B7, `(.L_x_2984) ;  /* 0x0000447000077945 */ /* 0x000fe40003800000 */
[----:B------:R-:W-:Y:S01]  /*1fa50*/  @!P5 BAR.SYNC.DEFER_BLOCKING 0xc, 0x180 ;  /* 0x030600000000db1d */ /* 0x000fe20000010000 */
[----:B---3--:R-:W-:Y:S02]  /*1fa60*/  ISETP.NE.AND P0, PT, R0, 0x1, PT ;  /* 0x000000010000780c */ /* 0x008fe40003f05270 */
[----:B------:R-:W-:-:S11]  /*1fa70*/  LEA R0, R17, 0x7f, 0x7 ;  /* 0x0000007f11007811 */ /* 0x000fd600078e38ff */
[----:B--2---:R-:W2:Y:S08]  /*1fa80*/  @P0 LDC R2, c[0x0][0x44c] ;  /* 0x00011300ff020b82 */ /* 0x004eb00000000800 */
[----:B-1----:R-:W1:Y:S01]  /*1fa90*/  @P0 LDC R3, c[0x0][0x450] ;  /* 0x00011400ff030b82 */ /* 0x002e620000000800 */
[----:B--2---:R-:W-:-:S05]  /*1faa0*/  @P0 IMAD.HI.U32 R2, R0, R2, RZ ;  /* 0x0000000200020227 */ /* 0x004fca00078e00ff */
[----:B-1----:R-:W-:-:S05]  /*1fab0*/  @P0 SHF.R.U32.HI R0, RZ, R3, R2 ;  /* 0x00000003ff000219 */ /* 0x002fca0000011602 */
[----:B------:R-:W-:-:S05]  /*1fac0*/  IMAD.IADD R0, R21, 0x1, R0 ;  /* 0x0000000115007824 */ /* 0x000fca00078e0200 */
[----:B------:R-:W-:-:S04]  /*1fad0*/  SHF.R.S32.HI R2, RZ, 0x1f, R0 ;  /* 0x0000001fff027819 */ /* 0x000fc80000011400 */
[----:B------:R-:W-:-:S04]  /*1fae0*/  LEA.HI R0, R2, R0, RZ, 0x7 ;  /* 0x0000000002007211 */ /* 0x000fc800078f38ff */
[----:B------:R-:W-:-:S04]  /*1faf0*/  SHF.R.S32.HI R0, RZ, 0x7, R0 ;  /* 0x00000007ff007819 */ /* 0x000fc80000011400 */
[----:B------:R-:W-:-:S04]  /*1fb00*/  VIMNMX R4, R20, R0, PT ;  /* 0x0000000014047248 */ /* 0x000fc80003fe0100 */
[----:B------:R-:W-:Y:S01]  /*1fb10*/  ISETP.GT.AND P0, PT, R4, RZ, PT ;  /* 0x000000ff0400720c */ /* 0x000fe20003f04270 */
[----:B------:R1:W-:-:S12]  /*1fb20*/  STL [R1+0x38], R4 ;  /* 0x0000380401007387 */ /* 0x0003d80000100800 */
[----:B-1----:R-:W-:Y:S05]  /*1fb30*/  @P0 BRA `(.L_x_2985) ;  /* 0x0000000000440947 */ /* 0x002fea0003800000 */
[----:B------:R-:W1:Y:S02]  /*1fb40*/  S2R R4, SR_TID.X ;  /* 0x0000000000047919 */ /* 0x000e640000002100 */
[----:B-1----:R-:W-:-:S04]  /*1fb50*/  LOP3.LUT R4, R4, 0x7f, RZ, 0xc0, !PT ;  /* 0x0000007f04047812 */ /* 0x002fc800078ec0ff */
[----:B------:R-:W-:-:S13]  /*1fb60*/  ISETP.NE.AND P1, PT, R4, RZ, PT ;  /* 0x000000ff0400720c */ /* 0x000fda0003f25270 */
[----:B------:R-:W-:Y:S05]  /*1fb70*/  @P1 BRA `(.L_x_2986) ;  /* 0x0000004000cc1947 */ /* 0x000fea0003800000 */
[----:B------:R-:W1:Y:S01]  /*1fb80*/  S2R R3, SR_LANEID ;  /* 0x0000000000037919 */ /* 0x000e620000000000 */
[----:B------:R-:W-:Y:S02]  /*1fb90*/  VOTEU.ANY UR4, UPT, PT ;  /* 0x0000000000047886 */ /* 0x000fe400038e0100 */
[----:B------:R-:W1:Y:S08]  /*1fba0*/  FLO.U32 R0, UR4 ;  /* 0x0000000400007d00 */ /* 0x000e7000080e0000 */
[----:B------:R-:W2:Y:S01]  /*1fbb0*/  POPC R4, UR4 ;  /* 0x0000000400047d09 */ /* 0x000ea20008000000 */
[----:B-1----:R-:W-:-:S02]  /*1fbc0*/  ISETP.EQ.U32.AND P0, PT, R0, R3, PT ;  /* 0x000000030000720c */ /* 0x002fc40003f02070 */
[----:B------:R-:W2:Y:S11]  /*1fbd0*/  LDC.64 R2, c[0x0][0xc60] ;  /* 0x00031800ff027b82 */ /* 0x000eb60000000a00 */
[----:B--2---:R-:W2:Y:S01]  /*1fbe0*/  @P0 ATOMG.E.ADD.STRONG.GPU PT, R3, desc[UR60][R2.64], R4 ;  /* 0x00000004020309a8 */ /* 0x004ea200081ee1fc */
[----:B------:R-:W1:Y:S02]  /*1fbf0*/  S2R R5, SR_LTMASK ;  /* 0x0000000000057919 */ /* 0x000e640000003900 */
[----:B-1----:R-:W-:-:S06]  /*1fc00*/  LOP3.LUT R5, R5, UR4, RZ, 0xc0, !PT ;  /* 0x0000000405057c12 */ /* 0x002fcc000f8ec0ff */
[----:B------:R-:W1:Y:S01]  /*1fc10*/  POPC R5, R5 ;  /* 0x0000000500057309 */ /* 0x000e620000000000 */
[----:B--2---:R-:W1:Y:S02]  /*1fc20*/  SHFL.IDX PT, R0, R3, R0, 0x1f ;  /* 0x00001f0003007589 */ /* 0x004e6400000e0000 */
[----:B-1----:R-:W-:Y:S01]  /*1fc30*/  IADD3 R16, R0, UR39, R5 ;  /* 0x0000002700107c10 */ /* 0x002fe2000fffe005 */
[----:B------:R-:W-:Y:S06]  /*1fc40*/  BRA `(.L_x_2986) ;  /* 0x0000004000987947 */ /* 0x000fec0003800000 */
.L_x_2985:
        /* <DEDUP_REMOVED lines=21> */
.L_x_2988:
[----:B------:R-:W-:Y:S05]  /*1fda0*/  BSYNC B6 ;  /* 0x0000000000067941 */ /* 0x000fea0003800000 */
.L_x_2987:
        /* <DEDUP_REMOVED lines=18> */
[----:B01----:R-:W-:-:S07]  /*1fed0*/  IMAD.MOV.U32 R13, RZ, RZ, RZ ;  /* 0x000000ffff0d7224 */ /* 0x003fce00078e00ff */
[----:B------:R-:W-:-:S07]  /*1fee0*/  LEPC R20, `(.L_x_2991) ;  /* 0x000000001014794e */ /* 0x000fce0000000000 */
[----:B--2---:R-:W-:Y:S05]  /*1fef0*/  CALL.ABS.NOINC R2 ;  /* 0x0000000002007343 */ /* 0x004fea0003c00000 */
.L_x_2991:
        /* <DEDUP_REMOVED lines=16> */
.L_x_2990:
[----:B------:R-:W-:Y:S05]  /*20000*/  BSYNC B6 ;  /* 0x0000000000067941 */ /* 0x000fea0003800000 */
.L_x_2989:
[----:B------:R-:W2:Y:S01]  /*20010*/  LDL.LU R2, [R1] ;  /* 0x0000000001027983 */ /* 0x000ea20000300800 */
[----:B------:R-:W-:-:S03]  /*20020*/  ULDC.64 UR4, c[0x0][0x9f8] ;  /* 0x00027e0000047ab9 */ /* 0x000fc60000000a00 */
[----:B------:R-:W3:Y:S04]  /*20030*/  LDL.LU R4, [R1+0x14] ;  /* 0x0000140001047983 */ /* 0x000ee80000300800 */
[----:B------:R-:W4:Y:S01]  /*20040*/  LDL R7, [R1+0x18] ;  /* 0x0000180001077983 */ /* 0x000f220000100800 */
[----:B------:R-:W-:-:S03]  /*20050*/  ISETP.NE.U32.AND P0, PT, RZ, UR4, PT ;  /* 0x00000004ff007c0c */ /* 0x000fc6000bf05070 */
[----:B------:R-:W5:Y:S01]  /*20060*/  LDL R0, [R1+0x38] ;  /* 0x0000380001007983 */ /* 0x000f620000100800 */
[----:B------:R-:W-:-:S13]  /*20070*/  ISETP.NE.AND.EX P0, PT, RZ, UR5, PT, P0 ;  /* 0x00000005ff007c0c */ /* 0x000fda000bf05300 */
[----:B--2---:R-:W-:-:S04]  /*20080*/  @P0 IADD3 R2, P1, R2, UR4, RZ ;  /* 0x0000000402020c10 */ /* 0x004fc8000ff3e0ff */
[----:B---3--:R-:W-:Y:S01]  /*20090*/  @P0 IADD3.X R3, R4, UR5, RZ, P1, !PT ;  /* 0x0000000504030c10 */ /* 0x008fe20008ffe4ff */
[----:B------:R-:W-:-:S04]  /*200a0*/  ULDC.64 UR4, c[0x0][0xa08] ;  /* 0x0002820000047ab9 */ /* 0x000fc80000000a00 */
[----:B----4-:R1:W2:Y:S02]  /*200b0*/  @P0 LDG.E R7, desc[UR60][R2.64] ;  /* 0x0000003c02070981 */ /* 0x0102a4000c1e1900 */
[----:B-1----:R-:W1:Y:S01]  /*200c0*/  LDC.64 R2, c[0x0][0x418] ;  /* 0x00010600ff027b82 */ /* 0x002e620000000a00 */
[----:B-----5:R-:W-:Y:S01]  /*200d0*/  VIADD R4, R0, 0xffffffff ;  /* 0xffffffff00047836 */ /* 0x020fe20000000000 */
[----:B--2---:R-:W-:Y:S01]  /*200e0*/  SHF.R.S32.HI R8, RZ, 0x1f, R7 ;  /* 0x0000001fff087819 */ /* 0x004fe20000011407 */
[----:B------:R2:W-:Y:S04]  /*200f0*/  @P0 STL [R1+0x18], R7 ;  /* 0x0000180701000387 */ /* 0x0005e80000100800 */
        /* <DEDUP_REMOVED lines=10> */
.L_x_3139:
[----:B-1----:R-:W3:Y:S01]  /*201a0*/  LDL.LU R5, [R1+0x8] ;  /* 0x0000080001057983 */ /* 0x002ee20000300800 */
[----:B------:R-:W-:Y:S02]  /*201b0*/  PLOP3.LUT P1, PT, PT, PT, PT, 0x8, 0x0 ;  /* 0x000000000000781c */ /* 0x000fe40003f2e170 */
[----:B--2---:R-:W-:Y:S01]  /*201c0*/  ISETP.NE.AND P0, PT, R14, RZ, PT ;  /* 0x000000ff0e00720c */ /* 0x004fe20003f05270 */
[----:B------:R1:W-:Y:S04]  /*201d0*/  STL [R1], R0 ;  /* 0x0000000001007387 */ /* 0x0003e80000100800 */
[----:B------:R1:W-:Y:S01]  /*201e0*/  STL [R1+0x14], R4 ;  /* 0x0000140401007387 */ /* 0x0003e20000100800 */
[----:B---3--:R-:W-:-:S05]  /*201f0*/  LOP3.LUT R5, R5, 0xfffffffb, RZ, 0xc0, !PT ;  /* 0xfffffffb05057812 */ /* 0x008fca00078ec0ff */
[----:B------:R-:W-:-:S05]  /*20200*/  @P1 LOP3.LUT R5, R5, 0x4, RZ, 0xfc, !PT ;  /* 0x0000000405051812 */ /* 0x000fca00078efcff */
[----:B------:R1:W-:Y:S01]  /*20210*/  STL [R1+0x8], R5 ;  /* 0x0000080501007387 */ /* 0x0003e20000100800 */
[----:B------:R-:W-:Y:S05]  /*20220*/  @P0 BRA `(.L_x_2993) ;  /* 0x0000000400480947 */ /* 0x000fea0003800000 */
[----:B------:R-:W-:-:S03]  /*20230*/  UMOV UR4, 0xffffffff ;  /* 0xffffffff00047882 */ /* 0x000fc60000000000 */
[----:B------:R-:W-:Y:S05]  /*20240*/  BRA.DIV UR4, `(.L_x_2994) ;  /* 0x0000005a04e87947 */ /* 0x000fea000b800000 */
[----:B------:R-:W-:-:S13]  /*20250*/  ELECT P6, URZ, PT ;  /* 0x00000000003f782f */ /* 0x000fda00038c0000 */
.L_x_3142:
[----:B------:R-:W-:Y:S05]  /*20260*/  @!P6 BRA `(.L_x_2993) ;  /* 0x000000040038e947 */ /* 0x000fea0003800000 */
[----:B------:R-:W-:-:S04]  /*20270*/  ISETP.NE.U32.AND P0, PT, R2, RZ, PT ;  /* 0x000000ff0200720c */ /* 0x000fc80003f05070 */
[----:B------:R-:W-:-:S13]  /*20280*/  ISETP.NE.AND.EX P0, PT, R3, RZ, PT, P0 ;  /* 0x000000ff0300720c */ /* 0x000fda0003f05300 */
[----:B------:R-:W-:Y:S05]  /*20290*/  @!P0 BRA `(.L_x_2995) ;  /* 0x0000000000548947 */ /* 0x000fea0003800000 */
[----:B------:R-:W2:Y:S01]  /*202a0*/  LDC R6, c[0x0][0x43c] ;  /* 0x00010f00ff067b82 */ /* 0x000ea20000000800 */
[----:B------:R-:W-:Y:S01]  /*202b0*/  IMAD.MOV.U32 R9, RZ, RZ, R4 ;  /* 0x000000ffff097224 */ /* 0x000fe200078e0004 */
[----:B------:R-:W-:-:S03]  /*202c0*/  ULDC.64 UR4, c[0x0][0x428] ;  /* 0x00010a0000047ab9 */ /* 0x000fc60000000a00 */
[----:B-1----:R-:W-:Y:S01]  /*202d0*/  IMAD.MOV.U32 R0, RZ, RZ, R9 ;  /* 0x000000ffff007224 */ /* 0x002fe200078e0009 */
[----:B--2---:R-:W-:-:S13]  /*202e0*/  ISETP.NE.AND P0, PT, R6, 0x1, PT ;  /* 0x000000010600780c */ /* 0x004fda0003f05270 */
[----:B------:R-:W1:Y:S02]  /*202f0*/  @P0 LDC.64 R4, c[0x0][0x440] ;  /* 0x00011000ff040b82 */ /* 0x000e640000000a00 */
[----:B-1----:R-:W-:-:S05]  /*20300*/  @P0 IMAD.HI.U32 R4, R9, R4, RZ ;  /* 0x0000000409040227 */ /* 0x002fca00078e00ff */
        /* <DEDUP_REMOVED lines=12> */
[----:B------:R-:W3:Y:S04]  /*203d0*/  LDG.E R0, desc[UR60][R2.64] ;  /* 0x0000003c02007981 */ /* 0x000ee8000c1e1900 */
[----:B---3--:R2:W-:Y:S02]  /*203e0*/  STL [R1], R0 ;  /* 0x0000000001007387 */ /* 0x0085e40000100800 */
.L_x_2995:
[----:B------:R-:W3:Y:S04]  /*203f0*/  LDL R7, [R1+0x4] ;  /* 0x0000040001077983 */ /* 0x000ee80000100800 */
[----:B-12---:R-:W3:Y:S04]  /*20400*/  LDL R0, [R1+0xc] ;  /* 0x00000c0001007983 */ /* 0x006ee80000100800 */
[----:B------:R-:W2:Y:S01]  /*20410*/  LDL R2, [R1+0x1c] ;  /* 0x00001c0001027983 */ /* 0x000ea20000100800 */
[----:B---3--:R-:W-:Y:S01]  /*20420*/  IMAD R0, R0, 0x8, R7 ;  /* 0x0000000800007824 */ /* 0x008fe200078e0207 */
[----:B--2---:R-:W-:-:S04]  /*20430*/  SHF.L.U32 R2, R2, 0x1f, RZ ;  /* 0x0000001f02027819 */ /* 0x004fc800000006ff */
[----:B------:R-:W1:Y:S02]  /*20440*/  SYNCS.PHASECHK.TRANS64.TRYWAIT P0, [R0+URZ+0x34840], R2 ;  /* 0x03484002000075a7 */ /* 0x000e64000800017f */
[----:B-1----:R-:W-:Y:S05]  /*20450*/  @!P0 BRA `(.L_x_2996) ;  /* 0x0000005800848947 */ /* 0x002fea0003800000 */
.L_x_3143:
        /* <DEDUP_REMOVED lines=10> */
.L_x_2997:
[----:B------:R-:W3:Y:S04]  /*20500*/  LDL R7, [R1+0x4] ;  /* 0x0000040001077983 */ /* 0x000ee80000100800 */
[----:B------:R-:W3:Y:S04]  /*20510*/  LDL R6, [R1+0xc] ;  /* 0x00000c0001067983 */ /* 0x000ee80000100800 */
[----:B------:R-:W4:Y:S04]  /*20520*/  LDL R5, [R1+0x14] ;  /* 0x0000140001057983 */ /* 0x000f280000100800 */
[----:B------:R-:W4:Y:S04]  /*20530*/  LDL R4, [R1+0x20] ;  /* 0x0000200001047983 */ /* 0x000f280000100800 */
[----:B-12---:R-:W2:Y:S01]  /*20540*/  LDL R2, [R1] ;  /* 0x0000000001027983 */ /* 0x006ea20000100800 */
        /* <DEDUP_REMOVED lines=12> */
[----:B---3--:R-:W-:Y:S01]  /*20610*/  IMAD R0, R6, 0xc000, R7 ;  /* 0x0000c00006007824 */ /* 0x008fe200078e0207 */
[----:B----4-:R-:W-:-:S04]  /*20620*/  R2UR UR11, R5 ;  /* 0x00000000050b72ca */ /* 0x010fc800000e0000 */
[----:B------:R-:W-:Y:S02]  /*20630*/  R2UR UR8, R0 ;  /* 0x00000000000872ca */ /* 0x000fe400000e0000 */
[----:B------:R-:W-:Y:S02]  /*20640*/  R2UR UR5, R4 ;  /* 0x00000000040572ca */ /* 0x000fe400000e0000 */
[----:B--2---:R-:W-:-:S09]  /*20650*/  R2UR UR13, R2 ;  /* 0x00000000020d72ca */ /* 0x004fd200000e0000 */
        /* <DEDUP_REMOVED lines=15> */
.L_x_2993:
[----:B------:R-:W2:Y:S04]  /*20750*/  LDL R2, [R1+0x4] ;  /* 0x0000040001027983 */ /* 0x000ea80000100800 */
[----:B------:R-:W3:Y:S04]  /*20760*/  LDL.LU R3, [R1+0x3c] ;  /* 0x00003c0001037983 */ /* 0x000ee80000300800 */
[----:B-1----:R-:W4:Y:S04]  /*20770*/  LDL.LU R5, [R1+0x34] ;  /* 0x0000340001057983 */ /* 0x002f280000300800 */
[----:B------:R-:W5:Y:S01]  /*20780*/  LDL.LU R4, [R1+0x44] ;  /* 0x0000440001047983 */ /* 0x000f620000300800 */
        /* <DEDUP_REMOVED lines=39> */
.L_x_2999:
[----:B------:R-:W-:Y:S05]  /*20a00*/  BSYNC B6 ;  /* 0x0000000000067941 */ /* 0x000fea0003800000 */
.L_x_2998:
[----:B------:R-:W3:Y:S01]  /*20a10*/  LDL.LU R6, [R1+0x3c] ;  /* 0x00003c0001067983 */ /* 0x000ee20000300800 */
[----:B------:R-:W-:Y:S01]  /*20a20*/  ULDC.64 UR4, c[0x0][0x2d8] ;  /* 0x0000b60000047ab9 */ /* 0x000fe20000000a00 */
[----:B------:R-:W1:Y:S02]  /*20a30*/  LDC R7, c[0x0][0x448] ;  /* 0x00011200ff077b82 */ /* 0x000e640000000800 */
[----:B--2---:R-:W3:Y:S04]  /*20a40*/  LDL.LU.64 R2, [R1+0x48] ;  /* 0x0000480001027983 */ /* 0x004ee80000300a00 */
[----:B------:R-:W2:Y:S04]  /*20a50*/  LDL.LU R0, [R1+0x44] ;  /* 0x0000440001007983 */ /* 0x000ea80000300800 */
[----:B------:R-:W4:Y:S04]  /*20a60*/  LDL.LU R4, [R1+0x54] ;  /* 0x0000540001047983 */ /* 0x000f280000300800 */
[----:B------:R-:W5:Y:S01]  /*20a70*/  LDL.LU R5, [R1+0x34] ;  /* 0x0000340001057983 */ /* 0x000f620000300800 */
[----:B------:R-:W0:Y:S01]  /*20a80*/  S2R R9, SR_TID.X ;  /* 0x0000000000097919 */ /* 0x000e220000002100 */
[----:B------:R-:W0:Y:S01]  /*20a90*/  S2R R8, SR_TID.X ;  /* 0x0000000000087919 */ /* 0x000e220000002100 */
[----:B-1----:R-:W-:Y:S01]  /*20aa0*/  ISETP.NE.AND P0, PT, R7, 0x1, PT ;  /* 0x000000010700780c */ /* 0x002fe20003f05270 */
[----:B------:R-:W1:Y:S01]  /*20ab0*/  S2R R10, SR_TID.X ;  /* 0x00000000000a7919 */ /* 0x000e620000002100 */
[----:B0-----:R-:W-:-:S02]  /*20ac0*/  IMAD.SHL.U32 R9, R9, 0x8, RZ ;  /* 0x0000000809097824 */ /* 0x001fc400078e00ff */
[----:B------:R-:W-:-:S03]  /*20ad0*/  IMAD.SHL.U32 R8, R8, 0x8, RZ ;  /* 0x0000000808087824 */ /* 0x000fc600078e00ff */
[----:B------:R-:W-:Y:S02]  /*20ae0*/  LOP3.LUT R9, R9, 0x38, RZ, 0xc0, !PT ;  /* 0x0000003809097812 */ /* 0x000fe400078ec0ff */
[----:B-1----:R-:W-:Y:S02]  /*20af0*/  LOP3.LUT R10, R10, 0x7f, RZ, 0xc0, !PT ;  /* 0x0000007f0a0a7812 */ /* 0x002fe400078ec0ff */
[C---:B------:R-:W-:Y:S02]  /*20b00*/  LOP3.LUT R11, R9.reuse, 0x40, RZ, 0xfc, !PT ;  /* 0x00000040090b7812 */ /* 0x040fe400078efcff */
[----:B------:R-:W-:Y:S02]  /*20b10*/  LOP3.LUT R8, R8, 0x38, RZ, 0xc0, !PT ;  /* 0x0000003808087812 */ /* 0x000fe400078ec0ff */
[----:B------:R-:W-:Y:S02]  /*20b20*/  LOP3.LUT R9, R9, 0x80, RZ, 0xfc, !PT ;  /* 0x0000008009097812 */ /* 0x000fe400078efcff */
[----:B------:R-:W-:Y:S01]  /*20b30*/  SHF.R.U32.HI R10, RZ, 0x3, R10 ;  /* 0x00000003ff0a7819 */ /* 0x000fe2000001160a */
[----:B---3--:R-:W-:-:S02]  /*20b40*/  IMAD.MOV.U32 R3, RZ, RZ, R6 ;  /* 0x000000ffff037224 */ /* 0x008fc400078e0006 */
[----:B------:R-:W0:Y:S01]  /*20b50*/  @P0 LDC R6, c[0x0][0x450] ;  /* 0x00011400ff060b82 */ /* 0x000e220000000800 */
[----:B--2---:R-:W-:Y:S02]  /*20b60*/  IMAD R0, R0, UR4, RZ ;  /* 0x0000000400007c24 */ /* 0x004fe4000f8e02ff */
[----:B------:R-:W-:-:S04]  /*20b70*/  IMAD.WIDE.U32 R2, R18, UR4, R2 ;  /* 0x0000000412027c25 */ /* 0x000fc8000f8e0002 */
[----:B------:R-:W-:Y:S01]  /*20b80*/  IMAD R0, R18, UR5, R0 ;  /* 0x0000000512007c24 */ /* 0x000fe2000f8e0200 */
[----:B------:R-:W-:-:S03]  /*20b90*/  ULDC.64 UR4, c[0x0][0x2e0] ;  /* 0x0000b80000047ab9 */ /* 0x000fc60000000a00 */
[----:B------:R-:W-:Y:S02]  /*20ba0*/  IMAD.IADD R3, R3, 0x1, R0 ;  /* 0x0000000103037824 */ /* 0x000fe400078e0200 */
[----:B----4-:R-:W-:Y:S02]  /*20bb0*/  IMAD R0, R4, UR4, RZ ;  /* 0x0000000404007c24 */ /* 0x010fe4000f8e02ff */
[----:B------:R-:W1:Y:S01]  /*20bc0*/  S2R R4, SR_TID.X ;  /* 0x0000000000047919 */ /* 0x000e620000002100 */
[----:B-----5:R-:W-:-:S04]  /*20bd0*/  IMAD.WIDE.U32 R2, R5, UR4, R2 ;  /* 0x0000000405027c25 */ /* 0x020fc8000f8e0002 */
[----:B------:R-:W-:Y:S01]  /*20be0*/  IMAD R0, R5, UR5, R0 ;  /* 0x0000000505007c24 */ /* 0x000fe2000f8e0200 */
[----:B------:R-:W-:-:S03]  /*20bf0*/  ULDC.64 UR4, c[0x0][0x2d0] ;  /* 0x0000b40000047ab9 */ /* 0x000fc60000000a00 */
[----:B------:R-:W-:Y:S01]  /*20c00*/  IMAD.IADD R3, R3, 0x1, R0 ;  /* 0x0000000103037824 */ /* 0x000fe200078e0200 */
[----:B-1----:R-:W-:-:S04]  /*20c10*/  LOP3.LUT R4, R4, 0x7f, RZ, 0xc0, !PT ;  /* 0x0000007f04047812 */ /* 0x002fc800078ec0ff */
[----:B------:R-:W-:Y:S02]  /*20c20*/  SHF.R.U32.HI R5, RZ, 0x3, R4 ;  /* 0x00000003ff057819 */ /* 0x000fe40000011604 */
[----:B------:R-:W1:Y:S02]  /*20c30*/  S2R R4, SR_TID.X ;  /* 0x0000000000047919 */ /* 0x000e640000002100 */
[----:B-1----:R-:W-:-:S05]  /*20c40*/  IMAD.SHL.U32 R4, R4, 0x10, RZ ;  /* 0x0000001004047824 */ /* 0x002fca00078e00ff */
[----:B------:R-:W-:Y:S02]  /*20c50*/  LOP3.LUT R4, R5, 0x70, R4, 0xf8, !PT ;  /* 0x0000007005047812 */ /* 0x000fe400078ef804 */
[----:B------:R-:W1:Y:S03]  /*20c60*/  @P0 LDC R5, c[0x0][0x44c] ;  /* 0x00011300ff050b82 */ /* 0x000e660000000800 */
[----:B------:R-:W-:-:S04]  /*20c70*/  IMAD R4, R17, 0x80, R4 ;  /* 0x0000008011047824 */ /* 0x000fc800078e0204 */
        /* <DEDUP_REMOVED lines=27> */
[----:B------:R-:W-:-:S03]  /*20e30*/  IMAD R17, R17, 0x80, R10 ;  /* 0x0000008011117824 */ /* 0x000fc600078e020a */
[----:B------:R-:W-:Y:S04]  /*20e40*/  SHFL.IDX PT, R4, R2, RZ, 0x181f ;  /* 0x00181fff02047589 */ /* 0x000fe800000e0000 */
[----:B------:R-:W-:Y:S01]  /*20e50*/  SHFL.IDX PT, R6, R2, 0x1, 0x181f ;  /* 0x00381f0002067f89 */ /* 0x000fe200000e0000 */
[----:B--2---:R-:W-:-:S03]  /*20e60*/  IMAD R0, R5, R7, RZ ;  /* 0x0000000705007224 */ /* 0x004fc600078e02ff */
[----:B------:R-:W0:Y:S02]  /*20e70*/  SHFL.IDX PT, R5, R3, RZ, 0x181f ;  /* 0x00181fff03057589 */ /* 0x000e2400000e0000 */
[----:B------:R-:W-:-:S13]  /*20e80*/  ISETP.GE.AND P2, PT, R17, R0, PT ;  /* 0x000000001100720c */ /* 0x000fda0003f46270 */
[----:B0-----:R-:W-:-:S05]  /*20e90*/  @!P2 LEA R5, P4, R8, R5, 0x1 ;  /* 0x000000050805a211 */ /* 0x001fca00078808ff */
[----:B------:R-:W-:-:S05]  /*20ea0*/  @!P2 IMAD.X R4, RZ, RZ, R4, P4 ;  /* 0x000000ffff04a224 */ /* 0x000fca00020e0604 */
[----:B------:R-:W-:-:S04]  /*20eb0*/  @!P2 LOP3.LUT R5, R5, R4, RZ, 0x3c, !PT ;  /* 0x000000040505a212 */ /* 0x000fc800078e3cff */
[----:B------:R-:W-:-:S04]  /*20ec0*/  @!P2 LOP3.LUT R4, R5, R4, RZ, 0x3c, !PT ;  /* 0x000000040504a212 */ /* 0x000fc800078e3cff */
[----:B------:R-:W-:-:S05]  /*20ed0*/  @!P2 LOP3.LUT R5, R5, R4, RZ, 0x3c, !PT ;  /* 0x000000040505a212 */ /* 0x000fca00078e3cff */
[----:B---3--:R-:W-:Y:S04]  /*20ee0*/  @!P2 LDGSTS.E.BYPASS.LTC128B.128 [R9+0x10400], desc[UR60][R4.64], !P3 ;  /* 0x104000000409afae */ /* 0x008fe8000d901d7c */
[----:B------:R-:W-:Y:S04]  /*20ef0*/  @!P2 LDGSTS.E.BYPASS.LTC128B.128 [R9+0x14400], desc[UR60][R4.64+0x80], !P0 ;  /* 0x144000800409afae */ /* 0x000fe8000c101d7c */
[----:B------:R0:W-:Y:S02]  /*20f00*/  @!P2 LDGSTS.E.BYPASS.LTC128B.128 [R9+0x18400], desc[UR60][R4.64+0x100], !P1 ;  /* 0x184001000409afae */ /* 0x0001e4000c901d7c */
[----:B0-----:R-:W-:-:S05]  /*20f10*/  VIADD R4, R17, 0x10 ;  /* 0x0000001011047836 */ /* 0x001fca0000000000 */
[----:B------:R-:W-:Y:S02]  /*20f20*/  ISETP.GE.AND P2, PT, R4, R0, PT ;  /* 0x000000000400720c */ /* 0x000fe40003f46270 */
[----:B------:R-:W0:Y:S11]  /*20f30*/  SHFL.IDX PT, R4, R3, 0x1, 0x181f ;  /* 0x00381f0003047f89 */ /* 0x000e3600000e0000 */
[----:B0-----:R-:W-:-:S05]  /*20f40*/  @!P2 LEA R5, P4, R8, R4, 0x1 ;  /* 0x000000040805a211 */ /* 0x001fca00078808ff */
[----:B------:R-:W-:Y:S02]  /*20f50*/  @!P2 IMAD.X R4, RZ, RZ, R6, P4 ;  /* 0x000000ffff04a224 */ /* 0x000fe400020e0606 */
[----:B------:R-:W-:Y:S03]  /*20f60*/  SHFL.IDX PT, R6, R2, 0x2, 0x181f ;  /* 0x00581f0002067f89 */ /* 0x000fe600000e0000 */
[----:B------:R-:W-:-:S04]  /*20f70*/  @!P2 LOP3.LUT R5, R5, R4, RZ, 0x3c, !PT ;  /* 0x000000040505a212 */ /* 0x000fc800078e3cff */
[----:B------:R-:W-:-:S04]  /*20f80*/  @!P2 LOP3.LUT R4, R5, R4, RZ, 0x3c, !PT ;  /* 0x000000040504a212 */ /* 0x000fc800078e3cff */
[----:B------:R-:W-:-:S05]  /*20f90*/  @!P2 LOP3.LUT R5, R5, R4, RZ, 0x3c, !PT ;  /* 0x000000040505a212 */ /* 0x000fca00078e3cff */
[----:B------:R-:W-:Y:S04]  /*20fa0*/  @!P2 LDGSTS.E.BYPASS.LTC128B.128 [R9+0x10c00], desc[UR60][R4.64], !P3 ;  /* 0x10c000000409afae */ /* 0x000fe8000d901d7c */
        /* <DEDUP_REMOVED lines=52> */
[----:B------:R-:W0:Y:S04]  /*212f0*/  SHFL.IDX PT, R4, R3, 0x6, 0x181f ;  /* 0x00d81f0003047f89 */ /* 0x000e2800000e0000 */
[----:B------:R-:W1:Y:S07]  /*21300*/  SHFL.IDX PT, R3, R3, 0x7, 0x181f ;  /* 0x00f81f0003037f89 */ /* 0x000e6e00000e0000 */
[----:B0-----:R-:W-:-:S05]  /*21310*/  @!P2 LEA R5, P4, R8, R4, 0x1 ;  /* 0x000000040805a211 */ /* 0x001fca00078808ff */
[----:B------:R-:W-:-:S05]  /*21320*/  @!P2 IMAD.X R4, RZ, RZ, R6, P4 ;  /* 0x000000ffff04a224 */ /* 0x000fca00020e0606 */
[----:B------:R-:W-:-:S04]  /*21330*/  @!P2 LOP3.LUT R5, R5, R4, RZ, 0x3c, !PT ;  /* 0x000000040505a212 */ /* 0x000fc800078e3cff */
[----:B------:R-:W-:-:S04]  /*21340*/  @!P2 LOP3.LUT R4, R5, R4, RZ, 0x3c, !PT ;  /* 0x000000040504a212 */ /* 0x000fc800078e3cff */
[----:B------:R-:W-:-:S05]  /*21350*/  @!P2 LOP3.LUT R5, R5, R4, RZ, 0x3c, !PT ;  /* 0x000000040505a212 */ /* 0x000fca00078e3cff */
[----:B------:R-:W-:Y:S04]  /*21360*/  @!P2 LDGSTS.E.BYPASS.LTC128B.128 [R9+0x13400], desc[UR60][R4.64], !P3 ;  /* 0x134000000409afae */ /* 0x000fe8000d901d7c */
[----:B------:R-:W-:Y:S04]  /*21370*/  @!P2 LDGSTS.E.BYPASS.LTC128B.128 [R9+0x17400], desc[UR60][R4.64+0x80], !P0 ;  /* 0x174000800409afae */ /* 0x000fe8000c101d7c */
[----:B------:R0:W-:Y:S04]  /*21380*/  @!P2 LDGSTS.E.BYPASS.LTC128B.128 [R9+0x1b400], desc[UR60][R4.64+0x100], !P1 ;  /* 0x1b4001000409afae */ /* 0x0001e8000c901d7c */
[----:B01----:R0:W2:Y:S02]  /*21390*/  SHFL.IDX PT, R4, R2, 0x7, 0x181f ;  /* 0x00f81f0002047f89 */ /* 0x0030a400000e0000 */
.L_x_3160:
[----:B------:R-:W-:Y:S01]  /*213a0*/  VIADD R17, R17, 0x70 ;  /* 0x0000007011117836 */ /* 0x000fe20000000000 */
[----:B------:R-:W-:Y:S04]  /*213b0*/  BSSY B0, `(.L_x_3001) ;  /* 0x000000c000007945 */ /* 0x000fe80003800000 */
[----:B------:R-:W-:-:S13]  /*213c0*/  ISETP.GE.AND P2, PT, R17, R0, PT ;  /* 0x000000001100720c */ /* 0x000fda0003f46270 */
[----:B------:R-:W-:Y:S05]  /*213d0*/  @P2 BRA `(.L_x_3002) ;  /* 0x0000000000242947 */ /* 0x000fea0003800000 */
[----:B------:R-:W3:Y:S01]  /*213e0*/  LDL R5, [R1+0x30] ;  /* 0x0000300001057983 */ /* 0x000ee20000100800 */
[----:B0-----:R-:W-:-:S05]  /*213f0*/  LEA R2, P2, R8, R3, 0x1 ;  /* 0x0000000308027211 */ /* 0x001fca00078408ff */
[----:B--2---:R-:W-:-:S05]  /*21400*/  IMAD.X R3, RZ, RZ, R4, P2 ;  /* 0x000000ffff037224 */ /* 0x004fca00010e0604 */
[----:B------:R-:W-:Y:S01]  /*21410*/  @!PT LDS RZ, [RZ] ;  /* 0x00000000fffff984 */ /* 0x000fe20000000800 */
[----:B------:R-:W-:Y:S01]  /*21420*/  @!PT LDS RZ, [RZ] ;  /* 0x00000000fffff984 */ /* 0x000fe20000000800 */
[----:B------:R-:W-:Y:S01]  /*21430*/  @!PT LDS RZ, [RZ] ;  /* 0x00000000fffff984 */ /* 0x000fe20000000800 */
[----:B---3--:R1:W-:Y:S04]  /*21440*/  LDGSTS.E.BYPASS.LTC128B.128 [R5+0x13c00], desc[UR60][R2.64], !P3 ;  /* 0x13c0000002057fae */ /* 0x0083e8000d901d7c */
[----:B------:R1:W-:Y:S04]  /*21450*/  LDGSTS.E.BYPASS.LTC128B.128 [R5+0x17c00], desc[UR60][R2.64+0x80], !P0 ;  /* 0x17c0008002057fae */ /* 0x0003e8000c101d7c */
[----:B------:R1:W-:Y:S02]  /*21460*/  LDGSTS.E.BYPASS.LTC128B.128 [R5+0x1bc00], desc[UR60][R2.64+0x100], !P1 ;  /* 0x1bc0010002057fae */ /* 0x0003e4000c901d7c */
.L_x_3002:
[----:B------:R-:W-:Y:S05]  /*21470*/  BSYNC B0 ;  /* 0x0000000000007941 */ /* 0x000fea0003800000 */
.L_x_3001:
[----:B------:R3:W5:Y:S01]  /*21480*/  LDL R8, [R1+0x4] ;  /* 0x0000040001087983 */ /* 0x0007620000100800 */
[----:B------:R-:W-:Y:S01]  /*21490*/  PLOP3.LUT P0, PT, PT, PT, PT, 0x80, 0x0 ;  /* 0x000000000000781c */ /* 0x000fe20003f0f070 */
[----:B------:R-:W-:-:S12]  /*214a0*/  NOP ;  /* 0x0000000000007918 */ /* 0x000fd80000000000 */
.L_x_3003:
[----:B01----:R-:W4:Y:S01]  /*214b0*/  LDL R2, [R1+0x4] ;  /* 0x0000040001027983 */ /* 0x003f220000100800 */
[----:B------:R-:W-:Y:S02]  /*214c0*/  PLOP3.LUT P1, PT, P1, P0, PT, 0xa2, 0x0 ;  /* 0x000000000000781c */ /* 0x000fe40000f21472 */
[----:B----4-:R-:W-:-:S08]  /*214d0*/  @P0 R2UR P1, UR4, R2 ;  /* 0x00000000020402ca */ /* 0x010fd00000020000 */
[----:B------:R-:W-:-:S05]  /*214e0*/  @P0 PLOP3.LUT P0, PT, P1, PT, PT, 0x80, 0x0 ;  /* 0x000000000000081c */ /* 0x000fca0000f0f070 */
[----:B------:R-:W-:Y:S01]  /*214f0*/  @!P1 SYNCS.ARRIVE.TRANS64.RED.A0T1 RZ, [UR4+0x34800], RZ ;  /* 0x034800ffffff99a7 */ /* 0x000fe20008200404 */
[----:B------:R-:W-:Y:S07]  /*21500*/  @!P1 ARRIVES.LDGSTSBAR.64.TRANSCNT [UR4+0x34800] ;  /* 0x03480000ff0099b0 */ /* 0x000fee0008000a84 */
[----:B------:R-:W-:Y:S05]  /*21510*/  @P0 BRA.U.ANY `(.L_x_3003) ;  /* 0xfffffffd00e40947 */ /* 0x000fea000393ffff */
[----:B------:R-:W4:Y:S02]  /*21520*/  LDL.LU R3, [R1+0x50] ;  /* 0x0000500001037983 */ /* 0x000f240000300800 */
[----:B----4-:R-:W-:-:S05]  /*21530*/  VIADD R3, R3, 0x1 ;  /* 0x0000000103037836 */ /* 0x010fca0000000000 */
        /* <DEDUP_REMOVED lines=10> */
.L_x_3161:
[----:B------:R-:W-:Y:S05]  /*215e0*/  BSYNC B0 ;  /* 0x0000000000007941 */ /* 0x000fea0003800000 */
.L_x_3004:
[----:B0-----:R-:W4:Y:S01]  /*215f0*/  LDL R2, [R1+0x38] ;  /* 0x0000380001027983 */ /* 0x001f220000100800 */
[----:B------:R-:W-:Y:S01]  /*21600*/  BSSY B0, `(.L_x_3006) ;  /* 0x0000228000007945 */ /* 0x000fe20003800000 */
[----:B----4-:R-:W-:-:S13]  /*21610*/  ISETP.GE.AND P0, PT, R2, 0x2, PT ;  /* 0x000000020200780c */ /* 0x010fda0003f06270 */
[----:B------:R-:W-:Y:S05]  /*21620*/  @!P0 BRA `(.L_x_3007) ;  /* 0x0000002000948947 */ /* 0x000fea0003800000 */
[C---:B------:R-:W-:Y:S01]  /*21630*/  LOP3.LUT R0, R2.reuse, 0x1, RZ, 0xc0, !PT ;  /* 0x0000000102007812 */ /* 0x040fe200078ec0ff */
[----:B------:R-:W-:Y:S01]  /*21640*/  VIADD R2, R2, 0xfffffffe ;  /* 0xfffffffe02027836 */ /* 0x000fe20000000000 */
[----:B------:R-:W-:Y:S02]  /*21650*/  BSSY B2, `(.L_x_3008) ;  /* 0x00000bb000027945 */ /* 0x000fe40003800000 */
[----:B------:R-:W-:Y:S01]  /*21660*/  ISETP.NE.U32.AND P0, PT, R0, 0x1, PT ;  /* 0x000000010000780c */ /* 0x000fe20003f05070 */
[----:B------:R-:W-:-:S12]  /*21670*/  IMAD.MOV.U32 R0, RZ, RZ, R2 ;  /* 0x000000ffff007224 */ /* 0x000fd800078e0002 */
[----:B------:R-:W-:Y:S05]  /*21680*/  @!P0 BRA `(.L_x_3009) ;  /* 0x0000000800dc8947 */ /* 0x000fea0003800000 */
[----:B------:R-:W4:Y:S04]  /*21690*/  LDL R5, [R1+0x8] ;  /* 0x0000080001057983 */ /* 0x000f280000100800 */
[----:B--2---:R-:W2:Y:S04]  /*216a0*/  LDL R4, [R1+0xc] ;  /* 0x00000c0001047983 */ /* 0x004ea80000100800 */
[----:B------:R-:W3:Y:S01]  /*216b0*/  LDL R3, [R1+0x1c] ;  /* 0x00001c0001037983 */ /* 0x000ee20000100800 */
[----:B------:R-:W-:Y:S01]  /*216c0*/  BSSY B1, `(.L_x_3010) ;  /* 0x00000af000017945 */ /* 0x000fe20003800000 */
[----:B----4-:R-:W-:Y:S01]  /*216d0*/  LOP3.LUT P1, RZ, R5, 0x4, RZ, 0xc0, !PT ;  /* 0x0000000405ff7812 */ /* 0x010fe2000782c0ff */
[----:B--2--5:R-:W-:-:S05]  /*216e0*/  VIADD R8, R4, 0x1 ;  /* 0x0000000104087836 */ /* 0x024fca0000000000 */
[----:B------:R-:W-:-:S04]  /*216f0*/  ISETP.NE.AND P0, PT, R8, 0x2, PT ;  /* 0x000000020800780c */ /* 0x000fc80003f05270 */
[----:B------:R-:W-:Y:S02]  /*21700*/  SEL R9, RZ, 0x1, P0 ;  /* 0x00000001ff097807 */ /* 0x000fe40000000000 */
[----:B------:R-:W-:Y:S02]  /*21710*/  SEL R8, R8, RZ, P0 ;  /* 0x000000ff08087207 */ /* 0x000fe40000000000 */
[----:B---3--:R-:W-:Y:S01]  /*21720*/  LOP3.LUT R9, R3, R9, RZ, 0x3c, !PT ;  /* 0x0000000903097212 */ /* 0x008fe200078e3cff */
[----:B------:R-:W-:Y:S06]  /*21730*/  @!P1 BRA `(.L_x_3011) ;  /* 0x00000008009c9947 */ /* 0x000fec0003800000 */
[----:B------:R0:W5:Y:S01]  /*21740*/  LDL R4, [R1] ;  /* 0x0000000001047983 */ /* 0x0001620000100800 */
[----:B------:R-:W-:Y:S01]  /*21750*/  ULDC.64 UR4, c[0x0][0x418] ;  /* 0x0001060000047ab9 */ /* 0x000fe20000000a00 */
[----:B------:R-:W-:Y:S01]  /*21760*/  IMAD.MOV.U32 R7, RZ, RZ, R2 ;  /* 0x000000ffff077224 */ /* 0x000fe200078e0002 */
[----:B------:R-:W-:-:S04]  /*21770*/  ISETP.NE.U32.AND P0, PT, RZ, UR4, PT ;  /* 0x00000004ff007c0c */ /* 0x000fc8000bf05070 */
[----:B------:R-:W-:-:S13]  /*21780*/  ISETP.NE.AND.EX P0, PT, RZ, UR5, PT, P0 ;  /* 0x00000005ff007c0c */ /* 0x000fda000bf05300 */
        /* <DEDUP_REMOVED lines=11> */
[--C-:B------:R-:W-:Y:S02]  /*21840*/  IMAD.MOV R7, RZ, RZ, -R0.reuse ;  /* 0x000000ffff077224 */ /* 0x100fe400078e0a00 */
[----:B------:R-:W-:Y:S02]  /*21850*/  IMAD.MOV.U32 R4, RZ, RZ, R0 ;  /* 0x000000ffff047224 */ /* 0x000fe400078e0000 */
        /* <DEDUP_REMOVED lines=8> */
.L_x_3012:
[----:B------:R-:W2:Y:S01]  /*218e0*/  LDL R0, [R1+0x4] ;  /* 0x0000040001007983 */ /* 0x000ea20000100800 */
[----:B------:R-:W-:Y:S01]  /*218f0*/  BSSY B3, `(.L_x_3013) ;  /* 0x0000005000037945 */ /* 0x000fe20003800000 */
[----:B--2---:R-:W-:Y:S01]  /*21900*/  IMAD R3, R8, 0x8, R0 ;  /* 0x0000000808037824 */ /* 0x004fe200078e0200 */
[----:B------:R-:W-:-:S04]  /*21910*/  SHF.L.U32 R0, R9, 0x1f, RZ ;  /* 0x0000001f09007819 */ /* 0x000fc800000006ff */
[----:B------:R-:W1:Y:S02]  /*21920*/  SYNCS.PHASECHK.TRANS64.TRYWAIT P0, [R3+URZ+0x34840], R0 ;  /* 0x03484000030075a7 */ /* 0x000e64000800017f */
[----:B-1----:R-:W-:Y:S05]  /*21930*/  @!P0 BRA `(.L_x_3014) ;  /* 0x00000050005c8947 */ /* 0x002fea0003800000 */
.L_x_3162:
[----:B------:R-:W-:Y:S05]  /*21940*/  BSYNC B3 ;  /* 0x0000000000037941 */ /* 0x000fea0003800000 */
.L_x_3013:
        /* <DEDUP_REMOVED lines=11> */
.L_x_3016:
[----:B------:R-:W-:Y:S05]  /*21a00*/  BSYNC B3 ;  /* 0x0000000000037941 */ /* 0x000fea0003800000 */
.L_x_3015:
[----:B------:R-:W2:Y:S04]  /*21a10*/  LDL R5, [R1+0x4] ;  /* 0x0000040001057983 */ /* 0x000ea80000100800 */
[----:B-1----:R-:W3:Y:S01]  /*21a20*/  LDL R0, [R1+0x20] ;  /* 0x0000200001007983 */ /* 0x002ee20000100800 */
[----:B0-----:R-:W-:Y:S01]  /*21a30*/  IMAD.MOV.U32 R10, RZ, RZ, RZ ;  /* 0x000000ffff0a7224 */ /* 0x001fe200078e00ff */
        /* <DEDUP_REMOVED lines=10> */
.L_x_3017:
        /* <DEDUP_REMOVED lines=16> */
.L_x_3018:
        /* <DEDUP_REMOVED lines=15> */
.L_x_3019:
        /* <DEDUP_REMOVED lines=18> */
.L_x_3163:
[----:B------:R-:W-:Y:S05]  /*21df0*/  BSYNC B3 ;  /* 0x0000000000037941 */ /* 0x000fea0003800000 */
.L_x_3020:
        /* <DEDUP_REMOVED lines=10> */
.L_x_3022:
[----:B------:R-:W2:Y:S01]  /*21ea0*/  LDL R3, [R1+0x8] ;  /* 0x0000080001037983 */ /* 0x000ea20000100800 */
[----:B------:R-:W-:Y:S01]  /*21eb0*/  BSSY B3, `(.L_x_3023) ;  /* 0x0000004000037945 */ /* 0x000fe20003800000 */
[----:B--2---:R-:W-:-:S13]  /*21ec0*/  LOP3.LUT P0, RZ, R3, 0x8, RZ, 0xc0, !PT ;  /* 0x0000000803ff7812 */ /* 0x004fda000780c0ff */
[----:B------:R-:W-:Y:S05]  /*21ed0*/  @P0 BRA `(.L_x_3024) ;  /* 0x0000000000040947 */ /* 0x000fea0003800000 */
[----:B------:R-:W-:Y:S01]  /*21ee0*/  BPT.TRAP 0x1 ;  /* 0x000000040000795c */ /* 0x000fe20000300000 */
.L_x_3024:
[----:B------:R-:W-:Y:S05]  /*21ef0*/  BSYNC B3 ;  /* 0x0000000000037941 */ /* 0x000fea0003800000 */
.L_x_3023:
        /* <DEDUP_REMOVED lines=14> */
.L_x_3025:
        /* <DEDUP_REMOVED lines=16> */
.L_x_3026:
        /* <DEDUP_REMOVED lines=13> */
.L_x_3011:
[----:B------:R-:W-:Y:S05]  /*221b0*/  BSYNC B1 ;  /* 0x0000000000017941 */ /* 0x000fea0003800000 */
.L_x_3010:
[----:B------:R-:W2:Y:S04]  /*221c0*/  LDL.LU R0, [R1+0x38] ;  /* 0x0000380001007983 */ /* 0x000ea80000300800 */
[----:B------:R1:W-:Y:S04]  /*221d0*/  STL [R1+0x1c], R9 ;  /* 0x00001c0901007387 */ /* 0x0003e80000100800 */
[----:B------:R1:W-:Y:S02]  /*221e0*/  STL [R1+0xc], R8 ;  /* 0x00000c0801007387 */ /* 0x0003e40000100800 */
[----:B-12---:R-:W-:-:S07]  /*221f0*/  VIADD R0, R0, 0xfffffffd ;  /* 0xfffffffd00007836 */ /* 0x006fce0000000000 */
.L_x_3009:
[----:B------:R-:W-:Y:S05]  /*22200*/  BSYNC B2 ;  /* 0x0000000000027941 */ /* 0x000fea0003800000 */
.L_x_3008:
[----:B------:R-:W-:-:S13]  /*22210*/  ISETP.NE.AND P0, PT, R2, RZ, PT ;  /* 0x000000ff0200720c */ /* 0x000fda0003f05270 */
[----:B------:R-:W-:Y:S05]  /*22220*/  @!P0 BRA `(.L_x_3007) ;  /* 0x0000001400948947 */ /* 0x000fea0003800000 */
[----:B-----5:R1:W5:Y:S02]  /*22230*/  LDL R8, [R1] ;  /* 0x0000000001087983 */ /* 0x0203640000100800 */
.L_x_3061:
[----:B0-2---:R-:W2:Y:S04]  /*22240*/  LDL R4, [R1+0x8] ;  /* 0x0000080001047983 */ /* 0x005ea80000100800 */
[----:B------:R-:W4:Y:S04]  /*22250*/  LDL R3, [R1+0xc] ;  /* 0x00000c0001037983 */ /* 0x000f280000100800 */
[----:B---3--:R-:W3:Y:S01]  /*22260*/  LDL R2, [R1+0x1c] ;  /* 0x00001c0001027983 */ /* 0x008ee20000100800 */
[----:B------:R-:W-:Y:S05]  /*22270*/  YIELD ;  /* 0x0000000000007946 */ /* 0x000fea0003800000 */
[----:B------:R-:W-:Y:S01]  /*22280*/  BSSY B1, `(.L_x_3027) ;  /* 0x00000ad000017945 */ /* 0x000fe20003800000 */
[----:B--2---:R-:W-:Y:S01]  /*22290*/  LOP3.LUT P1, RZ, R4, 0x4, RZ, 0xc0, !PT ;  /* 0x0000000404ff7812 */ /* 0x004fe2000782c0ff */
[----:B----4-:R-:W-:-:S05]  /*222a0*/  VIADD R4, R3, 0x1 ;  /* 0x0000000103047836 */ /* 0x010fca0000000000 */
[----:B------:R-:W-:-:S04]  /*222b0*/  ISETP.NE.AND P0, PT, R4, 0x2, PT ;  /* 0x000000020400780c */ /* 0x000fc80003f05270 */
[----:B------:R-:W-:Y:S02]  /*222c0*/  SEL R5, RZ, 0x1, P0 ;  /* 0x00000001ff057807 */ /* 0x000fe40000000000 */
[----:B------:R-:W-:Y:S02]  /*222d0*/  SEL R4, R4, RZ, P0 ;  /* 0x000000ff04047207 */ /* 0x000fe40000000000 */
[----:B---3--:R-:W-:Y:S01]  /*222e0*/  LOP3.LUT R5, R2, R5, RZ, 0x3c, !PT ;  /* 0x0000000502057212 */ /* 0x008fe200078e3cff */
        /* <DEDUP_REMOVED lines=25> */
.L_x_3029:
[----:B------:R-:W2:Y:S01]  /*22480*/  LDL R2, [R1+0x4] ;  /* 0x0000040001027983 */ /* 0x000ea20000100800 */
[----:B------:R-:W-:Y:S01]  /*22490*/  BSSY B2, `(.L_x_3030) ;  /* 0x0000005000027945 */ /* 0x000fe20003800000 */
[----:B--2---:R-:W-:Y:S01]  /*224a0*/  IMAD R3, R4, 0x8, R2 ;  /* 0x0000000804037824 */ /* 0x004fe200078e0202 */
[----:B------:R-:W-:-:S04]  /*224b0*/  SHF.L.U32 R2, R5, 0x1f, RZ ;  /* 0x0000001f05027819 */ /* 0x000fc800000006ff */
[----:B------:R-:W2:Y:S02]  /*224c0*/  SYNCS.PHASECHK.TRANS64.TRYWAIT P0, [R3+URZ+0x34840], R2 ;  /* 0x03484002030075a7 */ /* 0x000ea4000800017f */
[----:B--2---:R-:W-:Y:S05]  /*224d0*/  @!P0 BRA `(.L_x_3031) ;  /* 0x00000044009c8947 */ /* 0x004fea0003800000 */
.L_x_3164:
[----:B------:R-:W-:Y:S05]  /*224e0*/  BSYNC B2 ;  /* 0x0000000000027941 */ /* 0x000fea0003800000 */
.L_x_3030:
        /* <DEDUP_REMOVED lines=11> */
.L_x_3033:
[----:B------:R-:W-:Y:S05]  /*225a0*/  BSYNC B2 ;  /* 0x0000000000027941 */ /* 0x000fea0003800000 */
.L_x_3032:
        /* <DEDUP_REMOVED lines=13> */
.L_x_3034:
        /* <DEDUP_REMOVED lines=16> */
.L_x_3035:
        /* <DEDUP_REMOVED lines=15> */
.L_x_3036:
        /* <DEDUP_REMOVED lines=18> */
.L_x_3165:
[----:B------:R-:W-:Y:S05]  /*22990*/  BSYNC B2 ;  /* 0x0000000000027941 */ /* 0x000fea0003800000 */
.L_x_3037:
        /* <DEDUP_REMOVED lines=10> */
.L_x_3039:
[----:B------:R-:W2:Y:S01]  /*22a40*/  LDL R3, [R1+0x8] ;  /* 0x0000080001037983 */ /* 0x000ea20000100800 */
[----:B------:R-:W-:Y:S01]  /*22a50*/  BSSY B2, `(.L_x_3040) ;  /* 0x0000004000027945 */ /* 0x000fe20003800000 */
[----:B--2---:R-:W-:-:S13]  /*22a60*/  LOP3.LUT P0, RZ, R3, 0x8, RZ, 0xc0, !PT ;  /* 0x0000000803ff7812 */ /* 0x004fda000780c0ff */
[----:B------:R-:W-:Y:S05]  /*22a70*/  @P0 BRA `(.L_x_3041) ;  /* 0x0000000000040947 */ /* 0x000fea0003800000 */
[----:B------:R-:W-:Y:S01]  /*22a80*/  BPT.TRAP 0x1 ;  /* 0x000000040000795c */ /* 0x000fe20000300000 */
.L_x_3041:
[----:B------:R-:W-:Y:S05]  /*22a90*/  BSYNC B2 ;  /* 0x0000000000027941 */ /* 0x000fea0003800000 */
.L_x_3040:
        /* <DEDUP_REMOVED lines=14> */
.L_x_3042:
        /* <DEDUP_REMOVED lines=16> */
.L_x_3043:
        /* <DEDUP_REMOVED lines=13> */
.L_x_3028:
[----:B------:R-:W-:Y:S05]  /*22d50*/  BSYNC B1 ;  /* 0x0000000000017941 */ /* 0x000fea0003800000 */
.L_x_3027:
[----:B------:R-:W2:Y:S01]  /*22d60*/  LDL R2, [R1+0x8] ;  /* 0x0000080001027983 */ /* 0x000ea20000100800 */
[----:B------:R-:W-:Y:S01]  /*22d70*/  VIADD R3, R4, 0x1 ;  /* 0x0000000104037836 */ /* 0x000fe20000000000 */
[----:B------:R-:W-:Y:S04]  /*22d80*/  BSSY B1, `(.L_x_3044) ;  /* 0x00000ac000017945 */ /* 0x000fe80003800000 */
        /* <DEDUP_REMOVED lines=9> */
[----:B0-----:R-:W-:Y:S01]  /*22e20*/  VIADD R6, R0, 0xffffffff ;  /* 0xffffffff00067836 */ /* 0x001fe20000000000 */
[----:B------:R-:W-:-:S04]  /*22e30*/  ISETP.NE.U32.AND P0, PT, RZ, UR4, PT ;  /* 0x00000004ff007c0c */ /* 0x000fc8000bf05070 */
[----:B------:R-:W-:-:S13]  /*22e40*/  ISETP.NE.AND.EX P0, PT, RZ, UR5, PT, P0 ;  /* 0x00000005ff007c0c */ /* 0x000fda000bf05300 */
[----:B------:R-:W-:Y:S05]  /*22e50*/  @!P0 BRA `(.L_x_3046) ;  /* 0x00000000004c8947 */ /* 0x000fea0003800000 */
[----:B------:R-:W3:Y:S01]  /*22e60*/  LDL R12, [R1+0x28] ;  /* 0x00002800010c7983 */ /* 0x000ee20000100800 */
        /* <DEDUP_REMOVED lines=11> */
[----:B---3--:R-:W-:-:S04]  /*22f20*/  IMAD R7, R12, UR6, RZ ;  /* 0x000000060c077c24 */ /* 0x008fc8000f8e02ff */
[C---:B----4-:R-:W-:Y:S02]  /*22f30*/  IMAD R7, R9.reuse, UR7, R7 ;  /* 0x0000000709077c24 */ /* 0x050fe4000f8e0207 */
[----:B------:R-:W-:-:S04]  /*22f40*/  IMAD.WIDE.U32 R2, R9, UR6, R2 ;  /* 0x0000000609027c25 */ /* 0x000fc8000f8e0002 */
[----:B------:R-:W-:Y:S01]  /*22f50*/  IMAD.IADD R3, R7, 0x1, R3 ;  /* 0x0000000107037824 */ /* 0x000fe200078e0203 */
[----:B------:R-:W-:-:S04]  /*22f60*/  LEA R8, P0, R2, UR4, 0x2 ;  /* 0x0000000402087c11 */ /* 0x000fc8000f8010ff */
[----:B------:R-:W-:-:S05]  /*22f70*/  LEA.HI.X R9, R2, UR5, R3, 0x2, P0 ;  /* 0x0000000502097c11 */ /* 0x000fca00080f1403 */
[----:B------:R0:W5:Y:S04]  /*22f80*/  LDG.E R8, desc[UR60][R8.64] ;  /* 0x0000003c08087981 */ /* 0x000168000c1e1900 */
.L_x_3046:
[----:B------:R-:W3:Y:S01]  /*22f90*/  LDL R2, [R1+0x4] ;  /* 0x0000040001027983 */ /* 0x000ee20000100800 */
[----:B------:R-:W-:Y:S01]  /*22fa0*/  BSSY B2, `(.L_x_3047) ;  /* 0x0000005000027945 */ /* 0x000fe20003800000 */
[----:B---3--:R-:W-:Y:S01]  /*22fb0*/  IMAD R3, R11, 0x8, R2 ;  /* 0x000000080b037824 */ /* 0x008fe200078e0202 */
[----:B------:R-:W-:-:S04]  /*22fc0*/  SHF.L.U32 R2, R10, 0x1f, RZ ;  /* 0x0000001f0a027819 */ /* 0x000fc800000006ff */
[----:B------:R-:W3:Y:S02]  /*22fd0*/  SYNCS.PHASECHK.TRANS64.TRYWAIT P0, [R3+URZ+0x34840], R2 ;  /* 0x03484002030075a7 */ /* 0x000ee4000800017f */
[----:B---3--:R-:W-:Y:S05]  /*22fe0*/  @!P0 BRA `(.L_x_3048) ;  /* 0x0000003c00008947 */ /* 0x008fea0003800000 */
.L_x_3166:
[----:B------:R-:W-:Y:S05]  /*22ff0*/  BSYNC B2 ;  /* 0x0000000000027941 */ /* 0x000fea0003800000 */
.L_x_3047:
[----:B------:R-:W4:Y:S01]  /*23000*/  S2R R7, SR_TID.X ;  /* 0x0000000000077919 */ /* 0x000f220000002100 */
[----:B------:R-:W-:Y:S01]  /*23010*/  BSSY B2, `(.L_x_3049) ;  /* 0x000000a000027945 */ /* 0x000fe20003800000 */
[----:B----4-:R-:W-:-:S04]  /*23020*/  LOP3.LUT R7, R7, 0x7f, RZ, 0xc0, !PT ;  /* 0x0000007f07077812 */ /* 0x010fc800078ec0ff */
[----:B------:R-:W-:-:S13]  /*23030*/  ISETP.NE.AND P0, PT, R7, RZ, PT ;  /* 0x000000ff0700720c */ /* 0x000fda0003f05270 */
[----:B------:R-:W-:Y:S05]  /*23040*/  @P0 BRA `(.L_x_3050) ;  /* 0x0000000000180947 */ /* 0x000fea0003800000 */
[----:B------:R-:W4:Y:S01]  /*23050*/  LDL R7, [R1+0x8] ;  /* 0x0000080001077983 */ /* 0x000f220000100800 */
[----:B---3--:R-:W-:-:S04]  /*23060*/  IMAD.MOV.U32 R2, RZ, RZ, 0xc000 ;  /* 0x0000c000ff027424 */ /* 0x008fc800078e00ff */
[----:B------:R3:W-:Y:S01]  /*23070*/  SYNCS.ARRIVE.TRANS64 RZ, [R3+URZ+0x34830], R2 ;  /* 0x0348300203ff79a7 */ /* 0x0007e2000800003f */
[----:B----4-:R-:W-:-:S13]  /*23080*/  LOP3.LUT P1, RZ, R7, 0x1, RZ, 0xc0, !PT ;  /* 0x0000000107ff7812 */ /* 0x010fda000782c0ff */
[----:B---3--:R-:W-:Y:S05]  /*23090*/  @!P1 BRA `(.L_x_3050) ;  /* 0x0000000000049947 */ /* 0x008fea0003800000 */
[----:B------:R-:W-:Y:S01]  /*230a0*/  BPT.TRAP 0x1 ;  /* 0x000000040000795c */ /* 0x000fe20000300000 */
.L_x_3050:
[----:B------:R-:W-:Y:S05]  /*230b0*/  BSYNC B2 ;  /* 0x0000000000027941 */ /* 0x000fea0003800000 */
.L_x_3049:
[----:B0-----:R-:W4:Y:S04]  /*230c0*/  LDL R9, [R1+0x4] ;  /* 0x0000040001097983 */ /* 0x001f280000100800 */
[----:B------:R-:W4:Y:S04]  /*230d0*/  LDL R7, [R1+0xc] ;  /* 0x00000c0001077983 */ /* 0x000f280000100800 */
[----:B---3--:R-:W3:Y:S01]  /*230e0*/  LDL R2, [R1+0x20] ;  /* 0x0000200001027983 */ /* 0x008ee20000100800 */
[----:B--2---:R-:W-:Y:S01]  /*230f0*/  IMAD.MOV.U32 R10, RZ, RZ, RZ ;  /* 0x000000ffff0a7224 */ /* 0x004fe200078e00ff */
        /* <DEDUP_REMOVED lines=8> */
[----:B---3--:R-:W-:Y:S02]  /*23180*/  IMAD R2, R6, 0x80, R2 ;  /* 0x0000008006027824 */ /* 0x008fe400078e0202 */
[----:B------:R-:W-:-:S08]  /*23190*/  VIADD R9, R7, 0x1c400 ;  /* 0x0001c40007097836 */ /* 0x000fd00000000000 */
.L_x_3051:
        /* <DEDUP_REMOVED lines=16> */
.L_x_3052:
        /* <DEDUP_REMOVED lines=15> */
.L_x_3053:
        /* <DEDUP_REMOVED lines=16> */
.L_x_3167:
[----:B------:R-:W-:Y:S05]  /*23490*/  BSYNC B2 ;  /* 0x0000000000027941 */ /* 0x000fea0003800000 */
.L_x_3054:
        /* <DEDUP_REMOVED lines=10> */
.L_x_3056:
[----:B------:R-:W2:Y:S01]  /*23540*/  LDL R3, [R1+0x8] ;  /* 0x0000080001037983 */ /* 0x000ea20000100800 */
[----:B------:R-:W-:Y:S01]  /*23550*/  BSSY B2, `(.L_x_3057) ;  /* 0x0000004000027945 */ /* 0x000fe20003800000 */
[----:B--2---:R-:W-:-:S13]  /*23560*/  LOP3.LUT P0, RZ, R3, 0x8, RZ, 0xc0, !PT ;  /* 0x0000000803ff7812 */ /* 0x004fda000780c0ff */
[----:B------:R-:W-:Y:S05]  /*23570*/  @P0 BRA `(.L_x_3058) ;  /* 0x0000000000040947 */ /* 0x000fea0003800000 */
[----:B------:R-:W-:Y:S01]  /*23580*/  BPT.TRAP 0x1 ;  /* 0x000000040000795c */ /* 0x000fe20000300000 */
.L_x_3058:
[----:B------:R-:W-:Y:S05]  /*23590*/  BSYNC B2 ;  /* 0x0000000000027941 */ /* 0x000fea0003800000 */
.L_x_3057:
        /* <DEDUP_REMOVED lines=13> */
.L_x_3059:
        /* <DEDUP_REMOVED lines=16> */
.L_x_3060:
        /* <DEDUP_REMOVED lines=13> */
.L_x_3045:
[----:B------:R-:W-:Y:S05]  /*23840*/  BSYNC B1 ;  /* 0x0000000000017941 */ /* 0x000fea0003800000 */
.L_x_3044:
[C---:B------:R-:W-:Y:S01]  /*23850*/  ISETP.GT.AND P0, PT, R0.reuse, 0x1, PT ;  /* 0x000000010000780c */ /* 0x040fe20003f04270 */
[----:B------:R-:W-:-:S12]  /*23860*/  VIADD R0, R0, 0xfffffffe ;  /* 0xfffffffe00007836 */ /* 0x000fd80000000000 */
[----:B------:R-:W-:Y:S05]  /*23870*/  @P0 BRA `(.L_x_3061) ;  /* 0xffffffe800700947 */ /* 0x000fea000383ffff */
.L_x_3007:
[----:B------:R-:W-:Y:S05]  /*23880*/  BSYNC B0 ;  /* 0x0000000000007941 */ /* 0x000fea0003800000 */
.L_x_3006:
[----:B------:R-:W4:Y:S01]  /*23890*/  S2R R2, SR_TID.X ;  /* 0x0000000000027919 */ /* 0x000f220000002100 */
[----:B------:R-:W-:Y:S01]  /*238a0*/  BSSY B0, `(.L_x_3062) ;  /* 0x0000010000007945 */ /* 0x000fe20003800000 */
[----:B----4-:R-:W-:-:S04]  /*238b0*/  LOP3.LUT R2, R2, 0x7f, RZ, 0xc0, !PT ;  /* 0x0000007f02027812 */ /* 0x010fc800078ec0ff */
[----:B------:R-:W-:-:S13]  /*238c0*/  ISETP.NE.AND P0, PT, R2, RZ, PT ;  /* 0x000000ff0200720c */ /* 0x000fda0003f05270 */
[----:B------:R-:W-:Y:S05]  /*238d0*/  @P0 BRA `(.L_x_3063) ;  /* 0x0000000000300947 */ /* 0x000fea0003800000 */
[----:B------:R-:W4:Y:S01]  /*238e0*/  S2R R2, SR_LANEID ;  /* 0x0000000000027919 */ /* 0x000f220000000000 */
[----:B------:R-:W-:Y:S01]  /*238f0*/  VOTEU.ANY UR4, UPT, PT ;  /* 0x0000000000047886 */ /* 0x000fe200038e0100 */
[----:B0-2---:R-:W0:Y:S01]  /*23900*/  LDC.64 R4, c[0x0][0xc60] ;  /* 0x00031800ff047b82 */ /* 0x005e220000000a00 */
[----:B------:R-:W4:Y:S02]  /*23910*/  FLO.U32 R0, UR4 ;  /* 0x0000000400007d00 */ /* 0x000f2400080e0000 */
[----:B----4-:R-:W-:-:S06]  /*23920*/  ISETP.EQ.U32.AND P0, PT, R0, R2, PT ;  /* 0x000000020000720c */ /* 0x010fcc0003f02070 */
[----:B------:R-:W0:Y:S07]  /*23930*/  POPC R2, UR4 ;  /* 0x0000000400027d09 */ /* 0x000e2e0008000000 */
[----:B0-----:R-:W2:Y:S04]  /*23940*/  @P0 ATOMG.E.ADD.STRONG.GPU PT, R2, desc[UR60][R4.64], R2 ;  /* 0x00000002040209a8 */ /* 0x001ea800081ee1fc */
[----:B--2---:R0:W2:Y:S02]  /*23950*/  SHFL.IDX PT, R2, R2, R0, 0x1f ;  /* 0x00001f0002027589 */ /* 0x0040a400000e0000 */
[----:B0-----:R-:W0:Y:S02]  /*23960*/  S2R R0, SR_LTMASK ;  /* 0x0000000000007919 */ /* 0x001e240000003900 */
[----:B0-----:R-:W-:-:S06]  /*23970*/  LOP3.LUT R0, R0, UR4, RZ, 0xc0, !PT ;  /* 0x0000000400007c12 */ /* 0x001fcc000f8ec0ff */
[----:B------:R-:W2:Y:S02]  /*23980*/  POPC R0, R0 ;  /* 0x0000000000007309 */ /* 0x000ea40000000000 */
[----:B--2---:R-:W-:-:S07]  /*23990*/  IADD3 R16, R2, UR39, R0 ;  /* 0x0000002702107c10 */ /* 0x004fce000fffe000 */
.L_x_3063:
[----:B------:R-:W-:Y:S05]  /*239a0*/  BSYNC B0 ;  /* 0x0000000000007941 */ /* 0x000fea0003800000 */
.L_x_3062:
[----:B------:R-:W4:Y:S01]  /*239b0*/  LDL R0, [R1+0x8] ;  /* 0x0000080001007983 */ /* 0x000f220000100800 */
[----:B------:R-:W-:Y:S01]  /*239c0*/  BSSY B0, `(.L_x_3064) ;  /* 0x0000045000007945 */ /* 0x000fe20003800000 */
[----:B----4-:R-:W-:-:S13]  /*239d0*/  LOP3.LUT P0, RZ, R0, 0x4, RZ, 0xc0, !PT ;  /* 0x0000000400ff7812 */ /* 0x010fda000780c0ff */
[----:B------:R-:W-:Y:S05]  /*239e0*/  @!P0 BRA `(.L_x_3065) ;  /* 0x0000000400088947 */ /* 0x000fea0003800000 */
[----:B------:R-:W4:Y:S04]  /*239f0*/  LDL R3, [R1+0x4] ;  /* 0x0000040001037983 */ /* 0x000f280000100800 */
[----:B------:R-:W4:Y:S04]  /*23a00*/  LDL R0, [R1+0xc] ;  /* 0x00000c0001007983 */ /* 0x000f280000100800 */
[----:B------:R-:W2:Y:S01]  /*23a10*/  LDL R2, [R1+0x1c] ;  /* 0x00001c0001027983 */ /* 0x000ea20000100800 */
[----:B------:R-:W-:Y:S01]  /*23a20*/  BSSY B1, `(.L_x_3066) ;  /* 0x0000005000017945 */ /* 0x000fe20003800000 */
[----:B----4-:R-:W-:Y:S01]  /*23a30*/  IMAD R0, R0, 0x8, R3 ;  /* 0x0000000800007824 */ /* 0x010fe200078e0203 */
[----:B--2---:R-:W-:-:S04]  /*23a40*/  SHF.L.U32 R2, R2, 0x1f, RZ ;  /* 0x0000001f02027819 */ /* 0x004fc800000006ff */
[----:B------:R-:W2:Y:S02]  /*23a50*/  SYNCS.PHASECHK.TRANS64.TRYWAIT P0, [R0+URZ+0x34860], R2 ;  /* 0x03486002000075a7 */ /* 0x000ea4000800017f */
[----:B--2---:R-:W-:Y:S05]  /*23a60*/  @!P0 BRA `(.L_x_3067) ;  /* 0x0000003000888947 */ /* 0x004fea0003800000 */
.L_x_3168:
[----:B------:R-:W-:Y:S05]  /*23a70*/  BSYNC B1 ;  /* 0x0000000000017941 */ /* 0x000fea0003800000 */
.L_x_3066:
[----:B------:R-:W4:Y:S01]  /*23a80*/  S2R R3, SR_TID.X ;  /* 0x0000000000037919 */ /* 0x000f220000002100 */
[----:B------:R-:W-:-:S04]  /*23a90*/  UPRMT UR4, UR38, 0x9910, URZ ;  /* 0x0000991026047896 */ /* 0x000fc8000800003f */
[----:B------:R-:W-:Y:S01]  /*23aa0*/  UISETP.NE.AND UP0, UPT, UR4, 0x2, UPT ;  /* 0x000000020400788c */ /* 0x000fe2000bf05270 */
[----:B----4-:R-:W-:-:S04]  /*23ab0*/  LOP3.LUT R3, R3, 0x7f, RZ, 0xc0, !PT ;  /* 0x0000007f03037812 */ /* 0x010fc800078ec0ff */
[----:B------:R-:W-:-:S13]  /*23ac0*/  ISETP.NE.AND P0, PT, R3, RZ, PT ;  /* 0x000000ff0300720c */ /* 0x000fda0003f05270 */
[----:B--2---:R-:W-:-:S04]  /*23ad0*/  @!P0 IMAD.MOV.U32 R2, RZ, RZ, 0x8000 ;  /* 0x00008000ff028424 */ /* 0x004fc800078e00ff */
[----:B------:R2:W-:Y:S01]  /*23ae0*/  @!P0 SYNCS.ARRIVE.TRANS64 RZ, [R0+URZ+0x34850], R2 ;  /* 0x0348500200ff89a7 */ /* 0x0005e2000800003f */
[----:B------:R-:W-:-:S13]  /*23af0*/  PLOP3.LUT P0, PT, PT, PT, UP0, 0x80, 0x0 ;  /* 0x000000000000781c */ /* 0x000fda0003f0f008 */
[----:B--2---:R-:W-:Y:S05]  /*23b00*/  @P0 BRA `(.L_x_3068) ;  /* 0x0000000000040947 */ /* 0x004fea0003800000 */
[----:B------:R-:W-:Y:S01]  /*23b10*/  BPT.TRAP 0x1 ;  /* 0x000000040000795c */ /* 0x000fe20000300000 */
.L_x_3068:
[----:B------:R-:W2:Y:S01]  /*23b20*/  LDL R2, [R1+0x8] ;  /* 0x0000080001027983 */ /* 0x000ea20000100800 */
[----:B------:R-:W-:Y:S01]  /*23b30*/  BSSY B1, `(.L_x_3069) ;  /* 0x0000004000017945 */ /* 0x000fe20003800000 */
[----:B--2---:R-:W-:-:S13]  /*23b40*/  LOP3.LUT P0, RZ, R2, 0x8, RZ, 0xc0, !PT ;  /* 0x0000000802ff7812 */ /* 0x004fda000780c0ff */
[----:B------:R-:W-:Y:S05]  /*23b50*/  @P0 BRA `(.L_x_3070) ;  /* 0x0000000000040947 */ /* 0x000fea0003800000 */
[----:B------:R-:W-:Y:S01]  /*23b60*/  BPT.TRAP 0x1 ;  /* 0x000000040000795c */ /* 0x000fe20000300000 */
.L_x_3070:
[----:B------:R-:W-:Y:S05]  /*23b70*/  BSYNC B1 ;  /* 0x0000000000017941 */ /* 0x000fea0003800000 */
.L_x_3069:
[----:B------:R-:W2:Y:S04]  /*23b80*/  LDL.LU R5, [R1+0x20] ;  /* 0x0000200001057983 */ /* 0x000ea80000300800 */
[----:B------:R-:W2:Y:S04]  /*23b90*/  LDL.LU R3, [R1+0x14] ;  /* 0x0000140001037983 */ /* 0x000ea80000300800 */
[----:B0-----:R-:W4:Y:S04]  /*23ba0*/  LDL R4, [R1+0x4] ;  /* 0x0000040001047983 */ /* 0x001f280000100800 */
[----:B------:R-:W4:Y:S01]  /*23bb0*/  LDL R2, [R1+0xc] ;  /* 0x00000c0001027983 */ /* 0x000f220000100800 */
        /* <DEDUP_REMOVED lines=8> */
[----:B----4-:R-:W-:-:S04]  /*23c40*/  IMAD R2, R2, 0x8000, R4 ;  /* 0x0000800002027824 */ /* 0x010fc800078e0204 */
[----:B------:R-:W-:-:S07]  /*23c50*/  VIADD R4, R2, 0x400 ;  /* 0x0000040002047836 */ /* 0x000fce0000000000 */
.L_x_3071:
        /* <DEDUP_REMOVED lines=16> */
.L_x_3072:
        /* <DEDUP_REMOVED lines=10> */
[----:B----4-:R-:W-:Y:S05]  /*23e00*/  @P0 BRA.U.ANY `(.L_x_3072) ;  /* 0xfffffffd00d40947 */ /* 0x010fea000393ffff */
.L_x_3065:
[----:B------:R-:W-:Y:S05]  /*23e10*/  BSYNC B0 ;  /* 0x0000000000007941 */ /* 0x000fea0003800000 */
.L_x_3064:
[----:B------:R-:W4:Y:S04]  /*23e20*/  LDL.LU R5, [R1+0xc] ;  /* 0x00000c0001057983 */ /* 0x000f280000300800 */
[----:B0-2---:R-:W2:Y:S01]  /*23e30*/  LDL.LU R4, [R1+0x1c] ;  /* 0x00001c0001047983 */ /* 0x005ea20000300800 */
[----:B----4-:R-:W-:-:S05]  /*23e40*/  VIADD R0, R5, 0x1 ;  /* 0x0000000105007836 */ /* 0x010fca0000000000 */
[----:B------:R-:W-:-:S04]  /*23e50*/  ISETP.NE.AND P0, PT, R0, 0x2, PT ;  /* 0x000000020000780c */ /* 0x000fc80003f05270 */
[----:B------:R-:W-:Y:S02]  /*23e60*/  SEL R2, RZ, 0x1, P0 ;  /* 0x00000001ff027807 */ /* 0x000fe40000000000 */
[----:B------:R-:W-:Y:S02]  /*23e70*/  SEL R0, R0, RZ, P0 ;  /* 0x000000ff00007207 */ /* 0x000fe40000000000 */
[----:B--2---:R-:W-:-:S03]  /*23e80*/  LOP3.LUT R4, R4, R2, RZ, 0x3c, !PT ;  /* 0x0000000204047212 */ /* 0x004fc600078e3cff */
[----:B------:R2:W-:Y:S04]  /*23e90*/  STL [R1+0xc], R0 ;  /* 0x00000c0001007387 */ /* 0x0005e80000100800 */
[----:B------:R2:W-:Y:S02]  /*23ea0*/  STL [R1+0x1c], R4 ;  /* 0x00001c0401007387 */ /* 0x0005e40000100800 */
.L_x_2986:
[----:B------:R-:W-:Y:S05]  /*23eb0*/  BSYNC B7 ;  /* 0x0000000000077941 */ /* 0x000fea0003800000 */
.L_x_2984:
[----:B------:R-:W4:Y:S02]  /*23ec0*/  LDL R7, [R1+0x8] ;  /* 0x0000080001077983 */ /* 0x000f240000100800 */
[----:B----4-:R-:W-:-:S13]  /*23ed0*/  LOP3.LUT P0, RZ, R7, 0x10, RZ, 0xc0, !PT ;  /* 0x0000001007ff7812 */ /* 0x010fda000780c0ff */
[----:B------:R-:W-:Y:S05]  /*23ee0*/  @!P0 BRA `(.L_x_3073) ;  /* 0x0000000000288947 */ /* 0x000fea0003800000 */
[----:B------:R-:W-:Y:S05]  /*23ef0*/  WARPSYNC.ALL ;  /* 0x0000000000007948 */ /* 0x000fea0003800000 */
[----:B------:R-:W4:Y:S08]  /*23f00*/  S2UR UR5, SR_CgaCtaId ;  /* 0x00000000000579c3 */ /* 0x000f300000008800 */
[----:B------:R-:W-:Y:S06]  /*23f10*/  BAR.SYNC.DEFER_BLOCKING 0x5, 0x180 ;  /* 0x0146000000007b1d */ /* 0x000fec0000010000 */
[----:B------:R-:W-:-:S02]  /*23f20*/  UMOV UR4, 0x400 ;  /* 0x0000040000047882 */ /* 0x000fc40000000000 */
[----:B----4-:R-:W-:-:S06]  /*23f30*/  ULEA UR4, UR5, UR4, 0x18 ;  /* 0x0000000405047291 */ /* 0x010fcc000f8ec03f */
[----:B--2---:R-:W-:-:S05]  /*23f40*/  IMAD.U32 R0, RZ, RZ, UR4 ;  /* 0x00000004ff007e24 */ /* 0x004fca000f8e00ff */
[----:B------:R2:W4:Y:S04]  /*23f50*/  LDS.128 R16, [R0+0x348d0] ;  /* 0x0348d00000107984 */ /* 0x0005280000000c00 */
[----:B------:R2:W-:Y:S01]  /*23f60*/  STL [R1+0x4], R0 ;  /* 0x0000040001007387 */ /* 0x0005e20000100800 */
[----:B------:R-:W-:Y:S06]  /*23f70*/  BAR.ARV 0x4, 0x180 ;  /* 0x0106000000007b1d */ /* 0x000fec0000002000 */
[----:B------:R-:W-:Y:S05]  /*23f80*/  BRA `(.L_x_3074) ;  /* 0x0000000800d87947 */ /* 0x000fea0003800000 */
.L_x_3073:
[----:B---3--:R-:W3:Y:S01]  /*23f90*/  LDL R6, [R1+0x2c] ;  /* 0x00002c0001067983 */ /* 0x008ee20000100800 */
[----:B------:R-:W-:Y:S01]  /*23fa0*/  UMOV UR4, 0xffffffff ;  /* 0xffffffff00047882 */ /* 0x000fe20000000000 */
[----:B---3--:R-:W-:Y:S02]  /*23fb0*/  ISETP.NE.AND P5, PT, R6, 0x1f, PT ;  /* 0x0000001f0600780c */ /* 0x008fe40003fa5270 */
[----:B------:R-:W-:Y:S11]  /*23fc0*/  BRA.DIV UR4, `(.L_x_3075) ;  /* 0x0000002e04447947 */ /* 0x000ff6000b800000 */
[----:B--2---:R-:W-:Y:S01]  /*23fd0*/  IMAD.IADD R0, R19, 0x1, R6 ;  /* 0x0000000113007824 */ /* 0x004fe200078e0206 */
[----:B------:R-:W-:Y:S01]  /*23fe0*/  ULDC UR4, c[0x0][0xc3c] ;  /* 0x00030f0000047ab9 */ /* 0x000fe20000000800 */
[----:B------:R-:W-:-:S03]  /*23ff0*/  LOP3.LUT P4, RZ, R7, 0x1, RZ, 0xc0, !PT ;  /* 0x0000000107ff7812 */ /* 0x000fc6000788c0ff */
[----:B------:R-:W-:-:S13]  /*24000*/  ISETP.GE.OR P0, PT, R0, UR4, !P5 ;  /* 0x0000000400007c0c */ /* 0x000fda000ef06670 */
[----:B------:R-:W2:Y:S02]  /*24010*/  @!P0 LDC.64 R2, c[0x0][0xc80] ;  /* 0x00032000ff028b82 */ /* 0x000ea40000000a00 */
[----:B--2---:R-:W-:-:S06]  /*24020*/  @!P0 IMAD.WIDE R2, R0, 0x4, R2 ;  /* 0x0000000400028825 */ /* 0x004fcc00078e0202 */
[----:B------:R2:W3:Y:S01]  /*24030*/  @!P0 LDG.E R2, desc[UR60][R2.64] ;  /* 0x0000003c02028981 */ /* 0x0004e2000c1e1900 */
[C---:B------:R-:W-:Y:S02]  /*24040*/  ISETP.GE.U32.AND P1, PT, R6.reuse, 0x4, PT ;  /* 0x000000040600780c */ /* 0x040fe40003f26070 */
[C---:B------:R-:W-:Y:S01]  /*24050*/  ISETP.GE.U32.AND P2, PT, R6.reuse, 0x8, PT ;  /* 0x000000080600780c */ /* 0x040fe20003f46070 */
[----:B------:R-:W-:Y:S01]  /*24060*/  SHFL.IDX PT, R5, R16, 0x1, 0x1f ;  /* 0x00201f0010057f89 */ /* 0x000fe200000e0000 */
[C---:B------:R-:W-:Y:S01]  /*24070*/  ISETP.GE.U32.AND P3, PT, R6.reuse, 0x10, PT ;  /* 0x000000100600780c */ /* 0x040fe20003f66070 */
[----:B--2---:R-:W-:Y:S02]  /*24080*/  IMAD.MOV.U32 R3, RZ, RZ, RZ ;  /* 0x000000ffff037224 */ /* 0x004fe400078e00ff */
[----:B---3--:R-:W-:Y:S01]  /*24090*/  @!P0 IMAD.MOV.U32 R3, RZ, RZ, R2 ;  /* 0x000000ffff038224 */ /* 0x008fe200078e0002 */
[----:B------:R-:W-:-:S04]  /*240a0*/  ISETP.GE.U32.AND P0, PT, R6, 0x2, PT ;  /* 0x000000020600780c */ /* 0x000fc80003f06070 */
[----:B------:R-:W2:Y:S02]  /*240b0*/  SHFL.UP PT, R2, R3, 0x1, RZ ;  /* 0x0420000003027989 */ /* 0x000ea400000e00ff */
[----:B--2---:R-:W-:-:S05]  /*240c0*/  SEL R0, R2, RZ, P4 ;  /* 0x000000ff02007207 */ /* 0x004fca0002000000 */
[----:B------:R-:W-:Y:S02]  /*240d0*/  IMAD.IADD R2, R3, 0x1, R0 ;  /* 0x0000000103027824 */ /* 0x000fe400078e0200 */
[----:B------:R-:W-:Y:S04]  /*240e0*/  SHFL.IDX PT, R0, R16, RZ, 0x1f ;  /* 0x00001fff10007589 */ /* 0x000fe800000e0000 */
[----:B------:R-:W2:Y:S02]  /*240f0*/  SHFL.UP PT, R4, R2, 0x2, RZ ;  /* 0x0440000002047989 */ /* 0x000ea400000e00ff */
[----:B--2---:R-:W-:-:S05]  /*24100*/  SEL R4, R4, RZ, P0 ;  /* 0x000000ff04047207 */ /* 0x004fca0000000000 */
[----:B------:R-:W-:-:S05]  /*24110*/  IMAD.IADD R2, R2, 0x1, R4 ;  /* 0x0000000102027824 */ /* 0x000fca00078e0204 */
        /* <DEDUP_REMOVED lines=9> */
[----:B------:R2:W3:Y:S02]  /*241b0*/  SHFL.IDX PT, R16, R2, 0x1f, 0x1f ;  /* 0x03e01f0002107f89 */ /* 0x0004e400000e0000 */
.L_x_3178:
[----:B------:R-:W-:Y:S02]  /*241c0*/  ULDC UR4, c[0x0][0xc38] ;  /* 0x00030e0000047ab9 */ /* 0x000fe40000000800 */
[----:B------:R-:W-:-:S04]  /*241d0*/  IMAD.U32 R4, RZ, RZ, UR4 ;  /* 0x00000004ff047e24 */ /* 0x000fc8000f8e00ff */
[----:B---3--:R-:W-:-:S04]  /*241e0*/  IMAD R16, R16, R4, RZ ;  /* 0x0000000410107224 */ /* 0x008fc800078e02ff */
[----:B------:R-:W-:-:S05]  /*241f0*/  IMAD.IADD R5, R5, 0x1, R16 ;  /* 0x0000000105057824 */ /* 0x000fca00078e0210 */
[----:B------:R-:W-:-:S13]  /*24200*/  ISETP.GT.AND P4, PT, R5, R0, PT ;  /* 0x000000000500720c */ /* 0x000fda0003f84270 */
[----:B------:R-:W-:Y:S05]  /*24210*/  @P4 BRA `(.L_x_3076) ;  /* 0x0000000000a04947 */ /* 0x000fea0003800000 */
.L_x_3081:
[----:B--2---:R-:W2:Y:S01]  /*24220*/  LDC R2, c[0x0][0xc3c] ;  /* 0x00030f00ff027b82 */ /* 0x004ea20000000800 */
[----:B------:R-:W-:-:S05]  /*24230*/  VIADD R19, R19, 0x1f ;  /* 0x0000001f13137836 */ /* 0x000fca0000000000 */
[----:B--2---:R-:W-:-:S13]  /*24240*/  ISETP.GE.AND P4, PT, R19, R2, PT ;  /* 0x000000021300720c */ /* 0x004fda0003f86270 */
[----:B------:R-:W-:Y:S05]  /*24250*/  @P4 BRA `(.L_x_3077) ;  /* 0x0000000400dc4947 */ /* 0x000fea0003800000 */
[----:B------:R-:W2:Y:S01]  /*24260*/  LDL R3, [R1+0x2c] ;  /* 0x00002c0001037983 */ /* 0x000ea20000100800 */
[----:B------:R-:W-:Y:S01]  /*24270*/  BSSY B0, `(.L_x_3078) ;  /* 0x0000008000007945 */ /* 0x000fe20003800000 */
[----:B--2---:R-:W-:Y:S02]  /*24280*/  IMAD.IADD R4, R19, 0x1, R3 ;  /* 0x0000000113047824 */ /* 0x004fe400078e0203 */
[----:B------:R-:W-:-:S03]  /*24290*/  IMAD.MOV.U32 R3, RZ, RZ, RZ ;  /* 0x000000ffff037224 */ /* 0x000fc600078e00ff */
[----:B------:R-:W-:-:S13]  /*242a0*/  ISETP.GE.OR P4, PT, R4, R2, !P5 ;  /* 0x000000020400720c */ /* 0x000fda0006f86670 */
[----:B------:R-:W-:Y:S05]  /*242b0*/  @P4 BRA `(.L_x_3079) ;  /* 0x00000000000c4947 */ /* 0x000fea0003800000 */
[----:B------:R-:W2:Y:S02]  /*242c0*/  LDC.64 R2, c[0x0][0xc80] ;  /* 0x00032000ff027b82 */ /* 0x000ea40000000a00 */
[----:B--2---:R-:W-:-:S06]  /*242d0*/  IMAD.WIDE R2, R4, 0x4, R2 ;  /* 0x0000000404027825 */ /* 0x004fcc00078e0202 */
[----:B------:R2:W5:Y:S02]  /*242e0*/  LDG.E R3, desc[UR60][R2.64] ;  /* 0x0000003c02037981 */ /* 0x000564000c1e1900 */
.L_x_3079:
[----:B------:R-:W-:Y:S05]  /*242f0*/  BSYNC B0 ;  /* 0x0000000000007941 */ /* 0x000fea0003800000 */
.L_x_3078:
[----:B------:R-:W-:-:S03]  /*24300*/  UMOV UR4, 0xffffffff ;  /* 0xffffffff00047882 */ /* 0x000fc60000000000 */
[----:B------:R-:W-:Y:S05]  /*24310*/  BRA.DIV UR4, `(.L_x_3080) ;  /* 0x0000002e04ac7947 */ /* 0x000fea000b800000 */
[----:B------:R-:W3:Y:S04]  /*24320*/  LDL R4, [R1+0x8] ;  /* 0x0000080001047983 */ /* 0x000ee80000100800 */
[----:B--2--5:R-:W2:Y:S01]  /*24330*/  SHFL.UP PT, R2, R3, 0x1, RZ ;  /* 0x0420000003027989 */ /* 0x024ea200000e00ff */
[----:B---3--:R-:W-:-:S04]  /*24340*/  LOP3.LUT P4, RZ, R4, 0x1, RZ, 0xc0, !PT ;  /* 0x0000000104ff7812 */ /* 0x008fc8000788c0ff */
        /* <DEDUP_REMOVED lines=15> */
.L_x_3186:
[----:B------:R-:W-:Y:S02]  /*24440*/  ULDC UR4, c[0x0][0xc38] ;  /* 0x00030e0000047ab9 */ /* 0x000fe40000000800 */
[----:B------:R-:W-:-:S04]  /*24450*/  IMAD.U32 R4, RZ, RZ, UR4 ;  /* 0x00000004ff047e24 */ /* 0x000fc8000f8e00ff */
[----:B---3--:R-:W-:-:S04]  /*24460*/  IMAD R16, R16, R4, RZ ;  /* 0x0000000410107224 */ /* 0x008fc800078e02ff */
[----:B------:R-:W-:-:S05]  /*24470*/  IMAD.IADD R5, R16, 0x1, R5 ;  /* 0x0000000110057824 */ /* 0x000fca00078e0205 */
[----:B------:R-:W-:-:S13]  /*24480*/  ISETP.GT.AND P4, PT, R5, R0, PT ;  /* 0x000000000500720c */ /* 0x000fda0003f84270 */
[----:B------:R-:W-:Y:S05]  /*24490*/  @!P4 BRA `(.L_x_3081) ;  /* 0xfffffffc0060c947 */ /* 0x000fea000383ffff */
.L_x_3076:
[----:B------:R-:W-:Y:S01]  /*244a0*/  IMAD.IADD R16, R5, 0x1, -R16 ;  /* 0x0000000105107824 */ /* 0x000fe200078e0a10 */
[----:B------:R-:W-:-:S03]  /*244b0*/  UMOV UR4, 0xffffffff ;  /* 0xffffffff00047882 */ /* 0x000fc60000000000 */
[----:B------:R-:W-:-:S05]  /*244c0*/  IMAD R5, R2, R4, R16 ;  /* 0x0000000402057224 */ /* 0x000fca00078e0210 */
[----:B------:R-:W-:Y:S01]  /*244d0*/  ISETP.GT.AND P6, PT, R5, R0, PT ;  /* 0x000000000500720c */ /* 0x000fe20003fc4270 */
[----:B------:R-:W-:-:S12]  /*244e0*/  BRA.DIV UR4, `(.L_x_3082) ;  /* 0x0000003204187947 */ /* 0x000fd8000b800000 */
[----:B------:R-:W-:-:S04]  /*244f0*/  VOTE.ANY R5, PT, !P6 ;  /* 0x0000000000057806 */ /* 0x000fc800070e0100 */
[----:B------:R-:W3:Y:S02]  /*24500*/  POPC R6, R5 ;  /* 0x0000000500067309 */ /* 0x000ee40000000000 */
[----:B---3--:R3:W4:Y:S02]  /*24510*/  SHFL.IDX PT, R17, R3, R6, 0x1f ;  /* 0x00001f0603117589 */ /* 0x00872400000e0000 */
.L_x_3190:
[----:B------:R-:W-:Y:S01]  /*24520*/  ISETP.NE.AND P0, PT, R5, RZ, PT ;  /* 0x000000ff0500720c */ /* 0x000fe20003f05270 */
[----:B------:R-:W-:-:S12]  /*24530*/  IMAD.MOV.U32 R5, RZ, RZ, RZ ;  /* 0x000000ffff057224 */ /* 0x000fd800078e00ff */
[----:B------:R-:W-:Y:S05]  /*24540*/  @!P0 BRA `(.L_x_3083) ;  /* 0x0000000000148947 */ /* 0x000fea0003800000 */
[----:B------:R-:W-:Y:S01]  /*24550*/  UMOV UR4, 0xffffffff ;  /* 0xffffffff00047882 */ /* 0x000fe20000000000 */
[----:B------:R-:W-:Y:S02]  /*24560*/  VIADD R12, R6, 0xffffffff ;  /* 0xffffffff060c7836 */ /* 0x000fe40000000000 */
[----:B------:R-:W-:Y:S05]  /*24570*/  BRA.DIV UR4, `(.L_x_3084) ;  /* 0x00000032043c7947 */ /* 0x000fea000b800000 */
[----:B--2---:R2:W0:Y:S02]  /*24580*/  SHFL.IDX PT, R2, R2, R12, 0x1f ;  /* 0x00001f0c02027589 */ /* 0x00442400000e0000 */
.L_x_3193:
[----:B0-----:R-:W-:-:S07]  /*24590*/  IMAD.MOV.U32 R5, RZ, RZ, R2 ;  /* 0x000000ffff057224 */ /* 0x001fce00078e0002 */
.L_x_3083:
[----:B--23--:R-:W2:Y:S01]  /*245a0*/  LDC.64 R2, c[0x0][0xc90] ;  /* 0x00032400ff027b82 */ /* 0x00cea20000000a00 */
[----:B------:R-:W-:-:S04]  /*245b0*/  IMAD.IADD R19, R6, 0x1, R19 ;  /* 0x0000000106137824 */ /* 0x000fc800078e0213 */
[----:B--2---:R-:W-:-:S05]  /*245c0*/  IMAD.WIDE R2, R19, 0x4, R2 ;  /* 0x0000000413027825 */ /* 0x004fca00078e0202 */
[----:B------:R-:W4:Y:S01]  /*245d0*/  LDG.E R7, desc[UR60][R2.64] ;  /* 0x0000003c02077981 */ /* 0x000f22000c1e1900 */
[----:B------:R-:W-:-:S04]  /*245e0*/  IMAD R16, R5, R4, R16 ;  /* 0x0000000405107224 */ /* 0x000fc800078e0210 */
[----:B------:R-:W-:Y:S02]  /*245f0*/  IMAD.IADD R0, R0, 0x1, -R16 ;  /* 0x0000000100007824 */ /* 0x000fe400078e0a10 */
[----:B----4-:R-:W-:-:S05]  /*24600*/  IMAD R6, R17, R7, RZ ;  /* 0x0000000711067224 */ /* 0x010fca00078e02ff */
[----:B-----5:R-:W-:-:S04]  /*24610*/  IABS R8, R6 ;  /* 0x0000000600087213 */ /* 0x020fc80000000000 */
[----:B------:R-:W2:Y:S08]  /*24620*/  I2F.RP R2, R8 ;  /* 0x0000000800027306 */ /* 0x000eb00000209400 */
[----:B--2---:R-:W2:Y:S02]  /*24630*/  MUFU.RCP R2, R2 ;  /* 0x0000000200027308 */ /* 0x004ea40000001000 */
[----:B--2---:R-:W-:-:S06]  /*24640*/  VIADD R2, R2, 0xffffffe ;  /* 0x0ffffffe02027836 */ /* 0x004fcc0000000000 */
[----:B------:R-:W2:Y:S02]  /*24650*/  F2I.FTZ.U32.TRUNC.NTZ R3, R2 ;  /* 0x0000000200037305 */ /* 0x000ea4000021f000 */
[----:B--2---:R-:W-:-:S04]  /*24660*/  IMAD.MOV R2, RZ, RZ, -R3 ;  /* 0x000000ffff027224 */ /* 0x004fc800078e0a03 */
        /* <DEDUP_REMOVED lines=54> */
.L_x_3077:
[----:B------:R-:W-:Y:S01]  /*249d0*/  UMOV UR4, URZ ;  /* 0x0000003f00047c82 */ /* 0x000fe20008000000 */
[----:B------:R-:W-:Y:S01]  /*249e0*/  UMOV UR5, URZ ;  /* 0x0000003f00057c82 */ /* 0x000fe20008000000 */
[----:B------:R-:W-:Y:S01]  /*249f0*/  ULDC UR6, c[0x0][0xc3c] ;  /* 0x00030f0000067ab9 */ /* 0x000fe20000000800 */
[----:B------:R-:W-:Y:S02]  /*24a00*/  IMAD.MOV.U32 R16, RZ, RZ, R0 ;  /* 0x000000ffff107224 */ /* 0x000fe400078e0000 */
[----:B------:R-:W-:Y:S02]  /*24a10*/  IMAD.U32 R17, RZ, RZ, UR4 ;  /* 0x00000004ff117e24 */ /* 0x000fe4000f8e00ff */
[----:B------:R-:W-:Y:S02]  /*24a20*/  IMAD.U32 R18, RZ, RZ, UR5 ;  /* 0x00000005ff127e24 */ /* 0x000fe4000f8e00ff */
[----:B------:R-:W-:-:S07]  /*24a30*/  IMAD.U32 R19, RZ, RZ, UR6 ;  /* 0x00000006ff137e24 */ /* 0x000fce000f8e00ff */
.L_x_3085:
[----:B------:R-:W2:Y:S04]  /*24a40*/  LDL R0, [R1+0x2c] ;  /* 0x00002c0001007983 */ /* 0x000ea80000100800 */
[----:B------:R3:W4:Y:S01]  /*24a50*/  LDL R3, [R1+0x4] ;  /* 0x0000040001037983 */ /* 0x0007220000100800 */
[----:B------:R-:W-:Y:S05]  /*24a60*/  WARPSYNC.ALL ;  /* 0x0000000000007948 */ /* 0x000fea0003800000 */
[----:B------:R-:W-:Y:S01]  /*24a70*/  BAR.SYNC.DEFER_BLOCKING 0x4, 0x180 ;  /* 0x0106000000007b1d */ /* 0x000fe20000010000 */
[----:B--2---:R-:W-:-:S13]  /*24a80*/  ISETP.NE.AND P0, PT, R0, RZ, PT ;  /* 0x000000ff0000720c */ /* 0x004fda0003f05270 */
[----:B------:R-:W4:Y:S01]  /*24a90*/  @!P0 S2R R0, SR_CgaCtaId ;  /* 0x0000000000008919 */ /* 0x000f220000008800 */
[----:B------:R-:W-:-:S04]  /*24aa0*/  @!P0 MOV R2, 0x400 ;  /* 0x0000040000028802 */ /* 0x000fc80000000f00 */
[----:B----4-:R-:W-:-:S05]  /*24ab0*/  @!P0 LEA R3, R0, R2, 0x18 ;  /* 0x0000000200038211 */ /* 0x010fca00078ec0ff */
[----:B------:R3:W-:Y:S04]  /*24ac0*/  @!P0 STS.128 [R3+0x348d0], R16 ;  /* 0x0348d01003008388 */ /* 0x0007e80000000c00 */
[----:B------:R3:W-:Y:S01]  /*24ad0*/  @!P0 STL [R1+0x4], R3 ;  /* 0x0000040301008387 */ /* 0x0007e20000100800 */
[----:B------:R-:W-:Y:S06]  /*24ae0*/  BAR.ARV 0x5, 0x180 ;  /* 0x0146000000007b1d */ /* 0x000fec0000002000 */
.L_x_3074:
[----:B------:R-:W-:Y:S02]  /*24af0*/  ULDC UR4, c[0x0][0xc3c] ;  /* 0x00030f0000047ab9 */ /* 0x000fe40000000800 */
[----:B----4-:R-:W-:-:S13]  /*24b00*/  ISETP.GE.AND P0, PT, R19, UR4, PT ;  /* 0x0000000413007c0c */ /* 0x010fda000bf06270 */
[----:B------:R-:W-:Y:S05]  /*24b10*/  @!P0 BRA `(.L_x_3086) ;  /* 0xffffff9000f88947 */ /* 0x000fea000383ffff */
[----:B------:R-:W-:Y:S05]  /*24b20*/  BSYNC B8 ;  /* 0x0000000000087941 */ /* 0x000fea0003800000 */
.L_x_2942:
[----:B--2---:R-:W2:Y:S01]  /*24b30*/  LDL.LU R0, [R1+0x50] ;  /* 0x0000500001007983 */ /* 0x004ea20000300800 */
[----:B------:R-:W-:Y:S01]  /*24b40*/  BSSY B0, `(.L_x_3087) ;  /* 0x000000b000007945 */ /* 0x000fe20003800000 */
[----:B------:R-:W4:Y:S01]  /*24b50*/  S2R R5, SR_CgaCtaId ;  /* 0x0000000000057919 */ /* 0x000f220000008800 */
[----:B--2---:R-:W-:-:S05]  /*24b60*/  VIADD R0, R0, 0x1 ;  /* 0x0000000100007836 */ /* 0x004fca0000000000 */
[----:B0-----:R-:W-:-:S04]  /*24b70*/  LEA.HI R2, R0, R0, RZ, 0x1 ;  /* 0x0000000000027211 */ /* 0x001fc800078f08ff */
[----:B---3--:R-:W-:-:S05]  /*24b80*/  LOP3.LUT R3, R2, 0xfffffffe, RZ, 0xc0, !PT ;  /* 0xfffffffe02037812 */ /* 0x008fca00078ec0ff */
[----:B------:R-:W-:Y:S01]  /*24b90*/  IMAD.IADD R3, R0, 0x1, -R3 ;  /* 0x0000000100037824 */ /* 0x000fe200078e0a03 */
[----:B------:R-:W-:-:S04]  /*24ba0*/  MOV R0, 0x400 ;  /* 0x0000040000007802 */ /* 0x000fc80000000f00 */
[----:B----4-:R-:W-:Y:S02]  /*24bb0*/  LEA R0, R5, R0, 0x18 ;  /* 0x0000000005007211 */ /* 0x010fe400078ec0ff */
[----:B------:R-:W-:-:S04]  /*24bc0*/  SHF.L.U32 R3, R3, 0x1f, RZ ;  /* 0x0000001f03037819 */ /* 0x000fc800000006ff */
[----:B------:R-:W0:Y:S02]  /*24bd0*/  SYNCS.PHASECHK.TRANS64.TRYWAIT P0, [R0+URZ+0x34820], R3 ;  /* 0x03482003000075a7 */ /* 0x000e24000800017f */
[----:B0-----:R-:W-:Y:S05]  /*24be0*/  @!P0 BRA `(.L_x_3088) ;  /* 0x0000002800c88947 */ /* 0x001fea0003800000 */
.L_x_3194:
[----:B------:R-:W-:Y:S05]  /*24bf0*/  BSYNC B0 ;  /* 0x0000000000007941 */ /* 0x000fea0003800000 */
.L_x_3087:
[----:B------:R-:W-:-:S03]  /*24c00*/  UMOV UR4, 0xffffffff ;  /* 0xffffffff00047882 */ /* 0x000fc60000000000 */
[----:B------:R-:W-:Y:S05]  /*24c10*/  BRA.DIV UR4, `(.L_x_3089) ;  /* 0x0000002a04d07947 */ /* 0x000fea000b800000 */
[----:B------:R-:W2:Y:S02]  /*24c20*/  S2R R2, SR_TID.X ;  /* 0x0000000000027919 */ /* 0x000ea40000002100 */
[----:B--2---:R-:W-:-:S04]  /*24c30*/  SHF.R.U32.HI R2, RZ, 0x5, R2 ;  /* 0x00000005ff027819 */ /* 0x004fc80000011602 */
[----:B------:R-:W-:-:S05]  /*24c40*/  LOP3.LUT R2, R2, 0x3, RZ, 0xc0, !PT ;  /* 0x0000000302027812 */ /* 0x000fca00078ec0ff */
[----:B------:R2:W3:Y:S02]  /*24c50*/  SHFL.IDX PT, R14, R2, RZ, 0x1f ;  /* 0x00001fff020e7589 */ /* 0x0004e400000e0000 */
.L_x_3197:
[----:B---3--:R-:W-:-:S13]  /*24c60*/  ISETP.NE.AND P0, PT, R14, RZ, PT ;  /* 0x000000ff0e00720c */ /* 0x008fda0003f05270 */
[----:B------:R-:W-:Y:S05]  /*24c70*/  @P0 BRA `(.L_x_2708) ;  /* 0x00000000009c0947 */ /* 0x000fea0003800000 */
[----:B------:R-:W-:-:S03]  /*24c80*/  UMOV UR4, 0xffffffff ;  /* 0xffffffff00047882 */ /* 0x000fc60000000000 */
[----:B------:R-:W-:Y:S05]  /*24c90*/  BRA.DIV UR4, `(.L_x_3090) ;  /* 0x0000002a04e47947 */ /* 0x000fea000b800000 */
[----:B------:R-:W-:-:S13]  /*24ca0*/  ELECT P6, URZ, PT ;  /* 0x00000000003f782f */ /* 0x000fda00038c0000 */
.L_x_3200:
        /* <DEDUP_REMOVED lines=8> */
.L_x_3091:
        /* <DEDUP_REMOVED lines=14> */
.L_x_3201:
[----:B------:R-:W2:Y:S02]  /*24e10*/  SYNCS.PHASECHK.TRANS64.TRYWAIT P0, [R7+URZ], R2 ;  /* 0x00000002070075a7 */ /* 0x000ea4000800017f */
[----:B--2---:R-:W-:Y:S05]  /*24e20*/  @!P0 BRA `(.L_x_3093) ;  /* 0x0000002800b48947 */ /* 0x004fea0003800000 */
.L_x_3202:
[----:B------:R-:W-:Y:S05]  /*24e30*/  @!P2 BRA `(.L_x_3094) ;  /* 0x000000000004a947 */ /* 0x000fea0003800000 */
[----:B------:R-:W-:Y:S01]  /*24e40*/  BPT.TRAP 0x1 ;  /* 0x000000040000795c */ /* 0x000fe20000300000 */
.L_x_3094:
[----:B------:R-:W3:Y:S01]  /*24e50*/  LDL.LU R4, [R1+0xc] ;  /* 0x00000c0001047983 */ /* 0x000ee20000300800 */
[----:B------:R-:W-:-:S04]  /*24e60*/  VIADD R0, R0, 0x34860 ;  /* 0x0003486000007836 */ /* 0x000fc80000000000 */
[----:B---3--:R-:W-:-:S04]  /*24e70*/  IMAD R4, R4, 0x8, R0 ;  /* 0x0000000804047824 */ /* 0x008fc800078e0200 */
[----:B------:R-:W3:Y:S02]  /*24e80*/  SYNCS.PHASECHK.TRANS64.TRYWAIT P0, [R4+URZ], R5 ;  /* 0x00000005040075a7 */ /* 0x000ee4000800017f */
[----:B---3--:R-:W-:Y:S05]  /*24e90*/  @!P0 BRA `(.L_x_3095) ;  /* 0x0000002800ac8947 */ /* 0x008fea0003800000 */
.L_x_3203:
[----:B------:R-:W-:-:S07]  /*24ea0*/  IMAD R3, R3, 0x8, R0 ;  /* 0x0000000803037824 */ /* 0x000fce00078e0200 */
.L_x_3096:
[----:B----4-:R4:W0:Y:S02]  /*24eb0*/  SYNCS.PHASECHK.TRANS64.TRYWAIT P0, [R3+URZ], R2 ;  /* 0x00000002030075a7 */ /* 0x010824000800017f */
[----:B0-----:R-:W-:Y:S05]  /*24ec0*/  @!P0 NANOSLEEP.SYNCS 0x989680 ;  /* 0x009896800000895d */ /* 0x001fea0003900000 */
[----:B------:R-:W0:Y:S02]  /*24ed0*/  @!P0 SYNCS.PHASECHK.TRANS64 P0, [R3+URZ], R2 ;  /* 0x00000002030085a7 */ /* 0x000e24000800007f */
[----:B0-----:R-:W-:Y:S05]  /*24ee0*/  @!P0 BRA `(.L_x_3096) ;  /* 0xfffffffc00f08947 */ /* 0x001fea000383ffff */
.L_x_2708:
[----:B------:R-:W-:Y:S05]  /*24ef0*/  BSYNC B9 ;  /* 0x0000000000097941 */ /* 0x000fea0003800000 */
.L_x_2705:
[----:B------:R-:W-:Y:S05]  /*24f00*/  EXIT ;  /* 0x000000000000794d */ /* 0x000fea0003800000 */
.L_x_2726:
[----:B-1----:R1:W2:Y:S02]  /*24f10*/  SYNCS.PHASECHK.TRANS64.TRYWAIT P5, [R3+URZ+0x34890], R0 ;  /* 0x03489000030075a7 */ /* 0x0022a400080a017f */
[----:B--2---:R-:W-:Y:S05]  /*24f20*/  @!P5 NANOSLEEP.SYNCS 0x989680 ;  /* 0x009896800000d95d */ /* 0x004fea0003900000 */
[----:B------:R-:W2:Y:S02]  /*24f30*/  @!P5 SYNCS.PHASECHK.TRANS64 P5, [R3+URZ+0x34890], R0 ;  /* 0x034890000300d5a7 */ /* 0x000ea400080a007f */
[----:B--2---:R-:W-:Y:S05]  /*24f40*/  @!P5 BRA `(.L_x_2726) ;  /* 0xfffffffc00f0d947 */ /* 0x004fea000383ffff */
[----:B------:R-:W-:Y:S05]  /*24f50*/  BRA `(.L_x_3097) ;  /* 0xfffffde8003c7947 */ /* 0x000fea000383ffff */
.L_x_2780:
[----:B-1----:R1:W3:Y:S02]  /*24f60*/  SYNCS.PHASECHK.TRANS64.TRYWAIT P5, [R3+URZ+0x34890], R0 ;  /* 0x03489000030075a7 */ /* 0x0022e400080a017f */
[----:B---3--:R-:W-:Y:S05]  /*24f70*/  @!P5 NANOSLEEP.SYNCS 0x989680 ;  /* 0x009896800000d95d */ /* 0x008fea0003900000 */
[----:B------:R-:W3:Y:S02]  /*24f80*/  @!P5 SYNCS.PHASECHK.TRANS64 P5, [R3+URZ+0x34890], R0 ;  /* 0x034890000300d5a7 */ /* 0x000ee400080a007f */
[----:B---3--:R-:W-:Y:S05]  /*24f90*/  @!P5 BRA `(.L_x_2780) ;  /* 0xfffffffc00f0d947 */ /* 0x008fea000383ffff */
[----:B------:R-:W-:Y:S05]  /*24fa0*/  BRA `(.L_x_3098) ;  /* 0xfffffe1c009c7947 */ /* 0x000fea000383ffff */
.L_x_2805:
[----:B-1----:R1:W2:Y:S02]  /*24fb0*/  SYNCS.PHASECHK.TRANS64.TRYWAIT P4, [R3+URZ+0x34890], R0 ;  /* 0x03489000030075a7 */ /* 0x0022a4000808017f */
[----:B--2---:R-:W-:Y:S05]  /*24fc0*/  @!P4 NANOSLEEP.SYNCS 0x989680 ;  /* 0x009896800000c95d */ /* 0x004fea0003900000 */
[----:B------:R-:W2:Y:S02]  /*24fd0*/  @!P4 SYNCS.PHASECHK.TRANS64 P4, [R3+URZ+0x34890], R0 ;  /* 0x034890000300c5a7 */ /* 0x000ea4000808007f */
[----:B--2---:R-:W-:Y:S05]  /*24fe0*/  @!P4 BRA `(.L_x_2805) ;  /* 0xfffffffc00f0c947 */ /* 0x004fea000383ffff */
[----:B------:R-:W-:Y:S05]  /*24ff0*/  BRA `(.L_x_3099) ;  /* 0xfffffe5000547947 */ /* 0x000fea000383ffff */
.L_x_2811:
[----:B0-----:R0:W2:Y:S02]  /*25000*/  SYNCS.PHASECHK.TRANS64.TRYWAIT P4, [R3+URZ+0x348b0], R0 ;  /* 0x0348b000030075a7 */ /* 0x0010a4000808017f */
[----:B--2---:R-:W-:Y:S05]  /*25010*/  @!P4 NANOSLEEP.SYNCS 0x989680 ;  /* 0x009896800000c95d */ /* 0x004fea0003900000 */
[----:B------:R-:W2:Y:S02]  /*25020*/  @!P4 SYNCS.PHASECHK.TRANS64 P4, [R3+URZ+0x348b0], R0 ;  /* 0x0348b0000300c5a7 */ /* 0x000ea4000808007f */
[----:B--2---:R-:W-:Y:S05]  /*25030*/  @!P4 BRA `(.L_x_2811) ;  /* 0xfffffffc00f0c947 */ /* 0x004fea000383ffff */
[----:B------:R-:W-:Y:S05]  /*25040*/  BRA `(.L_x_3100) ;  /* 0xfffffe5400547947 */ /* 0x000fea000383ffff */
.L_x_2829:
        /* <DEDUP_REMOVED lines=8> */
.L_x_3102:
[----:B------:R-:W-:Y:S05]  /*250d0*/  BSYNC B1 ;  /* 0x0000000000017941 */ /* 0x000fea0003800000 */
.L_x_3101:
        /* <DEDUP_REMOVED lines=8> */
.L_x_3103:
[----:B------:R-:W-:Y:S02]  /*25160*/  IMAD.MOV.U32 R13, RZ, RZ, R8 ;  /* 0x000000ffff0d7224 */ /* 0x000fe400078e0008 */
[----:B------:R-:W-:-:S07]  /*25170*/  IMAD.MOV.U32 R0, RZ, RZ, R14 ;  /* 0x000000ffff007224 */ /* 0x000fce00078e000e */
[----:B------:R-:W-:Y:S05]  /*25180*/  WARPSYNC.COLLECTIVE R15, `(.L_x_3104) ;  /* 0x000000000f087348 */ /* 0x000fea0003c00000 */
[----:B------:R0:W1:Y:S02]  /*25190*/  SHFL.IDX P6, R14, R13, R12, R11 ;  /* 0x0000000c0d0e7389 */ /* 0x00006400000c000b */
[----:B01----:R-:W-:Y:S01]  /*251a0*/  ENDCOLLECTIVE ;  /* 0x000000000000791b */ /* 0x003fe20003800000 */
.L_x_3104:
[----:B------:R-:W-:Y:S02]  /*251b0*/  IMAD.MOV.U32 R13, RZ, RZ, R4 ;  /* 0x000000ffff0d7224 */ /* 0x000fe400078e0004 */
[----:B------:R-:W-:-:S07]  /*251c0*/  IMAD.MOV.U32 R5, RZ, RZ, R14 ;  /* 0x000000ffff057224 */ /* 0x000fce00078e000e */
[----:B------:R-:W-:Y:S05]  /*251d0*/  WARPSYNC.COLLECTIVE R15, `(.L_x_3105) ;  /* 0x000000000f087348 */ /* 0x000fea0003c00000 */
[----:B------:R0:W1:Y:S02]  /*251e0*/  SHFL.IDX P6, R14, R13, R12, R11 ;  /* 0x0000000c0d0e7389 */ /* 0x00006400000c000b */
[----:B01----:R-:W-:Y:S01]  /*251f0*/  ENDCOLLECTIVE ;  /* 0x000000000000791b */ /* 0x003fe20003800000 */
.L_x_3105:
[----:B------:R-:W-:Y:S05]  /*25200*/  BRA `(.L_x_3106) ;  /* 0xfffffe6000c07947 */ /* 0x000fea000383ffff */
.L_x_2832:
        /* <DEDUP_REMOVED lines=8> */
.L_x_3108:
[----:B------:R-:W-:Y:S05]  /*25290*/  BSYNC B1 ;  /* 0x0000000000017941 */ /* 0x000fea0003800000 */
.L_x_3107:
        /* <DEDUP_REMOVED lines=8> */
.L_x_3109:
[----:B------:R-:W-:Y:S02]  /*25320*/  IMAD.MOV.U32 R13, RZ, RZ, R8 ;  /* 0x000000ffff0d7224 */ /* 0x000fe400078e0008 */
[----:B------:R-:W-:-:S07]  /*25330*/  IMAD.MOV.U32 R0, RZ, RZ, R14 ;  /* 0x000000ffff007224 */ /* 0x000fce00078e000e */
[----:B------:R-:W-:Y:S05]  /*25340*/  WARPSYNC.COLLECTIVE R15, `(.L_x_3110) ;  /* 0x000000000f087348 */ /* 0x000fea0003c00000 */
[----:B------:R0:W1:Y:S02]  /*25350*/  SHFL.IDX P6, R14, R13, R12, R11 ;  /* 0x0000000c0d0e7389 */ /* 0x00006400000c000b */
[----:B01----:R-:W-:Y:S01]  /*25360*/  ENDCOLLECTIVE ;  /* 0x000000000000791b */ /* 0x003fe20003800000 */
.L_x_3110:
[----:B------:R-:W-:Y:S02]  /*25370*/  IMAD.MOV.U32 R13, RZ, RZ, R4 ;  /* 0x000000ffff0d7224 */ /* 0x000fe400078e0004 */
[----:B------:R-:W-:-:S07]  /*25380*/  IMAD.MOV.U32 R5, RZ, RZ, R14 ;  /* 0x000000ffff057224 */ /* 0x000fce00078e000e */
[----:B------:R-:W-:Y:S05]  /*25390*/  WARPSYNC.COLLECTIVE R15, `(.L_x_3111) ;  /* 0x000000000f087348 */ /* 0x000fea0003c00000 */
[----:B------:R0:W1:Y:S02]  /*253a0*/  SHFL.IDX P6, R14, R13, R12, R11 ;  /* 0x0000000c0d0e7389 */ /* 0x00006400000c000b */
[----:B01----:R-:W-:Y:S01]  /*253b0*/  ENDCOLLECTIVE ;  /* 0x000000000000791b */ /* 0x003fe20003800000 */
.L_x_3111:
[----:B------:R-:W-:Y:S01]  /*253c0*/  IMAD.MOV.U32 R4, RZ, RZ, R14 ;  /* 0x000000ffff047224 */ /* 0x000fe200078e000e */
[----:B------:R-:W-:Y:S06]  /*253d0*/  BRA `(.L_x_3112) ;  /* 0xfffffe6800747947 */ /* 0x000fec000383ffff */
.L_x_2836:
[----:B0-----:R0:W1:Y:S02]  /*253e0*/  SYNCS.PHASECHK.TRANS64.TRYWAIT P0, [R16+URZ+0x34800], R5 ;  /* 0x03480005100075a7 */ /* 0x001064000800017f */
[----:B-1----:R-:W-:Y:S05]  /*253f0*/  @!P0 NANOSLEEP.SYNCS 0x989680 ;  /* 0x009896800000895d */ /* 0x002fea0003900000 */
[----:B------:R-:W1:Y:S02]  /*25400*/  @!P0 SYNCS.PHASECHK.TRANS64 P0, [R16+URZ+0x34800], R5 ;  /* 0x03480005100085a7 */ /* 0x000e64000800007f */
[----:B-1----:R-:W-:Y:S05]  /*25410*/  @!P0 BRA `(.L_x_2836) ;  /* 0xfffffffc00f08947 */ /* 0x002fea000383ffff */
[----:B------:R-:W-:Y:S05]  /*25420*/  BRA `(.L_x_3113) ;  /* 0xfffffe7000a07947 */ /* 0x000fea000383ffff */
.L_x_2860:
        /* <DEDUP_REMOVED lines=8> */
.L_x_3115:
[----:B------:R-:W-:Y:S05]  /*254b0*/  BSYNC B1 ;  /* 0x0000000000017941 */ /* 0x000fea0003800000 */
.L_x_3114:
        /* <DEDUP_REMOVED lines=8> */
.L_x_3116:
[----:B------:R-:W-:Y:S02]  /*25540*/  IMAD.MOV.U32 R13, RZ, RZ, R7 ;  /* 0x000000ffff0d7224 */ /* 0x000fe400078e0007 */
[----:B------:R-:W-:-:S07]  /*25550*/  IMAD.MOV.U32 R0, RZ, RZ, R14 ;  /* 0x000000ffff007224 */ /* 0x000fce00078e000e */
[----:B------:R-:W-:Y:S05]  /*25560*/  WARPSYNC.COLLECTIVE R15, `(.L_x_3117) ;  /* 0x000000000f087348 */ /* 0x000fea0003c00000 */
[----:B------:R0:W1:Y:S02]  /*25570*/  SHFL.IDX P6, R14, R13, R12, R11 ;  /* 0x0000000c0d0e7389 */ /* 0x00006400000c000b */
[----:B01----:R-:W-:Y:S01]  /*25580*/  ENDCOLLECTIVE ;  /* 0x000000000000791b */ /* 0x003fe20003800000 */
.L_x_3117:
[----:B------:R-:W-:Y:S02]  /*25590*/  IMAD.MOV.U32 R13, RZ, RZ, R9 ;  /* 0x000000ffff0d7224 */ /* 0x000fe400078e0009 */
[----:B------:R-:W-:-:S07]  /*255a0*/  IMAD.MOV.U32 R5, RZ, RZ, R14 ;  /* 0x000000ffff057224 */ /* 0x000fce00078e000e */
[----:B------:R-:W-:Y:S05]  /*255b0*/  WARPSYNC.COLLECTIVE R15, `(.L_x_3118) ;  /* 0x000000000f087348 */ /* 0x000fea0003c00000 */
[----:B------:R0:W1:Y:S02]  /*255c0*/  SHFL.IDX P6, R14, R13, R12, R11 ;  /* 0x0000000c0d0e7389 */ /* 0x00006400000c000b */
[----:B01----:R-:W-:Y:S01]  /*255d0*/  ENDCOLLECTIVE ;  /* 0x000000000000791b */ /* 0x003fe20003800000 */
.L_x_3118:
[----:B------:R-:W-:Y:S02]  /*255e0*/  IMAD.MOV.U32 R12, RZ, RZ, R0 ;  /* 0x000000ffff0c7224 */ /* 0x000fe400078e0000 */
[----:B------:R-:W-:Y:S01]  /*255f0*/  IMAD.MOV.U32 R13, RZ, RZ, R3 ;  /* 0x000000ffff0d7224 */ /* 0x000fe200078e0003 */
[----:B------:R-:W-:Y:S06]  /*25600*/  BRA `(.L_x_3119) ;  /* 0xfffffe9800347947 */ /* 0x000fec000383ffff */
.L_x_2863:
        /* <DEDUP_REMOVED lines=8> */
.L_x_3121:
[----:B------:R-:W-:Y:S05]  /*25690*/  BSYNC B1 ;  /* 0x0000000000017941 */ /* 0x000fea0003800000 */
.L_x_3120:
        /* <DEDUP_REMOVED lines=8> */
.L_x_3122:
[----:B------:R-:W-:Y:S02]  /*25720*/  IMAD.MOV.U32 R61, RZ, RZ, R3 ;  /* 0x000000ffff3d7224 */ /* 0x000fe400078e0003 */
[----:B------:R-:W-:Y:S02]  /*25730*/  IMAD.MOV.U32 R13, RZ, RZ, R7 ;  /* 0x000000ffff0d7224 */ /* 0x000fe400078e0007 */
[----:B------:R-:W-:-:S07]  /*25740*/  IMAD.MOV.U32 R0, RZ, RZ, R14 ;  /* 0x000000ffff007224 */ /* 0x000fce00078e000e */
[----:B------:R-:W-:Y:S05]  /*25750*/  WARPSYNC.COLLECTIVE R15, `(.L_x_3123) ;  /* 0x000000000f087348 */ /* 0x000fea0003c00000 */
[----:B------:R0:W1:Y:S02]  /*25760*/  SHFL.IDX P6, R14, R13, R12, R11 ;  /* 0x0000000c0d0e7389 */ /* 0x00006400000c000b */
[----:B01----:R-:W-:Y:S01]  /*25770*/  ENDCOLLECTIVE ;  /* 0x000000000000791b */ /* 0x003fe20003800000 */
.L_x_3123:
[----:B------:R-:W-:Y:S02]  /*25780*/  IMAD.MOV.U32 R60, RZ, RZ, R0 ;  /* 0x000000ffff3c7224 */ /* 0x000fe400078e0000 */
[----:B------:R-:W-:Y:S02]  /*25790*/  IMAD.MOV.U32 R13, RZ, RZ, R9 ;  /* 0x000000ffff0d7224 */ /* 0x000fe400078e0009 */
[----:B------:R-:W-:-:S07]  /*257a0*/  IMAD.MOV.U32 R7, RZ, RZ, R14 ;  /* 0x000000ffff077224 */ /* 0x000fce00078e000e */
[----:B------:R-:W-:Y:S05]  /*257b0*/  WARPSYNC.COLLECTIVE R15, `(.L_x_3124) ;  /* 0x000000000f087348 */ /* 0x000fea0003c00000 */
[----:B------:R0:W1:Y:S02]  /*257c0*/  SHFL.IDX P6, R14, R13, R12, R11 ;  /* 0x0000000c0d0e7389 */ /* 0x00006400000c000b */
[----:B01----:R-:W-:Y:S01]  /*257d0*/  ENDCOLLECTIVE ;  /* 0x000000000000791b */ /* 0x003fe20003800000 */
.L_x_3124:
[----:B------:R-:W-:Y:S05]  /*257e0*/  BRA `(.L_x_3125) ;  /* 0xfffffe9c00647947 */ /* 0x000fea000383ffff */
.L_x_2867:
[----:B0-----:R0:W1:Y:S02]  /*257f0*/  SYNCS.PHASECHK.TRANS64.TRYWAIT P0, [R16+URZ+0x34800], R61 ;  /* 0x0348003d100075a7 */ /* 0x001064000800017f */
[----:B-1----:R-:W-:Y:S05]  /*25800*/  @!P0 NANOSLEEP.SYNCS 0x989680 ;  /* 0x009896800000895d */ /* 0x002fea0003900000 */
[----:B------:R-:W1:Y:S02]  /*25810*/  @!P0 SYNCS.PHASECHK.TRANS64 P0, [R16+URZ+0x34800], R61 ;  /* 0x0348003d100085a7 */ /* 0x000e64000800007f */
[----:B-1----:R-:W-:Y:S05]  /*25820*/  @!P0 BRA `(.L_x_2867) ;  /* 0xfffffffc00f08947 */ /* 0x002fea000383ffff */
[----:B------:R-:W-:Y:S05]  /*25830*/  BRA `(.L_x_3126) ;  /* 0xfffffea000e87947 */ /* 0x000fea000383ffff */
.L_x_2881:
[----:B-1----:R1:W2:Y:S02]  /*25840*/  SYNCS.PHASECHK.TRANS64.TRYWAIT P2, [R3+URZ+0x34830], R0 ;  /* 0x03483000030075a7 */ /* 0x0022a4000804017f */
[----:B--2---:R-:W-:Y:S05]  /*25850*/  @!P2 NANOSLEEP.SYNCS 0x989680 ;  /* 0x009896800000a95d */ /* 0x004fea0003900000 */
[----:B------:R-:W2:Y:S02]  /*25860*/  @!P2 SYNCS.PHASECHK.TRANS64 P2, [R3+URZ+0x34830], R0 ;  /* 0x034830000300a5a7 */ /* 0x000ea4000804007f */
[----:B--2---:R-:W-:Y:S05]  /*25870*/  @!P2 BRA `(.L_x_2881) ;  /* 0xfffffffc00f0a947 */ /* 0x004fea000383ffff */
[----:B------:R-:W-:Y:S05]  /*25880*/  BRA `(.L_x_2880) ;  /* 0xfffffecc00607947 */ /* 0x000fea000383ffff */
.L_x_2888:
[----:B-1----:R1:W2:Y:S02]  /*25890*/  SYNCS.PHASECHK.TRANS64.TRYWAIT P3, [R15+URZ+0x34830], R0 ;  /* 0x034830000f0075a7 */ /* 0x0022a4000806017f */
[----:B--2---:R-:W-:Y:S05]  /*258a0*/  @!P3 NANOSLEEP.SYNCS 0x989680 ;  /* 0x009896800000b95d */ /* 0x004fea0003900000 */
[----:B------:R-:W2:Y:S02]  /*258b0*/  @!P3 SYNCS.PHASECHK.TRANS64 P3, [R15+URZ+0x34830], R0 ;  /* 0x034830000f00b5a7 */ /* 0x000ea4000806007f */
[----:B--2---:R-:W-:Y:S05]  /*258c0*/  @!P3 BRA `(.L_x_2888) ;  /* 0xfffffffc00f0b947 */ /* 0x004fea000383ffff */
[----:B------:R-:W-:Y:S05]  /*258d0*/  BRA `(.L_x_2887) ;  /* 0xfffffef400b47947 */ /* 0x000fea000383ffff */
.L_x_2893:
[----:B-1----:R1:W2:Y:S02]  /*258e0*/  SYNCS.PHASECHK.TRANS64.TRYWAIT P3, [R12+URZ+0x34850], R0 ;  /* 0x034850000c0075a7 */ /* 0x0022a4000806017f */
[----:B--2---:R-:W-:Y:S05]  /*258f0*/  @!P3 NANOSLEEP.SYNCS 0x989680 ;  /* 0x009896800000b95d */ /* 0x004fea0003900000 */
[----:B------:R-:W2:Y:S02]  /*25900*/  @!P3 SYNCS.PHASECHK.TRANS64 P3, [R12+URZ+0x34850], R0 ;  /* 0x034850000c00b5a7 */ /* 0x000ea4000806007f */
[----:B--2---:R-:W-:Y:S05]  /*25910*/  @!P3 BRA `(.L_x_2893) ;  /* 0xfffffffc00f0b947 */ /* 0x004fea000383ffff */
[----:B------:R-:W-:Y:S05]  /*25920*/  BRA `(.L_x_2892) ;  /* 0xffffff0000ac7947 */ /* 0x000fea000383ffff */
.L_x_2901:
[----:B-1----:R1:W2:Y:S02]  /*25930*/  SYNCS.PHASECHK.TRANS64.TRYWAIT P2, [R0+URZ+0x34830], R11 ;  /* 0x0348300b000075a7 */ /* 0x0022a4000804017f */
[----:B--2---:R-:W-:Y:S05]  /*25940*/  @!P2 NANOSLEEP.SYNCS 0x989680 ;  /* 0x009896800000a95d */ /* 0x004fea0003900000 */
[----:B------:R-:W2:Y:S02]  /*25950*/  @!P2 SYNCS.PHASECHK.TRANS64 P2, [R0+URZ+0x34830], R11 ;  /* 0x0348300b0000a5a7 */ /* 0x000ea4000804007f */
[----:B--2---:R-:W-:Y:S05]  /*25960*/  @!P2 BRA `(.L_x_2901) ;  /* 0xfffffffc00f0a947 */ /* 0x004fea000383ffff */
[----:B------:R-:W-:Y:S05]  /*25970*/  BRA `(.L_x_2900) ;  /* 0xffffff2400407947 */ /* 0x000fea000383ffff */
.L_x_2906:
[----:B-1----:R1:W2:Y:S02]  /*25980*/  SYNCS.PHASECHK.TRANS64.TRYWAIT P2, [R15+URZ+0x34850], R0 ;  /* 0x034850000f0075a7 */ /* 0x0022a4000804017f */
[----:B--2---:R-:W-:Y:S05]  /*25990*/  @!P2 NANOSLEEP.SYNCS 0x989680 ;  /* 0x009896800000a95d */ /* 0x004fea0003900000 */
[----:B------:R-:W2:Y:S02]  /*259a0*/  @!P2 SYNCS.PHASECHK.TRANS64 P2, [R15+URZ+0x34850], R0 ;  /* 0x034850000f00a5a7 */ /* 0x000ea4000804007f */
[----:B--2---:R-:W-:Y:S05]  /*259b0*/  @!P2 BRA `(.L_x_2906) ;  /* 0xfffffffc00f0a947 */ /* 0x004fea000383ffff */
[----:B------:R-:W-:Y:S05]  /*259c0*/  BRA `(.L_x_2905) ;  /* 0xffffff3000387947 */ /* 0x000fea000383ffff */
.L_x_2912:
[----:B-1----:R1:W2:Y:S02]  /*259d0*/  SYNCS.PHASECHK.TRANS64.TRYWAIT P0, [R11+URZ+0x34850], R2 ;  /* 0x034850020b0075a7 */ /* 0x0022a4000800017f */
[----:B--2---:R-:W-:Y:S05]  /*259e0*/  @!P0 NANOSLEEP.SYNCS 0x989680 ;  /* 0x009896800000895d */ /* 0x004fea0003900000 */
[----:B------:R-:W2:Y:S02]  /*259f0*/  @!P0 SYNCS.PHASECHK.TRANS64 P0, [R11+URZ+0x34850], R2 ;  /* 0x034850020b0085a7 */ /* 0x000ea4000800007f */
[----:B--2---:R-:W-:Y:S05]  /*25a00*/  @!P0 BRA `(.L_x_2912) ;  /* 0xfffffffc00f08947 */ /* 0x004fea000383ffff */
[----:B------:R-:W-:Y:S05]  /*25a10*/  BRA `(.L_x_2911) ;  /* 0xffffff4c005c7947 */ /* 0x000fea000383ffff */
.L_x_2948:
[----:B------:R-:W1:Y:S01]  /*25a20*/  S2R R7, SR_TID.X ;  /* 0x0000000000077919 */ /* 0x000e620000002100 */
[----:B------:R-:W-:Y:S01]  /*25a30*/  BSSY B1, `(.L_x_3127) ;  /* 0x000000a000017945 */ /* 0x000fe20003800000 */
[----:B------:R-:W-:Y:S02]  /*25a40*/  IMAD.MOV.U32 R12, RZ, RZ, RZ ;  /* 0x000000ffff0c7224 */ /* 0x000fe400078e00ff */
[----:B------:R-:W-:Y:S02]  /*25a50*/  IMAD.MOV.U32 R11, RZ, RZ, 0x1f ;  /* 0x0000001fff0b7424 */ /* 0x000fe400078e00ff */
[----:B------:R-:W-:Y:S01]  /*25a60*/  IMAD.MOV.U32 R15, RZ, RZ, -0x1 ;  /* 0xffffffffff0f7424 */ /* 0x000fe200078e00ff */
[----:B-1----:R-:W-:-:S04]  /*25a70*/  SHF.R.U32.HI R7, RZ, 0x5, R7 ;  /* 0x00000005ff077819 */ /* 0x002fc80000011607 */
[----:B------:R-:W-:-:S05]  /*25a80*/  LOP3.LUT R7, R7, 0x3, RZ, 0xc0, !PT ;  /* 0x0000000307077812 */ /* 0x000fca00078ec0ff */
[----:B0-----:R-:W-:-:S07]  /*25a90*/  IMAD.MOV.U32 R13, RZ, RZ, R7 ;  /* 0x000000ffff0d7224 */ /* 0x001fce00078e0007 */
[----:B------:R-:W-:Y:S05]  /*25aa0*/  WARPSYNC.COLLECTIVE R15, `(.L_x_3128) ;  /* 0x000000000f087348 */ /* 0x000fea0003c00000 */
[----:B------:R0:W1:Y:S02]  /*25ab0*/  SHFL.IDX P6, R14, R13, R12, R11 ;  /* 0x0000000c0d0e7389 */ /* 0x00006400000c000b */
[----:B01----:R-:W-:Y:S01]  /*25ac0*/  ENDCOLLECTIVE ;  /* 0x000000000000791b */ /* 0x003fe20003800000 */
.L_x_3128:
[----:B------:R-:W-:Y:S05]  /*25ad0*/  BSYNC B1 ;  /* 0x0000000000017941 */ /* 0x000fea0003800000 */
.L_x_3127:
[----:B------:R-:W-:Y:S05]  /*25ae0*/  BRA `(.L_x_3129) ;  /* 0xffffff8c00007947 */ /* 0x000fea000383ffff */
.L_x_2950:
[----:B------:R-:W-:Y:S01]  /*25af0*/  BSSY B1, `(.L_x_3130) ;  /* 0x0000006000017945 */ /* 0x000fe20003800000 */
[----:B------:R-:W-:-:S07]  /*25b00*/  IMAD.MOV.U32 R15, RZ, RZ, -0x1 ;  /* 0xffffffffff0f7424 */ /* 0x000fce00078e00ff */
[----:B01----:R-:W-:Y:S05]  /*25b10*/  WARPSYNC.COLLECTIVE R15, `(.L_x_3131) ;  /* 0x000000000f0c7348 */ /* 0x003fea0003c00000 */
[----:B------:R-:W-:Y:S02]  /*25b20*/  ELECT P6, UR62, PT ;  /* 0x00000000003e782f */ /* 0x000fe400038c0000 */
[----:B------:R-:W-:Y:S01]  /*25b30*/  MOV R14, UR62 ;  /* 0x0000003e000e7c02 */ /* 0x000fe20008000f00 */
[----:B01----:R-:W-:Y:S10]  /*25b40*/  ENDCOLLECTIVE ;  /* 0x000000000000791b */ /* 0x003ff40003800000 */
.L_x_3131:
[----:B------:R-:W-:Y:S05]  /*25b50*/  BSYNC B1 ;  /* 0x0000000000017941 */ /* 0x000fea0003800000 */
.L_x_3130:
[----:B------:R-:W-:Y:S01]  /*25b60*/  PLOP3.LUT P2, PT, P6, PT, PT, 0x80, 0x0 ;  /* 0x000000000000781c */ /* 0x000fe2000374f070 */
[----:B------:R-:W-:-:S12]  /*25b70*/  BRA `(.L_x_2949) ;  /* 0xffffff8800f47947 */ /* 0x000fd8000383ffff */
.L_x_2952:
[----:B-1----:R-:W2:Y:S02]  /*25b80*/  LDL R3, [R1+0x4] ;  /* 0x0000040001037983 */ /* 0x002ea40000100800 */
[----:B--2---:R1:W2:Y:S02]  /*25b90*/  SYNCS.PHASECHK.TRANS64.TRYWAIT P0, [R3+URZ+0x34820], R2 ;  /* 0x03482002030075a7 */ /* 0x0042a4000800017f */
[----:B--2---:R-:W-:Y:S05]  /*25ba0*/  @!P0 NANOSLEEP.SYNCS 0x989680 ;  /* 0x009896800000895d */ /* 0x004fea0003900000 */
[----:B------:R-:W2:Y:S02]  /*25bb0*/  @!P0 SYNCS.PHASECHK.TRANS64 P0, [R3+URZ+0x34820], R2 ;  /* 0x03482002030085a7 */ /* 0x000ea4000800007f */
[----:B--2---:R-:W-:Y:S05]  /*25bc0*/  @!P0 BRA `(.L_x_2952) ;  /* 0xfffffffc00ec8947 */ /* 0x004fea000383ffff */
[----:B------:R-:W-:Y:S05]  /*25bd0*/  BRA `(.L_x_3132) ;  /* 0xffffff8c00047947 */ /* 0x000fea000383ffff */
.L_x_2956:
[----:B-1----:R1:W2:Y:S02]  /*25be0*/  SYNCS.PHASECHK.TRANS64.TRYWAIT P0, [R4+URZ+0x348a0], R8 ;  /* 0x0348a008040075a7 */ /* 0x0022a4000800017f */
[----:B--2---:R-:W-:Y:S05]  /*25bf0*/  @!P0 NANOSLEEP.SYNCS 0x989680 ;  /* 0x009896800000895d */ /* 0x004fea0003900000 */
[----:B------:R-:W2:Y:S02]  /*25c00*/  @!P0 SYNCS.PHASECHK.TRANS64 P0, [R4+URZ+0x348a0], R8 ;  /* 0x0348a008040085a7 */ /* 0x000ea4000800007f */
[----:B--2---:R-:W-:Y:S05]  /*25c10*/  @!P0 BRA `(.L_x_2956) ;  /* 0xfffffffc00f08947 */ /* 0x004fea000383ffff */
[----:B------:R-:W-:Y:S05]  /*25c20*/  BRA `(.L_x_3133) ;  /* 0xffffff8c00287947 */ /* 0x000fea000383ffff */
.L_x_2963:
[----:B--2---:R2:W3:Y:S02]  /*25c30*/  SYNCS.PHASECHK.TRANS64.TRYWAIT P0, [R4+URZ+0x348c0], R8 ;  /* 0x0348c008040075a7 */ /* 0x0044e4000800017f */
[----:B---3--:R-:W-:Y:S05]  /*25c40*/  @!P0 NANOSLEEP.SYNCS 0x989680 ;  /* 0x009896800000895d */ /* 0x008fea0003900000 */
[----:B------:R-:W3:Y:S02]  /*25c50*/  @!P0 SYNCS.PHASECHK.TRANS64 P0, [R4+URZ+0x348c0], R8 ;  /* 0x0348c008040085a7 */ /* 0x000ee4000800007f */
[----:B---3--:R-:W-:Y:S05]  /*25c60*/  @!P0 BRA `(.L_x_2963) ;  /* 0xfffffffc00f08947 */ /* 0x008fea000383ffff */
[----:B------:R-:W-:Y:S05]  /*25c70*/  BRA `(.L_x_3134) ;  /* 0xffffff9000247947 */ /* 0x000fea000383ffff */
.L_x_2971:
[----:B-1----:R1:W2:Y:S02]  /*25c80*/  SYNCS.PHASECHK.TRANS64.TRYWAIT P0, [R6+URZ+0x348a0], R5 ;  /* 0x0348a005060075a7 */ /* 0x0022a4000800017f */
[----:B--2---:R-:W-:Y:S05]  /*25c90*/  @!P0 NANOSLEEP.SYNCS 0x989680 ;  /* 0x009896800000895d */ /* 0x004fea0003900000 */
[----:B------:R-:W2:Y:S02]  /*25ca0*/  @!P0 SYNCS.PHASECHK.TRANS64 P0, [R6+URZ+0x348a0], R5 ;  /* 0x0348a005060085a7 */ /* 0x000ea4000800007f */
[----:B--2---:R-:W-:Y:S05]  /*25cb0*/  @!P0 BRA `(.L_x_2971) ;  /* 0xfffffffc00f08947 */ /* 0x004fea000383ffff */
[----:B------:R-:W-:Y:S05]  /*25cc0*/  BRA `(.L_x_3135) ;  /* 0xffffff9400507947 */ /* 0x000fea000383ffff */
.L_x_2978:
[----:B--2---:R2:W3:Y:S02]  /*25cd0*/  SYNCS.PHASECHK.TRANS64.TRYWAIT P0, [R6+URZ+0x348c0], R5 ;  /* 0x0348c005060075a7 */ /* 0x0044e4000800017f */
[----:B---3--:R-:W-:Y:S05]  /*25ce0*/  @!P0 NANOSLEEP.SYNCS 0x989680 ;  /* 0x009896800000895d */ /* 0x008fea0003900000 */
[----:B------:R-:W3:Y:S02]  /*25cf0*/  @!P0 SYNCS.PHASECHK.TRANS64 P0, [R6+URZ+0x348c0], R5 ;  /* 0x0348c005060085a7 */ /* 0x000ee4000800007f */
[----:B---3--:R-:W-:Y:S05]  /*25d00*/  @!P0 BRA `(.L_x_2978) ;  /* 0xfffffffc00f08947 */ /* 0x008fea000383ffff */
[----:B------:R-:W-:Y:S05]  /*25d10*/  BRA `(.L_x_3136) ;  /* 0xffffff9800487947 */ /* 0x000fea000383ffff */
.L_x_2992:
        /* <DEDUP_REMOVED lines=11> */
.L_x_3138:
[----:B------:R-:W-:Y:S05]  /*25dd0*/  BSYNC B0 ;  /* 0x0000000000007941 */ /* 0x000fea0003800000 */
.L_x_3137:
[----:B------:R-:W-:Y:S05]  /*25de0*/  BRA `(.L_x_3139) ;  /* 0xffffffa000ec7947 */ /* 0x000fea000383ffff */
.L_x_2994:
[----:B------:R-:W-:Y:S01]  /*25df0*/  BSSY B0, `(.L_x_3140) ;  /* 0x0000006000007945 */ /* 0x000fe20003800000 */
[----:B------:R-:W-:-:S07]  /*25e00*/  IMAD.MOV.U32 R15, RZ, RZ, -0x1 ;  /* 0xffffffffff0f7424 */ /* 0x000fce00078e00ff */
[----:B01----:R-:W-:Y:S05]  /*25e10*/  WARPSYNC.COLLECTIVE R15, `(.L_x_3141) ;  /* 0x000000000f0c7348 */ /* 0x003fea0003c00000 */
[----:B------:R-:W-:Y:S02]  /*25e20*/  ELECT P6, UR62, PT ;  /* 0x00000000003e782f */ /* 0x000fe400038c0000 */
[----:B------:R-:W-:Y:S01]  /*25e30*/  MOV R14, UR62 ;  /* 0x0000003e000e7c02 */ /* 0x000fe20008000f00 */
[----:B01----:R-:W-:Y:S10]  /*25e40*/  ENDCOLLECTIVE ;  /* 0x000000000000791b */ /* 0x003ff40003800000 */
.L_x_3141:
[----:B------:R-:W-:Y:S05]  /*25e50*/  BSYNC B0 ;  /* 0x0000000000007941 */ /* 0x000fea0003800000 */
.L_x_3140:
[----:B------:R-:W-:Y:S05]  /*25e60*/  BRA `(.L_x_3142) ;  /* 0xffffffa000fc7947 */ /* 0x000fea000383ffff */
.L_x_2996:
[----:B-1----:R1:W2:Y:S02]  /*25e70*/  SYNCS.PHASECHK.TRANS64.TRYWAIT P0, [R0+URZ+0x34840], R2 ;  /* 0x03484002000075a7 */ /* 0x0022a4000800017f */
[----:B--2---:R-:W-:Y:S05]  /*25e80*/  @!P0 NANOSLEEP.SYNCS 0x989680 ;  /* 0x009896800000895d */ /* 0x004fea0003900000 */
[----:B------:R-:W2:Y:S02]  /*25e90*/  @!P0 SYNCS.PHASECHK.TRANS64 P0, [R0+URZ+0x34840], R2 ;  /* 0x03484002000085a7 */ /* 0x000ea4000800007f */
[----:B--2---:R-:W-:Y:S05]  /*25ea0*/  @!P0 BRA `(.L_x_2996) ;  /* 0xfffffffc00f08947 */ /* 0x004fea000383ffff */
[----:B------:R-:W-:Y:S05]  /*25eb0*/  BRA `(.L_x_3143) ;  /* 0xffffffa400687947 */ /* 0x000fea000383ffff */
.L_x_3000:
        /* <DEDUP_REMOVED lines=8> */
.L_x_3144:
[----:B------:R-:W-:Y:S02]  /*25f40*/  IMAD.MOV.U32 R13, RZ, RZ, R3 ;  /* 0x000000ffff0d7224 */ /* 0x000fe400078e0003 */
[----:B------:R-:W-:-:S07]  /*25f50*/  IMAD.MOV.U32 R4, RZ, RZ, R14 ;  /* 0x000000ffff047224 */ /* 0x000fce00078e000e */
[----:B------:R-:W-:Y:S05]  /*25f60*/  WARPSYNC.COLLECTIVE R15, `(.L_x_3145) ;  /* 0x000000000f087348 */ /* 0x000fea0003c00000 */
[----:B------:R0:W1:Y:S02]  /*25f70*/  SHFL.IDX P6, R14, R13, R12, R11 ;  /* 0x0000000c0d0e7389 */ /* 0x00006400000c000b */
[----:B01----:R-:W-:Y:S01]  /*25f80*/  ENDCOLLECTIVE ;  /* 0x000000000000791b */ /* 0x003fe20003800000 */
.L_x_3145:
[----:B------:R-:W-:Y:S02]  /*25f90*/  IMAD R17, R17, 0x80, R10 ;  /* 0x0000008011117824 */ /* 0x000fe400078e020a */
[----:B------:R-:W-:Y:S02]  /*25fa0*/  IMAD R0, R9, R7, RZ ;  /* 0x0000000709007224 */ /* 0x000fe400078e02ff */
[----:B------:R0:W5:Y:S01]  /*25fb0*/  LDL R9, [R1+0x30] ;  /* 0x0000300001097983 */ /* 0x0001620000100800 */
[----:B------:R-:W-:Y:S02]  /*25fc0*/  IMAD.MOV.U32 R13, RZ, RZ, R2 ;  /* 0x000000ffff0d7224 */ /* 0x000fe400078e0002 */
[----:B------:R-:W-:Y:S01]  /*25fd0*/  IMAD.MOV.U32 R12, RZ, RZ, 0x1 ;  /* 0x00000001ff0c7424 */ /* 0x000fe200078e00ff */
[C---:B------:R-:W-:Y:S01]  /*25fe0*/  ISETP.GE.AND P2, PT, R17.reuse, R0, PT ;  /* 0x000000001100720c */ /* 0x040fe20003f46270 */
[----:B------:R-:W-:Y:S02]  /*25ff0*/  IMAD.MOV.U32 R5, RZ, RZ, R14 ;  /* 0x000000ffff057224 */ /* 0x000fe400078e000e */
[----:B------:R-:W-:-:S10]  /*26000*/  VIADD R7, R17, 0x10 ;  /* 0x0000001011077836 */ /* 0x000fd40000000000 */
[----:B0----5:R-:W-:Y:S05]  /*26010*/  WARPSYNC.COLLECTIVE R15, `(.L_x_3146) ;  /* 0x000000000f087348 */ /* 0x021fea0003c00000 */
[----:B------:R1:W2:Y:S02]  /*26020*/  SHFL.IDX P6, R14, R13, R12, R11 ;  /* 0x0000000c0d0e7389 */ /* 0x0002a400000c000b */
[----:B012--5:R-:W-:Y:S01]  /*26030*/  ENDCOLLECTIVE ;  /* 0x000000000000791b */ /* 0x027fe20003800000 */
.L_x_3146:
[----:B------:R-:W-:Y:S01]  /*26040*/  @!P2 LEA R5, P4, R8, R5, 0x1 ;  /* 0x000000050805a211 */ /* 0x000fe200078808ff */
[----:B------:R-:W-:-:S04]  /*26050*/  IMAD.MOV.U32 R13, RZ, RZ, R3 ;  /* 0x000000ffff0d7224 */ /* 0x000fc800078e0003 */
[----:B------:R-:W-:-:S05]  /*26060*/  @!P2 IMAD.X R4, RZ, RZ, R4, P4 ;  /* 0x000000ffff04a224 */ /* 0x000fca00020e0604 */
[----:B------:R-:W-:Y:S01]  /*26070*/  @!P2 LOP3.LUT R5, R5, R4, RZ, 0x3c, !PT ;  /* 0x000000040505a212 */ /* 0x000fe200078e3cff */
[----:B------:R-:W-:-:S03]  /*26080*/  IMAD.MOV.U32 R6, RZ, RZ, R14 ;  /* 0x000000ffff067224 */ /* 0x000fc600078e000e */
[----:B------:R-:W-:-:S07]  /*26090*/  @!P2 LOP3.LUT R4, R5, R4, RZ, 0x3c, !PT ;  /* 0x000000040504a212 */ /* 0x000fce00078e3cff */
[----:B------:R-:W-:Y:S05]  /*260a0*/  WARPSYNC.COLLECTIVE R15, `(.L_x_3147) ;  /* 0x000000000f087348 */ /* 0x000fea0003c00000 */
[----:B------:R0:W1:Y:S02]  /*260b0*/  SHFL.IDX P6, R14, R13, R12, R11 ;  /* 0x0000000c0d0e7389 */ /* 0x00006400000c000b */
[----:B01----:R-:W-:Y:S01]  /*260c0*/  ENDCOLLECTIVE ;  /* 0x000000000000791b */ /* 0x003fe20003800000 */
.L_x_3147:
[----:B------:R-:W-:Y:S01]  /*260d0*/  @!P2 LOP3.LUT R5, R5, R4, RZ, 0x3c, !PT ;  /* 0x000000040505a212 */ /* 0x000fe200078e3cff */
[----:B------:R-:W-:Y:S02]  /*260e0*/  IMAD.MOV.U32 R13, RZ, RZ, R2 ;  /* 0x000000ffff0d7224 */ /* 0x000fe400078e0002 */
[----:B------:R-:W-:Y:S02]  /*260f0*/  IMAD.MOV.U32 R12, RZ, RZ, 0x2 ;  /* 0x00000002ff0c7424 */ /* 0x000fe400078e00ff */
        /* <DEDUP_REMOVED lines=11> */
.L_x_3148:
        /* <DEDUP_REMOVED lines=10> */
.L_x_3149:
        /* <DEDUP_REMOVED lines=8> */
[----:B0-----:R-:W-:-:S05]  /*262d0*/  VIADD R4, R17, 0x20 ;  /* 0x0000002011047836 */ /* 0x001fca0000000000 */
[----:B------:R-:W-:Y:S01]  /*262e0*/  ISETP.GE.AND P2, PT, R4, R0, PT ;  /* 0x000000000400720c */ /* 0x000fe20003f46270 */
[----:B------:R-:W-:-:S12]  /*262f0*/  IMAD.MOV.U32 R4, RZ, RZ, R14 ;  /* 0x000000ffff047224 */ /* 0x000fd800078e000e */
[----:B------:R-:W-:Y:S05]  /*26300*/  WARPSYNC.COLLECTIVE R15, `(.L_x_3150) ;  /* 0x000000000f087348 */ /* 0x000fea0003c00000 */
[----:B------:R0:W1:Y:S02]  /*26310*/  SHFL.IDX P6, R14, R13, R12, R11 ;  /* 0x0000000c0d0e7389 */ /* 0x00006400000c000b */
[----:B01----:R-:W-:Y:S01]  /*26320*/  ENDCOLLECTIVE ;  /* 0x000000000000791b */ /* 0x003fe20003800000 */
.L_x_3150:
        /* <DEDUP_REMOVED lines=9> */
.L_x_3151:
[----:B------:R-:W-:-:S05]  /*263c0*/  @!P2 LOP3.LUT R5, R5, R4, RZ, 0x3c, !PT ;  /* 0x000000040505a212 */ /* 0x000fca00078e3cff */
[----:B------:R-:W-:Y:S01]  /*263d0*/  @!PT LDS RZ, [RZ] ;  /* 0x00000000fffff984 */ /* 0x000fe20000000800 */
[----:B------:R-:W-:Y:S01]  /*263e0*/  @!PT LDS RZ, [RZ] ;  /* 0x00000000fffff984 */ /* 0x000fe20000000800 */
[----:B------:R-:W-:Y:S01]  /*263f0*/  @!PT LDS RZ, [RZ] ;  /* 0x00000000fffff984 */ /* 0x000fe20000000800 */
[----:B------:R-:W-:Y:S04]  /*26400*/  @!P2 LDGSTS.E.BYPASS.LTC128B.128 [R9+0x11400], desc[UR60][R4.64], !P3 ;  /* 0x114000000409afae */ /* 0x000fe8000d901d7c */
[----:B------:R-:W-:Y:S01]  /*26410*/  @!P2 LDGSTS.E.BYPASS.LTC128B.128 [R9+0x15400], desc[UR60][R4.64+0x80], !P0 ;  /* 0x154000800409afae */ /* 0x000fe2000c101d7c */
[----:B------:R-:W-:-:S03]  /*26420*/  IMAD.MOV.U32 R13, RZ, RZ, R2 ;  /* 0x000000ffff0d7224 */ /* 0x000fc600078e0002 */
[----:B------:R0:W-:Y:S01]  /*26430*/  @!P2 LDGSTS.E.BYPASS.LTC128B.128 [R9+0x19400], desc[UR60][R4.64+0x100], !P1 ;  /* 0x194001000409afae */ /* 0x0001e2000c901d7c */
[----:B------:R-:W-:Y:S02]  /*26440*/  IMAD.MOV.U32 R12, RZ, RZ, 0x4 ;  /* 0x00000004ff0c7424 */ /* 0x000fe400078e00ff */
[----:B0-----:R-:W-:-:S05]  /*26450*/  VIADD R4, R17, 0x30 ;  /* 0x0000003011047836 */ /* 0x001fca0000000000 */
[----:B------:R-:W-:Y:S01]  /*26460*/  ISETP.GE.AND P2, PT, R4, R0, PT ;  /* 0x000000000400720c */ /* 0x000fe20003f46270 */
[----:B------:R-:W-:-:S12]  /*26470*/  IMAD.MOV.U32 R4, RZ, RZ, R14 ;  /* 0x000000ffff047224 */ /* 0x000fd800078e000e */
[----:B------:R-:W-:Y:S05]  /*26480*/  WARPSYNC.COLLECTIVE R15, `(.L_x_3152) ;  /* 0x000000000f087348 */ /* 0x000fea0003c00000 */
[----:B------:R0:W1:Y:S02]  /*26490*/  SHFL.IDX P6, R14, R13, R12, R11 ;  /* 0x0000000c0d0e7389 */ /* 0x00006400000c000b */
[----:B01----:R-:W-:Y:S01]  /*264a0*/  ENDCOLLECTIVE ;  /* 0x000000000000791b */ /* 0x003fe20003800000 */
.L_x_3152:
        /* <DEDUP_REMOVED lines=9> */
.L_x_3153:
        /* <DEDUP_REMOVED lines=15> */
.L_x_3154:
        /* <DEDUP_REMOVED lines=9> */
.L_x_3155:
        /* <DEDUP_REMOVED lines=15> */
.L_x_3156:
        /* <DEDUP_REMOVED lines=9> */
.L_x_3157:
        /* <DEDUP_REMOVED lines=15> */
.L_x_3158:
[----:B------:R-:W-:Y:S01]  /*26930*/  @!P2 LEA R5, P4, R8, R4, 0x1 ;  /* 0x000000040805a211 */ /* 0x000fe200078808ff */
[----:B------:R-:W-:-:S04]  /*26940*/  IMAD.MOV.U32 R13, RZ, RZ, R3 ;  /* 0x000000ffff0d7224 */ /* 0x000fc800078e0003 */
[----:B------:R-:W-:-:S05]  /*26950*/  @!P2 IMAD.X R4, RZ, RZ, R6, P4 ;  /* 0x000000ffff04a224 */ /* 0x000fca00020e0606 */
        /* <DEDUP_REMOVED lines=13> */
.L_x_3159:
[----:B------:R-:W-:Y:S01]  /*26a30*/  IMAD.MOV.U32 R3, RZ, RZ, R14 ;  /* 0x000000ffff037224 */ /* 0x000fe200078e000e */
[----:B------:R-:W-:Y:S06]  /*26a40*/  BRA `(.L_x_3160) ;  /* 0xffffffa800547947 */ /* 0x000fec000383ffff */
.L_x_3005:
[----:B0-----:R-:W4:Y:S02]  /*26a50*/  LDL R2, [R1+0x4] ;  /* 0x0000040001027983 */ /* 0x001f240000100800 */
[----:B----4-:R0:W1:Y:S02]  /*26a60*/  SYNCS.PHASECHK.TRANS64.TRYWAIT P0, [R2+URZ+0x34820], R0 ;  /* 0x03482000020075a7 */ /* 0x010064000800017f */
[----:B-1----:R-:W-:Y:S05]  /*26a70*/  @!P0 NANOSLEEP.SYNCS 0x989680 ;  /* 0x009896800000895d */ /* 0x002fea0003900000 */
[----:B------:R-:W1:Y:S02]  /*26a80*/  @!P0 SYNCS.PHASECHK.TRANS64 P0, [R2+URZ+0x34820], R0 ;  /* 0x03482000020085a7 */ /* 0x000e64000800007f */
[----:B-1----:R-:W-:Y:S05]  /*26a90*/  @!P0 BRA `(.L_x_3005) ;  /* 0xfffffffc00ec8947 */ /* 0x002fea000383ffff */
[----:B------:R-:W-:Y:S05]  /*26aa0*/  BRA `(.L_x_3161) ;  /* 0xffffffa800cc7947 */ /* 0x000fea000383ffff */
.L_x_3014:
[----:B-1----:R1:W2:Y:S02]  /*26ab0*/  SYNCS.PHASECHK.TRANS64.TRYWAIT P0, [R3+URZ+0x34840], R0 ;  /* 0x03484000030075a7 */ /* 0x0022a4000800017f */
[----:B--2---:R-:W-:Y:S05]  /*26ac0*/  @!P0 NANOSLEEP.SYNCS 0x989680 ;  /* 0x009896800000895d */ /* 0x004fea0003900000 */
[----:B------:R-:W2:Y:S02]  /*26ad0*/  @!P0 SYNCS.PHASECHK.TRANS64 P0, [R3+URZ+0x34840], R0 ;  /* 0x03484000030085a7 */ /* 0x000ea4000800007f */
[----:B--2---:R-:W-:Y:S05]  /*26ae0*/  @!P0 BRA `(.L_x_3014) ;  /* 0xfffffffc00f08947 */ /* 0x004fea000383ffff */
[----:B------:R-:W-:Y:S05]  /*26af0*/  BRA `(.L_x_3162) ;  /* 0xffffffac00907947 */ /* 0x000fea000383ffff */
.L_x_3021:
[----:B0-----:R0:W1:Y:S02]  /*26b00*/  SYNCS.PHASECHK.TRANS64.TRYWAIT P0, [R0+URZ+0x34860], R3 ;  /* 0x03486003000075a7 */ /* 0x001064000800017f */
[----:B-1----:R-:W-:Y:S05]  /*26b10*/  @!P0 NANOSLEEP.SYNCS 0x989680 ;  /* 0x009896800000895d */ /* 0x002fea0003900000 */
[----:B------:R-:W1:Y:S02]  /*26b20*/  @!P0 SYNCS.PHASECHK.TRANS64 P0, [R0+URZ+0x34860], R3 ;  /* 0x03486003000085a7 */ /* 0x000e64000800007f */
[----:B-1----:R-:W-:Y:S05]  /*26b30*/  @!P0 BRA `(.L_x_3021) ;  /* 0xfffffffc00f08947 */ /* 0x002fea000383ffff */
[----:B------:R-:W-:Y:S05]  /*26b40*/  BRA `(.L_x_3163) ;  /* 0xffffffb000a87947 */ /* 0x000fea000383ffff */
.L_x_3031:
[----:B--2---:R2:W3:Y:S02]  /*26b50*/  SYNCS.PHASECHK.TRANS64.TRYWAIT P0, [R3+URZ+0x34840], R2 ;  /* 0x03484002030075a7 */ /* 0x0044e4000800017f */
[----:B---3--:R-:W-:Y:S05]  /*26b60*/  @!P0 NANOSLEEP.SYNCS 0x989680 ;  /* 0x009896800000895d */ /* 0x008fea0003900000 */
[----:B------:R-:W3:Y:S02]  /*26b70*/  @!P0 SYNCS.PHASECHK.TRANS64 P0, [R3+URZ+0x34840], R2 ;  /* 0x03484002030085a7 */ /* 0x000ee4000800007f */
[----:B---3--:R-:W-:Y:S05]  /*26b80*/  @!P0 BRA `(.L_x_3031) ;  /* 0xfffffffc00f08947 */ /* 0x008fea000383ffff */
[----:B------:R-:W-:Y:S05]  /*26b90*/  BRA `(.L_x_3164) ;  /* 0xffffffb800507947 */ /* 0x000fea000383ffff */
.L_x_3038:
[----:B0-----:R0:W2:Y:S02]  /*26ba0*/  SYNCS.PHASECHK.TRANS64.TRYWAIT P0, [R2+URZ+0x34860], R3 ;  /* 0x03486003020075a7 */ /* 0x0010a4000800017f */
[----:B--2---:R-:W-:Y:S05]  /*26bb0*/  @!P0 NANOSLEEP.SYNCS 0x989680 ;  /* 0x009896800000895d */ /* 0x004fea0003900000 */
[----:B------:R-:W2:Y:S02]  /*26bc0*/  @!P0 SYNCS.PHASECHK.TRANS64 P0, [R2+URZ+0x34860], R3 ;  /* 0x03486003020085a7 */ /* 0x000ea4000800007f */
[----:B--2---:R-:W-:Y:S05]  /*26bd0*/  @!P0 BRA `(.L_x_3038) ;  /* 0xfffffffc00f08947 */ /* 0x004fea000383ffff */
[----:B------:R-:W-:Y:S05]  /*26be0*/  BRA `(.L_x_3165) ;  /* 0xffffffbc00687947 */ /* 0x000fea000383ffff */
.L_x_3048:
[----:B---3--:R3:W4:Y:S02]  /*26bf0*/  SYNCS.PHASECHK.TRANS64.TRYWAIT P0, [R3+URZ+0x34840], R2 ;  /* 0x03484002030075a7 */ /* 0x008724000800017f */
[----:B----4-:R-:W-:Y:S05]  /*26c00*/  @!P0 NANOSLEEP.SYNCS 0x989680 ;  /* 0x009896800000895d */ /* 0x010fea0003900000 */
[----:B------:R-:W4:Y:S02]  /*26c10*/  @!P0 SYNCS.PHASECHK.TRANS64 P0, [R3+URZ+0x34840], R2 ;  /* 0x03484002030085a7 */ /* 0x000f24000800007f */
[----:B----4-:R-:W-:Y:S05]  /*26c20*/  @!P0 BRA `(.L_x_3048) ;  /* 0xfffffffc00f08947 */ /* 0x010fea000383ffff */
[----:B------:R-:W-:Y:S05]  /*26c30*/  BRA `(.L_x_3166) ;  /* 0xffffffc000ec7947 */ /* 0x000fea000383ffff */
.L_x_3055:
[----:B0-----:R0:W2:Y:S02]  /*26c40*/  SYNCS.PHASECHK.TRANS64.TRYWAIT P0, [R2+URZ+0x34860], R5 ;  /* 0x03486005020075a7 */ /* 0x0010a4000800017f */
[----:B--2---:R-:W-:Y:S05]  /*26c50*/  @!P0 NANOSLEEP.SYNCS 0x989680 ;  /* 0x009896800000895d */ /* 0x004fea0003900000 */
[----:B------:R-:W2:Y:S02]  /*26c60*/  @!P0 SYNCS.PHASECHK.TRANS64 P0, [R2+URZ+0x34860], R5 ;  /* 0x03486005020085a7 */ /* 0x000ea4000800007f */
[----:B--2---:R-:W-:Y:S05]  /*26c70*/  @!P0 BRA `(.L_x_3055) ;  /* 0xfffffffc00f08947 */ /* 0x004fea000383ffff */
[----:B------:R-:W-:Y:S05]  /*26c80*/  BRA `(.L_x_3167) ;  /* 0xffffffc800007947 */ /* 0x000fea000383ffff */
.L_x_3067:
[----:B--2---:R2:W4:Y:S02]  /*26c90*/  SYNCS.PHASECHK.TRANS64.TRYWAIT P0, [R0+URZ+0x34860], R2 ;  /* 0x03486002000075a7 */ /* 0x004524000800017f */
[----:B----4-:R-:W-:Y:S05]  /*26ca0*/  @!P0 NANOSLEEP.SYNCS 0x989680 ;  /* 0x009896800000895d */ /* 0x010fea0003900000 */
[----:B------:R-:W4:Y:S02]  /*26cb0*/  @!P0 SYNCS.PHASECHK.TRANS64 P0, [R0+URZ+0x34860], R2 ;  /* 0x03486002000085a7 */ /* 0x000f24000800007f */
[----:B----4-:R-:W-:Y:S05]  /*26cc0*/  @!P0 BRA `(.L_x_3067) ;  /* 0xfffffffc00f08947 */ /* 0x010fea000383ffff */
[----:B------:R-:W-:Y:S05]  /*26cd0*/  BRA `(.L_x_3168) ;  /* 0xffffffcc00647947 */ /* 0x000fea000383ffff */
.L_x_3075:
[----:B------:R-:W-:Y:S01]  /*26ce0*/  BSSY B0, `(.L_x_3169) ;  /* 0x0000008000007945 */ /* 0x000fe20003800000 */
[----:B0-----:R-:W-:Y:S02]  /*26cf0*/  IMAD.MOV.U32 R13, RZ, RZ, R16 ;  /* 0x000000ffff0d7224 */ /* 0x001fe400078e0010 */
[----:B------:R-:W-:Y:S02]  /*26d00*/  IMAD.MOV.U32 R12, RZ, RZ, RZ ;  /* 0x000000ffff0c7224 */ /* 0x000fe400078e00ff */
[----:B------:R-:W-:Y:S02]  /*26d10*/  IMAD.MOV.U32 R11, RZ, RZ, 0x1f ;  /* 0x0000001fff0b7424 */ /* 0x000fe400078e00ff */
[----:B------:R-:W-:-:S07]  /*26d20*/  IMAD.MOV.U32 R15, RZ, RZ, -0x1 ;  /* 0xffffffffff0f7424 */ /* 0x000fce00078e00ff */
[----:B-12--5:R-:W-:Y:S05]  /*26d30*/  WARPSYNC.COLLECTIVE R15, `(.L_x_3170) ;  /* 0x000000000f087348 */ /* 0x026fea0003c00000 */
[----:B------:R0:W3:Y:S02]  /*26d40*/  SHFL.IDX P6, R14, R13, R12, R11 ;  /* 0x0000000c0d0e7389 */ /* 0x0000e400000c000b */
[----:B0123-5:R-:W-:Y:S01]  /*26d50*/  ENDCOLLECTIVE ;  /* 0x000000000000791b */ /* 0x02ffe20003800000 */
.L_x_3170:
[----:B------:R-:W-:Y:S05]  /*26d60*/  BSYNC B0 ;  /* 0x0000000000007941 */ /* 0x000fea0003800000 */
.L_x_3169:
        /* <DEDUP_REMOVED lines=10> */
.L_x_3171:
        /* <DEDUP_REMOVED lines=16> */
.L_x_3172:
        /* <DEDUP_REMOVED lines=9> */
.L_x_3173:
        /* <DEDUP_REMOVED lines=8> */
.L_x_3174:
        /* <DEDUP_REMOVED lines=8> */
.L_x_3175:
        /* <DEDUP_REMOVED lines=8> */
.L_x_3176:
        /* <DEDUP_REMOVED lines=9> */
.L_x_3177:
[----:B------:R-:W-:Y:S01]  /*271b0*/  IMAD.MOV.U32 R16, RZ, RZ, R14 ;  /* 0x000000ffff107224 */ /* 0x000fe200078e000e */
[----:B------:R-:W-:Y:S06]  /*271c0*/  BRA `(.L_x_3178) ;  /* 0xffffffcc00fc7947 */ /* 0x000fec000383ffff */
.L_x_3080:
[----:B------:R-:W-:Y:S01]  /*271d0*/  BSSY B0, `(.L_x_3179) ;  /* 0x0000008000007945 */ /* 0x000fe20003800000 */
[----:B0----5:R-:W-:Y:S02]  /*271e0*/  IMAD.MOV.U32 R13, RZ, RZ, R3 ;  /* 0x000000ffff0d7224 */ /* 0x021fe400078e0003 */
[----:B------:R-:W-:Y:S02]  /*271f0*/  IMAD.MOV.U32 R12, RZ, RZ, 0x1 ;  /* 0x00000001ff0c7424 */ /* 0x000fe400078e00ff */
[----:B------:R-:W-:Y:S02]  /*27200*/  IMAD.MOV.U32 R11, RZ, RZ, RZ ;  /* 0x000000ffff0b7224 */ /* 0x000fe400078e00ff */
[----:B------:R-:W-:-:S07]  /*27210*/  IMAD.MOV.U32 R15, RZ, RZ, -0x1 ;  /* 0xffffffffff0f7424 */ /* 0x000fce00078e00ff */
[----:B-12---:R-:W-:Y:S05]  /*27220*/  WARPSYNC.COLLECTIVE R15, `(.L_x_3180) ;  /* 0x000000000f087348 */ /* 0x006fea0003c00000 */
[----:B------:R0:W3:Y:S02]  /*27230*/  SHFL.UP P6, R14, R13, R12, R11 ;  /* 0x0400000c0d0e7389 */ /* 0x0000e400000c000b */
[----:B0123--:R-:W-:Y:S01]  /*27240*/  ENDCOLLECTIVE ;  /* 0x000000000000791b */ /* 0x00ffe20003800000 */
.L_x_3180:
[----:B------:R-:W-:Y:S05]  /*27250*/  BSYNC B0 ;  /* 0x0000000000007941 */ /* 0x000fea0003800000 */
.L_x_3179:
        /* <DEDUP_REMOVED lines=12> */
.L_x_3181:
        /* <DEDUP_REMOVED lines=8> */
.L_x_3182:
        /* <DEDUP_REMOVED lines=8> */
.L_x_3183:
        /* <DEDUP_REMOVED lines=8> */
.L_x_3184:
        /* <DEDUP_REMOVED lines=9> */
.L_x_3185:
[----:B------:R-:W-:Y:S01]  /*27530*/  IMAD.MOV.U32 R16, RZ, RZ, R14 ;  /* 0x000000ffff107224 */ /* 0x000fe200078e000e */
[----:B------:R-:W-:Y:S06]  /*27540*/  BRA `(.L_x_3186) ;  /* 0xffffffcc00bc7947 */ /* 0x000fec000383ffff */
.L_x_3082:
[----:B------:R-:W-:Y:S01]  /*27550*/  BSSY B0, `(.L_x_3187) ;  /* 0x0000006000007945 */ /* 0x000fe20003800000 */
[----:B------:R-:W-:Y:S01]  /*27560*/  PLOP3.LUT P6, PT, P6, PT, PT, 0x8, 0x0 ;  /* 0x000000000000781c */ /* 0x000fe200037ce170 */
[----:B------:R-:W-:-:S12]  /*27570*/  IMAD.MOV.U32 R15, RZ, RZ, -0x1 ;  /* 0xffffffffff0f7424 */ /* 0x000fd800078e00ff */
[----:B012--5:R-:W-:Y:S05]  /*27580*/  WARPSYNC.COLLECTIVE R15, `(.L_x_3188) ;  /* 0x000000000f087348 */ /* 0x027fea0003c00000 */
[----:B------:R-:W-:Y:S01]  /*27590*/  VOTE.ANY R14, PT, P6 ;  /* 0x00000000000e7806 */ /* 0x000fe200030e0100 */
[----:B012--5:R-:W-:Y:S06]  /*275a0*/  ENDCOLLECTIVE ;  /* 0x000000000000791b */ /* 0x027fec0003800000 */
.L_x_3188:
[----:B------:R-:W-:Y:S05]  /*275b0*/  BSYNC B0 ;  /* 0x0000000000007941 */ /* 0x000fea0003800000 */
.L_x_3187:
        /* <DEDUP_REMOVED lines=9> */
.L_x_3189:
[----:B------:R-:W-:Y:S01]  /*27650*/  IMAD.MOV.U32 R17, RZ, RZ, R14 ;  /* 0x000000ffff117224 */ /* 0x000fe200078e000e */
[----:B------:R-:W-:Y:S06]  /*27660*/  BRA `(.L_x_3190) ;  /* 0xffffffcc00ac7947 */ /* 0x000fec000383ffff */
.L_x_3084:
[----:B------:R-:W-:Y:S01]  /*27670*/  BSSY B0, `(.L_x_3191) ;  /* 0x0000007000007945 */ /* 0x000fe20003800000 */
[----:B0-----:R-:W-:Y:S02]  /*27680*/  IMAD.MOV.U32 R13, RZ, RZ, R2 ;  /* 0x000000ffff0d7224 */ /* 0x001fe400078e0002 */
[----:B------:R-:W-:Y:S02]  /*27690*/  IMAD.MOV.U32 R11, RZ, RZ, 0x1f ;  /* 0x0000001fff0b7424 */ /* 0x000fe400078e00ff */
[----:B------:R-:W-:-:S07]  /*276a0*/  IMAD.MOV.U32 R15, RZ, RZ, -0x1 ;  /* 0xffffffffff0f7424 */ /* 0x000fce00078e00ff */
[----:B-12345:R-:W-:Y:S05]  /*276b0*/  WARPSYNC.COLLECTIVE R15, `(.L_x_3192) ;  /* 0x000000000f087348 */ /* 0x03efea0003c00000 */
[----:B------:R0:W0:Y:S02]  /*276c0*/  SHFL.IDX P6, R14, R13, R12, R11 ;  /* 0x0000000c0d0e7389 */ /* 0x00002400000c000b */
[----:B012345:R-:W-:Y:S01]  /*276d0*/  ENDCOLLECTIVE ;  /* 0x000000000000791b */ /* 0x03ffe20003800000 */
.L_x_3192:
[----:B------:R-:W-:Y:S05]  /*276e0*/  BSYNC B0 ;  /* 0x0000000000007941 */ /* 0x000fea0003800000 */
.L_x_3191:
[----:B------:R-:W-:Y:S01]  /*276f0*/  IMAD.MOV.U32 R2, RZ, RZ, R14 ;  /* 0x000000ffff027224 */ /* 0x000fe200078e000e */
[----:B------:R-:W-:Y:S06]  /*27700*/  BRA `(.L_x_3193) ;  /* 0xffffffcc00a07947 */ /* 0x000fec000383ffff */
.L_x_3088:
[----:B0-----:R0:W2:Y:S02]  /*27710*/  SYNCS.PHASECHK.TRANS64.TRYWAIT P0, [R0+URZ+0x34820], R3 ;  /* 0x03482003000075a7 */ /* 0x0010a4000800017f */
[----:B--2---:R-:W-:Y:S05]  /*27720*/  @!P0 NANOSLEEP.SYNCS 0x989680 ;  /* 0x009896800000895d */ /* 0x004fea0003900000 */
[----:B------:R-:W2:Y:S02]  /*27730*/  @!P0 SYNCS.PHASECHK.TRANS64 P0, [R0+URZ+0x34820], R3 ;  /* 0x03482003000085a7 */ /* 0x000ea4000800007f */
[----:B--2---:R-:W-:Y:S05]  /*27740*/  @!P0 BRA `(.L_x_3088) ;  /* 0xfffffffc00f08947 */ /* 0x004fea000383ffff */
[----:B------:R-:W-:Y:S05]  /*27750*/  BRA `(.L_x_3194) ;  /* 0xffffffd400247947 */ /* 0x000fea000383ffff */
.L_x_3089:
        /* <DEDUP_REMOVED lines=8> */
[----:B01---5:R-:W-:Y:S05]  /*277e0*/  WARPSYNC.COLLECTIVE R15, `(.L_x_3196) ;  /* 0x000000000f087348 */ /* 0x023fea0003c00000 */
[----:B------:R2:W3:Y:S02]  /*277f0*/  SHFL.IDX P6, R14, R13, R12, R11 ;  /* 0x0000000c0d0e7389 */ /* 0x0004e400000c000b */
[----:B0123-5:R-:W-:Y:S01]  /*27800*/  ENDCOLLECTIVE ;  /* 0x000000000000791b */ /* 0x02ffe20003800000 */
.L_x_3196:
[----:B------:R-:W-:Y:S05]  /*27810*/  BSYNC B0 ;  /* 0x0000000000007941 */ /* 0x000fea0003800000 */
.L_x_3195:
[----:B------:R-:W-:Y:S05]  /*27820*/  BRA `(.L_x_3197) ;  /* 0xffffffd4000c7947 */ /* 0x000fea000383ffff */
.L_x_3090:
[----:B------:R-:W-:Y:S01]  /*27830*/  BSSY B0, `(.L_x_3198) ;  /* 0x0000006000007945 */ /* 0x000fe20003800000 */
[----:B------:R-:W-:-:S07]  /*27840*/  IMAD.MOV.U32 R15, RZ, RZ, -0x1 ;  /* 0xffffffffff0f7424 */ /* 0x000fce00078e00ff */
[----:B012--5:R-:W-:Y:S05]  /*27850*/  WARPSYNC.COLLECTIVE R15, `(.L_x_3199) ;  /* 0x000000000f0c7348 */ /* 0x027fea0003c00000 */
[----:B------:R-:W-:Y:S02]  /*27860*/  ELECT P6, UR62, PT ;  /* 0x00000000003e782f */ /* 0x000fe400038c0000 */
[----:B------:R-:W-:Y:S01]  /*27870*/  MOV R14, UR62 ;  /* 0x0000003e000e7c02 */ /* 0x000fe20008000f00 */
[----:B012--5:R-:W-:Y:S10]  /*27880*/  ENDCOLLECTIVE ;  /* 0x000000000000791b */ /* 0x027ff40003800000 */
.L_x_3199:
[----:B------:R-:W-:Y:S05]  /*27890*/  BSYNC B0 ;  /* 0x0000000000007941 */ /* 0x000fea0003800000 */
.L_x_3198:
[----:B------:R-:W-:Y:S05]  /*278a0*/  BRA `(.L_x_3200) ;  /* 0xffffffd400007947 */ /* 0x000fea000383ffff */
.L_x_3092:
[----:B0-----:R0:W2:Y:S02]  /*278b0*/  SYNCS.PHASECHK.TRANS64.TRYWAIT P0, [R6+URZ], R5 ;  /* 0x00000005060075a7 */ /* 0x0010a4000800017f */
[----:B--2---:R-:W-:Y:S05]  /*278c0*/  @!P0 NANOSLEEP.SYNCS 0x989680 ;  /* 0x009896800000895d */ /* 0x004fea0003900000 */
[----:B------:R-:W2:Y:S02]  /*278d0*/  @!P0 SYNCS.PHASECHK.TRANS64 P0, [R6+URZ], R5 ;  /* 0x00000005060085a7 */ /* 0x000ea4000800007f */
[----:B--2---:R-:W-:Y:S05]  /*278e0*/  @!P0 BRA `(.L_x_3092) ;  /* 0xfffffffc00f08947 */ /* 0x004fea000383ffff */
[----:B------:R-:W-:Y:S05]  /*278f0*/  BRA `(.L_x_3201) ;  /* 0xffffffd400447947 */ /* 0x000fea000383ffff */
.L_x_3093:
[----:B--2---:R2:W3:Y:S02]  /*27900*/  SYNCS.PHASECHK.TRANS64.TRYWAIT P0, [R7+URZ], R2 ;  /* 0x00000002070075a7 */ /* 0x0044e4000800017f */
[----:B---3--:R-:W-:Y:S05]  /*27910*/  @!P0 NANOSLEEP.SYNCS 0x989680 ;  /* 0x009896800000895d */ /* 0x008fea0003900000 */
[----:B------:R-:W3:Y:S02]  /*27920*/  @!P0 SYNCS.PHASECHK.TRANS64 P0, [R7+URZ], R2 ;  /* 0x00000002070085a7 */ /* 0x000ee4000800007f */
[----:B---3--:R-:W-:Y:S05]  /*27930*/  @!P0 BRA `(.L_x_3093) ;  /* 0xfffffffc00f08947 */ /* 0x008fea000383ffff */
[----:B------:R-:W-:Y:S05]  /*27940*/  BRA `(.L_x_3202) ;  /* 0xffffffd400387947 */ /* 0x000fea000383ffff */
.L_x_3095:
[----:B---3--:R3:W4:Y:S02]  /*27950*/  SYNCS.PHASECHK.TRANS64.TRYWAIT P0, [R4+URZ], R5 ;  /* 0x00000005040075a7 */ /* 0x008724000800017f */
[----:B----4-:R-:W-:Y:S05]  /*27960*/  @!P0 NANOSLEEP.SYNCS 0x989680 ;  /* 0x009896800000895d */ /* 0x010fea0003900000 */
[----:B------:R-:W4:Y:S02]  /*27970*/  @!P0 SYNCS.PHASECHK.TRANS64 P0, [R4+URZ], R5 ;  /* 0x00000005040085a7 */ /* 0x000f24000800007f */
[----:B----4-:R-:W-:Y:S05]  /*27980*/  @!P0 BRA `(.L_x_3095) ;  /* 0xfffffffc00f08947 */ /* 0x010fea000383ffff */
[----:B------:R-:W-:Y:S05]  /*27990*/  BRA `(.L_x_3203) ;  /* 0xffffffd400407947 */ /* 0x000fea000383ffff */
.L_x_3204:
        /* <DEDUP_REMOVED lines=14> */
.L_x_15115:


//--------------------- .text._ZN7cutlass13device_kernelIN5flash11enable_sm90INS1_16FlashAttnFwdSm90INS1_25CollectiveMainloopFwdSm90ILi2EN4cute5tupleIJNS5_1CILi1EEES8_S8_EEENS6_IJNS7_ILi64EEESA_SA_EEELi512ENS_10bfloat16_tEfNS_4arch4Sm90ELb0ELb0ELb0ELb0ELb0ELb0ELb0ELb0ELb0ELb1ELb0ELb0EEENS1_21CollectiveEpilogueFwdINS6_IJSA_NS7_ILi512EEESA_EEES9_SC_SE_Li256ELb0ELb1ELb0ELb0EEENS1_29StaticPersistentTileSchedulerILb0EEEEEEEEEvNT_6ParamsE --------------------------
	.section	.text._ZN7cutlass13device_kernelIN5flash11enable_sm90INS1_16FlashAttnFwdSm90INS1_25CollectiveMainloopFwdSm90ILi2EN4cute5tupleIJNS5_1CILi1EEES8_S8_EEENS6_IJNS7_ILi64EEESA_SA_EEELi512ENS_10bfloat16_tEfNS_4arch4Sm90ELb0ELb0ELb0ELb0ELb0ELb0ELb0ELb0ELb0ELb1ELb0ELb0EEENS1_21CollectiveEpilogueFwdINS6_IJSA_NS7_ILi512EEESA_EEES9_SC_SE_Li256ELb0ELb1ELb0ELb0EEENS1_29StaticPersistentTileSchedulerILb0EEEEEEEEEvNT_6ParamsE,"ax",@progbits
	.align	128
.text._ZN7cutlass13device_kernelIN5flash11enable_sm90INS1_16FlashAttnFwdSm90INS1_25CollectiveMainloopFwdSm90ILi2EN4cute5tupleIJNS5_1CILi1EEES8_S8_EEENS6_IJNS7_ILi64EEESA_SA_EEELi512ENS_10bfloat16_tEfNS_4arch4Sm90ELb0ELb0ELb0ELb0ELb0ELb0ELb0ELb0ELb0ELb1ELb0ELb0EEENS1_21CollectiveEpilogueFwdINS6_IJSA_NS7_ILi512EEESA_EEES9_SC_SE_Li256ELb0ELb1ELb0ELb0EEENS1_29StaticPersistentTileSchedulerILb0EEEEEEEEEvNT_6ParamsE:
        .type           _ZN7cutlass13device_kernelIN5flash11enable_sm90INS1_16FlashAttnFwdSm90INS1_25CollectiveMainloopFwdSm90ILi2EN4cute5tupleIJNS5_1CILi1EEES8_S8_EEENS6_IJNS7_ILi64EEESA_SA_EEELi512ENS_10bfloat16_tEfNS_4arch4Sm90ELb0ELb0ELb0ELb0ELb0ELb0ELb0ELb0ELb0ELb1ELb0ELb0EEENS1_21CollectiveEpilogueFwdINS6_IJSA_NS7_ILi512EEESA_EEES9_SC_SE_Li256ELb0ELb1ELb0ELb0EEENS1_29StaticPersistentTileSchedulerILb0EEEEEEEEEvNT_6ParamsE,@function
        .size           _ZN7cutlass13device_kernelIN5flash11enable_sm90INS1_16FlashAttnFwdSm90INS1_25CollectiveMainloopFwdSm90ILi2EN4cute5tupleIJNS5_1CILi1EEES8_S8_EEENS6_IJNS7_ILi64EEESA_SA_EEELi512ENS_10bfloat16_tEfNS_4arch4Sm90ELb0ELb0ELb0ELb0ELb0ELb0ELb0ELb0ELb0ELb1ELb0ELb0EEENS1_21CollectiveEpilogueFwdINS6_IJSA_NS7_ILi512EEESA_EEES9_SC_SE_Li256ELb0ELb1ELb0ELb0EEENS1_29StaticPersistentTileSchedulerILb0EEEEEEEEEvNT_6ParamsE,(.L_x_15116 - _ZN7cutlass13device_kernelIN5flash11enable_sm90INS1_16FlashAttnFwdSm90INS1_25CollectiveMainloopFwdSm90ILi2EN4cute5tupleIJNS5_1CILi1EEES8_S8_EEENS6_IJNS7_ILi64EEESA_SA_EEELi512ENS_10bfloat16_tEfNS_4arch4Sm90ELb0ELb0ELb0ELb0ELb0ELb0ELb0ELb0ELb0ELb1ELb0ELb0EEENS1_21CollectiveEpilogueFwdINS6_IJSA_NS7_ILi512EEESA_EEES9_SC_SE_Li256ELb0ELb1ELb0ELb0EEENS1_29StaticPersistentTileSchedulerILb0EEEEEEEEEvNT_6ParamsE)
        .other          _ZN7cutlass13device_kernelIN5flash11enable_sm90INS1_16FlashAttnFwdSm90INS1_25CollectiveMainloopFwdSm90ILi2EN4cute5tupleIJNS5_1CILi1EEES8_S8_EEENS6_IJNS7_ILi64EEESA_SA_EEELi512ENS_10bfloat16_tEfNS_4arch4Sm90ELb0ELb0ELb0ELb0ELb0ELb0ELb0ELb0ELb0ELb1ELb0ELb0EEENS1_21CollectiveEpilogueFwdINS6_IJSA_NS7_ILi512EEESA_EEES9_SC_SE_Li256ELb0ELb1ELb0ELb0EEENS1_29StaticPersistentTileSchedulerILb0EEEEEEEEEvNT_6ParamsE,@"STO_CUDA_ENTRY STV_DEFAULT"
_ZN7cutlass13device_kernelIN5flash11enable_sm90INS1_16FlashAttnFwdSm90INS1_25CollectiveMainloopFwdSm90ILi2EN4cute5tupleIJNS5_1CILi1EEES8_S8_EEENS6_IJNS7_ILi64EEESA_SA_EEELi512ENS_10bfloat16_tEfNS_4arch4Sm90ELb0ELb0ELb0ELb0ELb0ELb0ELb0ELb0ELb0ELb1ELb0ELb0EEENS1_21CollectiveEpilogueFwdINS6_IJSA_NS7_ILi512EEESA_EEES9_SC_SE_Li256ELb0ELb1ELb0ELb0EEENS1_29StaticPersistentTileSchedulerILb0EEEEEEEEEvNT_6ParamsE:
        /* <DEDUP_REMOVED lines=18> */
.L_x_3206:
[----:B------:R-:W-:Y:S05]  /*0120*/  BSYNC B0 ;  /* 0x0000000000007941 */ /* 0x000fea0003800000 */
.L_x_3205:
        /* <DEDUP_REMOVED lines=32> */
[----:B0-----:R3:W4:Y:S01]  /*0330*/  SYNCS.EXCH.64 URZ, [UR6+0x28c30], UR4 ;  /* 0x028c3004063f75b2 */ /* 0x0017220008000100 */
[----:B------:R3:W0:Y:S01]  /*0340*/  SYNCS.EXCH.64 URZ, [UR6+0x28c40], UR4 ;  /* 0x028c4004063f75b2 */ /* 0x0006220008000100 */
[----:B------:R3:W0:Y:S01]  /*0350*/  SYNCS.EXCH.64 URZ, [UR6+0x28c38], UR4 ;  /* 0x028c3804063f75b2 */ /* 0x0006220008000100 */
[----:B------:R3:W0:Y:S02]  /*0360*/  SYNCS.EXCH.64 URZ, [UR6+0x28c48], UR4 ;  /* 0x028c4804063f75b2 */ /* 0x0006240008000100 */
[----:B---3--:R-:W-:Y:S01]  /*0370*/  NOP ;  /* 0x0000000000007918 */ /* 0x008fe20000000000 */
.L_x_3207:
        /* <DEDUP_REMOVED lines=22> */
.L_x_3208:
        /* <DEDUP_REMOVED lines=18> */
.L_x_3209:
        /* <DEDUP_REMOVED lines=22> */
.L_x_3210:
        /* <DEDUP_REMOVED lines=22> */
.L_x_3211:
[----:B------:R-:W-:Y:S01]  /*08c0*/  PLOP3.LUT P0, PT, PT, PT, UP0, 0x80, 0x0 ;  /* 0x000000000000781c */ /* 0x000fe20003f0f008 */
[----:B------:R-:W-:Y:S01]  /*08d0*/  UMOV UR37, 0x1 ;  /* 0x0000000100257882 */ /* 0x000fe20000000000 */
[----:B------:R-:W-:Y:S01]  /*08e0*/  NOP ;  /* 0x0000000000007918 */ /* 0x000fe20000000000 */
[----:B------:R-:W-:Y:S01]  /*08f0*/  USEL UR37, UR37, 0x2, !UP0 ;  /* 0x0000000225257887 */ /* 0x000fe2000c000000 */
[----:B------:R-:W-:Y:S01]  /*0900*/  ULDC.64 UR42, c[0x0][0x208] ;  /* 0x00008200002a7ab9 */ /* 0x000fe20000000a00 */
[----:B012-4-:R-:W-:Y:S08]  /*0910*/  BAR.SYNC.DEFER_BLOCKING 0x0 ;  /* 0x0000000000007b1d */ /* 0x017ff00000010000 */
[----:B------:R-:W-:Y:S05]  /*0920*/  @!P0 BRA `(.L_x_3212) ;  /* 0x0000007800a48947 */ /* 0x000fea0003800000 */
.L_x_3213:
[----:B------:R-:W-:-:S08]  /*0930*/  NOP ;  /* 0x0000000000007918 */ /* 0x000fd00000000000 */
[----:B------:R-:W0:Y:S02]  /*0940*/  USETMAXREG.TRY_ALLOC.CTAPOOL UP0, 0xf0 ;  /* 0x000000f0000079c8 */ /* 0x000e240008000600 */
[----:B0-----:R-:W-:-:S13]  /*0950*/  PLOP3.LUT P0, PT, PT, PT, UP0, 0x80, 0x0 ;  /* 0x000000000000781c */ /* 0x001fda0003f0f008 */
[----:B------:R-:W-:Y:S05]  /*0960*/  @!P0 BRA `(.L_x_3213) ;  /* 0xfffffffc00f08947 */ /* 0x000fea000383ffff */
[----:B------:R-:W-:Y:S01]  /*0970*/  LOP3.LUT R2, R0, 0xffffff80, RZ, 0xc0, !PT ;  /* 0xffffff8000027812 */ /* 0x000fe200078ec0ff */
[----:B------:R-:W0:Y:S03]  /*0980*/  S2UR UR47, SR_CTAID.X ;  /* 0x00000000002f79c3 */ /* 0x000e260000002500 */
[----:B------:R-:W-:-:S05]  /*0990*/  ISETP.NE.AND P0, PT, R2, 0x80, PT ;  /* 0x000000800200780c */ /* 0x000fca0003f05270 */
[----:B------:R-:W0:Y:S08]  /*09a0*/  LDC R2, c[0x0][0xc34] ;  /* 0x00030d00ff027b82 */ /* 0x000e300000000800 */
[----:B------:R-:W-:Y:S06]  /*09b0*/  @!P0 BAR.ARV 0x8, 0x100 ;  /* 0x0204000000008b1d */ /* 0x000fec0000002000 */
[----:B------:R-:W-:-:S13]  /*09c0*/  ISETP.GE.U32.AND P0, PT, R0, 0x100, PT ;  /* 0x000001000000780c */ /* 0x000fda0003f06070 */
[----:B------:R-:W-:Y:S06]  /*09d0*/  @P0 BAR.ARV 0xf, 0x100 ;  /* 0x03c4000000000b1d */ /* 0x000fec0000002000 */
[----:B0-----:R-:W-:-:S13]  /*09e0*/  ISETP.LE.AND P0, PT, R2, UR47, PT ;  /* 0x0000002f02007c0c */ /* 0x001fda000bf03270 */
[----:B------:R-:W-:Y:S05]  /*09f0*/  @P0 EXIT ;  /* 0x000000000000094d */ /* 0x000fea0003800000 */
[----:B------:R-:W-:Y:S01]  /*0a00*/  VIADD R0, R0, 0xffffff80 ;  /* 0xffffff8000007836 */ /* 0x000fe20000000000 */
[----:B------:R-:W0:Y:S01]  /*0a10*/  S2UR UR4, SR_CgaCtaId ;  /* 0x00000000000479c3 */ /* 0x000e220000008800 */
[----:B------:R-:W-:Y:S01]  /*0a20*/  UMOV UR41, 0x400 ;  /* 0x0000040000297882 */ /* 0x000fe20000000000 */
[----:B------:R-:W-:Y:S01]  /*0a30*/  IMAD.MOV.U32 R23, RZ, RZ, 0x20 ;  /* 0x00000020ff177424 */ /* 0x000fe200078e00ff */
[----:B------:R-:W-:Y:S01]  /*0a40*/  ULOP3.LUT UR40, UR37, 0x1, URZ, 0xfc, !UPT ;  /* 0x0000000125287892 */ /* 0x000fe2000f8efc3f */
[----:B------:R-:W-:Y:S01]  /*0a50*/  SHF.R.S32.HI R3, RZ, 0x1f, R0 ;  /* 0x0000001fff037819 */ /* 0x000fe20000011400 */
[----:B------:R-:W-:Y:S01]  /*0a60*/  UMOV UR36, URZ ;  /* 0x0000003f00247c82 */ /* 0x000fe20008000000 */
[----:B------:R-:W-:Y:S01]  /*0a70*/  UMOV UR38, URZ ;  /* 0x0000003f00267c82 */ /* 0x000fe20008000000 */
[----:B------:R-:W-:Y:S01]  /*0a80*/  UMOV UR39, URZ ;  /* 0x0000003f00277c82 */ /* 0x000fe20008000000 */
[CC--:B------:R-:W-:Y:S02]  /*0a90*/  LEA.HI R2, R3.reuse, R0.reuse, RZ, 0x4 ;  /* 0x0000000003027211 */ /* 0x0c0fe400078f20ff */
[----:B------:R-:W-:-:S02]  /*0aa0*/  LEA.HI R4, R3, R0, RZ, 0x5 ;  /* 0x0000000003047211 */ /* 0x000fc400078f28ff */
[----:B------:R-:W-:Y:S02]  /*0ab0*/  SHF.R.S32.HI R9, RZ, 0x4, R2 ;  /* 0x00000004ff097819 */ /* 0x000fe40000011402 */
[CC--:B------:R-:W-:Y:S02]  /*0ac0*/  LEA.HI R5, R3.reuse, R0.reuse, RZ, 0x7 ;  /* 0x0000000003057211 */ /* 0x0c0fe400078f38ff */
[C---:B------:R-:W-:Y:S02]  /*0ad0*/  LOP3.LUT R7, R2.reuse, 0xfffffff0, RZ, 0xc0, !PT ;  /* 0xfffffff002077812 */ /* 0x040fe400078ec0ff */
[----:B------:R-:W-:Y:S02]  /*0ae0*/  LEA.HI R2, R2, R9, RZ, 0x1 ;  /* 0x0000000902027211 */ /* 0x000fe400078f08ff */
[CC--:B------:R-:W-:Y:S01]  /*0af0*/  LEA.HI R6, R3.reuse, R0.reuse, RZ, 0x2 ;  /* 0x0000000003067211 */ /* 0x0c0fe200078f10ff */
[----:B------:R-:W-:Y:S01]  /*0b00*/  IMAD.IADD R7, R0, 0x1, -R7 ;  /* 0x0000000100077824 */ /* 0x000fe200078e0a07 */
[----:B------:R-:W-:-:S02]  /*0b10*/  LEA.HI R211, R3, R0, RZ, 0x3 ;  /* 0x0000000003d37211 */ /* 0x000fc400078f18ff */
[--C-:B------:R-:W-:Y:S01]  /*0b20*/  SHF.R.S32.HI R11, RZ, 0x5, R4.reuse ;  /* 0x00000005ff0b7819 */ /* 0x100fe20000011404 */
[----:B0-----:R-:W-:Y:S01]  /*0b30*/  ULEA UR41, UR4, UR41, 0x18 ;  /* 0x0000002904297291 */ /* 0x001fe2000f8ec03f */
[----:B------:R-:W-:Y:S02]  /*0b40*/  SHF.R.S32.HI R4, RZ, 0x1f, R4 ;  /* 0x0000001fff047819 */ /* 0x000fe40000011404 */
[----:B------:R-:W-:Y:S02]  /*0b50*/  LOP3.LUT R3, R5, 0xffffff80, RZ, 0xc0, !PT ;  /* 0xffffff8005037812 */ /* 0x000fe400078ec0ff */
[----:B------:R-:W-:Y:S02]  /*0b60*/  LOP3.LUT R2, R2, 0x1ffffffe, RZ, 0xc0, !PT ;  /* 0x1ffffffe02027812 */ /* 0x000fe400078ec0ff */
[----:B------:R-:W-:Y:S01]  /*0b70*/  LOP3.LUT R13, R6, 0xfffffffc, RZ, 0xc0, !PT ;  /* 0xfffffffc060d7812 */ /* 0x000fe200078ec0ff */
[----:B------:R-:W-:Y:S01]  /*0b80*/  IMAD.IADD R3, R0, 0x1, -R3 ;  /* 0x0000000100037824 */ /* 0x000fe200078e0a03 */
[----:B------:R-:W-:Y:S01]  /*0b90*/  LOP3.LUT R209, R211, 0xfffffff8, RZ, 0xc0, !PT ;  /* 0xfffffff8d3d17812 */ /* 0x000fe200078ec0ff */
[----:B------:R-:W-:Y:S01]  /*0ba0*/  IMAD.IADD R9, R9, 0x1, -R2 ;  /* 0x0000000109097824 */ /* 0x000fe200078e0a02 */
[----:B------:R-:W-:Y:S01]  /*0bb0*/  LEA.HI R4, R4, R11, RZ, 0x2 ;  /* 0x0000000b04047211 */ /* 0x000fe200078f10ff */
[C---:B------:R-:W-:Y:S01]  /*0bc0*/  IMAD.IADD R13, R0.reuse, 0x1, -R13 ;  /* 0x00000001000d7824 */ /* 0x040fe200078e0a0d */
[----:B------:R-:W-:Y:S01]  /*0bd0*/  SHF.R.S32.HI R210, RZ, 0x7, R5 ;  /* 0x00000007ffd27819 */ /* 0x000fe20000011405 */
[----:B------:R-:W-:Y:S01]  /*0be0*/  IMAD.IADD R209, R0, 0x1, -R209 ;  /* 0x0000000100d17824 */ /* 0x000fe200078e0ad1 */
[----:B------:R-:W-:Y:S01]  /*0bf0*/  LOP3.LUT R4, R4, 0x3ffffc, RZ, 0xc0, !PT ;  /* 0x003ffffc04047812 */ /* 0x000fe200078ec0ff */
[----:B------:R-:W-:Y:S01]  /*0c00*/  IMAD.SHL.U32 R9, R9, 0x8, RZ ;  /* 0x0000000809097824 */ /* 0x000fe200078e00ff */
[--C-:B------:R-:W-:Y:S01]  /*0c10*/  SHF.R.S32.HI R2, RZ, 0x1f, R7.reuse ;  /* 0x0000001fff027819 */ /* 0x100fe20000011407 */
[----:B------:R-:W-:Y:S01]  /*0c20*/  IMAD R15, R210, 0x100, R7 ;  /* 0x00000100d20f7824 */ /* 0x000fe200078e0207 */
[----:B------:R-:W-:Y:S01]  /*0c30*/  SHF.R.S32.HI R0, RZ, 0x1f, R3 ;  /* 0x0000001fff007819 */ /* 0x000fe20000011403 */
[----:B------:R-:W-:Y:S01]  /*0c40*/  IMAD.IADD R8, R11, 0x1, -R4 ;  /* 0x000000010b087824 */ /* 0x000fe200078e0a04 */
[----:B------:R-:W-:Y:S01]  /*0c50*/  LEA.HI R6, R2, R7, RZ, 0x3 ;  /* 0x0000000702067211 */ /* 0x000fe200078f18ff */
[----:B------:R-:W-:Y:S01]  /*0c60*/  IMAD.SHL.U32 R16, R209, 0x8, RZ ;  /* 0x00000008d1107824 */ /* 0x000fe200078e00ff */
[----:B------:R-:W-:Y:S01]  /*0c70*/  LEA.HI R2, R0, R3, RZ, 0x2 ;  /* 0x0000000300027211 */ /* 0x000fe200078f10ff */
[----:B------:R-:W-:Y:S01]  /*0c80*/  IMAD R12, R8, 0x10, R15 ;  /* 0x00000010080c7824 */ /* 0x000fe200078e020f */
[C---:B------:R-:W-:Y:S01]  /*0c90*/  LOP3.LUT R4, R6.reuse, 0xfffffff8, RZ, 0xc0, !PT ;  /* 0xfffffff806047812 */ /* 0x040fe200078ec0ff */
[----:B------:R-:W-:Y:S01]  /*0ca0*/  IMAD.SHL.U32 R6, R6, 0x40, RZ ;  /* 0x0000004006067824 */ /* 0x000fe200078e00ff */
[----:B------:R-:W-:Y:S01]  /*0cb0*/  LOP3.LUT R8, R2, 0x7ffffffc, RZ, 0xc0, !PT ;  /* 0x7ffffffc02087812 */ /* 0x000fe200078ec0ff */
[--C-:B------:R-:W-:Y:S01]  /*0cc0*/  IMAD.U32 R215, R12, 0x40, R9.reuse ;  /* 0x000000400cd77824 */ /* 0x100fe200078e0009 */
[----:B------:R-:W-:Y:S01]  /*0cd0*/  LEA.HI R10, R13, R13, RZ, 0x1 ;  /* 0x0000000d0d0a7211 */ /* 0x000fe200078f08ff */
[----:B------:R-:W-:Y:S01]  /*0ce0*/  IMAD.IADD R7, R7, 0x1, -R4 ;  /* 0x0000000107077824 */ /* 0x000fe200078e0a04 */
[----:B------:R-:W-:Y:S01]  /*0cf0*/  LEA.HI R4, R0, R3, RZ, 0x5 ;  /* 0x0000000300047211 */ /* 0x000fe200078f28ff */
[----:B------:R-:W-:Y:S01]  /*0d00*/  IMAD.IADD R17, R3, 0x1, -R8 ;  /* 0x0000000103117824 */ /* 0x000fe200078e0a08 */
[--C-:B------:R-:W-:Y:S01]  /*0d10*/  SHF.R.S32.HI R0, RZ, 0x2, R2.reuse ;  /* 0x00000002ff007819 */ /* 0x100fe20000011402 */
[----:B------:R-:W-:Y:S01]  /*0d20*/  VIADD R189, R16, 0x40 ;  /* 0x0000004010bd7836 */ /* 0x000fe20000000000 */
[----:B------:R-:W-:Y:S01]  /*0d30*/  SHF.R.S32.HI R3, RZ, 0x1f, R2 ;  /* 0x0000001fff037819 */ /* 0x000fe20000011402 */
[----:B------:R-:W-:Y:S01]  /*0d40*/  IMAD.SHL.U32 R2, R7, 0x40, RZ ;  /* 0x0000004007027824 */ /* 0x000fe200078e00ff */
[----:B------:R-:W-:Y:S01]  /*0d50*/  LOP3.LUT R6, R6, 0x7ffffe00, RZ, 0xc0, !PT ;  /* 0x7ffffe0006067812 */ /* 0x000fe200078ec0ff */
[C---:B------:R-:W-:Y:S01]  /*0d60*/  VIADD R188, R16.reuse, 0x80 ;  /* 0x0000008010bc7836 */ /* 0x040fe20000000000 */
[----:B------:R-:W-:Y:S01]  /*0d70*/  LEA.HI R3, R3, R0, RZ, 0x3 ;  /* 0x0000000003037211 */ /* 0x000fe200078f18ff */
[----:B------:R-:W-:Y:S01]  /*0d80*/  VIADD R187, R16, 0xc0 ;  /* 0x000000c010bb7836 */ /* 0x000fe20000000000 */
[----:B------:R-:W-:Y:S01]  /*0d90*/  LOP3.LUT R2, R2, 0x1c0, RZ, 0xc0, !PT ;  /* 0x000001c002027812 */ /* 0x000fe200078ec0ff */
[----:B------:R-:W-:Y:S01]  /*0da0*/  IMAD R6, R11, 0x400, R6 ;  /* 0x000004000b067824 */ /* 0x000fe200078e0206 */
[----:B------:R-:W-:Y:S01]  /*0db0*/  R2P PR, R7, 0x6 ;  /* 0x0000000607007804 */ /* 0x000fe20000000000 */
[----:B------:R-:W-:Y:S01]  /*0dc0*/  VIADD R186, R16, 0x100 ;  /* 0x0000010010ba7836 */ /* 0x000fe20000000000 */
[----:B------:R-:W-:Y:S01]  /*0dd0*/  LOP3.LUT R9, R2, 0x8, R9, 0xf8, !PT ;  /* 0x0000000802097812 */ /* 0x000fe200078ef809 */
[C---:B------:R-:W-:Y:S01]  /*0de0*/  VIADD R185, R16.reuse, 0x140 ;  /* 0x0000014010b97836 */ /* 0x040fe20000000000 */
[----:B------:R-:W-:Y:S01]  /*0df0*/  SHF.R.U32.HI R8, RZ, 0x3, R2 ;  /* 0x00000003ff087819 */ /* 0x000fe20000011602 */
[C---:B------:R-:W-:Y:S01]  /*0e00*/  VIADD R213, R16.reuse, 0x180 ;  /* 0x0000018010d57836 */ /* 0x040fe20000000000 */
[----:B------:R-:W-:Y:S01]  /*0e10*/  LOP3.LUT R3, R3, 0xfffffff8, RZ, 0xc0, !PT ;  /* 0xfffffff803037812 */ /* 0x000fe200078ec0ff */
[----:B------:R-:W-:Y:S01]  /*0e20*/  VIADD R212, R16, 0x1c0 ;  /* 0x000001c010d47836 */ /* 0x000fe20000000000 */
[----:B------:R-:W-:Y:S01]  /*0e30*/  LOP3.LUT R9, R9, R8, RZ, 0x3c, !PT ;  /* 0x0000000809097212 */ /* 0x000fe200078e3cff */
[----:B------:R-:W-:Y:S01]  /*0e40*/  IMAD.SHL.U32 R17, R17, 0x2, RZ ;  /* 0x0000000211117824 */ /* 0x000fe200078e00ff */
[----:B------:R-:W-:Y:S01]  /*0e50*/  LEA.HI R5, R5, R210, RZ, 0x1 ;  /* 0x000000d205057211 */ /* 0x000fe200078f08ff */
[----:B------:R-:W-:Y:S01]  /*0e60*/  IMAD.IADD R3, R0, 0x1, -R3 ;  /* 0x0000000100037824 */ /* 0x000fe200078e0a03 */
[----:B------:R-:W-:Y:S01]  /*0e70*/  LOP3.LUT R10, R10, 0x1ffffffe, RZ, 0xc0, !PT ;  /* 0x1ffffffe0a0a7812 */ /* 0x000fe200078ec0ff */
[----:B------:R-:W-:Y:S01]  /*0e80*/  IMAD.IADD R6, R6, 0x1, R9 ;  /* 0x0000000106067824 */ /* 0x000fe200078e0209 */
[----:B------:R-:W-:-:S02]  /*0e90*/  SHF.R.S32.HI R2, RZ, 0x5, R4 ;  /* 0x00000005ff027819 */ /* 0x000fc40000011404 */
[----:B------:R-:W-:Y:S01]  /*0ea0*/  LOP3.LUT R5, R5, 0xfffffe, RZ, 0xc0, !PT ;  /* 0x00fffffe05057812 */ /* 0x000fe200078ec0ff */
[----:B------:R-:W-:Y:S01]  /*0eb0*/  IMAD.IADD R13, R13, 0x1, -R10 ;  /* 0x000000010d0d7824 */ /* 0x000fe200078e0a0a */
[----:B------:R-:W-:Y:S01]  /*0ec0*/  LEA R22, R6, UR41, 0x1 ;  /* 0x0000002906167c11 */ /* 0x000fe2000f8e08ff */
[----:B------:R-:W-:Y:S01]  /*0ed0*/  IMAD R2, R2, 0x10, R3 ;  /* 0x0000001002027824 */ /* 0x000fe200078e0203 */
[----:B------:R-:W-:Y:S01]  /*0ee0*/  SEL R23, R23, 0xffffffe0, !P1 ;  /* 0xffffffe017177807 */ /* 0x000fe20004800000 */
[----:B------:R-:W-:Y:S01]  /*0ef0*/  IMAD.IADD R5, R210, 0x1, -R5 ;  /* 0x00000001d2057824 */ /* 0x000fe200078e0a05 */
[----:B------:R-:W-:Y:S01]  /*0f00*/  SHF.R.S32.HI R211, RZ, 0x3, R211 ;  /* 0x00000003ffd37819 */ /* 0x000fe200000114d3 */
[C---:B------:R-:W-:Y:S01]  /*0f10*/  VIADD R184, R22.reuse, 0x26800 ;  /* 0x0002680016b87836 */ /* 0x040fe20000000000 */
[----:B------:R-:W-:Y:S01]  /*0f20*/  SHF.R.S32.HI R222, RZ, 0x1f, R189 ;  /* 0x0000001fffde7819 */ /* 0x000fe200000114bd */
[----:B------:R-:W-:Y:S01]  /*0f30*/  VIADD R19, R22, 0x26840 ;  /* 0x0002684016137836 */ /* 0x000fe20000000000 */
[----:B------:R-:W-:Y:S01]  /*0f40*/  SHF.R.S32.HI R221, RZ, 0x1f, R188 ;  /* 0x0000001fffdd7819 */ /* 0x000fe200000114bc */
[C---:B------:R-:W-:Y:S01]  /*0f50*/  @P2 VIADD R19, R184.reuse, 0xffffffc0 ;  /* 0xffffffc0b8132836 */ /* 0x040fe20000000000 */
[----:B------:R-:W-:Y:S01]  /*0f60*/  SHF.R.S32.HI R220, RZ, 0x1f, R187 ;  /* 0x0000001fffdc7819 */ /* 0x000fe200000114bb */
[----:B------:R-:W-:Y:S01]  /*0f70*/  IMAD.IADD R184, R184, 0x1, R23 ;  /* 0x00000001b8b87824 */ /* 0x000fe200078e0217 */
[----:B------:R-:W-:Y:S01]  /*0f80*/  SHF.R.S32.HI R219, RZ, 0x1f, R186 ;  /* 0x0000001fffdb7819 */ /* 0x000fe200000114ba */
[----:B------:R-:W-:Y:S01]  /*0f90*/  IMAD.SHL.U32 R18, R5, 0x100, RZ ;  /* 0x0000010005127824 */ /* 0x000fe200078e00ff */
[----:B------:R-:W-:Y:S01]  /*0fa0*/  SHF.R.S32.HI R218, RZ, 0x1f, R185 ;  /* 0x0000001fffda7819 */ /* 0x000fe200000114b9 */
[----:B------:R-:W-:Y:S01]  /*0fb0*/  IMAD R214, R13, 0x8, R2 ;  /* 0x000000080dd67824 */ /* 0x000fe200078e0202 */
[----:B------:R-:W-:Y:S01]  /*0fc0*/  SHF.R.S32.HI R217, RZ, 0x1f, R213 ;  /* 0x0000001fffd97819 */ /* 0x000fe200000114d5 */
[----:B------:R-:W-:Y:S01]  /*0fd0*/  IMAD.IADD R23, R23, 0x1, R19 ;  /* 0x0000000117177824 */ /* 0x000fe200078e0213 */
[----:B------:R-:W-:-:S07]  /*0fe0*/  SHF.R.S32.HI R216, RZ, 0x1f, R212 ;  /* 0x0000001fffd87819 */ /* 0x000fce00000114d4 */
.L_x_3249:
[----:B------:R-:W-:Y:S01]  /*0ff0*/  ULDC UR4, c[0x0][0xc38] ;  /* 0x00030e0000047ab9 */ /* 0x000fe20000000800 */
[----:B------:R-:W-:Y:S01]  /*1000*/  ULDC UR50, c[0x0][0x424] ;  /* 0x0001090000327ab9 */ /* 0x000fe20000000800 */
[----:B------:R-:W-:Y:S01]  /*1010*/  UISETP.NE.AND UP1, UPT, UR4, 0x1, UPT ;  /* 0x000000010400788c */ /* 0x000fe2000bf25270 */
[----:B------:R-:W-:Y:S02]  /*1020*/  ULDC UR6, c[0x0][0x2f0] ;  /* 0x0000bc0000067ab9 */ /* 0x000fe40000000800 */
[----:B------:R-:W-:Y:S01]  /*1030*/  ULDC.64 UR4, c[0x0][0x418] ;  /* 0x0001060000047ab9 */ /* 0x000fe20000000a00 */
[----:B------:R-:W-:Y:S01]  /*1040*/  UMOV UR44, UR47 ;  /* 0x0000002f002c7c82 */ /* 0x000fe20008000000 */
[----:B------:R-:W-:Y:S01]  /*1050*/  UISETP.NE.U32.AND UP0, UPT, UR4, URZ, UPT ;  /* 0x0000003f0400728c */ /* 0x000fe2000bf05070 */
[----:B------:R-:W-:Y:S02]  /*1060*/  UMOV UR46, UR47 ;  /* 0x0000002f002e7c82 */ /* 0x000fe40008000000 */
[----:B------:R-:W-:Y:S01]  /*1070*/  ULDC UR4, c[0x0][0xc44] ;  /* 0x0003110000047ab9 */ /* 0x000fe20000000800 */
[----:B------:R-:W-:-:S02]  /*1080*/  UISETP.NE.AND.EX UP0, UPT, UR5, URZ, UPT, UP0 ;  /* 0x0000003f0500728c */ /* 0x000fc4000bf05300 */
[----:B------:R-:W-:Y:S02]  /*1090*/  UISETP.NE.AND UP2, UPT, UR4, 0x1, UPT ;  /* 0x000000010400788c */ /* 0x000fe4000bf45270 */
[----:B------:R-:W-:Y:S01]  /*10a0*/  USEL UR50, UR50, 0x1, UP0 ;  /* 0x0000000132327887 */ /* 0x000fe20008000000 */
[----:B------:R-:W-:Y:S01]  /*10b0*/  @UP1 ULDC UR4, c[0x0][0xc3c] ;  /* 0x00030f0000041ab9 */ /* 0x000fe20000000800 */
[----:B------:R-:W-:Y:S02]  /*10c0*/  UISETP.NE.AND UP0, UPT, UR48, 0x1, UPT ;  /* 0x000000013000788c */ /* 0x000fe4000bf05270 */
[----:B------:R-:W-:Y:S02]  /*10d0*/  UIMAD.WIDE.U32 UR4, UR47, UR4, URZ ;  /* 0x000000042f0472a5 */ /* 0x000fe4000f8e003f */
[----:B------:R-:W-:Y:S02]  /*10e0*/  UIMAD UR50, UR50, UR6, URZ ;  /* 0x00000006323272a4 */ /* 0x000fe4000f8e023f */
[----:B------:R-:W-:Y:S01]  /*10f0*/  PLOP3.LUT P0, PT, PT, PT, UP0, 0x80, 0x0 ;  /* 0x000000000000781c */ /* 0x000fe20003f0f008 */
[----:B------:R-:W-:Y:S01]  /*1100*/  @UP1 ULDC UR6, c[0x0][0xc40] ;  /* 0x0003100000061ab9 */ /* 0x000fe20000000800 */
[----:B------:R-:W-:Y:S01]  /*1110*/  @UP2 ULDC.64 UR8, c[0x0][0xc48] ;  /* 0x0003120000082ab9 */ /* 0x000fe20000000a00 */
[----:B------:R-:W-:-:S02]  /*1120*/  @UP1 USHF.R.U32.HI UR44, URZ, UR6, UR5 ;  /* 0x000000063f2c1299 */ /* 0x000fc40008011605 */
[----:B------:R-:W-:Y:S02]  /*1130*/  UIADD3 UR6, UR50, 0x3f, URZ ;  /* 0x0000003f32067890 */ /* 0x000fe4000fffe03f */
[----:B------:R-:W-:Y:S02]  /*1140*/  UIMAD.WIDE.U32 UR4, UR44, UR8, URZ ;  /* 0x000000082c0472a5 */ /* 0x000fe4000f8e003f */
[----:B------:R-:W-:Y:S01]  /*1150*/  USHF.R.S32.HI UR7, URZ, 0x1f, UR6 ;  /* 0x0000001f3f077899 */ /* 0x000fe20008011406 */
[----:B------:R-:W-:Y:S01]  /*1160*/  UMOV UR45, UR44 ;  /* 0x0000002c002d7c82 */ /* 0x000fe20008000000 */
[----:B------:R-:W-:Y:S02]  /*1170*/  @UP2 USHF.R.U32.HI UR45, URZ, UR9, UR5 ;  /* 0x000000093f2d2299 */ /* 0x000fe40008011605 */
[----:B------:R-:W-:-:S04]  /*1180*/  ULEA.HI UR7, UR7, UR6, URZ, 0x6 ;  /* 0x0000000607077291 */ /* 0x000fc8000f8f303f */
[----:B------:R-:W-:Y:S01]  /*1190*/  USHF.R.S32.HI UR49, URZ, 0x6, UR7 ;  /* 0x000000063f317899 */ /* 0x000fe20008011407 */
[----:B0123-5:R-:W-:Y:S11]  /*11a0*/  @!P0 BRA `(.L_x_3214) ;  /* 0x0000001800488947 */ /* 0x02fff60003800000 */
[----:B------:R-:W0:Y:S01]  /*11b0*/  SHFL.IDX PT, R0, R210, RZ, 0x1f ;  /* 0x00001fffd2007589 */ /* 0x000e2200000e0000 */
[----:B------:R-:W-:-:S06]  /*11c0*/  UISETP.NE.AND UP0, UPT, UR40, 0x3, UPT ;  /* 0x000000032800788c */ /* 0x000fcc000bf05270 */
[----:B------:R-:W-:Y:S02]  /*11d0*/  PLOP3.LUT P0, PT, PT, PT, UP0, 0x80, 0x0 ;  /* 0x000000000000781c */ /* 0x000fe40003f0f008 */
[----:B0-----:R-:W-:-:S13]  /*11e0*/  R2UR UR4, R0 ;  /* 0x00000000000472ca */ /* 0x001fda00000e0000 */
[----:B------:R-:W-:-:S04]  /*11f0*/  ULEA.HI UR5, UR4, UR4, URZ, 0x1 ;  /* 0x0000000404057291 */ /* 0x000fc8000f8f083f */
[----:B------:R-:W-:-:S04]  /*1200*/  ULOP3.LUT UR5, UR5, 0x1fffe, URZ, 0xc0, !UPT ;  /* 0x0001fffe05057892 */ /* 0x000fc8000f8ec03f */
[----:B------:R-:W-:-:S04]  /*1210*/  UIADD3 UR5, UR4, -UR5, URZ ;  /* 0x8000000504057290 */ /* 0x000fc8000fffe03f */
[----:B------:R-:W-:-:S04]  /*1220*/  ULEA UR5, UR5, UR41, 0xf ;  /* 0x0000002905057291 */ /* 0x000fc8000f8e783f */
[----:B------:R-:W-:-:S04]  /*1230*/  UIADD3 UR5, UR5, 0x400, URZ ;  /* 0x0000040005057890 */ /* 0x000fc8000fffe03f */
[----:B------:R-:W-:-:S04]  /*1240*/  USHF.R.U32.HI UR5, URZ, 0x4, UR5 ;  /* 0x000000043f057899 */ /* 0x000fc80008011605 */
[----:B------:R-:W-:-:S04]  /*1250*/  ULOP3.LUT UR5, UR5, 0x3fff, URZ, 0xc0, !UPT ;  /* 0x00003fff05057892 */ /* 0x000fc8000f8ec03f */
[----:B------:R-:W-:Y:S01]  /*1260*/  ULOP3.LUT UR20, UR5, 0x2000000, URZ, 0xfc, !UPT ;  /* 0x0200000005147892 */ /* 0x000fe2000f8efc3f */
[----:B------:R-:W-:Y:S11]  /*1270*/  @!P0 BRA `(.L_x_3215) ;  /* 0x0000000000048947 */ /* 0x000ff60003800000 */
[----:B------:R-:W-:Y:S01]  /*1280*/  BPT.TRAP 0x1 ;  /* 0x000000040000795c */ /* 0x000fe20000300000 */
.L_x_3215:
[----:B------:R-:W-:Y:S01]  /*1290*/  ULEA UR16, UR39, UR41, 0x3 ;  /* 0x0000002927107291 */ /* 0x000fe2000f8e183f */
[----:B------:R-:W-:-:S05]  /*12a0*/  IMAD.U32 R0, RZ, RZ, UR38 ;  /* 0x00000026ff007e24 */ /* 0x000fca000f8e00ff */
[----:B------:R-:W-:-:S04]  /*12b0*/  SHF.L.U32 R0, R0, 0x1f, RZ ;  /* 0x0000001f00007819 */ /* 0x000fc800000006ff */
[----:B------:R-:W0:Y:S02]  /*12c0*/  SYNCS.PHASECHK.TRANS64.TRYWAIT P0, [UR16+0x28c50], R0 ;  /* 0x028c5000ff0075a7 */ /* 0x000e240008000150 */
[----:B0-----:R-:W-:Y:S05]  /*12d0*/  @!P0 BRA `(.L_x_3216) ;  /* 0x000000bc00808947 */ /* 0x001fea0003800000 */
.L_x_3355:
[----:B------:R-:W-:Y:S01]  /*12e0*/  BAR.SYNC.DEFER_BLOCKING 0xe, 0x100 ;  /* 0x0384000000007b1d */ /* 0x000fe20000010000 */
[----:B------:R-:W-:Y:S01]  /*12f0*/  UIADD3 UR4, UR41, 0x26800, URZ ;  /* 0x0002680029047890 */ /* 0x000fe2000fffe03f */
[----:B0-----:R-:W-:Y:S01]  /*1300*/  IMAD.U32 R0, RZ, RZ, UR16 ;  /* 0x00000010ff007e24 */ /* 0x001fe2000f8e00ff */
[----:B------:R-:W-:Y:S02]  /*1310*/  ULEA UR12, UR39, UR20, 0xc ;  /* 0x00000014270c7291 */ /* 0x000fe4000f8e603f */
[----:B------:R-:W-:Y:S01]  /*1320*/  USHF.R.U32.HI UR4, URZ, 0x4, UR4 ;  /* 0x000000043f047899 */ /* 0x000fe20008011604 */
[----:B------:R-:W-:Y:S01]  /*1330*/  UMOV UR7, 0x40000040 ;  /* 0x4000004000077882 */ /* 0x000fe20000000000 */
[----:B------:R-:W-:Y:S02]  /*1340*/  UMOV UR5, 0x40000040 ;  /* 0x4000004000057882 */ /* 0x000fe40000000000 */
[----:B------:R-:W-:Y:S01]  /*1350*/  ULOP3.LUT UR4, UR4, 0x3fff, URZ, 0xc0, !UPT ;  /* 0x00003fff04047892 */ /* 0x000fe2000f8ec03f */
[----:B------:R-:W0:Y:S01]  /*1360*/  S2R R3, SR_TID.X ;  /* 0x0000000000037919 */ /* 0x000e220000002100 */
[----:B------:R-:W-:Y:S01]  /*1370*/  UMOV UR6, UR12 ;  /* 0x0000000c00067c82 */ /* 0x000fe20008000000 */
[----:B------:R-:W-:-:S02]  /*1380*/  UIADD3 UR10, UR12, 0x100, URZ ;  /* 0x000001000c0a7890 */ /* 0x000fc4000fffe03f */
[----:B------:R-:W-:Y:S01]  /*1390*/  ULOP3.LUT UR13, UR4, 0x10000, URZ, 0xfc, !UPT ;  /* 0x00010000040d7892 */ /* 0x000fe2000f8efc3f */
[----:B------:R-:W-:Y:S01]  /*13a0*/  UMOV UR11, 0x40000040 ;  /* 0x40000040000b7882 */ /* 0x000fe20000000000 */
[----:B------:R-:W-:Y:S02]  /*13b0*/  UMOV UR9, 0x40000040 ;  /* 0x4000004000097882 */ /* 0x000fe40000000000 */
[----:B------:R-:W-:Y:S02]  /*13c0*/  UIADD3 UR8, UR13, 0x4, URZ ;  /* 0x000000040d087890 */ /* 0x000fe4000fffe03f */
[----:B------:R-:W-:Y:S01]  /*13d0*/  UIADD3 UR14, UR12, 0x180, URZ ;  /* 0x000001800c0e7890 */ /* 0x000fe2000fffe03f */
[----:B------:R-:W-:Y:S01]  /*13e0*/  UMOV UR4, UR13 ;  /* 0x0000000d00047c82 */ /* 0x000fe20008000000 */
[----:B------:R-:W-:Y:S01]  /*13f0*/  UMOV UR15, 0x40000040 ;  /* 0x40000040000f7882 */ /* 0x000fe20000000000 */
[----:B------:R-:W-:Y:S01]  /*1400*/  WARPGROUP.ARRIVE ;  /* 0x00000000000079c5 */ /* 0x000fe20000000000 */
[----:B------:R-:W-:-:S05]  /*1410*/  UISETP.GE.AND UP0, UPT, UR50, 0x41, UPT ;  /* 0x000000413200788c */ /* 0x000fca000bf06270 */
[----:B------:R-:W-:Y:S01]  /*1420*/  HGMMA.64x256x16.F32.BF16 R24, gdesc[UR4].tnspB, RZ, !UPT, gsb0 ;  /* 0x43e00000041879f0 */ /* 0x000fe2000c0018ff */
[----:B------:R-:W-:Y:S02]  /*1430*/  UIADD3 UR6, UR12, 0x80, URZ ;  /* 0x000000800c067890 */ /* 0x000fe4000fffe03f */
[----:B------:R-:W-:Y:S01]  /*1440*/  UIADD3 UR4, UR13, 0x2, URZ ;  /* 0x000000020d047890 */ /* 0x000fe2000fffe03f */
[----:B------:R-:W-:Y:S01]  /*1450*/  UMOV UR7, 0x40000040 ;  /* 0x4000004000077882 */ /* 0x000fe20000000000 */
[----:B------:R-:W-:Y:S01]  /*1460*/  UMOV UR5, 0x40000040 ;  /* 0x4000004000057882 */ /* 0x000fe20000000000 */
[----:B------:R-:W-:-:S03]  /*1470*/  UIADD3 UR12, UR13, 0x6, URZ ;  /* 0x000000060d0c7890 */ /* 0x000fc6000fffe03f */
[----:B------:R-:W-:Y:S01]  /*1480*/  UMOV UR13, 0x40000040 ;  /* 0x40000040000d7882 */ /* 0x000fe20000000000 */
[----:B0-----:R-:W-:-:S04]  /*1490*/  LOP3.LUT R3, R3, 0x7f, RZ, 0xc0, !PT ;  /* 0x0000007f03037812 */ /* 0x001fc800078ec0ff */
[----:B------:R-:W-:-:S13]  /*14a0*/  ISETP.NE.AND P0, PT, R3, RZ, PT ;  /* 0x000000ff0300720c */ /* 0x000fda0003f05270 */
[----:B------:R-:W-:-:S05]  /*14b0*/  @!P0 VIADD R0, R0, 0x28c60 ;  /* 0x00028c6000008836 */ /* 0x000fca0000000000 */
[----:B------:R-:W-:Y:S01]  /*14c0*/  @!P0 PRMT R0, RZ, 0x654, R0 ;  /* 0x00000654ff008816 */ /* 0x000fe20000000000 */
[----:B------:R-:W-:Y:S02]  /*14d0*/  WARPGROUP.DEPBAR.LE gsb0, 0x0 ;  /* 0x00008000000079c5 */ /* 0x000fe40000010000 */
[----:B------:R-:W-:-:S06]  /*14e0*/  WARPGROUP.ARRIVE ;  /* 0x00000000000079c5 */ /* 0x000fcc0000000000 */
[----:B------:R-:W-:Y:S03]  /*14f0*/  HGMMA.64x256x16.F32.BF16 R24, gdesc[UR4].tnspB, R24, gsb0 ;  /* 0x43e00000041879f0 */ /* 0x000fe60008001818 */
[----:B------:R-:W-:Y:S02]  /*1500*/  WARPGROUP.DEPBAR.LE gsb0, 0x0 ;  /* 0x00008000000079c5 */ /* 0x000fe40000010000 */
[----:B------:R-:W-:-:S15]  /*1510*/  WARPGROUP.ARRIVE ;  /* 0x00000000000079c5 */ /* 0x000fde0000000000 */
[----:B------:R-:W-:-:S08]  /*1520*/  NOP ;  /* 0x0000000000007918 */ /* 0x000fd00000000000 */
[----:B------:R-:W-:Y:S03]  /*1530*/  HGMMA.64x256x16.F32.BF16 R24, gdesc[UR8].tnspB, R24, gsb0 ;  /* 0x43e00000081879f0 */ /* 0x000fe60008001818 */
[----:B------:R-:W-:Y:S02]  /*1540*/  WARPGROUP.DEPBAR.LE gsb0, 0x0 ;  /* 0x00008000000079c5 */ /* 0x000fe40000010000 */
[----:B------:R-:W-:-:S15]  /*1550*/  WARPGROUP.ARRIVE ;  /* 0x00000000000079c5 */ /* 0x000fde0000000000 */
[----:B------:R-:W-:-:S08]  /*1560*/  NOP ;  /* 0x0000000000007918 */ /* 0x000fd00000000000 */
[----:B------:R-:W-:Y:S03]  /*1570*/  HGMMA.64x256x16.F32.BF16 R24, gdesc[UR12].tnspB, R24, gsb0 ;  /* 0x43e000000c1879f0 */ /* 0x000fe60008001818 */
[----:B------:R-:W-:Y:S02]  /*1580*/  WARPGROUP.DEPBAR.LE gsb0, 0x0 ;  /* 0x00008000000079c5 */ /* 0x000fe40000010000 */
[----:B------:R-:W-:Y:S06]  /*1590*/  BAR.ARV 0xf, 0x100 ;  /* 0x03c4000000007b1d */ /* 0x000fec0000002000 */
[----:B------:R0:W-:Y:S01]  /*15a0*/  @!P0 SYNCS.ARRIVE.TRANS64.RED.A1T0 RZ, [R0+URZ], RZ ;  /* 0x000000ff00ff89a7 */ /* 0x0001e2000810043f */
[----:B------:R-:W-:-:S13]  /*15b0*/  PLOP3.LUT P0, PT, PT, PT, UP0, 0x80, 0x0 ;  /* 0x000000000000781c */ /* 0x000fda0003f0f008 */
[----:B0-----:R-:W-:Y:S05]  /*15c0*/  @!P0 BRA `(.L_x_3217) ;  /* 0x0000000c00048947 */ /* 0x001fea0003800000 */
[----:B------:R-:W-:-:S06]  /*15d0*/  UIADD3 UR49, UR49, -0x2, URZ ;  /* 0xfffffffe31317890 */ /* 0x000fcc000fffe03f */
[----:B------:R-:W-:-:S07]  /*15e0*/  IMAD.U32 R0, RZ, RZ, UR49 ;  /* 0x00000031ff007e24 */ /* 0x000fce000f8e00ff */
.L_x_3222:
[----:B------:R-:W-:Y:S01]  /*15f0*/  BAR.SYNC.DEFER_BLOCKING 0xe, 0x100 ;  /* 0x0384000000007b1d */ /* 0x000fe20000010000 */
[----:B0-----:R-:W-:Y:S01]  /*1600*/  IMAD.U32 R3, RZ, RZ, UR39 ;  /* 0x00000027ff037e24 */ /* 0x001fe2000f8e00ff */
[----:B------:R-:W-:Y:S01]  /*1610*/  UISETP.NE.AND UP1, UPT, UR40, 0x3, UPT ;  /* 0x000000032800788c */ /* 0x000fe2000bf25270 */
[C---:B------:R-:W-:Y:S01]  /*1620*/  ISETP.GT.AND P1, PT, R0.reuse, RZ, PT ;  /* 0x000000ff0000720c */ /* 0x040fe20003f24270 */
[----:B------:R-:W-:Y:S01]  /*1630*/  UIADD3 UR39, UR39, 0x1, URZ ;  /* 0x0000000127277890 */ /* 0x000fe2000fffe03f */
[----:B------:R-:W-:Y:S02]  /*1640*/  IMAD R3, R3, 0x40, R2 ;  /* 0x0000004003037824 */ /* 0x000fe400078e0202 */
[----:B------:R-:W-:Y:S01]  /*1650*/  VIADD R0, R0, 0xffffffff ;  /* 0xffffffff00007836 */ /* 0x000fe20000000000 */
[----:B------:R-:W-:Y:S01]  /*1660*/  PLOP3.LUT P2, PT, PT, PT, UP1, 0x80, 0x0 ;  /* 0x000000000000781c */ /* 0x000fe20003f4f018 */
[----:B------:R-:W-:Y:S01]  /*1670*/  UISETP.NE.AND UP0, UPT, UR39, 0x2, UPT ;  /* 0x000000022700788c */ /* 0x000fe2000bf05270 */
[----:B------:R-:W-:-:S03]  /*1680*/  LEA R3, R3, UR41, 0x2 ;  /* 0x0000002903037c11 */ /* 0x000fc6000f8e10ff */
[----:B------:R-:W-:Y:S02]  /*1690*/  USEL UR6, URZ, 0x1, UP0 ;  /* 0x000000013f067887 */ /* 0x000fe40008000000 */
[----:B------:R-:W-:Y:S02]  /*16a0*/  USEL UR39, UR39, URZ, UP0 ;  /* 0x0000003f27277287 */ /* 0x000fe40008000000 */
[----:B------:R-:W-:Y:S01]  /*16b0*/  ULOP3.LUT UR38, UR38, UR6, URZ, 0x3c, !UPT ;  /* 0x0000000626267292 */ /* 0x000fe2000f8e3c3f */
[----:B------:R-:W0:Y:S04]  /*16c0*/  LDS R4, [R3+0x28800] ;  /* 0x0288000003047984 */ /* 0x000e280000000800 */
[----:B------:R-:W1:Y:S01]  /*16d0*/  LDS R5, [R3+0x28820] ;  /* 0x0288200003057984 */ /* 0x000e620000000800 */
        /* <DEDUP_REMOVED lines=130> */
.L_x_3218:
[----:B------:R-:W-:Y:S01]  /*1f00*/  ULEA UR6, UR39, UR41, 0x3 ;  /* 0x0000002927067291 */ /* 0x000fe2000f8e183f */
[----:B------:R-:W-:-:S05]  /*1f10*/  IMAD.U32 R3, RZ, RZ, UR38 ;  /* 0x00000026ff037e24 */ /* 0x000fca000f8e00ff */
[----:B------:R-:W-:-:S04]  /*1f20*/  SHF.L.U32 R3, R3, 0x1f, RZ ;  /* 0x0000001f03037819 */ /* 0x000fc800000006ff */
[----:B------:R0:W1:Y:S01]  /*1f30*/  SYNCS.PHASECHK.TRANS64.TRYWAIT P0, [UR6+0x28c50], R3 ;  /* 0x028c5003ff0075a7 */ /* 0x0000620008000146 */
[----:B------:R-:W-:Y:S05]  /*1f40*/  @!P2 BRA `(.L_x_3219) ;  /* 0x000000000004a947 */ /* 0x000fea0003800000 */
[----:B------:R-:W-:Y:S01]  /*1f50*/  BPT.TRAP 0x1 ;  /* 0x000000040000795c */ /* 0x000fe20000300000 */
.L_x_3219:
[----:B-1----:R-:W-:Y:S05]  /*1f60*/  @P0 BRA `(.L_x_3220) ;  /* 0x0000000000080947 */ /* 0x002fea0003800000 */
[----:B------:R-:W1:Y:S02]  /*1f70*/  SYNCS.PHASECHK.TRANS64.TRYWAIT P0, [UR6+0x28c50], R3 ;  /* 0x028c5003ff0075a7 */ /* 0x000e640008000146 */
[----:B-1----:R-:W-:Y:S05]  /*1f80*/  @!P0 BRA `(.L_x_3221) ;  /* 0x000000b0006c8947 */ /* 0x002fea0003800000 */
.L_x_3220:
[----:B------:R-:W-:Y:S01]  /*1f90*/  UIADD3 UR6, UR41, 0x26800, URZ ;  /* 0x0002680029067890 */ /* 0x000fe2000fffe03f */
[----:B------:R-:W-:Y:S01]  /*1fa0*/  WARPGROUP.ARRIVE ;  /* 0x00000000000079c5 */ /* 0x000fe20000000000 */
[----:B------:R-:W-:-:S05]  /*1fb0*/  ULEA UR18, UR39, UR20, 0xc ;  /* 0x0000001427127291 */ /* 0x000fca000f8e603f */
[----:B-1----:R-:W1:Y:S01]  /*1fc0*/  S2R R4, SR_TID.X ;  /* 0x0000000000047919 */ /* 0x002e620000002100 */
[----:B------:R-:W-:Y:S01]  /*1fd0*/  USHF.R.U32.HI UR6, URZ, 0x4, UR6 ;  /* 0x000000043f067899 */ /* 0x000fe20008011606 */
[----:B0-----:R-:W-:Y:S01]  /*1fe0*/  IMAD.U32 R3, RZ, RZ, UR39 ;  /* 0x00000027ff037e24 */ /* 0x001fe2000f8e00ff */
[----:B------:R-:W-:Y:S01]  /*1ff0*/  UMOV UR19, 0x40000040 ;  /* 0x4000004000137882 */ /* 0x000fe20000000000 */
[----:B------:R-:W-:Y:S01]  /*2000*/  UMOV UR17, 0x40000040 ;  /* 0x4000004000117882 */ /* 0x000fe20000000000 */
[----:B------:R-:W-:Y:S01]  /*2010*/  ULOP3.LUT UR6, UR6, 0x3fff, URZ, 0xc0, !UPT ;  /* 0x00003fff06067892 */ /* 0x000fe2000f8ec03f */
[----:B------:R-:W-:Y:S01]  /*2020*/  UMOV UR7, 0x40000040 ;  /* 0x4000004000077882 */ /* 0x000fe20000000000 */
[----:B------:R-:W-:Y:S02]  /*2030*/  UIADD3 UR10, UR18, 0x100, URZ ;  /* 0x00000100120a7890 */ /* 0x000fe4000fffe03f */
[----:B------:R-:W-:Y:S02]  /*2040*/  ULOP3.LUT UR16, UR6, 0x10000, URZ, 0xfc, !UPT ;  /* 0x0001000006107892 */ /* 0x000fe4000f8efc3f */
[----:B------:R-:W-:Y:S01]  /*2050*/  UIADD3 UR6, UR18, 0x80, URZ ;  /* 0x0000008012067890 */ /* 0x000fe2000fffe03f */
[----:B------:R-:W-:Y:S01]  /*2060*/  UMOV UR11, 0x40000040 ;  /* 0x40000040000b7882 */ /* 0x000fe20000000000 */
[----:B------:R-:W-:Y:S01]  /*2070*/  UIADD3 UR14, UR18, 0x180, URZ ;  /* 0x00000180120e7890 */ /* 0x000fe2000fffe03f */
[----:B------:R-:W-:-:S04]  /*2080*/  UMOV UR15, 0x40000040 ;  /* 0x40000040000f7882 */ /* 0x000fc80000000000 */
[----:B------:R-:W-:Y:S01]  /*2090*/  HGMMA.64x256x16.F32.BF16 R24, gdesc[UR16].tnspB, R24, gsb0 ;  /* 0x43e00000101879f0 */ /* 0x000fe20008001818 */
[----:B-1----:R-:W-:-:S04]  /*20a0*/  LOP3.LUT R4, R4, 0x7f, RZ, 0xc0, !PT ;  /* 0x0000007f04047812 */ /* 0x002fc800078ec0ff */
[----:B------:R-:W-:-:S13]  /*20b0*/  ISETP.NE.AND P0, PT, R4, RZ, PT ;  /* 0x000000ff0400720c */ /* 0x000fda0003f05270 */
[----:B------:R-:W-:-:S05]  /*20c0*/  @!P0 LEA R3, R3, UR41, 0x3 ;  /* 0x0000002903038c11 */ /* 0x000fca000f8e18ff */
        /* <DEDUP_REMOVED lines=16> */
[----:B------:R-:W-:Y:S05]  /*21d0*/  @P1 BRA `(.L_x_3222) ;  /* 0xfffffff400041947 */ /* 0x000fea000383ffff */
.L_x_3217:
[----:B------:R-:W-:Y:S01]  /*21e0*/  BAR.SYNC.DEFER_BLOCKING 0xe, 0x100 ;  /* 0x0384000000007b1d */ /* 0x000fe20000010000 */
[----:B0-----:R-:W-:Y:S01]  /*21f0*/  IMAD.U32 R3, RZ, RZ, UR39 ;  /* 0x00000027ff037e24 */ /* 0x001fe2000f8e00ff */
[----:B------:R-:W-:Y:S01]  /*2200*/  UIADD3 UR39, UR39, 0x1, URZ ;  /* 0x0000000127277890 */ /* 0x000fe2000fffe03f */
[----:B------:R-:W-:Y:S02]  /*2210*/  IMAD.MOV.U32 R20, RZ, RZ, RZ ;  /* 0x000000ffff147224 */ /* 0x000fe400078e00ff */
[----:B------:R-:W-:Y:S01]  /*2220*/  IMAD R0, R3, 0x40, R2 ;  /* 0x0000004003007824 */ /* 0x000fe200078e0202 */
[----:B------:R-:W-:-:S04]  /*2230*/  UISETP.NE.AND UP0, UPT, UR39, 0x2, UPT ;  /* 0x000000022700788c */ /* 0x000fc8000bf05270 */
[----:B------:R-:W-:Y:S01]  /*2240*/  LEA R3, R0, UR41, 0x2 ;  /* 0x0000002900037c11 */ /* 0x000fe2000f8e10ff */
[----:B------:R-:W-:Y:S02]  /*2250*/  USEL UR4, URZ, 0x1, UP0 ;  /* 0x000000013f047887 */ /* 0x000fe40008000000 */
[----:B------:R-:W-:Y:S02]  /*2260*/  USEL UR39, UR39, URZ, UP0 ;  /* 0x0000003f27277287 */ /* 0x000fe40008000000 */
[----:B------:R-:W-:Y:S01]  /*2270*/  ULOP3.LUT UR38, UR38, UR4, URZ, 0x3c, !UPT ;  /* 0x0000000426267292 */ /* 0x000fe2000f8e3c3f */
[----:B------:R-:W0:Y:S04]  /*2280*/  LDS R4, [R3+0x28800] ;  /* 0x0288000003047984 */ /* 0x000e280000000800 */
[----:B------:R1:W2:Y:S02]  /*2290*/  LDS R0, [R3+0x28820] ;  /* 0x0288200003007984 */ /* 0x0002a40000000800 */
[----:B-1----:R-:W-:-:S02]  /*22a0*/  IMAD.MOV.U32 R3, RZ, RZ, RZ ;  /* 0x000000ffff037224 */ /* 0x002fc400078e00ff */
        /* <DEDUP_REMOVED lines=128> */
[----:B------:R-:W-:Y:S06]  /*2ab0*/  BAR.ARV 0xf, 0x100 ;  /* 0x03c4000000007b1d */ /* 0x000fec0000002000 */
[----:B------:R-:W-:Y:S05]  /*2ac0*/  BRA `(.L_x_3223) ;  /* 0x0000003800747947 */ /* 0x000fea0003800000 */
.L_x_3214:
[----:B------:R-:W0:Y:S02]  /*2ad0*/  SHFL.IDX PT, R0, R210, RZ, 0x1f ;  /* 0x00001fffd2007589 */ /* 0x000e2400000e0000 */
[----:B0-----:R-:W-:-:S13]  /*2ae0*/  R2UR UR4, R0 ;  /* 0x00000000000472ca */ /* 0x001fda00000e0000 */
[----:B------:R-:W-:-:S04]  /*2af0*/  ULEA.HI UR5, UR4, UR4, URZ, 0x1 ;  /* 0x0000000404057291 */ /* 0x000fc8000f8f083f */
[----:B------:R-:W-:-:S04]  /*2b00*/  ULOP3.LUT UR5, UR5, 0x1fffe, URZ, 0xc0, !UPT ;  /* 0x0001fffe05057892 */ /* 0x000fc8000f8ec03f */
[----:B------:R-:W-:Y:S02]  /*2b10*/  UIADD3 UR5, UR4, -UR5, URZ ;  /* 0x8000000504057290 */ /* 0x000fe4000fffe03f */
[----:B------:R-:W-:Y:S02]  /*2b20*/  UIADD3 UR4, UR41, 0x26800, URZ ;  /* 0x0002680029047890 */ /* 0x000fe4000fffe03f */
[----:B------:R-:W-:Y:S02]  /*2b30*/  ULEA UR5, UR5, UR41, 0xf ;  /* 0x0000002905057291 */ /* 0x000fe4000f8e783f */
[----:B------:R-:W-:Y:S02]  /*2b40*/  ULOP3.LUT UP0, URZ, UR4, 0x3ff, URZ, 0xc0, !UPT ;  /* 0x000003ff043f7892 */ /* 0x000fe4000f80c03f */
[----:B------:R-:W-:-:S04]  /*2b50*/  UIADD3 UR5, UR5, 0x400, URZ ;  /* 0x0000040005057890 */ /* 0x000fc8000fffe03f */
[----:B------:R-:W-:Y:S01]  /*2b60*/  PLOP3.LUT P0, PT, PT, PT, UP0, 0x80, 0x0 ;  /* 0x000000000000781c */ /* 0x000fe20003f0f008 */
[----:B------:R-:W-:-:S04]  /*2b70*/  USHF.R.U32.HI UR5, URZ, 0x4, UR5 ;  /* 0x000000043f057899 */ /* 0x000fc80008011605 */
[----:B------:R-:W-:-:S08]  /*2b80*/  ULOP3.LUT UR51, UR5, 0x3fff, URZ, 0xc0, !UPT ;  /* 0x00003fff05337892 */ /* 0x000fd0000f8ec03f */
        /* <DEDUP_REMOVED lines=17> */
.L_x_3224:
[----:B------:R-:W-:Y:S01]  /*2ca0*/  ULEA.HI UR4, UR36, UR36, URZ, 0x1 ;  /* 0x0000002424047291 */ /* 0x000fe2000f8f083f */
[----:B------:R-:W-:-:S03]  /*2cb0*/  IMAD.U32 R3, RZ, RZ, UR40 ;  /* 0x00000028ff037e24 */ /* 0x000fc6000f8e00ff */
[----:B------:R-:W-:Y:S02]  /*2cc0*/  ULOP3.LUT UR4, UR4, 0xfffffffe, URZ, 0xc0, !UPT ;  /* 0xfffffffe04047892 */ /* 0x000fe4000f8ec03f */
[----:B------:R-:W-:Y:S02]  /*2cd0*/  ISETP.NE.AND P0, PT, R3, 0x3, PT ;  /* 0x000000030300780c */ /* 0x000fe40003f05270 */
[----:B------:R-:W-:-:S06]  /*2ce0*/  UIADD3 UR4, UR36, -UR4, URZ ;  /* 0x8000000424047290 */ /* 0x000fcc000fffe03f */
[----:B------:R-:W-:-:S05]  /*2cf0*/  IMAD.U32 R0, RZ, RZ, UR4 ;  /* 0x00000004ff007e24 */ /* 0x000fca000f8e00ff */
[----:B------:R-:W-:-:S04]  /*2d00*/  SHF.L.U32 R0, R0, 0x1f, RZ ;  /* 0x0000001f00007819 */ /* 0x000fc800000006ff */
[----:B------:R-:W0:Y:S02]  /*2d10*/  SYNCS.PHASECHK.TRANS64.TRYWAIT P1, [UR41+0x28c00], R0 ;  /* 0x028c0000ff0075a7 */ /* 0x000e240008020169 */
[----:B0-----:R-:W-:Y:S05]  /*2d20*/  @!P1 BRA `(.L_x_3225) ;  /* 0x000000a4001c9947 */ /* 0x001fea0003800000 */
.L_x_3356:
[----:B------:R-:W-:Y:S05]  /*2d30*/  @!P0 BRA `(.L_x_3226) ;  /* 0x0000000000048947 */ /* 0x000fea0003800000 */
[----:B------:R-:W-:Y:S01]  /*2d40*/  BPT.TRAP 0x1 ;  /* 0x000000040000795c */ /* 0x000fe20000300000 */
.L_x_3226:
[----:B------:R-:W-:Y:S02]  /*2d50*/  IMAD.U32 R7, RZ, RZ, UR39 ;  /* 0x00000027ff077e24 */ /* 0x000fe4000f8e00ff */
[----:B------:R-:W-:-:S03]  /*2d60*/  IMAD.U32 R8, RZ, RZ, UR38 ;  /* 0x00000026ff087e24 */ /* 0x000fc6000f8e00ff */
[----:B------:R-:W-:Y:S02]  /*2d70*/  LEA R7, R7, UR41, 0x3 ;  /* 0x0000002907077c11 */ /* 0x000fe4000f8e18ff */
[----:B------:R-:W-:-:S04]  /*2d80*/  SHF.L.U32 R8, R8, 0x1f, RZ ;  /* 0x0000001f08087819 */ /* 0x000fc800000006ff */
[----:B------:R1:W2:Y:S01]  /*2d90*/  SYNCS.PHASECHK.TRANS64.TRYWAIT P1, [R7+URZ+0x28c30], R8 ;  /* 0x028c3008070075a7 */ /* 0x0002a2000802017f */
[----:B------:R-:W-:Y:S05]  /*2da0*/  @!P0 BRA `(.L_x_3227) ;  /* 0x0000000000048947 */ /* 0x000fea0003800000 */
[----:B------:R-:W-:Y:S01]  /*2db0*/  BPT.TRAP 0x1 ;  /* 0x000000040000795c */ /* 0x000fe20000300000 */
.L_x_3227:
[----:B--2---:R-:W-:Y:S05]  /*2dc0*/  @P1 BRA `(.L_x_3228) ;  /* 0x0000000000081947 */ /* 0x004fea0003800000 */
[----:B------:R-:W2:Y:S02]  /*2dd0*/  SYNCS.PHASECHK.TRANS64.TRYWAIT P1, [R7+URZ+0x28c30], R8 ;  /* 0x028c3008070075a7 */ /* 0x000ea4000802017f */
[----:B--2---:R-:W-:Y:S05]  /*2de0*/  @!P1 BRA `(.L_x_3229) ;  /* 0x000000a400049947 */ /* 0x004fea0003800000 */
.L_x_3228:
[----:B0-----:R-:W0:Y:S01]  /*2df0*/  S2R R0, SR_TID.X ;  /* 0x0000000000007919 */ /* 0x001e220000002100 */
[----:B------:R-:W-:-:S04]  /*2e00*/  UIADD3 UR4, UR41, 0x22400, URZ ;  /* 0x0002240029047890 */ /* 0x000fc8000fffe03f */
[----:B------:R-:W-:-:S04]  /*2e10*/  USHF.R.U32.HI UR4, URZ, 0x4, UR4 ;  /* 0x000000043f047899 */ /* 0x000fc80008011604 */
[----:B------:R-:W-:-:S06]  /*2e20*/  ULOP3.LUT UR4, UR4, 0x3fff, URZ, 0xc0, !UPT ;  /* 0x00003fff04047892 */ /* 0x000fcc000f8ec03f */
[----:B------:R-:W-:Y:S01]  /*2e30*/  IMAD.U32 R3, RZ, RZ, UR4 ;  /* 0x00000004ff037e24 */ /* 0x000fe2000f8e00ff */
[----:B------:R-:W-:Y:S05]  /*2e40*/  WARPSYNC.ALL ;  /* 0x0000000000007948 */ /* 0x000fea0003800000 */
[----:B------:R-:W-:Y:S02]  /*2e50*/  LOP3.LUT R3, R3, 0x10000, RZ, 0xfc, !PT ;  /* 0x0001000003037812 */ /* 0x000fe400078efcff */
[----:B0-----:R-:W-:-:S04]  /*2e60*/  LOP3.LUT R0, R0, 0x7f, RZ, 0xc0, !PT ;  /* 0x0000007f00007812 */ /* 0x001fc800078ec0ff */
[----:B------:R-:W-:Y:S02]  /*2e70*/  ISETP.NE.AND P1, PT, R0, RZ, PT ;  /* 0x000000ff0000720c */ /* 0x000fe40003f25270 */
[----:B------:R-:W-:Y:S01]  /*2e80*/  R2UR UR12, R3 ;  /* 0x00000000030c72ca */ /* 0x000fe200000e0000 */
[----:B------:R-:W-:Y:S01]  /*2e90*/  UIADD3 UR4, UR41, 0x20400, URZ ;  /* 0x0002040029047890 */ /* 0x000fe2000fffe03f */
[----:B------:R-:W-:Y:S01]  /*2ea0*/  WARPGROUP.ARRIVE ;  /* 0x00000000000079c5 */ /* 0x000fe20000000000 */
[----:B------:R-:W-:Y:S01]  /*2eb0*/  UMOV UR7, 0x40000040 ;  /* 0x4000004000077882 */ /* 0x000fe20000000000 */
[----:B------:R-:W-:Y:S01]  /*2ec0*/  UMOV UR5, 0x40000040 ;  /* 0x4000004000057882 */ /* 0x000fe20000000000 */
[----:B------:R-:W-:Y:S01]  /*2ed0*/  USHF.R.U32.HI UR4, URZ, 0x4, UR4 ;  /* 0x000000043f047899 */ /* 0x000fe20008011604 */
[----:B------:R-:W-:Y:S01]  /*2ee0*/  UMOV UR11, 0x40000040 ;  /* 0x40000040000b7882 */ /* 0x000fe20000000000 */
[----:B------:R-:W-:Y:S02]  /*2ef0*/  UMOV UR9, 0x40000040 ;  /* 0x4000004000097882 */ /* 0x000fe40000000000 */
[----:B------:R-:W-:Y:S01]  /*2f00*/  ULOP3.LUT UR4, UR4, 0x3fff, URZ, 0xc0, !UPT ;  /* 0x00003fff04047892 */ /* 0x000fe2000f8ec03f */
[----:B------:R-:W-:Y:S01]  /*2f10*/  UMOV UR15, 0x40000040 ;  /* 0x40000040000f7882 */ /* 0x000fe20000000000 */
[----:B------:R-:W-:-:S02]  /*2f20*/  ULDC UR20, c[0x0][0x988] ;  /* 0x0002620000147ab9 */ /* 0x000fc40000000800 */
[----:B------:R-:W-:Y:S02]  /*2f30*/  ULEA UR12, UR39, UR12, 0x9 ;  /* 0x0000000c270c7291 */ /* 0x000fe4000f8e483f */
[----:B------:R-:W-:Y:S02]  /*2f40*/  ULOP3.LUT UR13, UR4, 0x10000, URZ, 0xfc, !UPT ;  /* 0x00010000040d7892 */ /* 0x000fe4000f8efc3f */
[----:B------:R-:W-:Y:S02]  /*2f50*/  UIADD3 UR10, UR12, 0x4, URZ ;  /* 0x000000040c0a7890 */ /* 0x000fe4000fffe03f */
[----:B------:R-:W-:Y:S01]  /*2f60*/  UIADD3 UR8, UR13, 0x4, URZ ;  /* 0x000000040d087890 */ /* 0x000fe2000fffe03f */
[----:B------:R-:W-:Y:S02]  /*2f70*/  UMOV UR6, UR12 ;  /* 0x0000000c00067c82 */ /* 0x000fe40008000000 */
[----:B------:R-:W-:Y:S01]  /*2f80*/  UMOV UR4, UR13 ;  /* 0x0000000d00047c82 */ /* 0x000fe20008000000 */
[----:B------:R-:W-:Y:S01]  /*2f90*/  UIADD3 UR14, UR12, 0x6, URZ ;  /* 0x000000060c0e7890 */ /* 0x000fe2000fffe03f */
[----:B------:R-:W-:Y:S01]  /*2fa0*/  HGMMA.64x64x16.F32.BF16 R24, gdesc[UR4], RZ, !UPT, gsb0 ;  /* 0x00e00000041879f0 */ /* 0x000fe2000c0018ff */
[----:B------:R-:W-:-:S02]  /*2fb0*/  UIADD3 UR6, UR12, 0x2, URZ ;  /* 0x000000020c067890 */ /* 0x000fc4000fffe03f */
[----:B------:R-:W-:Y:S01]  /*2fc0*/  UIADD3 UR4, UR13, 0x2, URZ ;  /* 0x000000020d047890 */ /* 0x000fe2000fffe03f */
[----:B------:R-:W-:Y:S01]  /*2fd0*/  UMOV UR7, 0x40000040 ;  /* 0x4000004000077882 */ /* 0x000fe20000000000 */
[----:B------:R-:W-:Y:S01]  /*2fe0*/  UMOV UR5, 0x40000040 ;  /* 0x4000004000057882 */ /* 0x000fe20000000000 */
[----:B------:R-:W-:-:S03]  /*2ff0*/  UIADD3 UR12, UR13, 0x6, URZ ;  /* 0x000000060d0c7890 */ /* 0x000fc6000fffe03f */
[----:B------:R-:W-:Y:S01]  /*3000*/  UMOV UR13, 0x40000040 ;  /* 0x40000040000d7882 */ /* 0x000fe20000000000 */
[----:B------:R-:W-:Y:S02]  /*3010*/  WARPGROUP.DEPBAR.LE gsb0, 0x0 ;  /* 0x00008000000079c5 */ /* 0x000fe40000010000 */
[----:B------:R-:W-:-:S06]  /*3020*/  WARPGROUP.ARRIVE ;  /* 0x00000000000079c5 */ /* 0x000fcc0000000000 */
[----:B------:R-:W-:Y:S01]  /*3030*/  HGMMA.64x64x16.F32.BF16 R24, gdesc[UR4], R24, gsb0 ;  /* 0x00e00000041879f0 */ /* 0x000fe20008001818 */
[----:B------:R-:W-:-:S06]  /*3040*/  UIMAD UR6, UR49, -0x40, UR50 ;  /* 0xffffffc0310678a4 */ /* 0x000fcc000f8e0232 */
[----:B------:R-:W-:-:S05]  /*3050*/  IMAD.U32 R0, RZ, RZ, UR6 ;  /* 0x00000006ff007e24 */ /* 0x000fca000f8e00ff */
[----:B------:R-:W-:-:S04]  /*3060*/  IADD3 R0, -R17, 0x40, R0 ;  /* 0x0000004011007810 */ /* 0x000fc80007ffe100 */
[C---:B------:R-:W-:Y:S02]  /*3070*/  ISETP.GT.AND P6, PT, R0.reuse, RZ, PT ;  /* 0x000000ff0000720c */ /* 0x040fe40003fc4270 */
[C---:B------:R-:W-:Y:S02]  /*3080*/  ISETP.GT.AND P2, PT, R0.reuse, 0x1, PT ;  /* 0x000000010000780c */ /* 0x040fe40003f44270 */
[C---:B------:R-:W-:Y:S02]  /*3090*/  ISETP.GT.AND P3, PT, R0.reuse, 0x8, PT ;  /* 0x000000080000780c */ /* 0x040fe40003f64270 */
[C---:B------:R-:W-:Y:S02]  /*30a0*/  ISETP.GT.AND P4, PT, R0.reuse, 0x9, PT ;  /* 0x000000090000780c */ /* 0x040fe40003f84270 */
[----:B------:R-:W-:Y:S01]  /*30b0*/  ISETP.GT.AND P5, PT, R0, 0x10, PT ;  /* 0x000000100000780c */ /* 0x000fe20003fa4270 */
[----:B------:R-:W-:Y:S02]  /*30c0*/  WARPGROUP.DEPBAR.LE gsb0, 0x0 ;  /* 0x00008000000079c5 */ /* 0x000fe40000010000 */
[----:B------:R-:W-:-:S06]  /*30d0*/  WARPGROUP.ARRIVE ;  /* 0x00000000000079c5 */ /* 0x000fcc0000000000 */
[----:B------:R-:W-:Y:S03]  /*30e0*/  HGMMA.64x64x16.F32.BF16 R24, gdesc[UR8], R24, gsb0 ;  /* 0x00e00000081879f0 */ /* 0x000fe60008001818 */
[----:B------:R-:W-:Y:S02]  /*30f0*/  WARPGROUP.DEPBAR.LE gsb0, 0x0 ;  /* 0x00008000000079c5 */ /* 0x000fe40000010000 */
[----:B------:R-:W-:-:S06]  /*3100*/  WARPGROUP.ARRIVE ;  /* 0x00000000000079c5 */ /* 0x000fcc0000000000 */
[----:B------:R-:W-:Y:S03]  /*3110*/  HGMMA.64x64x16.F32.BF16 R24, gdesc[UR12], R24, gsb0 ;  /* 0x00e000000c1879f0 */ /* 0x000fe60008001818 */
        /* <DEDUP_REMOVED lines=52> */
[----:B------:R-:W-:-:S02]  /*3460*/  FMNMX.FTZ R0, R52, R5, !PT ;  /* 0x0000000534007209 */ /* 0x000fc40007810000 */
[----:B------:R-:W-:Y:S02]  /*3470*/  FSEL R47, R47, -INF , P2 ;  /* 0xff8000002f2f7808 */ /* 0x000fe40001000000 */
[----:B------:R-:W-:Y:S02]  /*3480*/  FMNMX.FTZ R6, R53, R0, !PT ;  /* 0x0000000035067209 */ /* 0x000fe40007810000 */
[----:B------:R-:W-:Y:S02]  /*3490*/  FSEL R50, R50, -INF , P3 ;  /* 0xff80000032327808 */ /* 0x000fe40001800000 */
[----:B------:R-:W-:Y:S01]  /*34a0*/  FSEL R51, R51, -INF , P4 ;  /* 0xff80000033337808 */ /* 0x000fe20002000000 */
[----:B------:R-:W0:Y:S01]  /*34b0*/  SHFL.BFLY PT, R5, R6, 0x2, 0x1f ;  /* 0x0c401f0006057f89 */ /* 0x000e2200000e0000 */
[----:B------:R-:W-:Y:S02]  /*34c0*/  FSEL R54, R54, -INF , P5 ;  /* 0xff80000036367808 */ /* 0x000fe40002800000 */
[----:B------:R-:W-:-:S02]  /*34d0*/  FSEL R55, R55, -INF , P6 ;  /* 0xff80000037377808 */ /* 0x000fc40003000000 */
        /* <DEDUP_REMOVED lines=12> */
[----:B------:R-:W-:Y:S01]  /*35a0*/  FMUL.FTZ R6, R0, UR20 ;  /* 0x0000001400067c20 */ /* 0x000fe20008410000 */
[----:B------:R-:W-:-:S04]  /*35b0*/  FMNMX.FTZ R5, R43, R4, !PT ;  /* 0x000000042b057209 */ /* 0x000fc80007810000 */
[----:B------:R-:W-:Y:S02]  /*35c0*/  FMNMX.FTZ R4, R46, R5, !PT ;  /* 0x000000052e047209 */ /* 0x000fe40007810000 */
[----:B------:R-:W-:Y:S02]  /*35d0*/  FSEL R6, R6, RZ, P2 ;  /* 0x000000ff06067208 */ /* 0x000fe40001000000 */
[----:B------:R-:W-:-:S03]  /*35e0*/  FMNMX.FTZ R5, R47, R4, !PT ;  /* 0x000000042f057209 */ /* 0x000fc60007810000 */
[--C-:B------:R-:W-:Y:S01]  /*35f0*/  FFMA.FTZ R24, R24, UR20, -R6.reuse ;  /* 0x0000001418187c23 */ /* 0x100fe20008010806 */
[----:B------:R-:W-:Y:S01]  /*3600*/  FMNMX.FTZ R4, R50, R5, !PT ;  /* 0x0000000532047209 */ /* 0x000fe20007810000 */
[--C-:B------:R-:W-:Y:S01]  /*3610*/  FFMA.FTZ R25, R25, UR20, -R6.reuse ;  /* 0x0000001419197c23 */ /* 0x100fe20008010806 */
[--C-:B------:R-:W-:Y:S01]  /*3620*/  FFMA.FTZ R28, R28, UR20, -R6.reuse ;  /* 0x000000141c1c7c23 */ /* 0x100fe20008010806 */
[--C-:B------:R-:W-:Y:S01]  /*3630*/  FFMA.FTZ R29, R29, UR20, -R6.reuse ;  /* 0x000000141d1d7c23 */ /* 0x100fe20008010806 */
[----:B------:R-:W-:Y:S01]  /*3640*/  FMNMX.FTZ R5, R51, R4, !PT ;  /* 0x0000000433057209 */ /* 0x000fe20007810000 */
[----:B------:R-:W-:Y:S01]  /*3650*/  MUFU.EX2 R24, R24 ;  /* 0x0000001800187308 */ /* 0x000fe20000000800 */
[--C-:B------:R-:W-:Y:S01]  /*3660*/  FFMA.FTZ R32, R32, UR20, -R6.reuse ;  /* 0x0000001420207c23 */ /* 0x100fe20008010806 */
[--C-:B------:R-:W-:Y:S01]  /*3670*/  FFMA.FTZ R33, R33, UR20, -R6.reuse ;  /* 0x0000001421217c23 */ /* 0x100fe20008010806 */
[----:B------:R-:W-:Y:S01]  /*3680*/  FMNMX.FTZ R4, R54, R5, !PT ;  /* 0x0000000536047209 */ /* 0x000fe20007810000 */
[--C-:B------:R-:W-:Y:S01]  /*3690*/  FFMA.FTZ R36, R36, UR20, -R6.reuse ;  /* 0x0000001424247c23 */ /* 0x100fe20008010806 */
[--C-:B------:R-:W-:Y:S01]  /*36a0*/  FFMA.FTZ R37, R37, UR20, -R6.reuse ;  /* 0x0000001425257c23 */ /* 0x100fe20008010806 */
[--C-:B------:R-:W-:Y:S01]  /*36b0*/  FFMA.FTZ R40, R40, UR20, -R6.reuse ;  /* 0x0000001428287c23 */ /* 0x100fe20008010806 */
[----:B------:R-:W-:Y:S01]  /*36c0*/  FMNMX.FTZ R4, R55, R4, !PT ;  /* 0x0000000437047209 */ /* 0x000fe20007810000 */
[----:B------:R-:W0:Y:S01]  /*36d0*/  MUFU.EX2 R25, R25 ;  /* 0x0000001900197308 */ /* 0x000e220000000800 */
[--C-:B------:R-:W-:Y:S01]  /*36e0*/  FFMA.FTZ R41, R41, UR20, -R6.reuse ;  /* 0x0000001429297c23 */ /* 0x100fe20008010806 */
[--C-:B------:R-:W-:Y:S01]  /*36f0*/  FFMA.FTZ R44, R44, UR20, -R6.reuse ;  /* 0x000000142c2c7c23 */ /* 0x100fe20008010806 */
[--C-:B------:R-:W-:Y:S01]  /*3700*/  FFMA.FTZ R45, R45, UR20, -R6.reuse ;  /* 0x000000142d2d7c23 */ /* 0x100fe20008010806 */
[----:B------:R-:W3:Y:S01]  /*3710*/  SHFL.BFLY PT, R5, R4, 0x2, 0x1f ;  /* 0x0c401f0004057f89 */ /* 0x000ee200000e0000 */
[--C-:B------:R-:W-:Y:S01]  /*3720*/  FFMA.FTZ R48, R48, UR20, -R6.reuse ;  /* 0x0000001430307c23 */ /* 0x100fe20008010806 */
[--C-:B------:R-:W-:Y:S01]  /*3730*/  FFMA.FTZ R49, R49, UR20, -R6.reuse ;  /* 0x0000001431317c23 */ /* 0x100fe20008010806 */
[--C-:B------:R-:W-:Y:S01]  /*3740*/  FFMA.FTZ R52, R52, UR20, -R6.reuse ;  /* 0x0000001434347c23 */ /* 0x100fe20008010806 */
[----:B------:R-:W-:Y:S01]  /*3750*/  MUFU.EX2 R28, R28 ;  /* 0x0000001c001c7308 */ /* 0x000fe20000000800 */
[----:B------:R-:W-:-:S07]  /*3760*/  FFMA.FTZ R6, R53, UR20, -R6 ;  /* 0x0000001435067c23 */ /* 0x000fce0008010806 */
[----:B------:R-:W4:Y:S01]  /*3770*/  MUFU.EX2 R29, R29 ;  /* 0x0000001d001d7308 */ /* 0x000f220000000800 */
[----:B0-----:R-:W-:-:S07]  /*3780*/  F2FP.BF16.F32.PACK_AB R152, R25, R24 ;  /* 0x000000181998723e */ /* 0x001fce00000010ff */
[----:B------:R-:W-:Y:S01]  /*3790*/  MUFU.EX2 R32, R32 ;  /* 0x0000002000207308 */ /* 0x000fe20000000800 */
[----:B---3--:R-:W-:-:S07]  /*37a0*/  FMNMX.FTZ R5, R4, R5, !PT ;  /* 0x0000000504057209 */ /* 0x008fce0007810000 */
[----:B------:R-:W0:Y:S01]  /*37b0*/  MUFU.EX2 R33, R33 ;  /* 0x0000002100217308 */ /* 0x000e220000000800 */
[----:B------:R-:W3:Y:S01]  /*37c0*/  SHFL.BFLY PT, R4, R5, 0x1, 0x1f ;  /* 0x0c201f0005047f89 */ /* 0x000ee200000e0000 */
[----:B----4-:R-:W-:-:S06]  /*37d0*/  F2FP.BF16.F32.PACK_AB R154, R29, R28 ;  /* 0x0000001c1d9a723e */ /* 0x010fcc00000010ff */
[----:B------:R4:W-:Y:S08]  /*37e0*/  MUFU.EX2 R9, R6 ;  /* 0x0000000600097308 */ /* 0x0009f00000000800 */
[----:B------:R-:W-:Y:S01]  /*37f0*/  MUFU.EX2 R36, R36 ;  /* 0x0000002400247308 */ /* 0x000fe20000000800 */
[----:B0-----:R-:W-:-:S07]  /*3800*/  F2FP.BF16.F32.PACK_AB R156, R33, R32 ;  /* 0x00000020219c723e */ /* 0x001fce00000010ff */
[----:B------:R-:W0:Y:S01]  /*3810*/  MUFU.EX2 R37, R37 ;  /* 0x0000002500257308 */ /* 0x000e220000000800 */
[----:B---3--:R-:W-:-:S04]  /*3820*/  FMNMX.FTZ R4, R5, R4, !PT ;  /* 0x0000000405047209 */ /* 0x008fc80007810000 */
[C---:B------:R-:W-:Y:S01]  /*3830*/  FSETP.NEU.FTZ.AND P2, PT, R4.reuse, -INF , PT ;  /* 0xff8000000400780b */ /* 0x040fe20003f5d000 */
[----:B------:R-:W-:Y:S02]  /*3840*/  FMUL.FTZ R5, R4, UR20 ;  /* 0x0000001404057c20 */ /* 0x000fe40008410000 */
[----:B------:R-:W-:Y:S03]  /*3850*/  MUFU.EX2 R40, R40 ;  /* 0x0000002800287308 */ /* 0x000fe60000000800 */
[----:B------:R-:W-:Y:S01]  /*3860*/  FSEL R10, R5, RZ, P2 ;  /* 0x000000ff050a7208 */ /* 0x000fe20001000000 */
[----:B------:R-:W-:-:S04]  /*3870*/  FADD.FTZ R5, R24, R25 ;  /* 0x0000001918057221 */ /* 0x000fc80000010000 */
[--C-:B------:R-:W-:Y:S01]  /*3880*/  FFMA.FTZ R26, R26, UR20, -R10.reuse ;  /* 0x000000141a1a7c23 */ /* 0x100fe2000801080a */
[--C-:B------:R-:W-:Y:S01]  /*3890*/  FFMA.FTZ R27, R27, UR20, -R10.reuse ;  /* 0x000000141b1b7c23 */ /* 0x100fe2000801080a */
[--C-:B------:R-:W-:Y:S01]  /*38a0*/  FFMA.FTZ R30, R30, UR20, -R10.reuse ;  /* 0x000000141e1e7c23 */ /* 0x100fe2000801080a */
[--C-:B------:R-:W-:Y:S01]  /*38b0*/  FFMA.FTZ R31, R31, UR20, -R10.reuse ;  /* 0x000000141f1f7c23 */ /* 0x100fe2000801080a */
[--C-:B------:R-:W-:Y:S01]  /*38c0*/  FFMA.FTZ R34, R34, UR20, -R10.reuse ;  /* 0x0000001422227c23 */ /* 0x100fe2000801080a */
[--C-:B------:R-:W-:Y:S01]  /*38d0*/  FFMA.FTZ R35, R35, UR20, -R10.reuse ;  /* 0x0000001423237c23 */ /* 0x100fe2000801080a */
[----:B------:R-:W-:Y:S01]  /*38e0*/  MUFU.EX2 R26, R26 ;  /* 0x0000001a001a7308 */ /* 0x000fe20000000800 */
[--C-:B------:R-:W-:Y:S01]  /*38f0*/  FFMA.FTZ R38, R38, UR20, -R10.reuse ;  /* 0x0000001426267c23 */ /* 0x100fe2000801080a */
[----:B----4-:R-:W-:Y:S01]  /*3900*/  FADD.FTZ R6, R28, R5 ;  /* 0x000000051c067221 */ /* 0x010fe20000010000 */
[----:B------:R-:W-:Y:S02]  /*3910*/  @!P1 VIADD R5, R7, 0x28c40 ;  /* 0x00028c4007059836 */ /* 0x000fe40000000000 */
[--C-:B------:R-:W-:Y:S01]  /*3920*/  FFMA.FTZ R39, R39, UR20, -R10.reuse ;  /* 0x0000001427277c23 */ /* 0x100fe2000801080a */
[----:B------:R-:W-:Y:S01]  /*3930*/  FFMA.FTZ R42, R42, UR20, -R10 ;  /* 0x000000142a2a7c23 */ /* 0x000fe2000801080a */
[----:B------:R-:W-:Y:S01]  /*3940*/  FADD.FTZ R13, R29, R6 ;  /* 0x000000061d0d7221 */ /* 0x000fe20000010000 */
[--C-:B------:R-:W-:Y:S01]  /*3950*/  FFMA.FTZ R43, R43, UR20, -R10.reuse ;  /* 0x000000142b2b7c23 */ /* 0x100fe2000801080a */
[----:B------:R-:W3:Y:S01]  /*3960*/  MUFU.EX2 R27, R27 ;  /* 0x0000001b001b7308 */ /* 0x000ee20000000800 */
[----:B------:R-:W-:Y:S01]  /*3970*/  @!P1 PRMT R5, RZ, 0x654, R5 ;  /* 0x00000654ff059816 */ /* 0x000fe20000000005 */
[----:B------:R-:W-:Y:S01]  /*3980*/  FADD.FTZ R12, R32, R13 ;  /* 0x0000000d200c7221 */ /* 0x000fe20000010000 */
[--C-:B------:R-:W-:Y:S01]  /*3990*/  FFMA.FTZ R46, R46, UR20, -R10.reuse ;  /* 0x000000142e2e7c23 */ /* 0x100fe2000801080a */
[--C-:B------:R-:W-:Y:S01]  /*39a0*/  FFMA.FTZ R47, R47, UR20, -R10.reuse ;  /* 0x000000142f2f7c23 */ /* 0x100fe2000801080a */
[----:B------:R4:W-:Y:S01]  /*39b0*/  @!P1 SYNCS.ARRIVE.TRANS64.RED.A1T0 RZ, [R5+URZ], RZ ;  /* 0x000000ff05ff99a7 */ /* 0x0009e2000810043f */
[--C-:B------:R-:W-:Y:S01]  /*39c0*/  FFMA.FTZ R50, R50, UR20, -R10.reuse ;  /* 0x0000001432327c23 */ /* 0x100fe2000801080a */
[--C-:B------:R-:W-:Y:S01]  /*39d0*/  FFMA.FTZ R51, R51, UR20, -R10.reuse ;  /* 0x0000001433337c23 */ /* 0x100fe2000801080a */
[----:B------:R-:W5:Y:S01]  /*39e0*/  MUFU.EX2 R30, R30 ;  /* 0x0000001e001e7308 */ /* 0x000f620000000800 */
[--C-:B------:R-:W-:Y:S01]  /*39f0*/  FFMA.FTZ R54, R54, UR20, -R10.reuse ;  /* 0x0000001436367c23 */ /* 0x100fe2000801080a */
[----:B------:R-:W-:Y:S01]  /*3a00*/  FFMA.FTZ R10, R55, UR20, -R10 ;  /* 0x00000014370a7c23 */ /* 0x000fe2000801080a */
[----:B0-----:R-:W-:-:S05]  /*3a10*/  F2FP.BF16.F32.PACK_AB R158, R37, R36 ;  /* 0x00000024259e723e */ /* 0x001fca00000010ff */
[----:B------:R-:W4:Y:S01]  /*3a20*/  MUFU.EX2 R31, R31 ;  /* 0x0000001f001f7308 */ /* 0x000f220000000800 */
[----:B---3--:R-:W-:Y:S01]  /*3a30*/  FADD.FTZ R11, R26, R27 ;  /* 0x0000001b1a0b7221 */ /* 0x008fe20000010000 */
[----:B------:R-:W-:-:S06]  /*3a40*/  F2FP.BF16.F32.PACK_AB R153, R27, R26 ;  /* 0x0000001a1b99723e */ /* 0x000fcc00000010ff */
[----:B------:R-:W0:Y:S01]  /*3a50*/  MUFU.EX2 R34, R34 ;  /* 0x0000002200227308 */ /* 0x000e220000000800 */
[----:B-----5:R-:W-:Y:S01]  /*3a60*/  FADD.FTZ R6, R30, R11 ;  /* 0x0000000b1e067221 */ /* 0x020fe20000010000 */
[----:B------:R-:W-:-:S04]  /*3a70*/  FADD.FTZ R11, R33, R12 ;  /* 0x0000000c210b7221 */ /* 0x000fc80000010000 */
[----:B------:R-:W-:Y:S02]  /*3a80*/  FADD.FTZ R12, R36, R11 ;  /* 0x0000000b240c7221 */ /* 0x000fe40000010000 */
[----:B------:R-:W3:Y:S01]  /*3a90*/  MUFU.EX2 R35, R35 ;  /* 0x0000002300237308 */ /* 0x000ee20000000800 */
[----:B----4-:R-:W-:Y:S01]  /*3aa0*/  FADD.FTZ R5, R31, R6 ;  /* 0x000000061f057221 */ /* 0x010fe20000010000 */
[----:B------:R-:W-:Y:S01]  /*3ab0*/  FADD.FTZ R11, R37, R12 ;  /* 0x0000000c250b7221 */ /* 0x000fe20000010000 */
[----:B------:R-:W-:Y:S01]  /*3ac0*/  F2FP.BF16.F32.PACK_AB R155, R31, R30 ;  /* 0x0000001e1f9b723e */ /* 0x000fe200000010ff */
[----:B------:R-:W-:Y:S02]  /*3ad0*/  BAR.SYNC.DEFER_BLOCKING 0xf, 0x100 ;  /* 0x03c4000000007b1d */ /* 0x000fe40000010000 */
[----:B------:R-:W-:Y:S01]  /*3ae0*/  FADD.FTZ R12, R40, R11 ;  /* 0x0000000b280c7221 */ /* 0x000fe20000010000 */
[----:B0-----:R-:W-:-:S03]  /*3af0*/  FADD.FTZ R6, R34, R5 ;  /* 0x0000000522067221 */ /* 0x001fc60000010000 */
[----:B------:R-:W0:Y:S01]  /*3b00*/  MUFU.EX2 R38, R38 ;  /* 0x0000002600267308 */ /* 0x000e220000000800 */
[----:B---3--:R-:W-:-:S07]  /*3b10*/  FADD.FTZ R5, R35, R6 ;  /* 0x0000000623057221 */ /* 0x008fce0000010000 */
[----:B------:R-:W3:Y:S01]  /*3b20*/  MUFU.EX2 R39, R39 ;  /* 0x0000002700277308 */ /* 0x000ee20000000800 */
[----:B------:R-:W-:-:S07]  /*3b30*/  F2FP.BF16.F32.PACK_AB R157, R35, R34 ;  /* 0x00000022239d723e */ /* 0x000fce00000010ff */
[----:B------:R-:W4:Y:S01]  /*3b40*/  MUFU.EX2 R42, R42 ;  /* 0x0000002a002a7308 */ /* 0x000f220000000800 */
[----:B0-----:R-:W-:Y:S01]  /*3b50*/  FADD.FTZ R6, R38, R5 ;  /* 0x0000000526067221 */ /* 0x001fe20000010000 */
[----:B------:R0:W-:Y:S06]  /*3b60*/  STSM.16.M88.4 [R22+0x26800], R152 ;  /* 0x0268009816007844 */ /* 0x0001ec0000000200 */
[----:B------:R-:W5:Y:S01]  /*3b70*/  MUFU.EX2 R41, R41 ;  /* 0x0000002900297308 */ /* 0x000f620000000800 */
[C---:B---3--:R-:W-:Y:S01]  /*3b80*/  FADD.FTZ R11, R39.reuse, R6 ;  /* 0x00000006270b7221 */ /* 0x048fe20000010000 */
[----:B------:R-:W-:-:S05]  /*3b90*/  F2FP.BF16.F32.PACK_AB R159, R39, R38 ;  /* 0x00000026279f723e */ /* 0x000fca00000010ff */
[----:B------:R0:W-:Y:S01]  /*3ba0*/  STSM.16.M88.4 [R184], R156 ;  /* 0x0000009cb8007844 */ /* 0x0001e20000000200 */
[----:B------:R-:W3:Y:S01]  /*3bb0*/  MUFU.EX2 R43, R43 ;  /* 0x0000002b002b7308 */ /* 0x000ee20000000800 */
[----:B----4-:R-:W-:-:S07]  /*3bc0*/  FADD.FTZ R6, R42, R11 ;  /* 0x0000000b2a067221 */ /* 0x010fce0000010000 */
[----:B------:R-:W4:Y:S01]  /*3bd0*/  MUFU.EX2 R44, R44 ;  /* 0x0000002c002c7308 */ /* 0x000f220000000800 */
[C---:B-----5:R-:W-:Y:S01]  /*3be0*/  FADD.FTZ R13, R41.reuse, R12 ;  /* 0x0000000c290d7221 */ /* 0x060fe20000010000 */
[----:B------:R-:W-:-:S06]  /*3bf0*/  F2FP.BF16.F32.PACK_AB R160, R41, R40 ;  /* 0x0000002829a0723e */ /* 0x000fcc00000010ff */
[----:B------:R-:W-:Y:S01]  /*3c00*/  MUFU.EX2 R46, R46 ;  /* 0x0000002e002e7308 */ /* 0x000fe20000000800 */
[C---:B---3--:R-:W-:Y:S01]  /*3c10*/  FADD.FTZ R11, R43.reuse, R6 ;  /* 0x000000062b0b7221 */ /* 0x048fe20000010000 */
[----:B------:R-:W-:-:S06]  /*3c20*/  F2FP.BF16.F32.PACK_AB R161, R43, R42 ;  /* 0x0000002a2ba1723e */ /* 0x000fcc00000010ff */
[----:B------:R-:W3:Y:S01]  /*3c30*/  MUFU.EX2 R45, R45 ;  /* 0x0000002d002d7308 */ /* 0x000ee20000000800 */
[----:B----4-:R-:W-:-:S07]  /*3c40*/  FADD.FTZ R6, R44, R13 ;  /* 0x0000000d2c067221 */ /* 0x010fce0000010000 */
[----:B------:R-:W4:Y:S08]  /*3c50*/  MUFU.EX2 R47, R47 ;  /* 0x0000002f002f7308 */ /* 0x000f300000000800 */
[----:B------:R-:W-:Y:S01]  /*3c60*/  MUFU.EX2 R48, R48 ;  /* 0x0000003000307308 */ /* 0x000fe20000000800 */
[C---:B---3--:R-:W-:Y:S01]  /*3c70*/  F2FP.BF16.F32.PACK_AB R162, R45.reuse, R44 ;  /* 0x0000002c2da2723e */ /* 0x048fe200000010ff */
[----:B------:R-:W-:-:S06]  /*3c80*/  FADD.FTZ R45, R45, R6 ;  /* 0x000000062d2d7221 */ /* 0x000fcc0000010000 */
[----:B------:R-:W3:Y:S01]  /*3c90*/  MUFU.EX2 R49, R49 ;  /* 0x0000003100317308 */ /* 0x000ee20000000800 */
[----:B----4-:R-:W-:-:S05]  /*3ca0*/  F2FP.BF16.F32.PACK_AB R163, R47, R46 ;  /* 0x0000002e2fa3723e */ /* 0x010fca00000010ff */
[----:B------:R0:W-:Y:S02]  /*3cb0*/  STSM.16.M88.4 [R19], R160 ;  /* 0x000000a013007844 */ /* 0x0001e40000000200 */
[----:B------:R-:W-:Y:S08]  /*3cc0*/  MUFU.EX2 R50, R50 ;  /* 0x0000003200327308 */ /* 0x000ff00000000800 */
[----:B------:R-:W4:Y:S01]  /*3cd0*/  MUFU.EX2 R51, R51 ;  /* 0x0000003300337308 */ /* 0x000f220000000800 */
[----:B---3--:R-:W-:Y:S01]  /*3ce0*/  F2FP.BF16.F32.PACK_AB R164, R49, R48 ;  /* 0x0000003031a4723e */ /* 0x008fe200000010ff */
[----:B------:R-:W-:-:S04]  /*3cf0*/  FADD.FTZ R48, R48, R45 ;  /* 0x0000002d30307221 */ /* 0x000fc80000010000 */
[----:B------:R-:W-:Y:S02]  /*3d00*/  FADD.FTZ R49, R49, R48 ;  /* 0x0000003031317221 */ /* 0x000fe40000010000 */
[----:B------:R-:W3:Y:S08]  /*3d10*/  MUFU.EX2 R52, R52 ;  /* 0x0000003400347308 */ /* 0x000ef00000000800 */
[----:B------:R-:W-:Y:S01]  /*3d20*/  MUFU.EX2 R54, R54 ;  /* 0x0000003600367308 */ /* 0x000fe20000000800 */
[----:B----4-:R-:W-:-:S07]  /*3d30*/  F2FP.BF16.F32.PACK_AB R165, R51, R50 ;  /* 0x0000003233a5723e */ /* 0x010fce00000010ff */
[----:B------:R4:W5:Y:S01]  /*3d40*/  MUFU.EX2 R5, R10 ;  /* 0x0000000a00057308 */ /* 0x0009620000000800 */
[----:B---3--:R-:W-:Y:S01]  /*3d50*/  F2FP.BF16.F32.PACK_AB R166, R9, R52 ;  /* 0x0000003409a6723e */ /* 0x008fe200000010ff */
[----:B------:R-:W-:-:S04]  /*3d60*/  FADD.FTZ R6, R52, R49 ;  /* 0x0000003134067221 */ /* 0x000fc80000010000 */
[----:B------:R-:W-:Y:S01]  /*3d70*/  FADD.FTZ R6, R9, R6 ;  /* 0x0000000609067221 */ /* 0x000fe20000010000 */
[----:B----4-:R-:W-:-:S04]  /*3d80*/  FADD.FTZ R10, R46, R11 ;  /* 0x0000000b2e0a7221 */ /* 0x010fc80000010000 */
[----:B------:R-:W-:-:S04]  /*3d90*/  FADD.FTZ R47, R47, R10 ;  /* 0x0000000a2f2f7221 */ /* 0x000fc80000010000 */
[----:B------:R-:W-:Y:S01]  /*3da0*/  FADD.FTZ R50, R50, R47 ;  /* 0x0000002f32327221 */ /* 0x000fe20000010000 */
[----:B-----5:R-:W-:-:S03]  /*3db0*/  F2FP.BF16.F32.PACK_AB R167, R5, R54 ;  /* 0x0000003605a7723e */ /* 0x020fc600000010ff */
[----:B------:R-:W-:Y:S02]  /*3dc0*/  FADD.FTZ R51, R51, R50 ;  /* 0x0000003233337221 */ /* 0x000fe40000010000 */
[----:B------:R0:W-:Y:S02]  /*3dd0*/  STSM.16.M88.4 [R23], R164 ;  /* 0x000000a417007844 */ /* 0x0001e40000000200 */
[----:B------:R-:W-:-:S04]  /*3de0*/  FADD.FTZ R54, R54, R51 ;  /* 0x0000003336367221 */ /* 0x000fc80000010000 */
[----:B------:R-:W-:Y:S01]  /*3df0*/  FADD.FTZ R5, R5, R54 ;  /* 0x0000003605057221 */ /* 0x000fe20000010000 */
[----:B------:R-:W-:Y:S06]  /*3e00*/  @!P0 BRA `(.L_x_3230) ;  /* 0x0000000000048947 */ /* 0x000fec0003800000 */
[----:B------:R-:W-:Y:S01]  /*3e10*/  BPT.TRAP 0x1 ;  /* 0x000000040000795c */ /* 0x000fe20000300000 */
.L_x_3230:
[----:B------:R3:W4:Y:S01]  /*3e20*/  SYNCS.PHASECHK.TRANS64.TRYWAIT P2, [R7+URZ+0x28c50], R8 ;  /* 0x028c5008070075a7 */ /* 0x000722000804017f */
[----:B------:R-:W-:Y:S05]  /*3e30*/  @!P0 BRA `(.L_x_3231) ;  /* 0x0000000000048947 */ /* 0x000fea0003800000 */
[----:B------:R-:W-:Y:S01]  /*3e40*/  BPT.TRAP 0x1 ;  /* 0x000000040000795c */ /* 0x000fe20000300000 */
.L_x_3231:
[----:B------:R-:W-:Y:S01]  /*3e50*/  ULOP3.LUT UR51, UR51, 0x2000000, URZ, 0xfc, !UPT ;  /* 0x0200000033337892 */ /* 0x000fe2000f8efc3f */
[----:B----4-:R-:W-:Y:S11]  /*3e60*/  @P2 BRA `(.L_x_3232) ;  /* 0x0000000000082947 */ /* 0x010ff60003800000 */
[----:B------:R-:W4:Y:S02]  /*3e70*/  SYNCS.PHASECHK.TRANS64.TRYWAIT P2, [R7+URZ+0x28c50], R8 ;  /* 0x028c5008070075a7 */ /* 0x000f24000804017f */
[----:B----4-:R-:W-:Y:S05]  /*3e80*/  @!P2 BRA `(.L_x_3233) ;  /* 0x0000009000f0a947 */ /* 0x010fea0003800000 */
.L_x_3232:
[----:B------:R-:W-:Y:S01]  /*3e90*/  ULEA UR10, UR39, UR51, 0xc ;  /* 0x00000033270a7291 */ /* 0x000fe2000f8e603f */
[----:B------:R-:W-:Y:S01]  /*3ea0*/  WARPGROUP.ARRIVE ;  /* 0x00000000000079c5 */ /* 0x000fe20000000000 */
[----:B------:R-:W-:Y:S01]  /*3eb0*/  UMOV UR7, 0x40000040 ;  /* 0x4000004000077882 */ /* 0x000fe20000000000 */
[----:B------:R-:W-:Y:S01]  /*3ec0*/  UISETP.GE.AND UP0, UPT, UR50, 0x41, UPT ;  /* 0x000000413200788c */ /* 0x000fe2000bf06270 */
[----:B-1234-:R-:W-:-:S03]  /*3ed0*/  @!P1 VIADD R7, R7, 0x28c60 ;  /* 0x00028c6007079836 */ /* 0x01efc60000000000 */
[----:B------:R-:W-:Y:S02]  /*3ee0*/  UMOV UR6, UR10 ;  /* 0x0000000a00067c82 */ /* 0x000fe40008000000 */
[----:B------:R-:W-:Y:S01]  /*3ef0*/  HGMMA.64x256x16.F32.BF16 R24, R152, gdesc[UR4].tnspB, RZ, !UPT, gsb0 ;  /* 0x43e0000498187df0 */ /* 0x000fe2000c0018ff */
[----:B------:R-:W-:Y:S01]  /*3f00*/  UIADD3 UR6, UR10, 0x80, URZ ;  /* 0x000000800a067890 */ /* 0x000fe2000fffe03f */
[----:B------:R-:W-:Y:S01]  /*3f10*/  PLOP3.LUT P2, PT, PT, PT, UP0, 0x80, 0x0 ;  /* 0x000000000000781c */ /* 0x000fe20003f4f008 */
[----:B------:R-:W-:Y:S01]  /*3f20*/  UMOV UR7, 0x40000040 ;  /* 0x4000004000077882 */ /* 0x000fe20000000000 */
[----:B------:R-:W-:Y:S01]  /*3f30*/  @!P1 PRMT R7, RZ, 0x654, R7 ;  /* 0x00000654ff079816 */ /* 0x000fe20000000007 */
[----:B------:R-:W-:Y:S02]  /*3f40*/  WARPGROUP.DEPBAR.LE gsb0, 0x0 ;  /* 0x00008000000079c5 */ /* 0x000fe40000010000 */
[----:B------:R-:W-:-:S15]  /*3f50*/  WARPGROUP.ARRIVE ;  /* 0x00000000000079c5 */ /* 0x000fde0000000000 */
[----:B------:R-:W-:-:S06]  /*3f60*/  NOP ;  /* 0x0000000000007918 */ /* 0x000fcc0000000000 */
[----:B------:R-:W-:Y:S01]  /*3f70*/  HGMMA.64x256x16.F32.BF16 R24, R156, gdesc[UR4].tnspB, R24, gsb0 ;  /* 0x43e000049c187df0 */ /* 0x000fe20008001818 */
[----:B------:R-:W-:Y:S01]  /*3f80*/  UIADD3 UR6, UR10, 0x100, URZ ;  /* 0x000001000a067890 */ /* 0x000fe2000fffe03f */
[----:B------:R-:W-:Y:S01]  /*3f90*/  UMOV UR7, 0x40000040 ;  /* 0x4000004000077882 */ /* 0x000fe20000000000 */
[----:B------:R-:W-:Y:S02]  /*3fa0*/  WARPGROUP.DEPBAR.LE gsb0, 0x0 ;  /* 0x00008000000079c5 */ /* 0x000fe40000010000 */
[----:B------:R-:W-:-:S15]  /*3fb0*/  WARPGROUP.ARRIVE ;  /* 0x00000000000079c5 */ /* 0x000fde0000000000 */
[----:B------:R-:W-:-:S08]  /*3fc0*/  NOP ;  /* 0x0000000000007918 */ /* 0x000fd00000000000 */
[----:B------:R-:W-:Y:S01]  /*3fd0*/  HGMMA.64x256x16.F32.BF16 R24, R160, gdesc[UR4].tnspB, R24, gsb0 ;  /* 0x43e00004a0187df0 */ /* 0x000fe20008001818 */
[----:B------:R-:W-:Y:S01]  /*3fe0*/  UIADD3 UR6, UR10, 0x180, URZ ;  /* 0x000001800a067890 */ /* 0x000fe2000fffe03f */
[----:B------:R-:W-:Y:S01]  /*3ff0*/  UMOV UR7, 0x40000040 ;  /* 0x4000004000077882 */ /* 0x000fe20000000000 */
[----:B------:R-:W-:Y:S02]  /*4000*/  WARPGROUP.DEPBAR.LE gsb0, 0x0 ;  /* 0x00008000000079c5 */ /* 0x000fe40000010000 */
[----:B------:R-:W-:-:S15]  /*4010*/  WARPGROUP.ARRIVE ;  /* 0x00000000000079c5 */ /* 0x000fde0000000000 */
[----:B------:R-:W-:-:S08]  /*4020*/  NOP ;  /* 0x0000000000007918 */ /* 0x000fd00000000000 */
[----:B------:R-:W-:Y:S03]  /*4030*/  HGMMA.64x256x16.F32.BF16 R24, R164, gdesc[UR4].tnspB, R24, gsb0 ;  /* 0x43e00004a4187df0 */ /* 0x000fe60008001818 */
[----:B------:R-:W-:Y:S02]  /*4040*/  WARPGROUP.DEPBAR.LE gsb0, 0x0 ;  /* 0x00008000000079c5 */ /* 0x000fe40000010000 */
[----:B------:R-:W-:Y:S01]  /*4050*/  @!PT LDS RZ, [RZ] ;  /* 0x00000000fffff984 */ /* 0x000fe20000000800 */
[----:B------:R-:W-:Y:S01]  /*4060*/  @!PT LDS RZ, [RZ] ;  /* 0x00000000fffff984 */ /* 0x000fe20000000800 */
[----:B------:R-:W-:Y:S01]  /*4070*/  @!PT LDS RZ, [RZ] ;  /* 0x00000000fffff984 */ /* 0x000fe20000000800 */
[----:B------:R-:W-:Y:S01]  /*4080*/  @!PT LDS RZ, [RZ] ;  /* 0x00000000fffff984 */ /* 0x000fe20000000800 */
[----:B------:R1:W-:Y:S06]  /*4090*/  MEMBAR.ALL.CTA ;  /* 0x0000000000007992 */ /* 0x0003ec0000008000 */
[----:B-1----:R-:W1:Y:S02]  /*40a0*/  FENCE.VIEW.ASYNC.S ;  /* 0x00000000000073c6 */ /* 0x002e640000000000 */
[----:B-1----:R-:W-:Y:S01]  /*40b0*/  NOP ;  /* 0x0000000000007918 */ /* 0x002fe20000000000 */
[----:B------:R-:W-:Y:S06]  /*40c0*/  BAR.ARV 0xe, 0x100 ;  /* 0x0384000000007b1d */ /* 0x000fec0000002000 */
[----:B------:R1:W-:Y:S01]  /*40d0*/  @!P1 SYNCS.ARRIVE.TRANS64.RED.A1T0 RZ, [R7+URZ], RZ ;  /* 0x000000ff07ff99a7 */ /* 0x0003e2000810043f */
[----:B------:R-:W-:Y:S05]  /*40e0*/  @!P2 BRA `(.L_x_3234) ;  /* 0x000000180044a947 */ /* 0x000fea0003800000 */
[----:B------:R-:W-:Y:S01]  /*40f0*/  IMAD.MOV.U32 R9, RZ, RZ, R4 ;  /* 0x000000ffff097224 */ /* 0x000fe200078e0004 */
[----:B------:R-:W-:Y:S01]  /*4100*/  UIADD3 UR49, UR49, -0x2, URZ ;  /* 0xfffffffe31317890 */ /* 0x000fe2000fffe03f */
[----:B------:R-:W-:Y:S01]  /*4110*/  IMAD.MOV.U32 R11, RZ, RZ, R0 ;  /* 0x000000ffff0b7224 */ /* 0x000fe200078e0000 */
[----:B------:R-:W-:Y:S01]  /*4120*/  UMOV UR21, UR39 ;  /* 0x0000002700157c82 */ /* 0x000fe20008000000 */
[----:B------:R-:W-:-:S09]  /*4130*/  ULDC UR20, c[0x0][0x988] ;  /* 0x0002620000147ab9 */ /* 0x000fd20000000800 */
.L_x_3243:
[----:B------:R-:W-:Y:S01]  /*4140*/  UIADD3 UR39, UR21, 0x1, URZ ;  /* 0x0000000115277890 */ /* 0x000fe2000fffe03f */
[----:B------:R-:W-:Y:S01]  /*4150*/  IMAD.U32 R0, RZ, RZ, UR49 ;  /* 0x00000031ff007e24 */ /* 0x000fe2000f8e00ff */
[----:B------:R-:W-:Y:S02]  /*4160*/  UIADD3 UR49, UR49, -0x1, URZ ;  /* 0xffffffff31317890 */ /* 0x000fe4000fffe03f */
[----:B------:R-:W-:Y:S02]  /*4170*/  UISETP.NE.AND UP0, UPT, UR39, 0x2, UPT ;  /* 0x000000022700788c */ /* 0x000fe4000bf05270 */
[----:B------:R-:W-:Y:S02]  /*4180*/  ISETP.GT.AND P2, PT, R0, RZ, PT ;  /* 0x000000ff0000720c */ /* 0x000fe40003f44270 */
[----:B------:R-:W-:Y:S02]  /*4190*/  USEL UR6, URZ, 0x1, UP0 ;  /* 0x000000013f067887 */ /* 0x000fe40008000000 */
[----:B------:R-:W-:-:S02]  /*41a0*/  USEL UR39, UR39, URZ, UP0 ;  /* 0x0000003f27277287 */ /* 0x000fc40008000000 */
[----:B------:R-:W-:Y:S01]  /*41b0*/  ULOP3.LUT UR38, UR38, UR6, URZ, 0x3c, !UPT ;  /* 0x0000000626267292 */ /* 0x000fe2000f8e3c3f */
[----:B--23--:R-:W-:Y:S11]  /*41c0*/  @!P0 BRA `(.L_x_3235) ;  /* 0x0000000000048947 */ /* 0x00cff60003800000 */
[----:B------:R-:W-:Y:S01]  /*41d0*/  BPT.TRAP 0x1 ;  /* 0x000000040000795c */ /* 0x000fe20000300000 */
.L_x_3235:
[----:B------:R-:W-:Y:S01]  /*41e0*/  ULEA UR22, UR39, UR41, 0x3 ;  /* 0x0000002927167291 */ /* 0x000fe2000f8e183f */
[----:B-1----:R-:W-:-:S05]  /*41f0*/  IMAD.U32 R7, RZ, RZ, UR38 ;  /* 0x00000026ff077e24 */ /* 0x002fca000f8e00ff */
[----:B------:R-:W-:-:S04]  /*4200*/  SHF.L.U32 R7, R7, 0x1f, RZ ;  /* 0x0000001f07077819 */ /* 0x000fc800000006ff */
[----:B------:R1:W2:Y:S01]  /*4210*/  SYNCS.PHASECHK.TRANS64.TRYWAIT P3, [UR22+0x28c30], R7 ;  /* 0x028c3007ff0075a7 */ /* 0x0002a20008060156 */
[----:B------:R-:W-:Y:S05]  /*4220*/  @!P0 BRA `(.L_x_3236) ;  /* 0x0000000000048947 */ /* 0x000fea0003800000 */
[----:B------:R-:W-:Y:S01]  /*4230*/  BPT.TRAP 0x1 ;  /* 0x000000040000795c */ /* 0x000fe20000300000 */
.L_x_3236:
[----:B--2---:R-:W-:Y:S05]  /*4240*/  @P3 BRA `(.L_x_3237) ;  /* 0x0000000000083947 */ /* 0x004fea0003800000 */
[----:B------:R-:W2:Y:S02]  /*4250*/  SYNCS.PHASECHK.TRANS64.TRYWAIT P3, [UR22+0x28c30], R7 ;  /* 0x028c3007ff0075a7 */ /* 0x000ea40008060156 */
[----:B--2---:R-:W-:Y:S05]  /*4260*/  @!P3 BRA `(.L_x_3238) ;  /* 0x00000090000cb947 */ /* 0x004fea0003800000 */
.L_x_3237:
[----:B------:R-:W-:Y:S01]  /*4270*/  R2UR UR18, R3 ;  /* 0x00000000031272ca */ /* 0x000fe200000e0000 */
[----:B------:R-:W-:Y:S01]  /*4280*/  UIADD3 UR6, UR41, 0x20400, URZ ;  /* 0x0002040029067890 */ /* 0x000fe2000fffe03f */
[----:B0-----:R-:W-:Y:S01]  /*4290*/  WARPGROUP.ARRIVE ;  /* 0x00000000000079c5 */ /* 0x001fe20000000000 */
[----:B------:R-:W-:Y:S01]  /*42a0*/  UMOV UR19, 0x40000040 ;  /* 0x4000004000137882 */ /* 0x000fe20000000000 */
[----:B------:R-:W-:Y:S01]  /*42b0*/  UMOV UR17, 0x40000040 ;  /* 0x4000004000117882 */ /* 0x000fe20000000000 */
[----:B------:R-:W-:Y:S01]  /*42c0*/  USHF.R.U32.HI UR6, URZ, 0x4, UR6 ;  /* 0x000000043f067899 */ /* 0x000fe20008011606 */
[----:B------:R-:W-:Y:S01]  /*42d0*/  UMOV UR7, 0x40000040 ;  /* 0x4000004000077882 */ /* 0x000fe20000000000 */
[----:B------:R-:W-:Y:S02]  /*42e0*/  UMOV UR11, 0x40000040 ;  /* 0x40000040000b7882 */ /* 0x000fe40000000000 */
[----:B------:R-:W-:Y:S01]  /*42f0*/  ULOP3.LUT UR6, UR6, 0x3fff, URZ, 0xc0, !UPT ;  /* 0x00003fff06067892 */ /* 0x000fe2000f8ec03f */
[----:B------:R-:W-:-:S03]  /*4300*/  UMOV UR15, 0x40000040 ;  /* 0x40000040000f7882 */ /* 0x000fc60000000000 */
[----:B------:R-:W-:Y:S02]  /*4310*/  ULEA UR18, UR39, UR18, 0x9 ;  /* 0x0000001227127291 */ /* 0x000fe4000f8e483f */
[----:B------:R-:W-:Y:S02]  /*4320*/  ULOP3.LUT UR16, UR6, 0x10000, URZ, 0xfc, !UPT ;  /* 0x0001000006107892 */ /* 0x000fe4000f8efc3f */
[----:B------:R-:W-:Y:S02]  /*4330*/  UIADD3 UR6, UR18, 0x2, URZ ;  /* 0x0000000212067890 */ /* 0x000fe4000fffe03f */
[----:B------:R-:W-:Y:S02]  /*4340*/  UIADD3 UR10, UR18, 0x4, URZ ;  /* 0x00000004120a7890 */ /* 0x000fe4000fffe03f */
[----:B------:R-:W-:-:S03]  /*4350*/  UIADD3 UR14, UR18, 0x6, URZ ;  /* 0x00000006120e7890 */ /* 0x000fc6000fffe03f */
[----:B------:R-:W-:Y:S03]  /*4360*/  HGMMA.64x64x16.F32.BF16 R152, gdesc[UR16], RZ, !UPT, gsb0 ;  /* 0x00e00000109879f0 */ /* 0x000fe6000c0018ff */
[----:B------:R-:W-:Y:S02]  /*4370*/  WARPGROUP.DEPBAR.LE gsb0, 0x0 ;  /* 0x00008000000079c5 */ /* 0x000fe40000010000 */
[----:B------:R-:W-:-:S06]  /*4380*/  WARPGROUP.ARRIVE ;  /* 0x00000000000079c5 */ /* 0x000fcc0000000000 */
[----:B------:R-:W-:Y:S03]  /*4390*/  HGMMA.64x64x16.F32.BF16 R152, gdesc[UR4], R152, gsb0 ;  /* 0x00e00000049879f0 */ /* 0x000fe60008001898 */
[----:B------:R-:W-:Y:S02]  /*43a0*/  WARPGROUP.DEPBAR.LE gsb0, 0x0 ;  /* 0x00008000000079c5 */ /* 0x000fe40000010000 */
[----:B------:R-:W-:-:S06]  /*43b0*/  WARPGROUP.ARRIVE ;  /* 0x00000000000079c5 */ /* 0x000fcc0000000000 */
[----:B------:R-:W-:Y:S03]  /*43c0*/  HGMMA.64x64x16.F32.BF16 R152, gdesc[UR8], R152, gsb0 ;  /* 0x00e00000089879f0 */ /* 0x000fe60008001898 */
[----:B------:R-:W-:Y:S02]  /*43d0*/  WARPGROUP.DEPBAR.LE gsb0, 0x0 ;  /* 0x00008000000079c5 */ /* 0x000fe40000010000 */
[----:B------:R-:W-:-:S06]  /*43e0*/  WARPGROUP.ARRIVE ;  /* 0x00000000000079c5 */ /* 0x000fcc0000000000 */
[----:B------:R-:W-:Y:S03]  /*43f0*/  HGMMA.64x64x16.F32.BF16 R152, gdesc[UR12], R152, gsb0 ;  /* 0x00e000000c9879f0 */ /* 0x000fe60008001898 */
[----:B------:R-:W-:Y:S02]  /*4400*/  WARPGROUP.DEPBAR.LE gsb0, 0x0 ;  /* 0x00008000000079c5 */ /* 0x000fe40000010000 */
[----:B--2---:R-:W-:-:S04]  /*4410*/  FMNMX.FTZ R0, R152, R11, !PT ;  /* 0x0000000b98007209 */ /* 0x004fc80007810000 */
        /* <DEDUP_REMOVED lines=15> */
[----:B------:R-:W-:-:S03]  /*4510*/  FMNMX.FTZ R0, R154, R9, !PT ;  /* 0x000000099a007209 */ /* 0x000fc60007810000 */
[----:B------:R-:W0:Y:S02]  /*4520*/  SHFL.BFLY PT, R13, R8, 0x2, 0x1f ;  /* 0x0c401f00080d7f89 */ /* 0x000e2400000e0000 */
        /* <DEDUP_REMOVED lines=10> */
[----:B------:R-:W-:-:S03]  /*45d0*/  FMNMX.FTZ R4, R170, R13, !PT ;  /* 0x0000000daa047209 */ /* 0x000fc60007810000 */
[C---:B------:R-:W-:Y:S01]  /*45e0*/  FMUL.FTZ R12, R0.reuse, UR20 ;  /* 0x00000014000c7c20 */ /* 0x040fe20008410000 */
[----:B------:R-:W-:Y:S01]  /*45f0*/  FMNMX.FTZ R13, R171, R4, !PT ;  /* 0x00000004ab0d7209 */ /* 0x000fe20007810000 */
[----:B------:R-:W-:Y:S02]  /*4600*/  FADD.FTZ R11, -R0, R11 ;  /* 0x0000000b000b7221 */ /* 0x000fe40000010100 */
[--C-:B------:R-:W-:Y:S01]  /*4610*/  FFMA.FTZ R152, R152, UR20, -R12.reuse ;  /* 0x0000001498987c23 */ /* 0x100fe2000801080c */
[----:B------:R-:W-:Y:S01]  /*4620*/  FMNMX.FTZ R4, R174, R13, !PT ;  /* 0x0000000dae047209 */ /* 0x000fe20007810000 */
[----:B------:R-:W-:Y:S01]  /*4630*/  FMUL.FTZ R11, R11, UR20 ;  /* 0x000000140b0b7c20 */ /* 0x000fe20008410000 */
[--C-:B------:R-:W-:Y:S01]  /*4640*/  FFMA.FTZ R13, R153, UR20, -R12.reuse ;  /* 0x00000014990d7c23 */ /* 0x100fe2000801080c */
[--C-:B------:R-:W-:Y:S01]  /*4650*/  FFMA.FTZ R153, R165, UR20, -R12.reuse ;  /* 0x00000014a5997c23 */ /* 0x100fe2000801080c */
[----:B------:R-:W-:Y:S01]  /*4660*/  FMNMX.FTZ R15, R175, R4, !PT ;  /* 0x00000004af0f7209 */ /* 0x000fe20007810000 */
[--C-:B------:R-:W-:Y:S01]  /*4670*/  FFMA.FTZ R8, R156, UR20, -R12.reuse ;  /* 0x000000149c087c23 */ /* 0x100fe2000801080c */
        /* <DEDUP_REMOVED lines=13> */
[----:B------:R-:W-:Y:S01]  /*4750*/  FFMA.FTZ R181, R181, UR20, -R12 ;  /* 0x00000014b5b57c23 */ /* 0x000fe2000801080c */
[----:B------:R-:W-:Y:S01]  /*4760*/  FMNMX.FTZ R4, R183, R4, !PT ;  /* 0x00000004b7047209 */ /* 0x000fe20007810000 */
[----:B------:R-:W0:Y:S04]  /*4770*/  MUFU.EX2 R11, R11 ;  /* 0x0000000b000b7308 */ /* 0x000e280000000800 */
[----:B------:R-:W2:Y:S04]  /*4780*/  SHFL.BFLY PT, R157, R4, 0x2, 0x1f ;  /* 0x0c401f00049d7f89 */ /* 0x000ea800000e0000 */
[----:B------:R-:W3:Y:S08]  /*4790*/  MUFU.EX2 R152, R152 ;  /* 0x0000009800987308 */ /* 0x000ef00000000800 */
[----:B------:R-:W4:Y:S01]  /*47a0*/  MUFU.EX2 R13, R13 ;  /* 0x0000000d000d7308 */ /* 0x000f220000000800 */
[-C--:B0-----:R-:W-:Y:S01]  /*47b0*/  FMUL.FTZ R24, R24, R11.reuse ;  /* 0x0000000b18187220 */ /* 0x081fe20000410000 */
[-C--:B------:R-:W-:Y:S01]  /*47c0*/  FMUL.FTZ R25, R25, R11.reuse ;  /* 0x0000000b19197220 */ /* 0x080fe20000410000 */
[-C--:B------:R-:W-:Y:S01]  /*47d0*/  FMUL.FTZ R28, R28, R11.reuse ;  /* 0x0000000b1c1c7220 */ /* 0x080fe20000410000 */
[-C--:B------:R-:W-:Y:S01]  /*47e0*/  FMUL.FTZ R29, R29, R11.reuse ;  /* 0x0000000b1d1d7220 */ /* 0x080fe20000410000 */
[-C--:B------:R-:W-:Y:S01]  /*47f0*/  FMUL.FTZ R32, R32, R11.reuse ;  /* 0x0000000b20207220 */ /* 0x080fe20000410000 */
[-C--:B------:R-:W-:Y:S01]  /*4800*/  FMUL.FTZ R33, R33, R11.reuse ;  /* 0x0000000b21217220 */ /* 0x080fe20000410000 */
[-C--:B------:R-:W-:Y:S01]  /*4810*/  FMUL.FTZ R36, R36, R11.reuse ;  /* 0x0000000b24247220 */ /* 0x080fe20000410000 */
[----:B------:R-:W0:Y:S01]  /*4820*/  MUFU.EX2 R8, R8 ;  /* 0x0000000800087308 */ /* 0x000e220000000800 */
[----:B---3--:R-:W-:Y:S01]  /*4830*/  FFMA.FTZ R6, R11, R6, R152 ;  /* 0x000000060b067223 */ /* 0x008fe20000010098 */
[-C--:B------:R-:W-:Y:S01]  /*4840*/  FMUL.FTZ R37, R37, R11.reuse ;  /* 0x0000000b25257220 */ /* 0x080fe20000410000 */
[----:B------:R-:W-:Y:S01]  /*4850*/  FMUL.FTZ R40, R40, R11 ;  /* 0x0000000b28287220 */ /* 0x000fe20000410000 */
[----:B--2---:R-:W-:Y:S01]  /*4860*/  FMNMX.FTZ R20, R4, R157, !PT ;  /* 0x0000009d04147209 */ /* 0x004fe20007810000 */
[----:B------:R-:W-:Y:S01]  /*4870*/  FFMA.FTZ R157, R169, UR20, -R12 ;  /* 0x00000014a99d7c23 */ /* 0x000fe2000801080c */
[-C--:B------:R-:W-:Y:S01]  /*4880*/  FMUL.FTZ R41, R41, R11.reuse ;  /* 0x0000000b29297220 */ /* 0x080fe20000410000 */
[-C--:B------:R-:W-:Y:S01]  /*4890*/  FMUL.FTZ R44, R44, R11.reuse ;  /* 0x0000000b2c2c7220 */ /* 0x080fe20000410000 */
[----:B------:R-:W2:Y:S01]  /*48a0*/  MUFU.EX2 R15, R15 ;  /* 0x0000000f000f7308 */ /* 0x000ea20000000800 */
[----:B------:R-:W3:Y:S01]  /*48b0*/  SHFL.BFLY PT, R169, R20, 0x1, 0x1f ;  /* 0x0c201f0014a97f89 */ /* 0x000ee200000e0000 */
[-C--:B------:R-:W-:Y:S01]  /*48c0*/  FMUL.FTZ R45, R45, R11.reuse ;  /* 0x0000000b2d2d7220 */ /* 0x080fe20000410000 */
[-C--:B------:R-:W-:Y:S01]  /*48d0*/  FMUL.FTZ R48, R48, R11.reuse ;  /* 0x0000000b30307220 */ /* 0x080fe20000410000 */
[-C--:B------:R-:W-:Y:S01]  /*48e0*/  FMUL.FTZ R49, R49, R11.reuse ;  /* 0x0000000b31317220 */ /* 0x080fe20000410000 */
[-C--:B------:R-:W-:Y:S01]  /*48f0*/  FMUL.FTZ R52, R52, R11.reuse ;  /* 0x0000000b34347220 */ /* 0x080fe20000410000 */
[-C--:B------:R-:W-:Y:S01]  /*4900*/  FMUL.FTZ R53, R53, R11.reuse ;  /* 0x0000000b35357220 */ /* 0x080fe20000410000 */
[-C--:B------:R-:W-:Y:S01]  /*4910*/  FMUL.FTZ R56, R56, R11.reuse ;  /* 0x0000000b38387220 */ /* 0x080fe20000410000 */
[----:B------:R-:W-:Y:S01]  /*4920*/  MUFU.EX2 R156, R156 ;  /* 0x0000009c009c7308 */ /* 0x000fe20000000800 */
[-C--:B------:R-:W-:Y:S01]  /*4930*/  FMUL.FTZ R57, R57, R11.reuse ;  /* 0x0000000b39397220 */ /* 0x080fe20000410000 */
        /* <DEDUP_REMOVED lines=13> */
[----:B------:R-:W-:Y:S01]  /*4a10*/  FMUL.FTZ R84, R84, R11 ;  /* 0x0000000b54547220 */ /* 0x000fe20000410000 */
[----:B------:R-:W-:Y:S01]  /*4a20*/  MUFU.EX2 R10, R10 ;  /* 0x0000000a000a7308 */ /* 0x000fe20000000800 */
[----:B---3--:R-:W-:Y:S01]  /*4a30*/  FMNMX.FTZ R4, R20, R169, !PT ;  /* 0x000000a914047209 */ /* 0x008fe20007810000 */
[-C--:B------:R-:W-:Y:S01]  /*4a40*/  FMUL.FTZ R85, R85, R11.reuse ;  /* 0x0000000b55557220 */ /* 0x080fe20000410000 */
[-C--:B------:R-:W-:Y:S01]  /*4a50*/  FMUL.FTZ R88, R88, R11.reuse ;  /* 0x0000000b58587220 */ /* 0x080fe20000410000 */
[-C--:B------:R-:W-:Y:S01]  /*4a60*/  FMUL.FTZ R89, R89, R11.reuse ;  /* 0x0000000b59597220 */ /* 0x080fe20000410000 */
[-C--:B------:R-:W-:Y:S01]  /*4a70*/  FMUL.FTZ R92, R92, R11.reuse ;  /* 0x0000000b5c5c7220 */ /* 0x080fe20000410000 */
[C---:B------:R-:W-:Y:S01]  /*4a80*/  FMUL.FTZ R177, R4.reuse, UR20 ;  /* 0x0000001404b17c20 */ /* 0x040fe20008410000 */
[----:B------:R-:W-:Y:S01]  /*4a90*/  FADD.FTZ R12, -R4, R9 ;  /* 0x00000009040c7221 */ /* 0x000fe20000010100 */
[----:B------:R3:W-:Y:S01]  /*4aa0*/  MUFU.EX2 R20, R180 ;  /* 0x000000b400147308 */ /* 0x0007e20000000800 */
[----:B------:R-:W-:Y:S01]  /*4ab0*/  FMUL.FTZ R93, R93, R11 ;  /* 0x0000000b5d5d7220 */ /* 0x000fe20000410000 */
[----:B------:R-:W-:Y:S01]  /*4ac0*/  FFMA.FTZ R169, R154, UR20, -R177 ;  /* 0x000000149aa97c23 */ /* 0x000fe200080108b1 */
[----:B------:R-:W-:-:S02]  /*4ad0*/  IMAD.MOV R154, RZ, RZ, -R18 ;  /* 0x000000ffff9a7224 */ /* 0x000fc400078e0a12 */
[----:B------:R-:W-:Y:S01]  /*4ae0*/  FMUL.FTZ R12, R12, UR20 ;  /* 0x000000140c0c7c20 */ /* 0x000fe20008410000 */
[--C-:B------:R-:W-:Y:S01]  /*4af0*/  FFMA.FTZ R168, R155, UR20, -R177.reuse ;  /* 0x000000149ba87c23 */ /* 0x100fe200080108b1 */
[--C-:B------:R-:W-:Y:S01]  /*4b00*/  FFMA.FTZ R155, R158, UR20, -R177.reuse ;  /* 0x000000149e9b7c23 */ /* 0x100fe200080108b1 */
[--C-:B------:R-:W-:Y:S01]  /*4b10*/  FFMA.FTZ R190, R171, UR20, -R177.reuse ;  /* 0x00000014abbe7c23 */ /* 0x100fe200080108b1 */
[----:B------:R-:W-:Y:S01]  /*4b20*/  ISETP.NE.AND P3, PT, R17, R154, PT ;  /* 0x0000009a1100720c */ /* 0x000fe20003f65270 */
[----:B------:R-:W-:Y:S01]  /*4b30*/  MUFU.EX2 R169, R169 ;  /* 0x000000a900a97308 */ /* 0x000fe20000000800 */
[--C-:B------:R-:W-:Y:S01]  /*4b40*/  FFMA.FTZ R171, R174, UR20, -R177.reuse ;  /* 0x00000014aeab7c23 */ /* 0x100fe200080108b1 */
[--C-:B------:R-:W-:Y:S01]  /*4b50*/  FFMA.FTZ R172, R159, UR20, -R177.reuse ;  /* 0x000000149fac7c23 */ /* 0x100fe200080108b1 */
[--C-:B------:R-:W-:Y:S01]  /*4b60*/  FFMA.FTZ R174, R175, UR20, -R177.reuse ;  /* 0x00000014afae7c23 */ /* 0x100fe200080108b1 */
[----:B------:R-:W-:Y:S02]  /*4b70*/  IMAD.U32 R175, RZ, RZ, UR21 ;  /* 0x00000015ffaf7e24 */ /* 0x000fe4000f8e00ff */
[--C-:B------:R-:W-:Y:S01]  /*4b80*/  FFMA.FTZ R159, R162, UR20, -R177.reuse ;  /* 0x00000014a29f7c23 */ /* 0x100fe200080108b1 */
[--C-:B---3--:R-:W-:Y:S01]  /*4b90*/  FFMA.FTZ R180, R167, UR20, -R177.reuse ;  /* 0x00000014a7b47c23 */ /* 0x108fe200080108b1 */
[--C-:B------:R-:W-:Y:S01]  /*4ba0*/  FFMA.FTZ R167, R170, UR20, -R177.reuse ;  /* 0x00000014aaa77c23 */ /* 0x100fe200080108b1 */
[----:B------:R-:W3:Y:S01]  /*4bb0*/  MUFU.EX2 R12, R12 ;  /* 0x0000000c000c7308 */ /* 0x000ee20000000800 */
[----:B------:R-:W-:Y:S01]  /*4bc0*/  FFMA.FTZ R176, R163, UR20, -R177 ;  /* 0x00000014a3b07c23 */ /* 0x000fe200080108b1 */
[----:B------:R-:W-:-:S02]  /*4bd0*/  IMAD.U32 R170, RZ, RZ, UR22 ;  /* 0x00000016ffaa7e24 */ /* 0x000fc4000f8e00ff */
[--C-:B------:R-:W-:Y:S01]  /*4be0*/  FFMA.FTZ R163, R166, UR20, -R177.reuse ;  /* 0x00000014a6a37c23 */ /* 0x100fe200080108b1 */
[----:B------:R-:W-:Y:S02]  /*4bf0*/  @!P3 IMAD R158, R175, 0x40, R2 ;  /* 0x00000040af9eb824 */ /* 0x000fe400078e0202 */
[----:B----4-:R-:W-:Y:S01]  /*4c00*/  FADD.FTZ R175, R13, R6 ;  /* 0x000000060daf7221 */ /* 0x010fe20000010000 */
[----:B------:R-:W-:Y:S02]  /*4c10*/  @!P1 VIADD R154, R170, 0x28c40 ;  /* 0x00028c40aa9a9836 */ /* 0x000fe40000000000 */
[----:B------:R-:W-:Y:S01]  /*4c20*/  FFMA.FTZ R173, R178, UR20, -R177 ;  /* 0x00000014b2ad7c23 */ /* 0x000fe200080108b1 */
[----:B------:R-:W4:Y:S01]  /*4c30*/  MUFU.EX2 R168, R168 ;  /* 0x000000a800a87308 */ /* 0x000f220000000800 */
[----:B0-----:R-:W-:Y:S01]  /*4c40*/  FADD.FTZ R6, R8, R175 ;  /* 0x000000af08067221 */ /* 0x001fe20000010000 */
[----:B------:R-:W-:Y:S01]  /*4c50*/  @!P3 LEA R158, R158, UR41, 0x2 ;  /* 0x000000299e9ebc11 */ /* 0x000fe2000f8e10ff */
[--C-:B------:R-:W-:Y:S01]  /*4c60*/  FFMA.FTZ R178, R179, UR20, -R177.reuse ;  /* 0x00000014b3b27c23 */ /* 0x100fe200080108b1 */
[----:B------:R-:W-:Y:S01]  /*4c70*/  @!P1 PRMT R154, RZ, 0x654, R154 ;  /* 0x00000654ff9a9816 */ /* 0x000fe2000000009a */
[----:B--2---:R-:W-:Y:S01]  /*4c80*/  FADD.FTZ R175, R15, R6 ;  /* 0x000000060faf7221 */ /* 0x004fe20000010000 */
[--C-:B------:R-:W-:Y:S01]  /*4c90*/  FFMA.FTZ R182, R182, UR20, -R177.reuse ;  /* 0x00000014b6b67c23 */ /* 0x100fe200080108b1 */
[----:B------:R-:W-:Y:S01]  /*4ca0*/  FFMA.FTZ R177, R183, UR20, -R177 ;  /* 0x00000014b7b17c23 */ /* 0x000fe200080108b1 */
[----:B------:R-:W0:Y:S01]  /*4cb0*/  MUFU.EX2 R155, R155 ;  /* 0x0000009b009b7308 */ /* 0x000e220000000800 */
[----:B---3--:R-:W-:Y:S01]  /*4cc0*/  FFMA.FTZ R5, R12, R5, R169 ;  /* 0x000000050c057223 */ /* 0x008fe200000100a9 */
[----:B------:R2:W-:Y:S01]  /*4cd0*/  @!P1 SYNCS.ARRIVE.TRANS64.RED.A1T0 RZ, [R154+URZ], RZ ;  /* 0x000000ff9aff99a7 */ /* 0x0005e2000810043f */
[----:B------:R-:W-:Y:S01]  /*4ce0*/  @!P3 STS [R158+0x28800], R11 ;  /* 0x0288000b9e00b388 */ /* 0x000fe20000000800 */
[-C--:B------:R-:W-:Y:S01]  /*4cf0*/  FMUL.FTZ R96, R96, R11.reuse ;  /* 0x0000000b60607220 */ /* 0x080fe20000410000 */
[-C--:B------:R-:W-:Y:S01]  /*4d00*/  FMUL.FTZ R97, R97, R11.reuse ;  /* 0x0000000b61617220 */ /* 0x080fe20000410000 */
[-C--:B------:R-:W-:Y:S01]  /*4d10*/  FMUL.FTZ R100, R100, R11.reuse ;  /* 0x0000000b64647220 */ /* 0x080fe20000410000 */
[----:B------:R3:W-:Y:S01]  /*4d20*/  @!P3 STS [R158+0x28820], R12 ;  /* 0x0288200c9e00b388 */ /* 0x0007e20000000800 */
[----:B------:R-:W5:Y:S01]  /*4d30*/  MUFU.EX2 R172, R172 ;  /* 0x000000ac00ac7308 */ /* 0x000f620000000800 */
[----:B----4-:R-:W-:Y:S01]  /*4d40*/  FADD.FTZ R6, R168, R5 ;  /* 0x00000005a8067221 */ /* 0x010fe20000010000 */
[----:B--2---:R-:W-:Y:S01]  /*4d50*/  FADD.FTZ R154, R156, R175 ;  /* 0x000000af9c9a7221 */ /* 0x004fe20000010000 */
[-C--:B------:R-:W-:Y:S01]  /*4d60*/  FMUL.FTZ R101, R101, R11.reuse ;  /* 0x0000000b65657220 */ /* 0x080fe20000410000 */
[-C--:B------:R-:W-:Y:S01]  /*4d70*/  FMUL.FTZ R104, R104, R11.reuse ;  /* 0x0000000b68687220 */ /* 0x080fe20000410000 */
[-C--:B------:R-:W-:Y:S01]  /*4d80*/  FMUL.FTZ R105, R105, R11.reuse ;  /* 0x0000000b69697220 */ /* 0x080fe20000410000 */
[----:B------:R-:W-:Y:S01]  /*4d90*/  FADD.FTZ R175, R21, R154 ;  /* 0x0000009a15af7221 */ /* 0x000fe20000010000 */
[-C--:B------:R-:W-:Y:S01]  /*4da0*/  FMUL.FTZ R108, R108, R11.reuse ;  /* 0x0000000b6c6c7220 */ /* 0x080fe20000410000 */
[----:B------:R-:W2:Y:S01]  /*4db0*/  MUFU.EX2 R159, R159 ;  /* 0x0000009f009f7308 */ /* 0x000ea20000000800 */
[----:B0-----:R-:W-:Y:S01]  /*4dc0*/  FADD.FTZ R5, R155, R6 ;  /* 0x000000069b057221 */ /* 0x001fe20000010000 */
[----:B------:R-:W-:Y:S01]  /*4dd0*/  FADD.FTZ R154, R10, R175 ;  /* 0x000000af0a9a7221 */ /* 0x000fe20000010000 */
[-C--:B------:R-:W-:Y:S01]  /*4de0*/  FMUL.FTZ R109, R109, R11.reuse ;  /* 0x0000000b6d6d7220 */ /* 0x080fe20000410000 */
[-C--:B------:R-:W-:Y:S01]  /*4df0*/  FMUL.FTZ R112, R112, R11.reuse ;  /* 0x0000000b70707220 */ /* 0x080fe20000410000 */
[-C--:B------:R-:W-:Y:S01]  /*4e00*/  FMUL.FTZ R113, R113, R11.reuse ;  /* 0x0000000b71717220 */ /* 0x080fe20000410000 */
[-C--:B------:R-:W-:Y:S01]  /*4e10*/  FMUL.FTZ R116, R116, R11.reuse ;  /* 0x0000000b74747220 */ /* 0x080fe20000410000 */
[-C--:B------:R-:W-:Y:S01]  /*4e20*/  FMUL.FTZ R117, R117, R11.reuse ;  /* 0x0000000b75757220 */ /* 0x080fe20000410000 */
[----:B------:R-:W0:Y:S01]  /*4e30*/  MUFU.EX2 R176, R176 ;  /* 0x000000b000b07308 */ /* 0x000e220000000800 */
[----:B-----5:R-:W-:Y:S01]  /*4e40*/  FADD.FTZ R6, R172, R5 ;  /* 0x00000005ac067221 */ /* 0x020fe20000010000 */
[-C--:B------:R-:W-:Y:S01]  /*4e50*/  FMUL.FTZ R120, R120, R11.reuse ;  /* 0x0000000b78787220 */ /* 0x080fe20000410000 */
[-C--:B------:R-:W-:Y:S01]  /*4e60*/  FMUL.FTZ R121, R121, R11.reuse ;  /* 0x0000000b79797220 */ /* 0x080fe20000410000 */
[-C--:B------:R-:W-:Y:S01]  /*4e70*/  FMUL.FTZ R124, R124, R11.reuse ;  /* 0x0000000b7c7c7220 */ /* 0x080fe20000410000 */
[-C--:B------:R-:W-:Y:S01]  /*4e80*/  FMUL.FTZ R125, R125, R11.reuse ;  /* 0x0000000b7d7d7220 */ /* 0x080fe20000410000 */
[-C--:B------:R-:W-:Y:S01]  /*4e90*/  FMUL.FTZ R128, R128, R11.reuse ;  /* 0x0000000b80807220 */ /* 0x080fe20000410000 */
[-C--:B------:R-:W-:Y:S01]  /*4ea0*/  FMUL.FTZ R129, R129, R11.reuse ;  /* 0x0000000b81817220 */ /* 0x080fe20000410000 */
[----:B------:R-:W4:Y:S01]  /*4eb0*/  MUFU.EX2 R153, R153 ;  /* 0x0000009900997308 */ /* 0x000f220000000800 */
[----:B--2---:R-:W-:Y:S01]  /*4ec0*/  FADD.FTZ R5, R159, R6 ;  /* 0x000000069f057221 */ /* 0x004fe20000010000 */
[-C--:B------:R-:W-:Y:S01]  /*4ed0*/  FMUL.FTZ R132, R132, R11.reuse ;  /* 0x0000000b84847220 */ /* 0x080fe20000410000 */
[-C--:B------:R-:W-:Y:S01]  /*4ee0*/  FMUL.FTZ R133, R133, R11.reuse ;  /* 0x0000000b85857220 */ /* 0x080fe20000410000 */
[-C--:B------:R-:W-:Y:S01]  /*4ef0*/  FMUL.FTZ R136, R136, R11.reuse ;  /* 0x0000000b88887220 */ /* 0x080fe20000410000 */
[-C--:B------:R-:W-:Y:S01]  /*4f00*/  FMUL.FTZ R137, R137, R11.reuse ;  /* 0x0000000b89897220 */ /* 0x080fe20000410000 */
[-C--:B------:R-:W-:Y:S01]  /*4f10*/  FMUL.FTZ R140, R140, R11.reuse ;  /* 0x0000000b8c8c7220 */ /* 0x080fe20000410000 */
[-C--:B------:R-:W-:Y:S01]  /*4f20*/  FMUL.FTZ R141, R141, R11.reuse ;  /* 0x0000000b8d8d7220 */ /* 0x080fe20000410000 */
[----:B------:R-:W2:Y:S01]  /*4f30*/  MUFU.EX2 R163, R163 ;  /* 0x000000a300a37308 */ /* 0x000ea20000000800 */
[----:B0-----:R-:W-:Y:S01]  /*4f40*/  FADD.FTZ R6, R176, R5 ;  /* 0x00000005b0067221 */ /* 0x001fe20000010000 */
[-C--:B------:R-:W-:Y:S01]  /*4f50*/  FMUL.FTZ R144, R144, R11.reuse ;  /* 0x0000000b90907220 */ /* 0x080fe20000410000 */
[-C--:B------:R-:W-:Y:S01]  /*4f60*/  FMUL.FTZ R145, R145, R11.reuse ;  /* 0x0000000b91917220 */ /* 0x080fe20000410000 */
[-C--:B------:R-:W-:Y:S01]  /*4f70*/  FMUL.FTZ R148, R148, R11.reuse ;  /* 0x0000000b94947220 */ /* 0x080fe20000410000 */
[----:B------:R-:W-:Y:S01]  /*4f80*/  FMUL.FTZ R149, R149, R11 ;  /* 0x0000000b95957220 */ /* 0x000fe20000410000 */
[----:B------:R-:W-:Y:S01]  /*4f90*/  F2FP.BF16.F32.PACK_AB R152, R13, R152 ;  /* 0x000000980d98723e */ /* 0x000fe200000010ff */
[----:B------:R-:W-:Y:S01]  /*4fa0*/  FMUL.FTZ R26, R26, R12 ;  /* 0x0000000c1a1a7220 */ /* 0x000fe20000410000 */
[----:B------:R-:W0:Y:S01]  /*4fb0*/  MUFU.EX2 R160, R160 ;  /* 0x000000a000a07308 */ /* 0x000e220000000800 */
[C---:B----4-:R-:W-:Y:S01]  /*4fc0*/  FADD.FTZ R175, R153.reuse, R154 ;  /* 0x0000009a99af7221 */ /* 0x050fe20000010000 */
[----:B---3--:R-:W-:Y:S01]  /*4fd0*/  F2FP.BF16.F32.PACK_AB R158, R153, R10 ;  /* 0x0000000a999e723e */ /* 0x008fe200000010ff */
[-C--:B------:R-:W-:Y:S01]  /*4fe0*/  FMUL.FTZ R27, R27, R12.reuse ;  /* 0x0000000c1b1b7220 */ /* 0x080fe20000410000 */
[----:B------:R-:W-:Y:S01]  /*4ff0*/  F2FP.BF16.F32.PACK_AB R153, R168, R169 ;  /* 0x000000a9a899723e */ /* 0x000fe200000010ff */
[-C--:B------:R-:W-:Y:S01]  /*5000*/  FMUL.FTZ R30, R30, R12.reuse ;  /* 0x0000000c1e1e7220 */ /* 0x080fe20000410000 */
[----:B------:R-:W-:Y:S01]  /*5010*/  F2FP.BF16.F32.PACK_AB R155, R172, R155 ;  /* 0x0000009bac9b723e */ /* 0x000fe200000010ff */
[----:B------:R-:W-:Y:S01]  /*5020*/  FMUL.FTZ R31, R31, R12 ;  /* 0x0000000c1f1f7220 */ /* 0x000fe20000410000 */
[----:B------:R-:W3:Y:S01]  /*5030*/  MUFU.EX2 R180, R180 ;  /* 0x000000b400b47308 */ /* 0x000ee20000000800 */
[----:B--2---:R-:W-:Y:S01]  /*5040*/  FADD.FTZ R5, R163, R6 ;  /* 0x00000006a3057221 */ /* 0x004fe20000010000 */
[----:B------:R-:W-:Y:S01]  /*5050*/  F2FP.BF16.F32.PACK_AB R156, R21, R156 ;  /* 0x0000009c159c723e */ /* 0x000fe200000010ff */
        /* <DEDUP_REMOVED lines=10> */
[-C--:B------:R-:W-:Y:S01]  /*5100*/  FMUL.FTZ R50, R50, R12.reuse ;  /* 0x0000000c32327220 */ /* 0x080fe20000410000 */
[-C--:B------:R-:W-:Y:S01]  /*5110*/  FMUL.FTZ R51, R51, R12.reuse ;  /* 0x0000000c33337220 */ /* 0x080fe20000410000 */
[-C--:B------:R-:W-:Y:S01]  /*5120*/  FMUL.FTZ R54, R54, R12.reuse ;  /* 0x0000000c36367220 */ /* 0x080fe20000410000 */
[----:B------:R-:W0:Y:S01]  /*5130*/  MUFU.EX2 R167, R167 ;  /* 0x000000a700a77308 */ /* 0x000e220000000800 */
[----:B---3--:R-:W-:Y:S01]  /*5140*/  FADD.FTZ R6, R180, R5 ;  /* 0x00000005b4067221 */ /* 0x008fe20000010000 */
[-C--:B------:R-:W-:Y:S01]  /*5150*/  FMUL.FTZ R55, R55, R12.reuse ;  /* 0x0000000c37377220 */ /* 0x080fe20000410000 */
[-C--:B------:R-:W-:Y:S01]  /*5160*/  FMUL.FTZ R58, R58, R12.reuse ;  /* 0x0000000c3a3a7220 */ /* 0x080fe20000410000 */
[-C--:B------:R-:W-:Y:S01]  /*5170*/  FMUL.FTZ R59, R59, R12.reuse ;  /* 0x0000000c3b3b7220 */ /* 0x080fe20000410000 */
[-C--:B------:R-:W-:Y:S01]  /*5180*/  FMUL.FTZ R62, R62, R12.reuse ;  /* 0x0000000c3e3e7220 */ /* 0x080fe20000410000 */
[-C--:B------:R-:W-:Y:S01]  /*5190*/  FMUL.FTZ R63, R63, R12.reuse ;  /* 0x0000000c3f3f7220 */ /* 0x080fe20000410000 */
[----:B------:R-:W-:Y:S01]  /*51a0*/  FMUL.FTZ R66, R66, R12 ;  /* 0x0000000c42427220 */ /* 0x000fe20000410000 */
[----:B------:R-:W3:Y:S01]  /*51b0*/  MUFU.EX2 R14, R14 ;  /* 0x0000000e000e7308 */ /* 0x000ee20000000800 */
[C---:B--2---:R-:W-:Y:S01]  /*51c0*/  FADD.FTZ R175, R157.reuse, R154 ;  /* 0x0000009a9daf7221 */ /* 0x044fe20000010000 */
[----:B------:R-:W-:Y:S01]  /*51d0*/  F2FP.BF16.F32.PACK_AB R160, R157, R160 ;  /* 0x000000a09da0723e */ /* 0x000fe200000010ff */
[-C--:B------:R-:W-:Y:S01]  /*51e0*/  FMUL.FTZ R67, R67, R12.reuse ;  /* 0x0000000c43437220 */ /* 0x080fe20000410000 */
[----:B------:R-:W-:Y:S01]  /*51f0*/  F2FP.BF16.F32.PACK_AB R157, R176, R159 ;  /* 0x0000009fb09d723e */ /* 0x000fe200000010ff */
[-C--:B------:R-:W-:Y:S01]  /*5200*/  FMUL.FTZ R70, R70, R12.reuse ;  /* 0x0000000c46467220 */ /* 0x080fe20000410000 */
[----:B------:R-:W-:Y:S01]  /*5210*/  F2FP.BF16.F32.PACK_AB R159, R180, R163 ;  /* 0x000000a3b49f723e */ /* 0x000fe200000010ff */
        /* <DEDUP_REMOVED lines=16> */
[-C--:B------:R-:W-:Y:S01]  /*5320*/  FMUL.FTZ R95, R95, R12.reuse ;  /* 0x0000000c5f5f7220 */ /* 0x080fe20000410000 */
[----:B------:R-:W3:Y:S01]  /*5330*/  MUFU.EX2 R171, R171 ;  /* 0x000000ab00ab7308 */ /* 0x000ee20000000800 */
[----:B--2---:R-:W-:Y:S01]  /*5340*/  FADD.FTZ R6, R190, R5 ;  /* 0x00000005be067221 */ /* 0x004fe20000010000 */
[-C--:B------:R-:W-:Y:S01]  /*5350*/  FMUL.FTZ R98, R98, R12.reuse ;  /* 0x0000000c62627220 */ /* 0x080fe20000410000 */
[-C--:B------:R-:W-:Y:S01]  /*5360*/  FMUL.FTZ R99, R99, R12.reuse ;  /* 0x0000000c63637220 */ /* 0x080fe20000410000 */
[-C--:B------:R-:W-:Y:S01]  /*5370*/  FMUL.FTZ R102, R102, R12.reuse ;  /* 0x0000000c66667220 */ /* 0x080fe20000410000 */
[-C--:B------:R-:W-:Y:S01]  /*5380*/  FMUL.FTZ R103, R103, R12.reuse ;  /* 0x0000000c67677220 */ /* 0x080fe20000410000 */
[-C--:B------:R-:W-:Y:S01]  /*5390*/  FMUL.FTZ R106, R106, R12.reuse ;  /* 0x0000000c6a6a7220 */ /* 0x080fe20000410000 */
[----:B------:R-:W-:Y:S01]  /*53a0*/  FMUL.FTZ R107, R107, R12 ;  /* 0x0000000c6b6b7220 */ /* 0x000fe20000410000 */
[----:B------:R-:W2:Y:S01]  /*53b0*/  MUFU.EX2 R164, R164 ;  /* 0x000000a400a47308 */ /* 0x000ea20000000800 */
[----:B0-----:R-:W-:Y:S01]  /*53c0*/  FADD.FTZ R11, R161, R154 ;  /* 0x0000009aa10b7221 */ /* 0x001fe20000010000 */
[----:B------:R-:W-:Y:S01]  /*53d0*/  F2FP.BF16.F32.PACK_AB R154, R15, R8 ;  /* 0x000000080f9a723e */ /* 0x000fe200000010ff */
[----:B------:R-:W-:Y:S01]  /*53e0*/  BAR.SYNC.DEFER_BLOCKING 0xf, 0x100 ;  /* 0x03c4000000007b1d */ /* 0x000fe20000010000 */
[----:B------:R-:W-:Y:S01]  /*53f0*/  F2FP.BF16.F32.PACK_AB R162, R161, R14 ;  /* 0x0000000ea1a2723e */ /* 0x000fe200000010ff */
[-C--:B------:R-:W-:Y:S01]  /*5400*/  FMUL.FTZ R110, R110, R12.reuse ;  /* 0x0000000c6e6e7220 */ /* 0x080fe20000410000 */
[----:B------:R-:W-:Y:S01]  /*5410*/  F2FP.BF16.F32.PACK_AB R161, R190, R167 ;  /* 0x000000a7bea1723e */ /* 0x000fe200000010ff */
        /* <DEDUP_REMOVED lines=19> */
[C---:B0-----:R-:W-:Y:S01]  /*5550*/  FADD.FTZ R6, R174.reuse, R5 ;  /* 0x00000005ae067221 */ /* 0x041fe20000010000 */
[----:B------:R-:W-:Y:S01]  /*5560*/  F2FP.BF16.F32.PACK_AB R163, R174, R171 ;  /* 0x000000abaea3723e */ /* 0x000fe200000010ff */
[----:B------:R0:W-:Y:S01]  /*5570*/  STSM.16.M88.4 [R22+0x26800], R152 ;  /* 0x0268009816007844 */ /* 0x0001e20000000200 */
[-C--:B------:R-:W-:Y:S01]  /*5580*/  FMUL.FTZ R139, R139, R12.reuse ;  /* 0x0000000c8b8b7220 */ /* 0x080fe20000410000 */
[-C--:B------:R-:W-:Y:S01]  /*5590*/  FMUL.FTZ R142, R142, R12.reuse ;  /* 0x0000000c8e8e7220 */ /* 0x080fe20000410000 */
[----:B------:R-:W-:Y:S01]  /*55a0*/  FMUL.FTZ R143, R143, R12 ;  /* 0x0000000c8f8f7220 */ /* 0x000fe20000410000 */
[----:B------:R0:W-:Y:S01]  /*55b0*/  STSM.16.M88.4 [R184], R156 ;  /* 0x0000009cb8007844 */ /* 0x0001e20000000200 */
[----:B------:R-:W4:Y:S01]  /*55c0*/  MUFU.EX2 R9, R181 ;  /* 0x000000b500097308 */ /* 0x000f220000000800 */
[C---:B---3--:R-:W-:Y:S01]  /*55d0*/  FADD.FTZ R11, R165.reuse, R8 ;  /* 0x00000008a50b7221 */ /* 0x048fe20000010000 */
[----:B------:R-:W-:Y:S01]  /*55e0*/  F2FP.BF16.F32.PACK_AB R164, R165, R164 ;  /* 0x000000a4a5a4723e */ /* 0x000fe200000010ff */
[----:B------:R0:W-:Y:S01]  /*55f0*/  STSM.16.M88.4 [R19], R160 ;  /* 0x000000a013007844 */ /* 0x0001e20000000200 */
[-C--:B------:R-:W-:Y:S01]  /*5600*/  FMUL.FTZ R146, R146, R12.reuse ;  /* 0x0000000c92927220 */ /* 0x080fe20000410000 */
[----:B------:R-:W-:Y:S01]  /*5610*/  FADD.FTZ R8, R20, R11 ;  /* 0x0000000b14087221 */ /* 0x000fe20000010000 */
[-C--:B------:R-:W-:Y:S01]  /*5620*/  FMUL.FTZ R147, R147, R12.reuse ;  /* 0x0000000c93937220 */ /* 0x080fe20000410000 */
[-C--:B------:R-:W-:Y:S01]  /*5630*/  FMUL.FTZ R150, R150, R12.reuse ;  /* 0x0000000c96967220 */ /* 0x080fe20000410000 */
[----:B------:R-:W3:Y:S01]  /*5640*/  MUFU.EX2 R178, R178 ;  /* 0x000000b200b27308 */ /* 0x000ee20000000800 */
[----:B--2---:R-:W-:Y:S01]  /*5650*/  FADD.FTZ R5, R173, R6 ;  /* 0x00000006ad057221 */ /* 0x004fe20000010000 */
[----:B------:R-:W-:-:S06]  /*5660*/  FMUL.FTZ R151, R151, R12 ;  /* 0x0000000c97977220 */ /* 0x000fcc0000410000 */
[----:B------:R-:W2:Y:S01]  /*5670*/  MUFU.EX2 R182, R182 ;  /* 0x000000b600b67308 */ /* 0x000ea20000000800 */
[C---:B----4-:R-:W-:Y:S01]  /*5680*/  F2FP.BF16.F32.PACK_AB R166, R9.reuse, R20 ;  /* 0x0000001409a6723e */ /* 0x050fe200000010ff */
[----:B------:R-:W-:-:S06]  /*5690*/  FADD.FTZ R6, R9, R8 ;  /* 0x0000000809067221 */ /* 0x000fcc0000010000 */
[----:B------:R-:W4:Y:S01]  /*56a0*/  MUFU.EX2 R177, R177 ;  /* 0x000000b100b17308 */ /* 0x000f220000000800 */
[C---:B---3--:R-:W-:Y:S01]  /*56b0*/  FADD.FTZ R5, R178.reuse, R5 ;  /* 0x00000005b2057221 */ /* 0x048fe20000010000 */
[----:B------:R-:W-:-:S03]  /*56c0*/  F2FP.BF16.F32.PACK_AB R165, R178, R173 ;  /* 0x000000adb2a5723e */ /* 0x000fc600000010ff */
[----:B--2---:R-:W-:Y:S01]  /*56d0*/  FADD.FTZ R8, R182, R5 ;  /* 0x00000005b6087221 */ /* 0x004fe20000010000 */
[----:B----4-:R-:W-:-:S03]  /*56e0*/  F2FP.BF16.F32.PACK_AB R167, R177, R182 ;  /* 0x000000b6b1a7723e */ /* 0x010fc600000010ff */
[----:B------:R-:W-:Y:S02]  /*56f0*/  FADD.FTZ R5, R177, R8 ;  /* 0x00000008b1057221 */ /* 0x000fe40000010000 */
[----:B------:R0:W-:Y:S01]  /*5700*/  STSM.16.M88.4 [R23], R164 ;  /* 0x000000a417007844 */ /* 0x0001e20000000200 */
[----:B------:R-:W-:Y:S05]  /*5710*/  @!P0 BRA `(.L_x_3239) ;  /* 0x0000000000048947 */ /* 0x000fea0003800000 */
[----:B------:R-:W-:Y:S01]  /*5720*/  BPT.TRAP 0x1 ;  /* 0x000000040000795c */ /* 0x000fe20000300000 */
.L_x_3239:
[----:B------:R2:W3:Y:S01]  /*5730*/  SYNCS.PHASECHK.TRANS64.TRYWAIT P3, [UR22+0x28c50], R7 ;  /* 0x028c5007ff0075a7 */ /* 0x0004e20008060156 */
[----:B------:R-:W-:Y:S05]  /*5740*/  @!P0 BRA `(.L_x_3240) ;  /* 0x0000000000048947 */ /* 0x000fea0003800000 */
[----:B------:R-:W-:Y:S01]  /*5750*/  BPT.TRAP 0x1 ;  /* 0x000000040000795c */ /* 0x000fe20000300000 */
.L_x_3240:
[----:B---3--:R-:W-:Y:S05]  /*5760*/  @P3 BRA `(.L_x_3241) ;  /* 0x0000000000083947 */ /* 0x008fea0003800000 */
[----:B------:R-:W3:Y:S02]  /*5770*/  SYNCS.PHASECHK.TRANS64.TRYWAIT P3, [UR22+0x28c50], R7 ;  /* 0x028c5007ff0075a7 */ /* 0x000ee40008060156 */
[----:B---3--:R-:W-:Y:S05]  /*5780*/  @!P3 BRA `(.L_x_3242) ;  /* 0x0000007800dcb947 */ /* 0x008fea0003800000 */
.L_x_3241:
[----:B------:R-:W-:Y:S01]  /*5790*/  ULEA UR10, UR39, UR51, 0xc ;  /* 0x00000033270a7291 */ /* 0x000fe2000f8e603f */
[----:B------:R-:W-:Y:S01]  /*57a0*/  WARPGROUP.ARRIVE ;  /* 0x00000000000079c5 */ /* 0x000fe20000000000 */
[----:B------:R-:W-:Y:S01]  /*57b0*/  UMOV UR7, 0x40000040 ;  /* 0x4000004000077882 */ /* 0x000fe20000000000 */
[----:B---3--:R-:W-:Y:S01]  /*57c0*/  @!P1 VIADD R170, R170, 0x28c60 ;  /* 0x00028c60aaaa9836 */ /* 0x008fe20000000000 */
[----:B------:R-:W-:Y:S01]  /*57d0*/  UMOV UR21, UR39 ;  /* 0x0000002700157c82 */ /* 0x000fe20008000000 */
[----:B------:R-:W-:Y:S02]  /*57e0*/  IMAD.MOV.U32 R9, RZ, RZ, R4 ;  /* 0x000000ffff097224 */ /* 0x000fe400078e0004 */
[----:B------:R-:W-:Y:S01]  /*57f0*/  UMOV UR6, UR10 ;  /* 0x0000000a00067c82 */ /* 0x000fe20008000000 */
[----:B------:R-:W-:Y:S01]  /*5800*/  @!P1 PRMT R170, RZ, 0x654, R170 ;  /* 0x00000654ffaa9816 */ /* 0x000fe200000000aa */
[----:B------:R-:W-:Y:S01]  /*5810*/  HGMMA.64x256x16.F32.BF16 R24, R152, gdesc[UR4].tnspB, R24, gsb0 ;  /* 0x43e0000498187df0 */ /* 0x000fe20008001818 */
[----:B------:R-:W-:Y:S01]  /*5820*/  UIADD3 UR6, UR10, 0x80, URZ ;  /* 0x000000800a067890 */ /* 0x000fe2000fffe03f */
[----:B------:R-:W-:Y:S01]  /*5830*/  IMAD.MOV.U32 R11, RZ, RZ, R0 ;  /* 0x000000ffff0b7224 */ /* 0x000fe200078e0000 */
[----:B------:R-:W-:Y:S01]  /*5840*/  UMOV UR7, 0x40000040 ;  /* 0x4000004000077882 */ /* 0x000fe20000000000 */
[----:B------:R-:W-:-:S02]  /*5850*/  WARPGROUP.DEPBAR.LE gsb0, 0x0 ;  /* 0x00008000000079c5 */ /* 0x000fc40000010000 */
[----:B------:R-:W-:-:S15]  /*5860*/  WARPGROUP.ARRIVE ;  /* 0x00000000000079c5 */ /* 0x000fde0000000000 */
[----:B------:R-:W-:-:S07]  /*5870*/  NOP ;  /* 0x0000000000007918 */ /* 0x000fce0000000000 */
        /* <DEDUP_REMOVED lines=19> */
[----:B---3--:R-:W3:Y:S02]  /*59b0*/  FENCE.VIEW.ASYNC.S ;  /* 0x00000000000073c6 */ /* 0x008ee40000000000 */
[----:B---3--:R-:W-:Y:S01]  /*59c0*/  NOP ;  /* 0x0000000000007918 */ /* 0x008fe20000000000 */
[----:B------:R-:W-:Y:S06]  /*59d0*/  BAR.ARV 0xe, 0x100 ;  /* 0x0384000000007b1d */ /* 0x000fec0000002000 */
[----:B------:R3:W-:Y:S01]  /*59e0*/  @!P1 SYNCS.ARRIVE.TRANS64.RED.A1T0 RZ, [R170+URZ], RZ ;  /* 0x000000ffaaff99a7 */ /* 0x0007e2000810043f */
[----:B------:R-:W-:Y:S05]  /*59f0*/  @P2 BRA `(.L_x_3243) ;  /* 0xffffffe400d02947 */ /* 0x000fea000383ffff */
.L_x_3234:
[----:B------:R-:W4:Y:S01]  /*5a00*/  SHFL.BFLY PT, R3, R6, 0x2, 0x1f ;  /* 0x0c401f0006037f89 */ /* 0x000f2200000e0000 */
[----:B------:R-:W-:Y:S01]  /*5a10*/  IMAD.MOV R14, RZ, RZ, -R18 ;  /* 0x000000ffff0e7224 */ /* 0x000fe200078e0a12 */
[----:B------:R-:W-:Y:S01]  /*5a20*/  UIADD3 UR36, UR36, 0x1, URZ ;  /* 0x0000000124247890 */ /* 0x000fe2000fffe03f */
[----:B------:R-:W-:Y:S01]  /*5a30*/  IMAD.U32 R9, RZ, RZ, UR20 ;  /* 0x00000014ff097e24 */ /* 0x000fe2000f8e00ff */
[----:B------:R-:W5:Y:S01]  /*5a40*/  SHFL.BFLY PT, R10, R5, 0x2, 0x1f ;  /* 0x0c401f00050a7f89 */ /* 0x000f6200000e0000 */
[----:B------:R-:W-:Y:S01]  /*5a50*/  IMAD.MOV.U32 R20, RZ, RZ, -0x800000 ;  /* 0xff800000ff147424 */ /* 0x000fe200078e00ff */
[----:B------:R-:W-:Y:S08]  /*5a60*/  BAR.ARV 0x8, 0x100 ;  /* 0x0204000000007b1d */ /* 0x000ff00000002000 */
[----:B------:R-:W-:Y:S01]  /*5a70*/  BAR.SYNC.DEFER_BLOCKING 0xf, 0x100 ;  /* 0x03c4000000007b1d */ /* 0x000fe20000010000 */
[----:B------:R-:W-:Y:S01]  /*5a80*/  ISETP.NE.AND P2, PT, R17, R14, PT ;  /* 0x0000000e1100720c */ /* 0x000fe20003f45270 */
[----:B------:R-:W-:-:S02]  /*5a90*/  IMAD.U32 R14, RZ, RZ, UR20 ;  /* 0x00000014ff0e7e24 */ /* 0x000fc4000f8e00ff */
[----:B----4-:R-:W-:Y:S01]  /*5aa0*/  FADD.FTZ R3, R3, R6 ;  /* 0x0000000603037221 */ /* 0x010fe20000010000 */
[----:B-----5:R-:W-:-:S04]  /*5ab0*/  FADD.FTZ R10, R10, R5 ;  /* 0x000000050a0a7221 */ /* 0x020fc80000010000 */
[----:B------:R-:W4:Y:S01]  /*5ac0*/  SHFL.BFLY PT, R8, R3, 0x1, 0x1f ;  /* 0x0c201f0003087f89 */ /* 0x000f2200000e0000 */
[----:B------:R-:W-:-:S03]  /*5ad0*/  IMAD.MOV.U32 R5, RZ, RZ, RZ ;  /* 0x000000ffff057224 */ /* 0x000fc600078e00ff */
[----:B-12---:R-:W1:Y:S01]  /*5ae0*/  SHFL.BFLY PT, R7, R10, 0x1, 0x1f ;  /* 0x0c201f000a077f89 */ /* 0x006e6200000e0000 */
[----:B----4-:R-:W-:Y:S01]  /*5af0*/  FADD.FTZ R12, R3, R8 ;  /* 0x00000008030c7221 */ /* 0x010fe20000010000 */
[----:B------:R-:W-:Y:S02]  /*5b00*/  IMAD.MOV.U32 R8, RZ, RZ, RZ ;  /* 0x000000ffff087224 */ /* 0x000fe400078e00ff */
[----:B------:R-:W-:Y:S02]  /*5b10*/  IMAD.U32 R3, RZ, RZ, UR39 ;  /* 0x00000027ff037e24 */ /* 0x000fe4000f8e00ff */
[----:B-1----:R-:W-:Y:S01]  /*5b20*/  FADD.FTZ R13, R10, R7 ;  /* 0x000000070a0d7221 */ /* 0x002fe20000010000 */
[----:B------:R-:W-:Y:S01]  /*5b30*/  FSETP.NE.FTZ.AND P0, PT, R12, RZ, PT ;  /* 0x000000ff0c00720b */ /* 0x000fe20003f15000 */
[----:B------:R-:W-:Y:S01]  /*5b40*/  UIADD3 UR39, UR39, 0x1, URZ ;  /* 0x0000000127277890 */ /* 0x000fe2000fffe03f */
[----:B------:R-:W-:Y:S02]  /*5b50*/  @!P2 IMAD R3, R3, 0x40, R2 ;  /* 0x000000400303a824 */ /* 0x000fe400078e0202 */
[----:B------:R-:W-:Y:S01]  /*5b60*/  FSETP.NE.FTZ.AND P1, PT, R13, RZ, PT ;  /* 0x000000ff0d00720b */ /* 0x000fe20003f35000 */
[----:B------:R-:W-:-:S02]  /*5b70*/  UISETP.NE.AND UP0, UPT, UR39, 0x2, UPT ;  /* 0x000000022700788c */ /* 0x000fc4000bf05270 */
[----:B------:R-:W-:Y:S01]  /*5b80*/  @!P2 LEA R11, R3, UR41, 0x2 ;  /* 0x00000029030bac11 */ /* 0x000fe2000f8e10ff */
[----:B------:R-:W-:Y:S01]  /*5b90*/  IMAD.MOV.U32 R3, RZ, RZ, -0x800000 ;  /* 0xff800000ff037424 */ /* 0x000fe200078e00ff */
[----:B------:R-:W-:Y:S02]  /*5ba0*/  USEL UR4, URZ, 0x1, UP0 ;  /* 0x000000013f047887 */ /* 0x000fe40008000000 */
[----:B------:R-:W-:Y:S02]  /*5bb0*/  USEL UR39, UR39, URZ, UP0 ;  /* 0x0000003f27277287 */ /* 0x000fe40008000000 */
[----:B------:R-:W1:Y:S01]  /*5bc0*/  @P0 MUFU.RCP R8, R12 ;  /* 0x0000000c00080308 */ /* 0x000e620000001000 */
[----:B------:R-:W-:Y:S01]  /*5bd0*/  @P0 FMUL.FTZ R9, R9, 0.69314718246459960938 ;  /* 0x3f31721809090820 */ /* 0x000fe20000410000 */
[----:B------:R-:W-:Y:S02]  /*5be0*/  ULOP3.LUT UR38, UR38, UR4, URZ, 0x3c, !UPT ;  /* 0x0000000426267292 */ /* 0x000fe4000f8e3c3f */
[----:B------:R-:W-:-:S04]  /*5bf0*/  @P1 FMUL.FTZ R14, R14, 0.69314718246459960938 ;  /* 0x3f3172180e0e1820 */ /* 0x000fc80000410000 */
[----:B------:R-:W-:Y:S08]  /*5c00*/  @P1 MUFU.RCP R5, R13 ;  /* 0x0000000d00051308 */ /* 0x000ff00000001000 */
[----:B------:R-:W2:Y:S01]  /*5c10*/  @P0 MUFU.LG2 R10, R12 ;  /* 0x0000000c000a0308 */ /* 0x000ea20000000c00 */
        /* <DEDUP_REMOVED lines=64> */
[----:B------:R0:W-:Y:S01]  /*6020*/  @!P2 STS [R11+0x28800], R8 ;  /* 0x028800080b00a388 */ /* 0x0001e20000000800 */
[----:B--2---:R-:W-:Y:S01]  /*6030*/  @P0 FMUL.FTZ R10, R10, 0.69314718246459960938 ;  /* 0x3f3172180a0a0820 */ /* 0x004fe20000410000 */
[-C--:B------:R-:W-:Y:S01]  /*6040*/  FMUL.FTZ R26, R26, R5.reuse ;  /* 0x000000051a1a7220 */ /* 0x080fe20000410000 */
[-C--:B------:R-:W-:Y:S01]  /*6050*/  FMUL.FTZ R27, R27, R5.reuse ;  /* 0x000000051b1b7220 */ /* 0x080fe20000410000 */
[----:B------:R1:W-:Y:S01]  /*6060*/  @!P2 STS [R11+0x28820], R5 ;  /* 0x028820050b00a388 */ /* 0x0003e20000000800 */
[-C--:B------:R-:W-:Y:S01]  /*6070*/  FMUL.FTZ R30, R30, R5.reuse ;  /* 0x000000051e1e7220 */ /* 0x080fe20000410000 */
[-C--:B------:R-:W-:Y:S01]  /*6080*/  FMUL.FTZ R31, R31, R5.reuse ;  /* 0x000000051f1f7220 */ /* 0x080fe20000410000 */
[-C--:B------:R-:W-:Y:S01]  /*6090*/  FMUL.FTZ R34, R34, R5.reuse ;  /* 0x0000000522227220 */ /* 0x080fe20000410000 */
[-C--:B------:R-:W-:Y:S01]  /*60a0*/  FMUL.FTZ R35, R35, R5.reuse ;  /* 0x0000000523237220 */ /* 0x080fe20000410000 */
[-C--:B------:R-:W-:Y:S01]  /*60b0*/  FMUL.FTZ R38, R38, R5.reuse ;  /* 0x0000000526267220 */ /* 0x080fe20000410000 */
[----:B0-----:R-:W1:Y:S01]  /*60c0*/  @P1 MUFU.LG2 R8, R13 ;  /* 0x0000000d00081308 */ /* 0x001e620000000c00 */
        /* <DEDUP_REMOVED lines=16> */
[----:B-1----:R-:W-:Y:S01]  /*61d0*/  @P1 FMUL.FTZ R11, R8, 0.69314718246459960938 ;  /* 0x3f317218080b1820 */ /* 0x002fe20000410000 */
        /* <DEDUP_REMOVED lines=35> */
[-C--:B---3--:R-:W-:Y:S01]  /*6410*/  FMUL.FTZ R170, R142, R5.reuse ;  /* 0x000000058eaa7220 */ /* 0x088fe20000410000 */
[-C--:B------:R-:W-:Y:S01]  /*6420*/  FMUL.FTZ R171, R143, R5.reuse ;  /* 0x000000058fab7220 */ /* 0x080fe20000410000 */
[-C--:B------:R-:W-:Y:S01]  /*6430*/  FMUL.FTZ R146, R146, R5.reuse ;  /* 0x0000000592927220 */ /* 0x080fe20000410000 */
[-C--:B------:R-:W-:Y:S01]  /*6440*/  FMUL.FTZ R147, R147, R5.reuse ;  /* 0x0000000593937220 */ /* 0x080fe20000410000 */
[-C--:B------:R-:W-:Y:S01]  /*6450*/  FMUL.FTZ R150, R150, R5.reuse ;  /* 0x0000000596967220 */ /* 0x080fe20000410000 */
[----:B------:R-:W-:Y:S01]  /*6460*/  FMUL.FTZ R151, R151, R5 ;  /* 0x0000000597977220 */ /* 0x000fe20000410000 */
[----:B------:R-:W-:Y:S01]  /*6470*/  @P0 FFMA.FTZ R20, R9, R0, R10 ;  /* 0x0000000009140223 */ /* 0x000fe2000001000a */
[----:B------:R-:W-:Y:S01]  /*6480*/  @P1 FFMA.FTZ R3, R14, R4, R11 ;  /* 0x000000040e031223 */ /* 0x000fe2000001000b */
[----:B------:R-:W-:Y:S06]  /*6490*/  BAR.ARV 0xe, 0x100 ;  /* 0x0384000000007b1d */ /* 0x000fec0000002000 */
.L_x_3223:
[----:B------:R-:W0:Y:S01]  /*64a0*/  S2UR UR6, SR_SWINHI ;  /* 0x00000000000679c3 */ /* 0x000e220000002f00 */
[----:B------:R-:W1:Y:S01]  /*64b0*/  SHFL.IDX PT, R0, R210, RZ, 0x1f ;  /* 0x00001fffd2007589 */ /* 0x000e6200000e0000 */
[----:B------:R-:W-:Y:S01]  /*64c0*/  IMAD R9, R211, 0x40, R16 ;  /* 0x00000040d3097824 */ /* 0x000fe200078e0210 */
[----:B------:R-:W-:Y:S01]  /*64d0*/  F2FP.BF16.F32.PACK_AB R6, R6, R7 ;  /* 0x000000070606723e */ /* 0x000fe200000010ff */
[----:B------:R-:W-:Y:S01]  /*64e0*/  ULDC UR7, c[0x0][0xc44] ;  /* 0x0003110000077ab9 */ /* 0x000fe20000000800 */
[----:B------:R-:W-:Y:S01]  /*64f0*/  F2FP.BF16.F32.PACK_AB R7, R31, R30 ;  /* 0x0000001e1f07723e */ /* 0x000fe200000010ff */
[----:B------:R-:W-:Y:S01]  /*6500*/  USHF.R.S32.HI UR11, URZ, 0x1f, UR45 ;  /* 0x0000001f3f0b7899 */ /* 0x000fe2000801142d */
        /* <DEDUP_REMOVED lines=8> */
[----:B------:R-:W-:Y:S01]  /*6590*/  F2FP.BF16.F32.PACK_AB R153, R154, R153 ;  /* 0x000000999a99723e */ /* 0x000fe200000010ff */
[----:B------:R-:W-:Y:S01]  /*65a0*/  UMOV UR4, UR41 ;  /* 0x0000002900047c82 */ /* 0x000fe20008000000 */
[----:B0-----:R-:W-:Y:S01]  /*65b0*/  UMOV UR5, UR6 ;  /* 0x0000000600057c82 */ /* 0x001fe20008000000 */
[----:B-1----:R-:W-:Y:S01]  /*65c0*/  ISETP.NE.AND P0, PT, R0, RZ, PT ;  /* 0x000000ff0000720c */ /* 0x002fe20003f05270 */
[----:B------:R-:W-:Y:S01]  /*65d0*/  IMAD.U32 R110, RZ, RZ, UR4 ;  /* 0x00000004ff6e7e24 */ /* 0x000fe2000f8e00ff */
[----:B------:R-:W-:Y:S01]  /*65e0*/  F2FP.BF16.F32.PACK_AB R152, R113, R112 ;  /* 0x000000707198723e */ /* 0x000fe200000010ff */
[----:B------:R-:W-:Y:S01]  /*65f0*/  IMAD.U32 R111, RZ, RZ, UR5 ;  /* 0x00000005ff6f7e24 */ /* 0x000fe2000f8e00ff */
[----:B------:R-:W-:Y:S01]  /*6600*/  F2FP.BF16.F32.PACK_AB R154, R117, R116 ;  /* 0x00000074759a723e */ /* 0x000fe200000010ff */
[----:B------:R-:W-:Y:S01]  /*6610*/  UIADD3 UR5, -UR45, URZ, URZ ;  /* 0x0000003f2d057290 */ /* 0x000fe2000fffe13f */
[----:B------:R-:W-:Y:S01]  /*6620*/  F2FP.BF16.F32.PACK_AB R155, R156, R155 ;  /* 0x0000009b9c9b723e */ /* 0x000fe200000010ff */
[--C-:B------:R-:W-:Y:S01]  /*6630*/  IMAD.WIDE R4, R215, 0x2, R110.reuse ;  /* 0x00000002d7047825 */ /* 0x100fe200078e026e */
[----:B------:R-:W-:Y:S01]  /*6640*/  F2FP.BF16.F32.PACK_AB R120, R121, R120 ;  /* 0x000000787978723e */ /* 0x000fe200000010ff */
[----:B------:R-:W-:Y:S01]  /*6650*/  UIMAD UR7, UR7, UR5, UR44 ;  /* 0x00000005070772a4 */ /* 0x000fe2000f8e022c */
[----:B------:R-:W-:Y:S01]  /*6660*/  F2FP.BF16.F32.PACK_AB R121, R158, R157 ;  /* 0x0000009d9e79723e */ /* 0x000fe200000010ff */
[----:B------:R-:W-:Y:S01]  /*6670*/  IMAD.WIDE R110, R9, 0x2, R110 ;  /* 0x00000002096e7825 */ /* 0x000fe200078e026e */
[C---:B------:R-:W-:Y:S01]  /*6680*/  IADD3 R33, P2, R4.reuse, 0x20, RZ ;  /* 0x0000002004217810 */ /* 0x040fe20007f5e0ff */
[----:B------:R-:W-:Y:S01]  /*6690*/  ULDC UR4, c[0x0][0xc] ;  /* 0x0000030000047ab9 */ /* 0x000fe20000000800 */
[C---:B------:R-:W-:Y:S01]  /*66a0*/  IADD3 R37, P3, R4.reuse, 0x40, RZ ;  /* 0x0000004004257810 */ /* 0x040fe20007f7e0ff */
[----:B------:R-:W-:Y:S01]  /*66b0*/  UIADD3 UR47, UR4, UR47, URZ ;  /* 0x0000002f042f7290 */ /* 0x000fe2000fffe03f */
[C---:B------:R-:W-:Y:S01]  /*66c0*/  IADD3 R41, P4, R4.reuse, 0x60, RZ ;  /* 0x0000006004297810 */ /* 0x040fe20007f9e0ff */
[--C-:B------:R-:W-:Y:S01]  /*66d0*/  IMAD.X R9, RZ, RZ, R5.reuse, P2 ;  /* 0x000000ffff097224 */ /* 0x100fe200010e0605 */
[C---:B------:R-:W-:Y:S01]  /*66e0*/  IADD3 R49, P6, R4.reuse, 0x2020, RZ ;  /* 0x0000202004317810 */ /* 0x040fe20007fde0ff */
[--C-:B------:R-:W-:Y:S01]  /*66f0*/  IMAD.X R11, RZ, RZ, R5.reuse, P3 ;  /* 0x000000ffff0b7224 */ /* 0x100fe200018e0605 */
[----:B------:R-:W-:Y:S01]  /*6700*/  LOP3.LUT R8, R33, 0x380, RZ, 0xc0, !PT ;  /* 0x0000038021087812 */ /* 0x000fe200078ec0ff */
[--C-:B------:R-:W-:Y:S01]  /*6710*/  IMAD.X R25, RZ, RZ, R5.reuse, P4 ;  /* 0x000000ffff197224 */ /* 0x100fe200020e0605 */
[----:B------:R-:W-:Y:S01]  /*6720*/  IADD3 R36, P3, R4, 0x4000, RZ ;  /* 0x0000400004247810 */ /* 0x000fe20007f7e0ff */
[--C-:B------:R-:W-:Y:S01]  /*6730*/  IMAD.X R53, RZ, RZ, R5.reuse, P6 ;  /* 0x000000ffff357224 */ /* 0x100fe200030e0605 */
[----:B------:R-:W-:Y:S01]  /*6740*/  LOP3.LUT R14, R41, 0x380, RZ, 0xc0, !PT ;  /* 0x00000380290e7812 */ /* 0x000fe200078ec0ff */
[----:B------:R-:W-:Y:S01]  /*6750*/  USHF.R.S32.HI UR10, URZ, 0x1f, UR7 ;  /* 0x0000001f3f0a7899 */ /* 0x000fe20008011407 */
[----:B------:R-:W-:Y:S01]  /*6760*/  SHF.R.U64 R8, R8, 0x3, RZ ;  /* 0x0000000308087819 */ /* 0x000fe200000012ff */
[----:B------:R-:W-:Y:S01]  /*6770*/  IMAD.X R123, RZ, RZ, R5, P3 ;  /* 0x000000ffff7b7224 */ /* 0x000fe200018e0605 */
[----:B------:R-:W-:-:S02]  /*6780*/  LOP3.LUT R32, R49, 0x380, RZ, 0xc0, !PT ;  /* 0x0000038031207812 */ /* 0x000fc400078ec0ff */
[----:B------:R-:W-:Y:S02]  /*6790*/  LOP3.LUT R10, R37, 0x380, RZ, 0xc0, !PT ;  /* 0x00000380250a7812 */ /* 0x000fe400078ec0ff */
[----:B------:R-:W-:Y:S02]  /*67a0*/  SHF.R.U64 R14, R14, 0x3, RZ ;  /* 0x000000030e0e7819 */ /* 0x000fe400000012ff */
[C---:B------:R-:W-:Y:S02]  /*67b0*/  IADD3 R57, P1, R4.reuse, 0x2040, RZ ;  /* 0x0000204004397810 */ /* 0x040fe40007f3e0ff */
[----:B------:R-:W-:Y:S02]  /*67c0*/  IADD3 R12, P3, R4, 0x6040, RZ ;  /* 0x00006040040c7810 */ /* 0x000fe40007f7e0ff */
[----:B------:R-:W-:Y:S01]  /*67d0*/  LOP3.LUT R8, R8, R33, RZ, 0x3c, !PT ;  /* 0x0000002108087212 */ /* 0x000fe200078e3cff */
[----:B------:R-:W-:Y:S01]  /*67e0*/  IMAD.X R115, RZ, RZ, R5, P1 ;  /* 0x000000ffff737224 */ /* 0x000fe200008e0605 */
[----:B------:R-:W-:-:S02]  /*67f0*/  SHF.R.U64 R32, R32, 0x3, RZ ;  /* 0x0000000320207819 */ /* 0x000fc400000012ff */
[----:B------:R-:W-:Y:S02]  /*6800*/  IADD3 R61, P2, R4, 0x2060, RZ ;  /* 0x00002060043d7810 */ /* 0x000fe40007f5e0ff */
[----:B------:R-:W-:Y:S02]  /*6810*/  LOP3.LUT R33, R36, 0x380, RZ, 0xc0, !PT ;  /* 0x0000038024217812 */ /* 0x000fe400078ec0ff */
[----:B------:R-:W-:Y:S01]  /*6820*/  SHF.R.U64 R10, R10, 0x3, RZ ;  /* 0x000000030a0a7819 */ /* 0x000fe200000012ff */
[----:B------:R-:W-:Y:S01]  /*6830*/  IMAD.X R119, RZ, RZ, R5, P2 ;  /* 0x000000ffff777224 */ /* 0x000fe200010e0605 */
[----:B------:R-:W-:Y:S02]  /*6840*/  LOP3.LUT R24, R14, R41, RZ, 0x3c, !PT ;  /* 0x000000290e187212 */ /* 0x000fe400078e3cff */
[----:B------:R-:W-:Y:S02]  /*6850*/  IADD3 R40, P4, R4, 0x4020, RZ ;  /* 0x0000402004287810 */ /* 0x000fe40007f9e0ff */
[----:B------:R-:W-:-:S02]  /*6860*/  LOP3.LUT R52, R32, R49, RZ, 0x3c, !PT ;  /* 0x0000003120347212 */ /* 0x000fc400078e3cff */
[----:B------:R-:W-:Y:S01]  /*6870*/  LOP3.LUT R41, R12, 0x380, RZ, 0xc0, !PT ;  /* 0x000003800c297812 */ /* 0x000fe200078ec0ff */
[--C-:B------:R-:W-:Y:S01]  /*6880*/  IMAD.X R127, RZ, RZ, R5.reuse, P4 ;  /* 0x000000ffff7f7224 */ /* 0x100fe200020e0605 */
[----:B------:R-:W-:Y:S02]  /*6890*/  LOP3.LUT R32, R61, 0x380, RZ, 0xc0, !PT ;  /* 0x000003803d207812 */ /* 0x000fe400078ec0ff */
[----:B------:R-:W-:Y:S02]  /*68a0*/  SHF.R.U64 R33, R33, 0x3, RZ ;  /* 0x0000000321217819 */ /* 0x000fe400000012ff */
[C---:B------:R-:W-:Y:S02]  /*68b0*/  IADD3 R44, P1, R4.reuse, 0x6000, RZ ;  /* 0x00006000042c7810 */ /* 0x040fe40007f3e0ff */
[----:B------:R-:W-:Y:S02]  /*68c0*/  IADD3 R73, P2, R4, 0x6020, RZ ;  /* 0x0000602004497810 */ /* 0x000fe40007f5e0ff */
[----:B------:R-:W-:Y:S01]  /*68d0*/  LOP3.LUT R10, R10, R37, RZ, 0x3c, !PT ;  /* 0x000000250a0a7212 */ /* 0x000fe200078e3cff */
[--C-:B------:R-:W-:Y:S01]  /*68e0*/  IMAD.X R139, RZ, RZ, R5.reuse, P1 ;  /* 0x000000ffff8b7224 */ /* 0x100fe200008e0605 */
[----:B------:R-:W-:Y:S01]  /*68f0*/  LOP3.LUT R37, R40, 0x380, RZ, 0xc0, !PT ;  /* 0x0000038028257812 */ /* 0x000fe200078ec0ff */
[----:B------:R-:W-:Y:S01]  /*6900*/  IMAD.X R143, RZ, RZ, R5, P2 ;  /* 0x000000ffff8f7224 */ /* 0x000fe200010e0605 */
[----:B------:R-:W-:-:S02]  /*6910*/  SHF.R.U64 R41, R41, 0x3, RZ ;  /* 0x0000000329297819 */ /* 0x000fc400000012ff */
[----:B------:R-:W-:Y:S02]  /*6920*/  LOP3.LUT R13, R4, 0x380, RZ, 0xc0, !PT ;  /* 0x00000380040d7812 */ /* 0x000fe400078ec0ff */
[----:B------:R-:W-:Y:S02]  /*6930*/  SHF.R.U64 R32, R32, 0x3, RZ ;  /* 0x0000000320207819 */ /* 0x000fe400000012ff */
[----:B------:R-:W-:Y:S02]  /*6940*/  LOP3.LUT R122, R33, R36, RZ, 0x3c, !PT ;  /* 0x00000024217a7212 */ /* 0x000fe400078e3cff */
[C---:B------:R-:W-:Y:S02]  /*6950*/  IADD3 R45, P5, R4.reuse, 0x2000, RZ ;  /* 0x00002000042d7810 */ /* 0x040fe40007fbe0ff */
[----:B------:R-:W-:Y:S02]  /*6960*/  IADD3 R69, P6, R4, 0x4060, RZ ;  /* 0x0000406004457810 */ /* 0x000fe40007fde0ff */
[----:B------:R-:W-:Y:S01]  /*6970*/  LOP3.LUT R33, R44, 0x380, RZ, 0xc0, !PT ;  /* 0x000003802c217812 */ /* 0x000fe200078ec0ff */
[--C-:B------:R-:W-:Y:S01]  /*6980*/  IMAD.X R29, RZ, RZ, R5.reuse, P5 ;  /* 0x000000ffff1d7224 */ /* 0x100fe200028e0605 */
[----:B------:R-:W-:Y:S01]  /*6990*/  SHF.R.U64 R37, R37, 0x3, RZ ;  /* 0x0000000325257819 */ /* 0x000fe200000012ff */
[----:B------:R-:W-:Y:S01]  /*69a0*/  IMAD.X R135, RZ, RZ, R5, P6 ;  /* 0x000000ffff877224 */ /* 0x000fe200030e0605 */
[----:B------:R-:W-:-:S02]  /*69b0*/  LOP3.LUT R12, R41, R12, RZ, 0x3c, !PT ;  /* 0x0000000c290c7212 */ /* 0x000fc400078e3cff */
[----:B------:R-:W-:Y:S02]  /*69c0*/  IADD3 R0, P4, R4, 0x6060, RZ ;  /* 0x0000606004007810 */ /* 0x000fe40007f9e0ff */
[----:B------:R-:W-:Y:S02]  /*69d0*/  SHF.R.U64 R13, R13, 0x3, RZ ;  /* 0x000000030d0d7819 */ /* 0x000fe400000012ff */
[----:B------:R-:W-:Y:S01]  /*69e0*/  LOP3.LUT R118, R32, R61, RZ, 0x3c, !PT ;  /* 0x0000003d20767212 */ /* 0x000fe200078e3cff */
[----:B------:R-:W-:Y:S01]  /*69f0*/  IMAD.X R15, RZ, RZ, R5, P4 ;  /* 0x000000ffff0f7224 */ /* 0x000fe200020e0605 */
[----:B------:R-:W-:Y:S02]  /*6a00*/  IADD3 R41, P2, R110, 0x3000, RZ ;  /* 0x000030006e297810 */ /* 0x000fe40007f5e0ff */
[----:B------:R-:W-:Y:S02]  /*6a10*/  LOP3.LUT R14, R57, 0x380, RZ, 0xc0, !PT ;  /* 0x00000380390e7812 */ /* 0x000fe400078ec0ff */
[----:B------:R-:W-:-:S02]  /*6a20*/  LOP3.LUT R32, R69, 0x380, RZ, 0xc0, !PT ;  /* 0x0000038045207812 */ /* 0x000fc400078ec0ff */
[----:B------:R-:W-:Y:S02]  /*6a30*/  LOP3.LUT R36, R73, 0x380, RZ, 0xc0, !PT ;  /* 0x0000038049247812 */ /* 0x000fe400078ec0ff */
[----:B------:R-:W-:Y:S02]  /*6a40*/  SHF.R.U64 R33, R33, 0x3, RZ ;  /* 0x0000000321217819 */ /* 0x000fe400000012ff */
[----:B------:R-:W-:Y:S02]  /*6a50*/  LOP3.LUT R28, R45, 0x380, RZ, 0xc0, !PT ;  /* 0x000003802d1c7812 */ /* 0x000fe400078ec0ff */
[----:B------:R-:W-:Y:S02]  /*6a60*/  IADD3 R65, P5, R4, 0x4040, RZ ;  /* 0x0000404004417810 */ /* 0x000fe40007fbe0ff */
[----:B------:R-:W-:Y:S02]  /*6a70*/  LOP3.LUT R126, R37, R40, RZ, 0x3c, !PT ;  /* 0x00000028257e7212 */ /* 0x000fe400078e3cff */
[----:B------:R-:W-:Y:S01]  /*6a80*/  LOP3.LUT R4, R13, R4, RZ, 0x3c, !PT ;  /* 0x000000040d047212 */ /* 0x000fe200078e3cff */
[--C-:B------:R-:W-:Y:S01]  /*6a90*/  IMAD.X R13, RZ, RZ, R5.reuse, P3 ;  /* 0x000000ffff0d7224 */ /* 0x100fe200018e0605 */
[----:B------:R-:W-:Y:S01]  /*6aa0*/  LOP3.LUT R40, R41, 0x380, RZ, 0xc0, !PT ;  /* 0x0000038029287812 */ /* 0x000fe200078ec0ff */
[----:B------:R-:W-:Y:S01]  /*6ab0*/  IMAD.X R131, RZ, RZ, R5, P5 ;  /* 0x000000ffff837224 */ /* 0x000fe200028e0605 */
[----:B------:R-:W-:-:S02]  /*6ac0*/  SHF.R.U64 R14, R14, 0x3, RZ ;  /* 0x000000030e0e7819 */ /* 0x000fc400000012ff */
[----:B------:R-:W-:Y:S02]  /*6ad0*/  SHF.R.U64 R32, R32, 0x3, RZ ;  /* 0x0000000320207819 */ /* 0x000fe400000012ff */
[----:B------:R-:W-:Y:S02]  /*6ae0*/  SHF.R.U64 R36, R36, 0x3, RZ ;  /* 0x0000000324247819 */ /* 0x000fe400000012ff */
[----:B------:R-:W-:Y:S02]  /*6af0*/  LOP3.LUT R138, R33, R44, RZ, 0x3c, !PT ;  /* 0x0000002c218a7212 */ /* 0x000fe400078e3cff */
[----:B------:R-:W-:Y:S02]  /*6b00*/  SHF.R.U64 R28, R28, 0x3, RZ ;  /* 0x000000031c1c7819 */ /* 0x000fe400000012ff */
[C---:B------:R-:W-:Y:S02]  /*6b10*/  IADD3 R33, P4, R110.reuse, 0x1000, RZ ;  /* 0x000010006e217810 */ /* 0x040fe40007f9e0ff */
[----:B------:R-:W-:-:S02]  /*6b20*/  IADD3 R37, P3, R110, 0x2000, RZ ;  /* 0x000020006e257810 */ /* 0x000fc40007f7e0ff */
[----:B------:R-:W-:Y:S02]  /*6b30*/  SHF.R.U64 R40, R40, 0x3, RZ ;  /* 0x0000000328287819 */ /* 0x000fe400000012ff */
[----:B------:R-:W-:Y:S02]  /*6b40*/  LOP3.LUT R114, R14, R57, RZ, 0x3c, !PT ;  /* 0x000000390e727212 */ /* 0x000fe400078e3cff */
[----:B------:R-:W-:Y:S02]  /*6b50*/  LOP3.LUT R134, R32, R69, RZ, 0x3c, !PT ;  /* 0x0000004520867212 */ /* 0x000fe400078e3cff */
[----:B------:R-:W-:Y:S02]  /*6b60*/  LOP3.LUT R142, R36, R73, RZ, 0x3c, !PT ;  /* 0x00000049248e7212 */ /* 0x000fe400078e3cff */
[----:B------:R-:W-:Y:S02]  /*6b70*/  LOP3.LUT R28, R28, R45, RZ, 0x3c, !PT ;  /* 0x0000002d1c1c7212 */ /* 0x000fe400078e3cff */
[----:B------:R-:W-:-:S02]  /*6b80*/  LOP3.LUT R14, R65, 0x380, RZ, 0xc0, !PT ;  /* 0x00000380410e7812 */ /* 0x000fc400078ec0ff */
[----:B------:R-:W-:Y:S02]  /*6b90*/  LOP3.LUT R32, R33, 0x380, RZ, 0xc0, !PT ;  /* 0x0000038021207812 */ /* 0x000fe400078ec0ff */
[----:B------:R-:W-:Y:S02]  /*6ba0*/  LOP3.LUT R36, R37, 0x380, RZ, 0xc0, !PT ;  /* 0x0000038025247812 */ /* 0x000fe400078ec0ff */
[----:B------:R-:W-:Y:S02]  /*6bb0*/  LOP3.LUT R45, R0, 0x380, RZ, 0xc0, !PT ;  /* 0x00000380002d7812 */ /* 0x000fe400078ec0ff */
[----:B------:R-:W-:Y:S01]  /*6bc0*/  LOP3.LUT R40, R40, R41, RZ, 0x3c, !PT ;  /* 0x0000002928287212 */ /* 0x000fe200078e3cff */
[----:B------:R-:W-:Y:S01]  /*6bd0*/  IMAD.X R41, RZ, RZ, R111, P2 ;  /* 0x000000ffff297224 */ /* 0x000fe200010e066f */
[----:B------:R-:W-:Y:S02]  /*6be0*/  SHF.R.U64 R14, R14, 0x3, RZ ;  /* 0x000000030e0e7819 */ /* 0x000fe400000012ff */
[----:B------:R-:W-:-:S02]  /*6bf0*/  SHF.R.U64 R32, R32, 0x3, RZ ;  /* 0x0000000320207819 */ /* 0x000fc400000012ff */
[----:B------:R-:W-:Y:S02]  /*6c00*/  SHF.R.U64 R36, R36, 0x3, RZ ;  /* 0x0000000324247819 */ /* 0x000fe400000012ff */
[----:B------:R-:W-:Y:S02]  /*6c10*/  IADD3 R69, P2, R110, 0x9000, RZ ;  /* 0x000090006e457810 */ /* 0x000fe40007f5e0ff */
[----:B------:R-:W-:Y:S02]  /*6c20*/  SHF.R.U64 R45, R45, 0x3, RZ ;  /* 0x000000032d2d7819 */ /* 0x000fe400000012ff */
[----:B------:R-:W-:Y:S02]  /*6c30*/  LOP3.LUT R130, R14, R65, RZ, 0x3c, !PT ;  /* 0x000000410e827212 */ /* 0x000fe400078e3cff */
[----:B------:R-:W-:Y:S01]  /*6c40*/  LOP3.LUT R32, R32, R33, RZ, 0x3c, !PT ;  /* 0x0000002120207212 */ /* 0x000fe200078e3cff */
[--C-:B------:R-:W-:Y:S01]  /*6c50*/  IMAD.X R33, RZ, RZ, R111.reuse, P4 ;  /* 0x000000ffff217224 */ /* 0x100fe200020e066f */
[----:B------:R-:W-:Y:S01]  /*6c60*/  LOP3.LUT R36, R36, R37, RZ, 0x3c, !PT ;  /* 0x0000002524247212 */ /* 0x000fe200078e3cff */
[----:B------:R-:W-:Y:S01]  /*6c70*/  IMAD.X R37, RZ, RZ, R111, P3 ;  /* 0x000000ffff257224 */ /* 0x000fe200018e066f */
[----:B------:R-:W-:-:S02]  /*6c80*/  LOP3.LUT R68, R69, 0x380, RZ, 0xc0, !PT ;  /* 0x0000038045447812 */ /* 0x000fc400078ec0ff */
[----:B------:R-:W-:Y:S02]  /*6c90*/  LOP3.LUT R14, R45, R0, RZ, 0x3c, !PT ;  /* 0x000000002d0e7212 */ /* 0x000fe400078e3cff */
[C---:B------:R-:W-:Y:S02]  /*6ca0*/  IADD3 R45, P1, R110.reuse, 0x4000, RZ ;  /* 0x000040006e2d7810 */ /* 0x040fe40007f3e0ff */
[C---:B------:R-:W-:Y:S02]  /*6cb0*/  IADD3 R49, P6, R110.reuse, 0x5000, RZ ;  /* 0x000050006e317810 */ /* 0x040fe40007fde0ff */
[C---:B------:R-:W-:Y:S02]  /*6cc0*/  IADD3 R57, P5, R110.reuse, 0x6000, RZ ;  /* 0x000060006e397810 */ /* 0x040fe40007fbe0ff */
[C---:B------:R-:W-:Y:S02]  /*6cd0*/  IADD3 R61, P4, R110.reuse, 0x7000, RZ ;  /* 0x000070006e3d7810 */ /* 0x040fe40007f9e0ff */
[----:B------:R-:W-:-:S02]  /*6ce0*/  IADD3 R65, P3, R110, 0x8000, RZ ;  /* 0x000080006e417810 */ /* 0x000fc40007f7e0ff */
[----:B------:R-:W-:Y:S02]  /*6cf0*/  SHF.R.U64 R68, R68, 0x3, RZ ;  /* 0x0000000344447819 */ /* 0x000fe400000012ff */
[----:B------:R-:W-:Y:S02]  /*6d00*/  LOP3.LUT R44, R45, 0x380, RZ, 0xc0, !PT ;  /* 0x000003802d2c7812 */ /* 0x000fe400078ec0ff */
[----:B------:R-:W-:Y:S02]  /*6d10*/  LOP3.LUT R48, R49, 0x380, RZ, 0xc0, !PT ;  /* 0x0000038031307812 */ /* 0x000fe400078ec0ff */
[----:B------:R-:W-:Y:S02]  /*6d20*/  LOP3.LUT R56, R57, 0x380, RZ, 0xc0, !PT ;  /* 0x0000038039387812 */ /* 0x000fe400078ec0ff */
[----:B------:R-:W-:Y:S02]  /*6d30*/  LOP3.LUT R60, R61, 0x380, RZ, 0xc0, !PT ;  /* 0x000003803d3c7812 */ /* 0x000fe400078ec0ff */
[----:B------:R-:W-:-:S02]  /*6d40*/  LOP3.LUT R64, R65, 0x380, RZ, 0xc0, !PT ;  /* 0x0000038041407812 */ /* 0x000fc400078ec0ff */
[----:B------:R-:W-:Y:S01]  /*6d50*/  LOP3.LUT R68, R68, R69, RZ, 0x3c, !PT ;  /* 0x0000004544447212 */ /* 0x000fe200078e3cff */
[----:B------:R-:W-:Y:S01]  /*6d60*/  IMAD.X R69, RZ, RZ, R111, P2 ;  /* 0x000000ffff457224 */ /* 0x000fe200010e066f */
[----:B------:R-:W-:Y:S02]  /*6d70*/  MOV R223, R4 ;  /* 0x0000000400df7202 */ /* 0x000fe40000000f00 */
[----:B------:R-:W-:Y:S02]  /*6d80*/  F2FP.BF16.F32.PACK_AB R5, R27, R26 ;  /* 0x0000001a1b05723e */ /* 0x000fe400000010ff */
[----:B------:R-:W-:Y:S02]  /*6d90*/  LOP3.LUT R0, R110, 0x380, RZ, 0xc0, !PT ;  /* 0x000003806e007812 */ /* 0x000fe400078ec0ff */
[----:B------:R-:W-:Y:S02]  /*6da0*/  SHF.R.U64 R44, R44, 0x3, RZ ;  /* 0x000000032c2c7819 */ /* 0x000fe400000012ff */
[----:B------:R-:W-:-:S02]  /*6db0*/  SHF.R.U64 R48, R48, 0x3, RZ ;  /* 0x0000000330307819 */ /* 0x000fc400000012ff */
[----:B------:R-:W-:Y:S02]  /*6dc0*/  SHF.R.U64 R56, R56, 0x3, RZ ;  /* 0x0000000338387819 */ /* 0x000fe400000012ff */
[----:B------:R-:W-:Y:S02]  /*6dd0*/  SHF.R.U64 R60, R60, 0x3, RZ ;  /* 0x000000033c3c7819 */ /* 0x000fe400000012ff */
[----:B------:R-:W-:Y:S02]  /*6de0*/  SHF.R.U64 R64, R64, 0x3, RZ ;  /* 0x0000000340407819 */ /* 0x000fe400000012ff */
[----:B------:R-:W-:Y:S02]  /*6df0*/  IADD3 R27, P2, R110, 0xf000, RZ ;  /* 0x0000f0006e1b7810 */ /* 0x000fe40007f5e0ff */
[----:B------:R-:W-:Y:S01]  /*6e00*/  F2FP.BF16.F32.PACK_AB R4, R206, R208 ;  /* 0x000000d0ce04723e */ /* 0x000fe200000010ff */
[----:B------:R-:W-:Y:S01]  /*6e10*/  BAR.SYNC.DEFER_BLOCKING 0x1, 0x100 ;  /* 0x0044000000007b1d */ /* 0x000fe20000010000 */
[----:B------:R-:W-:Y:S01]  /*6e20*/  SHF.R.U64 R31, R0, 0x3, RZ ;  /* 0x00000003001f7819 */ /* 0x000fe200000012ff */
[--C-:B------:R-:W-:Y:S01]  /*6e30*/  IMAD.X R93, RZ, RZ, R111.reuse, P2 ;  /* 0x000000ffff5d7224 */ /* 0x100fe200010e066f */
[----:B------:R-:W-:Y:S01]  /*6e40*/  LOP3.LUT R44, R44, R45, RZ, 0x3c, !PT ;  /* 0x0000002d2c2c7212 */ /* 0x000fe200078e3cff */
        /* <DEDUP_REMOVED lines=8> */
[----:B------:R-:W-:Y:S01]  /*6ed0*/  IMAD.X R65, RZ, RZ, R111, P3 ;  /* 0x000000ffff417224 */ /* 0x000fe200018e066f */
[----:B------:R-:W-:-:S02]  /*6ee0*/  LOP3.LUT R0, R27, 0x380, RZ, 0xc0, !PT ;  /* 0x000003801b007812 */ /* 0x000fc400078ec0ff */
[C---:B------:R-:W-:Y:S02]  /*6ef0*/  IADD3 R73, P1, R110.reuse, 0xa000, RZ ;  /* 0x0000a0006e497810 */ /* 0x040fe40007f3e0ff */
[C---:B------:R-:W-:Y:S02]  /*6f00*/  IADD3 R77, P6, R110.reuse, 0xb000, RZ ;  /* 0x0000b0006e4d7810 */ /* 0x040fe40007fde0ff */
[C---:B------:R-:W-:Y:S02]  /*6f10*/  IADD3 R81, P5, R110.reuse, 0xc000, RZ ;  /* 0x0000c0006e517810 */ /* 0x040fe40007fbe0ff */
[C---:B------:R-:W-:Y:S02]  /*6f20*/  IADD3 R85, P4, R110.reuse, 0xd000, RZ ;  /* 0x0000d0006e557810 */ /* 0x040fe40007f9e0ff */
[----:B------:R-:W-:Y:S01]  /*6f30*/  IADD3 R89, P3, R110, 0xe000, RZ ;  /* 0x0000e0006e597810 */ /* 0x000fe20007f7e0ff */
[----:B------:R0:W-:Y:S01]  /*6f40*/  STSM.16.M88.4 [R223], R4 ;  /* 0x00000004df007844 */ /* 0x0001e20000000200 */
[----:B------:R-:W-:-:S02]  /*6f50*/  LOP3.LUT R110, R31, R110, RZ, 0x3c, !PT ;  /* 0x0000006e1f6e7212 */ /* 0x000fc400078e3cff */
[----:B------:R-:W-:Y:S02]  /*6f60*/  SHF.R.U64 R0, R0, 0x3, RZ ;  /* 0x0000000300007819 */ /* 0x000fe400000012ff */
[----:B------:R-:W-:Y:S02]  /*6f70*/  MOV R31, R8 ;  /* 0x00000008001f7202 */ /* 0x000fe40000000f00 */
[----:B------:R-:W-:Y:S02]  /*6f80*/  MOV R30, R10 ;  /* 0x0000000a001e7202 */ /* 0x000fe40000000f00 */
[----:B------:R-:W-:Y:S02]  /*6f90*/  F2FP.BF16.F32.PACK_AB R8, R201, R202 ;  /* 0x000000cac908723e */ /* 0x000fe400000010ff */
[----:B------:R-:W-:Y:S02]  /*6fa0*/  F2FP.BF16.F32.PACK_AB R9, R43, R42 ;  /* 0x0000002a2b09723e */ /* 0x000fe400000010ff */
[----:B------:R-:W-:-:S02]  /*6fb0*/  F2FP.BF16.F32.PACK_AB R10, R199, R200 ;  /* 0x000000c8c70a723e */ /* 0x000fc400000010ff */
[----:B------:R-:W-:Y:S02]  /*6fc0*/  F2FP.BF16.F32.PACK_AB R11, R47, R46 ;  /* 0x0000002e2f0b723e */ /* 0x000fe400000010ff */
[----:B0-----:R-:W-:Y:S02]  /*6fd0*/  F2FP.BF16.F32.PACK_AB R4, R205, R207 ;  /* 0x000000cfcd04723e */ /* 0x001fe400000010ff */
[----:B------:R-:W-:Y:S02]  /*6fe0*/  F2FP.BF16.F32.PACK_AB R5, R35, R34 ;  /* 0x000000222305723e */ /* 0x000fe400000010ff */
[----:B------:R-:W-:Y:S02]  /*6ff0*/  F2FP.BF16.F32.PACK_AB R6, R203, R204 ;  /* 0x000000cccb06723e */ /* 0x000fe400000010ff */
[----:B------:R-:W-:Y:S02]  /*7000*/  F2FP.BF16.F32.PACK_AB R7, R39, R38 ;  /* 0x000000262707723e */ /* 0x000fe400000010ff */
[----:B------:R-:W-:-:S02]  /*7010*/  MOV R34, R12 ;  /* 0x0000000c00227202 */ /* 0x000fc40000000f00 */
[----:B------:R-:W-:Y:S01]  /*7020*/  MOV R35, R14 ;  /* 0x0000000e00237202 */ /* 0x000fe20000000f00 */
[----:B------:R0:W-:Y:S01]  /*7030*/  STSM.16.M88.4 [R31], R4 ;  /* 0x000000041f007844 */ /* 0x0001e20000000200 */
[----:B------:R-:W-:Y:S02]  /*7040*/  LOP3.LUT R92, R0, R27, RZ, 0x3c, !PT ;  /* 0x0000001b005c7212 */ /* 0x000fe400078e3cff */
[----:B------:R-:W-:Y:S01]  /*7050*/  MOV R206, R24 ;  /* 0x0000001800ce7202 */ /* 0x000fe20000000f00 */
[----:B------:R1:W-:Y:S01]  /*7060*/  STSM.16.M88.4 [R30], R8 ;  /* 0x000000081e007844 */ /* 0x0003e20000000200 */
[----:B------:R-:W-:Y:S02]  /*7070*/  F2FP.BF16.F32.PACK_AB R12, R197, R198 ;  /* 0x000000c6c50c723e */ /* 0x000fe400000010ff */
[----:B------:R-:W-:Y:S02]  /*7080*/  F2FP.BF16.F32.PACK_AB R13, R51, R50 ;  /* 0x00000032330d723e */ /* 0x000fe400000010ff */
[----:B------:R-:W-:-:S02]  /*7090*/  F2FP.BF16.F32.PACK_AB R14, R195, R196 ;  /* 0x000000c4c30e723e */ /* 0x000fc400000010ff */
[----:B------:R-:W-:Y:S02]  /*70a0*/  F2FP.BF16.F32.PACK_AB R15, R55, R54 ;  /* 0x00000036370f723e */ /* 0x000fe400000010ff */
[----:B------:R-:W-:Y:S02]  /*70b0*/  MOV R208, R28 ;  /* 0x0000001c00d07202 */ /* 0x000fe40000000f00 */
[----:B------:R-:W-:Y:S01]  /*70c0*/  F2FP.BF16.F32.PACK_AB R24, R193, R194 ;  /* 0x000000c2c118723e */ /* 0x000fe200000010ff */
[----:B------:R-:W-:Y:S01]  /*70d0*/  STSM.16.M88.4 [R206], R12 ;  /* 0x0000000cce007844 */ /* 0x000fe20000000200 */
[----:B------:R-:W-:Y:S02]  /*70e0*/  F2FP.BF16.F32.PACK_AB R25, R59, R58 ;  /* 0x0000003a3b19723e */ /* 0x000fe400000010ff */
[----:B------:R-:W-:Y:S02]  /*70f0*/  F2FP.BF16.F32.PACK_AB R26, R191, R192 ;  /* 0x000000c0bf1a723e */ /* 0x000fe400000010ff */
[----:B------:R-:W-:-:S02]  /*7100*/  F2FP.BF16.F32.PACK_AB R27, R63, R62 ;  /* 0x0000003e3f1b723e */ /* 0x000fc400000010ff */
[----:B------:R-:W-:Y:S02]  /*7110*/  MOV R52, R52 ;  /* 0x0000003400347202 */ /* 0x000fe40000000f00 */
[----:B0-----:R-:W-:Y:S01]  /*7120*/  F2FP.BF16.F32.PACK_AB R4, R183, R190 ;  /* 0x000000beb704723e */ /* 0x001fe200000010ff */
[----:B------:R-:W-:Y:S01]  /*7130*/  STSM.16.M88.4 [R208], R24 ;  /* 0x00000018d0007844 */ /* 0x000fe20000000200 */
[----:B------:R-:W-:Y:S02]  /*7140*/  F2FP.BF16.F32.PACK_AB R5, R67, R66 ;  /* 0x000000424305723e */ /* 0x000fe400000010ff */
[----:B------:R-:W-:Y:S02]  /*7150*/  F2FP.BF16.F32.PACK_AB R6, R181, R182 ;  /* 0x000000b6b506723e */ /* 0x000fe400000010ff */
[----:B------:R-:W-:Y:S02]  /*7160*/  F2FP.BF16.F32.PACK_AB R7, R71, R70 ;  /* 0x000000464707723e */ /* 0x000fe400000010ff */
[----:B------:R-:W-:-:S02]  /*7170*/  MOV R114, R114 ;  /* 0x0000007200727202 */ /* 0x000fc40000000f00 */
[----:B-1----:R-:W-:Y:S01]  /*7180*/  F2FP.BF16.F32.PACK_AB R8, R179, R180 ;  /* 0x000000b4b308723e */ /* 0x002fe200000010ff */
[----:B------:R0:W-:Y:S01]  /*7190*/  STSM.16.M88.4 [R52], R4 ;  /* 0x0000000434007844 */ /* 0x0001e20000000200 */
[----:B------:R-:W-:Y:S02]  /*71a0*/  F2FP.BF16.F32.PACK_AB R9, R75, R74 ;  /* 0x0000004a4b09723e */ /* 0x000fe400000010ff */
[----:B------:R-:W-:Y:S02]  /*71b0*/  F2FP.BF16.F32.PACK_AB R10, R177, R178 ;  /* 0x000000b2b10a723e */ /* 0x000fe400000010ff */
[----:B------:R-:W-:Y:S02]  /*71c0*/  F2FP.BF16.F32.PACK_AB R11, R79, R78 ;  /* 0x0000004e4f0b723e */ /* 0x000fe400000010ff */
[----:B------:R-:W-:Y:S02]  /*71d0*/  MOV R118, R118 ;  /* 0x0000007600767202 */ /* 0x000fe40000000f00 */
[----:B------:R-:W-:Y:S01]  /*71e0*/  F2FP.BF16.F32.PACK_AB R28, R175, R176 ;  /* 0x000000b0af1c723e */ /* 0x000fe200000010ff */
[----:B------:R-:W-:Y:S01]  /*71f0*/  STSM.16.M88.4 [R114], R8 ;  /* 0x0000000872007844 */ /* 0x000fe20000000200 */
[----:B------:R-:W-:-:S02]  /*7200*/  F2FP.BF16.F32.PACK_AB R29, R83, R82 ;  /* 0x00000052531d723e */ /* 0x000fc400000010ff */
[----:B------:R-:W-:Y:S02]  /*7210*/  F2FP.BF16.F32.PACK_AB R30, R173, R174 ;  /* 0x000000aead1e723e */ /* 0x000fe400000010ff */
[----:B------:R-:W-:Y:S02]  /*7220*/  F2FP.BF16.F32.PACK_AB R31, R87, R86 ;  /* 0x00000056571f723e */ /* 0x000fe400000010ff */
[----:B------:R-:W-:Y:S02]  /*7230*/  MOV R0, R122 ;  /* 0x0000007a00007202 */ /* 0x000fe40000000f00 */
[----:B0-----:R-:W-:Y:S01]  /*7240*/  F2FP.BF16.F32.PACK_AB R52, R169, R172 ;  /* 0x000000aca934723e */ /* 0x001fe200000010ff */
[----:B------:R-:W-:Y:S01]  /*7250*/  STSM.16.M88.4 [R118], R28 ;  /* 0x0000001c76007844 */ /* 0x000fe20000000200 */
[----:B------:R-:W-:Y:S02]  /*7260*/  F2FP.BF16.F32.PACK_AB R53, R91, R90 ;  /* 0x0000005a5b35723e */ /* 0x000fe400000010ff */
[----:B------:R-:W-:-:S02]  /*7270*/  F2FP.BF16.F32.PACK_AB R54, R159, R167 ;  /* 0x000000a79f36723e */ /* 0x000fc400000010ff */
[----:B------:R-:W-:Y:S02]  /*7280*/  F2FP.BF16.F32.PACK_AB R55, R95, R94 ;  /* 0x0000005e5f37723e */ /* 0x000fe400000010ff */
[----:B------:R-:W-:Y:S02]  /*7290*/  MOV R126, R126 ;  /* 0x0000007e007e7202 */ /* 0x000fe40000000f00 */
[----:B------:R-:W-:Y:S01]  /*72a0*/  MOV R130, R130 ;  /* 0x0000008200827202 */ /* 0x000fe20000000f00 */
[----:B------:R-:W-:Y:S01]  /*72b0*/  STSM.16.M88.4 [R0], R52 ;  /* 0x0000003400007844 */ /* 0x000fe20000000200 */
[----:B------:R-:W-:Y:S02]  /*72c0*/  MOV R134, R134 ;  /* 0x0000008600867202 */ /* 0x000fe40000000f00 */
[----:B------:R-:W-:Y:S01]  /*72d0*/  MOV R138, R138 ;  /* 0x0000008a008a7202 */ /* 0x000fe20000000f00 */
[----:B------:R-:W-:Y:S01]  /*72e0*/  STSM.16.M88.4 [R126], R96 ;  /* 0x000000607e007844 */ /* 0x000fe20000000200 */
[----:B------:R-:W-:-:S02]  /*72f0*/  F2FP.BF16.F32.PACK_AB R122, R125, R124 ;  /* 0x0000007c7d7a723e */ /* 0x000fc400000010ff */
[----:B------:R-:W-:Y:S01]  /*7300*/  F2FP.BF16.F32.PACK_AB R123, R161, R160 ;  /* 0x000000a0a17b723e */ /* 0x000fe200000010ff */
[----:B------:R0:W-:Y:S01]  /*7310*/  STSM.16.M88.4 [R130], R104 ;  /* 0x0000006882007844 */ /* 0x0001e20000000200 */
[----:B------:R-:W-:Y:S02]  /*7320*/  F2FP.BF16.F32.PACK_AB R128, R129, R128 ;  /* 0x000000808180723e */ /* 0x000fe400000010ff */
[----:B------:R-:W-:Y:S01]  /*7330*/  MOV R142, R142 ;  /* 0x0000008e008e7202 */ /* 0x000fe20000000f00 */
[----:B------:R1:W-:Y:S01]  /*7340*/  STSM.16.M88.4 [R134], R152 ;  /* 0x0000009886007844 */ /* 0x0003e20000000200 */
[----:B------:R-:W-:Y:S02]  /*7350*/  F2FP.BF16.F32.PACK_AB R129, R163, R162 ;  /* 0x000000a2a381723e */ /* 0x000fe400000010ff */
[----:B------:R-:W-:Y:S01]  /*7360*/  F2FP.BF16.F32.PACK_AB R131, R165, R164 ;  /* 0x000000a4a583723e */ /* 0x000fe200000010ff */
[----:B------:R1:W-:Y:S01]  /*7370*/  STSM.16.M88.4 [R138], R120 ;  /* 0x000000788a007844 */ /* 0x0003e20000000200 */
[----:B------:R-:W-:-:S02]  /*7380*/  F2FP.BF16.F32.PACK_AB R144, R145, R144 ;  /* 0x000000909190723e */ /* 0x000fc400000010ff */
[----:B------:R-:W-:Y:S02]  /*7390*/  F2FP.BF16.F32.PACK_AB R4, R137, R136 ;  /* 0x000000888904723e */ /* 0x000fe400000010ff */
[----:B------:R-:W-:Y:S02]  /*73a0*/  F2FP.BF16.F32.PACK_AB R5, R168, R166 ;  /* 0x000000a6a805723e */ /* 0x000fe400000010ff */
[----:B------:R-:W-:Y:S02]  /*73b0*/  F2FP.BF16.F32.PACK_AB R6, R141, R140 ;  /* 0x0000008c8d06723e */ /* 0x000fe400000010ff */
[----:B0-----:R-:W-:Y:S02]  /*73c0*/  F2FP.BF16.F32.PACK_AB R130, R133, R132 ;  /* 0x000000848582723e */ /* 0x001fe400000010ff */
[----:B------:R-:W-:Y:S02]  /*73d0*/  F2FP.BF16.F32.PACK_AB R7, R171, R170 ;  /* 0x000000aaab07723e */ /* 0x000fe400000010ff */
[----:B------:R-:W-:Y:S01]  /*73e0*/  F2FP.BF16.F32.PACK_AB R145, R147, R146 ;  /* 0x000000929391723e */ /* 0x000fe200000010ff */
[----:B------:R1:W-:Y:S01]  /*73f0*/  STSM.16.M88.4 [R142], R128 ;  /* 0x000000808e007844 */ /* 0x0003e20000000200 */
[----:B------:R-:W-:-:S02]  /*7400*/  LOP3.LUT R72, R73, 0x380, RZ, 0xc0, !PT ;  /* 0x0000038049487812 */ /* 0x000fc400078ec0ff */
[----:B------:R-:W-:Y:S01]  /*7410*/  LOP3.LUT R76, R77, 0x380, RZ, 0xc0, !PT ;  /* 0x000003804d4c7812 */ /* 0x000fe200078ec0ff */
[----:B------:R1:W-:Y:S01]  /*7420*/  STSM.16.M88.4 [R34], R4 ;  /* 0x0000000422007844 */ /* 0x0003e20000000200 */
[----:B------:R-:W-:Y:S02]  /*7430*/  LOP3.LUT R80, R81, 0x380, RZ, 0xc0, !PT ;  /* 0x0000038051507812 */ /* 0x000fe400078ec0ff */
[----:B------:R-:W-:Y:S02]  /*7440*/  LOP3.LUT R84, R85, 0x380, RZ, 0xc0, !PT ;  /* 0x0000038055547812 */ /* 0x000fe400078ec0ff */
[----:B------:R-:W-:Y:S02]  /*7450*/  LOP3.LUT R88, R89, 0x380, RZ, 0xc0, !PT ;  /* 0x0000038059587812 */ /* 0x000fe400078ec0ff */
[----:B------:R-:W-:Y:S02]  /*7460*/  F2FP.BF16.F32.PACK_AB R146, R149, R148 ;  /* 0x000000949592723e */ /* 0x000fe400000010ff */
[----:B------:R-:W-:-:S02]  /*7470*/  F2FP.BF16.F32.PACK_AB R147, R151, R150 ;  /* 0x000000969793723e */ /* 0x000fc400000010ff */
[----:B------:R-:W-:Y:S02]  /*7480*/  SHF.R.U64 R72, R72, 0x3, RZ ;  /* 0x0000000348487819 */ /* 0x000fe400000012ff */
[----:B------:R-:W-:Y:S01]  /*7490*/  SHF.R.U64 R76, R76, 0x3, RZ ;  /* 0x000000034c4c7819 */ /* 0x000fe200000012ff */
[----:B------:R1:W-:Y:S01]  /*74a0*/  STSM.16.M88.4 [R35], R144 ;  /* 0x0000009023007844 */ /* 0x0003e20000000200 */
[----:B------:R-:W-:Y:S02]  /*74b0*/  SHF.R.U64 R80, R80, 0x3, RZ ;  /* 0x0000000350507819 */ /* 0x000fe400000012ff */
[----:B------:R-:W-:Y:S02]  /*74c0*/  SHF.R.U64 R84, R84, 0x3, RZ ;  /* 0x0000000354547819 */ /* 0x000fe400000012ff */
[----:B------:R-:W-:Y:S02]  /*74d0*/  SHF.R.U64 R88, R88, 0x3, RZ ;  /* 0x0000000358587819 */ /* 0x000fe400000012ff */
        /* <DEDUP_REMOVED lines=10> */
[----:B------:R-:W-:Y:S06]  /*7580*/  BAR.SYNC.DEFER_BLOCKING 0x1, 0x100 ;  /* 0x0044000000007b1d */ /* 0x000fec0000010000 */
[----:B-1----:R-:W-:Y:S05]  /*7590*/  @P0 BRA `(.L_x_3244) ;  /* 0x0000000000cc0947 */ /* 0x002fea0003800000 */
[----:B------:R-:W0:Y:S01]  /*75a0*/  LDC R8, c[0x0][0xbe8] ;  /* 0x0002fa00ff087b82 */ /* 0x000e220000000800 */
[----:B------:R-:W-:Y:S01]  /*75b0*/  IMAD R0, RZ, RZ, -UR44 ;  /* 0x8000002cff007e24 */ /* 0x000fe2000f8e02ff */
[----:B------:R-:W-:Y:S01]  /*75c0*/  ULDC.64 UR8, c[0x0][0xb90] ;  /* 0x0002e40000087ab9 */ /* 0x000fe20000000a00 */
[----:B------:R-:W-:Y:S01]  /*75d0*/  IMAD.MOV R12, RZ, RZ, -R18 ;  /* 0x000000ffff0c7224 */ /* 0x000fe200078e0a12 */
[----:B------:R-:W-:Y:S02]  /*75e0*/  UIMAD UR6, UR10, UR8, URZ ;  /* 0x000000080a0672a4 */ /* 0x000fe4000f8e023f */
[----:B------:R-:W-:Y:S02]  /*75f0*/  UIMAD.WIDE.U32 UR4, UR7, UR8, URZ ;  /* 0x00000008070472a5 */ /* 0x000fe4000f8e003f */
[----:B------:R-:W1:Y:S01]  /*7600*/  LDC R13, c[0x0][0xc38] ;  /* 0x00030e00ff0d7b82 */ /* 0x000e620000000800 */
[----:B------:R-:W-:-:S04]  /*7610*/  UIMAD UR6, UR7, UR9, UR6 ;  /* 0x00000009070672a4 */ /* 0x000fc8000f8e0206 */
[----:B------:R-:W-:-:S03]  /*7620*/  UIADD3 UR6, UR5, UR6, URZ ;  /* 0x0000000605067290 */ /* 0x000fc6000fffe03f */
[----:B------:R-:W2:Y:S01]  /*7630*/  LDC.64 R10, c[0x0][0xb98] ;  /* 0x0002e600ff0a7b82 */ /* 0x000ea20000000a00 */
[----:B0-----:R-:W-:Y:S01]  /*7640*/  ISETP.NE.AND P0, PT, R8, 0x1, PT ;  /* 0x000000010800780c */ /* 0x001fe20003f05270 */
[----:B-1----:R-:W-:-:S04]  /*7650*/  IMAD R13, R13, R0, UR46 ;  /* 0x0000002e0d0d7e24 */ /* 0x002fc8000f8e0200 */
[----:B------:R-:W-:-:S08]  /*7660*/  IMAD R15, R13, 0x40, R214 ;  /* 0x000000400d0f7824 */ /* 0x000fd000078e02d6 */
[----:B------:R-:W0:Y:S01]  /*7670*/  @P0 LDC R4, c[0x0][0xbec] ;  /* 0x0002fb00ff040b82 */ /* 0x000e220000000800 */
[----:B------:R-:W-:Y:S02]  /*7680*/  IMAD R13, R13, 0x40, R2 ;  /* 0x000000400d0d7824 */ /* 0x000fe400078e0202 */
[----:B------:R-:W-:-:S05]  /*7690*/  IMAD.MOV.U32 R7, RZ, RZ, R15 ;  /* 0x000000ffff077224 */ /* 0x000fca00078e000f */
[----:B------:R-:W1:Y:S01]  /*76a0*/  @P0 LDC R5, c[0x0][0xbf0] ;  /* 0x0002fc00ff050b82 */ /* 0x000e620000000800 */
[----:B0-----:R-:W-:-:S04]  /*76b0*/  @P0 IMAD.HI.U32 R0, R15, R4, RZ ;  /* 0x000000040f000227 */ /* 0x001fc800078e00ff */
[----:B------:R-:W-:Y:S01]  /*76c0*/  IMAD.U32 R4, RZ, RZ, UR4 ;  /* 0x00000004ff047e24 */ /* 0x000fe2000f8e00ff */
[----:B-1----:R-:W-:Y:S01]  /*76d0*/  @P0 SHF.R.U32.HI R7, RZ, R5, R0 ;  /* 0x00000005ff070219 */ /* 0x002fe20000011600 */
[----:B------:R-:W-:Y:S01]  /*76e0*/  IMAD.U32 R5, RZ, RZ, UR5 ;  /* 0x00000005ff057e24 */ /* 0x000fe2000f8e00ff */
[----:B------:R-:W-:Y:S01]  /*76f0*/  ULDC.64 UR4, c[0x0][0xb88] ;  /* 0x0002e20000047ab9 */ /* 0x000fe20000000a00 */
[----:B------:R-:W-:Y:S02]  /*7700*/  IMAD.U32 R5, RZ, RZ, UR6 ;  /* 0x00000006ff057e24 */ /* 0x000fe4000f8e00ff */
[----:B------:R-:W-:Y:S02]  /*7710*/  IMAD.MOV R9, RZ, RZ, -R7 ;  /* 0x000000ffff097224 */ /* 0x000fe400078e0a07 */
[----:B--2---:R-:W-:Y:S02]  /*7720*/  IMAD R0, R10, UR11, RZ ;  /* 0x0000000b0a007c24 */ /* 0x004fe4000f8e02ff */
[----:B------:R-:W-:-:S02]  /*7730*/  IMAD R9, R8, R9, R15 ;  /* 0x0000000908097224 */ /* 0x000fc400078e020f */
[----:B------:R-:W-:-:S04]  /*7740*/  IMAD.WIDE.U32 R4, R10, UR45, R4 ;  /* 0x0000002d0a047c25 */ /* 0x000fc8000f8e0004 */
[----:B------:R-:W-:Y:S01]  /*7750*/  IMAD R6, R11, UR45, R0 ;  /* 0x0000002d0b067c24 */ /* 0x000fe2000f8e0200 */
[----:B------:R-:W-:Y:S02]  /*7760*/  SHF.R.S32.HI R11, RZ, 0x1f, R7 ;  /* 0x0000001fff0b7819 */ /* 0x000fe40000011407 */
[----:B------:R-:W-:Y:S02]  /*7770*/  SHF.R.S32.HI R0, RZ, 0x1f, R9 ;  /* 0x0000001fff007819 */ /* 0x000fe40000011409 */
[----:B------:R-:W-:-:S03]  /*7780*/  IADD3 R4, P0, R7, R4, RZ ;  /* 0x0000000407047210 */ /* 0x000fc60007f1e0ff */
[----:B------:R-:W-:Y:S01]  /*7790*/  IMAD R0, R0, UR4, RZ ;  /* 0x0000000400007c24 */ /* 0x000fe2000f8e02ff */
[----:B------:R-:W-:-:S03]  /*77a0*/  IADD3.X R5, R11, R5, R6, P0, !PT ;  /* 0x000000050b057210 */ /* 0x000fc600007fe406 */
[C---:B------:R-:W-:Y:S02]  /*77b0*/  IMAD R7, R9.reuse, UR5, R0 ;  /* 0x0000000509077c24 */ /* 0x040fe4000f8e0200 */
[----:B------:R-:W-:Y:S01]  /*77c0*/  IMAD.WIDE.U32 R4, R9, UR4, R4 ;  /* 0x0000000409047c25 */ /* 0x000fe2000f8e0004 */
[----:B------:R-:W-:-:S03]  /*77d0*/  ULDC.64 UR4, c[0x0][0xb50] ;  /* 0x0002d40000047ab9 */ /* 0x000fc60000000a00 */
[----:B------:R-:W-:Y:S01]  /*77e0*/  IMAD.IADD R5, R5, 0x1, R7 ;  /* 0x0000000105057824 */ /* 0x000fe200078e0207 */
[C---:B------:R-:W-:Y:S01]  /*77f0*/  LEA R10, P0, R4.reuse, UR4, 0x2 ;  /* 0x00000004040a7c11 */ /* 0x040fe2000f8010ff */
[----:B------:R-:W-:Y:S01]  /*7800*/  ULDC UR4, c[0x0][0xa88] ;  /* 0x0002a20000047ab9 */ /* 0x000fe20000000800 */
[----:B------:R-:W-:Y:S02]  /*7810*/  VIADD R9, R13, 0x8 ;  /* 0x000000080d097836 */ /* 0x000fe40000000000 */
[----:B------:R-:W-:Y:S01]  /*7820*/  LEA.HI.X R11, R4, UR5, R5, 0x2, P0 ;  /* 0x00000005040b7c11 */ /* 0x000fe200080f1405 */
[----:B------:R-:W-:Y:S01]  /*7830*/  SHFL.IDX PT, R6, R10, 0x1, 0x1c1f ;  /* 0x003c1f000a067f89 */ /* 0x000fe200000e0000 */
[----:B------:R-:W-:Y:S01]  /*7840*/  IMAD R0, R8, UR4, RZ ;  /* 0x0000000408007c24 */ /* 0x000fe2000f8e02ff */
[----:B------:R-:W-:Y:S02]  /*7850*/  ISETP.NE.AND P0, PT, R17, R12, PT ;  /* 0x0000000c1100720c */ /* 0x000fe40003f05270 */
[----:B------:R-:W-:Y:S02]  /*7860*/  SHFL.IDX PT, R4, R10, RZ, 0x1c1f ;  /* 0x001c1fff0a047589 */ /* 0x000fe400000e0000 */
[----:B------:R-:W-:-:S02]  /*7870*/  ISETP.GE.OR P1, PT, R13, R0, P0 ;  /* 0x000000000d00720c */ /* 0x000fc40000726670 */
[----:B------:R-:W0:Y:S01]  /*7880*/  SHFL.IDX PT, R5, R11, RZ, 0x1c1f ;  /* 0x001c1fff0b057589 */ /* 0x000e2200000e0000 */
[----:B------:R-:W-:-:S03]  /*7890*/  ISETP.GE.OR P0, PT, R9, R0, P0 ;  /* 0x000000000900720c */ /* 0x000fc60000706670 */
[----:B------:R-:W1:Y:S07]  /*78a0*/  SHFL.IDX PT, R7, R11, 0x1, 0x1c1f ;  /* 0x003c1f000b077f89 */ /* 0x000e6e00000e0000 */
[----:B0-----:R0:W-:Y:S04]  /*78b0*/  @!P1 ST.E desc[UR42][R4.64], R20 ;  /* 0x0000001404009985 */ /* 0x0011e8000c10192a */
[----:B-1----:R0:W-:Y:S02]  /*78c0*/  @!P0 ST.E desc[UR42][R6.64], R3 ;  /* 0x0000000306008985 */ /* 0x0021e4000c10192a */
.L_x_3244:
[----:B------:R-:W1:Y:S01]  /*78d0*/  LDC R10, c[0x0][0xbe8] ;  /* 0x0002fa00ff0a7b82 */ /* 0x000e620000000800 */
[----:B------:R-:W-:Y:S01]  /*78e0*/  ULDC UR12, c[0x0][0xac8] ;  /* 0x0002b200000c7ab9 */ /* 0x000fe20000000800 */
[----:B------:R-:W5:Y:S04]  /*78f0*/  LD.E.128 R108, desc[UR42][R110.64] ;  /* 0x0000002a6e6c7980 */ /* 0x000f68000c101d00 */
[----:B------:R-:W5:Y:S02]  /*7900*/  LD.E.128 R32, desc[UR42][R32.64] ;  /* 0x0000002a20207980 */ /* 0x000f64000c101d00 */
[----:B0-----:R-:W0:Y:S01]  /*7910*/  LDC R6, c[0x0][0xc38] ;  /* 0x00030e00ff067b82 */ /* 0x001e220000000800 */
[----:B------:R-:W-:Y:S01]  /*7920*/  ISETP.GE.AND P1, PT, R189, UR12, PT ;  /* 0x0000000cbd007c0c */ /* 0x000fe2000bf26270 */
[----:B------:R-:W-:Y:S01]  /*7930*/  IMAD R5, RZ, RZ, -UR44 ;  /* 0x8000002cff057e24 */ /* 0x000fe2000f8e02ff */
[----:B------:R-:W-:Y:S01]  /*7940*/  ULDC.64 UR8, c[0x0][0xae8] ;  /* 0x0002ba0000087ab9 */ /* 0x000fe20000000a00 */
[----:B------:R-:W5:Y:S04]  /*7950*/  LD.E.128 R36, desc[UR42][R36.64] ;  /* 0x0000002a24247980 */ /* 0x000f68000c101d00 */
[----:B------:R-:W2:Y:S01]  /*7960*/  LDC.64 R8, c[0x0][0xae0] ;  /* 0x0002b800ff087b82 */ /* 0x000ea20000000a00 */
[----:B------:R-:W5:Y:S04]  /*7970*/  LD.E.128 R40, desc[UR42][R40.64] ;  /* 0x0000002a28287980 */ /* 0x000f68000c101d00 */
[----:B------:R-:W5:Y:S01]  /*7980*/  LD.E.128 R44, desc[UR42][R44.64] ;  /* 0x0000002a2c2c7980 */ /* 0x000f62000c101d00 */
[----:B-1----:R-:W-:-:S03]  /*7990*/  ISETP.NE.AND P3, PT, R10, 0x1, PT ;  /* 0x000000010a00780c */ /* 0x002fc60003f65270 */
[----:B------:R-:W5:Y:S01]  /*79a0*/  LD.E.128 R48, desc[UR42][R48.64] ;  /* 0x0000002a30307980 */ /* 0x000f62000c101d00 */
[----:B------:R-:W-:Y:S02]  /*79b0*/  ISETP.GE.AND P0, PT, R188, UR12, PT ;  /* 0x0000000cbc007c0c */ /* 0x000fe4000bf06270 */
[----:B------:R-:W-:Y:S01]  /*79c0*/  SEL R3, RZ, 0xffffffff, P1 ;  /* 0xffffffffff037807 */ /* 0x000fe20000800000 */
[----:B------:R-:W5:Y:S01]  /*79d0*/  LD.E.128 R56, desc[UR42][R56.64] ;  /* 0x0000002a38387980 */ /* 0x000f62000c101d00 */
[----:B------:R-:W-:-:S03]  /*79e0*/  ISETP.GE.AND P2, PT, R16, UR12, PT ;  /* 0x0000000c10007c0c */ /* 0x000fc6000bf46270 */
[----:B------:R-:W5:Y:S02]  /*79f0*/  LD.E.128 R60, desc[UR42][R60.64] ;  /* 0x0000002a3c3c7980 */ /* 0x000f64000c101d00 */
[----:B------:R-:W1:Y:S01]  /*7a00*/  @P3 LDC R12, c[0x0][0xbec] ;  /* 0x0002fb00ff0c3b82 */ /* 0x000e620000000800 */
[----:B------:R-:W-:Y:S01]  /*7a10*/  SEL R4, RZ, 0xffffffff, P0 ;  /* 0xffffffffff047807 */ /* 0x000fe20000000000 */
[----:B------:R-:W-:Y:S01]  /*7a20*/  IMAD.SHL.U32 R3, R3, 0x2, RZ ;  /* 0x0000000203037824 */ /* 0x000fe200078e00ff */
[----:B------:R-:W-:Y:S01]  /*7a30*/  SEL R0, RZ, 0x1, P2 ;  /* 0x00000001ff007807 */ /* 0x000fe20001000000 */
[----:B------:R-:W5:Y:S04]  /*7a40*/  LD.E.128 R64, desc[UR42][R64.64] ;  /* 0x0000002a40407980 */ /* 0x000f68000c101d00 */
[----:B------:R-:W3:Y:S01]  /*7a50*/  @P3 LDC R7, c[0x0][0xbf0] ;  /* 0x0002fc00ff073b82 */ /* 0x000ee20000000800 */
[----:B------:R-:W-:Y:S01]  /*7a60*/  IMAD.SHL.U32 R4, R4, 0x4, RZ ;  /* 0x0000000404047824 */ /* 0x000fe200078e00ff */
[----:B------:R-:W-:Y:S01]  /*7a70*/  LOP3.LUT R3, R3, 0x2, R0, 0xe2, !PT ;  /* 0x0000000203037812 */ /* 0x000fe200078ee200 */
[----:B------:R-:W5:Y:S01]  /*7a80*/  LD.E.128 R68, desc[UR42][R68.64] ;  /* 0x0000002a44447980 */ /* 0x000f62000c101d00 */
[----:B------:R-:W-:Y:S01]  /*7a90*/  ISETP.GE.AND P0, PT, R187, UR12, PT ;  /* 0x0000000cbb007c0c */ /* 0x000fe2000bf06270 */
[----:B0-----:R-:W-:Y:S01]  /*7aa0*/  IMAD R24, R6, R5, UR46 ;  /* 0x0000002e06187e24 */ /* 0x001fe2000f8e0205 */
[----:B------:R-:W-:Y:S01]  /*7ab0*/  LOP3.LUT R3, R4, 0x4, R3, 0xe2, !PT ;  /* 0x0000000404037812 */ /* 0x000fe200078ee203 */
[----:B------:R-:W-:Y:S01]  /*7ac0*/  IMAD R0, R209, 0x20, R211 ;  /* 0x00000020d1007824 */ /* 0x000fe200078e02d3 */
[----:B------:R-:W-:Y:S01]  /*7ad0*/  SEL R4, RZ, 0xffffffff, P0 ;  /* 0xffffffffff047807 */ /* 0x000fe20000000000 */
[----:B------:R-:W5:Y:S02]  /*7ae0*/  LD.E.128 R72, desc[UR42][R72.64] ;  /* 0x0000002a48487980 */ /* 0x000f64000c101d00 */
[----:B------:R-:W-:-:S02]  /*7af0*/  IMAD R11, R24, 0x40, R0 ;  /* 0x00000040180b7824 */ /* 0x000fc400078e0200 */
[----:B------:R-:W-:Y:S01]  /*7b00*/  IMAD.SHL.U32 R4, R4, 0x8, RZ ;  /* 0x0000000804047824 */ /* 0x000fe200078e00ff */
[----:B------:R-:W-:Y:S01]  /*7b10*/  UIMAD UR6, UR10, UR8, URZ ;  /* 0x000000080a0672a4 */ /* 0x000fe2000f8e023f */
[----:B------:R-:W5:Y:S01]  /*7b20*/  LD.E.128 R76, desc[UR42][R76.64] ;  /* 0x0000002a4c4c7980 */ /* 0x000f62000c101d00 */
[----:B-1----:R-:W-:Y:S01]  /*7b30*/  @P3 IMAD.HI.U32 R0, R11, R12, RZ ;  /* 0x0000000c0b003227 */ /* 0x002fe200078e00ff */
[----:B------:R-:W-:Y:S02]  /*7b40*/  ISETP.GE.AND P1, PT, R186, UR12, PT ;  /* 0x0000000cba007c0c */ /* 0x000fe4000bf26270 */
[----:B------:R-:W-:Y:S01]  /*7b50*/  LOP3.LUT R3, R4, 0x8, R3, 0xe2, !PT ;  /* 0x0000000804037812 */ /* 0x000fe200078ee203 */
[----:B------:R-:W-:Y:S01]  /*7b60*/  IMAD.MOV.U32 R4, RZ, RZ, R11 ;  /* 0x000000ffff047224 */ /* 0x000fe200078e000b */
[----:B------:R-:W-:Y:S01]  /*7b70*/  UIMAD.WIDE.U32 UR4, UR7, UR8, URZ ;  /* 0x00000008070472a5 */ /* 0x000fe2000f8e003f */
[----:B------:R-:W5:Y:S01]  /*7b80*/  LD.E.128 R80, desc[UR42][R80.64] ;  /* 0x0000002a50507980 */ /* 0x000f62000c101d00 */
[----:B------:R-:W-:Y:S01]  /*7b90*/  UIMAD UR6, UR7, UR9, UR6 ;  /* 0x00000009070672a4 */ /* 0x000fe2000f8e0206 */
[----:B---3--:R-:W-:-:S02]  /*7ba0*/  @P3 SHF.R.U32.HI R4, RZ, R7, R0 ;  /* 0x00000007ff043219 */ /* 0x008fc40000011600 */
[----:B------:R-:W-:Y:S01]  /*7bb0*/  SEL R0, RZ, 0xffffffff, P1 ;  /* 0xffffffffff007807 */ /* 0x000fe20000800000 */
[----:B------:R-:W-:Y:S01]  /*7bc0*/  ULDC.64 UR8, c[0x0][0xaf0] ;  /* 0x0002bc0000087ab9 */ /* 0x000fe20000000a00 */
[----:B------:R-:W-:Y:S01]  /*7bd0*/  UIADD3 UR5, UR5, UR6, URZ ;  /* 0x0000000605057290 */ /* 0x000fe2000fffe03f */
[--C-:B------:R-:W-:Y:S01]  /*7be0*/  SHF.R.S32.HI R7, RZ, 0x1f, R4.reuse ;  /* 0x0000001fff077819 */ /* 0x100fe20000011404 */
[----:B------:R-:W-:Y:S01]  /*7bf0*/  UIMAD UR6, UR11, UR8, URZ ;  /* 0x000000080b0672a4 */ /* 0x000fe2000f8e023f */
[----:B------:R-:W-:Y:S01]  /*7c00*/  ISETP.GE.AND P0, PT, R185, UR12, PT ;  /* 0x0000000cb9007c0c */ /* 0x000fe2000bf06270 */
[----:B------:R-:W-:Y:S01]  /*7c10*/  IMAD.SHL.U32 R0, R0, 0x10, RZ ;  /* 0x0000001000007824 */ /* 0x000fe200078e00ff */
[----:B------:R-:W-:Y:S01]  /*7c20*/  UIMAD.WIDE.U32 UR4, UR45, UR8, UR4 ;  /* 0x000000082d0472a5 */ /* 0x000fe2000f8e0004 */
[----:B------:R-:W-:Y:S01]  /*7c30*/  IMAD.MOV R6, RZ, RZ, -R4 ;  /* 0x000000ffff067224 */ /* 0x000fe200078e0a04 */
[----:B------:R-:W-:Y:S01]  /*7c40*/  UIMAD UR6, UR45, UR9, UR6 ;  /* 0x000000092d0672a4 */ /* 0x000fe2000f8e0206 */
[----:B------:R-:W-:Y:S01]  /*7c50*/  SEL R5, RZ, 0xffffffff, P0 ;  /* 0xffffffffff057807 */ /* 0x000fe20000000000 */
[----:B--2---:R-:W-:Y:S01]  /*7c60*/  IMAD R7, R7, R8, RZ ;  /* 0x0000000807077224 */ /* 0x004fe200078e02ff */
[----:B------:R-:W-:Y:S01]  /*7c70*/  LOP3.LUT R0, R0, 0x10, R3, 0xe2, !PT ;  /* 0x0000001000007812 */ /* 0x000fe200078ee203 */
[----:B------:R-:W-:Y:S01]  /*7c80*/  IMAD R3, R10, R6, R11 ;  /* 0x000000060a037224 */ /* 0x000fe200078e020b */
[----:B------:R-:W-:Y:S01]  /*7c90*/  UIADD3 UR5, UR5, UR6, URZ ;  /* 0x0000000605057290 */ /* 0x000fe2000fffe03f */
[----:B------:R-:W-:Y:S01]  /*7ca0*/  IMAD R9, R4, R9, R7 ;  /* 0x0000000904097224 */ /* 0x000fe200078e0207 */
[----:B------:R-:W5:Y:S01]  /*7cb0*/  LD.E.128 R84, desc[UR42][R84.64] ;  /* 0x0000002a54547980 */ /* 0x000f62000c101d00 */
[----:B------:R-:W-:Y:S01]  /*7cc0*/  IMAD.SHL.U32 R7, R5, 0x20, RZ ;  /* 0x0000002005077824 */ /* 0x000fe200078e00ff */
[----:B------:R-:W-:-:S02]  /*7cd0*/  ISETP.GE.AND P0, PT, R213, UR12, PT ;  /* 0x0000000cd5007c0c */ /* 0x000fc4000bf06270 */
[----:B------:R-:W5:Y:S01]  /*7ce0*/  LD.E.128 R88, desc[UR42][R88.64] ;  /* 0x0000002a58587980 */ /* 0x000f62000c101d00 */
[----:B------:R-:W-:Y:S01]  /*7cf0*/  SHF.R.S32.HI R6, RZ, 0x1f, R3 ;  /* 0x0000001fff067819 */ /* 0x000fe20000011403 */
[----:B------:R-:W-:Y:S01]  /*7d00*/  IMAD.WIDE.U32 R4, R4, R8, UR4 ;  /* 0x0000000404047e25 */ /* 0x000fe2000f8e0008 */
[----:B------:R-:W-:Y:S01]  /*7d10*/  LOP3.LUT R0, R7, 0x20, R0, 0xe2, !PT ;  /* 0x0000002007007812 */ /* 0x000fe200078ee200 */
[----:B------:R-:W-:Y:S01]  /*7d20*/  ULDC.64 UR4, c[0x0][0xad8] ;  /* 0x0002b60000047ab9 */ /* 0x000fe20000000a00 */
[----:B------:R-:W5:Y:S01]  /*7d30*/  LD.E.128 R92, desc[UR42][R92.64] ;  /* 0x0000002a5c5c7980 */ /* 0x000f62000c101d00 */
[----:B------:R-:W-:Y:S01]  /*7d40*/  SEL R7, RZ, 0x40, P0 ;  /* 0x00000040ff077807 */ /* 0x000fe20000000000 */
[----:B------:R-:W-:Y:S01]  /*7d50*/  IMAD R6, R6, UR4, RZ ;  /* 0x0000000406067c24 */ /* 0x000fe2000f8e02ff */
[----:B------:R-:W-:Y:S01]  /*7d60*/  ISETP.GE.AND P0, PT, R212, UR12, PT ;  /* 0x0000000cd4007c0c */ /* 0x000fe2000bf06270 */
[----:B------:R-:W-:Y:S01]  /*7d70*/  @!PT LDS RZ, [RZ] ;  /* 0x00000000fffff984 */ /* 0x000fe20000000800 */
[----:B------:R-:W-:Y:S01]  /*7d80*/  @!PT LDS RZ, [RZ] ;  /* 0x00000000fffff984 */ /* 0x000fe20000000800 */
[----:B------:R-:W-:Y:S01]  /*7d90*/  @!PT LDS RZ, [RZ] ;  /* 0x00000000fffff984 */ /* 0x000fe20000000800 */
[----:B------:R-:W-:Y:S01]  /*7da0*/  @!PT LDS RZ, [RZ] ;  /* 0x00000000fffff984 */ /* 0x000fe20000000800 */
[----:B------:R0:W-:Y:S06]  /*7db0*/  MEMBAR.ALL.CTA ;  /* 0x0000000000007992 */ /* 0x0001ec0000008000 */
[----:B0-----:R-:W0:Y:S01]  /*7dc0*/  FENCE.VIEW.ASYNC.S ;  /* 0x00000000000073c6 */ /* 0x001e220000000000 */
[----:B------:R-:W-:Y:S01]  /*7dd0*/  LOP3.LUT R0, R0, R7, RZ, 0xfc, !PT ;  /* 0x0000000700007212 */ /* 0x000fe200078efcff */
[----:B------:R-:W-:Y:S01]  /*7de0*/  IMAD R7, R3, UR5, R6 ;  /* 0x0000000503077c24 */ /* 0x000fe2000f8e0206 */
[----:B------:R-:W-:Y:S01]  /*7df0*/  ULDC UR5, c[0x0][0xa88] ;  /* 0x0002a20000057ab9 */ /* 0x000fe20000000800 */
[----:B------:R-:W-:Y:S01]  /*7e00*/  IMAD.IADD R5, R5, 0x1, R9 ;  /* 0x0000000105057824 */ /* 0x000fe200078e0209 */
[----:B------:R-:W-:Y:S01]  /*7e10*/  ULDC.64 UR6, c[0x0][0xa80] ;  /* 0x0002a00000067ab9 */ /* 0x000fe20000000a00 */
[----:B------:R-:W-:Y:S01]  /*7e20*/  IMAD R25, R10, UR5, RZ ;  /* 0x000000050a197c24 */ /* 0x000fe2000f8e02ff */
[----:B------:R-:W-:Y:S01]  /*7e30*/  BSSY B0, `(.L_x_3245) ;  /* 0x000002e000007945 */ /* 0x000fe20003800000 */
[----:B------:R-:W-:-:S02]  /*7e40*/  IMAD R24, R24, 0x40, R211 ;  /* 0x0000004018187824 */ /* 0x000fc400078e02d3 */
[----:B------:R-:W-:Y:S01]  /*7e50*/  IMAD.WIDE.U32 R4, R3, UR4, R4 ;  /* 0x0000000403047c25 */ /* 0x000fe2000f8e0004 */
[----:B------:R-:W-:Y:S01]  /*7e60*/  SEL R3, RZ, 0x80, P0 ;  /* 0x00000080ff037807 */ /* 0x000fe20000000000 */
[----:B------:R-:W-:Y:S01]  /*7e70*/  UIADD3 UR4, UR41, 0x28c20, URZ ;  /* 0x00028c2029047890 */ /* 0x000fe2000fffe03f */
[----:B------:R-:W-:Y:S01]  /*7e80*/  ISETP.GE.AND P0, PT, R24, R25, PT ;  /* 0x000000191800720c */ /* 0x000fe20003f06270 */
[----:B------:R-:W-:Y:S01]  /*7e90*/  IMAD.IADD R5, R5, 0x1, R7 ;  /* 0x0000000105057824 */ /* 0x000fe200078e0207 */
[----:B------:R-:W-:Y:S01]  /*7ea0*/  LEA R20, P1, R4, UR6, 0x1 ;  /* 0x0000000604147c11 */ /* 0x000fe2000f8208ff */
[----:B------:R-:W-:Y:S01]  /*7eb0*/  UPRMT UR4, URZ, 0x654, UR4 ;  /* 0x000006543f047896 */ /* 0x000fe20008000004 */
[----:B------:R-:W-:Y:S02]  /*7ec0*/  LOP3.LUT R3, R0, R3, RZ, 0xfc, !PT ;  /* 0x0000000300037212 */ /* 0x000fe400078efcff */
[----:B------:R-:W-:Y:S01]  /*7ed0*/  LEA.HI.X R21, R4, UR7, R5, 0x1, P1 ;  /* 0x0000000704157c11 */ /* 0x000fe200088f0c05 */
[----:B0-----:R0:W1:Y:S04]  /*7ee0*/  SHFL.IDX PT, R6, R20, RZ, 0x181f ;  /* 0x00181fff14067589 */ /* 0x00106800000e0000 */
[----:B------:R0:W2:Y:S01]  /*7ef0*/  SHFL.IDX PT, R7, R21, RZ, 0x181f ;  /* 0x00181fff15077589 */ /* 0x0000a200000e0000 */
[----:B------:R-:W-:Y:S01]  /*7f00*/  SYNCS.ARRIVE.TRANS64.RED.A1T0 RZ, [UR4], RZ ;  /* 0x000000ffffff79a7 */ /* 0x000fe20008100404 */
[----:B------:R-:W-:Y:S05]  /*7f10*/  @P0 BRA `(.L_x_3246) ;  /* 0x00000000007c0947 */ /* 0x000fea0003800000 */
[----:B------:R-:W-:Y:S02]  /*7f20*/  ISETP.GE.AND P1, PT, R189, UR12, PT ;  /* 0x0000000cbd007c0c */ /* 0x000fe4000bf26270 */
[----:B------:R-:W-:Y:S02]  /*7f30*/  ISETP.GE.AND P0, PT, R16, UR12, PT ;  /* 0x0000000c10007c0c */ /* 0x000fe4000bf06270 */
[----:B------:R-:W-:Y:S02]  /*7f40*/  ISETP.GE.AND P5, PT, R188, UR12, PT ;  /* 0x0000000cbc007c0c */ /* 0x000fe4000bfa6270 */
[----:B------:R-:W-:-:S07]  /*7f50*/  ISETP.GE.AND P3, PT, R187, UR12, PT ;  /* 0x0000000cbb007c0c */ /* 0x000fce000bf66270 */
[CC--:B-1----:R-:W-:Y:S02]  /*7f60*/  @!P1 LEA R8, P2, R189.reuse, R6.reuse, 0x1 ;  /* 0x00000006bd089211 */ /* 0x0c2fe400078408ff */
[----:B--2---:R-:W-:Y:S02]  /*7f70*/  @!P0 IMAD.WIDE R4, R16, 0x2, R6 ;  /* 0x0000000210048825 */ /* 0x004fe400078e0206 */
[----:B------:R-:W-:Y:S02]  /*7f80*/  @!P1 LEA.HI.X R9, R189, R7, R222, 0x1, P2 ;  /* 0x00000007bd099211 */ /* 0x000fe400010f0cde */
[----:B------:R-:W-:Y:S01]  /*7f90*/  ISETP.GE.AND P2, PT, R186, UR12, PT ;  /* 0x0000000cba007c0c */ /* 0x000fe2000bf46270 */
[----:B-----5:R1:W-:Y:S01]  /*7fa0*/  @!P0 ST.E.128 desc[UR42][R4.64], R108 ;  /* 0x0000006c04008985 */ /* 0x0203e2000c101d2a */
[----:B------:R-:W-:Y:S02]  /*7fb0*/  @!P5 LEA R10, P4, R188, R6, 0x1 ;  /* 0x00000006bc0ad211 */ /* 0x000fe400078808ff */
[----:B------:R-:W-:Y:S01]  /*7fc0*/  LOP3.LUT P0, RZ, R0, 0x40, RZ, 0xc0, !PT ;  /* 0x0000004000ff7812 */ /* 0x000fe2000780c0ff */
[----:B------:R2:W-:Y:S01]  /*7fd0*/  @!P1 ST.E.128 desc[UR42][R8.64], R36 ;  /* 0x0000002408009985 */ /* 0x0005e2000c101d2a */
[----:B------:R-:W-:-:S02]  /*7fe0*/  ISETP.GE.AND P1, PT, R185, UR12, PT ;  /* 0x0000000cb9007c0c */ /* 0x000fc4000bf26270 */
[-C--:B------:R-:W-:Y:S02]  /*7ff0*/  @!P5 LEA.HI.X R11, R188, R7.reuse, R221, 0x1, P4 ;  /* 0x00000007bc0bd211 */ /* 0x080fe400020f0cdd */
[----:B------:R-:W-:Y:S02]  /*8000*/  LOP3.LUT P4, RZ, R3, 0x80, RZ, 0xc0, !PT ;  /* 0x0000008003ff7812 */ /* 0x000fe4000788c0ff */
[CC--:B------:R-:W-:Y:S01]  /*8010*/  @!P3 LEA R12, P6, R187.reuse, R6.reuse, 0x1 ;  /* 0x00000006bb0cb211 */ /* 0x0c0fe200078c08ff */
[----:B------:R3:W-:Y:S03]  /*8020*/  @!P5 ST.E.128 desc[UR42][R10.64], R44 ;  /* 0x0000002c0a00d985 */ /* 0x0007e6000c101d2a */
[----:B------:R-:W-:Y:S02]  /*8030*/  @!P3 LEA.HI.X R13, R187, R7, R220, 0x1, P6 ;  /* 0x00000007bb0db211 */ /* 0x000fe400030f0cdc */
[----:B-1----:R-:W-:-:S03]  /*8040*/  @!P2 LEA R4, P5, R186, R6, 0x1 ;  /* 0x00000006ba04a211 */ /* 0x002fc600078a08ff */
[----:B------:R3:W-:Y:S01]  /*8050*/  @!P3 ST.E.128 desc[UR42][R12.64], R56 ;  /* 0x000000380c00b985 */ /* 0x0007e2000c101d2a */
[-C--:B------:R-:W-:Y:S02]  /*8060*/  @P0 LEA R14, P3, R213, R6.reuse, 0x1 ;  /* 0x00000006d50e0211 */ /* 0x080fe400078608ff */
[CC--:B--2---:R-:W-:Y:S02]  /*8070*/  @!P1 LEA R8, P6, R185.reuse, R6.reuse, 0x1 ;  /* 0x00000006b9089211 */ /* 0x0c4fe400078c08ff */
[-C--:B------:R-:W-:Y:S02]  /*8080*/  @!P2 LEA.HI.X R5, R186, R7.reuse, R219, 0x1, P5 ;  /* 0x00000007ba05a211 */ /* 0x080fe400028f0cdb */
[----:B------:R-:W-:Y:S02]  /*8090*/  @P4 LEA R6, P5, R212, R6, 0x1 ;  /* 0x00000006d4064211 */ /* 0x000fe400078a08ff */
[-C--:B------:R-:W-:Y:S01]  /*80a0*/  @!P1 LEA.HI.X R9, R185, R7.reuse, R218, 0x1, P6 ;  /* 0x00000007b9099211 */ /* 0x080fe200030f0cda */
[----:B------:R3:W-:Y:S01]  /*80b0*/  @!P2 ST.E.128 desc[UR42][R4.64], R64 ;  /* 0x000000400400a985 */ /* 0x0007e2000c101d2a */
[----:B------:R-:W-:-:S02]  /*80c0*/  @P0 LEA.HI.X R15, R213, R7, R217, 0x1, P3 ;  /* 0x00000007d50f0211 */ /* 0x000fc400018f0cd9 */
[----:B------:R-:W-:Y:S01]  /*80d0*/  @P4 LEA.HI.X R7, R212, R7, R216, 0x1, P5 ;  /* 0x00000007d4074211 */ /* 0x000fe200028f0cd8 */
[----:B------:R3:W-:Y:S04]  /*80e0*/  @!P1 ST.E.128 desc[UR42][R8.64], R72 ;  /* 0x0000004808009985 */ /* 0x0007e8000c101d2a */
[----:B------:R3:W-:Y:S04]  /*80f0*/  @P0 ST.E.128 desc[UR42][R14.64], R80 ;  /* 0x000000500e000985 */ /* 0x0007e8000c101d2a */
[----:B------:R3:W-:Y:S02]  /*8100*/  @P4 ST.E.128 desc[UR42][R6.64], R88 ;  /* 0x0000005806004985 */ /* 0x0007e4000c101d2a */
.L_x_3246:
[----:B------:R-:W-:Y:S05]  /*8110*/  BSYNC B0 ;  /* 0x0000000000007941 */ /* 0x000fea0003800000 */
.L_x_3245:
[----:B---3--:R-:W-:Y:S01]  /*8120*/  VIADD R4, R24, 0x20 ;  /* 0x0000002018047836 */ /* 0x008fe20000000000 */
[----:B--2---:R2:W3:Y:S01]  /*8130*/  SHFL.IDX PT, R7, R21, 0x1, 0x181f ;  /* 0x00381f0015077f89 */ /* 0x0044e200000e0000 */
[----:B------:R-:W-:Y:S03]  /*8140*/  BSSY B0, `(.L_x_3247) ;  /* 0x0000023000007945 */ /* 0x000fe60003800000 */
[----:B------:R-:W-:Y:S01]  /*8150*/  ISETP.GE.AND P0, PT, R4, R25, PT ;  /* 0x000000190400720c */ /* 0x000fe20003f06270 */
[----:B-1----:R2:W1:-:S12]  /*8160*/  SHFL.IDX PT, R6, R20, 0x1, 0x181f ;  /* 0x00381f0014067f89 */ /* 0x00245800000e0000 */
[----:B--2---:R-:W-:Y:S05]  /*8170*/  @P0 BRA `(.L_x_3248) ;  /* 0x00000000007c0947 */ /* 0x004fea0003800000 */
[----:B------:R-:W-:Y:S02]  /*8180*/  ISETP.GE.AND P2, PT, R189, UR12, PT ;  /* 0x0000000cbd007c0c */ /* 0x000fe4000bf46270 */
[----:B------:R-:W-:Y:S02]  /*8190*/  ISETP.GE.AND P3, PT, R16, UR12, PT ;  /* 0x0000000c10007c0c */ /* 0x000fe4000bf66270 */
[----:B------:R-:W-:Y:S02]  /*81a0*/  ISETP.GE.AND P5, PT, R188, UR12, PT ;  /* 0x0000000cbc007c0c */ /* 0x000fe4000bfa6270 */
[----:B------:R-:W-:Y:S02]  /*81b0*/  ISETP.GE.AND P4, PT, R187, UR12, PT ;  /* 0x0000000cbb007c0c */ /* 0x000fe4000bf86270 */
[----:B------:R-:W-:-:S05]  /*81c0*/  LOP3.LUT P1, RZ, R0, 0x40, RZ, 0xc0, !PT ;  /* 0x0000004000ff7812 */ /* 0x000fca000782c0ff */
[CC--:B-1----:R-:W-:Y:S02]  /*81d0*/  @!P2 LEA R8, P0, R189.reuse, R6.reuse, 0x1 ;  /* 0x00000006bd08a211 */ /* 0x0c2fe400078008ff */
[----:B---3--:R-:W-:Y:S02]  /*81e0*/  @!P3 IMAD.WIDE R4, R16, 0x2, R6 ;  /* 0x000000021004b825 */ /* 0x008fe400078e0206 */
[-C--:B------:R-:W-:Y:S02]  /*81f0*/  @!P2 LEA.HI.X R9, R189, R7.reuse, R222, 0x1, P0 ;  /* 0x00000007bd09a211 */ /* 0x080fe400000f0cde */
[----:B------:R-:W-:Y:S01]  /*8200*/  @!P5 LEA R10, P0, R188, R6, 0x1 ;  /* 0x00000006bc0ad211 */ /* 0x000fe200078008ff */
[----:B-----5:R1:W-:Y:S01]  /*8210*/  @!P3 ST.E.128 desc[UR42][R4.64], R32 ;  /* 0x000000200400b985 */ /* 0x0203e2000c101d2a */
[----:B------:R-:W-:Y:S02]  /*8220*/  ISETP.GE.AND P3, PT, R186, UR12, PT ;  /* 0x0000000cba007c0c */ /* 0x000fe4000bf66270 */
[----:B------:R-:W-:Y:S01]  /*8230*/  @!P5 LEA.HI.X R11, R188, R7, R221, 0x1, P0 ;  /* 0x00000007bc0bd211 */ /* 0x000fe200000f0cdd */
[----:B------:R2:W-:Y:S01]  /*8240*/  @!P2 ST.E.128 desc[UR42][R8.64], R40 ;  /* 0x000000280800a985 */ /* 0x0005e2000c101d2a */
[----:B------:R-:W-:-:S02]  /*8250*/  ISETP.GE.AND P2, PT, R185, UR12, PT ;  /* 0x0000000cb9007c0c */ /* 0x000fc4000bf46270 */
[----:B------:R-:W-:Y:S01]  /*8260*/  LOP3.LUT P0, RZ, R3, 0x80, RZ, 0xc0, !PT ;  /* 0x0000008003ff7812 */ /* 0x000fe2000780c0ff */
[----:B------:R2:W-:Y:S01]  /*8270*/  @!P5 ST.E.128 desc[UR42][R10.64], R48 ;  /* 0x000000300a00d985 */ /* 0x0005e2000c101d2a */
[----:B------:R-:W-:-:S04]  /*8280*/  @!P4 LEA R12, P6, R187, R6, 0x1 ;  /* 0x00000006bb0cc211 */ /* 0x000fc800078c08ff */
[----:B------:R-:W-:Y:S02]  /*8290*/  @!P4 LEA.HI.X R13, R187, R7, R220, 0x1, P6 ;  /* 0x00000007bb0dc211 */ /* 0x000fe400030f0cdc */
[----:B------:R-:W-:-:S03]  /*82a0*/  @!P3 LEA R14, P5, R186, R6, 0x1 ;  /* 0x00000006ba0eb211 */ /* 0x000fc600078a08ff */
[----:B------:R2:W-:Y:S01]  /*82b0*/  @!P4 ST.E.128 desc[UR42][R12.64], R60 ;  /* 0x0000003c0c00c985 */ /* 0x0005e2000c101d2a */
[-C--:B-1----:R-:W-:Y:S02]  /*82c0*/  @!P2 LEA R4, P6, R185, R6.reuse, 0x1 ;  /* 0x00000006b904a211 */ /* 0x082fe400078c08ff */
[-C--:B0-----:R-:W-:Y:S02]  /*82d0*/  @P1 LEA R20, P4, R213, R6.reuse, 0x1 ;  /* 0x00000006d5141211 */ /* 0x081fe400078808ff */
        /* <DEDUP_REMOVED lines=9> */
.L_x_3248:
[----:B------:R-:W-:Y:S05]  /*8370*/  BSYNC B0 ;  /* 0x0000000000007941 */ /* 0x000fea0003800000 */
.L_x_3247:
[----:B------:R-:W4:Y:S02]  /*8380*/  LDC R0, c[0x0][0xc34] ;  /* 0x00030d00ff007b82 */ /* 0x000f240000000800 */
[----:B----4-:R-:W-:-:S13]  /*8390*/  ISETP.LE.AND P0, PT, R0, UR47, PT ;  /* 0x0000002f00007c0c */ /* 0x010fda000bf03270 */
[----:B------:R-:W-:Y:S05]  /*83a0*/  @!P0 BRA `(.L_x_3249) ;  /* 0xffffff8c00108947 */ /* 0x000fea000383ffff */
[----:B------:R-:W-:Y:S05]  /*83b0*/  EXIT ;  /* 0x000000000000794d */ /* 0x000fea0003800000 */
.L_x_3212:
[----:B------:R-:W-:-:S08]  /*83c0*/  NOP ;  /* 0x0000000000007918 */ /* 0x000fd00000000000 */
[----:B------:R-:W0:-:S00]  /*83d0*/  USETMAXREG.DEALLOC.CTAPOOL 0x18 ;  /* 0x00000018000079c8 */ /* 0x000e0000080e0500 */
[----:B------:R-:W1:Y:S01]  /*83e0*/  S2UR UR5, SR_CTAID.X ;  /* 0x00000000000579c3 */ /* 0x000e620000002500 */
[----:B0-----:R-:W-:Y:S02]  /*83f0*/  IMAD.MOV.U32 R2, RZ, RZ, 0x1 ;  /* 0x00000001ff027424 */ /* 0x001fe400078e00ff */
[----:B------:R-:W-:-:S05]  /*8400*/  IMAD.MOV.U32 R18, RZ, RZ, RZ ;  /* 0x000000ffff127224 */ /* 0x000fca00078e00ff */
[----:B------:R-:W1:Y:S02]  /*8410*/  LDC R3, c[0x0][0xc34] ;  /* 0x00030d00ff037b82 */ /* 0x000e640000000800 */
[----:B-1----:R-:W-:Y:S01]  /*8420*/  ISETP.LE.AND P0, PT, R3, UR5, PT ;  /* 0x0000000503007c0c */ /* 0x002fe2000bf03270 */
[----:B------:R-:W-:-:S05]  /*8430*/  IMAD.MOV.U32 R3, RZ, RZ, 0x1 ;  /* 0x00000001ff037424 */ /* 0x000fca00078e00ff */
[----:B------:R0:W-:Y:S07]  /*8440*/  STL [R1], R3 ;  /* 0x0000000301007387 */ /* 0x0001ee0000100800 */
[----:B------:R-:W-:Y:S05]  /*8450*/  @P0 BRA `(.L_x_3250) ;  /* 0x0000004800480947 */ /* 0x000fea0003800000 */
[----:B------:R-:W1:Y:S01]  /*8460*/  S2UR UR4, SR_CgaCtaId ;  /* 0x00000000000479c3 */ /* 0x000e620000008800 */
[C---:B------:R-:W-:Y:S01]  /*8470*/  IMAD.SHL.U32 R2, R0.reuse, 0x8, RZ ;  /* 0x0000000800027824 */ /* 0x040fe200078e00ff */
[----:B------:R-:W-:Y:S01]  /*8480*/  LOP3.LUT R5, R0, 0x7f, RZ, 0xc0, !PT ;  /* 0x0000007f00057812 */ /* 0x000fe200078ec0ff */
[----:B------:R-:W-:Y:S01]  /*8490*/  UMOV UR36, 0x400 ;  /* 0x0000040000247882 */ /* 0x000fe20000000000 */
[----:B------:R-:W-:Y:S01]  /*84a0*/  IMAD.MOV.U32 R18, RZ, RZ, RZ ;  /* 0x000000ffff127224 */ /* 0x000fe200078e00ff */
[----:B------:R-:W-:Y:S01]  /*84b0*/  ULDC.64 UR40, c[0x0][0x198] ;  /* 0x0000660000287ab9 */ /* 0x000fe20000000a00 */
[----:B0-----:R-:W-:Y:S01]  /*84c0*/  LOP3.LUT R3, R2, 0x1f8, RZ, 0xc0, !PT ;  /* 0x000001f802037812 */ /* 0x001fe200078ec0ff */
[----:B------:R-:W-:Y:S01]  /*84d0*/  IMAD.U32 R2, RZ, RZ, UR5 ;  /* 0x00000005ff027e24 */ /* 0x000fe2000f8e00ff */
[----:B------:R-:W-:Y:S02]  /*84e0*/  ULDC UR38, c[0x0][0xc] ;  /* 0x0000030000267ab9 */ /* 0x000fe40000000800 */
[----:B------:R-:W-:Y:S01]  /*84f0*/  LOP3.LUT R4, R3, 0x38, R0, 0x78, !PT ;  /* 0x0000003803047812 */ /* 0x000fe200078e7800 */
[----:B------:R-:W-:Y:S01]  /*8500*/  IMAD.SHL.U32 R3, R5, 0x8, RZ ;  /* 0x0000000805037824 */ /* 0x000fe200078e00ff */
[----:B------:R-:W-:-:S04]  /*8510*/  SHF.R.U32.HI R5, RZ, 0x3, R5 ;  /* 0x00000003ff057819 */ /* 0x000fc80000011605 */
[----:B------:R-:W-:Y:S01]  /*8520*/  LOP3.LUT R3, R4, 0x200, R3, 0xf8, !PT ;  /* 0x0000020004037812 */ /* 0x000fe200078ef803 */
[----:B------:R-:W-:-:S05]  /*8530*/  IMAD.SHL.U32 R4, R0, 0x10, RZ ;  /* 0x0000001000047824 */ /* 0x000fca00078e00ff */
[----:B------:R-:W-:Y:S01]  /*8540*/  LOP3.LUT R0, R5, 0x70, R4, 0xf8, !PT ;  /* 0x0000007005007812 */ /* 0x000fe200078ef804 */
[----:B------:R-:W-:Y:S01]  /*8550*/  IMAD.MOV.U32 R0, RZ, RZ, 0x1 ;  /* 0x00000001ff007424 */ /* 0x000fe200078e00ff */
[----:B-1----:R-:W-:-:S06]  /*8560*/  ULEA UR36, UR4, UR36, 0x18 ;  /* 0x0000002404247291 */ /* 0x002fcc000f8ec03f */
[----:B------:R-:W-:-:S05]  /*8570*/  LEA R3, R3, UR36, 0x1 ;  /* 0x0000002403037c11 */ /* 0x000fca000f8e08ff */
[----:B------:R0:W-:Y:S04]  /*8580*/  STL [R1+0x28], R3 ;  /* 0x0000280301007387 */ /* 0x0001e80000100800 */
[----:B------:R0:W-:Y:S04]  /*8590*/  STL [R1+0x20], R2 ;  /* 0x0000200201007387 */ /* 0x0001e80000100800 */
[----:B------:R0:W-:Y:S04]  /*85a0*/  STL [R1], R0 ;  /* 0x0000000001007387 */ /* 0x0001e80000100800 */
[----:B------:R0:W-:Y:S02]  /*85b0*/  STL [R1+0x30], RZ ;  /* 0x000030ff01007387 */ /* 0x0001e40000100800 */
.L_x_3342:
[----:B------:R-:W2:Y:S01]  /*85c0*/  LDL R4, [R1+0x20] ;  /* 0x0000200001047983 */ /* 0x000ea20000100800 */
[----:B0-----:R-:W0:Y:S01]  /*85d0*/  LDC R0, c[0x0][0xc38] ;  /* 0x00030e00ff007b82 */ /* 0x001e220000000800 */
[----:B------:R-:W-:Y:S05]  /*85e0*/  YIELD ;  /* 0x0000000000007946 */ /* 0x000fea0003800000 */
[----:B------:R-:W-:Y:S02]  /*85f0*/  ULDC.64 UR4, c[0x0][0x418] ;  /* 0x0001060000047ab9 */ /* 0x000fe40000000a00 */
[----:B-1----:R-:W1:Y:S01]  /*8600*/  LDC R17, c[0x0][0xc44] ;  /* 0x00031100ff117b82 */ /* 0x002e620000000800 */
        /* <DEDUP_REMOVED lines=11> */
[----:B--2---:R-:W-:-:S04]  /*86c0*/  @P0 IMAD.HI.U32 R0, R4, R0, RZ ;  /* 0x0000000004000227 */ /* 0x004fc800078e00ff */
[----:B------:R-:W-:Y:S01]  /*86d0*/  IMAD.MOV.U32 R6, RZ, RZ, R4 ;  /* 0x000000ffff067224 */ /* 0x000fe200078e0004 */
[----:B0-----:R-:W-:Y:S02]  /*86e0*/  @P0 SHF.R.U32.HI R6, RZ, R5, R0 ;  /* 0x00000005ff060219 */ /* 0x001fe40000011600 */
[----:B------:R-:W-:-:S03]  /*86f0*/  PLOP3.LUT P0, PT, PT, PT, UP0, 0x80, 0x0 ;  /* 0x000000000000781c */ /* 0x000fc60003f0f008 */
[----:B-1----:R-:W-:Y:S01]  /*8700*/  @P1 IMAD.HI.U32 R2, R6, R2, RZ ;  /* 0x0000000206021227 */ /* 0x002fe200078e00ff */
[----:B------:R0:W-:Y:S03]  /*8710*/  STL [R1+0x18], R6 ;  /* 0x0000180601007387 */ /* 0x0001e60000100800 */
[----:B------:R-:W-:Y:S01]  /*8720*/  IMAD.MOV.U32 R19, RZ, RZ, R6 ;  /* 0x000000ffff137224 */ /* 0x000fe200078e0006 */
[----:B------:R-:W-:Y:S02]  /*8730*/  @P1 SHF.R.U32.HI R19, RZ, R3, R2 ;  /* 0x00000003ff131219 */ /* 0x000fe40000011602 */
[----:B------:R-:W1:Y:S03]  /*8740*/  LDC R2, c[0x0][0x2f0] ;  /* 0x0000bc00ff027b82 */ /* 0x000e660000000800 */
[----:B------:R-:W-:Y:S01]  /*8750*/  IMAD.MOV R0, RZ, RZ, -R19 ;  /* 0x000000ffff007224 */ /* 0x000fe200078e0a13 */
[----:B------:R0:W-:Y:S03]  /*8760*/  STL [R1+0x10], R19 ;  /* 0x0000101301007387 */ /* 0x0001e60000100800 */
[----:B------:R-:W-:-:S02]  /*8770*/  IMAD R17, R17, R0, R6 ;  /* 0x0000000011117224 */ /* 0x000fc400078e0206 */
[----:B-1----:R-:W-:-:S04]  /*8780*/  IMAD R4, R2, UR4, RZ ;  /* 0x0000000402047c24 */ /* 0x002fc8000f8e02ff */
[----:B------:R-:W-:Y:S01]  /*8790*/  VIADD R0, R4, 0x3f ;  /* 0x0000003f04007836 */ /* 0x000fe20000000000 */
[----:B------:R0:W-:Y:S04]  /*87a0*/  STL [R1+0x2c], R4 ;  /* 0x00002c0401007387 */ /* 0x0001e80000100800 */
        /* <DEDUP_REMOVED lines=21> */
.L_x_3251:
        /* <DEDUP_REMOVED lines=9> */
[----:B0-----:R-:W-:Y:S02]  /*8990*/  IMAD.U32 R4, RZ, RZ, UR6 ;  /* 0x00000006ff047e24 */ /* 0x001fe4000f8e00ff */
        /* <DEDUP_REMOVED lines=9> */
[----:B--2---:R-:W-:Y:S05]  /*8a30*/  CALL.ABS.NOINC R2 ;  /* 0x0000000002007343 */ /* 0x004fea0003c00000 */
.L_x_3253:
        /* <DEDUP_REMOVED lines=15> */
.L_x_3252:
[----:B------:R-:W-:Y:S01]  /*8b30*/  ULDC.64 UR4, c[0x0][0x9f8] ;  /* 0x00027e0000047ab9 */ /* 0x000fe20000000a00 */
[----:B------:R-:W2:Y:S01]  /*8b40*/  LDL R16, [R1+0x1c] ;  /* 0x00001c0001107983 */ /* 0x000ea20000100800 */
[----:B------:R-:W-:-:S04]  /*8b50*/  ISETP.NE.U32.AND P0, PT, RZ, UR4, PT ;  /* 0x00000004ff007c0c */ /* 0x000fc8000bf05070 */
[----:B------:R-:W-:-:S13]  /*8b60*/  ISETP.NE.AND.EX P0, PT, RZ, UR5, PT, P0 ;  /* 0x00000005ff007c0c */ /* 0x000fda000bf05300 */
[----:B------:R-:W1:Y:S02]  /*8b70*/  @P0 LDC.64 R2, c[0x0][0x9f8] ;  /* 0x00027e00ff020b82 */ /* 0x000e640000000a00 */
[----:B-1----:R-:W-:-:S05]  /*8b80*/  @P0 IMAD.WIDE R2, R19, 0x4, R2 ;  /* 0x0000000413020825 */ /* 0x002fca00078e0202 */
[----:B0-----:R0:W3:Y:S01]  /*8b90*/  @P0 LDG.E R19, desc[UR42][R2.64] ;  /* 0x0000002a02130981 */ /* 0x0010e2000c1e1900 */
[----:B------:R-:W-:Y:S01]  /*8ba0*/  UMOV UR4, 0xffffffff ;  /* 0xffffffff00047882 */ /* 0x000fe20000000000 */
[----:B0-----:R-:W0:Y:S02]  /*8bb0*/  LDC.64 R2, c[0x0][0x418] ;  /* 0x00010600ff027b82 */ /* 0x001e240000000a00 */
[----:B0-----:R-:W-:-:S04]  /*8bc0*/  ISETP.NE.U32.AND P0, PT, R2, RZ, PT ;  /* 0x000000ff0200720c */ /* 0x001fc80003f05070 */
[----:B------:R-:W-:-:S04]  /*8bd0*/  ISETP.NE.AND.EX P1, PT, R3, RZ, PT, P0 ;  /* 0x000000ff0300720c */ /* 0x000fc80003f25300 */
[----:B------:R-:W-:Y:S01]  /*8be0*/  P2R R0, PR, RZ, 0x2 ;  /* 0x00000002ff007803 */ /* 0x000fe20000000000 */
[----:B--2---:R-:W-:-:S05]  /*8bf0*/  VIADD R8, R16, 0xffffffff ;  /* 0xffffffff10087836 */ /* 0x004fca0000000000 */
[----:B------:R0:W-:Y:S04]  /*8c00*/  STL [R1+0x14], R8 ;  /* 0x0000140801007387 */ /* 0x0001e80000100800 */
[----:B------:R0:W-:Y:S01]  /*8c10*/  STL [R1+0xc], R0 ;  /* 0x00000c0001007387 */ /* 0x0001e20000100800 */
[----:B---3--:R-:W-:Y:S02]  /*8c20*/  SHF.R.S32.HI R7, RZ, 0x1f, R19 ;  /* 0x0000001fff077819 */ /* 0x008fe40000011413 */
[----:B------:R-:W-:-:S03]  /*8c30*/  SEL R16, R19, RZ, !P1 ;  /* 0x000000ff13107207 */ /* 0x000fc60004800000 */
[----:B------:R0:W-:Y:S01]  /*8c40*/  STL [R1+0x4], R7 ;  /* 0x0000040701007387 */ /* 0x0001e20000100800 */
[----:B------:R-:W-:Y:S05]  /*8c50*/  BRA.DIV UR4, `(.L_x_3254) ;  /* 0x0000004604bc7947 */ /* 0x000fea000b800000 */
[----:B0-----:R-:W0:Y:S02]  /*8c60*/  S2R R0, SR_TID.X ;  /* 0x0000000000007919 */ /* 0x001e240000002100 */
[----:B0-----:R-:W-:-:S04]  /*8c70*/  SHF.R.U32.HI R0, RZ, 0x5, R0 ;  /* 0x00000005ff007819 */ /* 0x001fc80000011600 */
[----:B------:R-:W-:-:S05]  /*8c80*/  LOP3.LUT R0, R0, 0x3, RZ, 0xc0, !PT ;  /* 0x0000000300007812 */ /* 0x000fca00078ec0ff */
[----:B------:R0:W1:Y:S02]  /*8c90*/  SHFL.IDX PT, R14, R0, RZ, 0x1f ;  /* 0x00001fff000e7589 */ /* 0x00006400000e0000 */
.L_x_3359:
[----:B------:R-:W-:Y:S02]  /*8ca0*/  PLOP3.LUT P2, PT, PT, PT, PT, 0x8, 0x0 ;  /* 0x000000000000781c */ /* 0x000fe40003f4e170 */
[----:B-1----:R-:W-:Y:S02]  /*8cb0*/  ISETP.NE.AND P0, PT, R14, RZ, PT ;  /* 0x000000ff0e00720c */ /* 0x002fe40003f05270 */
[----:B0-----:R-:W-:-:S05]  /*8cc0*/  P2R R0, PR, RZ, 0x4 ;  /* 0x00000004ff007803 */ /* 0x001fca0000000000 */
[----:B------:R0:W-:Y:S06]  /*8cd0*/  STL [R1+0x8], R0 ;  /* 0x0000080001007387 */ /* 0x0001ec0000100800 */
[----:B------:R-:W-:Y:S05]  /*8ce0*/  @P0 BRA `(.L_x_3255) ;  /* 0x0000000000f80947 */ /* 0x000fea0003800000 */
[----:B------:R-:W-:-:S03]  /*8cf0*/  UMOV UR4, 0xffffffff ;  /* 0xffffffff00047882 */ /* 0x000fc60000000000 */
[----:B------:R-:W-:Y:S05]  /*8d00*/  BRA.DIV UR4, `(.L_x_3256) ;  /* 0x0000004604c47947 */ /* 0x000fea000b800000 */
[----:B------:R-:W-:-:S13]  /*8d10*/  ELECT P6, URZ, PT ;  /* 0x00000000003f782f */ /* 0x000fda00038c0000 */
.L_x_3362:
[----:B------:R-:W-:Y:S05]  /*8d20*/  @!P6 BRA `(.L_x_3255) ;  /* 0x0000000000e8e947 */ /* 0x000fea0003800000 */
[----:B------:R1:W-:Y:S01]  /*8d30*/  STL [R1+0x24], R8 ;  /* 0x0000240801007387 */ /* 0x0003e20000100800 */
[----:B------:R-:W-:Y:S01]  /*8d40*/  IMAD.MOV.U32 R16, RZ, RZ, R19 ;  /* 0x000000ffff107224 */ /* 0x000fe200078e0013 */
[----:B------:R-:W-:Y:S06]  /*8d50*/  @!P1 BRA `(.L_x_3257) ;  /* 0x00000000004c9947 */ /* 0x000fec0003800000 */
[----:B------:R-:W2:Y:S01]  /*8d60*/  LDC R6, c[0x0][0x43c] ;  /* 0x00010f00ff067b82 */ /* 0x000ea20000000800 */
[----:B0-----:R-:W-:Y:S01]  /*8d70*/  IMAD.MOV.U32 R0, RZ, RZ, R8 ;  /* 0x000000ffff007224 */ /* 0x001fe200078e0008 */
[----:B------:R-:W-:Y:S01]  /*8d80*/  ULDC.64 UR4, c[0x0][0x428] ;  /* 0x00010a0000047ab9 */ /* 0x000fe20000000a00 */
[----:B--2---:R-:W-:-:S13]  /*8d90*/  ISETP.NE.AND P0, PT, R6, 0x1, PT ;  /* 0x000000010600780c */ /* 0x004fda0003f05270 */
        /* <DEDUP_REMOVED lines=14> */
[----:B------:R2:W5:Y:S02]  /*8e80*/  LDG.E R16, desc[UR42][R2.64] ;  /* 0x0000002a02107981 */ /* 0x000564000c1e1900 */
.L_x_3257:
[----:B--2---:R-:W2:Y:S01]  /*8e90*/  LDL R2, [R1] ;  /* 0x0000000001027983 */ /* 0x004ea20000100800 */
[----:B0-----:R-:W-:Y:S02]  /*8ea0*/  LEA R0, R18, UR36, 0x3 ;  /* 0x0000002412007c11 */ /* 0x001fe4000f8e18ff */
[----:B--2---:R-:W-:-:S04]  /*8eb0*/  SHF.L.U32 R2, R2, 0x1f, RZ ;  /* 0x0000001f02027819 */ /* 0x004fc800000006ff */
[----:B------:R-:W0:Y:S02]  /*8ec0*/  SYNCS.PHASECHK.TRANS64.TRYWAIT P0, [R0+URZ+0x28c40], R2 ;  /* 0x028c4002000075a7 */ /* 0x000e24000800017f */
[----:B0-----:R-:W-:Y:S05]  /*8ed0*/  @!P0 BRA `(.L_x_3258) ;  /* 0x0000004400708947 */ /* 0x001fea0003800000 */
.L_x_3363:
        /* <DEDUP_REMOVED lines=11> */
.L_x_3259:
[----:B0-----:R-:W2:Y:S01]  /*8f90*/  LDL R2, [R1+0x24] ;  /* 0x0000240001027983 */ /* 0x001ea20000100800 */
[----:B------:R-:W-:Y:S01]  /*8fa0*/  R2UR UR8, R18 ;  /* 0x00000000120872ca */ /* 0x000fe200000e0000 */
[----:B------:R-:W-:Y:S01]  /*8fb0*/  UIADD3 UR4, UP0, UR40, 0x370, URZ ;  /* 0x0000037028047890 */ /* 0x000fe2000ff1e03f */
[----:B------:R-:W-:Y:S01]  /*8fc0*/  R2UR UR9, R0 ;  /* 0x00000000000972ca */ /* 0x000fe200000e0000 */
[----:B------:R-:W-:Y:S01]  /*8fd0*/  UMOV UR6, 0x0 ;  /* 0x0000000000067882 */ /* 0x000fe20000000000 */
[----:B------:R-:W-:Y:S01]  /*8fe0*/  R2UR UR12, R17 ;  /* 0x00000000110c72ca */ /* 0x000fe200000e0000 */
[----:B------:R-:W-:Y:S01]  /*8ff0*/  UIADD3.X UR5, URZ, UR41, URZ, UP0, !UPT ;  /* 0x000000293f057290 */ /* 0x000fe200087fe43f */
[----:B-----5:R-:W-:Y:S01]  /*9000*/  R2UR UR13, R16 ;  /* 0x00000000100d72ca */ /* 0x020fe200000e0000 */
[----:B------:R-:W-:Y:S01]  /*9010*/  UMOV UR7, 0x14f00000 ;  /* 0x14f0000000077882 */ /* 0x000fe20000000000 */
[----:B------:R-:W-:Y:S01]  /*9020*/  PLOP3.LUT P0, PT, PT, PT, PT, 0x80, 0x0 ;  /* 0x000000000000781c */ /* 0x000fe20003f0f070 */
[----:B------:R-:W-:-:S03]  /*9030*/  UMOV UR10, URZ ;  /* 0x0000003f000a7c82 */ /* 0x000fc60008000000 */
[----:B------:R-:W-:Y:S01]  /*9040*/  P2R R0, PR, RZ, 0x1 ;  /* 0x00000001ff007803 */ /* 0x000fe20000000000 */
[----:B------:R-:W-:Y:S02]  /*9050*/  ULEA UR8, UR8, UR36, 0xd ;  /* 0x0000002408087291 */ /* 0x000fe4000f8e683f */
[----:B------:R-:W-:Y:S02]  /*9060*/  UIADD3 UR9, UR9, 0x28c30, URZ ;  /* 0x00028c3009097890 */ /* 0x000fe4000fffe03f */
[----:B------:R-:W-:Y:S01]  /*9070*/  UIADD3 UR8, UR8, 0x22400, URZ ;  /* 0x0002240008087890 */ /* 0x000fe2000fffe03f */
[----:B------:R3:W-:Y:S01]  /*9080*/  STL [R1+0x8], R0 ;  /* 0x0000080001007387 */ /* 0x0007e20000100800 */
[----:B--2---:R-:W-:-:S13]  /*9090*/  R2UR UR11, R2 ;  /* 0x00000000020b72ca */ /* 0x004fda00000e0000 */
[----:B------:R-:W-:-:S09]  /*90a0*/  USHF.L.U32 UR11, UR11, 0x6, URZ ;  /* 0x000000060b0b7899 */ /* 0x000fd2000800063f */
[----:B------:R3:W-:Y:S02]  /*90b0*/  UTMALDG.4D [UR8], [UR4], desc[UR6] ;  /* 0x00000608040075b4 */ /* 0x0007e40008019000 */
[----:B---3--:R-:W-:Y:S01]  /*90c0*/  NOP ;  /* 0x0000000000007918 */ /* 0x008fe20000000000 */
.L_x_3255:
        /* <DEDUP_REMOVED lines=22> */
.L_x_3260:
[----:B------:R-:W2:Y:S01]  /*9230*/  LDL.LU R5, [R1+0x10] ;  /* 0x0000100001057983 */ /* 0x000ea20000300800 */
[----:B0-----:R-:W-:Y:S01]  /*9240*/  SHF.R.S32.HI R0, RZ, 0x1f, R17 ;  /* 0x0000001fff007819 */ /* 0x001fe20000011411 */
[----:B------:R-:W-:Y:S01]  /*9250*/  ULDC.64 UR4, c[0x0][0x2d8] ;  /* 0x0000b60000047ab9 */ /* 0x000fe20000000a00 */
[----:B-1----:R-:W0:Y:S01]  /*9260*/  LDC R8, c[0x0][0x448] ;  /* 0x00011200ff087b82 */ /* 0x002e220000000800 */
[----:B------:R-:W3:Y:S01]  /*9270*/  LDL.LU R4, [R1+0x18] ;  /* 0x0000180001047983 */ /* 0x000ee20000300800 */
[----:B------:R-:W-:-:S03]  /*9280*/  ULDC UR6, c[0x0][0x2b8] ;  /* 0x0000ae0000067ab9 */ /* 0x000fc60000000800 */
[----:B------:R-:W4:Y:S01]  /*9290*/  LDL R9, [R1+0x20] ;  /* 0x0000200001097983 */ /* 0x000f220000100800 */
[----:B------:R-:W-:Y:S02]  /*92a0*/  IMAD R0, R0, UR4, RZ ;  /* 0x0000000400007c24 */ /* 0x000fe4000f8e02ff */
[----:B------:R-:W-:-:S04]  /*92b0*/  IMAD.WIDE.U32 R2, R17, UR4, RZ ;  /* 0x0000000411027c25 */ /* 0x000fc8000f8e00ff */
[----:B------:R-:W-:Y:S01]  /*92c0*/  IMAD R0, R17, UR5, R0 ;  /* 0x0000000511007c24 */ /* 0x000fe2000f8e0200 */
[----:B------:R-:W-:-:S03]  /*92d0*/  ULDC.64 UR4, c[0x0][0x2e0] ;  /* 0x0000b80000047ab9 */ /* 0x000fc60000000a00 */
[----:B------:R-:W-:Y:S01]  /*92e0*/  IMAD.IADD R3, R3, 0x1, R0 ;  /* 0x0000000103037824 */ /* 0x000fe200078e0200 */
[----:B0-----:R-:W-:-:S13]  /*92f0*/  ISETP.NE.AND P0, PT, R8, 0x1, PT ;  /* 0x000000010800780c */ /* 0x001fda0003f05270 */
[----:B------:R-:W0:Y:S08]  /*9300*/  @P0 LDC R6, c[0x0][0x44c] ;  /* 0x00011300ff060b82 */ /* 0x000e300000000800 */
[----:B------:R-:W1:Y:S01]  /*9310*/  @P0 LDC R7, c[0x0][0x450] ;  /* 0x00011400ff070b82 */ /* 0x000e620000000800 */
[----:B--2---:R-:W-:Y:S01]  /*9320*/  SHF.R.S32.HI R0, RZ, 0x1f, R5 ;  /* 0x0000001fff007819 */ /* 0x004fe20000011405 */
[----:B------:R-:W-:-:S04]  /*9330*/  IMAD.WIDE.U32 R2, R5, UR4, R2 ;  /* 0x0000000405027c25 */ /* 0x000fc8000f8e0002 */
[----:B---3--:R-:W-:Y:S02]  /*9340*/  IMAD.MOV R4, RZ, RZ, -R4 ;  /* 0x000000ffff047224 */ /* 0x008fe400078e0a04 */
[----:B------:R-:W-:Y:S01]  /*9350*/  IMAD R0, R0, UR4, RZ ;  /* 0x0000000400007c24 */ /* 0x000fe2000f8e02ff */
[----:B------:R-:W-:Y:S02]  /*9360*/  ULDC UR4, c[0x0][0xc38] ;  /* 0x00030e0000047ab9 */ /* 0x000fe40000000800 */
[----:B----4-:R-:W-:Y:S02]  /*9370*/  IMAD R4, R4, UR4, R9 ;  /* 0x0000000404047c24 */ /* 0x010fe4000f8e0209 */
[----:B------:R2:W5:Y:S01]  /*9380*/  LDL R9, [R1+0x28] ;  /* 0x0000280001097983 */ /* 0x0005620000100800 */
[----:B------:R-:W-:Y:S01]  /*9390*/  IMAD R0, R5, UR5, R0 ;  /* 0x0000000505007c24 */ /* 0x000fe2000f8e0200 */
[----:B------:R-:W-:Y:S01]  /*93a0*/  ULDC.64 UR4, c[0x0][0x2d0] ;  /* 0x0000b40000047ab9 */ /* 0x000fe20000000a00 */
[----:B------:R-:W3:Y:S02]  /*93b0*/  S2R R5, SR_TID.X ;  /* 0x0000000000057919 */ /* 0x000ee40000002100 */
[----:B------:R-:W-:Y:S01]  /*93c0*/  IMAD.IADD R3, R3, 0x1, R0 ;  /* 0x0000000103037824 */ /* 0x000fe200078e0200 */
[----:B---3--:R-:W-:-:S04]  /*93d0*/  LOP3.LUT R5, R5, 0x7f, RZ, 0xc0, !PT ;  /* 0x0000007f05057812 */ /* 0x008fc800078ec0ff */
[----:B------:R-:W-:Y:S02]  /*93e0*/  SHF.R.U32.HI R10, RZ, 0x3, R5 ;  /* 0x00000003ff0a7819 */ /* 0x000fe40000011605 */
[----:B------:R-:W3:Y:S02]  /*93f0*/  S2R R5, SR_TID.X ;  /* 0x0000000000057919 */ /* 0x000ee40000002100 */
[----:B---3--:R-:W-:-:S05]  /*9400*/  IMAD.SHL.U32 R5, R5, 0x10, RZ ;  /* 0x0000001005057824 */ /* 0x008fca00078e00ff */
[----:B------:R-:W-:-:S05]  /*9410*/  LOP3.LUT R5, R10, 0x70, R5, 0xf8, !PT ;  /* 0x000000700a057812 */ /* 0x000fca00078ef805 */
[----:B------:R-:W-:Y:S01]  /*9420*/  IMAD R0, R4, 0x40, R5 ;  /* 0x0000004004007824 */ /* 0x000fe200078e0205 */
[----:B------:R-:W3:Y:S03]  /*9430*/  S2R R10, SR_TID.X ;  /* 0x00000000000a7919 */ /* 0x000ee60000002100 */
        /* <DEDUP_REMOVED lines=9> */
[----:B------:R-:W-:Y:S01]  /*94d0*/  SHF.R.S32.HI R5, RZ, 0x1f, R0 ;  /* 0x0000001fff057819 */ /* 0x000fe20000011400 */
[----:B------:R-:W-:Y:S02]  /*94e0*/  ULDC.64 UR4, c[0x0][0x2c8] ;  /* 0x0000b20000047ab9 */ /* 0x000fe40000000a00 */
[----:B------:R-:W-:Y:S02]  /*94f0*/  IMAD.IADD R3, R3, 0x1, R6 ;  /* 0x0000000103037824 */ /* 0x000fe400078e0206 */
[----:B------:R-:W-:Y:S02]  /*9500*/  IMAD R5, R5, UR4, RZ ;  /* 0x0000000405057c24 */ /* 0x000fe4000f8e02ff */
[----:B------:R-:W-:-:S04]  /*9510*/  IMAD.WIDE.U32 R2, R0, UR4, R2 ;  /* 0x0000000400027c25 */ /* 0x000fc8000f8e0002 */
[----:B---3--:R-:W-:Y:S02]  /*9520*/  IMAD.SHL.U32 R10, R10, 0x8, RZ ;  /* 0x000000080a0a7824 */ /* 0x008fe400078e00ff */
[----:B------:R-:W-:Y:S01]  /*9530*/  IMAD R5, R0, UR5, R5 ;  /* 0x0000000500057c24 */ /* 0x000fe2000f8e0205 */
[----:B------:R-:W-:Y:S02]  /*9540*/  ULDC.64 UR4, c[0x0][0x280] ;  /* 0x0000a00000047ab9 */ /* 0x000fe40000000a00 */
[----:B------:R-:W-:Y:S01]  /*9550*/  LOP3.LUT R10, R10, 0x38, RZ, 0xc0, !PT ;  /* 0x000000380a0a7812 */ /* 0x000fe200078ec0ff */
[----:B------:R-:W-:Y:S01]  /*9560*/  IMAD.IADD R5, R3, 0x1, R5 ;  /* 0x0000000103057824 */ /* 0x000fe200078e0205 */
[----:B------:R-:W-:Y:S01]  /*9570*/  LEA R0, P1, R2, UR4, 0x1 ;  /* 0x0000000402007c11 */ /* 0x000fe2000f8208ff */
[----:B------:R-:W-:Y:S01]  /*9580*/  UMOV UR4, 0xffffffff ;  /* 0xffffffff00047882 */ /* 0x000fe20000000000 */
[----:B------:R-:W-:Y:S02]  /*9590*/  ISETP.GE.AND P0, PT, R10, UR6, PT ;  /* 0x000000060a007c0c */ /* 0x000fe4000bf06270 */
[----:B------:R-:W-:Y:S01]  /*95a0*/  LEA.HI.X R2, R2, UR5, R5, 0x1, P1 ;  /* 0x0000000502027c11 */ /* 0x000fe200088f0c05 */
[----:B--2---:R-:W-:Y:S10]  /*95b0*/  BRA.DIV UR4, `(.L_x_3261) ;  /* 0x0000003e04cc7947 */ /* 0x004ff4000b800000 */
[----:B------:R-:W0:Y:S01]  /*95c0*/  S2R R6, SR_TID.X ;  /* 0x0000000000067919 */ /* 0x000e220000002100 */
[----:B------:R-:W-:Y:S02]  /*95d0*/  ULDC UR4, c[0x0][0x288] ;  /* 0x0000a20000047ab9 */ /* 0x000fe40000000800 */
[----:B------:R-:W-:Y:S01]  /*95e0*/  IMAD R3, R8, UR4, RZ ;  /* 0x0000000408037c24 */ /* 0x000fe2000f8e02ff */
[----:B------:R-:W1:Y:S01]  /*95f0*/  SHFL.IDX PT, R7, R0, RZ, 0x181f ;  /* 0x00181fff00077589 */ /* 0x000e6200000e0000 */
[----:B0-----:R-:W-:-:S04]  /*9600*/  LOP3.LUT R6, R6, 0x7f, RZ, 0xc0, !PT ;  /* 0x0000007f06067812 */ /* 0x001fc800078ec0ff */
[----:B------:R-:W-:Y:S02]  /*9610*/  SHF.R.U32.HI R11, RZ, 0x3, R6 ;  /* 0x00000003ff0b7819 */ /* 0x000fe40000011606 */
[----:B------:R-:W0:Y:S03]  /*9620*/  SHFL.IDX PT, R6, R2, RZ, 0x181f ;  /* 0x00181fff02067589 */ /* 0x000e2600000e0000 */
[----:B------:R-:W-:-:S04]  /*9630*/  IMAD R4, R4, 0x40, R11 ;  /* 0x0000004004047824 */ /* 0x000fc800078e020b */
        /* <DEDUP_REMOVED lines=8> */
[----:B-----5:R0:W-:Y:S01]  /*96c0*/  @!P1 LDGSTS.E.BYPASS.LTC128B.128 [R9+0x20400], desc[UR42][R6.64], !P0 ;  /* 0x2040000006099fae */ /* 0x0201e2000c101d6a */
[----:B------:R-:W-:Y:S01]  /*96d0*/  ISETP.GE.AND P1, PT, R5, R3, PT ;  /* 0x000000030500720c */ /* 0x000fe20003f26270 */
[----:B------:R-:W-:Y:S02]  /*96e0*/  VIADD R5, R4, 0x20 ;  /* 0x0000002004057836 */ /* 0x000fe40000000000 */
[----:B0-----:R-:W0:Y:S04]  /*96f0*/  SHFL.IDX PT, R7, R0, 0x1, 0x181f ;  /* 0x00381f0000077f89 */ /* 0x001e2800000e0000 */
[----:B------:R-:W1:Y:S06]  /*9700*/  SHFL.IDX PT, R6, R2, 0x1, 0x181f ;  /* 0x00381f0002067f89 */ /* 0x000e6c00000e0000 */
[----:B0-----:R-:W-:-:S05]  /*9710*/  @!P1 LEA R7, P2, R10, R7, 0x1 ;  /* 0x000000070a079211 */ /* 0x001fca00078408ff */
[----:B-1----:R-:W-:-:S05]  /*9720*/  @!P1 IMAD.X R6, RZ, RZ, R6, P2 ;  /* 0x000000ffff069224 */ /* 0x002fca00010e0606 */
[----:B------:R-:W-:-:S04]  /*9730*/  @!P1 LOP3.LUT R7, R7, R6, RZ, 0x3c, !PT ;  /* 0x0000000607079212 */ /* 0x000fc800078e3cff */
[----:B------:R-:W-:-:S04]  /*9740*/  @!P1 LOP3.LUT R6, R7, R6, RZ, 0x3c, !PT ;  /* 0x0000000607069212 */ /* 0x000fc800078e3cff */
[----:B------:R-:W-:-:S05]  /*9750*/  @!P1 LOP3.LUT R7, R7, R6, RZ, 0x3c, !PT ;  /* 0x0000000607079212 */ /* 0x000fca00078e3cff */
        /* <DEDUP_REMOVED lines=11> */
[----:B--2---:R0:W-:Y:S02]  /*9810*/  @!P1 LDGSTS.E.BYPASS.LTC128B.128 [R9+0x21400], desc[UR42][R6.64], !P0 ;  /* 0x2140000006099fae */ /* 0x0041e4000c101d6a */
.L_x_3372:
[----:B01----:R-:W2:Y:S01]  /*9820*/  LDL R6, [R1+0x30] ;  /* 0x0000300001067983 */ /* 0x003ea20000100800 */
[----:B------:R-:W-:-:S05]  /*9830*/  VIADD R4, R4, 0x30 ;  /* 0x0000003004047836 */ /* 0x000fca0000000000 */
[----:B------:R-:W-:-:S13]  /*9840*/  ISETP.GE.AND P1, PT, R4, R3, PT ;  /* 0x000000030400720c */ /* 0x000fda0003f26270 */
[----:B------:R-:W-:-:S05]  /*9850*/  @!P1 LEA R2, P2, R10, R0, 0x1 ;  /* 0x000000000a029211 */ /* 0x000fca00078408ff */
[----:B------:R-:W-:-:S05]  /*9860*/  @!P1 IMAD.X R3, RZ, RZ, R5, P2 ;  /* 0x000000ffff039224 */ /* 0x000fca00010e0605 */
[----:B------:R-:W-:Y:S01]  /*9870*/  @!PT LDS RZ, [RZ] ;  /* 0x00000000fffff984 */ /* 0x000fe20000000800 */
[----:B------:R-:W-:Y:S01]  /*9880*/  @!PT LDS RZ, [RZ] ;  /* 0x00000000fffff984 */ /* 0x000fe20000000800 */
[----:B------:R-:W-:Y:S01]  /*9890*/  @!PT LDS RZ, [RZ] ;  /* 0x00000000fffff984 */ /* 0x000fe20000000800 */
[----:B------:R0:W-:Y:S01]  /*98a0*/  @!P1 LDGSTS.E.BYPASS.LTC128B.128 [R9+0x21c00], desc[UR42][R2.64], !P0 ;  /* 0x21c0000002099fae */ /* 0x0001e2000c101d6a */
[----:B------:R-:W-:Y:S01]  /*98b0*/  NOP ;  /* 0x0000000000007918 */ /* 0x000fe20000000000 */
[----:B------:R-:W-:Y:S02]  /*98c0*/  SYNCS.ARRIVE.TRANS64.RED.A0T1 RZ, [UR36+0x28c00], RZ ;  /* 0x028c00ffffff79a7 */ /* 0x000fe40008200424 */
[----:B------:R-:W-:Y:S01]  /*98d0*/  ARRIVES.LDGSTSBAR.64.TRANSCNT [UR36+0x28c00] ;  /* 0x028c0000ff0079b0 */ /* 0x000fe20008000aa4 */
[----:B--2---:R-:W-:-:S04]  /*98e0*/  LOP3.LUT R0, R6, 0x1, RZ, 0xc, !PT ;  /* 0x0000000106007812 */ /* 0x004fc800078e0cff */
[----:B------:R-:W-:Y:S01]  /*98f0*/  SHF.L.U32 R0, R0, 0x1f, RZ ;  /* 0x0000001f00007819 */ /* 0x000fe200000006ff */
[----:B------:R-:W-:Y:S01]  /*9900*/  NOP ;  /* 0x0000000000007918 */ /* 0x000fe20000000000 */
[----:B------:R-:W-:Y:S01]  /*9910*/  SYNCS.ARRIVE.TRANS64.A1T0 RZ, [UR36+0x28c00], RZ ;  /* 0x028c00ffffff79a7 */ /* 0x000fe20008100024 */
[----:B------:R-:W-:Y:S01]  /*9920*/  BSSY B0, `(.L_x_3262) ;  /* 0x0000003000007945 */ /* 0x000fe20003800000 */
[----:B------:R-:W1:Y:S03]  /*9930*/  SYNCS.PHASECHK.TRANS64.TRYWAIT P0, [UR36+0x28c20], R0 ;  /* 0x028c2000ff0075a7 */ /* 0x000e660008000164 */
[----:B01----:R-:W-:Y:S05]  /*9940*/  @!P0 BRA `(.L_x_3263) ;  /* 0x00000040003c8947 */ /* 0x003fea0003800000 */
.L_x_3373:
[----:B------:R-:W-:Y:S05]  /*9950*/  BSYNC B0 ;  /* 0x0000000000007941 */ /* 0x000fea0003800000 */
.L_x_3262:
[----:B------:R-:W2:Y:S01]  /*9960*/  LDL R2, [R1+0x8] ;  /* 0x0000080001027983 */ /* 0x000ea20000100800 */
[----:B------:R-:W-:Y:S01]  /*9970*/  BSSY B0, `(.L_x_3264) ;  /* 0x0000095000007945 */ /* 0x000fe20003800000 */
[----:B--2---:R-:W-:-:S13]  /*9980*/  ISETP.NE.AND P0, PT, R2, RZ, PT ;  /* 0x000000ff0200720c */ /* 0x004fda0003f05270 */
[----:B------:R-:W-:Y:S05]  /*9990*/  @!P0 BRA `(.L_x_3265) ;  /* 0x0000000800488947 */ /* 0x000fea0003800000 */
[----:B------:R-:W2:Y:S01]  /*99a0*/  LDL R4, [R1] ;  /* 0x0000000001047983 */ /* 0x000ea20000100800 */
[----:B0-----:R-:W-:Y:S01]  /*99b0*/  LEA R3, R18, UR36, 0x3 ;  /* 0x0000002412037c11 */ /* 0x001fe2000f8e18ff */
[----:B------:R-:W-:Y:S01]  /*99c0*/  BSSY B1, `(.L_x_3266) ;  /* 0x0000007000017945 */ /* 0x000fe20003800000 */
[----:B------:R-:W0:Y:S02]  /*99d0*/  S2R R2, SR_TID.X ;  /* 0x0000000000027919 */ /* 0x000e240000002100 */
[----:B0-----:R-:W-:-:S04]  /*99e0*/  LOP3.LUT R2, R2, 0x7f, RZ, 0xc0, !PT ;  /* 0x0000007f02027812 */ /* 0x001fc800078ec0ff */
[----:B------:R-:W-:Y:S02]  /*99f0*/  ISETP.NE.AND P1, PT, R2, RZ, PT ;  /* 0x000000ff0200720c */ /* 0x000fe40003f25270 */
[----:B--2---:R-:W-:-:S04]  /*9a00*/  SHF.L.U32 R0, R4, 0x1f, RZ ;  /* 0x0000001f04007819 */ /* 0x004fc800000006ff */
[----:B------:R-:W0:Y:S02]  /*9a10*/  SYNCS.PHASECHK.TRANS64.TRYWAIT P0, [R3+URZ+0x28c60], R0 ;  /* 0x028c6000030075a7 */ /* 0x000e24000800017f */
[----:B0-----:R-:W-:Y:S05]  /*9a20*/  @!P0 BRA `(.L_x_3267) ;  /* 0x00000040001c8947 */ /* 0x001fea0003800000 */
.L_x_3374:
[----:B------:R-:W-:Y:S05]  /*9a30*/  BSYNC B1 ;  /* 0x0000000000017941 */ /* 0x000fea0003800000 */
.L_x_3266:
        /* <DEDUP_REMOVED lines=9> */
.L_x_3269:
[----:B------:R-:W-:Y:S05]  /*9ad0*/  BSYNC B1 ;  /* 0x0000000000017941 */ /* 0x000fea0003800000 */
.L_x_3268:
[----:B0-----:R-:W2:Y:S01]  /*9ae0*/  LDL R0, [R1+0x24] ;  /* 0x0000240001007983 */ /* 0x001ea20000100800 */
[----:B------:R-:W-:Y:S01]  /*9af0*/  LEA R2, R18, UR36, 0x10 ;  /* 0x0000002412027c11 */ /* 0x000fe2000f8e80ff */
[----:B------:R-:W-:Y:S01]  /*9b00*/  UIADD3 UR4, UP0, UR40, 0x470, URZ ;  /* 0x0000047028047890 */ /* 0x000fe2000ff1e03f */
[----:B------:R-:W-:Y:S01]  /*9b10*/  VIADD R3, R3, 0x28c50 ;  /* 0x00028c5003037836 */ /* 0x000fe20000000000 */
[----:B------:R-:W-:Y:S01]  /*9b20*/  PLOP3.LUT P0, PT, PT, PT, PT, 0x80, 0x0 ;  /* 0x000000000000781c */ /* 0x000fe20003f0f070 */
[----:B------:R-:W-:Y:S01]  /*9b30*/  UMOV UR6, 0x0 ;  /* 0x0000000000067882 */ /* 0x000fe20000000000 */
[----:B------:R-:W-:Y:S01]  /*9b40*/  VIADD R4, R2, 0x400 ;  /* 0x0000040002047836 */ /* 0x000fe20000000000 */
[----:B------:R-:W-:Y:S01]  /*9b50*/  UIADD3.X UR5, URZ, UR41, URZ, UP0, !UPT ;  /* 0x000000293f057290 */ /* 0x000fe200087fe43f */
[----:B------:R-:W-:Y:S01]  /*9b60*/  UMOV UR7, 0x14f00000 ;  /* 0x14f0000000077882 */ /* 0x000fe20000000000 */
[----:B------:R-:W-:Y:S01]  /*9b70*/  UMOV UR10, URZ ;  /* 0x0000003f000a7c82 */ /* 0x000fe20008000000 */
[----:B--2---:R-:W-:-:S09]  /*9b80*/  IMAD.SHL.U32 R0, R0, 0x40, RZ ;  /* 0x0000004000007824 */ /* 0x004fd200078e00ff */
.L_x_3270:
        /* <DEDUP_REMOVED lines=15> */
.L_x_3271:
        /* <DEDUP_REMOVED lines=15> */
.L_x_3272:
        /* <DEDUP_REMOVED lines=15> */
.L_x_3273:
        /* <DEDUP_REMOVED lines=15> */
.L_x_3274:
        /* <DEDUP_REMOVED lines=15> */
.L_x_3275:
        /* <DEDUP_REMOVED lines=15> */
.L_x_3276:
        /* <DEDUP_REMOVED lines=15> */
.L_x_3277:
        /* <DEDUP_REMOVED lines=10> */
.L_x_3265:
[----:B------:R-:W-:Y:S05]  /*a2c0*/  BSYNC B0 ;  /* 0x0000000000007941 */ /* 0x000fea0003800000 */
.L_x_3264:
[----:B------:R-:W2:Y:S04]  /*a2d0*/  LDL.LU R4, [R1+0x2c] ;  /* 0x00002c0001047983 */ /* 0x000ea80000300800 */
[----:B------:R-:W3:Y:S01]  /*a2e0*/  LDL.LU R7, [R1] ;  /* 0x0000000001077983 */ /* 0x000ee20000300800 */
[----:B------:R-:W-:-:S05]  /*a2f0*/  VIADD R18, R18, 0x1 ;  /* 0x0000000112127836 */ /* 0x000fca0000000000 */
[----:B------:R-:W-:-:S04]  /*a300*/  ISETP.NE.AND P0, PT, R18, 0x2, PT ;  /* 0x000000021200780c */ /* 0x000fc80003f05270 */
[----:B0-----:R-:W-:Y:S02]  /*a310*/  SEL R0, RZ, 0x1, P0 ;  /* 0x00000001ff007807 */ /* 0x001fe40000000000 */
[----:B------:R-:W-:Y:S02]  /*a320*/  SEL R18, R18, RZ, P0 ;  /* 0x000000ff12127207 */ /* 0x000fe40000000000 */
[----:B--2---:R-:W-:Y:S02]  /*a330*/  ISETP.GE.AND P1, PT, R4, 0x41, PT ;  /* 0x000000410400780c */ /* 0x004fe40003f26270 */
[----:B---3--:R-:W-:-:S05]  /*a340*/  LOP3.LUT R7, R7, R0, RZ, 0x3c, !PT ;  /* 0x0000000007077212 */ /* 0x008fca00078e3cff */
[----:B------:R0:W-:Y:S06]  /*a350*/  STL [R1], R7 ;  /* 0x0000000701007387 */ /* 0x0001ec0000100800 */
[----:B------:R-:W-:Y:S05]  /*a360*/  @!P1 BRA `(.L_x_3278) ;  /* 0x00000028005c9947 */ /* 0x000fea0003800000 */
[----:B------:R-:W2:Y:S01]  /*a370*/  LDL R4, [R1+0x1c] ;  /* 0x00001c0001047983 */ /* 0x000ea20000100800 */
[----:B------:R-:W-:Y:S02]  /*a380*/  IMAD.MOV.U32 R0, RZ, RZ, 0x1 ;  /* 0x00000001ff007424 */ /* 0x000fe400078e00ff */
[----:B--2---:R-:W-:-:S05]  /*a390*/  IMAD.MOV R6, RZ, RZ, -R4 ;  /* 0x000000ffff067224 */ /* 0x004fca00078e0a04 */
[----:B------:R-:W-:-:S05]  /*a3a0*/  VIADDMNMX R6, R6, R0, 0xffffffff, !PT ;  /* 0xffffffff06067446 */ /* 0x000fca0007800100 */
[----:B------:R-:W-:-:S05]  /*a3b0*/  IMAD.IADD R0, R4, 0x1, R6 ;  /* 0x0000000104007824 */ /* 0x000fca00078e0206 */
[----:B------:R-:W-:-:S04]  /*a3c0*/  LOP3.LUT R0, R0, 0x1, RZ, 0xc0, !PT ;  /* 0x0000000100007812 */ /* 0x000fc800078ec0ff */
[----:B------:R-:W-:Y:S01]  /*a3d0*/  ISETP.NE.U32.AND P0, PT, R0, 0x1, PT ;  /* 0x000000010000780c */ /* 0x000fe20003f05070 */
[----:B------:R-:W-:-:S12]  /*a3e0*/  VIADD R0, R4, 0xfffffffe ;  /* 0xfffffffe04007836 */ /* 0x000fd80000000000 */
[----:B------:R-:W-:Y:S05]  /*a3f0*/  @P0 BRA `(.L_x_3279) ;  /* 0x0000000c00600947 */ /* 0x000fea0003800000 */
[----:B------:R-:W2:Y:S01]  /*a400*/  LDL R4, [R1+0x8] ;  /* 0x0000080001047983 */ /* 0x000ea20000100800 */
[----:B------:R-:W-:Y:S01]  /*a410*/  BSSY B0, `(.L_x_3280) ;  /* 0x00000cd000007945 */ /* 0x000fe20003800000 */
[----:B--2---:R-:W-:-:S13]  /*a420*/  ISETP.NE.AND P2, PT, R4, RZ, PT ;  /* 0x000000ff0400720c */ /* 0x004fda0003f45270 */
[----:B------:R-:W-:Y:S05]  /*a430*/  @!P2 BRA `(.L_x_3281) ;  /* 0x0000000c0028a947 */ /* 0x000fea0003800000 */
[----:B------:R-:W2:Y:S02]  /*a440*/  LDL R4, [R1+0xc] ;  /* 0x00000c0001047983 */ /* 0x000ea40000100800 */
[----:B--2---:R-:W-:-:S13]  /*a450*/  ISETP.NE.AND P2, PT, R4, RZ, PT ;  /* 0x000000ff0400720c */ /* 0x004fda0003f45270 */
[----:B------:R-:W-:Y:S05]  /*a460*/  @!P2 BRA `(.L_x_3282) ;  /* 0x00000000004ca947 */ /* 0x000fea0003800000 */
[----:B------:R-:W2:Y:S01]  /*a470*/  LDL R8, [R1+0x4] ;  /* 0x0000040001087983 */ /* 0x000ea20000100800 */
[----:B------:R-:W1:Y:S01]  /*a480*/  LDC R5, c[0x0][0x43c] ;  /* 0x00010f00ff057b82 */ /* 0x000e620000000800 */
[----:B------:R-:W-:Y:S01]  /*a490*/  ULDC.64 UR4, c[0x0][0x428] ;  /* 0x00010a0000047ab9 */ /* 0x000fe20000000a00 */
[----:B-1----:R-:W-:-:S13]  /*a4a0*/  ISETP.NE.AND P0, PT, R5, 0x1, PT ;  /* 0x000000010500780c */ /* 0x002fda0003f05270 */
[----:B------:R-:W1:Y:S02]  /*a4b0*/  @P0 LDC.64 R2, c[0x0][0x440] ;  /* 0x00011000ff020b82 */ /* 0x000e640000000a00 */
[----:B-1----:R-:W-:-:S04]  /*a4c0*/  @P0 IMAD.HI.U32 R4, R0, R2, RZ ;  /* 0x0000000200040227 */ /* 0x002fc800078e00ff */
[----:B------:R-:W-:Y:S01]  /*a4d0*/  IMAD.MOV.U32 R2, RZ, RZ, R0 ;  /* 0x000000ffff027224 */ /* 0x000fe200078e0000 */
[----:B------:R-:W-:-:S05]  /*a4e0*/  @P0 SHF.R.U32.HI R2, RZ, R3, R4 ;  /* 0x00000003ff020219 */ /* 0x000fca0000011604 */
[----:B------:R-:W-:-:S04]  /*a4f0*/  IMAD.MOV R3, RZ, RZ, -R2 ;  /* 0x000000ffff037224 */ /* 0x000fc800078e0a02 */
[----:B------:R-:W-:Y:S01]  /*a500*/  IMAD R0, R5, R3, R0 ;  /* 0x0000000305007224 */ /* 0x000fe200078e0200 */
[----:B------:R-:W-:-:S03]  /*a510*/  SHF.R.S32.HI R3, RZ, 0x1f, R2 ;  /* 0x0000001fff037819 */ /* 0x000fc60000011402 */
[----:B------:R-:W-:-:S04]  /*a520*/  IMAD.WIDE.U32 R2, R19, UR4, R2 ;  /* 0x0000000413027c25 */ /* 0x000fc8000f8e0002 */
[----:B--2---:R-:W-:-:S04]  /*a530*/  IMAD R4, R8, UR4, RZ ;  /* 0x0000000408047c24 */ /* 0x004fc8000f8e02ff */
[----:B------:R-:W-:Y:S01]  /*a540*/  IMAD R4, R19, UR5, R4 ;  /* 0x0000000513047c24 */ /* 0x000fe2000f8e0204 */
[----:B------:R-:W-:-:S03]  /*a550*/  ULDC.64 UR4, c[0x0][0x418] ;  /* 0x0001060000047ab9 */ /* 0x000fc60000000a00 */
[----:B------:R-:W-:Y:S01]  /*a560*/  IMAD.IADD R3, R4, 0x1, R3 ;  /* 0x0000000104037824 */ /* 0x000fe200078e0203 */
[----:B------:R-:W-:-:S04]  /*a570*/  LEA R4, P0, R2, UR4, 0x2 ;  /* 0x0000000402047c11 */ /* 0x000fc8000f8010ff */
[----:B------:R-:W-:-:S05]  /*a580*/  LEA.HI.X R5, R2, UR5, R3, 0x2, P0 ;  /* 0x0000000502057c11 */ /* 0x000fca00080f1403 */
[----:B------:R1:W5:Y:S04]  /*a590*/  LDG.E R16, desc[UR42][R4.64] ;  /* 0x0000002a04107981 */ /* 0x000368000c1e1900 */
.L_x_3282:
[----:B------:R-:W-:Y:S01]  /*a5a0*/  LEA R3, R18, UR36, 0x3 ;  /* 0x0000002412037c11 */ /* 0x000fe2000f8e18ff */
[----:B-1----:R-:W1:Y:S01]  /*a5b0*/  S2R R4, SR_TID.X ;  /* 0x0000000000047919 */ /* 0x002e620000002100 */
[----:B------:R-:W-:Y:S01]  /*a5c0*/  SHF.L.U32 R2, R7, 0x1f, RZ ;  /* 0x0000001f07027819 */ /* 0x000fe200000006ff */
[----:B------:R-:W-:Y:S03]  /*a5d0*/  BSSY B1, `(.L_x_3283) ;  /* 0x0000005000017945 */ /* 0x000fe60003800000 */
[----:B------:R-:W2:Y:S01]  /*a5e0*/  SYNCS.PHASECHK.TRANS64.TRYWAIT P0, [R3+URZ+0x28c40], R2 ;  /* 0x028c4002030075a7 */ /* 0x000ea2000800017f */
[----:B-1----:R-:W-:-:S04]  /*a5f0*/  LOP3.LUT R4, R4, 0x7f, RZ, 0xc0, !PT ;  /* 0x0000007f04047812 */ /* 0x002fc800078ec0ff */
[----:B------:R-:W-:Y:S01]  /*a600*/  ISETP.NE.AND P1, PT, R4, RZ, PT ;  /* 0x000000ff0400720c */ /* 0x000fe20003f25270 */
[----:B--2---:R-:W-:-:S12]  /*a610*/  @!P0 BRA `(.L_x_3284) ;  /* 0x0000003400348947 */ /* 0x004fd80003800000 */
.L_x_3375:
[----:B------:R-:W-:Y:S05]  /*a620*/  BSYNC B1 ;  /* 0x0000000000017941 */ /* 0x000fea0003800000 */
.L_x_3283:
[----:B------:R-:W-:Y:S04]  /*a630*/  BSSY B1, `(.L_x_3285) ;  /* 0x0000009000017945 */ /* 0x000fe80003800000 */
[----:B------:R-:W-:Y:S05]  /*a640*/  @P1 BRA `(.L_x_3286) ;  /* 0x00000000001c1947 */ /* 0x000fea0003800000 */
[----:B------:R-:W2:Y:S01]  /*a650*/  S2R R5, SR_TID.X ;  /* 0x0000000000057919 */ /* 0x000ea20000002100 */
[----:B------:R-:W-:-:S04]  /*a660*/  IMAD.MOV.U32 R4, RZ, RZ, 0x2000 ;  /* 0x00002000ff047424 */ /* 0x000fc800078e00ff */
[----:B------:R3:W-:Y:S01]  /*a670*/  SYNCS.ARRIVE.TRANS64 RZ, [R3+URZ+0x28c30], R4 ;  /* 0x028c300403ff79a7 */ /* 0x0007e2000800003f */
[----:B--2---:R-:W-:-:S04]  /*a680*/  LOP3.LUT R5, R5, 0x1f, RZ, 0xc0, !PT ;  /* 0x0000001f05057812 */ /* 0x004fc800078ec0ff */
[----:B------:R-:W-:-:S13]  /*a690*/  ISETP.NE.AND P0, PT, R5, RZ, PT ;  /* 0x000000ff0500720c */ /* 0x000fda0003f05270 */
[----:B---3--:R-:W-:Y:S05]  /*a6a0*/  @!P0 BRA `(.L_x_3286) ;  /* 0x0000000000048947 */ /* 0x008fea0003800000 */
[----:B------:R-:W-:Y:S01]  /*a6b0*/  BPT.TRAP 0x1 ;  /* 0x000000040000795c */ /* 0x000fe20000300000 */
.L_x_3286:
[----:B------:R-:W-:Y:S05]  /*a6c0*/  BSYNC B1 ;  /* 0x0000000000017941 */ /* 0x000fea0003800000 */
.L_x_3285:
[----:B0-----:R-:W-:Y:S01]  /*a6d0*/  IMAD.MOV.U32 R7, RZ, RZ, RZ ;  /* 0x000000ffff077224 */ /* 0x001fe200078e00ff */
[----:B------:R-:W-:Y:S01]  /*a6e0*/  LEA R4, R18, UR36, 0xd ;  /* 0x0000002412047c11 */ /* 0x000fe2000f8e68ff */
[----:B------:R-:W-:Y:S01]  /*a6f0*/  UIADD3 UR4, UP0, UR40, 0x370, URZ ;  /* 0x0000037028047890 */ /* 0x000fe2000ff1e03f */
[----:B------:R-:W-:Y:S01]  /*a700*/  PLOP3.LUT P0, PT, PT, PT, PT, 0x80, 0x0 ;  /* 0x000000000000781c */ /* 0x000fe20003f0f070 */
[----:B------:R-:W-:Y:S01]  /*a710*/  IMAD.SHL.U32 R0, R0, 0x40, RZ ;  /* 0x0000004000007824 */ /* 0x000fe200078e00ff */
[----:B------:R-:W-:Y:S01]  /*a720*/  R2UR UR10, R7 ;  /* 0x00000000070a72ca */ /* 0x000fe200000e0000 */
[----:B------:R-:W-:Y:S01]  /*a730*/  VIADD R4, R4, 0x22400 ;  /* 0x0002240004047836 */ /* 0x000fe20000000000 */
[----:B------:R-:W-:Y:S01]  /*a740*/  UIADD3.X UR5, URZ, UR41, URZ, UP0, !UPT ;  /* 0x000000293f057290 */ /* 0x000fe200087fe43f */
[----:B------:R-:W-:Y:S01]  /*a750*/  VIADD R5, R3, 0x28c30 ;  /* 0x00028c3003057836 */ /* 0x000fe20000000000 */
[----:B------:R-:W-:Y:S01]  /*a760*/  UMOV UR6, 0x0 ;  /* 0x0000000000067882 */ /* 0x000fe20000000000 */
[----:B------:R-:W-:-:S10]  /*a770*/  UMOV UR7, 0x14f00000 ;  /* 0x14f0000000077882 */ /* 0x000fd40000000000 */
.L_x_3287:
        /* <DEDUP_REMOVED lines=10> */
[----:B------:R-:W0:Y:S01]  /*a820*/  SYNCS.PHASECHK.TRANS64.TRYWAIT P0, [R3+URZ+0x28c60], R2 ;  /* 0x028c6002030075a7 */ /* 0x000e22000800017f */
[----:B------:R-:W-:Y:S04]  /*a830*/  BSSY B1, `(.L_x_3288) ;  /* 0x0000002000017945 */ /* 0x000fe80003800000 */
[----:B0-----:R-:W-:Y:S05]  /*a840*/  @!P0 BRA `(.L_x_3289) ;  /* 0x0000003000bc8947 */ /* 0x001fea0003800000 */
.L_x_3376:
[----:B------:R-:W-:Y:S05]  /*a850*/  BSYNC B1 ;  /* 0x0000000000017941 */ /* 0x000fea0003800000 */
.L_x_3288:
[----:B------:R-:W-:Y:S01]  /*a860*/  BSSY B1, `(.L_x_3290) ;  /* 0x000000b000017945 */ /* 0x000fe20003800000 */
[----:B------:R-:W-:Y:S02]  /*a870*/  IMAD.MOV.U32 R8, RZ, RZ, 0x0 ;  /* 0x00000000ff087424 */ /* 0x000fe400078e00ff */
[----:B------:R-:W-:Y:S01]  /*a880*/  IMAD.MOV.U32 R9, RZ, RZ, 0x14f00000 ;  /* 0x14f00000ff097424 */ /* 0x000fe200078e00ff */
[----:B------:R-:W-:Y:S06]  /*a890*/  @P1 BRA `(.L_x_3291) ;  /* 0x00000000001c1947 */ /* 0x000fec0003800000 */
[----:B------:R-:W2:Y:S01]  /*a8a0*/  S2R R4, SR_TID.X ;  /* 0x0000000000047919 */ /* 0x000ea20000002100 */
[----:B01----:R-:W-:-:S04]  /*a8b0*/  IMAD.MOV.U32 R2, RZ, RZ, 0x10000 ;  /* 0x00010000ff027424 */ /* 0x003fc800078e00ff */
[----:B------:R3:W-:Y:S01]  /*a8c0*/  SYNCS.ARRIVE.TRANS64 RZ, [R3+URZ+0x28c50], R2 ;  /* 0x028c500203ff79a7 */ /* 0x0007e2000800003f */
[----:B--2---:R-:W-:-:S04]  /*a8d0*/  LOP3.LUT R4, R4, 0x1f, RZ, 0xc0, !PT ;  /* 0x0000001f04047812 */ /* 0x004fc800078ec0ff */
[----:B------:R-:W-:-:S13]  /*a8e0*/  ISETP.NE.AND P0, PT, R4, RZ, PT ;  /* 0x000000ff0400720c */ /* 0x000fda0003f05270 */
[----:B---3--:R-:W-:Y:S05]  /*a8f0*/  @!P0 BRA `(.L_x_3291) ;  /* 0x0000000000048947 */ /* 0x008fea0003800000 */
[----:B------:R-:W-:Y:S01]  /*a900*/  BPT.TRAP 0x1 ;  /* 0x000000040000795c */ /* 0x000fe20000300000 */
.L_x_3291:
[----:B------:R-:W-:Y:S05]  /*a910*/  BSYNC B1 ;  /* 0x0000000000017941 */ /* 0x000fea0003800000 */
.L_x_3290:
[----:B------:R-:W-:Y:S01]  /*a920*/  R2UR UR10, R7 ;  /* 0x00000000070a72ca */ /* 0x000fe200000e0000 */
[----:B------:R-:W-:Y:S01]  /*a930*/  UIADD3 UR4, UP0, UR40, 0x470, URZ ;  /* 0x0000047028047890 */ /* 0x000fe2000ff1e03f */
[----:B------:R-:W-:Y:S01]  /*a940*/  R2UR UR6, R8 ;  /* 0x00000000080672ca */ /* 0x000fe200000e0000 */
[----:B01----:R-:W-:Y:S01]  /*a950*/  VIADD R3, R3, 0x28c50 ;  /* 0x00028c5003037836 */ /* 0x003fe20000000000 */
[----:B------:R-:W-:Y:S01]  /*a960*/  R2UR UR7, R9 ;  /* 0x00000000090772ca */ /* 0x000fe200000e0000 */
[----:B------:R-:W-:Y:S01]  /*a970*/  UIADD3.X UR5, URZ, UR41, URZ, UP0, !UPT ;  /* 0x000000293f057290 */ /* 0x000fe200087fe43f */
[----:B------:R-:W-:Y:S02]  /*a980*/  LEA R2, R18, UR36, 0x10 ;  /* 0x0000002412027c11 */ /* 0x000fe4000f8e80ff */
[----:B------:R-:W-:-:S03]  /*a990*/  PLOP3.LUT P0, PT, PT, PT, PT, 0x80, 0x0 ;  /* 0x000000000000781c */ /* 0x000fc60003f0f070 */
[----:B------:R-:W-:-:S10]  /*a9a0*/  VIADD R4, R2, 0x400 ;  /* 0x0000040002047836 */ /* 0x000fd40000000000 */
.L_x_3292:
        /* <DEDUP_REMOVED lines=12> */
[----:B------:R-:W-:Y:S01]  /*aa70*/  R2UR UR7, R9 ;  /* 0x00000000090772ca */ /* 0x000fe200000e0000 */
[----:B------:R-:W-:Y:S01]  /*aa80*/  UMOV UR10, 0x40 ;  /* 0x00000040000a7882 */ /* 0x000fe20000000000 */
[----:B------:R-:W-:-:S13]  /*aa90*/  PLOP3.LUT P0, PT, PT, PT, PT, 0x80, 0x0 ;  /* 0x000000000000781c */ /* 0x000fda0003f0f070 */
.L_x_3293:
        /* <DEDUP_REMOVED lines=15> */
.L_x_3294:
        /* <DEDUP_REMOVED lines=15> */
.L_x_3295:
        /* <DEDUP_REMOVED lines=15> */
.L_x_3296:
        /* <DEDUP_REMOVED lines=15> */
.L_x_3297:
        /* <DEDUP_REMOVED lines=15> */
.L_x_3298:
        /* <DEDUP_REMOVED lines=15> */
.L_x_3299:
        /* <DEDUP_REMOVED lines=10> */
.L_x_3281:
[----:B------:R-:W-:Y:S05]  /*b0e0*/  BSYNC B0 ;  /* 0x0000000000007941 */ /* 0x000fea0003800000 */
.L_x_3280:
[----:B------:R-:W2:Y:S04]  /*b0f0*/  LDL.LU R5, [R1] ;  /* 0x0000000001057983 */ /* 0x000ea80000300800 */
[----:B------:R-:W3:Y:S01]  /*b100*/  LDL.LU R4, [R1+0x1c] ;  /* 0x00001c0001047983 */ /* 0x000ee20000300800 */
[----:B------:R-:W-:-:S05]  /*b110*/  VIADD R18, R18, 0x1 ;  /* 0x0000000112127836 */ /* 0x000fca0000000000 */
[----:B------:R-:W-:-:S04]  /*b120*/  ISETP.NE.AND P0, PT, R18, 0x2, PT ;  /* 0x000000021200780c */ /* 0x000fc80003f05270 */
[----:B------:R-:W-:Y:S02]  /*b130*/  SEL R0, RZ, 0x1, P0 ;  /* 0x00000001ff007807 */ /* 0x000fe40000000000 */
[----:B------:R-:W-:Y:S02]  /*b140*/  SEL R18, R18, RZ, P0 ;  /* 0x000000ff12127207 */ /* 0x000fe40000000000 */
[----:B--2---:R-:W-:Y:S01]  /*b150*/  LOP3.LUT R5, R5, R0, RZ, 0x3c, !PT ;  /* 0x0000000005057212 */ /* 0x004fe200078e3cff */
[----:B---3--:R-:W-:-:S04]  /*b160*/  VIADD R0, R4, 0xfffffffd ;  /* 0xfffffffd04007836 */ /* 0x008fc80000000000 */
[----:B------:R1:W-:Y:S03]  /*b170*/  STL [R1], R5 ;  /* 0x0000000501007387 */ /* 0x0003e60000100800 */
.L_x_3279:
[----:B------:R-:W2:Y:S01]  /*b180*/  LDL.LU R2, [R1+0x14] ;  /* 0x0000140001027983 */ /* 0x000ea20000300800 */
[----:B------:R-:W-:Y:S01]  /*b190*/  IMAD.MOV R6, RZ, RZ, -R6 ;  /* 0x000000ffff067224 */ /* 0x000fe200078e0a06 */
[----:B------:R-:W-:Y:S04]  /*b1a0*/  BSSY B0, `(.L_x_3278) ;  /* 0x00001b3000007945 */ /* 0x000fe80003800000 */
[----:B--2---:R-:W-:-:S13]  /*b1b0*/  ISETP.NE.AND P0, PT, R2, R6, PT ;  /* 0x000000060200720c */ /* 0x004fda0003f05270 */
[----:B------:R-:W-:Y:S05]  /*b1c0*/  @!P0 BRA `(.L_x_3300) ;  /* 0x0000001800c08947 */ /* 0x000fea0003800000 */
.L_x_3341:
[----:B--2---:R-:W2:Y:S01]  /*b1d0*/  LDL R2, [R1+0x8] ;  /* 0x0000080001027983 */ /* 0x004ea20000100800 */
[----:B------:R-:W-:Y:S01]  /*b1e0*/  BSSY B1, `(.L_x_3301) ;  /* 0x00000cf000017945 */ /* 0x000fe20003800000 */
[----:B--2---:R-:W-:-:S13]  /*b1f0*/  ISETP.NE.AND P0, PT, R2, RZ, PT ;  /* 0x000000ff0200720c */ /* 0x004fda0003f05270 */
[----:B------:R-:W-:Y:S05]  /*b200*/  @!P0 BRA `(.L_x_3302) ;  /* 0x0000000c00308947 */ /* 0x000fea0003800000 */
[----:B------:R-:W2:Y:S01]  /*b210*/  LDL R2, [R1+0xc] ;  /* 0x00000c0001027983 */ /* 0x000ea20000100800 */
[----:B------:R-:W-:Y:S01]  /*b220*/  IMAD.MOV.U32 R6, RZ, RZ, R0 ;  /* 0x000000ffff067224 */ /* 0x000fe200078e0000 */
[----:B--2---:R-:W-:-:S13]  /*b230*/  ISETP.NE.AND P0, PT, R2, RZ, PT ;  /* 0x000000ff0200720c */ /* 0x004fda0003f05270 */
[----:B------:R-:W-:Y:S05]  /*b240*/  @!P0 BRA `(.L_x_3303) ;  /* 0x00000000004c8947 */ /* 0x000fea0003800000 */
[----:B-1----:R-:W2:Y:S01]  /*b250*/  LDL R5, [R1+0x4] ;  /* 0x0000040001057983 */ /* 0x002ea20000100800 */
        /* <DEDUP_REMOVED lines=18> */
.L_x_3303:
[----:B------:R-:W3:Y:S01]  /*b380*/  LDL R2, [R1] ;  /* 0x0000000001027983 */ /* 0x000ee20000100800 */
[----:B--2---:R-:W-:Y:S01]  /*b390*/  LEA R4, R18, UR36, 0x3 ;  /* 0x0000002412047c11 */ /* 0x004fe2000f8e18ff */
[----:B------:R-:W-:Y:S01]  /*b3a0*/  BSSY B2, `(.L_x_3304) ;  /* 0x0000007000027945 */ /* 0x000fe20003800000 */
[----:B------:R-:W2:Y:S02]  /*b3b0*/  S2R R3, SR_TID.X ;  /* 0x0000000000037919 */ /* 0x000ea40000002100 */
[----:B--2---:R-:W-:-:S04]  /*b3c0*/  LOP3.LUT R3, R3, 0x7f, RZ, 0xc0, !PT ;  /* 0x0000007f03037812 */ /* 0x004fc800078ec0ff */
[----:B------:R-:W-:Y:S02]  /*b3d0*/  ISETP.NE.AND P1, PT, R3, RZ, PT ;  /* 0x000000ff0300720c */ /* 0x000fe40003f25270 */
[----:B---3--:R-:W-:-:S04]  /*b3e0*/  SHF.L.U32 R2, R2, 0x1f, RZ ;  /* 0x0000001f02027819 */ /* 0x008fc800000006ff */
[----:B------:R-:W2:Y:S02]  /*b3f0*/  SYNCS.PHASECHK.TRANS64.TRYWAIT P0, [R4+URZ+0x28c40], R2 ;  /* 0x028c4002040075a7 */ /* 0x000ea4000800017f */
[----:B--2---:R-:W-:Y:S05]  /*b400*/  @!P0 BRA `(.L_x_3305) ;  /* 0x0000002400e08947 */ /* 0x004fea0003800000 */
.L_x_3377:
[----:B------:R-:W-:Y:S05]  /*b410*/  BSYNC B2 ;  /* 0x0000000000027941 */ /* 0x000fea0003800000 */
.L_x_3304:
[----:B------:R-:W-:Y:S04]  /*b420*/  BSSY B2, `(.L_x_3306) ;  /* 0x0000009000027945 */ /* 0x000fe80003800000 */
[----:B------:R-:W-:Y:S05]  /*b430*/  @P1 BRA `(.L_x_3307) ;  /* 0x00000000001c1947 */ /* 0x000fea0003800000 */
[----:B-1----:R-:W1:Y:S01]  /*b440*/  S2R R5, SR_TID.X ;  /* 0x0000000000057919 */ /* 0x002e620000002100 */
[----:B------:R-:W-:-:S04]  /*b450*/  IMAD.MOV.U32 R3, RZ, RZ, 0x2000 ;  /* 0x00002000ff037424 */ /* 0x000fc800078e00ff */
[----:B------:R3:W-:Y:S01]  /*b460*/  SYNCS.ARRIVE.TRANS64 RZ, [R4+URZ+0x28c30], R3 ;  /* 0x028c300304ff79a7 */ /* 0x0007e2000800003f */
[----:B-1----:R-:W-:-:S04]  /*b470*/  LOP3.LUT R5, R5, 0x1f, RZ, 0xc0, !PT ;  /* 0x0000001f05057812 */ /* 0x002fc800078ec0ff */
[----:B------:R-:W-:-:S13]  /*b480*/  ISETP.NE.AND P0, PT, R5, RZ, PT ;  /* 0x000000ff0500720c */ /* 0x000fda0003f05270 */
[----:B---3--:R-:W-:Y:S05]  /*b490*/  @!P0 BRA `(.L_x_3307) ;  /* 0x0000000000048947 */ /* 0x008fea0003800000 */
[----:B------:R-:W-:Y:S01]  /*b4a0*/  BPT.TRAP 0x1 ;  /* 0x000000040000795c */ /* 0x000fe20000300000 */
.L_x_3307:
[----:B------:R-:W-:Y:S05]  /*b4b0*/  BSYNC B2 ;  /* 0x0000000000027941 */ /* 0x000fea0003800000 */
.L_x_3306:
[----:B-1----:R-:W-:Y:S01]  /*b4c0*/  IMAD.MOV.U32 R5, RZ, RZ, RZ ;  /* 0x000000ffff057224 */ /* 0x002fe200078e00ff */
[----:B------:R-:W-:Y:S01]  /*b4d0*/  LEA R3, R18, UR36, 0xd ;  /* 0x0000002412037c11 */ /* 0x000fe2000f8e68ff */
[----:B------:R-:W-:Y:S01]  /*b4e0*/  UIADD3 UR4, UP0, UR40, 0x370, URZ ;  /* 0x0000037028047890 */ /* 0x000fe2000ff1e03f */
[----:B------:R-:W-:Y:S01]  /*b4f0*/  PLOP3.LUT P0, PT, PT, PT, PT, 0x80, 0x0 ;  /* 0x000000000000781c */ /* 0x000fe20003f0f070 */
[----:B------:R-:W-:Y:S01]  /*b500*/  IMAD.SHL.U32 R6, R6, 0x40, RZ ;  /* 0x0000004006067824 */ /* 0x000fe200078e00ff */
[----:B------:R-:W-:Y:S01]  /*b510*/  R2UR UR10, R5 ;  /* 0x00000000050a72ca */ /* 0x000fe200000e0000 */
[----:B------:R-:W-:Y:S01]  /*b520*/  VIADD R3, R3, 0x22400 ;  /* 0x0002240003037836 */ /* 0x000fe20000000000 */
[----:B------:R-:W-:Y:S01]  /*b530*/  UIADD3.X UR5, URZ, UR41, URZ, UP0, !UPT ;  /* 0x000000293f057290 */ /* 0x000fe200087fe43f */
[----:B0-----:R-:W-:Y:S01]  /*b540*/  VIADD R7, R4, 0x28c30 ;  /* 0x00028c3004077836 */ /* 0x001fe20000000000 */
[----:B------:R-:W-:Y:S01]  /*b550*/  UMOV UR6, 0x0 ;  /* 0x0000000000067882 */ /* 0x000fe20000000000 */
[----:B------:R-:W-:-:S10]  /*b560*/  UMOV UR7, 0x14f00000 ;  /* 0x14f0000000077882 */ /* 0x000fd40000000000 */
.L_x_3308:
        /* <DEDUP_REMOVED lines=13> */
.L_x_3378:
[----:B------:R-:W-:Y:S05]  /*b640*/  BSYNC B2 ;  /* 0x0000000000027941 */ /* 0x000fea0003800000 */
.L_x_3309:
[----:B------:R-:W-:Y:S01]  /*b650*/  BSSY B2, `(.L_x_3311) ;  /* 0x000000b000027945 */ /* 0x000fe20003800000 */
[----:B0-2---:R-:W-:Y:S02]  /*b660*/  IMAD.MOV.U32 R2, RZ, RZ, 0x0 ;  /* 0x00000000ff027424 */ /* 0x005fe400078e00ff */
[----:B------:R-:W-:Y:S01]  /*b670*/  IMAD.MOV.U32 R3, RZ, RZ, 0x14f00000 ;  /* 0x14f00000ff037424 */ /* 0x000fe200078e00ff */
[----:B------:R-:W-:Y:S06]  /*b680*/  @P1 BRA `(.L_x_3312) ;  /* 0x00000000001c1947 */ /* 0x000fec0003800000 */
[----:B------:R-:W0:Y:S01]  /*b690*/  S2R R8, SR_TID.X ;  /* 0x0000000000087919 */ /* 0x000e220000002100 */
[----:B------:R-:W-:-:S04]  /*b6a0*/  IMAD.MOV.U32 R7, RZ, RZ, 0x10000 ;  /* 0x00010000ff077424 */ /* 0x000fc800078e00ff */
[----:B------:R1:W-:Y:S01]  /*b6b0*/  SYNCS.ARRIVE.TRANS64 RZ, [R4+URZ+0x28c50], R7 ;  /* 0x028c500704ff79a7 */ /* 0x0003e2000800003f */
[----:B0-----:R-:W-:-:S04]  /*b6c0*/  LOP3.LUT R8, R8, 0x1f, RZ, 0xc0, !PT ;  /* 0x0000001f08087812 */ /* 0x001fc800078ec0ff */
[----:B------:R-:W-:-:S13]  /*b6d0*/  ISETP.NE.AND P0, PT, R8, RZ, PT ;  /* 0x000000ff0800720c */ /* 0x000fda0003f05270 */
[----:B-1----:R-:W-:Y:S05]  /*b6e0*/  @!P0 BRA `(.L_x_3312) ;  /* 0x0000000000048947 */ /* 0x002fea0003800000 */
[----:B------:R-:W-:Y:S01]  /*b6f0*/  BPT.TRAP 0x1 ;  /* 0x000000040000795c */ /* 0x000fe20000300000 */
.L_x_3312:
[----:B------:R-:W-:Y:S05]  /*b700*/  BSYNC B2 ;  /* 0x0000000000027941 */ /* 0x000fea0003800000 */
.L_x_3311:
        /* <DEDUP_REMOVED lines=8> */
[----:B------:R-:W-:-:S10]  /*b790*/  VIADD R7, R5, 0x400 ;  /* 0x0000040005077836 */ /* 0x000fd40000000000 */
.L_x_3313:
        /* <DEDUP_REMOVED lines=15> */
.L_x_3314:
        /* <DEDUP_REMOVED lines=15> */
.L_x_3315:
        /* <DEDUP_REMOVED lines=15> */
.L_x_3316:
        /* <DEDUP_REMOVED lines=15> */
.L_x_3317:
        /* <DEDUP_REMOVED lines=15> */
.L_x_3318:
        /* <DEDUP_REMOVED lines=15> */
.L_x_3319:
        /* <DEDUP_REMOVED lines=15> */
.L_x_3320:
        /* <DEDUP_REMOVED lines=10> */
.L_x_3302:
[----:B------:R-:W-:Y:S05]  /*bed0*/  BSYNC B1 ;  /* 0x0000000000017941 */ /* 0x000fea0003800000 */
.L_x_3301:
[----:B------:R-:W2:Y:S04]  /*bee0*/  LDL R3, [R1+0x8] ;  /* 0x0000080001037983 */ /* 0x000ea80000100800 */
[----:B------:R-:W3:Y:S01]  /*bef0*/  LDL.LU R2, [R1] ;  /* 0x0000000001027983 */ /* 0x000ee20000300800 */
[----:B0-----:R-:W-:Y:S01]  /*bf00*/  VIADD R7, R18, 0x1 ;  /* 0x0000000112077836 */ /* 0x001fe20000000000 */
        /* <DEDUP_REMOVED lines=8> */
[----:B------:R-:W-:Y:S01]  /*bf90*/  VIADD R8, R0, 0xffffffff ;  /* 0xffffffff00087836 */ /* 0x000fe20000000000 */
[----:B--2---:R-:W-:-:S13]  /*bfa0*/  ISETP.NE.AND P2, PT, R2, RZ, PT ;  /* 0x000000ff0200720c */ /* 0x004fda0003f45270 */
[----:B------:R-:W-:Y:S05]  /*bfb0*/  @!P2 BRA `(.L_x_3323) ;  /* 0x00000000004ca947 */ /* 0x000fea0003800000 */
[----:B------:R-:W2:Y:S01]  /*bfc0*/  LDL R9, [R1+0x4] ;  /* 0x0000040001097983 */ /* 0x000ea20000100800 */
[----:B------:R-:W0:Y:S01]  /*bfd0*/  LDC R4, c[0x0][0x43c] ;  /* 0x00010f00ff047b82 */ /* 0x000e220000000800 */
[----:B------:R-:W-:Y:S01]  /*bfe0*/  ULDC.64 UR4, c[0x0][0x428] ;  /* 0x00010a0000047ab9 */ /* 0x000fe20000000a00 */
[----:B0-----:R-:W-:-:S13]  /*bff0*/  ISETP.NE.AND P0, PT, R4, 0x1, PT ;  /* 0x000000010400780c */ /* 0x001fda0003f05270 */
        /* <DEDUP_REMOVED lines=15> */
.L_x_3323:
[----:B0-----:R-:W-:Y:S01]  /*c0f0*/  LEA R4, R7, UR36, 0x3 ;  /* 0x0000002407047c11 */ /* 0x001fe2000f8e18ff */
[----:B------:R-:W0:Y:S01]  /*c100*/  S2R R3, SR_TID.X ;  /* 0x0000000000037919 */ /* 0x000e220000002100 */
[----:B------:R-:W-:Y:S01]  /*c110*/  SHF.L.U32 R2, R6, 0x1f, RZ ;  /* 0x0000001f06027819 */ /* 0x000fe200000006ff */
[----:B------:R-:W-:Y:S03]  /*c120*/  BSSY B2, `(.L_x_3324) ;  /* 0x0000005000027945 */ /* 0x000fe60003800000 */
[----:B------:R-:W2:Y:S01]  /*c130*/  SYNCS.PHASECHK.TRANS64.TRYWAIT P0, [R4+URZ+0x28c40], R2 ;  /* 0x028c4002040075a7 */ /* 0x000ea2000800017f */
[----:B0-----:R-:W-:-:S04]  /*c140*/  LOP3.LUT R3, R3, 0x7f, RZ, 0xc0, !PT ;  /* 0x0000007f03037812 */ /* 0x001fc800078ec0ff */
[----:B------:R-:W-:Y:S01]  /*c150*/  ISETP.NE.AND P1, PT, R3, RZ, PT ;  /* 0x000000ff0300720c */ /* 0x000fe20003f25270 */
[----:B--2---:R-:W-:-:S12]  /*c160*/  @!P0 BRA `(.L_x_3325) ;  /* 0x0000001800b08947 */ /* 0x004fd80003800000 */
.L_x_3379:
[----:B------:R-:W-:Y:S05]  /*c170*/  BSYNC B2 ;  /* 0x0000000000027941 */ /* 0x000fea0003800000 */
.L_x_3324:
[----:B------:R-:W-:Y:S04]  /*c180*/  BSSY B2, `(.L_x_3326) ;  /* 0x0000009000027945 */ /* 0x000fe80003800000 */
[----:B------:R-:W-:Y:S05]  /*c190*/  @P1 BRA `(.L_x_3327) ;  /* 0x00000000001c1947 */ /* 0x000fea0003800000 */
[----:B-1----:R-:W1:Y:S01]  /*c1a0*/  S2R R5, SR_TID.X ;  /* 0x0000000000057919 */ /* 0x002e620000002100 */
[----:B------:R-:W-:-:S04]  /*c1b0*/  IMAD.MOV.U32 R3, RZ, RZ, 0x2000 ;  /* 0x00002000ff037424 */ /* 0x000fc800078e00ff */
[----:B------:R2:W-:Y:S01]  /*c1c0*/  SYNCS.ARRIVE.TRANS64 RZ, [R4+URZ+0x28c30], R3 ;  /* 0x028c300304ff79a7 */ /* 0x0005e2000800003f */
[----:B-1----:R-:W-:-:S04]  /*c1d0*/  LOP3.LUT R5, R5, 0x1f, RZ, 0xc0, !PT ;  /* 0x0000001f05057812 */ /* 0x002fc800078ec0ff */
[----:B------:R-:W-:-:S13]  /*c1e0*/  ISETP.NE.AND P0, PT, R5, RZ, PT ;  /* 0x000000ff0500720c */ /* 0x000fda0003f05270 */
[----:B--2---:R-:W-:Y:S05]  /*c1f0*/  @!P0 BRA `(.L_x_3327) ;  /* 0x0000000000048947 */ /* 0x004fea0003800000 */
[----:B------:R-:W-:Y:S01]  /*c200*/  BPT.TRAP 0x1 ;  /* 0x000000040000795c */ /* 0x000fe20000300000 */
.L_x_3327:
[----:B------:R-:W-:Y:S05]  /*c210*/  BSYNC B2 ;  /* 0x0000000000027941 */ /* 0x000fea0003800000 */
.L_x_3326:
        /* <DEDUP_REMOVED lines=11> */
.L_x_3328:
        /* <DEDUP_REMOVED lines=13> */
.L_x_3380:
[----:B------:R-:W-:Y:S05]  /*c3a0*/  BSYNC B2 ;  /* 0x0000000000027941 */ /* 0x000fea0003800000 */
.L_x_3329:
[----:B------:R-:W-:Y:S01]  /*c3b0*/  BSSY B2, `(.L_x_3331) ;  /* 0x000000b000027945 */ /* 0x000fe20003800000 */
[----:B01----:R-:W-:Y:S02]  /*c3c0*/  IMAD.MOV.U32 R2, RZ, RZ, 0x0 ;  /* 0x00000000ff027424 */ /* 0x003fe400078e00ff */
        /* <DEDUP_REMOVED lines=9> */
.L_x_3332:
[----:B------:R-:W-:Y:S05]  /*c460*/  BSYNC B2 ;  /* 0x0000000000027941 */ /* 0x000fea0003800000 */
.L_x_3331:
        /* <DEDUP_REMOVED lines=9> */
.L_x_3333:
        /* <DEDUP_REMOVED lines=15> */
.L_x_3334:
        /* <DEDUP_REMOVED lines=15> */
.L_x_3335:
        /* <DEDUP_REMOVED lines=15> */
.L_x_3336:
        /* <DEDUP_REMOVED lines=15> */
.L_x_3337:
        /* <DEDUP_REMOVED lines=15> */
.L_x_3338:
        /* <DEDUP_REMOVED lines=15> */
.L_x_3339:
        /* <DEDUP_REMOVED lines=15> */
.L_x_3340:
        /* <DEDUP_REMOVED lines=10> */
.L_x_3322:
[----:B------:R-:W-:Y:S05]  /*cc30*/  BSYNC B1 ;  /* 0x0000000000017941 */ /* 0x000fea0003800000 */
.L_x_3321:
[----:B------:R-:W-:Y:S01]  /*cc40*/  VIADD R7, R7, 0x1 ;  /* 0x0000000107077836 */ /* 0x000fe20000000000 */
[C---:B------:R-:W-:Y:S01]  /*cc50*/  ISETP.GT.AND P1, PT, R0.reuse, 0x1, PT ;  /* 0x000000010000780c */ /* 0x040fe20003f24270 */
[----:B------:R-:W-:-:S03]  /*cc60*/  VIADD R0, R0, 0xfffffffe ;  /* 0xfffffffe00007836 */ /* 0x000fc60000000000 */
[----:B------:R-:W-:-:S04]  /*cc70*/  ISETP.NE.AND P0, PT, R7, 0x2, PT ;  /* 0x000000020700780c */ /* 0x000fc80003f05270 */
[----:B------:R-:W-:Y:S02]  /*cc80*/  SEL R3, RZ, 0x1, P0 ;  /* 0x00000001ff037807 */ /* 0x000fe40000000000 */
[----:B------:R-:W-:Y:S02]  /*cc90*/  SEL R18, R7, RZ, P0 ;  /* 0x000000ff07127207 */ /* 0x000fe40000000000 */
[----:B------:R-:W-:-:S05]  /*cca0*/  LOP3.LUT R2, R6, R3, RZ, 0x3c, !PT ;  /* 0x0000000306027212 */ /* 0x000fca00078e3cff */
[----:B------:R2:W-:Y:S01]  /*ccb0*/  STL [R1], R2 ;  /* 0x0000000201007387 */ /* 0x0005e20000100800 */
[----:B------:R-:W-:Y:S05]  /*ccc0*/  @P1 BRA `(.L_x_3341) ;  /* 0xffffffe400401947 */ /* 0x000fea000383ffff */
.L_x_3300:
[----:B------:R-:W-:Y:S05]  /*ccd0*/  BSYNC B0 ;  /* 0x0000000000007941 */ /* 0x000fea0003800000 */
.L_x_3278:
[----:B--2---:R-:W2:Y:S01]  /*cce0*/  LDL.LU R2, [R1+0x20] ;  /* 0x0000200001027983 */ /* 0x004ea20000300800 */
[----:B------:R-:W-:-:S03]  /*ccf0*/  ULDC UR4, c[0x0][0xc34] ;  /* 0x00030d0000047ab9 */ /* 0x000fc60000000800 */
[----:B------:R-:W3:Y:S01]  /*cd00*/  LDL.LU R0, [R1+0x30] ;  /* 0x0000300001007983 */ /* 0x000ee20000300800 */
[----:B--2---:R-:W-:Y:S02]  /*cd10*/  VIADD R2, R2, UR38 ;  /* 0x0000002602027c36 */ /* 0x004fe40008000000 */
[----:B---3--:R-:W-:-:S03]  /*cd20*/  VIADD R0, R0, 0x1 ;  /* 0x0000000100007836 */ /* 0x008fc60000000000 */
[----:B------:R2:W-:Y:S01]  /*cd30*/  STL [R1+0x20], R2 ;  /* 0x0000200201007387 */ /* 0x0005e20000100800 */
[----:B------:R-:W-:-:S03]  /*cd40*/  ISETP.GE.AND P0, PT, R2, UR4, PT ;  /* 0x0000000402007c0c */ /* 0x000fc6000bf06270 */
[----:B------:R2:W-:Y:S10]  /*cd50*/  STL [R1+0x30], R0 ;  /* 0x0000300001007387 */ /* 0x0005f40000100800 */
[----:B--2---:R-:W-:Y:S05]  /*cd60*/  @!P0 BRA `(.L_x_3342) ;  /* 0xffffffb800148947 */ /* 0x004fea000383ffff */
[----:B------:R-:W-:-:S07]  /*cd70*/  LOP3.LUT R2, R0, 0x1, RZ, 0xc, !PT ;  /* 0x0000000100027812 */ /* 0x000fce00078e0cff */
.L_x_3250:
[----:B0-----:R-:W0:Y:S01]  /*cd80*/  S2R R3, SR_CgaCtaId ;  /* 0x0000000000037919 */ /* 0x001e220000008800 */
[----:B------:R-:W-:Y:S01]  /*cd90*/  MOV R0, 0x400 ;  /* 0x0000040000007802 */ /* 0x000fe20000000f00 */
[----:B------:R-:W-:Y:S03]  /*cda0*/  BSSY B0, `(.L_x_3343) ;  /* 0x0000005000007945 */ /* 0x000fe60003800000 */
[----:B0-----:R-:W-:Y:S02]  /*cdb0*/  LEA R0, R3, R0, 0x18 ;  /* 0x0000000003007211 */ /* 0x001fe400078ec0ff */
[----:B------:R-:W-:-:S04]  /*cdc0*/  SHF.L.U32 R3, R2, 0x1f, RZ ;  /* 0x0000001f02037819 */ /* 0x000fc800000006ff */
[----:B------:R-:W0:Y:S02]  /*cdd0*/  SYNCS.PHASECHK.TRANS64.TRYWAIT P0, [R0+URZ+0x28c20], R3 ;  /* 0x028c2003000075a7 */ /* 0x000e24000800017f */
[----:B0-----:R-:W-:Y:S05]  /*cde0*/  @!P0 BRA `(.L_x_3344) ;  /* 0x0000000c00b88947 */ /* 0x001fea0003800000 */
.L_x_3381:
[----:B------:R-:W-:Y:S05]  /*cdf0*/  BSYNC B0 ;  /* 0x0000000000007941 */ /* 0x000fea0003800000 */
.L_x_3343:
[----:B------:R-:W-:-:S03]  /*ce00*/  UMOV UR4, 0xffffffff ;  /* 0xffffffff00047882 */ /* 0x000fc60000000000 */
[----:B------:R-:W-:Y:S05]  /*ce10*/  BRA.DIV UR4, `(.L_x_3345) ;  /* 0x0000000e04c07947 */ /* 0x000fea000b800000 */
[----:B------:R-:W2:Y:S02]  /*ce20*/  S2R R2, SR_TID.X ;  /* 0x0000000000027919 */ /* 0x000ea40000002100 */
[----:B--2---:R-:W-:-:S04]  /*ce30*/  SHF.R.U32.HI R2, RZ, 0x5, R2 ;  /* 0x00000005ff027819 */ /* 0x004fc80000011602 */
[----:B------:R-:W-:-:S05]  /*ce40*/  LOP3.LUT R2, R2, 0x3, RZ, 0xc0, !PT ;  /* 0x0000000302027812 */ /* 0x000fca00078ec0ff */
[----:B------:R2:W3:Y:S02]  /*ce50*/  SHFL.IDX PT, R14, R2, RZ, 0x1f ;  /* 0x00001fff020e7589 */ /* 0x0004e400000e0000 */
.L_x_3384:
[----:B---3--:R-:W-:Y:S01]  /*ce60*/  ISETP.NE.AND P0, PT, R14, RZ, PT ;  /* 0x000000ff0e00720c */ /* 0x008fe20003f05270 */
[----:B------:R-:W-:-:S12]  /*ce70*/  BSSY B0, `(.L_x_3346) ;  /* 0x0000025000007945 */ /* 0x000fd80003800000 */
[----:B------:R-:W-:Y:S05]  /*ce80*/  @P0 BRA `(.L_x_3347) ;  /* 0x00000000008c0947 */ /* 0x000fea0003800000 */
[----:B------:R-:W-:-:S03]  /*ce90*/  UMOV UR4, 0xffffffff ;  /* 0xffffffff00047882 */ /* 0x000fc60000000000 */
[----:B------:R-:W-:Y:S05]  /*cea0*/  BRA.DIV UR4, `(.L_x_3348) ;  /* 0x0000000e04d07947 */ /* 0x000fea000b800000 */
[----:B------:R-:W-:-:S13]  /*ceb0*/  ELECT P6, URZ, PT ;  /* 0x00000000003f782f */ /* 0x000fda00038c0000 */
.L_x_3387:
[----:B------:R-:W-:Y:S05]  /*cec0*/  @!P6 BRA `(.L_x_3347) ;  /* 0x00000000007ce947 */ /* 0x000fea0003800000 */
[----:B------:R-:W-:-:S06]  /*ced0*/  ULOP3.LUT UR4, UR37, 0x2, URZ, 0xfc, !UPT ;  /* 0x0000000225047892 */ /* 0x000fcc000f8efc3f */
[----:B--2---:R-:W-:-:S05]  /*cee0*/  IMAD.U32 R2, RZ, RZ, UR4 ;  /* 0x00000004ff027e24 */ /* 0x004fca000f8e00ff */
[----:B------:R-:W-:-:S13]  /*cef0*/  ISETP.NE.AND P2, PT, R2, 0x3, PT ;  /* 0x000000030200780c */ /* 0x000fda0003f45270 */
[----:B------:R-:W-:Y:S05]  /*cf00*/  @!P2 BRA `(.L_x_3349) ;  /* 0x000000000004a947 */ /* 0x000fea0003800000 */
[----:B------:R-:W-:Y:S01]  /*cf10*/  BPT.TRAP 0x1 ;  /* 0x000000040000795c */ /* 0x000fe20000300000 */
.L_x_3349:
[----:B------:R-:W1:Y:S01]  /*cf20*/  LDL.LU R7, [R1] ;  /* 0x0000000001077983 */ /* 0x000e620000300800 */
[----:B0-----:R-:W-:Y:S02]  /*cf30*/  VIADD R3, R0, 0x28c40 ;  /* 0x00028c4000037836 */ /* 0x001fe40000000000 */
[C---:B------:R-:W-:Y:S02]  /*cf40*/  VIADD R2, R18.reuse, 0x1 ;  /* 0x0000000112027836 */ /* 0x040fe40000000000 */
[----:B------:R-:W-:-:S03]  /*cf50*/  IMAD R6, R18, 0x8, R3 ;  /* 0x0000000812067824 */ /* 0x000fc600078e0203 */
[----:B------:R-:W-:-:S04]  /*cf60*/  ISETP.NE.AND P1, PT, R2, 0x2, PT ;  /* 0x000000020200780c */ /* 0x000fc80003f25270 */
[----:B------:R-:W-:Y:S02]  /*cf70*/  SEL R4, RZ, 0x1, P1 ;  /* 0x00000001ff047807 */ /* 0x000fe40000800000 */
[C---:B-1----:R-:W-:Y:S02]  /*cf80*/  SHF.L.U32 R5, R7.reuse, 0x1f, RZ ;  /* 0x0000001f07057819 */ /* 0x042fe400000006ff */
[----:B------:R-:W-:Y:S02]  /*cf90*/  LOP3.LUT R7, R7, R4, RZ, 0x3c, !PT ;  /* 0x0000000407077212 */ /* 0x000fe400078e3cff */
[----:B------:R-:W0:Y:S01]  /*cfa0*/  SYNCS.PHASECHK.TRANS64.TRYWAIT P0, [R6+URZ], R5 ;  /* 0x00000005060075a7 */ /* 0x000e22000800017f */
[----:B------:R-:W-:Y:S02]  /*cfb0*/  SEL R4, R2, RZ, P1 ;  /* 0x000000ff02047207 */ /* 0x000fe40000800000 */
[----:B------:R-:W-:-:S03]  /*cfc0*/  SHF.L.U32 R2, R7, 0x1f, RZ ;  /* 0x0000001f07027819 */ /* 0x000fc600000006ff */
[----:B------:R-:W-:Y:S01]  /*cfd0*/  IMAD R3, R4, 0x8, R3 ;  /* 0x0000000804037824 */ /* 0x000fe200078e0203 */
[----:B0-----:R-:W-:Y:S06]  /*cfe0*/  @!P0 BRA `(.L_x_3350) ;  /* 0x0000000c00a08947 */ /* 0x001fec0003800000 */
.L_x_3388:
[----:B------:R-:W1:Y:S02]  /*cff0*/  SYNCS.PHASECHK.TRANS64.TRYWAIT P0, [R3+URZ], R2 ;  /* 0x00000002030075a7 */ /* 0x000e64000800017f */
[----:B-1----:R-:W-:Y:S05]  /*d000*/  @!P0 BRA `(.L_x_3351) ;  /* 0x0000000c00ac8947 */ /* 0x002fea0003800000 */
.L_x_3389:
[----:B------:R-:W-:Y:S05]  /*d010*/  @!P2 BRA `(.L_x_3352) ;  /* 0x000000000004a947 */ /* 0x000fea0003800000 */
[----:B------:R-:W-:Y:S01]  /*d020*/  BPT.TRAP 0x1 ;  /* 0x000000040000795c */ /* 0x000fe20000300000 */
.L_x_3352:
[----:B-1----:R-:W-:-:S04]  /*d030*/  VIADD R3, R0, 0x28c60 ;  /* 0x00028c6000037836 */ /* 0x002fc80000000000 */
[----:B------:R-:W-:-:S04]  /*d040*/  IMAD R18, R18, 0x8, R3 ;  /* 0x0000000812127824 */ /* 0x000fc800078e0203 */
[----:B------:R-:W1:Y:S02]  /*d050*/  SYNCS.PHASECHK.TRANS64.TRYWAIT P0, [R18+URZ], R5 ;  /* 0x00000005120075a7 */ /* 0x000e64000800017f */
[----:B-1----:R-:W-:Y:S05]  /*d060*/  @!P0 BRA `(.L_x_3353) ;  /* 0x0000000c00a88947 */ /* 0x002fea0003800000 */
.L_x_3390:
[----:B------:R-:W-:-:S07]  /*d070*/  IMAD R3, R4, 0x8, R3 ;  /* 0x0000000804037824 */ /* 0x000fce00078e0203 */
.L_x_3354:
[----:B--2---:R2:W3:Y:S02]  /*d080*/  SYNCS.PHASECHK.TRANS64.TRYWAIT P0, [R3+URZ], R2 ;  /* 0x00000002030075a7 */ /* 0x0044e4000800017f */
[----:B---3--:R-:W-:Y:S05]  /*d090*/  @!P0 NANOSLEEP.SYNCS 0x989680 ;  /* 0x009896800000895d */ /* 0x008fea0003900000 */
[----:B------:R-:W3:Y:S02]  /*d0a0*/  @!P0 SYNCS.PHASECHK.TRANS64 P0, [R3+URZ], R2 ;  /* 0x00000002030085a7 */ /* 0x000ee4000800007f */
[----:B---3--:R-:W-:Y:S05]  /*d0b0*/  @!P0 BRA `(.L_x_3354) ;  /* 0xfffffffc00f08947 */ /* 0x008fea000383ffff */
.L_x_3347:
[----:B------:R-:W-:Y:S05]  /*d0c0*/  BSYNC B0 ;  /* 0x0000000000007941 */ /* 0x000fea0003800000 */
.L_x_3346:
[----:B------:R-:W-:Y:S05]  /*d0d0*/  EXIT ;  /* 0x000000000000794d */ /* 0x000fea0003800000 */
.L_x_3216:
[----:B0-----:R-:W-:-:S04]  /*d0e0*/  IMAD.U32 R3, RZ, RZ, UR16 ;  /* 0x00000010ff037e24 */ /* 0x001fc8000f8e00ff */
[----:B------:R0:W1:Y:S03]  /*d0f0*/  SYNCS.PHASECHK.TRANS64.TRYWAIT P0, [R3+URZ+0x28c50], R0 ;  /* 0x028c5000030075a7 */ /* 0x000066000800017f */
[----:B-1----:R-:W-:Y:S05]  /*d100*/  @!P0 NANOSLEEP.SYNCS 0x989680 ;  /* 0x009896800000895d */ /* 0x002fea0003900000 */
[----:B------:R-:W1:Y:S02]  /*d110*/  @!P0 SYNCS.PHASECHK.TRANS64 P0, [R3+URZ+0x28c50], R0 ;  /* 0x028c5000030085a7 */ /* 0x000e64000800007f */
[----:B-1----:R-:W-:Y:S05]  /*d120*/  @!P0 BRA `(.L_x_3216) ;  /* 0xfffffffc00ec8947 */ /* 0x002fea000383ffff */
[----:B------:R-:W-:Y:S05]  /*d130*/  BRA `(.L_x_3355) ;  /* 0xffffff4000687947 */ /* 0x000fea000383ffff */
.L_x_3221:
[----:B-1----:R-:W-:-:S04]  /*d140*/  IMAD.U32 R4, RZ, RZ, UR6 ;  /* 0x00000006ff047e24 */ /* 0x002fc8000f8e00ff */
[----:B------:R1:W2:Y:S03]  /*d150*/  SYNCS.PHASECHK.TRANS64.TRYWAIT P0, [R4+URZ+0x28c50], R3 ;  /* 0x028c5003040075a7 */ /* 0x0002a6000800017f */
[----:B--2---:R-:W-:Y:S05]  /*d160*/  @!P0 NANOSLEEP.SYNCS 0x989680 ;  /* 0x009896800000895d */ /* 0x004fea0003900000 */
[----:B------:R-:W2:Y:S02]  /*d170*/  @!P0 SYNCS.PHASECHK.TRANS64 P0, [R4+URZ+0x28c50], R3 ;  /* 0x028c5003040085a7 */ /* 0x000ea4000800007f */
[----:B--2---:R-:W-:Y:S05]  /*d180*/  @!P0 BRA `(.L_x_3221) ;  /* 0xfffffffc00ec8947 */ /* 0x004fea000383ffff */
[----:B------:R-:W-:Y:S05]  /*d190*/  BRA `(.L_x_3220) ;  /* 0xffffff4c007c7947 */ /* 0x000fea000383ffff */
.L_x_3225:
[----:B0-----:R-:W-:-:S04]  /*d1a0*/  IMAD.U32 R3, RZ, RZ, UR41 ;  /* 0x00000029ff037e24 */ /* 0x001fc8000f8e00ff */
[----:B------:R0:W1:Y:S03]  /*d1b0*/  SYNCS.PHASECHK.TRANS64.TRYWAIT P1, [R3+URZ+0x28c00], R0 ;  /* 0x028c0000030075a7 */ /* 0x000066000802017f */
[----:B-1----:R-:W-:Y:S05]  /*d1c0*/  @!P1 NANOSLEEP.SYNCS 0x989680 ;  /* 0x009896800000995d */ /* 0x002fea0003900000 */
[----:B------:R-:W1:Y:S02]  /*d1d0*/  @!P1 SYNCS.PHASECHK.TRANS64 P1, [R3+URZ+0x28c00], R0 ;  /* 0x028c0000030095a7 */ /* 0x000e64000802007f */
[----:B-1----:R-:W-:Y:S05]  /*d1e0*/  @!P1 BRA `(.L_x_3225) ;  /* 0xfffffffc00ec9947 */ /* 0x002fea000383ffff */
[----:B------:R-:W-:Y:S05]  /*d1f0*/  BRA `(.L_x_3356) ;  /* 0xffffff5800cc7947 */ /* 0x000fea000383ffff */
.L_x_3229:
[----:B--2---:R2:W3:Y:S02]  /*d200*/  SYNCS.PHASECHK.TRANS64.TRYWAIT P1, [R7+URZ+0x28c30], R8 ;  /* 0x028c3008070075a7 */ /* 0x0044e4000802017f */
[----:B---3--:R-:W-:Y:S05]  /*d210*/  @!P1 NANOSLEEP.SYNCS 0x989680 ;  /* 0x009896800000995d */ /* 0x008fea0003900000 */
[----:B------:R-:W3:Y:S02]  /*d220*/  @!P1 SYNCS.PHASECHK.TRANS64 P1, [R7+URZ+0x28c30], R8 ;  /* 0x028c3008070095a7 */ /* 0x000ee4000802007f */
[----:B---3--:R-:W-:Y:S05]  /*d230*/  @!P1 BRA `(.L_x_3229) ;  /* 0xfffffffc00f09947 */ /* 0x008fea000383ffff */
[----:B------:R-:W-:Y:S05]  /*d240*/  BRA `(.L_x_3228) ;  /* 0xffffff5800e87947 */ /* 0x000fea000383ffff */
.L_x_3233:
[----:B----4-:R4:W0:Y:S02]  /*d250*/  SYNCS.PHASECHK.TRANS64.TRYWAIT P2, [R7+URZ+0x28c50], R8 ;  /* 0x028c5008070075a7 */ /* 0x010824000804017f */
[----:B0-----:R-:W-:Y:S05]  /*d260*/  @!P2 NANOSLEEP.SYNCS 0x989680 ;  /* 0x009896800000a95d */ /* 0x001fea0003900000 */
[----:B------:R-:W0:Y:S02]  /*d270*/  @!P2 SYNCS.PHASECHK.TRANS64 P2, [R7+URZ+0x28c50], R8 ;  /* 0x028c50080700a5a7 */ /* 0x000e24000804007f */
[----:B0-----:R-:W-:Y:S05]  /*d280*/  @!P2 BRA `(.L_x_3233) ;  /* 0xfffffffc00f0a947 */ /* 0x001fea000383ffff */
[----:B------:R-:W-:Y:S05]  /*d290*/  BRA `(.L_x_3232) ;  /* 0xffffff6800fc7947 */ /* 0x000fea000383ffff */
.L_x_3238:
[----:B--2---:R-:W-:-:S04]  /*d2a0*/  IMAD.U32 R0, RZ, RZ, UR22 ;  /* 0x00000016ff007e24 */ /* 0x004fc8000f8e00ff */
[----:B------:R2:W3:Y:S03]  /*d2b0*/  SYNCS.PHASECHK.TRANS64.TRYWAIT P3, [R0+URZ+0x28c30], R7 ;  /* 0x028c3007000075a7 */ /* 0x0004e6000806017f */
[----:B---3--:R-:W-:Y:S05]  /*d2c0*/  @!P3 NANOSLEEP.SYNCS 0x989680 ;  /* 0x009896800000b95d */ /* 0x008fea0003900000 */
[----:B------:R-:W3:Y:S02]  /*d2d0*/  @!P3 SYNCS.PHASECHK.TRANS64 P3, [R0+URZ+0x28c30], R7 ;  /* 0x028c30070000b5a7 */ /* 0x000ee4000806007f */
[----:B---3--:R-:W-:Y:S05]  /*d2e0*/  @!P3 BRA `(.L_x_3238) ;  /* 0xfffffffc00ecb947 */ /* 0x008fea000383ffff */
[----:B------:R-:W-:Y:S05]  /*d2f0*/  BRA `(.L_x_3237) ;  /* 0xffffff6c00dc7947 */ /* 0x000fea000383ffff */
.L_x_3242:
[----:B---3--:R3:W4:Y:S02]  /*d300*/  SYNCS.PHASECHK.TRANS64.TRYWAIT P3, [R170+URZ+0x28c50], R7 ;  /* 0x028c5007aa0075a7 */ /* 0x008724000806017f */
[----:B----4-:R-:W-:Y:S05]  /*d310*/  @!P3 NANOSLEEP.SYNCS 0x989680 ;  /* 0x009896800000b95d */ /* 0x010fea0003900000 */
[----:B------:R-:W4:Y:S02]  /*d320*/  @!P3 SYNCS.PHASECHK.TRANS64 P3, [R170+URZ+0x28c50], R7 ;  /* 0x028c5007aa00b5a7 */ /* 0x000f24000806007f */
[----:B----4-:R-:W-:Y:S05]  /*d330*/  @!P3 BRA `(.L_x_3242) ;  /* 0xfffffffc00f0b947 */ /* 0x010fea000383ffff */
[----:B------:R-:W-:Y:S05]  /*d340*/  BRA `(.L_x_3241) ;  /* 0xffffff8400107947 */ /* 0x000fea000383ffff */
.L_x_3254:
[----:B0-----:R-:W0:Y:S01]  /*d350*/  S2R R0, SR_TID.X ;  /* 0x0000000000007919 */ /* 0x001e220000002100 */
        /* <DEDUP_REMOVED lines=10> */
.L_x_3358:
[----:B------:R-:W-:Y:S05]  /*d400*/  BSYNC B0 ;  /* 0x0000000000007941 */ /* 0x000fea0003800000 */
.L_x_3357:
[----:B------:R-:W-:Y:S05]  /*d410*/  BRA `(.L_x_3359) ;  /* 0xffffffb800207947 */ /* 0x000fea000383ffff */
.L_x_3256:
[----:B------:R-:W-:Y:S01]  /*d420*/  BSSY B0, `(.L_x_3360) ;  /* 0x0000006000007945 */ /* 0x000fe20003800000 */
[----:B------:R-:W-:-:S07]  /*d430*/  IMAD.MOV.U32 R15, RZ, RZ, -0x1 ;  /* 0xffffffffff0f7424 */ /* 0x000fce00078e00ff */
[----:B0-----:R-:W-:Y:S05]  /*d440*/  WARPSYNC.COLLECTIVE R15, `(.L_x_3361) ;  /* 0x000000000f0c7348 */ /* 0x001fea0003c00000 */
[----:B------:R-:W-:Y:S02]  /*d450*/  ELECT P6, UR62, PT ;  /* 0x00000000003e782f */ /* 0x000fe400038c0000 */
[----:B------:R-:W-:Y:S01]  /*d460*/  MOV R14, UR62 ;  /* 0x0000003e000e7c02 */ /* 0x000fe20008000f00 */
[----:B0-----:R-:W-:Y:S10]  /*d470*/  ENDCOLLECTIVE ;  /* 0x000000000000791b */ /* 0x001ff40003800000 */
.L_x_3361:
[----:B------:R-:W-:Y:S05]  /*d480*/  BSYNC B0 ;  /* 0x0000000000007941 */ /* 0x000fea0003800000 */
.L_x_3360:
[----:B------:R-:W-:Y:S05]  /*d490*/  BRA `(.L_x_3362) ;  /* 0xffffffb800207947 */ /* 0x000fea000383ffff */
.L_x_3258:
[----:B0-----:R0:W2:Y:S02]  /*d4a0*/  SYNCS.PHASECHK.TRANS64.TRYWAIT P0, [R0+URZ+0x28c40], R2 ;  /* 0x028c4002000075a7 */ /* 0x0010a4000800017f */
[----:B--2---:R-:W-:Y:S05]  /*d4b0*/  @!P0 NANOSLEEP.SYNCS 0x989680 ;  /* 0x009896800000895d */ /* 0x004fea0003900000 */
[----:B------:R-:W2:Y:S02]  /*d4c0*/  @!P0 SYNCS.PHASECHK.TRANS64 P0, [R0+URZ+0x28c40], R2 ;  /* 0x028c4002000085a7 */ /* 0x000ea4000800007f */
[----:B--2---:R-:W-:Y:S05]  /*d4d0*/  @!P0 BRA `(.L_x_3258) ;  /* 0xfffffffc00f08947 */ /* 0x004fea000383ffff */
[----:B------:R-:W-:Y:S05]  /*d4e0*/  BRA `(.L_x_3363) ;  /* 0xffffffb8007c7947 */ /* 0x000fea000383ffff */
.L_x_3261:
        /* <DEDUP_REMOVED lines=8> */
.L_x_3364:
[----:B------:R-:W-:Y:S01]  /*d570*/  IMAD.MOV.U32 R13, RZ, RZ, R0 ;  /* 0x000000ffff0d7224 */ /* 0x000fe200078e0000 */
[----:B------:R-:W-:Y:S01]  /*d580*/  LOP3.LUT R7, R7, 0x7f, RZ, 0xc0, !PT ;  /* 0x0000007f07077812 */ /* 0x000fe200078ec0ff */
[----:B------:R-:W-:-:S07]  /*d590*/  IMAD.MOV.U32 R6, RZ, RZ, R14 ;  /* 0x000000ffff067224 */ /* 0x000fce00078e000e */
[----:B------:R-:W-:Y:S05]  /*d5a0*/  WARPSYNC.COLLECTIVE R15, `(.L_x_3365) ;  /* 0x000000000f087348 */ /* 0x000fea0003c00000 */
[----:B------:R0:W1:Y:S02]  /*d5b0*/  SHFL.IDX P6, R14, R13, R12, R11 ;  /* 0x0000000c0d0e7389 */ /* 0x00006400000c000b */
[----:B01----:R-:W-:Y:S01]  /*d5c0*/  ENDCOLLECTIVE ;  /* 0x000000000000791b */ /* 0x003fe20003800000 */
.L_x_3365:
[----:B------:R-:W-:Y:S01]  /*d5d0*/  SHF.R.U32.HI R5, RZ, 0x3, R7 ;  /* 0x00000003ff057819 */ /* 0x000fe20000011607 */
[----:B------:R-:W-:Y:S02]  /*d5e0*/  ULDC UR4, c[0x0][0x288] ;  /* 0x0000a20000047ab9 */ /* 0x000fe40000000800 */
[----:B------:R-:W-:Y:S02]  /*d5f0*/  IMAD R3, R8, UR4, RZ ;  /* 0x0000000408037c24 */ /* 0x000fe4000f8e02ff */
[----:B------:R-:W-:-:S04]  /*d600*/  IMAD R4, R4, 0x40, R5 ;  /* 0x0000004004047824 */ /* 0x000fc800078e0205 */
        /* <DEDUP_REMOVED lines=8> */
.L_x_3366:
        /* <DEDUP_REMOVED lines=9> */
[----:B------:R0:W-:Y:S01]  /*d720*/  @!P1 LDGSTS.E.BYPASS.LTC128B.128 [R9+0x20400], desc[UR42][R6.64], !P0 ;  /* 0x2040000006099fae */ /* 0x0001e2000c101d6a */
[----:B------:R-:W-:Y:S01]  /*d730*/  ISETP.GE.AND P1, PT, R5, R3, PT ;  /* 0x000000030500720c */ /* 0x000fe20003f26270 */
[----:B------:R-:W-:Y:S02]  /*d740*/  VIADD R5, R4, 0x20 ;  /* 0x0000002004057836 */ /* 0x000fe40000000000 */
[----:B0-----:R-:W-:-:S10]  /*d750*/  IMAD.MOV.U32 R6, RZ, RZ, R14 ;  /* 0x000000ffff067224 */ /* 0x001fd400078e000e */
[----:B------:R-:W-:Y:S05]  /*d760*/  WARPSYNC.COLLECTIVE R15, `(.L_x_3367) ;  /* 0x000000000f087348 */ /* 0x000fea0003c00000 */
[----:B------:R0:W1:Y:S02]  /*d770*/  SHFL.IDX P6, R14, R13, R12, R11 ;  /* 0x0000000c0d0e7389 */ /* 0x00006400000c000b */
[----:B01----:R-:W-:Y:S01]  /*d780*/  ENDCOLLECTIVE ;  /* 0x000000000000791b */ /* 0x003fe20003800000 */
.L_x_3367:
[----:B------:R-:W-:Y:S02]  /*d790*/  IMAD.MOV.U32 R13, RZ, RZ, R2 ;  /* 0x000000ffff0d7224 */ /* 0x000fe400078e0002 */
[----:B------:R-:W-:Y:S02]  /*d7a0*/  IMAD.MOV.U32 R12, RZ, RZ, 0x2 ;  /* 0x00000002ff0c7424 */ /* 0x000fe400078e00ff */
[----:B------:R-:W-:-:S07]  /*d7b0*/  IMAD.MOV.U32 R7, RZ, RZ, R14 ;  /* 0x000000ffff077224 */ /* 0x000fce00078e000e */
[----:B------:R-:W-:Y:S05]  /*d7c0*/  WARPSYNC.COLLECTIVE R15, `(.L_x_3368) ;  /* 0x000000000f087348 */ /* 0x000fea0003c00000 */
[----:B------:R0:W1:Y:S02]  /*d7d0*/  SHFL.IDX P6, R14, R13, R12, R11 ;  /* 0x0000000c0d0e7389 */ /* 0x00006400000c000b */
[----:B01----:R-:W-:Y:S01]  /*d7e0*/  ENDCOLLECTIVE ;  /* 0x000000000000791b */ /* 0x003fe20003800000 */
.L_x_3368:
        /* <DEDUP_REMOVED lines=11> */
[----:B0-----:R-:W-:-:S12]  /*d8a0*/  IMAD.MOV.U32 R6, RZ, RZ, R14 ;  /* 0x000000ffff067224 */ /* 0x001fd800078e000e */
[----:B------:R-:W-:Y:S05]  /*d8b0*/  WARPSYNC.COLLECTIVE R15, `(.L_x_3369) ;  /* 0x000000000f087348 */ /* 0x000fea0003c00000 */
[----:B------:R0:W1:Y:S02]  /*d8c0*/  SHFL.IDX P6, R14, R13, R12, R11 ;  /* 0x0000000c0d0e7389 */ /* 0x00006400000c000b */
[----:B01----:R-:W-:Y:S01]  /*d8d0*/  ENDCOLLECTIVE ;  /* 0x000000000000791b */ /* 0x003fe20003800000 */
.L_x_3369:
[----:B------:R-:W-:Y:S02]  /*d8e0*/  IMAD.MOV.U32 R13, RZ, RZ, R2 ;  /* 0x000000ffff0d7224 */ /* 0x000fe400078e0002 */
[----:B------:R-:W-:Y:S02]  /*d8f0*/  IMAD.MOV.U32 R12, RZ, RZ, 0x3 ;  /* 0x00000003ff0c7424 */ /* 0x000fe400078e00ff */
[----:B------:R-:W-:-:S07]  /*d900*/  IMAD.MOV.U32 R7, RZ, RZ, R14 ;  /* 0x000000ffff077224 */ /* 0x000fce00078e000e */
[----:B------:R-:W-:Y:S05]  /*d910*/  WARPSYNC.COLLECTIVE R15, `(.L_x_3370) ;  /* 0x000000000f087348 */ /* 0x000fea0003c00000 */
[----:B------:R0:W1:Y:S02]  /*d920*/  SHFL.IDX P6, R14, R13, R12, R11 ;  /* 0x0000000c0d0e7389 */ /* 0x00006400000c000b */
[----:B01----:R-:W-:Y:S01]  /*d930*/  ENDCOLLECTIVE ;  /* 0x000000000000791b */ /* 0x003fe20003800000 */
.L_x_3370:
        /* <DEDUP_REMOVED lines=10> */
.L_x_3371:
[----:B------:R-:W-:Y:S01]  /*d9e0*/  @!PT LDS RZ, [RZ] ;  /* 0x00000000fffff984 */ /* 0x000fe20000000800 */
[----:B------:R-:W-:Y:S01]  /*d9f0*/  @!PT LDS RZ, [RZ] ;  /* 0x00000000fffff984 */ /* 0x000fe20000000800 */
[----:B------:R-:W-:Y:S01]  /*da00*/  @!PT LDS RZ, [RZ] ;  /* 0x00000000fffff984 */ /* 0x000fe20000000800 */
[----:B------:R1:W-:Y:S01]  /*da10*/  @!P1 LDGSTS.E.BYPASS.LTC128B.128 [R9+0x21400], desc[UR42][R6.64], !P0 ;  /* 0x2140000006099fae */ /* 0x0003e2000c101d6a */
[----:B------:R-:W-:Y:S01]  /*da20*/  IMAD.MOV.U32 R0, RZ, RZ, R14 ;  /* 0x000000ffff007224 */ /* 0x000fe200078e000e */
[----:B------:R-:W-:Y:S06]  /*da30*/  BRA `(.L_x_3372) ;  /* 0xffffffbc00787947 */ /* 0x000fec000383ffff */
.L_x_3263:
[----:B0-----:R-:W-:-:S04]  /*da40*/  IMAD.U32 R3, RZ, RZ, UR36 ;  /* 0x00000024ff037e24 */ /* 0x001fc8000f8e00ff */
[----:B------:R0:W1:Y:S03]  /*da50*/  SYNCS.PHASECHK.TRANS64.TRYWAIT P0, [R3+URZ+0x28c20], R0 ;  /* 0x028c2000030075a7 */ /* 0x000066000800017f */
[----:B-1----:R-:W-:Y:S05]  /*da60*/  @!P0 NANOSLEEP.SYNCS 0x989680 ;  /* 0x009896800000895d */ /* 0x002fea0003900000 */
[----:B------:R-:W1:Y:S02]  /*da70*/  @!P0 SYNCS.PHASECHK.TRANS64 P0, [R3+URZ+0x28c20], R0 ;  /* 0x028c2000030085a7 */ /* 0x000e64000800007f */
[----:B-1----:R-:W-:Y:S05]  /*da80*/  @!P0 BRA `(.L_x_3263) ;  /* 0xfffffffc00ec8947 */ /* 0x002fea000383ffff */
[----:B------:R-:W-:Y:S05]  /*da90*/  BRA `(.L_x_3373) ;  /* 0xffffffbc00ac7947 */ /* 0x000fea000383ffff */
.L_x_3267:
[----:B0-----:R0:W1:Y:S02]  /*daa0*/  SYNCS.PHASECHK.TRANS64.TRYWAIT P0, [R3+URZ+0x28c60], R0 ;  /* 0x028c6000030075a7 */ /* 0x001064000800017f */
[----:B-1----:R-:W-:Y:S05]  /*dab0*/  @!P0 NANOSLEEP.SYNCS 0x989680 ;  /* 0x009896800000895d */ /* 0x002fea0003900000 */
[----:B------:R-:W1:Y:S02]  /*dac0*/  @!P0 SYNCS.PHASECHK.TRANS64 P0, [R3+URZ+0x28c60], R0 ;  /* 0x028c6000030085a7 */ /* 0x000e64000800007f */
[----:B-1----:R-:W-:Y:S05]  /*dad0*/  @!P0 BRA `(.L_x_3267) ;  /* 0xfffffffc00f08947 */ /* 0x002fea000383ffff */
[----:B------:R-:W-:Y:S05]  /*dae0*/  BRA `(.L_x_3374) ;  /* 0xffffffbc00d07947 */ /* 0x000fea000383ffff */
.L_x_3284:
[----:B-1----:R1:W2:Y:S02]  /*daf0*/  SYNCS.PHASECHK.TRANS64.TRYWAIT P0, [R3+URZ+0x28c40], R2 ;  /* 0x028c4002030075a7 */ /* 0x0022a4000800017f */
[----:B--2---:R-:W-:Y:S05]  /*db00*/  @!P0 NANOSLEEP.SYNCS 0x989680 ;  /* 0x009896800000895d */ /* 0x004fea0003900000 */
[----:B------:R-:W2:Y:S02]  /*db10*/  @!P0 SYNCS.PHASECHK.TRANS64 P0, [R3+URZ+0x28c40], R2 ;  /* 0x028c4002030085a7 */ /* 0x000ea4000800007f */
[----:B--2---:R-:W-:Y:S05]  /*db20*/  @!P0 BRA `(.L_x_3284) ;  /* 0xfffffffc00f08947 */ /* 0x004fea000383ffff */
[----:B------:R-:W-:Y:S05]  /*db30*/  BRA `(.L_x_3375) ;  /* 0xffffffc800b87947 */ /* 0x000fea000383ffff */
.L_x_3289:
[----:B0-----:R0:W2:Y:S02]  /*db40*/  SYNCS.PHASECHK.TRANS64.TRYWAIT P0, [R3+URZ+0x28c60], R2 ;  /* 0x028c6002030075a7 */ /* 0x0010a4000800017f */
[----:B--2---:R-:W-:Y:S05]  /*db50*/  @!P0 NANOSLEEP.SYNCS 0x989680 ;  /* 0x009896800000895d */ /* 0x004fea0003900000 */
[----:B------:R-:W2:Y:S02]  /*db60*/  @!P0 SYNCS.PHASECHK.TRANS64 P0, [R3+URZ+0x28c60], R2 ;  /* 0x028c6002030085a7 */ /* 0x000ea4000800007f */
[----:B--2---:R-:W-:Y:S05]  /*db70*/  @!P0 BRA `(.L_x_3289) ;  /* 0xfffffffc00f08947 */ /* 0x004fea000383ffff */
[----:B------:R-:W-:Y:S05]  /*db80*/  BRA `(.L_x_3376) ;  /* 0xffffffcc00307947 */ /* 0x000fea000383ffff */
.L_x_3305:
[----:B--2---:R2:W3:Y:S02]  /*db90*/  SYNCS.PHASECHK.TRANS64.TRYWAIT P0, [R4+URZ+0x28c40], R2 ;  /* 0x028c4002040075a7 */ /* 0x0044e4000800017f */
[----:B---3--:R-:W-:Y:S05]  /*dba0*/  @!P0 NANOSLEEP.SYNCS 0x989680 ;  /* 0x009896800000895d */ /* 0x008fea0003900000 */
[----:B------:R-:W3:Y:S02]  /*dbb0*/  @!P0 SYNCS.PHASECHK.TRANS64 P0, [R4+URZ+0x28c40], R2 ;  /* 0x028c4002040085a7 */ /* 0x000ee4000800007f */
[----:B---3--:R-:W-:Y:S05]  /*dbc0*/  @!P0 BRA `(.L_x_3305) ;  /* 0xfffffffc00f08947 */ /* 0x008fea000383ffff */
[----:B------:R-:W-:Y:S05]  /*dbd0*/  BRA `(.L_x_3377) ;  /* 0xffffffd8000c7947 */ /* 0x000fea000383ffff */
.L_x_3310:
[----:B0-----:R0:W1:Y:S02]  /*dbe0*/  SYNCS.PHASECHK.TRANS64.TRYWAIT P0, [R4+URZ+0x28c60], R2 ;  /* 0x028c6002040075a7 */ /* 0x001064000800017f */
[----:B-1----:R-:W-:Y:S05]  /*dbf0*/  @!P0 NANOSLEEP.SYNCS 0x989680 ;  /* 0x009896800000895d */ /* 0x002fea0003900000 */
[----:B------:R-:W1:Y:S02]  /*dc00*/  @!P0 SYNCS.PHASECHK.TRANS64 P0, [R4+URZ+0x28c60], R2 ;  /* 0x028c6002040085a7 */ /* 0x000e64000800007f */
[----:B-1----:R-:W-:Y:S05]  /*dc10*/  @!P0 BRA `(.L_x_3310) ;  /* 0xfffffffc00f08947 */ /* 0x002fea000383ffff */
[----:B------:R-:W-:Y:S05]  /*dc20*/  BRA `(.L_x_3378) ;  /* 0xffffffd800847947 */ /* 0x000fea000383ffff */
.L_x_3325:
[----:B0-----:R0:W2:Y:S02]  /*dc30*/  SYNCS.PHASECHK.TRANS64.TRYWAIT P0, [R4+URZ+0x28c40], R2 ;  /* 0x028c4002040075a7 */ /* 0x0010a4000800017f */
[----:B--2---:R-:W-:Y:S05]  /*dc40*/  @!P0 NANOSLEEP.SYNCS 0x989680 ;  /* 0x009896800000895d */ /* 0x004fea0003900000 */
[----:B------:R-:W2:Y:S02]  /*dc50*/  @!P0 SYNCS.PHASECHK.TRANS64 P0, [R4+URZ+0x28c40], R2 ;  /* 0x028c4002040085a7 */ /* 0x000ea4000800007f */
[----:B--2---:R-:W-:Y:S05]  /*dc60*/  @!P0 BRA `(.L_x_3325) ;  /* 0xfffffffc00f08947 */ /* 0x004fea000383ffff */
[----:B------:R-:W-:Y:S05]  /*dc70*/  BRA `(.L_x_3379) ;  /* 0xffffffe4003c7947 */ /* 0x000fea000383ffff */
.L_x_3330:
[----:B-1----:R1:W2:Y:S02]  /*dc80*/  SYNCS.PHASECHK.TRANS64.TRYWAIT P0, [R4+URZ+0x28c60], R2 ;  /* 0x028c6002040075a7 */ /* 0x0022a4000800017f */
[----:B--2---:R-:W-:Y:S05]  /*dc90*/  @!P0 NANOSLEEP.SYNCS 0x989680 ;  /* 0x009896800000895d */ /* 0x004fea0003900000 */
[----:B------:R-:W2:Y:S02]  /*dca0*/  @!P0 SYNCS.PHASECHK.TRANS64 P0, [R4+URZ+0x28c60], R2 ;  /* 0x028c6002040085a7 */ /* 0x000ea4000800007f */
[----:B--2---:R-:W-:Y:S05]  /*dcb0*/  @!P0 BRA `(.L_x_3330) ;  /* 0xfffffffc00f08947 */ /* 0x004fea000383ffff */
[----:B------:R-:W-:Y:S05]  /*dcc0*/  BRA `(.L_x_3380) ;  /* 0xffffffe400b47947 */ /* 0x000fea000383ffff */
.L_x_3344:
[----:B0-----:R0:W2:Y:S02]  /*dcd0*/  SYNCS.PHASECHK.TRANS64.TRYWAIT P0, [R0+URZ+0x28c20], R3 ;  /* 0x028c2003000075a7 */ /* 0x0010a4000800017f */
[----:B--2---:R-:W-:Y:S05]  /*dce0*/  @!P0 NANOSLEEP.SYNCS 0x989680 ;  /* 0x009896800000895d */ /* 0x004fea0003900000 */
[----:B------:R-:W2:Y:S02]  /*dcf0*/  @!P0 SYNCS.PHASECHK.TRANS64 P0, [R0+URZ+0x28c20], R3 ;  /* 0x028c2003000085a7 */ /* 0x000ea4000800007f */
[----:B--2---:R-:W-:Y:S05]  /*dd00*/  @!P0 BRA `(.L_x_3344) ;  /* 0xfffffffc00f08947 */ /* 0x004fea000383ffff */
[----:B------:R-:W-:Y:S05]  /*dd10*/  BRA `(.L_x_3381) ;  /* 0xfffffff000347947 */ /* 0x000fea000383ffff */
.L_x_3345:
        /* <DEDUP_REMOVED lines=11> */
.L_x_3383:
[----:B------:R-:W-:Y:S05]  /*ddd0*/  BSYNC B0 ;  /* 0x0000000000007941 */ /* 0x000fea0003800000 */
.L_x_3382:
[----:B------:R-:W-:Y:S05]  /*dde0*/  BRA `(.L_x_3384) ;  /* 0xfffffff0001c7947 */ /* 0x000fea000383ffff */
.L_x_3348:
[----:B------:R-:W-:Y:S01]  /*ddf0*/  BSSY B1, `(.L_x_3385) ;  /* 0x0000006000017945 */ /* 0x000fe20003800000 */
[----:B------:R-:W-:-:S07]  /*de00*/  IMAD.MOV.U32 R15, RZ, RZ, -0x1 ;  /* 0xffffffffff0f7424 */ /* 0x000fce00078e00ff */
[----:B012---:R-:W-:Y:S05]  /*de10*/  WARPSYNC.COLLECTIVE R15, `(.L_x_3386) ;  /* 0x000000000f0c7348 */ /* 0x007fea0003c00000 */
[----:B------:R-:W-:Y:S02]  /*de20*/  ELECT P6, UR62, PT ;  /* 0x00000000003e782f */ /* 0x000fe400038c0000 */
[----:B------:R-:W-:Y:S01]  /*de30*/  MOV R14, UR62 ;  /* 0x0000003e000e7c02 */ /* 0x000fe20008000f00 */
[----:B012---:R-:W-:Y:S10]  /*de40*/  ENDCOLLECTIVE ;  /* 0x000000000000791b */ /* 0x007ff40003800000 */
.L_x_3386:
[----:B------:R-:W-:Y:S05]  /*de50*/  BSYNC B1 ;  /* 0x0000000000017941 */ /* 0x000fea0003800000 */
.L_x_3385:
[----:B------:R-:W-:Y:S05]  /*de60*/  BRA `(.L_x_3387) ;  /* 0xfffffff000147947 */ /* 0x000fea000383ffff */
.L_x_3350:
[----:B0-----:R0:W1:Y:S02]  /*de70*/  SYNCS.PHASECHK.TRANS64.TRYWAIT P0, [R6+URZ], R5 ;  /* 0x00000005060075a7 */ /* 0x001064000800017f */
[----:B-1----:R-:W-:Y:S05]  /*de80*/  @!P0 NANOSLEEP.SYNCS 0x989680 ;  /* 0x009896800000895d */ /* 0x002fea0003900000 */
[----:B------:R-:W1:Y:S02]  /*de90*/  @!P0 SYNCS.PHASECHK.TRANS64 P0, [R6+URZ], R5 ;  /* 0x00000005060085a7 */ /* 0x000e64000800007f */
[----:B-1----:R-:W-:Y:S05]  /*dea0*/  @!P0 BRA `(.L_x_3350) ;  /* 0xfffffffc00f08947 */ /* 0x002fea000383ffff */
[----:B------:R-:W-:Y:S05]  /*deb0*/  BRA `(.L_x_3388) ;  /* 0xfffffff0004c7947 */ /* 0x000fea000383ffff */
.L_x_3351:
[----:B-1----:R1:W2:Y:S02]  /*dec0*/  SYNCS.PHASECHK.TRANS64.TRYWAIT P0, [R3+URZ], R2 ;  /* 0x00000002030075a7 */ /* 0x0022a4000800017f */
[----:B--2---:R-:W-:Y:S05]  /*ded0*/  @!P0 NANOSLEEP.SYNCS 0x989680 ;  /* 0x009896800000895d */ /* 0x004fea0003900000 */
[----:B------:R-:W2:Y:S02]  /*dee0*/  @!P0 SYNCS.PHASECHK.TRANS64 P0, [R3+URZ], R2 ;  /* 0x00000002030085a7 */ /* 0x000ea4000800007f */
[----:B--2---:R-:W-:Y:S05]  /*def0*/  @!P0 BRA `(.L_x_3351) ;  /* 0xfffffffc00f08947 */ /* 0x004fea000383ffff */
[----:B------:R-:W-:Y:S05]  /*df00*/  BRA `(.L_x_3389) ;  /* 0xfffffff000407947 */ /* 0x000fea000383ffff */
.L_x_3353:
[----:B-1----:R1:W2:Y:S02]  /*df10*/  SYNCS.PHASECHK.TRANS64.TRYWAIT P0, [R18+URZ], R5 ;  /* 0x00000005120075a7 */ /* 0x0022a4000800017f */
[----:B--2---:R-:W-:Y:S05]  /*df20*/  @!P0 NANOSLEEP.SYNCS 0x989680 ;  /* 0x009896800000895d */ /* 0x004fea0003900000 */
[----:B------:R-:W2:Y:S02]  /*df30*/  @!P0 SYNCS.PHASECHK.TRANS64 P0, [R18+URZ], R5 ;  /* 0x00000005120085a7 */ /* 0x000ea4000800007f */
[----:B--2---:R-:W-:Y:S05]  /*df40*/  @!P0 BRA `(.L_x_3353) ;  /* 0xfffffffc00f08947 */ /* 0x004fea000383ffff */
[----:B------:R-:W-:Y:S05]  /*df50*/  BRA `(.L_x_3390) ;  /* 0xfffffff000447947 */ /* 0x000fea000383ffff */
.L_x_3391:
        /* <DEDUP_REMOVED lines=10> */
.L_x_15116:


//--------------------- .text._ZN7cutlass13device_kernelIN5flash11enable_sm90INS1_16FlashAttnFwdSm90INS1_25CollectiveMainloopFwdSm90ILi2EN4cute5tupleIJNS5_1CILi1EEES8_S8_EEENS6_IJNS7_ILi64EEESA_SA_EEELi512ENS_10bfloat16_tEfNS_4arch4Sm90ELb0ELb0ELb0ELb0ELb0ELb0ELb1ELb0ELb0ELb1ELb0ELb0EEENS1_21CollectiveEpilogueFwdINS6_IJSA_NS7_ILi512EEESA_EEES9_SC_SE_Li256ELb0ELb1ELb0ELb0EEENS1_29StaticPersistentTileSchedulerILb0EEEEEEEEEvNT_6ParamsE --------------------------
	.section	.text._ZN7cutlass13device_kernelIN5flash11enable_sm90INS1_16FlashAttnFwdSm90INS1_25CollectiveMainloopFwdSm90ILi2EN4cute5tupleIJNS5_1CILi1EEES8_S8_EEENS6_IJNS7_ILi64EEESA_SA_EEELi512ENS_10bfloat16_tEfNS_4arch4Sm90ELb0ELb0ELb0ELb0ELb0ELb0ELb1ELb0ELb0ELb1ELb0ELb0EEENS1_21CollectiveEpilogueFwdINS6_IJSA_NS7_ILi512EEESA_EEES9_SC_SE_Li256ELb0ELb1ELb0ELb0EEENS1_29StaticPersistentTileSchedulerILb0EEEEEEEEEvNT_6ParamsE,"ax",@progbits
	.align	128
.text._ZN7cutlass13device_kernelIN5flash11enable_sm90INS1_16FlashAttnFwdSm90INS1_25CollectiveMainloopFwdSm90ILi2EN4cute5tupleIJNS5_1CILi1EEES8_S8_EEENS6_IJNS7_ILi64EEESA_SA_EEELi512ENS_10bfloat16_tEfNS_4arch4Sm90ELb0ELb0ELb0ELb0ELb0ELb0ELb1ELb0ELb0ELb1ELb0ELb0EEENS1_21CollectiveEpilogueFwdINS6_IJSA_NS7_ILi512EEESA_EEES9_SC_SE_Li256ELb0ELb1ELb0ELb0EEENS1_29StaticPersistentTileSchedulerILb0EEEEEEEEEvNT_6ParamsE:
        .type           _ZN7cutlass13device_kernelIN5flash11enable_sm90INS1_16FlashAttnFwdSm90INS1_25CollectiveMainloopFwdSm90ILi2EN4cute5tupleIJNS5_1CILi1EEES8_S8_EEENS6_IJNS7_ILi64EEESA_SA_EEELi512ENS_10bfloat16_tEfNS_4arch4Sm90ELb0ELb0ELb0ELb0ELb0ELb0ELb1ELb0ELb0ELb1ELb0ELb0EEENS1_21CollectiveEpilogueFwdINS6_IJSA_NS7_ILi512EEESA_EEES9_SC_SE_Li256ELb0ELb1ELb0ELb0EEENS1_29StaticPersistentTileSchedulerILb0EEEEEEEEEvNT_6ParamsE,@function
        .size           _ZN7cutlass13device_kernelIN5flash11enable_sm90INS1_16FlashAttnFwdSm90INS1_25CollectiveMainloopFwdSm90ILi2EN4cute5tupleIJNS5_1CILi1EEES8_S8_EEENS6_IJNS7_ILi64EEESA_SA_EEELi512ENS_10bfloat16_tEfNS_4arch4Sm90ELb0ELb0ELb0ELb0ELb0ELb0ELb1ELb0ELb0ELb1ELb0ELb0EEENS1_21CollectiveEpilogueFwdINS6_IJSA_NS7_ILi512EEESA_EEES9_SC_SE_Li256ELb0ELb1ELb0ELb0EEENS1_29StaticPersistentTileSchedulerILb0EEEEEEEEEvNT_6ParamsE,(.L_x_15117 - _ZN7cutlass13device_kernelIN5flash11enable_sm90INS1_16FlashAttnFwdSm90INS1_25CollectiveMainloopFwdSm90ILi2EN4cute5tupleIJNS5_1CILi1EEES8_S8_EEENS6_IJNS7_ILi64EEESA_SA_EEELi512ENS_10bfloat16_tEfNS_4arch4Sm90ELb0ELb0ELb0ELb0ELb0ELb0ELb1ELb0ELb0ELb1ELb0ELb0EEENS1_21CollectiveEpilogueFwdINS6_IJSA_NS7_ILi512EEESA_EEES9_SC_SE_Li256ELb0ELb1ELb0ELb0EEENS1_29StaticPersistentTileSchedulerILb0EEEEEEEEEvNT_6ParamsE)
        .other          _ZN7cutlass13device_kernelIN5flash11enable_sm90INS1_16FlashAttnFwdSm90INS1_25CollectiveMainloopFwdSm90ILi2EN4cute5tupleIJNS5_1CILi1EEES8_S8_EEENS6_IJNS7_ILi64EEESA_SA_EEELi512ENS_10bfloat16_tEfNS_4arch4Sm90ELb0ELb0ELb0ELb0ELb0ELb0ELb1ELb0ELb0ELb1ELb0ELb0EEENS1_21CollectiveEpilogueFwdINS6_IJSA_NS7_ILi512EEESA_EEES9_SC_SE_Li256ELb0ELb1ELb0ELb0EEENS1_29StaticPersistentTileSchedulerILb0EEEEEEEEEvNT_6ParamsE,@"STO_CUDA_ENTRY STV_DEFAULT"
_ZN7cutlass13device_kernelIN5flash11enable_sm90INS1_16FlashAttnFwdSm90INS1_25CollectiveMainloopFwdSm90ILi2EN4cute5tupleIJNS5_1CILi1EEES8_S8_EEENS6_IJNS7_ILi64EEESA_SA_EEELi512ENS_10bfloat16_tEfNS_4arch4Sm90ELb0ELb0ELb0ELb0ELb0ELb0ELb1ELb0ELb0ELb1ELb0ELb0EEENS1_21CollectiveEpilogueFwdINS6_IJSA_NS7_ILi512EEESA_EEES9_SC_SE_Li256ELb0ELb1ELb0ELb0EEENS1_29StaticPersistentTileSchedulerILb0EEEEEEEEEvNT_6ParamsE:
        /* <DEDUP_REMOVED lines=17> */
.L_x_3393:
[----:B------:R-:W-:Y:S05]  /*0110*/  BSYNC B0 ;  /* 0x0000000000007941 */ /* 0x000fea0003800000 */
.L_x_3392:
[----:B------:R-:W-:Y:S01]  /*0120*/  SHF.R.U32.HI R4, RZ, 0x7, R0 ;  /* 0x00000007ff047819 */ /* 0x000fe20000011600 */
[----:B------:R-:W-:Y:S01]  /*0130*/  VOTEU.ANY UP0, P0 ;  /* 0x00000000003f7886 */ /* 0x000fe20000000100 */
[----:B------:R-:W0:Y:S01]  /*0140*/  SHFL.IDX PT, R3, R2, RZ, 0x1f ;  /* 0x00001fff02037589 */ /* 0x000e2200000e0000 */
[----:B------:R-:W-:Y:S01]  /*0150*/  UMOV UR4, 0x80 ;  /* 0x0000008000047882 */ /* 0x000fe20000000000 */
[----:B------:R-:W-:Y:S01]  /*0160*/  UMOV UR7, 0x100 ;  /* 0x0000010000077882 */ /* 0x000fe20000000000 */
[----:B------:R-:W-:Y:S01]  /*0170*/  VOTEU.ANY UP1, P0 ;  /* 0x00000000003f7886 */ /* 0x000fe20000020100 */
[----:B------:R-:W1:Y:S01]  /*0180*/  SHFL.IDX PT, R4, R4, RZ, 0x1f ;  /* 0x00001fff04047589 */ /* 0x000e6200000e0000 */
[----:B------:R-:W2:Y:S01]  /*0190*/  @UP0 S2UR UR8, SR_CgaCtaId ;  /* 0x00000000000809c3 */ /* 0x000ea20000008800 */
[----:B------:R-:W-:Y:S01]  /*01a0*/  @UP0 UMOV UR6, 0x400 ;  /* 0x0000040000060882 */ /* 0x000fe20000000000 */
[----:B------:R-:W-:-:S04]  /*01b0*/  @UP0 UIADD3 UR4, -UR4, 0x100000, URZ ;  /* 0x0010000004040890 */ /* 0x000fc8000fffe13f */
[----:B------:R-:W-:Y:S02]  /*01c0*/  @UP0 USHF.L.U32 UR5, UR4, 0xb, URZ ;  /* 0x0000000b04050899 */ /* 0x000fe4000800063f */
[----:B------:R-:W-:Y:S01]  /*01d0*/  @UP0 USHF.L.U32 UR4, UR4, 0x1, URZ ;  /* 0x0000000104040899 */ /* 0x000fe2000800063f */
[----:B------:R-:W-:Y:S01]  /*01e0*/  VOTEU.ANY UP2, P0 ;  /* 0x00000000003f7886 */ /* 0x000fe20000040100 */
[----:B0-----:R-:W-:Y:S01]  /*01f0*/  ISETP.NE.AND P1, PT, R3, RZ, PT ;  /* 0x000000ff0300720c */ /* 0x001fe20003f25270 */
[----:B-1----:R0:W-:Y:S01]  /*0200*/  STL [R1], R4 ;  /* 0x0000000401007387 */ /* 0x0021e20000100800 */
[----:B--2---:R-:W-:Y:S02]  /*0210*/  @UP0 ULEA UR8, UR8, UR6, 0x18 ;  /* 0x0000000608080291 */ /* 0x004fe4000f8ec03f */
[----:B------:R-:W-:-:S04]  /*0220*/  @UP0 UIADD3 UR6, -UR7, 0x100000, URZ ;  /* 0x0010000007060890 */ /* 0x000fc8000fffe13f */
[----:B------:R-:W-:Y:S02]  /*0230*/  @UP0 USHF.L.U32 UR7, UR6, 0xb, URZ ;  /* 0x0000000b06070899 */ /* 0x000fe4000800063f */
[----:B------:R-:W-:Y:S01]  /*0240*/  @UP0 USHF.L.U32 UR6, UR6, 0x1, URZ ;  /* 0x0000000106060899 */ /* 0x000fe2000800063f */
[----:B------:R-:W-:Y:S01]  /*0250*/  VOTEU.ANY UP0, P0 ;  /* 0x00000000003f7886 */ /* 0x000fe20000000100 */
[----:B------:R-:W1:Y:S04]  /*0260*/  FENCE.VIEW.ASYNC.S ;  /* 0x00000000000073c6 */ /* 0x000e680000000000 */
[----:B-1----:R0:W1:Y:S01]  /*0270*/  @UP0 SYNCS.EXCH.64 URZ, [UR8+0x38800], UR4 ;  /* 0x03880004083f05b2 */ /* 0x0020620008000100 */
[----:B------:R0:W2:Y:S05]  /*0280*/  @UP1 SYNCS.EXCH.64 URZ, [UR8+0x38810], UR4 ;  /* 0x03881004083f15b2 */ /* 0x0000aa0008000100 */
[----:B------:R0:W3:Y:S02]  /*0290*/  @UP2 SYNCS.EXCH.64 URZ, [UR8+0x38820], UR6 ;  /* 0x03882006083f25b2 */ /* 0x0000e40008000100 */
[----:B0-----:R-:W-:Y:S05]  /*02a0*/  @P1 BRA `(.L_x_3394) ;  /* 0x0000000000381947 */ /* 0x001fea0003800000 */
[----:B------:R-:W0:Y:S01]  /*02b0*/  S2UR UR5, SR_CgaCtaId ;  /* 0x00000000000579c3 */ /* 0x000e220000008800 */
        /* <DEDUP_REMOVED lines=11> */
[----:B------:R0:W0:Y:S01]  /*0370*/  SYNCS.EXCH.64 URZ, [UR6+0x38848], UR4 ;  /* 0x03884804063f75b2 */ /* 0x0000220008000100 */
[----:B------:R-:W-:Y:S01]  /*0380*/  NOP ;  /* 0x0000000000007918 */ /* 0x000fe20000000000 */
.L_x_3394:
[----:B------:R-:W5:Y:S01]  /*0390*/  SHFL.IDX PT, R3, R2, RZ, 0x1f ;  /* 0x00001fff02037589 */ /* 0x000f6200000e0000 */
[----:B------:R-:W-:Y:S01]  /*03a0*/  NOP ;  /* 0x0000000000007918 */ /* 0x000fe20000000000 */
[----:B-----5:R-:W-:-:S13]  /*03b0*/  ISETP.NE.AND P0, PT, R3, RZ, PT ;  /* 0x000000ff0300720c */ /* 0x020fda0003f05270 */
        /* <DEDUP_REMOVED lines=19> */
.L_x_3395:
[----:B------:R-:W5:Y:S01]  /*04f0*/  SHFL.IDX PT, R3, R2, RZ, 0x1f ;  /* 0x00001fff02037589 */ /* 0x000f6200000e0000 */
[----:B------:R-:W-:Y:S01]  /*0500*/  NOP ;  /* 0x0000000000007918 */ /* 0x000fe20000000000 */
[----:B-----5:R-:W-:-:S13]  /*0510*/  ISETP.NE.AND P0, PT, R3, RZ, PT ;  /* 0x000000ff0300720c */ /* 0x020fda0003f05270 */
        /* <DEDUP_REMOVED lines=13> */
[----:B------:R0:W0:Y:S01]  /*05f0*/  SYNCS.EXCH.64 URZ, [UR6+0x38888], UR4 ;  /* 0x03888804063f75b2 */ /* 0x0000220008000100 */
[----:B------:R-:W-:Y:S01]  /*0600*/  NOP ;  /* 0x0000000000007918 */ /* 0x000fe20000000000 */
.L_x_3396:
        /* <DEDUP_REMOVED lines=22> */
.L_x_3397:
        /* <DEDUP_REMOVED lines=22> */
.L_x_3398:
[----:B------:R-:W-:Y:S01]  /*08d0*/  ISETP.NE.AND P0, PT, R4, RZ, PT ;  /* 0x000000ff0400720c */ /* 0x000fe20003f05270 */
[----:B------:R-:W-:Y:S01]  /*08e0*/  NOP ;  /* 0x0000000000007918 */ /* 0x000fe20000000000 */
[----:B------:R-:W-:Y:S01]  /*08f0*/  ULDC.64 UR38, c[0x0][0x208] ;  /* 0x0000820000267ab9 */ /* 0x000fe20000000a00 */
[----:B01234-:R-:W-:Y:S10]  /*0900*/  BAR.SYNC.DEFER_BLOCKING 0x0 ;  /* 0x0000000000007b1d */ /* 0x01fff40000010000 */
[----:B------:R-:W-:Y:S05]  /*0910*/  @!P0 BRA `(.L_x_3399) ;  /* 0x0000009800948947 */ /* 0x000fea0003800000 */
.L_x_3400:
        /* <DEDUP_REMOVED lines=17> */
[----:B------:R-:W-:Y:S01]  /*0a30*/  UMOV UR36, URZ ;  /* 0x0000003f00247c82 */ /* 0x000fe20008000000 */
[----:B------:R-:W-:Y:S01]  /*0a40*/  SHF.R.S32.HI R3, RZ, 0x1f, R0 ;  /* 0x0000001fff037819 */ /* 0x000fe20000011400 */
[----:B------:R-:W-:-:S03]  /*0a50*/  IMAD.MOV.U32 R201, RZ, RZ, RZ ;  /* 0x000000ffffc97224 */ /* 0x000fc600078e00ff */
[CC--:B------:R-:W-:Y:S02]  /*0a60*/  LEA.HI R5, R3.reuse, R0.reuse, RZ, 0x5 ;  /* 0x0000000003057211 */ /* 0x0c0fe400078f28ff */
[CC--:B------:R-:W-:Y:S02]  /*0a70*/  LEA.HI R4, R3.reuse, R0.reuse, RZ, 0x4 ;  /* 0x0000000003047211 */ /* 0x0c0fe400078f20ff */
[--C-:B------:R-:W-:Y:S02]  /*0a80*/  SHF.R.S32.HI R10, RZ, 0x5, R5.reuse ;  /* 0x00000005ff0a7819 */ /* 0x100fe40000011405 */
[----:B------:R-:W-:Y:S02]  /*0a90*/  SHF.R.S32.HI R9, RZ, 0x1f, R5 ;  /* 0x0000001fff097819 */ /* 0x000fe40000011405 */
[----:B------:R-:W-:Y:S02]  /*0aa0*/  LEA.HI R6, R3, R0, RZ, 0x2 ;  /* 0x0000000003067211 */ /* 0x000fe400078f10ff */
[----:B------:R-:W-:-:S02]  /*0ab0*/  LOP3.LUT R5, R4, 0xfffffff0, RZ, 0xc0, !PT ;  /* 0xfffffff004057812 */ /* 0x000fc400078ec0ff */
[----:B------:R-:W-:Y:S02]  /*0ac0*/  LOP3.LUT R11, R6, 0xfffffffc, RZ, 0xc0, !PT ;  /* 0xfffffffc060b7812 */ /* 0x000fe400078ec0ff */
[----:B------:R-:W-:Y:S01]  /*0ad0*/  SHF.R.S32.HI R7, RZ, 0x4, R4 ;  /* 0x00000004ff077819 */ /* 0x000fe20000011404 */
[C---:B------:R-:W-:Y:S01]  /*0ae0*/  IMAD.IADD R6, R0.reuse, 0x1, -R5 ;  /* 0x0000000100067824 */ /* 0x040fe200078e0a05 */
[CC--:B------:R-:W-:Y:S01]  /*0af0*/  LEA.HI R2, R3.reuse, R0.reuse, RZ, 0x7 ;  /* 0x0000000003027211 */ /* 0x0c0fe200078f38ff */
[----:B------:R-:W-:Y:S01]  /*0b00*/  IMAD.IADD R11, R0, 0x1, -R11 ;  /* 0x00000001000b7824 */ /* 0x000fe200078e0a0b */
[----:B------:R-:W-:Y:S01]  /*0b10*/  LEA.HI R214, R3, R0, RZ, 0x3 ;  /* 0x0000000003d67211 */ /* 0x000fe200078f18ff */
[----:B0-----:R-:W-:Y:S01]  /*0b20*/  ULEA UR37, UR4, UR37, 0x18 ;  /* 0x0000002504257291 */ /* 0x001fe2000f8ec03f */
[----:B------:R-:W-:Y:S02]  /*0b30*/  LEA.HI R4, R4, R7, RZ, 0x1 ;  /* 0x0000000704047211 */ /* 0x000fe400078f08ff */
[----:B------:R-:W-:-:S02]  /*0b40*/  LEA.HI R9, R9, R10, RZ, 0x2 ;  /* 0x0000000a09097211 */ /* 0x000fc400078f10ff */
[----:B------:R-:W-:Y:S02]  /*0b50*/  SHF.R.S32.HI R5, RZ, 0x1f, R6 ;  /* 0x0000001fff057819 */ /* 0x000fe40000011406 */
[----:B------:R-:W-:Y:S02]  /*0b60*/  LOP3.LUT R3, R2, 0xffffff80, RZ, 0xc0, !PT ;  /* 0xffffff8002037812 */ /* 0x000fe400078ec0ff */
[----:B------:R-:W-:Y:S02]  /*0b70*/  LOP3.LUT R13, R214, 0xfffffff8, RZ, 0xc0, !PT ;  /* 0xfffffff8d60d7812 */ /* 0x000fe400078ec0ff */
[----:B------:R-:W-:Y:S01]  /*0b80*/  LOP3.LUT R4, R4, 0x1ffffffe, RZ, 0xc0, !PT ;  /* 0x1ffffffe04047812 */ /* 0x000fe200078ec0ff */
[C---:B------:R-:W-:Y:S01]  /*0b90*/  IMAD.IADD R3, R0.reuse, 0x1, -R3 ;  /* 0x0000000100037824 */ /* 0x040fe200078e0a03 */
[----:B------:R-:W-:Y:S01]  /*0ba0*/  SHF.R.S32.HI R213, RZ, 0x7, R2 ;  /* 0x00000007ffd57819 */ /* 0x000fe20000011402 */
[----:B------:R-:W-:Y:S01]  /*0bb0*/  IMAD.IADD R212, R0, 0x1, -R13 ;  /* 0x0000000100d47824 */ /* 0x000fe200078e0a0d */
[----:B------:R-:W-:Y:S01]  /*0bc0*/  LOP3.LUT R9, R9, 0x3ffffc, RZ, 0xc0, !PT ;  /* 0x003ffffc09097812 */ /* 0x000fe200078ec0ff */
[----:B------:R-:W-:Y:S01]  /*0bd0*/  IMAD.IADD R8, R7, 0x1, -R4 ;  /* 0x0000000107087824 */ /* 0x000fe200078e0a04 */
[----:B------:R-:W-:Y:S01]  /*0be0*/  LEA.HI R5, R5, R6, RZ, 0x3 ;  /* 0x0000000605057211 */ /* 0x000fe200078f18ff */
[----:B------:R-:W-:Y:S01]  /*0bf0*/  IMAD R0, R213, 0x100, R6 ;  /* 0x00000100d5007824 */ /* 0x000fe200078e0206 */
[----:B------:R-:W-:Y:S01]  /*0c00*/  LEA.HI R7, R11, R11, RZ, 0x1 ;  /* 0x0000000b0b077211 */ /* 0x000fe200078f08ff */
[----:B------:R-:W-:Y:S01]  /*0c10*/  IMAD.IADD R9, R10, 0x1, -R9 ;  /* 0x000000010a097824 */ /* 0x000fe200078e0a09 */
[----:B------:R-:W-:Y:S01]  /*0c20*/  SHF.R.S32.HI R214, RZ, 0x3, R214 ;  /* 0x00000003ffd67819 */ /* 0x000fe200000114d6 */
[C---:B------:R-:W-:Y:S01]  /*0c30*/  IMAD.SHL.U32 R4, R5.reuse, 0x40, RZ ;  /* 0x0000004005047824 */ /* 0x040fe200078e00ff */
[----:B------:R-:W-:Y:S01]  /*0c40*/  LOP3.LUT R5, R5, 0xfffffff8, RZ, 0xc0, !PT ;  /* 0xfffffff805057812 */ /* 0x000fe200078ec0ff */
[----:B------:R-:W-:Y:S01]  /*0c50*/  IMAD R13, R9, 0x10, R0 ;  /* 0x00000010090d7824 */ /* 0x000fe200078e0200 */
[----:B------:R-:W-:Y:S01]  /*0c60*/  LOP3.LUT R12, R7, 0x1ffffffe, RZ, 0xc0, !PT ;  /* 0x1ffffffe070c7812 */ /* 0x000fe200078ec0ff */
[----:B------:R-:W-:Y:S01]  /*0c70*/  IMAD.SHL.U32 R8, R8, 0x8, RZ ;  /* 0x0000000808087824 */ /* 0x000fe200078e00ff */
[----:B------:R-:W-:Y:S01]  /*0c80*/  LOP3.LUT R9, R4, 0x7ffffe00, RZ, 0xc0, !PT ;  /* 0x7ffffe0004097812 */ /* 0x000fe200078ec0ff */
[----:B------:R-:W-:Y:S01]  /*0c90*/  IMAD.IADD R7, R6, 0x1, -R5 ;  /* 0x0000000106077824 */ /* 0x000fe200078e0a05 */
[----:B------:R-:W-:Y:S01]  /*0ca0*/  SHF.R.S32.HI R0, RZ, 0x1f, R3 ;  /* 0x0000001fff007819 */ /* 0x000fe20000011403 */
[----:B------:R-:W-:-:S02]  /*0cb0*/  IMAD.U32 R218, R13, 0x40, R8 ;  /* 0x000000400dda7824 */ /* 0x000fc400078e0008 */
[----:B------:R-:W-:Y:S01]  /*0cc0*/  IMAD R10, R10, 0x400, R9 ;  /* 0x000004000a0a7824 */ /* 0x000fe200078e0209 */
[CC--:B------:R-:W-:Y:S01]  /*0cd0*/  LEA.HI R4, R0.reuse, R3.reuse, RZ, 0x2 ;  /* 0x0000000300047211 */ /* 0x0c0fe200078f10ff */
[----:B------:R-:W-:Y:S01]  /*0ce0*/  IMAD.SHL.U32 R9, R7, 0x40, RZ ;  /* 0x0000004007097824 */ /* 0x000fe200078e00ff */
[----:B------:R-:W-:Y:S01]  /*0cf0*/  LEA.HI R0, R0, R3, RZ, 0x5 ;  /* 0x0000000300007211 */ /* 0x000fe200078f28ff */
[----:B------:R-:W-:Y:S01]  /*0d00*/  IMAD.SHL.U32 R17, R212, 0x8, RZ ;  /* 0x00000008d4117824 */ /* 0x000fe200078e00ff */
[----:B------:R-:W-:Y:S01]  /*0d10*/  SHF.R.S32.HI R5, RZ, 0x2, R4 ;  /* 0x00000002ff057819 */ /* 0x000fe20000011404 */
[----:B------:R-:W-:Y:S01]  /*0d20*/  IMAD.IADD R217, R11, 0x1, -R12 ;  /* 0x000000010bd97824 */ /* 0x000fe200078e0a0c */
[----:B------:R-:W-:Y:S01]  /*0d30*/  LOP3.LUT R9, R9, 0x1c0, RZ, 0xc0, !PT ;  /* 0x000001c009097812 */ /* 0x000fe200078ec0ff */
[C---:B------:R-:W-:Y:S01]  /*0d40*/  VIADD R190, R17.reuse, 0x40 ;  /* 0x0000004011be7836 */ /* 0x040fe20000000000 */
[----:B------:R-:W-:Y:S01]  /*0d50*/  SHF.R.S32.HI R6, RZ, 0x1f, R4 ;  /* 0x0000001fff067819 */ /* 0x000fe20000011404 */
[----:B------:R-:W-:Y:S01]  /*0d60*/  VIADD R189, R17, 0x80 ;  /* 0x0000008011bd7836 */ /* 0x000fe20000000000 */
[----:B------:R-:W-:Y:S01]  /*0d70*/  LOP3.LUT R8, R9, 0x8, R8, 0xf8, !PT ;  /* 0x0000000809087812 */ /* 0x000fe200078ef808 */
[C---:B------:R-:W-:Y:S01]  /*0d80*/  VIADD R188, R17.reuse, 0xc0 ;  /* 0x000000c011bc7836 */ /* 0x040fe20000000000 */
[----:B------:R-:W-:Y:S01]  /*0d90*/  LEA.HI R6, R6, R5, RZ, 0x3 ;  /* 0x0000000506067211 */ /* 0x000fe200078f18ff */
[C---:B------:R-:W-:Y:S01]  /*0da0*/  VIADD R187, R17.reuse, 0x100 ;  /* 0x0000010011bb7836 */ /* 0x040fe20000000000 */
[----:B------:R-:W-:Y:S01]  /*0db0*/  SHF.R.U32.HI R9, RZ, 0x3, R9 ;  /* 0x00000003ff097819 */ /* 0x000fe20000011609 */
[C---:B------:R-:W-:Y:S01]  /*0dc0*/  VIADD R186, R17.reuse, 0x140 ;  /* 0x0000014011ba7836 */ /* 0x040fe20000000000 */
[----:B------:R-:W-:Y:S01]  /*0dd0*/  LOP3.LUT R6, R6, 0xfffffff8, RZ, 0xc0, !PT ;  /* 0xfffffff806067812 */ /* 0x000fe200078ec0ff */
[C---:B------:R-:W-:Y:S01]  /*0de0*/  VIADD R216, R17.reuse, 0x180 ;  /* 0x0000018011d87836 */ /* 0x040fe20000000000 */
[----:B------:R-:W-:Y:S01]  /*0df0*/  LOP3.LUT R9, R8, R9, RZ, 0x3c, !PT ;  /* 0x0000000908097212 */ /* 0x000fe200078e3cff */
[----:B------:R-:W-:Y:S01]  /*0e00*/  VIADD R215, R17, 0x1c0 ;  /* 0x000001c011d77836 */ /* 0x000fe20000000000 */
[----:B------:R-:W-:Y:S01]  /*0e10*/  SHF.R.S32.HI R0, RZ, 0x5, R0 ;  /* 0x00000005ff007819 */ /* 0x000fe20000011400 */
[----:B------:R-:W-:Y:S01]  /*0e20*/  IMAD.IADD R5, R5, 0x1, -R6 ;  /* 0x0000000105057824 */ /* 0x000fe200078e0a06 */
[----:B------:R-:W-:Y:S01]  /*0e30*/  R2P PR, R7, 0x6 ;  /* 0x0000000607007804 */ /* 0x000fe20000000000 */
[----:B------:R-:W-:Y:S01]  /*0e40*/  IMAD.IADD R9, R10, 0x1, R9 ;  /* 0x000000010a097824 */ /* 0x000fe200078e0209 */
[----:B------:R-:W-:Y:S01]  /*0e50*/  LOP3.LUT R4, R4, 0x7ffffffc, RZ, 0xc0, !PT ;  /* 0x7ffffffc04047812 */ /* 0x000fe200078ec0ff */
[----:B------:R-:W-:Y:S01]  /*0e60*/  IMAD R16, R0, 0x10, R5 ;  /* 0x0000001000107824 */ /* 0x000fe200078e0205 */
[----:B------:R-:W-:Y:S01]  /*0e70*/  LEA.HI R0, R2, R213, RZ, 0x1 ;  /* 0x000000d502007211 */ /* 0x000fe200078f08ff */
[----:B------:R-:W-:Y:S01]  /*0e80*/  IMAD.MOV.U32 R2, RZ, RZ, RZ ;  /* 0x000000ffff027224 */ /* 0x000fe200078e00ff */
[----:B------:R-:W-:Y:S01]  /*0e90*/  LEA R23, R9, UR37, 0x1 ;  /* 0x0000002509177c11 */ /* 0x000fe2000f8e08ff */
[----:B------:R-:W-:Y:S01]  /*0ea0*/  IMAD.IADD R4, R3, 0x1, -R4 ;  /* 0x0000000103047824 */ /* 0x000fe200078e0a04 */
[----:B------:R-:W-:Y:S01]  /*0eb0*/  LOP3.LUT R0, R0, 0xfffffe, RZ, 0xc0, !PT ;  /* 0x00fffffe00007812 */ /* 0x000fe200078ec0ff */
[----:B------:R-:W-:Y:S01]  /*0ec0*/  IMAD R217, R217, 0x8, R16 ;  /* 0x00000008d9d97824 */ /* 0x000fe200078e0210 */
[----:B------:R-:W-:Y:S01]  /*0ed0*/  SEL R184, R184, 0xffffffe0, !P1 ;  /* 0xffffffe0b8b87807 */ /* 0x000fe20004800000 */
[C---:B------:R-:W-:Y:S01]  /*0ee0*/  VIADD R185, R23.reuse, 0x36400 ;  /* 0x0003640017b97836 */ /* 0x040fe20000000000 */
[----:B------:R-:W-:Y:S01]  /*0ef0*/  SHF.R.S32.HI R225, RZ, 0x1f, R190 ;  /* 0x0000001fffe17819 */ /* 0x000fe200000114be */
[----:B------:R-:W-:Y:S01]  /*0f00*/  VIADD R22, R23, 0x36440 ;  /* 0x0003644017167836 */ /* 0x000fe20000000000 */
[----:B------:R-:W-:Y:S01]  /*0f10*/  SHF.R.S32.HI R224, RZ, 0x1f, R189 ;  /* 0x0000001fffe07819 */ /* 0x000fe200000114bd */
[----:B------:R-:W-:Y:S01]  /*0f20*/  IMAD.IADD R0, R213, 0x1, -R0 ;  /* 0x00000001d5007824 */ /* 0x000fe200078e0a00 */
[----:B------:R-:W-:Y:S01]  /*0f30*/  SHF.R.S32.HI R223, RZ, 0x1f, R188 ;  /* 0x0000001fffdf7819 */ /* 0x000fe200000114bc */
[C---:B------:R-:W-:Y:S01]  /*0f40*/  @P2 VIADD R22, R185.reuse, 0xffffffc0 ;  /* 0xffffffc0b9162836 */ /* 0x040fe20000000000 */
[----:B------:R-:W-:Y:S01]  /*0f50*/  SHF.R.S32.HI R222, RZ, 0x1f, R187 ;  /* 0x0000001fffde7819 */ /* 0x000fe200000114bb */
[----:B------:R-:W-:Y:S01]  /*0f60*/  IMAD.IADD R185, R185, 0x1, R184 ;  /* 0x00000001b9b97824 */ /* 0x000fe200078e02b8 */
[----:B------:R-:W-:Y:S01]  /*0f70*/  SHF.R.S32.HI R221, RZ, 0x1f, R186 ;  /* 0x0000001fffdd7819 */ /* 0x000fe200000114ba */
[----:B------:R-:W-:Y:S01]  /*0f80*/  IMAD.SHL.U32 R19, R0, 0x100, RZ ;  /* 0x0000010000137824 */ /* 0x000fe200078e00ff */
[----:B------:R-:W-:Y:S01]  /*0f90*/  SHF.R.S32.HI R220, RZ, 0x1f, R216 ;  /* 0x0000001fffdc7819 */ /* 0x000fe200000114d8 */
[----:B------:R-:W-:Y:S01]  /*0fa0*/  IMAD.SHL.U32 R18, R4, 0x2, RZ ;  /* 0x0000000204127824 */ /* 0x000fe200078e00ff */
[----:B------:R-:W-:Y:S01]  /*0fb0*/  SHF.R.S32.HI R219, RZ, 0x1f, R215 ;  /* 0x0000001fffdb7819 */ /* 0x000fe200000114d7 */
[----:B------:R-:W-:-:S07]  /*0fc0*/  IMAD.IADD R184, R184, 0x1, R22 ;  /* 0x00000001b8b87824 */ /* 0x000fce00078e0216 */
.L_x_3431:
[----:B--2---:R-:W2:Y:S01]  /*0fd0*/  LDL R0, [R1] ;  /* 0x0000000001007983 */ /* 0x004ea20000100800 */
[----:B------:R-:W-:Y:S01]  /*0fe0*/  ULDC UR4, c[0x0][0xd38] ;  /* 0x00034e0000047ab9 */ /* 0x000fe20000000800 */
[----:B0-----:R-:W0:Y:S01]  /*0ff0*/  LDC R152, c[0x0][0x2f0] ;  /* 0x0000bc00ff987b82 */ /* 0x001e220000000800 */
[----:B------:R-:W-:Y:S01]  /*1000*/  UISETP.NE.AND UP2, UPT, UR4, 0x1, UPT ;  /* 0x000000010400788c */ /* 0x000fe2000bf45270 */
[----:B------:R-:W-:Y:S02]  /*1010*/  ULDC.64 UR6, c[0x0][0x418] ;  /* 0x0001060000067ab9 */ /* 0x000fe40000000a00 */
[----:B------:R-:W-:Y:S01]  /*1020*/  ULDC UR4, c[0x0][0xd44] ;  /* 0x0003510000047ab9 */ /* 0x000fe20000000800 */
[----:B------:R-:W-:Y:S02]  /*1030*/  UISETP.NE.U32.AND UP0, UPT, UR6, URZ, UPT ;  /* 0x0000003f0600728c */ /* 0x000fe4000bf05070 */
[----:B------:R-:W-:Y:S01]  /*1040*/  UISETP.NE.AND UP1, UPT, UR4, 0x1, UPT ;  /* 0x000000010400788c */ /* 0x000fe2000bf25270 */
[----:B------:R-:W-:Y:S01]  /*1050*/  UMOV UR41, UR40 ;  /* 0x0000002800297c82 */ /* 0x000fe20008000000 */
[----:B------:R-:W-:-:S03]  /*1060*/  UISETP.NE.AND.EX UP0, UPT, UR7, URZ, UPT, UP0 ;  /* 0x0000003f0700728c */ /* 0x000fc6000bf05300 */
[----:B------:R-:W-:Y:S01]  /*1070*/  @UP2 ULDC UR4, c[0x0][0xd3c] ;  /* 0x00034f0000042ab9 */ /* 0x000fe20000000800 */
[----:B------:R-:W-:Y:S01]  /*1080*/  @UP2 ULDC UR6, c[0x0][0xd40] ;  /* 0x0003500000062ab9 */ /* 0x000fe20000000800 */
[----:B------:R-:W-:Y:S02]  /*1090*/  UIMAD.WIDE.U32 UR4, UR40, UR4, URZ ;  /* 0x00000004280472a5 */ /* 0x000fe4000f8e003f */
[----:B------:R-:W-:Y:S02]  /*10a0*/  UMOV UR43, UR40 ;  /* 0x00000028002b7c82 */ /* 0x000fe40008000000 */
[----:B------:R-:W-:-:S03]  /*10b0*/  @UP2 USHF.R.U32.HI UR41, URZ, UR6, UR5 ;  /* 0x000000063f292299 */ /* 0x000fc60008011605 */
[----:B------:R-:W-:Y:S02]  /*10c0*/  @UP1 ULDC.64 UR6, c[0x0][0xd48] ;  /* 0x0003520000061ab9 */ /* 0x000fe40000000a00 */
[----:B------:R-:W-:Y:S02]  /*10d0*/  UIMAD.WIDE.U32 UR4, UR41, UR6, URZ ;  /* 0x00000006290472a5 */ /* 0x000fe4000f8e003f */
[----:B------:R-:W-:Y:S01]  /*10e0*/  UMOV UR42, UR41 ;  /* 0x00000029002a7c82 */ /* 0x000fe20008000000 */
[----:B------:R-:W-:Y:S01]  /*10f0*/  ULDC UR6, c[0x0][0x424] ;  /* 0x0001090000067ab9 */ /* 0x000fe20000000800 */
[----:B------:R-:W-:Y:S02]  /*1100*/  @UP1 USHF.R.U32.HI UR42, URZ, UR7, UR5 ;  /* 0x000000073f2a1299 */ /* 0x000fe40008011605 */
[----:B------:R-:W-:-:S06]  /*1110*/  USEL UR6, UR6, 0x1, UP0 ;  /* 0x0000000106067887 */ /* 0x000fcc0008000000 */
[----:B0-----:R-:W-:Y:S01]  /*1120*/  IMAD R152, R152, UR6, RZ ;  /* 0x0000000698987c24 */ /* 0x001fe2000f8e02ff */
[----:B--2---:R-:W-:-:S13]  /*1130*/  ISETP.NE.AND P0, PT, R0, 0x1, PT ;  /* 0x000000010000780c */ /* 0x004fda0003f05270 */
[----:B-1-3-5:R-:W-:Y:S05]  /*1140*/  @!P0 BRA `(.L_x_3401) ;  /* 0x0000001400d88947 */ /* 0x02afea0003800000 */
[----:B------:R-:W0:Y:S01]  /*1150*/  SHFL.IDX PT, R0, R213, RZ, 0x1f ;  /* 0x00001fffd5007589 */ /* 0x000e2200000e0000 */
[----:B------:R-:W-:Y:S01]  /*1160*/  UMOV UR7, 0x40000040 ;  /* 0x4000004000077882 */ /* 0x000fe20000000000 */
[----:B------:R-:W-:Y:S01]  /*1170*/  UMOV UR9, 0x40000040 ;  /* 0x4000004000097882 */ /* 0x000fe20000000000 */
[----:B------:R-:W-:Y:S01]  /*1180*/  UMOV UR11, 0x40000040 ;  /* 0x40000040000b7882 */ /* 0x000fe20000000000 */
[----:B------:R-:W-:Y:S01]  /*1190*/  BAR.SYNC.DEFER_BLOCKING 0xe, 0x100 ;  /* 0x0384000000007b1d */ /* 0x000fe20000010000 */
[----:B------:R-:W-:-:S05]  /*11a0*/  ISETP.GE.AND P0, PT, R152, 0x41, PT ;  /* 0x000000419800780c */ /* 0x000fca0003f06270 */
[----:B------:R-:W-:Y:S01]  /*11b0*/  UMOV UR13, 0x40000040 ;  /* 0x40000040000d7882 */ /* 0x000fe20000000000 */
[----:B------:R-:W-:Y:S01]  /*11c0*/  UMOV UR15, 0x40000040 ;  /* 0x40000040000f7882 */ /* 0x000fe20000000000 */
[----:B------:R-:W-:Y:S01]  /*11d0*/  UMOV UR17, 0x40000040 ;  /* 0x4000004000117882 */ /* 0x000fe20000000000 */
[----:B------:R-:W-:Y:S01]  /*11e0*/  UMOV UR19, 0x40000040 ;  /* 0x4000004000137882 */ /* 0x000fe20000000000 */
[----:B------:R-:W1:Y:S01]  /*11f0*/  S2R R3, SR_TID.X ;  /* 0x0000000000037919 */ /* 0x000e620000002100 */
[----:B0-----:R-:W-:Y:S01]  /*1200*/  R2UR UR4, R0 ;  /* 0x00000000000472ca */ /* 0x001fe200000e0000 */
[----:B------:R-:W-:Y:S01]  /*1210*/  IMAD.U32 R0, RZ, RZ, UR36 ;  /* 0x00000024ff007e24 */ /* 0x000fe2000f8e00ff */
[----:B------:R-:W-:-:S11]  /*1220*/  WARPGROUP.ARRIVE ;  /* 0x00000000000079c5 */ /* 0x000fd60000000000 */
[----:B------:R-:W-:-:S04]  /*1230*/  ULEA.HI UR5, UR4, UR4, URZ, 0x1 ;  /* 0x0000000404057291 */ /* 0x000fc8000f8f083f */
[----:B------:R-:W-:-:S04]  /*1240*/  ULOP3.LUT UR5, UR5, 0x1fffe, URZ, 0xc0, !UPT ;  /* 0x0001fffe05057892 */ /* 0x000fc8000f8ec03f */
[----:B------:R-:W-:Y:S01]  /*1250*/  UIADD3 UR5, UR4, -UR5, URZ ;  /* 0x8000000504057290 */ /* 0x000fe2000fffe03f */
[----:B-1----:R-:W-:Y:S01]  /*1260*/  LOP3.LUT R3, R3, 0x7f, RZ, 0xc0, !PT ;  /* 0x0000007f03037812 */ /* 0x002fe200078ec0ff */
[----:B------:R-:W-:Y:S02]  /*1270*/  UIADD3 UR4, UR37, 0x36400, URZ ;  /* 0x0003640025047890 */ /* 0x000fe4000fffe03f */
[----:B------:R-:W-:Y:S01]  /*1280*/  ULEA UR5, UR5, UR37, 0xf ;  /* 0x0000002505057291 */ /* 0x000fe2000f8e783f */
[----:B------:R-:W-:Y:S01]  /*1290*/  ISETP.NE.AND P1, PT, R3, RZ, PT ;  /* 0x000000ff0300720c */ /* 0x000fe20003f25270 */
[----:B------:R-:W-:Y:S02]  /*12a0*/  USHF.R.U32.HI UR4, URZ, 0x4, UR4 ;  /* 0x000000043f047899 */ /* 0x000fe40008011604 */
[----:B------:R-:W-:Y:S02]  /*12b0*/  UIADD3 UR5, UR5, 0x400, URZ ;  /* 0x0000040005057890 */ /* 0x000fe4000fffe03f */
[----:B------:R-:W-:-:S02]  /*12c0*/  ULOP3.LUT UR4, UR4, 0x3fff, URZ, 0xc0, !UPT ;  /* 0x00003fff04047892 */ /* 0x000fc4000f8ec03f */
[----:B------:R-:W-:Y:S02]  /*12d0*/  USHF.R.U32.HI UR5, URZ, 0x4, UR5 ;  /* 0x000000043f057899 */ /* 0x000fe40008011605 */
[----:B------:R-:W-:Y:S02]  /*12e0*/  ULOP3.LUT UR4, UR4, 0x10000, URZ, 0xfc, !UPT ;  /* 0x0001000004047892 */ /* 0x000fe4000f8efc3f */
[----:B------:R-:W-:Y:S02]  /*12f0*/  ULOP3.LUT UR5, UR5, 0x3fff, URZ, 0xc0, !UPT ;  /* 0x00003fff05057892 */ /* 0x000fe4000f8ec03f */
[----:B------:R-:W-:Y:S01]  /*1300*/  UIADD3 UR8, UR4, 0x2, URZ ;  /* 0x0000000204087890 */ /* 0x000fe2000fffe03f */
[----:B------:R-:W-:Y:S01]  /*1310*/  @!P1 LEA R0, R0, UR37, 0x3 ;  /* 0x0000002500009c11 */ /* 0x000fe2000f8e18ff */
[----:B------:R-:W-:Y:S02]  /*1320*/  ULOP3.LUT UR20, UR5, 0x2000000, URZ, 0xfc, !UPT ;  /* 0x0200000005147892 */ /* 0x000fe4000f8efc3f */
[----:B------:R-:W-:-:S02]  /*1330*/  UIADD3 UR12, UR4, 0x4, URZ ;  /* 0x00000004040c7890 */ /* 0x000fc4000fffe03f */
[----:B------:R-:W-:Y:S01]  /*1340*/  ULEA UR6, UR36, UR20, 0xc ;  /* 0x0000001424067291 */ /* 0x000fe2000f8e603f */
[----:B------:R-:W-:Y:S01]  /*1350*/  @!P1 VIADD R0, R0, 0x38860 ;  /* 0x0003886000009836 */ /* 0x000fe20000000000 */
[----:B------:R-:W-:Y:S01]  /*1360*/  UMOV UR5, 0x40000040 ;  /* 0x4000004000057882 */ /* 0x000fe20000000000 */
[----:B------:R-:W-:Y:S02]  /*1370*/  UIADD3 UR16, UR4, 0x6, URZ ;  /* 0x0000000604107890 */ /* 0x000fe4000fffe03f */
[----:B------:R-:W-:Y:S01]  /*1380*/  UIADD3 UR10, UR6, 0x80, URZ ;  /* 0x00000080060a7890 */ /* 0x000fe2000fffe03f */
[----:B------:R-:W-:Y:S01]  /*1390*/  @!P1 PRMT R0, RZ, 0x654, R0 ;  /* 0x00000654ff009816 */ /* 0x000fe20000000000 */
[----:B------:R-:W-:Y:S02]  /*13a0*/  UIADD3 UR14, UR6, 0x100, URZ ;  /* 0x00000100060e7890 */ /* 0x000fe4000fffe03f */
[----:B------:R-:W-:Y:S01]  /*13b0*/  HGMMA.64x256x16.F32.BF16 R24, gdesc[UR4].tnspB, RZ, !UPT, gsb0 ;  /* 0x43e00000041879f0 */ /* 0x000fe2000c0018ff */
[----:B------:R-:W-:-:S02]  /*13c0*/  UIADD3 UR18, UR6, 0x180, URZ ;  /* 0x0000018006127890 */ /* 0x000fc4000fffe03f */
        /* <DEDUP_REMOVED lines=15> */
[----:B------:R-:W-:Y:S05]  /*14c0*/  @!P0 BRA `(.L_x_3402) ;  /* 0x0000000800bc8947 */ /* 0x000fea0003800000 */
[----:B------:R-:W-:-:S05]  /*14d0*/  VIADD R152, R152, 0x3f ;  /* 0x0000003f98987836 */ /* 0x000fca0000000000 */
[----:B------:R-:W-:-:S04]  /*14e0*/  SHF.R.S32.HI R3, RZ, 0x1f, R152 ;  /* 0x0000001fff037819 */ /* 0x000fc80000011498 */
[----:B------:R-:W-:-:S04]  /*14f0*/  LEA.HI R3, R3, R152, RZ, 0x6 ;  /* 0x0000009803037211 */ /* 0x000fc800078f30ff */
[----:B------:R-:W-:-:S07]  /*1500*/  LEA.HI.SX32 R3, R3, 0xfffffffe, 0x1a ;  /* 0xfffffffe03037811 */ /* 0x000fce00078fd2ff */
.L_x_3403:
[----:B------:R-:W-:Y:S01]  /*1510*/  BAR.SYNC.DEFER_BLOCKING 0xe, 0x100 ;  /* 0x0384000000007b1d */ /* 0x000fe20000010000 */
[----:B------:R-:W-:Y:S01]  /*1520*/  IMAD.U32 R5, RZ, RZ, UR36 ;  /* 0x00000024ff057e24 */ /* 0x000fe2000f8e00ff */
[----:B------:R-:W-:Y:S01]  /*1530*/  UIADD3 UR36, UR36, 0x1, URZ ;  /* 0x0000000124247890 */ /* 0x000fe2000fffe03f */
[C---:B------:R-:W-:Y:S01]  /*1540*/  ISETP.GT.AND P0, PT, R3.reuse, RZ, PT ;  /* 0x000000ff0300720c */ /* 0x040fe20003f04270 */
[----:B------:R-:W-:Y:S02]  /*1550*/  VIADD R3, R3, 0xffffffff ;  /* 0xffffffff03037836 */ /* 0x000fe40000000000 */
[----:B01----:R-:W-:Y:S01]  /*1560*/  IMAD R0, R5, 0x40, R16 ;  /* 0x0000004005007824 */ /* 0x003fe200078e0210 */
[----:B------:R-:W-:Y:S01]  /*1570*/  UISETP.NE.AND UP0, UPT, UR36, 0x2, UPT ;  /* 0x000000022400788c */ /* 0x000fe2000bf05270 */
[----:B------:R-:W-:Y:S01]  /*1580*/  UMOV UR7, 0x40000040 ;  /* 0x4000004000077882 */ /* 0x000fe20000000000 */
[----:B------:R-:W-:Y:S02]  /*1590*/  UMOV UR11, 0x40000040 ;  /* 0x40000040000b7882 */ /* 0x000fe40000000000 */
[----:B------:R-:W-:Y:S01]  /*15a0*/  LEA R0, R0, UR37, 0x2 ;  /* 0x0000002500007c11 */ /* 0x000fe2000f8e10ff */
[----:B------:R-:W-:Y:S01]  /*15b0*/  USEL UR36, UR36, URZ, UP0 ;  /* 0x0000003f24247287 */ /* 0x000fe20008000000 */
[----:B------:R-:W-:Y:S01]  /*15c0*/  UMOV UR15, 0x40000040 ;  /* 0x40000040000f7882 */ /* 0x000fe20000000000 */
[----:B------:R-:W-:-:S02]  /*15d0*/  UMOV UR19, 0x40000040 ;  /* 0x4000004000137882 */ /* 0x000fc40000000000 */
[----:B------:R-:W-:-:S04]  /*15e0*/  ULEA UR6, UR36, UR20, 0xc ;  /* 0x0000001424067291 */ /* 0x000fc8000f8e603f */
[----:B------:R-:W-:Y:S02]  /*15f0*/  UIADD3 UR10, UR6, 0x80, URZ ;  /* 0x00000080060a7890 */ /* 0x000fe4000fffe03f */
[----:B------:R-:W-:Y:S01]  /*1600*/  UIADD3 UR14, UR6, 0x100, URZ ;  /* 0x00000100060e7890 */ /* 0x000fe2000fffe03f */
[----:B------:R-:W0:Y:S01]  /*1610*/  LDS R4, [R0+0x38400] ;  /* 0x0384000000047984 */ /* 0x000e220000000800 */
[----:B------:R-:W-:-:S03]  /*1620*/  UIADD3 UR18, UR6, 0x180, URZ ;  /* 0x0000018006127890 */ /* 0x000fc6000fffe03f */
[----:B------:R1:W2:Y:S02]  /*1630*/  LDS R5, [R0+0x38420] ;  /* 0x0384200000057984 */ /* 0x0002a40000000800 */
[----:B-1----:R-:W-:-:S05]  /*1640*/  IMAD.U32 R0, RZ, RZ, UR36 ;  /* 0x00000024ff007e24 */ /* 0x002fca000f8e00ff */
[----:B------:R-:W-:-:S05]  /*1650*/  @!P1 LEA R0, R0, UR37, 0x3 ;  /* 0x0000002500009c11 */ /* 0x000fca000f8e18ff */
[----:B------:R-:W-:-:S05]  /*1660*/  @!P1 VIADD R0, R0, 0x38860 ;  /* 0x0003886000009836 */ /* 0x000fca0000000000 */
[----:B------:R-:W-:Y:S01]  /*1670*/  @!P1 PRMT R0, RZ, 0x654, R0 ;  /* 0x00000654ff009816 */ /* 0x000fe20000000000 */
        /* <DEDUP_REMOVED lines=127> */
[----:B------:R-:W-:-:S06]  /*1e70*/  FMUL.FTZ R151, R151, R5 ;  /* 0x0000000597977220 */ /* 0x000fcc0000410000 */
[----:B------:R-:W-:-:S06]  /*1e80*/  WARPGROUP.ARRIVE ;  /* 0x00000000000079c5 */ /* 0x000fcc0000000000 */
[----:B------:R-:W-:Y:S01]  /*1e90*/  HGMMA.64x256x16.F32.BF16 R24, gdesc[UR4].tnspB, R24, gsb0 ;  /* 0x43e00000041879f0 */ /* 0x000fe20008001818 */
[----:B------:R-:W-:-:S06]  /*1ea0*/  USEL UR6, URZ, 0x1, UP0 ;  /* 0x000000013f067887 */ /* 0x000fcc0008000000 */
[----:B------:R-:W-:Y:S01]  /*1eb0*/  LOP3.LUT R2, R2, UR6, RZ, 0x3c, !PT ;  /* 0x0000000602027c12 */ /* 0x000fe2000f8e3cff */
[----:B------:R-:W-:Y:S02]  /*1ec0*/  WARPGROUP.DEPBAR.LE gsb0, 0x0 ;  /* 0x00008000000079c5 */ /* 0x000fe40000010000 */
[----:B------:R-:W-:-:S15]  /*1ed0*/  WARPGROUP.ARRIVE ;  /* 0x00000000000079c5 */ /* 0x000fde0000000000 */
[----:B------:R-:W-:-:S03]  /*1ee0*/  NOP ;  /* 0x0000000000007918 */ /* 0x000fc60000000000 */
        /* <DEDUP_REMOVED lines=13> */
.L_x_3402:
[----:B------:R-:W-:Y:S01]  /*1fc0*/  BAR.SYNC.DEFER_BLOCKING 0xe, 0x100 ;  /* 0x0384000000007b1d */ /* 0x000fe20000010000 */
[----:B------:R-:W-:Y:S01]  /*1fd0*/  IMAD.U32 R3, RZ, RZ, UR36 ;  /* 0x00000024ff037e24 */ /* 0x000fe2000f8e00ff */
[----:B------:R-:W-:Y:S01]  /*1fe0*/  UIADD3 UR36, UR36, 0x1, URZ ;  /* 0x0000000124247890 */ /* 0x000fe2000fffe03f */
[----:B------:R-:W-:Y:S02]  /*1ff0*/  IMAD.MOV.U32 R20, RZ, RZ, RZ ;  /* 0x000000ffff147224 */ /* 0x000fe400078e00ff */
[----:B01----:R-:W-:Y:S01]  /*2000*/  IMAD R0, R3, 0x40, R16 ;  /* 0x0000004003007824 */ /* 0x003fe200078e0210 */
[----:B------:R-:W-:-:S04]  /*2010*/  UISETP.NE.AND UP0, UPT, UR36, 0x2, UPT ;  /* 0x000000022400788c */ /* 0x000fc8000bf05270 */
[----:B------:R-:W-:Y:S01]  /*2020*/  LEA R4, R0, UR37, 0x2 ;  /* 0x0000002500047c11 */ /* 0x000fe2000f8e10ff */
[----:B------:R-:W-:Y:S02]  /*2030*/  USEL UR4, URZ, 0x1, UP0 ;  /* 0x000000013f047887 */ /* 0x000fe40008000000 */
[----:B------:R-:W-:-:S04]  /*2040*/  USEL UR36, UR36, URZ, UP0 ;  /* 0x0000003f24247287 */ /* 0x000fc80008000000 */
[----:B------:R-:W-:Y:S01]  /*2050*/  LOP3.LUT R2, R2, UR4, RZ, 0x3c, !PT ;  /* 0x0000000402027c12 */ /* 0x000fe2000f8e3cff */
        /* <DEDUP_REMOVED lines=130> */
[----:B------:R-:W-:Y:S01]  /*2880*/  IMAD.MOV.U32 R3, RZ, RZ, RZ ;  /* 0x000000ffff037224 */ /* 0x000fe200078e00ff */
[----:B------:R-:W-:Y:S06]  /*2890*/  BAR.ARV 0xf, 0x100 ;  /* 0x03c4000000007b1d */ /* 0x000fec0000002000 */
[----:B------:R-:W-:Y:S05]  /*28a0*/  BRA `(.L_x_3404) ;  /* 0x0000005800e87947 */ /* 0x000fea0003800000 */
.L_x_3401:
[----:B------:R-:W0:Y:S02]  /*28b0*/  SHFL.IDX PT, R0, R213, RZ, 0x1f ;  /* 0x00001fffd5007589 */ /* 0x000e2400000e0000 */
[----:B0-----:R-:W-:Y:S01]  /*28c0*/  R2UR UR4, R0 ;  /* 0x00000000000472ca */ /* 0x001fe200000e0000 */
[----:B------:R-:W-:-:S05]  /*28d0*/  VIADD R0, R152, 0x3f ;  /* 0x0000003f98007836 */ /* 0x000fca0000000000 */
[----:B------:R-:W-:-:S04]  /*28e0*/  SHF.R.S32.HI R3, RZ, 0x1f, R0 ;  /* 0x0000001fff037819 */ /* 0x000fc80000011400 */
[----:B------:R-:W-:-:S03]  /*28f0*/  LEA.HI R3, R3, R0, RZ, 0x6 ;  /* 0x0000000003037211 */ /* 0x000fc600078f30ff */
[----:B------:R-:W-:Y:S01]  /*2900*/  ULEA.HI UR5, UR4, UR4, URZ, 0x1 ;  /* 0x0000000404057291 */ /* 0x000fe2000f8f083f */
[----:B------:R-:W-:-:S03]  /*2910*/  SHF.R.S32.HI R153, RZ, 0x6, R3 ;  /* 0x00000006ff997819 */ /* 0x000fc60000011403 */
        /* <DEDUP_REMOVED lines=26> */
.L_x_3405:
[----:B------:R-:W2:Y:S01]  /*2ac0*/  LDL R20, [R1] ;  /* 0x0000000001147983 */ /* 0x000ea20000100800 */
[----:B------:R-:W-:-:S04]  /*2ad0*/  LEA.HI R0, R201, R201, RZ, 0x1 ;  /* 0x000000c9c9007211 */ /* 0x000fc800078f08ff */
[----:B------:R-:W-:-:S05]  /*2ae0*/  LOP3.LUT R0, R0, 0xfffffffe, RZ, 0xc0, !PT ;  /* 0xfffffffe00007812 */ /* 0x000fca00078ec0ff */
[----:B------:R-:W-:-:S05]  /*2af0*/  IMAD.IADD R0, R201, 0x1, -R0 ;  /* 0x00000001c9007824 */ /* 0x000fca00078e0a00 */
[----:B------:R-:W-:-:S04]  /*2b00*/  SHF.L.U32 R0, R0, 0x1f, RZ ;  /* 0x0000001f00007819 */ /* 0x000fc800000006ff */
[----:B------:R-:W0:Y:S01]  /*2b10*/  SYNCS.PHASECHK.TRANS64.TRYWAIT P1, [UR37+0x38800], R0 ;  /* 0x03880000ff0075a7 */ /* 0x000e220008020165 */
[----:B--2---:R-:W-:Y:S01]  /*2b20*/  ISETP.NE.AND P0, PT, R20, RZ, PT ;  /* 0x000000ff1400720c */ /* 0x004fe20003f05270 */
[----:B0-----:R-:W-:-:S12]  /*2b30*/  @!P1 BRA `(.L_x_3406) ;  /* 0x000000d400409947 */ /* 0x001fd80003800000 */
.L_x_3539:
[----:B------:R-:W-:Y:S05]  /*2b40*/  @P0 BRA `(.L_x_3407) ;  /* 0x0000000000040947 */ /* 0x000fea0003800000 */
[----:B------:R-:W-:Y:S01]  /*2b50*/  BPT.TRAP 0x1 ;  /* 0x000000040000795c */ /* 0x000fe20000300000 */
.L_x_3407:
[----:B------:R-:W-:Y:S01]  /*2b60*/  IMAD.U32 R6, RZ, RZ, UR36 ;  /* 0x00000024ff067e24 */ /* 0x000fe2000f8e00ff */
[----:B------:R-:W-:-:S04]  /*2b70*/  SHF.L.U32 R5, R2, 0x1f, RZ ;  /* 0x0000001f02057819 */ /* 0x000fc800000006ff */
[----:B------:R-:W-:-:S04]  /*2b80*/  LEA R6, R6, UR37, 0x3 ;  /* 0x0000002506067c11 */ /* 0x000fc8000f8e18ff */
[----:B------:R1:W2:Y:S01]  /*2b90*/  SYNCS.PHASECHK.TRANS64.TRYWAIT P1, [R6+URZ+0x38830], R5 ;  /* 0x03883005060075a7 */ /* 0x0002a2000802017f */
[----:B------:R-:W-:Y:S05]  /*2ba0*/  @P0 BRA `(.L_x_3408) ;  /* 0x0000000000040947 */ /* 0x000fea0003800000 */
[----:B------:R-:W-:Y:S01]  /*2bb0*/  BPT.TRAP 0x1 ;  /* 0x000000040000795c */ /* 0x000fe20000300000 */
.L_x_3408:
[----:B--2---:R-:W-:Y:S05]  /*2bc0*/  @P1 BRA `(.L_x_3409) ;  /* 0x0000000000081947 */ /* 0x004fea0003800000 */
[----:B------:R-:W2:Y:S02]  /*2bd0*/  SYNCS.PHASECHK.TRANS64.TRYWAIT P1, [R6+URZ+0x38830], R5 ;  /* 0x03883005060075a7 */ /* 0x000ea4000802017f */
[----:B--2---:R-:W-:Y:S05]  /*2be0*/  @!P1 BRA `(.L_x_3410) ;  /* 0x000000d4002c9947 */ /* 0x004fea0003800000 */
.L_x_3409:
[----:B------:R-:W-:-:S04]  /*2bf0*/  UIADD3 UR4, UR37, 0x22400, URZ ;  /* 0x0002240025047890 */ /* 0x000fc8000fffe03f */
[----:B------:R-:W-:-:S04]  /*2c00*/  USHF.R.U32.HI UR4, URZ, 0x4, UR4 ;  /* 0x000000043f047899 */ /* 0x000fc80008011604 */
[----:B------:R-:W-:-:S06]  /*2c10*/  ULOP3.LUT UR4, UR4, 0x3fff, URZ, 0xc0, !UPT ;  /* 0x00003fff04047892 */ /* 0x000fcc000f8ec03f */
[----:B0-----:R-:W-:Y:S01]  /*2c20*/  IMAD.U32 R3, RZ, RZ, UR4 ;  /* 0x00000004ff037e24 */ /* 0x001fe2000f8e00ff */
[----:B------:R-:W-:Y:S05]  /*2c30*/  WARPSYNC.ALL ;  /* 0x0000000000007948 */ /* 0x000fea0003800000 */
[----:B------:R-:W-:-:S04]  /*2c40*/  LOP3.LUT R3, R3, 0x10000, RZ, 0xfc, !PT ;  /* 0x0001000003037812 */ /* 0x000fc800078efcff */
        /* <DEDUP_REMOVED lines=10> */
[----:B------:R-:W-:-:S02]  /*2cf0*/  UMOV UR13, 0x40000040 ;  /* 0x40000040000d7882 */ /* 0x000fc40000000000 */
[----:B------:R-:W-:Y:S02]  /*2d00*/  ULEA UR6, UR36, UR6, 0x9 ;  /* 0x0000000624067291 */ /* 0x000fe4000f8e483f */
[----:B------:R-:W-:Y:S02]  /*2d10*/  ULOP3.LUT UR4, UR4, 0x10000, URZ, 0xfc, !UPT ;  /* 0x0001000004047892 */ /* 0x000fe4000f8efc3f */
[----:B------:R-:W-:Y:S02]  /*2d20*/  UIADD3 UR10, UR6, 0x2, URZ ;  /* 0x00000002060a7890 */ /* 0x000fe4000fffe03f */
[----:B------:R-:W-:Y:S02]  /*2d30*/  UIADD3 UR8, UR4, 0x2, URZ ;  /* 0x0000000204087890 */ /* 0x000fe4000fffe03f */
[----:B------:R-:W-:Y:S02]  /*2d40*/  UIADD3 UR14, UR6, 0x4, URZ ;  /* 0x00000004060e7890 */ /* 0x000fe4000fffe03f */
[----:B------:R-:W-:-:S02]  /*2d50*/  UIADD3 UR12, UR4, 0x4, URZ ;  /* 0x00000004040c7890 */ /* 0x000fc4000fffe03f */
[----:B------:R-:W-:Y:S01]  /*2d60*/  HGMMA.64x64x16.F32.BF16 R24, gdesc[UR4], RZ, !UPT, gsb0 ;  /* 0x00e00000041879f0 */ /* 0x000fe2000c0018ff */
[----:B------:R-:W-:Y:S02]  /*2d70*/  UIADD3 UR18, UR6, 0x6, URZ ;  /* 0x0000000606127890 */ /* 0x000fe4000fffe03f */
[----:B------:R-:W-:Y:S01]  /*2d80*/  UIADD3 UR16, UR4, 0x6, URZ ;  /* 0x0000000604107890 */ /* 0x000fe2000fffe03f */
[----:B------:R-:W-:Y:S01]  /*2d90*/  UMOV UR19, 0x40000040 ;  /* 0x4000004000137882 */ /* 0x000fe20000000000 */
[----:B------:R-:W-:Y:S01]  /*2da0*/  UMOV UR17, 0x40000040 ;  /* 0x4000004000117882 */ /* 0x000fe20000000000 */
        /* <DEDUP_REMOVED lines=10> */
[----:B------:R-:W0:Y:S02]  /*2e50*/  SYNCS.PHASECHK.TRANS64.TRYWAIT P1, [UR37+0x38810], R0 ;  /* 0x03881000ff0075a7 */ /* 0x000e240008020165 */
[----:B0-----:R-:W-:Y:S05]  /*2e60*/  @!P1 BRA `(.L_x_3411) ;  /* 0x000000d000a09947 */ /* 0x001fea0003800000 */
.L_x_3540:
[----:B------:R-:W-:Y:S05]  /*2e70*/  @P0 BRA `(.L_x_3412) ;  /* 0x0000000000040947 */ /* 0x000fea0003800000 */
[----:B------:R-:W-:Y:S01]  /*2e80*/  BPT.TRAP 0x1 ;  /* 0x000000040000795c */ /* 0x000fe20000300000 */
.L_x_3412:
[----:B------:R3:W4:Y:S01]  /*2e90*/  SYNCS.PHASECHK.TRANS64.TRYWAIT P1, [R6+URZ+0x38850], R5 ;  /* 0x03885005060075a7 */ /* 0x000722000802017f */
[----:B------:R-:W-:Y:S05]  /*2ea0*/  @P0 BRA `(.L_x_3413) ;  /* 0x0000000000040947 */ /* 0x000fea0003800000 */
[----:B------:R-:W-:Y:S01]  /*2eb0*/  BPT.TRAP 0x1 ;  /* 0x000000040000795c */ /* 0x000fe20000300000 */
.L_x_3413:
[----:B----4-:R-:W-:Y:S05]  /*2ec0*/  @P1 BRA `(.L_x_3414) ;  /* 0x0000000000081947 */ /* 0x010fea0003800000 */
[----:B------:R-:W4:Y:S02]  /*2ed0*/  SYNCS.PHASECHK.TRANS64.TRYWAIT P1, [R6+URZ+0x38850], R5 ;  /* 0x03885005060075a7 */ /* 0x000f24000802017f */
[----:B----4-:R-:W-:Y:S05]  /*2ee0*/  @!P1 BRA `(.L_x_3415) ;  /* 0x000000d000989947 */ /* 0x010fea0003800000 */
.L_x_3414:
[----:B------:R-:W-:Y:S01]  /*2ef0*/  UIADD3 UR4, UR37, 0x400, URZ ;  /* 0x0000040025047890 */ /* 0x000fe2000fffe03f */
[----:B------:R-:W-:Y:S01]  /*2f00*/  WARPGROUP.ARRIVE ;  /* 0x00000000000079c5 */ /* 0x000fe20000000000 */
[----:B------:R-:W-:-:S05]  /*2f10*/  UIADD3 UR5, UR37, 0x26400, URZ ;  /* 0x0002640025057890 */ /* 0x000fca000fffe03f */
[----:B0-----:R-:W0:Y:S01]  /*2f20*/  S2R R0, SR_TID.X ;  /* 0x0000000000007919 */ /* 0x001e220000002100 */
[----:B------:R-:W-:Y:S01]  /*2f30*/  USHF.R.U32.HI UR4, URZ, 0x4, UR4 ;  /* 0x000000043f047899 */ /* 0x000fe20008011604 */
[----:B-1234-:R-:W-:Y:S01]  /*2f40*/  IMAD R5, R153, -0x40, R152 ;  /* 0xffffffc099057824 */ /* 0x01efe200078e0298 */
[----:B------:R-:W-:Y:S01]  /*2f50*/  USHF.R.U32.HI UR5, URZ, 0x4, UR5 ;  /* 0x000000043f057899 */ /* 0x000fe20008011605 */
[----:B------:R-:W1:Y:S01]  /*2f60*/  S2R R57, SR_TID.X ;  /* 0x0000000000397919 */ /* 0x000e620000002100 */
[----:B------:R-:W-:Y:S02]  /*2f70*/  ULOP3.LUT UR4, UR4, 0x3fff, URZ, 0xc0, !UPT ;  /* 0x00003fff04047892 */ /* 0x000fe4000f8ec03f */
[----:B------:R-:W-:Y:S01]  /*2f80*/  ULOP3.LUT UR5, UR5, 0x3fff, URZ, 0xc0, !UPT ;  /* 0x00003fff05057892 */ /* 0x000fe2000f8ec03f */
[----:B------:R-:W-:Y:S01]  /*2f90*/  IADD3 R5, -R18, 0x40, R5 ;  /* 0x0000004012057810 */ /* 0x000fe20007ffe105 */
[----:B------:R-:W-:Y:S02]  /*2fa0*/  ULOP3.LUT UR4, UR4, 0x10000, URZ, 0xfc, !UPT ;  /* 0x0001000004047892 */ /* 0x000fe4000f8efc3f */
[----:B------:R-:W-:Y:S01]  /*2fb0*/  ULOP3.LUT UR6, UR5, 0x10000, URZ, 0xfc, !UPT ;  /* 0x0001000005067892 */ /* 0x000fe2000f8efc3f */
[C---:B------:R-:W-:Y:S01]  /*2fc0*/  ISETP.GT.AND P5, PT, R5.reuse, RZ, PT ;  /* 0x000000ff0500720c */ /* 0x040fe20003fa4270 */
[----:B------:R-:W-:Y:S01]  /*2fd0*/  ULEA UR5, UR36, UR4, 0xc ;  /* 0x0000000424057291 */ /* 0x000fe2000f8e603f */
[C---:B------:R-:W-:Y:S01]  /*2fe0*/  ISETP.GT.AND P4, PT, R5.reuse, 0x1, PT ;  /* 0x000000010500780c */ /* 0x040fe20003f84270 */
[----:B------:R-:W-:Y:S01]  /*2ff0*/  UMOV UR21, 0x40000040 ;  /* 0x4000004000157882 */ /* 0x000fe20000000000 */
[----:B------:R-:W-:Y:S01]  /*3000*/  UMOV UR23, 0x40000040 ;  /* 0x4000004000177882 */ /* 0x000fe20000000000 */
[----:B------:R-:W-:Y:S01]  /*3010*/  UIADD3 UR14, UR6, 0x800, URZ ;  /* 0x00000800060e7890 */ /* 0x000fe2000fffe03f */
[C---:B------:R-:W-:Y:S01]  /*3020*/  ISETP.GT.AND P3, PT, R5.reuse, 0x8, PT ;  /* 0x000000080500780c */ /* 0x040fe20003f64270 */
[----:B------:R-:W-:Y:S01]  /*3030*/  UMOV UR20, UR6 ;  /* 0x0000000600147c82 */ /* 0x000fe20008000000 */
[----:B------:R-:W-:Y:S01]  /*3040*/  UMOV UR22, UR5 ;  /* 0x0000000500167c82 */ /* 0x000fe20008000000 */
[----:B------:R-:W-:Y:S01]  /*3050*/  UIADD3 UR15, UR5, 0x800, URZ ;  /* 0x00000800050f7890 */ /* 0x000fe2000fffe03f */
[----:B------:R-:W-:Y:S01]  /*3060*/  HGMMA.64x64x16.F32.BF16 R24, gdesc[UR20], R24, gsb0 ;  /* 0x00e00000141879f0 */ /* 0x000fe20008001818 */
[----:B------:R-:W-:Y:S01]  /*3070*/  UIADD3 UR20, UR6, 0x2, URZ ;  /* 0x0000000206147890 */ /* 0x000fe2000fffe03f */
[C---:B------:R-:W-:Y:S01]  /*3080*/  ISETP.GT.AND P2, PT, R5.reuse, 0x9, PT ;  /* 0x000000090500780c */ /* 0x040fe20003f44270 */
[----:B------:R-:W-:Y:S01]  /*3090*/  UIADD3 UR22, UR5, 0x2, URZ ;  /* 0x0000000205167890 */ /* 0x000fe2000fffe03f */
[C---:B------:R-:W-:Y:S01]  /*30a0*/  ISETP.GT.AND P1, PT, R5.reuse, 0x10, PT ;  /* 0x000000100500780c */ /* 0x040fe20003f24270 */
[----:B------:R-:W-:Y:S01]  /*30b0*/  UMOV UR21, 0x40000040 ;  /* 0x4000004000157882 */ /* 0x000fe20000000000 */
[----:B------:R-:W-:Y:S01]  /*30c0*/  UMOV UR23, 0x40000040 ;  /* 0x4000004000177882 */ /* 0x000fe20000000000 */
[----:B------:R-:W-:-:S02]  /*30d0*/  ISETP.GT.AND P6, PT, R5, 0x11, PT ;  /* 0x000000110500780c */ /* 0x000fc40003fc4270 */
[----:B0-----:R-:W-:Y:S02]  /*30e0*/  SHF.R.U32.HI R0, RZ, 0x7, R0 ;  /* 0x00000007ff007819 */ /* 0x001fe40000011600 */
[----:B-1----:R-:W-:-:S04]  /*30f0*/  LOP3.LUT R57, R57, 0x7f, RZ, 0xc0, !PT ;  /* 0x0000007f39397812 */ /* 0x002fc800078ec0ff */
[----:B------:R-:W0:Y:S02]  /*3100*/  SHFL.IDX PT, R0, R0, RZ, 0x1f ;  /* 0x00001fff00007589 */ /* 0x000e2400000e0000 */
[----:B0-----:R-:W-:-:S13]  /*3110*/  R2UR UR7, R0 ;  /* 0x00000000000772ca */ /* 0x001fda00000e0000 */
[----:B------:R-:W-:-:S03]  /*3120*/  UISETP.GT.AND UP0, UPT, UR7, 0x7f, UPT ;  /* 0x0000007f0700788c */ /* 0x000fc6000bf04270 */
[----:B------:R-:W-:Y:S01]  /*3130*/  UMOV UR7, 0x4 ;  /* 0x0000000400077882 */ /* 0x000fe20000000000 */
[----:B------:R-:W-:Y:S02]  /*3140*/  USEL UR11, URZ, 0x2, !UP0 ;  /* 0x000000023f0b7887 */ /* 0x000fe4000c000000 */
[----:B------:R-:W-:Y:S02]  /*3150*/  USEL UR10, UR7, 0x2, UP0 ;  /* 0x00000002070a7887 */ /* 0x000fe40008000000 */
[----:B------:R-:W-:Y:S01]  /*3160*/  USEL UR7, UR7, 0x6, !UP0 ;  /* 0x0000000607077887 */ /* 0x000fe2000c000000 */
[----:B------:R-:W-:Y:S02]  /*3170*/  WARPGROUP.DEPBAR.LE gsb0, 0x0 ;  /* 0x00008000000079c5 */ /* 0x000fe40000010000 */
[----:B------:R-:W-:-:S06]  /*3180*/  WARPGROUP.ARRIVE ;  /* 0x00000000000079c5 */ /* 0x000fcc0000000000 */
[----:B------:R-:W-:Y:S01]  /*3190*/  HGMMA.64x64x16.F32.BF16 R24, gdesc[UR20], R24, gsb0 ;  /* 0x00e00000141879f0 */ /* 0x000fe20008001818 */
[----:B------:R-:W-:Y:S02]  /*31a0*/  UIADD3 UR20, UR6, 0x4, URZ ;  /* 0x0000000406147890 */ /* 0x000fe4000fffe03f */
[----:B------:R-:W-:Y:S01]  /*31b0*/  UIADD3 UR22, UR5, 0x4, URZ ;  /* 0x0000000405167890 */ /* 0x000fe2000fffe03f */
[----:B------:R-:W-:Y:S01]  /*31c0*/  UMOV UR21, 0x40000040 ;  /* 0x4000004000157882 */ /* 0x000fe20000000000 */
[----:B------:R-:W-:Y:S01]  /*31d0*/  UMOV UR23, 0x40000040 ;  /* 0x4000004000177882 */ /* 0x000fe20000000000 */
        /* <DEDUP_REMOVED lines=94> */
[----:B------:R-:W-:Y:S02]  /*37c0*/  UIADD3 UR20, UR11, UR14, URZ ;  /* 0x0000000e0b147290 */ /* 0x000fe4000fffe03f */
[----:B------:R-:W-:Y:S01]  /*37d0*/  UIADD3 UR22, UR11, UR15, URZ ;  /* 0x0000000f0b167290 */ /* 0x000fe2000fffe03f */
        /* <DEDUP_REMOVED lines=16> */
[----:B------:R-:W-:Y:S01]  /*38e0*/  UMOV UR14, 0x28 ;  /* 0x00000028000e7882 */ /* 0x000fe20000000000 */
[----:B------:R-:W-:Y:S01]  /*38f0*/  UMOV UR15, 0xa00 ;  /* 0x00000a00000f7882 */ /* 0x000fe20000000000 */
[----:B------:R-:W-:Y:S02]  /*3900*/  USEL UR14, UR14, 0x26, UP0 ;  /* 0x000000260e0e7887 */ /* 0x000fe40008000000 */
[----:B------:R-:W-:-:S02]  /*3910*/  USEL UR15, UR15, 0x980, UP0 ;  /* 0x000009800f0f7887 */ /* 0x000fc40008000000 */
[----:B------:R-:W-:Y:S02]  /*3920*/  ULOP3.LUT UR14, UR14, 0x6, URZ, 0xc0, !UPT ;  /* 0x000000060e0e7892 */ /* 0x000fe4000f8ec03f */
[----:B------:R-:W-:Y:S01]  /*3930*/  ULOP3.LUT UR15, UR15, 0xa00, URZ, 0xc0, !UPT ;  /* 0x00000a000f0f7892 */ /* 0x000fe2000f8ec03f */
[----:B------:R-:W-:Y:S02]  /*3940*/  WARPGROUP.DEPBAR.LE gsb0, 0x0 ;  /* 0x00008000000079c5 */ /* 0x000fe40000010000 */
[----:B------:R-:W-:-:S06]  /*3950*/  WARPGROUP.ARRIVE ;  /* 0x00000000000079c5 */ /* 0x000fcc0000000000 */
[----:B------:R-:W-:Y:S01]  /*3960*/  HGMMA.64x64x16.F32.BF16 R24, gdesc[UR20], R24, gsb0 ;  /* 0x00e00000141879f0 */ /* 0x000fe20008001818 */
[----:B------:R-:W-:Y:S02]  /*3970*/  UIADD3 UR20, UR14, UR15, UR6 ;  /* 0x0000000f0e147290 */ /* 0x000fe4000fffe006 */
[----:B------:R-:W-:Y:S01]  /*3980*/  UIADD3 UR22, UR14, UR15, UR5 ;  /* 0x0000000f0e167290 */ /* 0x000fe2000fffe005 */
[----:B------:R-:W-:Y:S01]  /*3990*/  UMOV UR21, 0x40000040 ;  /* 0x4000004000157882 */ /* 0x000fe20000000000 */
[----:B------:R-:W-:Y:S01]  /*39a0*/  UMOV UR23, 0x40000040 ;  /* 0x4000004000177882 */ /* 0x000fe20000000000 */
[----:B------:R-:W-:Y:S02]  /*39b0*/  UIADD3 UR14, UR6, 0xa00, URZ ;  /* 0x00000a00060e7890 */ /* 0x000fe4000fffe03f */
[----:B------:R-:W-:Y:S01]  /*39c0*/  UIADD3 UR15, UR5, 0xa00, URZ ;  /* 0x00000a00050f7890 */ /* 0x000fe2000fffe03f */
        /* <DEDUP_REMOVED lines=87> */
[----:B------:R-:W-:Y:S02]  /*3f40*/  UMOV UR10, 0x1000 ;  /* 0x00001000000a7882 */ /* 0x000fe40000000000 */
[----:B------:R-:W-:-:S04]  /*3f50*/  USEL UR10, UR10, 0xf80, UP0 ;  /* 0x00000f800a0a7887 */ /* 0x000fc80008000000 */
[----:B------:R-:W-:Y:S01]  /*3f60*/  ULOP3.LUT UR10, UR10, 0x1e00, URZ, 0xc0, !UPT ;  /* 0x00001e000a0a7892 */ /* 0x000fe2000f8ec03f */
        /* <DEDUP_REMOVED lines=9> */
[----:B------:R-:W-:-:S04]  /*4000*/  USEL UR7, UR7, 0x3e, UP0 ;  /* 0x0000003e07077887 */ /* 0x000fc80008000000 */
        /* <DEDUP_REMOVED lines=8> */
[----:B------:R-:W-:Y:S01]  /*4090*/  ULDC UR5, c[0x0][0xa80] ;  /* 0x0002a00000057ab9 */ /* 0x000fe20000000800 */
[----:B------:R-:W-:-:S04]  /*40a0*/  ULOP3.LUT UR7, UR44, 0x2000000, URZ, 0xfc, !UPT ;  /* 0x020000002c077892 */ /* 0x000fc8000f8efc3f */
[----:B------:R-:W-:-:S04]  /*40b0*/  ULEA UR10, UR36, UR7, 0xc ;  /* 0x00000007240a7291 */ /* 0x000fc8000f8e603f */
[----:B------:R-:W-:Y:S01]  /*40c0*/  UIADD3 UR14, UR10, 0x80, URZ ;  /* 0x000000800a0e7890 */ /* 0x000fe2000fffe03f */
        /* <DEDUP_REMOVED lines=57> */
[----:B------:R-:W-:Y:S01]  /*4460*/  FSEL R50, R50, -INF , P5 ;  /* 0xff80000032327808 */ /* 0x000fe20002800000 */
[----:B------:R-:W0:Y:S01]  /*4470*/  SHFL.BFLY PT, R5, R8, 0x2, 0x1f ;  /* 0x0c401f0008057f89 */ /* 0x000e2200000e0000 */
[----:B------:R-:W-:Y:S02]  /*4480*/  FSEL R54, R54, -INF , P3 ;  /* 0xff80000036367808 */ /* 0x000fe40001800000 */
[----:B------:R-:W-:Y:S02]  /*4490*/  FSEL R70, R55, -INF , P2 ;  /* 0xff80000037467808 */ /* 0x000fe40001000000 */
[----:B------:R-:W-:Y:S02]  /*44a0*/  ISETP.GE.AND P2, PT, R152, 0x41, PT ;  /* 0x000000419800780c */ /* 0x000fe40003f46270 */
[----:B0-----:R-:W-:-:S02]  /*44b0*/  FMNMX.FTZ R9, R8, R5, !PT ;  /* 0x0000000508097209 */ /* 0x001fc40007810000 */
[----:B------:R-:W-:-:S03]  /*44c0*/  FMNMX.FTZ R5, R26, R27, !PT ;  /* 0x0000001b1a057209 */ /* 0x000fc60007810000 */
[----:B------:R-:W0:Y:S01]  /*44d0*/  SHFL.BFLY PT, R0, R9, 0x1, 0x1f ;  /* 0x0c201f0009007f89 */ /* 0x000e2200000e0000 */
[----:B------:R-:W-:-:S04]  /*44e0*/  FMNMX.FTZ R5, R30, R5, !PT ;  /* 0x000000051e057209 */ /* 0x000fc80007810000 */
[----:B------:R-:W-:-:S04]  /*44f0*/  FMNMX.FTZ R5, R32, R5, !PT ;  /* 0x0000000520057209 */ /* 0x000fc80007810000 */
[----:B------:R-:W-:-:S04]  /*4500*/  FMNMX.FTZ R5, R34, R5, !PT ;  /* 0x0000000522057209 */ /* 0x000fc80007810000 */
[----:B------:R-:W-:-:S04]  /*4510*/  FMNMX.FTZ R5, R36, R5, !PT ;  /* 0x0000000524057209 */ /* 0x000fc80007810000 */
[----:B------:R-:W-:Y:S01]  /*4520*/  FMNMX.FTZ R7, R38, R5, !PT ;  /* 0x0000000526077209 */ /* 0x000fe20007810000 */
[----:B------:R-:W-:-:S03]  /*4530*/  IMAD.U32 R5, RZ, RZ, UR5 ;  /* 0x00000005ff057e24 */ /* 0x000fc6000f8e00ff */
        /* <DEDUP_REMOVED lines=8> */
[----:B------:R-:W-:-:S03]  /*45c0*/  FMNMX.FTZ R9, R48, R7, !PT ;  /* 0x0000000730097209 */ /* 0x000fc60007810000 */
[-CC-:B------:R-:W-:Y:S01]  /*45d0*/  FFMA.FTZ R10, R24, R5.reuse, -R29.reuse ;  /* 0x00000005180a7223 */ /* 0x180fe2000001081d */
[----:B------:R-:W-:Y:S01]  /*45e0*/  FSEL R24, R51, -INF , P4 ;  /* 0xff80000033187808 */ /* 0x000fe20002000000 */
[--C-:B------:R-:W-:Y:S01]  /*45f0*/  FFMA.FTZ R8, R25, R5, -R29.reuse ;  /* 0x0000000519087223 */ /* 0x100fe2000001081d */
[----:B------:R-:W-:Y:S01]  /*4600*/  FMNMX.FTZ R9, R50, R9, !PT ;  /* 0x0000000932097209 */ /* 0x000fe20007810000 */
[----:B------:R0:W-:Y:S01]  /*4610*/  MUFU.EX2 R7, R10 ;  /* 0x0000000a00077308 */ /* 0x0001e20000000800 */
        /* <DEDUP_REMOVED lines=8> */
[-CC-:B0-----:R-:W-:Y:S01]  /*46a0*/  FFMA.FTZ R10, R4, R5.reuse, -R29.reuse ;  /* 0x00000005040a7223 */ /* 0x181fe2000001081d */
[--C-:B------:R-:W-:Y:S01]  /*46b0*/  FFMA.FTZ R21, R62, R5, -R29.reuse ;  /* 0x000000053e157223 */ /* 0x100fe2000001081d */
[----:B------:R-:W-:Y:S01]  /*46c0*/  FMNMX.FTZ R15, R70, R9, !PT ;  /* 0x00000009460f7209 */ /* 0x000fe20007810000 */
[-CC-:B------:R-:W-:Y:S01]  /*46d0*/  FFMA.FTZ R154, R64, R5.reuse, -R29.reuse ;  /* 0x00000005409a7223 */ /* 0x180fe2000001081d */
[-CC-:B------:R-:W-:Y:S01]  /*46e0*/  FFMA.FTZ R155, R66, R5.reuse, -R29.reuse ;  /* 0x00000005429b7223 */ /* 0x180fe2000001081d */
[-CC-:B------:R-:W-:Y:S01]  /*46f0*/  FFMA.FTZ R172, R68, R5.reuse, -R29.reuse ;  /* 0x0000000544ac7223 */ /* 0x180fe2000001081d */
[-CC-:B------:R-:W-:Y:S01]  /*4700*/  FFMA.FTZ R173, R52, R5.reuse, -R29.reuse ;  /* 0x0000000534ad7223 */ /* 0x180fe2000001081d */
[----:B------:R-:W0:Y:S01]  /*4710*/  SHFL.BFLY PT, R4, R15, 0x2, 0x1f ;  /* 0x0c401f000f047f89 */ /* 0x000e2200000e0000 */
[--C-:B------:R-:W-:Y:S01]  /*4720*/  FFMA.FTZ R174, R72, R5, -R29.reuse ;  /* 0x0000000548ae7223 */ /* 0x100fe2000001081d */
[----:B------:R-:W1:Y:S08]  /*4730*/  MUFU.EX2 R8, R8 ;  /* 0x0000000800087308 */ /* 0x000e700000000800 */
[----:B------:R-:W-:Y:S08]  /*4740*/  MUFU.EX2 R9, R28 ;  /* 0x0000001c00097308 */ /* 0x000ff00000000800 */
[----:B------:R-:W2:Y:S01]  /*4750*/  MUFU.EX2 R10, R10 ;  /* 0x0000000a000a7308 */ /* 0x000ea20000000800 */
[----:B-1----:R-:W-:Y:S01]  /*4760*/  F2FP.BF16.F32.PACK_AB R156, R8, R7 ;  /* 0x00000007089c723e */ /* 0x002fe200000010ff */
[----:B------:R-:W-:Y:S01]  /*4770*/  FADD.FTZ R8, R7, R8 ;  /* 0x0000000807087221 */ /* 0x000fe20000010000 */
[----:B0-----:R-:W-:Y:S01]  /*4780*/  FMNMX.FTZ R25, R15, R4, !PT ;  /* 0x000000040f197209 */ /* 0x001fe20007810000 */
[----:B------:R-:W-:-:S04]  /*4790*/  FFMA.FTZ R15, R58, R5, -R29 ;  /* 0x000000053a0f7223 */ /* 0x000fc8000001081d */
[----:B------:R-:W-:Y:S01]  /*47a0*/  MUFU.EX2 R11, R11 ;  /* 0x0000000b000b7308 */ /* 0x000fe20000000800 */
[----:B------:R-:W0:Y:S07]  /*47b0*/  SHFL.BFLY PT, R4, R25, 0x1, 0x1f ;  /* 0x0c201f0019047f89 */ /* 0x000e2e00000e0000 */
[----:B------:R-:W1:Y:S01]  /*47c0*/  MUFU.EX2 R12, R12 ;  /* 0x0000000c000c7308 */ /* 0x000e620000000800 */
[----:B--2---:R-:W-:Y:S01]  /*47d0*/  F2FP.BF16.F32.PACK_AB R158, R10, R9 ;  /* 0x000000090a9e723e */ /* 0x004fe200000010ff */
[----:B------:R-:W-:-:S04]  /*47e0*/  FADD.FTZ R9, R9, R8 ;  /* 0x0000000809097221 */ /* 0x000fc80000010000 */
[----:B------:R-:W-:Y:S02]  /*47f0*/  FADD.FTZ R10, R10, R9 ;  /* 0x000000090a0a7221 */ /* 0x000fe40000010000 */
[----:B------:R-:W-:Y:S08]  /*4800*/  MUFU.EX2 R13, R13 ;  /* 0x0000000d000d7308 */ /* 0x000ff00000000800 */
[----:B------:R-:W2:Y:S01]  /*4810*/  MUFU.EX2 R14, R14 ;  /* 0x0000000e000e7308 */ /* 0x000ea20000000800 */
[----:B-1----:R-:W-:Y:S01]  /*4820*/  F2FP.BF16.F32.PACK_AB R160, R12, R11 ;  /* 0x0000000b0ca0723e */ /* 0x002fe200000010ff */
[----:B------:R-:W-:Y:S01]  /*4830*/  FADD.FTZ R11, R11, R10 ;  /* 0x0000000a0b0b7221 */ /* 0x000fe20000010000 */
[----:B0-----:R-:W-:-:S03]  /*4840*/  FMNMX.FTZ R4, R25, R4, !PT ;  /* 0x0000000419047209 */ /* 0x001fc60007810000 */
[----:B------:R-:W-:Y:S01]  /*4850*/  FADD.FTZ R12, R12, R11 ;  /* 0x0000000b0c0c7221 */ /* 0x000fe20000010000 */
[C---:B------:R-:W-:Y:S01]  /*4860*/  FSETP.NEU.FTZ.AND P1, PT, R4.reuse, -INF , PT ;  /* 0xff8000000400780b */ /* 0x040fe20003f3d000 */
[-C--:B------:R-:W-:Y:S01]  /*4870*/  FMUL.FTZ R25, R4, R5.reuse ;  /* 0x0000000504197220 */ /* 0x080fe20000410000 */
[----:B------:R-:W-:Y:S04]  /*4880*/  MUFU.EX2 R15, R15 ;  /* 0x0000000f000f7308 */ /* 0x000fe80000000800 */
[----:B------:R-:W-:Y:S02]  /*4890*/  FSEL R25, R25, RZ, P1 ;  /* 0x000000ff19197208 */ /* 0x000fe40000800000 */
[----:B------:R-:W-:Y:S02]  /*48a0*/  ISETP.NE.AND P1, PT, R57, RZ, PT ;  /* 0x000000ff3900720c */ /* 0x000fe40003f25270 */
        /* <DEDUP_REMOVED lines=11> */
[----:B------:R-:W-:-:S02]  /*4960*/  @!P1 VIADD R24, R6, 0x38840 ;  /* 0x0003884006189836 */ /* 0x000fc40000000000 */
[-CC-:B------:R-:W-:Y:S01]  /*4970*/  FFMA.FTZ R192, R44, R5.reuse, -R25.reuse ;  /* 0x000000052cc07223 */ /* 0x180fe20000010819 */
[-CC-:B------:R-:W-:Y:S01]  /*4980*/  FFMA.FTZ R191, R46, R5.reuse, -R25.reuse ;  /* 0x000000052ebf7223 */ /* 0x180fe20000010819 */
[-CC-:B------:R-:W-:Y:S01]  /*4990*/  FFMA.FTZ R194, R48, R5.reuse, -R25.reuse ;  /* 0x0000000530c27223 */ /* 0x180fe20000010819 */
[-CC-:B------:R-:W-:Y:S01]  /*49a0*/  FFMA.FTZ R193, R50, R5.reuse, -R25.reuse ;  /* 0x0000000532c17223 */ /* 0x180fe20000010819 */
[----:B------:R-:W-:Y:S01]  /*49b0*/  @!P1 PRMT R24, RZ, 0x654, R24 ;  /* 0x00000654ff189816 */ /* 0x000fe20000000018 */
[-CC-:B------:R-:W-:Y:S01]  /*49c0*/  FFMA.FTZ R195, R54, R5.reuse, -R25.reuse ;  /* 0x0000000536c37223 */ /* 0x180fe20000010819 */
[----:B------:R-:W-:Y:S01]  /*49d0*/  FFMA.FTZ R198, R70, R5, -R25 ;  /* 0x0000000546c67223 */ /* 0x000fe20000010819 */
[----:B------:R-:W-:Y:S01]  /*49e0*/  MUFU.EX2 R175, R175 ;  /* 0x000000af00af7308 */ /* 0x000fe20000000800 */
[----:B------:R1:W-:Y:S01]  /*49f0*/  @!P1 SYNCS.ARRIVE.TRANS64.RED.A1T0 RZ, [R24+URZ], RZ ;  /* 0x000000ff18ff99a7 */ /* 0x0003e2000810043f */
[----:B--2---:R-:W-:Y:S01]  /*4a00*/  F2FP.BF16.F32.PACK_AB R162, R14, R13 ;  /* 0x0000000d0ea2723e */ /* 0x004fe200000010ff */
[----:B------:R-:W-:Y:S01]  /*4a10*/  FADD.FTZ R13, R13, R12 ;  /* 0x0000000c0d0d7221 */ /* 0x000fe20000010000 */
[----:B0-----:R-:W-:Y:S01]  /*4a20*/  F2FP.BF16.F32.PACK_AB R164, R20, R15 ;  /* 0x0000000f14a4723e */ /* 0x001fe200000010ff */
[----:B------:R-:W-:-:S02]  /*4a30*/  @!P1 VIADD R6, R6, 0x38860 ;  /* 0x0003886006069836 */ /* 0x000fc40000000000 */
[----:B------:R-:W-:Y:S01]  /*4a40*/  FADD.FTZ R14, R14, R13 ;  /* 0x0000000d0e0e7221 */ /* 0x000fe20000010000 */
[----:B------:R-:W0:Y:S02]  /*4a50*/  MUFU.EX2 R176, R176 ;  /* 0x000000b000b07308 */ /* 0x000e240000000800 */
[----:B------:R-:W-:Y:S01]  /*4a60*/  @!P1 PRMT R6, RZ, 0x654, R6 ;  /* 0x00000654ff069816 */ /* 0x000fe20000000006 */
[----:B------:R-:W-:-:S04]  /*4a70*/  FADD.FTZ R15, R15, R14 ;  /* 0x0000000e0f0f7221 */ /* 0x000fc80000010000 */
[----:B------:R-:W-:Y:S01]  /*4a80*/  FADD.FTZ R20, R20, R15 ;  /* 0x0000000f14147221 */ /* 0x000fe20000010000 */
[----:B------:R-:W-:Y:S08]  /*4a90*/  MUFU.EX2 R177, R177 ;  /* 0x000000b100b17308 */ /* 0x000ff00000000800 */
[----:B------:R-:W2:Y:S01]  /*4aa0*/  MUFU.EX2 R178, R178 ;  /* 0x000000b200b27308 */ /* 0x000ea20000000800 */
[----:B0-----:R-:W-:Y:S01]  /*4ab0*/  F2FP.BF16.F32.PACK_AB R157, R176, R175 ;  /* 0x000000afb09d723e */ /* 0x001fe200000010ff */
[----:B------:R-:W-:-:S06]  /*4ac0*/  FADD.FTZ R176, R175, R176 ;  /* 0x000000b0afb07221 */ /* 0x000fcc0000010000 */
[----:B------:R-:W-:Y:S08]  /*4ad0*/  MUFU.EX2 R179, R179 ;  /* 0x000000b300b37308 */ /* 0x000ff00000000800 */
[----:B------:R-:W0:Y:S01]  /*4ae0*/  MUFU.EX2 R180, R180 ;  /* 0x000000b400b47308 */ /* 0x000e220000000800 */
[----:B--2---:R-:W-:Y:S01]  /*4af0*/  F2FP.BF16.F32.PACK_AB R159, R178, R177 ;  /* 0x000000b1b29f723e */ /* 0x004fe200000010ff */
[----:B------:R-:W-:Y:S01]  /*4b00*/  BAR.SYNC.DEFER_BLOCKING 0xf, 0x100 ;  /* 0x03c4000000007b1d */ /* 0x000fe20000010000 */
[----:B------:R-:W-:-:S04]  /*4b10*/  FADD.FTZ R177, R177, R176 ;  /* 0x000000b0b1b17221 */ /* 0x000fc80000010000 */
[----:B------:R-:W-:Y:S01]  /*4b20*/  FADD.FTZ R178, R178, R177 ;  /* 0x000000b1b2b27221 */ /* 0x000fe20000010000 */
[----:B------:R-:W-:Y:S08]  /*4b30*/  MUFU.EX2 R181, R181 ;  /* 0x000000b500b57308 */ /* 0x000ff00000000800 */
[----:B------:R-:W2:Y:S01]  /*4b40*/  MUFU.EX2 R182, R182 ;  /* 0x000000b600b67308 */ /* 0x000ea20000000800 */
[----:B0-----:R-:W-:Y:S01]  /*4b50*/  F2FP.BF16.F32.PACK_AB R161, R180, R179 ;  /* 0x000000b3b4a1723e */ /* 0x001fe200000010ff */
[----:B------:R-:W-:-:S04]  /*4b60*/  FADD.FTZ R179, R179, R178 ;  /* 0x000000b2b3b37221 */ /* 0x000fc80000010000 */
[----:B------:R-:W-:Y:S02]  /*4b70*/  FADD.FTZ R180, R180, R179 ;  /* 0x000000b3b4b47221 */ /* 0x000fe40000010000 */
[----:B------:R-:W-:Y:S01]  /*4b80*/  MUFU.EX2 R21, R21 ;  /* 0x0000001500157308 */ /* 0x000fe20000000800 */
[----:B------:R0:W-:Y:S07]  /*4b90*/  STSM.16.M88.4 [R23+0x36400], R156 ;  /* 0x0364009c17007844 */ /* 0x0001ee0000000200 */
[----:B------:R-:W3:Y:S01]  /*4ba0*/  MUFU.EX2 R154, R154 ;  /* 0x0000009a009a7308 */ /* 0x000ee20000000800 */
[----:B--2---:R-:W-:Y:S01]  /*4bb0*/  F2FP.BF16.F32.PACK_AB R163, R182, R181 ;  /* 0x000000b5b6a3723e */ /* 0x004fe200000010ff */
[----:B------:R-:W-:-:S04]  /*4bc0*/  FADD.FTZ R181, R181, R180 ;  /* 0x000000b4b5b57221 */ /* 0x000fc80000010000 */
[----:B------:R0:W-:Y:S01]  /*4bd0*/  STSM.16.M88.4 [R185], R160 ;  /* 0x000000a0b9007844 */ /* 0x0001e20000000200 */
[----:B------:R-:W-:Y:S01]  /*4be0*/  FADD.FTZ R182, R182, R181 ;  /* 0x000000b5b6b67221 */ /* 0x000fe20000010000 */
[----:B------:R-:W-:Y:S08]  /*4bf0*/  MUFU.EX2 R183, R183 ;  /* 0x000000b700b77308 */ /* 0x000ff00000000800 */
[----:B------:R-:W2:Y:S01]  /*4c00*/  MUFU.EX2 R192, R192 ;  /* 0x000000c000c07308 */ /* 0x000ea20000000800 */
[----:B---3--:R-:W-:Y:S01]  /*4c10*/  F2FP.BF16.F32.PACK_AB R166, R154, R21 ;  /* 0x000000159aa6723e */ /* 0x008fe200000010ff */
[----:B------:R-:W-:-:S04]  /*4c20*/  FADD.FTZ R21, R21, R20 ;  /* 0x0000001415157221 */ /* 0x000fc80000010000 */
[----:B------:R-:W-:Y:S02]  /*4c30*/  FADD.FTZ R154, R154, R21 ;  /* 0x000000159a9a7221 */ /* 0x000fe40000010000 */
[----:B------:R-:W-:Y:S08]  /*4c40*/  MUFU.EX2 R191, R191 ;  /* 0x000000bf00bf7308 */ /* 0x000ff00000000800 */
[----:B------:R-:W3:Y:S01]  /*4c50*/  MUFU.EX2 R194, R194 ;  /* 0x000000c200c27308 */ /* 0x000ee20000000800 */
[----:B--2---:R-:W-:Y:S01]  /*4c60*/  F2FP.BF16.F32.PACK_AB R165, R192, R183 ;  /* 0x000000b7c0a5723e */ /* 0x004fe200000010ff */
[----:B------:R-:W-:-:S04]  /*4c70*/  FADD.FTZ R183, R183, R182 ;  /* 0x000000b6b7b77221 */ /* 0x000fc80000010000 */
[----:B------:R-:W-:Y:S02]  /*4c80*/  FADD.FTZ R192, R192, R183 ;  /* 0x000000b7c0c07221 */ /* 0x000fe40000010000 */
[----:B------:R-:W-:Y:S08]  /*4c90*/  MUFU.EX2 R155, R155 ;  /* 0x0000009b009b7308 */ /* 0x000ff00000000800 */
[----:B------:R-:W2:Y:S01]  /*4ca0*/  MUFU.EX2 R172, R172 ;  /* 0x000000ac00ac7308 */ /* 0x000ea20000000800 */
[----:B---3--:R-:W-:Y:S01]  /*4cb0*/  F2FP.BF16.F32.PACK_AB R167, R194, R191 ;  /* 0x000000bfc2a7723e */ /* 0x008fe200000010ff */
[----:B------:R-:W-:-:S04]  /*4cc0*/  FADD.FTZ R191, R191, R192 ;  /* 0x000000c0bfbf7221 */ /* 0x000fc80000010000 */
[----:B------:R0:W-:Y:S01]  /*4cd0*/  STSM.16.M88.4 [R22], R164 ;  /* 0x000000a416007844 */ /* 0x0001e20000000200 */
[----:B------:R-:W-:Y:S01]  /*4ce0*/  FADD.FTZ R194, R194, R191 ;  /* 0x000000bfc2c27221 */ /* 0x000fe20000010000 */
        /* <DEDUP_REMOVED lines=8> */
[----:B------:R-:W-:-:S06]  /*4d70*/  FADD.FTZ R173, R173, R172 ;  /* 0x000000acadad7221 */ /* 0x000fcc0000010000 */
[----:B------:R-:W3:Y:S08]  /*4d80*/  MUFU.EX2 R195, R195 ;  /* 0x000000c300c37308 */ /* 0x000ef00000000800 */
[----:B------:R-:W4:Y:S01]  /*4d90*/  MUFU.EX2 R198, R198 ;  /* 0x000000c600c67308 */ /* 0x000f220000000800 */
[----:B--2---:R-:W-:Y:S01]  /*4da0*/  F2FP.BF16.F32.PACK_AB R169, R196, R193 ;  /* 0x000000c1c4a9723e */ /* 0x004fe200000010ff */
[----:B------:R-:W-:-:S04]  /*4db0*/  FADD.FTZ R193, R193, R194 ;  /* 0x000000c2c1c17221 */ /* 0x000fc80000010000 */
[----:B------:R-:W-:-:S04]  /*4dc0*/  FADD.FTZ R196, R196, R193 ;  /* 0x000000c1c4c47221 */ /* 0x000fc80000010000 */
[----:B---3--:R-:W-:Y:S01]  /*4dd0*/  FADD.FTZ R7, R195, R196 ;  /* 0x000000c4c3077221 */ /* 0x008fe20000010000 */
[----:B----4-:R-:W-:-:S03]  /*4de0*/  F2FP.BF16.F32.PACK_AB R171, R198, R195 ;  /* 0x000000c3c6ab723e */ /* 0x010fc600000010ff */
[----:B------:R-:W-:Y:S02]  /*4df0*/  FADD.FTZ R7, R198, R7 ;  /* 0x00000007c6077221 */ /* 0x000fe40000010000 */
[----:B------:R0:W-:Y:S01]  /*4e00*/  STSM.16.M88.4 [R184], R168 ;  /* 0x000000a8b8007844 */ /* 0x0001e20000000200 */
[----:B-1----:R-:W-:-:S06]  /*4e10*/  WARPGROUP.ARRIVE ;  /* 0x00000000000079c5 */ /* 0x002fcc0000000000 */
[----:B------:R-:W-:Y:S01]  /*4e20*/  HGMMA.64x256x16.F32.BF16 R24, R156, gdesc[UR8].tnspB, RZ, !UPT, gsb0 ;  /* 0x43e000089c187df0 */ /* 0x000fe2000c0018ff */
[----:B------:R-:W-:Y:S02]  /*4e30*/  UMOV UR11, 0x40000040 ;  /* 0x40000040000b7882 */ /* 0x000fe40000000000 */
[----:B------:R-:W-:Y:S02]  /*4e40*/  WARPGROUP.DEPBAR.LE gsb0, 0x0 ;  /* 0x00008000000079c5 */ /* 0x000fe40000010000 */
[----:B------:R-:W-:-:S15]  /*4e50*/  WARPGROUP.ARRIVE ;  /* 0x00000000000079c5 */ /* 0x000fde0000000000 */
[----:B------:R-:W-:-:S08]  /*4e60*/  NOP ;  /* 0x0000000000007918 */ /* 0x000fd00000000000 */
[----:B------:R-:W-:Y:S01]  /*4e70*/  HGMMA.64x256x16.F32.BF16 R24, R160, gdesc[UR12].tnspB, R24, gsb0 ;  /* 0x43e0000ca0187df0 */ /* 0x000fe20008001818 */
[----:B------:R-:W-:Y:S01]  /*4e80*/  UIADD3 UR14, UR10, 0x100, URZ ;  /* 0x000001000a0e7890 */ /* 0x000fe2000fffe03f */
[----:B------:R-:W-:Y:S01]  /*4e90*/  UMOV UR15, 0x40000040 ;  /* 0x40000040000f7882 */ /* 0x000fe20000000000 */
[----:B------:R-:W-:Y:S01]  /*4ea0*/  UIADD3 UR10, UR10, 0x180, URZ ;  /* 0x000001800a0a7890 */ /* 0x000fe2000fffe03f */
[----:B------:R-:W-:Y:S02]  /*4eb0*/  WARPGROUP.DEPBAR.LE gsb0, 0x0 ;  /* 0x00008000000079c5 */ /* 0x000fe40000010000 */
[----:B------:R-:W-:-:S15]  /*4ec0*/  WARPGROUP.ARRIVE ;  /* 0x00000000000079c5 */ /* 0x000fde0000000000 */
[----:B------:R-:W-:-:S07]  /*4ed0*/  NOP ;  /* 0x0000000000007918 */ /* 0x000fce0000000000 */
[----:B------:R-:W-:Y:S03]  /*4ee0*/  HGMMA.64x256x16.F32.BF16 R24, R164, gdesc[UR12].tnspB, R24, gsb0 ;  /* 0x43e0000ca4187df0 */ /* 0x000fe60008001818 */
        /* <DEDUP_REMOVED lines=13> */
[----:B------:R1:W-:Y:S02]  /*4fc0*/  @!P1 SYNCS.ARRIVE.TRANS64.RED.A1T0 RZ, [R6+URZ], RZ ;  /* 0x000000ff06ff99a7 */ /* 0x0003e4000810043f */
[----:B-1----:R-:W-:Y:S01]  /*4fd0*/  FADD.FTZ R6, R174, R173 ;  /* 0x000000adae067221 */ /* 0x002fe20000010000 */
[----:B0-----:R-:W-:Y:S06]  /*4fe0*/  @!P2 BRA `(.L_x_3416) ;  /* 0x000000280078a947 */ /* 0x001fec0003800000 */
[----:B------:R-:W-:Y:S01]  /*4ff0*/  VIADD R8, R153, 0xfffffffe ;  /* 0xfffffffe99087836 */ /* 0x000fe20000000000 */
[----:B------:R-:W-:Y:S01]  /*5000*/  UMOV UR24, UR36 ;  /* 0x0000002400187c82 */ /* 0x000fe20008000000 */
[----:B------:R-:W-:Y:S02]  /*5010*/  IMAD.MOV.U32 R191, RZ, RZ, R4 ;  /* 0x000000ffffbf7224 */ /* 0x000fe400078e0004 */
[----:B------:R-:W-:-:S07]  /*5020*/  IMAD.MOV.U32 R9, RZ, RZ, R0 ;  /* 0x000000ffff097224 */ /* 0x000fce00078e0000 */
.L_x_3425:
[----:B------:R-:W-:Y:S01]  /*5030*/  UIADD3 UR36, UR24, 0x1, URZ ;  /* 0x0000000118247890 */ /* 0x000fe2000fffe03f */
[C---:B------:R-:W-:Y:S01]  /*5040*/  ISETP.GT.AND P2, PT, R8.reuse, RZ, PT ;  /* 0x000000ff0800720c */ /* 0x040fe20003f44270 */
[----:B------:R-:W-:Y:S02]  /*5050*/  VIADD R8, R8, 0xffffffff ;  /* 0xffffffff08087836 */ /* 0x000fe40000000000 */
[----:B------:R-:W-:-:S04]  /*5060*/  UISETP.NE.AND UP0, UPT, UR36, 0x2, UPT ;  /* 0x000000022400788c */ /* 0x000fc8000bf05270 */
[----:B------:R-:W-:Y:S02]  /*5070*/  USEL UR5, URZ, 0x1, UP0 ;  /* 0x000000013f057887 */ /* 0x000fe40008000000 */
[----:B------:R-:W-:-:S04]  /*5080*/  USEL UR36, UR36, URZ, UP0 ;  /* 0x0000003f24247287 */ /* 0x000fc80008000000 */
[----:B------:R-:W-:Y:S01]  /*5090*/  LOP3.LUT R2, R2, UR5, RZ, 0x3c, !PT ;  /* 0x0000000502027c12 */ /* 0x000fe2000f8e3cff */
[----:B-1----:R-:W-:Y:S07]  /*50a0*/  @P0 BRA `(.L_x_3417) ;  /* 0x0000000000040947 */ /* 0x002fee0003800000 */
[----:B------:R-:W-:Y:S01]  /*50b0*/  BPT.TRAP 0x1 ;  /* 0x000000040000795c */ /* 0x000fe20000300000 */
.L_x_3417:
[----:B------:R-:W-:Y:S01]  /*50c0*/  ULEA UR5, UR36, UR37, 0x3 ;  /* 0x0000002524057291 */ /* 0x000fe2000f8e183f */
[----:B------:R-:W-:-:S08]  /*50d0*/  SHF.L.U32 R0, R2, 0x1f, RZ ;  /* 0x0000001f02007819 */ /* 0x000fd000000006ff */
[----:B------:R0:W1:Y:S01]  /*50e0*/  SYNCS.PHASECHK.TRANS64.TRYWAIT P3, [UR5+0x38830], R0 ;  /* 0x03883000ff0075a7 */ /* 0x0000620008060145 */
[----:B------:R-:W-:Y:S05]  /*50f0*/  @P0 BRA `(.L_x_3418) ;  /* 0x0000000000040947 */ /* 0x000fea0003800000 */
[----:B------:R-:W-:Y:S01]  /*5100*/  BPT.TRAP 0x1 ;  /* 0x000000040000795c */ /* 0x000fe20000300000 */
.L_x_3418:
[----:B-1----:R-:W-:Y:S05]  /*5110*/  @P3 BRA `(.L_x_3419) ;  /* 0x0000000000083947 */ /* 0x002fea0003800000 */
[----:B------:R-:W1:Y:S02]  /*5120*/  SYNCS.PHASECHK.TRANS64.TRYWAIT P3, [UR5+0x38830], R0 ;  /* 0x03883000ff0075a7 */ /* 0x000e640008060145 */
[----:B-1----:R-:W-:Y:S05]  /*5130*/  @!P3 BRA `(.L_x_3420) ;  /* 0x000000b00018b947 */ /* 0x002fea0003800000 */
.L_x_3419:
        /* <DEDUP_REMOVED lines=26> */
[----:B------:R-:W-:Y:S05]  /*52e0*/  @P0 BRA `(.L_x_3421) ;  /* 0x0000000000040947 */ /* 0x000fea0003800000 */
[----:B------:R-:W-:Y:S01]  /*52f0*/  BPT.TRAP 0x1 ;  /* 0x000000040000795c */ /* 0x000fe20000300000 */
.L_x_3421:
[----:B------:R2:W3:Y:S01]  /*5300*/  SYNCS.PHASECHK.TRANS64.TRYWAIT P3, [UR5+0x38850], R0 ;  /* 0x03885000ff0075a7 */ /* 0x0004e20008060145 */
[----:B------:R-:W-:Y:S05]  /*5310*/  @P0 BRA `(.L_x_3422) ;  /* 0x0000000000040947 */ /* 0x000fea0003800000 */
[----:B------:R-:W-:Y:S01]  /*5320*/  BPT.TRAP 0x1 ;  /* 0x000000040000795c */ /* 0x000fe20000300000 */
.L_x_3422:
[----:B---3--:R-:W-:Y:S05]  /*5330*/  @P3 BRA `(.L_x_3423) ;  /* 0x0000000000083947 */ /* 0x008fea0003800000 */
[----:B------:R-:W3:Y:S02]  /*5340*/  SYNCS.PHASECHK.TRANS64.TRYWAIT P3, [UR5+0x38850], R0 ;  /* 0x03885000ff0075a7 */ /* 0x000ee40008060145 */
[----:B---3--:R-:W-:Y:S05]  /*5350*/  @!P3 BRA `(.L_x_3424) ;  /* 0x000000ac00a8b947 */ /* 0x008fea0003800000 */
.L_x_3423:
[----:B------:R-:W-:Y:S01]  /*5360*/  UIADD3 UR10, UR37, 0x26400, URZ ;  /* 0x00026400250a7890 */ /* 0x000fe2000fffe03f */
[----:B------:R-:W-:Y:S01]  /*5370*/  WARPGROUP.ARRIVE ;  /* 0x00000000000079c5 */ /* 0x000fe20000000000 */
[----:B------:R-:W-:-:S05]  /*5380*/  UIADD3 UR14, UR6, 0x200, URZ ;  /* 0x00000200060e7890 */ /* 0x000fca000fffe03f */
[----:B------:R-:W3:Y:S01]  /*5390*/  S2R R4, SR_TID.X ;  /* 0x0000000000047919 */ /* 0x000ee20000002100 */
[----:B------:R-:W-:Y:S02]  /*53a0*/  USHF.R.U32.HI UR10, URZ, 0x4, UR10 ;  /* 0x000000043f0a7899 */ /* 0x000fe4000801160a */
[----:B------:R-:W-:Y:S02]  /*53b0*/  UIADD3 UR11, UR6, 0x202, URZ ;  /* 0x00000202060b7890 */ /* 0x000fe4000fffe03f */
[----:B------:R-:W-:Y:S02]  /*53c0*/  ULOP3.LUT UR15, UR10, 0x3fff, URZ, 0xc0, !UPT ;  /* 0x00003fff0a0f7892 */ /* 0x000fe4000f8ec03f */
[----:B------:R-:W-:Y:S02]  /*53d0*/  ULEA UR10, UR36, UR4, 0xc ;  /* 0x00000004240a7291 */ /* 0x000fe4000f8e603f */
[----:B------:R-:W-:Y:S01]  /*53e0*/  ULOP3.LUT UR6, UR15, 0x10000, URZ, 0xfc, !UPT ;  /* 0x000100000f067892 */ /* 0x000fe2000f8efc3f */
[----:B------:R-:W-:Y:S01]  /*53f0*/  UMOV UR23, 0x40000040 ;  /* 0x4000004000177882 */ /* 0x000fe20000000000 */
[----:B------:R-:W-:Y:S01]  /*5400*/  UMOV UR21, 0x40000040 ;  /* 0x4000004000157882 */ /* 0x000fe20000000000 */
[----:B------:R-:W-:-:S02]  /*5410*/  UIADD3 UR18, UR10, 0x800, URZ ;  /* 0x000008000a127890 */ /* 0x000fc4000fffe03f */
[----:B------:R-:W-:Y:S02]  /*5420*/  UMOV UR22, UR10 ;  /* 0x0000000a00167c82 */ /* 0x000fe40008000000 */
[----:B------:R-:W-:Y:S01]  /*5430*/  UMOV UR20, UR6 ;  /* 0x0000000600147c82 */ /* 0x000fe20008000000 */
[----:B------:R-:W-:Y:S01]  /*5440*/  UIADD3 UR19, UR6, 0x800, URZ ;  /* 0x0000080006137890 */ /* 0x000fe2000fffe03f */
[----:B------:R-:W-:Y:S01]  /*5450*/  HGMMA.64x64x16.F32.BF16 R152, gdesc[UR20], R152, gsb0 ;  /* 0x00e00000149879f0 */ /* 0x000fe20008001898 */
[----:B------:R-:W-:Y:S02]  /*5460*/  UIADD3 UR22, UR10, 0x2, URZ ;  /* 0x000000020a167890 */ /* 0x000fe4000fffe03f */
[----:B------:R-:W-:Y:S01]  /*5470*/  UIADD3 UR20, UR6, 0x2, URZ ;  /* 0x0000000206147890 */ /* 0x000fe2000fffe03f */
[----:B------:R-:W-:Y:S01]  /*5480*/  UMOV UR23, 0x40000040 ;  /* 0x4000004000177882 */ /* 0x000fe20000000000 */
[----:B------:R-:W-:Y:S01]  /*5490*/  UMOV UR21, 0x40000040 ;  /* 0x4000004000157882 */ /* 0x000fe20000000000 */
[----:B---3--:R-:W-:-:S05]  /*54a0*/  SHF.R.U32.HI R4, RZ, 0x7, R4 ;  /* 0x00000007ff047819 */ /* 0x008fca0000011604 */
[----:B012---:R-:W0:Y:S01]  /*54b0*/  SHFL.IDX PT, R0, R4, RZ, 0x1f ;  /* 0x00001fff04007589 */ /* 0x007e2200000e0000 */
        /* <DEDUP_REMOVED lines=17> */
[----:B------:R-:W-:Y:S01]  /*55d0*/  UIADD3 UR22, UR10, 0x200, URZ ;  /* 0x000002000a167890 */ /* 0x000fe2000fffe03f */
[----:B------:R-:W-:Y:S01]  /*55e0*/  UMOV UR20, UR14 ;  /* 0x0000000e00147c82 */ /* 0x000fe20008000000 */
        /* <DEDUP_REMOVED lines=228> */
[----:B------:R-:W-:Y:S01]  /*6430*/  ULEA UR10, UR36, UR7, 0xc ;  /* 0x00000007240a7291 */ /* 0x000fe2000f8e603f */
[----:B------:R-:W-:-:S03]  /*6440*/  UMOV UR11, 0x40000040 ;  /* 0x40000040000b7882 */ /* 0x000fc60000000000 */
[----:B------:R-:W-:Y:S01]  /*6450*/  UIADD3 UR14, UR10, 0x80, URZ ;  /* 0x000000800a0e7890 */ /* 0x000fe2000fffe03f */
[----:B------:R-:W-:Y:S02]  /*6460*/  WARPGROUP.DEPBAR.LE gsb0, 0x0 ;  /* 0x00008000000079c5 */ /* 0x000fe40000010000 */
[----:B------:R-:W-:-:S06]  /*6470*/  WARPGROUP.ARRIVE ;  /* 0x00000000000079c5 */ /* 0x000fcc0000000000 */
[----:B------:R-:W-:Y:S03]  /*6480*/  HGMMA.64x64x16.F32.BF16 R152, gdesc[UR20], R152, gsb0 ;  /* 0x00e00000149879f0 */ /* 0x000fe60008001898 */
[----:B------:R-:W-:Y:S02]  /*6490*/  WARPGROUP.DEPBAR.LE gsb0, 0x0 ;  /* 0x00008000000079c5 */ /* 0x000fe40000010000 */
        /* <DEDUP_REMOVED lines=25> */
[----:B------:R-:W-:Y:S01]  /*6630*/  FMNMX.FTZ R11, R167, R4, !PT ;  /* 0x00000004a70b7209 */ /* 0x000fe20007810000 */
[----:B------:R-:W0:Y:S02]  /*6640*/  LDC R5, c[0x0][0xa80] ;  /* 0x0002a000ff057b82 */ /* 0x000e240000000800 */
[----:B------:R-:W1:Y:S01]  /*6650*/  SHFL.BFLY PT, R13, R12, 0x1, 0x1f ;  /* 0x0c201f000c0d7f89 */ /* 0x000e6200000e0000 */
[----:B------:R-:W-:-:S04]  /*6660*/  FMNMX.FTZ R4, R170, R11, !PT ;  /* 0x0000000baa047209 */ /* 0x000fc80007810000 */
[----:B------:R-:W-:-:S04]  /*6670*/  FMNMX.FTZ R11, R171, R4, !PT ;  /* 0x00000004ab0b7209 */ /* 0x000fc80007810000 */
[----:B------:R-:W-:Y:S02]  /*6680*/  FMNMX.FTZ R4, R174, R11, !PT ;  /* 0x0000000bae047209 */ /* 0x000fe40007810000 */
[----:B-1----:R-:W-:Y:S02]  /*6690*/  FMNMX.FTZ R0, R12, R13, !PT ;  /* 0x0000000d0c007209 */ /* 0x002fe40007810000 */
[----:B------:R-:W-:-:S03]  /*66a0*/  FMNMX.FTZ R13, R175, R4, !PT ;  /* 0x00000004af0d7209 */ /* 0x000fc60007810000 */
[----:B0-----:R-:W-:Y:S01]  /*66b0*/  FMUL.FTZ R192, R0, R5 ;  /* 0x0000000500c07220 */ /* 0x001fe20000410000 */
[----:B------:R-:W-:Y:S01]  /*66c0*/  FMNMX.FTZ R4, R178, R13, !PT ;  /* 0x0000000db2047209 */ /* 0x000fe20007810000 */
[----:B------:R-:W-:Y:S02]  /*66d0*/  FADD.FTZ R10, -R0, R9 ;  /* 0x00000009000a7221 */ /* 0x000fe40000010100 */
[-CC-:B------:R-:W-:Y:S01]  /*66e0*/  FFMA.FTZ R11, R153, R5.reuse, -R192.reuse ;  /* 0x00000005990b7223 */ /* 0x180fe200000108c0 */
[----:B------:R-:W-:Y:S01]  /*66f0*/  FMNMX.FTZ R13, R179, R4, !PT ;  /* 0x00000004b30d7209 */ /* 0x000fe20007810000 */
[-C--:B------:R-:W-:Y:S01]  /*6700*/  FMUL.FTZ R9, R10, R5.reuse ;  /* 0x000000050a097220 */ /* 0x080fe20000410000 */
        /* <DEDUP_REMOVED lines=9> */
[-CC-:B------:R-:W-:Y:S01]  /*67a0*/  FFMA.FTZ R168, R168, R5.reuse, -R192.reuse ;  /* 0x00000005a8a87223 */ /* 0x180fe200000108c0 */
[-CC-:B------:R-:W-:Y:S01]  /*67b0*/  FFMA.FTZ R169, R169, R5.reuse, -R192.reuse ;  /* 0x00000005a9a97223 */ /* 0x180fe200000108c0 */
[----:B------:R-:W0:Y:S01]  /*67c0*/  SHFL.BFLY PT, R153, R4, 0x2, 0x1f ;  /* 0x0c401f0004997f89 */ /* 0x000e2200000e0000 */
[-CC-:B------:R-:W-:Y:S01]  /*67d0*/  FFMA.FTZ R172, R172, R5.reuse, -R192.reuse ;  /* 0x00000005acac7223 */ /* 0x180fe200000108c0 */
[-CC-:B------:R-:W-:Y:S01]  /*67e0*/  FFMA.FTZ R173, R173, R5.reuse, -R192.reuse ;  /* 0x00000005adad7223 */ /* 0x180fe200000108c0 */
[-CC-:B------:R-:W-:Y:S01]  /*67f0*/  FFMA.FTZ R176, R176, R5.reuse, -R192.reuse ;  /* 0x00000005b0b07223 */ /* 0x180fe200000108c0 */
[-CC-:B------:R-:W-:Y:S01]  /*6800*/  FFMA.FTZ R177, R177, R5.reuse, -R192.reuse ;  /* 0x00000005b1b17223 */ /* 0x180fe200000108c0 */
[-CC-:B------:R-:W-:Y:S01]  /*6810*/  FFMA.FTZ R180, R180, R5.reuse, -R192.reuse ;  /* 0x00000005b4b47223 */ /* 0x180fe200000108c0 */
[----:B------:R-:W-:Y:S01]  /*6820*/  FFMA.FTZ R181, R181, R5, -R192 ;  /* 0x00000005b5b57223 */ /* 0x000fe200000108c0 */
[----:B------:R-:W1:Y:S08]  /*6830*/  MUFU.EX2 R9, R9 ;  /* 0x0000000900097308 */ /* 0x000e700000000800 */
[----:B------:R-:W-:Y:S08]  /*6840*/  MUFU.EX2 R10, R10 ;  /* 0x0000000a000a7308 */ /* 0x000ff00000000800 */
[----:B------:R-:W2:Y:S01]  /*6850*/  MUFU.EX2 R11, R11 ;  /* 0x0000000b000b7308 */ /* 0x000ea20000000800 */
[----:B0-----:R-:W-:Y:S01]  /*6860*/  FMNMX.FTZ R153, R4, R153, !PT ;  /* 0x0000009904997209 */ /* 0x001fe20007810000 */
[-C--:B-1----:R-:W-:Y:S01]  /*6870*/  FMUL.FTZ R24, R24, R9.reuse ;  /* 0x0000000918187220 */ /* 0x082fe20000410000 */
[-C--:B------:R-:W-:Y:S01]  /*6880*/  FMUL.FTZ R25, R25, R9.reuse ;  /* 0x0000000919197220 */ /* 0x080fe20000410000 */
[-C--:B------:R-:W-:Y:S01]  /*6890*/  FMUL.FTZ R28, R28, R9.reuse ;  /* 0x000000091c1c7220 */ /* 0x080fe20000410000 */
[-C--:B------:R-:W-:Y:S01]  /*68a0*/  FMUL.FTZ R29, R29, R9.reuse ;  /* 0x000000091d1d7220 */ /* 0x080fe20000410000 */
[----:B------:R-:W0:Y:S01]  /*68b0*/  SHFL.BFLY PT, R4, R153, 0x1, 0x1f ;  /* 0x0c201f0099047f89 */ /* 0x000e2200000e0000 */
        /* <DEDUP_REMOVED lines=23> */
[----:B0-----:R-:W-:Y:S01]  /*6a30*/  FMNMX.FTZ R4, R153, R4, !PT ;  /* 0x0000000499047209 */ /* 0x001fe20007810000 */
[----:B------:R-:W-:Y:S01]  /*6a40*/  IMAD.MOV R153, RZ, RZ, -R19 ;  /* 0x000000ffff997224 */ /* 0x000fe200078e0a13 */
[----:B------:R-:W-:Y:S01]  /*6a50*/  MUFU.EX2 R15, R15 ;  /* 0x0000000f000f7308 */ /* 0x000fe20000000800 */
[-C--:B------:R-:W-:Y:S01]  /*6a60*/  FMUL.FTZ R72, R72, R9.reuse ;  /* 0x0000000948487220 */ /* 0x080fe20000410000 */
[----:B------:R-:W-:Y:S01]  /*6a70*/  FMUL.FTZ R73, R73, R9 ;  /* 0x0000000949497220 */ /* 0x000fe20000410000 */
[----:B------:R-:W-:Y:S01]  /*6a80*/  FADD.FTZ R152, -R4, R191 ;  /* 0x000000bf04987221 */ /* 0x000fe20000010100 */
[----:B------:R-:W-:Y:S01]  /*6a90*/  ISETP.NE.AND P3, PT, R18, R153, PT ;  /* 0x000000991200720c */ /* 0x000fe20003f65270 */
[-C--:B------:R-:W-:Y:S01]  /*6aa0*/  FMUL.FTZ R76, R76, R9.reuse ;  /* 0x000000094c4c7220 */ /* 0x080fe20000410000 */
[----:B------:R-:W-:Y:S01]  /*6ab0*/  FMUL.FTZ R77, R77, R9 ;  /* 0x000000094d4d7220 */ /* 0x000fe20000410000 */
[-C--:B------:R-:W-:Y:S01]  /*6ac0*/  FMUL.FTZ R192, R152, R5.reuse ;  /* 0x0000000598c07220 */ /* 0x080fe20000410000 */
[----:B------:R-:W-:Y:S01]  /*6ad0*/  FMUL.FTZ R152, R4, R5 ;  /* 0x0000000504987220 */ /* 0x000fe20000410000 */
[----:B------:R-:W-:Y:S01]  /*6ae0*/  MUFU.EX2 R20, R20 ;  /* 0x0000001400147308 */ /* 0x000fe20000000800 */
[-C--:B------:R-:W-:Y:S01]  /*6af0*/  FMUL.FTZ R80, R80, R9.reuse ;  /* 0x0000000950507220 */ /* 0x080fe20000410000 */
[----:B------:R-:W-:Y:S01]  /*6b00*/  FMUL.FTZ R81, R81, R9 ;  /* 0x0000000951517220 */ /* 0x000fe20000410000 */
[-CC-:B------:R-:W-:Y:S01]  /*6b10*/  FFMA.FTZ R194, R155, R5.reuse, -R152.reuse ;  /* 0x000000059bc27223 */ /* 0x180fe20000010898 */
[----:B------:R-:W-:Y:S01]  /*6b20*/  FFMA.FTZ R199, R179, R5, -R152 ;  /* 0x00000005b3c77223 */ /* 0x000fe20000010898 */
[----:B------:R-:W-:-:S02]  /*6b30*/  IMAD.U32 R179, RZ, RZ, UR5 ;  /* 0x00000005ffb37e24 */ /* 0x000fc4000f8e00ff */
[-CC-:B------:R-:W-:Y:S01]  /*6b40*/  FFMA.FTZ R191, R154, R5.reuse, -R152.reuse ;  /* 0x000000059abf7223 */ /* 0x180fe20000010898 */
[----:B------:R-:W-:Y:S01]  /*6b50*/  IMAD.U32 R155, RZ, RZ, UR24 ;  /* 0x00000018ff9b7e24 */ /* 0x000fe2000f8e00ff */
[----:B------:R-:W0:Y:S01]  /*6b60*/  MUFU.EX2 R192, R192 ;  /* 0x000000c000c07308 */ /* 0x000e220000000800 */
[----:B------:R-:W-:Y:S02]  /*6b70*/  @!P1 VIADD R153, R179, 0x38840 ;  /* 0x00038840b3999836 */ /* 0x000fe40000000000 */
[-C--:B------:R-:W-:Y:S01]  /*6b80*/  FFMA.FTZ R193, R158, R5.reuse, -R152 ;  /* 0x000000059ec17223 */ /* 0x080fe20000010898 */
[----:B------:R-:W-:Y:S02]  /*6b90*/  @!P3 IMAD R154, R155, 0x40, R16 ;  /* 0x000000409b9ab824 */ /* 0x000fe400078e0210 */
[-CC-:B------:R-:W-:Y:S01]  /*6ba0*/  FFMA.FTZ R196, R159, R5.reuse, -R152.reuse ;  /* 0x000000059fc47223 */ /* 0x180fe20000010898 */
[-CC-:B------:R-:W-:Y:S01]  /*6bb0*/  FFMA.FTZ R195, R162, R5.reuse, -R152.reuse ;  /* 0x00000005a2c37223 */ /* 0x180fe20000010898 */
[----:B------:R-:W-:Y:S01]  /*6bc0*/  @!P1 PRMT R153, RZ, 0x654, R153 ;  /* 0x00000654ff999816 */ /* 0x000fe20000000099 */
[-CC-:B------:R-:W-:Y:S01]  /*6bd0*/  FFMA.FTZ R198, R163, R5.reuse, -R152.reuse ;  /* 0x00000005a3c67223 */ /* 0x180fe20000010898 */
[----:B------:R-:W-:Y:S01]  /*6be0*/  @!P3 LEA R154, R154, UR37, 0x2 ;  /* 0x000000259a9abc11 */ /* 0x000fe2000f8e10ff */
[-CC-:B------:R-:W-:Y:S01]  /*6bf0*/  FFMA.FTZ R197, R166, R5.reuse, -R152.reuse ;  /* 0x00000005a6c57223 */ /* 0x180fe20000010898 */
[-CC-:B------:R-:W-:Y:S01]  /*6c00*/  FFMA.FTZ R200, R167, R5.reuse, -R152.reuse ;  /* 0x00000005a7c87223 */ /* 0x180fe20000010898 */
[-CC-:B------:R-:W-:Y:S01]  /*6c10*/  FFMA.FTZ R170, R170, R5.reuse, -R152.reuse ;  /* 0x00000005aaaa7223 */ /* 0x180fe20000010898 */
[-CC-:B------:R-:W-:Y:S01]  /*6c20*/  FFMA.FTZ R171, R171, R5.reuse, -R152.reuse ;  /* 0x00000005abab7223 */ /* 0x180fe20000010898 */
[-CC-:B------:R-:W-:Y:S01]  /*6c30*/  FFMA.FTZ R174, R174, R5.reuse, -R152.reuse ;  /* 0x00000005aeae7223 */ /* 0x180fe20000010898 */
[-CC-:B------:R-:W-:Y:S01]  /*6c40*/  FFMA.FTZ R175, R175, R5.reuse, -R152.reuse ;  /* 0x00000005afaf7223 */ /* 0x180fe20000010898 */
[----:B------:R1:W-:Y:S01]  /*6c50*/  @!P1 SYNCS.ARRIVE.TRANS64.RED.A1T0 RZ, [R153+URZ], RZ ;  /* 0x000000ff99ff99a7 */ /* 0x0003e2000810043f */
[-CC-:B------:R-:W-:Y:S01]  /*6c60*/  FFMA.FTZ R178, R178, R5.reuse, -R152.reuse ;  /* 0x00000005b2b27223 */ /* 0x180fe20000010898 */
[-CC-:B------:R-:W-:Y:S01]  /*6c70*/  FFMA.FTZ R182, R182, R5.reuse, -R152.reuse ;  /* 0x00000005b6b67223 */ /* 0x180fe20000010898 */
[----:B------:R-:W-:Y:S01]  /*6c80*/  FFMA.FTZ R183, R183, R5, -R152 ;  /* 0x00000005b7b77223 */ /* 0x000fe20000010898 */
[----:B------:R-:W-:Y:S01]  /*6c90*/  @!P3 STS [R154+0x38400], R9 ;  /* 0x038400099a00b388 */ /* 0x000fe20000000800 */
[----:B------:R-:W-:Y:S01]  /*6ca0*/  MUFU.EX2 R191, R191 ;  /* 0x000000bf00bf7308 */ /* 0x000fe20000000800 */
[----:B--2---:R-:W-:Y:S01]  /*6cb0*/  F2FP.BF16.F32.PACK_AB R152, R11, R10 ;  /* 0x0000000a0b98723e */ /* 0x004fe200000010ff */
[----:B0-----:R-:W-:Y:S01]  /*6cc0*/  FMUL.FTZ R26, R26, R192 ;  /* 0x000000c01a1a7220 */ /* 0x001fe20000410000 */
[----:B------:R0:W-:Y:S01]  /*6cd0*/  @!P3 STS [R154+0x38420], R192 ;  /* 0x038420c09a00b388 */ /* 0x0001e20000000800 */
[----:B------:R-:W-:Y:S01]  /*6ce0*/  F2FP.BF16.F32.PACK_AB R156, R15, R14 ;  /* 0x0000000e0f9c723e */ /* 0x000fe200000010ff */
[-C--:B------:R-:W-:Y:S01]  /*6cf0*/  FMUL.FTZ R27, R27, R192.reuse ;  /* 0x000000c01b1b7220 */ /* 0x080fe20000410000 */
[-C--:B------:R-:W-:Y:S01]  /*6d00*/  FMUL.FTZ R30, R30, R192.reuse ;  /* 0x000000c01e1e7220 */ /* 0x080fe20000410000 */
[-C--:B------:R-:W-:Y:S01]  /*6d10*/  FMUL.FTZ R31, R31, R192.reuse ;  /* 0x000000c01f1f7220 */ /* 0x080fe20000410000 */
[----:B------:R-:W1:Y:S01]  /*6d20*/  MUFU.EX2 R194, R194 ;  /* 0x000000c200c27308 */ /* 0x000e620000000800 */
[-C--:B------:R-:W-:Y:S01]  /*6d30*/  FMUL.FTZ R34, R34, R192.reuse ;  /* 0x000000c022227220 */ /* 0x080fe20000410000 */
[-C--:B------:R-:W-:Y:S01]  /*6d40*/  FMUL.FTZ R35, R35, R192.reuse ;  /* 0x000000c023237220 */ /* 0x080fe20000410000 */
[-C--:B------:R-:W-:Y:S01]  /*6d50*/  FMUL.FTZ R38, R38, R192.reuse ;  /* 0x000000c026267220 */ /* 0x080fe20000410000 */
[----:B------:R-:W-:Y:S01]  /*6d60*/  FMUL.FTZ R39, R39, R192 ;  /* 0x000000c027277220 */ /* 0x000fe20000410000 */
[----:B0-----:R-:W-:Y:S01]  /*6d70*/  F2FP.BF16.F32.PACK_AB R154, R13, R12 ;  /* 0x0000000c0d9a723e */ /* 0x001fe200000010ff */
        /* <DEDUP_REMOVED lines=10> */
[----:B------:R-:W0:Y:S01]  /*6e20*/  MUFU.EX2 R196, R196 ;  /* 0x000000c400c47308 */ /* 0x000e220000000800 */
[----:B-1----:R-:W-:Y:S01]  /*6e30*/  F2FP.BF16.F32.PACK_AB R153, R194, R191 ;  /* 0x000000bfc299723e */ /* 0x002fe200000010ff */
[-C--:B------:R-:W-:Y:S01]  /*6e40*/  FMUL.FTZ R59, R59, R192.reuse ;  /* 0x000000c03b3b7220 */ /* 0x080fe20000410000 */
[-C--:B------:R-:W-:Y:S01]  /*6e50*/  FMUL.FTZ R62, R62, R192.reuse ;  /* 0x000000c03e3e7220 */ /* 0x080fe20000410000 */
[-C--:B------:R-:W-:Y:S01]  /*6e60*/  FMUL.FTZ R63, R63, R192.reuse ;  /* 0x000000c03f3f7220 */ /* 0x080fe20000410000 */
[-C--:B------:R-:W-:Y:S01]  /*6e70*/  FMUL.FTZ R66, R66, R192.reuse ;  /* 0x000000c042427220 */ /* 0x080fe20000410000 */
[-C--:B------:R-:W-:Y:S01]  /*6e80*/  FMUL.FTZ R67, R67, R192.reuse ;  /* 0x000000c043437220 */ /* 0x080fe20000410000 */
[-C--:B------:R-:W-:Y:S01]  /*6e90*/  FMUL.FTZ R70, R70, R192.reuse ;  /* 0x000000c046467220 */ /* 0x080fe20000410000 */
[----:B------:R-:W1:Y:S01]  /*6ea0*/  MUFU.EX2 R21, R21 ;  /* 0x0000001500157308 */ /* 0x000e620000000800 */
        /* <DEDUP_REMOVED lines=8> */
[----:B0-----:R-:W-:Y:S01]  /*6f30*/  F2FP.BF16.F32.PACK_AB R155, R196, R193 ;  /* 0x000000c1c49b723e */ /* 0x001fe200000010ff */
[----:B------:R-:W-:Y:S01]  /*6f40*/  BAR.SYNC.DEFER_BLOCKING 0xf, 0x100 ;  /* 0x03c4000000007b1d */ /* 0x000fe20000010000 */
[-C--:B------:R-:W-:Y:S01]  /*6f50*/  FMUL.FTZ R84, R84, R9.reuse ;  /* 0x0000000954547220 */ /* 0x080fe20000410000 */
[-C--:B------:R-:W-:Y:S01]  /*6f60*/  FMUL.FTZ R85, R85, R9.reuse ;  /* 0x0000000955557220 */ /* 0x080fe20000410000 */
[-C--:B------:R-:W-:Y:S01]  /*6f70*/  FMUL.FTZ R86, R86, R192.reuse ;  /* 0x000000c056567220 */ /* 0x080fe20000410000 */
[----:B------:R-:W-:Y:S01]  /*6f80*/  FMUL.FTZ R87, R87, R192 ;  /* 0x000000c057577220 */ /* 0x000fe20000410000 */
        /* <DEDUP_REMOVED lines=17> */
[----:B------:R-:W1:Y:S01]  /*70a0*/  MUFU.EX2 R200, R200 ;  /* 0x000000c800c87308 */ /* 0x000e620000000800 */
[----:B0-----:R-:W-:Y:S01]  /*70b0*/  F2FP.BF16.F32.PACK_AB R157, R198, R195 ;  /* 0x000000c3c69d723e */ /* 0x001fe200000010ff */
        /* <DEDUP_REMOVED lines=57> */
[----:B------:R-:W-:Y:S01]  /*7450*/  FMUL.FTZ R149, R149, R9 ;  /* 0x0000000995957220 */ /* 0x000fe20000410000 */
[-C--:B------:R-:W-:Y:S01]  /*7460*/  FMUL.FTZ R150, R150, R192.reuse ;  /* 0x000000c096967220 */ /* 0x080fe20000410000 */
[----:B------:R-:W-:Y:S01]  /*7470*/  FMUL.FTZ R151, R151, R192 ;  /* 0x000000c097977220 */ /* 0x000fe20000410000 */
[----:B------:R1:W-:Y:S01]  /*7480*/  STSM.16.M88.4 [R23+0x36400], R152 ;  /* 0x0364009817007844 */ /* 0x0003e20000000200 */
[----:B------:R-:W-:Y:S01]  /*7490*/  FFMA.FTZ R6, R9, R6, R10 ;  /* 0x0000000609067223 */ /* 0x000fe2000001000a */
[----:B------:R-:W2:Y:S01]  /*74a0*/  MUFU.EX2 R175, R175 ;  /* 0x000000af00af7308 */ /* 0x000ea20000000800 */
[----:B0-----:R-:W-:Y:S01]  /*74b0*/  F2FP.BF16.F32.PACK_AB R161, R171, R170 ;  /* 0x000000aaaba1723e */ /* 0x001fe200000010ff */
[----:B------:R1:W-:Y:S01]  /*74c0*/  STSM.16.M88.4 [R185], R156 ;  /* 0x0000009cb9007844 */ /* 0x0003e20000000200 */
[----:B------:R-:W-:Y:S01]  /*74d0*/  FFMA.FTZ R7, R192, R7, R191 ;  /* 0x00000007c0077223 */ /* 0x000fe200000100bf */
[----:B------:R-:W-:Y:S01]  /*74e0*/  FADD.FTZ R11, R11, R6 ;  /* 0x000000060b0b7221 */ /* 0x000fe20000010000 */
[----:B------:R-:W-:Y:S01]  /*74f0*/  @!P1 VIADD R179, R179, 0x38860 ;  /* 0x00038860b3b39836 */ /* 0x000fe20000000000 */
[----:B------:R-:W-:Y:S01]  /*7500*/  UMOV UR24, UR36 ;  /* 0x0000002400187c82 */ /* 0x000fe20008000000 */
[----:B------:R-:W-:Y:S01]  /*7510*/  FADD.FTZ R194, R194, R7 ;  /* 0x00000007c2c27221 */ /* 0x000fe20000010000 */
[----:B------:R-:W-:Y:S01]  /*7520*/  MUFU.EX2 R176, R176 ;  /* 0x000000b000b07308 */ /* 0x000fe20000000800 */
[----:B------:R-:W-:Y:S01]  /*7530*/  FADD.FTZ R12, R12, R11 ;  /* 0x0000000b0c0c7221 */ /* 0x000fe20000010000 */
[----:B------:R-:W-:Y:S01]  /*7540*/  @!P1 PRMT R179, RZ, 0x654, R179 ;  /* 0x00000654ffb39816 */ /* 0x000fe200000000b3 */
[----:B------:R-:W-:Y:S01]  /*7550*/  FADD.FTZ R193, R193, R194 ;  /* 0x000000c2c1c17221 */ /* 0x000fe20000010000 */
[----:B------:R-:W-:-:S02]  /*7560*/  IMAD.MOV.U32 R191, RZ, RZ, R4 ;  /* 0x000000ffffbf7224 */ /* 0x000fc400078e0004 */
[----:B------:R-:W-:Y:S01]  /*7570*/  FADD.FTZ R13, R13, R12 ;  /* 0x0000000c0d0d7221 */ /* 0x000fe20000010000 */
[----:B------:R-:W-:Y:S02]  /*7580*/  IMAD.MOV.U32 R9, RZ, RZ, R0 ;  /* 0x000000ffff097224 */ /* 0x000fe400078e0000 */
[----:B------:R-:W-:Y:S01]  /*7590*/  FADD.FTZ R196, R196, R193 ;  /* 0x000000c1c4c47221 */ /* 0x000fe20000010000 */
[----:B------:R-:W0:Y:S01]  /*75a0*/  MUFU.EX2 R177, R177 ;  /* 0x000000b100b17308 */ /* 0x000e220000000800 */
[----:B--2---:R-:W-:Y:S01]  /*75b0*/  F2FP.BF16.F32.PACK_AB R163, R175, R174 ;  /* 0x000000aeafa3723e */ /* 0x004fe200000010ff */
[----:B------:R-:W-:Y:S01]  /*75c0*/  FADD.FTZ R14, R14, R13 ;  /* 0x0000000d0e0e7221 */ /* 0x000fe20000010000 */
[----:B------:R-:W-:-:S03]  /*75d0*/  FADD.FTZ R195, R195, R196 ;  /* 0x000000c4c3c37221 */ /* 0x000fc60000010000 */
[----:B------:R1:W-:Y:S01]  /*75e0*/  STSM.16.M88.4 [R22], R160 ;  /* 0x000000a016007844 */ /* 0x0003e20000000200 */
[----:B------:R-:W-:Y:S01]  /*75f0*/  FADD.FTZ R15, R15, R14 ;  /* 0x0000000e0f0f7221 */ /* 0x000fe20000010000 */
[----:B------:R-:W-:Y:S01]  /*7600*/  MUFU.EX2 R180, R180 ;  /* 0x000000b400b47308 */ /* 0x000fe20000000800 */
[----:B------:R-:W-:Y:S02]  /*7610*/  FADD.FTZ R198, R198, R195 ;  /* 0x000000c3c6c67221 */ /* 0x000fe40000010000 */
[----:B------:R-:W-:Y:S02]  /*7620*/  FADD.FTZ R20, R20, R15 ;  /* 0x0000000f14147221 */ /* 0x000fe40000010000 */
[----:B------:R-:W-:Y:S02]  /*7630*/  FADD.FTZ R197, R197, R198 ;  /* 0x000000c6c5c57221 */ /* 0x000fe40000010000 */
[----:B------:R-:W-:Y:S01]  /*7640*/  FADD.FTZ R21, R21, R20 ;  /* 0x0000001415157221 */ /* 0x000fe20000010000 */
[----:B------:R-:W2:Y:S01]  /*7650*/  MUFU.EX2 R181, R181 ;  /* 0x000000b500b57308 */ /* 0x000ea20000000800 */
[----:B0-----:R-:W-:Y:S01]  /*7660*/  F2FP.BF16.F32.PACK_AB R164, R177, R176 ;  /* 0x000000b0b1a4723e */ /* 0x001fe200000010ff */
[----:B------:R-:W-:Y:S01]  /*7670*/  FADD.FTZ R197, R200, R197 ;  /* 0x000000c5c8c57221 */ /* 0x000fe20000010000 */
[----:B------:R-:W-:-:S03]  /*7680*/  FADD.FTZ R168, R168, R21 ;  /* 0x00000015a8a87221 */ /* 0x000fc60000010000 */
[----:B------:R-:W-:Y:S01]  /*7690*/  FADD.FTZ R170, R170, R197 ;  /* 0x000000c5aaaa7221 */ /* 0x000fe20000010000 */
[----:B------:R-:W-:Y:S01]  /*76a0*/  FADD.FTZ R169, R169, R168 ;  /* 0x000000a8a9a97221 */ /* 0x000fe20000010000 */
[----:B------:R-:W-:Y:S02]  /*76b0*/  MUFU.EX2 R178, R178 ;  /* 0x000000b200b27308 */ /* 0x000fe40000000800 */
[----:B------:R-:W-:Y:S01]  /*76c0*/  FADD.FTZ R171, R171, R170 ;  /* 0x000000aaabab7221 */ /* 0x000fe20000010000 */
[----:B------:R-:W-:-:S03]  /*76d0*/  FADD.FTZ R172, R172, R169 ;  /* 0x000000a9acac7221 */ /* 0x000fc60000010000 */
[----:B------:R-:W-:Y:S01]  /*76e0*/  FADD.FTZ R174, R174, R171 ;  /* 0x000000abaeae7221 */ /* 0x000fe20000010000 */
[----:B------:R-:W-:Y:S01]  /*76f0*/  FADD.FTZ R173, R173, R172 ;  /* 0x000000acadad7221 */ /* 0x000fe20000010000 */
[----:B------:R-:W0:Y:S01]  /*7700*/  MUFU.EX2 R199, R199 ;  /* 0x000000c700c77308 */ /* 0x000e220000000800 */
[----:B--2---:R-:W-:Y:S01]  /*7710*/  F2FP.BF16.F32.PACK_AB R166, R181, R180 ;  /* 0x000000b4b5a6723e */ /* 0x004fe200000010ff */
[----:B------:R-:W-:Y:S01]  /*7720*/  FADD.FTZ R175, R175, R174 ;  /* 0x000000aeafaf7221 */ /* 0x000fe20000010000 */
[----:B------:R-:W-:-:S04]  /*7730*/  FADD.FTZ R176, R176, R173 ;  /* 0x000000adb0b07221 */ /* 0x000fc80000010000 */
[----:B------:R-:W-:Y:S01]  /*7740*/  FADD.FTZ R177, R177, R176 ;  /* 0x000000b0b1b17221 */ /* 0x000fe20000010000 */
[----:B------:R-:W-:Y:S03]  /*7750*/  MUFU.EX2 R182, R182 ;  /* 0x000000b600b67308 */ /* 0x000fe60000000800 */
[----:B------:R-:W-:-:S04]  /*7760*/  FADD.FTZ R6, R180, R177 ;  /* 0x000000b1b4067221 */ /* 0x000fc80000010000 */
[----:B------:R-:W-:Y:S01]  /*7770*/  FADD.FTZ R6, R181, R6 ;  /* 0x00000006b5067221 */ /* 0x000fe20000010000 */
[----:B------:R-:W2:Y:S01]  /*7780*/  MUFU.EX2 R183, R183 ;  /* 0x000000b700b77308 */ /* 0x000ea20000000800 */
[----:B0-----:R-:W-:Y:S01]  /*7790*/  F2FP.BF16.F32.PACK_AB R165, R199, R178 ;  /* 0x000000b2c7a5723e */ /* 0x001fe200000010ff */
[----:B------:R-:W-:-:S04]  /*77a0*/  FADD.FTZ R178, R178, R175 ;  /* 0x000000afb2b27221 */ /* 0x000fc80000010000 */
[----:B------:R-:W-:Y:S01]  /*77b0*/  FADD.FTZ R199, R199, R178 ;  /* 0x000000b2c7c77221 */ /* 0x000fe20000010000 */
[----:B--2---:R-:W-:-:S03]  /*77c0*/  F2FP.BF16.F32.PACK_AB R167, R183, R182 ;  /* 0x000000b6b7a7723e */ /* 0x004fc600000010ff */
[----:B------:R-:W-:Y:S02]  /*77d0*/  FADD.FTZ R182, R182, R199 ;  /* 0x000000c7b6b67221 */ /* 0x000fe40000010000 */
[----:B------:R1:W-:Y:S01]  /*77e0*/  STSM.16.M88.4 [R184], R164 ;  /* 0x000000a4b8007844 */ /* 0x0003e20000000200 */
[----:B------:R-:W-:Y:S01]  /*77f0*/  WARPGROUP.ARRIVE ;  /* 0x00000000000079c5 */ /* 0x000fe20000000000 */
[----:B------:R-:W-:-:S05]  /*7800*/  FADD.FTZ R7, R183, R182 ;  /* 0x000000b6b7077221 */ /* 0x000fca0000010000 */
[----:B------:R-:W-:Y:S01]  /*7810*/  HGMMA.64x256x16.F32.BF16 R24, R152, gdesc[UR8].tnspB, R24, gsb0 ;  /* 0x43e0000898187df0 */ /* 0x000fe20008001818 */
        /* <DEDUP_REMOVED lines=22> */
[----:B0-----:R-:W0:Y:S02]  /*7980*/  FENCE.VIEW.ASYNC.S ;  /* 0x00000000000073c6 */ /* 0x001e240000000000 */
[----:B0-----:R-:W-:Y:S01]  /*7990*/  NOP ;  /* 0x0000000000007918 */ /* 0x001fe20000000000 */
[----:B------:R-:W-:Y:S06]  /*79a0*/  BAR.ARV 0xe, 0x100 ;  /* 0x0384000000007b1d */ /* 0x000fec0000002000 */
[----:B------:R1:W-:Y:S01]  /*79b0*/  @!P1 SYNCS.ARRIVE.TRANS64.RED.A1T0 RZ, [R179+URZ], RZ ;  /* 0x000000ffb3ff99a7 */ /* 0x0003e2000810043f */
[----:B------:R-:W-:Y:S05]  /*79c0*/  @P2 BRA `(.L_x_3425) ;  /* 0xffffffd400982947 */ /* 0x000fea000383ffff */
.L_x_3416:
[----:B------:R-:W0:Y:S01]  /*79d0*/  SHFL.BFLY PT, R3, R6, 0x2, 0x1f ;  /* 0x0c401f0006037f89 */ /* 0x000e2200000e0000 */
[----:B------:R-:W-:Y:S02]  /*79e0*/  IMAD.MOV R15, RZ, RZ, -R19 ;  /* 0x000000ffff0f7224 */ /* 0x000fe400078e0a13 */
[----:B------:R-:W-:Y:S01]  /*79f0*/  IMAD.MOV.U32 R11, RZ, RZ, RZ ;  /* 0x000000ffff0b7224 */ /* 0x000fe200078e00ff */
[----:B------:R-:W2:Y:S01]  /*7a00*/  SHFL.BFLY PT, R10, R7, 0x2, 0x1f ;  /* 0x0c401f00070a7f89 */ /* 0x000ea200000e0000 */
[----:B------:R-:W-:Y:S01]  /*7a10*/  IMAD.MOV.U32 R20, RZ, RZ, -0x800000 ;  /* 0xff800000ff147424 */ /* 0x000fe200078e00ff */
[----:B------:R-:W-:Y:S08]  /*7a20*/  BAR.ARV 0x8, 0x100 ;  /* 0x0204000000007b1d */ /* 0x000ff00000002000 */
[----:B------:R-:W-:Y:S01]  /*7a30*/  BAR.SYNC.DEFER_BLOCKING 0xf, 0x100 ;  /* 0x03c4000000007b1d */ /* 0x000fe20000010000 */
[----:B------:R-:W-:Y:S01]  /*7a40*/  ISETP.NE.AND P2, PT, R18, R15, PT ;  /* 0x0000000f1200720c */ /* 0x000fe20003f45270 */
[----:B------:R-:W-:-:S02]  /*7a50*/  VIADD R201, R201, 0x1 ;  /* 0x00000001c9c97836 */ /* 0x000fc40000000000 */
[----:B0-----:R-:W-:Y:S01]  /*7a60*/  FADD.FTZ R3, R3, R6 ;  /* 0x0000000603037221 */ /* 0x001fe20000010000 */
[----:B------:R-:W-:Y:S02]  /*7a70*/  IMAD.MOV.U32 R6, RZ, RZ, RZ ;  /* 0x000000ffff067224 */ /* 0x000fe400078e00ff */
[----:B--2---:R-:W-:Y:S02]  /*7a80*/  FADD.FTZ R10, R10, R7 ;  /* 0x000000070a0a7221 */ /* 0x004fe40000010000 */
[----:B------:R-:W0:Y:S04]  /*7a90*/  SHFL.BFLY PT, R8, R3, 0x1, 0x1f ;  /* 0x0c201f0003087f89 */ /* 0x000e2800000e0000 */
[----:B------:R-:W2:Y:S01]  /*7aa0*/  SHFL.BFLY PT, R9, R10, 0x1, 0x1f ;  /* 0x0c201f000a097f89 */ /* 0x000ea200000e0000 */
[----:B0-----:R-:W-:Y:S01]  /*7ab0*/  FADD.FTZ R13, R3, R8 ;  /* 0x00000008030d7221 */ /* 0x001fe20000010000 */
[----:B------:R-:W-:Y:S01]  /*7ac0*/  IMAD.U32 R3, RZ, RZ, UR36 ;  /* 0x00000024ff037e24 */ /* 0x000fe2000f8e00ff */
[----:B------:R-:W-:Y:S01]  /*7ad0*/  UIADD3 UR36, UR36, 0x1, URZ ;  /* 0x0000000124247890 */ /* 0x000fe2000fffe03f */
[----:B--2---:R-:W-:-:S02]  /*7ae0*/  FADD.FTZ R8, R10, R9 ;  /* 0x000000090a087221 */ /* 0x004fc40000010000 */
[----:B------:R-:W-:Y:S01]  /*7af0*/  FSETP.NE.FTZ.AND P0, PT, R13, RZ, PT ;  /* 0x000000ff0d00720b */ /* 0x000fe20003f15000 */
[----:B------:R-:W-:Y:S01]  /*7b00*/  @!P2 IMAD R3, R3, 0x40, R16 ;  /* 0x000000400303a824 */ /* 0x000fe200078e0210 */
[----:B------:R-:W-:Y:S01]  /*7b10*/  UISETP.NE.AND UP0, UPT, UR36, 0x2, UPT ;  /* 0x000000022400788c */ /* 0x000fe2000bf05270 */
[----:B------:R-:W-:-:S03]  /*7b20*/  FSETP.NE.FTZ.AND P1, PT, R8, RZ, PT ;  /* 0x000000ff0800720b */ /* 0x000fc60003f35000 */
[----:B------:R-:W-:Y:S01]  /*7b30*/  @!P2 LEA R12, R3, UR37, 0x2 ;  /* 0x00000025030cac11 */ /* 0x000fe2000f8e10ff */
[----:B------:R-:W-:Y:S01]  /*7b40*/  USEL UR4, URZ, 0x1, UP0 ;  /* 0x000000013f047887 */ /* 0x000fe20008000000 */
[----:B------:R-:W-:Y:S01]  /*7b50*/  IMAD.MOV.U32 R3, RZ, RZ, -0x800000 ;  /* 0xff800000ff037424 */ /* 0x000fe200078e00ff */
[----:B------:R-:W-:-:S04]  /*7b60*/  USEL UR36, UR36, URZ, UP0 ;  /* 0x0000003f24247287 */ /* 0x000fc80008000000 */
[----:B------:R-:W0:Y:S01]  /*7b70*/  @P0 MUFU.RCP R11, R13 ;  /* 0x0000000d000b0308 */ /* 0x000e220000001000 */
[C---:B------:R-:W-:Y:S01]  /*7b80*/  @P0 FMUL.FTZ R9, R5.reuse, 0.69314718246459960938 ;  /* 0x3f31721805090820 */ /* 0x040fe20000410000 */
[----:B------:R-:W-:Y:S01]  /*7b90*/  LOP3.LUT R2, R2, UR4, RZ, 0x3c, !PT ;  /* 0x0000000402027c12 */ /* 0x000fe2000f8e3cff */
[----:B------:R-:W-:-:S05]  /*7ba0*/  @P1 FMUL.FTZ R14, R5, 0.69314718246459960938 ;  /* 0x3f317218050e1820 */ /* 0x000fca0000410000 */
[----:B------:R-:W2:Y:S08]  /*7bb0*/  @P1 MUFU.RCP R6, R8 ;  /* 0x0000000800061308 */ /* 0x000eb00000001000 */
[----:B------:R-:W3:Y:S01]  /*7bc0*/  @P0 MUFU.LG2 R10, R13 ;  /* 0x0000000d000a0308 */ /* 0x000ee20000000c00 */
[----:B0-----:R0:W-:Y:S01]  /*7bd0*/  @!P2 STS [R12+0x38400], R11 ;  /* 0x0384000b0c00a388 */ /* 0x0011e20000000800 */
[-C--:B-1----:R-:W-:Y:S01]  /*7be0*/  FMUL.FTZ R154, R92, R11.reuse ;  /* 0x0000000b5c9a7220 */ /* 0x082fe20000410000 */
[-C--:B------:R-:W-:Y:S01]  /*7bf0*/  FMUL.FTZ R208, R24, R11.reuse ;  /* 0x0000000b18d07220 */ /* 0x080fe20000410000 */
[-C--:B------:R-:W-:Y:S01]  /*7c00*/  FMUL.FTZ R205, R25, R11.reuse ;  /* 0x0000000b19cd7220 */ /* 0x080fe20000410000 */
[-C--:B------:R-:W-:Y:S01]  /*7c10*/  FMUL.FTZ R204, R28, R11.reuse ;  /* 0x0000000b1ccc7220 */ /* 0x080fe20000410000 */
[-C--:B------:R-:W-:Y:S01]  /*7c20*/  FMUL.FTZ R7, R29, R11.reuse ;  /* 0x0000000b1d077220 */ /* 0x080fe20000410000 */
[-C--:B------:R-:W-:Y:S01]  /*7c30*/  FMUL.FTZ R211, R32, R11.reuse ;  /* 0x0000000b20d37220 */ /* 0x080fe20000410000 */
[----:B------:R-:W1:Y:S01]  /*7c40*/  @P1 MUFU.LG2 R8, R8 ;  /* 0x0000000800081308 */ /* 0x000e620000000c00 */
[----:B--2---:R0:W-:Y:S01]  /*7c50*/  @!P2 STS [R12+0x38420], R6 ;  /* 0x038420060c00a388 */ /* 0x0041e20000000800 */
[-C--:B------:R-:W-:Y:S01]  /*7c60*/  FMUL.FTZ R210, R33, R11.reuse ;  /* 0x0000000b21d27220 */ /* 0x080fe20000410000 */
[-C--:B------:R-:W-:Y:S01]  /*7c70*/  FMUL.FTZ R209, R36, R11.reuse ;  /* 0x0000000b24d17220 */ /* 0x080fe20000410000 */
[-C--:B------:R-:W-:Y:S01]  /*7c80*/  FMUL.FTZ R207, R37, R11.reuse ;  /* 0x0000000b25cf7220 */ /* 0x080fe20000410000 */
[-C--:B------:R-:W-:Y:S01]  /*7c90*/  FMUL.FTZ R206, R40, R11.reuse ;  /* 0x0000000b28ce7220 */ /* 0x080fe20000410000 */
[-C--:B------:R-:W-:Y:S01]  /*7ca0*/  FMUL.FTZ R203, R41, R11.reuse ;  /* 0x0000000b29cb7220 */ /* 0x080fe20000410000 */
[-C--:B------:R-:W-:Y:S01]  /*7cb0*/  FMUL.FTZ R202, R44, R11.reuse ;  /* 0x0000000b2cca7220 */ /* 0x080fe20000410000 */
[-C--:B------:R-:W-:Y:S01]  /*7cc0*/  FMUL.FTZ R200, R45, R11.reuse ;  /* 0x0000000b2dc87220 */ /* 0x080fe20000410000 */
[----:B---3--:R-:W-:Y:S01]  /*7cd0*/  @P0 FMUL.FTZ R10, R10, 0.69314718246459960938 ;  /* 0x3f3172180a0a0820 */ /* 0x008fe20000410000 */
        /* <DEDUP_REMOVED lines=116> */
[----:B------:R-:W-:Y:S01]  /*8420*/  @P0 FFMA.FTZ R20, R9, R0, R10 ;  /* 0x0000000009140223 */ /* 0x000fe2000001000a */
[----:B------:R-:W-:Y:S01]  /*8430*/  @P1 FFMA.FTZ R3, R14, R4, R5 ;  /* 0x000000040e031223 */ /* 0x000fe20000010005 */
[----:B0-----:R-:W-:Y:S06]  /*8440*/  BAR.ARV 0xe, 0x100 ;  /* 0x0384000000007b1d */ /* 0x001fec0000002000 */
.L_x_3404:
[----:B------:R-:W0:Y:S01]  /*8450*/  S2UR UR6, SR_SWINHI ;  /* 0x00000000000679c3 */ /* 0x000e220000002f00 */
[----:B------:R-:W-:Y:S01]  /*8460*/  IMAD R9, R214, 0x40, R17 ;  /* 0x00000040d6097824 */ /* 0x000fe200078e0211 */
[----:B------:R-:W1:Y:S01]  /*8470*/  SHFL.IDX PT, R0, R213, RZ, 0x1f ;  /* 0x00001fffd5007589 */ /* 0x000e6200000e0000 */
        /* <DEDUP_REMOVED lines=15> */
[----:B------:R-:W-:Y:S01]  /*8570*/  F2FP.BF16.F32.PACK_AB R128, R129, R128 ;  /* 0x000000808180723e */ /* 0x000fe200000010ff */
[----:B------:R-:W-:Y:S01]  /*8580*/  IMAD.U32 R114, RZ, RZ, UR4 ;  /* 0x00000004ff727e24 */ /* 0x000fe2000f8e00ff */
[----:B------:R-:W-:Y:S01]  /*8590*/  BAR.SYNC.DEFER_BLOCKING 0x1, 0x100 ;  /* 0x0044000000007b1d */ /* 0x000fe20000010000 */
[----:B------:R-:W-:Y:S01]  /*85a0*/  IMAD.U32 R115, RZ, RZ, UR5 ;  /* 0x00000005ff737e24 */ /* 0x000fe2000f8e00ff */
[----:B-1----:R-:W-:Y:S01]  /*85b0*/  ISETP.NE.AND P0, PT, R0, RZ, PT ;  /* 0x000000ff0000720c */ /* 0x002fe20003f05270 */
[----:B------:R-:W-:Y:S01]  /*85c0*/  UIADD3 UR5, -UR42, URZ, URZ ;  /* 0x0000003f2a057290 */ /* 0x000fe2000fffe13f */
[----:B------:R-:W-:Y:S01]  /*85d0*/  F2FP.BF16.F32.PACK_AB R129, R163, R162 ;  /* 0x000000a2a381723e */ /* 0x000fe200000010ff */
[----:B------:R-:W-:Y:S01]  /*85e0*/  IMAD.WIDE R4, R218, 0x2, R114 ;  /* 0x00000002da047825 */ /* 0x000fe200078e0272 */
[----:B------:R-:W-:Y:S01]  /*85f0*/  ULDC UR4, c[0x0][0xc] ;  /* 0x0000030000047ab9 */ /* 0x000fe20000000800 */
[----:B------:R-:W-:-:S02]  /*8600*/  UIMAD UR7, UR7, UR5, UR41 ;  /* 0x00000005070772a4 */ /* 0x000fc4000f8e0229 */
[----:B------:R-:W-:Y:S01]  /*8610*/  IMAD.WIDE R114, R9, 0x2, R114 ;  /* 0x0000000209727825 */ /* 0x000fe200078e0272 */
[C---:B------:R-:W-:Y:S01]  /*8620*/  IADD3 R37, P3, R4.reuse, 0x40, RZ ;  /* 0x0000004004257810 */ /* 0x040fe20007f7e0ff */
[----:B------:R-:W-:Y:S01]  /*8630*/  UIADD3 UR40, UR4, UR40, URZ ;  /* 0x0000002804287290 */ /* 0x000fe2000fffe03f */
[C---:B------:R-:W-:Y:S01]  /*8640*/  IADD3 R33, P2, R4.reuse, 0x20, RZ ;  /* 0x0000002004217810 */ /* 0x040fe20007f5e0ff */
[----:B------:R-:W-:Y:S01]  /*8650*/  USHF.R.S32.HI UR10, URZ, 0x1f, UR7 ;  /* 0x0000001f3f0a7899 */ /* 0x000fe20008011407 */
[----:B------:R-:W-:Y:S01]  /*8660*/  LOP3.LUT R10, R37, 0x380, RZ, 0xc0, !PT ;  /* 0x00000380250a7812 */ /* 0x000fe200078ec0ff */
[--C-:B------:R-:W-:Y:S01]  /*8670*/  IMAD.X R11, RZ, RZ, R5.reuse, P3 ;  /* 0x000000ffff0b7224 */ /* 0x100fe200018e0605 */
[----:B------:R-:W-:Y:S01]  /*8680*/  IADD3 R53, P6, R4, 0x2020, RZ ;  /* 0x0000202004357810 */ /* 0x000fe20007fde0ff */
[--C-:B------:R-:W-:Y:S01]  /*8690*/  IMAD.X R9, RZ, RZ, R5.reuse, P2 ;  /* 0x000000ffff097224 */ /* 0x100fe200010e0605 */
[----:B------:R-:W-:Y:S02]  /*86a0*/  SHF.R.U64 R10, R10, 0x3, RZ ;  /* 0x000000030a0a7819 */ /* 0x000fe400000012ff */
[----:B------:R-:W-:Y:S01]  /*86b0*/  IADD3 R40, P2, R4, 0x2060, RZ ;  /* 0x0000206004287810 */ /* 0x000fe20007f5e0ff */
[----:B------:R-:W-:Y:S01]  /*86c0*/  IMAD.X R49, RZ, RZ, R5, P6 ;  /* 0x000000ffff317224 */ /* 0x000fe200030e0605 */
[----:B------:R-:W-:-:S02]  /*86d0*/  LOP3.LUT R10, R10, R37, RZ, 0x3c, !PT ;  /* 0x000000250a0a7212 */ /* 0x000fc400078e3cff */
[----:B------:R-:W-:Y:S01]  /*86e0*/  LOP3.LUT R37, R40, 0x380, RZ, 0xc0, !PT ;  /* 0x0000038028257812 */ /* 0x000fe200078ec0ff */
[--C-:B------:R-:W-:Y:S01]  /*86f0*/  IMAD.X R123, RZ, RZ, R5.reuse, P2 ;  /* 0x000000ffff7b7224 */ /* 0x100fe200010e0605 */
[C---:B------:R-:W-:Y:S02]  /*8700*/  IADD3 R41, P4, R4.reuse, 0x60, RZ ;  /* 0x0000006004297810 */ /* 0x040fe40007f9e0ff */
[----:B------:R-:W-:Y:S02]  /*8710*/  LOP3.LUT R8, R33, 0x380, RZ, 0xc0, !PT ;  /* 0x0000038021087812 */ /* 0x000fe400078ec0ff */
[----:B------:R-:W-:Y:S01]  /*8720*/  SHF.R.U64 R37, R37, 0x3, RZ ;  /* 0x0000000325257819 */ /* 0x000fe200000012ff */
[----:B------:R-:W-:Y:S01]  /*8730*/  IMAD.X R25, RZ, RZ, R5, P4 ;  /* 0x000000ffff197224 */ /* 0x000fe200020e0605 */
[C---:B------:R-:W-:Y:S02]  /*8740*/  IADD3 R52, P6, R4.reuse, 0x4060, RZ ;  /* 0x0000406004347810 */ /* 0x040fe40007fde0ff */
[----:B------:R-:W-:-:S02]  /*8750*/  IADD3 R45, P5, R4, 0x2000, RZ ;  /* 0x00002000042d7810 */ /* 0x000fc40007fbe0ff */
[C---:B------:R-:W-:Y:S01]  /*8760*/  IADD3 R57, P3, R4.reuse, 0x4000, RZ ;  /* 0x0000400004397810 */ /* 0x040fe20007f7e0ff */
[--C-:B------:R-:W-:Y:S01]  /*8770*/  IMAD.X R139, RZ, RZ, R5.reuse, P6 ;  /* 0x000000ffff8b7224 */ /* 0x100fe200030e0605 */
[C---:B------:R-:W-:Y:S01]  /*8780*/  IADD3 R44, P4, R4.reuse, 0x4020, RZ ;  /* 0x00004020042c7810 */ /* 0x040fe20007f9e0ff */
[--C-:B------:R-:W-:Y:S01]  /*8790*/  IMAD.X R29, RZ, RZ, R5.reuse, P5 ;  /* 0x000000ffff1d7224 */ /* 0x100fe200028e0605 */
[----:B------:R-:W-:Y:S01]  /*87a0*/  IADD3 R14, P2, R4, 0x6020, RZ ;  /* 0x00006020040e7810 */ /* 0x000fe20007f5e0ff */
[--C-:B------:R-:W-:Y:S01]  /*87b0*/  IMAD.X R127, RZ, RZ, R5.reuse, P3 ;  /* 0x000000ffff7f7224 */ /* 0x100fe200018e0605 */
[----:B------:R-:W-:Y:S01]  /*87c0*/  SHF.R.U64 R8, R8, 0x3, RZ ;  /* 0x0000000308087819 */ /* 0x000fe200000012ff */
[--C-:B------:R-:W-:Y:S01]  /*87d0*/  IMAD.X R131, RZ, RZ, R5.reuse, P4 ;  /* 0x000000ffff837224 */ /* 0x100fe200020e0605 */
[----:B------:R-:W-:Y:S01]  /*87e0*/  LOP3.LUT R122, R37, R40, RZ, 0x3c, !PT ;  /* 0x00000028257a7212 */ /* 0x000fe200078e3cff */
[----:B------:R-:W-:Y:S01]  /*87f0*/  IMAD.X R147, RZ, RZ, R5, P2 ;  /* 0x000000ffff937224 */ /* 0x000fe200010e0605 */
[----:B------:R-:W-:-:S02]  /*8800*/  IADD3 R36, P1, R4, 0x2040, RZ ;  /* 0x0000204004247810 */ /* 0x000fc40007f3e0ff */
[----:B------:R-:W-:Y:S02]  /*8810*/  LOP3.LUT R37, R52, 0x380, RZ, 0xc0, !PT ;  /* 0x0000038034257812 */ /* 0x000fe400078ec0ff */
[----:B------:R-:W-:Y:S01]  /*8820*/  LOP3.LUT R15, R4, 0x380, RZ, 0xc0, !PT ;  /* 0x00000380040f7812 */ /* 0x000fe200078ec0ff */
[----:B------:R-:W-:Y:S01]  /*8830*/  IMAD.X R119, RZ, RZ, R5, P1 ;  /* 0x000000ffff777224 */ /* 0x000fe200008e0605 */
[----:B------:R-:W-:Y:S02]  /*8840*/  LOP3.LUT R28, R45, 0x380, RZ, 0xc0, !PT ;  /* 0x000003802d1c7812 */ /* 0x000fe400078ec0ff */
[----:B------:R-:W-:Y:S02]  /*8850*/  LOP3.LUT R8, R8, R33, RZ, 0x3c, !PT ;  /* 0x0000002108087212 */ /* 0x000fe400078e3cff */
[----:B------:R-:W-:Y:S02]  /*8860*/  LOP3.LUT R33, R36, 0x380, RZ, 0xc0, !PT ;  /* 0x0000038024217812 */ /* 0x000fe400078ec0ff */
[----:B------:R-:W-:-:S02]  /*8870*/  SHF.R.U64 R37, R37, 0x3, RZ ;  /* 0x0000000325257819 */ /* 0x000fc400000012ff */
[C---:B------:R-:W-:Y:S02]  /*8880*/  IADD3 R12, P3, R4.reuse, 0x6040, RZ ;  /* 0x00006040040c7810 */ /* 0x040fe40007f7e0ff */
[----:B------:R-:W-:Y:S02]  /*8890*/  IADD3 R6, P4, R4, 0x6060, RZ ;  /* 0x0000606004067810 */ /* 0x000fe40007f9e0ff */
[----:B------:R-:W-:Y:S01]  /*88a0*/  SHF.R.U64 R15, R15, 0x3, RZ ;  /* 0x000000030f0f7819 */ /* 0x000fe200000012ff */
[----:B------:R-:W-:Y:S01]  /*88b0*/  IMAD.X R13, RZ, RZ, R5, P3 ;  /* 0x000000ffff0d7224 */ /* 0x000fe200018e0605 */
[----:B------:R-:W-:Y:S02]  /*88c0*/  SHF.R.U64 R28, R28, 0x3, RZ ;  /* 0x000000031c1c7819 */ /* 0x000fe400000012ff */
[----:B------:R-:W-:Y:S02]  /*88d0*/  IADD3 R73, P2, R114, 0x3000, RZ ;  /* 0x0000300072497810 */ /* 0x000fe40007f5e0ff */
[----:B------:R-:W-:-:S02]  /*88e0*/  LOP3.LUT R32, R53, 0x380, RZ, 0xc0, !PT ;  /* 0x0000038035207812 */ /* 0x000fc400078ec0ff */
[C---:B------:R-:W-:Y:S02]  /*88f0*/  IADD3 R61, P5, R4.reuse, 0x4040, RZ ;  /* 0x00004040043d7810 */ /* 0x040fe40007fbe0ff */
[----:B------:R-:W-:Y:S02]  /*8900*/  IADD3 R0, P1, R4, 0x6000, RZ ;  /* 0x0000600004007810 */ /* 0x000fe40007f3e0ff */
[----:B------:R-:W-:Y:S01]  /*8910*/  SHF.R.U64 R33, R33, 0x3, RZ ;  /* 0x0000000321217819 */ /* 0x000fe200000012ff */
[--C-:B------:R-:W-:Y:S01]  /*8920*/  IMAD.X R135, RZ, RZ, R5.reuse, P5 ;  /* 0x000000ffff877224 */ /* 0x100fe200028e0605 */
[----:B------:R-:W-:Y:S01]  /*8930*/  LOP3.LUT R138, R37, R52, RZ, 0x3c, !PT ;  /* 0x00000034258a7212 */ /* 0x000fe200078e3cff */
[--C-:B------:R-:W-:Y:S01]  /*8940*/  IMAD.X R143, RZ, RZ, R5.reuse, P1 ;  /* 0x000000ffff8f7224 */ /* 0x100fe200008e0605 */
[----:B------:R-:W-:Y:S01]  /*8950*/  LOP3.LUT R4, R15, R4, RZ, 0x3c, !PT ;  /* 0x000000040f047212 */ /* 0x000fe200078e3cff */
[----:B------:R-:W-:Y:S01]  /*8960*/  IMAD.X R15, RZ, RZ, R5, P4 ;  /* 0x000000ffff0f7224 */ /* 0x000fe200020e0605 */
[----:B------:R-:W-:-:S02]  /*8970*/  LOP3.LUT R28, R28, R45, RZ, 0x3c, !PT ;  /* 0x0000002d1c1c7212 */ /* 0x000fc400078e3cff */
[----:B------:R-:W-:Y:S02]  /*8980*/  LOP3.LUT R37, R14, 0x380, RZ, 0xc0, !PT ;  /* 0x000003800e257812 */ /* 0x000fe400078ec0ff */
[----:B------:R-:W-:Y:S02]  /*8990*/  LOP3.LUT R72, R73, 0x380, RZ, 0xc0, !PT ;  /* 0x0000038049487812 */ /* 0x000fe400078ec0ff */
[----:B------:R-:W-:Y:S02]  /*89a0*/  LOP3.LUT R45, R6, 0x380, RZ, 0xc0, !PT ;  /* 0x00000380062d7812 */ /* 0x000fe400078ec0ff */
[----:B------:R-:W-:Y:S02]  /*89b0*/  SHF.R.U64 R32, R32, 0x3, RZ ;  /* 0x0000000320207819 */ /* 0x000fe400000012ff */
[C---:B------:R-:W-:Y:S02]  /*89c0*/  IADD3 R81, P4, R114.reuse, 0x1000, RZ ;  /* 0x0000100072517810 */ /* 0x040fe40007f9e0ff */
[----:B------:R-:W-:-:S02]  /*89d0*/  IADD3 R77, P3, R114, 0x2000, RZ ;  /* 0x00002000724d7810 */ /* 0x000fc40007f7e0ff */
[----:B------:R-:W-:Y:S02]  /*89e0*/  LOP3.LUT R118, R33, R36, RZ, 0x3c, !PT ;  /* 0x0000002421767212 */ /* 0x000fe400078e3cff */
[----:B------:R-:W-:Y:S02]  /*89f0*/  LOP3.LUT R33, R44, 0x380, RZ, 0xc0, !PT ;  /* 0x000003802c217812 */ /* 0x000fe400078ec0ff */
[----:B------:R-:W-:Y:S02]  /*8a00*/  SHF.R.U64 R37, R37, 0x3, RZ ;  /* 0x0000000325257819 */ /* 0x000fe400000012ff */
[----:B------:R-:W-:Y:S02]  /*8a10*/  SHF.R.U64 R72, R72, 0x3, RZ ;  /* 0x0000000348487819 */ /* 0x000fe400000012ff */
[----:B------:R-:W-:Y:S02]  /*8a20*/  SHF.R.U64 R45, R45, 0x3, RZ ;  /* 0x000000032d2d7819 */ /* 0x000fe400000012ff */
[----:B------:R-:W-:-:S02]  /*8a30*/  LOP3.LUT R48, R32, R53, RZ, 0x3c, !PT ;  /* 0x0000003520307212 */ /* 0x000fc400078e3cff */
[----:B------:R-:W-:Y:S02]  /*8a40*/  LOP3.LUT R80, R81, 0x380, RZ, 0xc0, !PT ;  /* 0x0000038051507812 */ /* 0x000fe400078ec0ff */
[----:B------:R-:W-:Y:S02]  /*8a50*/  LOP3.LUT R76, R77, 0x380, RZ, 0xc0, !PT ;  /* 0x000003804d4c7812 */ /* 0x000fe400078ec0ff */
[----:B------:R-:W-:Y:S02]  /*8a60*/  LOP3.LUT R32, R57, 0x380, RZ, 0xc0, !PT ;  /* 0x0000038039207812 */ /* 0x000fe400078ec0ff */
[----:B------:R-:W-:Y:S02]  /*8a70*/  LOP3.LUT R36, R61, 0x380, RZ, 0xc0, !PT ;  /* 0x000003803d247812 */ /* 0x000fe400078ec0ff */
[----:B------:R-:W-:Y:S02]  /*8a80*/  SHF.R.U64 R33, R33, 0x3, RZ ;  /* 0x0000000321217819 */ /* 0x000fe400000012ff */
[----:B------:R-:W-:-:S02]  /*8a90*/  LOP3.LUT R146, R37, R14, RZ, 0x3c, !PT ;  /* 0x0000000e25927212 */ /* 0x000fc400078e3cff */
[----:B------:R-:W-:Y:S01]  /*8aa0*/  LOP3.LUT R72, R72, R73, RZ, 0x3c, !PT ;  /* 0x0000004948487212 */ /* 0x000fe200078e3cff */
[----:B------:R-:W-:Y:S01]  /*8ab0*/  IMAD.X R73, RZ, RZ, R115, P2 ;  /* 0x000000ffff497224 */ /* 0x000fe200010e0673 */
[----:B------:R-:W-:Y:S02]  /*8ac0*/  LOP3.LUT R14, R45, R6, RZ, 0x3c, !PT ;  /* 0x000000062d0e7212 */ /* 0x000fe400078e3cff */
[----:B------:R-:W-:Y:S02]  /*8ad0*/  SHF.R.U64 R80, R80, 0x3, RZ ;  /* 0x0000000350507819 */ /* 0x000fe400000012ff */
[----:B------:R-:W-:Y:S02]  /*8ae0*/  SHF.R.U64 R76, R76, 0x3, RZ ;  /* 0x000000034c4c7819 */ /* 0x000fe400000012ff */
[----:B------:R-:W-:Y:S02]  /*8af0*/  IADD3 R45, P2, R114, 0x9000, RZ ;  /* 0x00009000722d7810 */ /* 0x000fe40007f5e0ff */
[----:B------:R-:W-:-:S02]  /*8b00*/  SHF.R.U64 R32, R32, 0x3, RZ ;  /* 0x0000000320207819 */ /* 0x000fc400000012ff */
[----:B------:R-:W-:Y:S02]  /*8b10*/  SHF.R.U64 R36, R36, 0x3, RZ ;  /* 0x0000000324247819 */ /* 0x000fe400000012ff */
[----:B------:R-:W-:Y:S02]  /*8b20*/  LOP3.LUT R24, R41, 0x380, RZ, 0xc0, !PT ;  /* 0x0000038029187812 */ /* 0x000fe400078ec0ff */
[----:B------:R-:W-:Y:S02]  /*8b30*/  LOP3.LUT R130, R33, R44, RZ, 0x3c, !PT ;  /* 0x0000002c21827212 */ /* 0x000fe400078e3cff */
[----:B------:R-:W-:Y:S02]  /*8b40*/  LOP3.LUT R33, R0, 0x380, RZ, 0xc0, !PT ;  /* 0x0000038000217812 */ /* 0x000fe400078ec0ff */
[----:B------:R-:W-:Y:S01]  /*8b50*/  LOP3.LUT R80, R80, R81, RZ, 0x3c, !PT ;  /* 0x0000005150507212 */ /* 0x000fe200078e3cff */
[--C-:B------:R-:W-:Y:S01]  /*8b60*/  IMAD.X R81, RZ, RZ, R115.reuse, P4 ;  /* 0x000000ffff517224 */ /* 0x100fe200020e0673 */
[----:B------:R-:W-:Y:S01]  /*8b70*/  LOP3.LUT R76, R76, R77, RZ, 0x3c, !PT ;  /* 0x0000004d4c4c7212 */ /* 0x000fe200078e3cff */
[----:B------:R-:W-:Y:S01]  /*8b80*/  IMAD.X R77, RZ, RZ, R115, P3 ;  /* 0x000000ffff4d7224 */ /* 0x000fe200018e0673 */
[----:B------:R-:W-:-:S02]  /*8b90*/  LOP3.LUT R44, R45, 0x380, RZ, 0xc0, !PT ;  /* 0x000003802d2c7812 */ /* 0x000fc400078ec0ff */
[----:B------:R-:W-:Y:S02]  /*8ba0*/  LOP3.LUT R126, R32, R57, RZ, 0x3c, !PT ;  /* 0x00000039207e7212 */ /* 0x000fe400078e3cff */
[----:B------:R-:W-:Y:S02]  /*8bb0*/  LOP3.LUT R134, R36, R61, RZ, 0x3c, !PT ;  /* 0x0000003d24867212 */ /* 0x000fe400078e3cff */
[----:B------:R-:W-:Y:S02]  /*8bc0*/  SHF.R.U64 R24, R24, 0x3, RZ ;  /* 0x0000000318187819 */ /* 0x000fe400000012ff */
[C---:B------:R-:W-:Y:S02]  /*8bd0*/  IADD3 R69, P1, R114.reuse, 0x4000, RZ ;  /* 0x0000400072457810 */ /* 0x040fe40007f3e0ff */
[C---:B------:R-:W-:Y:S02]  /*8be0*/  IADD3 R65, P6, R114.reuse, 0x5000, RZ ;  /* 0x0000500072417810 */ /* 0x040fe40007fde0ff */
[----:B------:R-:W-:-:S02]  /*8bf0*/  IADD3 R61, P5, R114, 0x6000, RZ ;  /* 0x00006000723d7810 */ /* 0x000fc40007fbe0ff */
[C---:B------:R-:W-:Y:S02]  /*8c00*/  IADD3 R57, P4, R114.reuse, 0x7000, RZ ;  /* 0x0000700072397810 */ /* 0x040fe40007f9e0ff */
[----:B------:R-:W-:Y:S02]  /*8c10*/  IADD3 R53, P3, R114, 0x8000, RZ ;  /* 0x0000800072357810 */ /* 0x000fe40007f7e0ff */
[----:B------:R-:W-:Y:S02]  /*8c20*/  SHF.R.U64 R33, R33, 0x3, RZ ;  /* 0x0000000321217819 */ /* 0x000fe400000012ff */
[----:B------:R-:W-:Y:S02]  /*8c30*/  SHF.R.U64 R44, R44, 0x3, RZ ;  /* 0x000000032c2c7819 */ /* 0x000fe400000012ff */
[----:B------:R-:W-:Y:S02]  /*8c40*/  LOP3.LUT R24, R24, R41, RZ, 0x3c, !PT ;  /* 0x0000002918187212 */ /* 0x000fe400078e3cff */
[----:B------:R-:W-:-:S02]  /*8c50*/  LOP3.LUT R68, R69, 0x380, RZ, 0xc0, !PT ;  /* 0x0000038045447812 */ /* 0x000fc400078ec0ff */
[----:B------:R-:W-:Y:S02]  /*8c60*/  LOP3.LUT R64, R65, 0x380, RZ, 0xc0, !PT ;  /* 0x0000038041407812 */ /* 0x000fe400078ec0ff */
[----:B------:R-:W-:Y:S02]  /*8c70*/  LOP3.LUT R60, R61, 0x380, RZ, 0xc0, !PT ;  /* 0x000003803d3c7812 */ /* 0x000fe400078ec0ff */
[----:B------:R-:W-:Y:S02]  /*8c80*/  LOP3.LUT R56, R57, 0x380, RZ, 0xc0, !PT ;  /* 0x0000038039387812 */ /* 0x000fe400078ec0ff */
[----:B------:R-:W-:Y:S02]  /*8c90*/  LOP3.LUT R52, R53, 0x380, RZ, 0xc0, !PT ;  /* 0x0000038035347812 */ /* 0x000fe400078ec0ff */
[----:B------:R-:W-:Y:S02]  /*8ca0*/  LOP3.LUT R41, R12, 0x380, RZ, 0xc0, !PT ;  /* 0x000003800c297812 */ /* 0x000fe400078ec0ff */
[----:B------:R-:W-:-:S02]  /*8cb0*/  LOP3.LUT R142, R33, R0, RZ, 0x3c, !PT ;  /* 0x00000000218e7212 */ /* 0x000fc400078e3cff */
[----:B------:R-:W-:Y:S02]  /*8cc0*/  F2FP.BF16.F32.PACK_AB R6, R7, R204 ;  /* 0x000000cc0706723e */ /* 0x000fe400000010ff */
[----:B------:R-:W-:Y:S01]  /*8cd0*/  LOP3.LUT R44, R44, R45, RZ, 0x3c, !PT ;  /* 0x0000002d2c2c7212 */ /* 0x000fe200078e3cff */
[----:B------:R-:W-:Y:S01]  /*8ce0*/  IMAD.X R45, RZ, RZ, R115, P2 ;  /* 0x000000ffff2d7224 */ /* 0x000fe200010e0673 */
[----:B------:R-:W-:Y:S02]  /*8cf0*/  MOV R0, R4 ;  /* 0x0000000400007202 */ /* 0x000fe40000000f00 */
[----:B------:R-:W-:Y:S02]  /*8d00*/  F2FP.BF16.F32.PACK_AB R7, R31, R30 ;  /* 0x0000001e1f07723e */ /* 0x000fe400000010ff */
[----:B------:R-:W-:Y:S02]  /*8d10*/  F2FP.BF16.F32.PACK_AB R5, R27, R26 ;  /* 0x0000001a1b05723e */ /* 0x000fe400000010ff */
[----:B------:R-:W-:-:S02]  /*8d20*/  LOP3.LUT R31, R114, 0x380, RZ, 0xc0, !PT ;  /* 0x00000380721f7812 */ /* 0x000fc400078ec0ff */
[----:B------:R-:W-:Y:S02]  /*8d30*/  SHF.R.U64 R68, R68, 0x3, RZ ;  /* 0x0000000344447819 */ /* 0x000fe400000012ff */
[----:B------:R-:W-:Y:S02]  /*8d40*/  SHF.R.U64 R64, R64, 0x3, RZ ;  /* 0x0000000340407819 */ /* 0x000fe400000012ff */
[----:B------:R-:W-:Y:S02]  /*8d50*/  SHF.R.U64 R60, R60, 0x3, RZ ;  /* 0x000000033c3c7819 */ /* 0x000fe400000012ff */
[----:B------:R-:W-:Y:S02]  /*8d60*/  SHF.R.U64 R56, R56, 0x3, RZ ;  /* 0x0000000338387819 */ /* 0x000fe400000012ff */
[----:B------:R-:W-:Y:S02]  /*8d70*/  SHF.R.U64 R52, R52, 0x3, RZ ;  /* 0x0000000334347819 */ /* 0x000fe400000012ff */
[----:B------:R-:W-:-:S02]  /*8d80*/  IADD3 R27, P2, R114, 0xf000, RZ ;  /* 0x0000f000721b7810 */ /* 0x000fc40007f5e0ff */
[----:B------:R-:W-:Y:S02]  /*8d90*/  SHF.R.U64 R41, R41, 0x3, RZ ;  /* 0x0000000329297819 */ /* 0x000fe400000012ff */
[----:B------:R-:W-:Y:S01]  /*8da0*/  F2FP.BF16.F32.PACK_AB R4, R205, R208 ;  /* 0x000000d0cd04723e */ /* 0x000fe200000010ff */
[--C-:B------:R-:W-:Y:S01]  /*8db0*/  IMAD.X R111, RZ, RZ, R115.reuse, P2 ;  /* 0x000000ffff6f7224 */ /* 0x100fe200010e0673 */
        /* <DEDUP_REMOVED lines=11> */
[----:B------:R-:W-:Y:S01]  /*8e70*/  LOP3.LUT R26, R27, 0x380, RZ, 0xc0, !PT ;  /* 0x000003801b1a7812 */ /* 0x000fe200078ec0ff */
[----:B------:R0:W-:Y:S01]  /*8e80*/  STSM.16.M88.4 [R0], R4 ;  /* 0x0000000400007844 */ /* 0x0001e20000000200 */
[----:B------:R-:W-:-:S02]  /*8e90*/  LOP3.LUT R12, R41, R12, RZ, 0x3c, !PT ;  /* 0x0000000c290c7212 */ /* 0x000fc400078e3cff */
[C---:B------:R-:W-:Y:S02]  /*8ea0*/  IADD3 R41, P1, R114.reuse, 0xa000, RZ ;  /* 0x0000a00072297810 */ /* 0x040fe40007f3e0ff */
[C---:B------:R-:W-:Y:S02]  /*8eb0*/  IADD3 R37, P6, R114.reuse, 0xb000, RZ ;  /* 0x0000b00072257810 */ /* 0x040fe40007fde0ff */
[C---:B------:R-:W-:Y:S02]  /*8ec0*/  IADD3 R33, P5, R114.reuse, 0xc000, RZ ;  /* 0x0000c00072217810 */ /* 0x040fe40007fbe0ff */
[C---:B------:R-:W-:Y:S02]  /*8ed0*/  IADD3 R89, P4, R114.reuse, 0xd000, RZ ;  /* 0x0000d00072597810 */ /* 0x040fe40007f9e0ff */
[----:B------:R-:W-:Y:S02]  /*8ee0*/  IADD3 R85, P3, R114, 0xe000, RZ ;  /* 0x0000e00072557810 */ /* 0x000fe40007f7e0ff */
[----:B------:R-:W-:-:S02]  /*8ef0*/  LOP3.LUT R114, R31, R114, RZ, 0x3c, !PT ;  /* 0x000000721f727212 */ /* 0x000fc400078e3cff */
[----:B------:R-:W-:Y:S02]  /*8f00*/  SHF.R.U64 R26, R26, 0x3, RZ ;  /* 0x000000031a1a7819 */ /* 0x000fe400000012ff */
[----:B------:R-:W-:Y:S02]  /*8f10*/  MOV R31, R8 ;  /* 0x00000008001f7202 */ /* 0x000fe40000000f00 */
[----:B0-----:R-:W-:Y:S02]  /*8f20*/  F2FP.BF16.F32.PACK_AB R4, R210, R211 ;  /* 0x000000d3d204723e */ /* 0x001fe400000010ff */
[----:B------:R-:W-:Y:S02]  /*8f30*/  F2FP.BF16.F32.PACK_AB R5, R35, R34 ;  /* 0x000000222305723e */ /* 0x000fe400000010ff */
[----:B------:R-:W-:Y:S02]  /*8f40*/  F2FP.BF16.F32.PACK_AB R6, R207, R209 ;  /* 0x000000d1cf06723e */ /* 0x000fe400000010ff */
[----:B------:R-:W-:-:S02]  /*8f50*/  F2FP.BF16.F32.PACK_AB R7, R39, R38 ;  /* 0x000000262707723e */ /* 0x000fc400000010ff */
[----:B------:R-:W-:Y:S02]  /*8f60*/  MOV R30, R10 ;  /* 0x0000000a001e7202 */ /* 0x000fe40000000f00 */
[----:B------:R-:W-:Y:S01]  /*8f70*/  F2FP.BF16.F32.PACK_AB R8, R203, R206 ;  /* 0x000000cecb08723e */ /* 0x000fe200000010ff */
[----:B------:R0:W-:Y:S01]  /*8f80*/  STSM.16.M88.4 [R31], R4 ;  /* 0x000000041f007844 */ /* 0x0001e20000000200 */
[----:B------:R-:W-:Y:S02]  /*8f90*/  F2FP.BF16.F32.PACK_AB R9, R43, R42 ;  /* 0x0000002a2b09723e */ /* 0x000fe400000010ff */
[----:B------:R-:W-:Y:S02]  /*8fa0*/  F2FP.BF16.F32.PACK_AB R10, R200, R202 ;  /* 0x000000cac80a723e */ /* 0x000fe400000010ff */
[----:B------:R-:W-:Y:S02]  /*8fb0*/  F2FP.BF16.F32.PACK_AB R11, R47, R46 ;  /* 0x0000002e2f0b723e */ /* 0x000fe400000010ff */
[----:B------:R-:W-:-:S02]  /*8fc0*/  MOV R34, R12 ;  /* 0x0000000c00227202 */ /* 0x000fc40000000f00 */
[----:B------:R-:W-:Y:S01]  /*8fd0*/  MOV R35, R14 ;  /* 0x0000000e00237202 */ /* 0x000fe20000000f00 */
[----:B------:R1:W-:Y:S01]  /*8fe0*/  STSM.16.M88.4 [R30], R8 ;  /* 0x000000081e007844 */ /* 0x0003e20000000200 */
[----:B------:R-:W-:Y:S02]  /*8ff0*/  LOP3.LUT R110, R26, R27, RZ, 0x3c, !PT ;  /* 0x0000001b1a6e7212 */ /* 0x000fe400078e3cff */
[----:B------:R-:W-:Y:S02]  /*9000*/  MOV R0, R24 ;  /* 0x0000001800007202 */ /* 0x000fe40000000f00 */
        /* <DEDUP_REMOVED lines=24> */
[----:B------:R1:W-:Y:S01]  /*9190*/  STSM.16.M88.4 [R118], R8 ;  /* 0x0000000876007844 */ /* 0x0003e20000000200 */
        /* <DEDUP_REMOVED lines=13> */
[----:B------:R-:W-:Y:S01]  /*9270*/  F2FP.BF16.F32.PACK_AB R4, R113, R112 ;  /* 0x000000707104723e */ /* 0x000fe200000010ff */
[----:B------:R0:W-:Y:S01]  /*9280*/  STSM.16.M88.4 [R130], R96 ;  /* 0x0000006082007844 */ /* 0x0001e20000000200 */
[----:B------:R-:W-:-:S02]  /*9290*/  F2FP.BF16.F32.PACK_AB R5, R153, R152 ;  /* 0x000000989905723e */ /* 0x000fc400000010ff */
[----:B------:R-:W-:Y:S01]  /*92a0*/  F2FP.BF16.F32.PACK_AB R6, R117, R116 ;  /* 0x000000747506723e */ /* 0x000fe200000010ff */
[----:B------:R-:W-:Y:S01]  /*92b0*/  STSM.16.M88.4 [R134], R104 ;  /* 0x0000006886007844 */ /* 0x000fe20000000200 */
[----:B------:R-:W-:Y:S02]  /*92c0*/  F2FP.BF16.F32.PACK_AB R7, R156, R155 ;  /* 0x0000009b9c07723e */ /* 0x000fe400000010ff */
[----:B------:R-:W-:Y:S02]  /*92d0*/  MOV R142, R142 ;  /* 0x0000008e008e7202 */ /* 0x000fe40000000f00 */
[----:B------:R-:W-:Y:S01]  /*92e0*/  F2FP.BF16.F32.PACK_AB R156, R121, R120 ;  /* 0x00000078799c723e */ /* 0x000fe200000010ff */
[----:B------:R2:W-:Y:S01]  /*92f0*/  STSM.16.M88.4 [R138], R4 ;  /* 0x000000048a007844 */ /* 0x0005e20000000200 */
[----:B------:R-:W-:Y:S02]  /*9300*/  MOV R146, R146 ;  /* 0x0000009200927202 */ /* 0x000fe40000000f00 */
[----:B------:R-:W-:Y:S01]  /*9310*/  F2FP.BF16.F32.PACK_AB R131, R165, R164 ;  /* 0x000000a4a583723e */ /* 0x000fe200000010ff */
[----:B------:R3:W-:Y:S01]  /*9320*/  STSM.16.M88.4 [R142], R156 ;  /* 0x0000009c8e007844 */ /* 0x0007e20000000200 */
[----:B-1----:R-:W-:-:S02]  /*9330*/  F2FP.BF16.F32.PACK_AB R8, R137, R136 ;  /* 0x000000888908723e */ /* 0x002fc400000010ff */
[----:B0-----:R-:W-:Y:S02]  /*9340*/  F2FP.BF16.F32.PACK_AB R130, R133, R132 ;  /* 0x000000848582723e */ /* 0x001fe400000010ff */
[----:B------:R-:W-:Y:S02]  /*9350*/  F2FP.BF16.F32.PACK_AB R9, R167, R166 ;  /* 0x000000a6a709723e */ /* 0x000fe400000010ff */
[----:B------:R-:W-:Y:S01]  /*9360*/  F2FP.BF16.F32.PACK_AB R10, R141, R140 ;  /* 0x0000008c8d0a723e */ /* 0x000fe200000010ff */
[----:B------:R3:W-:Y:S01]  /*9370*/  STSM.16.M88.4 [R146], R128 ;  /* 0x0000008092007844 */ /* 0x0007e20000000200 */
[----:B------:R-:W-:Y:S02]  /*9380*/  F2FP.BF16.F32.PACK_AB R11, R169, R168 ;  /* 0x000000a8a90b723e */ /* 0x000fe400000010ff */
[----:B------:R-:W-:Y:S02]  /*9390*/  LOP3.LUT R40, R41, 0x380, RZ, 0xc0, !PT ;  /* 0x0000038029287812 */ /* 0x000fe400078ec0ff */
[----:B------:R-:W-:Y:S01]  /*93a0*/  LOP3.LUT R36, R37, 0x380, RZ, 0xc0, !PT ;  /* 0x0000038025247812 */ /* 0x000fe200078ec0ff */
[----:B------:R3:W-:Y:S01]  /*93b0*/  STSM.16.M88.4 [R34], R8 ;  /* 0x0000000822007844 */ /* 0x0007e20000000200 */
[----:B------:R-:W-:-:S02]  /*93c0*/  LOP3.LUT R32, R33, 0x380, RZ, 0xc0, !PT ;  /* 0x0000038021207812 */ /* 0x000fc400078ec0ff */
[----:B------:R-:W-:Y:S02]  /*93d0*/  LOP3.LUT R88, R89, 0x380, RZ, 0xc0, !PT ;  /* 0x0000038059587812 */ /* 0x000fe400078ec0ff */
[----:B------:R-:W-:Y:S02]  /*93e0*/  LOP3.LUT R84, R85, 0x380, RZ, 0xc0, !PT ;  /* 0x0000038055547812 */ /* 0x000fe400078ec0ff */
[----:B--2---:R-:W-:Y:S02]  /*93f0*/  F2FP.BF16.F32.PACK_AB R4, R145, R144 ;  /* 0x000000909104723e */ /* 0x004fe400000010ff */
[----:B------:R-:W-:Y:S02]  /*9400*/  F2FP.BF16.F32.PACK_AB R5, R171, R170 ;  /* 0x000000aaab05723e */ /* 0x000fe400000010ff */
        /* <DEDUP_REMOVED lines=19> */
[----:B---3--:R-:W-:Y:S05]  /*9540*/  @P0 BRA `(.L_x_3426) ;  /* 0x0000000000cc0947 */ /* 0x008fea0003800000 */
[----:B------:R-:W0:Y:S01]  /*9550*/  LDC R8, c[0x0][0xce8] ;  /* 0x00033a00ff087b82 */ /* 0x000e220000000800 */
[----:B------:R-:W-:Y:S01]  /*9560*/  IMAD R0, RZ, RZ, -UR41 ;  /* 0x80000029ff007e24 */ /* 0x000fe2000f8e02ff */
[----:B------:R-:W-:Y:S02]  /*9570*/  ULDC.64 UR8, c[0x0][0xc90] ;  /* 0x0003240000087ab9 */ /* 0x000fe40000000a00 */
        /* <DEDUP_REMOVED lines=10> */
[----:B------:R-:W-:-:S07]  /*9620*/  IMAD.MOV.U32 R7, RZ, RZ, R13 ;  /* 0x000000ffff077224 */ /* 0x000fce00078e000d */
        /* <DEDUP_REMOVED lines=12> */
[----:B------:R-:W-:Y:S01]  /*96f0*/  SHF.R.S32.HI R11, RZ, 0x1f, R7 ;  /* 0x0000001fff0b7819 */ /* 0x000fe20000011407 */
[----:B------:R-:W-:Y:S01]  /*9700*/  IMAD R13, R12, 0x40, R16 ;  /* 0x000000400c0d7824 */ /* 0x000fe200078e0210 */
        /* <DEDUP_REMOVED lines=9> */
[----:B------:R-:W-:Y:S01]  /*97a0*/  IMAD.MOV R9, RZ, RZ, -R19 ;  /* 0x000000ffff097224 */ /* 0x000fe200078e0a13 */
[----:B------:R-:W-:Y:S02]  /*97b0*/  ULDC UR4, c[0x0][0xb88] ;  /* 0x0002e20000047ab9 */ /* 0x000fe40000000800 */
[----:B------:R-:W-:Y:S01]  /*97c0*/  LEA.HI.X R11, R4, UR5, R5, 0x2, P0 ;  /* 0x00000005040b7c11 */ /* 0x000fe200080f1405 */
[----:B------:R-:W-:Y:S01]  /*97d0*/  SHFL.IDX PT, R6, R10, 0x1, 0x1c1f ;  /* 0x003c1f000a067f89 */ /* 0x000fe200000e0000 */
[----:B------:R-:W-:Y:S01]  /*97e0*/  IMAD R0, R8, UR4, RZ ;  /* 0x0000000408007c24 */ /* 0x000fe2000f8e02ff */
[----:B------:R-:W-:Y:S01]  /*97f0*/  ISETP.NE.AND P0, PT, R18, R9, PT ;  /* 0x000000091200720c */ /* 0x000fe20003f05270 */
[C---:B------:R-:W-:Y:S01]  /*9800*/  VIADD R9, R13.reuse, 0x8 ;  /* 0x000000080d097836 */ /* 0x040fe20000000000 */
[----:B------:R-:W-:Y:S02]  /*9810*/  SHFL.IDX PT, R4, R10, RZ, 0x1c1f ;  /* 0x001c1fff0a047589 */ /* 0x000fe400000e0000 */
[----:B------:R-:W-:-:S02]  /*9820*/  ISETP.GE.OR P1, PT, R13, R0, P0 ;  /* 0x000000000d00720c */ /* 0x000fc40000726670 */
[----:B------:R-:W0:Y:S01]  /*9830*/  SHFL.IDX PT, R5, R11, RZ, 0x1c1f ;  /* 0x001c1fff0b057589 */ /* 0x000e2200000e0000 */
[----:B------:R-:W-:-:S03]  /*9840*/  ISETP.GE.OR P0, PT, R9, R0, P0 ;  /* 0x000000000900720c */ /* 0x000fc60000706670 */
[----:B------:R-:W1:Y:S07]  /*9850*/  SHFL.IDX PT, R7, R11, 0x1, 0x1c1f ;  /* 0x003c1f000b077f89 */ /* 0x000e6e00000e0000 */
[----:B0-----:R0:W-:Y:S04]  /*9860*/  @!P1 ST.E desc[UR38][R4.64], R20 ;  /* 0x0000001404009985 */ /* 0x0011e8000c101926 */
[----:B-1----:R0:W-:Y:S02]  /*9870*/  @!P0 ST.E desc[UR38][R6.64], R3 ;  /* 0x0000000306008985 */ /* 0x0021e4000c101926 */
.L_x_3426:
        /* <DEDUP_REMOVED lines=36> */
[----:B------:R-:W-:Y:S01]  /*9ac0*/  ISETP.GE.AND P1, PT, R187, UR12, PT ;  /* 0x0000000cbb007c0c */ /* 0x000fe2000bf26270 */
[----:B------:R-:W5:Y:S01]  /*9ad0*/  LD.E.128 R36, desc[UR38][R36.64] ;  /* 0x0000002624247980 */ /* 0x000f62000c101d00 */
[----:B-1----:R-:W-:Y:S02]  /*9ae0*/  @P3 IMAD.HI.U32 R0, R11, R12, RZ ;  /* 0x0000000c0b003227 */ /* 0x002fe400078e00ff */
[----:B------:R-:W-:Y:S01]  /*9af0*/  LOP3.LUT R3, R4, 0x8, R3, 0xe2, !PT ;  /* 0x0000000804037812 */ /* 0x000fe200078ee203 */
[----:B------:R-:W-:Y:S01]  /*9b00*/  UIMAD UR6, UR10, UR8, URZ ;  /* 0x000000080a0672a4 */ /* 0x000fe2000f8e023f */
[----:B------:R-:W-:Y:S01]  /*9b10*/  IMAD.MOV.U32 R4, RZ, RZ, R11 ;  /* 0x000000ffff047224 */ /* 0x000fe200078e000b */
[----:B------:R-:W5:Y:S01]  /*9b20*/  LD.E.128 R32, desc[UR38][R32.64] ;  /* 0x0000002620207980 */ /* 0x000f62000c101d00 */
[----:B---3--:R-:W-:-:S03]  /*9b30*/  @P3 SHF.R.U32.HI R4, RZ, R7, R0 ;  /* 0x00000007ff043219 */ /* 0x008fc60000011600 */
[----:B------:R-:W5:Y:S01]  /*9b40*/  LD.E.128 R88, desc[UR38][R88.64] ;  /* 0x0000002658587980 */ /* 0x000f62000c101d00 */
[----:B------:R-:W-:Y:S01]  /*9b50*/  SEL R0, RZ, 0xffffffff, P1 ;  /* 0xffffffffff007807 */ /* 0x000fe20000800000 */
[----:B------:R-:W-:Y:S01]  /*9b60*/  UIMAD.WIDE.U32 UR4, UR7, UR8, URZ ;  /* 0x00000008070472a5 */ /* 0x000fe2000f8e003f */
[--C-:B------:R-:W-:Y:S01]  /*9b70*/  SHF.R.S32.HI R7, RZ, 0x1f, R4.reuse ;  /* 0x0000001fff077819 */ /* 0x100fe20000011404 */
[----:B------:R-:W-:Y:S01]  /*9b80*/  UIMAD UR6, UR7, UR9, UR6 ;  /* 0x00000009070672a4 */ /* 0x000fe2000f8e0206 */
[----:B------:R-:W-:Y:S01]  /*9b90*/  ISETP.GE.AND P0, PT, R186, UR12, PT ;  /* 0x0000000cba007c0c */ /* 0x000fe2000bf06270 */
[----:B------:R-:W-:Y:S01]  /*9ba0*/  IMAD.SHL.U32 R0, R0, 0x10, RZ ;  /* 0x0000001000007824 */ /* 0x000fe200078e00ff */
[----:B------:R-:W-:Y:S01]  /*9bb0*/  ULDC.64 UR8, c[0x0][0xbf0] ;  /* 0x0002fc0000087ab9 */ /* 0x000fe20000000a00 */
[----:B------:R-:W-:Y:S01]  /*9bc0*/  UIADD3 UR5, UR5, UR6, URZ ;  /* 0x0000000605057290 */ /* 0x000fe2000fffe03f */
[----:B------:R-:W-:Y:S01]  /*9bd0*/  IMAD.MOV R6, RZ, RZ, -R4 ;  /* 0x000000ffff067224 */ /* 0x000fe200078e0a04 */
[----:B------:R-:W-:Y:S01]  /*9be0*/  UIMAD UR6, UR11, UR8, URZ ;  /* 0x000000080b0672a4 */ /* 0x000fe2000f8e023f */
[----:B------:R-:W-:Y:S01]  /*9bf0*/  SEL R5, RZ, 0xffffffff, P0 ;  /* 0xffffffffff057807 */ /* 0x000fe20000000000 */
[----:B--2---:R-:W-:Y:S01]  /*9c00*/  IMAD R7, R7, R8, RZ ;  /* 0x0000000807077224 */ /* 0x004fe200078e02ff */
[----:B------:R-:W-:Y:S01]  /*9c10*/  LOP3.LUT R0, R0, 0x10, R3, 0xe2, !PT ;  /* 0x0000001000007812 */ /* 0x000fe200078ee203 */
[----:B------:R-:W-:Y:S01]  /*9c20*/  IMAD R3, R10, R6, R11 ;  /* 0x000000060a037224 */ /* 0x000fe200078e020b */
[----:B------:R-:W-:Y:S01]  /*9c30*/  UIMAD UR6, UR42, UR9, UR6 ;  /* 0x000000092a0672a4 */ /* 0x000fe2000f8e0206 */
[----:B------:R-:W-:Y:S01]  /*9c40*/  IMAD R9, R4, R9, R7 ;  /* 0x0000000904097224 */ /* 0x000fe200078e0207 */
[----:B------:R-:W-:Y:S01]  /*9c50*/  UIMAD.WIDE.U32 UR42, UR42, UR8, UR4 ;  /* 0x000000082a2a72a5 */ /* 0x000fe2000f8e0004 */
[----:B------:R-:W-:Y:S01]  /*9c60*/  IMAD.SHL.U32 R7, R5, 0x20, RZ ;  /* 0x0000002005077824 */ /* 0x000fe200078e00ff */
[----:B------:R-:W-:Y:S01]  /*9c70*/  ISETP.GE.AND P0, PT, R216, UR12, PT ;  /* 0x0000000cd8007c0c */ /* 0x000fe2000bf06270 */
[----:B------:R-:W-:Y:S01]  /*9c80*/  ULDC.64 UR4, c[0x0][0xbd8] ;  /* 0x0002f60000047ab9 */ /* 0x000fe20000000a00 */
[----:B------:R-:W-:Y:S01]  /*9c90*/  SHF.R.S32.HI R6, RZ, 0x1f, R3 ;  /* 0x0000001fff067819 */ /* 0x000fe20000011403 */
[----:B------:R-:W-:Y:S01]  /*9ca0*/  UIADD3 UR43, UR43, UR6, URZ ;  /* 0x000000062b2b7290 */ /* 0x000fe2000fffe03f */
[----:B------:R-:W-:Y:S01]  /*9cb0*/  LOP3.LUT R0, R7, 0x20, R0, 0xe2, !PT ;  /* 0x0000002007007812 */ /* 0x000fe200078ee200 */
[----:B------:R-:W5:Y:S01]  /*9cc0*/  LD.E.128 R84, desc[UR38][R84.64] ;  /* 0x0000002654547980 */ /* 0x000f62000c101d00 */
[----:B------:R-:W-:Y:S01]  /*9cd0*/  SEL R7, RZ, 0x40, P0 ;  /* 0x00000040ff077807 */ /* 0x000fe20000000000 */
[----:B------:R-:W-:Y:S01]  /*9ce0*/  IMAD R6, R6, UR4, RZ ;  /* 0x0000000406067c24 */ /* 0x000fe2000f8e02ff */
[----:B------:R-:W-:Y:S01]  /*9cf0*/  ULDC.64 UR6, c[0x0][0xb80] ;  /* 0x0002e00000067ab9 */ /* 0x000fe20000000a00 */
[----:B------:R-:W5:Y:S01]  /*9d00*/  LD.E.128 R108, desc[UR38][R110.64] ;  /* 0x000000266e6c7980 */ /* 0x000f62000c101d00 */
[----:B------:R-:W-:Y:S01]  /*9d10*/  IMAD.WIDE.U32 R4, R4, R8, UR42 ;  /* 0x0000002a04047e25 */ /* 0x000fe2000f8e0008 */
[----:B------:R-:W-:Y:S01]  /*9d20*/  LOP3.LUT R0, R0, R7, RZ, 0xfc, !PT ;  /* 0x0000000700007212 */ /* 0x000fe200078efcff */
[----:B------:R-:W-:Y:S01]  /*9d30*/  BSSY B0, `(.L_x_3427) ;  /* 0x0000039000007945 */ /* 0x000fe20003800000 */
[----:B------:R-:W-:Y:S01]  /*9d40*/  @!PT LDS RZ, [RZ] ;  /* 0x00000000fffff984 */ /* 0x000fe20000000800 */
[----:B------:R-:W-:Y:S01]  /*9d50*/  @!PT LDS RZ, [RZ] ;  /* 0x00000000fffff984 */ /* 0x000fe20000000800 */
[----:B------:R-:W-:Y:S01]  /*9d60*/  @!PT LDS RZ, [RZ] ;  /* 0x00000000fffff984 */ /* 0x000fe20000000800 */
[----:B------:R-:W-:Y:S01]  /*9d70*/  @!PT LDS RZ, [RZ] ;  /* 0x00000000fffff984 */ /* 0x000fe20000000800 */
[----:B------:R0:W-:Y:S06]  /*9d80*/  MEMBAR.ALL.CTA ;  /* 0x0000000000007992 */ /* 0x0001ec0000008000 */
[----:B0-----:R-:W0:Y:S01]  /*9d90*/  FENCE.VIEW.ASYNC.S ;  /* 0x00000000000073c6 */ /* 0x001e220000000000 */
[----:B------:R-:W-:Y:S01]  /*9da0*/  IMAD R7, R3, UR5, R6 ;  /* 0x0000000503077c24 */ /* 0x000fe2000f8e0206 */
[----:B------:R-:W-:Y:S01]  /*9db0*/  ULDC UR5, c[0x0][0xb88] ;  /* 0x0002e20000057ab9 */ /* 0x000fe20000000800 */
[----:B------:R-:W-:Y:S01]  /*9dc0*/  IMAD.IADD R5, R5, 0x1, R9 ;  /* 0x0000000105057824 */ /* 0x000fe200078e0209 */
[----:B------:R-:W-:Y:S01]  /*9dd0*/  ISETP.GE.AND P0, PT, R215, UR12, PT ;  /* 0x0000000cd7007c0c */ /* 0x000fe2000bf06270 */
[----:B------:R-:W-:-:S02]  /*9de0*/  IMAD R25, R10, UR5, RZ ;  /* 0x000000050a197c24 */ /* 0x000fc4000f8e02ff */
[----:B------:R-:W-:Y:S02]  /*9df0*/  IMAD R24, R13, 0x40, R214 ;  /* 0x000000400d187824 */ /* 0x000fe400078e02d6 */
        /* <DEDUP_REMOVED lines=44> */
.L_x_3428:
[----:B------:R-:W-:Y:S05]  /*a0c0*/  BSYNC B0 ;  /* 0x0000000000007941 */ /* 0x000fea0003800000 */
.L_x_3427:
        /* <DEDUP_REMOVED lines=37> */
.L_x_3430:
[----:B------:R-:W-:Y:S05]  /*a320*/  BSYNC B0 ;  /* 0x0000000000007941 */ /* 0x000fea0003800000 */
.L_x_3429:
[----:B------:R-:W4:Y:S02]  /*a330*/  LDC R0, c[0x0][0xd34] ;  /* 0x00034d00ff007b82 */ /* 0x000f240000000800 */
[----:B----4-:R-:W-:-:S13]  /*a340*/  ISETP.LE.AND P0, PT, R0, UR40, PT ;  /* 0x0000002800007c0c */ /* 0x010fda000bf03270 */
[----:B------:R-:W-:Y:S05]  /*a350*/  @!P0 BRA `(.L_x_3431) ;  /* 0xffffff6c001c8947 */ /* 0x000fea000383ffff */
[----:B------:R-:W-:Y:S05]  /*a360*/  EXIT ;  /* 0x000000000000794d */ /* 0x000fea0003800000 */
.L_x_3399:
        /* <DEDUP_REMOVED lines=27> */
[----:B------:R-:W-:Y:S01]  /*a520*/  LEA R4, R3, UR36, 0x1 ;  /* 0x0000002403047c11 */ /* 0x000fe2000f8e08ff */
[----:B------:R-:W-:-:S04]  /*a530*/  IMAD.U32 R3, RZ, RZ, UR5 ;  /* 0x00000005ff037e24 */ /* 0x000fc8000f8e00ff */
[----:B------:R0:W-:Y:S04]  /*a540*/  STL [R1+0x4], R4 ;  /* 0x0000040401007387 */ /* 0x0001e80000100800 */
[----:B------:R1:W-:Y:S04]  /*a550*/  STL [R1+0x24], R3 ;  /* 0x0000240301007387 */ /* 0x0003e80000100800 */
[----:B------:R2:W-:Y:S01]  /*a560*/  STL [R1+0x8], R0 ;  /* 0x0000080001007387 */ /* 0x0005e20000100800 */
[----:B0-----:R-:W-:-:S03]  /*a570*/  LOP3.LUT R4, R2, 0x80, RZ, 0xfc, !PT ;  /* 0x0000008002047812 */ /* 0x001fc600078efcff */
[----:B------:R0:W-:Y:S01]  /*a580*/  STL [R1+0x50], RZ ;  /* 0x000050ff01007387 */ /* 0x0001e20000100800 */
[C---:B------:R-:W-:Y:S02]  /*a590*/  LOP3.LUT R4, R2.reuse, 0x140, RZ, 0xfc, !PT ;  /* 0x0000014002047812 */ /* 0x040fe400078efcff */
[C---:B-1----:R-:W-:Y:S02]  /*a5a0*/  LOP3.LUT R3, R2.reuse, 0xc0, RZ, 0xfc, !PT ;  /* 0x000000c002037812 */ /* 0x042fe400078efcff */
[C---:B------:R-:W-:Y:S02]  /*a5b0*/  LOP3.LUT R3, R2.reuse, 0x180, RZ, 0xfc, !PT ;  /* 0x0000018002037812 */ /* 0x040fe400078efcff */
[C---:B--2---:R-:W-:Y:S02]  /*a5c0*/  LOP3.LUT R0, R2.reuse, 0x40, RZ, 0xfc, !PT ;  /* 0x0000004002007812 */ /* 0x044fe400078efcff */
[C---:B------:R-:W-:Y:S02]  /*a5d0*/  LOP3.LUT R0, R2.reuse, 0x100, RZ, 0xfc, !PT ;  /* 0x0000010002007812 */ /* 0x040fe400078efcff */
[----:B0-----:R-:W-:-:S07]  /*a5e0*/  LOP3.LUT R0, R2, 0x1c0, RZ, 0xfc, !PT ;  /* 0x000001c002007812 */ /* 0x001fce00078efcff */
.L_x_3528:
        /* <DEDUP_REMOVED lines=11> */
[----:B0-----:R-:W-:-:S13]  /*a6a0*/  ISETP.NE.AND P0, PT, R0, 0x1, PT ;  /* 0x000000010000780c */ /* 0x001fda0003f05270 */
[----:B------:R-:W2:Y:S08]  /*a6b0*/  @P0 LDC R2, c[0x0][0xd3c] ;  /* 0x00034f00ff020b82 */ /* 0x000eb00000000800 */
[----:B------:R-:W0:Y:S01]  /*a6c0*/  @P0 LDC R0, c[0x0][0xd40] ;  /* 0x00035000ff000b82 */ /* 0x000e220000000800 */
[----:B--2---:R-:W-:-:S04]  /*a6d0*/  @P0 IMAD.HI.U32 R2, R3, R2, RZ ;  /* 0x0000000203020227 */ /* 0x004fc800078e00ff */
[----:B------:R-:W-:Y:S01]  /*a6e0*/  IMAD.MOV.U32 R4, RZ, RZ, R3 ;  /* 0x000000ffff047224 */ /* 0x000fe200078e0003 */
[----:B0-----:R-:W-:Y:S02]  /*a6f0*/  @P0 SHF.R.U32.HI R4, RZ, R0, R2 ;  /* 0x00000000ff040219 */ /* 0x001fe40000011602 */
[----:B-1----:R-:W-:-:S03]  /*a700*/  ISETP.NE.AND P0, PT, R17, 0x1, PT ;  /* 0x000000011100780c */ /* 0x002fc60003f05270 */
[----:B------:R-:W-:Y:S01]  /*a710*/  IMAD.MOV.U32 R5, RZ, RZ, R4 ;  /* 0x000000ffff057224 */ /* 0x000fe200078e0004 */
[----:B------:R-:W-:Y:S09]  /*a720*/  STL [R1+0x14], R4 ;  /* 0x0000140401007387 */ /* 0x000ff20000100800 */
[----:B------:R-:W0:Y:S02]  /*a730*/  @P0 LDC.64 R2, c[0x0][0xd48] ;  /* 0x00035200ff020b82 */ /* 0x000e240000000a00 */
[----:B0-----:R-:W-:-:S05]  /*a740*/  @P0 IMAD.HI.U32 R2, R4, R2, RZ ;  /* 0x0000000204020227 */ /* 0x001fca00078e00ff */
[----:B------:R-:W-:Y:S02]  /*a750*/  @P0 SHF.R.U32.HI R5, RZ, R3, R2 ;  /* 0x00000003ff050219 */ /* 0x000fe40000011602 */
[----:B------:R-:W-:-:S03]  /*a760*/  PLOP3.LUT P0, PT, PT, PT, UP0, 0x80, 0x0 ;  /* 0x000000000000781c */ /* 0x000fc60003f0f008 */
[----:B------:R-:W-:Y:S01]  /*a770*/  IMAD.MOV R0, RZ, RZ, -R5 ;  /* 0x000000ffff007224 */ /* 0x000fe200078e0a05 */
[----:B------:R-:W-:Y:S03]  /*a780*/  STL [R1+0x10], R5 ;  /* 0x0000100501007387 */ /* 0x000fe60000100800 */
[----:B------:R-:W-:Y:S02]  /*a790*/  IMAD R17, R17, R0, R4 ;  /* 0x0000000011117224 */ /* 0x000fe400078e0204 */
[----:B------:R-:W0:Y:S02]  /*a7a0*/  LDC R0, c[0x0][0x2f0] ;  /* 0x0000bc00ff007b82 */ /* 0x000e240000000800 */
[----:B0-----:R-:W-:-:S04]  /*a7b0*/  IMAD R2, R0, UR4, RZ ;  /* 0x0000000400027c24 */ /* 0x001fc8000f8e02ff */
[----:B------:R-:W-:Y:S01]  /*a7c0*/  VIADD R0, R2, 0x3f ;  /* 0x0000003f02007836 */ /* 0x000fe20000000000 */
[----:B------:R0:W-:Y:S04]  /*a7d0*/  STL [R1+0x4c], R2 ;  /* 0x00004c0201007387 */ /* 0x0001e80000100800 */
[----:B0-----:R-:W-:-:S04]  /*a7e0*/  SHF.R.S32.HI R2, RZ, 0x1f, R0 ;  /* 0x0000001fff027819 */ /* 0x001fc80000011400 */
        /* <DEDUP_REMOVED lines=20> */
.L_x_3433:
        /* <DEDUP_REMOVED lines=20> */
.L_x_3435:
        /* <DEDUP_REMOVED lines=15> */
.L_x_3434:
[----:B------:R-:W2:Y:S01]  /*ab60*/  LDL R2, [R1+0x20] ;  /* 0x0000200001027983 */ /* 0x000ea20000100800 */
[----:B------:R-:W-:-:S03]  /*ab70*/  ULDC.64 UR4, c[0x0][0xaf0] ;  /* 0x0002bc0000047ab9 */ /* 0x000fc60000000a00 */
[----:B0-----:R-:W3:Y:S01]  /*ab80*/  LDL R0, [R1+0x10] ;  /* 0x0000100001007983 */ /* 0x001ee20000100800 */
[----:B------:R-:W-:-:S04]  /*ab90*/  ISETP.NE.U32.AND P0, PT, RZ, UR4, PT ;  /* 0x00000004ff007c0c */ /* 0x000fc8000bf05070 */
[----:B------:R-:W-:Y:S01]  /*aba0*/  ISETP.NE.AND.EX P0, PT, RZ, UR5, PT, P0 ;  /* 0x00000005ff007c0c */ /* 0x000fe2000bf05300 */
[----:B--2---:R-:W-:-:S12]  /*abb0*/  IMAD.MOV.U32 R16, RZ, RZ, R2 ;  /* 0x000000ffff107224 */ /* 0x004fd800078e0002 */
[----:B------:R-:W0:Y:S01]  /*abc0*/  @P0 LDC.64 R2, c[0x0][0xaf0] ;  /* 0x0002bc00ff020b82 */ /* 0x000e220000000a00 */
[----:B---3--:R-:W-:Y:S02]  /*abd0*/  IMAD.MOV.U32 R7, RZ, RZ, R0 ;  /* 0x000000ffff077224 */ /* 0x008fe400078e0000 */
[----:B0-----:R-:W-:-:S05]  /*abe0*/  @P0 IMAD.WIDE R2, R0, 0x4, R2 ;  /* 0x0000000400020825 */ /* 0x001fca00078e0202 */
[----:B------:R0:W2:Y:S01]  /*abf0*/  @P0 LDG.E R7, desc[UR38][R2.64] ;  /* 0x0000002602070981 */ /* 0x0000a2000c1e1900 */
[----:B------:R-:W-:Y:S01]  /*ac00*/  VIADD R9, R16, 0xffffffff ;  /* 0xffffffff10097836 */ /* 0x000fe20000000000 */
[----:B------:R-:W-:Y:S01]  /*ac10*/  UMOV UR4, 0xffffffff ;  /* 0xffffffff00047882 */ /* 0x000fe20000000000 */
[----:B------:R-:W-:Y:S01]  /*ac20*/  LOP3.LUT R18, R18, 0xfffffffe, RZ, 0xc0, !PT ;  /* 0xfffffffe12127812 */ /* 0x000fe200078ec0ff */
[----:B0-----:R-:W0:Y:S02]  /*ac30*/  LDC.64 R2, c[0x0][0x418] ;  /* 0x00010600ff027b82 */ /* 0x001e240000000a00 */
[----:B0-----:R-:W-:-:S04]  /*ac40*/  ISETP.NE.U32.AND P0, PT, R2, RZ, PT ;  /* 0x000000ff0200720c */ /* 0x001fc80003f05070 */
[----:B------:R-:W-:-:S13]  /*ac50*/  ISETP.NE.AND.EX P1, PT, R3, RZ, PT, P0 ;  /* 0x000000ff0300720c */ /* 0x000fda0003f25300 */
[----:B------:R-:W-:Y:S02]  /*ac60*/  @P1 LOP3.LUT R18, R18, 0x1, RZ, 0xfc, !PT ;  /* 0x0000000112121812 */ /* 0x000fe400078efcff */
[----:B--2---:R-:W-:Y:S01]  /*ac70*/  SHF.R.S32.HI R8, RZ, 0x1f, R7 ;  /* 0x0000001fff087819 */ /* 0x004fe20000011407 */
        /* <DEDUP_REMOVED lines=8> */
[----:B------:R1:W2:Y:S02]  /*ad00*/  SHFL.IDX PT, R14, R0, RZ, 0x1f ;  /* 0x00001fff000e7589 */ /* 0x0002a400000e0000 */
.L_x_3543:
        /* <DEDUP_REMOVED lines=8> */
.L_x_3546:
[----:B------:R-:W-:Y:S05]  /*ad90*/  @!P6 BRA `(.L_x_3437) ;  /* 0x0000000000e4e947 */ /* 0x000fea0003800000 */
[----:B------:R2:W-:Y:S01]  /*ada0*/  STL [R1+0x40], R9 ;  /* 0x0000400901007387 */ /* 0x0005e20000100800 */
[----:B------:R-:W-:Y:S01]  /*adb0*/  IMAD.MOV.U32 R16, RZ, RZ, R7 ;  /* 0x000000ffff107224 */ /* 0x000fe200078e0007 */
[----:B------:R-:W-:Y:S06]  /*adc0*/  @!P1 BRA `(.L_x_3439) ;  /* 0x0000000000489947 */ /* 0x000fec0003800000 */
[----:B------:R-:W3:Y:S01]  /*add0*/  LDC R6, c[0x0][0x43c] ;  /* 0x00010f00ff067b82 */ /* 0x000ee20000000800 */
[----:B------:R-:W-:Y:S01]  /*ade0*/  ULDC.64 UR4, c[0x0][0x428] ;  /* 0x00010a0000047ab9 */ /* 0x000fe20000000a00 */
[----:B---3--:R-:W-:-:S13]  /*adf0*/  ISETP.NE.AND P0, PT, R6, 0x1, PT ;  /* 0x000000010600780c */ /* 0x008fda0003f05270 */
[----:B------:R-:W1:Y:S02]  /*ae00*/  @P0 LDC.64 R4, c[0x0][0x440] ;  /* 0x00011000ff040b82 */ /* 0x000e640000000a00 */
[----:B-1----:R-:W-:-:S04]  /*ae10*/  @P0 IMAD.HI.U32 R0, R9, R4, RZ ;  /* 0x0000000409000227 */ /* 0x002fc800078e00ff */
[----:B------:R-:W-:Y:S01]  /*ae20*/  IMAD.MOV.U32 R4, RZ, RZ, R9 ;  /* 0x000000ffff047224 */ /* 0x000fe200078e0009 */
[----:B------:R-:W-:-:S04]  /*ae30*/  @P0 SHF.R.U32.HI R4, RZ, R5, R0 ;  /* 0x00000005ff040219 */ /* 0x000fc80000011600 */
[--C-:B------:R-:W-:Y:S01]  /*ae40*/  SHF.R.S32.HI R5, RZ, 0x1f, R4.reuse ;  /* 0x0000001fff057819 */ /* 0x100fe20000011404 */
[----:B------:R-:W-:-:S04]  /*ae50*/  IMAD.MOV R0, RZ, RZ, -R4 ;  /* 0x000000ffff007224 */ /* 0x000fc800078e0a04 */
[----:B------:R-:W-:Y:S02]  /*ae60*/  IMAD R0, R6, R0, R9 ;  /* 0x0000000006007224 */ /* 0x000fe400078e0209 */
[----:B------:R-:W-:-:S03]  /*ae70*/  IMAD.WIDE.U32 R4, R7, UR4, R4 ;  /* 0x0000000407047c25 */ /* 0x000fc6000f8e0004 */
[----:B------:R1:W-:Y:S01]  /*ae80*/  STL [R1+0x40], R0 ;  /* 0x0000400001007387 */ /* 0x0003e20000100800 */
[----:B------:R-:W-:Y:S01]  /*ae90*/  LEA R2, P0, R4, R2, 0x2 ;  /* 0x0000000204027211 */ /* 0x000fe200078010ff */
[----:B-1----:R-:W-:-:S04]  /*aea0*/  IMAD R0, R8, UR4, RZ ;  /* 0x0000000408007c24 */ /* 0x002fc8000f8e02ff */
[----:B------:R-:W-:-:S04]  /*aeb0*/  IMAD R0, R7, UR5, R0 ;  /* 0x0000000507007c24 */ /* 0x000fc8000f8e0200 */
[----:B------:R-:W-:-:S05]  /*aec0*/  IMAD.IADD R0, R5, 0x1, R0 ;  /* 0x0000000105007824 */ /* 0x000fca00078e0200 */
[----:B------:R-:W-:-:S05]  /*aed0*/  LEA.HI.X R3, R4, R3, R0, 0x2, P0 ;  /* 0x0000000304037211 */ /* 0x000fca00000f1400 */
[----:B------:R3:W5:Y:S02]  /*aee0*/  LDG.E R16, desc[UR38][R2.64] ;  /* 0x0000002602107981 */ /* 0x000764000c1e1900 */
.L_x_3439:
[----:B---3--:R-:W3:Y:S01]  /*aef0*/  LDL R2, [R1+0x8] ;  /* 0x0000080001027983 */ /* 0x008ee20000100800 */
[----:B-1----:R-:W-:Y:S02]  /*af00*/  LEA R0, R19, UR36, 0x3 ;  /* 0x0000002413007c11 */ /* 0x002fe4000f8e18ff */
[----:B---3--:R-:W-:-:S04]  /*af10*/  SHF.L.U32 R2, R2, 0x1f, RZ ;  /* 0x0000001f02027819 */ /* 0x008fc800000006ff */
[----:B------:R-:W1:Y:S02]  /*af20*/  SYNCS.PHASECHK.TRANS64.TRYWAIT P0, [R0+URZ+0x38840], R2 ;  /* 0x03884002000075a7 */ /* 0x000e64000800017f */
[----:B-1----:R-:W-:Y:S05]  /*af30*/  @!P0 BRA `(.L_x_3440) ;  /* 0x00000054001c8947 */ /* 0x002fea0003800000 */
.L_x_3547:
[----:B------:R-:W3:Y:S02]  /*af40*/  S2R R3, SR_TID.X ;  /* 0x0000000000037919 */ /* 0x000ee40000002100 */
[----:B---3--:R-:W-:-:S04]  /*af50*/  LOP3.LUT R3, R3, 0x7f, RZ, 0xc0, !PT ;  /* 0x0000007f03037812 */ /* 0x008fc800078ec0ff */
[----:B------:R-:W-:-:S13]  /*af60*/  ISETP.NE.AND P0, PT, R3, RZ, PT ;  /* 0x000000ff0300720c */ /* 0x000fda0003f05270 */
        /* <DEDUP_REMOVED lines=8> */
.L_x_3441:
[----:B-1----:R-:W3:Y:S01]  /*aff0*/  LDL R2, [R1+0x40] ;  /* 0x0000400001027983 */ /* 0x002ee20000100800 */
        /* <DEDUP_REMOVED lines=8> */
[----:B------:R-:W-:Y:S01]  /*b080*/  UMOV UR10, URZ ;  /* 0x0000003f000a7c82 */ /* 0x000fe20008000000 */
[----:B------:R-:W-:-:S02]  /*b090*/  PLOP3.LUT P0, PT, PT, PT, PT, 0x80, 0x0 ;  /* 0x000000000000781c */ /* 0x000fc40003f0f070 */
[----:B------:R-:W-:Y:S02]  /*b0a0*/  LOP3.LUT R18, R18, 0xfffffffd, RZ, 0xc0, !PT ;  /* 0xfffffffd12127812 */ /* 0x000fe400078ec0ff */
[----:B------:R-:W-:Y:S02]  /*b0b0*/  ULEA UR8, UR8, UR36, 0xd ;  /* 0x0000002408087291 */ /* 0x000fe4000f8e683f */
[----:B------:R-:W-:Y:S02]  /*b0c0*/  UIADD3 UR9, UR9, 0x38830, URZ ;  /* 0x0003883009097890 */ /* 0x000fe4000fffe03f */
[----:B------:R-:W-:-:S05]  /*b0d0*/  UIADD3 UR8, UR8, 0x22400, URZ ;  /* 0x0002240008087890 */ /* 0x000fca000fffe03f */
[----:B------:R-:W-:Y:S02]  /*b0e0*/  @P0 LOP3.LUT R18, R18, 0x2, RZ, 0xfc, !PT ;  /* 0x0000000212120812 */ /* 0x000fe400078efcff */
[----:B---3--:R-:W-:-:S13]  /*b0f0*/  R2UR UR11, R2 ;  /* 0x00000000020b72ca */ /* 0x008fda00000e0000 */
[----:B------:R-:W-:-:S09]  /*b100*/  USHF.L.U32 UR11, UR11, 0x6, URZ ;  /* 0x000000060b0b7899 */ /* 0x000fd2000800063f */
[----:B------:R3:W-:Y:S02]  /*b110*/  UTMALDG.4D [UR8], [UR4], desc[UR6] ;  /* 0x00000608040075b4 */ /* 0x0007e40008019000 */
[----:B---3--:R-:W-:Y:S01]  /*b120*/  NOP ;  /* 0x0000000000007918 */ /* 0x008fe20000000000 */
.L_x_3437:
[----:B-1----:R-:W3:Y:S01]  /*b130*/  LDL R0, [R1+0x10] ;  /* 0x0000100001007983 */ /* 0x002ee20000100800 */
[----:B------:R-:W-:Y:S05]  /*b140*/  WARPSYNC.ALL ;  /* 0x0000000000007948 */ /* 0x000fea0003800000 */
[----:B------:R-:W-:Y:S01]  /*b150*/  UIADD3 UR4, UR36, 0x20400, URZ ;  /* 0x0002040024047890 */ /* 0x000fe2000fffe03f */
[----:B------:R-:W-:-:S03]  /*b160*/  SHF.R.S32.HI R2, RZ, 0x1f, R17 ;  /* 0x0000001fff027819 */ /* 0x000fc60000011411 */
[----:B------:R-:W-:Y:S01]  /*b170*/  ULOP3.LUT UP0, URZ, UR4, 0x3ff, URZ, 0xc0, !UPT ;  /* 0x000003ff043f7892 */ /* 0x000fe2000f80c03f */
[----:B------:R-:W-:Y:S05]  /*b180*/  BAR.SYNC.DEFER_BLOCKING 0x8, 0x100 ;  /* 0x0204000000007b1d */ /* 0x000fea0000010000 */
[----:B------:R-:W-:Y:S02]  /*b190*/  PLOP3.LUT P0, PT, PT, PT, UP0, 0x80, 0x0 ;  /* 0x000000000000781c */ /* 0x000fe40003f0f008 */
[----:B---3--:R-:W-:-:S05]  /*b1a0*/  SHF.R.S32.HI R0, RZ, 0x1f, R0 ;  /* 0x0000001fff007819 */ /* 0x008fca0000011400 */
[----:B------:R1:W-:Y:S04]  /*b1b0*/  STL [R1+0x44], R0 ;  /* 0x0000440001007387 */ /* 0x0003e80000100800 */
[----:B------:R1:W-:Y:S02]  /*b1c0*/  STL [R1+0x30], R2 ;  /* 0x0000300201007387 */ /* 0x0003e40000100800 */
[----:B------:R-:W-:Y:S05]  /*b1d0*/  @!P0 BRA `(.L_x_3442) ;  /* 0x0000000000408947 */ /* 0x000fea0003800000 */
[----:B-1----:R-:W-:Y:S01]  /*b1e0*/  MOV R2, 0x0 ;  /* 0x0000000000027802 */ /* 0x002fe20000000f00 */
[----:B------:R-:W-:Y:S01]  /*b1f0*/  ULDC.64 UR4, c[0x4][0x118] ;  /* 0x0100460000047ab9 */ /* 0x000fe20000000a00 */
[----:B------:R-:W-:Y:S01]  /*b200*/  ULDC.64 UR6, c[0x4][0x120] ;  /* 0x0100480000067ab9 */ /* 0x000fe20000000a00 */
[----:B------:R-:W-:Y:S01]  /*b210*/  ULDC.64 UR8, c[0x4][0x58] ;  /* 0x0100160000087ab9 */ /* 0x000fe20000000a00 */
[----:B------:R-:W-:Y:S02]  /*b220*/  IMAD.U32 R4, RZ, RZ, UR4 ;  /* 0x00000004ff047e24 */ /* 0x000fe4000f8e00ff */
[----:B------:R-:W1:Y:S01]  /*b230*/  LDC.64 R2, c[0x4][R2] ;  /* 0x0100000002027b82 */ /* 0x000e620000000a00 */
        /* <DEDUP_REMOVED lines=9> */
[----:B-12---:R-:W-:Y:S05]  /*b2d0*/  CALL.ABS.NOINC R2 ;  /* 0x0000000002007343 */ /* 0x006fea0003c00000 */
.L_x_3442:
[----:B------:R-:W3:Y:S01]  /*b2e0*/  LDL.LU R4, [R1+0x14] ;  /* 0x0000140001047983 */ /* 0x000ee20000300800 */
[----:B0-----:R-:W0:Y:S01]  /*b2f0*/  LDC R7, c[0x0][0x448] ;  /* 0x00011200ff077b82 */ /* 0x001e220000000800 */
[----:B------:R-:W-:Y:S01]  /*b300*/  ULDC UR4, c[0x0][0xd38] ;  /* 0x00034e0000047ab9 */ /* 0x000fe20000000800 */
[----:B------:R-:W-:Y:S01]  /*b310*/  ULDC.64 UR6, c[0x0][0x280] ;  /* 0x0000a00000067ab9 */ /* 0x000fe20000000a00 */
[----:B------:R-:W4:Y:S04]  /*b320*/  LDL R5, [R1+0x24] ;  /* 0x0000240001057983 */ /* 0x000f280000100800 */
[----:B------:R-:W4:Y:S04]  /*b330*/  LDL R8, [R1+0x30] ;  /* 0x0000300001087983 */ /* 0x000f280000100800 */
[----:B------:R-:W4:Y:S04]  /*b340*/  LDL R10, [R1+0x44] ;  /* 0x00004400010a7983 */ /* 0x000f280000100800 */
[----:B--2---:R-:W2:Y:S01]  /*b350*/  LDL R9, [R1+0x10] ;  /* 0x0000100001097983 */ /* 0x004ea20000100800 */
[----:B-1----:R-:W1:Y:S01]  /*b360*/  S2R R0, SR_TID.X ;  /* 0x0000000000007919 */ /* 0x002e620000002100 */
[----:B0-----:R-:W-:-:S13]  /*b370*/  ISETP.NE.AND P0, PT, R7, 0x1, PT ;  /* 0x000000010700780c */ /* 0x001fda0003f05270 */
[----:B------:R-:W0:Y:S08]  /*b380*/  @P0 LDC R2, c[0x0][0x44c] ;  /* 0x00011300ff020b82 */ /* 0x000e300000000800 */
[----:B------:R-:W0:Y:S01]  /*b390*/  @P0 LDC R3, c[0x0][0x450] ;  /* 0x00011400ff030b82 */ /* 0x000e220000000800 */
[----:B-1----:R-:W-:-:S04]  /*b3a0*/  LOP3.LUT R0, R0, 0x7f, RZ, 0xc0, !PT ;  /* 0x0000007f00007812 */ /* 0x002fc800078ec0ff */
[----:B------:R-:W-:Y:S02]  /*b3b0*/  SHF.R.U32.HI R6, RZ, 0x3, R0 ;  /* 0x00000003ff067819 */ /* 0x000fe40000011600 */
[----:B------:R-:W1:Y:S02]  /*b3c0*/  S2R R0, SR_TID.X ;  /* 0x0000000000007919 */ /* 0x000e640000002100 */
[----:B-1----:R-:W-:-:S05]  /*b3d0*/  IMAD.SHL.U32 R0, R0, 0x10, RZ ;  /* 0x0000001000007824 */ /* 0x002fca00078e00ff */
[----:B------:R-:W-:Y:S01]  /*b3e0*/  LOP3.LUT R0, R6, 0x70, R0, 0xf8, !PT ;  /* 0x0000007006007812 */ /* 0x000fe200078ef800 */
[----:B---3--:R-:W-:-:S04]  /*b3f0*/  IMAD.MOV R4, RZ, RZ, -R4 ;  /* 0x000000ffff047224 */ /* 0x008fc800078e0a04 */
[----:B----4-:R-:W-:Y:S01]  /*b400*/  IMAD R4, R4, UR4, R5 ;  /* 0x0000000404047c24 */ /* 0x010fe2000f8e0205 */
[----:B------:R-:W-:-:S03]  /*b410*/  ULDC.64 UR4, c[0x0][0x2d8] ;  /* 0x0000b60000047ab9 */ /* 0x000fc60000000a00 */
[----:B------:R-:W-:Y:S02]  /*b420*/  IMAD R6, R4, 0x40, R0 ;  /* 0x0000004004067824 */ /* 0x000fe400078e0200 */
[----:B------:R-:W-:Y:S02]  /*b430*/  IMAD R5, R8, UR4, RZ ;  /* 0x0000000408057c24 */ /* 0x000fe4000f8e02ff */
[----:B0-----:R-:W-:-:S04]  /*b440*/  @P0 IMAD.HI.U32 R2, R6, R2, RZ ;  /* 0x0000000206020227 */ /* 0x001fc800078e00ff */
[----:B------:R-:W-:Y:S01]  /*b450*/  IMAD.MOV.U32 R0, RZ, RZ, R6 ;  /* 0x000000ffff007224 */ /* 0x000fe200078e0006 */
[----:B------:R-:W-:Y:S01]  /*b460*/  @P0 SHF.R.U32.HI R0, RZ, R3, R2 ;  /* 0x00000003ff000219 */ /* 0x000fe20000011602 */
[C---:B------:R-:W-:Y:S02]  /*b470*/  IMAD R5, R17.reuse, UR5, R5 ;  /* 0x0000000511057c24 */ /* 0x040fe4000f8e0205 */
[----:B------:R-:W-:Y:S01]  /*b480*/  IMAD.WIDE.U32 R2, R17, UR4, RZ ;  /* 0x0000000411027c25 */ /* 0x000fe2000f8e00ff */
[----:B------:R-:W-:-:S03]  /*b490*/  ULDC.64 UR4, c[0x0][0x2e0] ;  /* 0x0000b80000047ab9 */ /* 0x000fc60000000a00 */
[----:B------:R-:W-:Y:S02]  /*b4a0*/  IMAD.IADD R3, R3, 0x1, R5 ;  /* 0x0000000103037824 */ /* 0x000fe400078e0205 */
[----:B------:R-:W-:Y:S01]  /*b4b0*/  IMAD R5, R10, UR4, RZ ;  /* 0x000000040a057c24 */ /* 0x000fe2000f8e02ff */
[----:B------:R0:W-:Y:S01]  /*b4c0*/  STL [R1+0x18], R6 ;  /* 0x0000180601007387 */ /* 0x0001e20000100800 */
[----:B--2---:R-:W-:-:S04]  /*b4d0*/  IMAD.WIDE.U32 R2, R9, UR4, R2 ;  /* 0x0000000409027c25 */ /* 0x004fc8000f8e0002 */
[----:B------:R-:W-:Y:S01]  /*b4e0*/  IMAD R5, R9, UR5, R5 ;  /* 0x0000000509057c24 */ /* 0x000fe2000f8e0205 */
[----:B------:R-:W1:Y:S01]  /*b4f0*/  S2R R10, SR_TID.X ;  /* 0x00000000000a7919 */ /* 0x000e620000002100 */
[----:B------:R-:W-:Y:S01]  /*b500*/  ULDC.64 UR4, c[0x0][0x2d0] ;  /* 0x0000b40000047ab9 */ /* 0x000fe20000000a00 */
[----:B------:R0:W5:Y:S01]  /*b510*/  LDL R9, [R1+0x4] ;  /* 0x0000040001097983 */ /* 0x0001620000100800 */
[----:B------:R-:W-:Y:S01]  /*b520*/  IMAD.IADD R3, R3, 0x1, R5 ;  /* 0x0000000103037824 */ /* 0x000fe200078e0205 */
[----:B------:R-:W-:-:S05]  /*b530*/  SHF.R.S32.HI R5, RZ, 0x1f, R0 ;  /* 0x0000001fff057819 */ /* 0x000fca0000011400 */
[----:B------:R-:W-:Y:S02]  /*b540*/  IMAD R5, R5, UR4, RZ ;  /* 0x0000000405057c24 */ /* 0x000fe4000f8e02ff */
[----:B------:R-:W-:-:S04]  /*b550*/  IMAD.WIDE.U32 R2, R0, UR4, R2 ;  /* 0x0000000400027c25 */ /* 0x000fc8000f8e0002 */
[----:B------:R-:W-:Y:S01]  /*b560*/  IMAD R5, R0, UR5, R5 ;  /* 0x0000000500057c24 */ /* 0x000fe2000f8e0205 */
[----:B------:R-:W-:Y:S01]  /*b570*/  ULDC.64 UR4, c[0x0][0x2c8] ;  /* 0x0000b20000047ab9 */ /* 0x000fe20000000a00 */
[----:B------:R-:W-:-:S04]  /*b580*/  IMAD.MOV R0, RZ, RZ, -R0 ;  /* 0x000000ffff007224 */ /* 0x000fc800078e0a00 */
[----:B------:R-:W-:Y:S02]  /*b590*/  IMAD R0, R7, R0, R6 ;  /* 0x0000000007007224 */ /* 0x000fe400078e0206 */
[----:B------:R-:W-:-:S03]  /*b5a0*/  IMAD.IADD R3, R3, 0x1, R5 ;  /* 0x0000000103037824 */ /* 0x000fc600078e0205 */
[----:B------:R-:W-:Y:S01]  /*b5b0*/  SHF.R.S32.HI R5, RZ, 0x1f, R0 ;  /* 0x0000001fff057819 */ /* 0x000fe20000011400 */
[----:B------:R-:W-:-:S04]  /*b5c0*/  IMAD.WIDE.U32 R2, R0, UR4, R2 ;  /* 0x0000000400027c25 */ /* 0x000fc8000f8e0002 */
[----:B------:R-:W-:Y:S01]  /*b5d0*/  IMAD R5, R5, UR4, RZ ;  /* 0x0000000405057c24 */ /* 0x000fe2000f8e02ff */
[----:B------:R-:W-:Y:S01]  /*b5e0*/  ULDC UR4, c[0x0][0x2b8] ;  /* 0x0000ae0000047ab9 */ /* 0x000fe20000000800 */
[----:B-1----:R-:W-:Y:S02]  /*b5f0*/  IMAD.SHL.U32 R10, R10, 0x8, RZ ;  /* 0x000000080a0a7824 */ /* 0x002fe400078e00ff */
[----:B------:R-:W-:-:S03]  /*b600*/  IMAD R5, R0, UR5, R5 ;  /* 0x0000000500057c24 */ /* 0x000fc6000f8e0205 */
[----:B------:R-:W-:Y:S01]  /*b610*/  LOP3.LUT R10, R10, 0x38, RZ, 0xc0, !PT ;  /* 0x000000380a0a7812 */ /* 0x000fe200078ec0ff */
[----:B------:R-:W-:Y:S01]  /*b620*/  IMAD.IADD R5, R3, 0x1, R5 ;  /* 0x0000000103057824 */ /* 0x000fe200078e0205 */
[----:B------:R-:W-:Y:S02]  /*b630*/  LEA R0, P1, R2, UR6, 0x1 ;  /* 0x0000000602007c11 */ /* 0x000fe4000f8208ff */
[----:B------:R-:W-:Y:S01]  /*b640*/  ISETP.GE.AND P0, PT, R10, UR4, PT ;  /* 0x000000040a007c0c */ /* 0x000fe2000bf06270 */
[----:B------:R-:W-:Y:S01]  /*b650*/  UMOV UR4, 0xffffffff ;  /* 0xffffffff00047882 */ /* 0x000fe20000000000 */
[----:B------:R-:W-:Y:S02]  /*b660*/  LEA.HI.X R2, R2, UR7, R5, 0x1, P1 ;  /* 0x0000000702027c11 */ /* 0x000fe400088f0c05 */
        /* <DEDUP_REMOVED lines=10> */
[----:B------:R-:W-:Y:S01]  /*b710*/  ISETP.GE.AND P1, PT, R11, R3, PT ;  /* 0x000000030b00720c */ /* 0x000fe20003f26270 */
[----:B------:R-:W-:Y:S04]  /*b720*/  STL [R1+0x14], R11 ;  /* 0x0000140b01007387 */ /* 0x000fe80000100800 */
[----:B------:R2:W-:Y:S08]  /*b730*/  STL [R1+0x28], R7 ;  /* 0x0000280701007387 */ /* 0x0005f00000100800 */
[----:B-1----:R-:W-:-:S05]  /*b740*/  @!P1 LEA R5, P2, R10, R5, 0x1 ;  /* 0x000000050a059211 */ /* 0x002fca00078408ff */
[----:B0-----:R-:W-:Y:S02]  /*b750*/  @!P1 IMAD.X R4, RZ, RZ, R6, P2 ;  /* 0x000000ffff049224 */ /* 0x001fe400010e0606 */
[----:B------:R-:W-:Y:S03]  /*b760*/  SHFL.IDX PT, R6, R2, 0x1, 0x181f ;  /* 0x00381f0002067f89 */ /* 0x000fe600000e0000 */
[----:B------:R-:W-:-:S04]  /*b770*/  @!P1 LOP3.LUT R5, R5, R4, RZ, 0x3c, !PT ;  /* 0x0000000405059212 */ /* 0x000fc800078e3cff */
[----:B------:R-:W-:-:S04]  /*b780*/  @!P1 LOP3.LUT R4, R5, R4, RZ, 0x3c, !PT ;  /* 0x0000000405049212 */ /* 0x000fc800078e3cff */
[----:B------:R-:W-:-:S05]  /*b790*/  @!P1 LOP3.LUT R5, R5, R4, RZ, 0x3c, !PT ;  /* 0x0000000405059212 */ /* 0x000fca00078e3cff */
[----:B-----5:R0:W-:Y:S01]  /*b7a0*/  @!P1 LDGSTS.E.BYPASS.LTC128B.128 [R9+0x20400], desc[UR38][R4.64], !P0 ;  /* 0x2040000004099fae */ /* 0x0201e2000c101d66 */
[----:B------:R-:W-:Y:S01]  /*b7b0*/  ISETP.GE.AND P1, PT, R7, R3, PT ;  /* 0x000000030700720c */ /* 0x000fe20003f26270 */
[----:B--2---:R-:W-:-:S05]  /*b7c0*/  VIADD R7, R11, 0x20 ;  /* 0x000000200b077836 */ /* 0x004fca0000000000 */
[----:B------:R-:W-:Y:S04]  /*b7d0*/  STL [R1+0x2c], R7 ;  /* 0x00002c0701007387 */ /* 0x000fe80000100800 */
[----:B0-----:R-:W0:Y:S03]  /*b7e0*/  SHFL.IDX PT, R4, R0, 0x1, 0x181f ;  /* 0x00381f0000047f89 */ /* 0x001e2600000e0000 */
[----:B0-----:R-:W-:-:S05]  /*b7f0*/  @!P1 LEA R5, P2, R10, R4, 0x1 ;  /* 0x000000040a059211 */ /* 0x001fca00078408ff */
[----:B------:R-:W-:Y:S02]  /*b800*/  @!P1 IMAD.X R4, RZ, RZ, R6, P2 ;  /* 0x000000ffff049224 */ /* 0x000fe400010e0606 */
[----:B------:R-:W-:Y:S03]  /*b810*/  SHFL.IDX PT, R6, R2, 0x2, 0x181f ;  /* 0x00581f0002067f89 */ /* 0x000fe600000e0000 */
[----:B------:R-:W-:-:S04]  /*b820*/  @!P1 LOP3.LUT R5, R5, R4, RZ, 0x3c, !PT ;  /* 0x0000000405059212 */ /* 0x000fc800078e3cff */
[----:B------:R-:W-:-:S04]  /*b830*/  @!P1 LOP3.LUT R4, R5, R4, RZ, 0x3c, !PT ;  /* 0x0000000405049212 */ /* 0x000fc800078e3cff */
[----:B------:R-:W-:-:S05]  /*b840*/  @!P1 LOP3.LUT R5, R5, R4, RZ, 0x3c, !PT ;  /* 0x0000000405059212 */ /* 0x000fca00078e3cff */
[----:B------:R0:W-:Y:S01]  /*b850*/  @!P1 LDGSTS.E.BYPASS.LTC128B.128 [R9+0x20c00], desc[UR38][R4.64], !P0 ;  /* 0x20c0000004099fae */ /* 0x0001e2000c101d66 */
[----:B------:R-:W-:-:S03]  /*b860*/  ISETP.GE.AND P1, PT, R7, R3, PT ;  /* 0x000000030700720c */ /* 0x000fc60003f26270 */
[----:B0-----:R-:W0:Y:S04]  /*b870*/  SHFL.IDX PT, R4, R0, 0x2, 0x181f ;  /* 0x00581f0000047f89 */ /* 0x001e2800000e0000 */
[----:B------:R-:W1:Y:S06]  /*b880*/  SHFL.IDX PT, R0, R0, 0x3, 0x181f ;  /* 0x00781f0000007f89 */ /* 0x000e6c00000e0000 */
[----:B0-----:R-:W-:-:S05]  /*b890*/  @!P1 LEA R5, P2, R10, R4, 0x1 ;  /* 0x000000040a059211 */ /* 0x001fca00078408ff */
[----:B------:R-:W-:-:S05]  /*b8a0*/  @!P1 IMAD.X R4, RZ, RZ, R6, P2 ;  /* 0x000000ffff049224 */ /* 0x000fca00010e0606 */
[----:B------:R-:W-:-:S04]  /*b8b0*/  @!P1 LOP3.LUT R5, R5, R4, RZ, 0x3c, !PT ;  /* 0x0000000405059212 */ /* 0x000fc800078e3cff */
[----:B------:R-:W-:-:S04]  /*b8c0*/  @!P1 LOP3.LUT R4, R5, R4, RZ, 0x3c, !PT ;  /* 0x0000000405049212 */ /* 0x000fc800078e3cff */
[----:B------:R-:W-:-:S05]  /*b8d0*/  @!P1 LOP3.LUT R5, R5, R4, RZ, 0x3c, !PT ;  /* 0x0000000405059212 */ /* 0x000fca00078e3cff */
[----:B------:R0:W-:Y:S04]  /*b8e0*/  @!P1 LDGSTS.E.BYPASS.LTC128B.128 [R9+0x21400], desc[UR38][R4.64], !P0 ;  /* 0x2140000004099fae */ /* 0x0001e8000c101d66 */
[----:B01----:R0:W2:Y:S02]  /*b8f0*/  SHFL.IDX PT, R4, R2, 0x3, 0x181f ;  /* 0x00781f0002047f89 */ /* 0x0030a400000e0000 */
.L_x_3556:
[----:B0-----:R-:W3:Y:S02]  /*b900*/  LDL R2, [R1+0x14] ;  /* 0x0000140001027983 */ /* 0x001ee40000100800 */
[----:B---3--:R-:W-:-:S05]  /*b910*/  VIADD R2, R2, 0x30 ;  /* 0x0000003002027836 */ /* 0x008fca0000000000 */
[----:B------:R-:W-:Y:S01]  /*b920*/  ISETP.GE.AND P1, PT, R2, R3, PT ;  /* 0x000000030200720c */ /* 0x000fe20003f26270 */
[----:B------:R0:W-:-:S12]  /*b930*/  STL [R1+0x48], R2 ;  /* 0x0000480201007387 */ /* 0x0001d80000100800 */
[----:B0-----:R-:W-:-:S05]  /*b940*/  @!P1 LEA R2, P2, R10, R0, 0x1 ;  /* 0x000000000a029211 */ /* 0x001fca00078408ff */
[----:B--2---:R-:W-:-:S05]  /*b950*/  @!P1 IMAD.X R3, RZ, RZ, R4, P2 ;  /* 0x000000ffff039224 */ /* 0x004fca00010e0604 */
[----:B------:R-:W-:Y:S01]  /*b960*/  @!PT LDS RZ, [RZ] ;  /* 0x00000000fffff984 */ /* 0x000fe20000000800 */
[----:B------:R-:W-:Y:S01]  /*b970*/  @!PT LDS RZ, [RZ] ;  /* 0x00000000fffff984 */ /* 0x000fe20000000800 */
[----:B------:R-:W-:Y:S01]  /*b980*/  @!PT LDS RZ, [RZ] ;  /* 0x00000000fffff984 */ /* 0x000fe20000000800 */
[----:B------:R0:W-:Y:S01]  /*b990*/  @!P1 LDGSTS.E.BYPASS.LTC128B.128 [R9+0x21c00], desc[UR38][R2.64], !P0 ;  /* 0x21c0000002099fae */ /* 0x0001e2000c101d66 */
[----:B------:R-:W-:Y:S01]  /*b9a0*/  NOP ;  /* 0x0000000000007918 */ /* 0x000fe20000000000 */
[----:B------:R-:W-:Y:S02]  /*b9b0*/  SYNCS.ARRIVE.TRANS64.RED.A0T1 RZ, [UR36+0x38800], RZ ;  /* 0x038800ffffff79a7 */ /* 0x000fe40008200424 */
[----:B------:R-:W-:Y:S01]  /*b9c0*/  ARRIVES.LDGSTSBAR.64.TRANSCNT [UR36+0x38800] ;  /* 0x03880000ff0079b0 */ /* 0x000fe20008000aa4 */
[----:B------:R-:W-:Y:S01]  /*b9d0*/  NOP ;  /* 0x0000000000007918 */ /* 0x000fe20000000000 */
[----:B------:R-:W-:Y:S01]  /*b9e0*/  ULDC.64 UR4, c[0x0][0x3d8] ;  /* 0x0000f60000047ab9 */ /* 0x000fe20000000a00 */
[----:B------:R-:W-:Y:S01]  /*b9f0*/  UIADD3 UR6, UR36, 0x26400, URZ ;  /* 0x0002640024067890 */ /* 0x000fe2000fffe03f */
[----:B------:R-:W-:Y:S01]  /*ba00*/  IMAD R0, R8, UR4, RZ ;  /* 0x0000000408007c24 */ /* 0x000fe2000f8e02ff */
[----:B------:R-:W-:Y:S01]  /*ba10*/  SYNCS.ARRIVE.TRANS64.A1T0 RZ, [UR36+0x38800], RZ ;  /* 0x038800ffffff79a7 */ /* 0x000fe20008100024 */
[----:B0-----:R-:W-:Y:S01]  /*ba20*/  IMAD.WIDE.U32 R2, R17, UR4, RZ ;  /* 0x0000000411027c25 */ /* 0x001fe2000f8e00ff */
[----:B------:R-:W-:-:S03]  /*ba30*/  ULOP3.LUT UP0, URZ, UR6, 0x3ff, URZ, 0xc0, !UPT ;  /* 0x000003ff063f7892 */ /* 0x000fc6000f80c03f */
[----:B------:R-:W-:Y:S01]  /*ba40*/  IMAD R0, R17, UR5, R0 ;  /* 0x0000000511007c24 */ /* 0x000fe2000f8e0200 */
[----:B------:R0:W-:Y:S02]  /*ba50*/  STL.64 [R1+0x38], R2 ;  /* 0x0000380201007387 */ /* 0x0001e40000100a00 */
[----:B------:R-:W-:Y:S01]  /*ba60*/  PLOP3.LUT P0, PT, PT, PT, UP0, 0x80, 0x0 ;  /* 0x000000000000781c */ /* 0x000fe20003f0f008 */
[----:B------:R-:W-:-:S05]  /*ba70*/  IMAD.IADD R0, R3, 0x1, R0 ;  /* 0x0000000103007824 */ /* 0x000fca00078e0200 */
[----:B------:R0:W-:Y:S07]  /*ba80*/  STL [R1+0x30], R0 ;  /* 0x0000300001007387 */ /* 0x0001ee0000100800 */
[----:B------:R-:W-:Y:S05]  /*ba90*/  @!P0 BRA `(.L_x_3444) ;  /* 0x0000000000408947 */ /* 0x000fea0003800000 */
[----:B0-----:R-:W-:Y:S01]  /*baa0*/  MOV R2, 0x0 ;  /* 0x0000000000027802 */ /* 0x001fe20000000f00 */
        /* <DEDUP_REMOVED lines=15> */
.L_x_3444:
[----:B------:R-:W2:Y:S01]  /*bba0*/  LDL.LU R5, [R1+0x30] ;  /* 0x0000300001057983 */ /* 0x000ea20000300800 */
[----:B------:R-:W1:Y:S01]  /*bbb0*/  LDC R8, c[0x0][0x448] ;  /* 0x00011200ff087b82 */ /* 0x000e620000000800 */
[----:B------:R-:W-:Y:S02]  /*bbc0*/  ULDC.64 UR4, c[0x0][0x3e0] ;  /* 0x0000f80000047ab9 */ /* 0x000fe40000000a00 */
[----:B0-----:R-:W2:Y:S04]  /*bbd0*/  LDL.LU.64 R2, [R1+0x38] ;  /* 0x0000380001027983 */ /* 0x001ea80000300a00 */
[----:B------:R-:W3:Y:S04]  /*bbe0*/  LDL.LU R0, [R1+0x44] ;  /* 0x0000440001007983 */ /* 0x000ee80000300800 */
[----:B------:R-:W4:Y:S04]  /*bbf0*/  LDL.LU R4, [R1+0x10] ;  /* 0x0000100001047983 */ /* 0x000f280000300800 */
[----:B------:R-:W5:Y:S01]  /*bc00*/  LDL.LU R6, [R1+0x18] ;  /* 0x0000180001067983 */ /* 0x000f620000300800 */
[----:B------:R-:W-:Y:S01]  /*bc10*/  LOP3.LUT R18, R18, 0xffffffef, RZ, 0xc0, !PT ;  /* 0xffffffef12127812 */ /* 0x000fe200078ec0ff */
[----:B------:R-:W0:Y:S01]  /*bc20*/  S2R R7, SR_TID.X ;  /* 0x0000000000077919 */ /* 0x000e220000002100 */
[----:B------:R-:W0:Y:S01]  /*bc30*/  S2R R9, SR_TID.X ;  /* 0x0000000000097919 */ /* 0x000e220000002100 */
[----:B-1----:R-:W-:Y:S01]  /*bc40*/  ISETP.NE.AND P0, PT, R8, 0x1, PT ;  /* 0x000000010800780c */ /* 0x002fe20003f05270 */
[----:B0-----:R-:W-:-:S02]  /*bc50*/  IMAD.SHL.U32 R7, R7, 0x8, RZ ;  /* 0x0000000807077824 */ /* 0x001fc400078e00ff */
[----:B------:R-:W-:-:S03]  /*bc60*/  IMAD.SHL.U32 R9, R9, 0x8, RZ ;  /* 0x0000000809097824 */ /* 0x000fc600078e00ff */
[----:B------:R-:W-:-:S04]  /*bc70*/  LOP3.LUT R7, R7, 0x38, RZ, 0xc0, !PT ;  /* 0x0000003807077812 */ /* 0x000fc800078ec0ff */
[C---:B------:R-:W-:Y:S02]  /*bc80*/  LOP3.LUT R10, R7.reuse, 0x80, RZ, 0xfc, !PT ;  /* 0x00000080070a7812 */ /* 0x040fe400078efcff */
[----:B------:R-:W-:Y:S02]  /*bc90*/  LOP3.LUT R7, R7, 0x40, RZ, 0xfc, !PT ;  /* 0x0000004007077812 */ /* 0x000fe400078efcff */
[----:B------:R-:W-:Y:S01]  /*bca0*/  LOP3.LUT R9, R9, 0x38, RZ, 0xc0, !PT ;  /* 0x0000003809097812 */ /* 0x000fe200078ec0ff */
[----:B--2---:R-:W-:Y:S02]  /*bcb0*/  IMAD.MOV.U32 R3, RZ, RZ, R5 ;  /* 0x000000ffff037224 */ /* 0x004fe400078e0005 */
[----:B------:R-:W0:Y:S01]  /*bcc0*/  @P0 LDC R5, c[0x0][0x450] ;  /* 0x00011400ff050b82 */ /* 0x000e220000000800 */
[----:B---3--:R-:W-:-:S04]  /*bcd0*/  IMAD R0, R0, UR4, RZ ;  /* 0x0000000400007c24 */ /* 0x008fc8000f8e02ff */
[C---:B----4-:R-:W-:Y:S02]  /*bce0*/  IMAD R0, R4.reuse, UR5, R0 ;  /* 0x0000000504007c24 */ /* 0x050fe4000f8e0200 */
[----:B------:R-:W-:Y:S01]  /*bcf0*/  IMAD.WIDE.U32 R2, R4, UR4, R2 ;  /* 0x0000000404027c25 */ /* 0x000fe2000f8e0002 */
[----:B------:R-:W-:-:S03]  /*bd00*/  ULDC.64 UR4, c[0x0][0x3d0] ;  /* 0x0000f40000047ab9 */ /* 0x000fc60000000a00 */
[----:B------:R-:W-:Y:S02]  /*bd10*/  IMAD.IADD R3, R3, 0x1, R0 ;  /* 0x0000000103037824 */ /* 0x000fe400078e0200 */
[----:B------:R-:W1:Y:S01]  /*bd20*/  @P0 LDC R0, c[0x0][0x44c] ;  /* 0x00011300ff000b82 */ /* 0x000e620000000800 */
[----:B-----5:R-:W-:Y:S02]  /*bd30*/  IMAD.MOV.U32 R4, RZ, RZ, R6 ;  /* 0x000000ffff047224 */ /* 0x020fe400078e0006 */
[----:B-1----:R-:W-:-:S05]  /*bd40*/  @P0 IMAD.HI.U32 R0, R6, R0, RZ ;  /* 0x0000000006000227 */ /* 0x002fca00078e00ff */
[----:B0-----:R-:W-:-:S04]  /*bd50*/  @P0 SHF.R.U32.HI R4, RZ, R5, R0 ;  /* 0x00000005ff040219 */ /* 0x001fc80000011600 */
[--C-:B------:R-:W-:Y:S01]  /*bd60*/  SHF.R.S32.HI R5, RZ, 0x1f, R4.reuse ;  /* 0x0000001fff057819 */ /* 0x100fe20000011404 */
[----:B------:R-:W-:Y:S02]  /*bd70*/  IMAD.MOV R0, RZ, RZ, -R4 ;  /* 0x000000ffff007224 */ /* 0x000fe400078e0a04 */
[----:B------:R-:W-:-:S04]  /*bd80*/  IMAD.WIDE.U32 R2, R4, UR4, R2 ;  /* 0x0000000404027c25 */ /* 0x000fc8000f8e0002 */
[----:B------:R-:W-:Y:S02]  /*bd90*/  IMAD R0, R8, R0, R6 ;  /* 0x0000000008007224 */ /* 0x000fe400078e0206 */
[----:B------:R-:W-:-:S04]  /*bda0*/  IMAD R5, R5, UR4, RZ ;  /* 0x0000000405057c24 */ /* 0x000fc8000f8e02ff */
[----:B------:R-:W-:Y:S01]  /*bdb0*/  IMAD R5, R4, UR5, R5 ;  /* 0x0000000504057c24 */ /* 0x000fe2000f8e0205 */
[----:B------:R-:W-:Y:S01]  /*bdc0*/  SHF.R.S32.HI R4, RZ, 0x1f, R0 ;  /* 0x0000001fff047819 */ /* 0x000fe20000011400 */
[----:B------:R-:W-:Y:S02]  /*bdd0*/  ULDC.64 UR4, c[0x0][0x3c8] ;  /* 0x0000f20000047ab9 */ /* 0x000fe40000000a00 */
[----:B------:R-:W-:Y:S02]  /*bde0*/  IMAD.IADD R3, R3, 0x1, R5 ;  /* 0x0000000103037824 */ /* 0x000fe400078e0205 */
[----:B------:R-:W-:Y:S02]  /*bdf0*/  IMAD R4, R4, UR4, RZ ;  /* 0x0000000404047c24 */ /* 0x000fe4000f8e02ff */
[----:B------:R-:W-:-:S04]  /*be00*/  IMAD.WIDE.U32 R2, R0, UR4, R2 ;  /* 0x0000000400027c25 */ /* 0x000fc8000f8e0002 */
[----:B------:R-:W-:Y:S01]  /*be10*/  IMAD R4, R0, UR5, R4 ;  /* 0x0000000500047c24 */ /* 0x000fe2000f8e0204 */
[----:B------:R-:W-:Y:S02]  /*be20*/  ULDC.64 UR4, c[0x0][0x390] ;  /* 0x0000e40000047ab9 */ /* 0x000fe40000000a00 */
[----:B------:R-:W-:Y:S01]  /*be30*/  LEA R0, P0, R2, UR4, 0x1 ;  /* 0x0000000402007c11 */ /* 0x000fe2000f8008ff */
[----:B------:R-:W-:Y:S01]  /*be40*/  ULDC UR4, c[0x0][0x3b8] ;  /* 0x0000ee0000047ab9 */ /* 0x000fe20000000800 */
[----:B------:R-:W-:Y:S01]  /*be50*/  IMAD.IADD R6, R3, 0x1, R4 ;  /* 0x0000000103067824 */ /* 0x000fe200078e0204 */
[----:B------:R-:W-:Y:S02]  /*be60*/  ISETP.GE.AND P1, PT, R7, UR4, PT ;  /* 0x0000000407007c0c */ /* 0x000fe4000bf26270 */
[----:B------:R-:W0:Y:S01]  /*be70*/  S2R R7, SR_TID.X ;  /* 0x0000000000077919 */ /* 0x000e220000002100 */
[----:B------:R-:W-:Y:S02]  /*be80*/  ISETP.GE.AND P2, PT, R10, UR4, PT ;  /* 0x000000040a007c0c */ /* 0x000fe4000bf46270 */
[----:B------:R-:W-:-:S02]  /*be90*/  LEA.HI.X R6, R2, UR5, R6, 0x1, P0 ;  /* 0x0000000502067c11 */ /* 0x000fc400080f0c06 */
[----:B------:R-:W-:Y:S02]  /*bea0*/  ISETP.GE.AND P3, PT, R9, UR4, PT ;  /* 0x0000000409007c0c */ /* 0x000fe4000bf66270 */
[----:B------:R-:W-:Y:S02]  /*beb0*/  SEL R2, RZ, 0x4, P2 ;  /* 0x00000004ff027807 */ /* 0x000fe40001000000 */
[----:B------:R-:W-:Y:S02]  /*bec0*/  SEL R4, RZ, 0x1, P3 ;  /* 0x00000001ff047807 */ /* 0x000fe40001800000 */
[----:B------:R-:W-:-:S04]  /*bed0*/  SEL R3, RZ, 0x2, P1 ;  /* 0x00000002ff037807 */ /* 0x000fc80000800000 */
[----:B------:R-:W-:-:S03]  /*bee0*/  IADD3 R2, R2, R3, R4 ;  /* 0x0000000302027210 */ /* 0x000fc60007ffe004 */
[----:B------:R-:W-:-:S04]  /*bef0*/  @P3 LOP3.LUT R18, R18, 0x10, RZ, 0xfc, !PT ;  /* 0x0000001012123812 */ /* 0x000fc800078efcff */
[----:B------:R-:W-:-:S04]  /*bf00*/  LOP3.LUT R18, R18, 0xfffffffb, RZ, 0xc0, !PT ;  /* 0xfffffffb12127812 */ /* 0x000fc800078ec0ff */
[----:B------:R-:W-:-:S04]  /*bf10*/  @P2 LOP3.LUT R18, R18, 0x4, RZ, 0xfc, !PT ;  /* 0x0000000412122812 */ /* 0x000fc800078efcff */
[----:B------:R-:W-:Y:S01]  /*bf20*/  LOP3.LUT R18, R18, 0xfffffff7, RZ, 0xc0, !PT ;  /* 0xfffffff712127812 */ /* 0x000fe200078ec0ff */
[----:B0-----:R-:W-:-:S03]  /*bf30*/  IMAD.SHL.U32 R7, R7, 0x8, RZ ;  /* 0x0000000807077824 */ /* 0x001fc600078e00ff */
[----:B------:R-:W-:Y:S02]  /*bf40*/  @P1 LOP3.LUT R18, R18, 0x8, RZ, 0xfc, !PT ;  /* 0x0000000812121812 */ /* 0x000fe400078efcff */
[----:B------:R-:W-:-:S04]  /*bf50*/  LOP3.LUT R7, R7, 0x38, RZ, 0xc0, !PT ;  /* 0x0000003807077812 */ /* 0x000fc800078ec0ff */
[C---:B------:R-:W-:Y:S02]  /*bf60*/  LOP3.LUT R10, R7.reuse, 0x100, RZ, 0xfc, !PT ;  /* 0x00000100070a7812 */ /* 0x040fe400078efcff */
[----:B------:R-:W-:Y:S02]  /*bf70*/  LOP3.LUT R7, R7, 0xc0, RZ, 0xfc, !PT ;  /* 0x000000c007077812 */ /* 0x000fe400078efcff */
[----:B------:R-:W-:Y:S02]  /*bf80*/  ISETP.GE.AND P0, PT, R10, UR4, PT ;  /* 0x000000040a007c0c */ /* 0x000fe4000bf06270 */
[----:B------:R-:W0:Y:S01]  /*bf90*/  S2R R10, SR_TID.X ;  /* 0x00000000000a7919 */ /* 0x000e220000002100 */
[----:B------:R-:W-:Y:S02]  /*bfa0*/  ISETP.GE.AND P5, PT, R7, UR4, PT ;  /* 0x0000000407007c0c */ /* 0x000fe4000bfa6270 */
[----:B------:R-:W-:Y:S01]  /*bfb0*/  SEL R4, RZ, 0x10, P0 ;  /* 0x00000010ff047807 */ /* 0x000fe20000000000 */
[----:B------:R-:W1:Y:S01]  /*bfc0*/  S2R R7, SR_TID.X ;  /* 0x0000000000077919 */ /* 0x000e620000002100 */
[----:B------:R-:W-:-:S04]  /*bfd0*/  SEL R3, RZ, 0x8, P5 ;  /* 0x00000008ff037807 */ /* 0x000fc80002800000 */
[----:B------:R-:W-:Y:S01]  /*bfe0*/  IADD3 R2, R4, R2, R3 ;  /* 0x0000000204027210 */ /* 0x000fe20007ffe003 */
[----:B0-----:R-:W-:Y:S02]  /*bff0*/  IMAD.SHL.U32 R10, R10, 0x8, RZ ;  /* 0x000000080a0a7824 */ /* 0x001fe400078e00ff */
[----:B-1----:R-:W-:-:S03]  /*c000*/  IMAD.SHL.U32 R7, R7, 0x8, RZ ;  /* 0x0000000807077824 */ /* 0x002fc600078e00ff */
[----:B------:R-:W-:-:S04]  /*c010*/  LOP3.LUT R10, R10, 0x38, RZ, 0xc0, !PT ;  /* 0x000000380a0a7812 */ /* 0x000fc800078ec0ff */
[----:B------:R-:W-:Y:S02]  /*c020*/  LOP3.LUT R11, R10, 0x180, RZ, 0xfc, !PT ;  /* 0x000001800a0b7812 */ /* 0x000fe400078efcff */
[----:B------:R-:W-:Y:S02]  /*c030*/  LOP3.LUT R7, R7, 0x38, RZ, 0xc0, !PT ;  /* 0x0000003807077812 */ /* 0x000fe400078ec0ff */
[----:B------:R-:W-:Y:S02]  /*c040*/  ISETP.GE.AND P1, PT, R11, UR4, PT ;  /* 0x000000040b007c0c */ /* 0x000fe4000bf26270 */
[C---:B------:R-:W-:Y:S02]  /*c050*/  LOP3.LUT R10, R7.reuse, 0x140, RZ, 0xfc, !PT ;  /* 0x00000140070a7812 */ /* 0x040fe400078efcff */
[----:B------:R-:W-:Y:S02]  /*c060*/  SEL R5, RZ, 0x40, P1 ;  /* 0x00000040ff057807 */ /* 0x000fe40000800000 */
[----:B------:R-:W-:-:S02]  /*c070*/  LOP3.LUT R7, R7, 0x1c0, RZ, 0xfc, !PT ;  /* 0x000001c007077812 */ /* 0x000fc400078efcff */
[----:B------:R-:W-:Y:S02]  /*c080*/  ISETP.GE.AND P1, PT, R10, UR4, PT ;  /* 0x000000040a007c0c */ /* 0x000fe4000bf26270 */
[----:B------:R-:W-:Y:S01]  /*c090*/  ISETP.GE.AND P2, PT, R7, UR4, PT ;  /* 0x0000000407007c0c */ /* 0x000fe2000bf46270 */
[----:B------:R-:W-:Y:S01]  /*c0a0*/  UMOV UR4, 0xffffffff ;  /* 0xffffffff00047882 */ /* 0x000fe20000000000 */
[----:B------:R-:W-:Y:S02]  /*c0b0*/  SEL R3, RZ, 0x20, P1 ;  /* 0x00000020ff037807 */ /* 0x000fe40000800000 */
[----:B------:R-:W-:Y:S02]  /*c0c0*/  SEL R7, RZ, 0x80, P2 ;  /* 0x00000080ff077807 */ /* 0x000fe40001000000 */
[----:B------:R-:W-:-:S05]  /*c0d0*/  IADD3 R5, R5, R2, R3 ;  /* 0x0000000205057210 */ /* 0x000fca0007ffe003 */
[----:B------:R-:W-:Y:S01]  /*c0e0*/  IMAD.IADD R7, R5, 0x1, R7 ;  /* 0x0000000105077824 */ /* 0x000fe200078e0207 */
[----:B------:R-:W-:Y:S06]  /*c0f0*/  BRA.DIV UR4, `(.L_x_3445) ;  /* 0x0000004a04247947 */ /* 0x000fec000b800000 */
[----:B------:R-:W2:Y:S01]  /*c100*/  LDL.LU R3, [R1+0x14] ;  /* 0x0000140001037983 */ /* 0x000ea20000300800 */
[----:B------:R-:W-:-:S03]  /*c110*/  ULDC UR4, c[0x0][0x288] ;  /* 0x0000a20000047ab9 */ /* 0x000fc60000000800 */
[----:B------:R-:W3:Y:S04]  /*c120*/  LDL.LU R2, [R1+0x28] ;  /* 0x0000280001027983 */ /* 0x000ee80000300800 */
[----:B------:R-:W4:Y:S01]  /*c130*/  LDL R11, [R1+0x4] ;  /* 0x00000400010b7983 */ /* 0x000f220000100800 */
[----:B------:R-:W-:Y:S01]  /*c140*/  IMAD R4, R8, UR4, RZ ;  /* 0x0000000408047c24 */ /* 0x000fe2000f8e02ff */
[----:B------:R-:W-:Y:S02]  /*c150*/  LOP3.LUT R18, R18, 0xfffffdff, RZ, 0xc0, !PT ;  /* 0xfffffdff12127812 */ /* 0x000fe400078ec0ff */
[----:B------:R-:W5:Y:S02]  /*c160*/  LDL.LU R13, [R1+0x2c] ;  /* 0x00002c00010d7983 */ /* 0x000f640000300800 */
[----:B------:R-:W-:Y:S01]  /*c170*/  @P0 LOP3.LUT R18, R18, 0x200, RZ, 0xfc, !PT ;  /* 0x0000020012120812 */ /* 0x000fe200078efcff */
[----:B------:R-:W0:Y:S03]  /*c180*/  S2R R12, SR_TID.X ;  /* 0x00000000000c7919 */ /* 0x000e260000002100 */
[----:B------:R-:W-:-:S02]  /*c190*/  LOP3.LUT P0, RZ, R18, 0x10, RZ, 0xc0, !PT ;  /* 0x0000001012ff7812 */ /* 0x000fc4000780c0ff */
[----:B------:R-:W-:-:S04]  /*c1a0*/  LOP3.LUT R18, R18, 0xfffffeff, RZ, 0xc0, !PT ;  /* 0xfffffeff12127812 */ /* 0x000fc800078ec0ff */
[----:B------:R-:W-:-:S04]  /*c1b0*/  @P1 LOP3.LUT R18, R18, 0x100, RZ, 0xfc, !PT ;  /* 0x0000010012121812 */ /* 0x000fc800078efcff */
[----:B------:R-:W-:Y:S01]  /*c1c0*/  LOP3.LUT P1, RZ, R18, 0x8, RZ, 0xc0, !PT ;  /* 0x0000000812ff7812 */ /* 0x000fe2000782c0ff */
[----:B0-----:R-:W-:-:S05]  /*c1d0*/  IMAD.SHL.U32 R12, R12, 0x8, RZ ;  /* 0x000000080c0c7824 */ /* 0x001fca00078e00ff */
[----:B------:R-:W-:Y:S02]  /*c1e0*/  LOP3.LUT R12, R12, 0x38, RZ, 0xc0, !PT ;  /* 0x000000380c0c7812 */ /* 0x000fe400078ec0ff */
[----:B------:R-:W-:Y:S01]  /*c1f0*/  LOP3.LUT R18, R18, 0xffffff7f, RZ, 0xc0, !PT ;  /* 0xffffff7f12127812 */ /* 0x000fe200078ec0ff */
[----:B------:R-:W-:Y:S01]  /*c200*/  SHFL.IDX PT, R14, R0, 0x1, 0x181f ;  /* 0x00381f00000e7f89 */ /* 0x000fe200000e0000 */
[----:B--2---:R-:W-:-:S03]  /*c210*/  ISETP.GE.AND P2, PT, R3, R4, PT ;  /* 0x000000040300720c */ /* 0x004fc60003f46270 */
[----:B------:R-:W0:Y:S01]  /*c220*/  SHFL.IDX PT, R3, R0, RZ, 0x181f ;  /* 0x00181fff00037589 */ /* 0x000e2200000e0000 */
[----:B---3--:R-:W-:-:S03]  /*c230*/  ISETP.GE.AND P3, PT, R2, R4, PT ;  /* 0x000000040200720c */ /* 0x008fc60003f66270 */
[----:B------:R-:W1:Y:S06]  /*c240*/  SHFL.IDX PT, R2, R6, RZ, 0x181f ;  /* 0x00181fff06027589 */ /* 0x000e6c00000e0000 */
[----:B0-----:R-:W-:-:S05]  /*c250*/  @!P2 LEA R3, P6, R12, R3, 0x1 ;  /* 0x000000030c03a211 */ /* 0x001fca00078c08ff */
[----:B-1----:R-:W-:-:S05]  /*c260*/  @!P2 IMAD.X R2, RZ, RZ, R2, P6 ;  /* 0x000000ffff02a224 */ /* 0x002fca00030e0602 */
[-C--:B------:R-:W-:Y:S02]  /*c270*/  @!P2 LOP3.LUT R3, R3, R2.reuse, RZ, 0x3c, !PT ;  /* 0x000000020303a212 */ /* 0x080fe400078e3cff */
[----:B------:R-:W-:Y:S02]  /*c280*/  @!P2 LOP3.LUT R8, R5, 0x40, RZ, 0xc0, !PT ;  /* 0x000000400508a812 */ /* 0x000fe400078ec0ff */
[C---:B------:R-:W-:Y:S02]  /*c290*/  @!P2 LOP3.LUT R2, R3.reuse, R2, RZ, 0x3c, !PT ;  /* 0x000000020302a212 */ /* 0x040fe400078e3cff */
[----:B------:R-:W-:Y:S02]  /*c2a0*/  @P3 LOP3.LUT R18, R18, 0x80, RZ, 0xfc, !PT ;  /* 0x0000008012123812 */ /* 0x000fe400078efcff */
[----:B------:R-:W-:Y:S02]  /*c2b0*/  @!P2 LOP3.LUT R3, R3, R2, RZ, 0x3c, !PT ;  /* 0x000000020303a212 */ /* 0x000fe400078e3cff */
[----:B------:R-:W-:-:S02]  /*c2c0*/  @!P2 SHF.R.U32.HI R8, RZ, 0x2, R8 ;  /* 0x00000002ff08a819 */ /* 0x000fc40000011608 */
[----:B------:R-:W-:Y:S01]  /*c2d0*/  LOP3.LUT P6, RZ, R18, 0x4, RZ, 0xc0, !PT ;  /* 0x0000000412ff7812 */ /* 0x000fe200078cc0ff */
[----:B----4-:R-:W-:Y:S01]  /*c2e0*/  @!P2 LDGSTS.E.BYPASS.LTC128B.128 [R11+0x26400], desc[UR38][R2.64], !P0 ;  /* 0x26400000020bafae */ /* 0x010fe2000c101d66 */
[----:B------:R-:W-:Y:S02]  /*c2f0*/  @!P2 ISETP.NE.U32.AND P3, PT, R8, RZ, PT ;  /* 0x000000ff0800a20c */ /* 0x000fe40003f65070 */
[----:B------:R-:W-:Y:S01]  /*c300*/  @!P2 LOP3.LUT R8, R7, 0x80, RZ, 0xc0, !PT ;  /* 0x000000800708a812 */ /* 0x000fe200078ec0ff */
[----:B------:R-:W-:Y:S01]  /*c310*/  @!P2 LDGSTS.E.BYPASS.LTC128B.128 [R11+0x28400], desc[UR38][R2.64+0x80], !P1 ;  /* 0x28400080020bafae */ /* 0x000fe2000c901d66 */
[C---:B------:R-:W-:Y:S02]  /*c320*/  LOP3.LUT P0, RZ, R18.reuse, 0x200, RZ, 0xc0, !PT ;  /* 0x0000020012ff7812 */ /* 0x040fe4000780c0ff */
[----:B------:R-:W-:Y:S02]  /*c330*/  LOP3.LUT P1, RZ, R18, 0x100, RZ, 0xc0, !PT ;  /* 0x0000010012ff7812 */ /* 0x000fe4000782c0ff */
[----:B------:R-:W-:-:S03]  /*c340*/  @!P2 SHF.R.U32.HI R8, RZ, 0x3, R8 ;  /* 0x00000003ff08a819 */ /* 0x000fc60000011608 */
[----:B------:R-:W-:Y:S01]  /*c350*/  @!P2 LDGSTS.E.BYPASS.LTC128B.128 [R11+0x2a400], desc[UR38][R2.64+0x100], !P6 ;  /* 0x2a400100020bafae */ /* 0x000fe2000f101d66 */
[----:B------:R-:W-:-:S03]  /*c360*/  @!P2 ISETP.NE.U32.AND P4, PT, R8, RZ, PT ;  /* 0x000000ff0800a20c */ /* 0x000fc60003f85070 */
[----:B------:R-:W0:Y:S04]  /*c370*/  SHFL.IDX PT, R8, R6, 0x1, 0x181f ;  /* 0x00381f0006087f89 */ /* 0x000e2800000e0000 */
[----:B------:R-:W-:Y:S04]  /*c380*/  @!P2 LDGSTS.E.BYPASS.LTC128B.128 [R11+0x2c400], desc[UR38][R2.64+0x180], !P5 ;  /* 0x2c400180020bafae */ /* 0x000fe8000e901d66 */
[----:B------:R-:W-:Y:S04]  /*c390*/  @!P2 LDGSTS.E.BYPASS.LTC128B.128 [R11+0x2e400], desc[UR38][R2.64+0x200], !P0 ;  /* 0x2e400200020bafae */ /* 0x000fe8000c101d66 */
[----:B------:R-:W-:Y:S04]  /*c3a0*/  @!P2 LDGSTS.E.BYPASS.LTC128B.128 [R11+0x30400], desc[UR38][R2.64+0x280], !P1 ;  /* 0x30400280020bafae */ /* 0x000fe8000c901d66 */
[----:B------:R-:W-:Y:S01]  /*c3b0*/  @!P2 LDGSTS.E.BYPASS.LTC128B.128 [R11+0x32400], desc[UR38][R2.64+0x300], P3 ;  /* 0x32400300020bafae */ /* 0x000fe20009901d66 */
[----:B------:R-:W-:-:S03]  /*c3c0*/  LOP3.LUT P3, RZ, R18, 0x80, RZ, 0xc0, !PT ;  /* 0x0000008012ff7812 */ /* 0x000fc6000786c0ff */
[----:B------:R1:W-:Y:S10]  /*c3d0*/  @!P2 LDGSTS.E.BYPASS.LTC128B.128 [R11+0x34400], desc[UR38][R2.64+0x380], P4 ;  /* 0x34400380020bafae */ /* 0x0003f4000a101d66 */
[----:B------:R-:W-:-:S05]  /*c3e0*/  @!P3 LEA R9, P4, R12, R14, 0x1 ;  /* 0x0000000e0c09b211 */ /* 0x000fca00078808ff */
[----:B0-----:R-:W-:Y:S01]  /*c3f0*/  @!P3 IMAD.X R10, RZ, RZ, R8, P4 ;  /* 0x000000ffff0ab224 */ /* 0x001fe200020e0608 */
[C---:B------:R-:W-:Y:S02]  /*c400*/  LOP3.LUT P4, RZ, R18.reuse, 0x10, RZ, 0xc0, !PT ;  /* 0x0000001012ff7812 */ /* 0x040fe4000788c0ff */
[----:B------:R-:W-:Y:S01]  /*c410*/  @!P3 LOP3.LUT R8, R5, 0x40, RZ, 0xc0, !PT ;  /* 0x000000400508b812 */ /* 0x000fe200078ec0ff */
[----:B-1----:R-:W-:Y:S01]  /*c420*/  @!P3 IMAD.MOV.U32 R2, RZ, RZ, R9 ;  /* 0x000000ffff02b224 */ /* 0x002fe200078e0009 */
[----:B------:R-:W-:Y:S01]  /*c430*/  LOP3.LUT P2, RZ, R18, 0x8, RZ, 0xc0, !PT ;  /* 0x0000000812ff7812 */ /* 0x000fe2000784c0ff */
[----:B------:R-:W-:Y:S01]  /*c440*/  @!P3 IMAD.MOV.U32 R3, RZ, RZ, R10 ;  /* 0x000000ffff03b224 */ /* 0x000fe200078e000a */
[----:B------:R-:W-:-:S07]  /*c450*/  @!P3 SHF.R.U32.HI R8, RZ, 0x2, R8 ;  /* 0x00000002ff08b819 */ /* 0x000fce0000011608 */
[----:B------:R-:W-:Y:S01]  /*c460*/  @!P3 LDGSTS.E.BYPASS.LTC128B.128 [R11+0x26c00], desc[UR38][R2.64], !P4 ;  /* 0x26c00000020bbfae */ /* 0x000fe2000e101d66 */
[----:B------:R-:W-:Y:S02]  /*c470*/  @!P3 ISETP.NE.U32.AND P4, PT, R8, RZ, PT ;  /* 0x000000ff0800b20c */ /* 0x000fe40003f85070 */
[----:B------:R-:W-:Y:S01]  /*c480*/  @!P3 LOP3.LUT R8, R7, 0x80, RZ, 0xc0, !PT ;  /* 0x000000800708b812 */ /* 0x000fe200078ec0ff */
[----:B------:R-:W-:Y:S03]  /*c490*/  @!P3 LDGSTS.E.BYPASS.LTC128B.128 [R11+0x28c00], desc[UR38][R2.64+0x80], !P2 ;  /* 0x28c00080020bbfae */ /* 0x000fe6000d101d66 */
[----:B------:R-:W-:Y:S01]  /*c4a0*/  @!P3 SHF.R.U32.HI R8, RZ, 0x3, R8 ;  /* 0x00000003ff08b819 */ /* 0x000fe20000011608 */
[----:B------:R-:W-:Y:S04]  /*c4b0*/  @!P3 LDGSTS.E.BYPASS.LTC128B.128 [R11+0x2ac00], desc[UR38][R2.64+0x100], !P6 ;  /* 0x2ac00100020bbfae */ /* 0x000fe8000f101d66 */
[----:B------:R-:W-:Y:S04]  /*c4c0*/  @!P3 LDGSTS.E.BYPASS.LTC128B.128 [R11+0x2cc00], desc[UR38][R2.64+0x180], !P5 ;  /* 0x2cc00180020bbfae */ /* 0x000fe8000e901d66 */
[----:B------:R-:W-:Y:S04]  /*c4d0*/  @!P3 LDGSTS.E.BYPASS.LTC128B.128 [R11+0x2ec00], desc[UR38][R2.64+0x200], !P0 ;  /* 0x2ec00200020bbfae */ /* 0x000fe8000c101d66 */
[----:B------:R-:W-:Y:S04]  /*c4e0*/  @!P3 LDGSTS.E.BYPASS.LTC128B.128 [R11+0x30c00], desc[UR38][R2.64+0x280], !P1 ;  /* 0x30c00280020bbfae */ /* 0x000fe8000c901d66 */
[----:B------:R-:W-:Y:S01]  /*c4f0*/  @!P3 LDGSTS.E.BYPASS.LTC128B.128 [R11+0x32c00], desc[UR38][R2.64+0x300], P4 ;  /* 0x32c00300020bbfae */ /* 0x000fe2000a101d66 */
[----:B------:R-:W-:-:S13]  /*c500*/  @!P3 ISETP.NE.U32.AND P4, PT, R8, RZ, PT ;  /* 0x000000ff0800b20c */ /* 0x000fda0003f85070 */
[----:B------:R0:W-:Y:S01]  /*c510*/  @!P3 LDGSTS.E.BYPASS.LTC128B.128 [R11+0x34c00], desc[UR38][R2.64+0x380], P4 ;  /* 0x34c00380020bbfae */ /* 0x0001e2000a101d66 */
[----:B-----5:R-:W-:-:S03]  /*c520*/  ISETP.GE.AND P2, PT, R13, R4, PT ;  /* 0x000000040d00720c */ /* 0x020fc60003f46270 */
[----:B0-----:R-:W0:Y:S04]  /*c530*/  SHFL.IDX PT, R3, R0, 0x2, 0x181f ;  /* 0x00581f0000037f89 */ /* 0x001e2800000e0000 */
[----:B------:R-:W1:Y:S06]  /*c540*/  SHFL.IDX PT, R2, R6, 0x2, 0x181f ;  /* 0x00581f0006027f89 */ /* 0x000e6c00000e0000 */
[----:B------:R-:W-:-:S02]  /*c550*/  @!P2 LOP3.LUT R8, R5, 0x40, RZ, 0xc0, !PT ;  /* 0x000000400508a812 */ /* 0x000fc400078ec0ff */
[----:B0-----:R-:W-:-:S05]  /*c560*/  @!P2 LEA R3, P4, R12, R3, 0x1 ;  /* 0x000000030c03a211 */ /* 0x001fca00078808ff */
[----:B-1----:R-:W-:Y:S01]  /*c570*/  @!P2 IMAD.X R2, RZ, RZ, R2, P4 ;  /* 0x000000ffff02a224 */ /* 0x002fe200020e0602 */
[----:B------:R-:W-:-:S04]  /*c580*/  LOP3.LUT P4, RZ, R18, 0x10, RZ, 0xc0, !PT ;  /* 0x0000001012ff7812 */ /* 0x000fc8000788c0ff */
[----:B------:R-:W-:-:S04]  /*c590*/  @!P2 LOP3.LUT R3, R3, R2, RZ, 0x3c, !PT ;  /* 0x000000020303a212 */ /* 0x000fc800078e3cff */
[C---:B------:R-:W-:Y:S02]  /*c5a0*/  @!P2 LOP3.LUT R2, R3.reuse, R2, RZ, 0x3c, !PT ;  /* 0x000000020302a212 */ /* 0x040fe400078e3cff */
[----:B------:R-:W-:Y:S02]  /*c5b0*/  LOP3.LUT P3, RZ, R18, 0x8, RZ, 0xc0, !PT ;  /* 0x0000000812ff7812 */ /* 0x000fe4000786c0ff */
[----:B------:R-:W-:Y:S02]  /*c5c0*/  @!P2 LOP3.LUT R3, R3, R2, RZ, 0x3c, !PT ;  /* 0x000000020303a212 */ /* 0x000fe400078e3cff */
[----:B------:R-:W-:-:S03]  /*c5d0*/  @!P2 SHF.R.U32.HI R8, RZ, 0x2, R8 ;  /* 0x00000002ff08a819 */ /* 0x000fc60000011608 */
[----:B------:R0:W-:Y:S01]  /*c5e0*/  @!P2 LDGSTS.E.BYPASS.LTC128B.128 [R11+0x27400], desc[UR38][R2.64], !P4 ;  /* 0x27400000020bafae */ /* 0x0001e2000e101d66 */
[----:B------:R-:W-:Y:S02]  /*c5f0*/  @!P2 ISETP.NE.U32.AND P4, PT, R8, RZ, PT ;  /* 0x000000ff0800a20c */ /* 0x000fe40003f85070 */
[----:B------:R-:W-:-:S03]  /*c600*/  @!P2 LOP3.LUT R8, R7, 0x80, RZ, 0xc0, !PT ;  /* 0x000000800708a812 */ /* 0x000fc600078ec0ff */
[----:B------:R0:W-:Y:S01]  /*c610*/  @!P2 LDGSTS.E.BYPASS.LTC128B.128 [R11+0x29400], desc[UR38][R2.64+0x80], !P3 ;  /* 0x29400080020bafae */ /* 0x0001e2000d901d66 */
[----:B------:R-:W-:-:S03]  /*c620*/  @!P2 SHF.R.U32.HI R8, RZ, 0x3, R8 ;  /* 0x00000003ff08a819 */ /* 0x000fc60000011608 */
[----:B------:R0:W-:Y:S04]  /*c630*/  @!P2 LDGSTS.E.BYPASS.LTC128B.128 [R11+0x2b400], desc[UR38][R2.64+0x100], !P6 ;  /* 0x2b400100020bafae */ /* 0x0001e8000f101d66 */
[----:B------:R0:W-:Y:S04]  /*c640*/  @!P2 LDGSTS.E.BYPASS.LTC128B.128 [R11+0x2d400], desc[UR38][R2.64+0x180], !P5 ;  /* 0x2d400180020bafae */ /* 0x0001e8000e901d66 */
[----:B------:R0:W-:Y:S04]  /*c650*/  @!P2 LDGSTS.E.BYPASS.LTC128B.128 [R11+0x2f400], desc[UR38][R2.64+0x200], !P0 ;  /* 0x2f400200020bafae */ /* 0x0001e8000c101d66 */
[----:B------:R0:W-:Y:S04]  /*c660*/  @!P2 LDGSTS.E.BYPASS.LTC128B.128 [R11+0x31400], desc[UR38][R2.64+0x280], !P1 ;  /* 0x31400280020bafae */ /* 0x0001e8000c901d66 */
[----:B------:R0:W-:Y:S01]  /*c670*/  @!P2 LDGSTS.E.BYPASS.LTC128B.128 [R11+0x33400], desc[UR38][R2.64+0x300], P4 ;  /* 0x33400300020bafae */ /* 0x0001e2000a101d66 */
[----:B------:R-:W-:-:S03]  /*c680*/  @!P2 ISETP.NE.U32.AND P4, PT, R8, RZ, PT ;  /* 0x000000ff0800a20c */ /* 0x000fc60003f85070 */
[----:B------:R-:W1:Y:S04]  /*c690*/  SHFL.IDX PT, R6, R6, 0x3, 0x181f ;  /* 0x00781f0006067f89 */ /* 0x000e6800000e0000 */
[----:B------:R-:W2:Y:S06]  /*c6a0*/  SHFL.IDX PT, R0, R0, 0x3, 0x181f ;  /* 0x00781f0000007f89 */ /* 0x000eac00000e0000 */
[----:B------:R0:W-:Y:S02]  /*c6b0*/  @!P2 LDGSTS.E.BYPASS.LTC128B.128 [R11+0x35400], desc[UR38][R2.64+0x380], P4 ;  /* 0x35400380020bafae */ /* 0x0001e4000a101d66 */
.L_x_3566:
[----:B0-----:R-:W3:Y:S01]  /*c6c0*/  LDL.LU R2, [R1+0x48] ;  /* 0x0000480001027983 */ /* 0x001ee20000300800 */
[----:B------:R-:W-:Y:S01]  /*c6d0*/  BSSY B0, `(.L_x_3446) ;  /* 0x000001d000007945 */ /* 0x000fe20003800000 */
[----:B---3--:R-:W-:-:S13]  /*c6e0*/  ISETP.GE.AND P2, PT, R2, R4, PT ;  /* 0x000000040200720c */ /* 0x008fda0003f46270 */
[----:B------:R-:W-:Y:S05]  /*c6f0*/  @P2 BRA `(.L_x_3447) ;  /* 0x0000000000682947 */ /* 0x000fea0003800000 */
[----:B------:R-:W3:Y:S01]  /*c700*/  LDL R8, [R1+0x4] ;  /* 0x0000040001087983 */ /* 0x000ee20000100800 */
[C---:B------:R-:W-:Y:S02]  /*c710*/  LOP3.LUT P6, RZ, R18.reuse, 0x10, RZ, 0xc0, !PT ;  /* 0x0000001012ff7812 */ /* 0x040fe400078cc0ff */
[C---:B------:R-:W-:Y:S01]  /*c720*/  LOP3.LUT P4, RZ, R18.reuse, 0x8, RZ, 0xc0, !PT ;  /* 0x0000000812ff7812 */ /* 0x040fe2000788c0ff */
[----:B------:R-:W0:Y:S01]  /*c730*/  S2R R2, SR_TID.X ;  /* 0x0000000000027919 */ /* 0x000e220000002100 */
[----:B------:R-:W-:Y:S02]  /*c740*/  LOP3.LUT P3, RZ, R18, 0x4, RZ, 0xc0, !PT ;  /* 0x0000000412ff7812 */ /* 0x000fe4000786c0ff */
[----:B------:R-:W-:Y:S02]  /*c750*/  LOP3.LUT R5, R5, 0x40, RZ, 0xc0, !PT ;  /* 0x0000004005057812 */ /* 0x000fe400078ec0ff */
[----:B------:R-:W-:Y:S02]  /*c760*/  LOP3.LUT R7, R7, 0x80, RZ, 0xc0, !PT ;  /* 0x0000008007077812 */ /* 0x000fe400078ec0ff */
[----:B------:R-:W-:-:S02]  /*c770*/  SHF.R.U32.HI R5, RZ, 0x2, R5 ;  /* 0x00000002ff057819 */ /* 0x000fc40000011605 */
[----:B------:R-:W-:Y:S01]  /*c780*/  SHF.R.U32.HI R7, RZ, 0x3, R7 ;  /* 0x00000003ff077819 */ /* 0x000fe20000011607 */
[----:B0-----:R-:W-:-:S05]  /*c790*/  IMAD.SHL.U32 R2, R2, 0x8, RZ ;  /* 0x0000000802027824 */ /* 0x001fca00078e00ff */
[----:B------:R-:W-:-:S04]  /*c7a0*/  LOP3.LUT R2, R2, 0x38, RZ, 0xc0, !PT ;  /* 0x0000003802027812 */ /* 0x000fc800078ec0ff */
[----:B--2---:R-:W-:-:S05]  /*c7b0*/  LEA R2, P2, R2, R0, 0x1 ;  /* 0x0000000002027211 */ /* 0x004fca00078408ff */
[----:B-1----:R-:W-:Y:S01]  /*c7c0*/  IMAD.X R3, RZ, RZ, R6, P2 ;  /* 0x000000ffff037224 */ /* 0x002fe200010e0606 */
[----:B------:R-:W-:-:S04]  /*c7d0*/  ISETP.NE.U32.AND P2, PT, R5, RZ, PT ;  /* 0x000000ff0500720c */ /* 0x000fc80003f45070 */
[----:B------:R-:W-:Y:S01]  /*c7e0*/  @!PT LDS RZ, [RZ] ;  /* 0x00000000fffff984 */ /* 0x000fe20000000800 */
[----:B------:R-:W-:Y:S01]  /*c7f0*/  @!PT LDS RZ, [RZ] ;  /* 0x00000000fffff984 */ /* 0x000fe20000000800 */
[----:B------:R-:W-:Y:S01]  /*c800*/  @!PT LDS RZ, [RZ] ;  /* 0x00000000fffff984 */ /* 0x000fe20000000800 */
[----:B---3--:R0:W-:Y:S04]  /*c810*/  LDGSTS.E.BYPASS.LTC128B.128 [R8+0x27c00], desc[UR38][R2.64], !P6 ;  /* 0x27c0000002087fae */ /* 0x0081e8000f101d66 */
[----:B------:R0:W-:Y:S04]  /*c820*/  LDGSTS.E.BYPASS.LTC128B.128 [R8+0x29c00], desc[UR38][R2.64+0x80], !P4 ;  /* 0x29c0008002087fae */ /* 0x0001e8000e101d66 */
[----:B------:R0:W-:Y:S01]  /*c830*/  LDGSTS.E.BYPASS.LTC128B.128 [R8+0x2bc00], desc[UR38][R2.64+0x100], !P3 ;  /* 0x2bc0010002087fae */ /* 0x0001e2000d901d66 */
[----:B------:R-:W-:-:S03]  /*c840*/  ISETP.NE.U32.AND P3, PT, R7, RZ, PT ;  /* 0x000000ff0700720c */ /* 0x000fc60003f65070 */
[----:B------:R0:W-:Y:S04]  /*c850*/  LDGSTS.E.BYPASS.LTC128B.128 [R8+0x2dc00], desc[UR38][R2.64+0x180], !P5 ;  /* 0x2dc0018002087fae */ /* 0x0001e8000e901d66 */
[----:B------:R0:W-:Y:S04]  /*c860*/  LDGSTS.E.BYPASS.LTC128B.128 [R8+0x2fc00], desc[UR38][R2.64+0x200], !P0 ;  /* 0x2fc0020002087fae */ /* 0x0001e8000c101d66 */
[----:B------:R0:W-:Y:S04]  /*c870*/  LDGSTS.E.BYPASS.LTC128B.128 [R8+0x31c00], desc[UR38][R2.64+0x280], !P1 ;  /* 0x31c0028002087fae */ /* 0x0001e8000c901d66 */
[----:B------:R0:W-:Y:S04]  /*c880*/  LDGSTS.E.BYPASS.LTC128B.128 [R8+0x33c00], desc[UR38][R2.64+0x300], P2 ;  /* 0x33c0030002087fae */ /* 0x0001e80009101d66 */
[----:B------:R0:W-:Y:S02]  /*c890*/  LDGSTS.E.BYPASS.LTC128B.128 [R8+0x35c00], desc[UR38][R2.64+0x380], P3 ;  /* 0x35c0038002087fae */ /* 0x0001e40009901d66 */
.L_x_3447:
[----:B------:R-:W-:Y:S05]  /*c8a0*/  BSYNC B0 ;  /* 0x0000000000007941 */ /* 0x000fea0003800000 */
.L_x_3446:
[----:B0-----:R-:W2:Y:S01]  /*c8b0*/  LDL R2, [R1+0x50] ;  /* 0x0000500001027983 */ /* 0x001ea20000100800 */
        /* <DEDUP_REMOVED lines=8> */
[----:B------:R-:W0:Y:S03]  /*c940*/  SYNCS.PHASECHK.TRANS64.TRYWAIT P0, [UR36+0x38820], R0 ;  /* 0x03882000ff0075a7 */ /* 0x000e260008000164 */
[----:B0-----:R-:W-:Y:S05]  /*c950*/  @!P0 BRA `(.L_x_3449) ;  /* 0x0000004800608947 */ /* 0x001fea0003800000 */
.L_x_3567:
[----:B------:R-:W-:Y:S05]  /*c960*/  BSYNC B0 ;  /* 0x0000000000007941 */ /* 0x000fea0003800000 */
.L_x_3448:
[----:B------:R-:W-:Y:S01]  /*c970*/  LOP3.LUT P0, RZ, R18, 0x2, RZ, 0xc0, !PT ;  /* 0x0000000212ff7812 */ /* 0x000fe2000780c0ff */
[----:B------:R-:W-:-:S12]  /*c980*/  BSSY B0, `(.L_x_3450) ;  /* 0x0000094000007945 */ /* 0x000fd80003800000 */
[----:B------:R-:W-:Y:S05]  /*c990*/  @!P0 BRA `(.L_x_3451) ;  /* 0x0000000800488947 */ /* 0x000fea0003800000 */
[----:B------:R-:W2:Y:S01]  /*c9a0*/  LDL R4, [R1+0x8] ;  /* 0x0000080001047983 */ /* 0x000ea20000100800 */
        /* <DEDUP_REMOVED lines=8> */
.L_x_3568:
[----:B------:R-:W-:Y:S05]  /*ca30*/  BSYNC B1 ;  /* 0x0000000000017941 */ /* 0x000fea0003800000 */
.L_x_3452:
        /* <DEDUP_REMOVED lines=9> */
.L_x_3455:
[----:B------:R-:W-:Y:S05]  /*cad0*/  BSYNC B1 ;  /* 0x0000000000017941 */ /* 0x000fea0003800000 */
.L_x_3454:
        /* <DEDUP_REMOVED lines=11> */
.L_x_3456:
        /* <DEDUP_REMOVED lines=15> */
.L_x_3457:
        /* <DEDUP_REMOVED lines=15> */
.L_x_3458:
        /* <DEDUP_REMOVED lines=15> */
.L_x_3459:
        /* <DEDUP_REMOVED lines=15> */
.L_x_3460:
        /* <DEDUP_REMOVED lines=15> */
.L_x_3461:
        /* <DEDUP_REMOVED lines=15> */
.L_x_3462:
        /* <DEDUP_REMOVED lines=15> */
.L_x_3463:
        /* <DEDUP_REMOVED lines=10> */
.L_x_3451:
[----:B------:R-:W-:Y:S05]  /*d2c0*/  BSYNC B0 ;  /* 0x0000000000007941 */ /* 0x000fea0003800000 */
.L_x_3450:
[----:B------:R-:W2:Y:S04]  /*d2d0*/  LDL.LU R4, [R1+0x4c] ;  /* 0x00004c0001047983 */ /* 0x000ea80000300800 */
[----:B------:R-:W3:Y:S01]  /*d2e0*/  LDL.LU R7, [R1+0x8] ;  /* 0x0000080001077983 */ /* 0x000ee20000300800 */
[----:B------:R-:W-:-:S05]  /*d2f0*/  VIADD R19, R19, 0x1 ;  /* 0x0000000113137836 */ /* 0x000fca0000000000 */
[----:B------:R-:W-:-:S04]  /*d300*/  ISETP.NE.AND P0, PT, R19, 0x2, PT ;  /* 0x000000021300780c */ /* 0x000fc80003f05270 */
[----:B0-----:R-:W-:Y:S02]  /*d310*/  SEL R0, RZ, 0x1, P0 ;  /* 0x00000001ff007807 */ /* 0x001fe40000000000 */
[----:B------:R-:W-:Y:S02]  /*d320*/  SEL R19, R19, RZ, P0 ;  /* 0x000000ff13137207 */ /* 0x000fe40000000000 */
[----:B--2---:R-:W-:Y:S02]  /*d330*/  ISETP.GE.AND P1, PT, R4, 0x41, PT ;  /* 0x000000410400780c */ /* 0x004fe40003f26270 */
[----:B---3--:R-:W-:-:S05]  /*d340*/  LOP3.LUT R7, R7, R0, RZ, 0x3c, !PT ;  /* 0x0000000007077212 */ /* 0x008fca00078e3cff */
[----:B------:R0:W-:Y:S06]  /*d350*/  STL [R1+0x8], R7 ;  /* 0x0000080701007387 */ /* 0x0001ec0000100800 */
[----:B------:R-:W-:Y:S05]  /*d360*/  @!P1 BRA `(.L_x_3464) ;  /* 0x0000002800509947 */ /* 0x000fea0003800000 */
[----:B------:R-:W1:Y:S01]  /*d370*/  LDL R4, [R1+0x20] ;  /* 0x0000200001047983 */ /* 0x000e620000100800 */
[----:B------:R-:W-:Y:S02]  /*d380*/  IMAD.MOV.U32 R0, RZ, RZ, 0x1 ;  /* 0x00000001ff007424 */ /* 0x000fe400078e00ff */
[----:B-1----:R-:W-:-:S05]  /*d390*/  IMAD.MOV R6, RZ, RZ, -R4 ;  /* 0x000000ffff067224 */ /* 0x002fca00078e0a04 */
[----:B------:R-:W-:-:S05]  /*d3a0*/  VIADDMNMX R6, R6, R0, 0xffffffff, !PT ;  /* 0xffffffff06067446 */ /* 0x000fca0007800100 */
[----:B------:R-:W-:-:S05]  /*d3b0*/  IMAD.IADD R0, R4, 0x1, R6 ;  /* 0x0000000104007824 */ /* 0x000fca00078e0206 */
[----:B------:R-:W-:-:S04]  /*d3c0*/  LOP3.LUT R0, R0, 0x1, RZ, 0xc0, !PT ;  /* 0x0000000100007812 */ /* 0x000fc800078ec0ff */
[----:B------:R-:W-:Y:S01]  /*d3d0*/  ISETP.NE.U32.AND P0, PT, R0, 0x1, PT ;  /* 0x000000010000780c */ /* 0x000fe20003f05070 */
[----:B------:R-:W-:-:S12]  /*d3e0*/  VIADD R0, R4, 0xfffffffe ;  /* 0xfffffffe04007836 */ /* 0x000fd80000000000 */
[----:B------:R-:W-:Y:S05]  /*d3f0*/  @P0 BRA `(.L_x_3465) ;  /* 0x0000000c005c0947 */ /* 0x000fea0003800000 */
[----:B------:R-:W-:Y:S01]  /*d400*/  LOP3.LUT P2, RZ, R18, 0x2, RZ, 0xc0, !PT ;  /* 0x0000000212ff7812 */ /* 0x000fe2000784c0ff */
[----:B------:R-:W-:-:S12]  /*d410*/  BSSY B0, `(.L_x_3466) ;  /* 0x00000cc000007945 */ /* 0x000fd80003800000 */
[----:B------:R-:W-:Y:S05]  /*d420*/  @!P2 BRA `(.L_x_3467) ;  /* 0x0000000c0028a947 */ /* 0x000fea0003800000 */
[----:B------:R-:W-:-:S13]  /*d430*/  LOP3.LUT P2, RZ, R18, 0x1, RZ, 0xc0, !PT ;  /* 0x0000000112ff7812 */ /* 0x000fda000784c0ff */
[----:B------:R-:W-:Y:S05]  /*d440*/  @!P2 BRA `(.L_x_3468) ;  /* 0x000000000050a947 */ /* 0x000fea0003800000 */
[----:B------:R-:W2:Y:S01]  /*d450*/  LDL R9, [R1+0xc] ;  /* 0x00000c0001097983 */ /* 0x000ea20000100800 */
[----:B------:R-:W1:Y:S01]  /*d460*/  LDC R5, c[0x0][0x43c] ;  /* 0x00010f00ff057b82 */ /* 0x000e620000000800 */
[----:B------:R-:W-:Y:S02]  /*d470*/  ULDC.64 UR4, c[0x0][0x428] ;  /* 0x00010a0000047ab9 */ /* 0x000fe40000000a00 */
[----:B------:R-:W3:Y:S01]  /*d480*/  LDL R8, [R1] ;  /* 0x0000000001087983 */ /* 0x000ee20000100800 */
[----:B-1----:R-:W-:-:S13]  /*d490*/  ISETP.NE.AND P0, PT, R5, 0x1, PT ;  /* 0x000000010500780c */ /* 0x002fda0003f05270 */
[----:B------:R-:W1:Y:S02]  /*d4a0*/  @P0 LDC.64 R2, c[0x0][0x440] ;  /* 0x00011000ff020b82 */ /* 0x000e640000000a00 */
[----:B-1----:R-:W-:-:S04]  /*d4b0*/  @P0 IMAD.HI.U32 R4, R0, R2, RZ ;  /* 0x0000000200040227 */ /* 0x002fc800078e00ff */
        /* <DEDUP_REMOVED lines=13> */
.L_x_3468:
        /* <DEDUP_REMOVED lines=8> */
.L_x_3569:
[----:B------:R-:W-:Y:S05]  /*d610*/  BSYNC B1 ;  /* 0x0000000000017941 */ /* 0x000fea0003800000 */
.L_x_3469:
        /* <DEDUP_REMOVED lines=9> */
.L_x_3472:
[----:B------:R-:W-:Y:S05]  /*d6b0*/  BSYNC B1 ;  /* 0x0000000000017941 */ /* 0x000fea0003800000 */
.L_x_3471:
        /* <DEDUP_REMOVED lines=11> */
.L_x_3473:
        /* <DEDUP_REMOVED lines=13> */
.L_x_3570:
[----:B------:R-:W-:Y:S05]  /*d840*/  BSYNC B1 ;  /* 0x0000000000017941 */ /* 0x000fea0003800000 */
.L_x_3474:
        /* <DEDUP_REMOVED lines=11> */
.L_x_3477:
[----:B------:R-:W-:Y:S05]  /*d900*/  BSYNC B1 ;  /* 0x0000000000017941 */ /* 0x000fea0003800000 */
.L_x_3476:
        /* <DEDUP_REMOVED lines=9> */
.L_x_3478:
        /* <DEDUP_REMOVED lines=15> */
.L_x_3479:
        /* <DEDUP_REMOVED lines=15> */
.L_x_3480:
        /* <DEDUP_REMOVED lines=15> */
.L_x_3481:
        /* <DEDUP_REMOVED lines=15> */
.L_x_3482:
        /* <DEDUP_REMOVED lines=15> */
.L_x_3483:
        /* <DEDUP_REMOVED lines=15> */
.L_x_3484:
        /* <DEDUP_REMOVED lines=15> */
.L_x_3485:
        /* <DEDUP_REMOVED lines=10> */
.L_x_3467:
[----:B------:R-:W-:Y:S05]  /*e0d0*/  BSYNC B0 ;  /* 0x0000000000007941 */ /* 0x000fea0003800000 */
.L_x_3466:
[----:B------:R-:W2:Y:S04]  /*e0e0*/  LDL.LU R5, [R1+0x8] ;  /* 0x0000080001057983 */ /* 0x000ea80000300800 */
[----:B------:R-:W3:Y:S01]  /*e0f0*/  LDL.LU R4, [R1+0x20] ;  /* 0x0000200001047983 */ /* 0x000ee20000300800 */
[----:B------:R-:W-:-:S05]  /*e100*/  VIADD R19, R19, 0x1 ;  /* 0x0000000113137836 */ /* 0x000fca0000000000 */
[----:B------:R-:W-:-:S04]  /*e110*/  ISETP.NE.AND P0, PT, R19, 0x2, PT ;  /* 0x000000021300780c */ /* 0x000fc80003f05270 */
[----:B------:R-:W-:Y:S02]  /*e120*/  SEL R0, RZ, 0x1, P0 ;  /* 0x00000001ff007807 */ /* 0x000fe40000000000 */
[----:B------:R-:W-:Y:S02]  /*e130*/  SEL R19, R19, RZ, P0 ;  /* 0x000000ff13137207 */ /* 0x000fe40000000000 */
[----:B--2---:R-:W-:Y:S01]  /*e140*/  LOP3.LUT R5, R5, R0, RZ, 0x3c, !PT ;  /* 0x0000000005057212 */ /* 0x004fe200078e3cff */
[----:B---3--:R-:W-:-:S04]  /*e150*/  VIADD R0, R4, 0xfffffffd ;  /* 0xfffffffd04007836 */ /* 0x008fc80000000000 */
[----:B------:R1:W-:Y:S03]  /*e160*/  STL [R1+0x8], R5 ;  /* 0x0000080501007387 */ /* 0x0003e60000100800 */
.L_x_3465:
[----:B------:R-:W2:Y:S01]  /*e170*/  LDL.LU R2, [R1+0x1c] ;  /* 0x00001c0001027983 */ /* 0x000ea20000300800 */
[----:B------:R-:W-:Y:S01]  /*e180*/  IMAD.MOV R6, RZ, RZ, -R6 ;  /* 0x000000ffff067224 */ /* 0x000fe200078e0a06 */
[----:B------:R-:W-:Y:S04]  /*e190*/  BSSY B0, `(.L_x_3464) ;  /* 0x00001b1000007945 */ /* 0x000fe80003800000 */
[----:B--2---:R-:W-:-:S13]  /*e1a0*/  ISETP.NE.AND P0, PT, R2, R6, PT ;  /* 0x000000060200720c */ /* 0x004fda0003f05270 */
[----:B------:R-:W-:Y:S05]  /*e1b0*/  @!P0 BRA `(.L_x_3486) ;  /* 0x0000001800b88947 */ /* 0x000fea0003800000 */
.L_x_3527:
[----:B------:R-:W-:Y:S01]  /*e1c0*/  LOP3.LUT P0, RZ, R18, 0x2, RZ, 0xc0, !PT ;  /* 0x0000000212ff7812 */ /* 0x000fe2000780c0ff */
[----:B------:R-:W-:-:S12]  /*e1d0*/  BSSY B1, `(.L_x_3487) ;  /* 0x00000ce000017945 */ /* 0x000fd80003800000 */
[----:B--2---:R-:W-:Y:S05]  /*e1e0*/  @!P0 BRA `(.L_x_3488) ;  /* 0x0000000c00308947 */ /* 0x004fea0003800000 */
[----:B------:R-:W-:Y:S01]  /*e1f0*/  LOP3.LUT P0, RZ, R18, 0x1, RZ, 0xc0, !PT ;  /* 0x0000000112ff7812 */ /* 0x000fe2000780c0ff */
[----:B------:R-:W-:-:S12]  /*e200*/  IMAD.MOV.U32 R6, RZ, RZ, R0 ;  /* 0x000000ffff067224 */ /* 0x000fd800078e0000 */
[----:B------:R-:W-:Y:S05]  /*e210*/  @!P0 BRA `(.L_x_3489) ;  /* 0x0000000000508947 */ /* 0x000fea0003800000 */
[----:B0-----:R-:W2:Y:S01]  /*e220*/  LDL R7, [R1+0xc] ;  /* 0x00000c0001077983 */ /* 0x001ea20000100800 */
[----:B------:R-:W0:Y:S01]  /*e230*/  LDC R6, c[0x0][0x43c] ;  /* 0x00010f00ff067b82 */ /* 0x000e220000000800 */
[----:B------:R-:W-:Y:S02]  /*e240*/  ULDC.64 UR4, c[0x0][0x428] ;  /* 0x00010a0000047ab9 */ /* 0x000fe40000000a00 */
[----:B-1----:R-:W3:Y:S01]  /*e250*/  LDL R5, [R1] ;  /* 0x0000000001057983 */ /* 0x002ee20000100800 */
        /* <DEDUP_REMOVED lines=16> */
.L_x_3489:
[----:B------:R-:W3:Y:S01]  /*e360*/  LDL R2, [R1+0x8] ;  /* 0x0000080001027983 */ /* 0x000ee20000100800 */
        /* <DEDUP_REMOVED lines=8> */
.L_x_3571:
[----:B------:R-:W-:Y:S05]  /*e3f0*/  BSYNC B2 ;  /* 0x0000000000027941 */ /* 0x000fea0003800000 */
.L_x_3490:
        /* <DEDUP_REMOVED lines=9> */
.L_x_3493:
[----:B------:R-:W-:Y:S05]  /*e490*/  BSYNC B2 ;  /* 0x0000000000027941 */ /* 0x000fea0003800000 */
.L_x_3492:
        /* <DEDUP_REMOVED lines=11> */
.L_x_3494:
        /* <DEDUP_REMOVED lines=13> */
.L_x_3572:
[----:B------:R-:W-:Y:S05]  /*e620*/  BSYNC B2 ;  /* 0x0000000000027941 */ /* 0x000fea0003800000 */
.L_x_3495:
        /* <DEDUP_REMOVED lines=11> */
.L_x_3498:
[----:B------:R-:W-:Y:S05]  /*e6e0*/  BSYNC B2 ;  /* 0x0000000000027941 */ /* 0x000fea0003800000 */
.L_x_3497:
        /* <DEDUP_REMOVED lines=9> */
.L_x_3499:
        /* <DEDUP_REMOVED lines=15> */
.L_x_3500:
        /* <DEDUP_REMOVED lines=15> */
.L_x_3501:
        /* <DEDUP_REMOVED lines=15> */
.L_x_3502:
        /* <DEDUP_REMOVED lines=15> */
.L_x_3503:
        /* <DEDUP_REMOVED lines=15> */
.L_x_3504:
        /* <DEDUP_REMOVED lines=15> */
.L_x_3505:
        /* <DEDUP_REMOVED lines=15> */
.L_x_3506:
        /* <DEDUP_REMOVED lines=10> */
.L_x_3488:
[----:B------:R-:W-:Y:S05]  /*eeb0*/  BSYNC B1 ;  /* 0x0000000000017941 */ /* 0x000fea0003800000 */
.L_x_3487:
[----:B------:R-:W2:Y:S01]  /*eec0*/  LDL.LU R2, [R1+0x8] ;  /* 0x0000080001027983 */ /* 0x000ea20000300800 */
[----:B------:R-:W-:Y:S01]  /*eed0*/  LOP3.LUT P2, RZ, R18, 0x2, RZ, 0xc0, !PT ;  /* 0x0000000212ff7812 */ /* 0x000fe2000784c0ff */
[----:B0-----:R-:W-:Y:S01]  /*eee0*/  VIADD R7, R19, 0x1 ;  /* 0x0000000113077836 */ /* 0x001fe20000000000 */
[----:B------:R-:W-:Y:S04]  /*eef0*/  BSSY B1, `(.L_x_3507) ;  /* 0x00000d1000017945 */ /* 0x000fe80003800000 */
[----:B------:R-:W-:-:S04]  /*ef00*/  ISETP.NE.AND P0, PT, R7, 0x2, PT ;  /* 0x000000020700780c */ /* 0x000fc80003f05270 */
[----:B------:R-:W-:Y:S02]  /*ef10*/  SEL R6, RZ, 0x1, P0 ;  /* 0x00000001ff067807 */ /* 0x000fe40000000000 */
[----:B------:R-:W-:Y:S02]  /*ef20*/  SEL R7, R7, RZ, P0 ;  /* 0x000000ff07077207 */ /* 0x000fe40000000000 */
[----:B--2---:R-:W-:Y:S01]  /*ef30*/  LOP3.LUT R6, R2, R6, RZ, 0x3c, !PT ;  /* 0x0000000602067212 */ /* 0x004fe200078e3cff */
[----:B------:R-:W-:Y:S06]  /*ef40*/  @!P2 BRA `(.L_x_3508) ;  /* 0x0000000c002ca947 */ /* 0x000fec0003800000 */
[----:B------:R-:W-:Y:S01]  /*ef50*/  LOP3.LUT P2, RZ, R18, 0x1, RZ, 0xc0, !PT ;  /* 0x0000000112ff7812 */ /* 0x000fe2000784c0ff */
[----:B------:R-:W-:-:S12]  /*ef60*/  VIADD R8, R0, 0xffffffff ;  /* 0xffffffff00087836 */ /* 0x000fd80000000000 */
[----:B------:R-:W-:Y:S05]  /*ef70*/  @!P2 BRA `(.L_x_3509) ;  /* 0x000000000050a947 */ /* 0x000fea0003800000 */
[----:B------:R-:W2:Y:S01]  /*ef80*/  LDL R10, [R1+0xc] ;  /* 0x00000c00010a7983 */ /* 0x000ea20000100800 */
[----:B------:R-:W0:Y:S01]  /*ef90*/  LDC R4, c[0x0][0x43c] ;  /* 0x00010f00ff047b82 */ /* 0x000e220000000800 */
[----:B------:R-:W-:Y:S02]  /*efa0*/  ULDC.64 UR4, c[0x0][0x428] ;  /* 0x00010a0000047ab9 */ /* 0x000fe40000000a00 */
[----:B------:R-:W3:Y:S01]  /*efb0*/  LDL R9, [R1] ;  /* 0x0000000001097983 */ /* 0x000ee20000100800 */
[----:B0-----:R-:W-:-:S13]  /*efc0*/  ISETP.NE.AND P0, PT, R4, 0x1, PT ;  /* 0x000000010400780c */ /* 0x001fda0003f05270 */
        /* <DEDUP_REMOVED lines=15> */
.L_x_3509:
        /* <DEDUP_REMOVED lines=8> */
.L_x_3573:
[----:B------:R-:W-:Y:S05]  /*f140*/  BSYNC B2 ;  /* 0x0000000000027941 */ /* 0x000fea0003800000 */
.L_x_3510:
        /* <DEDUP_REMOVED lines=9> */
.L_x_3513:
[----:B------:R-:W-:Y:S05]  /*f1e0*/  BSYNC B2 ;  /* 0x0000000000027941 */ /* 0x000fea0003800000 */
.L_x_3512:
        /* <DEDUP_REMOVED lines=11> */
.L_x_3514:
        /* <DEDUP_REMOVED lines=13> */
.L_x_3574:
[----:B------:R-:W-:Y:S05]  /*f370*/  BSYNC B2 ;  /* 0x0000000000027941 */ /* 0x000fea0003800000 */
.L_x_3515:
        /* <DEDUP_REMOVED lines=11> */
.L_x_3518:
[----:B------:R-:W-:Y:S05]  /*f430*/  BSYNC B2 ;  /* 0x0000000000027941 */ /* 0x000fea0003800000 */
.L_x_3517:
        /* <DEDUP_REMOVED lines=9> */
.L_x_3519:
        /* <DEDUP_REMOVED lines=15> */
.L_x_3520:
        /* <DEDUP_REMOVED lines=15> */
.L_x_3521:
        /* <DEDUP_REMOVED lines=15> */
.L_x_3522:
        /* <DEDUP_REMOVED lines=15> */
.L_x_3523:
        /* <DEDUP_REMOVED lines=15> */
.L_x_3524:
        /* <DEDUP_REMOVED lines=15> */
.L_x_3525:
        /* <DEDUP_REMOVED lines=15> */
.L_x_3526:
        /* <DEDUP_REMOVED lines=10> */
.L_x_3508:
[----:B------:R-:W-:Y:S05]  /*fc00*/  BSYNC B1 ;  /* 0x0000000000017941 */ /* 0x000fea0003800000 */
.L_x_3507:
[----:B------:R-:W-:Y:S01]  /*fc10*/  VIADD R7, R7, 0x1 ;  /* 0x0000000107077836 */ /* 0x000fe20000000000 */
[C---:B------:R-:W-:Y:S01]  /*fc20*/  ISETP.GT.AND P1, PT, R0.reuse, 0x1, PT ;  /* 0x000000010000780c */ /* 0x040fe20003f24270 */
[----:B------:R-:W-:-:S03]  /*fc30*/  VIADD R0, R0, 0xfffffffe ;  /* 0xfffffffe00007836 */ /* 0x000fc60000000000 */
[----:B------:R-:W-:-:S04]  /*fc40*/  ISETP.NE.AND P0, PT, R7, 0x2, PT ;  /* 0x000000020700780c */ /* 0x000fc80003f05270 */
[----:B------:R-:W-:Y:S02]  /*fc50*/  SEL R2, RZ, 0x1, P0 ;  /* 0x00000001ff027807 */ /* 0x000fe40000000000 */
[----:B------:R-:W-:Y:S02]  /*fc60*/  SEL R19, R7, RZ, P0 ;  /* 0x000000ff07137207 */ /* 0x000fe40000000000 */
[----:B------:R-:W-:-:S05]  /*fc70*/  LOP3.LUT R2, R6, R2, RZ, 0x3c, !PT ;  /* 0x0000000206027212 */ /* 0x000fca00078e3cff */
[----:B------:R2:W-:Y:S01]  /*fc80*/  STL [R1+0x8], R2 ;  /* 0x0000080201007387 */ /* 0x0005e20000100800 */
[----:B------:R-:W-:Y:S05]  /*fc90*/  @P1 BRA `(.L_x_3527) ;  /* 0xffffffe400481947 */ /* 0x000fea000383ffff */
.L_x_3486:
[----:B------:R-:W-:Y:S05]  /*fca0*/  BSYNC B0 ;  /* 0x0000000000007941 */ /* 0x000fea0003800000 */
.L_x_3464:
        /* <DEDUP_REMOVED lines=10> */
.L_x_3432:
[----:B0-----:R-:W0:Y:S01]  /*fd50*/  S2R R3, SR_CgaCtaId ;  /* 0x0000000000037919 */ /* 0x001e220000008800 */
[----:B------:R-:W-:Y:S01]  /*fd60*/  MOV R0, 0x400 ;  /* 0x0000040000007802 */ /* 0x000fe20000000f00 */
[----:B------:R-:W-:Y:S01]  /*fd70*/  BSSY B0, `(.L_x_3529) ;  /* 0x0000005000007945 */ /* 0x000fe20003800000 */
[----:B------:R-:W-:Y:S02]  /*fd80*/  SHF.L.U32 R2, R2, 0x1f, RZ ;  /* 0x0000001f02027819 */ /* 0x000fe400000006ff */
[----:B0-----:R-:W-:-:S04]  /*fd90*/  LEA R9, R3, R0, 0x18 ;  /* 0x0000000003097211 */ /* 0x001fc800078ec0ff */
[----:B------:R-:W0:Y:S02]  /*fda0*/  SYNCS.PHASECHK.TRANS64.TRYWAIT P0, [R9+URZ+0x38820], R2 ;  /* 0x03882002090075a7 */ /* 0x000e24000800017f */
[----:B0-----:R-:W-:Y:S05]  /*fdb0*/  @!P0 BRA `(.L_x_3530) ;  /* 0x0000001400ec8947 */ /* 0x001fea0003800000 */
.L_x_3575:
[----:B------:R-:W-:Y:S05]  /*fdc0*/  BSYNC B0 ;  /* 0x0000000000007941 */ /* 0x000fea0003800000 */
.L_x_3529:
[----:B------:R-:W-:-:S03]  /*fdd0*/  UMOV UR4, 0xffffffff ;  /* 0xffffffff00047882 */ /* 0x000fc60000000000 */
[----:B------:R-:W-:Y:S05]  /*fde0*/  BRA.DIV UR4, `(.L_x_3531) ;  /* 0x0000001604f47947 */ /* 0x000fea000b800000 */
[----:B------:R-:W2:Y:S02]  /*fdf0*/  S2R R0, SR_TID.X ;  /* 0x0000000000007919 */ /* 0x000ea40000002100 */
[----:B--2---:R-:W-:-:S04]  /*fe00*/  SHF.R.U32.HI R0, RZ, 0x5, R0 ;  /* 0x00000005ff007819 */ /* 0x004fc80000011600 */
[----:B------:R-:W-:-:S05]  /*fe10*/  LOP3.LUT R0, R0, 0x3, RZ, 0xc0, !PT ;  /* 0x0000000300007812 */ /* 0x000fca00078ec0ff */
[----:B------:R2:W3:Y:S02]  /*fe20*/  SHFL.IDX PT, R14, R0, RZ, 0x1f ;  /* 0x00001fff000e7589 */ /* 0x0004e400000e0000 */
.L_x_3578:
[----:B---3--:R-:W-:Y:S01]  /*fe30*/  ISETP.NE.AND P0, PT, R14, RZ, PT ;  /* 0x000000ff0e00720c */ /* 0x008fe20003f05270 */
[----:B------:R-:W-:-:S12]  /*fe40*/  BSSY B0, `(.L_x_3532) ;  /* 0x000001e000007945 */ /* 0x000fd80003800000 */
[----:B------:R-:W-:Y:S05]  /*fe50*/  @P0 BRA `(.L_x_3533) ;  /* 0x0000000000700947 */ /* 0x000fea0003800000 */
[----:B------:R-:W-:-:S03]  /*fe60*/  UMOV UR4, 0xffffffff ;  /* 0xffffffff00047882 */ /* 0x000fc60000000000 */
[----:B------:R-:W-:Y:S05]  /*fe70*/  BRA.DIV UR4, `(.L_x_3534) ;  /* 0x0000001a04047947 */ /* 0x000fea000b800000 */
[----:B------:R-:W-:-:S13]  /*fe80*/  ELECT P6, URZ, PT ;  /* 0x00000000003f782f */ /* 0x000fda00038c0000 */
.L_x_3581:
[----:B------:R-:W-:Y:S05]  /*fe90*/  @!P6 BRA `(.L_x_3533) ;  /* 0x000000000060e947 */ /* 0x000fea0003800000 */
[----:B-1----:R-:W3:Y:S01]  /*fea0*/  LDL.LU R6, [R1+0x8] ;  /* 0x0000080001067983 */ /* 0x002ee20000300800 */
[----:B--2---:R-:W-:Y:S02]  /*feb0*/  VIADD R0, R9, 0x38840 ;  /* 0x0003884009007836 */ /* 0x004fe40000000000 */
[C---:B0-----:R-:W-:Y:S02]  /*fec0*/  VIADD R2, R19.reuse, 0x1 ;  /* 0x0000000113027836 */ /* 0x041fe40000000000 */
        /* <DEDUP_REMOVED lines=10> */
.L_x_3582:
[----:B------:R-:W1:Y:S01]  /*ff70*/  SYNCS.PHASECHK.TRANS64.TRYWAIT P0, [R7+URZ], R2 ;  /* 0x00000002070075a7 */ /* 0x000e62000800017f */
[----:B------:R-:W-:-:S04]  /*ff80*/  VIADD R0, R9, 0x38860 ;  /* 0x0003886009007836 */ /* 0x000fc80000000000 */
[----:B------:R-:W-:Y:S01]  /*ff90*/  IMAD R19, R19, 0x8, R0 ;  /* 0x0000000813137824 */ /* 0x000fe200078e0200 */
[----:B-1----:R-:W-:Y:S06]  /*ffa0*/  @!P0 BRA `(.L_x_3536) ;  /* 0x0000001400ec8947 */ /* 0x002fec0003800000 */
.L_x_3583:
[----:B------:R-:W2:Y:S02]  /*ffb0*/  SYNCS.PHASECHK.TRANS64.TRYWAIT P0, [R19+URZ], R4 ;  /* 0x00000004130075a7 */ /* 0x000ea4000800017f */
[----:B--2---:R-:W-:Y:S05]  /*ffc0*/  @!P0 BRA `(.L_x_3537) ;  /* 0x0000001400f88947 */ /* 0x004fea0003800000 */
.L_x_3584:
[----:B------:R-:W-:-:S07]  /*ffd0*/  IMAD R3, R3, 0x8, R0 ;  /* 0x0000000803037824 */ /* 0x000fce00078e0200 */
.L_x_3538:
[----:B---3--:R3:W4:Y:S02]  /*ffe0*/  SYNCS.PHASECHK.TRANS64.TRYWAIT P0, [R3+URZ], R2 ;  /* 0x00000002030075a7 */ /* 0x008724000800017f */
[----:B----4-:R-:W-:Y:S05]  /*fff0*/  @!P0 NANOSLEEP.SYNCS 0x989680 ;  /* 0x009896800000895d */ /* 0x010fea0003900000 */
[----:B------:R-:W4:Y:S02]  /*10000*/  @!P0 SYNCS.PHASECHK.TRANS64 P0, [R3+URZ], R2 ;  /* 0x00000002030085a7 */ /* 0x000f24000800007f */
[----:B----4-:R-:W-:Y:S05]  /*10010*/  @!P0 BRA `(.L_x_3538) ;  /* 0xfffffffc00f08947 */ /* 0x010fea000383ffff */
.L_x_3533:
[----:B------:R-:W-:Y:S05]  /*10020*/  BSYNC B0 ;  /* 0x0000000000007941 */ /* 0x000fea0003800000 */
.L_x_3532:
[----:B------:R-:W-:Y:S05]  /*10030*/  EXIT ;  /* 0x000000000000794d */ /* 0x000fea0003800000 */
.L_x_3406:
[----:B0-----:R-:W-:-:S04]  /*10040*/  IMAD.U32 R3, RZ, RZ, UR37 ;  /* 0x00000025ff037e24 */ /* 0x001fc8000f8e00ff */
[----:B------:R0:W1:Y:S03]  /*10050*/  SYNCS.PHASECHK.TRANS64.TRYWAIT P1, [R3+URZ+0x38800], R0 ;  /* 0x03880000030075a7 */ /* 0x000066000802017f */
[----:B-1----:R-:W-:Y:S05]  /*10060*/  @!P1 NANOSLEEP.SYNCS 0x989680 ;  /* 0x009896800000995d */ /* 0x002fea0003900000 */
[----:B------:R-:W1:Y:S02]  /*10070*/  @!P1 SYNCS.PHASECHK.TRANS64 P1, [R3+URZ+0x38800], R0 ;  /* 0x03880000030095a7 */ /* 0x000e64000802007f */
[----:B-1----:R-:W-:Y:S05]  /*10080*/  @!P1 BRA `(.L_x_3406) ;  /* 0xfffffffc00ec9947 */ /* 0x002fea000383ffff */
[----:B------:R-:W-:Y:S05]  /*10090*/  BRA `(.L_x_3539) ;  /* 0xffffff2800a87947 */ /* 0x000fea000383ffff */
.L_x_3410:
[----:B--2---:R2:W3:Y:S02]  /*100a0*/  SYNCS.PHASECHK.TRANS64.TRYWAIT P1, [R6+URZ+0x38830], R5 ;  /* 0x03883005060075a7 */ /* 0x0044e4000802017f */
[----:B---3--:R-:W-:Y:S05]  /*100b0*/  @!P1 NANOSLEEP.SYNCS 0x989680 ;  /* 0x009896800000995d */ /* 0x008fea0003900000 */
[----:B------:R-:W3:Y:S02]  /*100c0*/  @!P1 SYNCS.PHASECHK.TRANS64 P1, [R6+URZ+0x38830], R5 ;  /* 0x03883005060095a7 */ /* 0x000ee4000802007f */
[----:B---3--:R-:W-:Y:S05]  /*100d0*/  @!P1 BRA `(.L_x_3410) ;  /* 0xfffffffc00f09947 */ /* 0x008fea000383ffff */
[----:B------:R-:W-:Y:S05]  /*100e0*/  BRA `(.L_x_3409) ;  /* 0xffffff2800c07947 */ /* 0x000fea000383ffff */
.L_x_3411:
[----:B0-----:R-:W-:-:S04]  /*100f0*/  IMAD.U32 R7, RZ, RZ, UR37 ;  /* 0x00000025ff077e24 */ /* 0x001fc8000f8e00ff */
[----:B------:R0:W3:Y:S03]  /*10100*/  SYNCS.PHASECHK.TRANS64.TRYWAIT P1, [R7+URZ+0x38810], R0 ;  /* 0x03881000070075a7 */ /* 0x0000e6000802017f */
[----:B---3--:R-:W-:Y:S05]  /*10110*/  @!P1 NANOSLEEP.SYNCS 0x989680 ;  /* 0x009896800000995d */ /* 0x008fea0003900000 */
[----:B------:R-:W3:Y:S02]  /*10120*/  @!P1 SYNCS.PHASECHK.TRANS64 P1, [R7+URZ+0x38810], R0 ;  /* 0x03881000070095a7 */ /* 0x000ee4000802007f */
[----:B---3--:R-:W-:Y:S05]  /*10130*/  @!P1 BRA `(.L_x_3411) ;  /* 0xfffffffc00ec9947 */ /* 0x008fea000383ffff */
[----:B------:R-:W-:Y:S05]  /*10140*/  BRA `(.L_x_3540) ;  /* 0xffffff2c00487947 */ /* 0x000fea000383ffff */
.L_x_3415:
[----:B----4-:R4:W0:Y:S02]  /*10150*/  SYNCS.PHASECHK.TRANS64.TRYWAIT P1, [R6+URZ+0x38850], R5 ;  /* 0x03885005060075a7 */ /* 0x010824000802017f */
[----:B0-----:R-:W-:Y:S05]  /*10160*/  @!P1 NANOSLEEP.SYNCS 0x989680 ;  /* 0x009896800000995d */ /* 0x001fea0003900000 */
[----:B------:R-:W0:Y:S02]  /*10170*/  @!P1 SYNCS.PHASECHK.TRANS64 P1, [R6+URZ+0x38850], R5 ;  /* 0x03885005060095a7 */ /* 0x000e24000802007f */
[----:B0-----:R-:W-:Y:S05]  /*10180*/  @!P1 BRA `(.L_x_3415) ;  /* 0xfffffffc00f09947 */ /* 0x001fea000383ffff */
[----:B------:R-:W-:Y:S05]  /*10190*/  BRA `(.L_x_3414) ;  /* 0xffffff2c00547947 */ /* 0x000fea000383ffff */
.L_x_3420:
[----:B-1----:R-:W-:-:S04]  /*101a0*/  IMAD.U32 R5, RZ, RZ, UR5 ;  /* 0x00000005ff057e24 */ /* 0x002fc8000f8e00ff */
[----:B------:R1:W2:Y:S03]  /*101b0*/  SYNCS.PHASECHK.TRANS64.TRYWAIT P3, [R5+URZ+0x38830], R0 ;  /* 0x03883000050075a7 */ /* 0x0002a6000806017f */
[----:B--2---:R-:W-:Y:S05]  /*101c0*/  @!P3 NANOSLEEP.SYNCS 0x989680 ;  /* 0x009896800000b95d */ /* 0x004fea0003900000 */
[----:B------:R-:W2:Y:S02]  /*101d0*/  @!P3 SYNCS.PHASECHK.TRANS64 P3, [R5+URZ+0x38830], R0 ;  /* 0x038830000500b5a7 */ /* 0x000ea4000806007f */
[----:B--2---:R-:W-:Y:S05]  /*101e0*/  @!P3 BRA `(.L_x_3420) ;  /* 0xfffffffc00ecb947 */ /* 0x004fea000383ffff */
[----:B------:R-:W-:Y:S05]  /*101f0*/  BRA `(.L_x_3419) ;  /* 0xffffff4c00d07947 */ /* 0x000fea000383ffff */
.L_x_3424:
[----:B-1----:R-:W-:-:S04]  /*10200*/  IMAD.U32 R5, RZ, RZ, UR5 ;  /* 0x00000005ff057e24 */ /* 0x002fc8000f8e00ff */
[----:B------:R1:W3:Y:S03]  /*10210*/  SYNCS.PHASECHK.TRANS64.TRYWAIT P3, [R5+URZ+0x38850], R0 ;  /* 0x03885000050075a7 */ /* 0x0002e6000806017f */
[----:B---3--:R-:W-:Y:S05]  /*10220*/  @!P3 NANOSLEEP.SYNCS 0x989680 ;  /* 0x009896800000b95d */ /* 0x008fea0003900000 */
[----:B------:R-:W3:Y:S02]  /*10230*/  @!P3 SYNCS.PHASECHK.TRANS64 P3, [R5+URZ+0x38850], R0 ;  /* 0x038850000500b5a7 */ /* 0x000ee4000806007f */
[----:B---3--:R-:W-:Y:S05]  /*10240*/  @!P3 BRA `(.L_x_3424) ;  /* 0xfffffffc00ecb947 */ /* 0x008fea000383ffff */
[----:B------:R-:W-:Y:S05]  /*10250*/  BRA `(.L_x_3423) ;  /* 0xffffff5000407947 */ /* 0x000fea000383ffff */
.L_x_3436:
        /* <DEDUP_REMOVED lines=11> */
.L_x_3542:
[----:B------:R-:W-:Y:S05]  /*10310*/  BSYNC B0 ;  /* 0x0000000000007941 */ /* 0x000fea0003800000 */
.L_x_3541:
[----:B------:R-:W-:Y:S05]  /*10320*/  BRA `(.L_x_3543) ;  /* 0xffffffa800787947 */ /* 0x000fea000383ffff */
.L_x_3438:
[----:B------:R-:W-:Y:S01]  /*10330*/  BSSY B0, `(.L_x_3544) ;  /* 0x0000006000007945 */ /* 0x000fe20003800000 */
[----:B------:R-:W-:-:S07]  /*10340*/  IMAD.MOV.U32 R15, RZ, RZ, -0x1 ;  /* 0xffffffffff0f7424 */ /* 0x000fce00078e00ff */
[----:B01----:R-:W-:Y:S05]  /*10350*/  WARPSYNC.COLLECTIVE R15, `(.L_x_3545) ;  /* 0x000000000f0c7348 */ /* 0x003fea0003c00000 */
[----:B------:R-:W-:Y:S02]  /*10360*/  ELECT P6, UR62, PT ;  /* 0x00000000003e782f */ /* 0x000fe400038c0000 */
[----:B------:R-:W-:Y:S01]  /*10370*/  MOV R14, UR62 ;  /* 0x0000003e000e7c02 */ /* 0x000fe20008000f00 */
[----:B01----:R-:W-:Y:S10]  /*10380*/  ENDCOLLECTIVE ;  /* 0x000000000000791b */ /* 0x003ff40003800000 */
.L_x_3545:
[----:B------:R-:W-:Y:S05]  /*10390*/  BSYNC B0 ;  /* 0x0000000000007941 */ /* 0x000fea0003800000 */
.L_x_3544:
[----:B------:R-:W-:Y:S05]  /*103a0*/  BRA `(.L_x_3546) ;  /* 0xffffffa800787947 */ /* 0x000fea000383ffff */
.L_x_3440:
[----:B-1----:R1:W3:Y:S02]  /*103b0*/  SYNCS.PHASECHK.TRANS64.TRYWAIT P0, [R0+URZ+0x38840], R2 ;  /* 0x03884002000075a7 */ /* 0x0022e4000800017f */
[----:B---3--:R-:W-:Y:S05]  /*103c0*/  @!P0 NANOSLEEP.SYNCS 0x989680 ;  /* 0x009896800000895d */ /* 0x008fea0003900000 */
[----:B------:R-:W3:Y:S02]  /*103d0*/  @!P0 SYNCS.PHASECHK.TRANS64 P0, [R0+URZ+0x38840], R2 ;  /* 0x03884002000085a7 */ /* 0x000ee4000800007f */
[----:B---3--:R-:W-:Y:S05]  /*103e0*/  @!P0 BRA `(.L_x_3440) ;  /* 0xfffffffc00f08947 */ /* 0x008fea000383ffff */
[----:B------:R-:W-:Y:S05]  /*103f0*/  BRA `(.L_x_3547) ;  /* 0xffffffa800d07947 */ /* 0x000fea000383ffff */
.L_x_3443:
        /* <DEDUP_REMOVED lines=8> */
.L_x_3548:
[----:B------:R-:W-:Y:S01]  /*10480*/  IMAD.MOV.U32 R13, RZ, RZ, R0 ;  /* 0x000000ffff0d7224 */ /* 0x000fe200078e0000 */
[----:B------:R-:W-:Y:S01]  /*10490*/  LOP3.LUT R5, R5, 0x7f, RZ, 0xc0, !PT ;  /* 0x0000007f05057812 */ /* 0x000fe200078ec0ff */
[----:B------:R-:W-:-:S07]  /*104a0*/  IMAD.MOV.U32 R6, RZ, RZ, R14 ;  /* 0x000000ffff067224 */ /* 0x000fce00078e000e */
[----:B------:R-:W-:Y:S05]  /*104b0*/  WARPSYNC.COLLECTIVE R15, `(.L_x_3549) ;  /* 0x000000000f087348 */ /* 0x000fea0003c00000 */
[----:B------:R0:W1:Y:S02]  /*104c0*/  SHFL.IDX P6, R14, R13, R12, R11 ;  /* 0x0000000c0d0e7389 */ /* 0x00006400000c000b */
[----:B01----:R-:W-:Y:S01]  /*104d0*/  ENDCOLLECTIVE ;  /* 0x000000000000791b */ /* 0x003fe20003800000 */
.L_x_3549:
[----:B------:R-:W-:Y:S02]  /*104e0*/  ULDC UR4, c[0x0][0x288] ;  /* 0x0000a20000047ab9 */ /* 0x000fe40000000800 */
[----:B------:R-:W-:Y:S01]  /*104f0*/  IMAD R3, R7, UR4, RZ ;  /* 0x0000000407037c24 */ /* 0x000fe2000f8e02ff */
[----:B------:R-:W-:Y:S01]  /*10500*/  SHF.R.U32.HI R15, RZ, 0x3, R5 ;  /* 0x00000003ff0f7819 */ /* 0x000fe20000011605 */
[----:B------:R-:W-:Y:S02]  /*10510*/  IMAD.MOV.U32 R13, RZ, RZ, R2 ;  /* 0x000000ffff0d7224 */ /* 0x000fe400078e0002 */
[----:B------:R-:W-:Y:S02]  /*10520*/  IMAD.MOV.U32 R12, RZ, RZ, 0x1 ;  /* 0x00000001ff0c7424 */ /* 0x000fe400078e00ff */
[----:B------:R-:W-:Y:S02]  /*10530*/  IMAD R7, R4, 0x40, R15 ;  /* 0x0000004004077824 */ /* 0x000fe400078e020f */
[----:B------:R-:W-:-:S02]  /*10540*/  IMAD.MOV.U32 R15, RZ, RZ, -0x1 ;  /* 0xffffffffff0f7424 */ /* 0x000fc400078e00ff */
[----:B------:R-:W-:Y:S01]  /*10550*/  IMAD.MOV.U32 R5, RZ, RZ, R14 ;  /* 0x000000ffff057224 */ /* 0x000fe200078e000e */
[----:B------:R-:W-:-:S13]  /*10560*/  ISETP.GE.AND P1, PT, R7, R3, PT ;  /* 0x000000030700720c */ /* 0x000fda0003f26270 */
[----:B------:R-:W-:Y:S05]  /*10570*/  WARPSYNC.COLLECTIVE R15, `(.L_x_3550) ;  /* 0x000000000f087348 */ /* 0x000fea0003c00000 */
[----:B------:R0:W1:Y:S02]  /*10580*/  SHFL.IDX P6, R14, R13, R12, R11 ;  /* 0x0000000c0d0e7389 */ /* 0x00006400000c000b */
[----:B01----:R-:W-:Y:S01]  /*10590*/  ENDCOLLECTIVE ;  /* 0x000000000000791b */ /* 0x003fe20003800000 */
.L_x_3550:
[----:B------:R0:W-:Y:S01]  /*105a0*/  STL [R1+0x14], R7 ;  /* 0x0000140701007387 */ /* 0x0001e20000100800 */
[----:B------:R-:W-:Y:S01]  /*105b0*/  @!P1 LEA R5, P2, R10, R5, 0x1 ;  /* 0x000000050a059211 */ /* 0x000fe200078408ff */
[----:B------:R-:W-:-:S04]  /*105c0*/  IMAD.MOV.U32 R13, RZ, RZ, R0 ;  /* 0x000000ffff0d7224 */ /* 0x000fc800078e0000 */
[----:B------:R-:W-:-:S05]  /*105d0*/  @!P1 IMAD.X R4, RZ, RZ, R6, P2 ;  /* 0x000000ffff049224 */ /* 0x000fca00010e0606 */
[----:B------:R-:W-:Y:S01]  /*105e0*/  @!P1 LOP3.LUT R5, R5, R4, RZ, 0x3c, !PT ;  /* 0x0000000405059212 */ /* 0x000fe200078e3cff */
[----:B0-----:R-:W-:-:S07]  /*105f0*/  IMAD.MOV.U32 R6, RZ, RZ, R14 ;  /* 0x000000ffff067224 */ /* 0x001fce00078e000e */
[----:B------:R-:W-:Y:S05]  /*10600*/  WARPSYNC.COLLECTIVE R15, `(.L_x_3551) ;  /* 0x000000000f087348 */ /* 0x000fea0003c00000 */
[----:B------:R0:W1:Y:S02]  /*10610*/  SHFL.IDX P6, R14, R13, R12, R11 ;  /* 0x0000000c0d0e7389 */ /* 0x00006400000c000b */
[----:B01----:R-:W-:Y:S01]  /*10620*/  ENDCOLLECTIVE ;  /* 0x000000000000791b */ /* 0x003fe20003800000 */
.L_x_3551:
[----:B------:R-:W-:-:S04]  /*10630*/  @!P1 LOP3.LUT R4, R5, R4, RZ, 0x3c, !PT ;  /* 0x0000000405049212 */ /* 0x000fc800078e3cff */
[----:B------:R-:W-:-:S05]  /*10640*/  @!P1 LOP3.LUT R5, R5, R4, RZ, 0x3c, !PT ;  /* 0x0000000405059212 */ /* 0x000fca00078e3cff */
[----:B------:R-:W-:Y:S01]  /*10650*/  @!PT LDS RZ, [RZ] ;  /* 0x00000000fffff984 */ /* 0x000fe20000000800 */
[----:B------:R-:W-:Y:S01]  /*10660*/  @!PT LDS RZ, [RZ] ;  /* 0x00000000fffff984 */ /* 0x000fe20000000800 */
[----:B------:R-:W-:Y:S01]  /*10670*/  @!PT LDS RZ, [RZ] ;  /* 0x00000000fffff984 */ /* 0x000fe20000000800 */
[----:B------:R0:W-:Y:S01]  /*10680*/  @!P1 LDGSTS.E.BYPASS.LTC128B.128 [R9+0x20400], desc[UR38][R4.64], !P0 ;  /* 0x2040000004099fae */ /* 0x0001e2000c101d66 */
[----:B------:R-:W-:Y:S02]  /*10690*/  IMAD.MOV.U32 R13, RZ, RZ, R2 ;  /* 0x000000ffff0d7224 */ /* 0x000fe400078e0002 */
[----:B------:R-:W-:Y:S02]  /*106a0*/  IMAD.MOV.U32 R12, RZ, RZ, 0x2 ;  /* 0x00000002ff0c7424 */ /* 0x000fe400078e00ff */
[----:B0-----:R-:W-:Y:S02]  /*106b0*/  VIADD R5, R7, 0x10 ;  /* 0x0000001007057836 */ /* 0x001fe40000000000 */
[----:B------:R-:W-:-:S07]  /*106c0*/  IMAD.MOV.U32 R4, RZ, RZ, R14 ;  /* 0x000000ffff047224 */ /* 0x000fce00078e000e */
[----:B------:R-:W-:Y:S05]  /*106d0*/  WARPSYNC.COLLECTIVE R15, `(.L_x_3552) ;  /* 0x000000000f087348 */ /* 0x000fea0003c00000 */
[----:B------:R0:W1:Y:S02]  /*106e0*/  SHFL.IDX P6, R14, R13, R12, R11 ;  /* 0x0000000c0d0e7389 */ /* 0x00006400000c000b */
[----:B01----:R-:W-:Y:S01]  /*106f0*/  ENDCOLLECTIVE ;  /* 0x000000000000791b */ /* 0x003fe20003800000 */
.L_x_3552:
[----:B------:R-:W-:Y:S01]  /*10700*/  ISETP.GE.AND P1, PT, R5, R3, PT ;  /* 0x000000030500720c */ /* 0x000fe20003f26270 */
[----:B------:R-:W-:Y:S01]  /*10710*/  VIADD R7, R7, 0x20 ;  /* 0x0000002007077836 */ /* 0x000fe20000000000 */
[----:B------:R0:W-:Y:S04]  /*10720*/  STL [R1+0x28], R5 ;  /* 0x0000280501007387 */ /* 0x0001e80000100800 */
[----:B------:R1:W-:Y:S07]  /*10730*/  STL [R1+0x2c], R7 ;  /* 0x00002c0701007387 */ /* 0x0003ee0000100800 */
[----:B0-----:R-:W-:Y:S01]  /*10740*/  @!P1 LEA R5, P2, R10, R4, 0x1 ;  /* 0x000000040a059211 */ /* 0x001fe200078408ff */
[----:B------:R-:W-:-:S04]  /*10750*/  IMAD.MOV.U32 R13, RZ, RZ, R0 ;  /* 0x000000ffff0d7224 */ /* 0x000fc800078e0000 */
[----:B------:R-:W-:Y:S02]  /*10760*/  @!P1 IMAD.X R4, RZ, RZ, R6, P2 ;  /* 0x000000ffff049224 */ /* 0x000fe400010e0606 */
[----:B------:R-:W-:-:S03]  /*10770*/  IMAD.MOV.U32 R6, RZ, RZ, R14 ;  /* 0x000000ffff067224 */ /* 0x000fc600078e000e */
[----:B-1----:R-:W-:-:S07]  /*10780*/  @!P1 LOP3.LUT R5, R5, R4, RZ, 0x3c, !PT ;  /* 0x0000000405059212 */ /* 0x002fce00078e3cff */
[----:B------:R-:W-:Y:S05]  /*10790*/  WARPSYNC.COLLECTIVE R15, `(.L_x_3553) ;  /* 0x000000000f087348 */ /* 0x000fea0003c00000 */
[----:B------:R0:W1:Y:S02]  /*107a0*/  SHFL.IDX P6, R14, R13, R12, R11 ;  /* 0x0000000c0d0e7389 */ /* 0x00006400000c000b */
[----:B01----:R-:W-:Y:S01]  /*107b0*/  ENDCOLLECTIVE ;  /* 0x000000000000791b */ /* 0x003fe20003800000 */
.L_x_3553:
[----:B------:R-:W-:-:S04]  /*107c0*/  @!P1 LOP3.LUT R4, R5, R4, RZ, 0x3c, !PT ;  /* 0x0000000405049212 */ /* 0x000fc800078e3cff */
[----:B------:R-:W-:-:S05]  /*107d0*/  @!P1 LOP3.LUT R5, R5, R4, RZ, 0x3c, !PT ;  /* 0x0000000405059212 */ /* 0x000fca00078e3cff */
[----:B------:R-:W-:Y:S01]  /*107e0*/  @!PT LDS RZ, [RZ] ;  /* 0x00000000fffff984 */ /* 0x000fe20000000800 */
[----:B------:R-:W-:Y:S01]  /*107f0*/  @!PT LDS RZ, [RZ] ;  /* 0x00000000fffff984 */ /* 0x000fe20000000800 */
[----:B------:R-:W-:Y:S01]  /*10800*/  @!PT LDS RZ, [RZ] ;  /* 0x00000000fffff984 */ /* 0x000fe20000000800 */
[----:B------:R0:W-:Y:S01]  /*10810*/  @!P1 LDGSTS.E.BYPASS.LTC128B.128 [R9+0x20c00], desc[UR38][R4.64], !P0 ;  /* 0x20c0000004099fae */ /* 0x0001e2000c101d66 */
[----:B------:R-:W-:Y:S01]  /*10820*/  ISETP.GE.AND P1, PT, R7, R3, PT ;  /* 0x000000030700720c */ /* 0x000fe20003f26270 */
[----:B------:R-:W-:Y:S02]  /*10830*/  IMAD.MOV.U32 R13, RZ, RZ, R2 ;  /* 0x000000ffff0d7224 */ /* 0x000fe400078e0002 */
[----:B------:R-:W-:Y:S02]  /*10840*/  IMAD.MOV.U32 R12, RZ, RZ, 0x3 ;  /* 0x00000003ff0c7424 */ /* 0x000fe400078e00ff */
[----:B0-----:R-:W-:-:S08]  /*10850*/  IMAD.MOV.U32 R4, RZ, RZ, R14 ;  /* 0x000000ffff047224 */ /* 0x001fd000078e000e */
[----:B------:R-:W-:Y:S05]  /*10860*/  WARPSYNC.COLLECTIVE R15, `(.L_x_3554) ;  /* 0x000000000f087348 */ /* 0x000fea0003c00000 */
[----:B------:R0:W1:Y:S02]  /*10870*/  SHFL.IDX P6, R14, R13, R12, R11 ;  /* 0x0000000c0d0e7389 */ /* 0x00006400000c000b */
[----:B01----:R-:W-:Y:S01]  /*10880*/  ENDCOLLECTIVE ;  /* 0x000000000000791b */ /* 0x003fe20003800000 */
.L_x_3554:
        /* <DEDUP_REMOVED lines=9> */
[----:B------:R0:W-:Y:S02]  /*10920*/  @!P1 LDGSTS.E.BYPASS.LTC128B.128 [R9+0x21400], desc[UR38][R4.64], !P0 ;  /* 0x2140000004099fae */ /* 0x0001e4000c101d66 */
[----:B0-----:R-:W-:-:S07]  /*10930*/  IMAD.MOV.U32 R4, RZ, RZ, R14 ;  /* 0x000000ffff047224 */ /* 0x001fce00078e000e */
[----:B------:R-:W-:Y:S05]  /*10940*/  WARPSYNC.COLLECTIVE R15, `(.L_x_3555) ;  /* 0x000000000f087348 */ /* 0x000fea0003c00000 */
[----:B------:R0:W1:Y:S02]  /*10950*/  SHFL.IDX P6, R14, R13, R12, R11 ;  /* 0x0000000c0d0e7389 */ /* 0x00006400000c000b */
[----:B01----:R-:W-:Y:S01]  /*10960*/  ENDCOLLECTIVE ;  /* 0x000000000000791b */ /* 0x003fe20003800000 */
.L_x_3555:
[----:B------:R-:W-:Y:S01]  /*10970*/  IMAD.MOV.U32 R0, RZ, RZ, R14 ;  /* 0x000000ffff007224 */ /* 0x000fe200078e000e */
[----:B------:R-:W-:Y:S06]  /*10980*/  BRA `(.L_x_3556) ;  /* 0xffffffac00dc7947 */ /* 0x000fec000383ffff */
.L_x_3445:
        /* <DEDUP_REMOVED lines=8> */
.L_x_3558:
[----:B------:R-:W-:Y:S05]  /*10a10*/  BSYNC B0 ;  /* 0x0000000000007941 */ /* 0x000fea0003800000 */
.L_x_3557:
[----:B------:R-:W-:Y:S01]  /*10a20*/  IMAD.MOV.U32 R13, RZ, RZ, R0 ;  /* 0x000000ffff0d7224 */ /* 0x000fe200078e0000 */
[----:B------:R0:W5:Y:S01]  /*10a30*/  LDL.LU R10, [R1+0x2c] ;  /* 0x00002c00010a7983 */ /* 0x0001620000300800 */
[----:B------:R-:W-:Y:S02]  /*10a40*/  IMAD.MOV.U32 R12, RZ, RZ, RZ ;  /* 0x000000ffff0c7224 */ /* 0x000fe400078e00ff */
[----:B------:R-:W-:Y:S01]  /*10a50*/  IMAD.MOV.U32 R11, RZ, RZ, 0x181f ;  /* 0x0000181fff0b7424 */ /* 0x000fe200078e00ff */
[----:B------:R0:W-:Y:S01]  /*10a60*/  STL [R1+0x54], R16 ;  /* 0x0000541001007387 */ /* 0x0001e20000100800 */
[----:B------:R-:W-:Y:S02]  /*10a70*/  IMAD.MOV.U32 R15, RZ, RZ, -0x1 ;  /* 0xffffffffff0f7424 */ /* 0x000fe400078e00ff */
[----:B------:R-:W-:-:S07]  /*10a80*/  IMAD.MOV.U32 R2, RZ, RZ, R14 ;  /* 0x000000ffff027224 */ /* 0x000fce00078e000e */
[----:B0----5:R-:W-:Y:S05]  /*10a90*/  WARPSYNC.COLLECTIVE R15, `(.L_x_3559) ;  /* 0x000000000f087348 */ /* 0x021fea0003c00000 */
[----:B------:R1:W2:Y:S02]  /*10aa0*/  SHFL.IDX P6, R14, R13, R12, R11 ;  /* 0x0000000c0d0e7389 */ /* 0x0002a400000c000b */
[----:B012--5:R-:W-:Y:S01]  /*10ab0*/  ENDCOLLECTIVE ;  /* 0x000000000000791b */ /* 0x027fe20003800000 */
.L_x_3559:
[----:B------:R-:W-:Y:S01]  /*10ac0*/  ULDC UR4, c[0x0][0x288] ;  /* 0x0000a20000047ab9 */ /* 0x000fe20000000800 */
[----:B------:R-:W2:Y:S01]  /*10ad0*/  LDL R16, [R1+0x4] ;  /* 0x0000040001107983 */ /* 0x000ea20000100800 */
[----:B------:R-:W-:Y:S01]  /*10ae0*/  LOP3.LUT R18, R18, 0xfffffeff, RZ, 0xc0, !PT ;  /* 0xfffffeff12127812 */ /* 0x000fe200078ec0ff */
[----:B------:R-:W-:-:S03]  /*10af0*/  IMAD R4, R8, UR4, RZ ;  /* 0x0000000408047c24 */ /* 0x000fc6000f8e02ff */
[----:B------:R-:W-:-:S04]  /*10b00*/  @P1 LOP3.LUT R18, R18, 0x100, RZ, 0xfc, !PT ;  /* 0x0000010012121812 */ /* 0x000fc800078efcff */
[C---:B------:R-:W-:Y:S01]  /*10b10*/  LOP3.LUT P1, RZ, R18.reuse, 0x10, RZ, 0xc0, !PT ;  /* 0x0000001012ff7812 */ /* 0x040fe2000782c0ff */
[----:B------:R-:W3:Y:S04]  /*10b20*/  LDL.LU R11, [R1+0x14] ;  /* 0x00001400010b7983 */ /* 0x000ee80000300800 */
[----:B------:R-:W4:Y:S01]  /*10b30*/  LDL.LU R15, [R1+0x28] ;  /* 0x00002800010f7983 */ /* 0x000f220000300800 */
[----:B------:R-:W-:Y:S01]  /*10b40*/  LOP3.LUT R18, R18, 0xffffff7f, RZ, 0xc0, !PT ;  /* 0xffffff7f12127812 */ /* 0x000fe200078ec0ff */
[----:B------:R-:W-:Y:S02]  /*10b50*/  IMAD.MOV.U32 R13, RZ, RZ, R6 ;  /* 0x000000ffff0d7224 */ /* 0x000fe400078e0006 */
[----:B------:R-:W-:Y:S02]  /*10b60*/  IMAD.MOV.U32 R12, RZ, RZ, 0x1 ;  /* 0x00000001ff0c7424 */ /* 0x000fe400078e00ff */
[----:B------:R-:W-:Y:S01]  /*10b70*/  IMAD.MOV.U32 R3, RZ, RZ, R14 ;  /* 0x000000ffff037224 */ /* 0x000fe200078e000e */
[----:B------:R-:W-:-:S13]  /*10b80*/  ISETP.GE.AND P3, PT, R10, R4, PT ;  /* 0x000000040a00720c */ /* 0x000fda0003f66270 */
[----:B------:R-:W-:-:S04]  /*10b90*/  @P3 LOP3.LUT R18, R18, 0x80, RZ, 0xfc, !PT ;  /* 0x0000008012123812 */ /* 0x000fc800078efcff */
[----:B------:R-:W-:Y:S02]  /*10ba0*/  LOP3.LUT P3, RZ, R18, 0x4, RZ, 0xc0, !PT ;  /* 0x0000000412ff7812 */ /* 0x000fe4000786c0ff */
[-C--:B---3--:R-:W-:Y:S01]  /*10bb0*/  ISETP.GE.AND P4, PT, R11, R4.reuse, PT ;  /* 0x000000040b00720c */ /* 0x088fe20003f86270 */
[----:B------:R-:W-:Y:S01]  /*10bc0*/  IMAD.MOV.U32 R11, RZ, RZ, 0x181f ;  /* 0x0000181fff0b7424 */ /* 0x000fe200078e00ff */
[----:B----4-:R-:W-:Y:S01]  /*10bd0*/  ISETP.GE.AND P2, PT, R15, R4, PT ;  /* 0x000000040f00720c */ /* 0x010fe20003f46270 */
[----:B------:R-:W-:-:S10]  /*10be0*/  IMAD.MOV.U32 R15, RZ, RZ, -0x1 ;  /* 0xffffffffff0f7424 */ /* 0x000fd400078e00ff */
[----:B------:R-:W-:Y:S02]  /*10bf0*/  @!P4 LEA R3, P6, R9, R3, 0x1 ;  /* 0x000000030903c211 */ /* 0x000fe400078c08ff */
[----:B------:R-:W-:-:S03]  /*10c00*/  @!P4 LOP3.LUT R8, R5, 0x40, RZ, 0xc0, !PT ;  /* 0x000000400508c812 */ /* 0x000fc600078ec0ff */
[----:B------:R-:W-:Y:S01]  /*10c10*/  @!P4 IMAD.X R2, RZ, RZ, R2, P6 ;  /* 0x000000ffff02c224 */ /* 0x000fe200030e0602 */
[----:B------:R-:W-:Y:S02]  /*10c20*/  LOP3.LUT P6, RZ, R18, 0x8, RZ, 0xc0, !PT ;  /* 0x0000000812ff7812 */ /* 0x000fe400078cc0ff */
[----:B------:R-:W-:Y:S02]  /*10c30*/  @!P4 SHF.R.U32.HI R8, RZ, 0x2, R8 ;  /* 0x00000002ff08c819 */ /* 0x000fe40000011608 */
[----:B------:R-:W-:-:S04]  /*10c40*/  @!P4 LOP3.LUT R3, R3, R2, RZ, 0x3c, !PT ;  /* 0x000000020303c212 */ /* 0x000fc800078e3cff */
[----:B------:R-:W-:-:S04]  /*10c50*/  @!P4 LOP3.LUT R2, R3, R2, RZ, 0x3c, !PT ;  /* 0x000000020302c212 */ /* 0x000fc800078e3cff */
[----:B------:R-:W-:-:S05]  /*10c60*/  @!P4 LOP3.LUT R3, R3, R2, RZ, 0x3c, !PT ;  /* 0x000000020303c212 */ /* 0x000fca00078e3cff */
[----:B------:R-:W-:Y:S01]  /*10c70*/  @!PT LDS RZ, [RZ] ;  /* 0x00000000fffff984 */ /* 0x000fe20000000800 */
[----:B------:R-:W-:Y:S01]  /*10c80*/  @!PT LDS RZ, [RZ] ;  /* 0x00000000fffff984 */ /* 0x000fe20000000800 */
[----:B------:R-:W-:Y:S01]  /*10c90*/  @!PT LDS RZ, [RZ] ;  /* 0x00000000fffff984 */ /* 0x000fe20000000800 */
[----:B--2---:R0:W-:Y:S01]  /*10ca0*/  @!P4 LDGSTS.E.BYPASS.LTC128B.128 [R16+0x26400], desc[UR38][R2.64], !P1 ;  /* 0x264000000210cfae */ /* 0x0041e2000c901d66 */
[----:B------:R-:W-:-:S03]  /*10cb0*/  LOP3.LUT P1, RZ, R18, 0x100, RZ, 0xc0, !PT ;  /* 0x0000010012ff7812 */ /* 0x000fc6000782c0ff */
[----:B------:R0:W-:Y:S01]  /*10cc0*/  @!P4 LDGSTS.E.BYPASS.LTC128B.128 [R16+0x28400], desc[UR38][R2.64+0x80], !P6 ;  /* 0x284000800210cfae */ /* 0x0001e2000f101d66 */
[----:B------:R-:W-:Y:S02]  /*10cd0*/  @!P4 ISETP.NE.U32.AND P6, PT, R8, RZ, PT ;  /* 0x000000ff0800c20c */ /* 0x000fe40003fc5070 */
[----:B------:R-:W-:Y:S01]  /*10ce0*/  @!P4 LOP3.LUT R8, R7, 0x80, RZ, 0xc0, !PT ;  /* 0x000000800708c812 */ /* 0x000fe200078ec0ff */
[----:B------:R0:W-:Y:S03]  /*10cf0*/  @!P4 LDGSTS.E.BYPASS.LTC128B.128 [R16+0x2a400], desc[UR38][R2.64+0x100], !P3 ;  /* 0x2a4001000210cfae */ /* 0x0001e6000d901d66 */
[----:B------:R-:W-:Y:S01]  /*10d00*/  @!P4 SHF.R.U32.HI R8, RZ, 0x3, R8 ;  /* 0x00000003ff08c819 */ /* 0x000fe20000011608 */
[----:B------:R0:W-:Y:S04]  /*10d10*/  @!P4 LDGSTS.E.BYPASS.LTC128B.128 [R16+0x2c400], desc[UR38][R2.64+0x180], !P5 ;  /* 0x2c4001800210cfae */ /* 0x0001e8000e901d66 */
[----:B------:R0:W-:Y:S04]  /*10d20*/  @!P4 LDGSTS.E.BYPASS.LTC128B.128 [R16+0x2e400], desc[UR38][R2.64+0x200], !P0 ;  /* 0x2e4002000210cfae */ /* 0x0001e8000c101d66 */
[----:B------:R0:W-:Y:S04]  /*10d30*/  @!P4 LDGSTS.E.BYPASS.LTC128B.128 [R16+0x30400], desc[UR38][R2.64+0x280], !P1 ;  /* 0x304002800210cfae */ /* 0x0001e8000c901d66 */
[----:B------:R0:W-:Y:S01]  /*10d40*/  @!P4 LDGSTS.E.BYPASS.LTC128B.128 [R16+0x32400], desc[UR38][R2.64+0x300], P6 ;  /* 0x324003000210cfae */ /* 0x0001e2000b101d66 */
[----:B------:R-:W-:-:S13]  /*10d50*/  @!P4 ISETP.NE.U32.AND P6, PT, R8, RZ, PT ;  /* 0x000000ff0800c20c */ /* 0x000fda0003fc5070 */
[----:B------:R0:W-:Y:S02]  /*10d60*/  @!P4 LDGSTS.E.BYPASS.LTC128B.128 [R16+0x34400], desc[UR38][R2.64+0x380], P6 ;  /* 0x344003800210cfae */ /* 0x0001e4000b101d66 */
[----:B0-----:R-:W-:Y:S05]  /*10d70*/  WARPSYNC.COLLECTIVE R15, `(.L_x_3560) ;  /* 0x000000000f087348 */ /* 0x001fea0003c00000 */
[----:B------:R1:W2:Y:S02]  /*10d80*/  SHFL.IDX P6, R14, R13, R12, R11 ;  /* 0x0000000c0d0e7389 */ /* 0x0002a400000c000b */
[----:B012---:R-:W-:Y:S01]  /*10d90*/  ENDCOLLECTIVE ;  /* 0x000000000000791b */ /* 0x007fe20003800000 */
.L_x_3560:
[----:B------:R-:W-:Y:S02]  /*10da0*/  IMAD.MOV.U32 R13, RZ, RZ, R0 ;  /* 0x000000ffff0d7224 */ /* 0x000fe400078e0000 */
[----:B------:R-:W-:-:S07]  /*10db0*/  IMAD.MOV.U32 R8, RZ, RZ, R14 ;  /* 0x000000ffff087224 */ /* 0x000fce00078e000e */
[----:B------:R-:W-:Y:S05]  /*10dc0*/  WARPSYNC.COLLECTIVE R15, `(.L_x_3561) ;  /* 0x000000000f087348 */ /* 0x000fea0003c00000 */
[----:B------:R0:W1:Y:S02]  /*10dd0*/  SHFL.IDX P6, R14, R13, R12, R11 ;  /* 0x0000000c0d0e7389 */ /* 0x00006400000c000b */
[----:B01----:R-:W-:Y:S01]  /*10de0*/  ENDCOLLECTIVE ;  /* 0x000000000000791b */ /* 0x003fe20003800000 */
.L_x_3561:
[----:B------:R-:W-:Y:S02]  /*10df0*/  IMAD.MOV.U32 R13, RZ, RZ, R6 ;  /* 0x000000ffff0d7224 */ /* 0x000fe400078e0006 */
[----:B------:R-:W-:Y:S01]  /*10e00*/  IMAD.MOV.U32 R12, RZ, RZ, 0x2 ;  /* 0x00000002ff0c7424 */ /* 0x000fe200078e00ff */
[----:B------:R-:W-:Y:S02]  /*10e10*/  @!P2 LEA R9, P4, R9, R14, 0x1 ;  /* 0x0000000e0909a211 */ /* 0x000fe400078808ff */
[----:B------:R-:W-:-:S03]  /*10e20*/  LOP3.LUT P6, RZ, R18, 0x8, RZ, 0xc0, !PT ;  /* 0x0000000812ff7812 */ /* 0x000fc600078cc0ff */
[----:B------:R-:W-:Y:S01]  /*10e30*/  @!P2 IMAD.X R10, RZ, RZ, R8, P4 ;  /* 0x000000ffff0aa224 */ /* 0x000fe200020e0608 */
[----:B------:R-:W-:Y:S01]  /*10e40*/  LOP3.LUT P4, RZ, R18, 0x10, RZ, 0xc0, !PT ;  /* 0x0000001012ff7812 */ /* 0x000fe2000788c0ff */
[----:B------:R-:W-:Y:S01]  /*10e50*/  @!P2 IMAD.MOV.U32 R2, RZ, RZ, R9 ;  /* 0x000000ffff02a224 */ /* 0x000fe200078e0009 */
[----:B------:R-:W-:Y:S01]  /*10e60*/  @!P2 LOP3.LUT R8, R5, 0x40, RZ, 0xc0, !PT ;  /* 0x000000400508a812 */ /* 0x000fe200078ec0ff */
[----:B------:R-:W-:Y:S02]  /*10e70*/  @!P2 IMAD.MOV.U32 R3, RZ, RZ, R10 ;  /* 0x000000ffff03a224 */ /* 0x000fe400078e000a */
[----:B------:R-:W0:Y:S01]  /*10e80*/  S2R R10, SR_TID.X ;  /* 0x00000000000a7919 */ /* 0x000e220000002100 */
[----:B------:R-:W-:-:S07]  /*10e90*/  @!P2 SHF.R.U32.HI R8, RZ, 0x2, R8 ;  /* 0x00000002ff08a819 */ /* 0x000fce0000011608 */
[----:B------:R-:W-:Y:S01]  /*10ea0*/  @!PT LDS RZ, [RZ] ;  /* 0x00000000fffff984 */ /* 0x000fe20000000800 */
[----:B------:R-:W-:Y:S01]  /*10eb0*/  @!PT LDS RZ, [RZ] ;  /* 0x00000000fffff984 */ /* 0x000fe20000000800 */
[----:B------:R-:W-:Y:S01]  /*10ec0*/  @!PT LDS RZ, [RZ] ;  /* 0x00000000fffff984 */ /* 0x000fe20000000800 */
[----:B------:R1:W-:Y:S01]  /*10ed0*/  @!P2 LDGSTS.E.BYPASS.LTC128B.128 [R16+0x26c00], desc[UR38][R2.64], !P4 ;  /* 0x26c000000210afae */ /* 0x0003e2000e101d66 */
[----:B------:R-:W-:Y:S02]  /*10ee0*/  @!P2 ISETP.NE.U32.AND P4, PT, R8, RZ, PT ;  /* 0x000000ff0800a20c */ /* 0x000fe40003f85070 */
[----:B------:R-:W-:Y:S01]  /*10ef0*/  @!P2 LOP3.LUT R8, R7, 0x80, RZ, 0xc0, !PT ;  /* 0x000000800708a812 */ /* 0x000fe200078ec0ff */
[----:B------:R1:W-:Y:S03]  /*10f00*/  @!P2 LDGSTS.E.BYPASS.LTC128B.128 [R16+0x28c00], desc[UR38][R2.64+0x80], !P6 ;  /* 0x28c000800210afae */ /* 0x0003e6000f101d66 */
[----:B------:R-:W-:-:S07]  /*10f10*/  @!P2 SHF.R.U32.HI R8, RZ, 0x3, R8 ;  /* 0x00000003ff08a819 */ /* 0x000fce0000011608 */
[----:B01----:R-:W-:Y:S05]  /*10f20*/  WARPSYNC.COLLECTIVE R15, `(.L_x_3562) ;  /* 0x000000000f087348 */ /* 0x003fea0003c00000 */
[----:B------:R2:W3:Y:S02]  /*10f30*/  SHFL.IDX P6, R14, R13, R12, R11 ;  /* 0x0000000c0d0e7389 */ /* 0x0004e400000c000b */
[----:B0123--:R-:W-:Y:S01]  /*10f40*/  ENDCOLLECTIVE ;  /* 0x000000000000791b */ /* 0x00ffe20003800000 */
.L_x_3562:
[----:B------:R-:W-:Y:S01]  /*10f50*/  @!PT LDS RZ, [RZ] ;  /* 0x00000000fffff984 */ /* 0x000fe20000000800 */
[----:B------:R-:W-:Y:S01]  /*10f60*/  @!PT LDS RZ, [RZ] ;  /* 0x00000000fffff984 */ /* 0x000fe20000000800 */
[----:B------:R-:W-:Y:S01]  /*10f70*/  @!PT LDS RZ, [RZ] ;  /* 0x00000000fffff984 */ /* 0x000fe20000000800 */
[----:B------:R-:W-:Y:S01]  /*10f80*/  @!P2 LDGSTS.E.BYPASS.LTC128B.128 [R16+0x2ac00], desc[UR38][R2.64+0x100], !P3 ;  /* 0x2ac001000210afae */ /* 0x000fe2000d901d66 */
[----:B------:R-:W-:-:S03]  /*10f90*/  LOP3.LUT P3, RZ, R18, 0x80, RZ, 0xc0, !PT ;  /* 0x0000008012ff7812 */ /* 0x000fc6000786c0ff */
[----:B------:R-:W-:Y:S04]  /*10fa0*/  @!P2 LDGSTS.E.BYPASS.LTC128B.128 [R16+0x2cc00], desc[UR38][R2.64+0x180], !P5 ;  /* 0x2cc001800210afae */ /* 0x000fe8000e901d66 */
[----:B------:R-:W-:Y:S01]  /*10fb0*/  @!P2 LDGSTS.E.BYPASS.LTC128B.128 [R16+0x2ec00], desc[UR38][R2.64+0x200], !P0 ;  /* 0x2ec002000210afae */ /* 0x000fe2000c101d66 */
[----:B------:R-:W-:-:S03]  /*10fc0*/  IMAD.MOV.U32 R13, RZ, RZ, R0 ;  /* 0x000000ffff0d7224 */ /* 0x000fc600078e0000 */
[----:B------:R-:W-:Y:S01]  /*10fd0*/  @!P2 LDGSTS.E.BYPASS.LTC128B.128 [R16+0x30c00], desc[UR38][R2.64+0x280], !P1 ;  /* 0x30c002800210afae */ /* 0x000fe2000c901d66 */
[----:B------:R-:W-:-:S03]  /*10fe0*/  IMAD.SHL.U32 R10, R10, 0x8, RZ ;  /* 0x000000080a0a7824 */ /* 0x000fc600078e00ff */
[----:B------:R-:W-:Y:S01]  /*10ff0*/  @!P2 LDGSTS.E.BYPASS.LTC128B.128 [R16+0x32c00], desc[UR38][R2.64+0x300], P4 ;  /* 0x32c003000210afae */ /* 0x000fe2000a101d66 */
[----:B------:R-:W-:Y:S02]  /*11000*/  @!P2 ISETP.NE.U32.AND P4, PT, R8, RZ, PT ;  /* 0x000000ff0800a20c */ /* 0x000fe40003f85070 */
[----:B------:R-:W-:Y:S02]  /*11010*/  LOP3.LUT R10, R10, 0x38, RZ, 0xc0, !PT ;  /* 0x000000380a0a7812 */ /* 0x000fe400078ec0ff */
[----:B------:R-:W-:-:S04]  /*11020*/  @!P3 LOP3.LUT R8, R5, 0x40, RZ, 0xc0, !PT ;  /* 0x000000400508b812 */ /* 0x000fc800078ec0ff */
[----:B------:R-:W-:-:S05]  /*11030*/  @!P3 SHF.R.U32.HI R8, RZ, 0x2, R8 ;  /* 0x00000002ff08b819 */ /* 0x000fca0000011608 */
[----:B------:R0:W-:Y:S01]  /*11040*/  @!P2 LDGSTS.E.BYPASS.LTC128B.128 [R16+0x34c00], desc[UR38][R2.64+0x380], P4 ;  /* 0x34c003800210afae */ /* 0x0001e2000a101d66 */
[----:B------:R-:W-:Y:S01]  /*11050*/  LOP3.LUT P2, RZ, R18, 0x4, RZ, 0xc0, !PT ;  /* 0x0000000412ff7812 */ /* 0x000fe2000784c0ff */
[----:B0-----:R-:W-:-:S12]  /*11060*/  IMAD.MOV.U32 R2, RZ, RZ, R14 ;  /* 0x000000ffff027224 */ /* 0x001fd800078e000e */
[----:B------:R-:W-:Y:S05]  /*11070*/  WARPSYNC.COLLECTIVE R15, `(.L_x_3563) ;  /* 0x000000000f087348 */ /* 0x000fea0003c00000 */
[----:B------:R0:W1:Y:S02]  /*11080*/  SHFL.IDX P6, R14, R13, R12, R11 ;  /* 0x0000000c0d0e7389 */ /* 0x00006400000c000b */
[----:B01----:R-:W-:Y:S01]  /*11090*/  ENDCOLLECTIVE ;  /* 0x000000000000791b */ /* 0x003fe20003800000 */
.L_x_3563:
[----:B------:R-:W-:Y:S01]  /*110a0*/  IMAD.MOV.U32 R3, RZ, RZ, R14 ;  /* 0x000000ffff037224 */ /* 0x000fe200078e000e */
[----:B------:R-:W-:-:S04]  /*110b0*/  LOP3.LUT P6, RZ, R18, 0x8, RZ, 0xc0, !PT ;  /* 0x0000000812ff7812 */ /* 0x000fc800078cc0ff */
[----:B------:R-:W-:-:S05]  /*110c0*/  @!P3 LEA R3, P4, R10, R3, 0x1 ;  /* 0x000000030a03b211 */ /* 0x000fca00078808ff */
[----:B------:R-:W-:Y:S01]  /*110d0*/  @!P3 IMAD.X R2, RZ, RZ, R2, P4 ;  /* 0x000000ffff02b224 */ /* 0x000fe200020e0602 */
[----:B------:R-:W-:-:S04]  /*110e0*/  LOP3.LUT P4, RZ, R18, 0x10, RZ, 0xc0, !PT ;  /* 0x0000001012ff7812 */ /* 0x000fc8000788c0ff */
[----:B------:R-:W-:-:S04]  /*110f0*/  @!P3 LOP3.LUT R3, R3, R2, RZ, 0x3c, !PT ;  /* 0x000000020303b212 */ /* 0x000fc800078e3cff */
[----:B------:R-:W-:-:S04]  /*11100*/  @!P3 LOP3.LUT R2, R3, R2, RZ, 0x3c, !PT ;  /* 0x000000020302b212 */ /* 0x000fc800078e3cff */
[----:B------:R-:W-:-:S05]  /*11110*/  @!P3 LOP3.LUT R3, R3, R2, RZ, 0x3c, !PT ;  /* 0x000000020303b212 */ /* 0x000fca00078e3cff */
[----:B------:R-:W-:Y:S01]  /*11120*/  @!PT LDS RZ, [RZ] ;  /* 0x00000000fffff984 */ /* 0x000fe20000000800 */
[----:B------:R-:W-:Y:S01]  /*11130*/  @!PT LDS RZ, [RZ] ;  /* 0x00000000fffff984 */ /* 0x000fe20000000800 */
[----:B------:R-:W-:Y:S01]  /*11140*/  @!PT LDS RZ, [RZ] ;  /* 0x00000000fffff984 */ /* 0x000fe20000000800 */
        /* <DEDUP_REMOVED lines=8> */
[----:B------:R0:W-:Y:S04]  /*111d0*/  @!P3 LDGSTS.E.BYPASS.LTC128B.128 [R16+0x31400], desc[UR38][R2.64+0x280], !P1 ;  /* 0x314002800210bfae */ /* 0x0001e8000c901d66 */
[----:B------:R0:W-:Y:S01]  /*111e0*/  @!P3 LDGSTS.E.BYPASS.LTC128B.128 [R16+0x33400], desc[UR38][R2.64+0x300], P4 ;  /* 0x334003000210bfae */ /* 0x0001e2000a101d66 */
[----:B------:R-:W-:-:S13]  /*111f0*/  @!P3 ISETP.NE.U32.AND P4, PT, R8, RZ, PT ;  /* 0x000000ff0800b20c */ /* 0x000fda0003f85070 */
[----:B------:R0:W-:Y:S04]  /*11200*/  @!P3 LDGSTS.E.BYPASS.LTC128B.128 [R16+0x35400], desc[UR38][R2.64+0x380], P4 ;  /* 0x354003800210bfae */ /* 0x0001e8000a101d66 */
[----:B------:R0:W5:Y:S01]  /*11210*/  LDL.LU R16, [R1+0x54] ;  /* 0x0000540001107983 */ /* 0x0001620000300800 */
[----:B------:R-:W-:Y:S02]  /*11220*/  IMAD.MOV.U32 R13, RZ, RZ, R6 ;  /* 0x000000ffff0d7224 */ /* 0x000fe400078e0006 */
[----:B------:R-:W-:-:S07]  /*11230*/  IMAD.MOV.U32 R12, RZ, RZ, 0x3 ;  /* 0x00000003ff0c7424 */ /* 0x000fce00078e00ff */
[----:B0----5:R-:W-:Y:S05]  /*11240*/  WARPSYNC.COLLECTIVE R15, `(.L_x_3564) ;  /* 0x000000000f087348 */ /* 0x021fea0003c00000 */
[----:B------:R1:W2:Y:S02]  /*11250*/  SHFL.IDX P6, R14, R13, R12, R11 ;  /* 0x0000000c0d0e7389 */ /* 0x0002a400000c000b */
[----:B012--5:R-:W-:Y:S01]  /*11260*/  ENDCOLLECTIVE ;  /* 0x000000000000791b */ /* 0x027fe20003800000 */
.L_x_3564:
[----:B------:R-:W-:Y:S02]  /*11270*/  IMAD.MOV.U32 R13, RZ, RZ, R0 ;  /* 0x000000ffff0d7224 */ /* 0x000fe400078e0000 */
[----:B------:R-:W-:-:S07]  /*11280*/  IMAD.MOV.U32 R6, RZ, RZ, R14 ;  /* 0x000000ffff067224 */ /* 0x000fce00078e000e */
[----:B------:R-:W-:Y:S05]  /*11290*/  WARPSYNC.COLLECTIVE R15, `(.L_x_3565) ;  /* 0x000000000f087348 */ /* 0x000fea0003c00000 */
[----:B------:R0:W1:Y:S02]  /*112a0*/  SHFL.IDX P6, R14, R13, R12, R11 ;  /* 0x0000000c0d0e7389 */ /* 0x00006400000c000b */
[----:B01----:R-:W-:Y:S01]  /*112b0*/  ENDCOLLECTIVE ;  /* 0x000000000000791b */ /* 0x003fe20003800000 */
.L_x_3565:
[----:B------:R-:W-:Y:S01]  /*112c0*/  IMAD.MOV.U32 R0, RZ, RZ, R14 ;  /* 0x000000ffff007224 */ /* 0x000fe200078e000e */
[----:B------:R-:W-:Y:S06]  /*112d0*/  BRA `(.L_x_3566) ;  /* 0xffffffb000f87947 */ /* 0x000fec000383ffff */
.L_x_3449:
[----:B0-----:R-:W-:-:S04]  /*112e0*/  IMAD.U32 R3, RZ, RZ, UR36 ;  /* 0x00000024ff037e24 */ /* 0x001fc8000f8e00ff */
[----:B------:R0:W2:Y:S03]  /*112f0*/  SYNCS.PHASECHK.TRANS64.TRYWAIT P0, [R3+URZ+0x38820], R0 ;  /* 0x03882000030075a7 */ /* 0x0000a6000800017f */
[----:B--2---:R-:W-:Y:S05]  /*11300*/  @!P0 NANOSLEEP.SYNCS 0x989680 ;  /* 0x009896800000895d */ /* 0x004fea0003900000 */
[----:B------:R-:W2:Y:S02]  /*11310*/  @!P0 SYNCS.PHASECHK.TRANS64 P0, [R3+URZ+0x38820], R0 ;  /* 0x03882000030085a7 */ /* 0x000ea4000800007f */
[----:B--2---:R-:W-:Y:S05]  /*11320*/  @!P0 BRA `(.L_x_3449) ;  /* 0xfffffffc00ec8947 */ /* 0x004fea000383ffff */
[----:B------:R-:W-:Y:S05]  /*11330*/  BRA `(.L_x_3567) ;  /* 0xffffffb400887947 */ /* 0x000fea000383ffff */
.L_x_3453:
[----:B0-----:R0:W2:Y:S02]  /*11340*/  SYNCS.PHASECHK.TRANS64.TRYWAIT P0, [R3+URZ+0x38860], R0 ;  /* 0x03886000030075a7 */ /* 0x0010a4000800017f */
[----:B--2---:R-:W-:Y:S05]  /*11350*/  @!P0 NANOSLEEP.SYNCS 0x989680 ;  /* 0x009896800000895d */ /* 0x004fea0003900000 */
[----:B------:R-:W2:Y:S02]  /*11360*/  @!P0 SYNCS.PHASECHK.TRANS64 P0, [R3+URZ+0x38860], R0 ;  /* 0x03886000030085a7 */ /* 0x000ea4000800007f */
[----:B--2---:R-:W-:Y:S05]  /*11370*/  @!P0 BRA `(.L_x_3453) ;  /* 0xfffffffc00f08947 */ /* 0x004fea000383ffff */
[----:B------:R-:W-:Y:S05]  /*11380*/  BRA `(.L_x_3568) ;  /* 0xffffffb400a87947 */ /* 0x000fea000383ffff */
.L_x_3470:
[----:B-1----:R1:W2:Y:S02]  /*11390*/  SYNCS.PHASECHK.TRANS64.TRYWAIT P0, [R3+URZ+0x38840], R2 ;  /* 0x03884002030075a7 */ /* 0x0022a4000800017f */
[----:B--2---:R-:W-:Y:S05]  /*113a0*/  @!P0 NANOSLEEP.SYNCS 0x989680 ;  /* 0x009896800000895d */ /* 0x004fea0003900000 */
[----:B------:R-:W2:Y:S02]  /*113b0*/  @!P0 SYNCS.PHASECHK.TRANS64 P0, [R3+URZ+0x38840], R2 ;  /* 0x03884002030085a7 */ /* 0x000ea4000800007f */
[----:B--2---:R-:W-:Y:S05]  /*113c0*/  @!P0 BRA `(.L_x_3470) ;  /* 0xfffffffc00f08947 */ /* 0x004fea000383ffff */
[----:B------:R-:W-:Y:S05]  /*113d0*/  BRA `(.L_x_3569) ;  /* 0xffffffc0008c7947 */ /* 0x000fea000383ffff */
.L_x_3475:
[----:B0-----:R0:W2:Y:S02]  /*113e0*/  SYNCS.PHASECHK.TRANS64.TRYWAIT P0, [R3+URZ+0x38860], R2 ;  /* 0x03886002030075a7 */ /* 0x0010a4000800017f */
[----:B--2---:R-:W-:Y:S05]  /*113f0*/  @!P0 NANOSLEEP.SYNCS 0x989680 ;  /* 0x009896800000895d */ /* 0x004fea0003900000 */
[----:B------:R-:W2:Y:S02]  /*11400*/  @!P0 SYNCS.PHASECHK.TRANS64 P0, [R3+URZ+0x38860], R2 ;  /* 0x03886002030085a7 */ /* 0x000ea4000800007f */
[----:B--2---:R-:W-:Y:S05]  /*11410*/  @!P0 BRA `(.L_x_3475) ;  /* 0xfffffffc00f08947 */ /* 0x004fea000383ffff */
[----:B------:R-:W-:Y:S05]  /*11420*/  BRA `(.L_x_3570) ;  /* 0xffffffc400047947 */ /* 0x000fea000383ffff */
.L_x_3491:
[----:B--2---:R2:W3:Y:S02]  /*11430*/  SYNCS.PHASECHK.TRANS64.TRYWAIT P0, [R4+URZ+0x38840], R2 ;  /* 0x03884002040075a7 */ /* 0x0044e4000800017f */
[----:B---3--:R-:W-:Y:S05]  /*11440*/  @!P0 NANOSLEEP.SYNCS 0x989680 ;  /* 0x009896800000895d */ /* 0x008fea0003900000 */
[----:B------:R-:W3:Y:S02]  /*11450*/  @!P0 SYNCS.PHASECHK.TRANS64 P0, [R4+URZ+0x38840], R2 ;  /* 0x03884002040085a7 */ /* 0x000ee4000800007f */
[----:B---3--:R-:W-:Y:S05]  /*11460*/  @!P0 BRA `(.L_x_3491) ;  /* 0xfffffffc00f08947 */ /* 0x008fea000383ffff */
[----:B------:R-:W-:Y:S05]  /*11470*/  BRA `(.L_x_3571) ;  /* 0xffffffcc00dc7947 */ /* 0x000fea000383ffff */
.L_x_3496:
[----:B0-----:R0:W1:Y:S02]  /*11480*/  SYNCS.PHASECHK.TRANS64.TRYWAIT P0, [R4+URZ+0x38860], R2 ;  /* 0x03886002040075a7 */ /* 0x001064000800017f */
[----:B-1----:R-:W-:Y:S05]  /*11490*/  @!P0 NANOSLEEP.SYNCS 0x989680 ;  /* 0x009896800000895d */ /* 0x002fea0003900000 */
[----:B------:R-:W1:Y:S02]  /*114a0*/  @!P0 SYNCS.PHASECHK.TRANS64 P0, [R4+URZ+0x38860], R2 ;  /* 0x03886002040085a7 */ /* 0x000e64000800007f */
[----:B-1----:R-:W-:Y:S05]  /*114b0*/  @!P0 BRA `(.L_x_3496) ;  /* 0xfffffffc00f08947 */ /* 0x002fea000383ffff */
[----:B------:R-:W-:Y:S05]  /*114c0*/  BRA `(.L_x_3572) ;  /* 0xffffffd000547947 */ /* 0x000fea000383ffff */
.L_x_3511:
[----:B0-----:R0:W2:Y:S02]  /*114d0*/  SYNCS.PHASECHK.TRANS64.TRYWAIT P0, [R4+URZ+0x38840], R2 ;  /* 0x03884002040075a7 */ /* 0x0010a4000800017f */
[----:B--2---:R-:W-:Y:S05]  /*114e0*/  @!P0 NANOSLEEP.SYNCS 0x989680 ;  /* 0x009896800000895d */ /* 0x004fea0003900000 */
[----:B------:R-:W2:Y:S02]  /*114f0*/  @!P0 SYNCS.PHASECHK.TRANS64 P0, [R4+URZ+0x38840], R2 ;  /* 0x03884002040085a7 */ /* 0x000ea4000800007f */
[----:B--2---:R-:W-:Y:S05]  /*11500*/  @!P0 BRA `(.L_x_3511) ;  /* 0xfffffffc00f08947 */ /* 0x004fea000383ffff */
[----:B------:R-:W-:Y:S05]  /*11510*/  BRA `(.L_x_3573) ;  /* 0xffffffdc00087947 */ /* 0x000fea000383ffff */
.L_x_3516:
[----:B-1----:R1:W2:Y:S02]  /*11520*/  SYNCS.PHASECHK.TRANS64.TRYWAIT P0, [R4+URZ+0x38860], R2 ;  /* 0x03886002040075a7 */ /* 0x0022a4000800017f */
[----:B--2---:R-:W-:Y:S05]  /*11530*/  @!P0 NANOSLEEP.SYNCS 0x989680 ;  /* 0x009896800000895d */ /* 0x004fea0003900000 */
[----:B------:R-:W2:Y:S02]  /*11540*/  @!P0 SYNCS.PHASECHK.TRANS64 P0, [R4+URZ+0x38860], R2 ;  /* 0x03886002040085a7 */ /* 0x000ea4000800007f */
[----:B--2---:R-:W-:Y:S05]  /*11550*/  @!P0 BRA `(.L_x_3516) ;  /* 0xfffffffc00f08947 */ /* 0x004fea000383ffff */
[----:B------:R-:W-:Y:S05]  /*11560*/  BRA `(.L_x_3574) ;  /* 0xffffffdc00807947 */ /* 0x000fea000383ffff */
.L_x_3530:
[----:B0-----:R0:W2:Y:S02]  /*11570*/  SYNCS.PHASECHK.TRANS64.TRYWAIT P0, [R9+URZ+0x38820], R2 ;  /* 0x03882002090075a7 */ /* 0x0010a4000800017f */
[----:B--2---:R-:W-:Y:S05]  /*11580*/  @!P0 NANOSLEEP.SYNCS 0x989680 ;  /* 0x009896800000895d */ /* 0x004fea0003900000 */
[----:B------:R-:W2:Y:S02]  /*11590*/  @!P0 SYNCS.PHASECHK.TRANS64 P0, [R9+URZ+0x38820], R2 ;  /* 0x03882002090085a7 */ /* 0x000ea4000800007f */
[----:B--2---:R-:W-:Y:S05]  /*115a0*/  @!P0 BRA `(.L_x_3530) ;  /* 0xfffffffc00f08947 */ /* 0x004fea000383ffff */
[----:B------:R-:W-:Y:S05]  /*115b0*/  BRA `(.L_x_3575) ;  /* 0xffffffe800007947 */ /* 0x000fea000383ffff */
.L_x_3531:
        /* <DEDUP_REMOVED lines=11> */
.L_x_3577:
[----:B------:R-:W-:Y:S05]  /*11670*/  BSYNC B0 ;  /* 0x0000000000007941 */ /* 0x000fea0003800000 */
.L_x_3576:
[----:B------:R-:W-:Y:S05]  /*11680*/  BRA `(.L_x_3578) ;  /* 0xffffffe400e87947 */ /* 0x000fea000383ffff */
.L_x_3534:
[----:B------:R-:W-:Y:S01]  /*11690*/  BSSY B1, `(.L_x_3579) ;  /* 0x0000006000017945 */ /* 0x000fe20003800000 */
[----:B------:R-:W-:-:S07]  /*116a0*/  IMAD.MOV.U32 R15, RZ, RZ, -0x1 ;  /* 0xffffffffff0f7424 */ /* 0x000fce00078e00ff */
[----:B012---:R-:W-:Y:S05]  /*116b0*/  WARPSYNC.COLLECTIVE R15, `(.L_x_3580) ;  /* 0x000000000f0c7348 */ /* 0x007fea0003c00000 */
[----:B------:R-:W-:Y:S02]  /*116c0*/  ELECT P6, UR62, PT ;  /* 0x00000000003e782f */ /* 0x000fe400038c0000 */
[----:B------:R-:W-:Y:S01]  /*116d0*/  MOV R14, UR62 ;  /* 0x0000003e000e7c02 */ /* 0x000fe20008000f00 */
[----:B012---:R-:W-:Y:S10]  /*116e0*/  ENDCOLLECTIVE ;  /* 0x000000000000791b */ /* 0x007ff40003800000 */
.L_x_3580:
[----:B------:R-:W-:Y:S05]  /*116f0*/  BSYNC B1 ;  /* 0x0000000000017941 */ /* 0x000fea0003800000 */
.L_x_3579:
[----:B------:R-:W-:Y:S05]  /*11700*/  BRA `(.L_x_3581) ;  /* 0xffffffe400e07947 */ /* 0x000fea000383ffff */
.L_x_3535:
[----:B0-----:R0:W1:Y:S02]  /*11710*/  SYNCS.PHASECHK.TRANS64.TRYWAIT P0, [R5+URZ], R4 ;  /* 0x00000004050075a7 */ /* 0x001064000800017f */
[----:B-1----:R-:W-:Y:S05]  /*11720*/  @!P0 NANOSLEEP.SYNCS 0x989680 ;  /* 0x009896800000895d */ /* 0x002fea0003900000 */
[----:B------:R-:W1:Y:S02]  /*11730*/  @!P0 SYNCS.PHASECHK.TRANS64 P0, [R5+URZ], R4 ;  /* 0x00000004050085a7 */ /* 0x000e64000800007f */
[----:B-1----:R-:W-:Y:S05]  /*11740*/  @!P0 BRA `(.L_x_3535) ;  /* 0xfffffffc00f08947 */ /* 0x002fea000383ffff */
[----:B------:R-:W-:Y:S05]  /*11750*/  BRA `(.L_x_3582) ;  /* 0xffffffe800047947 */ /* 0x000fea000383ffff */
.L_x_3536:
[----:B-1----:R1:W2:Y:S02]  /*11760*/  SYNCS.PHASECHK.TRANS64.TRYWAIT P0, [R7+URZ], R2 ;  /* 0x00000002070075a7 */ /* 0x0022a4000800017f */
[----:B--2---:R-:W-:Y:S05]  /*11770*/  @!P0 NANOSLEEP.SYNCS 0x989680 ;  /* 0x009896800000895d */ /* 0x004fea0003900000 */
[----:B------:R-:W2:Y:S02]  /*11780*/  @!P0 SYNCS.PHASECHK.TRANS64 P0, [R7+URZ], R2 ;  /* 0x00000002070085a7 */ /* 0x000ea4000800007f */
[----:B--2---:R-:W-:Y:S05]  /*11790*/  @!P0 BRA `(.L_x_3536) ;  /* 0xfffffffc00f08947 */ /* 0x004fea000383ffff */
[----:B------:R-:W-:Y:S05]  /*117a0*/  BRA `(.L_x_3583) ;  /* 0xffffffe800007947 */ /* 0x000fea000383ffff */
.L_x_3537:
[----:B--2---:R2:W3:Y:S02]  /*117b0*/  SYNCS.PHASECHK.TRANS64.TRYWAIT P0, [R19+URZ], R4 ;  /* 0x00000004130075a7 */ /* 0x0044e4000800017f */
[----:B---3--:R-:W-:Y:S05]  /*117c0*/  @!P0 NANOSLEEP.SYNCS 0x989680 ;  /* 0x009896800000895d */ /* 0x008fea0003900000 */
[----:B------:R-:W3:Y:S02]  /*117d0*/  @!P0 SYNCS.PHASECHK.TRANS64 P0, [R19+URZ], R4 ;  /* 0x00000004130085a7 */ /* 0x000ee4000800007f */
[----:B---3--:R-:W-:Y:S05]  /*117e0*/  @!P0 BRA `(.L_x_3537) ;  /* 0xfffffffc00f08947 */ /* 0x008fea000383ffff */
[----:B------:R-:W-:Y:S05]  /*117f0*/  BRA `(.L_x_3584) ;  /* 0xffffffe400f47947 */ /* 0x000fea000383ffff */
.L_x_3585:
        /* <DEDUP_REMOVED lines=16> */
.L_x_15117:


//--------------------- .text._ZN7cutlass13device_kernelIN5flash11enable_sm90INS1_16FlashAttnFwdSm90INS1_25CollectiveMainloopFwdSm90ILi2EN4cute5tupleIJNS5_1CILi1EEES8_S8_EEENS6_IJNS7_ILi64EEESA_SA_EEELi512ENS_10bfloat16_tEfNS_4arch4Sm90ELb0ELb0ELb0ELb1ELb0ELb0ELb0ELb0ELb0ELb1ELb0ELb0EEENS1_21CollectiveEpilogueFwdINS6_IJSA_NS7_ILi512EEESA_EEES9_SC_SE_Li256ELb1ELb1ELb0ELb0EEENS1_36VarlenDynamicPersistentTileSchedulerILi64ELi64ELi256ELi128ELb0ELb1ELb1ELb0ELb1ELb1EEEEEEEEEvNT_6ParamsE --------------------------
	.section	.text._ZN7cutlass13device_kernelIN5flash11enable_sm90INS1_16FlashAttnFwdSm90INS1_25CollectiveMainloopFwdSm90ILi2EN4cute5tupleIJNS5_1CILi1EEES8_S8_EEENS6_IJNS7_ILi64EEESA_SA_EEELi512ENS_10bfloat16_tEfNS_4arch4Sm90ELb0ELb0ELb0ELb1ELb0ELb0ELb0ELb0ELb0ELb1ELb0ELb0EEENS1_21CollectiveEpilogueFwdINS6_IJSA_NS7_ILi512EEESA_EEES9_SC_SE_Li256ELb1ELb1ELb0ELb0EEENS1_36VarlenDynamicPersistentTileSchedulerILi64ELi64ELi256ELi128ELb0ELb1ELb1ELb0ELb1ELb1EEEEEEEEEvNT_6ParamsE,"ax",@progbits
	.align	128
.text._ZN7cutlass13device_kernelIN5flash11enable_sm90INS1_16FlashAttnFwdSm90INS1_25CollectiveMainloopFwdSm90ILi2EN4cute5tupleIJNS5_1CILi1EEES8_S8_EEENS6_IJNS7_ILi64EEESA_SA_EEELi512ENS_10bfloat16_tEfNS_4arch4Sm90ELb0ELb0ELb0ELb1ELb0ELb0ELb0ELb0ELb0ELb1ELb0ELb0EEENS1_21CollectiveEpilogueFwdINS6_IJSA_NS7_ILi512EEESA_EEES9_SC_SE_Li256ELb1ELb1ELb0ELb0EEENS1_36VarlenDynamicPersistentTileSchedulerILi64ELi64ELi256ELi128ELb0ELb1ELb1ELb0ELb1ELb1EEEEEEEEEvNT_6ParamsE:
        .type           _ZN7cutlass13device_kernelIN5flash11enable_sm90INS1_16FlashAttnFwdSm90INS1_25CollectiveMainloopFwdSm90ILi2EN4cute5tupleIJNS5_1CILi1EEES8_S8_EEENS6_IJNS7_ILi64EEESA_SA_EEELi512ENS_10bfloat16_tEfNS_4arch4Sm90ELb0ELb0ELb0ELb1ELb0ELb0ELb0ELb0ELb0ELb1ELb0ELb0EEENS1_21CollectiveEpilogueFwdINS6_IJSA_NS7_ILi512EEESA_EEES9_SC_SE_Li256ELb1ELb1ELb0ELb0EEENS1_36VarlenDynamicPersistentTileSchedulerILi64ELi64ELi256ELi128ELb0ELb1ELb1ELb0ELb1ELb1EEEEEEEEEvNT_6ParamsE,@function
        .size           _ZN7cutlass13device_kernelIN5flash11enable_sm90INS1_16FlashAttnFwdSm90INS1_25CollectiveMainloopFwdSm90ILi2EN4cute5tupleIJNS5_1CILi1EEES8_S8_EEENS6_IJNS7_ILi64EEESA_SA_EEELi512ENS_10bfloat16_tEfNS_4arch4Sm90ELb0ELb0ELb0ELb1ELb0ELb0ELb0ELb0ELb0ELb1ELb0ELb0EEENS1_21CollectiveEpilogueFwdINS6_IJSA_NS7_ILi512EEESA_EEES9_SC_SE_Li256ELb1ELb1ELb0ELb0EEENS1_36VarlenDynamicPersistentTileSchedulerILi64ELi64ELi256ELi128ELb0ELb1ELb1ELb0ELb1ELb1EEEEEEEEEvNT_6ParamsE,(.L_x_15118 - _ZN7cutlass13device_kernelIN5flash11enable_sm90INS1_16FlashAttnFwdSm90INS1_25CollectiveMainloopFwdSm90ILi2EN4cute5tupleIJNS5_1CILi1EEES8_S8_EEENS6_IJNS7_ILi64EEESA_SA_EEELi512ENS_10bfloat16_tEfNS_4arch4Sm90ELb0ELb0ELb0ELb1ELb0ELb0ELb0ELb0ELb0ELb1ELb0ELb0EEENS1_21CollectiveEpilogueFwdINS6_IJSA_NS7_ILi512EEESA_EEES9_SC_SE_Li256ELb1ELb1ELb0ELb0EEENS1_36VarlenDynamicPersistentTileSchedulerILi64ELi64ELi256ELi128ELb0ELb1ELb1ELb0ELb1ELb1EEEEEEEEEvNT_6ParamsE)
        .other          _ZN7cutlass13device_kernelIN5flash11enable_sm90INS1_16FlashAttnFwdSm90INS1_25CollectiveMainloopFwdSm90ILi2EN4cute5tupleIJNS5_1CILi1EEES8_S8_EEENS6_IJNS7_ILi64EEESA_SA_EEELi512ENS_10bfloat16_tEfNS_4arch4Sm90ELb0ELb0ELb0ELb1ELb0ELb0ELb0ELb0ELb0ELb1ELb0ELb0EEENS1_21CollectiveEpilogueFwdINS6_IJSA_NS7_ILi512EEESA_EEES9_SC_SE_Li256ELb1ELb1ELb0ELb0EEENS1_36VarlenDynamicPersistentTileSchedulerILi64ELi64ELi256ELi128ELb0ELb1ELb1ELb0ELb1ELb1EEEEEEEEEvNT_6ParamsE,@"STO_CUDA_ENTRY STV_DEFAULT"
_ZN7cutlass13device_kernelIN5flash11enable_sm90INS1_16FlashAttnFwdSm90INS1_25CollectiveMainloopFwdSm90ILi2EN4cute5tupleIJNS5_1CILi1EEES8_S8_EEENS6_IJNS7_ILi64EEESA_SA_EEELi512ENS_10bfloat16_tEfNS_4arch4Sm90ELb0ELb0ELb0ELb1ELb0ELb0ELb0ELb0ELb0ELb1ELb0ELb0EEENS1_21CollectiveEpilogueFwdINS6_IJSA_NS7_ILi512EEESA_EEES9_SC_SE_Li256ELb1ELb1ELb0ELb0EEENS1_36VarlenDynamicPersistentTileSchedulerILi64ELi64ELi256ELi128ELb0ELb1ELb1ELb0ELb1ELb1EEEEEEEEEvNT_6ParamsE:
        /* <DEDUP_REMOVED lines=18> */
.L_x_3587:
[----:B------:R-:W-:Y:S05]  /*0120*/  BSYNC B0 ;  /* 0x0000000000007941 */ /* 0x000fea0003800000 */
.L_x_3586:
        /* <DEDUP_REMOVED lines=37> */
.L_x_3588:
        /* <DEDUP_REMOVED lines=22> */
.L_x_3589:
        /* <DEDUP_REMOVED lines=18> */
.L_x_3590:
        /* <DEDUP_REMOVED lines=22> */
.L_x_3591:
        /* <DEDUP_REMOVED lines=22> */
.L_x_3592:
[----:B------:R-:W-:Y:S01]  /*08c0*/  PLOP3.LUT P0, PT, PT, PT, UP0, 0x80, 0x0 ;  /* 0x000000000000781c */ /* 0x000fe20003f0f008 */
[----:B------:R-:W-:Y:S01]  /*08d0*/  UMOV UR36, 0x1 ;  /* 0x0000000100247882 */ /* 0x000fe20000000000 */
[----:B------:R-:W-:Y:S01]  /*08e0*/  NOP ;  /* 0x0000000000007918 */ /* 0x000fe20000000000 */
[----:B------:R-:W-:Y:S01]  /*08f0*/  USEL UR36, UR36, 0x2, !UP0 ;  /* 0x0000000224247887 */ /* 0x000fe2000c000000 */
[----:B------:R-:W-:Y:S01]  /*0900*/  ULDC.64 UR40, c[0x0][0x208] ;  /* 0x0000820000287ab9 */ /* 0x000fe20000000a00 */
[----:B012-4-:R-:W-:Y:S08]  /*0910*/  BAR.SYNC.DEFER_BLOCKING 0x0 ;  /* 0x0000000000007b1d */ /* 0x017ff00000010000 */
[----:B------:R-:W-:Y:S05]  /*0920*/  @!P0 BRA `(.L_x_3593) ;  /* 0x0000009000748947 */ /* 0x000fea0003800000 */
.L_x_3594:
[----:B------:R-:W-:-:S08]  /*0930*/  NOP ;  /* 0x0000000000007918 */ /* 0x000fd00000000000 */
[----:B------:R-:W0:Y:S02]  /*0940*/  USETMAXREG.TRY_ALLOC.CTAPOOL UP0, 0xf0 ;  /* 0x000000f0000079c8 */ /* 0x000e240008000600 */
[----:B0-----:R-:W-:-:S13]  /*0950*/  PLOP3.LUT P0, PT, PT, PT, UP0, 0x80, 0x0 ;  /* 0x000000000000781c */ /* 0x001fda0003f0f008 */
[----:B------:R-:W-:Y:S05]  /*0960*/  @!P0 BRA `(.L_x_3594) ;  /* 0xfffffffc00f08947 */ /* 0x000fea000383ffff */
[----:B------:R-:W0:Y:S01]  /*0970*/  S2R R2, SR_TID.X ;  /* 0x0000000000027919 */ /* 0x000e220000002100 */
[----:B------:R-:W1:Y:S01]  /*0980*/  S2UR UR4, SR_CgaCtaId ;  /* 0x00000000000479c3 */ /* 0x000e620000008800 */
[----:B------:R-:W-:Y:S02]  /*0990*/  UMOV UR42, 0x400 ;  /* 0x00000400002a7882 */ /* 0x000fe40000000000 */
[----:B-1----:R-:W-:-:S03]  /*09a0*/  ULEA UR42, UR4, UR42, 0x18 ;  /* 0x0000002a042a7291 */ /* 0x002fc6000f8ec03f */
[----:B------:R-:W-:Y:S01]  /*09b0*/  ULDC UR4, c[0x0][0xc3c] ;  /* 0x00030f0000047ab9 */ /* 0x000fe20000000800 */
[----:B0-----:R-:W-:-:S04]  /*09c0*/  LOP3.LUT R0, R2, 0xffffff80, RZ, 0xc0, !PT ;  /* 0xffffff8002007812 */ /* 0x001fc800078ec0ff */
[----:B------:R-:W-:-:S13]  /*09d0*/  ISETP.NE.AND P0, PT, R0, 0x80, PT ;  /* 0x000000800000780c */ /* 0x000fda0003f05270 */
[----:B------:R-:W-:Y:S06]  /*09e0*/  @!P0 BAR.ARV 0x8, 0x100 ;  /* 0x0204000000008b1d */ /* 0x000fec0000002000 */
[----:B------:R-:W-:-:S13]  /*09f0*/  ISETP.GE.U32.AND P0, PT, R2, 0x100, PT ;  /* 0x000001000200780c */ /* 0x000fda0003f06070 */
[----:B------:R-:W-:Y:S08]  /*0a00*/  @P0 BAR.ARV 0xf, 0x100 ;  /* 0x03c4000000000b1d */ /* 0x000ff00000002000 */
[----:B------:R-:W-:Y:S06]  /*0a10*/  BAR.SYNC.DEFER_BLOCKING 0x5, 0x180 ;  /* 0x0146000000007b1d */ /* 0x000fec0000010000 */
[----:B------:R-:W0:Y:S02]  /*0a20*/  LDS.128 R16, [UR42+0x28cd0] ;  /* 0x028cd02aff107984 */ /* 0x000e240008000c00 */
[----:B------:R-:W-:Y:S06]  /*0a30*/  BAR.ARV 0x4, 0x180 ;  /* 0x0106000000007b1d */ /* 0x000fec0000002000 */
[----:B0-----:R-:W-:-:S13]  /*0a40*/  ISETP.GE.AND P0, PT, R19, UR4, PT ;  /* 0x0000000413007c0c */ /* 0x001fda000bf06270 */
[----:B------:R-:W-:Y:S05]  /*0a50*/  @P0 EXIT ;  /* 0x000000000000094d */ /* 0x000fea0003800000 */
[----:B------:R-:W-:Y:S01]  /*0a60*/  VIADD R197, R2, 0xffffff80 ;  /* 0xffffff8002c57836 */ /* 0x000fe20000000000 */
[----:B------:R-:W-:Y:S01]  /*0a70*/  R2UR UR5, R17 ;  /* 0x00000000110572ca */ /* 0x000fe200000e0000 */
[----:B------:R-:W-:Y:S01]  /*0a80*/  IMAD.MOV.U32 R23, RZ, RZ, 0x20 ;  /* 0x00000020ff177424 */ /* 0x000fe200078e00ff */
[----:B------:R-:W-:Y:S01]  /*0a90*/  R2UR UR6, R18 ;  /* 0x00000000120672ca */ /* 0x000fe200000e0000 */
        /* <DEDUP_REMOVED lines=8> */
[----:B------:R-:W-:Y:S02]  /*0b20*/  LEA.HI R7, R0, R197, RZ, 0x2 ;  /* 0x000000c500077211 */ /* 0x000fe400078f10ff */
[----:B------:R-:W-:Y:S02]  /*0b30*/  LEA.HI R4, R2, R3, RZ, 0x1 ;  /* 0x0000000302047211 */ /* 0x000fe400078f08ff */
[--C-:B------:R-:W-:Y:S02]  /*0b40*/  SHF.R.S32.HI R11, RZ, 0x5, R5.reuse ;  /* 0x00000005ff0b7819 */ /* 0x100fe40000011405 */
[----:B------:R-:W-:Y:S02]  /*0b50*/  LOP3.LUT R4, R4, 0x1ffffffe, RZ, 0xc0, !PT ;  /* 0x1ffffffe04047812 */ /* 0x000fe400078ec0ff */
[----:B------:R-:W-:-:S02]  /*0b60*/  SHF.R.S32.HI R6, RZ, 0x1f, R5 ;  /* 0x0000001fff067819 */ /* 0x000fc40000011405 */
[----:B------:R-:W-:Y:S01]  /*0b70*/  LOP3.LUT R8, R7, 0xfffffffc, RZ, 0xc0, !PT ;  /* 0xfffffffc07087812 */ /* 0x000fe200078ec0ff */
[----:B------:R-:W-:Y:S01]  /*0b80*/  IMAD.IADD R9, R3, 0x1, -R4 ;  /* 0x0000000103097824 */ /* 0x000fe200078e0a04 */
[----:B------:R-:W-:Y:S02]  /*0b90*/  LOP3.LUT R4, R2, 0xfffffff0, RZ, 0xc0, !PT ;  /* 0xfffffff002047812 */ /* 0x000fe400078ec0ff */
[----:B------:R-:W-:Y:S01]  /*0ba0*/  LEA.HI R3, R0, R197, RZ, 0x7 ;  /* 0x000000c500037211 */ /* 0x000fe200078f38ff */
[C---:B------:R-:W-:Y:S01]  /*0bb0*/  IMAD.IADD R10, R197.reuse, 0x1, -R8 ;  /* 0x00000001c50a7824 */ /* 0x040fe200078e0a08 */
[----:B------:R-:W-:Y:S01]  /*0bc0*/  LEA.HI R6, R6, R11, RZ, 0x2 ;  /* 0x0000000b06067211 */ /* 0x000fe200078f10ff */
[----:B------:R-:W-:Y:S01]  /*0bd0*/  IMAD.IADD R7, R197, 0x1, -R4 ;  /* 0x00000001c5077824 */ /* 0x000fe200078e0a04 */
[----:B------:R-:W-:Y:S01]  /*0be0*/  LOP3.LUT R2, R3, 0xffffff80, RZ, 0xc0, !PT ;  /* 0xffffff8003027812 */ /* 0x000fe200078ec0ff */
[----:B------:R-:W-:Y:S01]  /*0bf0*/  IMAD.SHL.U32 R9, R9, 0x8, RZ ;  /* 0x0000000809097824 */ /* 0x000fe200078e00ff */
[----:B------:R-:W-:-:S02]  /*0c00*/  SHF.R.S32.HI R192, RZ, 0x7, R3 ;  /* 0x00000007ffc07819 */ /* 0x000fc40000011403 */
[--C-:B------:R-:W-:Y:S01]  /*0c10*/  SHF.R.S32.HI R4, RZ, 0x1f, R7.reuse ;  /* 0x0000001fff047819 */ /* 0x100fe20000011407 */
[----:B------:R-:W-:Y:S01]  /*0c20*/  IMAD.IADD R2, R197, 0x1, -R2 ;  /* 0x00000001c5027824 */ /* 0x000fe200078e0a02 */
[----:B------:R-:W-:Y:S01]  /*0c30*/  LOP3.LUT R6, R6, 0x3ffffc, RZ, 0xc0, !PT ;  /* 0x003ffffc06067812 */ /* 0x000fe200078ec0ff */
[----:B------:R-:W-:Y:S01]  /*0c40*/  IMAD R15, R192, 0x100, R7 ;  /* 0x00000100c00f7824 */ /* 0x000fe200078e0207 */
[----:B------:R-:W-:Y:S02]  /*0c50*/  LEA.HI R12, R10, R10, RZ, 0x1 ;  /* 0x0000000a0a0c7211 */ /* 0x000fe400078f08ff */
[----:B------:R-:W-:Y:S01]  /*0c60*/  LEA.HI R8, R4, R7, RZ, 0x3 ;  /* 0x0000000704087211 */ /* 0x000fe200078f18ff */
[----:B------:R-:W-:Y:S01]  /*0c70*/  IMAD.IADD R4, R11, 0x1, -R6 ;  /* 0x000000010b047824 */ /* 0x000fe200078e0a06 */
[----:B------:R-:W-:Y:S02]  /*0c80*/  SHF.R.S32.HI R5, RZ, 0x1f, R2 ;  /* 0x0000001fff057819 */ /* 0x000fe40000011402 */
[----:B------:R-:W-:Y:S01]  /*0c90*/  LOP3.LUT R13, R12, 0x1ffffffe, RZ, 0xc0, !PT ;  /* 0x1ffffffe0c0d7812 */ /* 0x000fe200078ec0ff */
[----:B------:R-:W-:Y:S01]  /*0ca0*/  IMAD R196, R4, 0x10, R15 ;  /* 0x0000001004c47824 */ /* 0x000fe200078e020f */
[----:B------:R-:W-:-:S02]  /*0cb0*/  LEA.HI R4, R5, R2, RZ, 0x2 ;  /* 0x0000000205047211 */ /* 0x000fc400078f10ff */
[----:B------:R-:W-:Y:S01]  /*0cc0*/  LOP3.LUT R6, R8, 0xfffffff8, RZ, 0xc0, !PT ;  /* 0xfffffff808067812 */ /* 0x000fe200078ec0ff */
[----:B------:R-:W-:Y:S01]  /*0cd0*/  IMAD.IADD R195, R10, 0x1, -R13 ;  /* 0x000000010ac37824 */ /* 0x000fe200078e0a0d */
[----:B------:R-:W-:Y:S01]  /*0ce0*/  LOP3.LUT R13, R4, 0x7ffffffc, RZ, 0xc0, !PT ;  /* 0x7ffffffc040d7812 */ /* 0x000fe200078ec0ff */
[----:B------:R-:W-:Y:S01]  /*0cf0*/  IMAD.SHL.U32 R8, R8, 0x40, RZ ;  /* 0x0000004008087824 */ /* 0x000fe200078e00ff */
[----:B------:R-:W-:Y:S01]  /*0d00*/  LEA.HI R0, R0, R197, RZ, 0x3 ;  /* 0x000000c500007211 */ /* 0x000fe200078f18ff */
[----:B------:R-:W-:Y:S01]  /*0d10*/  IMAD.IADD R7, R7, 0x1, -R6 ;  /* 0x0000000107077824 */ /* 0x000fe200078e0a06 */
[----:B------:R-:W-:Y:S01]  /*0d20*/  LEA.HI R6, R5, R2, RZ, 0x5 ;  /* 0x0000000205067211 */ /* 0x000fe200078f28ff */
[----:B------:R-:W-:Y:S01]  /*0d30*/  IMAD.IADD R13, R2, 0x1, -R13 ;  /* 0x00000001020d7824 */ /* 0x000fe200078e0a0d */
[----:B------:R-:W-:Y:S01]  /*0d40*/  LOP3.LUT R8, R8, 0x7ffffe00, RZ, 0xc0, !PT ;  /* 0x7ffffe0008087812 */ /* 0x000fe200078ec0ff */
[----:B------:R-:W-:Y:S01]  /*0d50*/  IMAD.SHL.U32 R2, R7, 0x40, RZ ;  /* 0x0000004007027824 */ /* 0x000fe200078e00ff */
[--C-:B------:R-:W-:Y:S01]  /*0d60*/  SHF.R.S32.HI R5, RZ, 0x2, R4.reuse ;  /* 0x00000002ff057819 */ /* 0x100fe20000011404 */
[----:B------:R-:W-:Y:S01]  /*0d70*/  IMAD.U32 R196, R196, 0x40, R9 ;  /* 0x00000040c4c47824 */ /* 0x000fe200078e0009 */
[----:B------:R-:W-:Y:S01]  /*0d80*/  SHF.R.S32.HI R4, RZ, 0x1f, R4 ;  /* 0x0000001fff047819 */ /* 0x000fe20000011404 */
[----:B------:R-:W-:Y:S01]  /*0d90*/  IMAD R8, R11, 0x400, R8 ;  /* 0x000004000b087824 */ /* 0x000fe200078e0208 */
[----:B------:R-:W-:Y:S01]  /*0da0*/  LOP3.LUT R2, R2, 0x1c0, RZ, 0xc0, !PT ;  /* 0x000001c002027812 */ /* 0x000fe200078ec0ff */
[----:B------:R-:W-:Y:S01]  /*0db0*/  IMAD.SHL.U32 R17, R13, 0x2, RZ ;  /* 0x000000020d117824 */ /* 0x000fe200078e00ff */
[----:B------:R-:W-:-:S02]  /*0dc0*/  LOP3.LUT R190, R0, 0xfffffff8, RZ, 0xc0, !PT ;  /* 0xfffffff800be7812 */ /* 0x000fc400078ec0ff */
[----:B------:R-:W-:Y:S02]  /*0dd0*/  LOP3.LUT R9, R2, 0x8, R9, 0xf8, !PT ;  /* 0x0000000802097812 */ /* 0x000fe400078ef809 */
[----:B------:R-:W-:Y:S01]  /*0de0*/  SHF.R.U32.HI R2, RZ, 0x3, R2 ;  /* 0x00000003ff027819 */ /* 0x000fe20000011602 */
[----:B------:R-:W-:Y:S01]  /*0df0*/  IMAD.IADD R190, R197, 0x1, -R190 ;  /* 0x00000001c5be7824 */ /* 0x000fe200078e0abe */
[----:B------:R-:W-:Y:S02]  /*0e00*/  LEA.HI R4, R4, R5, RZ, 0x3 ;  /* 0x0000000504047211 */ /* 0x000fe400078f18ff */
[----:B------:R-:W-:Y:S01]  /*0e10*/  LOP3.LUT R9, R9, R2, RZ, 0x3c, !PT ;  /* 0x0000000209097212 */ /* 0x000fe200078e3cff */
[----:B------:R-:W-:Y:S01]  /*0e20*/  IMAD.SHL.U32 R2, R190, 0x8, RZ ;  /* 0x00000008be027824 */ /* 0x000fe200078e00ff */
[----:B------:R-:W-:Y:S01]  /*0e30*/  R2P PR, R7, 0x6 ;  /* 0x0000000607007804 */ /* 0x000fe20000000000 */
[----:B------:R-:W-:Y:S01]  /*0e40*/  IMAD.MOV.U32 R7, RZ, RZ, R19 ;  /* 0x000000ffff077224 */ /* 0x000fe200078e0013 */
[----:B------:R-:W-:Y:S01]  /*0e50*/  LOP3.LUT R4, R4, 0xfffffff8, RZ, 0xc0, !PT ;  /* 0xfffffff804047812 */ /* 0x000fe200078ec0ff */
[----:B------:R-:W-:Y:S01]  /*0e60*/  IMAD.IADD R8, R8, 0x1, R9 ;  /* 0x0000000108087824 */ /* 0x000fe200078e0209 */
[----:B------:R-:W-:Y:S01]  /*0e70*/  LEA.HI R3, R3, R192, RZ, 0x1 ;  /* 0x000000c003037211 */ /* 0x000fe200078f08ff */
[----:B------:R-:W-:Y:S01]  /*0e80*/  VIADD R189, R2, 0x40 ;  /* 0x0000004002bd7836 */ /* 0x000fe20000000000 */
[----:B------:R-:W-:Y:S01]  /*0e90*/  SHF.R.S32.HI R6, RZ, 0x5, R6 ;  /* 0x00000005ff067819 */ /* 0x000fe20000011406 */
[----:B------:R-:W-:Y:S01]  /*0ea0*/  IMAD.IADD R5, R5, 0x1, -R4 ;  /* 0x0000000105057824 */ /* 0x000fe200078e0a04 */
[----:B------:R-:W-:Y:S01]  /*0eb0*/  LEA R19, R8, UR42, 0x1 ;  /* 0x0000002a08137c11 */ /* 0x000fe2000f8e08ff */
[C---:B------:R-:W-:Y:S01]  /*0ec0*/  VIADD R188, R2.reuse, 0x80 ;  /* 0x0000008002bc7836 */ /* 0x040fe20000000000 */
[----:B------:R-:W-:Y:S01]  /*0ed0*/  LOP3.LUT R3, R3, 0xfffffe, RZ, 0xc0, !PT ;  /* 0x00fffffe03037812 */ /* 0x000fe200078ec0ff */
[C---:B------:R-:W-:Y:S01]  /*0ee0*/  VIADD R187, R2.reuse, 0xc0 ;  /* 0x000000c002bb7836 */ /* 0x040fe20000000000 */
[----:B------:R-:W-:Y:S01]  /*0ef0*/  SEL R23, R23, 0xffffffe0, !P1 ;  /* 0xffffffe017177807 */ /* 0x000fe20004800000 */
[C---:B------:R-:W-:Y:S01]  /*0f00*/  VIADD R184, R19.reuse, 0x26800 ;  /* 0x0002680013b87836 */ /* 0x040fe20000000000 */
[----:B------:R-:W-:Y:S01]  /*0f10*/  SHF.R.S32.HI R191, RZ, 0x3, R0 ;  /* 0x00000003ffbf7819 */ /* 0x000fe20000011400 */
[C---:B------:R-:W-:Y:S01]  /*0f20*/  VIADD R186, R2.reuse, 0x100 ;  /* 0x0000010002ba7836 */ /* 0x040fe20000000000 */
[----:B------:R-:W-:Y:S01]  /*0f30*/  SHF.R.S32.HI R204, RZ, 0x1f, R189 ;  /* 0x0000001fffcc7819 */ /* 0x000fe200000114bd */
[C---:B------:R-:W-:Y:S01]  /*0f40*/  VIADD R185, R2.reuse, 0x140 ;  /* 0x0000014002b97836 */ /* 0x040fe20000000000 */
[----:B------:R-:W-:Y:S01]  /*0f50*/  SHF.R.S32.HI R203, RZ, 0x1f, R188 ;  /* 0x0000001fffcb7819 */ /* 0x000fe200000114bc */
[C---:B------:R-:W-:Y:S01]  /*0f60*/  VIADD R194, R2.reuse, 0x180 ;  /* 0x0000018002c27836 */ /* 0x040fe20000000000 */
[----:B------:R-:W-:Y:S01]  /*0f70*/  SHF.R.S32.HI R202, RZ, 0x1f, R187 ;  /* 0x0000001fffca7819 */ /* 0x000fe200000114bb */
[----:B------:R-:W-:Y:S01]  /*0f80*/  VIADD R193, R2, 0x1c0 ;  /* 0x000001c002c17836 */ /* 0x000fe20000000000 */
[----:B------:R-:W-:Y:S01]  /*0f90*/  SHF.R.S32.HI R201, RZ, 0x1f, R186 ;  /* 0x0000001fffc97819 */ /* 0x000fe200000114ba */
[----:B------:R-:W-:Y:S01]  /*0fa0*/  VIADD R22, R19, 0x26840 ;  /* 0x0002684013167836 */ /* 0x000fe20000000000 */
[----:B------:R-:W-:Y:S01]  /*0fb0*/  SHF.R.S32.HI R200, RZ, 0x1f, R185 ;  /* 0x0000001fffc87819 */ /* 0x000fe200000114b9 */
[----:B------:R-:W-:Y:S01]  /*0fc0*/  IMAD R16, R6, 0x10, R5 ;  /* 0x0000001006107824 */ /* 0x000fe200078e0205 */
[----:B------:R-:W-:Y:S01]  /*0fd0*/  SHF.R.S32.HI R199, RZ, 0x1f, R194 ;  /* 0x0000001fffc77819 */ /* 0x000fe200000114c2 */
[----:B------:R-:W-:Y:S01]  /*0fe0*/  IMAD.IADD R3, R192, 0x1, -R3 ;  /* 0x00000001c0037824 */ /* 0x000fe200078e0a03 */
[----:B------:R-:W-:Y:S01]  /*0ff0*/  SHF.R.S32.HI R198, RZ, 0x1f, R193 ;  /* 0x0000001fffc67819 */ /* 0x000fe200000114c1 */
[----:B------:R-:W-:-:S02]  /*1000*/  @P2 VIADD R22, R184, 0xffffffc0 ;  /* 0xffffffc0b8162836 */ /* 0x000fc40000000000 */
[----:B------:R-:W-:Y:S02]  /*1010*/  IMAD.IADD R184, R184, 0x1, R23 ;  /* 0x00000001b8b87824 */ /* 0x000fe400078e0217 */
[----:B------:R-:W-:Y:S02]  /*1020*/  IMAD.SHL.U32 R18, R3, 0x100, RZ ;  /* 0x0000010003127824 */ /* 0x000fe400078e00ff */
[----:B------:R-:W-:Y:S02]  /*1030*/  IMAD R195, R195, 0x8, R16 ;  /* 0x00000008c3c37824 */ /* 0x000fe400078e0210 */
[----:B------:R-:W-:-:S07]  /*1040*/  IMAD.IADD R23, R23, 0x1, R22 ;  /* 0x0000000117177824 */ /* 0x000fce00078e0216 */
.L_x_3638:
[----:B0-2-4-:R-:W0:Y:S01]  /*1050*/  LDC.64 R4, c[0x0][0xc88] ;  /* 0x00032200ff047b82 */ /* 0x015e220000000a00 */
[----:B------:R-:W-:Y:S01]  /*1060*/  ULDC.64 UR8, c[0x0][0xa28] ;  /* 0x00028a0000087ab9 */ /* 0x000fe20000000a00 */
[----:B------:R-:W-:Y:S01]  /*1070*/  ULDC.64 UR10, c[0x0][0x418] ;  /* 0x00010600000a7ab9 */ /* 0x000fe20000000a00 */
[----:B------:R-:W-:Y:S01]  /*1080*/  IMAD.MOV.U32 R3, RZ, RZ, RZ ;  /* 0x000000ffff037224 */ /* 0x000fe200078e00ff */
[----:B------:R-:W-:Y:S01]  /*1090*/  ULDC UR4, c[0x0][0x424] ;  /* 0x0001090000047ab9 */ /* 0x000fe20000000800 */
[----:B------:R-:W-:Y:S01]  /*10a0*/  ULDC UR7, c[0x0][0x2f0] ;  /* 0x0000bc0000077ab9 */ /* 0x000fe20000000800 */
[----:B0-----:R-:W-:-:S06]  /*10b0*/  IMAD.WIDE R4, R7, 0x4, R4 ;  /* 0x0000000407047825 */ /* 0x001fcc00078e0204 */
[----:B------:R-:W2:Y:S01]  /*10c0*/  LDG.E R4, desc[UR40][R4.64] ;  /* 0x0000002804047981 */ /* 0x000ea2000c1e1900 */
[----:B------:R-:W-:-:S04]  /*10d0*/  UISETP.NE.U32.AND UP0, UPT, UR8, URZ, UPT ;  /* 0x0000003f0800728c */ /* 0x000fc8000bf05070 */
[----:B------:R-:W-:-:S06]  /*10e0*/  UISETP.NE.AND.EX UP0, UPT, UR9, URZ, UPT, UP0 ;  /* 0x0000003f0900728c */ /* 0x000fcc000bf05300 */
[----:B------:R-:W-:Y:S02]  /*10f0*/  PLOP3.LUT P0, PT, PT, PT, UP0, 0x80, 0x0 ;  /* 0x000000000000781c */ /* 0x000fe40003f0f008 */
[----:B--2---:R-:W-:-:S13]  /*1100*/  R2UR UR43, R4 ;  /* 0x00000000042b72ca */ /* 0x004fda00000e0000 */
[----:B------:R-:W-:Y:S02]  /*1110*/  USHF.R.S32.HI UR44, URZ, 0x1f, UR43 ;  /* 0x0000001f3f2c7899 */ /* 0x000fe4000801142b */
[----:B------:R-:W-:-:S04]  /*1120*/  @UP0 ULEA UR8, UP1, UR43, UR8, 0x2 ;  /* 0x000000082b080291 */ /* 0x000fc8000f82103f */
[----:B------:R-:W-:Y:S02]  /*1130*/  @UP0 ULEA.HI.X UR9, UR43, UR9, UR44, 0x2, UP1 ;  /* 0x000000092b090291 */ /* 0x000fe400088f142c */
[----:B------:R-:W-:-:S04]  /*1140*/  IMAD.U32 R6, RZ, RZ, UR8 ;  /* 0x00000008ff067e24 */ /* 0x000fc8000f8e00ff */
[----:B------:R-:W-:Y:S01]  /*1150*/  IMAD.U32 R7, RZ, RZ, UR9 ;  /* 0x00000009ff077e24 */ /* 0x000fe2000f8e00ff */
[----:B------:R-:W-:Y:S02]  /*1160*/  ULDC.64 UR8, c[0x0][0xa20] ;  /* 0x0002880000087ab9 */ /* 0x000fe40000000a00 */
[----:B------:R-:W-:Y:S02]  /*1170*/  UISETP.NE.U32.AND UP0, UPT, UR8, URZ, UPT ;  /* 0x0000003f0800728c */ /* 0x000fe4000bf05070 */
[----:B------:R-:W-:Y:S01]  /*1180*/  UISETP.NE.U32.AND UP1, UPT, UR10, URZ, UPT ;  /* 0x0000003f0a00728c */ /* 0x000fe2000bf25070 */
[----:B------:R0:W5:Y:S01]  /*1190*/  @P0 LDG.E R3, desc[UR40][R6.64] ;  /* 0x0000002806030981 */ /* 0x000162000c1e1900 */
[----:B------:R-:W-:Y:S02]  /*11a0*/  UISETP.NE.AND.EX UP0, UPT, UR9, URZ, UPT, UP0 ;  /* 0x0000003f0900728c */ /* 0x000fe4000bf05300 */
[----:B------:R-:W-:-:S04]  /*11b0*/  UISETP.NE.AND.EX UP1, UPT, UR11, URZ, UPT, UP1 ;  /* 0x0000003f0b00728c */ /* 0x000fc8000bf25310 */
[----:B------:R-:W-:Y:S01]  /*11c0*/  USEL UR4, UR4, 0x1, UP1 ;  /* 0x0000000104047887 */ /* 0x000fe20008800000 */
[----:B------:R-:W-:-:S03]  /*11d0*/  PLOP3.LUT P0, PT, PT, PT, UP0, 0x80, 0x0 ;  /* 0x000000000000781c */ /* 0x000fc60003f0f008 */
[----:B------:R-:W-:Y:S02]  /*11e0*/  UIMAD UR4, UR4, UR7, URZ ;  /* 0x00000007040472a4 */ /* 0x000fe4000f8e023f */
[----:B------:R-:W-:-:S04]  /*11f0*/  @UP0 ULEA UR8, UP1, UR43, UR8, 0x2 ;  /* 0x000000082b080291 */ /* 0x000fc8000f82103f */
[----:B------:R-:W-:Y:S01]  /*1200*/  @UP0 ULEA.HI.X UR9, UR43, UR9, UR44, 0x2, UP1 ;  /* 0x000000092b090291 */ /* 0x000fe200088f142c */
[----:B------:R-:W-:Y:S02]  /*1210*/  IMAD.U32 R152, RZ, RZ, UR4 ;  /* 0x00000004ff987e24 */ /* 0x000fe4000f8e00ff */
[----:B------:R-:W-:-:S03]  /*1220*/  IMAD.U32 R4, RZ, RZ, UR8 ;  /* 0x00000008ff047e24 */ /* 0x000fc6000f8e00ff */
[----:B------:R-:W-:-:S05]  /*1230*/  IMAD.U32 R5, RZ, RZ, UR9 ;  /* 0x00000009ff057e24 */ /* 0x000fca000f8e00ff */
[----:B------:R0:W5:Y:S01]  /*1240*/  @P0 LDG.E R152, desc[UR40][R4.64] ;  /* 0x0000002804980981 */ /* 0x000162000c1e1900 */
[----:B------:R-:W-:Y:S01]  /*1250*/  UMOV UR45, UR5 ;  /* 0x00000005002d7c82 */ /* 0x000fe20008000000 */
[----:B------:R-:W-:Y:S01]  /*1260*/  UMOV UR46, UR6 ;  /* 0x00000006002e7c82 */ /* 0x000fe20008000000 */
[----:B-1-3--:R-:W-:Y:S05]  /*1270*/  @P0 BRA `(.L_x_3595) ;  /* 0x00000000002c0947 */ /* 0x00afea0003800000 */
[----:B------:R-:W-:Y:S02]  /*1280*/  ULDC.64 UR4, c[0x0][0xa08] ;  /* 0x0002820000047ab9 */ /* 0x000fe40000000a00 */
[----:B------:R-:W-:-:S04]  /*1290*/  ISETP.NE.U32.AND P0, PT, RZ, UR4, PT ;  /* 0x00000004ff007c0c */ /* 0x000fc8000bf05070 */
[----:B------:R-:W-:-:S13]  /*12a0*/  ISETP.NE.AND.EX P0, PT, RZ, UR5, PT, P0 ;  /* 0x00000005ff007c0c */ /* 0x000fda000bf05300 */
[----:B------:R-:W-:Y:S05]  /*12b0*/  @!P0 BRA `(.L_x_3595) ;  /* 0x00000000001c8947 */ /* 0x000fea0003800000 */
[----:B------:R-:W-:Y:S02]  /*12c0*/  ULDC.64 UR4, c[0x0][0xa08] ;  /* 0x0002820000047ab9 */ /* 0x000fe40000000a00 */
[----:B------:R-:W-:-:S06]  /*12d0*/  UIMAD.WIDE UR4, UR43, 0x4, UR4 ;  /* 0x000000042b0478a5 */ /* 0x000fcc000f8e0204 */
[----:B0-----:R-:W-:Y:S02]  /*12e0*/  IMAD.U32 R4, RZ, RZ, UR4 ;  /* 0x00000004ff047e24 */ /* 0x001fe4000f8e00ff */
[----:B------:R-:W-:-:S05]  /*12f0*/  IMAD.U32 R5, RZ, RZ, UR5 ;  /* 0x00000005ff057e24 */ /* 0x000fca000f8e00ff */
[----:B-----5:R-:W2:Y:S04]  /*1300*/  LDG.E R152, desc[UR40][R4.64] ;  /* 0x0000002804987981 */ /* 0x020ea8000c1e1900 */
[----:B------:R-:W2:Y:S02]  /*1310*/  LDG.E R7, desc[UR40][R4.64+0x4] ;  /* 0x0000042804077981 */ /* 0x000ea4000c1e1900 */
[----:B--2---:R-:W-:-:S07]  /*1320*/  IMAD.IADD R152, R7, 0x1, -R152 ;  /* 0x0000000107987824 */ /* 0x004fce00078e0a98 */
.L_x_3595:
[----:B------:R-:W-:Y:S01]  /*1330*/  UISETP.NE.AND UP0, UPT, UR48, 0x1, UPT ;  /* 0x000000013000788c */ /* 0x000fe2000bf05270 */
[----:B-----5:R-:W-:Y:S01]  /*1340*/  IMAD.IADD R152, R152, 0x1, -R3 ;  /* 0x0000000198987824 */ /* 0x020fe200078e0a03 */
[----:B------:R-:W-:Y:S01]  /*1350*/  CS2R R20, SRZ ;  /* 0x0000000000147805 */ /* 0x000fe2000001ff00 */
[----:B------:R-:W-:Y:S01]  /*1360*/  IMAD.MOV.U32 R0, RZ, RZ, RZ ;  /* 0x000000ffff007224 */ /* 0x000fe200078e00ff */
[----:B------:R-:W-:Y:S01]  /*1370*/  CS2R R150, SRZ ;  /* 0x0000000000967805 */ /* 0x000fe2000001ff00 */
[----:B------:R-:W-:Y:S01]  /*1380*/  VIADD R3, R152, 0x3f ;  /* 0x0000003f98037836 */ /* 0x000fe20000000000 */
[----:B------:R-:W-:Y:S02]  /*1390*/  PLOP3.LUT P0, PT, PT, PT, UP0, 0x80, 0x0 ;  /* 0x000000000000781c */ /* 0x000fe40003f0f008 */
[----:B------:R-:W-:Y:S02]  /*13a0*/  CS2R R148, SRZ ;  /* 0x0000000000947805 */ /* 0x000fe4000001ff00 */
[----:B------:R-:W-:-:S02]  /*13b0*/  CS2R R146, SRZ ;  /* 0x0000000000927805 */ /* 0x000fc4000001ff00 */
[----:B------:R-:W-:Y:S02]  /*13c0*/  CS2R R144, SRZ ;  /* 0x0000000000907805 */ /* 0x000fe4000001ff00 */
[----:B0-----:R-:W-:Y:S02]  /*13d0*/  SHF.R.S32.HI R4, RZ, 0x1f, R3 ;  /* 0x0000001fff047819 */ /* 0x001fe40000011403 */
[----:B------:R-:W-:Y:S02]  /*13e0*/  CS2R R142, SRZ ;  /* 0x00000000008e7805 */ /* 0x000fe4000001ff00 */
[----:B------:R-:W-:Y:S02]  /*13f0*/  CS2R R140, SRZ ;  /* 0x00000000008c7805 */ /* 0x000fe4000001ff00 */
[----:B------:R-:W-:Y:S02]  /*1400*/  CS2R R138, SRZ ;  /* 0x00000000008a7805 */ /* 0x000fe4000001ff00 */
[----:B------:R-:W-:-:S02]  /*1410*/  LEA.HI R4, R4, R3, RZ, 0x6 ;  /* 0x0000000304047211 */ /* 0x000fc400078f30ff */
        /* <DEDUP_REMOVED lines=54> */
[----:B------:R-:W-:Y:S01]  /*1780*/  CS2R R10, SRZ ;  /* 0x00000000000a7805 */ /* 0x000fe2000001ff00 */
[----:B------:R-:W-:Y:S01]  /*1790*/  IMAD.MOV.U32 R24, RZ, RZ, RZ ;  /* 0x000000ffff187224 */ /* 0x000fe200078e00ff */
[----:B------:R-:W-:Y:S01]  /*17a0*/  CS2R R8, SRZ ;  /* 0x0000000000087805 */ /* 0x000fe2000001ff00 */
[----:B------:R-:W-:Y:S01]  /*17b0*/  IMAD.MOV.U32 R172, RZ, RZ, RZ ;  /* 0x000000ffffac7224 */ /* 0x000fe200078e00ff */
[----:B------:R-:W-:Y:S01]  /*17c0*/  SHF.R.S32.HI R173, RZ, 0x6, R4 ;  /* 0x00000006ffad7819 */ /* 0x000fe20000011404 */
[----:B------:R-:W-:Y:S06]  /*17d0*/  @!P0 BRA `(.L_x_3596) ;  /* 0x0000001800508947 */ /* 0x000fec0003800000 */
[----:B------:R-:W-:Y:S02]  /*17e0*/  ISETP.GE.AND P1, PT, R152, 0x1, PT ;  /* 0x000000019800780c */ /* 0x000fe40003f26270 */
[----:B------:R-:W-:-:S11]  /*17f0*/  PLOP3.LUT P0, PT, PT, PT, PT, 0x80, 0x0 ;  /* 0x000000000000781c */ /* 0x000fd60003f0f070 */
[----:B------:R-:W-:Y:S05]  /*1800*/  @!P1 BRA `(.L_x_3597) ;  /* 0x0000005000bc9947 */ /* 0x000fea0003800000 */
        /* <DEDUP_REMOVED lines=14> */
.L_x_3598:
[----:B------:R-:W-:Y:S01]  /*18f0*/  ULEA UR16, UR39, UR42, 0x3 ;  /* 0x0000002a27107291 */ /* 0x000fe2000f8e183f */
[----:B------:R-:W-:-:S05]  /*1900*/  IMAD.U32 R0, RZ, RZ, UR38 ;  /* 0x00000026ff007e24 */ /* 0x000fca000f8e00ff */
[----:B------:R-:W-:-:S04]  /*1910*/  SHF.L.U32 R0, R0, 0x1f, RZ ;  /* 0x0000001f00007819 */ /* 0x000fc800000006ff */
[----:B------:R-:W0:Y:S02]  /*1920*/  SYNCS.PHASECHK.TRANS64.TRYWAIT P0, [UR16+0x28c50], R0 ;  /* 0x028c5000ff0075a7 */ /* 0x000e240008000150 */
[----:B0-----:R-:W-:Y:S05]  /*1930*/  @!P0 BRA `(.L_x_3599) ;  /* 0x000000ec00a08947 */ /* 0x001fea0003800000 */
.L_x_3779:
        /* <DEDUP_REMOVED lines=18> */
[----:B------:R-:W-:-:S06]  /*1a60*/  WARPGROUP.ARRIVE ;  /* 0x00000000000079c5 */ /* 0x000fcc0000000000 */
        /* <DEDUP_REMOVED lines=25> */
[----:B------:R-:W-:-:S13]  /*1c00*/  ISETP.GE.AND P0, PT, R152, 0x41, PT ;  /* 0x000000419800780c */ /* 0x000fda0003f06270 */
[----:B0-----:R-:W-:Y:S05]  /*1c10*/  @!P0 BRA `(.L_x_3600) ;  /* 0x0000000c00008947 */ /* 0x001fea0003800000 */
[----:B------:R-:W-:-:S07]  /*1c20*/  VIADD R173, R173, 0xfffffffe ;  /* 0xfffffffeadad7836 */ /* 0x000fce0000000000 */
.L_x_3605:
[----:B------:R-:W-:Y:S01]  /*1c30*/  BAR.SYNC.DEFER_BLOCKING 0xe, 0x100 ;  /* 0x0384000000007b1d */ /* 0x000fe20000010000 */
[----:B------:R-:W-:Y:S01]  /*1c40*/  IMAD.U32 R3, RZ, RZ, UR39 ;  /* 0x00000027ff037e24 */ /* 0x000fe2000f8e00ff */
[----:B------:R-:W-:Y:S01]  /*1c50*/  UISETP.NE.AND UP1, UPT, UR47, 0x3, UPT ;  /* 0x000000032f00788c */ /* 0x000fe2000bf25270 */
[----:B------:R-:W-:Y:S01]  /*1c60*/  ISETP.GT.AND P1, PT, R173, RZ, PT ;  /* 0x000000ffad00720c */ /* 0x000fe20003f24270 */
[----:B------:R-:W-:Y:S01]  /*1c70*/  UIADD3 UR39, UR39, 0x1, URZ ;  /* 0x0000000127277890 */ /* 0x000fe2000fffe03f */
[----:B0-----:R-:W-:Y:S02]  /*1c80*/  IMAD R0, R3, 0x40, R16 ;  /* 0x0000004003007824 */ /* 0x001fe400078e0210 */
        /* <DEDUP_REMOVED lines=139> */
.L_x_3601:
[----:B------:R-:W-:Y:S01]  /*2540*/  ULEA UR6, UR39, UR42, 0x3 ;  /* 0x0000002a27067291 */ /* 0x000fe2000f8e183f */
[----:B------:R-:W-:-:S05]  /*2550*/  IMAD.U32 R0, RZ, RZ, UR38 ;  /* 0x00000026ff007e24 */ /* 0x000fca000f8e00ff */
[----:B------:R-:W-:-:S04]  /*2560*/  SHF.L.U32 R0, R0, 0x1f, RZ ;  /* 0x0000001f00007819 */ /* 0x000fc800000006ff */
[----:B------:R0:W1:Y:S01]  /*2570*/  SYNCS.PHASECHK.TRANS64.TRYWAIT P0, [UR6+0x28c50], R0 ;  /* 0x028c5000ff0075a7 */ /* 0x0000620008000146 */
[----:B------:R-:W-:Y:S05]  /*2580*/  @!P2 BRA `(.L_x_3602) ;  /* 0x000000000004a947 */ /* 0x000fea0003800000 */
[----:B------:R-:W-:Y:S01]  /*2590*/  BPT.TRAP 0x1 ;  /* 0x000000040000795c */ /* 0x000fe20000300000 */
.L_x_3602:
[----:B-1----:R-:W-:Y:S05]  /*25a0*/  @P0 BRA `(.L_x_3603) ;  /* 0x0000000000080947 */ /* 0x002fea0003800000 */
[----:B------:R-:W1:Y:S02]  /*25b0*/  SYNCS.PHASECHK.TRANS64.TRYWAIT P0, [UR6+0x28c50], R0 ;  /* 0x028c5000ff0075a7 */ /* 0x000e640008000146 */
[----:B-1----:R-:W-:Y:S05]  /*25c0*/  @!P0 BRA `(.L_x_3604) ;  /* 0x000000e000948947 */ /* 0x002fea0003800000 */
.L_x_3603:
        /* <DEDUP_REMOVED lines=37> */
.L_x_3600:
[----:B------:R-:W-:Y:S01]  /*2820*/  BAR.SYNC.DEFER_BLOCKING 0xe, 0x100 ;  /* 0x0384000000007b1d */ /* 0x000fe20000010000 */
[----:B------:R-:W-:Y:S01]  /*2830*/  IMAD.U32 R3, RZ, RZ, UR39 ;  /* 0x00000027ff037e24 */ /* 0x000fe2000f8e00ff */
[----:B------:R-:W-:Y:S01]  /*2840*/  UIADD3 UR39, UR39, 0x1, URZ ;  /* 0x0000000127277890 */ /* 0x000fe2000fffe03f */
[----:B------:R-:W-:Y:S01]  /*2850*/  PLOP3.LUT P0, PT, PT, PT, PT, 0x8, 0x0 ;  /* 0x000000000000781c */ /* 0x000fe20003f0e170 */
[----:B------:R-:W-:Y:S02]  /*2860*/  IMAD.MOV.U32 R20, RZ, RZ, RZ ;  /* 0x000000ffff147224 */ /* 0x000fe400078e00ff */
[----:B0-----:R-:W-:Y:S01]  /*2870*/  IMAD R0, R3, 0x40, R16 ;  /* 0x0000004003007824 */ /* 0x001fe200078e0210 */
[----:B------:R-:W-:-:S04]  /*2880*/  UISETP.NE.AND UP0, UPT, UR39, 0x2, UPT ;  /* 0x000000022700788c */ /* 0x000fc8000bf05270 */
[----:B------:R-:W-:Y:S01]  /*2890*/  LEA R3, R0, UR42, 0x2 ;  /* 0x0000002a00037c11 */ /* 0x000fe2000f8e10ff */
        /* <DEDUP_REMOVED lines=136> */
.L_x_3596:
[----:B------:R-:W-:Y:S02]  /*3120*/  ISETP.GE.AND P1, PT, R152, 0x1, PT ;  /* 0x000000019800780c */ /* 0x000fe40003f26270 */
[----:B------:R-:W-:-:S11]  /*3130*/  PLOP3.LUT P0, PT, PT, PT, PT, 0x80, 0x0 ;  /* 0x000000000000781c */ /* 0x000fd60003f0f070 */
[----:B------:R-:W-:Y:S05]  /*3140*/  @!P1 BRA `(.L_x_3597) ;  /* 0x00000038006c9947 */ /* 0x000fea0003800000 */
        /* <DEDUP_REMOVED lines=29> */
.L_x_3606:
        /* <DEDUP_REMOVED lines=9> */
.L_x_3780:
[----:B------:R-:W-:Y:S05]  /*33b0*/  @!P0 BRA `(.L_x_3608) ;  /* 0x0000000000048947 */ /* 0x000fea0003800000 */
[----:B------:R-:W-:Y:S01]  /*33c0*/  BPT.TRAP 0x1 ;  /* 0x000000040000795c */ /* 0x000fe20000300000 */
.L_x_3608:
[----:B------:R-:W-:Y:S02]  /*33d0*/  IMAD.U32 R7, RZ, RZ, UR39 ;  /* 0x00000027ff077e24 */ /* 0x000fe4000f8e00ff */
[----:B------:R-:W-:-:S03]  /*33e0*/  IMAD.U32 R8, RZ, RZ, UR38 ;  /* 0x00000026ff087e24 */ /* 0x000fc6000f8e00ff */
[----:B------:R-:W-:Y:S02]  /*33f0*/  LEA R7, R7, UR42, 0x3 ;  /* 0x0000002a07077c11 */ /* 0x000fe4000f8e18ff */
[----:B------:R-:W-:-:S04]  /*3400*/  SHF.L.U32 R8, R8, 0x1f, RZ ;  /* 0x0000001f08087819 */ /* 0x000fc800000006ff */
[----:B------:R1:W2:Y:S01]  /*3410*/  SYNCS.PHASECHK.TRANS64.TRYWAIT P1, [R7+URZ+0x28c30], R8 ;  /* 0x028c3008070075a7 */ /* 0x0002a2000802017f */
[----:B------:R-:W-:Y:S05]  /*3420*/  @!P0 BRA `(.L_x_3609) ;  /* 0x0000000000048947 */ /* 0x000fea0003800000 */
[----:B------:R-:W-:Y:S01]  /*3430*/  BPT.TRAP 0x1 ;  /* 0x000000040000795c */ /* 0x000fe20000300000 */
.L_x_3609:
[----:B--2---:R-:W-:Y:S05]  /*3440*/  @P1 BRA `(.L_x_3610) ;  /* 0x0000000000081947 */ /* 0x004fea0003800000 */
[----:B------:R-:W2:Y:S02]  /*3450*/  SYNCS.PHASECHK.TRANS64.TRYWAIT P1, [R7+URZ+0x28c30], R8 ;  /* 0x028c3008070075a7 */ /* 0x000ea4000802017f */
[----:B--2---:R-:W-:Y:S05]  /*3460*/  @!P1 BRA `(.L_x_3611) ;  /* 0x000000d4001c9947 */ /* 0x004fea0003800000 */
.L_x_3610:
[----:B0-----:R-:W0:Y:S01]  /*3470*/  S2R R0, SR_TID.X ;  /* 0x0000000000007919 */ /* 0x001e220000002100 */
[----:B------:R-:W-:-:S04]  /*3480*/  UIADD3 UR4, UR42, 0x22400, URZ ;  /* 0x000224002a047890 */ /* 0x000fc8000fffe03f */
[----:B------:R-:W-:-:S04]  /*3490*/  USHF.R.U32.HI UR4, URZ, 0x4, UR4 ;  /* 0x000000043f047899 */ /* 0x000fc80008011604 */
[----:B------:R-:W-:Y:S01]  /*34a0*/  ULOP3.LUT UR4, UR4, 0x3fff, URZ, 0xc0, !UPT ;  /* 0x00003fff04047892 */ /* 0x000fe2000f8ec03f */
[----:B0-----:R-:W-:-:S05]  /*34b0*/  LOP3.LUT R3, R0, 0x7f, RZ, 0xc0, !PT ;  /* 0x0000007f00037812 */ /* 0x001fca00078ec0ff */
[----:B------:R-:W-:Y:S01]  /*34c0*/  IMAD.U32 R0, RZ, RZ, UR4 ;  /* 0x00000004ff007e24 */ /* 0x000fe2000f8e00ff */
[----:B------:R-:W-:Y:S05]  /*34d0*/  WARPSYNC.ALL ;  /* 0x0000000000007948 */ /* 0x000fea0003800000 */
[----:B------:R-:W-:Y:S02]  /*34e0*/  ISETP.NE.AND P1, PT, R3, RZ, PT ;  /* 0x000000ff0300720c */ /* 0x000fe40003f25270 */
[----:B------:R-:W-:-:S04]  /*34f0*/  LOP3.LUT R0, R0, 0x10000, RZ, 0xfc, !PT ;  /* 0x0001000000007812 */ /* 0x000fc800078efcff */
[----:B------:R-:W-:Y:S01]  /*3500*/  R2UR UR12, R0 ;  /* 0x00000000000c72ca */ /* 0x000fe200000e0000 */
[----:B------:R-:W-:Y:S01]  /*3510*/  UIADD3 UR4, UR42, 0x20400, URZ ;  /* 0x000204002a047890 */ /* 0x000fe2000fffe03f */
[----:B------:R-:W-:Y:S01]  /*3520*/  WARPGROUP.ARRIVE ;  /* 0x00000000000079c5 */ /* 0x000fe20000000000 */
[----:B------:R-:W-:Y:S01]  /*3530*/  UMOV UR7, 0x40000040 ;  /* 0x4000004000077882 */ /* 0x000fe20000000000 */
[----:B------:R-:W-:Y:S01]  /*3540*/  UMOV UR5, 0x40000040 ;  /* 0x4000004000057882 */ /* 0x000fe20000000000 */
[----:B------:R-:W-:Y:S01]  /*3550*/  USHF.R.U32.HI UR4, URZ, 0x4, UR4 ;  /* 0x000000043f047899 */ /* 0x000fe20008011604 */
[----:B------:R-:W-:Y:S01]  /*3560*/  IMAD R4, R173, -0x40, R152 ;  /* 0xffffffc0ad047824 */ /* 0x000fe200078e0298 */
[----:B------:R-:W-:Y:S01]  /*3570*/  UMOV UR11, 0x40000040 ;  /* 0x40000040000b7882 */ /* 0x000fe20000000000 */
[----:B------:R-:W-:Y:S01]  /*3580*/  UMOV UR9, 0x40000040 ;  /* 0x4000004000097882 */ /* 0x000fe20000000000 */
[----:B------:R-:W-:Y:S01]  /*3590*/  ULOP3.LUT UR4, UR4, 0x3fff, URZ, 0xc0, !UPT ;  /* 0x00003fff04047892 */ /* 0x000fe2000f8ec03f */
[----:B------:R-:W-:Y:S01]  /*35a0*/  UMOV UR15, 0x40000040 ;  /* 0x40000040000f7882 */ /* 0x000fe20000000000 */
[----:B------:R-:W-:-:S02]  /*35b0*/  IADD3 R4, -R17, 0x40, R4 ;  /* 0x0000004011047810 */ /* 0x000fc40007ffe104 */
[----:B------:R-:W-:Y:S02]  /*35c0*/  ULEA UR12, UR39, UR12, 0x9 ;  /* 0x0000000c270c7291 */ /* 0x000fe4000f8e483f */
[----:B------:R-:W-:Y:S01]  /*35d0*/  ULOP3.LUT UR13, UR4, 0x10000, URZ, 0xfc, !UPT ;  /* 0x00010000040d7892 */ /* 0x000fe2000f8efc3f */
[C---:B------:R-:W-:Y:S01]  /*35e0*/  ISETP.GT.AND P6, PT, R4.reuse, RZ, PT ;  /* 0x000000ff0400720c */ /* 0x040fe20003fc4270 */
[----:B------:R-:W-:Y:S01]  /*35f0*/  UIADD3 UR10, UR12, 0x4, URZ ;  /* 0x000000040c0a7890 */ /* 0x000fe2000fffe03f */
[C---:B------:R-:W-:Y:S01]  /*3600*/  ISETP.GT.AND P2, PT, R4.reuse, 0x1, PT ;  /* 0x000000010400780c */ /* 0x040fe20003f44270 */
[----:B------:R-:W-:Y:S01]  /*3610*/  UIADD3 UR8, UR13, 0x4, URZ ;  /* 0x000000040d087890 */ /* 0x000fe2000fffe03f */
[C---:B------:R-:W-:Y:S01]  /*3620*/  ISETP.GT.AND P3, PT, R4.reuse, 0x8, PT ;  /* 0x000000080400780c */ /* 0x040fe20003f64270 */
[----:B------:R-:W-:Y:S01]  /*3630*/  UMOV UR6, UR12 ;  /* 0x0000000c00067c82 */ /* 0x000fe20008000000 */
[----:B------:R-:W-:Y:S01]  /*3640*/  UMOV UR4, UR13 ;  /* 0x0000000d00047c82 */ /* 0x000fe20008000000 */
[----:B------:R-:W-:Y:S01]  /*3650*/  UIADD3 UR14, UR12, 0x6, URZ ;  /* 0x000000060c0e7890 */ /* 0x000fe2000fffe03f */
[----:B------:R-:W-:Y:S01]  /*3660*/  HGMMA.64x64x16.F32.BF16 R24, gdesc[UR4], RZ, !UPT, gsb0 ;  /* 0x00e00000041879f0 */ /* 0x000fe2000c0018ff */
[----:B------:R-:W-:Y:S01]  /*3670*/  UIADD3 UR6, UR12, 0x2, URZ ;  /* 0x000000020c067890 */ /* 0x000fe2000fffe03f */
[C---:B------:R-:W-:Y:S01]  /*3680*/  ISETP.GT.AND P4, PT, R4.reuse, 0x9, PT ;  /* 0x000000090400780c */ /* 0x040fe20003f84270 */
[----:B------:R-:W-:Y:S01]  /*3690*/  UIADD3 UR4, UR13, 0x2, URZ ;  /* 0x000000020d047890 */ /* 0x000fe2000fffe03f */
[----:B------:R-:W-:Y:S01]  /*36a0*/  ISETP.GT.AND P5, PT, R4, 0x10, PT ;  /* 0x000000100400780c */ /* 0x000fe20003fa4270 */
[----:B------:R-:W-:Y:S01]  /*36b0*/  UMOV UR7, 0x40000040 ;  /* 0x4000004000077882 */ /* 0x000fe20000000000 */
[----:B------:R-:W-:Y:S01]  /*36c0*/  UMOV UR5, 0x40000040 ;  /* 0x4000004000057882 */ /* 0x000fe20000000000 */
[----:B------:R-:W-:Y:S01]  /*36d0*/  UIADD3 UR12, UR13, 0x6, URZ ;  /* 0x000000060d0c7890 */ /* 0x000fe2000fffe03f */
[----:B------:R-:W-:-:S02]  /*36e0*/  ULDC UR20, c[0x0][0x988] ;  /* 0x0002620000147ab9 */ /* 0x000fc40000000800 */
        /* <DEDUP_REMOVED lines=218> */
.L_x_3612:
[----:B------:R3:W4:Y:S01]  /*4490*/  SYNCS.PHASECHK.TRANS64.TRYWAIT P2, [R7+URZ+0x28c50], R8 ;  /* 0x028c5008070075a7 */ /* 0x000722000804017f */
[----:B------:R-:W-:Y:S05]  /*44a0*/  @!P0 BRA `(.L_x_3613) ;  /* 0x0000000000048947 */ /* 0x000fea0003800000 */
[----:B------:R-:W-:Y:S01]  /*44b0*/  BPT.TRAP 0x1 ;  /* 0x000000040000795c */ /* 0x000fe20000300000 */
.L_x_3613:
[----:B------:R-:W-:Y:S01]  /*44c0*/  ULOP3.LUT UR49, UR49, 0x2000000, URZ, 0xfc, !UPT ;  /* 0x0200000031317892 */ /* 0x000fe2000f8efc3f */
[----:B----4-:R-:W-:Y:S11]  /*44d0*/  @P2 BRA `(.L_x_3614) ;  /* 0x0000000000082947 */ /* 0x010ff60003800000 */
[----:B------:R-:W4:Y:S02]  /*44e0*/  SYNCS.PHASECHK.TRANS64.TRYWAIT P2, [R7+URZ+0x28c50], R8 ;  /* 0x028c5008070075a7 */ /* 0x000f24000804017f */
[----:B----4-:R-:W-:Y:S05]  /*44f0*/  @!P2 BRA `(.L_x_3615) ;  /* 0x000000c4000ca947 */ /* 0x010fea0003800000 */
.L_x_3614:
[----:B------:R-:W-:Y:S01]  /*4500*/  ULEA UR10, UR39, UR49, 0xc ;  /* 0x00000031270a7291 */ /* 0x000fe2000f8e603f */
[----:B------:R-:W-:Y:S01]  /*4510*/  WARPGROUP.ARRIVE ;  /* 0x00000000000079c5 */ /* 0x000fe20000000000 */
[----:B------:R-:W-:Y:S01]  /*4520*/  UMOV UR7, 0x40000040 ;  /* 0x4000004000077882 */ /* 0x000fe20000000000 */
[----:B------:R-:W-:Y:S01]  /*4530*/  UMOV UR11, 0x40000040 ;  /* 0x40000040000b7882 */ /* 0x000fe20000000000 */
[----:B------:R-:W-:Y:S01]  /*4540*/  ISETP.GE.AND P2, PT, R152, 0x41, PT ;  /* 0x000000419800780c */ /* 0x000fe20003f46270 */
[----:B-1234-:R-:W-:Y:S02]  /*4550*/  @!P1 VIADD R7, R7, 0x28c60 ;  /* 0x00028c6007079836 */ /* 0x01efe40000000000 */
[----:B------:R-:W-:Y:S02]  /*4560*/  UMOV UR6, UR10 ;  /* 0x0000000a00067c82 */ /* 0x000fe40008000000 */
[----:B------:R-:W-:Y:S01]  /*4570*/  HGMMA.64x256x16.F32.BF16 R24, R156, gdesc[UR4].tnspB, RZ, !UPT, gsb0 ;  /* 0x43e000049c187df0 */ /* 0x000fe2000c0018ff */
[----:B------:R-:W-:Y:S01]  /*4580*/  UIADD3 UR6, UR10, 0x80, URZ ;  /* 0x000000800a067890 */ /* 0x000fe2000fffe03f */
[----:B------:R-:W-:Y:S01]  /*4590*/  @!P1 PRMT R7, RZ, 0x654, R7 ;  /* 0x00000654ff079816 */ /* 0x000fe20000000007 */
[----:B------:R-:W-:Y:S01]  /*45a0*/  UMOV UR7, 0x40000040 ;  /* 0x4000004000077882 */ /* 0x000fe20000000000 */
[----:B------:R-:W-:-:S02]  /*45b0*/  WARPGROUP.DEPBAR.LE gsb0, 0x0 ;  /* 0x00008000000079c5 */ /* 0x000fc40000010000 */
[----:B------:R-:W-:-:S15]  /*45c0*/  WARPGROUP.ARRIVE ;  /* 0x00000000000079c5 */ /* 0x000fde0000000000 */
[----:B------:R-:W-:-:S07]  /*45d0*/  NOP ;  /* 0x0000000000007918 */ /* 0x000fce0000000000 */
        /* <DEDUP_REMOVED lines=23> */
[----:B-1----:R-:W-:Y:S01]  /*4750*/  VIADD R7, R173, 0xfffffffe ;  /* 0xfffffffead077836 */ /* 0x002fe20000000000 */
[----:B------:R-:W-:Y:S01]  /*4760*/  UMOV UR21, UR39 ;  /* 0x0000002700157c82 */ /* 0x000fe20008000000 */
[----:B------:R-:W-:Y:S01]  /*4770*/  IMAD.MOV.U32 R9, RZ, RZ, R4 ;  /* 0x000000ffff097224 */ /* 0x000fe200078e0004 */
[----:B------:R-:W-:Y:S01]  /*4780*/  ULDC UR20, c[0x0][0x988] ;  /* 0x0002620000147ab9 */ /* 0x000fe20000000800 */
[----:B------:R-:W-:-:S07]  /*4790*/  IMAD.MOV.U32 R10, RZ, RZ, R3 ;  /* 0x000000ffff0a7224 */ /* 0x000fce00078e0003 */
.L_x_3625:
[----:B------:R-:W-:Y:S01]  /*47a0*/  UIADD3 UR39, UR21, 0x1, URZ ;  /* 0x0000000115277890 */ /* 0x000fe2000fffe03f */
[C---:B------:R-:W-:Y:S01]  /*47b0*/  ISETP.GT.AND P2, PT, R7.reuse, RZ, PT ;  /* 0x000000ff0700720c */ /* 0x040fe20003f44270 */
[----:B------:R-:W-:Y:S02]  /*47c0*/  VIADD R7, R7, 0xffffffff ;  /* 0xffffffff07077836 */ /* 0x000fe40000000000 */
[----:B------:R-:W-:-:S04]  /*47d0*/  UISETP.NE.AND UP0, UPT, UR39, 0x2, UPT ;  /* 0x000000022700788c */ /* 0x000fc8000bf05270 */
[----:B------:R-:W-:Y:S02]  /*47e0*/  USEL UR6, URZ, 0x1, UP0 ;  /* 0x000000013f067887 */ /* 0x000fe40008000000 */
[----:B------:R-:W-:Y:S02]  /*47f0*/  USEL UR39, UR39, URZ, UP0 ;  /* 0x0000003f27277287 */ /* 0x000fe40008000000 */
[----:B------:R-:W-:Y:S01]  /*4800*/  ULOP3.LUT UR38, UR38, UR6, URZ, 0x3c, !UPT ;  /* 0x0000000626267292 */ /* 0x000fe2000f8e3c3f */
[----:B0123--:R-:W-:Y:S11]  /*4810*/  @!P0 BRA `(.L_x_3617) ;  /* 0x0000000000048947 */ /* 0x00fff60003800000 */
[----:B------:R-:W-:Y:S01]  /*4820*/  BPT.TRAP 0x1 ;  /* 0x000000040000795c */ /* 0x000fe20000300000 */
.L_x_3617:
[----:B------:R-:W-:Y:S01]  /*4830*/  ULEA UR22, UR39, UR42, 0x3 ;  /* 0x0000002a27167291 */ /* 0x000fe2000f8e183f */
[----:B------:R-:W-:-:S05]  /*4840*/  IMAD.U32 R8, RZ, RZ, UR38 ;  /* 0x00000026ff087e24 */ /* 0x000fca000f8e00ff */
[----:B------:R-:W-:-:S04]  /*4850*/  SHF.L.U32 R8, R8, 0x1f, RZ ;  /* 0x0000001f08087819 */ /* 0x000fc800000006ff */
[----:B------:R1:W2:Y:S01]  /*4860*/  SYNCS.PHASECHK.TRANS64.TRYWAIT P3, [UR22+0x28c30], R8 ;  /* 0x028c3008ff0075a7 */ /* 0x0002a20008060156 */
[----:B------:R-:W-:Y:S05]  /*4870*/  @!P0 BRA `(.L_x_3618) ;  /* 0x0000000000048947 */ /* 0x000fea0003800000 */
[----:B------:R-:W-:Y:S01]  /*4880*/  BPT.TRAP 0x1 ;  /* 0x000000040000795c */ /* 0x000fe20000300000 */
.L_x_3618:
[----:B--2---:R-:W-:Y:S05]  /*4890*/  @P3 BRA `(.L_x_3619) ;  /* 0x0000000000083947 */ /* 0x004fea0003800000 */
[----:B------:R-:W2:Y:S02]  /*48a0*/  SYNCS.PHASECHK.TRANS64.TRYWAIT P3, [UR22+0x28c30], R8 ;  /* 0x028c3008ff0075a7 */ /* 0x000ea40008060156 */
[----:B--2---:R-:W-:Y:S05]  /*48b0*/  @!P3 BRA `(.L_x_3620) ;  /* 0x000000c00030b947 */ /* 0x004fea0003800000 */
.L_x_3619:
        /* <DEDUP_REMOVED lines=26> */
[----:B------:R-:W-:-:S04]  /*4a60*/  FMNMX.FTZ R4, R152, R10, !PT ;  /* 0x0000000a98047209 */ /* 0x000fc80007810000 */
        /* <DEDUP_REMOVED lines=32> */
[--C-:B------:R-:W-:Y:S01]  /*4c70*/  FFMA.FTZ R156, R160, UR20, -R14.reuse ;  /* 0x00000014a09c7c23 */ /* 0x100fe2000801080e */
[--C-:B------:R-:W-:Y:S01]  /*4c80*/  FFMA.FTZ R160, R168, UR20, -R14.reuse ;  /* 0x00000014a8a07c23 */ /* 0x100fe2000801080e */
[----:B------:R-:W-:Y:S01]  /*4c90*/  FMUL.FTZ R10, R10, UR20 ;  /* 0x000000140a0a7c20 */ /* 0x000fe20008410000 */
[----:B------:R-:W-:Y:S01]  /*4ca0*/  FMNMX.FTZ R4, R174, R13, !PT ;  /* 0x0000000dae047209 */ /* 0x000fe20007810000 */
[--C-:B------:R-:W-:Y:S01]  /*4cb0*/  FFMA.FTZ R164, R164, UR20, -R14.reuse ;  /* 0x00000014a4a47c23 */ /* 0x100fe2000801080e */
[--C-:B------:R-:W-:Y:S01]  /*4cc0*/  FFMA.FTZ R152, R152, UR20, -R14.reuse ;  /* 0x0000001498987c23 */ /* 0x100fe2000801080e */
[----:B------:R-:W0:Y:S01]  /*4cd0*/  MUFU.EX2 R11, R10 ;  /* 0x0000000a000b7308 */ /* 0x000e220000000800 */
[----:B------:R-:W-:Y:S01]  /*4ce0*/  FMNMX.FTZ R15, R175, R4, !PT ;  /* 0x00000004af0f7209 */ /* 0x000fe20007810000 */
[--C-:B------:R-:W-:Y:S01]  /*4cf0*/  FFMA.FTZ R13, R153, UR20, -R14.reuse ;  /* 0x00000014990d7c23 */ /* 0x100fe2000801080e */
[--C-:B------:R-:W-:Y:S01]  /*4d00*/  FFMA.FTZ R21, R161, UR20, -R14.reuse ;  /* 0x00000014a1157c23 */ /* 0x100fe2000801080e */
[--C-:B------:R-:W-:Y:S01]  /*4d10*/  FFMA.FTZ R153, R165, UR20, -R14.reuse ;  /* 0x00000014a5997c23 */ /* 0x100fe2000801080e */
[----:B------:R-:W-:Y:S01]  /*4d20*/  FMNMX.FTZ R4, R178, R15, !PT ;  /* 0x0000000fb2047209 */ /* 0x000fe20007810000 */
[--C-:B------:R-:W-:Y:S01]  /*4d30*/  FFMA.FTZ R20, R172, UR20, -R14.reuse ;  /* 0x00000014ac147c23 */ /* 0x100fe2000801080e */
[--C-:B------:R-:W-:Y:S01]  /*4d40*/  FFMA.FTZ R161, R173, UR20, -R14.reuse ;  /* 0x00000014ada17c23 */ /* 0x100fe2000801080e */
[----:B------:R-:W-:Y:S01]  /*4d50*/  MUFU.EX2 R10, R12 ;  /* 0x0000000c000a7308 */ /* 0x000fe20000000800 */
[----:B------:R-:W-:Y:S01]  /*4d60*/  FMNMX.FTZ R15, R179, R4, !PT ;  /* 0x00000004b30f7209 */ /* 0x000fe20007810000 */
[--C-:B------:R-:W-:Y:S01]  /*4d70*/  FFMA.FTZ R165, R177, UR20, -R14.reuse ;  /* 0x00000014b1a57c23 */ /* 0x100fe2000801080e */
[--C-:B------:R-:W-:Y:S01]  /*4d80*/  FFMA.FTZ R180, R180, UR20, -R14.reuse ;  /* 0x00000014b4b47c23 */ /* 0x100fe2000801080e */
[--C-:B------:R-:W-:Y:S01]  /*4d90*/  FFMA.FTZ R181, R181, UR20, -R14.reuse ;  /* 0x00000014b5b57c23 */ /* 0x100fe2000801080e */
[----:B------:R-:W-:Y:S01]  /*4da0*/  FMNMX.FTZ R4, R182, R15, !PT ;  /* 0x0000000fb6047209 */ /* 0x000fe20007810000 */
[----:B------:R-:W-:-:S02]  /*4db0*/  FFMA.FTZ R15, R157, UR20, -R14 ;  /* 0x000000149d0f7c23 */ /* 0x000fc4000801080e */
[----:B------:R2:W-:Y:S01]  /*4dc0*/  MUFU.EX2 R12, R164 ;  /* 0x000000a4000c7308 */ /* 0x0005e20000000800 */
[----:B------:R-:W-:Y:S01]  /*4dd0*/  FMNMX.FTZ R4, R183, R4, !PT ;  /* 0x00000004b7047209 */ /* 0x000fe20007810000 */
[-C--:B0-----:R-:W-:Y:S01]  /*4de0*/  FMUL.FTZ R24, R24, R11.reuse ;  /* 0x0000000b18187220 */ /* 0x081fe20000410000 */
[-C--:B------:R-:W-:Y:S01]  /*4df0*/  FMUL.FTZ R25, R25, R11.reuse ;  /* 0x0000000b19197220 */ /* 0x080fe20000410000 */
[-C--:B------:R-:W-:Y:S01]  /*4e00*/  FMUL.FTZ R28, R28, R11.reuse ;  /* 0x0000000b1c1c7220 */ /* 0x080fe20000410000 */
[-C--:B------:R-:W-:Y:S01]  /*4e10*/  FMUL.FTZ R29, R29, R11.reuse ;  /* 0x0000000b1d1d7220 */ /* 0x080fe20000410000 */
[----:B------:R-:W0:Y:S01]  /*4e20*/  SHFL.BFLY PT, R157, R4, 0x2, 0x1f ;  /* 0x0c401f00049d7f89 */ /* 0x000e2200000e0000 */
[-C--:B------:R-:W-:Y:S01]  /*4e30*/  FMUL.FTZ R32, R32, R11.reuse ;  /* 0x0000000b20207220 */ /* 0x080fe20000410000 */
[----:B------:R-:W3:Y:S01]  /*4e40*/  MUFU.EX2 R152, R152 ;  /* 0x0000009800987308 */ /* 0x000ee20000000800 */
[----:B--2---:R-:W-:Y:S01]  /*4e50*/  FFMA.FTZ R164, R176, UR20, -R14 ;  /* 0x00000014b0a47c23 */ /* 0x004fe2000801080e */
[-C--:B------:R-:W-:Y:S01]  /*4e60*/  FMUL.FTZ R33, R33, R11.reuse ;  /* 0x0000000b21217220 */ /* 0x080fe20000410000 */
[-C--:B------:R-:W-:Y:S01]  /*4e70*/  FMUL.FTZ R36, R36, R11.reuse ;  /* 0x0000000b24247220 */ /* 0x080fe20000410000 */
[-C--:B------:R-:W-:Y:S01]  /*4e80*/  FMUL.FTZ R37, R37, R11.reuse ;  /* 0x0000000b25257220 */ /* 0x080fe20000410000 */
[-C--:B------:R-:W-:Y:S01]  /*4e90*/  FMUL.FTZ R40, R40, R11.reuse ;  /* 0x0000000b28287220 */ /* 0x080fe20000410000 */
[-C--:B------:R-:W-:Y:S01]  /*4ea0*/  FMUL.FTZ R41, R41, R11.reuse ;  /* 0x0000000b29297220 */ /* 0x080fe20000410000 */
[-C--:B------:R-:W-:Y:S01]  /*4eb0*/  FMUL.FTZ R44, R44, R11.reuse ;  /* 0x0000000b2c2c7220 */ /* 0x080fe20000410000 */
[----:B------:R-:W2:Y:S01]  /*4ec0*/  MUFU.EX2 R13, R13 ;  /* 0x0000000d000d7308 */ /* 0x000ea20000000800 */
[-C--:B------:R-:W-:Y:S01]  /*4ed0*/  FMUL.FTZ R45, R45, R11.reuse ;  /* 0x0000000b2d2d7220 */ /* 0x080fe20000410000 */
[-C--:B------:R-:W-:Y:S01]  /*4ee0*/  FMUL.FTZ R48, R48, R11.reuse ;  /* 0x0000000b30307220 */ /* 0x080fe20000410000 */
[-C--:B------:R-:W-:Y:S01]  /*4ef0*/  FMUL.FTZ R49, R49, R11.reuse ;  /* 0x0000000b31317220 */ /* 0x080fe20000410000 */
[-C--:B------:R-:W-:Y:S01]  /*4f00*/  FMUL.FTZ R52, R52, R11.reuse ;  /* 0x0000000b34347220 */ /* 0x080fe20000410000 */
[-C--:B------:R-:W-:Y:S01]  /*4f10*/  FMUL.FTZ R53, R53, R11.reuse ;  /* 0x0000000b35357220 */ /* 0x080fe20000410000 */
[-C--:B------:R-:W-:Y:S01]  /*4f20*/  FMUL.FTZ R56, R56, R11.reuse ;  /* 0x0000000b38387220 */ /* 0x080fe20000410000 */
[-C--:B------:R-:W-:Y:S01]  /*4f30*/  FMUL.FTZ R57, R57, R11.reuse ;  /* 0x0000000b39397220 */ /* 0x080fe20000410000 */
[----:B------:R-:W4:Y:S01]  /*4f40*/  MUFU.EX2 R15, R15 ;  /* 0x0000000f000f7308 */ /* 0x000f220000000800 */
[----:B---3--:R-:W-:Y:S01]  /*4f50*/  FFMA.FTZ R6, R11, R6, R152 ;  /* 0x000000060b067223 */ /* 0x008fe20000010098 */
[-C--:B------:R-:W-:Y:S01]  /*4f60*/  FMUL.FTZ R60, R60, R11.reuse ;  /* 0x0000000b3c3c7220 */ /* 0x080fe20000410000 */
[-C--:B------:R-:W-:Y:S01]  /*4f70*/  FMUL.FTZ R61, R61, R11.reuse ;  /* 0x0000000b3d3d7220 */ /* 0x080fe20000410000 */
[-C--:B------:R-:W-:Y:S01]  /*4f80*/  FMUL.FTZ R64, R64, R11.reuse ;  /* 0x0000000b40407220 */ /* 0x080fe20000410000 */
[----:B------:R-:W-:Y:S01]  /*4f90*/  FMUL.FTZ R65, R65, R11 ;  /* 0x0000000b41417220 */ /* 0x000fe20000410000 */
[----:B0-----:R-:W-:Y:S01]  /*4fa0*/  FMNMX.FTZ R168, R4, R157, !PT ;  /* 0x0000009d04a87209 */ /* 0x001fe20007810000 */
[----:B------:R-:W-:Y:S01]  /*4fb0*/  FFMA.FTZ R157, R169, UR20, -R14 ;  /* 0x00000014a99d7c23 */ /* 0x000fe2000801080e */
[----:B------:R-:W-:Y:S01]  /*4fc0*/  MUFU.EX2 R156, R156 ;  /* 0x0000009c009c7308 */ /* 0x000fe20000000800 */
[-C--:B------:R-:W-:Y:S01]  /*4fd0*/  FMUL.FTZ R68, R68, R11.reuse ;  /* 0x0000000b44447220 */ /* 0x080fe20000410000 */
[-C--:B------:R-:W-:Y:S01]  /*4fe0*/  FMUL.FTZ R69, R69, R11.reuse ;  /* 0x0000000b45457220 */ /* 0x080fe20000410000 */
[----:B------:R-:W0:Y:S01]  /*4ff0*/  SHFL.BFLY PT, R169, R168, 0x1, 0x1f ;  /* 0x0c201f00a8a97f89 */ /* 0x000e2200000e0000 */
        /* <DEDUP_REMOVED lines=22> */
[----:B------:R-:W-:Y:S01]  /*5160*/  FMUL.FTZ R109, R109, R11 ;  /* 0x0000000b6d6d7220 */ /* 0x000fe20000410000 */
[----:B0-----:R-:W-:Y:S01]  /*5170*/  FMNMX.FTZ R4, R168, R169, !PT ;  /* 0x000000a9a8047209 */ /* 0x001fe20007810000 */
[-C--:B------:R-:W-:Y:S01]  /*5180*/  FMUL.FTZ R112, R112, R11.reuse ;  /* 0x0000000b70707220 */ /* 0x080fe20000410000 */
[-C--:B------:R-:W-:Y:S01]  /*5190*/  FMUL.FTZ R113, R113, R11.reuse ;  /* 0x0000000b71717220 */ /* 0x080fe20000410000 */
[-C--:B------:R-:W-:Y:S01]  /*51a0*/  FMUL.FTZ R116, R116, R11.reuse ;  /* 0x0000000b74747220 */ /* 0x080fe20000410000 */
[-C--:B------:R-:W-:Y:S01]  /*51b0*/  FMUL.FTZ R117, R117, R11.reuse ;  /* 0x0000000b75757220 */ /* 0x080fe20000410000 */
[C---:B------:R-:W-:Y:S01]  /*51c0*/  FADD.FTZ R14, -R4.reuse, R9 ;  /* 0x00000009040e7221 */ /* 0x040fe20000010100 */
[----:B------:R-:W-:Y:S01]  /*51d0*/  FMUL.FTZ R177, R4, UR20 ;  /* 0x0000001404b17c20 */ /* 0x000fe20008410000 */
[----:B------:R0:W-:Y:S01]  /*51e0*/  MUFU.EX2 R168, R180 ;  /* 0x000000b400a87308 */ /* 0x0001e20000000800 */
[----:B------:R-:W-:Y:S01]  /*51f0*/  FMUL.FTZ R120, R120, R11 ;  /* 0x0000000b78787220 */ /* 0x000fe20000410000 */
[----:B------:R-:W-:Y:S01]  /*5200*/  FMUL.FTZ R14, R14, UR20 ;  /* 0x000000140e0e7c20 */ /* 0x000fe20008410000 */
[--C-:B------:R-:W-:Y:S01]  /*5210*/  FFMA.FTZ R169, R154, UR20, -R177.reuse ;  /* 0x000000149aa97c23 */ /* 0x100fe200080108b1 */
[--C-:B------:R-:W-:Y:S01]  /*5220*/  FFMA.FTZ R172, R155, UR20, -R177.reuse ;  /* 0x000000149bac7c23 */ /* 0x100fe200080108b1 */
[--C-:B------:R-:W-:Y:S01]  /*5230*/  FFMA.FTZ R155, R158, UR20, -R177.reuse ;  /* 0x000000149e9b7c23 */ /* 0x100fe200080108b1 */
[--C-:B------:R-:W-:Y:S01]  /*5240*/  FFMA.FTZ R176, R159, UR20, -R177.reuse ;  /* 0x000000149fb07c23 */ /* 0x100fe200080108b1 */
[--C-:B------:R-:W-:Y:S01]  /*5250*/  FFMA.FTZ R173, R174, UR20, -R177.reuse ;  /* 0x00000014aead7c23 */ /* 0x100fe200080108b1 */
[----:B------:R-:W-:Y:S01]  /*5260*/  MUFU.EX2 R14, R14 ;  /* 0x0000000e000e7308 */ /* 0x000fe20000000800 */
[--C-:B------:R-:W-:Y:S01]  /*5270*/  FFMA.FTZ R174, R175, UR20, -R177.reuse ;  /* 0x00000014afae7c23 */ /* 0x100fe200080108b1 */
[--C-:B------:R-:W-:Y:S01]  /*5280*/  FFMA.FTZ R159, R162, UR20, -R177.reuse ;  /* 0x00000014a29f7c23 */ /* 0x100fe200080108b1 */
[--C-:B------:R-:W-:Y:S01]  /*5290*/  FFMA.FTZ R175, R178, UR20, -R177.reuse ;  /* 0x00000014b2af7c23 */ /* 0x100fe200080108b1 */
[--C-:B------:R-:W-:Y:S01]  /*52a0*/  FFMA.FTZ R206, R167, UR20, -R177.reuse ;  /* 0x00000014a7ce7c23 */ /* 0x100fe200080108b1 */
[--C-:B------:R-:W-:Y:S01]  /*52b0*/  FFMA.FTZ R178, R179, UR20, -R177.reuse ;  /* 0x00000014b3b27c23 */ /* 0x100fe200080108b1 */
[--C-:B------:R-:W-:Y:S01]  /*52c0*/  FFMA.FTZ R167, R170, UR20, -R177.reuse ;  /* 0x00000014aaa77c23 */ /* 0x100fe200080108b1 */
[----:B------:R-:W-:Y:S01]  /*52d0*/  IMAD.MOV R154, RZ, RZ, -R18 ;  /* 0x000000ffff9a7224 */ /* 0x000fe200078e0a12 */
[----:B------:R-:W3:Y:S01]  /*52e0*/  MUFU.EX2 R169, R169 ;  /* 0x000000a900a97308 */ /* 0x000ee20000000800 */
[----:B--2---:R-:W-:Y:S01]  /*52f0*/  FADD.FTZ R179, R13, R6 ;  /* 0x000000060db37221 */ /* 0x004fe20000010000 */
[--C-:B------:R-:W-:Y:S01]  /*5300*/  FFMA.FTZ R170, R171, UR20, -R177.reuse ;  /* 0x00000014abaa7c23 */ /* 0x100fe200080108b1 */
[----:B0-----:R-:W-:Y:S01]  /*5310*/  FFMA.FTZ R180, R163, UR20, -R177 ;  /* 0x00000014a3b47c23 */ /* 0x001fe200080108b1 */
[----:B------:R-:W-:-:S02]  /*5320*/  IMAD.U32 R171, RZ, RZ, UR22 ;  /* 0x00000016ffab7e24 */ /* 0x000fc4000f8e00ff */
[----:B------:R-:W-:Y:S01]  /*5330*/  FADD.FTZ R6, R10, R179 ;  /* 0x000000b30a067221 */ /* 0x000fe20000010000 */
[----:B------:R-:W-:Y:S01]  /*5340*/  ISETP.NE.AND P3, PT, R17, R154, PT ;  /* 0x0000009a1100720c */ /* 0x000fe20003f65270 */
[--C-:B------:R-:W-:Y:S01]  /*5350*/  FFMA.FTZ R163, R166, UR20, -R177.reuse ;  /* 0x00000014a6a37c23 */ /* 0x100fe200080108b1 */
[----:B------:R-:W0:Y:S01]  /*5360*/  MUFU.EX2 R172, R172 ;  /* 0x000000ac00ac7308 */ /* 0x000e220000000800 */
[----:B------:R-:W-:Y:S02]  /*5370*/  @!P1 VIADD R154, R171, 0x28c40 ;  /* 0x00028c40ab9a9836 */ /* 0x000fe40000000000 */
[----:B----4-:R-:W-:Y:S01]  /*5380*/  FADD.FTZ R179, R15, R6 ;  /* 0x000000060fb37221 */ /* 0x010fe20000010000 */
[--C-:B------:R-:W-:Y:S01]  /*5390*/  FFMA.FTZ R182, R182, UR20, -R177.reuse ;  /* 0x00000014b6b67c23 */ /* 0x100fe200080108b1 */
[----:B------:R-:W-:Y:S01]  /*53a0*/  FFMA.FTZ R177, R183, UR20, -R177 ;  /* 0x00000014b7b17c23 */ /* 0x000fe200080108b1 */
[-C--:B------:R-:W-:Y:S01]  /*53b0*/  FMUL.FTZ R121, R121, R11.reuse ;  /* 0x0000000b79797220 */ /* 0x080fe20000410000 */
[----:B------:R-:W-:Y:S01]  /*53c0*/  @!P1 PRMT R154, RZ, 0x654, R154 ;  /* 0x00000654ff9a9816 */ /* 0x000fe2000000009a */
[----:B------:R-:W-:Y:S01]  /*53d0*/  FMUL.FTZ R124, R124, R11 ;  /* 0x0000000b7c7c7220 */ /* 0x000fe20000410000 */
[----:B------:R-:W2:Y:S01]  /*53e0*/  MUFU.EX2 R155, R155 ;  /* 0x0000009b009b7308 */ /* 0x000ea20000000800 */
[----:B---3--:R-:W-:Y:S01]  /*53f0*/  FFMA.FTZ R5, R14, R5, R169 ;  /* 0x000000050e057223 */ /* 0x008fe200000100a9 */
[----:B------:R3:W-:Y:S01]  /*5400*/  @!P1 SYNCS.ARRIVE.TRANS64.RED.A1T0 RZ, [R154+URZ], RZ ;  /* 0x000000ff9aff99a7 */ /* 0x0007e2000810043f */
[-C--:B------:R-:W-:Y:S01]  /*5410*/  FMUL.FTZ R125, R125, R11.reuse ;  /* 0x0000000b7d7d7220 */ /* 0x080fe20000410000 */
[-C--:B------:R-:W-:Y:S01]  /*5420*/  FMUL.FTZ R128, R128, R11.reuse ;  /* 0x0000000b80807220 */ /* 0x080fe20000410000 */
[-C--:B------:R-:W-:Y:S01]  /*5430*/  FMUL.FTZ R129, R129, R11.reuse ;  /* 0x0000000b81817220 */ /* 0x080fe20000410000 */
[-C--:B------:R-:W-:Y:S01]  /*5440*/  FMUL.FTZ R132, R132, R11.reuse ;  /* 0x0000000b84847220 */ /* 0x080fe20000410000 */
[-C--:B------:R-:W-:Y:S01]  /*5450*/  FMUL.FTZ R133, R133, R11.reuse ;  /* 0x0000000b85857220 */ /* 0x080fe20000410000 */
[----:B------:R-:W4:Y:S01]  /*5460*/  MUFU.EX2 R176, R176 ;  /* 0x000000b000b07308 */ /* 0x000f220000000800 */
[----:B0-----:R-:W-:Y:S01]  /*5470*/  FADD.FTZ R6, R172, R5 ;  /* 0x00000005ac067221 */ /* 0x001fe20000010000 */
[----:B---3--:R-:W-:Y:S01]  /*5480*/  FADD.FTZ R154, R156, R179 ;  /* 0x000000b39c9a7221 */ /* 0x008fe20000010000 */
[-C--:B------:R-:W-:Y:S01]  /*5490*/  FMUL.FTZ R136, R136, R11.reuse ;  /* 0x0000000b88887220 */ /* 0x080fe20000410000 */
[-C--:B------:R-:W-:Y:S01]  /*54a0*/  FMUL.FTZ R137, R137, R11.reuse ;  /* 0x0000000b89897220 */ /* 0x080fe20000410000 */
[-C--:B------:R-:W-:Y:S01]  /*54b0*/  FMUL.FTZ R140, R140, R11.reuse ;  /* 0x0000000b8c8c7220 */ /* 0x080fe20000410000 */
[----:B------:R-:W-:Y:S01]  /*54c0*/  FADD.FTZ R179, R21, R154 ;  /* 0x0000009a15b37221 */ /* 0x000fe20000010000 */
[-C--:B------:R-:W-:Y:S01]  /*54d0*/  FMUL.FTZ R141, R141, R11.reuse ;  /* 0x0000000b8d8d7220 */ /* 0x080fe20000410000 */
[----:B------:R-:W0:Y:S01]  /*54e0*/  MUFU.EX2 R159, R159 ;  /* 0x0000009f009f7308 */ /* 0x000e220000000800 */
[----:B--2---:R-:W-:Y:S01]  /*54f0*/  FADD.FTZ R5, R155, R6 ;  /* 0x000000069b057221 */ /* 0x004fe20000010000 */
[----:B------:R-:W-:Y:S01]  /*5500*/  FADD.FTZ R154, R12, R179 ;  /* 0x000000b30c9a7221 */ /* 0x000fe20000010000 */
[-C--:B------:R-:W-:Y:S01]  /*5510*/  FMUL.FTZ R144, R144, R11.reuse ;  /* 0x0000000b90907220 */ /* 0x080fe20000410000 */
[-C--:B------:R-:W-:Y:S01]  /*5520*/  FMUL.FTZ R145, R145, R11.reuse ;  /* 0x0000000b91917220 */ /* 0x080fe20000410000 */
[-C--:B------:R-:W-:Y:S01]  /*5530*/  FMUL.FTZ R148, R148, R11.reuse ;  /* 0x0000000b94947220 */ /* 0x080fe20000410000 */
[----:B------:R-:W-:Y:S01]  /*5540*/  FADD.FTZ R179, R153, R154 ;  /* 0x0000009a99b37221 */ /* 0x000fe20000010000 */
[----:B------:R-:W-:Y:S01]  /*5550*/  FMUL.FTZ R149, R149, R11 ;  /* 0x0000000b95957220 */ /* 0x000fe20000410000 */
[----:B------:R-:W2:Y:S01]  /*5560*/  MUFU.EX2 R180, R180 ;  /* 0x000000b400b47308 */ /* 0x000ea20000000800 */
[----:B----4-:R-:W-:Y:S01]  /*5570*/  FADD.FTZ R6, R176, R5 ;  /* 0x00000005b0067221 */ /* 0x010fe20000010000 */
[----:B------:R-:W-:Y:S01]  /*5580*/  FADD.FTZ R154, R160, R179 ;  /* 0x000000b3a09a7221 */ /* 0x000fe20000010000 */
[----:B------:R-:W-:Y:S01]  /*5590*/  F2FP.BF16.F32.PACK_AB R152, R13, R152 ;  /* 0x000000980d98723e */ /* 0x000fe200000010ff */
[-C--:B------:R-:W-:Y:S01]  /*55a0*/  FMUL.FTZ R26, R26, R14.reuse ;  /* 0x0000000e1a1a7220 */ /* 0x080fe20000410000 */
[----:B------:R-:W-:Y:S01]  /*55b0*/  F2FP.BF16.F32.PACK_AB R155, R176, R155 ;  /* 0x0000009bb09b723e */ /* 0x000fe200000010ff */
[----:B------:R-:W-:Y:S01]  /*55c0*/  FMUL.FTZ R27, R27, R14 ;  /* 0x0000000e1b1b7220 */ /* 0x000fe20000410000 */
[----:B------:R-:W-:Y:S01]  /*55d0*/  F2FP.BF16.F32.PACK_AB R156, R21, R156 ;  /* 0x0000009c159c723e */ /* 0x000fe200000010ff */
[----:B------:R-:W3:Y:S01]  /*55e0*/  MUFU.EX2 R163, R163 ;  /* 0x000000a300a37308 */ /* 0x000ee20000000800 */
        /* <DEDUP_REMOVED lines=16> */
[----:B---3--:R-:W-:Y:S01]  /*56f0*/  FADD.FTZ R5, R163, R6 ;  /* 0x00000006a3057221 */ /* 0x008fe20000010000 */
[-C--:B------:R-:W-:Y:S01]  /*5700*/  FMUL.FTZ R54, R54, R14.reuse ;  /* 0x0000000e36367220 */ /* 0x080fe20000410000 */
[-C--:B------:R-:W-:Y:S01]  /*5710*/  FMUL.FTZ R55, R55, R14.reuse ;  /* 0x0000000e37377220 */ /* 0x080fe20000410000 */
[-C--:B------:R-:W-:Y:S01]  /*5720*/  FMUL.FTZ R58, R58, R14.reuse ;  /* 0x0000000e3a3a7220 */ /* 0x080fe20000410000 */
[-C--:B------:R-:W-:Y:S01]  /*5730*/  FMUL.FTZ R59, R59, R14.reuse ;  /* 0x0000000e3b3b7220 */ /* 0x080fe20000410000 */
[-C--:B------:R-:W-:Y:S01]  /*5740*/  FMUL.FTZ R62, R62, R14.reuse ;  /* 0x0000000e3e3e7220 */ /* 0x080fe20000410000 */
[-C--:B------:R-:W-:Y:S01]  /*5750*/  FMUL.FTZ R63, R63, R14.reuse ;  /* 0x0000000e3f3f7220 */ /* 0x080fe20000410000 */
[----:B------:R3:W4:Y:S01]  /*5760*/  MUFU.EX2 R9, R181 ;  /* 0x000000b500097308 */ /* 0x0007220000000800 */
[----:B0-----:R-:W-:Y:S01]  /*5770*/  FADD.FTZ R6, R206, R5 ;  /* 0x00000005ce067221 */ /* 0x001fe20000010000 */
[-C--:B------:R-:W-:Y:S01]  /*5780*/  FMUL.FTZ R66, R66, R14.reuse ;  /* 0x0000000e42427220 */ /* 0x080fe20000410000 */
[-C--:B------:R-:W-:Y:S01]  /*5790*/  FMUL.FTZ R67, R67, R14.reuse ;  /* 0x0000000e43437220 */ /* 0x080fe20000410000 */
[-C--:B------:R-:W-:Y:S01]  /*57a0*/  FMUL.FTZ R70, R70, R14.reuse ;  /* 0x0000000e46467220 */ /* 0x080fe20000410000 */
[-C--:B------:R-:W-:Y:S01]  /*57b0*/  FMUL.FTZ R71, R71, R14.reuse ;  /* 0x0000000e47477220 */ /* 0x080fe20000410000 */
[-C--:B------:R-:W-:Y:S01]  /*57c0*/  FMUL.FTZ R74, R74, R14.reuse ;  /* 0x0000000e4a4a7220 */ /* 0x080fe20000410000 */
[----:B------:R-:W-:Y:S01]  /*57d0*/  FMUL.FTZ R75, R75, R14 ;  /* 0x0000000e4b4b7220 */ /* 0x000fe20000410000 */
[----:B------:R-:W0:Y:S01]  /*57e0*/  MUFU.EX2 R167, R167 ;  /* 0x000000a700a77308 */ /* 0x000e220000000800 */
[----:B---3--:R-:W-:-:S02]  /*57f0*/  IMAD.U32 R181, RZ, RZ, UR21 ;  /* 0x00000015ffb57e24 */ /* 0x008fc4000f8e00ff */
[C---:B--2---:R-:W-:Y:S01]  /*5800*/  FADD.FTZ R179, R157.reuse, R154 ;  /* 0x0000009a9db37221 */ /* 0x044fe20000010000 */
[----:B------:R-:W-:Y:S01]  /*5810*/  F2FP.BF16.F32.PACK_AB R160, R157, R160 ;  /* 0x000000a09da0723e */ /* 0x000fe200000010ff */
[-C--:B------:R-:W-:Y:S01]  /*5820*/  FMUL.FTZ R78, R78, R14.reuse ;  /* 0x0000000e4e4e7220 */ /* 0x080fe20000410000 */
[----:B------:R-:W-:Y:S01]  /*5830*/  @!P3 IMAD R158, R181, 0x40, R16 ;  /* 0x00000040b59eb824 */ /* 0x000fe200078e0210 */
[----:B------:R-:W-:Y:S01]  /*5840*/  F2FP.BF16.F32.PACK_AB R157, R180, R159 ;  /* 0x0000009fb49d723e */ /* 0x000fe200000010ff */
[-C--:B------:R-:W-:Y:S01]  /*5850*/  FMUL.FTZ R79, R79, R14.reuse ;  /* 0x0000000e4f4f7220 */ /* 0x080fe20000410000 */
[----:B------:R-:W2:Y:S01]  /*5860*/  MUFU.EX2 R20, R20 ;  /* 0x0000001400147308 */ /* 0x000ea20000000800 */
[----:B------:R-:W-:Y:S01]  /*5870*/  F2FP.BF16.F32.PACK_AB R159, R206, R163 ;  /* 0x000000a3ce9f723e */ /* 0x000fe200000010ff */
[-C--:B------:R-:W-:Y:S01]  /*5880*/  FMUL.FTZ R82, R82, R14.reuse ;  /* 0x0000000e52527220 */ /* 0x080fe20000410000 */
[----:B------:R-:W-:Y:S01]  /*5890*/  @!P3 LEA R158, R158, UR42, 0x2 ;  /* 0x0000002a9e9ebc11 */ /* 0x000fe2000f8e10ff */
[----:B------:R-:W-:Y:S01]  /*58a0*/  FMUL.FTZ R83, R83, R14 ;  /* 0x0000000e53537220 */ /* 0x000fe20000410000 */
[----:B----4-:R-:W-:Y:S01]  /*58b0*/  F2FP.BF16.F32.PACK_AB R166, R9, R168 ;  /* 0x000000a809a6723e */ /* 0x010fe200000010ff */
[-C--:B------:R-:W-:Y:S01]  /*58c0*/  FMUL.FTZ R86, R86, R14.reuse ;  /* 0x0000000e56567220 */ /* 0x080fe20000410000 */
[-C--:B------:R-:W-:Y:S01]  /*58d0*/  FMUL.FTZ R87, R87, R14.reuse ;  /* 0x0000000e57577220 */ /* 0x080fe20000410000 */
[----:B------:R-:W3:Y:S01]  /*58e0*/  MUFU.EX2 R170, R170 ;  /* 0x000000aa00aa7308 */ /* 0x000ee20000000800 */
[----:B------:R-:W-:Y:S01]  /*58f0*/  @!P3 STS [R158+0x28800], R11 ;  /* 0x0288000b9e00b388 */ /* 0x000fe20000000800 */
[----:B0-----:R-:W-:Y:S01]  /*5900*/  FADD.FTZ R5, R167, R6 ;  /* 0x00000006a7057221 */ /* 0x001fe20000010000 */
[-C--:B------:R-:W-:Y:S01]  /*5910*/  FMUL.FTZ R90, R90, R14.reuse ;  /* 0x0000000e5a5a7220 */ /* 0x080fe20000410000 */
[-C--:B------:R-:W-:Y:S01]  /*5920*/  FMUL.FTZ R91, R91, R14.reuse ;  /* 0x0000000e5b5b7220 */ /* 0x080fe20000410000 */
[----:B------:R0:W-:Y:S01]  /*5930*/  @!P3 STS [R158+0x28820], R14 ;  /* 0x0288200e9e00b388 */ /* 0x0001e20000000800 */
        /* <DEDUP_REMOVED lines=8> */
[----:B------:R-:W-:Y:S01]  /*59c0*/  FMUL.FTZ R106, R106, R14 ;  /* 0x0000000e6a6a7220 */ /* 0x000fe20000410000 */
[----:B0-----:R-:W-:Y:S01]  /*59d0*/  F2FP.BF16.F32.PACK_AB R158, R153, R12 ;  /* 0x0000000c999e723e */ /* 0x001fe200000010ff */
[----:B------:R-:W0:Y:S01]  /*59e0*/  MUFU.EX2 R173, R173 ;  /* 0x000000ad00ad7308 */ /* 0x000e220000000800 */
[----:B---3--:R-:W-:Y:S01]  /*59f0*/  FADD.FTZ R6, R170, R5 ;  /* 0x00000005aa067221 */ /* 0x008fe20000010000 */
[----:B------:R-:W-:Y:S01]  /*5a00*/  F2FP.BF16.F32.PACK_AB R153, R172, R169 ;  /* 0x000000a9ac99723e */ /* 0x000fe200000010ff */
[-C--:B------:R-:W-:Y:S01]  /*5a10*/  FMUL.FTZ R107, R107, R14.reuse ;  /* 0x0000000e6b6b7220 */ /* 0x080fe20000410000 */
[-C--:B------:R-:W-:Y:S01]  /*5a20*/  FMUL.FTZ R110, R110, R14.reuse ;  /* 0x0000000e6e6e7220 */ /* 0x080fe20000410000 */
[-C--:B------:R-:W-:Y:S01]  /*5a30*/  FMUL.FTZ R111, R111, R14.reuse ;  /* 0x0000000e6f6f7220 */ /* 0x080fe20000410000 */
[-C--:B------:R-:W-:Y:S01]  /*5a40*/  FMUL.FTZ R114, R114, R14.reuse ;  /* 0x0000000e72727220 */ /* 0x080fe20000410000 */
[----:B------:R-:W-:Y:S01]  /*5a50*/  FMUL.FTZ R115, R115, R14 ;  /* 0x0000000e73737220 */ /* 0x000fe20000410000 */
[----:B------:R-:W2:Y:S01]  /*5a60*/  MUFU.EX2 R164, R164 ;  /* 0x000000a400a47308 */ /* 0x000ea20000000800 */
[----:B----4-:R-:W-:Y:S01]  /*5a70*/  FADD.FTZ R11, R161, R154 ;  /* 0x0000009aa10b7221 */ /* 0x010fe20000010000 */
[----:B------:R-:W-:Y:S01]  /*5a80*/  F2FP.BF16.F32.PACK_AB R154, R15, R10 ;  /* 0x0000000a0f9a723e */ /* 0x000fe200000010ff */
[----:B------:R-:W-:Y:S01]  /*5a90*/  BAR.SYNC.DEFER_BLOCKING 0xf, 0x100 ;  /* 0x03c4000000007b1d */ /* 0x000fe20000010000 */
[----:B------:R-:W-:Y:S01]  /*5aa0*/  F2FP.BF16.F32.PACK_AB R162, R161, R20 ;  /* 0x00000014a1a2723e */ /* 0x000fe200000010ff */
[-C--:B------:R-:W-:Y:S01]  /*5ab0*/  FMUL.FTZ R118, R118, R14.reuse ;  /* 0x0000000e76767220 */ /* 0x080fe20000410000 */
[----:B------:R-:W-:Y:S01]  /*5ac0*/  F2FP.BF16.F32.PACK_AB R161, R170, R167 ;  /* 0x000000a7aaa1723e */ /* 0x000fe200000010ff */
[-C--:B------:R-:W-:Y:S01]  /*5ad0*/  FMUL.FTZ R119, R119, R14.reuse ;  /* 0x0000000e77777220 */ /* 0x080fe20000410000 */
[-C--:B------:R-:W-:Y:S01]  /*5ae0*/  FMUL.FTZ R122, R122, R14.reuse ;  /* 0x0000000e7a7a7220 */ /* 0x080fe20000410000 */
        /* <DEDUP_REMOVED lines=17> */
[C---:B---3--:R-:W-:Y:S01]  /*5c00*/  FADD.FTZ R6, R174.reuse, R5 ;  /* 0x00000005ae067221 */ /* 0x048fe20000010000 */
[----:B------:R-:W-:Y:S01]  /*5c10*/  F2FP.BF16.F32.PACK_AB R163, R174, R173 ;  /* 0x000000adaea3723e */ /* 0x000fe200000010ff */
[----:B------:R3:W-:Y:S01]  /*5c20*/  STSM.16.M88.4 [R19+0x26800], R152 ;  /* 0x0268009813007844 */ /* 0x0007e20000000200 */
[-C--:B------:R-:W-:Y:S01]  /*5c30*/  FMUL.FTZ R147, R147, R14.reuse ;  /* 0x0000000e93937220 */ /* 0x080fe20000410000 */
[-C--:B------:R-:W-:Y:S01]  /*5c40*/  FMUL.FTZ R150, R150, R14.reuse ;  /* 0x0000000e96967220 */ /* 0x080fe20000410000 */
[----:B------:R-:W-:Y:S01]  /*5c50*/  FMUL.FTZ R151, R151, R14 ;  /* 0x0000000e97977220 */ /* 0x000fe20000410000 */
[----:B------:R3:W-:Y:S01]  /*5c60*/  STSM.16.M88.4 [R184], R156 ;  /* 0x0000009cb8007844 */ /* 0x0007e20000000200 */
[----:B------:R-:W4:Y:S01]  /*5c70*/  MUFU.EX2 R178, R178 ;  /* 0x000000b200b27308 */ /* 0x000f220000000800 */
[C---:B0-----:R-:W-:Y:S01]  /*5c80*/  FADD.FTZ R11, R165.reuse, R10 ;  /* 0x0000000aa50b7221 */ /* 0x041fe20000010000 */
[----:B------:R-:W-:Y:S01]  /*5c90*/  F2FP.BF16.F32.PACK_AB R164, R165, R164 ;  /* 0x000000a4a5a4723e */ /* 0x000fe200000010ff */
[----:B------:R3:W-:Y:S02]  /*5ca0*/  STSM.16.M88.4 [R22], R160 ;  /* 0x000000a016007844 */ /* 0x0007e40000000200 */
[----:B------:R-:W-:-:S03]  /*5cb0*/  FADD.FTZ R10, R168, R11 ;  /* 0x0000000ba80a7221 */ /* 0x000fc60000010000 */
[----:B------:R-:W0:Y:S01]  /*5cc0*/  MUFU.EX2 R182, R182 ;  /* 0x000000b600b67308 */ /* 0x000e220000000800 */
[----:B--2---:R-:W-:Y:S01]  /*5cd0*/  FADD.FTZ R5, R175, R6 ;  /* 0x00000006af057221 */ /* 0x004fe20000010000 */
[----:B------:R-:W-:-:S06]  /*5ce0*/  FADD.FTZ R6, R9, R10 ;  /* 0x0000000a09067221 */ /* 0x000fcc0000010000 */
[----:B------:R-:W2:Y:S01]  /*5cf0*/  MUFU.EX2 R177, R177 ;  /* 0x000000b100b17308 */ /* 0x000ea20000000800 */
[C---:B----4-:R-:W-:Y:S01]  /*5d00*/  FADD.FTZ R5, R178.reuse, R5 ;  /* 0x00000005b2057221 */ /* 0x050fe20000010000 */
[----:B------:R-:W-:-:S03]  /*5d10*/  F2FP.BF16.F32.PACK_AB R165, R178, R175 ;  /* 0x000000afb2a5723e */ /* 0x000fc600000010ff */
[----:B0-----:R-:W-:Y:S01]  /*5d20*/  FADD.FTZ R10, R182, R5 ;  /* 0x00000005b60a7221 */ /* 0x001fe20000010000 */
[----:B--2---:R-:W-:-:S03]  /*5d30*/  F2FP.BF16.F32.PACK_AB R167, R177, R182 ;  /* 0x000000b6b1a7723e */ /* 0x004fc600000010ff */
[----:B------:R-:W-:Y:S02]  /*5d40*/  FADD.FTZ R5, R177, R10 ;  /* 0x0000000ab1057221 */ /* 0x000fe40000010000 */
[----:B------:R3:W-:Y:S01]  /*5d50*/  STSM.16.M88.4 [R23], R164 ;  /* 0x000000a417007844 */ /* 0x0007e20000000200 */
[----:B------:R-:W-:Y:S05]  /*5d60*/  @!P0 BRA `(.L_x_3621) ;  /* 0x0000000000048947 */ /* 0x000fea0003800000 */
[----:B------:R-:W-:Y:S01]  /*5d70*/  BPT.TRAP 0x1 ;  /* 0x000000040000795c */ /* 0x000fe20000300000 */
.L_x_3621:
[----:B------:R0:W2:Y:S01]  /*5d80*/  SYNCS.PHASECHK.TRANS64.TRYWAIT P3, [UR22+0x28c50], R8 ;  /* 0x028c5008ff0075a7 */ /* 0x0000a20008060156 */
[----:B------:R-:W-:Y:S05]  /*5d90*/  @!P0 BRA `(.L_x_3622) ;  /* 0x0000000000048947 */ /* 0x000fea0003800000 */
[----:B------:R-:W-:Y:S01]  /*5da0*/  BPT.TRAP 0x1 ;  /* 0x000000040000795c */ /* 0x000fe20000300000 */
.L_x_3622:
[----:B--2---:R-:W-:Y:S05]  /*5db0*/  @P3 BRA `(.L_x_3623) ;  /* 0x0000000000083947 */ /* 0x004fea0003800000 */
[----:B------:R-:W2:Y:S02]  /*5dc0*/  SYNCS.PHASECHK.TRANS64.TRYWAIT P3, [UR22+0x28c50], R8 ;  /* 0x028c5008ff0075a7 */ /* 0x000ea40008060156 */
[----:B--2---:R-:W-:Y:S05]  /*5dd0*/  @!P3 BRA `(.L_x_3624) ;  /* 0x000000ac0000b947 */ /* 0x004fea0003800000 */
.L_x_3623:
[----:B------:R-:W-:Y:S01]  /*5de0*/  ULEA UR10, UR39, UR49, 0xc ;  /* 0x00000031270a7291 */ /* 0x000fe2000f8e603f */
[----:B------:R-:W-:Y:S01]  /*5df0*/  WARPGROUP.ARRIVE ;  /* 0x00000000000079c5 */ /* 0x000fe20000000000 */
[----:B------:R-:W-:Y:S01]  /*5e00*/  UMOV UR7, 0x40000040 ;  /* 0x4000004000077882 */ /* 0x000fe20000000000 */
[----:B--2---:R-:W-:Y:S01]  /*5e10*/  @!P1 VIADD R171, R171, 0x28c60 ;  /* 0x00028c60abab9836 */ /* 0x004fe20000000000 */
        /* <DEDUP_REMOVED lines=30> */
[----:B--2---:R-:W2:Y:S02]  /*6000*/  FENCE.VIEW.ASYNC.S ;  /* 0x00000000000073c6 */ /* 0x004ea40000000000 */
[----:B--2---:R-:W-:Y:S01]  /*6010*/  NOP ;  /* 0x0000000000007918 */ /* 0x004fe20000000000 */
[----:B------:R-:W-:Y:S06]  /*6020*/  BAR.ARV 0xe, 0x100 ;  /* 0x0384000000007b1d */ /* 0x000fec0000002000 */
[----:B------:R2:W-:Y:S01]  /*6030*/  @!P1 SYNCS.ARRIVE.TRANS64.RED.A1T0 RZ, [R171+URZ], RZ ;  /* 0x000000ffabff99a7 */ /* 0x0005e2000810043f */
[----:B------:R-:W-:Y:S05]  /*6040*/  @P2 BRA `(.L_x_3625) ;  /* 0xffffffe400d42947 */ /* 0x000fea000383ffff */
.L_x_3616:
[----:B-1----:R-:W1:Y:S01]  /*6050*/  SHFL.BFLY PT, R7, R6, 0x2, 0x1f ;  /* 0x0c401f0006077f89 */ /* 0x002e6200000e0000 */
[----:B------:R-:W-:Y:S01]  /*6060*/  IMAD.MOV.U32 R20, RZ, RZ, -0x800000 ;  /* 0xff800000ff147424 */ /* 0x000fe200078e00ff */
[----:B------:R-:W-:Y:S02]  /*6070*/  UIADD3 UR37, UR37, 0x1, URZ ;  /* 0x0000000125257890 */ /* 0x000fe4000fffe03f */
[----:B0-----:R-:W0:Y:S01]  /*6080*/  SHFL.BFLY PT, R8, R5, 0x2, 0x1f ;  /* 0x0c401f0005087f89 */ /* 0x001e2200000e0000 */
[----:B------:R-:W-:Y:S08]  /*6090*/  BAR.ARV 0x8, 0x100 ;  /* 0x0204000000007b1d */ /* 0x000ff00000002000 */
[----:B------:R-:W-:Y:S01]  /*60a0*/  BAR.SYNC.DEFER_BLOCKING 0xf, 0x100 ;  /* 0x03c4000000007b1d */ /* 0x000fe20000010000 */
[----:B-1----:R-:W-:Y:S01]  /*60b0*/  FADD.FTZ R7, R7, R6 ;  /* 0x0000000607077221 */ /* 0x002fe20000010000 */
[----:B0-----:R-:W-:-:S04]  /*60c0*/  FADD.FTZ R8, R8, R5 ;  /* 0x0000000508087221 */ /* 0x001fc80000010000 */
[----:B------:R-:W0:Y:S01]  /*60d0*/  SHFL.BFLY PT, R0, R7, 0x1, 0x1f ;  /* 0x0c201f0007007f89 */ /* 0x000e2200000e0000 */
[----:B------:R-:W-:-:S03]  /*60e0*/  IMAD.MOV.U32 R5, RZ, RZ, RZ ;  /* 0x000000ffff057224 */ /* 0x000fc600078e00ff */
[----:B------:R-:W1:Y:S01]  /*60f0*/  SHFL.BFLY PT, R9, R8, 0x1, 0x1f ;  /* 0x0c201f0008097f89 */ /* 0x000e6200000e0000 */
[----:B0-----:R-:W-:Y:S01]  /*6100*/  FADD.FTZ R11, R7, R0 ;  /* 0x00000000070b7221 */ /* 0x001fe20000010000 */
[----:B------:R-:W-:Y:S02]  /*6110*/  IMAD.MOV R0, RZ, RZ, -R18 ;  /* 0x000000ffff007224 */ /* 0x000fe400078e0a12 */
[----:B-1----:R-:W-:Y:S02]  /*6120*/  FADD.FTZ R15, R8, R9 ;  /* 0x00000009080f7221 */ /* 0x002fe40000010000 */
[----:B------:R-:W-:Y:S01]  /*6130*/  FSETP.NE.FTZ.AND P1, PT, R11, RZ, PT ;  /* 0x000000ff0b00720b */ /* 0x000fe20003f35000 */
[----:B------:R-:W-:Y:S01]  /*6140*/  IMAD.U32 R9, RZ, RZ, UR39 ;  /* 0x00000027ff097e24 */ /* 0x000fe2000f8e00ff */
[----:B------:R-:W-:Y:S01]  /*6150*/  ISETP.NE.AND P0, PT, R17, R0, PT ;  /* 0x000000001100720c */ /* 0x000fe20003f05270 */
[----:B------:R-:W-:Y:S01]  /*6160*/  IMAD.MOV.U32 R0, RZ, RZ, RZ ;  /* 0x000000ffff007224 */ /* 0x000fe200078e00ff */
[----:B------:R-:W-:Y:S01]  /*6170*/  FSETP.NE.FTZ.AND P2, PT, R15, RZ, PT ;  /* 0x000000ff0f00720b */ /* 0x000fe20003f55000 */
[----:B------:R-:W-:-:S04]  /*6180*/  UIADD3 UR39, UR39, 0x1, URZ ;  /* 0x0000000127277890 */ /* 0x000fc8000fffe03f */
[----:B------:R-:W-:-:S04]  /*6190*/  UISETP.NE.AND UP0, UPT, UR39, 0x2, UPT ;  /* 0x000000022700788c */ /* 0x000fc8000bf05270 */
[----:B------:R-:W0:Y:S01]  /*61a0*/  @P1 MUFU.RCP R0, R11 ;  /* 0x0000000b00001308 */ /* 0x000e220000001000 */
[----:B------:R-:W-:Y:S01]  /*61b0*/  USEL UR4, URZ, 0x1, UP0 ;  /* 0x000000013f047887 */ /* 0x000fe20008000000 */
[----:B------:R-:W-:Y:S01]  /*61c0*/  @!P0 IMAD R6, R9, 0x40, R16 ;  /* 0x0000004009068824 */ /* 0x000fe200078e0210 */
[----:B------:R-:W-:Y:S01]  /*61d0*/  USEL UR39, UR39, URZ, UP0 ;  /* 0x0000003f27277287 */ /* 0x000fe20008000000 */
[----:B------:R-:W-:Y:S01]  /*61e0*/  IMAD.U32 R9, RZ, RZ, UR20 ;  /* 0x00000014ff097e24 */ /* 0x000fe2000f8e00ff */
[----:B------:R-:W-:Y:S02]  /*61f0*/  ULOP3.LUT UR38, UR38, UR4, URZ, 0x3c, !UPT ;  /* 0x0000000426267292 */ /* 0x000fe4000f8e3c3f */
[----:B------:R-:W-:Y:S01]  /*6200*/  @!P0 LEA R6, R6, UR42, 0x2 ;  /* 0x0000002a06068c11 */ /* 0x000fe2000f8e10ff */
[----:B------:R-:W1:Y:S08]  /*6210*/  @P2 MUFU.RCP R5, R15 ;  /* 0x0000000f00052308 */ /* 0x000e700000001000 */
[----:B------:R-:W4:Y:S01]  /*6220*/  @P1 MUFU.LG2 R7, R11 ;  /* 0x0000000b00071308 */ /* 0x000f220000000c00 */
[-C--:B0-----:R-:W-:Y:S01]  /*6230*/  FMUL.FTZ R8, R25, R0.reuse ;  /* 0x0000000019087220 */ /* 0x081fe20000410000 */
[----:B------:R-:W-:Y:S01]  /*6240*/  @!P0 STS [R6+0x28800], R0 ;  /* 0x0288000006008388 */ /* 0x000fe20000000800 */
[-C--:B------:R-:W-:Y:S01]  /*6250*/  FMUL.FTZ R172, R24, R0.reuse ;  /* 0x0000000018ac7220 */ /* 0x080fe20000410000 */
[----:B------:R-:W-:Y:S01]  /*6260*/  FMUL.FTZ R24, R28, R0 ;  /* 0x000000001c187220 */ /* 0x000fe20000410000 */
[----:B------:R-:W-:-:S02]  /*6270*/  IMAD.U32 R28, RZ, RZ, UR20 ;  /* 0x00000014ff1c7e24 */ /* 0x000fc4000f8e00ff */
[-C--:B------:R-:W-:Y:S01]  /*6280*/  FMUL.FTZ R10, R29, R0.reuse ;  /* 0x000000001d0a7220 */ /* 0x080fe20000410000 */
[-C--:B------:R-:W-:Y:S01]  /*6290*/  FMUL.FTZ R169, R32, R0.reuse ;  /* 0x0000000020a97220 */ /* 0x080fe20000410000 */
[----:B------:R-:W0:Y:S01]  /*62a0*/  @P2 MUFU.LG2 R25, R15 ;  /* 0x0000000f00192308 */ /* 0x000e220000000c00 */
[----:B-1----:R1:W-:Y:S01]  /*62b0*/  @!P0 STS [R6+0x28820], R5 ;  /* 0x0288200506008388 */ /* 0x0023e20000000800 */
[----:B------:R-:W-:Y:S01]  /*62c0*/  @P2 FMUL.FTZ R28, R28, 0.69314718246459960938 ;  /* 0x3f3172181c1c2820 */ /* 0x000fe20000410000 */
[-C--:B---3--:R-:W-:Y:S01]  /*62d0*/  FMUL.FTZ R160, R33, R0.reuse ;  /* 0x0000000021a07220 */ /* 0x088fe20000410000 */
[-C--:B------:R-:W-:Y:S01]  /*62e0*/  FMUL.FTZ R162, R36, R0.reuse ;  /* 0x0000000024a27220 */ /* 0x080fe20000410000 */
[-C--:B------:R-:W-:Y:S01]  /*62f0*/  FMUL.FTZ R153, R37, R0.reuse ;  /* 0x0000000025997220 */ /* 0x080fe20000410000 */
[-C--:B------:R-:W-:Y:S01]  /*6300*/  FMUL.FTZ R154, R40, R0.reuse ;  /* 0x00000000289a7220 */ /* 0x080fe20000410000 */
[-C--:B------:R-:W-:Y:S01]  /*6310*/  FMUL.FTZ R12, R41, R0.reuse ;  /* 0x00000000290c7220 */ /* 0x080fe20000410000 */
[-C--:B------:R-:W-:Y:S01]  /*6320*/  FMUL.FTZ R14, R44, R0.reuse ;  /* 0x000000002c0e7220 */ /* 0x080fe20000410000 */
[----:B----4-:R-:W-:Y:S01]  /*6330*/  @P1 FMUL.FTZ R7, R7, 0.69314718246459960938 ;  /* 0x3f31721807071820 */ /* 0x010fe20000410000 */
[-C--:B------:R-:W-:Y:S01]  /*6340*/  FMUL.FTZ R45, R45, R0.reuse ;  /* 0x000000002d2d7220 */ /* 0x080fe20000410000 */
[----:B-1----:R-:W-:Y:S01]  /*6350*/  @P1 FMUL.FTZ R6, R9, 0.69314718246459960938 ;  /* 0x3f31721809061820 */ /* 0x002fe20000410000 */
[-C--:B------:R-:W-:Y:S01]  /*6360*/  FMUL.FTZ R48, R48, R0.reuse ;  /* 0x0000000030307220 */ /* 0x080fe20000410000 */
[-C--:B------:R-:W-:Y:S01]  /*6370*/  FMUL.FTZ R49, R49, R0.reuse ;  /* 0x0000000031317220 */ /* 0x080fe20000410000 */
[-C--:B------:R-:W-:Y:S01]  /*6380*/  FMUL.FTZ R52, R52, R0.reuse ;  /* 0x0000000034347220 */ /* 0x080fe20000410000 */
[-C--:B------:R-:W-:Y:S01]  /*6390*/  FMUL.FTZ R53, R53, R0.reuse ;  /* 0x0000000035357220 */ /* 0x080fe20000410000 */
[-C--:B------:R-:W-:Y:S01]  /*63a0*/  FMUL.FTZ R56, R56, R0.reuse ;  /* 0x0000000038387220 */ /* 0x080fe20000410000 */
[----:B0-----:R-:W-:Y:S01]  /*63b0*/  @P2 FMUL.FTZ R25, R25, 0.69314718246459960938 ;  /* 0x3f31721819192820 */ /* 0x001fe20000410000 */
        /* <DEDUP_REMOVED lines=47> */
[----:B------:R-:W-:-:S02]  /*66b0*/  IMAD.MOV.U32 R0, RZ, RZ, -0x800000 ;  /* 0xff800000ff007424 */ /* 0x000fc400078e00ff */
[-C--:B------:R-:W-:Y:S01]  /*66c0*/  FMUL.FTZ R9, R26, R5.reuse ;  /* 0x000000051a097220 */ /* 0x080fe20000410000 */
[-C--:B------:R-:W-:Y:S01]  /*66d0*/  FMUL.FTZ R11, R30, R5.reuse ;  /* 0x000000051e0b7220 */ /* 0x080fe20000410000 */
[-C--:B------:R-:W-:Y:S01]  /*66e0*/  FMUL.FTZ R13, R42, R5.reuse ;  /* 0x000000052a0d7220 */ /* 0x080fe20000410000 */
[-C--:B------:R-:W-:Y:S01]  /*66f0*/  FMUL.FTZ R15, R46, R5.reuse ;  /* 0x000000052e0f7220 */ /* 0x080fe20000410000 */
[----:B------:R-:W-:Y:S01]  /*6700*/  PLOP3.LUT P0, PT, PT, PT, PT, 0x8, 0x0 ;  /* 0x000000000000781c */ /* 0x000fe20003f0e170 */
        /* <DEDUP_REMOVED lines=63> */
.L_x_3597:
[----:B------:R-:W0:Y:S08]  /*6b00*/  S2UR UR4, SR_CgaCtaId ;  /* 0x00000000000479c3 */ /* 0x000e300000008800 */
[----:B------:R-:W-:Y:S06]  /*6b10*/  BAR.SYNC.DEFER_BLOCKING 0x5, 0x180 ;  /* 0x0146000000007b1d */ /* 0x000fec0000010000 */
[----:B------:R-:W-:Y:S01]  /*6b20*/  UMOV UR42, 0x400 ;  /* 0x00000400002a7882 */ /* 0x000fe20000000000 */
[----:B------:R-:W-:Y:S01]  /*6b30*/  BSSY B0, `(.L_x_3626) ;  /* 0x00002f8000007945 */ /* 0x000fe20003800000 */
[----:B0-----:R-:W-:-:S09]  /*6b40*/  ULEA UR42, UR4, UR42, 0x18 ;  /* 0x0000002a042a7291 */ /* 0x001fd2000f8ec03f */
[----:B------:R-:W0:Y:S02]  /*6b50*/  LDS.128 R4, [UR42+0x28cd0] ;  /* 0x028cd02aff047984 */ /* 0x000e240008000c00 */
[----:B0-----:R-:W-:Y:S02]  /*6b60*/  R2UR UR5, R5 ;  /* 0x00000000050572ca */ /* 0x001fe400000e0000 */
[----:B------:R-:W-:Y:S01]  /*6b70*/  R2UR UR6, R6 ;  /* 0x00000000060672ca */ /* 0x000fe200000e0000 */
[----:B------:R-:W-:Y:S06]  /*6b80*/  BAR.ARV 0x4, 0x180 ;  /* 0x0106000000007b1d */ /* 0x000fec0000002000 */
[----:B------:R-:W-:Y:S08]  /*6b90*/  @P0 BRA `(.L_x_3627) ;  /* 0x0000002000300947 */ /* 0x000ff00003800000 */
[----:B------:R-:W0:Y:S08]  /*6ba0*/  S2UR UR4, SR_SWINHI ;  /* 0x00000000000479c3 */ /* 0x000e300000002f00 */
[----:B------:R-:W-:Y:S01]  /*6bb0*/  BAR.SYNC.DEFER_BLOCKING 0x1, 0x100 ;  /* 0x0044000000007b1d */ /* 0x000fe20000010000 */
        /* <DEDUP_REMOVED lines=10> */
[----:B------:R-:W-:Y:S01]  /*6c60*/  F2FP.BF16.F32.PACK_AB R56, R57, R56 ;  /* 0x000000383938723e */ /* 0x000fe200000010ff */
[----:B------:R-:W-:Y:S01]  /*6c70*/  UMOV UR8, UR42 ;  /* 0x0000002a00087c82 */ /* 0x000fe20008000000 */
[----:B0-----:R-:W-:Y:S01]  /*6c80*/  UMOV UR9, UR4 ;  /* 0x0000000400097c82 */ /* 0x001fe20008000000 */
[----:B------:R-:W-:Y:S01]  /*6c90*/  F2FP.BF16.F32.PACK_AB R50, R53, R52 ;  /* 0x000000343532723e */ /* 0x000fe200000010ff */
[----:B------:R-:W-:Y:S01]  /*6ca0*/  IMAD.U32 R174, RZ, RZ, UR8 ;  /* 0x00000008ffae7e24 */ /* 0x000fe2000f8e00ff */
[----:B------:R-:W-:Y:S01]  /*6cb0*/  F2FP.BF16.F32.PACK_AB R51, R55, R54 ;  /* 0x000000363733723e */ /* 0x000fe200000010ff */
[----:B------:R-:W-:Y:S01]  /*6cc0*/  IMAD.U32 R175, RZ, RZ, UR9 ;  /* 0x00000009ffaf7e24 */ /* 0x000fe2000f8e00ff */
[----:B------:R-:W-:Y:S01]  /*6cd0*/  F2FP.BF16.F32.PACK_AB R57, R59, R58 ;  /* 0x0000003a3b39723e */ /* 0x000fe200000010ff */
[----:B------:R-:W-:Y:S01]  /*6ce0*/  ULDC.64 UR8, c[0x0][0xc00] ;  /* 0x0003000000087ab9 */ /* 0x000fe20000000a00 */
[----:B------:R-:W-:Y:S01]  /*6cf0*/  F2FP.BF16.F32.PACK_AB R64, R65, R64 ;  /* 0x000000404140723e */ /* 0x000fe200000010ff */
[----:B------:R-:W-:Y:S01]  /*6d00*/  IMAD.WIDE R126, R196, 0x2, R174 ;  /* 0x00000002c47e7825 */ /* 0x000fe200078e02ae */
[----:B------:R-:W-:Y:S01]  /*6d10*/  F2FP.BF16.F32.PACK_AB R58, R61, R60 ;  /* 0x0000003c3d3a723e */ /* 0x000fe200000010ff */
[----:B------:R-:W-:Y:S01]  /*6d20*/  UISETP.NE.U32.AND UP0, UPT, UR8, URZ, UPT ;  /* 0x0000003f0800728c */ /* 0x000fe2000bf05070 */
[----:B------:R-:W-:-:S02]  /*6d30*/  F2FP.BF16.F32.PACK_AB R59, R63, R62 ;  /* 0x0000003e3f3b723e */ /* 0x000fc400000010ff */
[C---:B------:R-:W-:Y:S01]  /*6d40*/  IADD3 R173, P1, R126.reuse, 0x20, RZ ;  /* 0x000000207ead7810 */ /* 0x040fe20007f3e0ff */
[----:B------:R-:W-:Y:S01]  /*6d50*/  UISETP.NE.AND.EX UP0, UPT, UR9, URZ, UPT, UP0 ;  /* 0x0000003f0900728c */ /* 0x000fe2000bf05300 */
[C---:B------:R-:W-:Y:S02]  /*6d60*/  LOP3.LUT R5, R126.reuse, 0x380, RZ, 0xc0, !PT ;  /* 0x000003807e057812 */ /* 0x040fe400078ec0ff */
[C---:B------:R-:W-:Y:S01]  /*6d70*/  IADD3 R177, P0, R126.reuse, 0x40, RZ ;  /* 0x000000407eb17810 */ /* 0x040fe20007f1e0ff */
[--C-:B------:R-:W-:Y:S01]  /*6d80*/  IMAD.X R29, RZ, RZ, R127.reuse, P1 ;  /* 0x000000ffff1d7224 */ /* 0x100fe200008e067f */
[C---:B------:R-:W-:Y:S01]  /*6d90*/  IADD3 R179, P4, R126.reuse, 0x60, RZ ;  /* 0x000000607eb37810 */ /* 0x040fe20007f9e0ff */
[----:B------:R-:W-:Y:S01]  /*6da0*/  ULDC.64 UR8, c[0x0][0xc00] ;  /* 0x0003000000087ab9 */ /* 0x000fe20000000a00 */
[C---:B------:R-:W-:Y:S01]  /*6db0*/  IADD3 R181, P3, R126.reuse, 0x2000, RZ ;  /* 0x000020007eb57810 */ /* 0x040fe20007f7e0ff */
[--C-:B------:R-:W-:Y:S01]  /*6dc0*/  IMAD.X R33, RZ, RZ, R127.reuse, P0 ;  /* 0x000000ffff217224 */ /* 0x100fe200000e067f */
        /* <DEDUP_REMOVED lines=10> */
[----:B------:R-:W-:Y:S01]  /*6e70*/  LOP3.LUT R28, R173, 0x380, RZ, 0xc0, !PT ;  /* 0x00000380ad1c7812 */ /* 0x000fe200078ec0ff */
[----:B------:R-:W-:Y:S01]  /*6e80*/  IMAD.X R103, RZ, RZ, R127, P1 ;  /* 0x000000ffff677224 */ /* 0x000fe200008e067f */
[----:B------:R-:W-:Y:S01]  /*6e90*/  LOP3.LUT R32, R177, 0x380, RZ, 0xc0, !PT ;  /* 0x00000380b1207812 */ /* 0x000fe200078ec0ff */
[----:B------:R-:W-:Y:S01]  /*6ea0*/  UIMAD.WIDE UR8, UR43, 0x4, UR8 ;  /* 0x000000042b0878a5 */ /* 0x000fe2000f8e0208 */
[----:B------:R-:W-:-:S02]  /*6eb0*/  LOP3.LUT R36, R179, 0x380, RZ, 0xc0, !PT ;  /* 0x00000380b3247812 */ /* 0x000fc400078ec0ff */
[C---:B------:R-:W-:Y:S02]  /*6ec0*/  IADD3 R106, P0, R126.reuse, 0x4020, RZ ;  /* 0x000040207e6a7810 */ /* 0x040fe40007f1e0ff */
[C---:B------:R-:W-:Y:S02]  /*6ed0*/  IADD3 R110, P4, R126.reuse, 0x4040, RZ ;  /* 0x000040407e6e7810 */ /* 0x040fe40007f9e0ff */
        /* <DEDUP_REMOVED lines=12> */
[----:B------:R-:W-:Y:S01]  /*6fa0*/  LOP3.LUT R40, R181, 0x380, RZ, 0xc0, !PT ;  /* 0x00000380b5287812 */ /* 0x000fe200078ec0ff */
[----:B------:R-:W-:Y:S01]  /*6fb0*/  IMAD.X R25, RZ, RZ, R127, P1 ;  /* 0x000000ffff197224 */ /* 0x000fe200008e067f */
[----:B------:R-:W-:-:S02]  /*6fc0*/  SHF.R.U64 R28, R28, 0x3, RZ ;  /* 0x000000031c1c7819 */ /* 0x000fc400000012ff */
[----:B------:R-:W-:Y:S02]  /*6fd0*/  SHF.R.U64 R32, R32, 0x3, RZ ;  /* 0x0000000320207819 */ /* 0x000fe400000012ff */
[----:B------:R-:W-:Y:S02]  /*6fe0*/  SHF.R.U64 R36, R36, 0x3, RZ ;  /* 0x0000000324247819 */ /* 0x000fe400000012ff */
[----:B------:R-:W-:Y:S02]  /*6ff0*/  LOP3.LUT R90, R183, 0x380, RZ, 0xc0, !PT ;  /* 0x00000380b75a7812 */ /* 0x000fe400078ec0ff */
[----:B------:R-:W-:Y:S02]  /*7000*/  LOP3.LUT R94, R205, 0x380, RZ, 0xc0, !PT ;  /* 0x00000380cd5e7812 */ /* 0x000fe400078ec0ff */
[----:B------:R-:W-:Y:S02]  /*7010*/  SHF.R.U64 R40, R40, 0x3, RZ ;  /* 0x0000000328287819 */ /* 0x000fe400000012ff */
[----:B------:R-:W-:-:S02]  /*7020*/  LOP3.LUT R98, R207, 0x380, RZ, 0xc0, !PT ;  /* 0x00000380cf627812 */ /* 0x000fc400078ec0ff */
[----:B------:R-:W-:Y:S02]  /*7030*/  MOV R126, R126 ;  /* 0x0000007e007e7202 */ /* 0x000fe40000000f00 */
[----:B------:R-:W-:Y:S02]  /*7040*/  LOP3.LUT R28, R28, R173, RZ, 0x3c, !PT ;  /* 0x000000ad1c1c7212 */ /* 0x000fe400078e3cff */
[----:B------:R-:W-:Y:S01]  /*7050*/  LOP3.LUT R102, R209, 0x380, RZ, 0xc0, !PT ;  /* 0x00000380d1667812 */ /* 0x000fe200078ec0ff */
[----:B------:R0:W-:Y:S01]  /*7060*/  STSM.16.M88.4 [R126], R8 ;  /* 0x000000087e007844 */ /* 0x0001e20000000200 */
[----:B------:R-:W-:Y:S02]  /*7070*/  LOP3.LUT R32, R32, R177, RZ, 0x3c, !PT ;  /* 0x000000b120207212 */ /* 0x000fe400078e3cff */
[----:B------:R-:W-:Y:S02]  /*7080*/  LOP3.LUT R36, R36, R179, RZ, 0x3c, !PT ;  /* 0x000000b324247212 */ /* 0x000fe400078e3cff */
[----:B------:R-:W-:-:S02]  /*7090*/  SHF.R.U64 R90, R90, 0x3, RZ ;  /* 0x000000035a5a7819 */ /* 0x000fc400000012ff */
[----:B------:R-:W-:Y:S02]  /*70a0*/  LOP3.LUT R173, R106, 0x380, RZ, 0xc0, !PT ;  /* 0x000003806aad7812 */ /* 0x000fe400078ec0ff */
[----:B------:R-:W-:Y:S02]  /*70b0*/  LOP3.LUT R27, R3, 0x380, RZ, 0xc0, !PT ;  /* 0x00000380031b7812 */ /* 0x000fe400078ec0ff */
[----:B------:R-:W-:Y:S02]  /*70c0*/  SHF.R.U64 R94, R94, 0x3, RZ ;  /* 0x000000035e5e7819 */ /* 0x000fe400000012ff */
[----:B------:R-:W-:Y:S02]  /*70d0*/  LOP3.LUT R177, R110, 0x380, RZ, 0xc0, !PT ;  /* 0x000003806eb17812 */ /* 0x000fe400078ec0ff */
[----:B------:R-:W-:Y:S02]  /*70e0*/  LOP3.LUT R179, R114, 0x380, RZ, 0xc0, !PT ;  /* 0x0000038072b37812 */ /* 0x000fe400078ec0ff */
[----:B------:R-:W-:-:S02]  /*70f0*/  LOP3.LUT R127, R6, 0x380, RZ, 0xc0, !PT ;  /* 0x00000380067f7812 */ /* 0x000fc400078ec0ff */
[----:B------:R-:W-:Y:S02]  /*7100*/  LOP3.LUT R40, R40, R181, RZ, 0x3c, !PT ;  /* 0x000000b528287212 */ /* 0x000fe400078e3cff */
[----:B------:R-:W-:Y:S02]  /*7110*/  SHF.R.U64 R98, R98, 0x3, RZ ;  /* 0x0000000362627819 */ /* 0x000fe400000012ff */
[----:B------:R-:W-:Y:S02]  /*7120*/  SHF.R.U64 R102, R102, 0x3, RZ ;  /* 0x0000000366667819 */ /* 0x000fe400000012ff */
[----:B------:R-:W-:Y:S02]  /*7130*/  LOP3.LUT R181, R118, 0x380, RZ, 0xc0, !PT ;  /* 0x0000038076b57812 */ /* 0x000fe400078ec0ff */
[----:B------:R-:W-:Y:S02]  /*7140*/  LOP3.LUT R122, R4, 0x380, RZ, 0xc0, !PT ;  /* 0x00000380047a7812 */ /* 0x000fe400078ec0ff */
[----:B------:R-:W-:-:S02]  /*7150*/  LOP3.LUT R90, R90, R183, RZ, 0x3c, !PT ;  /* 0x000000b75a5a7212 */ /* 0x000fc400078e3cff */
[----:B------:R-:W-:Y:S02]  /*7160*/  SHF.R.U64 R173, R173, 0x3, RZ ;  /* 0x00000003adad7819 */ /* 0x000fe400000012ff */
[----:B------:R-:W-:Y:S02]  /*7170*/  SHF.R.U64 R24, R27, 0x3, RZ ;  /* 0x000000031b187819 */ /* 0x000fe400000012ff */
[----:B------:R-:W-:Y:S02]  /*7180*/  MOV R31, R28 ;  /* 0x0000001c001f7202 */ /* 0x000fe40000000f00 */
[----:B0-----:R-:W-:Y:S02]  /*7190*/  F2FP.BF16.F32.PACK_AB R8, R160, R169 ;  /* 0x000000a9a008723e */ /* 0x001fe400000010ff */
[----:B------:R-:W-:Y:S02]  /*71a0*/  F2FP.BF16.F32.PACK_AB R9, R35, R34 ;  /* 0x000000222309723e */ /* 0x000fe400000010ff */
[----:B------:R-:W-:-:S02]  /*71b0*/  F2FP.BF16.F32.PACK_AB R10, R153, R162 ;  /* 0x000000a2990a723e */ /* 0x000fc400000010ff */
[----:B------:R-:W-:Y:S02]  /*71c0*/  F2FP.BF16.F32.PACK_AB R11, R39, R38 ;  /* 0x00000026270b723e */ /* 0x000fe400000010ff */
[----:B------:R-:W-:Y:S02]  /*71d0*/  LOP3.LUT R94, R94, R205, RZ, 0x3c, !PT ;  /* 0x000000cd5e5e7212 */ /* 0x000fe400078e3cff */
[----:B------:R-:W-:Y:S01]  /*71e0*/  SHF.R.U64 R177, R177, 0x3, RZ ;  /* 0x00000003b1b17819 */ /* 0x000fe200000012ff */
[----:B------:R-:W-:Y:S01]  /*71f0*/  STSM.16.M88.4 [R31], R8 ;  /* 0x000000081f007844 */ /* 0x000fe20000000200 */
[----:B------:R-:W-:Y:S02]  /*7200*/  SHF.R.U64 R179, R179, 0x3, RZ ;  /* 0x00000003b3b37819 */ /* 0x000fe400000012ff */
[----:B------:R-:W-:Y:S02]  /*7210*/  SHF.R.U64 R127, R127, 0x3, RZ ;  /* 0x000000037f7f7819 */ /* 0x000fe400000012ff */
[----:B------:R-:W-:-:S02]  /*7220*/  MOV R32, R32 ;  /* 0x0000002000207202 */ /* 0x000fc40000000f00 */
[----:B------:R-:W-:Y:S02]  /*7230*/  LOP3.LUT R98, R98, R207, RZ, 0x3c, !PT ;  /* 0x000000cf62627212 */ /* 0x000fe400078e3cff */
[----:B------:R-:W-:Y:S01]  /*7240*/  MOV R36, R36 ;  /* 0x0000002400247202 */ /* 0x000fe20000000f00 */
[----:B------:R-:W-:Y:S01]  /*7250*/  STSM.16.M88.4 [R32], R12 ;  /* 0x0000000c20007844 */ /* 0x000fe20000000200 */
[----:B------:R-:W-:Y:S02]  /*7260*/  LOP3.LUT R102, R102, R209, RZ, 0x3c, !PT ;  /* 0x000000d166667212 */ /* 0x000fe400078e3cff */
[----:B------:R-:W-:Y:S01]  /*7270*/  SHF.R.U64 R181, R181, 0x3, RZ ;  /* 0x00000003b5b57819 */ /* 0x000fe200000012ff */
[----:B------:R-:W-:Y:S01]  /*7280*/  STSM.16.M88.4 [R36], R48 ;  /* 0x0000003024007844 */ /* 0x000fe20000000200 */
[----:B------:R-:W-:Y:S02]  /*7290*/  SHF.R.U64 R27, R122, 0x3, RZ ;  /* 0x000000037a1b7819 */ /* 0x000fe400000012ff */
[----:B------:R-:W-:-:S02]  /*72a0*/  MOV R40, R40 ;  /* 0x0000002800287202 */ /* 0x000fc40000000f00 */
[----:B------:R-:W-:Y:S02]  /*72b0*/  F2FP.BF16.F32.PACK_AB R65, R67, R66 ;  /* 0x000000424341723e */ /* 0x000fe400000010ff */
[----:B------:R-:W-:Y:S01]  /*72c0*/  F2FP.BF16.F32.PACK_AB R72, R73, R72 ;  /* 0x000000484948723e */ /* 0x000fe200000010ff */
[----:B------:R-:W-:Y:S01]  /*72d0*/  STSM.16.M88.4 [R40], R56 ;  /* 0x0000003828007844 */ /* 0x000fe20000000200 */
[----:B------:R-:W-:Y:S02]  /*72e0*/  LOP3.LUT R106, R173, R106, RZ, 0x3c, !PT ;  /* 0x0000006aad6a7212 */ /* 0x000fe400078e3cff */
[----:B------:R-:W-:Y:S02]  /*72f0*/  LOP3.LUT R122, R24, R3, RZ, 0x3c, !PT ;  /* 0x00000003187a7212 */ /* 0x000fe400078e3cff */
[----:B------:R-:W-:Y:S02]  /*7300*/  MOV R29, R90 ;  /* 0x0000005a001d7202 */ /* 0x000fe40000000f00 */
[----:B------:R-:W-:-:S02]  /*7310*/  F2FP.BF16.F32.PACK_AB R66, R69, R68 ;  /* 0x000000444542723e */ /* 0x000fc400000010ff */
[----:B------:R-:W-:Y:S02]  /*7320*/  F2FP.BF16.F32.PACK_AB R67, R71, R70 ;  /* 0x000000464743723e */ /* 0x000fe400000010ff */
[----:B------:R-:W-:Y:S02]  /*7330*/  F2FP.BF16.F32.PACK_AB R73, R75, R74 ;  /* 0x0000004a4b49723e */ /* 0x000fe400000010ff */
[----:B------:R-:W-:Y:S01]  /*7340*/  F2FP.BF16.F32.PACK_AB R80, R81, R80 ;  /* 0x000000505150723e */ /* 0x000fe200000010ff */
[----:B------:R-:W-:Y:S01]  /*7350*/  STSM.16.M88.4 [R29], R64 ;  /* 0x000000401d007844 */ /* 0x000fe20000000200 */
[----:B------:R-:W-:Y:S02]  /*7360*/  LOP3.LUT R110, R177, R110, RZ, 0x3c, !PT ;  /* 0x0000006eb16e7212 */ /* 0x000fe400078e3cff */
[----:B------:R-:W-:Y:S02]  /*7370*/  LOP3.LUT R114, R179, R114, RZ, 0x3c, !PT ;  /* 0x00000072b3727212 */ /* 0x000fe400078e3cff */
[----:B------:R-:W-:-:S02]  /*7380*/  LOP3.LUT R24, R127, R6, RZ, 0x3c, !PT ;  /* 0x000000067f187212 */ /* 0x000fc400078e3cff */
[----:B------:R-:W-:Y:S02]  /*7390*/  MOV R94, R94 ;  /* 0x0000005e005e7202 */ /* 0x000fe40000000f00 */
[----:B------:R-:W-:Y:S02]  /*73a0*/  F2FP.BF16.F32.PACK_AB R74, R77, R76 ;  /* 0x0000004c4d4a723e */ /* 0x000fe400000010ff */
[----:B------:R-:W-:Y:S02]  /*73b0*/  F2FP.BF16.F32.PACK_AB R75, R79, R78 ;  /* 0x0000004e4f4b723e */ /* 0x000fe400000010ff */
[----:B------:R-:W-:Y:S02]  /*73c0*/  F2FP.BF16.F32.PACK_AB R81, R83, R82 ;  /* 0x000000525351723e */ /* 0x000fe400000010ff */
[----:B------:R-:W-:Y:S01]  /*73d0*/  MOV R6, R98 ;  /* 0x0000006200067202 */ /* 0x000fe20000000f00 */
[----:B------:R-:W-:Y:S01]  /*73e0*/  STSM.16.M88.4 [R94], R72 ;  /* 0x000000485e007844 */ /* 0x000fe20000000200 */
[----:B------:R-:W-:-:S02]  /*73f0*/  F2FP.BF16.F32.PACK_AB R82, R85, R84 ;  /* 0x000000545552723e */ /* 0x000fc400000010ff */
[----:B------:R-:W-:Y:S02]  /*7400*/  F2FP.BF16.F32.PACK_AB R83, R87, R86 ;  /* 0x000000565753723e */ /* 0x000fe400000010ff */
[----:B------:R-:W-:Y:S02]  /*7410*/  F2FP.BF16.F32.PACK_AB R88, R89, R88 ;  /* 0x000000585958723e */ /* 0x000fe400000010ff */
[----:B------:R-:W-:Y:S01]  /*7420*/  LOP3.LUT R118, R181, R118, RZ, 0x3c, !PT ;  /* 0x00000076b5767212 */ /* 0x000fe200078e3cff */
[----:B------:R-:W-:Y:S01]  /*7430*/  STSM.16.M88.4 [R6], R80 ;  /* 0x0000005006007844 */ /* 0x000fe20000000200 */
[----:B------:R-:W-:Y:S02]  /*7440*/  MOV R102, R102 ;  /* 0x0000006600667202 */ /* 0x000fe40000000f00 */
[----:B------:R-:W-:Y:S02]  /*7450*/  F2FP.BF16.F32.PACK_AB R89, R26, R21 ;  /* 0x000000151a59723e */ /* 0x000fe400000010ff */
[----:B------:R-:W-:-:S02]  /*7460*/  F2FP.BF16.F32.PACK_AB R90, R93, R92 ;  /* 0x0000005c5d5a723e */ /* 0x000fc400000010ff */
[----:B------:R-:W-:Y:S02]  /*7470*/  F2FP.BF16.F32.PACK_AB R91, R42, R30 ;  /* 0x0000001e2a5b723e */ /* 0x000fe400000010ff */
[----:B------:R-:W-:Y:S02]  /*7480*/  F2FP.BF16.F32.PACK_AB R96, R97, R96 ;  /* 0x000000606160723e */ /* 0x000fe400000010ff */
[----:B------:R-:W-:Y:S01]  /*7490*/  MOV R106, R106 ;  /* 0x0000006a006a7202 */ /* 0x000fe20000000f00 */
[----:B------:R-:W-:Y:S01]  /*74a0*/  STSM.16.M88.4 [R102], R88 ;  /* 0x0000005866007844 */ /* 0x000fe20000000200 */
[----:B------:R-:W-:Y:S02]  /*74b0*/  F2FP.BF16.F32.PACK_AB R97, R46, R44 ;  /* 0x0000002c2e61723e */ /* 0x000fe400000010ff */
[----:B------:R-:W-:Y:S02]  /*74c0*/  F2FP.BF16.F32.PACK_AB R98, R101, R100 ;  /* 0x000000646562723e */ /* 0x000fe400000010ff */
[----:B------:R-:W-:-:S02]  /*74d0*/  F2FP.BF16.F32.PACK_AB R99, R156, R155 ;  /* 0x0000009b9c63723e */ /* 0x000fc400000010ff */
[----:B------:R-:W-:Y:S02]  /*74e0*/  F2FP.BF16.F32.PACK_AB R157, R158, R157 ;  /* 0x0000009d9e9d723e */ /* 0x000fe400000010ff */
[----:B------:R-:W-:Y:S01]  /*74f0*/  LOP3.LUT R4, R27, R4, RZ, 0x3c, !PT ;  /* 0x000000041b047212 */ /* 0x000fe200078e3cff */
[----:B------:R-:W-:Y:S01]  /*7500*/  STSM.16.M88.4 [R106], R96 ;  /* 0x000000606a007844 */ /* 0x000fe20000000200 */
[----:B------:R-:W-:Y:S02]  /*7510*/  MOV R110, R110 ;  /* 0x0000006e006e7202 */ /* 0x000fe40000000f00 */
        /* <DEDUP_REMOVED lines=11> */
[----:B------:R-:W-:Y:S01]  /*75d0*/  F2FP.BF16.F32.PACK_AB R128, R129, R128 ;  /* 0x000000808180723e */ /* 0x000fe200000010ff */
[----:B------:R0:W-:Y:S01]  /*75e0*/  STSM.16.M88.4 [R3], R112 ;  /* 0x0000007003007844 */ /* 0x0001e20000000200 */
[----:B------:R-:W-:Y:S02]  /*75f0*/  MOV R118, R118 ;  /* 0x0000007600767202 */ /* 0x000fe40000000f00 */
[----:B------:R-:W-:Y:S02]  /*7600*/  F2FP.BF16.F32.PACK_AB R121, R168, R167 ;  /* 0x000000a7a879723e */ /* 0x000fe400000010ff */
[----:B------:R-:W-:Y:S02]  /*7610*/  F2FP.BF16.F32.PACK_AB R122, R125, R124 ;  /* 0x0000007c7d7a723e */ /* 0x000fe400000010ff */
[----:B------:R-:W-:-:S02]  /*7620*/  F2FP.BF16.F32.PACK_AB R123, R171, R170 ;  /* 0x000000aaab7b723e */ /* 0x000fc400000010ff */
[----:B------:R-:W-:Y:S02]  /*7630*/  F2FP.BF16.F32.PACK_AB R129, R131, R130 ;  /* 0x000000828381723e */ /* 0x000fe400000010ff */
[----:B------:R-:W-:Y:S01]  /*7640*/  F2FP.BF16.F32.PACK_AB R136, R137, R136 ;  /* 0x000000888988723e */ /* 0x000fe200000010ff */
[----:B------:R-:W-:Y:S01]  /*7650*/  STSM.16.M88.4 [R118], R120 ;  /* 0x0000007876007844 */ /* 0x000fe20000000200 */
[----:B------:R-:W-:Y:S02]  /*7660*/  F2FP.BF16.F32.PACK_AB R130, R133, R132 ;  /* 0x000000848582723e */ /* 0x000fe400000010ff */
[----:B------:R-:W-:Y:S02]  /*7670*/  F2FP.BF16.F32.PACK_AB R131, R135, R134 ;  /* 0x000000868783723e */ /* 0x000fe400000010ff */
[----:B------:R-:W-:Y:S02]  /*7680*/  F2FP.BF16.F32.PACK_AB R137, R139, R138 ;  /* 0x0000008a8b89723e */ /* 0x000fe400000010ff */
[----:B------:R-:W-:Y:S01]  /*7690*/  F2FP.BF16.F32.PACK_AB R144, R145, R144 ;  /* 0x000000909190723e */ /* 0x000fe200000010ff */
[----:B------:R-:W-:Y:S01]  /*76a0*/  STSM.16.M88.4 [R28], R128 ;  /* 0x000000801c007844 */ /* 0x000fe20000000200 */
[----:B------:R-:W-:Y:S01]  /*76b0*/  MOV R27, R4 ;  /* 0x00000004001b7202 */ /* 0x000fe20000000f00 */
[----:B------:R-:W-:Y:S01]  /*76c0*/  IMAD.U32 R4, RZ, RZ, UR8 ;  /* 0x00000008ff047e24 */ /* 0x000fe2000f8e00ff */
[----:B------:R-:W-:Y:S01]  /*76d0*/  F2FP.BF16.F32.PACK_AB R138, R141, R140 ;  /* 0x0000008c8d8a723e */ /* 0x000fe200000010ff */
[----:B------:R-:W-:Y:S01]  /*76e0*/  IMAD.U32 R5, RZ, RZ, UR9 ;  /* 0x00000009ff057e24 */ /* 0x000fe2000f8e00ff */
[----:B------:R-:W-:Y:S01]  /*76f0*/  F2FP.BF16.F32.PACK_AB R139, R143, R142 ;  /* 0x0000008e8f8b723e */ /* 0x000fe200000010ff */
[----:B------:R-:W-:Y:S01]  /*7700*/  ULDC.64 UR8, c[0x0][0xc08] ;  /* 0x0003020000087ab9 */ /* 0x000fe20000000a00 */
[----:B------:R-:W-:-:S02]  /*7710*/  F2FP.BF16.F32.PACK_AB R145, R147, R146 ;  /* 0x000000929391723e */ /* 0x000fc400000010ff */
[----:B------:R-:W-:Y:S01]  /*7720*/  MOV R24, R24 ;  /* 0x0000001800187202 */ /* 0x000fe20000000f00 */
[----:B------:R-:W-:Y:S01]  /*7730*/  STSM.16.M88.4 [R27], R136 ;  /* 0x000000881b007844 */ /* 0x000fe20000000200 */
[----:B------:R-:W-:Y:S02]  /*7740*/  F2FP.BF16.F32.PACK_AB R146, R149, R148 ;  /* 0x000000949592723e */ /* 0x000fe400000010ff */
[----:B------:R-:W-:Y:S01]  /*7750*/  F2FP.BF16.F32.PACK_AB R147, R151, R150 ;  /* 0x000000969793723e */ /* 0x000fe200000010ff */
[----:B------:R-:W-:Y:S01]  /*7760*/  UISETP.NE.U32.AND UP1, UPT, UR8, URZ, UPT ;  /* 0x0000003f0800728c */ /* 0x000fe2000bf25070 */
[----:B------:R-:W-:-:S03]  /*7770*/  PLOP3.LUT P0, PT, PT, PT, UP0, 0x80, 0x0 ;  /* 0x000000000000781c */ /* 0x000fc60003f0f008 */
[----:B------:R1:W-:Y:S01]  /*7780*/  STSM.16.M88.4 [R24], R144 ;  /* 0x0000009018007844 */ /* 0x0003e20000000200 */
[----:B------:R-:W-:Y:S01]  /*7790*/  BAR.SYNC.DEFER_BLOCKING 0x1, 0x100 ;  /* 0x0044000000007b1d */ /* 0x000fe20000010000 */
[----:B------:R-:W-:Y:S01]  /*77a0*/  UISETP.NE.AND.EX UP1, UPT, UR9, URZ, UPT, UP1 ;  /* 0x0000003f0900728c */ /* 0x000fe2000bf25310 */
[----:B0-----:R-:W-:-:S05]  /*77b0*/  IMAD R3, R191, 0x40, R2 ;  /* 0x00000040bf037824 */ /* 0x001fca00078e0202 */
[----:B------:R-:W-:-:S05]  /*77c0*/  PLOP3.LUT P6, PT, PT, PT, UP1, 0x80, 0x0 ;  /* 0x000000000000781c */ /* 0x000fca0003fcf018 */
[----:B------:R-:W-:-:S04]  /*77d0*/  @UP1 ULEA UR8, UP2, UR43, UR8, 0x2 ;  /* 0x000000082b081291 */ /* 0x000fc8000f84103f */
[----:B------:R-:W-:Y:S01]  /*77e0*/  @UP1 ULEA.HI.X UR9, UR43, UR9, UR44, 0x2, UP2 ;  /* 0x000000092b091291 */ /* 0x000fe200090f142c */
[----:B------:R-:W-:Y:S01]  /*77f0*/  IMAD.WIDE R174, R3, 0x2, R174 ;  /* 0x0000000203ae7825 */ /* 0x000fe200078e02ae */
[----:B------:R-:W-:-:S03]  /*7800*/  ULDC UR4, c[0x0][0xa88] ;  /* 0x0002a20000047ab9 */ /* 0x000fc60000000800 */
[----:B------:R-:W-:Y:S01]  /*7810*/  IMAD.U32 R3, RZ, RZ, UR4 ;  /* 0x00000004ff037e24 */ /* 0x000fe2000f8e00ff */
[----:B------:R-:W2:Y:S01]  /*7820*/  @P0 LDG.E R6, desc[UR40][R4.64] ;  /* 0x0000002804060981 */ /* 0x000ea2000c1e1900 */
[----:B------:R-:W-:Y:S01]  /*7830*/  IMAD.U32 R10, RZ, RZ, UR8 ;  /* 0x00000008ff0a7e24 */ /* 0x000fe2000f8e00ff */
[C---:B------:R-:W-:Y:S01]  /*7840*/  IADD3 R13, P2, R174.reuse, 0x1000, RZ ;  /* 0x00001000ae0d7810 */ /* 0x040fe20007f5e0ff */
[----:B------:R-:W-:Y:S01]  /*7850*/  IMAD.U32 R11, RZ, RZ, UR9 ;  /* 0x00000009ff0b7e24 */ /* 0x000fe2000f8e00ff */
[C---:B------:R-:W-:Y:S02]  /*7860*/  IADD3 R25, P1, R174.reuse, 0x2000, RZ ;  /* 0x00002000ae197810 */ /* 0x040fe40007f3e0ff */
[----:B------:R-:W-:Y:S02]  /*7870*/  P2R R8, PR, RZ, 0x4 ;  /* 0x00000004ff087803 */ /* 0x000fe40000000000 */
[----:B------:R0:W5:Y:S01]  /*7880*/  @P6 LDG.E R3, desc[UR40][R10.64] ;  /* 0x000000280a036981 */ /* 0x000162000c1e1900 */
[----:B------:R-:W-:-:S02]  /*7890*/  IADD3 R29, P2, R174, 0x3000, RZ ;  /* 0x00003000ae1d7810 */ /* 0x000fc40007f5e0ff */
[C---:B------:R-:W-:Y:S02]  /*78a0*/  IADD3 R33, P3, R174.reuse, 0x4000, RZ ;  /* 0x00004000ae217810 */ /* 0x040fe40007f7e0ff */
[C---:B------:R-:W-:Y:S02]  /*78b0*/  IADD3 R37, P4, R174.reuse, 0x5000, RZ ;  /* 0x00005000ae257810 */ /* 0x040fe40007f9e0ff */
[----:B------:R-:W-:Y:S02]  /*78c0*/  IADD3 R41, P5, R174, 0x6000, RZ ;  /* 0x00006000ae297810 */ /* 0x000fe40007fbe0ff */
[----:B------:R-:W-:Y:S02]  /*78d0*/  LOP3.LUT R12, R13, 0x380, RZ, 0xc0, !PT ;  /* 0x000003800d0c7812 */ /* 0x000fe400078ec0ff */
[----:B-1----:R-:W-:Y:S02]  /*78e0*/  LOP3.LUT R24, R25, 0x380, RZ, 0xc0, !PT ;  /* 0x0000038019187812 */ /* 0x002fe400078ec0ff */
[----:B------:R-:W-:-:S02]  /*78f0*/  LOP3.LUT R28, R29, 0x380, RZ, 0xc0, !PT ;  /* 0x000003801d1c7812 */ /* 0x000fc400078ec0ff */
[----:B------:R-:W-:Y:S02]  /*7900*/  LOP3.LUT R32, R33, 0x380, RZ, 0xc0, !PT ;  /* 0x0000038021207812 */ /* 0x000fe400078ec0ff */
[----:B------:R-:W-:Y:S02]  /*7910*/  LOP3.LUT R36, R37, 0x380, RZ, 0xc0, !PT ;  /* 0x0000038025247812 */ /* 0x000fe400078ec0ff */
[----:B------:R-:W-:Y:S01]  /*7920*/  LOP3.LUT R40, R41, 0x380, RZ, 0xc0, !PT ;  /* 0x0000038029287812 */ /* 0x000fe200078ec0ff */
[----:B------:R-:W-:Y:S01]  /*7930*/  UMOV UR4, URZ ;  /* 0x0000003f00047c82 */ /* 0x000fe20008000000 */
[----:B------:R-:W-:Y:S02]  /*7940*/  SHF.R.U64 R12, R12, 0x3, RZ ;  /* 0x000000030c0c7819 */ /* 0x000fe400000012ff */
[----:B------:R-:W-:Y:S02]  /*7950*/  SHF.R.U64 R24, R24, 0x3, RZ ;  /* 0x0000000318187819 */ /* 0x000fe400000012ff */
[----:B------:R-:W-:-:S02]  /*7960*/  SHF.R.U64 R28, R28, 0x3, RZ ;  /* 0x000000031c1c7819 */ /* 0x000fc400000012ff */
[----:B------:R-:W-:Y:S02]  /*7970*/  SHF.R.U64 R32, R32, 0x3, RZ ;  /* 0x0000000320207819 */ /* 0x000fe400000012ff */
[----:B------:R-:W-:Y:S02]  /*7980*/  SHF.R.U64 R36, R36, 0x3, RZ ;  /* 0x0000000324247819 */ /* 0x000fe400000012ff */
[----:B------:R-:W-:Y:S02]  /*7990*/  SHF.R.U64 R40, R40, 0x3, RZ ;  /* 0x0000000328287819 */ /* 0x000fe400000012ff */
[----:B------:R-:W-:Y:S02]  /*79a0*/  LOP3.LUT R12, R12, R13, RZ, 0x3c, !PT ;  /* 0x0000000d0c0c7212 */ /* 0x000fe400078e3cff */
[----:B------:R-:W-:Y:S02]  /*79b0*/  LOP3.LUT R24, R24, R25, RZ, 0x3c, !PT ;  /* 0x0000001918187212 */ /* 0x000fe400078e3cff */
[----:B------:R-:W-:-:S02]  /*79c0*/  LOP3.LUT R28, R28, R29, RZ, 0x3c, !PT ;  /* 0x0000001d1c1c7212 */ /* 0x000fc400078e3cff */
[----:B------:R-:W-:Y:S02]  /*79d0*/  LOP3.LUT R32, R32, R33, RZ, 0x3c, !PT ;  /* 0x0000002120207212 */ /* 0x000fe400078e3cff */
[----:B------:R-:W-:Y:S02]  /*79e0*/  LOP3.LUT R36, R36, R37, RZ, 0x3c, !PT ;  /* 0x0000002524247212 */ /* 0x000fe400078e3cff */
[----:B------:R-:W-:Y:S02]  /*79f0*/  LOP3.LUT R40, R40, R41, RZ, 0x3c, !PT ;  /* 0x0000002928287212 */ /* 0x000fe400078e3cff */
[----:B--2---:R-:W-:Y:S01]  /*7a00*/  @P0 R2UR UR4, R6 ;  /* 0x00000000060402ca */ /* 0x004fe200000e0000 */
[----:B0-----:R-:W-:-:S14]  /*7a10*/  @P6 BRA `(.L_x_3628) ;  /* 0x0000000000106947 */ /* 0x001fdc0003800000 */
[----:B------:R-:W-:Y:S05]  /*7a20*/  @!P0 BRA `(.L_x_3628) ;  /* 0x00000000000c8947 */ /* 0x000fea0003800000 */
[----:B------:R-:W2:Y:S04]  /*7a30*/  LDG.E R6, desc[UR40][R4.64] ;  /* 0x0000002804067981 */ /* 0x000ea8000c1e1900 */
[----:B-----5:R-:W2:Y:S02]  /*7a40*/  LDG.E R3, desc[UR40][R4.64+0x4] ;  /* 0x0000042804037981 */ /* 0x020ea4000c1e1900 */
[----:B--2---:R-:W-:-:S07]  /*7a50*/  IMAD.IADD R3, R3, 0x1, -R6 ;  /* 0x0000000103037824 */ /* 0x004fce00078e0a06 */
.L_x_3628:
[----:B------:R-:W0:Y:S01]  /*7a60*/  SHFL.IDX PT, R4, R192, RZ, 0x1f ;  /* 0x00001fffc0047589 */ /* 0x000e2200000e0000 */
[----:B------:R-:W-:Y:S01]  /*7a70*/  ISETP.NE.AND P6, PT, R8, RZ, PT ;  /* 0x000000ff0800720c */ /* 0x000fe20003fc5270 */
[--C-:B------:R-:W-:Y:S01]  /*7a80*/  IMAD.X R25, RZ, RZ, R175.reuse, P1 ;  /* 0x000000ffff197224 */ /* 0x100fe200008e06af */
[C---:B------:R-:W-:Y:S01]  /*7a90*/  IADD3 R45, P0, R174.reuse, 0x7000, RZ ;  /* 0x00007000ae2d7810 */ /* 0x040fe20007f1e0ff */
[--C-:B------:R-:W-:Y:S01]  /*7aa0*/  IMAD.X R29, RZ, RZ, R175.reuse, P2 ;  /* 0x000000ffff1d7224 */ /* 0x100fe200010e06af */
[C---:B------:R-:W-:Y:S01]  /*7ab0*/  IADD3 R53, P1, R174.reuse, 0x9000, RZ ;  /* 0x00009000ae357810 */ /* 0x040fe20007f3e0ff */
[--C-:B------:R-:W-:Y:S01]  /*7ac0*/  IMAD.X R13, RZ, RZ, R175.reuse, P6 ;  /* 0x000000ffff0d7224 */ /* 0x100fe200030e06af */
[----:B------:R-:W-:Y:S01]  /*7ad0*/  IADD3 R49, P6, R174, 0x8000, RZ ;  /* 0x00008000ae317810 */ /* 0x000fe20007fde0ff */
[--C-:B------:R-:W-:Y:S01]  /*7ae0*/  IMAD.X R33, RZ, RZ, R175.reuse, P3 ;  /* 0x000000ffff217224 */ /* 0x100fe200018e06af */
[----:B------:R-:W-:Y:S01]  /*7af0*/  LOP3.LUT R44, R45, 0x380, RZ, 0xc0, !PT ;  /* 0x000003802d2c7812 */ /* 0x000fe200078ec0ff */
[--C-:B------:R-:W-:Y:S01]  /*7b00*/  IMAD.X R37, RZ, RZ, R175.reuse, P4 ;  /* 0x000000ffff257224 */ /* 0x100fe200020e06af */
[----:B------:R-:W-:Y:S01]  /*7b10*/  LOP3.LUT R48, R49, 0x380, RZ, 0xc0, !PT ;  /* 0x0000038031307812 */ /* 0x000fe200078ec0ff */
[--C-:B------:R-:W-:Y:S01]  /*7b20*/  IMAD.X R41, RZ, RZ, R175.reuse, P5 ;  /* 0x000000ffff297224 */ /* 0x100fe200028e06af */
[----:B------:R-:W-:Y:S01]  /*7b30*/  LOP3.LUT R52, R53, 0x380, RZ, 0xc0, !PT ;  /* 0x0000038035347812 */ /* 0x000fe200078ec0ff */
[----:B------:R-:W-:Y:S01]  /*7b40*/  USHF.R.S32.HI UR14, URZ, 0x1f, UR4 ;  /* 0x0000001f3f0e7899 */ /* 0x000fe20008011404 */
[----:B------:R-:W-:Y:S01]  /*7b50*/  SHF.R.U64 R48, R48, 0x3, RZ ;  /* 0x0000000330307819 */ /* 0x000fe200000012ff */
[----:B------:R-:W-:Y:S01]  /*7b60*/  USHF.R.S32.HI UR15, URZ, 0x1f, UR46 ;  /* 0x0000001f3f0f7899 */ /* 0x000fe2000801142e */
[----:B------:R-:W-:Y:S01]  /*7b70*/  SHF.R.U64 R44, R44, 0x3, RZ ;  /* 0x000000032c2c7819 */ /* 0x000fe200000012ff */
[----:B------:R-:W-:Y:S01]  /*7b80*/  USEL UR43, UR43, URZ, !UP0 ;  /* 0x0000003f2b2b7287 */ /* 0x000fe2000c000000 */
[----:B------:R-:W-:Y:S01]  /*7b90*/  SHF.R.U64 R52, R52, 0x3, RZ ;  /* 0x0000000334347819 */ /* 0x000fe200000012ff */
[----:B------:R-:W-:Y:S01]  /*7ba0*/  USEL UR44, UR44, URZ, !UP0 ;  /* 0x0000003f2c2c7287 */ /* 0x000fe2000c000000 */
[----:B------:R-:W-:Y:S01]  /*7bb0*/  LOP3.LUT R48, R48, R49, RZ, 0x3c, !PT ;  /* 0x0000003130307212 */ /* 0x000fe200078e3cff */
[--C-:B------:R-:W-:Y:S01]  /*7bc0*/  IMAD.X R49, RZ, RZ, R175.reuse, P6 ;  /* 0x000000ffff317224 */ /* 0x100fe200030e06af */
[----:B------:R-:W-:Y:S01]  /*7bd0*/  LOP3.LUT R44, R44, R45, RZ, 0x3c, !PT ;  /* 0x0000002d2c2c7212 */ /* 0x000fe200078e3cff */
[----:B------:R-:W-:Y:S01]  /*7be0*/  IMAD.X R45, RZ, RZ, R175, P0 ;  /* 0x000000ffff2d7224 */ /* 0x000fe200000e06af */
[----:B0-----:R-:W-:-:S02]  /*7bf0*/  ISETP.NE.AND P6, PT, R4, RZ, PT ;  /* 0x000000ff0400720c */ /* 0x001fc40003fc5270 */
[----:B------:R-:W-:Y:S01]  /*7c00*/  LOP3.LUT R52, R52, R53, RZ, 0x3c, !PT ;  /* 0x0000003534347212 */ /* 0x000fe200078e3cff */
[----:B------:R-:W-:Y:S01]  /*7c10*/  IMAD.X R53, RZ, RZ, R175, P1 ;  /* 0x000000ffff357224 */ /* 0x000fe200008e06af */
[C---:B------:R-:W-:Y:S02]  /*7c20*/  IADD3 R61, P2, R174.reuse, 0xa000, RZ ;  /* 0x0000a000ae3d7810 */ /* 0x040fe40007f5e0ff */
[C---:B------:R-:W-:Y:S02]  /*7c30*/  IADD3 R57, P3, R174.reuse, 0xb000, RZ ;  /* 0x0000b000ae397810 */ /* 0x040fe40007f7e0ff */
[C---:B------:R-:W-:Y:S02]  /*7c40*/  IADD3 R69, P4, R174.reuse, 0xc000, RZ ;  /* 0x0000c000ae457810 */ /* 0x040fe40007f9e0ff */
[C---:B------:R-:W-:Y:S02]  /*7c50*/  IADD3 R65, P5, R174.reuse, 0xd000, RZ ;  /* 0x0000d000ae417810 */ /* 0x040fe40007fbe0ff */
[----:B------:R-:W-:-:S02]  /*7c60*/  IADD3 R77, P0, R174, 0xe000, RZ ;  /* 0x0000e000ae4d7810 */ /* 0x000fc40007f1e0ff */
[----:B------:R-:W-:Y:S02]  /*7c70*/  IADD3 R5, P1, R174, 0xf000, RZ ;  /* 0x0000f000ae057810 */ /* 0x000fe40007f3e0ff */
[----:B------:R-:W-:Y:S02]  /*7c80*/  LOP3.LUT R60, R61, 0x380, RZ, 0xc0, !PT ;  /* 0x000003803d3c7812 */ /* 0x000fe400078ec0ff */
[----:B------:R-:W-:Y:S01]  /*7c90*/  LOP3.LUT R56, R57, 0x380, RZ, 0xc0, !PT ;  /* 0x0000038039387812 */ /* 0x000fe200078ec0ff */
[----:B------:R-:W-:Y:S01]  /*7ca0*/  IMAD.X R73, RZ, RZ, R175, P1 ;  /* 0x000000ffff497224 */ /* 0x000fe200008e06af */
[----:B------:R-:W-:Y:S02]  /*7cb0*/  LOP3.LUT R68, R69, 0x380, RZ, 0xc0, !PT ;  /* 0x0000038045447812 */ /* 0x000fe400078ec0ff */
[----:B------:R-:W-:Y:S02]  /*7cc0*/  LOP3.LUT R64, R65, 0x380, RZ, 0xc0, !PT ;  /* 0x0000038041407812 */ /* 0x000fe400078ec0ff */
[----:B------:R-:W-:-:S02]  /*7cd0*/  LOP3.LUT R76, R77, 0x380, RZ, 0xc0, !PT ;  /* 0x000003804d4c7812 */ /* 0x000fc400078ec0ff */
[----:B------:R-:W-:Y:S02]  /*7ce0*/  LOP3.LUT R9, R174, 0x380, RZ, 0xc0, !PT ;  /* 0x00000380ae097812 */ /* 0x000fe400078ec0ff */
[----:B------:R-:W-:Y:S02]  /*7cf0*/  LOP3.LUT R4, R5, 0x380, RZ, 0xc0, !PT ;  /* 0x0000038005047812 */ /* 0x000fe400078ec0ff */
[----:B------:R-:W-:Y:S02]  /*7d00*/  SHF.R.U64 R60, R60, 0x3, RZ ;  /* 0x000000033c3c7819 */ /* 0x000fe400000012ff */
[----:B------:R-:W-:Y:S02]  /*7d10*/  SHF.R.U64 R56, R56, 0x3, RZ ;  /* 0x0000000338387819 */ /* 0x000fe400000012ff */
[----:B------:R-:W-:Y:S02]  /*7d20*/  SHF.R.U64 R68, R68, 0x3, RZ ;  /* 0x0000000344447819 */ /* 0x000fe400000012ff */
[----:B------:R-:W-:-:S02]  /*7d30*/  SHF.R.U64 R64, R64, 0x3, RZ ;  /* 0x0000000340407819 */ /* 0x000fc400000012ff */
        /* <DEDUP_REMOVED lines=13> */
[----:B------:R-:W-:-:S02]  /*7e10*/  LOP3.LUT R174, R9, R174, RZ, 0x3c, !PT ;  /* 0x000000ae09ae7212 */ /* 0x000fc400078e3cff */
[----:B------:R-:W-:Y:S01]  /*7e20*/  LOP3.LUT R72, R4, R5, RZ, 0x3c, !PT ;  /* 0x0000000504487212 */ /* 0x000fe200078e3cff */
[----:B------:R-:W-:Y:S06]  /*7e30*/  @P6 BRA `(.L_x_3629) ;  /* 0x0000000000c46947 */ /* 0x000fec0003800000 */
[----:B------:R-:W0:Y:S01]  /*7e40*/  LDC R10, c[0x0][0xbe8] ;  /* 0x0002fa00ff0a7b82 */ /* 0x000e220000000800 */
[----:B------:R-:W-:Y:S01]  /*7e50*/  IMAD.U32 R8, RZ, RZ, UR45 ;  /* 0x0000002dff087e24 */ /* 0x000fe2000f8e00ff */
[----:B------:R-:W-:Y:S01]  /*7e60*/  ULDC.64 UR10, c[0x0][0xb90] ;  /* 0x0002e400000a7ab9 */ /* 0x000fe20000000a00 */
[----:B------:R-:W-:Y:S01]  /*7e70*/  UMOV UR8, UR4 ;  /* 0x0000000400087c82 */ /* 0x000fe20008000000 */
[----:B------:R-:W-:Y:S01]  /*7e80*/  UIMAD UR7, UR15, UR10, URZ ;  /* 0x0000000a0f0772a4 */ /* 0x000fe2000f8e023f */
[----:B------:R-:W-:Y:S01]  /*7e90*/  IMAD R8, R8, 0x40, R195 ;  /* 0x0000004008087824 */ /* 0x000fe200078e02c3 */
[----:B------:R-:W-:Y:S01]  /*7ea0*/  UMOV UR9, UR14 ;  /* 0x0000000e00097c82 */ /* 0x000fe20008000000 */
[----:B------:R-:W-:Y:S01]  /*7eb0*/  ULDC.64 UR12, c[0x0][0xb98] ;  /* 0x0002e600000c7ab9 */ /* 0x000fe20000000a00 */
[----:B------:R-:W-:Y:S01]  /*7ec0*/  UIMAD.WIDE.U32 UR8, UR46, UR10, UR8 ;  /* 0x0000000a2e0872a5 */ /* 0x000fe2000f8e0008 */
[----:B------:R-:W-:Y:S01]  /*7ed0*/  IMAD.MOV.U32 R4, RZ, RZ, R8 ;  /* 0x000000ffff047224 */ /* 0x000fe200078e0008 */
[----:B------:R-:W-:Y:S01]  /*7ee0*/  UIMAD UR7, UR46, UR11, UR7 ;  /* 0x0000000b2e0772a4 */ /* 0x000fe2000f8e0207 */
[----:B------:R-:W-:Y:S01]  /*7ef0*/  IMAD.U32 R15, RZ, RZ, UR45 ;  /* 0x0000002dff0f7e24 */ /* 0x000fe2000f8e00ff */
[----:B------:R-:W-:-:S02]  /*7f00*/  UIMAD UR10, UR44, UR12, URZ ;  /* 0x0000000c2c0a72a4 */ /* 0x000fc4000f8e023f */
[----:B------:R-:W-:Y:S01]  /*7f10*/  UIADD3 UR9, UR9, UR7, URZ ;  /* 0x0000000709097290 */ /* 0x000fe2000fffe03f */
[----:B------:R-:W-:Y:S01]  /*7f20*/  IMAD R26, R15, 0x40, R16 ;  /* 0x000000400f1a7824 */ /* 0x000fe200078e0210 */
[----:B------:R-:W-:Y:S02]  /*7f30*/  UIMAD UR10, UR43, UR13, UR10 ;  /* 0x0000000d2b0a72a4 */ /* 0x000fe4000f8e020a */
[----:B------:R-:W-:Y:S01]  /*7f40*/  UIMAD.WIDE.U32 UR8, UR43, UR12, UR8 ;  /* 0x0000000c2b0872a5 */ /* 0x000fe2000f8e0008 */
[----:B0-----:R-:W-:Y:S01]  /*7f50*/  ISETP.NE.AND P0, PT, R10, 0x1, PT ;  /* 0x000000010a00780c */ /* 0x001fe20003f05270 */
[----:B-----5:R-:W-:-:S12]  /*7f60*/  IMAD R15, R3, R10, RZ ;  /* 0x0000000a030f7224 */ /* 0x020fd800078e02ff */
[----:B------:R-:W0:Y:S08]  /*7f70*/  @P0 LDC R5, c[0x0][0xbec] ;  /* 0x0002fb00ff050b82 */ /* 0x000e300000000800 */
[----:B------:R-:W1:Y:S01]  /*7f80*/  @P0 LDC R6, c[0x0][0xbf0] ;  /* 0x0002fc00ff060b82 */ /* 0x000e620000000800 */
[----:B0-----:R-:W-:-:S05]  /*7f90*/  @P0 IMAD.HI.U32 R5, R8, R5, RZ ;  /* 0x0000000508050227 */ /* 0x001fca00078e00ff */
[----:B-1----:R-:W-:-:S04]  /*7fa0*/  @P0 SHF.R.U32.HI R4, RZ, R6, R5 ;  /* 0x00000006ff040219 */ /* 0x002fc80000011605 */
[--C-:B------:R-:W-:Y:S01]  /*7fb0*/  SHF.R.S32.HI R5, RZ, 0x1f, R4.reuse ;  /* 0x0000001fff057819 */ /* 0x100fe20000011404 */
[----:B------:R-:W-:Y:S01]  /*7fc0*/  IMAD.MOV R9, RZ, RZ, -R4 ;  /* 0x000000ffff097224 */ /* 0x000fe200078e0a04 */
[----:B------:R-:W-:-:S03]  /*7fd0*/  IADD3 R4, P0, R4, UR8, RZ ;  /* 0x0000000804047c10 */ /* 0x000fc6000ff1e0ff */
[----:B------:R-:W-:Y:S02]  /*7fe0*/  IMAD R9, R10, R9, R8 ;  /* 0x000000090a097224 */ /* 0x000fe400078e0208 */
[----:B------:R-:W-:-:S03]  /*7ff0*/  IMAD.U32 R8, RZ, RZ, UR10 ;  /* 0x0000000aff087e24 */ /* 0x000fc6000f8e00ff */
[----:B------:R-:W-:Y:S02]  /*8000*/  SHF.R.S32.HI R6, RZ, 0x1f, R9 ;  /* 0x0000001fff067819 */ /* 0x000fe40000011409 */
[----:B------:R-:W-:Y:S01]  /*8010*/  IADD3.X R5, R5, UR9, R8, P0, !PT ;  /* 0x0000000905057c10 */ /* 0x000fe200087fe408 */
[----:B------:R-:W-:Y:S02]  /*8020*/  ULDC.64 UR8, c[0x0][0xb88] ;  /* 0x0002e20000087ab9 */ /* 0x000fe40000000a00 */
[----:B------:R-:W-:Y:S02]  /*8030*/  IMAD R6, R6, UR8, RZ ;  /* 0x0000000806067c24 */ /* 0x000fe4000f8e02ff */
[----:B------:R-:W-:-:S04]  /*8040*/  IMAD.WIDE.U32 R4, R9, UR8, R4 ;  /* 0x0000000809047c25 */ /* 0x000fc8000f8e0004 */
[----:B------:R-:W-:Y:S01]  /*8050*/  IMAD R9, R9, UR9, R6 ;  /* 0x0000000909097c24 */ /* 0x000fe2000f8e0206 */
[----:B------:R-:W-:Y:S01]  /*8060*/  ULDC.64 UR8, c[0x0][0xb50] ;  /* 0x0002d40000087ab9 */ /* 0x000fe20000000a00 */
[----:B------:R-:W-:Y:S01]  /*8070*/  IMAD.MOV R6, RZ, RZ, -R18 ;  /* 0x000000ffff067224 */ /* 0x000fe200078e0a12 */
[----:B------:R-:W-:Y:S01]  /*8080*/  LEA R11, P0, R4, UR8, 0x2 ;  /* 0x00000008040b7c11 */ /* 0x000fe2000f8010ff */
[----:B------:R-:W-:-:S04]  /*8090*/  IMAD.IADD R5, R5, 0x1, R9 ;  /* 0x0000000105057824 */ /* 0x000fc800078e0209 */
[----:B------:R-:W-:Y:S01]  /*80a0*/  SHFL.IDX PT, R8, R11, 0x1, 0x1c1f ;  /* 0x003c1f000b087f89 */ /* 0x000fe200000e0000 */
[----:B------:R-:W-:Y:S02]  /*80b0*/  LEA.HI.X R14, R4, UR9, R5, 0x2, P0 ;  /* 0x00000009040e7c11 */ /* 0x000fe400080f1405 */
[----:B------:R-:W-:Y:S01]  /*80c0*/  ISETP.NE.AND P0, PT, R17, R6, PT ;  /* 0x000000061100720c */ /* 0x000fe20003f05270 */
[----:B------:R-:W-:Y:S01]  /*80d0*/  SHFL.IDX PT, R4, R11, RZ, 0x1c1f ;  /* 0x001c1fff0b047589 */ /* 0x000fe200000e0000 */
[C---:B------:R-:W-:Y:S02]  /*80e0*/  VIADD R6, R26.reuse, 0x8 ;  /* 0x000000081a067836 */ /* 0x040fe40000000000 */
[-C--:B------:R-:W-:Y:S01]  /*80f0*/  ISETP.GE.OR P1, PT, R26, R15.reuse, P0 ;  /* 0x0000000f1a00720c */ /* 0x080fe20000726670 */
[----:B------:R-:W0:Y:S02]  /*8100*/  SHFL.IDX PT, R5, R14, RZ, 0x1c1f ;  /* 0x001c1fff0e057589 */ /* 0x000e2400000e0000 */
[----:B------:R-:W-:-:S02]  /*8110*/  ISETP.GE.OR P0, PT, R6, R15, P0 ;  /* 0x0000000f0600720c */ /* 0x000fc40000706670 */
[----:B------:R-:W1:Y:S08]  /*8120*/  SHFL.IDX PT, R9, R14, 0x1, 0x1c1f ;  /* 0x003c1f000e097f89 */ /* 0x000e7000000e0000 */
[----:B0-----:R0:W-:Y:S04]  /*8130*/  @!P1 ST.E desc[UR40][R4.64], R20 ;  /* 0x0000001404009985 */ /* 0x0011e8000c101928 */
[----:B-1----:R0:W-:Y:S02]  /*8140*/  @!P0 ST.E desc[UR40][R8.64], R0 ;  /* 0x0000000008008985 */ /* 0x0021e4000c101928 */
.L_x_3629:
[----:B------:R-:W1:Y:S01]  /*8150*/  LDC R82, c[0x0][0xbe8] ;  /* 0x0002fa00ff527b82 */ /* 0x000e620000000800 */
[----:B------:R-:W-:Y:S01]  /*8160*/  ULDC UR12, c[0x0][0xac8] ;  /* 0x0002b200000c7ab9 */ /* 0x000fe20000000800 */
[----:B------:R-:W-:Y:S01]  /*8170*/  ULDC.64 UR10, c[0x0][0xaa0] ;  /* 0x0002a800000a7ab9 */ /* 0x000fe20000000a00 */
[----:B------:R-:W-:Y:S01]  /*8180*/  ISETP.GE.AND P0, PT, R189, UR12, PT ;  /* 0x0000000cbd007c0c */ /* 0x000fe2000bf06270 */
[----:B0-----:R0:W5:Y:S01]  /*8190*/  LD.E.128 R8, desc[UR40][R174.64] ;  /* 0x00000028ae087980 */ /* 0x001162000c101d00 */
[----:B------:R-:W-:Y:S02]  /*81a0*/  ISETP.GE.AND P1, PT, R2, UR12, PT ;  /* 0x0000000c02007c0c */ /* 0x000fe4000bf26270 */
[----:B------:R-:W-:Y:S01]  /*81b0*/  SEL R4, RZ, 0xffffffff, P0 ;  /* 0xffffffffff047807 */ /* 0x000fe20000000000 */
[----:B------:R-:W5:Y:S01]  /*81c0*/  LD.E.128 R12, desc[UR40][R12.64] ;  /* 0x000000280c0c7980 */ /* 0x000f62000c101d00 */
[----:B------:R-:W-:-:S03]  /*81d0*/  ISETP.GE.AND P0, PT, R188, UR12, PT ;  /* 0x0000000cbc007c0c */ /* 0x000fc6000bf06270 */
[----:B------:R-:W5:Y:S04]  /*81e0*/  LD.E.128 R24, desc[UR40][R24.64] ;  /* 0x0000002818187980 */ /* 0x000f68000c101d00 */
[----:B------:R-:W5:Y:S04]  /*81f0*/  LD.E.128 R28, desc[UR40][R28.64] ;  /* 0x000000281c1c7980 */ /* 0x000f68000c101d00 */
[----:B------:R-:W5:Y:S01]  /*8200*/  LD.E.128 R32, desc[UR40][R32.64] ;  /* 0x0000002820207980 */ /* 0x000f62000c101d00 */
[----:B-1----:R-:W-:Y:S01]  /*8210*/  ISETP.NE.AND P2, PT, R82, 0x1, PT ;  /* 0x000000015200780c */ /* 0x002fe20003f45270 */
[----:B------:R-:W-:Y:S01]  /*8220*/  IMAD.SHL.U32 R5, R4, 0x2, RZ ;  /* 0x0000000204057824 */ /* 0x000fe200078e00ff */
[----:B------:R-:W-:Y:S01]  /*8230*/  SEL R0, RZ, 0x1, P1 ;  /* 0x00000001ff007807 */ /* 0x000fe20000800000 */
[----:B------:R-:W5:Y:S01]  /*8240*/  LD.E.128 R36, desc[UR40][R36.64] ;  /* 0x0000002824247980 */ /* 0x000f62000c101d00 */
[----:B------:R-:W-:-:S02]  /*8250*/  SEL R4, RZ, 0xffffffff, P0 ;  /* 0xffffffffff047807 */ /* 0x000fc40000000000 */
[----:B------:R-:W-:Y:S01]  /*8260*/  LOP3.LUT R0, R5, 0x2, R0, 0xe2, !PT ;  /* 0x0000000205007812 */ /* 0x000fe200078ee200 */
[----:B------:R-:W5:Y:S04]  /*8270*/  LD.E.128 R40, desc[UR40][R40.64] ;  /* 0x0000002828287980 */ /* 0x000f68000c101d00 */
[----:B------:R-:W5:Y:S02]  /*8280*/  LD.E.128 R44, desc[UR40][R44.64] ;  /* 0x000000282c2c7980 */ /* 0x000f64000c101d00 */
[----:B------:R-:W1:Y:S01]  /*8290*/  @P2 LDC R21, c[0x0][0xbec] ;  /* 0x0002fb00ff152b82 */ /* 0x000e620000000800 */
[----:B------:R-:W-:Y:S01]  /*82a0*/  IMAD.SHL.U32 R5, R4, 0x4, RZ ;  /* 0x0000000404057824 */ /* 0x000fe200078e00ff */
[----:B------:R-:W-:Y:S01]  /*82b0*/  ISETP.GE.AND P0, PT, R187, UR12, PT ;  /* 0x0000000cbb007c0c */ /* 0x000fe2000bf06270 */
[----:B------:R-:W-:Y:S01]  /*82c0*/  UIMAD UR7, UR14, UR10, URZ ;  /* 0x0000000a0e0772a4 */ /* 0x000fe2000f8e023f */
[----:B------:R-:W5:Y:S04]  /*82d0*/  LD.E.128 R48, desc[UR40][R48.64] ;  /* 0x0000002830307980 */ /* 0x000f68000c101d00 */
[----:B------:R-:W2:Y:S01]  /*82e0*/  @P2 LDC R81, c[0x0][0xbf0] ;  /* 0x0002fc00ff512b82 */ /* 0x000ea20000000800 */
[----:B------:R-:W-:Y:S01]  /*82f0*/  LOP3.LUT R4, R5, 0x4, R0, 0xe2, !PT ;  /* 0x0000000405047812 */ /* 0x000fe200078ee200 */
[----:B------:R-:W-:Y:S01]  /*8300*/  IMAD R0, R190, 0x20, R191 ;  /* 0x00000020be007824 */ /* 0x000fe200078e02bf */
[----:B------:R-:W-:Y:S01]  /*8310*/  SEL R5, RZ, 0xffffffff, P0 ;  /* 0xffffffffff057807 */ /* 0x000fe20000000000 */
[----:B------:R-:W-:Y:S01]  /*8320*/  IMAD.U32 R83, RZ, RZ, UR45 ;  /* 0x0000002dff537e24 */ /* 0x000fe2000f8e00ff */
[----:B------:R-:W-:Y:S01]  /*8330*/  UIMAD.WIDE.U32 UR8, UR4, UR10, URZ ;  /* 0x0000000a040872a5 */ /* 0x000fe2000f8e003f */
[----:B------:R-:W-:Y:S01]  /*8340*/  ISETP.GE.AND P0, PT, R186, UR12, PT ;  /* 0x0000000cba007c0c */ /* 0x000fe2000bf06270 */
[----:B------:R-:W-:Y:S01]  /*8350*/  UIMAD UR7, UR4, UR11, UR7 ;  /* 0x0000000b040772a4 */ /* 0x000fe2000f8e0207 */
[----:B------:R-:W-:Y:S01]  /*8360*/  IMAD.SHL.U32 R5, R5, 0x8, RZ ;  /* 0x0000000805057824 */ /* 0x000fe200078e00ff */
[----:B------:R-:W5:Y:S01]  /*8370*/  LD.E.128 R52, desc[UR40][R52.64] ;  /* 0x0000002834347980 */ /* 0x000f62000c101d00 */
[----:B------:R-:W-:Y:S01]  /*8380*/  ULDC.64 UR10, c[0x0][0xae8] ;  /* 0x0002ba00000a7ab9 */ /* 0x000fe20000000a00 */
[----:B------:R-:W-:Y:S01]  /*8390*/  IMAD R80, R83, 0x40, R0 ;  /* 0x0000004053507824 */ /* 0x000fe200078e0200 */
[----:B------:R-:W-:Y:S01]  /*83a0*/  UIADD3 UR9, UR9, UR7, URZ ;  /* 0x0000000709097290 */ /* 0x000fe2000fffe03f */
[----:B------:R-:W-:Y:S01]  /*83b0*/  SEL R0, RZ, 0xffffffff, P0 ;  /* 0xffffffffff007807 */ /* 0x000fe20000000000 */
[----:B------:R-:W-:Y:S01]  /*83c0*/  UIMAD UR4, UR15, UR10, URZ ;  /* 0x0000000a0f0472a4 */ /* 0x000fe2000f8e023f */
[----:B------:R-:W-:Y:S01]  /*83d0*/  LOP3.LUT R4, R5, 0x8, R4, 0xe2, !PT ;  /* 0x0000000805047812 */ /* 0x000fe200078ee204 */
[----:B------:R-:W-:Y:S01]  /*83e0*/  UIMAD.WIDE.U32 UR8, UR46, UR10, UR8 ;  /* 0x0000000a2e0872a5 */ /* 0x000fe2000f8e0008 */
[----:B------:R-:W5:Y:S01]  /*83f0*/  LD.E.128 R60, desc[UR40][R60.64] ;  /* 0x000000283c3c7980 */ /* 0x000f62000c101d00 */
[----:B------:R-:W-:Y:S01]  /*8400*/  UIMAD UR4, UR46, UR11, UR4 ;  /* 0x0000000b2e0472a4 */ /* 0x000fe2000f8e0204 */
[----:B------:R-:W-:-:S02]  /*8410*/  IMAD.SHL.U32 R5, R0, 0x10, RZ ;  /* 0x0000001000057824 */ /* 0x000fc400078e00ff */
[----:B-1----:R-:W-:Y:S01]  /*8420*/  @P2 IMAD.HI.U32 R0, R80, R21, RZ ;  /* 0x0000001550002227 */ /* 0x002fe200078e00ff */
[----:B------:R-:W-:Y:S01]  /*8430*/  ULDC.64 UR10, c[0x0][0xaf0] ;  /* 0x0002bc00000a7ab9 */ /* 0x000fe20000000a00 */
[----:B------:R-:W-:Y:S01]  /*8440*/  UIADD3 UR9, UR9, UR4, URZ ;  /* 0x0000000409097290 */ /* 0x000fe2000fffe03f */
[----:B------:R-:W5:Y:S01]  /*8450*/  LD.E.128 R56, desc[UR40][R56.64] ;  /* 0x0000002838387980 */ /* 0x000f62000c101d00 */
[----:B------:R-:W-:Y:S01]  /*8460*/  UIMAD UR4, UR44, UR10, URZ ;  /* 0x0000000a2c0472a4 */ /* 0x000fe2000f8e023f */
[----:B------:R-:W-:Y:S01]  /*8470*/  IMAD.MOV.U32 R21, RZ, RZ, R80 ;  /* 0x000000ffff157224 */ /* 0x000fe200078e0050 */
[----:B--2---:R-:W-:Y:S01]  /*8480*/  @P2 SHF.R.U32.HI R21, RZ, R81, R0 ;  /* 0x00000051ff152219 */ /* 0x004fe20000011600 */
[----:B------:R-:W-:Y:S01]  /*8490*/  UIMAD.WIDE.U32 UR8, UR43, UR10, UR8 ;  /* 0x0000000a2b0872a5 */ /* 0x000fe2000f8e0008 */
[----:B------:R-:W5:Y:S01]  /*84a0*/  LD.E.128 R68, desc[UR40][R68.64] ;  /* 0x0000002844447980 */ /* 0x000f62000c101d00 */
[----:B------:R-:W-:Y:S01]  /*84b0*/  UIMAD UR4, UR43, UR11, UR4 ;  /* 0x0000000b2b0472a4 */ /* 0x000fe2000f8e0204 */
[----:B------:R-:W-:Y:S01]  /*84c0*/  ISETP.GE.AND P0, PT, R185, UR12, PT ;  /* 0x0000000cb9007c0c */ /* 0x000fe2000bf06270 */
[--C-:B------:R-:W-:Y:S01]  /*84d0*/  IMAD.MOV R81, RZ, RZ, -R21.reuse ;  /* 0x000000ffff517224 */ /* 0x100fe200078e0a15 */
[----:B------:R-:W-:Y:S01]  /*84e0*/  SHF.R.S32.HI R20, RZ, 0x1f, R21 ;  /* 0x0000001fff147819 */ /* 0x000fe20000011415 */
[----:B------:R-:W-:Y:S01]  /*84f0*/  UIADD3 UR4, UR9, UR4, URZ ;  /* 0x0000000409047290 */ /* 0x000fe2000fffe03f */
[----:B------:R-:W-:Y:S01]  /*8500*/  LOP3.LUT R6, R5, 0x10, R4, 0xe2, !PT ;  /* 0x0000001005067812 */ /* 0x000fe200078ee204 */
[----:B------:R-:W-:Y:S01]  /*8510*/  IMAD.U32 R4, RZ, RZ, UR8 ;  /* 0x00000008ff047e24 */ /* 0x000fe2000f8e00ff */
[----:B------:R-:W-:Y:S01]  /*8520*/  SEL R0, RZ, 0xffffffff, P0 ;  /* 0xffffffffff007807 */ /* 0x000fe20000000000 */
[----:B------:R-:W-:Y:S01]  /*8530*/  IMAD.U32 R5, RZ, RZ, UR9 ;  /* 0x00000009ff057e24 */ /* 0x000fe2000f8e00ff */
[----:B------:R-:W-:Y:S01]  /*8540*/  ULDC.64 UR8, c[0x0][0xae0] ;  /* 0x0002b80000087ab9 */ /* 0x000fe20000000a00 */
[----:B------:R-:W-:Y:S01]  /*8550*/  IMAD R81, R82, R81, R80 ;  /* 0x0000005152517224 */ /* 0x000fe200078e0250 */
[----:B------:R-:W5:Y:S01]  /*8560*/  LD.E.128 R64, desc[UR40][R64.64] ;  /* 0x0000002840407980 */ /* 0x000f62000c101d00 */
[----:B------:R-:W-:-:S02]  /*8570*/  IMAD.U32 R5, RZ, RZ, UR4 ;  /* 0x00000004ff057e24 */ /* 0x000fc4000f8e00ff */
[----:B------:R-:W-:Y:S01]  /*8580*/  IMAD R20, R20, UR8, RZ ;  /* 0x0000000814147c24 */ /* 0x000fe2000f8e02ff */
[----:B------:R-:W-:Y:S01]  /*8590*/  ISETP.GE.AND P0, PT, R194, UR12, PT ;  /* 0x0000000cc2007c0c */ /* 0x000fe2000bf06270 */
[----:B------:R-:W-:Y:S01]  /*85a0*/  IMAD.SHL.U32 R85, R0, 0x20, RZ ;  /* 0x0000002000557824 */ /* 0x000fe200078e00ff */
[----:B------:R-:W-:Y:S01]  /*85b0*/  SHF.R.S32.HI R0, RZ, 0x1f, R81 ;  /* 0x0000001fff007819 */ /* 0x000fe20000011451 */
[----:B------:R-:W5:Y:S01]  /*85c0*/  LD.E.128 R76, desc[UR40][R76.64] ;  /* 0x000000284c4c7980 */ /* 0x000f62000c101d00 */
[C---:B------:R-:W-:Y:S02]  /*85d0*/  IMAD R83, R21.reuse, UR9, R20 ;  /* 0x0000000915537c24 */ /* 0x040fe4000f8e0214 */
[----:B------:R-:W-:Y:S01]  /*85e0*/  IMAD.WIDE.U32 R4, R21, UR8, R4 ;  /* 0x0000000815047c25 */ /* 0x000fe2000f8e0004 */
[----:B------:R-:W5:Y:S01]  /*85f0*/  LD.E.128 R72, desc[UR40][R72.64] ;  /* 0x0000002848487980 */ /* 0x000f62000c101d00 */
[----:B------:R-:W-:Y:S01]  /*8600*/  ULDC.64 UR8, c[0x0][0xad8] ;  /* 0x0002b60000087ab9 */ /* 0x000fe20000000a00 */
[----:B------:R-:W-:Y:S01]  /*8610*/  LOP3.LUT R6, R85, 0x20, R6, 0xe2, !PT ;  /* 0x0000002055067812 */ /* 0x000fe200078ee206 */
[----:B------:R-:W-:Y:S01]  /*8620*/  IMAD R0, R0, UR8, RZ ;  /* 0x0000000800007c24 */ /* 0x000fe2000f8e02ff */
[----:B------:R-:W-:Y:S01]  /*8630*/  @!PT LDS RZ, [RZ] ;  /* 0x00000000fffff984 */ /* 0x000fe20000000800 */
[----:B------:R-:W-:Y:S01]  /*8640*/  @!PT LDS RZ, [RZ] ;  /* 0x00000000fffff984 */ /* 0x000fe20000000800 */
[----:B------:R-:W-:Y:S01]  /*8650*/  @!PT LDS RZ, [RZ] ;  /* 0x00000000fffff984 */ /* 0x000fe20000000800 */
[----:B------:R-:W-:Y:S01]  /*8660*/  @!PT LDS RZ, [RZ] ;  /* 0x00000000fffff984 */ /* 0x000fe20000000800 */
[----:B------:R1:W-:Y:S06]  /*8670*/  MEMBAR.ALL.CTA ;  /* 0x0000000000007992 */ /* 0x0003ec0000008000 */
[----:B-1----:R-:W1:Y:S01]  /*8680*/  FENCE.VIEW.ASYNC.S ;  /* 0x00000000000073c6 */ /* 0x002e620000000000 */
[----:B------:R-:W-:Y:S01]  /*8690*/  SEL R21, RZ, 0x40, P0 ;  /* 0x00000040ff157807 */ /* 0x000fe20000000000 */
[----:B------:R-:W-:Y:S01]  /*86a0*/  IMAD.U32 R20, RZ, RZ, UR45 ;  /* 0x0000002dff147e24 */ /* 0x000fe2000f8e00ff */
[----:B------:R-:W-:Y:S01]  /*86b0*/  ISETP.GE.AND P0, PT, R193, UR12, PT ;  /* 0x0000000cc1007c0c */ /* 0x000fe2000bf06270 */
[----:B------:R-:W-:Y:S01]  /*86c0*/  IMAD.IADD R5, R5, 0x1, R83 ;  /* 0x0000000105057824 */ /* 0x000fe200078e0253 */
[----:B------:R-:W-:Y:S01]  /*86d0*/  LOP3.LUT R6, R6, R21, RZ, 0xfc, !PT ;  /* 0x0000001506067212 */ /* 0x000fe200078efcff */
[----:B------:R-:W-:Y:S01]  /*86e0*/  IMAD R21, R81, UR9, R0 ;  /* 0x0000000951157c24 */ /* 0x000fe2000f8e0200 */
[----:B------:R-:W-:Y:S01]  /*86f0*/  UIADD3 UR4, UR42, 0x28c20, URZ ;  /* 0x00028c202a047890 */ /* 0x000fe2000fffe03f */
[----:B-----5:R-:W-:Y:S01]  /*8700*/  IMAD R89, R3, R82, RZ ;  /* 0x0000005203597224 */ /* 0x020fe200078e02ff */
[----:B------:R-:W-:Y:S01]  /*8710*/  SEL R3, RZ, 0x80, P0 ;  /* 0x00000080ff037807 */ /* 0x000fe20000000000 */
[----:B------:R-:W-:Y:S01]  /*8720*/  IMAD R0, R20, 0x40, R191 ;  /* 0x0000004014007824 */ /* 0x000fe200078e02bf */
[----:B------:R-:W-:Y:S01]  /*8730*/  UPRMT UR4, URZ, 0x654, UR4 ;  /* 0x000006543f047896 */ /* 0x000fe20008000004 */
[----:B------:R-:W-:Y:S01]  /*8740*/  IMAD.WIDE.U32 R4, R81, UR8, R4 ;  /* 0x0000000851047c25 */ /* 0x000fe2000f8e0004 */
[----:B------:R-:W-:Y:S01]  /*8750*/  ULDC.64 UR8, c[0x0][0xa80] ;  /* 0x0002a00000087ab9 */ /* 0x000fe20000000a00 */
[----:B------:R-:W-:Y:S01]  /*8760*/  BSSY B1, `(.L_x_3630) ;  /* 0x0000029000017945 */ /* 0x000fe20003800000 */
[----:B------:R-:W-:Y:S01]  /*8770*/  ISETP.GE.AND P0, PT, R0, R89, PT ;  /* 0x000000590000720c */ /* 0x000fe20003f06270 */
[----:B------:R-:W-:Y:S01]  /*8780*/  IMAD.IADD R5, R5, 0x1, R21 ;  /* 0x0000000105057824 */ /* 0x000fe200078e0215 */
[----:B------:R-:W-:-:S02]  /*8790*/  LEA R86, P1, R4, UR8, 0x1 ;  /* 0x0000000804567c11 */ /* 0x000fc4000f8208ff */
[----:B------:R-:W-:Y:S02]  /*87a0*/  LOP3.LUT R3, R6, R3, RZ, 0xfc, !PT ;  /* 0x0000000306037212 */ /* 0x000fe400078efcff */
[----:B------:R-:W-:Y:S01]  /*87b0*/  LEA.HI.X R87, R4, UR9, R5, 0x1, P1 ;  /* 0x0000000904577c11 */ /* 0x000fe200088f0c05 */
[----:B-1----:R0:W1:Y:S01]  /*87c0*/  SHFL.IDX PT, R20, R86, RZ, 0x181f ;  /* 0x00181fff56147589 */ /* 0x00206200000e0000 */
[----:B------:R-:W-:Y:S03]  /*87d0*/  SYNCS.ARRIVE.TRANS64.RED.A1T0 RZ, [UR4], RZ ;  /* 0x000000ffffff79a7 */ /* 0x000fe60008100404 */
[----:B------:R0:W2:Y:S02]  /*87e0*/  SHFL.IDX PT, R21, R87, RZ, 0x181f ;  /* 0x00181fff57157589 */ /* 0x0000a400000e0000 */
        /* <DEDUP_REMOVED lines=9> */
[----:B------:R1:W-:Y:S01]  /*8880*/  @!P0 ST.E.128 desc[UR40][R4.64], R8 ;  /* 0x0000000804008985 */ /* 0x0003e2000c101d28 */
        /* <DEDUP_REMOVED lines=11> */
[-C--:B------:R-:W-:Y:S02]  /*8940*/  @!P1 LEA R8, P6, R185, R20.reuse, 0x1 ;  /* 0x00000014b9089211 */ /* 0x080fe400078c08ff */
[-C--:B------:R-:W-:Y:S02]  /*8950*/  @P0 LEA R10, P3, R194, R20.reuse, 0x1 ;  /* 0x00000014c20a0211 */ /* 0x080fe400078608ff */
        /* <DEDUP_REMOVED lines=9> */
.L_x_3631:
[----:B------:R-:W-:Y:S05]  /*89f0*/  BSYNC B1 ;  /* 0x0000000000017941 */ /* 0x000fea0003800000 */
.L_x_3630:
[----:B------:R-:W-:Y:S01]  /*8a00*/  VIADD R0, R0, 0x20 ;  /* 0x0000002000007836 */ /* 0x000fe20000000000 */
[----:B---3--:R4:W3:Y:S04]  /*8a10*/  SHFL.IDX PT, R9, R87, 0x1, 0x181f ;  /* 0x00381f0057097f89 */ /* 0x0088e800000e0000 */
[----:B------:R-:W-:Y:S01]  /*8a20*/  ISETP.GE.AND P0, PT, R0, R89, PT ;  /* 0x000000590000720c */ /* 0x000fe20003f06270 */
[----:B------:R4:W0:-:S12]  /*8a30*/  SHFL.IDX PT, R8, R86, 0x1, 0x181f ;  /* 0x00381f0056087f89 */ /* 0x00081800000e0000 */
[----:B----4-:R-:W-:Y:S05]  /*8a40*/  @P0 BRA `(.L_x_3632) ;  /* 0x0000001000180947 */ /* 0x010fea0003800000 */
[----:B------:R-:W-:Y:S02]  /*8a50*/  ISETP.GE.AND P0, PT, R2, UR12, PT ;  /* 0x0000000c02007c0c */ /* 0x000fe4000bf06270 */
[----:B------:R-:W-:Y:S02]  /*8a60*/  ISETP.GE.AND P5, PT, R189, UR12, PT ;  /* 0x0000000cbd007c0c */ /* 0x000fe4000bfa6270 */
[----:B------:R-:W-:Y:S02]  /*8a70*/  ISETP.GE.AND P3, PT, R188, UR12, PT ;  /* 0x0000000cbc007c0c */ /* 0x000fe4000bf66270 */
[----:B------:R-:W-:Y:S02]  /*8a80*/  ISETP.GE.AND P2, PT, R187, UR12, PT ;  /* 0x0000000cbb007c0c */ /* 0x000fe4000bf46270 */
[----:B------:R-:W-:-:S05]  /*8a90*/  ISETP.GE.AND P1, PT, R186, UR12, PT ;  /* 0x0000000cba007c0c */ /* 0x000fca000bf26270 */
[----:B0--3--:R-:W-:Y:S02]  /*8aa0*/  @!P0 IMAD.WIDE R4, R2, 0x2, R8 ;  /* 0x0000000202048825 */ /* 0x009fe400078e0208 */
[-C--:B------:R-:W-:Y:S02]  /*8ab0*/  @!P5 LEA R10, P4, R189, R8.reuse, 0x1 ;  /* 0x00000008bd0ad211 */ /* 0x080fe400078808ff */
[----:B-1----:R-:W-:Y:S01]  /*8ac0*/  @!P3 LEA R20, P6, R188, R8, 0x1 ;  /* 0x00000008bc14b211 */ /* 0x002fe200078c08ff */
[----:B------:R0:W-:Y:S01]  /*8ad0*/  @!P0 ST.E.128 desc[UR40][R4.64], R12 ;  /* 0x0000000c04008985 */ /* 0x0001e2000c101d28 */
[----:B------:R-:W-:Y:S02]  /*8ae0*/  ISETP.GE.AND P0, PT, R185, UR12, PT ;  /* 0x0000000cb9007c0c */ /* 0x000fe4000bf06270 */
[----:B------:R-:W-:Y:S02]  /*8af0*/  @!P5 LEA.HI.X R11, R189, R9, R204, 0x1, P4 ;  /* 0x00000009bd0bd211 */ /* 0x000fe400020f0ccc */
[----:B------:R-:W-:-:S02]  /*8b00*/  LOP3.LUT P4, RZ, R6, 0x40, RZ, 0xc0, !PT ;  /* 0x0000004006ff7812 */ /* 0x000fc4000788c0ff */
[----:B--2---:R-:W-:Y:S01]  /*8b10*/  @!P3 LEA.HI.X R21, R188, R9, R203, 0x1, P6 ;  /* 0x00000009bc15b211 */ /* 0x004fe200030f0ccb */
[----:B------:R4:W-:Y:S01]  /*8b20*/  @!P5 ST.E.128 desc[UR40][R10.64], R28 ;  /* 0x0000001c0a00d985 */ /* 0x0009e2000c101d28 */
[----:B------:R-:W-:-:S03]  /*8b30*/  @!P2 LEA R24, P5, R187, R8, 0x1 ;  /* 0x00000008bb18a211 */ /* 0x000fc600078a08ff */
[----:B------:R4:W-:Y:S01]  /*8b40*/  @!P3 ST.E.128 desc[UR40][R20.64], R36 ;  /* 0x000000241400b985 */ /* 0x0009e2000c101d28 */
[----:B------:R-:W-:Y:S02]  /*8b50*/  @!P2 LEA.HI.X R25, R187, R9, R202, 0x1, P5 ;  /* 0x00000009bb19a211 */ /* 0x000fe400028f0cca */
[----:B0-----:R-:W-:-:S03]  /*8b60*/  @!P1 LEA R4, P6, R186, R8, 0x1 ;  /* 0x00000008ba049211 */ /* 0x001fc600078c08ff */
[----:B------:R4:W-:Y:S01]  /*8b70*/  @!P2 ST.E.128 desc[UR40][R24.64], R44 ;  /* 0x0000002c1800a985 */ /* 0x0009e2000c101d28 */
[CC--:B------:R-:W-:Y:S02]  /*8b80*/  @!P0 LEA R12, P3, R185.reuse, R8.reuse, 0x1 ;  /* 0x00000008b90c8211 */ /* 0x0c0fe400078608ff */
[----:B------:R-:W-:Y:S02]  /*8b90*/  @P4 LEA R14, P5, R194, R8, 0x1 ;  /* 0x00000008c20e4211 */ /* 0x000fe400078a08ff */
[-C--:B------:R-:W-:Y:S02]  /*8ba0*/  @!P1 LEA.HI.X R5, R186, R9.reuse, R201, 0x1, P6 ;  /* 0x00000009ba059211 */ /* 0x080fe400030f0cc9 */
[-C--:B------:R-:W-:Y:S02]  /*8bb0*/  @!P0 LEA.HI.X R13, R185, R9.reuse, R200, 0x1, P3 ;  /* 0x00000009b90d8211 */ /* 0x080fe400018f0cc8 */
[----:B------:R-:W-:Y:S01]  /*8bc0*/  @P4 LEA.HI.X R15, R194, R9, R199, 0x1, P5 ;  /* 0x00000009c20f4211 */ /* 0x000fe200028f0cc7 */
[----:B------:R4:W-:Y:S04]  /*8bd0*/  @!P1 ST.E.128 desc[UR40][R4.64], R52 ;  /* 0x0000003404009985 */ /* 0x0009e8000c101d28 */
[----:B------:R4:W-:Y:S01]  /*8be0*/  @!P0 ST.E.128 desc[UR40][R12.64], R56 ;  /* 0x000000380c008985 */ /* 0x0009e2000c101d28 */
[----:B------:R-:W-:-:S03]  /*8bf0*/  LOP3.LUT P0, RZ, R3, 0x80, RZ, 0xc0, !PT ;  /* 0x0000008003ff7812 */ /* 0x000fc6000780c0ff */
[----:B------:R4:W-:Y:S10]  /*8c00*/  @P4 ST.E.128 desc[UR40][R14.64], R64 ;  /* 0x000000400e004985 */ /* 0x0009f4000c101d28 */
[----:B------:R-:W-:Y:S05]  /*8c10*/  @!P0 BRA `(.L_x_3632) ;  /* 0x0000000c00a48947 */ /* 0x000fea0003800000 */
[----:B----4-:R-:W-:-:S04]  /*8c20*/  LEA R4, P0, R193, R8, 0x1 ;  /* 0x00000008c1047211 */ /* 0x010fc800078008ff */
[----:B------:R-:W-:-:S05]  /*8c30*/  LEA.HI.X R5, R193, R9, R198, 0x1, P0 ;  /* 0x00000009c1057211 */ /* 0x000fca00000f0cc6 */
[----:B------:R0:W-:Y:S01]  /*8c40*/  ST.E.128 desc[UR40][R4.64], R72 ;  /* 0x0000004804007985 */ /* 0x0001e2000c101d28 */
[----:B------:R-:W-:Y:S05]  /*8c50*/  BRA `(.L_x_3632) ;  /* 0x0000000c00947947 */ /* 0x000fea0003800000 */
.L_x_3627:
[----:B------:R-:W-:Y:S01]  /*8c60*/  ULDC.64 UR10, c[0x0][0xc00] ;  /* 0x00030000000a7ab9 */ /* 0x000fe20000000a00 */
[----:B------:R-:W-:Y:S01]  /*8c70*/  USHF.L.U32 UR8, UR43, 0x2, URZ ;  /* 0x000000022b087899 */ /* 0x000fe2000800063f */
[----:B------:R-:W0:Y:S01]  /*8c80*/  LDC R13, c[0x0][0xbe8] ;  /* 0x0002fa00ff0d7b82 */ /* 0x000e220000000800 */
[----:B------:R-:W-:Y:S02]  /*8c90*/  UISETP.NE.U32.AND UP0, UPT, UR10, URZ, UPT ;  /* 0x0000003f0a00728c */ /* 0x000fe4000bf05070 */
[----:B------:R-:W-:Y:S02]  /*8ca0*/  USHF.L.U64.HI UR9, UR43, 0x2, UR44 ;  /* 0x000000022b097899 */ /* 0x000fe4000801022c */
[----:B------:R-:W-:Y:S02]  /*8cb0*/  UISETP.NE.AND.EX UP0, UPT, UR11, URZ, UPT, UP0 ;  /* 0x0000003f0b00728c */ /* 0x000fe4000bf05300 */
[----:B------:R-:W-:-:S04]  /*8cc0*/  UIADD3 UR4, UP1, UR8, UR10, URZ ;  /* 0x0000000a08047290 */ /* 0x000fc8000ff3e03f */
[----:B------:R-:W-:Y:S01]  /*8cd0*/  PLOP3.LUT P1, PT, PT, PT, UP0, 0x80, 0x0 ;  /* 0x000000000000781c */ /* 0x000fe20003f2f008 */
[----:B------:R-:W-:Y:S01]  /*8ce0*/  UIADD3.X UR7, UR9, UR11, URZ, UP1, !UPT ;  /* 0x0000000b09077290 */ /* 0x000fe20008ffe43f */
[----:B------:R-:W-:Y:S02]  /*8cf0*/  IMAD.U32 R4, RZ, RZ, UR4 ;  /* 0x00000004ff047e24 */ /* 0x000fe4000f8e00ff */
[----:B------:R-:W-:Y:S02]  /*8d00*/  ULDC.64 UR10, c[0x0][0xc08] ;  /* 0x00030200000a7ab9 */ /* 0x000fe40000000a00 */
[----:B------:R-:W-:Y:S01]  /*8d10*/  UISETP.NE.U32.AND UP1, UPT, UR10, URZ, UPT ;  /* 0x0000003f0a00728c */ /* 0x000fe2000bf25070 */
[----:B------:R-:W-:-:S03]  /*8d20*/  IMAD.U32 R5, RZ, RZ, UR7 ;  /* 0x00000007ff057e24 */ /* 0x000fc6000f8e00ff */
[----:B------:R-:W-:-:S03]  /*8d30*/  UISETP.NE.AND.EX UP1, UPT, UR11, URZ, UPT, UP1 ;  /* 0x0000003f0b00728c */ /* 0x000fc6000bf25310 */
[----:B------:R-:W2:Y:S01]  /*8d40*/  @P1 LDG.E R3, desc[UR40][R4.64] ;  /* 0x0000002804031981 */ /* 0x000ea2000c1e1900 */
[----:B------:R-:W-:Y:S02]  /*8d50*/  ULDC UR4, c[0x0][0xa88] ;  /* 0x0002a20000047ab9 */ /* 0x000fe40000000800 */
[----:B------:R-:W-:Y:S01]  /*8d60*/  PLOP3.LUT P2, PT, PT, PT, UP1, 0x80, 0x0 ;  /* 0x000000000000781c */ /* 0x000fe20003f4f018 */
[----:B------:R-:W-:-:S04]  /*8d70*/  IMAD.U32 R0, RZ, RZ, UR4 ;  /* 0x00000004ff007e24 */ /* 0x000fc8000f8e00ff */
[----:B------:R-:W-:-:S04]  /*8d80*/  @UP1 UIADD3 UR8, UP2, UR8, UR10, URZ ;  /* 0x0000000a08081290 */ /* 0x000fc8000ff5e03f */
[----:B------:R-:W-:Y:S02]  /*8d90*/  @UP1 UIADD3.X UR9, UR9, UR11, URZ, UP2, !UPT ;  /* 0x0000000b09091290 */ /* 0x000fe400097fe43f */
[----:B------:R-:W-:-:S04]  /*8da0*/  IMAD.U32 R8, RZ, RZ, UR8 ;  /* 0x00000008ff087e24 */ /* 0x000fc8000f8e00ff */
[----:B------:R-:W-:-:S05]  /*8db0*/  IMAD.U32 R9, RZ, RZ, UR9 ;  /* 0x00000009ff097e24 */ /* 0x000fca000f8e00ff */
[----:B------:R1:W5:Y:S01]  /*8dc0*/  @P2 LDG.E R0, desc[UR40][R8.64] ;  /* 0x0000002808002981 */ /* 0x000362000c1e1900 */
[----:B------:R-:W-:Y:S01]  /*8dd0*/  UMOV UR4, URZ ;  /* 0x0000003f00047c82 */ /* 0x000fe20008000000 */
[----:B------:R-:W-:Y:S01]  /*8de0*/  USHF.R.S32.HI UR11, URZ, 0x1f, UR46 ;  /* 0x0000001f3f0b7899 */ /* 0x000fe2000801142e */
[----:B------:R-:W-:Y:S02]  /*8df0*/  ISETP.GE.AND P0, PT, R197, 0x40, PT ;  /* 0x00000040c500780c */ /* 0x000fe40003f06270 */
[----:B--2---:R-:W-:-:S13]  /*8e00*/  @P1 R2UR UR4, R3 ;  /* 0x00000000030412ca */ /* 0x004fda00000e0000 */
[----:B------:R-:W-:Y:S01]  /*8e10*/  USHF.R.S32.HI UR10, URZ, 0x1f, UR4 ;  /* 0x0000001f3f0a7899 */ /* 0x000fe20008011404 */
[----:B01----:R-:W-:Y:S11]  /*8e20*/  @P2 BRA `(.L_x_3633) ;  /* 0x0000000000102947 */ /* 0x003ff60003800000 */
[----:B------:R-:W-:Y:S05]  /*8e30*/  @!P1 BRA `(.L_x_3633) ;  /* 0x00000000000c9947 */ /* 0x000fea0003800000 */
[----:B------:R-:W2:Y:S04]  /*8e40*/  LDG.E R3, desc[UR40][R4.64] ;  /* 0x0000002804037981 */ /* 0x000ea8000c1e1900 */
[----:B-----5:R-:W2:Y:S02]  /*8e50*/  LDG.E R0, desc[UR40][R4.64+0x4] ;  /* 0x0000042804007981 */ /* 0x020ea4000c1e1900 */
[----:B--2---:R-:W-:-:S07]  /*8e60*/  IMAD.IADD R0, R0, 0x1, -R3 ;  /* 0x0000000100007824 */ /* 0x004fce00078e0a03 */
.L_x_3633:
[----:B------:R-:W-:Y:S01]  /*8e70*/  USEL UR43, UR43, URZ, !UP0 ;  /* 0x0000003f2b2b7287 */ /* 0x000fe2000c000000 */
[----:B------:R-:W-:Y:S01]  /*8e80*/  BSSY B1, `(.L_x_3634) ;  /* 0x000002d000017945 */ /* 0x000fe20003800000 */
[----:B------:R-:W-:-:S03]  /*8e90*/  USEL UR44, UR44, URZ, !UP0 ;  /* 0x0000003f2c2c7287 */ /* 0x000fc6000c000000 */
[----:B------:R-:W-:Y:S09]  /*8ea0*/  @P0 BRA `(.L_x_3635) ;  /* 0x0000000000a80947 */ /* 0x000ff20003800000 */
[----:B------:R-:W0:Y:S01]  /*8eb0*/  S2R R4, SR_TID.X ;  /* 0x0000000000047919 */ /* 0x000e220000002100 */
[----:B------:R-:W1:Y:S01]  /*8ec0*/  LDC R6, c[0x0][0xbe8] ;  /* 0x0002fa00ff067b82 */ /* 0x000e620000000800 */
        /* <DEDUP_REMOVED lines=8> */
[----:B------:R-:W-:Y:S01]  /*8f50*/  UMOV UR8, UR4 ;  /* 0x0000000400087c82 */ /* 0x000fe20008000000 */
[----:B------:R-:W-:Y:S01]  /*8f60*/  UIMAD UR7, UR11, UR12, URZ ;  /* 0x0000000c0b0772a4 */ /* 0x000fe2000f8e023f */
[----:B------:R-:W-:Y:S02]  /*8f70*/  UMOV UR9, UR10 ;  /* 0x0000000a00097c82 */ /* 0x000fe40008000000 */
[----:B------:R-:W-:Y:S02]  /*8f80*/  UIMAD.WIDE.U32 UR8, UR46, UR12, UR8 ;  /* 0x0000000c2e0872a5 */ /* 0x000fe4000f8e0008 */
[----:B------:R-:W-:-:S03]  /*8f90*/  UIMAD UR7, UR46, UR13, UR7 ;  /* 0x0000000d2e0772a4 */ /* 0x000fc6000f8e0207 */
[----:B------:R-:W-:Y:S02]  /*8fa0*/  ULDC.64 UR12, c[0x0][0xb98] ;  /* 0x0002e600000c7ab9 */ /* 0x000fe40000000a00 */
[----:B------:R-:W0:Y:S01]  /*8fb0*/  @P0 LDC R4, c[0x0][0xbec] ;  /* 0x0002fb00ff040b82 */ /* 0x000e220000000800 */
[----:B------:R-:W-:Y:S02]  /*8fc0*/  UIADD3 UR9, UR9, UR7, URZ ;  /* 0x0000000709097290 */ /* 0x000fe4000fffe03f */
[----:B------:R-:W-:Y:S02]  /*8fd0*/  UIMAD UR7, UR44, UR12, URZ ;  /* 0x0000000c2c0772a4 */ /* 0x000fe4000f8e023f */
[----:B------:R-:W-:Y:S02]  /*8fe0*/  UIMAD.WIDE.U32 UR8, UR43, UR12, UR8 ;  /* 0x0000000c2b0872a5 */ /* 0x000fe4000f8e0008 */
[----:B------:R-:W-:Y:S01]  /*8ff0*/  UIMAD UR7, UR43, UR13, UR7 ;  /* 0x0000000d2b0772a4 */ /* 0x000fe2000f8e0207 */
[----:B------:R-:W1:Y:S02]  /*9000*/  @P0 LDC R8, c[0x0][0xbf0] ;  /* 0x0002fc00ff080b82 */ /* 0x000e640000000800 */
        /* <DEDUP_REMOVED lines=20> */
.L_x_3635:
[----:B------:R-:W-:Y:S05]  /*9150*/  BSYNC B1 ;  /* 0x0000000000017941 */ /* 0x000fea0003800000 */
.L_x_3634:
[----:B------:R-:W-:Y:S01]  /*9160*/  ISETP.NE.AND P0, PT, R13, 0x1, PT ;  /* 0x000000010d00780c */ /* 0x000fe20003f05270 */
[----:B------:R-:W-:Y:S01]  /*9170*/  ULDC UR14, c[0x0][0xac8] ;  /* 0x0002b200000e7ab9 */ /* 0x000fe20000000800 */
[----:B------:R-:W-:Y:S01]  /*9180*/  ULDC.64 UR12, c[0x0][0xaa0] ;  /* 0x0002a800000c7ab9 */ /* 0x000fe20000000a00 */
[----:B------:R-:W-:Y:S01]  /*9190*/  ISETP.GE.AND P1, PT, R189, UR14, PT ;  /* 0x0000000ebd007c0c */ /* 0x000fe2000bf26270 */
[----:B------:R-:W-:Y:S01]  /*91a0*/  UIMAD UR7, UR10, UR12, URZ ;  /* 0x0000000c0a0772a4 */ /* 0x000fe2000f8e023f */
[----:B------:R-:W-:Y:S01]  /*91b0*/  ISETP.GE.AND P2, PT, R2, UR14, PT ;  /* 0x0000000e02007c0c */ /* 0x000fe2000bf46270 */
[----:B------:R-:W-:Y:S01]  /*91c0*/  UIMAD.WIDE.U32 UR8, UR4, UR12, URZ ;  /* 0x0000000c040872a5 */ /* 0x000fe2000f8e003f */
[----:B------:R-:W-:Y:S01]  /*91d0*/  SEL R4, RZ, 0xffffffff, P1 ;  /* 0xffffffffff047807 */ /* 0x000fe20000800000 */
[----:B------:R-:W-:Y:S01]  /*91e0*/  UIMAD UR7, UR4, UR13, UR7 ;  /* 0x0000000d040772a4 */ /* 0x000fe2000f8e0207 */
[----:B0-----:R-:W-:Y:S01]  /*91f0*/  SEL R3, RZ, 0x1, P2 ;  /* 0x00000001ff037807 */ /* 0x001fe20001000000 */
[----:B------:R-:W-:Y:S01]  /*9200*/  IMAD.U32 R8, RZ, RZ, UR45 ;  /* 0x0000002dff087e24 */ /* 0x000fe2000f8e00ff */
[----:B------:R-:W-:Y:S01]  /*9210*/  ULDC.64 UR12, c[0x0][0xae8] ;  /* 0x0002ba00000c7ab9 */ /* 0x000fe20000000a00 */
[----:B------:R-:W-:Y:S01]  /*9220*/  IMAD.SHL.U32 R4, R4, 0x2, RZ ;  /* 0x0000000204047824 */ /* 0x000fe200078e00ff */
[----:B------:R-:W0:Y:S01]  /*9230*/  @P0 LDC R5, c[0x0][0xbec] ;  /* 0x0002fb00ff050b82 */ /* 0x000e220000000800 */
[----:B------:R-:W-:Y:S01]  /*9240*/  ISETP.GE.AND P2, PT, R188, UR14, PT ;  /* 0x0000000ebc007c0c */ /* 0x000fe2000bf46270 */
[----:B------:R-:W-:Y:S01]  /*9250*/  UIADD3 UR9, UR9, UR7, URZ ;  /* 0x0000000709097290 */ /* 0x000fe2000fffe03f */
[----:B------:R-:W-:Y:S01]  /*9260*/  ISETP.GE.AND P1, PT, R187, UR14, PT ;  /* 0x0000000ebb007c0c */ /* 0x000fe2000bf26270 */
[----:B------:R-:W-:Y:S01]  /*9270*/  UIMAD UR4, UR11, UR12, URZ ;  /* 0x0000000c0b0472a4 */ /* 0x000fe2000f8e023f */
[----:B------:R-:W-:Y:S01]  /*9280*/  LOP3.LUT R4, R4, 0x2, R3, 0xe2, !PT ;  /* 0x0000000204047812 */ /* 0x000fe200078ee203 */
[----:B------:R-:W-:Y:S01]  /*9290*/  IMAD R3, R190, 0x20, R191 ;  /* 0x00000020be037824 */ /* 0x000fe200078e02bf */
[----:B------:R-:W-:Y:S01]  /*92a0*/  SEL R6, RZ, 0xffffffff, P2 ;  /* 0xffffffffff067807 */ /* 0x000fe20001000000 */
[----:B------:R-:W1:Y:S01]  /*92b0*/  @P0 LDC R9, c[0x0][0xbf0] ;  /* 0x0002fc00ff090b82 */ /* 0x000e620000000800 */
[----:B------:R-:W-:Y:S01]  /*92c0*/  UIMAD UR4, UR46, UR13, UR4 ;  /* 0x0000000d2e0472a4 */ /* 0x000fe2000f8e0204 */
[----:B------:R-:W-:Y:S01]  /*92d0*/  IMAD R8, R8, 0x40, R3 ;  /* 0x0000004008087824 */ /* 0x000fe200078e0203 */
[----:B------:R-:W-:Y:S01]  /*92e0*/  UIMAD.WIDE.U32 UR8, UR46, UR12, UR8 ;  /* 0x0000000c2e0872a5 */ /* 0x000fe2000f8e0008 */
[----:B------:R-:W-:Y:S01]  /*92f0*/  IMAD.SHL.U32 R15, R6, 0x4, RZ ;  /* 0x00000004060f7824 */ /* 0x000fe200078e00ff */
[----:B------:R-:W-:Y:S01]  /*9300*/  ULDC.64 UR10, c[0x0][0xaf0] ;  /* 0x0002bc00000a7ab9 */ /* 0x000fe20000000a00 */
[----:B------:R-:W-:Y:S01]  /*9310*/  SEL R11, RZ, 0xffffffff, P1 ;  /* 0xffffffffff0b7807 */ /* 0x000fe20000800000 */
[----:B------:R-:W-:Y:S01]  /*9320*/  UIADD3 UR9, UR9, UR4, URZ ;  /* 0x0000000409097290 */ /* 0x000fe2000fffe03f */
[----:B------:R-:W-:Y:S01]  /*9330*/  IMAD.MOV.U32 R3, RZ, RZ, R8 ;  /* 0x000000ffff037224 */ /* 0x000fe200078e0008 */
[----:B------:R-:W-:Y:S01]  /*9340*/  UIMAD UR4, UR44, UR10, URZ ;  /* 0x0000000a2c0472a4 */ /* 0x000fe2000f8e023f */
[----:B------:R-:W-:Y:S01]  /*9350*/  LOP3.LUT R10, R15, 0x4, R4, 0xe2, !PT ;  /* 0x000000040f0a7812 */ /* 0x000fe200078ee204 */
[----:B------:R-:W-:Y:S01]  /*9360*/  UIMAD.WIDE.U32 UR8, UR43, UR10, UR8 ;  /* 0x0000000a2b0872a5 */ /* 0x000fe2000f8e0008 */
[----:B------:R-:W-:Y:S01]  /*9370*/  IMAD.SHL.U32 R11, R11, 0x8, RZ ;  /* 0x000000080b0b7824 */ /* 0x000fe200078e00ff */
[----:B------:R-:W-:Y:S01]  /*9380*/  UIMAD UR4, UR43, UR11, UR4 ;  /* 0x0000000b2b0472a4 */ /* 0x000fe2000f8e0204 */
[----:B-----5:R-:W-:Y:S01]  /*9390*/  IMAD R27, R0, R13, RZ ;  /* 0x0000000d001b7224 */ /* 0x020fe200078e02ff */
[----:B------:R-:W-:Y:S01]  /*93a0*/  ISETP.GE.AND P2, PT, R193, UR14, PT ;  /* 0x0000000ec1007c0c */ /* 0x000fe2000bf46270 */
[----:B0-----:R-:W-:Y:S01]  /*93b0*/  @P0 IMAD.HI.U32 R6, R8, R5, RZ ;  /* 0x0000000508060227 */ /* 0x001fe200078e00ff */
[----:B------:R-:W-:Y:S01]  /*93c0*/  UIADD3 UR4, UR9, UR4, URZ ;  /* 0x0000000409047290 */ /* 0x000fe2000fffe03f */
[----:B------:R-:W-:Y:S01]  /*93d0*/  LOP3.LUT R10, R11, 0x8, R10, 0xe2, !PT ;  /* 0x000000080b0a7812 */ /* 0x000fe200078ee20a */
[----:B------:R-:W-:Y:S01]  /*93e0*/  BSSY B1, `(.L_x_3636) ;  /* 0x0000048000017945 */ /* 0x000fe20003800000 */
[----:B------:R-:W-:-:S02]  /*93f0*/  IMAD.U32 R4, RZ, RZ, UR8 ;  /* 0x00000008ff047e24 */ /* 0x000fc4000f8e00ff */
[----:B------:R-:W-:Y:S01]  /*9400*/  IMAD.U32 R5, RZ, RZ, UR9 ;  /* 0x00000009ff057e24 */ /* 0x000fe2000f8e00ff */
[----:B------:R-:W-:Y:S01]  /*9410*/  ULDC.64 UR8, c[0x0][0xae0] ;  /* 0x0002b80000087ab9 */ /* 0x000fe20000000a00 */
[----:B-1----:R-:W-:Y:S01]  /*9420*/  @P0 SHF.R.U32.HI R3, RZ, R9, R6 ;  /* 0x00000009ff030219 */ /* 0x002fe20000011606 */
[----:B------:R-:W-:Y:S01]  /*9430*/  IMAD.U32 R5, RZ, RZ, UR4 ;  /* 0x00000004ff057e24 */ /* 0x000fe2000f8e00ff */
[----:B------:R-:W-:Y:S02]  /*9440*/  ISETP.GE.AND P0, PT, R186, UR14, PT ;  /* 0x0000000eba007c0c */ /* 0x000fe4000bf06270 */
[--C-:B------:R-:W-:Y:S01]  /*9450*/  SHF.R.S32.HI R6, RZ, 0x1f, R3.reuse ;  /* 0x0000001fff067819 */ /* 0x100fe20000011403 */
[----:B------:R-:W-:Y:S01]  /*9460*/  IMAD.MOV R9, RZ, RZ, -R3 ;  /* 0x000000ffff097224 */ /* 0x000fe200078e0a03 */
[----:B------:R-:W-:Y:S01]  /*9470*/  SEL R11, RZ, 0xffffffff, P0 ;  /* 0xffffffffff0b7807 */ /* 0x000fe20000000000 */
[----:B------:R-:W-:Y:S01]  /*9480*/  IMAD.WIDE.U32 R4, R3, UR8, R4 ;  /* 0x0000000803047c25 */ /* 0x000fe2000f8e0004 */
[----:B------:R-:W-:-:S03]  /*9490*/  ISETP.GE.AND P0, PT, R185, UR14, PT ;  /* 0x0000000eb9007c0c */ /* 0x000fc6000bf06270 */
[----:B------:R-:W-:Y:S02]  /*94a0*/  IMAD R6, R6, UR8, RZ ;  /* 0x0000000806067c24 */ /* 0x000fe4000f8e02ff */
[----:B------:R-:W-:Y:S01]  /*94b0*/  IMAD R9, R13, R9, R8 ;  /* 0x000000090d097224 */ /* 0x000fe200078e0208 */
[----:B------:R-:W-:Y:S01]  /*94c0*/  SEL R8, RZ, 0xffffffff, P0 ;  /* 0xffffffffff087807 */ /* 0x000fe20000000000 */
[----:B------:R-:W-:Y:S01]  /*94d0*/  IMAD.SHL.U32 R15, R11, 0x10, RZ ;  /* 0x000000100b0f7824 */ /* 0x000fe200078e00ff */
[----:B------:R-:W-:Y:S01]  /*94e0*/  ISETP.GE.AND P0, PT, R194, UR14, PT ;  /* 0x0000000ec2007c0c */ /* 0x000fe2000bf06270 */
[----:B------:R-:W-:Y:S01]  /*94f0*/  IMAD R11, R3, UR9, R6 ;  /* 0x00000009030b7c24 */ /* 0x000fe2000f8e0206 */
[----:B------:R-:W-:Y:S01]  /*9500*/  SHF.R.S32.HI R3, RZ, 0x1f, R9 ;  /* 0x0000001fff037819 */ /* 0x000fe20000011409 */
[----:B------:R-:W-:Y:S01]  /*9510*/  ULDC.64 UR8, c[0x0][0xad8] ;  /* 0x0002b60000087ab9 */ /* 0x000fe20000000a00 */
[----:B------:R-:W-:Y:S01]  /*9520*/  IMAD.U32 R6, RZ, RZ, UR45 ;  /* 0x0000002dff067e24 */ /* 0x000fe2000f8e00ff */
[----:B------:R-:W-:Y:S01]  /*9530*/  LOP3.LUT R10, R15, 0x10, R10, 0xe2, !PT ;  /* 0x000000100f0a7812 */ /* 0x000fe200078ee20a */
[----:B------:R-:W-:-:S02]  /*9540*/  IMAD.IADD R5, R5, 0x1, R11 ;  /* 0x0000000105057824 */ /* 0x000fc400078e020b */
[----:B------:R-:W-:Y:S02]  /*9550*/  IMAD R0, R3, UR8, RZ ;  /* 0x0000000803007c24 */ /* 0x000fe4000f8e02ff */
[----:B------:R-:W-:-:S04]  /*9560*/  IMAD.WIDE.U32 R4, R9, UR8, R4 ;  /* 0x0000000809047c25 */ /* 0x000fc8000f8e0004 */
[----:B------:R-:W-:Y:S01]  /*9570*/  IMAD R3, R9, UR9, R0 ;  /* 0x0000000909037c24 */ /* 0x000fe2000f8e0200 */
[----:B------:R-:W-:Y:S01]  /*9580*/  SEL R9, RZ, 0x40, P0 ;  /* 0x00000040ff097807 */ /* 0x000fe20000000000 */
[----:B------:R-:W-:Y:S01]  /*9590*/  IMAD R0, R6, 0x40, R191 ;  /* 0x0000004006007824 */ /* 0x000fe200078e02bf */
[----:B------:R-:W-:Y:S01]  /*95a0*/  ULDC.64 UR8, c[0x0][0xa80] ;  /* 0x0002a00000087ab9 */ /* 0x000fe20000000a00 */
[----:B------:R-:W-:Y:S01]  /*95b0*/  IMAD.SHL.U32 R15, R8, 0x20, RZ ;  /* 0x00000020080f7824 */ /* 0x000fe200078e00ff */
[----:B------:R-:W-:Y:S01]  /*95c0*/  LEA R6, P1, R4, UR8, 0x1 ;  /* 0x0000000804067c11 */ /* 0x000fe2000f8208ff */
[----:B------:R-:W-:Y:S01]  /*95d0*/  IMAD.IADD R3, R5, 0x1, R3 ;  /* 0x0000000105037824 */ /* 0x000fe200078e0203 */
[----:B------:R-:W-:Y:S02]  /*95e0*/  ISETP.GE.AND P0, PT, R0, R27, PT ;  /* 0x0000001b0000720c */ /* 0x000fe40003f06270 */
[----:B------:R-:W-:Y:S01]  /*95f0*/  LOP3.LUT R10, R15, 0x20, R10, 0xe2, !PT ;  /* 0x000000200f0a7812 */ /* 0x000fe200078ee20a */
[----:B------:R0:W1:Y:S01]  /*9600*/  SHFL.IDX PT, R8, R6, RZ, 0x181f ;  /* 0x00181fff06087589 */ /* 0x00006200000e0000 */
[----:B------:R-:W-:-:S02]  /*9610*/  LEA.HI.X R3, R4, UR9, R3, 0x1, P1 ;  /* 0x0000000904037c11 */ /* 0x000fc400088f0c03 */
[----:B------:R-:W-:Y:S02]  /*9620*/  LOP3.LUT R24, R10, R9, RZ, 0xfc, !PT ;  /* 0x000000090a187212 */ /* 0x000fe400078efcff */
[----:B------:R-:W-:Y:S01]  /*9630*/  SEL R5, RZ, 0x80, P2 ;  /* 0x00000080ff057807 */ /* 0x000fe20001000000 */
[----:B------:R0:W2:Y:S03]  /*9640*/  SHFL.IDX PT, R9, R3, RZ, 0x181f ;  /* 0x00181fff03097589 */ /* 0x0000a600000e0000 */
[----:B------:R-:W-:Y:S01]  /*9650*/  LOP3.LUT R25, R24, R5, RZ, 0xfc, !PT ;  /* 0x0000000518197212 */ /* 0x000fe200078efcff */
[----:B------:R-:W-:Y:S06]  /*9660*/  @P0 BRA `(.L_x_3637) ;  /* 0x00000000007c0947 */ /* 0x000fec0003800000 */
[----:B------:R-:W-:Y:S02]  /*9670*/  ISETP.GE.AND P2, PT, R189, UR14, PT ;  /* 0x0000000ebd007c0c */ /* 0x000fe4000bf46270 */
[----:B------:R-:W-:Y:S02]  /*9680*/  ISETP.GE.AND P1, PT, R2, UR14, PT ;  /* 0x0000000e02007c0c */ /* 0x000fe4000bf26270 */
[----:B------:R-:W-:Y:S02]  /*9690*/  ISETP.GE.AND P5, PT, R188, UR14, PT ;  /* 0x0000000ebc007c0c */ /* 0x000fe4000bfa6270 */
[----:B------:R-:W-:-:S07]  /*96a0*/  ISETP.GE.AND P3, PT, R187, UR14, PT ;  /* 0x0000000ebb007c0c */ /* 0x000fce000bf66270 */
[CC--:B-1----:R-:W-:Y:S02]  /*96b0*/  @!P2 LEA R10, P0, R189.reuse, R8.reuse, 0x1 ;  /* 0x00000008bd0aa211 */ /* 0x0c2fe400078008ff */
[----:B--2---:R-:W-:Y:S02]  /*96c0*/  @!P1 IMAD.WIDE R4, R2, 0x2, R8 ;  /* 0x0000000202049825 */ /* 0x004fe400078e0208 */
[----:B------:R-:W-:Y:S02]  /*96d0*/  @!P2 LEA.HI.X R11, R189, R9, R204, 0x1, P0 ;  /* 0x00000009bd0ba211 */ /* 0x000fe400000f0ccc */
[----:B------:R-:W-:Y:S01]  /*96e0*/  @!P5 LEA R12, P4, R188, R8, 0x1 ;  /* 0x00000008bc0cd211 */ /* 0x000fe200078808ff */
[----:B------:R-:W-:Y:S01]  /*96f0*/  @!P1 ST.E.128 desc[UR40][R4.64], RZ ;  /* 0x000000ff04009985 */ /* 0x000fe2000c101d28 */
[----:B------:R-:W-:Y:S02]  /*9700*/  ISETP.GE.AND P1, PT, R185, UR14, PT ;  /* 0x0000000eb9007c0c */ /* 0x000fe4000bf26270 */
[----:B------:R-:W-:Y:S01]  /*9710*/  LOP3.LUT P0, RZ, R24, 0x40, RZ, 0xc0, !PT ;  /* 0x0000004018ff7812 */ /* 0x000fe2000780c0ff */
[----:B------:R1:W-:Y:S01]  /*9720*/  @!P2 ST.E.128 desc[UR40][R10.64], RZ ;  /* 0x000000ff0a00a985 */ /* 0x0003e2000c101d28 */
[----:B------:R-:W-:-:S02]  /*9730*/  ISETP.GE.AND P2, PT, R186, UR14, PT ;  /* 0x0000000eba007c0c */ /* 0x000fc4000bf46270 */
[-C--:B------:R-:W-:Y:S02]  /*9740*/  @!P5 LEA.HI.X R13, R188, R9.reuse, R203, 0x1, P4 ;  /* 0x00000009bc0dd211 */ /* 0x080fe400020f0ccb */
[----:B------:R-:W-:Y:S02]  /*9750*/  LOP3.LUT P4, RZ, R25, 0x80, RZ, 0xc0, !PT ;  /* 0x0000008019ff7812 */ /* 0x000fe4000788c0ff */
[CC--:B------:R-:W-:Y:S01]  /*9760*/  @!P3 LEA R14, P6, R187.reuse, R8.reuse, 0x1 ;  /* 0x00000008bb0eb211 */ /* 0x0c0fe200078c08ff */
[----:B------:R3:W-:Y:S03]  /*9770*/  @!P5 ST.E.128 desc[UR40][R12.64], RZ ;  /* 0x000000ff0c00d985 */ /* 0x0007e6000c101d28 */
[----:B------:R-:W-:Y:S02]  /*9780*/  @!P3 LEA.HI.X R15, R187, R9, R202, 0x1, P6 ;  /* 0x00000009bb0fb211 */ /* 0x000fe400030f0cca */
[----:B-1----:R-:W-:-:S02]  /*9790*/  @!P1 LEA R10, P6, R185, R8, 0x1 ;  /* 0x00000008b90a9211 */ /* 0x002fc400078c08ff */
[-C--:B------:R-:W-:Y:S01]  /*97a0*/  @!P2 LEA R4, P5, R186, R8.reuse, 0x1 ;  /* 0x00000008ba04a211 */ /* 0x080fe200078a08ff */
[----:B------:R3:W-:Y:S01]  /*97b0*/  @!P3 ST.E.128 desc[UR40][R14.64], RZ ;  /* 0x000000ff0e00b985 */ /* 0x0007e2000c101d28 */
[-C--:B------:R-:W-:Y:S02]  /*97c0*/  @P0 LEA R20, P3, R194, R8.reuse, 0x1 ;  /* 0x00000008c2140211 */ /* 0x080fe400078608ff */
[-C--:B------:R-:W-:Y:S02]  /*97d0*/  @!P2 LEA.HI.X R5, R186, R9.reuse, R201, 0x1, P5 ;  /* 0x00000009ba05a211 */ /* 0x080fe400028f0cc9 */
[----:B------:R-:W-:Y:S02]  /*97e0*/  @P4 LEA R8, P5, R193, R8, 0x1 ;  /* 0x00000008c1084211 */ /* 0x000fe400078a08ff */
[-C--:B------:R-:W-:Y:S01]  /*97f0*/  @!P1 LEA.HI.X R11, R185, R9.reuse, R200, 0x1, P6 ;  /* 0x00000009b90b9211 */ /* 0x080fe200030f0cc8 */
[----:B------:R3:W-:Y:S01]  /*9800*/  @!P2 ST.E.128 desc[UR40][R4.64], RZ ;  /* 0x000000ff0400a985 */ /* 0x0007e2000c101d28 */
[----:B------:R-:W-:-:S02]  /*9810*/  @P0 LEA.HI.X R21, R194, R9, R199, 0x1, P3 ;  /* 0x00000009c2150211 */ /* 0x000fc400018f0cc7 */
[----:B------:R-:W-:Y:S01]  /*9820*/  @P4 LEA.HI.X R9, R193, R9, R198, 0x1, P5 ;  /* 0x00000009c1094211 */ /* 0x000fe200028f0cc6 */
[----:B------:R3:W-:Y:S04]  /*9830*/  @!P1 ST.E.128 desc[UR40][R10.64], RZ ;  /* 0x000000ff0a009985 */ /* 0x0007e8000c101d28 */
[----:B------:R3:W-:Y:S04]  /*9840*/  @P0 ST.E.128 desc[UR40][R20.64], RZ ;  /* 0x000000ff14000985 */ /* 0x0007e8000c101d28 */
[----:B------:R3:W-:Y:S02]  /*9850*/  @P4 ST.E.128 desc[UR40][R8.64], RZ ;  /* 0x000000ff08004985 */ /* 0x0007e4000c101d28 */
.L_x_3637:
[----:B------:R-:W-:Y:S05]  /*9860*/  BSYNC B1 ;  /* 0x0000000000017941 */ /* 0x000fea0003800000 */
.L_x_3636:
[----:B------:R-:W-:Y:S01]  /*9870*/  VIADD R0, R0, 0x20 ;  /* 0x0000002000007836 */ /* 0x000fe20000000000 */
[----:B--23--:R2:W3:Y:S04]  /*9880*/  SHFL.IDX PT, R9, R3, 0x1, 0x181f ;  /* 0x00381f0003097f89 */ /* 0x00c4e800000e0000 */
        /* <DEDUP_REMOVED lines=12> */
[----:B------:R1:W-:Y:S01]  /*9950*/  @!P3 ST.E.128 desc[UR40][R4.64], RZ ;  /* 0x000000ff0400b985 */ /* 0x0003e2000c101d28 */
[----:B------:R-:W-:Y:S02]  /*9960*/  ISETP.GE.AND P3, PT, R186, UR14, PT ;  /* 0x0000000eba007c0c */ /* 0x000fe4000bf66270 */
[----:B------:R-:W-:Y:S01]  /*9970*/  @!P5 LEA.HI.X R13, R188, R9, R203, 0x1, P0 ;  /* 0x00000009bc0dd211 */ /* 0x000fe200000f0ccb */
[----:B------:R2:W-:Y:S01]  /*9980*/  @!P2 ST.E.128 desc[UR40][R10.64], RZ ;  /* 0x000000ff0a00a985 */ /* 0x0005e2000c101d28 */
[----:B------:R-:W-:-:S02]  /*9990*/  ISETP.GE.AND P2, PT, R185, UR14, PT ;  /* 0x0000000eb9007c0c */ /* 0x000fc4000bf46270 */
[----:B------:R-:W-:Y:S01]  /*99a0*/  LOP3.LUT P0, RZ, R25, 0x80, RZ, 0xc0, !PT ;  /* 0x0000008019ff7812 */ /* 0x000fe2000780c0ff */
[----:B------:R2:W-:Y:S01]  /*99b0*/  @!P5 ST.E.128 desc[UR40][R12.64], RZ ;  /* 0x000000ff0c00d985 */ /* 0x0005e2000c101d28 */
[----:B------:R-:W-:-:S04]  /*99c0*/  @!P4 LEA R14, P6, R187, R8, 0x1 ;  /* 0x00000008bb0ec211 */ /* 0x000fc800078c08ff */
[----:B------:R-:W-:Y:S02]  /*99d0*/  @!P4 LEA.HI.X R15, R187, R9, R202, 0x1, P6 ;  /* 0x00000009bb0fc211 */ /* 0x000fe400030f0cca */
[----:B------:R-:W-:-:S03]  /*99e0*/  @!P3 LEA R20, P5, R186, R8, 0x1 ;  /* 0x00000008ba14b211 */ /* 0x000fc600078a08ff */
[----:B------:R2:W-:Y:S01]  /*99f0*/  @!P4 ST.E.128 desc[UR40][R14.64], RZ ;  /* 0x000000ff0e00c985 */ /* 0x0005e2000c101d28 */
[-C--:B-1----:R-:W-:Y:S02]  /*9a00*/  @!P2 LEA R4, P6, R185, R8.reuse, 0x1 ;  /* 0x00000008b904a211 */ /* 0x082fe400078c08ff */
        /* <DEDUP_REMOVED lines=10> */
.L_x_3632:
[----:B------:R-:W-:Y:S05]  /*9ab0*/  BSYNC B0 ;  /* 0x0000000000007941 */ /* 0x000fea0003800000 */
.L_x_3626:
[----:B------:R-:W-:Y:S02]  /*9ac0*/  ULDC UR4, c[0x0][0xc3c] ;  /* 0x00030f0000047ab9 */ /* 0x000fe40000000800 */
[----:B------:R-:W-:-:S13]  /*9ad0*/  ISETP.GE.AND P0, PT, R7, UR4, PT ;  /* 0x0000000407007c0c */ /* 0x000fda000bf06270 */
[----:B------:R-:W-:Y:S05]  /*9ae0*/  @!P0 BRA `(.L_x_3638) ;  /* 0xffffff7400588947 */ /* 0x000fea000383ffff */
[----:B------:R-:W-:Y:S05]  /*9af0*/  EXIT ;  /* 0x000000000000794d */ /* 0x000fea0003800000 */
.L_x_3593:
[----:B------:R-:W-:-:S08]  /*9b00*/  NOP ;  /* 0x0000000000007918 */ /* 0x000fd00000000000 */
[----:B------:R-:W0:-:S00]  /*9b10*/  USETMAXREG.DEALLOC.CTAPOOL 0x18 ;  /* 0x00000018000079c8 */ /* 0x000e0000080e0500 */
[----:B0-----:R-:W-:-:S06]  /*9b20*/  LOP3.LUT R0, R0, 0x3, RZ, 0xc0, !PT ;  /* 0x0000000300007812 */ /* 0x001fcc00078ec0ff */
[----:B------:R-:W0:Y:S02]  /*9b30*/  SHFL.IDX PT, R0, R0, RZ, 0x1f ;  /* 0x00001fff00007589 */ /* 0x000e2400000e0000 */
[----:B0-----:R-:W-:Y:S01]  /*9b40*/  ISETP.NE.AND P0, PT, R0, RZ, PT ;  /* 0x000000ff0000720c */ /* 0x001fe20003f05270 */
[----:B------:R-:W-:-:S03]  /*9b50*/  IMAD.MOV.U32 R0, RZ, RZ, RZ ;  /* 0x000000ffff007224 */ /* 0x000fc600078e00ff */
[----:B------:R-:W-:-:S05]  /*9b60*/  P2R R2, PR, RZ, 0x1 ;  /* 0x00000001ff027803 */ /* 0x000fca0000000000 */
[----:B------:R0:W-:Y:S04]  /*9b70*/  STL [R1+0x58], R2 ;  /* 0x0000580201007387 */ /* 0x0001e80000100800 */
        /* <DEDUP_REMOVED lines=8> */
.L_x_3639:
        /* <DEDUP_REMOVED lines=42> */
.L_x_3645:
        /* <DEDUP_REMOVED lines=12> */
.L_x_3644:
[----:B------:R-:W-:Y:S05]  /*9f60*/  BSYNC B0 ;  /* 0x0000000000007941 */ /* 0x000fea0003800000 */
.L_x_3643:
        /* <DEDUP_REMOVED lines=22> */
.L_x_3641:
        /* <DEDUP_REMOVED lines=16> */
.L_x_3646:
[----:B-1----:R-:W-:Y:S01]  /*a1d0*/  IMAD R16, R16, UR5, R7 ;  /* 0x0000000510107c24 */ /* 0x002fe2000f8e0207 */
[----:B------:R-:W-:Y:S01]  /*a1e0*/  IABS R6, R0 ;  /* 0x0000000000067213 */ /* 0x000fe20000000000 */
[----:B------:R-:W-:Y:S02]  /*a1f0*/  IMAD R7, R11, R4, RZ ;  /* 0x000000040b077224 */ /* 0x000fe400078e02ff */
[----:B0-----:R-:W-:Y:S02]  /*a200*/  IMAD.MOV.U32 R2, RZ, RZ, RZ ;  /* 0x000000ffff027224 */ /* 0x001fe400078e00ff */
[----:B------:R-:W-:Y:S02]  /*a210*/  IMAD.MOV R6, RZ, RZ, -R6 ;  /* 0x000000ffff067224 */ /* 0x000fe400078e0a06 */
[----:B------:R-:W-:Y:S01]  /*a220*/  IMAD.HI.U32 R2, R3, R7, R2 ;  /* 0x0000000703027227 */ /* 0x000fe200078e0002 */
[----:B------:R-:W-:-:S03]  /*a230*/  IADD3 R7, -R16, UR6, RZ ;  /* 0x0000000610077c10 */ /* 0x000fc6000fffe1ff */
[----:B------:R-:W-:Y:S01]  /*a240*/  VIADD R19, R19, UR4 ;  /* 0x0000000413137c36 */ /* 0x000fe20008000000 */
        /* <DEDUP_REMOVED lines=17> */
.L_x_3642:
[----:B------:R-:W-:Y:S02]  /*a360*/  IMAD.MOV.U32 R17, RZ, RZ, RZ ;  /* 0x000000ffff117224 */ /* 0x000fe400078e00ff */
[----:B------:R-:W-:Y:S02]  /*a370*/  IMAD.U32 R16, RZ, RZ, UR6 ;  /* 0x00000006ff107e24 */ /* 0x000fe4000f8e00ff */
[----:B------:R-:W-:-:S07]  /*a380*/  IMAD.MOV.U32 R18, RZ, RZ, RZ ;  /* 0x000000ffff127224 */ /* 0x000fce00078e00ff */
.L_x_3647:
[----:B------:R-:W-:-:S13]  /*a390*/  ISETP.NE.AND P0, PT, R5, RZ, PT ;  /* 0x000000ff0500720c */ /* 0x000fda0003f05270 */
[----:B------:R-:W0:Y:S01]  /*a3a0*/  @!P0 S2R R3, SR_CgaCtaId ;  /* 0x0000000000038919 */ /* 0x000e220000008800 */
[----:B------:R-:W-:-:S04]  /*a3b0*/  @!P0 MOV R0, 0x400 ;  /* 0x0000040000008802 */ /* 0x000fc80000000f00 */
[----:B0-----:R-:W-:-:S05]  /*a3c0*/  @!P0 LEA R0, R3, R0, 0x18 ;  /* 0x0000000003008211 */ /* 0x001fca00078ec0ff */
[----:B------:R0:W-:Y:S01]  /*a3d0*/  @!P0 STS.128 [R0+0x28cd0], R16 ;  /* 0x028cd01000008388 */ /* 0x0001e20000000c00 */
[----:B------:R-:W-:Y:S06]  /*a3e0*/  BAR.ARV 0x5, 0x180 ;  /* 0x0146000000007b1d */ /* 0x000fec0000002000 */
.L_x_3640:
        /* <DEDUP_REMOVED lines=16> */
[----:B------:R-:W-:-:S04]  /*a4f0*/  LOP3.LUT R2, R0, 0x1f8, RZ, 0xc0, !PT ;  /* 0x000001f800027812 */ /* 0x000fc800078ec0ff */
        /* <DEDUP_REMOVED lines=8> */
[----:B------:R0:W-:Y:S01]  /*a580*/  STL [R1+0x4], R4 ;  /* 0x0000040401007387 */ /* 0x0001e20000100800 */
[----:B------:R-:W-:-:S03]  /*a590*/  IMAD.MOV.U32 R0, RZ, RZ, 0x1 ;  /* 0x00000001ff007424 */ /* 0x000fc600078e00ff */
[----:B------:R0:W-:Y:S04]  /*a5a0*/  STL [R1+0x50], R2 ;  /* 0x0000500201007387 */ /* 0x0001e80000100800 */
[----:B------:R0:W-:Y:S04]  /*a5b0*/  STL [R1+0x8], RZ ;  /* 0x000008ff01007387 */ /* 0x0001e80000100800 */
[----:B------:R0:W-:Y:S04]  /*a5c0*/  STL [R1+0x10], R0 ;  /* 0x0000100001007387 */ /* 0x0001e80000100800 */
[----:B------:R0:W-:Y:S02]  /*a5d0*/  STL [R1+0x3c], RZ ;  /* 0x00003cff01007387 */ /* 0x0001e40000100800 */
.L_x_3766:
[----:B012---:R-:W0:Y:S02]  /*a5e0*/  LDC.64 R2, c[0x0][0xc88] ;  /* 0x00032200ff027b82 */ /* 0x007e240000000a00 */
[----:B0-----:R-:W-:-:S05]  /*a5f0*/  IMAD.WIDE R2, R19, 0x4, R2 ;  /* 0x0000000413027825 */ /* 0x001fca00078e0202 */
[----:B------:R-:W2:Y:S01]  /*a600*/  LDG.E R11, desc[UR40][R2.64] ;  /* 0x00000028020b7981 */ /* 0x000ea2000c1e1900 */
[----:B------:R-:W-:Y:S05]  /*a610*/  YIELD ;  /* 0x0000000000007946 */ /* 0x000fea0003800000 */
[----:B------:R-:W-:Y:S01]  /*a620*/  ULDC.64 UR4, c[0x0][0xa28] ;  /* 0x00028a0000047ab9 */ /* 0x000fe20000000a00 */
[----:B---3--:R-:W-:Y:S01]  /*a630*/  IMAD.MOV.U32 R0, RZ, RZ, RZ ;  /* 0x000000ffff007224 */ /* 0x008fe200078e00ff */
        /* <DEDUP_REMOVED lines=14> */
[----:B-----5:R1:W5:Y:S01]  /*a720*/  @P0 LDG.E R0, desc[UR40][R2.64] ;  /* 0x0000002802000981 */ /* 0x020362000c1e1900 */
[----:B------:R-:W-:Y:S01]  /*a730*/  ISETP.NE.AND.EX P1, PT, RZ, UR5, PT, P1 ;  /* 0x00000005ff007c0c */ /* 0x000fe2000bf25310 */
[----:B------:R-:W-:Y:S01]  /*a740*/  IMAD.MOV.U32 R8, RZ, RZ, RZ ;  /* 0x000000ffff087224 */ /* 0x000fe200078e00ff */
        /* <DEDUP_REMOVED lines=29> */
[----:B------:R-:W2:Y:S04]  /*a920*/  LDG.E R7, desc[UR40][R2.64] ;  /* 0x0000002802077981 */ /* 0x000ea8000c1e1900 */
[----:B------:R-:W2:Y:S02]  /*a930*/  LDG.E R2, desc[UR40][R2.64+0x4] ;  /* 0x0000042802027981 */ /* 0x000ea4000c1e1900 */
[----:B--2---:R-:W-:-:S05]  /*a940*/  IMAD.IADD R2, R2, 0x1, -R7 ;  /* 0x0000000102027824 */ /* 0x004fca00078e0a07 */
[----:B------:R1:W-:Y:S02]  /*a950*/  STL [R1+0x38], R2 ;  /* 0x0000380201007387 */ /* 0x0003e40000100800 */
.L_x_3649:
        /* <DEDUP_REMOVED lines=8> */
[----:B------:R-:W-:-:S04]  /*a9e0*/  IADD3 R6, P0, R10, UR4, RZ ;  /* 0x000000040a067c10 */ /* 0x000fc8000ff1e0ff */
[----:B------:R-:W-:-:S05]  /*a9f0*/  IADD3.X R7, R9, UR5, RZ, P0, !PT ;  /* 0x0000000509077c10 */ /* 0x000fca00087fe4ff */
[----:B------:R1:W5:Y:S01]  /*aa00*/  LDG.E R6, desc[UR40][R6.64] ;  /* 0x0000002806067981 */ /* 0x000362000c1e1900 */
[----:B------:R-:W-:Y:S05]  /*aa10*/  BRA `(.L_x_3651) ;  /* 0x0000000000107947 */ /* 0x000fea0003800000 */
.L_x_3650:
[----:B------:R-:W-:Y:S05]  /*aa20*/  @!P0 BRA `(.L_x_3651) ;  /* 0x00000000000c8947 */ /* 0x000fea0003800000 */
[----:B------:R-:W2:Y:S04]  /*aa30*/  LDG.E R6, desc[UR40][R4.64] ;  /* 0x0000002804067981 */ /* 0x000ea8000c1e1900 */
[----:B------:R-:W2:Y:S02]  /*aa40*/  LDG.E R4, desc[UR40][R4.64+0x4] ;  /* 0x0000042804047981 */ /* 0x000ea4000c1e1900 */
[----:B--2---:R-:W-:-:S07]  /*aa50*/  IMAD.IADD R6, R4, 0x1, -R6 ;  /* 0x0000000104067824 */ /* 0x004fce00078e0a06 */
.L_x_3651:
        /* <DEDUP_REMOVED lines=16> */
[----:B------:R-:W3:Y:S01]  /*ab60*/  LDC.64 R2, c[0x0][0xc60] ;  /* 0x00031800ff027b82 */ /* 0x000ee20000000a00 */
[----:B------:R-:W2:Y:S02]  /*ab70*/  FLO.U32 R0, UR4 ;  /* 0x0000000400007d00 */ /* 0x000ea400080e0000 */
[----:B--2---:R-:W-:-:S06]  /*ab80*/  ISETP.EQ.U32.AND P0, PT, R0, R5, PT ;  /* 0x000000050000720c */ /* 0x004fcc0003f02070 */
[----:B------:R-:W3:Y:S07]  /*ab90*/  POPC R5, UR4 ;  /* 0x0000000400057d09 */ /* 0x000eee0008000000 */
[----:B---3--:R-:W2:Y:S01]  /*aba0*/  @P0 ATOMG.E.ADD.STRONG.GPU PT, R3, desc[UR40][R2.64], R5 ;  /* 0x00000005020309a8 */ /* 0x008ea200081ee1e8 */
[----:B------:R-:W3:Y:S02]  /*abb0*/  S2R R4, SR_LTMASK ;  /* 0x0000000000047919 */ /* 0x000ee40000003900 */
[----:B---3--:R-:W-:-:S04]  /*abc0*/  LOP3.LUT R4, R4, UR4, RZ, 0xc0, !PT ;  /* 0x0000000404047c12 */ /* 0x008fc8000f8ec0ff */
[----:B-1----:R-:W1:Y:S01]  /*abd0*/  POPC R7, R4 ;  /* 0x0000000400077309 */ /* 0x002e620000000000 */
[----:B--2---:R-:W1:Y:S02]  /*abe0*/  SHFL.IDX PT, R0, R3, R0, 0x1f ;  /* 0x00001f0003007589 */ /* 0x004e6400000e0000 */
[----:B-1----:R-:W-:Y:S01]  /*abf0*/  IADD3 R16, R0, UR37, R7 ;  /* 0x0000002500107c10 */ /* 0x002fe2000fffe007 */
[----:B------:R-:W-:Y:S06]  /*ac00*/  BRA `(.L_x_3654) ;  /* 0x0000004c00687947 */ /* 0x000fec0003800000 */
.L_x_3653:
        /* <DEDUP_REMOVED lines=21> */
.L_x_3656:
[----:B------:R-:W-:Y:S05]  /*ad60*/  BSYNC B6 ;  /* 0x0000000000067941 */ /* 0x000fea0003800000 */
.L_x_3655:
        /* <DEDUP_REMOVED lines=21> */
.L_x_3659:
        /* <DEDUP_REMOVED lines=16> */
.L_x_3658:
[----:B------:R-:W-:Y:S05]  /*afc0*/  BSYNC B6 ;  /* 0x0000000000067941 */ /* 0x000fea0003800000 */
.L_x_3657:
[----:B------:R-:W2:Y:S01]  /*afd0*/  LDL.LU R2, [R1] ;  /* 0x0000000001027983 */ /* 0x000ea20000300800 */
[----:B------:R-:W-:-:S03]  /*afe0*/  ULDC.64 UR4, c[0x0][0x9f8] ;  /* 0x00027e0000047ab9 */ /* 0x000fc60000000a00 */
[----:B------:R-:W3:Y:S04]  /*aff0*/  LDL.LU R4, [R1+0x14] ;  /* 0x0000140001047983 */ /* 0x000ee80000300800 */
[----:B-1----:R-:W4:Y:S01]  /*b000*/  LDL R7, [R1+0xc] ;  /* 0x00000c0001077983 */ /* 0x002f220000100800 */
        /* <DEDUP_REMOVED lines=22> */
.L_x_3783:
[----:B------:R-:W-:Y:S01]  /*b170*/  PLOP3.LUT P1, PT, PT, PT, PT, 0x8, 0x0 ;  /* 0x000000000000781c */ /* 0x000fe20003f2e170 */
[----:B------:R3:W-:Y:S01]  /*b180*/  STL [R1], R0 ;  /* 0x0000000001007387 */ /* 0x0007e20000100800 */
[----:B--2---:R-:W-:Y:S02]  /*b190*/  ISETP.NE.AND P0, PT, R14, RZ, PT ;  /* 0x000000ff0e00720c */ /* 0x004fe40003f05270 */
[----:B---3--:R-:W-:-:S05]  /*b1a0*/  P2R R0, PR, RZ, 0x2 ;  /* 0x00000002ff007803 */ /* 0x008fca0000000000 */
[----:B------:R2:W-:Y:S06]  /*b1b0*/  STL [R1+0x18], R0 ;  /* 0x0000180001007387 */ /* 0x0005ec0000100800 */
[----:B------:R-:W-:Y:S05]  /*b1c0*/  @P0 BRA `(.L_x_3661) ;  /* 0x00000004001c0947 */ /* 0x000fea0003800000 */
[----:B------:R-:W-:-:S03]  /*b1d0*/  UMOV UR4, 0xffffffff ;  /* 0xffffffff00047882 */ /* 0x000fc60000000000 */
[----:B------:R-:W-:Y:S05]  /*b1e0*/  BRA.DIV UR4, `(.L_x_3662) ;  /* 0x0000005a04447947 */ /* 0x000fea000b800000 */
[----:B------:R-:W-:-:S13]  /*b1f0*/  ELECT P6, URZ, PT ;  /* 0x00000000003f782f */ /* 0x000fda00038c0000 */
.L_x_3786:
[----:B------:R-:W-:Y:S05]  /*b200*/  @!P6 BRA `(.L_x_3661) ;  /* 0x00000004000ce947 */ /* 0x000fea0003800000 */
[----:B------:R3:W-:Y:S01]  /*b210*/  STL [R1+0x40], R9 ;  /* 0x0000400901007387 */ /* 0x0007e20000100800 */
[----:B------:R-:W-:-:S04]  /*b220*/  ISETP.NE.U32.AND P0, PT, R2, RZ, PT ;  /* 0x000000ff0200720c */ /* 0x000fc80003f05070 */
[----:B------:R-:W-:-:S13]  /*b230*/  ISETP.NE.AND.EX P0, PT, R3, RZ, PT, P0 ;  /* 0x000000ff0300720c */ /* 0x000fda0003f05300 */
[----:B---3--:R-:W-:Y:S05]  /*b240*/  @!P0 BRA `(.L_x_3663) ;  /* 0x0000000000508947 */ /* 0x008fea0003800000 */
[----:B------:R-:W3:Y:S01]  /*b250*/  LDC R6, c[0x0][0x43c] ;  /* 0x00010f00ff067b82 */ /* 0x000ee20000000800 */
[----:B--2---:R-:W-:Y:S01]  /*b260*/  IMAD.MOV.U32 R0, RZ, RZ, R9 ;  /* 0x000000ffff007224 */ /* 0x004fe200078e0009 */
[----:B------:R-:W-:Y:S01]  /*b270*/  ULDC.64 UR4, c[0x0][0x428] ;  /* 0x00010a0000047ab9 */ /* 0x000fe20000000a00 */
[----:B---3--:R-:W-:-:S13]  /*b280*/  ISETP.NE.AND P0, PT, R6, 0x1, PT ;  /* 0x000000010600780c */ /* 0x008fda0003f05270 */
[----:B-1----:R-:W1:Y:S02]  /*b290*/  @P0 LDC.64 R4, c[0x0][0x440] ;  /* 0x00011000ff040b82 */ /* 0x002e640000000a00 */
        /* <DEDUP_REMOVED lines=15> */
.L_x_3663:
[----:B------:R-:W4:Y:S04]  /*b390*/  LDL R7, [R1+0x4] ;  /* 0x0000040001077983 */ /* 0x000f280000100800 */
[----:B--23--:R-:W4:Y:S04]  /*b3a0*/  LDL R0, [R1+0x8] ;  /* 0x0000080001007983 */ /* 0x00cf280000100800 */
[----:B------:R-:W2:Y:S01]  /*b3b0*/  LDL R2, [R1+0x10] ;  /* 0x0000100001027983 */ /* 0x000ea20000100800 */
[----:B----4-:R-:W-:Y:S01]  /*b3c0*/  IMAD R0, R0, 0x8, R7 ;  /* 0x0000000800007824 */ /* 0x010fe200078e0207 */
[----:B--2---:R-:W-:-:S04]  /*b3d0*/  SHF.L.U32 R2, R2, 0x1f, RZ ;  /* 0x0000001f02027819 */ /* 0x004fc800000006ff */
[----:B------:R-:W2:Y:S02]  /*b3e0*/  SYNCS.PHASECHK.TRANS64.TRYWAIT P0, [R0+URZ+0x28c40], R2 ;  /* 0x028c4002000075a7 */ /* 0x000ea4000800017f */
[----:B--2---:R-:W-:Y:S05]  /*b3f0*/  @!P0 BRA `(.L_x_3664) ;  /* 0x0000005400e08947 */ /* 0x004fea0003800000 */
.L_x_3787:
        /* <DEDUP_REMOVED lines=11> */
.L_x_3665:
[----:B------:R-:W3:Y:S04]  /*b4b0*/  LDL R5, [R1+0x4] ;  /* 0x0000040001057983 */ /* 0x000ee80000100800 */
[----:B-1----:R-:W3:Y:S04]  /*b4c0*/  LDL R4, [R1+0x8] ;  /* 0x0000080001047983 */ /* 0x002ee80000100800 */
[----:B------:R-:W4:Y:S04]  /*b4d0*/  LDL R6, [R1+0x40] ;  /* 0x0000400001067983 */ /* 0x000f280000100800 */
[----:B------:R-:W5:Y:S04]  /*b4e0*/  LDL R3, [R1+0x1c] ;  /* 0x00001c0001037983 */ /* 0x000f680000100800 */
[----:B--2---:R-:W2:Y:S01]  /*b4f0*/  LDL R2, [R1] ;  /* 0x0000000001027983 */ /* 0x004ea20000100800 */
[----:B------:R-:W-:Y:S01]  /*b500*/  R2UR UR9, R0 ;  /* 0x00000000000972ca */ /* 0x000fe200000e0000 */
[----:B------:R-:W-:Y:S01]  /*b510*/  UIADD3 UR6, UP0, UR38, 0x370, URZ ;  /* 0x0000037026067890 */ /* 0x000fe2000ff1e03f */
[----:B------:R-:W-:-:S02]  /*b520*/  R2UR UR12, R18 ;  /* 0x00000000120c72ca */ /* 0x000fc400000e0000 */
[----:B------:R-:W-:Y:S01]  /*b530*/  PLOP3.LUT P0, PT, PT, PT, PT, 0x80, 0x0 ;  /* 0x000000000000781c */ /* 0x000fe20003f0f070 */
[----:B------:R-:W-:-:S08]  /*b540*/  UIADD3.X UR7, URZ, UR39, URZ, UP0, !UPT ;  /* 0x000000273f077290 */ /* 0x000fd000087fe43f */
[----:B------:R-:W-:Y:S01]  /*b550*/  UIADD3 UR9, UR9, 0x28c30, URZ ;  /* 0x00028c3009097890 */ /* 0x000fe2000fffe03f */
[----:B------:R-:W-:Y:S01]  /*b560*/  UMOV UR5, 0x14f00000 ;  /* 0x14f0000000057882 */ /* 0x000fe20000000000 */
[----:B------:R-:W-:Y:S01]  /*b570*/  UMOV UR10, URZ ;  /* 0x0000003f000a7c82 */ /* 0x000fe20008000000 */
[----:B---3--:R-:W-:Y:S01]  /*b580*/  IMAD R0, R4, 0x2000, R5 ;  /* 0x0000200004007824 */ /* 0x008fe200078e0205 */
[----:B----4-:R-:W-:-:S04]  /*b590*/  R2UR UR11, R6 ;  /* 0x00000000060b72ca */ /* 0x010fc800000e0000 */
[----:B------:R-:W-:Y:S02]  /*b5a0*/  R2UR UR8, R0 ;  /* 0x00000000000872ca */ /* 0x000fe400000e0000 */
[----:B-----5:R-:W-:Y:S02]  /*b5b0*/  R2UR UR4, R3 ;  /* 0x00000000030472ca */ /* 0x020fe400000e0000 */
[----:B--2---:R-:W-:Y:S02]  /*b5c0*/  R2UR UR13, R2 ;  /* 0x00000000020d72ca */ /* 0x004fe400000e0000 */
[----:B------:R-:W-:-:S07]  /*b5d0*/  P2R R0, PR, RZ, 0x1 ;  /* 0x00000001ff007803 */ /* 0x000fce0000000000 */
[----:B------:R-:W-:Y:S02]  /*b5e0*/  UIADD3 UR8, UR8, 0x22400, URZ ;  /* 0x0002240008087890 */ /* 0x000fe4000fffe03f */
[----:B------:R-:W-:Y:S01]  /*b5f0*/  ULEA UR11, UR11, UR4, 0x6 ;  /* 0x000000040b0b7291 */ /* 0x000fe2000f8e303f */
[----:B------:R3:W-:Y:S02]  /*b600*/  STL [R1+0x18], R0 ;  /* 0x0000180001007387 */ /* 0x0007e40000100800 */
[----:B------:R-:W-:-:S06]  /*b610*/  UMOV UR4, 0x0 ;  /* 0x0000000000047882 */ /* 0x000fcc0000000000 */
[----:B------:R3:W-:Y:S01]  /*b620*/  UTMALDG.4D [UR8], [UR6], desc[UR4] ;  /* 0x00000408060075b4 */ /* 0x0007e20008019000 */
[----:B------:R-:W-:Y:S02]  /*b630*/  NOP ;  /* 0x0000000000007918 */ /* 0x000fe40000000000 */
.L_x_3661:
[----:B------:R-:W4:Y:S04]  /*b640*/  LDL R2, [R1+0x4] ;  /* 0x0000040001027983 */ /* 0x000f280000100800 */
[----:B------:R-:W2:Y:S04]  /*b650*/  LDL.LU R3, [R1+0x2c] ;  /* 0x00002c0001037983 */ /* 0x000ea80000300800 */
[----:B------:R-:W5:Y:S04]  /*b660*/  LDL.LU R5, [R1+0x20] ;  /* 0x0000200001057983 */ /* 0x000f680000300800 */
[----:B-1----:R-:W5:Y:S01]  /*b670*/  LDL.LU R4, [R1+0x34] ;  /* 0x0000340001047983 */ /* 0x002f620000300800 */
[----:B------:R-:W-:Y:S05]  /*b680*/  WARPSYNC.ALL ;  /* 0x0000000000007948 */ /* 0x000fea0003800000 */
[----:B---3--:R-:W-:Y:S01]  /*b690*/  ULDC.64 UR4, c[0x0][0x298] ;  /* 0x0000a60000047ab9 */ /* 0x008fe20000000a00 */
[----:B------:R-:W-:Y:S01]  /*b6a0*/  ULDC.64 UR6, c[0x0][0xa00] ;  /* 0x0002800000067ab9 */ /* 0x000fe20000000a00 */
[----:B------:R-:W-:Y:S01]  /*b6b0*/  BSSY B6, `(.L_x_3666) ;  /* 0x0000024000067945 */ /* 0x000fe20003800000 */
[----:B------:R-:W-:Y:S01]  /*b6c0*/  BAR.SYNC.DEFER_BLOCKING 0x8, 0x100 ;  /* 0x0204000000007b1d */ /* 0x000fe20000010000 */
[----:B------:R-:W-:-:S04]  /*b6d0*/  ISETP.NE.U32.AND P0, PT, RZ, UR6, PT ;  /* 0x00000006ff007c0c */ /* 0x000fc8000bf05070 */
[----:B------:R-:W-:Y:S01]  /*b6e0*/  ISETP.NE.AND.EX P0, PT, RZ, UR7, PT, P0 ;  /* 0x00000007ff007c0c */ /* 0x000fe2000bf05300 */
[----:B----4-:R-:W-:Y:S01]  /*b6f0*/  VIADD R2, R2, 0x20400 ;  /* 0x0002040002027836 */ /* 0x010fe20000000000 */
[----:B--2---:R-:W-:-:S04]  /*b700*/  SHF.R.S32.HI R0, RZ, 0x1f, R3 ;  /* 0x0000001fff007819 */ /* 0x004fc80000011403 */
[----:B------:R-:W-:Y:S02]  /*b710*/  LOP3.LUT P1, RZ, R2, 0x3ff, RZ, 0xc0, !PT ;  /* 0x000003ff02ff7812 */ /* 0x000fe4000782c0ff */
[----:B-----5:R-:W-:Y:S01]  /*b720*/  SEL R5, R5, RZ, !P0 ;  /* 0x000000ff05057207 */ /* 0x020fe20004000000 */
[----:B------:R-:W-:Y:S01]  /*b730*/  IMAD R0, R0, UR4, RZ ;  /* 0x0000000400007c24 */ /* 0x000fe2000f8e02ff */
[----:B------:R-:W-:-:S03]  /*b740*/  SEL R4, R4, RZ, !P0 ;  /* 0x000000ff04047207 */ /* 0x000fc60004000000 */
        /* <DEDUP_REMOVED lines=26> */
.L_x_3667:
[----:B------:R-:W-:Y:S05]  /*b8f0*/  BSYNC B6 ;  /* 0x0000000000067941 */ /* 0x000fea0003800000 */
.L_x_3666:
[----:B--2---:R-:W2:Y:S01]  /*b900*/  LDL.LU R5, [R1+0x2c] ;  /* 0x00002c0001057983 */ /* 0x004ea20000300800 */
[----:B------:R-:W-:Y:S01]  /*b910*/  ULDC.64 UR4, c[0x0][0x2d8] ;  /* 0x0000b60000047ab9 */ /* 0x000fe20000000a00 */
[----:B------:R-:W1:Y:S01]  /*b920*/  LDC R7, c[0x0][0x448] ;  /* 0x00011200ff077b82 */ /* 0x000e620000000800 */
[----:B------:R-:W-:Y:S01]  /*b930*/  ULDC UR6, c[0x0][0x2b8] ;  /* 0x0000ae0000067ab9 */ /* 0x000fe20000000800 */
[----:B------:R-:W2:Y:S04]  /*b940*/  LDL.LU.64 R2, [R1+0x48] ;  /* 0x0000480001027983 */ /* 0x000ea80000300a00 */
[----:B------:R-:W3:Y:S04]  /*b950*/  LDL.LU R0, [R1+0x34] ;  /* 0x0000340001007983 */ /* 0x000ee80000300800 */
[----:B------:R-:W4:Y:S04]  /*b960*/  LDL.LU R6, [R1+0x54] ;  /* 0x0000540001067983 */ /* 0x000f280000300800 */
[----:B------:R-:W4:Y:S04]  /*b970*/  LDL.LU R4, [R1+0x20] ;  /* 0x0000200001047983 */ /* 0x000f280000300800 */
[----:B------:R0:W5:Y:S01]  /*b980*/  LDL R9, [R1+0x50] ;  /* 0x0000500001097983 */ /* 0x0001620000100800 */
[----:B-1----:R-:W-:Y:S01]  /*b990*/  ISETP.NE.AND P0, PT, R7, 0x1, PT ;  /* 0x000000010700780c */ /* 0x002fe20003f05270 */
[----:B------:R-:W1:Y:S02]  /*b9a0*/  S2R R8, SR_TID.X ;  /* 0x0000000000087919 */ /* 0x000e640000002100 */
[C---:B-1----:R-:W-:Y:S01]  /*b9b0*/  IMAD.SHL.U32 R10, R8.reuse, 0x8, RZ ;  /* 0x00000008080a7824 */ /* 0x042fe200078e00ff */
[----:B------:R-:W-:-:S04]  /*b9c0*/  LOP3.LUT R8, R8, 0x7f, RZ, 0xc0, !PT ;  /* 0x0000007f08087812 */ /* 0x000fc800078ec0ff */
[----:B------:R-:W-:Y:S02]  /*b9d0*/  LOP3.LUT R10, R10, 0x38, RZ, 0xc0, !PT ;  /* 0x000000380a0a7812 */ /* 0x000fe400078ec0ff */
[----:B------:R-:W-:Y:S01]  /*b9e0*/  SHF.R.U32.HI R8, RZ, 0x3, R8 ;  /* 0x00000003ff087819 */ /* 0x000fe20000011608 */
[----:B--2---:R-:W-:Y:S02]  /*b9f0*/  IMAD.MOV.U32 R3, RZ, RZ, R5 ;  /* 0x000000ffff037224 */ /* 0x004fe400078e0005 */
[----:B------:R-:W1:Y:S01]  /*ba00*/  S2R R5, SR_TID.X ;  /* 0x0000000000057919 */ /* 0x000e620000002100 */
[----:B---3--:R-:W-:Y:S02]  /*ba10*/  IMAD R0, R0, UR4, RZ ;  /* 0x0000000400007c24 */ /* 0x008fe4000f8e02ff */
[----:B------:R-:W-:-:S04]  /*ba20*/  IMAD.WIDE.U32 R2, R18, UR4, R2 ;  /* 0x0000000412027c25 */ /* 0x000fc8000f8e0002 */
[----:B------:R-:W-:Y:S01]  /*ba30*/  IMAD R0, R18, UR5, R0 ;  /* 0x0000000512007c24 */ /* 0x000fe2000f8e0200 */
[----:B------:R-:W-:-:S03]  /*ba40*/  ULDC.64 UR4, c[0x0][0x2e0] ;  /* 0x0000b80000047ab9 */ /* 0x000fc60000000a00 */
[----:B------:R-:W-:Y:S02]  /*ba50*/  IMAD.IADD R3, R3, 0x1, R0 ;  /* 0x0000000103037824 */ /* 0x000fe400078e0200 */
[----:B----4-:R-:W-:Y:S02]  /*ba60*/  IMAD R0, R6, UR4, RZ ;  /* 0x0000000406007c24 */ /* 0x010fe4000f8e02ff */
[C---:B------:R-:W-:Y:S01]  /*ba70*/  IMAD.WIDE.U32 R2, R4.reuse, UR4, R2 ;  /* 0x0000000404027c25 */ /* 0x040fe2000f8e0002 */
[----:B------:R-:W2:Y:S03]  /*ba80*/  @P0 LDC R6, c[0x0][0x450] ;  /* 0x00011400ff060b82 */ /* 0x000ea60000000800 */
[----:B------:R-:W-:Y:S01]  /*ba90*/  IMAD R0, R4, UR5, R0 ;  /* 0x0000000504007c24 */ /* 0x000fe2000f8e0200 */
[----:B------:R-:W-:Y:S01]  /*baa0*/  ULDC.64 UR4, c[0x0][0x2d0] ;  /* 0x0000b40000047ab9 */ /* 0x000fe20000000a00 */
[----:B------:R-:W3:Y:S02]  /*bab0*/  S2R R4, SR_TID.X ;  /* 0x0000000000047919 */ /* 0x000ee40000002100 */
[----:B------:R-:W-:Y:S01]  /*bac0*/  IMAD.IADD R3, R3, 0x1, R0 ;  /* 0x0000000103037824 */ /* 0x000fe200078e0200 */
[----:B-1----:R-:W-:-:S04]  /*bad0*/  LOP3.LUT R5, R5, 0x7f, RZ, 0xc0, !PT ;  /* 0x0000007f05057812 */ /* 0x002fc800078ec0ff */
[----:B------:R-:W-:Y:S01]  /*bae0*/  SHF.R.U32.HI R5, RZ, 0x3, R5 ;  /* 0x00000003ff057819 */ /* 0x000fe20000011605 */
[----:B---3--:R-:W-:-:S05]  /*baf0*/  IMAD.SHL.U32 R4, R4, 0x10, RZ ;  /* 0x0000001004047824 */ /* 0x008fca00078e00ff */
[----:B------:R-:W-:Y:S02]  /*bb00*/  LOP3.LUT R4, R5, 0x70, R4, 0xf8, !PT ;  /* 0x0000007005047812 */ /* 0x000fe400078ef804 */
[----:B------:R-:W1:Y:S03]  /*bb10*/  @P0 LDC R5, c[0x0][0x44c] ;  /* 0x00011300ff050b82 */ /* 0x000e660000000800 */
[----:B------:R-:W-:-:S04]  /*bb20*/  IMAD R0, R17, 0x40, R4 ;  /* 0x0000004011007824 */ /* 0x000fc800078e0204 */
[----:B------:R-:W-:Y:S02]  /*bb30*/  IMAD.MOV.U32 R4, RZ, RZ, R0 ;  /* 0x000000ffff047224 */ /* 0x000fe400078e0000 */
[----:B-1----:R-:W-:-:S05]  /*bb40*/  @P0 IMAD.HI.U32 R5, R0, R5, RZ ;  /* 0x0000000500050227 */ /* 0x002fca00078e00ff */
[----:B--2---:R-:W-:-:S05]  /*bb50*/  @P0 SHF.R.U32.HI R4, RZ, R6, R5 ;  /* 0x00000006ff040219 */ /* 0x004fca0000011605 */
        /* <DEDUP_REMOVED lines=12> */
[----:B------:R-:W-:Y:S02]  /*bc20*/  ULDC.64 UR4, c[0x0][0x280] ;  /* 0x0000a00000047ab9 */ /* 0x000fe40000000a00 */
[----:B------:R-:W-:Y:S01]  /*bc30*/  LEA R3, P1, R4, UR4, 0x1 ;  /* 0x0000000404037c11 */ /* 0x000fe2000f8208ff */
[----:B------:R-:W-:Y:S01]  /*bc40*/  IMAD.IADD R0, R5, 0x1, R0 ;  /* 0x0000000105007824 */ /* 0x000fe200078e0200 */
[----:B------:R-:W-:Y:S01]  /*bc50*/  UMOV UR4, 0xffffffff ;  /* 0xffffffff00047882 */ /* 0x000fe20000000000 */
[----:B------:R-:W-:-:S03]  /*bc60*/  ISETP.GE.AND P0, PT, R10, UR6, PT ;  /* 0x000000060a007c0c */ /* 0x000fc6000bf06270 */
[----:B------:R-:W-:Y:S01]  /*bc70*/  LEA.HI.X R2, R4, UR5, R0, 0x1, P1 ;  /* 0x0000000504027c11 */ /* 0x000fe200088f0c00 */
[----:B0-----:R-:W-:Y:S09]  /*bc80*/  BRA.DIV UR4, `(.L_x_3668) ;  /* 0x0000004e04d07947 */ /* 0x001ff2000b800000 */
[----:B------:R-:W2:Y:S01]  /*bc90*/  LDL.LU R5, [R1+0x38] ;  /* 0x0000380001057983 */ /* 0x000ea20000300800 */
        /* <DEDUP_REMOVED lines=11> */
[----:B-----5:R0:W-:Y:S02]  /*bd50*/  @!P1 LDGSTS.E.BYPASS.LTC128B.128 [R9+0x20400], desc[UR40][R4.64], !P0 ;  /* 0x2040000004099fae */ /* 0x0201e4000c101d68 */
        /* <DEDUP_REMOVED lines=19> */
[----:B------:R0:W-:Y:S04]  /*be90*/  @!P1 LDGSTS.E.BYPASS.LTC128B.128 [R9+0x21400], desc[UR40][R4.64], !P0 ;  /* 0x2140000004099fae */ /* 0x0001e8000c101d68 */
[----:B01----:R0:W2:Y:S02]  /*bea0*/  SHFL.IDX PT, R4, R2, 0x3, 0x181f ;  /* 0x00781f0002047f89 */ /* 0x0030a400000e0000 */
.L_x_3796:
[----:B------:R1:W5:Y:S01]  /*beb0*/  LDL R8, [R1+0x4] ;  /* 0x0000040001087983 */ /* 0x0003620000100800 */
[----:B------:R-:W-:-:S05]  /*bec0*/  VIADD R17, R17, 0x30 ;  /* 0x0000003011117836 */ /* 0x000fca0000000000 */
[----:B------:R-:W-:-:S13]  /*bed0*/  ISETP.GE.AND P1, PT, R17, R0, PT ;  /* 0x000000001100720c */ /* 0x000fda0003f26270 */
[----:B0-----:R-:W-:-:S05]  /*bee0*/  @!P1 LEA R2, P2, R10, R3, 0x1 ;  /* 0x000000030a029211 */ /* 0x001fca00078408ff */
[----:B--2---:R-:W-:-:S05]  /*bef0*/  @!P1 IMAD.X R3, RZ, RZ, R4, P2 ;  /* 0x000000ffff039224 */ /* 0x004fca00010e0604 */
[----:B------:R-:W-:Y:S01]  /*bf00*/  @!PT LDS RZ, [RZ] ;  /* 0x00000000fffff984 */ /* 0x000fe20000000800 */
[----:B------:R-:W-:Y:S01]  /*bf10*/  @!PT LDS RZ, [RZ] ;  /* 0x00000000fffff984 */ /* 0x000fe20000000800 */
[----:B------:R-:W-:Y:S01]  /*bf20*/  @!PT LDS RZ, [RZ] ;  /* 0x00000000fffff984 */ /* 0x000fe20000000800 */
[----:B------:R1:W-:Y:S01]  /*bf30*/  @!P1 LDGSTS.E.BYPASS.LTC128B.128 [R9+0x21c00], desc[UR40][R2.64], !P0 ;  /* 0x21c0000002099fae */ /* 0x0003e2000c101d68 */
[----:B------:R-:W-:Y:S01]  /*bf40*/  PLOP3.LUT P0, PT, PT, PT, PT, 0x80, 0x0 ;  /* 0x000000000000781c */ /* 0x000fe20003f0f070 */
[----:B------:R-:W-:-:S12]  /*bf50*/  NOP ;  /* 0x0000000000007918 */ /* 0x000fd80000000000 */
.L_x_3669:
[----:B-1----:R-:W2:Y:S01]  /*bf60*/  LDL R2, [R1+0x4] ;  /* 0x0000040001027983 */ /* 0x002ea20000100800 */
        /* <DEDUP_REMOVED lines=18> */
.L_x_3797:
[----:B------:R-:W-:Y:S05]  /*c090*/  BSYNC B0 ;  /* 0x0000000000007941 */ /* 0x000fea0003800000 */
.L_x_3670:
[----:B0-----:R-:W2:Y:S01]  /*c0a0*/  LDL R2, [R1+0x18] ;  /* 0x0000180001027983 */ /* 0x001ea20000100800 */
[----:B------:R-:W-:Y:S01]  /*c0b0*/  BSSY B0, `(.L_x_3672) ;  /* 0x00000a3000007945 */ /* 0x000fe20003800000 */
[----:B--2---:R-:W-:-:S13]  /*c0c0*/  ISETP.NE.AND P0, PT, R2, RZ, PT ;  /* 0x000000ff0200720c */ /* 0x004fda0003f05270 */
[----:B------:R-:W-:Y:S05]  /*c0d0*/  @!P0 BRA `(.L_x_3673) ;  /* 0x0000000800808947 */ /* 0x000fea0003800000 */
[----:B------:R-:W2:Y:S04]  /*c0e0*/  LDL R3, [R1+0x4] ;  /* 0x0000040001037983 */ /* 0x000ea80000100800 */
[----:B------:R-:W3:Y:S01]  /*c0f0*/  LDL R4, [R1+0x10] ;  /* 0x0000100001047983 */ /* 0x000ee20000100800 */
[----:B------:R-:W0:Y:S01]  /*c100*/  S2R R2, SR_TID.X ;  /* 0x0000000000027919 */ /* 0x000e220000002100 */
[----:B--2---:R-:W-:Y:S02]  /*c110*/  IMAD.MOV.U32 R5, RZ, RZ, R3 ;  /* 0x000000ffff057224 */ /* 0x004fe400078e0003 */
[----:B------:R-:W2:Y:S01]  /*c120*/  LDL R3, [R1+0x8] ;  /* 0x0000080001037983 */ /* 0x000ea20000100800 */
[----:B---3--:R-:W-:Y:S01]  /*c130*/  SHF.L.U32 R0, R4, 0x1f, RZ ;  /* 0x0000001f04007819 */ /* 0x008fe200000006ff */
[----:B------:R-:W-:Y:S01]  /*c140*/  BSSY B1, `(.L_x_3674) ;  /* 0x0000006000017945 */ /* 0x000fe20003800000 */
[----:B0-----:R-:W-:-:S04]  /*c150*/  LOP3.LUT R2, R2, 0x7f, RZ, 0xc0, !PT ;  /* 0x0000007f02027812 */ /* 0x001fc800078ec0ff */
[----:B------:R-:W-:Y:S01]  /*c160*/  ISETP.NE.AND P1, PT, R2, RZ, PT ;  /* 0x000000ff0200720c */ /* 0x000fe20003f25270 */
[----:B--2---:R-:W-:-:S04]  /*c170*/  IMAD R3, R3, 0x8, R5 ;  /* 0x0000000803037824 */ /* 0x004fc800078e0205 */
[----:B------:R-:W0:Y:S02]  /*c180*/  SYNCS.PHASECHK.TRANS64.TRYWAIT P0, [R3+URZ+0x28c60], R0 ;  /* 0x028c6000030075a7 */ /* 0x000e24000800017f */
[----:B0-----:R-:W-:Y:S06]  /*c190*/  @!P0 BRA `(.L_x_3675) ;  /* 0x0000004c00ec8947 */ /* 0x001fec0003800000 */
.L_x_3798:
[----:B------:R-:W-:Y:S05]  /*c1a0*/  BSYNC B1 ;  /* 0x0000000000017941 */ /* 0x000fea0003800000 */
.L_x_3674:
        /* <DEDUP_REMOVED lines=9> */
.L_x_3677:
[----:B------:R-:W-:Y:S05]  /*c240*/  BSYNC B1 ;  /* 0x0000000000017941 */ /* 0x000fea0003800000 */
.L_x_3676:
[----:B------:R-:W2:Y:S04]  /*c250*/  LDL R5, [R1+0x4] ;  /* 0x0000040001057983 */ /* 0x000ea80000100800 */
[----:B------:R-:W2:Y:S04]  /*c260*/  LDL R2, [R1+0x8] ;  /* 0x0000080001027983 */ /* 0x000ea80000100800 */
[----:B------:R-:W3:Y:S04]  /*c270*/  LDL R4, [R1+0x1c] ;  /* 0x00001c0001047983 */ /* 0x000ee80000100800 */
[----:B0-----:R-:W3:Y:S01]  /*c280*/  LDL R0, [R1+0x40] ;  /* 0x0000400001007983 */ /* 0x001ee20000100800 */
[----:B------:R-:W-:Y:S01]  /*c290*/  UIADD3 UR4, UP0, UR38, 0x470, URZ ;  /* 0x0000047026047890 */ /* 0x000fe2000ff1e03f */
[----:B------:R-:W-:Y:S01]  /*c2a0*/  VIADD R3, R3, 0x28c50 ;  /* 0x00028c5003037836 */ /* 0x000fe20000000000 */
[----:B------:R-:W-:Y:S01]  /*c2b0*/  PLOP3.LUT P0, PT, PT, PT, PT, 0x80, 0x0 ;  /* 0x000000000000781c */ /* 0x000fe20003f0f070 */
[----:B------:R-:W-:Y:S01]  /*c2c0*/  UMOV UR6, 0x0 ;  /* 0x0000000000067882 */ /* 0x000fe20000000000 */
[----:B------:R-:W-:Y:S01]  /*c2d0*/  UIADD3.X UR5, URZ, UR39, URZ, UP0, !UPT ;  /* 0x000000273f057290 */ /* 0x000fe200087fe43f */
[----:B------:R-:W-:Y:S01]  /*c2e0*/  UMOV UR7, 0x14f00000 ;  /* 0x14f0000000077882 */ /* 0x000fe20000000000 */
[----:B------:R-:W-:Y:S01]  /*c2f0*/  UMOV UR10, URZ ;  /* 0x0000003f000a7c82 */ /* 0x000fe20008000000 */
[----:B--2---:R-:W-:-:S02]  /*c300*/  IMAD R2, R2, 0x10000, R5 ;  /* 0x0001000002027824 */ /* 0x004fc400078e0205 */
[----:B---3--:R-:W-:Y:S02]  /*c310*/  IMAD R0, R0, 0x40, R4 ;  /* 0x0000004000007824 */ /* 0x008fe400078e0204 */
[----:B------:R-:W-:-:S07]  /*c320*/  VIADD R4, R2, 0x400 ;  /* 0x0000040002047836 */ /* 0x000fce0000000000 */
.L_x_3678:
        /* <DEDUP_REMOVED lines=16> */
.L_x_3679:
        /* <DEDUP_REMOVED lines=16> */
.L_x_3680:
        /* <DEDUP_REMOVED lines=16> */
.L_x_3681:
        /* <DEDUP_REMOVED lines=16> */
.L_x_3682:
        /* <DEDUP_REMOVED lines=16> */
.L_x_3683:
        /* <DEDUP_REMOVED lines=16> */
.L_x_3684:
        /* <DEDUP_REMOVED lines=16> */
.L_x_3685:
        /* <DEDUP_REMOVED lines=11> */
.L_x_3673:
[----:B------:R-:W-:Y:S05]  /*cae0*/  BSYNC B0 ;  /* 0x0000000000007941 */ /* 0x000fea0003800000 */
.L_x_3672:
[----:B------:R-:W2:Y:S01]  /*caf0*/  LDL.LU R4, [R1+0x30] ;  /* 0x0000300001047983 */ /* 0x000ea20000300800 */
        /* <DEDUP_REMOVED lines=14> */
[----:B------:R-:W3:Y:S04]  /*cbe0*/  LDL.LU R4, [R1+0x8] ;  /* 0x0000080001047983 */ /* 0x000ee80000300800 */
[----:B------:R-:W4:Y:S01]  /*cbf0*/  LDL.LU R7, [R1+0x10] ;  /* 0x0000100001077983 */ /* 0x000f220000300800 */
[----:B------:R-:W-:Y:S01]  /*cc00*/  BSSY B1, `(.L_x_3690) ;  /* 0x00000e5000017945 */ /* 0x000fe20003800000 */
[----:B--2---:R-:W-:Y:S01]  /*cc10*/  ISETP.NE.AND P2, PT, R5, RZ, PT ;  /* 0x000000ff0500720c */ /* 0x004fe20003f45270 */
[----:B---3--:R-:W-:-:S05]  /*cc20*/  VIADD R2, R4, 0x1 ;  /* 0x0000000104027836 */ /* 0x008fca0000000000 */
[----:B------:R-:W-:-:S04]  /*cc30*/  ISETP.NE.AND P0, PT, R2, 0x2, PT ;  /* 0x000000020200780c */ /* 0x000fc80003f05270 */
[----:B------:R-:W-:Y:S02]  /*cc40*/  SEL R3, RZ, 0x1, P0 ;  /* 0x00000001ff037807 */ /* 0x000fe40000000000 */
[----:B-----5:R-:W-:Y:S02]  /*cc50*/  SEL R8, R2, RZ, P0 ;  /* 0x000000ff02087207 */ /* 0x020fe40000000000 */
[----:B----4-:R-:W-:-:S05]  /*cc60*/  LOP3.LUT R7, R7, R3, RZ, 0x3c, !PT ;  /* 0x0000000307077212 */ /* 0x010fca00078e3cff */
[----:B------:R0:W-:Y:S04]  /*cc70*/  STL [R1+0x10], R7 ;  /* 0x0000100701007387 */ /* 0x0001e80000100800 */
[----:B------:R0:W-:Y:S01]  /*cc80*/  STL [R1+0x8], R8 ;  /* 0x0000080801007387 */ /* 0x0001e20000100800 */
[----:B------:R-:W-:Y:S05]  /*cc90*/  @!P2 BRA `(.L_x_3691) ;  /* 0x0000000c006ca947 */ /* 0x000fea0003800000 */
[----:B------:R-:W-:Y:S02]  /*cca0*/  ULDC.64 UR4, c[0x0][0x418] ;  /* 0x0001060000047ab9 */ /* 0x000fe40000000a00 */
[----:B------:R-:W-:-:S04]  /*ccb0*/  ISETP.NE.U32.AND P0, PT, RZ, UR4, PT ;  /* 0x00000004ff007c0c */ /* 0x000fc8000bf05070 */
[----:B------:R-:W-:-:S13]  /*ccc0*/  ISETP.NE.AND.EX P0, PT, RZ, UR5, PT, P0 ;  /* 0x00000005ff007c0c */ /* 0x000fda000bf05300 */
[----:B------:R-:W-:Y:S05]  /*ccd0*/  @!P0 BRA `(.L_x_3692) ;  /* 0x0000000000508947 */ /* 0x000fea0003800000 */
[----:B------:R-:W2:Y:S01]  /*cce0*/  LDL R10, [R1+0x14] ;  /* 0x00001400010a7983 */ /* 0x000ea20000100800 */
[----:B------:R-:W1:Y:S01]  /*ccf0*/  LDC R5, c[0x0][0x43c] ;  /* 0x00010f00ff057b82 */ /* 0x000e620000000800 */
[----:B------:R-:W-:Y:S02]  /*cd00*/  ULDC.64 UR6, c[0x0][0x428] ;  /* 0x00010a0000067ab9 */ /* 0x000fe40000000a00 */
[----:B------:R-:W3:Y:S01]  /*cd10*/  LDL R9, [R1+0xc] ;  /* 0x00000c0001097983 */ /* 0x000ee20000100800 */
        /* <DEDUP_REMOVED lines=14> */
[----:B------:R-:W2:Y:S04]  /*ce00*/  LDG.E R2, desc[UR40][R4.64] ;  /* 0x0000002804027981 */ /* 0x000ea8000c1e1900 */
[----:B--2---:R1:W-:Y:S02]  /*ce10*/  STL [R1], R2 ;  /* 0x0000000201007387 */ /* 0x0043e40000100800 */
.L_x_3692:
[----:B-1----:R-:W2:Y:S01]  /*ce20*/  LDL R2, [R1+0x4] ;  /* 0x0000040001027983 */ /* 0x002ea20000100800 */
[----:B------:R-:W1:Y:S02]  /*ce30*/  S2R R3, SR_TID.X ;  /* 0x0000000000037919 */ /* 0x000e640000002100 */
[----:B-1----:R-:W-:Y:S01]  /*ce40*/  LOP3.LUT R4, R3, 0x7f, RZ, 0xc0, !PT ;  /* 0x0000007f03047812 */ /* 0x002fe200078ec0ff */
[----:B------:R-:W-:Y:S03]  /*ce50*/  BSSY B3, `(.L_x_3693) ;  /* 0x0000006000037945 */ /* 0x000fe60003800000 */
[----:B------:R-:W-:Y:S01]  /*ce60*/  ISETP.NE.AND P1, PT, R4, RZ, PT ;  /* 0x000000ff0400720c */ /* 0x000fe20003f25270 */
[----:B--2---:R-:W-:Y:S01]  /*ce70*/  IMAD R3, R8, 0x8, R2 ;  /* 0x0000000808037824 */ /* 0x004fe200078e0202 */
[----:B------:R-:W-:-:S04]  /*ce80*/  SHF.L.U32 R2, R7, 0x1f, RZ ;  /* 0x0000001f07027819 */ /* 0x000fc800000006ff */
[----:B------:R-:W1:Y:S02]  /*ce90*/  SYNCS.PHASECHK.TRANS64.TRYWAIT P0, [R3+URZ+0x28c40], R2 ;  /* 0x028c4002030075a7 */ /* 0x000e64000800017f */
[----:B-1----:R-:W-:Y:S05]  /*cea0*/  @!P0 BRA `(.L_x_3694) ;  /* 0x0000004000bc8947 */ /* 0x002fea0003800000 */
.L_x_3799:
[----:B------:R-:W-:Y:S05]  /*ceb0*/  BSYNC B3 ;  /* 0x0000000000037941 */ /* 0x000fea0003800000 */
.L_x_3693:
[----:B------:R-:W-:Y:S04]  /*cec0*/  BSSY B3, `(.L_x_3695) ;  /* 0x0000009000037945 */ /* 0x000fe80003800000 */
[----:B------:R-:W-:Y:S05]  /*ced0*/  @P1 BRA `(.L_x_3696) ;  /* 0x00000000001c1947 */ /* 0x000fea0003800000 */
[----:B------:R-:W2:Y:S02]  /*cee0*/  S2R R4, SR_TID.X ;  /* 0x0000000000047919 */ /* 0x000ea40000002100 */
[----:B--2---:R-:W-:Y:S01]  /*cef0*/  LOP3.LUT R5, R4, 0x1f, RZ, 0xc0, !PT ;  /* 0x0000001f04057812 */ /* 0x004fe200078ec0ff */
[----:B------:R-:W-:-:S03]  /*cf00*/  IMAD.MOV.U32 R4, RZ, RZ, 0x2000 ;  /* 0x00002000ff047424 */ /* 0x000fc600078e00ff */
[----:B------:R-:W-:Y:S01]  /*cf10*/  ISETP.NE.AND P0, PT, R5, RZ, PT ;  /* 0x000000ff0500720c */ /* 0x000fe20003f05270 */
[----:B------:R2:W-:-:S12]  /*cf20*/  SYNCS.ARRIVE.TRANS64 RZ, [R3+URZ+0x28c30], R4 ;  /* 0x028c300403ff79a7 */ /* 0x0005d8000800003f */
[----:B--2---:R-:W-:Y:S05]  /*cf30*/  @!P0 BRA `(.L_x_3696) ;  /* 0x0000000000048947 */ /* 0x004fea0003800000 */
[----:B------:R-:W-:Y:S01]  /*cf40*/  BPT.TRAP 0x1 ;  /* 0x000000040000795c */ /* 0x000fe20000300000 */
.L_x_3696:
[----:B------:R-:W-:Y:S05]  /*cf50*/  BSYNC B3 ;  /* 0x0000000000037941 */ /* 0x000fea0003800000 */
.L_x_3695:
[----:B0-----:R-:W2:Y:S04]  /*cf60*/  LDL R8, [R1+0x4] ;  /* 0x0000040001087983 */ /* 0x001ea80000100800 */
[----:B------:R-:W2:Y:S04]  /*cf70*/  LDL R4, [R1+0x8] ;  /* 0x0000080001047983 */ /* 0x000ea80000100800 */
[----:B------:R-:W3:Y:S01]  /*cf80*/  LDL R5, [R1+0x1c] ;  /* 0x00001c0001057983 */ /* 0x000ee20000100800 */
        /* <DEDUP_REMOVED lines=8> */
[----:B---3--:R-:W-:Y:S02]  /*d010*/  IMAD R0, R0, 0x40, R5 ;  /* 0x0000004000007824 */ /* 0x008fe400078e0205 */
[----:B------:R-:W-:Y:S02]  /*d020*/  VIADD R4, R4, 0x22400 ;  /* 0x0002240004047836 */ /* 0x000fe40000000000 */
[----:B------:R-:W-:-:S07]  /*d030*/  VIADD R5, R3, 0x28c30 ;  /* 0x00028c3003057836 */ /* 0x000fce0000000000 */
.L_x_3697:
        /* <DEDUP_REMOVED lines=11> */
[----:B------:R-:W0:Y:S01]  /*d0f0*/  SYNCS.PHASECHK.TRANS64.TRYWAIT P0, [R3+URZ+0x28c60], R2 ;  /* 0x028c6002030075a7 */ /* 0x000e22000800017f */
[----:B------:R-:W-:Y:S04]  /*d100*/  BSSY B3, `(.L_x_3698) ;  /* 0x0000002000037945 */ /* 0x000fe80003800000 */
[----:B0-----:R-:W-:Y:S05]  /*d110*/  @!P0 BRA `(.L_x_3699) ;  /* 0x0000004000348947 */ /* 0x001fea0003800000 */
.L_x_3800:
[----:B------:R-:W-:Y:S05]  /*d120*/  BSYNC B3 ;  /* 0x0000000000037941 */ /* 0x000fea0003800000 */
.L_x_3698:
        /* <DEDUP_REMOVED lines=11> */
.L_x_3701:
[----:B------:R-:W-:Y:S05]  /*d1e0*/  BSYNC B3 ;  /* 0x0000000000037941 */ /* 0x000fea0003800000 */
.L_x_3700:
[----:B------:R-:W2:Y:S04]  /*d1f0*/  LDL R4, [R1+0x4] ;  /* 0x0000040001047983 */ /* 0x000ea80000100800 */
[----:B01----:R-:W2:Y:S01]  /*d200*/  LDL R2, [R1+0x8] ;  /* 0x0000080001027983 */ /* 0x003ea20000100800 */
        /* <DEDUP_REMOVED lines=9> */
.L_x_3702:
        /* <DEDUP_REMOVED lines=13> */
[----:B------:R-:W-:Y:S01]  /*d370*/  R2UR UR7, R9 ;  /* 0x00000000090772ca */ /* 0x000fe200000e0000 */
[----:B------:R-:W-:Y:S01]  /*d380*/  UMOV UR10, 0x40 ;  /* 0x00000040000a7882 */ /* 0x000fe20000000000 */
[----:B------:R-:W-:-:S13]  /*d390*/  PLOP3.LUT P0, PT, PT, PT, PT, 0x80, 0x0 ;  /* 0x000000000000781c */ /* 0x000fda0003f0f070 */
.L_x_3703:
        /* <DEDUP_REMOVED lines=16> */
.L_x_3704:
        /* <DEDUP_REMOVED lines=16> */
.L_x_3705:
        /* <DEDUP_REMOVED lines=16> */
.L_x_3706:
        /* <DEDUP_REMOVED lines=16> */
.L_x_3707:
        /* <DEDUP_REMOVED lines=16> */
.L_x_3708:
        /* <DEDUP_REMOVED lines=16> */
.L_x_3709:
        /* <DEDUP_REMOVED lines=10> */
[----:B-1----:R-:W-:Y:S05]  /*da40*/  @P0 BRA.U.ANY `(.L_x_3709) ;  /* 0xfffffffd00d40947 */ /* 0x002fea000393ffff */
.L_x_3691:
[----:B------:R-:W-:Y:S05]  /*da50*/  BSYNC B1 ;  /* 0x0000000000017941 */ /* 0x000fea0003800000 */
.L_x_3690:
[----:B------:R-:W2:Y:S02]  /*da60*/  LDL.LU R4, [R1+0x28] ;  /* 0x0000280001047983 */ /* 0x000ea40000300800 */
[----:B--2---:R-:W-:-:S07]  /*da70*/  VIADD R0, R4, 0xfffffffd ;  /* 0xfffffffd04007836 */ /* 0x004fce0000000000 */
.L_x_3689:
[----:B------:R-:W-:Y:S05]  /*da80*/  BSYNC B2 ;  /* 0x0000000000027941 */ /* 0x000fea0003800000 */
.L_x_3688:
[----:B------:R-:W2:Y:S01]  /*da90*/  LDL.LU R2, [R1+0x24] ;  /* 0x0000240001027983 */ /* 0x000ea20000300800 */
[----:B------:R-:W-:-:S05]  /*daa0*/  IMAD.MOV R6, RZ, RZ, -R6 ;  /* 0x000000ffff067224 */ /* 0x000fca00078e0a06 */
[----:B--2---:R-:W-:-:S13]  /*dab0*/  ISETP.NE.AND P0, PT, R2, R6, PT ;  /* 0x000000060200720c */ /* 0x004fda0003f05270 */
[----:B------:R-:W-:Y:S05]  /*dac0*/  @!P0 BRA `(.L_x_3687) ;  /* 0x0000001c00488947 */ /* 0x000fea0003800000 */
.L_x_3750:
[----:B------:R-:W2:Y:S04]  /*dad0*/  LDL R4, [R1+0x18] ;  /* 0x0000180001047983 */ /* 0x000ea80000100800 */
[----:B------:R-:W3:Y:S04]  /*dae0*/  LDL.LU R3, [R1+0x8] ;  /* 0x0000080001037983 */ /* 0x000ee80000300800 */
[----:B------:R-:W4:Y:S01]  /*daf0*/  LDL.LU R2, [R1+0x10] ;  /* 0x0000100001027983 */ /* 0x000f220000300800 */
[----:B------:R-:W-:Y:S05]  /*db00*/  YIELD ;  /* 0x0000000000007946 */ /* 0x000fea0003800000 */
[----:B------:R-:W-:Y:S01]  /*db10*/  BSSY B1, `(.L_x_3710) ;  /* 0x00000e2000017945 */ /* 0x000fe20003800000 */
[----:B--2---:R-:W-:Y:S01]  /*db20*/  ISETP.NE.AND P1, PT, R4, RZ, PT ;  /* 0x000000ff0400720c */ /* 0x004fe20003f25270 */
[----:B---3--:R-:W-:-:S05]  /*db30*/  VIADD R6, R3, 0x1 ;  /* 0x0000000103067836 */ /* 0x008fca0000000000 */
[----:B------:R-:W-:-:S04]  /*db40*/  ISETP.NE.AND P0, PT, R6, 0x2, PT ;  /* 0x000000020600780c */ /* 0x000fc80003f05270 */
[----:B0-----:R-:W-:Y:S02]  /*db50*/  SEL R7, RZ, 0x1, P0 ;  /* 0x00000001ff077807 */ /* 0x001fe40000000000 */
[----:B------:R-:W-:Y:S02]  /*db60*/  SEL R6, R6, RZ, P0 ;  /* 0x000000ff06067207 */ /* 0x000fe40000000000 */
[----:B----4-:R-:W-:Y:S01]  /*db70*/  LOP3.LUT R7, R2, R7, RZ, 0x3c, !PT ;  /* 0x0000000702077212 */ /* 0x010fe200078e3cff */
[----:B------:R-:W-:Y:S06]  /*db80*/  @!P1 BRA `(.L_x_3711) ;  /* 0x0000000c00689947 */ /* 0x000fec0003800000 */
[----:B------:R-:W-:Y:S01]  /*db90*/  ULDC.64 UR4, c[0x0][0x418] ;  /* 0x0001060000047ab9 */ /* 0x000fe20000000a00 */
[----:B-----5:R-:W-:Y:S01]  /*dba0*/  IMAD.MOV.U32 R8, RZ, RZ, R0 ;  /* 0x000000ffff087224 */ /* 0x020fe200078e0000 */
        /* <DEDUP_REMOVED lines=23> */
.L_x_3712:
[----:B0-----:R-:W2:Y:S01]  /*dd20*/  LDL R2, [R1+0x4] ;  /* 0x0000040001027983 */ /* 0x001ea20000100800 */
[----:B------:R-:W0:Y:S01]  /*dd30*/  S2R R3, SR_TID.X ;  /* 0x0000000000037919 */ /* 0x000e220000002100 */
[----:B------:R-:W-:Y:S01]  /*dd40*/  BSSY B2, `(.L_x_3713) ;  /* 0x0000007000027945 */ /* 0x000fe20003800000 */
[----:B0-----:R-:W-:-:S04]  /*dd50*/  LOP3.LUT R3, R3, 0x7f, RZ, 0xc0, !PT ;  /* 0x0000007f03037812 */ /* 0x001fc800078ec0ff */
[----:B------:R-:W-:Y:S01]  /*dd60*/  ISETP.NE.AND P1, PT, R3, RZ, PT ;  /* 0x000000ff0300720c */ /* 0x000fe20003f25270 */
[----:B--2---:R-:W-:Y:S01]  /*dd70*/  IMAD R4, R6, 0x8, R2 ;  /* 0x0000000806047824 */ /* 0x004fe200078e0202 */
[----:B------:R-:W-:-:S04]  /*dd80*/  SHF.L.U32 R2, R7, 0x1f, RZ ;  /* 0x0000001f07027819 */ /* 0x000fc800000006ff */
[----:B------:R-:W0:Y:S02]  /*dd90*/  SYNCS.PHASECHK.TRANS64.TRYWAIT P0, [R4+URZ+0x28c40], R2 ;  /* 0x028c4002040075a7 */ /* 0x000e24000800017f */
[----:B0-----:R-:W-:Y:S05]  /*dda0*/  @!P0 BRA `(.L_x_3714) ;  /* 0x0000003400248947 */ /* 0x001fea0003800000 */
.L_x_3801:
[----:B------:R-:W-:Y:S05]  /*ddb0*/  BSYNC B2 ;  /* 0x0000000000027941 */ /* 0x000fea0003800000 */
.L_x_3713:
[----:B------:R-:W-:Y:S04]  /*ddc0*/  BSSY B2, `(.L_x_3715) ;  /* 0x0000009000027945 */ /* 0x000fe80003800000 */
[----:B------:R-:W-:Y:S05]  /*ddd0*/  @P1 BRA `(.L_x_3716) ;  /* 0x00000000001c1947 */ /* 0x000fea0003800000 */
[----:B------:R-:W1:Y:S02]  /*dde0*/  S2R R3, SR_TID.X ;  /* 0x0000000000037919 */ /* 0x000e640000002100 */
[----:B-1----:R-:W-:Y:S01]  /*ddf0*/  LOP3.LUT R5, R3, 0x1f, RZ, 0xc0, !PT ;  /* 0x0000001f03057812 */ /* 0x002fe200078ec0ff */
[----:B------:R-:W-:-:S03]  /*de00*/  IMAD.MOV.U32 R3, RZ, RZ, 0x2000 ;  /* 0x00002000ff037424 */ /* 0x000fc600078e00ff */
[----:B------:R-:W-:Y:S01]  /*de10*/  ISETP.NE.AND P0, PT, R5, RZ, PT ;  /* 0x000000ff0500720c */ /* 0x000fe20003f05270 */
[----:B------:R1:W-:-:S12]  /*de20*/  SYNCS.ARRIVE.TRANS64 RZ, [R4+URZ+0x28c30], R3 ;  /* 0x028c300304ff79a7 */ /* 0x0003d8000800003f */
[----:B-1----:R-:W-:Y:S05]  /*de30*/  @!P0 BRA `(.L_x_3716) ;  /* 0x0000000000048947 */ /* 0x002fea0003800000 */
[----:B------:R-:W-:Y:S01]  /*de40*/  BPT.TRAP 0x1 ;  /* 0x000000040000795c */ /* 0x000fe20000300000 */
.L_x_3716:
[----:B------:R-:W-:Y:S05]  /*de50*/  BSYNC B2 ;  /* 0x0000000000027941 */ /* 0x000fea0003800000 */
.L_x_3715:
        /* <DEDUP_REMOVED lines=13> */
.L_x_3717:
        /* <DEDUP_REMOVED lines=11> */
[----:B------:R-:W1:Y:S01]  /*dfe0*/  SYNCS.PHASECHK.TRANS64.TRYWAIT P0, [R4+URZ+0x28c60], R2 ;  /* 0x028c6002040075a7 */ /* 0x000e62000800017f */
[----:B------:R-:W-:Y:S04]  /*dff0*/  BSSY B2, `(.L_x_3718) ;  /* 0x0000002000027945 */ /* 0x000fe80003800000 */
[----:B-1----:R-:W-:Y:S05]  /*e000*/  @!P0 BRA `(.L_x_3719) ;  /* 0x0000003000a08947 */ /* 0x002fea0003800000 */
.L_x_3802:
[----:B------:R-:W-:Y:S05]  /*e010*/  BSYNC B2 ;  /* 0x0000000000027941 */ /* 0x000fea0003800000 */
.L_x_3718:
[----:B------:R-:W-:Y:S01]  /*e020*/  BSSY B2, `(.L_x_3720) ;  /* 0x000000b000027945 */ /* 0x000fe20003800000 */
[----:B01----:R-:W-:Y:S02]  /*e030*/  IMAD.MOV.U32 R2, RZ, RZ, 0x0 ;  /* 0x00000000ff027424 */ /* 0x003fe400078e00ff */
[----:B------:R-:W-:Y:S01]  /*e040*/  IMAD.MOV.U32 R3, RZ, RZ, 0x14f00000 ;  /* 0x14f00000ff037424 */ /* 0x000fe200078e00ff */
[----:B------:R-:W-:Y:S06]  /*e050*/  @P1 BRA `(.L_x_3721) ;  /* 0x00000000001c1947 */ /* 0x000fec0003800000 */
[----:B------:R-:W0:Y:S02]  /*e060*/  S2R R5, SR_TID.X ;  /* 0x0000000000057919 */ /* 0x000e240000002100 */
[----:B0-----:R-:W-:Y:S01]  /*e070*/  LOP3.LUT R10, R5, 0x1f, RZ, 0xc0, !PT ;  /* 0x0000001f050a7812 */ /* 0x001fe200078ec0ff */
[----:B------:R-:W-:-:S03]  /*e080*/  IMAD.MOV.U32 R5, RZ, RZ, 0x10000 ;  /* 0x00010000ff057424 */ /* 0x000fc600078e00ff */
[----:B------:R-:W-:Y:S01]  /*e090*/  ISETP.NE.AND P0, PT, R10, RZ, PT ;  /* 0x000000ff0a00720c */ /* 0x000fe20003f05270 */
[----:B------:R0:W-:-:S12]  /*e0a0*/  SYNCS.ARRIVE.TRANS64 RZ, [R4+URZ+0x28c50], R5 ;  /* 0x028c500504ff79a7 */ /* 0x0001d8000800003f */
[----:B0-----:R-:W-:Y:S05]  /*e0b0*/  @!P0 BRA `(.L_x_3721) ;  /* 0x0000000000048947 */ /* 0x001fea0003800000 */
[----:B------:R-:W-:Y:S01]  /*e0c0*/  BPT.TRAP 0x1 ;  /* 0x000000040000795c */ /* 0x000fe20000300000 */
.L_x_3721:
[----:B------:R-:W-:Y:S05]  /*e0d0*/  BSYNC B2 ;  /* 0x0000000000027941 */ /* 0x000fea0003800000 */
.L_x_3720:
[----:B------:R-:W2:Y:S01]  /*e0e0*/  LDL R5, [R1+0x4] ;  /* 0x0000040001057983 */ /* 0x000ea20000100800 */
        /* <DEDUP_REMOVED lines=9> */
.L_x_3722:
        /* <DEDUP_REMOVED lines=16> */
.L_x_3723:
        /* <DEDUP_REMOVED lines=16> */
.L_x_3724:
        /* <DEDUP_REMOVED lines=16> */
.L_x_3725:
        /* <DEDUP_REMOVED lines=16> */
.L_x_3726:
        /* <DEDUP_REMOVED lines=16> */
.L_x_3727:
        /* <DEDUP_REMOVED lines=16> */
.L_x_3728:
        /* <DEDUP_REMOVED lines=16> */
.L_x_3729:
        /* <DEDUP_REMOVED lines=11> */
.L_x_3711:
[----:B------:R-:W-:Y:S05]  /*e930*/  BSYNC B1 ;  /* 0x0000000000017941 */ /* 0x000fea0003800000 */
.L_x_3710:
[----:B------:R-:W2:Y:S01]  /*e940*/  LDL R2, [R1+0x18] ;  /* 0x0000180001027983 */ /* 0x000ea20000100800 */
[----:B------:R-:W-:Y:S01]  /*e950*/  VIADD R6, R6, 0x1 ;  /* 0x0000000106067836 */ /* 0x000fe20000000000 */
[----:B------:R-:W-:Y:S04]  /*e960*/  BSSY B1, `(.L_x_3730) ;  /* 0x00000e5000017945 */ /* 0x000fe80003800000 */
[----:B------:R-:W-:-:S04]  /*e970*/  ISETP.NE.AND P0, PT, R6, 0x2, PT ;  /* 0x000000020600780c */ /* 0x000fc80003f05270 */
[----:B-----5:R-:W-:Y:S02]  /*e980*/  SEL R8, R6, RZ, P0 ;  /* 0x000000ff06087207 */ /* 0x020fe40000000000 */
[----:B--2---:R-:W-:Y:S02]  /*e990*/  ISETP.NE.AND P2, PT, R2, RZ, PT ;  /* 0x000000ff0200720c */ /* 0x004fe40003f45270 */
[----:B------:R-:W-:-:S04]  /*e9a0*/  SEL R2, RZ, 0x1, P0 ;  /* 0x00000001ff027807 */ /* 0x000fc80000000000 */
[----:B------:R-:W-:-:S05]  /*e9b0*/  LOP3.LUT R7, R7, R2, RZ, 0x3c, !PT ;  /* 0x0000000207077212 */ /* 0x000fca00078e3cff */
[----:B------:R0:W-:Y:S04]  /*e9c0*/  STL [R1+0x10], R7 ;  /* 0x0000100701007387 */ /* 0x0001e80000100800 */
[----:B------:R0:W-:Y:S01]  /*e9d0*/  STL [R1+0x8], R8 ;  /* 0x0000080801007387 */ /* 0x0001e20000100800 */
[----:B------:R-:W-:Y:S05]  /*e9e0*/  @!P2 BRA `(.L_x_3731) ;  /* 0x0000000c0070a947 */ /* 0x000fea0003800000 */
[----:B------:R-:W-:Y:S01]  /*e9f0*/  ULDC.64 UR4, c[0x0][0x418] ;  /* 0x0001060000047ab9 */ /* 0x000fe20000000a00 */
[----:B------:R-:W-:Y:S01]  /*ea00*/  VIADD R6, R0, 0xffffffff ;  /* 0xffffffff00067836 */ /* 0x000fe20000000000 */
        /* <DEDUP_REMOVED lines=23> */
.L_x_3732:
[----:B-1----:R-:W2:Y:S01]  /*eb80*/  LDL R2, [R1+0x4] ;  /* 0x0000040001027983 */ /* 0x002ea20000100800 */
[----:B------:R-:W1:Y:S01]  /*eb90*/  S2R R3, SR_TID.X ;  /* 0x0000000000037919 */ /* 0x000e620000002100 */
[----:B------:R-:W-:Y:S01]  /*eba0*/  BSSY B2, `(.L_x_3733) ;  /* 0x0000007000027945 */ /* 0x000fe20003800000 */
[----:B-1----:R-:W-:-:S04]  /*ebb0*/  LOP3.LUT R3, R3, 0x7f, RZ, 0xc0, !PT ;  /* 0x0000007f03037812 */ /* 0x002fc800078ec0ff */
[----:B------:R-:W-:Y:S01]  /*ebc0*/  ISETP.NE.AND P1, PT, R3, RZ, PT ;  /* 0x000000ff0300720c */ /* 0x000fe20003f25270 */
[----:B--2---:R-:W-:Y:S01]  /*ebd0*/  IMAD R4, R8, 0x8, R2 ;  /* 0x0000000808047824 */ /* 0x004fe200078e0202 */
[----:B------:R-:W-:-:S04]  /*ebe0*/  SHF.L.U32 R2, R7, 0x1f, RZ ;  /* 0x0000001f07027819 */ /* 0x000fc800000006ff */
[----:B------:R-:W1:Y:S02]  /*ebf0*/  SYNCS.PHASECHK.TRANS64.TRYWAIT P0, [R4+URZ+0x28c40], R2 ;  /* 0x028c4002040075a7 */ /* 0x000e64000800017f */
[----:B-1----:R-:W-:Y:S05]  /*ec00*/  @!P0 BRA `(.L_x_3734) ;  /* 0x0000002400b48947 */ /* 0x002fea0003800000 */
.L_x_3803:
[----:B------:R-:W-:Y:S05]  /*ec10*/  BSYNC B2 ;  /* 0x0000000000027941 */ /* 0x000fea0003800000 */
.L_x_3733:
        /* <DEDUP_REMOVED lines=9> */
.L_x_3736:
[----:B------:R-:W-:Y:S05]  /*ecb0*/  BSYNC B2 ;  /* 0x0000000000027941 */ /* 0x000fea0003800000 */
.L_x_3735:
        /* <DEDUP_REMOVED lines=14> */
.L_x_3737:
        /* <DEDUP_REMOVED lines=14> */
.L_x_3804:
[----:B------:R-:W-:Y:S05]  /*ee80*/  BSYNC B2 ;  /* 0x0000000000027941 */ /* 0x000fea0003800000 */
.L_x_3738:
        /* <DEDUP_REMOVED lines=11> */
.L_x_3741:
[----:B------:R-:W-:Y:S05]  /*ef40*/  BSYNC B2 ;  /* 0x0000000000027941 */ /* 0x000fea0003800000 */
.L_x_3740:
[----:B------:R-:W2:Y:S04]  /*ef50*/  LDL R8, [R1+0x4] ;  /* 0x0000040001087983 */ /* 0x000ea80000100800 */
        /* <DEDUP_REMOVED lines=10> */
.L_x_3742:
        /* <DEDUP_REMOVED lines=16> */
.L_x_3743:
        /* <DEDUP_REMOVED lines=16> */
.L_x_3744:
        /* <DEDUP_REMOVED lines=16> */
.L_x_3745:
        /* <DEDUP_REMOVED lines=16> */
.L_x_3746:
        /* <DEDUP_REMOVED lines=16> */
.L_x_3747:
        /* <DEDUP_REMOVED lines=16> */
.L_x_3748:
        /* <DEDUP_REMOVED lines=16> */
.L_x_3749:
        /* <DEDUP_REMOVED lines=11> */
.L_x_3731:
[----:B------:R-:W-:Y:S05]  /*f7b0*/  BSYNC B1 ;  /* 0x0000000000017941 */ /* 0x000fea0003800000 */
.L_x_3730:
[C---:B------:R-:W-:Y:S01]  /*f7c0*/  ISETP.GT.AND P0, PT, R0.reuse, 0x1, PT ;  /* 0x000000010000780c */ /* 0x040fe20003f04270 */
[----:B------:R-:W-:-:S12]  /*f7d0*/  VIADD R0, R0, 0xfffffffe ;  /* 0xfffffffe00007836 */ /* 0x000fd80000000000 */
[----:B------:R-:W-:Y:S05]  /*f7e0*/  @P0 BRA `(.L_x_3750) ;  /* 0xffffffe000b80947 */ /* 0x000fea000383ffff */
.L_x_3687:
[----:B------:R-:W-:Y:S05]  /*f7f0*/  BSYNC B0 ;  /* 0x0000000000007941 */ /* 0x000fea0003800000 */
.L_x_3686:
[----:B------:R-:W2:Y:S04]  /*f800*/  LDL.LU R4, [R1+0x8] ;  /* 0x0000080001047983 */ /* 0x000ea80000300800 */
[----:B------:R-:W3:Y:S01]  /*f810*/  LDL.LU R3, [R1+0x10] ;  /* 0x0000100001037983 */ /* 0x000ee20000300800 */
[----:B------:R-:W1:Y:S01]  /*f820*/  S2R R2, SR_TID.X ;  /* 0x0000000000027919 */ /* 0x000e620000002100 */
[----:B------:R-:W-:Y:S01]  /*f830*/  BSSY B0, `(.L_x_3751) ;  /* 0x0000015000007945 */ /* 0x000fe20003800000 */
[----:B-1----:R-:W-:-:S04]  /*f840*/  LOP3.LUT R2, R2, 0x7f, RZ, 0xc0, !PT ;  /* 0x0000007f02027812 */ /* 0x002fc800078ec0ff */
[----:B------:R-:W-:Y:S01]  /*f850*/  ISETP.NE.AND P1, PT, R2, RZ, PT ;  /* 0x000000ff0200720c */ /* 0x000fe20003f25270 */
[----:B--2---:R-:W-:-:S05]  /*f860*/  VIADD R0, R4, 0x1 ;  /* 0x0000000104007836 */ /* 0x004fca0000000000 */
[----:B------:R-:W-:-:S04]  /*f870*/  ISETP.NE.AND P0, PT, R0, 0x2, PT ;  /* 0x000000020000780c */ /* 0x000fc80003f05270 */
[----:B------:R-:W-:-:S04]  /*f880*/  SEL R2, RZ, 0x1, P0 ;  /* 0x00000001ff027807 */ /* 0x000fc80000000000 */
[----:B---3--:R-:W-:-:S05]  /*f890*/  LOP3.LUT R3, R3, R2, RZ, 0x3c, !PT ;  /* 0x0000000203037212 */ /* 0x008fca00078e3cff */
[----:B------:R1:W-:Y:S01]  /*f8a0*/  STL [R1+0x10], R3 ;  /* 0x0000100301007387 */ /* 0x0003e20000100800 */
[----:B------:R-:W-:Y:S05]  /*f8b0*/  @P1 BRA `(.L_x_3752) ;  /* 0x0000000000301947 */ /* 0x000fea0003800000 */
[----:B------:R-:W2:Y:S01]  /*f8c0*/  S2R R5, SR_LANEID ;  /* 0x0000000000057919 */ /* 0x000ea20000000000 */
[----:B------:R-:W-:Y:S01]  /*f8d0*/  VOTEU.ANY UR4, UPT, PT ;  /* 0x0000000000047886 */ /* 0x000fe200038e0100 */
[----:B-1----:R-:W1:Y:S01]  /*f8e0*/  LDC.64 R2, c[0x0][0xc60] ;  /* 0x00031800ff027b82 */ /* 0x002e620000000a00 */
[----:B------:R-:W2:Y:S02]  /*f8f0*/  FLO.U32 R4, UR4 ;  /* 0x0000000400047d00 */ /* 0x000ea400080e0000 */
[----:B--2---:R-:W-:-:S06]  /*f900*/  ISETP.EQ.U32.AND P1, PT, R4, R5, PT ;  /* 0x000000050400720c */ /* 0x004fcc0003f22070 */
[----:B------:R-:W1:Y:S07]  /*f910*/  POPC R5, UR4 ;  /* 0x0000000400057d09 */ /* 0x000e6e0008000000 */
[----:B-1----:R-:W2:Y:S01]  /*f920*/  @P1 ATOMG.E.ADD.STRONG.GPU PT, R3, desc[UR40][R2.64], R5 ;  /* 0x00000005020319a8 */ /* 0x002ea200081ee1e8 */
[----:B------:R-:W1:Y:S02]  /*f930*/  S2R R6, SR_LTMASK ;  /* 0x0000000000067919 */ /* 0x000e640000003900 */
[----:B-1----:R-:W-:-:S04]  /*f940*/  LOP3.LUT R6, R6, UR4, RZ, 0xc0, !PT ;  /* 0x0000000406067c12 */ /* 0x002fc8000f8ec0ff */
[----:B0-----:R-:W0:Y:S01]  /*f950*/  POPC R7, R6 ;  /* 0x0000000600077309 */ /* 0x001e220000000000 */
[----:B--2---:R-:W0:Y:S02]  /*f960*/  SHFL.IDX PT, R4, R3, R4, 0x1f ;  /* 0x00001f0403047589 */ /* 0x004e2400000e0000 */
[----:B0-----:R-:W-:-:S07]  /*f970*/  IADD3 R16, R4, UR37, R7 ;  /* 0x0000002504107c10 */ /* 0x001fce000fffe007 */
.L_x_3752:
[----:B------:R-:W-:Y:S05]  /*f980*/  BSYNC B0 ;  /* 0x0000000000007941 */ /* 0x000fea0003800000 */
.L_x_3751:
[----:B------:R-:W-:-:S05]  /*f990*/  SEL R0, R0, RZ, P0 ;  /* 0x000000ff00007207 */ /* 0x000fca0000000000 */
[----:B------:R2:W-:Y:S02]  /*f9a0*/  STL [R1+0x8], R0 ;  /* 0x0000080001007387 */ /* 0x0005e40000100800 */
.L_x_3654:
[----:B------:R-:W-:Y:S05]  /*f9b0*/  BSYNC B7 ;  /* 0x0000000000077941 */ /* 0x000fea0003800000 */
.L_x_3652:
[----:B--2---:R-:W2:Y:S02]  /*f9c0*/  LDL R0, [R1+0x58] ;  /* 0x0000580001007983 */ /* 0x004ea40000100800 */
[----:B--2---:R-:W-:-:S13]  /*f9d0*/  ISETP.NE.AND P0, PT, R0, RZ, PT ;  /* 0x000000ff0000720c */ /* 0x004fda0003f05270 */
[----:B------:R-:W-:Y:S05]  /*f9e0*/  @!P0 BRA `(.L_x_3753) ;  /* 0x0000000000288947 */ /* 0x000fea0003800000 */
[----:B------:R-:W-:Y:S05]  /*f9f0*/  WARPSYNC.ALL ;  /* 0x0000000000007948 */ /* 0x000fea0003800000 */
[----:B------:R-:W2:Y:S08]  /*fa00*/  S2UR UR5, SR_CgaCtaId ;  /* 0x00000000000579c3 */ /* 0x000eb00000008800 */
[----:B------:R-:W-:Y:S06]  /*fa10*/  BAR.SYNC.DEFER_BLOCKING 0x5, 0x180 ;  /* 0x0146000000007b1d */ /* 0x000fec0000010000 */
[----:B------:R-:W-:-:S02]  /*fa20*/  UMOV UR4, 0x400 ;  /* 0x0000040000047882 */ /* 0x000fc40000000000 */
[----:B--2---:R-:W-:-:S06]  /*fa30*/  ULEA UR4, UR5, UR4, 0x18 ;  /* 0x0000000405047291 */ /* 0x004fcc000f8ec03f */
[----:B------:R-:W-:-:S05]  /*fa40*/  IMAD.U32 R0, RZ, RZ, UR4 ;  /* 0x00000004ff007e24 */ /* 0x000fca000f8e00ff */
[----:B------:R3:W4:Y:S04]  /*fa50*/  LDS.128 R16, [R0+0x28cd0] ;  /* 0x028cd00000107984 */ /* 0x0007280000000c00 */
[----:B------:R3:W-:Y:S01]  /*fa60*/  STL [R1+0x4], R0 ;  /* 0x0000040001007387 */ /* 0x0007e20000100800 */
[----:B------:R-:W-:Y:S06]  /*fa70*/  BAR.ARV 0x4, 0x180 ;  /* 0x0106000000007b1d */ /* 0x000fec0000002000 */
[----:B------:R-:W-:Y:S05]  /*fa80*/  BRA `(.L_x_3754) ;  /* 0x0000000800487947 */ /* 0x000fea0003800000 */
.L_x_3753:
[----:B------:R-:W2:Y:S01]  /*fa90*/  S2R R0, SR_TID.X ;  /* 0x0000000000007919 */ /* 0x000ea20000002100 */
[----:B------:R-:W-:Y:S01]  /*faa0*/  UMOV UR4, 0xffffffff ;  /* 0xffffffff00047882 */ /* 0x000fe20000000000 */
[----:B--2---:R-:W-:-:S04]  /*fab0*/  LOP3.LUT R6, R0, 0x1f, RZ, 0xc0, !PT ;  /* 0x0000001f00067812 */ /* 0x004fc800078ec0ff */
[----:B------:R-:W-:Y:S01]  /*fac0*/  ISETP.NE.AND P0, PT, R6, 0x1f, PT ;  /* 0x0000001f0600780c */ /* 0x000fe20003f05270 */
[----:B------:R-:W-:-:S12]  /*fad0*/  BRA.DIV UR4, `(.L_x_3755) ;  /* 0x0000001a04287947 */ /* 0x000fd8000b800000 */
[----:B------:R-:W-:Y:S01]  /*fae0*/  IMAD.IADD R5, R19, 0x1, R6 ;  /* 0x0000000113057824 */ /* 0x000fe200078e0206 */
[----:B------:R-:W-:-:S04]  /*faf0*/  ULDC UR4, c[0x0][0xc3c] ;  /* 0x00030f0000047ab9 */ /* 0x000fc80000000800 */
[----:B------:R-:W-:-:S13]  /*fb00*/  ISETP.GE.OR P1, PT, R5, UR4, !P0 ;  /* 0x0000000405007c0c */ /* 0x000fda000c726670 */
[----:B-1----:R-:W1:Y:S02]  /*fb10*/  @!P1 LDC.64 R2, c[0x0][0xc80] ;  /* 0x00032000ff029b82 */ /* 0x002e640000000a00 */
[----:B-1----:R-:W-:-:S06]  /*fb20*/  @!P1 IMAD.WIDE R2, R5, 0x4, R2 ;  /* 0x0000000405029825 */ /* 0x002fcc00078e0202 */
[----:B------:R1:W2:Y:S01]  /*fb30*/  @!P1 LDG.E R3, desc[UR40][R2.64] ;  /* 0x0000002802039981 */ /* 0x0002a2000c1e1900 */
[C---:B------:R-:W-:Y:S02]  /*fb40*/  ISETP.GE.U32.AND P2, PT, R6.reuse, 0x2, PT ;  /* 0x000000020600780c */ /* 0x040fe40003f46070 */
[C---:B------:R-:W-:Y:S01]  /*fb50*/  ISETP.GE.U32.AND P3, PT, R6.reuse, 0x4, PT ;  /* 0x000000040600780c */ /* 0x040fe20003f66070 */
[----:B------:R-:W-:Y:S01]  /*fb60*/  SHFL.IDX PT, R0, R16, RZ, 0x1f ;  /* 0x00001fff10007589 */ /* 0x000fe200000e0000 */
[C---:B------:R-:W-:Y:S02]  /*fb70*/  ISETP.GE.U32.AND P4, PT, R6.reuse, 0x8, PT ;  /* 0x000000080600780c */ /* 0x040fe40003f86070 */
[C---:B------:R-:W-:Y:S01]  /*fb80*/  ISETP.GE.U32.AND P5, PT, R6.reuse, 0x10, PT ;  /* 0x000000100600780c */ /* 0x040fe20003fa6070 */
[----:B------:R-:W-:Y:S01]  /*fb90*/  SHFL.IDX PT, R4, R16, 0x1, 0x1f ;  /* 0x00201f0010047f89 */ /* 0x000fe200000e0000 */
[----:B-1----:R-:W-:Y:S02]  /*fba0*/  IMAD.MOV.U32 R2, RZ, RZ, RZ ;  /* 0x000000ffff027224 */ /* 0x002fe400078e00ff */
[----:B--2---:R-:W-:Y:S01]  /*fbb0*/  @!P1 IMAD.MOV.U32 R2, RZ, RZ, R3 ;  /* 0x000000ffff029224 */ /* 0x004fe200078e0003 */
[----:B------:R-:W-:-:S04]  /*fbc0*/  ISETP.NE.AND P1, PT, R6, RZ, PT ;  /* 0x000000ff0600720c */ /* 0x000fc80003f25270 */
        /* <DEDUP_REMOVED lines=16> */
.L_x_3814:
[----:B------:R-:W-:Y:S02]  /*fcd0*/  ULDC UR4, c[0x0][0xc38] ;  /* 0x00030e0000047ab9 */ /* 0x000fe40000000800 */
[----:B------:R-:W-:-:S04]  /*fce0*/  IMAD.U32 R16, RZ, RZ, UR4 ;  /* 0x00000004ff107e24 */ /* 0x000fc8000f8e00ff */
[----:B--2---:R-:W-:-:S04]  /*fcf0*/  IMAD R6, R14, R16, RZ ;  /* 0x000000100e067224 */ /* 0x004fc800078e02ff */
[----:B------:R-:W-:-:S05]  /*fd00*/  IMAD.IADD R4, R4, 0x1, R6 ;  /* 0x0000000104047824 */ /* 0x000fca00078e0206 */
[----:B------:R-:W-:-:S13]  /*fd10*/  ISETP.GT.AND P6, PT, R4, R0, PT ;  /* 0x000000000400720c */ /* 0x000fda0003fc4270 */
[----:B------:R-:W-:Y:S05]  /*fd20*/  @P6 BRA `(.L_x_3756) ;  /* 0x00000000009c6947 */ /* 0x000fea0003800000 */
.L_x_3761:
[----:B------:R-:W2:Y:S01]  /*fd30*/  LDC R6, c[0x0][0xc3c] ;  /* 0x00030f00ff067b82 */ /* 0x000ea20000000800 */
[----:B------:R-:W-:-:S05]  /*fd40*/  VIADD R19, R19, 0x1f ;  /* 0x0000001f13137836 */ /* 0x000fca0000000000 */
[----:B--2---:R-:W-:-:S13]  /*fd50*/  ISETP.GE.AND P6, PT, R19, R6, PT ;  /* 0x000000061300720c */ /* 0x004fda0003fc6270 */
[----:B------:R-:W-:Y:S05]  /*fd60*/  @P6 BRA `(.L_x_3757) ;  /* 0x0000000400446947 */ /* 0x000fea0003800000 */
[----:B------:R-:W2:Y:S01]  /*fd70*/  S2R R2, SR_TID.X ;  /* 0x0000000000027919 */ /* 0x000ea20000002100 */
[----:B------:R-:W-:Y:S01]  /*fd80*/  BSSY B0, `(.L_x_3758) ;  /* 0x0000009000007945 */ /* 0x000fe20003800000 */
[----:B--2---:R-:W-:-:S05]  /*fd90*/  LOP3.LUT R2, R2, 0x1f, RZ, 0xc0, !PT ;  /* 0x0000001f02027812 */ /* 0x004fca00078ec0ff */
[----:B------:R-:W-:Y:S02]  /*fda0*/  IMAD.IADD R5, R19, 0x1, R2 ;  /* 0x0000000113057824 */ /* 0x000fe400078e0202 */
[----:B------:R-:W-:-:S03]  /*fdb0*/  IMAD.MOV.U32 R2, RZ, RZ, RZ ;  /* 0x000000ffff027224 */ /* 0x000fc600078e00ff */
[----:B------:R-:W-:-:S13]  /*fdc0*/  ISETP.GE.OR P6, PT, R5, R6, !P0 ;  /* 0x000000060500720c */ /* 0x000fda00047c6670 */
[----:B------:R-:W-:Y:S05]  /*fdd0*/  @P6 BRA `(.L_x_3759) ;  /* 0x00000000000c6947 */ /* 0x000fea0003800000 */
[----:B-1----:R-:W1:Y:S02]  /*fde0*/  LDC.64 R2, c[0x0][0xc80] ;  /* 0x00032000ff027b82 */ /* 0x002e640000000a00 */
[----:B-1----:R-:W-:-:S06]  /*fdf0*/  IMAD.WIDE R2, R5, 0x4, R2 ;  /* 0x0000000405027825 */ /* 0x002fcc00078e0202 */
[----:B------:R2:W5:Y:S02]  /*fe00*/  LDG.E R2, desc[UR40][R2.64] ;  /* 0x0000002802027981 */ /* 0x000564000c1e1900 */
.L_x_3759:
[----:B------:R-:W-:Y:S05]  /*fe10*/  BSYNC B0 ;  /* 0x0000000000007941 */ /* 0x000fea0003800000 */
.L_x_3758:
[----:B------:R-:W-:-:S03]  /*fe20*/  UMOV UR4, 0xffffffff ;  /* 0xffffffff00047882 */ /* 0x000fc60000000000 */
[----:B------:R-:W-:Y:S05]  /*fe30*/  BRA.DIV UR4, `(.L_x_3760) ;  /* 0x0000001a04747947 */ /* 0x000fea000b800000 */
[----:B-----5:R-:W1:Y:S02]  /*fe40*/  SHFL.UP PT, R14, R2, 0x1, RZ ;  /* 0x04200000020e7989 */ /* 0x020e6400000e00ff */
[----:B-12---:R-:W-:-:S05]  /*fe50*/  SEL R3, R14, RZ, P1 ;  /* 0x000000ff0e037207 */ /* 0x006fca0000800000 */
        /* <DEDUP_REMOVED lines=14> */
.L_x_3822:
[----:B------:R-:W-:Y:S02]  /*ff40*/  ULDC UR4, c[0x0][0xc38] ;  /* 0x00030e0000047ab9 */ /* 0x000fe40000000800 */
[----:B------:R-:W-:-:S04]  /*ff50*/  IMAD.U32 R16, RZ, RZ, UR4 ;  /* 0x00000004ff107e24 */ /* 0x000fc8000f8e00ff */
[----:B--2---:R-:W-:-:S04]  /*ff60*/  IMAD R6, R14, R16, RZ ;  /* 0x000000100e067224 */ /* 0x004fc800078e02ff */
[----:B------:R-:W-:-:S05]  /*ff70*/  IMAD.IADD R4, R6, 0x1, R4 ;  /* 0x0000000106047824 */ /* 0x000fca00078e0204 */
[----:B------:R-:W-:-:S13]  /*ff80*/  ISETP.GT.AND P6, PT, R4, R0, PT ;  /* 0x000000000400720c */ /* 0x000fda0003fc4270 */
[----:B------:R-:W-:Y:S05]  /*ff90*/  @!P6 BRA `(.L_x_3761) ;  /* 0xfffffffc0064e947 */ /* 0x000fea000383ffff */
.L_x_3756:
        /* <DEDUP_REMOVED lines=8> */
.L_x_3826:
[----:B------:R-:W-:Y:S01]  /*10020*/  ISETP.NE.AND P0, PT, R5, RZ, PT ;  /* 0x000000ff0500720c */ /* 0x000fe20003f05270 */
[----:B------:R-:W-:-:S12]  /*10030*/  IMAD.MOV.U32 R14, RZ, RZ, RZ ;  /* 0x000000ffff0e7224 */ /* 0x000fd800078e00ff */
[----:B------:R-:W-:Y:S05]  /*10040*/  @!P0 BRA `(.L_x_3763) ;  /* 0x0000000000108947 */ /* 0x000fea0003800000 */
[----:B------:R-:W-:Y:S01]  /*10050*/  UMOV UR4, 0xffffffff ;  /* 0xffffffff00047882 */ /* 0x000fe20000000000 */
[----:B0-----:R-:W-:Y:S02]  /*10060*/  VIADD R12, R4, 0xffffffff ;  /* 0xffffffff040c7836 */ /* 0x001fe40000000000 */
[----:B------:R-:W-:Y:S05]  /*10070*/  BRA.DIV UR4, `(.L_x_3764) ;  /* 0x0000001a04ec7947 */ /* 0x000fea000b800000 */
[----:B------:R4:W0:Y:S02]  /*10080*/  SHFL.IDX PT, R14, R3, R12, 0x1f ;  /* 0x00001f0c030e7589 */ /* 0x00082400000e0000 */
.L_x_3763:
[----:B---3--:R-:W-:Y:S01]  /*10090*/  IABS R5, R17 ;  /* 0x0000001100057213 */ /* 0x008fe20000000000 */
[----:B0-----:R-:W-:Y:S02]  /*100a0*/  IMAD R16, R14, R16, R6 ;  /* 0x000000100e107224 */ /* 0x001fe400078e0206 */
[----:B------:R-:W-:Y:S01]  /*100b0*/  IMAD.IADD R19, R4, 0x1, R19 ;  /* 0x0000000104137824 */ /* 0x000fe200078e0213 */
[----:B------:R-:W0:Y:S01]  /*100c0*/  I2F.RP R7, R5 ;  /* 0x0000000500077306 */ /* 0x000e220000209400 */
[----:B------:R-:W-:-:S07]  /*100d0*/  IMAD.IADD R0, R0, 0x1, -R16 ;  /* 0x0000000100007824 */ /* 0x000fce00078e0a10 */
[----:B0-----:R-:W0:Y:S02]  /*100e0*/  MUFU.RCP R7, R7 ;  /* 0x0000000700077308 */ /* 0x001e240000001000 */
[----:B0----5:R-:W-:-:S06]  /*100f0*/  VIADD R8, R7, 0xffffffe ;  /* 0x0ffffffe07087836 */ /* 0x021fcc0000000000 */
[----:B-1--4-:R-:W2:Y:S02]  /*10100*/  F2I.FTZ.U32.TRUNC.NTZ R3, R8 ;  /* 0x0000000800037305 */ /* 0x012ea4000021f000 */
[----:B--2---:R-:W-:-:S04]  /*10110*/  IMAD.MOV R2, RZ, RZ, -R3 ;  /* 0x000000ffff027224 */ /* 0x004fc800078e0a03 */
[----:B------:R-:W-:Y:S02]  /*10120*/  IMAD R6, R2, R5, RZ ;  /* 0x0000000502067224 */ /* 0x000fe400078e02ff */
[----:B------:R-:W-:-:S04]  /*10130*/  IMAD.MOV.U32 R2, RZ, RZ, RZ ;  /* 0x000000ffff027224 */ /* 0x000fc800078e00ff */
[----:B------:R-:W-:Y:S01]  /*10140*/  IMAD.HI.U32 R2, R3, R6, R2 ;  /* 0x0000000603027227 */ /* 0x000fe200078e0002 */
[----:B------:R-:W-:Y:S02]  /*10150*/  IABS R6, R17 ;  /* 0x0000001100067213 */ /* 0x000fe40000000000 */
[----:B------:R-:W-:-:S03]  /*10160*/  IABS R3, R0 ;  /* 0x0000000000037213 */ /* 0x000fc60000000000 */
[----:B------:R-:W-:Y:S02]  /*10170*/  IMAD.MOV R6, RZ, RZ, -R6 ;  /* 0x000000ffff067224 */ /* 0x000fe400078e0a06 */
        /* <DEDUP_REMOVED lines=10> */
[----:B------:R-:W-:Y:S01]  /*10220*/  @!P2 IMAD.MOV R2, RZ, RZ, -R2 ;  /* 0x000000ffff02a224 */ /* 0x000fe200078e0a02 */
[----:B------:R-:W-:-:S05]  /*10230*/  @!P1 LOP3.LUT R2, RZ, R17, RZ, 0x33, !PT ;  /* 0x00000011ff029212 */ /* 0x000fca00078e33ff */
[--C-:B------:R-:W-:Y:S02]  /*10240*/  IMAD.MOV R3, RZ, RZ, -R2.reuse ;  /* 0x000000ffff037224 */ /* 0x100fe400078e0a02 */
[----:B------:R-:W-:Y:S02]  /*10250*/  IMAD.MOV.U32 R18, RZ, RZ, R2 ;  /* 0x000000ffff127224 */ /* 0x000fe400078e0002 */
[----:B------:R-:W-:Y:S01]  /*10260*/  IMAD R17, R17, R3, R0 ;  /* 0x0000000311117224 */ /* 0x000fe200078e0200 */
[----:B------:R-:W-:Y:S06]  /*10270*/  BRA `(.L_x_3765) ;  /* 0x00000000001c7947 */ /* 0x000fec0003800000 */
.L_x_3757:
[----:B------:R-:W-:Y:S01]  /*10280*/  UMOV UR4, URZ ;  /* 0x0000003f00047c82 */ /* 0x000fe20008000000 */
[----:B------:R-:W-:Y:S01]  /*10290*/  UMOV UR5, URZ ;  /* 0x0000003f00057c82 */ /* 0x000fe20008000000 */
[----:B------:R-:W-:Y:S01]  /*102a0*/  ULDC UR6, c[0x0][0xc3c] ;  /* 0x00030f0000067ab9 */ /* 0x000fe20000000800 */
[----:B------:R-:W-:Y:S02]  /*102b0*/  IMAD.MOV.U32 R16, RZ, RZ, R0 ;  /* 0x000000ffff107224 */ /* 0x000fe400078e0000 */
[----:B------:R-:W-:Y:S02]  /*102c0*/  IMAD.U32 R17, RZ, RZ, UR4 ;  /* 0x00000004ff117e24 */ /* 0x000fe4000f8e00ff */
[----:B------:R-:W-:Y:S02]  /*102d0*/  IMAD.U32 R18, RZ, RZ, UR5 ;  /* 0x00000005ff127e24 */ /* 0x000fe4000f8e00ff */
[----:B------:R-:W-:-:S07]  /*102e0*/  IMAD.U32 R19, RZ, RZ, UR6 ;  /* 0x00000006ff137e24 */ /* 0x000fce000f8e00ff */
.L_x_3765:
[----:B------:R2:W3:Y:S01]  /*102f0*/  LDL R2, [R1+0x4] ;  /* 0x0000040001027983 */ /* 0x0004e20000100800 */
[----:B------:R-:W4:Y:S01]  /*10300*/  S2R R0, SR_TID.X ;  /* 0x0000000000007919 */ /* 0x000f220000002100 */
[----:B------:R-:W-:Y:S05]  /*10310*/  WARPSYNC.ALL ;  /* 0x0000000000007948 */ /* 0x000fea0003800000 */
[----:B----4-:R-:W-:Y:S01]  /*10320*/  LOP3.LUT R0, R0, 0x1f, RZ, 0xc0, !PT ;  /* 0x0000001f00007812 */ /* 0x010fe200078ec0ff */
[----:B------:R-:W-:Y:S03]  /*10330*/  BAR.SYNC.DEFER_BLOCKING 0x4, 0x180 ;  /* 0x0106000000007b1d */ /* 0x000fe60000010000 */
[----:B------:R-:W-:-:S13]  /*10340*/  ISETP.NE.AND P0, PT, R0, RZ, PT ;  /* 0x000000ff0000720c */ /* 0x000fda0003f05270 */
[----:B-1----:R-:W3:Y:S01]  /*10350*/  @!P0 S2R R3, SR_CgaCtaId ;  /* 0x0000000000038919 */ /* 0x002ee20000008800 */
[----:B------:R-:W-:-:S04]  /*10360*/  @!P0 MOV R0, 0x400 ;  /* 0x0000040000008802 */ /* 0x000fc80000000f00 */
[----:B---3--:R-:W-:-:S05]  /*10370*/  @!P0 LEA R2, R3, R0, 0x18 ;  /* 0x0000000003028211 */ /* 0x008fca00078ec0ff */
[----:B------:R2:W-:Y:S04]  /*10380*/  @!P0 STS.128 [R2+0x28cd0], R16 ;  /* 0x028cd01002008388 */ /* 0x0005e80000000c00 */
[----:B------:R2:W-:Y:S01]  /*10390*/  @!P0 STL [R1+0x4], R2 ;  /* 0x0000040201008387 */ /* 0x0005e20000100800 */
[----:B------:R-:W-:Y:S06]  /*103a0*/  BAR.ARV 0x5, 0x180 ;  /* 0x0146000000007b1d */ /* 0x000fec0000002000 */
.L_x_3754:
[----:B------:R-:W-:Y:S02]  /*103b0*/  ULDC UR4, c[0x0][0xc3c] ;  /* 0x00030f0000047ab9 */ /* 0x000fe40000000800 */
[----:B----4-:R-:W-:-:S13]  /*103c0*/  ISETP.GE.AND P0, PT, R19, UR4, PT ;  /* 0x0000000413007c0c */ /* 0x010fda000bf06270 */
[----:B------:R-:W-:Y:S05]  /*103d0*/  @!P0 BRA `(.L_x_3766) ;  /* 0xffffffa000808947 */ /* 0x000fea000383ffff */
[----:B------:R-:W-:Y:S05]  /*103e0*/  BSYNC B8 ;  /* 0x0000000000087941 */ /* 0x000fea0003800000 */
.L_x_3648:
[----:B---3--:R-:W3:Y:S01]  /*103f0*/  LDL.LU R0, [R1+0x3c] ;  /* 0x00003c0001007983 */ /* 0x008ee20000300800 */
[----:B------:R-:W-:Y:S01]  /*10400*/  BSSY B0, `(.L_x_3767) ;  /* 0x000000b000007945 */ /* 0x000fe20003800000 */
[----:B------:R-:W4:Y:S01]  /*10410*/  S2R R5, SR_CgaCtaId ;  /* 0x0000000000057919 */ /* 0x000f220000008800 */
[----:B---3--:R-:W-:-:S05]  /*10420*/  VIADD R0, R0, 0x1 ;  /* 0x0000000100007836 */ /* 0x008fca0000000000 */
[----:B--2---:R-:W-:-:S04]  /*10430*/  LEA.HI R2, R0, R0, RZ, 0x1 ;  /* 0x0000000000027211 */ /* 0x004fc800078f08ff */
[----:B-1----:R-:W-:-:S05]  /*10440*/  LOP3.LUT R3, R2, 0xfffffffe, RZ, 0xc0, !PT ;  /* 0xfffffffe02037812 */ /* 0x002fca00078ec0ff */
[----:B------:R-:W-:Y:S01]  /*10450*/  IMAD.IADD R3, R0, 0x1, -R3 ;  /* 0x0000000100037824 */ /* 0x000fe200078e0a03 */
[----:B------:R-:W-:-:S04]  /*10460*/  MOV R0, 0x400 ;  /* 0x0000040000007802 */ /* 0x000fc80000000f00 */
[----:B----4-:R-:W-:Y:S02]  /*10470*/  LEA R0, R5, R0, 0x18 ;  /* 0x0000000005007211 */ /* 0x010fe400078ec0ff */
[----:B------:R-:W-:-:S04]  /*10480*/  SHF.L.U32 R3, R3, 0x1f, RZ ;  /* 0x0000001f03037819 */ /* 0x000fc800000006ff */
[----:B------:R-:W1:Y:S02]  /*10490*/  SYNCS.PHASECHK.TRANS64.TRYWAIT P0, [R0+URZ+0x28c20], R3 ;  /* 0x028c2003000075a7 */ /* 0x000e64000800017f */
[----:B-1----:R-:W-:Y:S05]  /*104a0*/  @!P0 BRA `(.L_x_3768) ;  /* 0x0000001800048947 */ /* 0x002fea0003800000 */
.L_x_3829:
[----:B------:R-:W-:Y:S05]  /*104b0*/  BSYNC B0 ;  /* 0x0000000000007941 */ /* 0x000fea0003800000 */
.L_x_3767:
[----:B------:R-:W-:-:S03]  /*104c0*/  UMOV UR4, 0xffffffff ;  /* 0xffffffff00047882 */ /* 0x000fc60000000000 */
[----:B------:R-:W-:Y:S05]  /*104d0*/  BRA.DIV UR4, `(.L_x_3769) ;  /* 0x0000001a040c7947 */ /* 0x000fea000b800000 */
[----:B------:R-:W2:Y:S02]  /*104e0*/  S2R R2, SR_TID.X ;  /* 0x0000000000027919 */ /* 0x000ea40000002100 */
[----:B--2---:R-:W-:-:S04]  /*104f0*/  SHF.R.U32.HI R2, RZ, 0x5, R2 ;  /* 0x00000005ff027819 */ /* 0x004fc80000011602 */
[----:B------:R-:W-:-:S05]  /*10500*/  LOP3.LUT R2, R2, 0x3, RZ, 0xc0, !PT ;  /* 0x0000000302027812 */ /* 0x000fca00078ec0ff */
[----:B------:R2:W3:Y:S02]  /*10510*/  SHFL.IDX PT, R14, R2, RZ, 0x1f ;  /* 0x00001fff020e7589 */ /* 0x0004e400000e0000 */
.L_x_3832:
[----:B---3--:R-:W-:Y:S01]  /*10520*/  ISETP.NE.AND P0, PT, R14, RZ, PT ;  /* 0x000000ff0e00720c */ /* 0x008fe20003f05270 */
[----:B------:R-:W-:-:S12]  /*10530*/  BSSY B0, `(.L_x_3770) ;  /* 0x0000027000007945 */ /* 0x000fd80003800000 */
[----:B------:R-:W-:Y:S05]  /*10540*/  @P0 BRA `(.L_x_3771) ;  /* 0x0000000000940947 */ /* 0x000fea0003800000 */
[----:B------:R-:W-:-:S03]  /*10550*/  UMOV UR4, 0xffffffff ;  /* 0xffffffff00047882 */ /* 0x000fc60000000000 */
[----:B------:R-:W-:Y:S05]  /*10560*/  BRA.DIV UR4, `(.L_x_3772) ;  /* 0x0000001a041c7947 */ /* 0x000fea000b800000 */
[----:B------:R-:W-:-:S13]  /*10570*/  ELECT P6, URZ, PT ;  /* 0x00000000003f782f */ /* 0x000fda00038c0000 */
.L_x_3835:
[----:B------:R-:W-:Y:S05]  /*10580*/  @!P6 BRA `(.L_x_3771) ;  /* 0x000000000084e947 */ /* 0x000fea0003800000 */
[----:B------:R-:W-:-:S06]  /*10590*/  ULOP3.LUT UR4, UR36, 0x2, URZ, 0xfc, !UPT ;  /* 0x0000000224047892 */ /* 0x000fcc000f8efc3f */
[----:B--2---:R-:W-:-:S05]  /*105a0*/  IMAD.U32 R2, RZ, RZ, UR4 ;  /* 0x00000004ff027e24 */ /* 0x004fca000f8e00ff */
[----:B------:R-:W-:-:S13]  /*105b0*/  ISETP.NE.AND P2, PT, R2, 0x3, PT ;  /* 0x000000030200780c */ /* 0x000fda0003f45270 */
[----:B------:R-:W-:Y:S05]  /*105c0*/  @!P2 BRA `(.L_x_3773) ;  /* 0x000000000004a947 */ /* 0x000fea0003800000 */
[----:B------:R-:W-:Y:S01]  /*105d0*/  BPT.TRAP 0x1 ;  /* 0x000000040000795c */ /* 0x000fe20000300000 */
.L_x_3773:
[----:B-1----:R-:W2:Y:S04]  /*105e0*/  LDL R3, [R1+0x8] ;  /* 0x0000080001037983 */ /* 0x002ea80000100800 */
[----:B0-----:R-:W3:Y:S01]  /*105f0*/  LDL.LU R7, [R1+0x10] ;  /* 0x0000100001077983 */ /* 0x001ee20000300800 */
        /* <DEDUP_REMOVED lines=12> */
.L_x_3836:
[----:B------:R-:W1:Y:S02]  /*106c0*/  SYNCS.PHASECHK.TRANS64.TRYWAIT P0, [R7+URZ], R2 ;  /* 0x00000002070075a7 */ /* 0x000e64000800017f */
[----:B-1----:R-:W-:Y:S05]  /*106d0*/  @!P0 BRA `(.L_x_3775) ;  /* 0x0000001400f48947 */ /* 0x002fea0003800000 */
.L_x_3837:
[----:B------:R-:W-:Y:S05]  /*106e0*/  @!P2 BRA `(.L_x_3776) ;  /* 0x000000000004a947 */ /* 0x000fea0003800000 */
[----:B------:R-:W-:Y:S01]  /*106f0*/  BPT.TRAP 0x1 ;  /* 0x000000040000795c */ /* 0x000fe20000300000 */
.L_x_3776:
[----:B------:R-:W2:Y:S01]  /*10700*/  LDL.LU R4, [R1+0x8] ;  /* 0x0000080001047983 */ /* 0x000ea20000300800 */
[----:B------:R-:W-:-:S04]  /*10710*/  VIADD R0, R0, 0x28c60 ;  /* 0x00028c6000007836 */ /* 0x000fc80000000000 */
[----:B--2---:R-:W-:-:S04]  /*10720*/  IMAD R4, R4, 0x8, R0 ;  /* 0x0000000804047824 */ /* 0x004fc800078e0200 */
[----:B------:R-:W2:Y:S02]  /*10730*/  SYNCS.PHASECHK.TRANS64.TRYWAIT P0, [R4+URZ], R5 ;  /* 0x00000005040075a7 */ /* 0x000ea4000800017f */
[----:B--2---:R-:W-:Y:S05]  /*10740*/  @!P0 BRA `(.L_x_3777) ;  /* 0x0000001400ec8947 */ /* 0x004fea0003800000 */
.L_x_3838:
[----:B------:R-:W-:-:S07]  /*10750*/  IMAD R3, R3, 0x8, R0 ;  /* 0x0000000803037824 */ /* 0x000fce00078e0200 */
.L_x_3778:
[----:B---3--:R3:W4:Y:S02]  /*10760*/  SYNCS.PHASECHK.TRANS64.TRYWAIT P0, [R3+URZ], R2 ;  /* 0x00000002030075a7 */ /* 0x008724000800017f */
[----:B----4-:R-:W-:Y:S05]  /*10770*/  @!P0 NANOSLEEP.SYNCS 0x989680 ;  /* 0x009896800000895d */ /* 0x010fea0003900000 */
[----:B------:R-:W4:Y:S02]  /*10780*/  @!P0 SYNCS.PHASECHK.TRANS64 P0, [R3+URZ], R2 ;  /* 0x00000002030085a7 */ /* 0x000f24000800007f */
[----:B----4-:R-:W-:Y:S05]  /*10790*/  @!P0 BRA `(.L_x_3778) ;  /* 0xfffffffc00f08947 */ /* 0x010fea000383ffff */
.L_x_3771:
[----:B------:R-:W-:Y:S05]  /*107a0*/  BSYNC B0 ;  /* 0x0000000000007941 */ /* 0x000fea0003800000 */
.L_x_3770:
[----:B------:R-:W-:Y:S05]  /*107b0*/  EXIT ;  /* 0x000000000000794d */ /* 0x000fea0003800000 */
.L_x_3599:
[----:B0-----:R-:W-:-:S04]  /*107c0*/  IMAD.U32 R3, RZ, RZ, UR16 ;  /* 0x00000010ff037e24 */ /* 0x001fc8000f8e00ff */
[----:B------:R0:W1:Y:S03]  /*107d0*/  SYNCS.PHASECHK.TRANS64.TRYWAIT P0, [R3+URZ+0x28c50], R0 ;  /* 0x028c5000030075a7 */ /* 0x000066000800017f */
[----:B-1----:R-:W-:Y:S05]  /*107e0*/  @!P0 NANOSLEEP.SYNCS 0x989680 ;  /* 0x009896800000895d */ /* 0x002fea0003900000 */
[----:B------:R-:W1:Y:S02]  /*107f0*/  @!P0 SYNCS.PHASECHK.TRANS64 P0, [R3+URZ+0x28c50], R0 ;  /* 0x028c5000030085a7 */ /* 0x000e64000800007f */
[----:B-1----:R-:W-:Y:S05]  /*10800*/  @!P0 BRA `(.L_x_3599) ;  /* 0xfffffffc00ec8947 */ /* 0x002fea000383ffff */
[----:B------:R-:W-:Y:S05]  /*10810*/  BRA `(.L_x_3779) ;  /* 0xffffff1000487947 */ /* 0x000fea000383ffff */
.L_x_3604:
[----:B-1----:R-:W-:-:S04]  /*10820*/  IMAD.U32 R3, RZ, RZ, UR6 ;  /* 0x00000006ff037e24 */ /* 0x002fc8000f8e00ff */
[----:B------:R1:W2:Y:S03]  /*10830*/  SYNCS.PHASECHK.TRANS64.TRYWAIT P0, [R3+URZ+0x28c50], R0 ;  /* 0x028c5000030075a7 */ /* 0x0002a6000800017f */
[----:B--2---:R-:W-:Y:S05]  /*10840*/  @!P0 NANOSLEEP.SYNCS 0x989680 ;  /* 0x009896800000895d */ /* 0x004fea0003900000 */
[----:B------:R-:W2:Y:S02]  /*10850*/  @!P0 SYNCS.PHASECHK.TRANS64 P0, [R3+URZ+0x28c50], R0 ;  /* 0x028c5000030085a7 */ /* 0x000ea4000800007f */
[----:B--2---:R-:W-:Y:S05]  /*10860*/  @!P0 BRA `(.L_x_3604) ;  /* 0xfffffffc00ec8947 */ /* 0x004fea000383ffff */
[----:B------:R-:W-:Y:S05]  /*10870*/  BRA `(.L_x_3603) ;  /* 0xffffff1c00547947 */ /* 0x000fea000383ffff */
.L_x_3607:
[----:B0-----:R-:W-:-:S04]  /*10880*/  IMAD.U32 R3, RZ, RZ, UR42 ;  /* 0x0000002aff037e24 */ /* 0x001fc8000f8e00ff */
[----:B------:R0:W1:Y:S03]  /*10890*/  SYNCS.PHASECHK.TRANS64.TRYWAIT P1, [R3+URZ+0x28c00], R0 ;  /* 0x028c0000030075a7 */ /* 0x000066000802017f */
[----:B-1----:R-:W-:Y:S05]  /*108a0*/  @!P1 NANOSLEEP.SYNCS 0x989680 ;  /* 0x009896800000995d */ /* 0x002fea0003900000 */
[----:B------:R-:W1:Y:S02]  /*108b0*/  @!P1 SYNCS.PHASECHK.TRANS64 P1, [R3+URZ+0x28c00], R0 ;  /* 0x028c0000030095a7 */ /* 0x000e64000802007f */
[----:B-1----:R-:W-:Y:S05]  /*108c0*/  @!P1 BRA `(.L_x_3607) ;  /* 0xfffffffc00ec9947 */ /* 0x002fea000383ffff */
[----:B------:R-:W-:Y:S05]  /*108d0*/  BRA `(.L_x_3780) ;  /* 0xffffff2800b47947 */ /* 0x000fea000383ffff */
.L_x_3611:
[----:B--2---:R2:W3:Y:S02]  /*108e0*/  SYNCS.PHASECHK.TRANS64.TRYWAIT P1, [R7+URZ+0x28c30], R8 ;  /* 0x028c3008070075a7 */ /* 0x0044e4000802017f */
[----:B---3--:R-:W-:Y:S05]  /*108f0*/  @!P1 NANOSLEEP.SYNCS 0x989680 ;  /* 0x009896800000995d */ /* 0x008fea0003900000 */
[----:B------:R-:W3:Y:S02]  /*10900*/  @!P1 SYNCS.PHASECHK.TRANS64 P1, [R7+URZ+0x28c30], R8 ;  /* 0x028c3008070095a7 */ /* 0x000ee4000802007f */
[----:B---3--:R-:W-:Y:S05]  /*10910*/  @!P1 BRA `(.L_x_3611) ;  /* 0xfffffffc00f09947 */ /* 0x008fea000383ffff */
[----:B------:R-:W-:Y:S05]  /*10920*/  BRA `(.L_x_3610) ;  /* 0xffffff2800d07947 */ /* 0x000fea000383ffff */
.L_x_3615:
[----:B----4-:R4:W0:Y:S02]  /*10930*/  SYNCS.PHASECHK.TRANS64.TRYWAIT P2, [R7+URZ+0x28c50], R8 ;  /* 0x028c5008070075a7 */ /* 0x010824000804017f */
[----:B0-----:R-:W-:Y:S05]  /*10940*/  @!P2 NANOSLEEP.SYNCS 0x989680 ;  /* 0x009896800000a95d */ /* 0x001fea0003900000 */
[----:B------:R-:W0:Y:S02]  /*10950*/  @!P2 SYNCS.PHASECHK.TRANS64 P2, [R7+URZ+0x28c50], R8 ;  /* 0x028c50080700a5a7 */ /* 0x000e24000804007f */
[----:B0-----:R-:W-:Y:S05]  /*10960*/  @!P2 BRA `(.L_x_3615) ;  /* 0xfffffffc00f0a947 */ /* 0x001fea000383ffff */
[----:B------:R-:W-:Y:S05]  /*10970*/  BRA `(.L_x_3614) ;  /* 0xffffff3800e07947 */ /* 0x000fea000383ffff */
.L_x_3620:
[----:B--2---:R-:W-:-:S04]  /*10980*/  IMAD.U32 R3, RZ, RZ, UR22 ;  /* 0x00000016ff037e24 */ /* 0x004fc8000f8e00ff */
[----:B------:R2:W3:Y:S03]  /*10990*/  SYNCS.PHASECHK.TRANS64.TRYWAIT P3, [R3+URZ+0x28c30], R8 ;  /* 0x028c3008030075a7 */ /* 0x0004e6000806017f */
[----:B---3--:R-:W-:Y:S05]  /*109a0*/  @!P3 NANOSLEEP.SYNCS 0x989680 ;  /* 0x009896800000b95d */ /* 0x008fea0003900000 */
[----:B------:R-:W3:Y:S02]  /*109b0*/  @!P3 SYNCS.PHASECHK.TRANS64 P3, [R3+URZ+0x28c30], R8 ;  /* 0x028c30080300b5a7 */ /* 0x000ee4000806007f */
[----:B---3--:R-:W-:Y:S05]  /*109c0*/  @!P3 BRA `(.L_x_3620) ;  /* 0xfffffffc00ecb947 */ /* 0x008fea000383ffff */
[----:B------:R-:W-:Y:S05]  /*109d0*/  BRA `(.L_x_3619) ;  /* 0xffffff3c00b87947 */ /* 0x000fea000383ffff */
.L_x_3624:
[----:B--2---:R2:W4:Y:S02]  /*109e0*/  SYNCS.PHASECHK.TRANS64.TRYWAIT P3, [R171+URZ+0x28c50], R8 ;  /* 0x028c5008ab0075a7 */ /* 0x004524000806017f */
[----:B----4-:R-:W-:Y:S05]  /*109f0*/  @!P3 NANOSLEEP.SYNCS 0x989680 ;  /* 0x009896800000b95d */ /* 0x010fea0003900000 */
[----:B------:R-:W4:Y:S02]  /*10a00*/  @!P3 SYNCS.PHASECHK.TRANS64 P3, [R171+URZ+0x28c50], R8 ;  /* 0x028c5008ab00b5a7 */ /* 0x000f24000806007f */
[----:B----4-:R-:W-:Y:S05]  /*10a10*/  @!P3 BRA `(.L_x_3624) ;  /* 0xfffffffc00f0b947 */ /* 0x010fea000383ffff */
[----:B------:R-:W-:Y:S05]  /*10a20*/  BRA `(.L_x_3623) ;  /* 0xffffff5000ec7947 */ /* 0x000fea000383ffff */
.L_x_3660:
        /* <DEDUP_REMOVED lines=11> */
.L_x_3782:
[----:B------:R-:W-:Y:S05]  /*10ae0*/  BSYNC B0 ;  /* 0x0000000000007941 */ /* 0x000fea0003800000 */
.L_x_3781:
[----:B------:R-:W-:Y:S05]  /*10af0*/  BRA `(.L_x_3783) ;  /* 0xffffffa4009c7947 */ /* 0x000fea000383ffff */
.L_x_3662:
[----:B------:R-:W-:Y:S01]  /*10b00*/  BSSY B0, `(.L_x_3784) ;  /* 0x0000006000007945 */ /* 0x000fe20003800000 */
[----:B------:R-:W-:-:S07]  /*10b10*/  IMAD.MOV.U32 R15, RZ, RZ, -0x1 ;  /* 0xffffffffff0f7424 */ /* 0x000fce00078e00ff */
[----:B012---:R-:W-:Y:S05]  /*10b20*/  WARPSYNC.COLLECTIVE R15, `(.L_x_3785) ;  /* 0x000000000f0c7348 */ /* 0x007fea0003c00000 */
[----:B------:R-:W-:Y:S02]  /*10b30*/  ELECT P6, UR62, PT ;  /* 0x00000000003e782f */ /* 0x000fe400038c0000 */
[----:B------:R-:W-:Y:S01]  /*10b40*/  MOV R14, UR62 ;  /* 0x0000003e000e7c02 */ /* 0x000fe20008000f00 */
[----:B012---:R-:W-:Y:S10]  /*10b50*/  ENDCOLLECTIVE ;  /* 0x000000000000791b */ /* 0x007ff40003800000 */
.L_x_3785:
[----:B------:R-:W-:Y:S05]  /*10b60*/  BSYNC B0 ;  /* 0x0000000000007941 */ /* 0x000fea0003800000 */
.L_x_3784:
[----:B------:R-:W-:Y:S05]  /*10b70*/  BRA `(.L_x_3786) ;  /* 0xffffffa400a07947 */ /* 0x000fea000383ffff */
.L_x_3664:
[----:B--2---:R2:W3:Y:S02]  /*10b80*/  SYNCS.PHASECHK.TRANS64.TRYWAIT P0, [R0+URZ+0x28c40], R2 ;  /* 0x028c4002000075a7 */ /* 0x0044e4000800017f */
[----:B---3--:R-:W-:Y:S05]  /*10b90*/  @!P0 NANOSLEEP.SYNCS 0x989680 ;  /* 0x009896800000895d */ /* 0x008fea0003900000 */
[----:B------:R-:W3:Y:S02]  /*10ba0*/  @!P0 SYNCS.PHASECHK.TRANS64 P0, [R0+URZ+0x28c40], R2 ;  /* 0x028c4002000085a7 */ /* 0x000ee4000800007f */
[----:B---3--:R-:W-:Y:S05]  /*10bb0*/  @!P0 BRA `(.L_x_3664) ;  /* 0xfffffffc00f08947 */ /* 0x008fea000383ffff */
[----:B------:R-:W-:Y:S05]  /*10bc0*/  BRA `(.L_x_3787) ;  /* 0xffffffa8000c7947 */ /* 0x000fea000383ffff */
.L_x_3668:
[----:B------:R-:W2:Y:S01]  /*10bd0*/  LDL.LU R11, [R1+0x38] ;  /* 0x00003800010b7983 */ /* 0x000ea20000300800 */
[----:B------:R-:W-:Y:S02]  /*10be0*/  IMAD.MOV.U32 R13, RZ, RZ, R2 ;  /* 0x000000ffff0d7224 */ /* 0x000fe400078e0002 */
[----:B------:R-:W-:Y:S02]  /*10bf0*/  IMAD.MOV.U32 R12, RZ, RZ, RZ ;  /* 0x000000ffff0c7224 */ /* 0x000fe400078e00ff */
[----:B------:R-:W-:Y:S02]  /*10c00*/  IMAD.MOV.U32 R15, RZ, RZ, -0x1 ;  /* 0xffffffffff0f7424 */ /* 0x000fe400078e00ff */
[----:B------:R-:W-:Y:S02]  /*10c10*/  IMAD R17, R17, 0x40, R8 ;  /* 0x0000004011117824 */ /* 0x000fe400078e0208 */
[----:B--2---:R-:W-:Y:S02]  /*10c20*/  IMAD R0, R11, R7, RZ ;  /* 0x000000070b007224 */ /* 0x004fe400078e02ff */
[----:B------:R-:W-:-:S02]  /*10c30*/  IMAD.MOV.U32 R11, RZ, RZ, 0x181f ;  /* 0x0000181fff0b7424 */ /* 0x000fc400078e00ff */
[C---:B------:R-:W-:Y:S01]  /*10c40*/  VIADD R7, R17.reuse, 0x10 ;  /* 0x0000001011077836 */ /* 0x040fe20000000000 */
[----:B------:R-:W-:-:S13]  /*10c50*/  ISETP.GE.AND P1, PT, R17, R0, PT ;  /* 0x000000001100720c */ /* 0x000fda0003f26270 */
[----:B-----5:R-:W-:Y:S05]  /*10c60*/  WARPSYNC.COLLECTIVE R15, `(.L_x_3788) ;  /* 0x000000000f087348 */ /* 0x020fea0003c00000 */
[----:B------:R0:W1:Y:S02]  /*10c70*/  SHFL.IDX P6, R14, R13, R12, R11 ;  /* 0x0000000c0d0e7389 */ /* 0x00006400000c000b */
[----:B01---5:R-:W-:Y:S01]  /*10c80*/  ENDCOLLECTIVE ;  /* 0x000000000000791b */ /* 0x023fe20003800000 */
.L_x_3788:
[----:B------:R-:W-:Y:S02]  /*10c90*/  IMAD.MOV.U32 R13, RZ, RZ, R3 ;  /* 0x000000ffff0d7224 */ /* 0x000fe400078e0003 */
[----:B------:R-:W-:-:S07]  /*10ca0*/  IMAD.MOV.U32 R4, RZ, RZ, R14 ;  /* 0x000000ffff047224 */ /* 0x000fce00078e000e */
[----:B------:R-:W-:Y:S05]  /*10cb0*/  WARPSYNC.COLLECTIVE R15, `(.L_x_3789) ;  /* 0x000000000f087348 */ /* 0x000fea0003c00000 */
[----:B------:R0:W1:Y:S02]  /*10cc0*/  SHFL.IDX P6, R14, R13, R12, R11 ;  /* 0x0000000c0d0e7389 */ /* 0x00006400000c000b */
[----:B01----:R-:W-:Y:S01]  /*10cd0*/  ENDCOLLECTIVE ;  /* 0x000000000000791b */ /* 0x003fe20003800000 */
.L_x_3789:
[----:B------:R-:W-:Y:S02]  /*10ce0*/  IMAD.MOV.U32 R13, RZ, RZ, R2 ;  /* 0x000000ffff0d7224 */ /* 0x000fe400078e0002 */
[----:B------:R-:W-:Y:S02]  /*10cf0*/  IMAD.MOV.U32 R12, RZ, RZ, 0x1 ;  /* 0x00000001ff0c7424 */ /* 0x000fe400078e00ff */
[----:B------:R-:W-:-:S07]  /*10d00*/  IMAD.MOV.U32 R5, RZ, RZ, R14 ;  /* 0x000000ffff057224 */ /* 0x000fce00078e000e */
[----:B------:R-:W-:Y:S05]  /*10d10*/  WARPSYNC.COLLECTIVE R15, `(.L_x_3790) ;  /* 0x000000000f087348 */ /* 0x000fea0003c00000 */
[----:B------:R0:W1:Y:S02]  /*10d20*/  SHFL.IDX P6, R14, R13, R12, R11 ;  /* 0x0000000c0d0e7389 */ /* 0x00006400000c000b */
[----:B01----:R-:W-:Y:S01]  /*10d30*/  ENDCOLLECTIVE ;  /* 0x000000000000791b */ /* 0x003fe20003800000 */
.L_x_3790:
        /* <DEDUP_REMOVED lines=10> */
.L_x_3791:
        /* <DEDUP_REMOVED lines=11> */
.L_x_3792:
        /* <DEDUP_REMOVED lines=10> */
.L_x_3793:
[----:B------:R-:W-:Y:S01]  /*10f30*/  @!PT LDS RZ, [RZ] ;  /* 0x00000000fffff984 */ /* 0x000fe20000000800 */
[----:B------:R-:W-:Y:S01]  /*10f40*/  @!PT LDS RZ, [RZ] ;  /* 0x00000000fffff984 */ /* 0x000fe20000000800 */
[----:B------:R-:W-:Y:S01]  /*10f50*/  @!PT LDS RZ, [RZ] ;  /* 0x00000000fffff984 */ /* 0x000fe20000000800 */
[----:B------:R0:W-:Y:S01]  /*10f60*/  @!P1 LDGSTS.E.BYPASS.LTC128B.128 [R9+0x20c00], desc[UR40][R4.64], !P0 ;  /* 0x20c0000004099fae */ /* 0x0001e2000c101d68 */
[----:B------:R-:W-:Y:S02]  /*10f70*/  IMAD.MOV.U32 R13, RZ, RZ, R2 ;  /* 0x000000ffff0d7224 */ /* 0x000fe400078e0002 */
[----:B0-----:R-:W-:Y:S02]  /*10f80*/  VIADD R4, R17, 0x20 ;  /* 0x0000002011047836 */ /* 0x001fe40000000000 */
[----:B------:R-:W-:-:S03]  /*10f90*/  IMAD.MOV.U32 R12, RZ, RZ, 0x3 ;  /* 0x00000003ff0c7424 */ /* 0x000fc600078e00ff */
[----:B------:R-:W-:Y:S01]  /*10fa0*/  ISETP.GE.AND P1, PT, R4, R0, PT ;  /* 0x000000000400720c */ /* 0x000fe20003f26270 */
[----:B------:R-:W-:-:S12]  /*10fb0*/  IMAD.MOV.U32 R4, RZ, RZ, R14 ;  /* 0x000000ffff047224 */ /* 0x000fd800078e000e */
[----:B------:R-:W-:Y:S05]  /*10fc0*/  WARPSYNC.COLLECTIVE R15, `(.L_x_3794) ;  /* 0x000000000f087348 */ /* 0x000fea0003c00000 */
[----:B------:R0:W1:Y:S02]  /*10fd0*/  SHFL.IDX P6, R14, R13, R12, R11 ;  /* 0x0000000c0d0e7389 */ /* 0x00006400000c000b */
[----:B01----:R-:W-:Y:S01]  /*10fe0*/  ENDCOLLECTIVE ;  /* 0x000000000000791b */ /* 0x003fe20003800000 */
.L_x_3794:
        /* <DEDUP_REMOVED lines=14> */
.L_x_3795:
[----:B------:R-:W-:Y:S01]  /*110d0*/  IMAD.MOV.U32 R3, RZ, RZ, R14 ;  /* 0x000000ffff037224 */ /* 0x000fe200078e000e */
[----:B------:R-:W-:Y:S06]  /*110e0*/  BRA `(.L_x_3796) ;  /* 0xffffffac00707947 */ /* 0x000fec000383ffff */
.L_x_3671:
[----:B0-----:R-:W2:Y:S02]  /*110f0*/  LDL R2, [R1+0x4] ;  /* 0x0000040001027983 */ /* 0x001ea40000100800 */
[----:B--2---:R0:W1:Y:S02]  /*11100*/  SYNCS.PHASECHK.TRANS64.TRYWAIT P0, [R2+URZ+0x28c20], R0 ;  /* 0x028c2000020075a7 */ /* 0x004064000800017f */
[----:B-1----:R-:W-:Y:S05]  /*11110*/  @!P0 NANOSLEEP.SYNCS 0x989680 ;  /* 0x009896800000895d */ /* 0x002fea0003900000 */
[----:B------:R-:W1:Y:S02]  /*11120*/  @!P0 SYNCS.PHASECHK.TRANS64 P0, [R2+URZ+0x28c20], R0 ;  /* 0x028c2000020085a7 */ /* 0x000e64000800007f */
[----:B-1----:R-:W-:Y:S05]  /*11130*/  @!P0 BRA `(.L_x_3671) ;  /* 0xfffffffc00ec8947 */ /* 0x002fea000383ffff */
[----:B------:R-:W-:Y:S05]  /*11140*/  BRA `(.L_x_3797) ;  /* 0xffffffac00d07947 */ /* 0x000fea000383ffff */
.L_x_3675:
[----:B0-----:R0:W1:Y:S02]  /*11150*/  SYNCS.PHASECHK.TRANS64.TRYWAIT P0, [R3+URZ+0x28c60], R0 ;  /* 0x028c6000030075a7 */ /* 0x001064000800017f */
[----:B-1----:R-:W-:Y:S05]  /*11160*/  @!P0 NANOSLEEP.SYNCS 0x989680 ;  /* 0x009896800000895d */ /* 0x002fea0003900000 */
[----:B------:R-:W1:Y:S02]  /*11170*/  @!P0 SYNCS.PHASECHK.TRANS64 P0, [R3+URZ+0x28c60], R0 ;  /* 0x028c6000030085a7 */ /* 0x000e64000800007f */
[----:B-1----:R-:W-:Y:S05]  /*11180*/  @!P0 BRA `(.L_x_3675) ;  /* 0xfffffffc00f08947 */ /* 0x002fea000383ffff */
[----:B------:R-:W-:Y:S05]  /*11190*/  BRA `(.L_x_3798) ;  /* 0xffffffb000007947 */ /* 0x000fea000383ffff */
.L_x_3694:
[----:B-1----:R1:W2:Y:S02]  /*111a0*/  SYNCS.PHASECHK.TRANS64.TRYWAIT P0, [R3+URZ+0x28c40], R2 ;  /* 0x028c4002030075a7 */ /* 0x0022a4000800017f */
[----:B--2---:R-:W-:Y:S05]  /*111b0*/  @!P0 NANOSLEEP.SYNCS 0x989680 ;  /* 0x009896800000895d */ /* 0x004fea0003900000 */
[----:B------:R-:W2:Y:S02]  /*111c0*/  @!P0 SYNCS.PHASECHK.TRANS64 P0, [R3+URZ+0x28c40], R2 ;  /* 0x028c4002030085a7 */ /* 0x000ea4000800007f */
[----:B--2---:R-:W-:Y:S05]  /*111d0*/  @!P0 BRA `(.L_x_3694) ;  /* 0xfffffffc00f08947 */ /* 0x004fea000383ffff */
[----:B------:R-:W-:Y:S05]  /*111e0*/  BRA `(.L_x_3799) ;  /* 0xffffffbc00307947 */ /* 0x000fea000383ffff */
.L_x_3699:
[----:B0-----:R0:W2:Y:S02]  /*111f0*/  SYNCS.PHASECHK.TRANS64.TRYWAIT P0, [R3+URZ+0x28c60], R2 ;  /* 0x028c6002030075a7 */ /* 0x0010a4000800017f */
[----:B--2---:R-:W-:Y:S05]  /*11200*/  @!P0 NANOSLEEP.SYNCS 0x989680 ;  /* 0x009896800000895d */ /* 0x004fea0003900000 */
[----:B------:R-:W2:Y:S02]  /*11210*/  @!P0 SYNCS.PHASECHK.TRANS64 P0, [R3+URZ+0x28c60], R2 ;  /* 0x028c6002030085a7 */ /* 0x000ea4000800007f */
[----:B--2---:R-:W-:Y:S05]  /*11220*/  @!P0 BRA `(.L_x_3699) ;  /* 0xfffffffc00f08947 */ /* 0x004fea000383ffff */
[----:B------:R-:W-:Y:S05]  /*11230*/  BRA `(.L_x_3800) ;  /* 0xffffffbc00b87947 */ /* 0x000fea000383ffff */
.L_x_3714:
[----:B0-----:R0:W1:Y:S02]  /*11240*/  SYNCS.PHASECHK.TRANS64.TRYWAIT P0, [R4+URZ+0x28c40], R2 ;  /* 0x028c4002040075a7 */ /* 0x001064000800017f */
[----:B-1----:R-:W-:Y:S05]  /*11250*/  @!P0 NANOSLEEP.SYNCS 0x989680 ;  /* 0x009896800000895d */ /* 0x002fea0003900000 */
[----:B------:R-:W1:Y:S02]  /*11260*/  @!P0 SYNCS.PHASECHK.TRANS64 P0, [R4+URZ+0x28c40], R2 ;  /* 0x028c4002040085a7 */ /* 0x000e64000800007f */
[----:B-1----:R-:W-:Y:S05]  /*11270*/  @!P0 BRA `(.L_x_3714) ;  /* 0xfffffffc00f08947 */ /* 0x002fea000383ffff */
[----:B------:R-:W-:Y:S05]  /*11280*/  BRA `(.L_x_3801) ;  /* 0xffffffc800c87947 */ /* 0x000fea000383ffff */
.L_x_3719:
[----:B-1----:R1:W2:Y:S02]  /*11290*/  SYNCS.PHASECHK.TRANS64.TRYWAIT P0, [R4+URZ+0x28c60], R2 ;  /* 0x028c6002040075a7 */ /* 0x0022a4000800017f */
[----:B--2---:R-:W-:Y:S05]  /*112a0*/  @!P0 NANOSLEEP.SYNCS 0x989680 ;  /* 0x009896800000895d */ /* 0x004fea0003900000 */
[----:B------:R-:W2:Y:S02]  /*112b0*/  @!P0 SYNCS.PHASECHK.TRANS64 P0, [R4+URZ+0x28c60], R2 ;  /* 0x028c6002040085a7 */ /* 0x000ea4000800007f */
[----:B--2---:R-:W-:Y:S05]  /*112c0*/  @!P0 BRA `(.L_x_3719) ;  /* 0xfffffffc00f08947 */ /* 0x004fea000383ffff */
[----:B------:R-:W-:Y:S05]  /*112d0*/  BRA `(.L_x_3802) ;  /* 0xffffffcc004c7947 */ /* 0x000fea000383ffff */
.L_x_3734:
[----:B-1----:R1:W2:Y:S02]  /*112e0*/  SYNCS.PHASECHK.TRANS64.TRYWAIT P0, [R4+URZ+0x28c40], R2 ;  /* 0x028c4002040075a7 */ /* 0x0022a4000800017f */
[----:B--2---:R-:W-:Y:S05]  /*112f0*/  @!P0 NANOSLEEP.SYNCS 0x989680 ;  /* 0x009896800000895d */ /* 0x004fea0003900000 */
[----:B------:R-:W2:Y:S02]  /*11300*/  @!P0 SYNCS.PHASECHK.TRANS64 P0, [R4+URZ+0x28c40], R2 ;  /* 0x028c4002040085a7 */ /* 0x000ea4000800007f */
[----:B--2---:R-:W-:Y:S05]  /*11310*/  @!P0 BRA `(.L_x_3734) ;  /* 0xfffffffc00f08947 */ /* 0x004fea000383ffff */
[----:B------:R-:W-:Y:S05]  /*11320*/  BRA `(.L_x_3803) ;  /* 0xffffffd800387947 */ /* 0x000fea000383ffff */
.L_x_3739:
[----:B0-----:R0:W2:Y:S02]  /*11330*/  SYNCS.PHASECHK.TRANS64.TRYWAIT P0, [R4+URZ+0x28c60], R2 ;  /* 0x028c6002040075a7 */ /* 0x0010a4000800017f */
[----:B--2---:R-:W-:Y:S05]  /*11340*/  @!P0 NANOSLEEP.SYNCS 0x989680 ;  /* 0x009896800000895d */ /* 0x004fea0003900000 */
[----:B------:R-:W2:Y:S02]  /*11350*/  @!P0 SYNCS.PHASECHK.TRANS64 P0, [R4+URZ+0x28c60], R2 ;  /* 0x028c6002040085a7 */ /* 0x000ea4000800007f */
[----:B--2---:R-:W-:Y:S05]  /*11360*/  @!P0 BRA `(.L_x_3739) ;  /* 0xfffffffc00f08947 */ /* 0x004fea000383ffff */
[----:B------:R-:W-:Y:S05]  /*11370*/  BRA `(.L_x_3804) ;  /* 0xffffffd800c07947 */ /* 0x000fea000383ffff */
.L_x_3755:
[----:B------:R-:W-:Y:S01]  /*11380*/  BSSY B0, `(.L_x_3805) ;  /* 0x0000008000007945 */ /* 0x000fe20003800000 */
[----:B------:R-:W-:Y:S02]  /*11390*/  IMAD.MOV.U32 R13, RZ, RZ, R16 ;  /* 0x000000ffff0d7224 */ /* 0x000fe400078e0010 */
[----:B0-----:R-:W-:Y:S02]  /*113a0*/  IMAD.MOV.U32 R12, RZ, RZ, RZ ;  /* 0x000000ffff0c7224 */ /* 0x001fe400078e00ff */
[----:B------:R-:W-:Y:S02]  /*113b0*/  IMAD.MOV.U32 R11, RZ, RZ, 0x1f ;  /* 0x0000001fff0b7424 */ /* 0x000fe400078e00ff */
[----:B------:R-:W-:-:S07]  /*113c0*/  IMAD.MOV.U32 R15, RZ, RZ, -0x1 ;  /* 0xffffffffff0f7424 */ /* 0x000fce00078e00ff */
[----:B-1---5:R-:W-:Y:S05]  /*113d0*/  WARPSYNC.COLLECTIVE R15, `(.L_x_3806) ;  /* 0x000000000f087348 */ /* 0x022fea0003c00000 */
[----:B------:R0:W2:Y:S02]  /*113e0*/  SHFL.IDX P6, R14, R13, R12, R11 ;  /* 0x0000000c0d0e7389 */ /* 0x0000a400000c000b */
[----:B012--5:R-:W-:Y:S01]  /*113f0*/  ENDCOLLECTIVE ;  /* 0x000000000000791b */ /* 0x027fe20003800000 */
.L_x_3806:
[----:B------:R-:W-:Y:S05]  /*11400*/  BSYNC B0 ;  /* 0x0000000000007941 */ /* 0x000fea0003800000 */
.L_x_3805:
        /* <DEDUP_REMOVED lines=9> */
.L_x_3807:
        /* <DEDUP_REMOVED lines=18> */
.L_x_3808:
[----:B------:R-:W-:Y:S01]  /*115c0*/  IMAD.MOV.U32 R12, RZ, RZ, 0x2 ;  /* 0x00000002ff0c7424 */ /* 0x000fe200078e00ff */
[----:B------:R-:W-:-:S05]  /*115d0*/  SEL R5, R14, RZ, P1 ;  /* 0x000000ff0e057207 */ /* 0x000fca0000800000 */
[----:B------:R-:W-:-:S04]  /*115e0*/  IMAD.IADD R3, R2, 0x1, R5 ;  /* 0x0000000102037824 */ /* 0x000fc800078e0205 */
[----:B------:R-:W-:-:S07]  /*115f0*/  IMAD.MOV.U32 R13, RZ, RZ, R3 ;  /* 0x000000ffff0d7224 */ /* 0x000fce00078e0003 */
[----:B------:R-:W-:Y:S05]  /*11600*/  WARPSYNC.COLLECTIVE R15, `(.L_x_3809) ;  /* 0x000000000f087348 */ /* 0x000fea0003c00000 */
[----:B------:R0:W1:Y:S02]  /*11610*/  SHFL.UP P6, R14, R13, R12, R11 ;  /* 0x0400000c0d0e7389 */ /* 0x00006400000c000b */
[----:B01----:R-:W-:Y:S01]  /*11620*/  ENDCOLLECTIVE ;  /* 0x000000000000791b */ /* 0x003fe20003800000 */
.L_x_3809:
[----:B------:R-:W-:Y:S01]  /*11630*/  IMAD.MOV.U32 R12, RZ, RZ, 0x4 ;  /* 0x00000004ff0c7424 */ /* 0x000fe200078e00ff */
[----:B------:R-:W-:-:S05]  /*11640*/  SEL R14, R14, RZ, P2 ;  /* 0x000000ff0e0e7207 */ /* 0x000fca0001000000 */
[----:B------:R-:W-:-:S04]  /*11650*/  IMAD.IADD R3, R3, 0x1, R14 ;  /* 0x0000000103037824 */ /* 0x000fc800078e020e */
[----:B------:R-:W-:-:S07]  /*11660*/  IMAD.MOV.U32 R13, RZ, RZ, R3 ;  /* 0x000000ffff0d7224 */ /* 0x000fce00078e0003 */
[----:B------:R-:W-:Y:S05]  /*11670*/  WARPSYNC.COLLECTIVE R15, `(.L_x_3810) ;  /* 0x000000000f087348 */ /* 0x000fea0003c00000 */
[----:B------:R0:W1:Y:S02]  /*11680*/  SHFL.UP P6, R14, R13, R12, R11 ;  /* 0x0400000c0d0e7389 */ /* 0x00006400000c000b */
[----:B01----:R-:W-:Y:S01]  /*11690*/  ENDCOLLECTIVE ;  /* 0x000000000000791b */ /* 0x003fe20003800000 */
.L_x_3810:
[----:B------:R-:W-:Y:S01]  /*116a0*/  IMAD.MOV.U32 R12, RZ, RZ, 0x8 ;  /* 0x00000008ff0c7424 */ /* 0x000fe200078e00ff */
[----:B------:R-:W-:-:S05]  /*116b0*/  SEL R14, R14, RZ, P3 ;  /* 0x000000ff0e0e7207 */ /* 0x000fca0001800000 */
[----:B------:R-:W-:-:S04]  /*116c0*/  IMAD.IADD R3, R3, 0x1, R14 ;  /* 0x0000000103037824 */ /* 0x000fc800078e020e */
[----:B------:R-:W-:-:S07]  /*116d0*/  IMAD.MOV.U32 R13, RZ, RZ, R3 ;  /* 0x000000ffff0d7224 */ /* 0x000fce00078e0003 */
[----:B------:R-:W-:Y:S05]  /*116e0*/  WARPSYNC.COLLECTIVE R15, `(.L_x_3811) ;  /* 0x000000000f087348 */ /* 0x000fea0003c00000 */
[----:B------:R0:W1:Y:S02]  /*116f0*/  SHFL.UP P6, R14, R13, R12, R11 ;  /* 0x0400000c0d0e7389 */ /* 0x00006400000c000b */
[----:B01----:R-:W-:Y:S01]  /*11700*/  ENDCOLLECTIVE ;  /* 0x000000000000791b */ /* 0x003fe20003800000 */
.L_x_3811:
[----:B------:R-:W-:Y:S01]  /*11710*/  IMAD.MOV.U32 R12, RZ, RZ, 0x10 ;  /* 0x00000010ff0c7424 */ /* 0x000fe200078e00ff */
[----:B------:R-:W-:-:S05]  /*11720*/  SEL R14, R14, RZ, P4 ;  /* 0x000000ff0e0e7207 */ /* 0x000fca0002000000 */
[----:B------:R-:W-:-:S04]  /*11730*/  IMAD.IADD R3, R3, 0x1, R14 ;  /* 0x0000000103037824 */ /* 0x000fc800078e020e */
[----:B------:R-:W-:-:S07]  /*11740*/  IMAD.MOV.U32 R13, RZ, RZ, R3 ;  /* 0x000000ffff0d7224 */ /* 0x000fce00078e0003 */
[----:B------:R-:W-:Y:S05]  /*11750*/  WARPSYNC.COLLECTIVE R15, `(.L_x_3812) ;  /* 0x000000000f087348 */ /* 0x000fea0003c00000 */
[----:B------:R0:W1:Y:S02]  /*11760*/  SHFL.UP P6, R14, R13, R12, R11 ;  /* 0x0400000c0d0e7389 */ /* 0x00006400000c000b */
[----:B01----:R-:W-:Y:S01]  /*11770*/  ENDCOLLECTIVE ;  /* 0x000000000000791b */ /* 0x003fe20003800000 */
.L_x_3812:
        /* <DEDUP_REMOVED lines=8> */
.L_x_3813:
[----:B------:R-:W-:Y:S05]  /*11800*/  BRA `(.L_x_3814) ;  /* 0xffffffe400307947 */ /* 0x000fea000383ffff */
.L_x_3760:
[----:B------:R-:W-:Y:S01]  /*11810*/  BSSY B0, `(.L_x_3815) ;  /* 0x0000008000007945 */ /* 0x000fe20003800000 */
[----:B-----5:R-:W-:Y:S02]  /*11820*/  IMAD.MOV.U32 R13, RZ, RZ, R2 ;  /* 0x000000ffff0d7224 */ /* 0x020fe400078e0002 */
[----:B0-----:R-:W-:Y:S02]  /*11830*/  IMAD.MOV.U32 R12, RZ, RZ, 0x1 ;  /* 0x00000001ff0c7424 */ /* 0x001fe400078e00ff */
[----:B------:R-:W-:Y:S02]  /*11840*/  IMAD.MOV.U32 R11, RZ, RZ, RZ ;  /* 0x000000ffff0b7224 */ /* 0x000fe400078e00ff */
[----:B------:R-:W-:-:S07]  /*11850*/  IMAD.MOV.U32 R15, RZ, RZ, -0x1 ;  /* 0xffffffffff0f7424 */ /* 0x000fce00078e00ff */
[----:B-12---:R-:W-:Y:S05]  /*11860*/  WARPSYNC.COLLECTIVE R15, `(.L_x_3816) ;  /* 0x000000000f087348 */ /* 0x006fea0003c00000 */
[----:B------:R0:W3:Y:S02]  /*11870*/  SHFL.UP P6, R14, R13, R12, R11 ;  /* 0x0400000c0d0e7389 */ /* 0x0000e400000c000b */
[----:B0123--:R-:W-:Y:S01]  /*11880*/  ENDCOLLECTIVE ;  /* 0x000000000000791b */ /* 0x00ffe20003800000 */
.L_x_3816:
[----:B------:R-:W-:Y:S05]  /*11890*/  BSYNC B0 ;  /* 0x0000000000007941 */ /* 0x000fea0003800000 */
.L_x_3815:
        /* <DEDUP_REMOVED lines=9> */
.L_x_3817:
[----:B------:R-:W-:Y:S01]  /*11930*/  IMAD.MOV.U32 R12, RZ, RZ, 0x4 ;  /* 0x00000004ff0c7424 */ /* 0x000fe200078e00ff */
[----:B------:R-:W-:-:S05]  /*11940*/  SEL R14, R14, RZ, P2 ;  /* 0x000000ff0e0e7207 */ /* 0x000fca0001000000 */
[----:B------:R-:W-:-:S04]  /*11950*/  IMAD.IADD R3, R3, 0x1, R14 ;  /* 0x0000000103037824 */ /* 0x000fc800078e020e */
[----:B------:R-:W-:-:S07]  /*11960*/  IMAD.MOV.U32 R13, RZ, RZ, R3 ;  /* 0x000000ffff0d7224 */ /* 0x000fce00078e0003 */
[----:B------:R-:W-:Y:S05]  /*11970*/  WARPSYNC.COLLECTIVE R15, `(.L_x_3818) ;  /* 0x000000000f087348 */ /* 0x000fea0003c00000 */
[----:B------:R0:W1:Y:S02]  /*11980*/  SHFL.UP P6, R14, R13, R12, R11 ;  /* 0x0400000c0d0e7389 */ /* 0x00006400000c000b */
[----:B01----:R-:W-:Y:S01]  /*11990*/  ENDCOLLECTIVE ;  /* 0x000000000000791b */ /* 0x003fe20003800000 */
.L_x_3818:
[----:B------:R-:W-:Y:S01]  /*119a0*/  IMAD.MOV.U32 R12, RZ, RZ, 0x8 ;  /* 0x00000008ff0c7424 */ /* 0x000fe200078e00ff */
[----:B------:R-:W-:-:S05]  /*119b0*/  SEL R14, R14, RZ, P3 ;  /* 0x000000ff0e0e7207 */ /* 0x000fca0001800000 */
[----:B------:R-:W-:-:S04]  /*119c0*/  IMAD.IADD R3, R3, 0x1, R14 ;  /* 0x0000000103037824 */ /* 0x000fc800078e020e */
[----:B------:R-:W-:-:S07]  /*119d0*/  IMAD.MOV.U32 R13, RZ, RZ, R3 ;  /* 0x000000ffff0d7224 */ /* 0x000fce00078e0003 */
[----:B------:R-:W-:Y:S05]  /*119e0*/  WARPSYNC.COLLECTIVE R15, `(.L_x_3819) ;  /* 0x000000000f087348 */ /* 0x000fea0003c00000 */
[----:B------:R0:W1:Y:S02]  /*119f0*/  SHFL.UP P6, R14, R13, R12, R11 ;  /* 0x0400000c0d0e7389 */ /* 0x00006400000c000b */
[----:B01----:R-:W-:Y:S01]  /*11a00*/  ENDCOLLECTIVE ;  /* 0x000000000000791b */ /* 0x003fe20003800000 */
.L_x_3819:
[----:B------:R-:W-:Y:S01]  /*11a10*/  IMAD.MOV.U32 R12, RZ, RZ, 0x10 ;  /* 0x00000010ff0c7424 */ /* 0x000fe200078e00ff */
[----:B------:R-:W-:-:S05]  /*11a20*/  SEL R14, R14, RZ, P4 ;  /* 0x000000ff0e0e7207 */ /* 0x000fca0002000000 */
[----:B------:R-:W-:-:S04]  /*11a30*/  IMAD.IADD R3, R3, 0x1, R14 ;  /* 0x0000000103037824 */ /* 0x000fc800078e020e */
[----:B------:R-:W-:-:S07]  /*11a40*/  IMAD.MOV.U32 R13, RZ, RZ, R3 ;  /* 0x000000ffff0d7224 */ /* 0x000fce00078e0003 */
[----:B------:R-:W-:Y:S05]  /*11a50*/  WARPSYNC.COLLECTIVE R15, `(.L_x_3820) ;  /* 0x000000000f087348 */ /* 0x000fea0003c00000 */
[----:B------:R0:W1:Y:S02]  /*11a60*/  SHFL.UP P6, R14, R13, R12, R11 ;  /* 0x0400000c0d0e7389 */ /* 0x00006400000c000b */
[----:B01----:R-:W-:Y:S01]  /*11a70*/  ENDCOLLECTIVE ;  /* 0x000000000000791b */ /* 0x003fe20003800000 */
.L_x_3820:
        /* <DEDUP_REMOVED lines=8> */
.L_x_3821:
[----:B------:R-:W-:Y:S05]  /*11b00*/  BRA `(.L_x_3822) ;  /* 0xffffffe4000c7947 */ /* 0x000fea000383ffff */
.L_x_3762:
[----:B------:R-:W-:Y:S01]  /*11b10*/  BSSY B0, `(.L_x_3823) ;  /* 0x0000006000007945 */ /* 0x000fe20003800000 */
[----:B------:R-:W-:Y:S01]  /*11b20*/  PLOP3.LUT P6, PT, P6, PT, PT, 0x8, 0x0 ;  /* 0x000000000000781c */ /* 0x000fe200037ce170 */
[----:B------:R-:W-:-:S12]  /*11b30*/  IMAD.MOV.U32 R15, RZ, RZ, -0x1 ;  /* 0xffffffffff0f7424 */ /* 0x000fd800078e00ff */
[----:B01---5:R-:W-:Y:S05]  /*11b40*/  WARPSYNC.COLLECTIVE R15, `(.L_x_3824) ;  /* 0x000000000f087348 */ /* 0x023fea0003c00000 */
[----:B------:R-:W-:Y:S01]  /*11b50*/  VOTE.ANY R14, PT, P6 ;  /* 0x00000000000e7806 */ /* 0x000fe200030e0100 */
[----:B01---5:R-:W-:Y:S06]  /*11b60*/  ENDCOLLECTIVE ;  /* 0x000000000000791b */ /* 0x023fec0003800000 */
.L_x_3824:
[----:B------:R-:W-:Y:S05]  /*11b70*/  BSYNC B0 ;  /* 0x0000000000007941 */ /* 0x000fea0003800000 */
.L_x_3823:
        /* <DEDUP_REMOVED lines=9> */
.L_x_3825:
[----:B------:R-:W-:Y:S01]  /*11c10*/  IMAD.MOV.U32 R17, RZ, RZ, R14 ;  /* 0x000000ffff117224 */ /* 0x000fe200078e000e */
[----:B------:R-:W-:Y:S06]  /*11c20*/  BRA `(.L_x_3826) ;  /* 0xffffffe000fc7947 */ /* 0x000fec000383ffff */
.L_x_3764:
[----:B------:R-:W-:Y:S01]  /*11c30*/  BSSY B0, `(.L_x_3827) ;  /* 0x0000007000007945 */ /* 0x000fe20003800000 */
[----:B------:R-:W-:Y:S02]  /*11c40*/  IMAD.MOV.U32 R13, RZ, RZ, R3 ;  /* 0x000000ffff0d7224 */ /* 0x000fe400078e0003 */
[----:B------:R-:W-:Y:S02]  /*11c50*/  IMAD.MOV.U32 R11, RZ, RZ, 0x1f ;  /* 0x0000001fff0b7424 */ /* 0x000fe400078e00ff */
[----:B------:R-:W-:-:S07]  /*11c60*/  IMAD.MOV.U32 R15, RZ, RZ, -0x1 ;  /* 0xffffffffff0f7424 */ /* 0x000fce00078e00ff */
[----:B-123-5:R-:W-:Y:S05]  /*11c70*/  WARPSYNC.COLLECTIVE R15, `(.L_x_3828) ;  /* 0x000000000f087348 */ /* 0x02efea0003c00000 */
[----:B------:R0:W4:Y:S02]  /*11c80*/  SHFL.IDX P6, R14, R13, R12, R11 ;  /* 0x0000000c0d0e7389 */ /* 0x00012400000c000b */
[----:B012345:R-:W-:Y:S01]  /*11c90*/  ENDCOLLECTIVE ;  /* 0x000000000000791b */ /* 0x03ffe20003800000 */
.L_x_3828:
[----:B------:R-:W-:Y:S05]  /*11ca0*/  BSYNC B0 ;  /* 0x0000000000007941 */ /* 0x000fea0003800000 */
.L_x_3827:
[----:B------:R-:W-:Y:S05]  /*11cb0*/  BRA `(.L_x_3763) ;  /* 0xffffffe000f47947 */ /* 0x000fea000383ffff */
.L_x_3768:
[----:B-1----:R1:W2:Y:S02]  /*11cc0*/  SYNCS.PHASECHK.TRANS64.TRYWAIT P0, [R0+URZ+0x28c20], R3 ;  /* 0x028c2003000075a7 */ /* 0x0022a4000800017f */
[----:B--2---:R-:W-:Y:S05]  /*11cd0*/  @!P0 NANOSLEEP.SYNCS 0x989680 ;  /* 0x009896800000895d */ /* 0x004fea0003900000 */
[----:B------:R-:W2:Y:S02]  /*11ce0*/  @!P0 SYNCS.PHASECHK.TRANS64 P0, [R0+URZ+0x28c20], R3 ;  /* 0x028c2003000085a7 */ /* 0x000ea4000800007f */
[----:B--2---:R-:W-:Y:S05]  /*11cf0*/  @!P0 BRA `(.L_x_3768) ;  /* 0xfffffffc00f08947 */ /* 0x004fea000383ffff */
[----:B------:R-:W-:Y:S05]  /*11d00*/  BRA `(.L_x_3829) ;  /* 0xffffffe400e87947 */ /* 0x000fea000383ffff */
.L_x_3769:
[----:B------:R-:W2:Y:S01]  /*11d10*/  S2R R2, SR_TID.X ;  /* 0x0000000000027919 */ /* 0x000ea20000002100 */
[----:B------:R-:W-:Y:S01]  /*11d20*/  BSSY B0, `(.L_x_3830) ;  /* 0x000000a000007945 */ /* 0x000fe20003800000 */
[----:B0-----:R-:W-:Y:S02]  /*11d30*/  IMAD.MOV.U32 R12, RZ, RZ, RZ ;  /* 0x000000ffff0c7224 */ /* 0x001fe400078e00ff */
[----:B------:R-:W-:Y:S02]  /*11d40*/  IMAD.MOV.U32 R11, RZ, RZ, 0x1f ;  /* 0x0000001fff0b7424 */ /* 0x000fe400078e00ff */
[----:B------:R-:W-:Y:S01]  /*11d50*/  IMAD.MOV.U32 R15, RZ, RZ, -0x1 ;  /* 0xffffffffff0f7424 */ /* 0x000fe200078e00ff */
[----:B--2---:R-:W-:-:S04]  /*11d60*/  SHF.R.U32.HI R2, RZ, 0x5, R2 ;  /* 0x00000005ff027819 */ /* 0x004fc80000011602 */
[----:B------:R-:W-:-:S05]  /*11d70*/  LOP3.LUT R2, R2, 0x3, RZ, 0xc0, !PT ;  /* 0x0000000302027812 */ /* 0x000fca00078ec0ff */
[----:B------:R-:W-:-:S07]  /*11d80*/  IMAD.MOV.U32 R13, RZ, RZ, R2 ;  /* 0x000000ffff0d7224 */ /* 0x000fce00078e0002 */
[----:B-1---5:R-:W-:Y:S05]  /*11d90*/  WARPSYNC.COLLECTIVE R15, `(.L_x_3831) ;  /* 0x000000000f087348 */ /* 0x022fea0003c00000 */
[----:B------:R0:W2:Y:S02]  /*11da0*/  SHFL.IDX P6, R14, R13, R12, R11 ;  /* 0x0000000c0d0e7389 */ /* 0x0000a400000c000b */
[----:B012--5:R-:W-:Y:S01]  /*11db0*/  ENDCOLLECTIVE ;  /* 0x000000000000791b */ /* 0x027fe20003800000 */
.L_x_3831:
[----:B------:R-:W-:Y:S05]  /*11dc0*/  BSYNC B0 ;  /* 0x0000000000007941 */ /* 0x000fea0003800000 */
.L_x_3830:
[----:B------:R-:W-:Y:S05]  /*11dd0*/  BRA `(.L_x_3832) ;  /* 0xffffffe400d07947 */ /* 0x000fea000383ffff */
.L_x_3772:
[----:B------:R-:W-:Y:S01]  /*11de0*/  BSSY B1, `(.L_x_3833) ;  /* 0x0000006000017945 */ /* 0x000fe20003800000 */
[----:B------:R-:W-:-:S07]  /*11df0*/  IMAD.MOV.U32 R15, RZ, RZ, -0x1 ;  /* 0xffffffffff0f7424 */ /* 0x000fce00078e00ff */
[----:B012--5:R-:W-:Y:S05]  /*11e00*/  WARPSYNC.COLLECTIVE R15, `(.L_x_3834) ;  /* 0x000000000f0c7348 */ /* 0x027fea0003c00000 */
[----:B------:R-:W-:Y:S02]  /*11e10*/  ELECT P6, UR62, PT ;  /* 0x00000000003e782f */ /* 0x000fe400038c0000 */
[----:B------:R-:W-:Y:S01]  /*11e20*/  MOV R14, UR62 ;  /* 0x0000003e000e7c02 */ /* 0x000fe20008000f00 */
[----:B012--5:R-:W-:Y:S10]  /*11e30*/  ENDCOLLECTIVE ;  /* 0x000000000000791b */ /* 0x027ff40003800000 */
.L_x_3834:
[----:B------:R-:W-:Y:S05]  /*11e40*/  BSYNC B1 ;  /* 0x0000000000017941 */ /* 0x000fea0003800000 */
.L_x_3833:
[----:B------:R-:W-:Y:S05]  /*11e50*/  BRA `(.L_x_3835) ;  /* 0xffffffe400c87947 */ /* 0x000fea000383ffff */
.L_x_3774:
[----:B0-----:R0:W1:Y:S02]  /*11e60*/  SYNCS.PHASECHK.TRANS64.TRYWAIT P0, [R6+URZ], R5 ;  /* 0x00000005060075a7 */ /* 0x001064000800017f */
[----:B-1----:R-:W-:Y:S05]  /*11e70*/  @!P0 NANOSLEEP.SYNCS 0x989680 ;  /* 0x009896800000895d */ /* 0x002fea0003900000 */
[----:B------:R-:W1:Y:S02]  /*11e80*/  @!P0 SYNCS.PHASECHK.TRANS64 P0, [R6+URZ], R5 ;  /* 0x00000005060085a7 */ /* 0x000e64000800007f */
[----:B-1----:R-:W-:Y:S05]  /*11e90*/  @!P0 BRA `(.L_x_3774) ;  /* 0xfffffffc00f08947 */ /* 0x002fea000383ffff */
[----:B------:R-:W-:Y:S05]  /*11ea0*/  BRA `(.L_x_3836) ;  /* 0xffffffe800047947 */ /* 0x000fea000383ffff */
.L_x_3775:
[----:B-1----:R1:W2:Y:S02]  /*11eb0*/  SYNCS.PHASECHK.TRANS64.TRYWAIT P0, [R7+URZ], R2 ;  /* 0x00000002070075a7 */ /* 0x0022a4000800017f */
[----:B--2---:R-:W-:Y:S05]  /*11ec0*/  @!P0 NANOSLEEP.SYNCS 0x989680 ;  /* 0x009896800000895d */ /* 0x004fea0003900000 */
[----:B------:R-:W2:Y:S02]  /*11ed0*/  @!P0 SYNCS.PHASECHK.TRANS64 P0, [R7+URZ], R2 ;  /* 0x00000002070085a7 */ /* 0x000ea4000800007f */
[----:B--2---:R-:W-:Y:S05]  /*11ee0*/  @!P0 BRA `(.L_x_3775) ;  /* 0xfffffffc00f08947 */ /* 0x004fea000383ffff */
[----:B------:R-:W-:Y:S05]  /*11ef0*/  BRA `(.L_x_3837) ;  /* 0xffffffe400f87947 */ /* 0x000fea000383ffff */
.L_x_3777:
[----:B--2---:R2:W3:Y:S02]  /*11f00*/  SYNCS.PHASECHK.TRANS64.TRYWAIT P0, [R4+URZ], R5 ;  /* 0x00000005040075a7 */ /* 0x0044e4000800017f */
[----:B---3--:R-:W-:Y:S05]  /*11f10*/  @!P0 NANOSLEEP.SYNCS 0x989680 ;  /* 0x009896800000895d */ /* 0x008fea0003900000 */
[----:B------:R-:W3:Y:S02]  /*11f20*/  @!P0 SYNCS.PHASECHK.TRANS64 P0, [R4+URZ], R5 ;  /* 0x00000005040085a7 */ /* 0x000ee4000800007f */
[----:B---3--:R-:W-:Y:S05]  /*11f30*/  @!P0 BRA `(.L_x_3777) ;  /* 0xfffffffc00f08947 */ /* 0x008fea000383ffff */
[----:B------:R-:W-:Y:S05]  /*11f40*/  BRA `(.L_x_3838) ;  /* 0xffffffe800007947 */ /* 0x000fea000383ffff */
.L_x_3839:
        /* <DEDUP_REMOVED lines=11> */
.L_x_15118:


//--------------------- .text._ZN7cutlass13device_kernelIN5flash11enable_sm90INS1_16FlashAttnFwdSm90INS1_25CollectiveMainloopFwdSm90ILi2EN4cute5tupleIJNS5_1CILi1EEES8_S8_EEENS6_IJNS7_ILi64EEESA_SA_EEELi512ENS_10bfloat16_tEfNS_4arch4Sm90ELb0ELb0ELb0ELb1ELb0ELb1ELb0ELb0ELb0ELb1ELb0ELb0EEENS1_21CollectiveEpilogueFwdINS6_IJSA_NS7_ILi512EEESA_EEES9_SC_SE_Li256ELb1ELb1ELb0ELb0EEENS1_36VarlenDynamicPersistentTileSchedulerILi64ELi64ELi256ELi128ELb0ELb1ELb1ELb0ELb1ELb1EEEEEEEEEvNT_6ParamsE --------------------------
	.section	.text._ZN7cutlass13device_kernelIN5flash11enable_sm90INS1_16FlashAttnFwdSm90INS1_25CollectiveMainloopFwdSm90ILi2EN4cute5tupleIJNS5_1CILi1EEES8_S8_EEENS6_IJNS7_ILi64EEESA_SA_EEELi512ENS_10bfloat16_tEfNS_4arch4Sm90ELb0ELb0ELb0ELb1ELb0ELb1ELb0ELb0ELb0ELb1ELb0ELb0EEENS1_21CollectiveEpilogueFwdINS6_IJSA_NS7_ILi512EEESA_EEES9_SC_SE_Li256ELb1ELb1ELb0ELb0EEENS1_36VarlenDynamicPersistentTileSchedulerILi64ELi64ELi256ELi128ELb0ELb1ELb1ELb0ELb1ELb1EEEEEEEEEvNT_6ParamsE,"ax",@progbits
	.align	128
.text._ZN7cutlass13device_kernelIN5flash11enable_sm90INS1_16FlashAttnFwdSm90INS1_25CollectiveMainloopFwdSm90ILi2EN4cute5tupleIJNS5_1CILi1EEES8_S8_EEENS6_IJNS7_ILi64EEESA_SA_EEELi512ENS_10bfloat16_tEfNS_4arch4Sm90ELb0ELb0ELb0ELb1ELb0ELb1ELb0ELb0ELb0ELb1ELb0ELb0EEENS1_21CollectiveEpilogueFwdINS6_IJSA_NS7_ILi512EEESA_EEES9_SC_SE_Li256ELb1ELb1ELb0ELb0EEENS1_36VarlenDynamicPersistentTileSchedulerILi64ELi64ELi256ELi128ELb0ELb1ELb1ELb0ELb1ELb1EEEEEEEEEvNT_6ParamsE:
        .type           _ZN7cutlass13device_kernelIN5flash11enable_sm90INS1_16FlashAttnFwdSm90INS1_25CollectiveMainloopFwdSm90ILi2EN4cute5tupleIJNS5_1CILi1EEES8_S8_EEENS6_IJNS7_ILi64EEESA_SA_EEELi512ENS_10bfloat16_tEfNS_4arch4Sm90ELb0ELb0ELb0ELb1ELb0ELb1ELb0ELb0ELb0ELb1ELb0ELb0EEENS1_21CollectiveEpilogueFwdINS6_IJSA_NS7_ILi512EEESA_EEES9_SC_SE_Li256ELb1ELb1ELb0ELb0EEENS1_36VarlenDynamicPersistentTileSchedulerILi64ELi64ELi256ELi128ELb0ELb1ELb1ELb0ELb1ELb1EEEEEEEEEvNT_6ParamsE,@function
        .size           _ZN7cutlass13device_kernelIN5flash11enable_sm90INS1_16FlashAttnFwdSm90INS1_25CollectiveMainloopFwdSm90ILi2EN4cute5tupleIJNS5_1CILi1EEES8_S8_EEENS6_IJNS7_ILi64EEESA_SA_EEELi512ENS_10bfloat16_tEfNS_4arch4Sm90ELb0ELb0ELb0ELb1ELb0ELb1ELb0ELb0ELb0ELb1ELb0ELb0EEENS1_21CollectiveEpilogueFwdINS6_IJSA_NS7_ILi512EEESA_EEES9_SC_SE_Li256ELb1ELb1ELb0ELb0EEENS1_36VarlenDynamicPersistentTileSchedulerILi64ELi64ELi256ELi128ELb0ELb1ELb1ELb0ELb1ELb1EEEEEEEEEvNT_6ParamsE,(.L_x_15119 - _ZN7cutlass13device_kernelIN5flash11enable_sm90INS1_16FlashAttnFwdSm90INS1_25CollectiveMainloopFwdSm90ILi2EN4cute5tupleIJNS5_1CILi1EEES8_S8_EEENS6_IJNS7_ILi64EEESA_SA_EEELi512ENS_10bfloat16_tEfNS_4arch4Sm90ELb0ELb0ELb0ELb1ELb0ELb1ELb0ELb0ELb0ELb1ELb0ELb0EEENS1_21CollectiveEpilogueFwdINS6_IJSA_NS7_ILi512EEESA_EEES9_SC_SE_Li256ELb1ELb1ELb0ELb0EEENS1_36VarlenDynamicPersistentTileSchedulerILi64ELi64ELi256ELi128ELb0ELb1ELb1ELb0ELb1ELb1EEEEEEEEEvNT_6ParamsE)
        .other          _ZN7cutlass13device_kernelIN5flash11enable_sm90INS1_16FlashAttnFwdSm90INS1_25CollectiveMainloopFwdSm90ILi2EN4cute5tupleIJNS5_1CILi1EEES8_S8_EEENS6_IJNS7_ILi64EEESA_SA_EEELi512ENS_10bfloat16_tEfNS_4arch4Sm90ELb0ELb0ELb0ELb1ELb0ELb1ELb0ELb0ELb0ELb1ELb0ELb0EEENS1_21CollectiveEpilogueFwdINS6_IJSA_NS7_ILi512EEESA_EEES9_SC_SE_Li256ELb1ELb1ELb0ELb0EEENS1_36VarlenDynamicPersistentTileSchedulerILi64ELi64ELi256ELi128ELb0ELb1ELb1ELb0ELb1ELb1EEEEEEEEEvNT_6ParamsE,@"STO_CUDA_ENTRY STV_DEFAULT"
_ZN7cutlass13device_kernelIN5flash11enable_sm90INS1_16FlashAttnFwdSm90INS1_25CollectiveMainloopFwdSm90ILi2EN4cute5tupleIJNS5_1CILi1EEES8_S8_EEENS6_IJNS7_ILi64EEESA_SA_EEELi512ENS_10bfloat16_tEfNS_4arch4Sm90ELb0ELb0ELb0ELb1ELb0ELb1ELb0ELb0ELb0ELb1ELb0ELb0EEENS1_21CollectiveEpilogueFwdINS6_IJSA_NS7_ILi512EEESA_EEES9_SC_SE_Li256ELb1ELb1ELb0ELb0EEENS1_36VarlenDynamicPersistentTileSchedulerILi64ELi64ELi256ELi128ELb0ELb1ELb1ELb0ELb1ELb1EEEEEEEEEvNT_6ParamsE:
        /* <DEDUP_REMOVED lines=23> */
.L_x_3841:
[----:B------:R-:W-:Y:S05]  /*0170*/  BSYNC B0 ;  /* 0x0000000000007941 */ /* 0x000fea0003800000 */
.L_x_3840:
        /* <DEDUP_REMOVED lines=20> */
[----:B-1----:R0:W1:Y:S06]  /*02c0*/  @UP0 SYNCS.EXCH.64 URZ, [UR8+0x28c00], UR4 ;  /* 0x028c0004083f05b2 */ /* 0x00206c0008000100 */
[----:B------:R0:W2:Y:S02]  /*02d0*/  @UP1 SYNCS.EXCH.64 URZ, [UR8+0x28c20], UR6 ;  /* 0x028c2006083f15b2 */ /* 0x0000a40008000100 */
        /* <DEDUP_REMOVED lines=10> */
[----:B0-----:R0:W3:Y:S01]  /*0380*/  SYNCS.EXCH.64 URZ, [UR6+0x28c30], UR4 ;  /* 0x028c3004063f75b2 */ /* 0x0010e20008000100 */
[----:B------:R0:W4:Y:S01]  /*0390*/  SYNCS.EXCH.64 URZ, [UR6+0x28c40], UR4 ;  /* 0x028c4004063f75b2 */ /* 0x0001220008000100 */
[----:B------:R0:W0:Y:S01]  /*03a0*/  SYNCS.EXCH.64 URZ, [UR6+0x28c38], UR4 ;  /* 0x028c3804063f75b2 */ /* 0x0000220008000100 */
[----:B------:R0:W0:Y:S01]  /*03b0*/  SYNCS.EXCH.64 URZ, [UR6+0x28c48], UR4 ;  /* 0x028c4804063f75b2 */ /* 0x0000220008000100 */
[----:B------:R-:W-:Y:S01]  /*03c0*/  NOP ;  /* 0x0000000000007918 */ /* 0x000fe20000000000 */
.L_x_3842:
        /* <DEDUP_REMOVED lines=22> */
.L_x_3843:
        /* <DEDUP_REMOVED lines=18> */
.L_x_3844:
        /* <DEDUP_REMOVED lines=22> */
.L_x_3845:
        /* <DEDUP_REMOVED lines=22> */
.L_x_3846:
[----:B------:R-:W-:Y:S01]  /*0910*/  IMAD.MOV.U32 R2, RZ, RZ, 0x1 ;  /* 0x00000001ff027424 */ /* 0x000fe200078e00ff */
[----:B------:R-:W-:Y:S01]  /*0920*/  ISETP.NE.AND P0, PT, R3, RZ, PT ;  /* 0x000000ff0300720c */ /* 0x000fe20003f05270 */
[----:B------:R-:W-:Y:S01]  /*0930*/  NOP ;  /* 0x0000000000007918 */ /* 0x000fe20000000000 */
[----:B------:R-:W-:Y:S01]  /*0940*/  ULDC.64 UR40, c[0x0][0x208] ;  /* 0x0000820000287ab9 */ /* 0x000fe20000000a00 */
[----:B------:R-:W-:Y:S01]  /*0950*/  BSSY B9, `(.L_x_3847) ;  /* 0x0001708000097945 */ /* 0x000fe20003800000 */
[----:B------:R-:W-:-:S05]  /*0960*/  SEL R2, R2, 0x2, !P0 ;  /* 0x0000000202027807 */ /* 0x000fca0004000000 */
[----:B------:R0:W-:Y:S02]  /*0970*/  STL [R1+0x60], R2 ;  /* 0x0000600201007387 */ /* 0x0001e40000100800 */
[----:B01234-:R-:W-:Y:S06]  /*0980*/  BAR.SYNC.DEFER_BLOCKING 0x0 ;  /* 0x0000000000007b1d */ /* 0x01ffec0000010000 */
[----:B------:R-:W-:Y:S05]  /*0990*/  @!P0 BRA `(.L_x_3848) ;  /* 0x000000e400908947 */ /* 0x000fea0003800000 */
.L_x_3849:
[----:B------:R-:W-:-:S08]  /*09a0*/  NOP ;  /* 0x0000000000007918 */ /* 0x000fd00000000000 */
[----:B------:R-:W0:Y:S02]  /*09b0*/  USETMAXREG.TRY_ALLOC.CTAPOOL UP0, 0xf0 ;  /* 0x000000f0000079c8 */ /* 0x000e240008000600 */
[----:B0-----:R-:W-:-:S13]  /*09c0*/  PLOP3.LUT P0, PT, PT, PT, UP0, 0x80, 0x0 ;  /* 0x000000000000781c */ /* 0x001fda0003f0f008 */
[----:B------:R-:W-:Y:S05]  /*09d0*/  @!P0 BRA `(.L_x_3849) ;  /* 0xfffffffc00f08947 */ /* 0x000fea000383ffff */
[----:B------:R-:W0:Y:S01]  /*09e0*/  S2R R0, SR_TID.X ;  /* 0x0000000000007919 */ /* 0x000e220000002100 */
[----:B------:R-:W1:Y:S01]  /*09f0*/  S2UR UR5, SR_CgaCtaId ;  /* 0x00000000000579c3 */ /* 0x000e620000008800 */
[----:B------:R-:W-:Y:S02]  /*0a00*/  UMOV UR4, 0x400 ;  /* 0x0000040000047882 */ /* 0x000fe40000000000 */
[----:B-1----:R-:W-:-:S06]  /*0a10*/  ULEA UR4, UR5, UR4, 0x18 ;  /* 0x0000000405047291 */ /* 0x002fcc000f8ec03f */
[----:B------:R-:W-:Y:S01]  /*0a20*/  IMAD.U32 R2, RZ, RZ, UR4 ;  /* 0x00000004ff027e24 */ /* 0x000fe2000f8e00ff */
[----:B0-----:R-:W-:Y:S01]  /*0a30*/  SHF.R.U32.HI R0, RZ, 0x7, R0 ;  /* 0x00000007ff007819 */ /* 0x001fe20000011600 */
[----:B------:R-:W-:-:S03]  /*0a40*/  ULDC UR4, c[0x0][0xc3c] ;  /* 0x00030f0000047ab9 */ /* 0x000fc60000000800 */
[----:B------:R-:W-:Y:S02]  /*0a50*/  ISETP.NE.AND P0, PT, R0, 0x1, PT ;  /* 0x000000010000780c */ /* 0x000fe40003f05270 */
[----:B------:R-:W0:Y:S11]  /*0a60*/  S2R R0, SR_TID.X ;  /* 0x0000000000007919 */ /* 0x000e360000002100 */
[----:B------:R-:W-:Y:S06]  /*0a70*/  @!P0 BAR.ARV 0x8, 0x100 ;  /* 0x0204000000008b1d */ /* 0x000fec0000002000 */
[----:B0-----:R-:W-:-:S13]  /*0a80*/  ISETP.GE.U32.AND P0, PT, R0, 0x100, PT ;  /* 0x000001000000780c */ /* 0x001fda0003f06070 */
[----:B------:R-:W-:Y:S08]  /*0a90*/  @P0 BAR.ARV 0xf, 0x100 ;  /* 0x03c4000000000b1d */ /* 0x000ff00000002000 */
[----:B------:R-:W-:Y:S06]  /*0aa0*/  BAR.SYNC.DEFER_BLOCKING 0x5, 0x180 ;  /* 0x0146000000007b1d */ /* 0x000fec0000010000 */
[----:B------:R-:W0:Y:S02]  /*0ab0*/  LDS.128 R24, [R2+0x28cd0] ;  /* 0x028cd00002187984 */ /* 0x000e240000000c00 */
[----:B------:R-:W-:Y:S06]  /*0ac0*/  BAR.ARV 0x4, 0x180 ;  /* 0x0106000000007b1d */ /* 0x000fec0000002000 */
[----:B0-----:R-:W-:-:S13]  /*0ad0*/  ISETP.GE.AND P0, PT, R27, UR4, PT ;  /* 0x000000041b007c0c */ /* 0x001fda000bf06270 */
[----:B------:R-:W-:Y:S05]  /*0ae0*/  @P0 BRA `(.L_x_3850) ;  /* 0x0000016c00b80947 */ /* 0x000fea0003800000 */
[----:B------:R-:W2:Y:S01]  /*0af0*/  LDL.LU R16, [R1+0x60] ;  /* 0x0000600001107983 */ /* 0x000ea20000300800 */
[----:B------:R-:W-:-:S05]  /*0b00*/  VIADD R234, R0, 0xffffff80 ;  /* 0xffffff8000ea7836 */ /* 0x000fca0000000000 */
[----:B------:R-:W-:-:S04]  /*0b10*/  SHF.R.S32.HI R3, RZ, 0x1f, R234 ;  /* 0x0000001fff037819 */ /* 0x000fc800000114ea */
[CC--:B------:R-:W-:Y:S02]  /*0b20*/  LEA.HI R0, R3.reuse, R234.reuse, RZ, 0x7 ;  /* 0x000000ea03007211 */ /* 0x0c0fe400078f38ff */
[CC--:B------:R-:W-:Y:S02]  /*0b30*/  LEA.HI R6, R3.reuse, R234.reuse, RZ, 0x4 ;  /* 0x000000ea03067211 */ /* 0x0c0fe400078f20ff */
[----:B------:R-:W-:Y:S02]  /*0b40*/  LOP3.LUT R5, R0, 0xffffff80, RZ, 0xc0, !PT ;  /* 0xffffff8000057812 */ /* 0x000fe400078ec0ff */
[----:B------:R-:W-:Y:S02]  /*0b50*/  LOP3.LUT R7, R6, 0xfffffff0, RZ, 0xc0, !PT ;  /* 0xfffffff006077812 */ /* 0x000fe400078ec0ff */
[----:B------:R-:W-:Y:S01]  /*0b60*/  LEA.HI R4, R3, R234, RZ, 0x5 ;  /* 0x000000ea03047211 */ /* 0x000fe200078f28ff */
[C---:B------:R-:W-:Y:S01]  /*0b70*/  IMAD.IADD R5, R234.reuse, 0x1, -R5 ;  /* 0x00000001ea057824 */ /* 0x040fe200078e0a05 */
[----:B------:R-:W-:Y:S01]  /*0b80*/  SHF.R.S32.HI R13, RZ, 0x4, R6 ;  /* 0x00000004ff0d7819 */ /* 0x000fe20000011406 */
[----:B------:R-:W-:Y:S01]  /*0b90*/  IMAD.IADD R10, R234, 0x1, -R7 ;  /* 0x00000001ea0a7824 */ /* 0x000fe200078e0a07 */
[----:B------:R-:W-:-:S02]  /*0ba0*/  SHF.R.S32.HI R192, RZ, 0x5, R4 ;  /* 0x00000005ffc07819 */ /* 0x000fc40000011404 */
[----:B------:R-:W-:Y:S02]  /*0bb0*/  SHF.R.S32.HI R11, RZ, 0x1f, R4 ;  /* 0x0000001fff0b7819 */ /* 0x000fe40000011404 */
[----:B------:R-:W-:Y:S02]  /*0bc0*/  SHF.R.S32.HI R4, RZ, 0x1f, R5 ;  /* 0x0000001fff047819 */ /* 0x000fe40000011405 */
[----:B------:R-:W-:Y:S02]  /*0bd0*/  SHF.R.S32.HI R7, RZ, 0x1f, R10 ;  /* 0x0000001fff077819 */ /* 0x000fe4000001140a */
[----:B------:R-:W-:Y:S02]  /*0be0*/  LEA.HI R8, R6, R13, RZ, 0x1 ;  /* 0x0000000d06087211 */ /* 0x000fe400078f08ff */
[----:B------:R-:W-:Y:S02]  /*0bf0*/  LEA.HI R6, R4, R5, RZ, 0x2 ;  /* 0x0000000504067211 */ /* 0x000fe400078f10ff */
[----:B------:R-:W-:-:S02]  /*0c00*/  LEA.HI R9, R7, R10, RZ, 0x3 ;  /* 0x0000000a07097211 */ /* 0x000fc400078f18ff */
[----:B------:R-:W-:Y:S02]  /*0c10*/  LOP3.LUT R12, R8, 0x1ffffffe, RZ, 0xc0, !PT ;  /* 0x1ffffffe080c7812 */ /* 0x000fe400078ec0ff */
[--C-:B------:R-:W-:Y:S02]  /*0c20*/  SHF.R.S32.HI R7, RZ, 0x2, R6.reuse ;  /* 0x00000002ff077819 */ /* 0x100fe40000011406 */
[----:B------:R-:W-:-:S04]  /*0c30*/  SHF.R.S32.HI R8, RZ, 0x1f, R6 ;  /* 0x0000001fff087819 */ /* 0x000fc80000011406 */
[----:B------:R-:W-:Y:S02]  /*0c40*/  LEA.HI R8, R8, R7, RZ, 0x3 ;  /* 0x0000000708087211 */ /* 0x000fe400078f18ff */
[----:B------:R-:W-:Y:S02]  /*0c50*/  LEA.HI R4, R4, R5, RZ, 0x5 ;  /* 0x0000000504047211 */ /* 0x000fe400078f28ff */
[----:B------:R-:W-:Y:S02]  /*0c60*/  LOP3.LUT R8, R8, 0xfffffff8, RZ, 0xc0, !PT ;  /* 0xfffffff808087812 */ /* 0x000fe400078ec0ff */
[----:B------:R-:W-:Y:S02]  /*0c70*/  LEA.HI R14, R11, R192, RZ, 0x2 ;  /* 0x000000c00b0e7211 */ /* 0x000fe400078f10ff */
[----:B------:R-:W-:Y:S01]  /*0c80*/  LOP3.LUT R11, R9, 0xfffffff8, RZ, 0xc0, !PT ;  /* 0xfffffff8090b7812 */ /* 0x000fe200078ec0ff */
[----:B------:R-:W-:Y:S01]  /*0c90*/  IMAD.IADD R191, R7, 0x1, -R8 ;  /* 0x0000000107bf7824 */ /* 0x000fe200078e0a08 */
[----:B------:R-:W-:-:S02]  /*0ca0*/  SHF.R.S32.HI R4, RZ, 0x5, R4 ;  /* 0x00000005ff047819 */ /* 0x000fc40000011404 */
[----:B------:R-:W-:Y:S01]  /*0cb0*/  SHF.R.S32.HI R213, RZ, 0x7, R0 ;  /* 0x00000007ffd57819 */ /* 0x000fe20000011400 */
[----:B------:R-:W-:Y:S01]  /*0cc0*/  IMAD.IADD R11, R10, 0x1, -R11 ;  /* 0x000000010a0b7824 */ /* 0x000fe200078e0a0b */
[----:B------:R-:W-:Y:S01]  /*0cd0*/  LOP3.LUT R15, R14, 0x3ffffc, RZ, 0xc0, !PT ;  /* 0x003ffffc0e0f7812 */ /* 0x000fe200078ec0ff */
[----:B------:R-:W-:Y:S01]  /*0ce0*/  IMAD R191, R4, 0x10, R191 ;  /* 0x0000001004bf7824 */ /* 0x000fe200078e02bf */
[-C--:B------:R-:W-:Y:S01]  /*0cf0*/  LEA.HI R4, R3, R234.reuse, RZ, 0x2 ;  /* 0x000000ea03047211 */ /* 0x080fe200078f10ff */
[----:B------:R-:W-:Y:S01]  /*0d00*/  IMAD R14, R213, 0x100, R10 ;  /* 0x00000100d50e7824 */ /* 0x000fe200078e020a */
[----:B------:R-:W-:Y:S01]  /*0d10*/  LEA.HI R3, R3, R234, RZ, 0x3 ;  /* 0x000000ea03037211 */ /* 0x000fe200078f18ff */
[----:B------:R-:W-:Y:S02]  /*0d20*/  IMAD.IADD R15, R192, 0x1, -R15 ;  /* 0x00000001c00f7824 */ /* 0x000fe400078e0a0f */
[----:B------:R-:W-:Y:S02]  /*0d30*/  IMAD.IADD R12, R13, 0x1, -R12 ;  /* 0x000000010d0c7824 */ /* 0x000fe400078e0a0c */
[----:B------:R-:W-:Y:S01]  /*0d40*/  IMAD.SHL.U32 R10, R11, 0x40, RZ ;  /* 0x000000400b0a7824 */ /* 0x000fe200078e00ff */
[----:B------:R-:W-:Y:S01]  /*0d50*/  SHF.R.S32.HI R23, RZ, 0x2, R4 ;  /* 0x00000002ff177819 */ /* 0x000fe20000011404 */
[----:B------:R-:W-:Y:S01]  /*0d60*/  IMAD R14, R15, 0x10, R14 ;  /* 0x000000100f0e7824 */ /* 0x000fe200078e020e */
[----:B------:R-:W-:Y:S01]  /*0d70*/  SHF.R.S32.HI R211, RZ, 0x3, R3 ;  /* 0x00000003ffd37819 */ /* 0x000fe20000011403 */
[----:B------:R-:W-:Y:S01]  /*0d80*/  IMAD.SHL.U32 R13, R12, 0x8, RZ ;  /* 0x000000080c0d7824 */ /* 0x000fe200078e00ff */
[----:B------:R-:W-:Y:S01]  /*0d90*/  LOP3.LUT R10, R10, 0x1c0, RZ, 0xc0, !PT ;  /* 0x000001c00a0a7812 */ /* 0x000fe200078ec0ff */
[----:B------:R-:W-:Y:S01]  /*0da0*/  IMAD.SHL.U32 R9, R9, 0x40, RZ ;  /* 0x0000004009097824 */ /* 0x000fe200078e00ff */
[----:B------:R-:W-:Y:S01]  /*0db0*/  LOP3.LUT R6, R6, 0x7ffffffc, RZ, 0xc0, !PT ;  /* 0x7ffffffc06067812 */ /* 0x000fe200078ec0ff */
[----:B------:R-:W-:Y:S01]  /*0dc0*/  VIADD R226, R23, 0x20 ;  /* 0x0000002017e27836 */ /* 0x000fe20000000000 */
[----:B------:R-:W-:Y:S01]  /*0dd0*/  LOP3.LUT R3, R3, 0xfffffff8, RZ, 0xc0, !PT ;  /* 0xfffffff803037812 */ /* 0x000fe200078ec0ff */
[--C-:B------:R-:W-:Y:S01]  /*0de0*/  IMAD.U32 R223, R14, 0x40, R13.reuse ;  /* 0x000000400edf7824 */ /* 0x100fe200078e000d */
[----:B------:R-:W-:Y:S01]  /*0df0*/  LOP3.LUT R13, R10, 0x8, R13, 0xf8, !PT ;  /* 0x000000080a0d7812 */ /* 0x000fe200078ef80d */
[----:B------:R-:W-:Y:S01]  /*0e00*/  IMAD.IADD R6, R5, 0x1, -R6 ;  /* 0x0000000105067824 */ /* 0x000fe200078e0a06 */
[----:B------:R-:W-:Y:S01]  /*0e10*/  SHF.R.U32.HI R10, RZ, 0x3, R10 ;  /* 0x00000003ff0a7819 */ /* 0x000fe2000001160a */
[----:B------:R-:W-:Y:S01]  /*0e20*/  IMAD.IADD R210, R234, 0x1, -R3 ;  /* 0x00000001ead27824 */ /* 0x000fe200078e0a03 */
[----:B------:R-:W-:-:S02]  /*0e30*/  LOP3.LUT R9, R9, 0x7ffffe00, RZ, 0xc0, !PT ;  /* 0x7ffffe0009097812 */ /* 0x000fc400078ec0ff */
[----:B------:R-:W-:Y:S02]  /*0e40*/  LOP3.LUT R5, R4, 0xfffffffc, RZ, 0xc0, !PT ;  /* 0xfffffffc04057812 */ /* 0x000fe400078ec0ff */
[----:B------:R-:W-:Y:S02]  /*0e50*/  LEA.HI R0, R0, R213, RZ, 0x1 ;  /* 0x000000d500007211 */ /* 0x000fe400078f08ff */
[----:B------:R-:W-:Y:S01]  /*0e60*/  SHF.R.S32.HI R3, RZ, 0x1f, R226 ;  /* 0x0000001fff037819 */ /* 0x000fe200000114e2 */
[----:B------:R-:W-:Y:S01]  /*0e70*/  IMAD R9, R192, 0x400, R9 ;  /* 0x00000400c0097824 */ /* 0x000fe200078e0209 */
[----:B------:R-:W-:Y:S01]  /*0e80*/  LOP3.LUT R10, R13, R10, RZ, 0x3c, !PT ;  /* 0x0000000a0d0a7212 */ /* 0x000fe200078e3cff */
[----:B------:R-:W-:Y:S01]  /*0e90*/  IMAD.IADD R5, R234, 0x1, -R5 ;  /* 0x00000001ea057824 */ /* 0x000fe200078e0a05 */
[----:B------:R-:W-:Y:S01]  /*0ea0*/  LOP3.LUT R0, R0, 0xfffffe, RZ, 0xc0, !PT ;  /* 0x00fffffe00007812 */ /* 0x000fe200078ec0ff */
[----:B------:R-:W-:Y:S01]  /*0eb0*/  IMAD.SHL.U32 R220, R226, 0x40, RZ ;  /* 0x00000040e2dc7824 */ /* 0x000fe200078e00ff */
[----:B------:R-:W-:Y:S01]  /*0ec0*/  LEA.HI R3, R3, R226, RZ, 0x3 ;  /* 0x000000e203037211 */ /* 0x000fe200078f18ff */
[----:B------:R-:W-:Y:S01]  /*0ed0*/  IMAD.IADD R9, R9, 0x1, R10 ;  /* 0x0000000109097824 */ /* 0x000fe200078e020a */
[----:B------:R-:W-:Y:S01]  /*0ee0*/  R2P PR, R11, 0x6 ;  /* 0x000000060b007804 */ /* 0x000fe20000000000 */
[----:B------:R-:W-:Y:S01]  /*0ef0*/  IMAD.IADD R0, R213, 0x1, -R0 ;  /* 0x00000001d5007824 */ /* 0x000fe200078e0a00 */
[----:B------:R-:W-:Y:S01]  /*0f00*/  SHF.R.S32.HI R4, RZ, 0x1f, R4 ;  /* 0x0000001fff047819 */ /* 0x000fe20000011404 */
[----:B------:R-:W-:Y:S01]  /*0f10*/  IMAD.SHL.U32 R3, R3, 0x40, RZ ;  /* 0x0000004003037824 */ /* 0x000fe200078e00ff */
[C---:B------:R-:W-:Y:S01]  /*0f20*/  LEA.HI R7, R5.reuse, R5, RZ, 0x1 ;  /* 0x0000000505077211 */ /* 0x040fe200078f08ff */
[----:B------:R-:W-:Y:S01]  /*0f30*/  IMAD.SHL.U32 R186, R5, 0x4, RZ ;  /* 0x0000000405ba7824 */ /* 0x000fe200078e00ff */
[----:B------:R-:W-:Y:S01]  /*0f40*/  LOP3.LUT R220, R220, 0x1c0, RZ, 0xc0, !PT ;  /* 0x000001c0dcdc7812 */ /* 0x000fe200078ec0ff */
[----:B------:R-:W-:-:S02]  /*0f50*/  IMAD R195, R9, 0x2, R2 ;  /* 0x0000000209c37824 */ /* 0x000fc400078e0202 */
[----:B------:R-:W-:Y:S01]  /*0f60*/  IMAD.MOV.U32 R197, RZ, RZ, 0x20 ;  /* 0x00000020ffc57424 */ /* 0x000fe200078e00ff */
[----:B------:R-:W-:Y:S01]  /*0f70*/  LEA.HI R4, R4, R23, RZ, 0x3 ;  /* 0x0000001704047211 */ /* 0x000fe200078f18ff */
[----:B------:R-:W-:Y:S01]  /*0f80*/  IMAD.SHL.U32 R194, R0, 0x100, RZ ;  /* 0x0000010000c27824 */ /* 0x000fe200078e00ff */
[----:B------:R-:W-:Y:S01]  /*0f90*/  LOP3.LUT R8, R7, 0x1ffffffe, RZ, 0xc0, !PT ;  /* 0x1ffffffe07087812 */ /* 0x000fe200078ec0ff */
[----:B------:R-:W-:Y:S01]  /*0fa0*/  IMAD.SHL.U32 R189, R210, 0x8, RZ ;  /* 0x00000008d2bd7824 */ /* 0x000fe200078e00ff */
[----:B------:R-:W-:Y:S01]  /*0fb0*/  SHF.R.U32.HI R235, RZ, 0x3, R220 ;  /* 0x00000003ffeb7819 */ /* 0x000fe200000116dc */
[----:B------:R-:W-:Y:S01]  /*0fc0*/  VIADD R190, R186, 0x10 ;  /* 0x00000010babe7836 */ /* 0x000fe20000000000 */
[----:B------:R-:W-:Y:S01]  /*0fd0*/  LOP3.LUT R221, R3, 0xfffffe00, RZ, 0xc0, !PT ;  /* 0xfffffe0003dd7812 */ /* 0x000fe200078ec0ff */
[----:B------:R-:W-:Y:S01]  /*0fe0*/  VIADD R198, R195, 0x26800 ;  /* 0x00026800c3c67836 */ /* 0x000fe20000000000 */
[----:B------:R-:W-:Y:S01]  /*0ff0*/  SEL R197, R197, 0xffffffe0, !P1 ;  /* 0xffffffe0c5c57807 */ /* 0x000fe20004800000 */
[C---:B------:R-:W-:Y:S01]  /*1000*/  VIADD R207, R189.reuse, 0x40 ;  /* 0x00000040bdcf7836 */ /* 0x040fe20000000000 */
[----:B------:R-:W-:Y:S01]  /*1010*/  LOP3.LUT R4, R4, 0xfffffff8, RZ, 0xc0, !PT ;  /* 0xfffffff804047812 */ /* 0x000fe200078ec0ff */
[C---:B------:R-:W-:Y:S01]  /*1020*/  VIADD R206, R189.reuse, 0x80 ;  /* 0x00000080bdce7836 */ /* 0x040fe20000000000 */
[----:B------:R-:W-:Y:S01]  /*1030*/  SHF.R.S32.HI R217, RZ, 0x1f, R190 ;  /* 0x0000001fffd97819 */ /* 0x000fe200000114be */
[----:B------:R-:W-:-:S02]  /*1040*/  VIADD R205, R189, 0xc0 ;  /* 0x000000c0bdcd7836 */ /* 0x000fc40000000000 */
[C---:B------:R-:W-:Y:S02]  /*1050*/  VIADD R204, R189.reuse, 0x100 ;  /* 0x00000100bdcc7836 */ /* 0x040fe40000000000 */
[C---:B------:R-:W-:Y:S02]  /*1060*/  VIADD R203, R189.reuse, 0x140 ;  /* 0x00000140bdcb7836 */ /* 0x040fe40000000000 */
[C---:B------:R-:W-:Y:S02]  /*1070*/  VIADD R215, R189.reuse, 0x180 ;  /* 0x00000180bdd77836 */ /* 0x040fe40000000000 */
[----:B------:R-:W-:Y:S02]  /*1080*/  VIADD R214, R189, 0x1c0 ;  /* 0x000001c0bdd67836 */ /* 0x000fe40000000000 */
[----:B------:R-:W-:Y:S02]  /*1090*/  VIADD R196, R195, 0x26840 ;  /* 0x00026840c3c47836 */ /* 0x000fe40000000000 */
[----:B------:R-:W-:-:S02]  /*10a0*/  IMAD.IADD R8, R5, 0x1, -R8 ;  /* 0x0000000105087824 */ /* 0x000fc400078e0a08 */
[C---:B------:R-:W-:Y:S01]  /*10b0*/  @P2 VIADD R196, R198.reuse, 0xffffffc0 ;  /* 0xffffffc0c6c42836 */ /* 0x040fe20000000000 */
[----:B------:R-:W-:Y:S01]  /*10c0*/  CS2R R18, SRZ ;  /* 0x0000000000127805 */ /* 0x000fe2000001ff00 */
[----:B------:R-:W-:Y:S01]  /*10d0*/  IMAD.IADD R198, R198, 0x1, R197 ;  /* 0x00000001c6c67824 */ /* 0x000fe200078e02c5 */
[----:B------:R-:W-:Y:S01]  /*10e0*/  SHF.R.S32.HI R233, RZ, 0x1f, R207 ;  /* 0x0000001fffe97819 */ /* 0x000fe200000114cf */
[----:B------:R-:W-:Y:S01]  /*10f0*/  IMAD.MOV.U32 R208, RZ, RZ, RZ ;  /* 0x000000ffffd07224 */ /* 0x000fe200078e00ff */
[----:B------:R-:W-:Y:S01]  /*1100*/  SHF.R.S32.HI R232, RZ, 0x1f, R206 ;  /* 0x0000001fffe87819 */ /* 0x000fe200000114ce */
[----:B------:R-:W-:Y:S01]  /*1110*/  IMAD.MOV.U32 R185, RZ, RZ, RZ ;  /* 0x000000ffffb97224 */ /* 0x000fe200078e00ff */
[----:B------:R-:W-:Y:S01]  /*1120*/  SHF.R.S32.HI R231, RZ, 0x1f, R205 ;  /* 0x0000001fffe77819 */ /* 0x000fe200000114cd */
[----:B------:R-:W-:Y:S01]  /*1130*/  IMAD.MOV.U32 R22, RZ, RZ, RZ ;  /* 0x000000ffff167224 */ /* 0x000fe200078e00ff */
[----:B------:R-:W-:Y:S01]  /*1140*/  SHF.R.S32.HI R230, RZ, 0x1f, R204 ;  /* 0x0000001fffe67819 */ /* 0x000fe200000114cc */
[----:B------:R-:W-:Y:S01]  /*1150*/  IMAD.IADD R188, R23, 0x1, -R4 ;  /* 0x0000000117bc7824 */ /* 0x000fe200078e0a04 */
[----:B------:R-:W-:Y:S01]  /*1160*/  SHF.R.S32.HI R229, RZ, 0x1f, R203 ;  /* 0x0000001fffe57819 */ /* 0x000fe200000114cb */
[----:B------:R-:W-:Y:S01]  /*1170*/  IMAD.SHL.U32 R218, R190, 0x2, RZ ;  /* 0x00000002beda7824 */ /* 0x000fe200078e00ff */
[----:B------:R-:W-:Y:S01]  /*1180*/  SHF.R.S32.HI R228, RZ, 0x1f, R215 ;  /* 0x0000001fffe47819 */ /* 0x000fe200000114d7 */
[----:B------:R-:W-:Y:S01]  /*1190*/  IMAD.SHL.U32 R193, R6, 0x2, RZ ;  /* 0x0000000206c17824 */ /* 0x000fe200078e00ff */
[----:B------:R-:W-:Y:S01]  /*11a0*/  SHF.R.S32.HI R227, RZ, 0x1f, R214 ;  /* 0x0000001fffe37819 */ /* 0x000fe200000114d6 */
[----:B------:R-:W-:Y:S01]  /*11b0*/  IMAD R222, R8, 0x8, R191 ;  /* 0x0000000808de7824 */ /* 0x000fe200078e02bf */
[----:B------:R-:W-:Y:S01]  /*11c0*/  SHF.L.U64.HI R217, R190, 0x1, R217 ;  /* 0x00000001bed97819 */ /* 0x000fe200000102d9 */
[----:B------:R-:W-:Y:S01]  /*11d0*/  IMAD.IADD R197, R197, 0x1, R196 ;  /* 0x00000001c5c57824 */ /* 0x000fe200078e02c4 */
[----:B--2---:R-:W-:Y:S01]  /*11e0*/  LOP3.LUT R184, R16, 0x1, RZ, 0xfc, !PT ;  /* 0x0000000110b87812 */ /* 0x004fe200078efcff */
[----:B------:R-:W-:-:S05]  /*11f0*/  IMAD.SHL.U32 R16, R5, 0x8, RZ ;  /* 0x0000000805107824 */ /* 0x000fca00078e00ff */
[----:B------:R-:W-:-:S04]  /*1200*/  LOP3.LUT R0, R220, 0x38, R16, 0xf8, !PT ;  /* 0x00000038dc007812 */ /* 0x000fc800078ef810 */
[----:B------:R-:W-:-:S05]  /*1210*/  LOP3.LUT R219, R221, R0, R235, 0xf6, !PT ;  /* 0x00000000dddb7212 */ /* 0x000fca00078ef6eb */
[----:B------:R-:W-:-:S07]  /*1220*/  IMAD R219, R219, 0x2, R2 ;  /* 0x00000002dbdb7824 */ /* 0x000fce00078e0202 */
.L_x_3969:
[----:B01-3--:R-:W0:Y:S01]  /*1230*/  LDC.64 R4, c[0x0][0xc88] ;  /* 0x00032200ff047b82 */ /* 0x00be220000000a00 */
        /* <DEDUP_REMOVED lines=25> */
[----:B----4-:R-:W-:-:S03]  /*13d0*/  @P1 IADD3.X R7, R201, UR9, RZ, P2, !PT ;  /* 0x00000009c9071c10 */ /* 0x010fc600097fe4ff */
        /* <DEDUP_REMOVED lines=25> */
.L_x_3851:
[----:B------:R-:W-:Y:S02]  /*1570*/  IMAD.U32 R46, RZ, RZ, UR5 ;  /* 0x00000005ff2e7e24 */ /* 0x000fe4000f8e00ff */
[----:B------:R-:W-:Y:S01]  /*1580*/  IMAD.U32 R28, RZ, RZ, UR4 ;  /* 0x00000004ff1c7e24 */ /* 0x000fe2000f8e00ff */
[----:B------:R-:W-:Y:S06]  /*1590*/  @!P2 BRA `(.L_x_3852) ;  /* 0x000000000010a947 */ /* 0x000fec0003800000 */
[----:B------:R-:W-:-:S04]  /*15a0*/  IADD3 R4, P0, R200, UR8, RZ ;  /* 0x00000008c8047c10 */ /* 0x000fc8000ff1e0ff */
[----:B------:R-:W-:-:S05]  /*15b0*/  IADD3.X R5, R201, UR9, RZ, P0, !PT ;  /* 0x00000009c9057c10 */ /* 0x000fca00087fe4ff */
[----:B------:R0:W5:Y:S01]  /*15c0*/  LDG.E R28, desc[UR40][R4.64] ;  /* 0x00000028041c7981 */ /* 0x000162000c1e1900 */
[----:B------:R-:W-:Y:S05]  /*15d0*/  BRA `(.L_x_3853) ;  /* 0x0000000000107947 */ /* 0x000fea0003800000 */
.L_x_3852:
[----:B------:R-:W-:Y:S05]  /*15e0*/  @!P0 BRA `(.L_x_3853) ;  /* 0x00000000000c8947 */ /* 0x000fea0003800000 */
[----:B------:R-:W2:Y:S04]  /*15f0*/  LDG.E R5, desc[UR40][R8.64] ;  /* 0x0000002808057981 */ /* 0x000ea8000c1e1900 */
[----:B------:R-:W2:Y:S02]  /*1600*/  LDG.E R28, desc[UR40][R8.64+0x4] ;  /* 0x00000428081c7981 */ /* 0x000ea4000c1e1900 */
[----:B--2---:R-:W-:-:S07]  /*1610*/  IMAD.IADD R28, R28, 0x1, -R5 ;  /* 0x000000011c1c7824 */ /* 0x004fce00078e0a05 */
.L_x_3853:
[----:B------:R-:W-:Y:S02]  /*1620*/  ULDC.64 UR4, c[0x0][0xa10] ;  /* 0x0002840000047ab9 */ /* 0x000fe40000000a00 */
[----:B------:R-:W-:-:S04]  /*1630*/  ISETP.NE.U32.AND P0, PT, RZ, UR4, PT ;  /* 0x00000004ff007c0c */ /* 0x000fc8000bf05070 */
[----:B------:R-:W-:Y:S01]  /*1640*/  ISETP.NE.AND.EX P0, PT, RZ, UR5, PT, P0 ;  /* 0x00000005ff007c0c */ /* 0x000fe2000bf05300 */
[----:B-----5:R-:W-:Y:S01]  /*1650*/  IMAD.IADD R11, R28, 0x1, -R3 ;  /* 0x000000011c0b7824 */ /* 0x020fe200078e0a03 */
[----:B------:R-:W-:-:S11]  /*1660*/  ULDC.64 UR4, c[0x0][0xa30] ;  /* 0x00028c0000047ab9 */ /* 0x000fd60000000a00 */
[----:B0-----:R-:W0:Y:S02]  /*1670*/  @P0 LDC.64 R4, c[0x0][0xa10] ;  /* 0x00028400ff040b82 */ /* 0x001e240000000a00 */
[----:B0-----:R-:W-:-:S05]  /*1680*/  @P0 IMAD.WIDE R4, R29, 0x4, R4 ;  /* 0x000000041d040825 */ /* 0x001fca00078e0204 */
[----:B------:R-:W2:Y:S04]  /*1690*/  @P0 LDG.E R0, desc[UR40][R4.64] ;  /* 0x0000002804000981 */ /* 0x000ea8000c1e1900 */
[----:B------:R-:W2:Y:S01]  /*16a0*/  @P0 LDG.E R9, desc[UR40][R4.64+0x4] ;  /* 0x0000042804090981 */ /* 0x000ea2000c1e1900 */
[----:B------:R-:W-:Y:S01]  /*16b0*/  IMAD.MOV R44, RZ, RZ, -R11 ;  /* 0x000000ffff2c7224 */ /* 0x000fe200078e0a0b */
[----:B------:R-:W-:Y:S01]  /*16c0*/  ISETP.NE.U32.AND P1, PT, RZ, UR4, PT ;  /* 0x00000004ff007c0c */ /* 0x000fe2000bf25070 */
[----:B------:R-:W-:-:S03]  /*16d0*/  IMAD.MOV.U32 R27, RZ, RZ, R28 ;  /* 0x000000ffff1b7224 */ /* 0x000fc600078e001c */
[----:B------:R-:W-:Y:S02]  /*16e0*/  VIMNMX R44, RZ, R44, !PT ;  /* 0x0000002cff2c7248 */ /* 0x000fe40007fe0100 */
[----:B------:R-:W-:-:S13]  /*16f0*/  ISETP.NE.AND.EX P1, PT, RZ, UR5, PT, P1 ;  /* 0x00000005ff007c0c */ /* 0x000fda000bf25310 */
[----:B------:R-:W-:-:S04]  /*1700*/  @P1 IADD3 R6, P2, R200, UR4, RZ ;  /* 0x00000004c8061c10 */ /* 0x000fc8000ff5e0ff */
[----:B------:R-:W-:-:S05]  /*1710*/  @P1 IADD3.X R7, R201, UR5, RZ, P2, !PT ;  /* 0x00000005c9071c10 */ /* 0x000fca00097fe4ff */
[----:B------:R0:W5:Y:S01]  /*1720*/  @P1 LDG.E R27, desc[UR40][R6.64] ;  /* 0x00000028061b1981 */ /* 0x000162000c1e1900 */
        /* <DEDUP_REMOVED lines=14> */
[----:B------:R-:W-:Y:S02]  /*1810*/  @P0 SHF.R.S32.HI R45, RZ, 0x6, R5 ;  /* 0x00000006ff2d0819 */ /* 0x000fe40000011405 */
[----:B------:R-:W-:Y:S02]  /*1820*/  PLOP3.LUT P0, PT, PT, PT, PT, 0x80, 0x0 ;  /* 0x000000000000781c */ /* 0x000fe40003f0f070 */
        /* <DEDUP_REMOVED lines=22> */
.L_x_3856:
[----:B------:R-:W-:Y:S05]  /*1990*/  BSYNC B6 ;  /* 0x0000000000067941 */ /* 0x000fea0003800000 */
.L_x_3855:
        /* <DEDUP_REMOVED lines=20> */
.L_x_3858:
[----:B------:R-:W-:Y:S05]  /*1ae0*/  BSYNC B6 ;  /* 0x0000000000067941 */ /* 0x000fea0003800000 */
.L_x_3857:
[----:B------:R-:W-:Y:S01]  /*1af0*/  ULDC.64 UR4, c[0x0][0x9f8] ;  /* 0x00027e0000047ab9 */ /* 0x000fe20000000a00 */
[----:B------:R-:W0:Y:S01]  /*1b00*/  LDC.64 R50, c[0x0][0x300] ;  /* 0x0000c000ff327b82 */ /* 0x000e220000000a00 */
[----:B------:R-:W-:Y:S01]  /*1b10*/  ISETP.NE.U32.AND P0, PT, RZ, UR4, PT ;  /* 0x00000004ff007c0c */ /* 0x000fe2000bf05070 */
[----:B------:R-:W-:Y:S01]  /*1b20*/  IMAD.IADD R42, R31, 0x1, R28 ;  /* 0x000000011f2a7824 */ /* 0x000fe200078e021c */
[----:B------:R-:W-:Y:S02]  /*1b30*/  ULDC.64 UR6, c[0x0][0x330] ;  /* 0x0000cc0000067ab9 */ /* 0x000fe40000000a00 */
[----:B------:R-:W-:Y:S02]  /*1b40*/  ISETP.NE.AND.EX P0, PT, RZ, UR5, PT, P0 ;  /* 0x00000005ff007c0c */ /* 0x000fe4000bf05300 */
[----:B------:R-:W-:Y:S01]  /*1b50*/  SHF.R.S32.HI R17, RZ, 0x1f, R16 ;  /* 0x0000001fff117819 */ /* 0x000fe20000011410 */
[----:B------:R-:W1:Y:S08]  /*1b60*/  LDC.64 R54, c[0x0][0x3f8] ;  /* 0x0000fe00ff367b82 */ /* 0x000e700000000a00 */
[----:B------:R-:W2:Y:S02]  /*1b70*/  LDC R43, c[0x0][0x3f4] ;  /* 0x0000fd00ff2b7b82 */ /* 0x000ea40000000800 */
[----:B------:R-:W-:-:S04]  /*1b80*/  @P0 IADD3 R4, P1, R200, UR4, RZ ;  /* 0x00000004c8040c10 */ /* 0x000fc8000ff3e0ff */
[----:B------:R-:W-:Y:S01]  /*1b90*/  @P0 IADD3.X R5, R201, UR5, RZ, P1, !PT ;  /* 0x00000005c9050c10 */ /* 0x000fe20008ffe4ff */
[----:B------:R-:W-:-:S04]  /*1ba0*/  ULDC.64 UR4, c[0x0][0x308] ;  /* 0x0000c20000047ab9 */ /* 0x000fc80000000a00 */
[----:B------:R3:W4:Y:S01]  /*1bb0*/  @P0 LDG.E R29, desc[UR40][R4.64] ;  /* 0x00000028041d0981 */ /* 0x000722000c1e1900 */
[----:B------:R-:W-:Y:S01]  /*1bc0*/  SHF.R.S32.HI R28, RZ, 0x1f, R42 ;  /* 0x0000001fff1c7819 */ /* 0x000fe2000001142a */
[-C--:B0-----:R-:W-:Y:S01]  /*1bd0*/  IMAD.WIDE.U32 R6, R42, R50.reuse, RZ ;  /* 0x000000322a067225 */ /* 0x081fe200078e00ff */
[----:B------:R-:W-:Y:S01]  /*1be0*/  SHF.R.S32.HI R187, RZ, 0x1f, R186 ;  /* 0x0000001fffbb7819 */ /* 0x000fe200000114ba */
[----:B------:R-:W0:Y:S01]  /*1bf0*/  S2R R52, SR_TID.X ;  /* 0x0000000000347919 */ /* 0x000e220000002100 */
[----:B------:R-:W-:Y:S01]  /*1c00*/  SHF.L.U64.HI R49, R50, 0x6, R51 ;  /* 0x0000000632317819 */ /* 0x000fe20000010233 */
[----:B------:R-:W-:Y:S02]  /*1c10*/  IMAD R0, R28, R50, RZ ;  /* 0x000000321c007224 */ /* 0x000fe400078e02ff */
[----:B------:R-:W-:Y:S02]  /*1c20*/  IMAD.SHL.U32 R14, R188, 0x40, RZ ;  /* 0x00000040bc0e7824 */ /* 0x000fe400078e00ff */
[----:B------:R-:W-:Y:S01]  /*1c30*/  IMAD R3, R42, R51, R0 ;  /* 0x000000332a037224 */ /* 0x000fe200078e0200 */
[----:B------:R-:W-:Y:S01]  /*1c40*/  SHF.R.S32.HI R0, RZ, 0x1f, R26 ;  /* 0x0000001fff007819 */ /* 0x000fe2000001141a */
[----:B---3--:R-:W-:Y:S01]  /*1c50*/  IMAD.WIDE.U32 R4, R26, UR6, R16 ;  /* 0x000000061a047c25 */ /* 0x008fe2000f8e0010 */
[----:B--2---:R-:W-:-:S03]  /*1c60*/  ISETP.GE.AND P2, PT, R16, R43, PT ;  /* 0x0000002b1000720c */ /* 0x004fc60003f46270 */
[----:B------:R-:W-:Y:S01]  /*1c70*/  IMAD.IADD R7, R7, 0x1, R3 ;  /* 0x0000000107077824 */ /* 0x000fe200078e0203 */
[----:B------:R-:W-:Y:S01]  /*1c80*/  SEL R15, R43, RZ, P2 ;  /* 0x000000ff2b0f7207 */ /* 0x000fe20001000000 */
[----:B------:R-:W-:Y:S01]  /*1c90*/  IMAD R3, R0, UR6, RZ ;  /* 0x0000000600037c24 */ /* 0x000fe2000f8e02ff */
[----:B------:R-:W-:Y:S01]  /*1ca0*/  P2R R68, PR, RZ, 0x4 ;  /* 0x00000004ff447803 */ /* 0x000fe20000000000 */
[----:B------:R-:W-:-:S04]  /*1cb0*/  IMAD.WIDE.U32 R6, R26, UR4, R6 ;  /* 0x000000041a067c25 */ /* 0x000fc8000f8e0006 */
[----:B------:R-:W-:Y:S01]  /*1cc0*/  IMAD R33, R26, UR7, R3 ;  /* 0x000000071a217c24 */ /* 0x000fe2000f8e0203 */
[----:B------:R-:W-:Y:S01]  /*1cd0*/  ULDC.64 UR6, c[0x0][0xa08] ;  /* 0x0002820000067ab9 */ /* 0x000fe20000000a00 */
[----:B------:R-:W-:Y:S01]  /*1ce0*/  IMAD R3, R0, UR4, RZ ;  /* 0x0000000400037c24 */ /* 0x000fe2000f8e02ff */
[----:B------:R-:W-:Y:S01]  /*1cf0*/  ISETP.NE.U32.AND P0, PT, RZ, UR6, PT ;  /* 0x00000006ff007c0c */ /* 0x000fe2000bf05070 */
[----:B------:R-:W-:Y:S02]  /*1d00*/  IMAD.IADD R33, R5, 0x1, R33 ;  /* 0x0000000105217824 */ /* 0x000fe400078e0221 */
[----:B------:R-:W-:Y:S01]  /*1d10*/  IMAD R3, R26, UR5, R3 ;  /* 0x000000051a037c24 */ /* 0x000fe2000f8e0203 */
[----:B------:R-:W-:Y:S01]  /*1d20*/  ISETP.NE.AND.EX P0, PT, RZ, UR7, PT, P0 ;  /* 0x00000007ff007c0c */ /* 0x000fe2000bf05300 */
[----:B------:R-:W-:Y:S01]  /*1d30*/  ULDC.64 UR4, c[0x0][0x310] ;  /* 0x0000c40000047ab9 */ /* 0x000fe20000000a00 */
[----:B------:R-:W-:Y:S01]  /*1d40*/  ULDC.64 UR6, c[0x0][0x338] ;  /* 0x0000ce0000067ab9 */ /* 0x000fe20000000a00 */
[----:B------:R-:W-:Y:S01]  /*1d50*/  IMAD.IADD R7, R7, 0x1, R3 ;  /* 0x0000000107077824 */ /* 0x000fe200078e0203 */
[----:B------:R-:W-:Y:S01]  /*1d60*/  SHF.R.S32.HI R3, RZ, 0x1f, R23 ;  /* 0x0000001fff037819 */ /* 0x000fe20000011417 */
[----:B------:R-:W-:Y:S01]  /*1d70*/  IMAD.MOV.U32 R32, RZ, RZ, R4 ;  /* 0x000000ffff207224 */ /* 0x000fe200078e0004 */
[----:B0-----:R-:W-:Y:S01]  /*1d80*/  SHF.R.U32.HI R52, RZ, 0x7, R52 ;  /* 0x00000007ff347819 */ /* 0x001fe20000011634 */
[----:B------:R-:W0:Y:S01]  /*1d90*/  LDC.64 R4, c[0x0][0x408] ;  /* 0x00010200ff047b82 */ /* 0x000e220000000a00 */
[----:B------:R-:W-:-:S02]  /*1da0*/  IMAD.IADD R15, R16, 0x1, R15 ;  /* 0x00000001100f7824 */ /* 0x000fc400078e020f */
[----:B------:R-:W-:Y:S02]  /*1db0*/  VIADD R72, R16, 0x20 ;  /* 0x0000002010487836 */ /* 0x000fe40000000000 */
[----:B------:R-:W-:Y:S01]  /*1dc0*/  IMAD.SHL.U32 R60, R43, 0x2, RZ ;  /* 0x000000022b3c7824 */ /* 0x000fe200078e00ff */
[----:B------:R-:W-:Y:S01]  /*1dd0*/  SHF.R.S32.HI R48, RZ, 0x1f, R15 ;  /* 0x0000001fff307819 */ /* 0x000fe2000001140f */
[----:B------:R-:W-:-:S03]  /*1de0*/  VIADD R59, R52, 0x8 ;  /* 0x00000008343b7836 */ /* 0x000fc60000000000 */
[----:B------:R-:W-:-:S04]  /*1df0*/  LEA.HI R48, R48, R15, RZ, 0x3 ;  /* 0x0000000f30307211 */ /* 0x000fc800078f18ff */
[----:B------:R-:W-:-:S04]  /*1e00*/  LOP3.LUT R65, R48, 0xfffffff8, RZ, 0xc0, !PT ;  /* 0xfffffff830417812 */ /* 0x000fc800078ec0ff */
[----:B------:R-:W-:Y:S01]  /*1e10*/  SHF.R.S32.HI R71, RZ, 0x1f, R65 ;  /* 0x0000001fff477819 */ /* 0x000fe20000011441 */
[----:B0-----:R-:W-:Y:S01]  /*1e20*/  IMAD R12, R3, R4, RZ ;  /* 0x00000004030c7224 */ /* 0x001fe200078e02ff */
[C---:B------:R-:W-:Y:S01]  /*1e30*/  SHF.L.U64.HI R56, R4.reuse, 0x6, R5 ;  /* 0x0000000604387819 */ /* 0x040fe20000010205 */
[----:B------:R-:W-:Y:S02]  /*1e40*/  IMAD.SHL.U32 R57, R4, 0x40, RZ ;  /* 0x0000004004397824 */ /* 0x000fe400078e00ff */
[----:B------:R-:W-:Y:S01]  /*1e50*/  IMAD R31, R23, R5, R12 ;  /* 0x00000005171f7224 */ /* 0x000fe200078e020c */
[----:B----4-:R-:W-:Y:S02]  /*1e60*/  SHF.R.S32.HI R0, RZ, 0x1f, R29 ;  /* 0x0000001fff007819 */ /* 0x010fe4000001141d */
[----:B------:R-:W-:Y:S02]  /*1e70*/  SEL R11, R29, RZ, !P0 ;  /* 0x000000ff1d0b7207 */ /* 0x000fe40004000000 */
[----:B------:R-:W-:-:S03]  /*1e80*/  SEL R0, R0, RZ, !P0 ;  /* 0x000000ff00007207 */ /* 0x000fc60004000000 */
[----:B------:R-:W-:-:S04]  /*1e90*/  IMAD.WIDE.U32 R20, R11, UR4, R6 ;  /* 0x000000040b147c25 */ /* 0x000fc8000f8e0006 */
[C---:B------:R-:W-:Y:S02]  /*1ea0*/  IMAD R6, R0.reuse, UR6, RZ ;  /* 0x0000000600067c24 */ /* 0x040fe4000f8e02ff */
[----:B------:R-:W-:Y:S01]  /*1eb0*/  IMAD R8, R0, UR4, RZ ;  /* 0x0000000400087c24 */ /* 0x000fe2000f8e02ff */
[----:B------:R-:W-:Y:S01]  /*1ec0*/  ULDC UR4, c[0x0][0x2f4] ;  /* 0x0000bd0000047ab9 */ /* 0x000fe20000000800 */
[----:B------:R-:W-:Y:S01]  /*1ed0*/  IMAD R73, R11, UR7, R6 ;  /* 0x000000070b497c24 */ /* 0x000fe2000f8e0206 */
[----:B------:R-:W-:Y:S01]  /*1ee0*/  ISETP.GE.AND P4, PT, R16, UR4, PT ;  /* 0x0000000410007c0c */ /* 0x000fe2000bf86270 */
[----:B-1----:R-:W-:Y:S01]  /*1ef0*/  IMAD R6, R3, R54, RZ ;  /* 0x0000003603067224 */ /* 0x002fe200078e02ff */
[----:B------:R-:W-:Y:S01]  /*1f00*/  ISETP.GE.AND P3, PT, R72, UR4, PT ;  /* 0x0000000448007c0c */ /* 0x000fe2000bf66270 */
[C---:B------:R-:W-:Y:S02]  /*1f10*/  IMAD R13, R11.reuse, UR5, R8 ;  /* 0x000000050b0d7c24 */ /* 0x040fe4000f8e0208 */
[----:B------:R-:W-:-:S04]  /*1f20*/  IMAD.WIDE.U32 R32, R11, UR6, R32 ;  /* 0x000000060b207c25 */ /* 0x000fc8000f8e0020 */
[C---:B------:R-:W-:Y:S02]  /*1f30*/  IMAD R29, R23.reuse, R55, R6 ;  /* 0x00000037171d7224 */ /* 0x040fe400078e0206 */
[----:B------:R-:W-:-:S04]  /*1f40*/  IMAD.WIDE.U32 R6, R23, R54, R186 ;  /* 0x0000003617067225 */ /* 0x000fc800078e00ba */
[----:B------:R-:W-:-:S04]  /*1f50*/  IMAD.WIDE.U32 R10, R23, R54, R16 ;  /* 0x00000036170a7225 */ /* 0x000fc800078e0010 */
[----:B------:R-:W-:Y:S02]  /*1f60*/  IMAD.IADD R7, R7, 0x1, R29 ;  /* 0x0000000107077824 */ /* 0x000fe400078e021d */
[----:B------:R-:W-:Y:S01]  /*1f70*/  IMAD.IADD R11, R29, 0x1, R11 ;  /* 0x000000011d0b7824 */ /* 0x000fe200078e020b */
[----:B-----5:R-:W-:Y:S01]  /*1f80*/  SHF.R.S32.HI R29, RZ, 0x1f, R27 ;  /* 0x0000001fff1d7819 */ /* 0x020fe2000001141b */
[-C--:B------:R-:W-:Y:S02]  /*1f90*/  IMAD R0, R3, R50.reuse, RZ ;  /* 0x0000003203007224 */ /* 0x080fe400078e02ff */
[----:B------:R-:W-:-:S04]  /*1fa0*/  IMAD.WIDE.U32 R8, R23, R50, R16 ;  /* 0x0000003217087225 */ /* 0x000fc800078e0010 */
[----:B------:R-:W-:Y:S02]  /*1fb0*/  IMAD R30, R29, R54, RZ ;  /* 0x000000361d1e7224 */ /* 0x000fe400078e02ff */
[----:B------:R-:W-:Y:S01]  /*1fc0*/  IMAD R47, R23, R51, R0 ;  /* 0x00000033172f7224 */ /* 0x000fe200078e0200 */
[----:B------:R-:W-:Y:S01]  /*1fd0*/  SHF.L.U64.HI R51, R54, 0x6, R55 ;  /* 0x0000000636337819 */ /* 0x000fe20000010237 */
[----:B------:R-:W-:Y:S01]  /*1fe0*/  IMAD R63, R27, R55, R30 ;  /* 0x000000371b3f7224 */ /* 0x000fe200078e021e */
[----:B------:R-:W-:Y:S01]  /*1ff0*/  LOP3.LUT R55, R14, 0x1c0, RZ, 0xc0, !PT ;  /* 0x000001c00e377812 */ /* 0x000fe200078ec0ff */
[----:B------:R-:W-:Y:S01]  /*2000*/  IMAD R30, R29, R4, RZ ;  /* 0x000000041d1e7224 */ /* 0x000fe200078e02ff */
[----:B------:R-:W-:Y:S01]  /*2010*/  IADD3 R0, P0, R20, R8, RZ ;  /* 0x0000000814007210 */ /* 0x000fe20007f1e0ff */
[----:B------:R-:W-:Y:S01]  /*2020*/  IMAD.IADD R26, R21, 0x1, R13 ;  /* 0x00000001151a7824 */ /* 0x000fe200078e020d */
[----:B------:R-:W-:Y:S01]  /*2030*/  SHF.R.U32.HI R58, RZ, 0x3, R55 ;  /* 0x00000003ff3a7819 */ /* 0x000fe20000011637 */
[----:B------:R-:W-:Y:S01]  /*2040*/  IMAD R69, R27, R5, R30 ;  /* 0x000000051b457224 */ /* 0x000fe200078e021e */
[--C-:B------:R-:W-:Y:S01]  /*2050*/  LOP3.LUT R5, R55, 0x18, R16.reuse, 0xf8, !PT ;  /* 0x0000001837057812 */ /* 0x100fe200078ef810 */
[----:B------:R-:W-:Y:S01]  /*2060*/  IMAD.WIDE.U32 R12, R23, R4, R16 ;  /* 0x00000004170c7225 */ /* 0x000fe200078e0010 */
[----:B------:R-:W-:-:S02]  /*2070*/  IADD3.X R47, R26, R9, R47, P0, !PT ;  /* 0x000000091a2f7210 */ /* 0x000fc400007fe42f */
[----:B------:R-:W-:Y:S01]  /*2080*/  LOP3.LUT R5, R5, R58, RZ, 0x3c, !PT ;  /* 0x0000003a05057212 */ /* 0x000fe200078e3cff */
[C---:B------:R-:W-:Y:S01]  /*2090*/  IMAD.WIDE.U32 R8, R23.reuse, R4, R186 ;  /* 0x0000000417087225 */ /* 0x040fe200078e00ba */
[----:B------:R-:W-:-:S03]  /*20a0*/  IADD3 R42, P0, R23, R42, RZ ;  /* 0x0000002a172a7210 */ /* 0x000fc60007f1e0ff */
[----:B------:R-:W-:Y:S01]  /*20b0*/  IMAD R62, R192, 0x200, R5 ;  /* 0x00000200c03e7824 */ /* 0x000fe200078e0205 */
[----:B------:R-:W-:Y:S01]  /*20c0*/  LOP3.LUT R5, R55, 0x38, R48, 0xf8, !PT ;  /* 0x0000003837057812 */ /* 0x000fe200078ef830 */
[----:B------:R-:W-:Y:S02]  /*20d0*/  IMAD.IADD R9, R9, 0x1, R31 ;  /* 0x0000000109097824 */ /* 0x000fe400078e021f */
[----:B------:R-:W-:Y:S01]  /*20e0*/  IMAD.IADD R13, R31, 0x1, R13 ;  /* 0x000000011f0d7824 */ /* 0x000fe200078e020d */
[----:B------:R-:W-:Y:S01]  /*20f0*/  LOP3.LUT R5, R5, R58, RZ, 0x3c, !PT ;  /* 0x0000003a05057212 */ /* 0x000fe200078e3cff */
[----:B------:R-:W-:-:S04]  /*2100*/  IMAD.WIDE.U32 R34, R27, R54, R6 ;  /* 0x000000361b227225 */ /* 0x000fc800078e0006 */
[----:B------:R-:W-:-:S04]  /*2110*/  IMAD.WIDE.U32 R38, R27, R4, R8 ;  /* 0x000000041b267225 */ /* 0x000fc800078e0008 */
[----:B------:R-:W-:-:S04]  /*2120*/  IMAD.WIDE.U32 R36, R27, R54, R10 ;  /* 0x000000361b247225 */ /* 0x000fc800078e000a */
[----:B------:R-:W-:-:S04]  /*2130*/  IMAD.WIDE.U32 R40, R27, R4, R12 ;  /* 0x000000041b287225 */ /* 0x000fc800078e000c */
[----:B------:R-:W-:Y:S02]  /*2140*/  IMAD.IADD R61, R35, 0x1, R63 ;  /* 0x00000001233d7824 */ /* 0x000fe400078e023f */
[----:B------:R-:W-:Y:S02]  /*2150*/  IMAD.IADD R67, R39, 0x1, R69 ;  /* 0x0000000127437824 */ /* 0x000fe400078e0245 */
[----:B------:R-:W-:Y:S02]  /*2160*/  IMAD.SHL.U32 R50, R50, 0x40, RZ ;  /* 0x0000004032327824 */ /* 0x000fe400078e00ff */
[----:B------:R-:W-:Y:S02]  /*2170*/  IMAD.SHL.U32 R54, R54, 0x40, RZ ;  /* 0x0000004036367824 */ /* 0x000fe400078e00ff */
[----:B------:R-:W-:Y:S02]  /*2180*/  IMAD.X R43, R28, 0x1, R3, P0 ;  /* 0x000000011c2b7824 */ /* 0x000fe400000e0603 */
[----:B------:R-:W-:-:S02]  /*2190*/  IMAD.IADD R63, R63, 0x1, R37 ;  /* 0x000000013f3f7824 */ /* 0x000fc400078e0225 */
[----:B------:R-:W-:Y:S02]  /*21a0*/  IMAD.IADD R69, R69, 0x1, R41 ;  /* 0x0000000145457824 */ /* 0x000fe400078e0229 */
[----:B------:R-:W-:Y:S02]  /*21b0*/  IMAD R64, R192, 0x200, R5 ;  /* 0x00000200c0407824 */ /* 0x000fe400078e0205 */
[----:B------:R-:W-:-:S07]  /*21c0*/  IMAD.IADD R73, R33, 0x1, R73 ;  /* 0x0000000121497824 */ /* 0x000fce00078e0249 */
.L_x_3888:
[----:B0-----:R-:W0:Y:S01]  /*21d0*/  LDC R77, c[0x0][0x3f4] ;  /* 0x0000fd00ff4d7b82 */ /* 0x001e220000000800 */
[----:B------:R-:W-:Y:S01]  /*21e0*/  VIADD R45, R45, 0xffffffff ;  /* 0xffffffff2d2d7836 */ /* 0x000fe20000000000 */
[----:B------:R-:W-:Y:S05]  /*21f0*/  YIELD ;  /* 0x0000000000007946 */ /* 0x000fea0003800000 */
[----:B------:R-:W-:Y:S01]  /*2200*/  SHF.R.S32.HI R70, RZ, 0x1f, R45 ;  /* 0x0000001fff467819 */ /* 0x000fe2000001142d */
[----:B----4-:R-:W1:Y:S01]  /*2210*/  LDC.64 R52, c[0x0][0x2e8] ;  /* 0x0000ba00ff347b82 */ /* 0x010e620000000a00 */
[-C--:B------:R-:W-:Y:S01]  /*2220*/  IMAD R5, R49, R45.reuse, RZ ;  /* 0x0000002d31057224 */ /* 0x080fe200078e02ff */
[----:B------:R-:W-:Y:S01]  /*2230*/  BSSY B0, `(.L_x_3859) ;  /* 0x0000190000007945 */ /* 0x000fe20003800000 */
[----:B---3--:R-:W-:Y:S01]  /*2240*/  IMAD.WIDE.U32 R14, R50, R45, RZ ;  /* 0x0000002d320e7225 */ /* 0x008fe200078e00ff */
[----:B------:R-:W-:-:S03]  /*2250*/  ISETP.GT.AND P2, PT, R45, R44, PT ;  /* 0x0000002c2d00720c */ /* 0x000fc60003f44270 */
[----:B------:R-:W-:Y:S01]  /*2260*/  IMAD R5, R70, R50, R5 ;  /* 0x0000003246057224 */ /* 0x000fe200078e0205 */
[----:B------:R-:W-:Y:S01]  /*2270*/  IADD3 R4, P0, R0, R14, RZ ;  /* 0x0000000e00047210 */ /* 0x000fe20007f1e0ff */
[----:B--2---:R-:W-:Y:S02]  /*2280*/  IMAD.SHL.U32 R31, R19, 0x1000, RZ ;  /* 0x00001000131f7824 */ /* 0x004fe400078e00ff */
[----:B------:R-:W-:Y:S02]  /*2290*/  IMAD.IADD R78, R15, 0x1, R5 ;  /* 0x000000010f4e7824 */ /* 0x000fe400078e0205 */
[----:B------:R-:W-:Y:S02]  /*22a0*/  IMAD.IADD R5, R62, 0x1, R31 ;  /* 0x000000013e057824 */ /* 0x000fe400078e021f */
[----:B------:R-:W-:Y:S01]  /*22b0*/  IMAD.X R6, R78, 0x1, R47, P0 ;  /* 0x000000014e067824 */ /* 0x000fe200000e062f */
[----:B0-----:R-:W-:Y:S01]  /*22c0*/  ISETP.GE.AND P0, PT, R77, 0x1, PT ;  /* 0x000000014d00780c */ /* 0x001fe20003f06270 */
[----:B------:R-:W-:Y:S01]  /*22d0*/  IMAD R30, R5, 0x2, R2 ;  /* 0x00000002051e7824 */ /* 0x000fe200078e0202 */
[----:B-1----:R-:W-:-:S04]  /*22e0*/  LEA R12, P1, R4, R52, 0x1 ;  /* 0x00000034040c7211 */ /* 0x002fc800078208ff */
[----:B------:R-:W-:-:S07]  /*22f0*/  LEA.HI.X R13, R4, R53, R6, 0x1, P1 ;  /* 0x00000035040d7211 */ /* 0x000fce00008f0c06 */
[----:B------:R-:W-:Y:S05]  /*2300*/  @!P0 BRA `(.L_x_3860) ;  /* 0x0000001400a88947 */ /* 0x000fea0003800000 */
[----:B------:R-:W-:Y:S01]  /*2310*/  ULDC.U8 UR4, c[0x0][0x410] ;  /* 0x0001040000047ab9 */ /* 0x000fe20000000000 */
[-C--:B------:R-:W-:Y:S01]  /*2320*/  IMAD R7, R51, R45.reuse, RZ ;  /* 0x0000002d33077224 */ /* 0x080fe200078e02ff */
[----:B------:R-:W-:Y:S01]  /*2330*/  ISETP.NE.AND P0, PT, RZ, UR4, PT ;  /* 0x00000004ff007c0c */ /* 0x000fe2000bf05270 */
[----:B------:R-:W-:-:S04]  /*2340*/  IMAD.WIDE.U32 R4, R54, R45, RZ ;  /* 0x0000002d36047225 */ /* 0x000fc800078e00ff */
[----:B------:R-:W-:-:S04]  /*2350*/  IMAD R7, R70, R54, R7 ;  /* 0x0000003646077224 */ /* 0x000fc800078e0207 */
[----:B------:R-:W-:-:S04]  /*2360*/  IMAD.IADD R74, R5, 0x1, R7 ;  /* 0x00000001054a7824 */ /* 0x000fc800078e0207 */
[----:B------:R-:W-:Y:S05]  /*2370*/  @!P0 BRA `(.L_x_3861) ;  /* 0x0000000800a88947 */ /* 0x000fea0003800000 */
[----:B------:R-:W-:Y:S01]  /*2380*/  IMAD R6, R45, -0x40, R46 ;  /* 0xffffffc02d067824 */ /* 0x000fe200078e022e */
[----:B------:R-:W-:Y:S01]  /*2390*/  BSSY B1, `(.L_x_3862) ;  /* 0x000001d000017945 */ /* 0x000fe20003800000 */
[----:B------:R-:W-:Y:S02]  /*23a0*/  CS2R R8, SRZ ;  /* 0x0000000000087805 */ /* 0x000fe4000001ff00 */
[----:B------:R-:W-:Y:S02]  /*23b0*/  CS2R R28, SRZ ;  /* 0x00000000001c7805 */ /* 0x000fe4000001ff00 */
[----:B------:R-:W-:Y:S02]  /*23c0*/  CS2R R10, SRZ ;  /* 0x00000000000a7805 */ /* 0x000fe4000001ff00 */
[----:B------:R-:W-:Y:S02]  /*23d0*/  VIMNMX R6, R6, 0x40, PT ;  /* 0x0000004006067848 */ /* 0x000fe40003fe0100 */
[----:B------:R-:W-:-:S02]  /*23e0*/  CS2R R14, SRZ ;  /* 0x00000000000e7805 */ /* 0x000fc4000001ff00 */
[----:B------:R-:W-:-:S13]  /*23f0*/  ISETP.GE.AND P1, PT, R23, R6, PT ;  /* 0x000000061700720c */ /* 0x000fda0003f26270 */
[----:B------:R-:W-:Y:S05]  /*2400*/  @P1 BRA `(.L_x_3863) ;  /* 0x0000000000541947 */ /* 0x000fea0003800000 */
[----:B------:R-:W-:Y:S01]  /*2410*/  IMAD R6, R56, R45, RZ ;  /* 0x0000002d38067224 */ /* 0x000fe200078e02ff */
[----:B------:R-:W-:Y:S01]  /*2420*/  IADD3 R8, P0, R34, R4, RZ ;  /* 0x0000000422087210 */ /* 0x000fe20007f1e0ff */
[----:B------:R-:W-:Y:S01]  /*2430*/  IMAD.MOV.U32 R66, RZ, RZ, R38 ;  /* 0x000000ffff427224 */ /* 0x000fe200078e0026 */
[----:B------:R-:W-:Y:S01]  /*2440*/  ULDC.64 UR6, c[0x0][0x400] ;  /* 0x0001000000067ab9 */ /* 0x000fe20000000a00 */
[-C--:B------:R-:W-:Y:S01]  /*2450*/  IMAD R5, R70, R57.reuse, R6 ;  /* 0x0000003946057224 */ /* 0x080fe200078e0206 */
[----:B------:R-:W-:Y:S01]  /*2460*/  ULDC.64 UR4, c[0x0][0x3e8] ;  /* 0x0000fa0000047ab9 */ /* 0x000fe20000000a00 */
[----:B------:R-:W-:Y:S01]  /*2470*/  IMAD.WIDE.U32 R6, R45, R57, R66 ;  /* 0x000000392d067225 */ /* 0x000fe200078e0042 */
[----:B------:R-:W-:-:S03]  /*2480*/  CS2R R10, SRZ ;  /* 0x00000000000a7805 */ /* 0x000fc6000001ff00 */
[----:B------:R-:W-:Y:S01]  /*2490*/  IMAD.IADD R5, R7, 0x1, R5 ;  /* 0x0000000107057824 */ /* 0x000fe200078e0205 */
[----:B------:R-:W-:Y:S01]  /*24a0*/  LEA R52, P5, R6, UR6, 0x1 ;  /* 0x0000000606347c11 */ /* 0x000fe2000f8a08ff */
[----:B------:R-:W-:Y:S01]  /*24b0*/  IMAD.X R7, R74, 0x1, R61, P0 ;  /* 0x000000014a077824 */ /* 0x000fe200000e063d */
[----:B------:R-:W-:Y:S02]  /*24c0*/  LEA R4, P0, R8, UR4, 0x1 ;  /* 0x0000000408047c11 */ /* 0x000fe4000f8008ff */
[----:B------:R-:W-:Y:S02]  /*24d0*/  LEA.HI.X R53, R6, UR7, R5, 0x1, P5 ;  /* 0x0000000706357c11 */ /* 0x000fe4000a8f0c05 */
[----:B------:R-:W-:Y:S02]  /*24e0*/  LEA.HI.X R5, R8, UR5, R7, 0x1, P0 ;  /* 0x0000000508057c11 */ /* 0x000fe400080f0c07 */
[----:B------:R-:W-:Y:S02]  /*24f0*/  CS2R R8, SRZ ;  /* 0x0000000000087805 */ /* 0x000fe4000001ff00 */
[----:B------:R-:W-:-:S02]  /*2500*/  ISETP.GE.AND P5, PT, R186, R77, PT ;  /* 0x0000004dba00720c */ /* 0x000fc40003fa6270 */
[----:B------:R-:W-:-:S11]  /*2510*/  ISETP.GE.AND P0, PT, R190, R77, PT ;  /* 0x0000004dbe00720c */ /* 0x000fd60003f06270 */
[----:B------:R0:W5:Y:S04]  /*2520*/  @!P5 LDG.E.64 R28, desc[UR40][R4.64] ;  /* 0x00000028041cd981 */ /* 0x000168000c1e1b00 */
[----:B------:R0:W5:Y:S04]  /*2530*/  @!P0 LDG.E.64 R8, desc[UR40][R4.64+0x20] ;  /* 0x0000202804088981 */ /* 0x000168000c1e1b00 */
[----:B------:R0:W5:Y:S04]  /*2540*/  @!P5 LDG.E.64 R14, desc[UR40][R52.64] ;  /* 0x00000028340ed981 */ /* 0x000168000c1e1b00 */
[----:B------:R0:W5:Y:S02]  /*2550*/  @!P0 LDG.E.64 R10, desc[UR40][R52.64+0x20] ;  /* 0x00002028340a8981 */ /* 0x000164000c1e1b00 */
.L_x_3863:
[----:B------:R-:W-:Y:S05]  /*2560*/  BSYNC B1 ;  /* 0x0000000000017941 */ /* 0x000fea0003800000 */
.L_x_3862:
[----:B------:R-:W-:Y:S01]  /*2570*/  ISETP.NE.AND P0, PT, R184, 0x3, PT ;  /* 0x00000003b800780c */ /* 0x000fe20003f05270 */
[----:B0----5:R-:W-:Y:S02]  /*2580*/  IMAD.MOV.U32 R4, RZ, RZ, R8 ;  /* 0x000000ffff047224 */ /* 0x021fe400078e0008 */
[----:B------:R-:W-:Y:S02]  /*2590*/  IMAD.MOV.U32 R5, RZ, RZ, R9 ;  /* 0x000000ffff057224 */ /* 0x000fe400078e0009 */
        /* <DEDUP_REMOVED lines=13> */
[----:B------:R-:W-:Y:S06]  /*2670*/  @!P0 BRA `(.L_x_3864) ;  /* 0x0000000000048947 */ /* 0x000fec0003800000 */
[----:B------:R-:W-:Y:S01]  /*2680*/  BPT.TRAP 0x1 ;  /* 0x000000040000795c */ /* 0x000fe20000300000 */
.L_x_3864:
[----:B------:R-:W-:Y:S01]  /*2690*/  IMAD R66, R19, 0x8, R2 ;  /* 0x0000000813427824 */ /* 0x000fe200078e0202 */
[----:B------:R-:W-:Y:S01]  /*26a0*/  SHF.L.U32 R75, R185, 0x1f, RZ ;  /* 0x0000001fb94b7819 */ /* 0x000fe200000006ff */
[----:B------:R-:W-:Y:S03]  /*26b0*/  BSSY B1, `(.L_x_3865) ;  /* 0x0000003000017945 */ /* 0x000fe60003800000 */
[----:B------:R-:W0:Y:S02]  /*26c0*/  SYNCS.PHASECHK.TRANS64.TRYWAIT P5, [R66+URZ+0x28c90], R75 ;  /* 0x028c904b420075a7 */ /* 0x000e2400080a017f */
[----:B0-----:R-:W-:Y:S05]  /*26d0*/  @!P5 BRA `(.L_x_3866) ;  /* 0x0000015000c4d947 */ /* 0x001fea0003800000 */
.L_x_4154:
[----:B------:R-:W-:Y:S05]  /*26e0*/  BSYNC B1 ;  /* 0x0000000000017941 */ /* 0x000fea0003800000 */
.L_x_3865:
[----:B------:R-:W-:Y:S05]  /*26f0*/  @P1 BRA `(.L_x_3867) ;  /* 0x00000014000c1947 */ /* 0x000fea0003800000 */
[----:B------:R-:W-:Y:S04]  /*2700*/  BSSY B1, `(.L_x_3868) ;  /* 0x0000036000017945 */ /* 0x000fe80003800000 */
[----:B------:R-:W-:Y:S05]  /*2710*/  @P4 BRA `(.L_x_3869) ;  /* 0x0000000000d04947 */ /* 0x000fea0003800000 */
[----:B------:R1:W2:Y:S01]  /*2720*/  LDS.128 R4, [R30+0x22400] ;  /* 0x022400001e047984 */ /* 0x0002a20000000c00 */
[----:B------:R-:W-:Y:S01]  /*2730*/  ISETP.GE.AND P5, PT, R186, R77, PT ;  /* 0x0000004dba00720c */ /* 0x000fe20003fa6270 */
[----:B------:R-:W-:-:S12]  /*2740*/  BSSY B2, `(.L_x_3870) ;  /* 0x0000030000027945 */ /* 0x000fd80003800000 */
[----:B-1----:R-:W-:Y:S05]  /*2750*/  @P5 BRA `(.L_x_3871) ;  /* 0x0000000000b85947 */ /* 0x002fea0003800000 */
[----:B------:R-:W-:Y:S02]  /*2760*/  SHF.R.U32.HI R78, RZ, 0x10, R15 ;  /* 0x00000010ff4e7819 */ /* 0x000fe4000001160f */
[----:B------:R-:W-:Y:S02]  /*2770*/  SHF.R.U32.HI R53, RZ, 0x10, R29 ;  /* 0x00000010ff357819 */ /* 0x000fe4000001161d */
[----:B------:R-:W-:Y:S02]  /*2780*/  PRMT R78, R76, 0x5432, R78 ;  /* 0x000054324c4e7816 */ /* 0x000fe4000000004e */
[----:B------:R-:W-:Y:S01]  /*2790*/  SHF.R.U64 R74, R14, 0x10, R15 ;  /* 0x000000100e4a7819 */ /* 0x000fe2000000120f */
[----:B--2---:R-:W-:Y:S01]  /*27a0*/  IMAD.U32 R14, R6, 0x10000, RZ ;  /* 0x00010000060e7824 */ /* 0x004fe200078e00ff */
[----:B------:R-:W-:Y:S01]  /*27b0*/  PRMT R53, R52, 0x5410, R53 ;  /* 0x0000541034357816 */ /* 0x000fe20000000035 */
[----:B------:R-:W-:Y:S01]  /*27c0*/  IMAD.U32 R79, R78, 0x10000, RZ ;  /* 0x000100004e4f7824 */ /* 0x000fe200078e00ff */
[----:B------:R-:W-:Y:S01]  /*27d0*/  SHF.R.U64 R30, R28, 0x10, R29 ;  /* 0x000000101c1e7819 */ /* 0x000fe2000000121d */
[----:B------:R-:W-:Y:S01]  /*27e0*/  IMAD.U32 R28, R7, 0x10000, RZ ;  /* 0x00010000071c7824 */ /* 0x000fe200078e00ff */
[----:B------:R-:W-:Y:S01]  /*27f0*/  LOP3.LUT R15, R6, 0xffff0000, RZ, 0xc0, !PT ;  /* 0xffff0000060f7812 */ /* 0x000fe200078ec0ff */
[----:B------:R-:W-:Y:S01]  /*2800*/  IMAD.U32 R6, R5, 0x10000, RZ ;  /* 0x0001000005067824 */ /* 0x000fe200078e00ff */
[----:B------:R-:W-:Y:S01]  /*2810*/  PRMT R74, R70, 0x5432, R74 ;  /* 0x00005432464a7816 */ /* 0x000fe2000000004a */
[----:B------:R-:W-:Y:S01]  /*2820*/  IMAD.U32 R70, R53, 0x10000, RZ ;  /* 0x0001000035467824 */ /* 0x000fe200078e00ff */
[----:B------:R-:W-:Y:S01]  /*2830*/  PRMT R30, R52, 0x5432, R30 ;  /* 0x00005432341e7816 */ /* 0x000fe2000000001e */
[-C--:B------:R-:W-:Y:S01]  /*2840*/  FMUL.FTZ R83, R15, R79.reuse ;  /* 0x0000004f0f537220 */ /* 0x080fe20000410000 */
        /* <DEDUP_REMOVED lines=9> */
[----:B------:R-:W-:Y:S01]  /*28e0*/  FMUL.FTZ R81, R7, R76 ;  /* 0x0000004c07517220 */ /* 0x000fe20000410000 */
[----:B------:R-:W-:Y:S01]  /*28f0*/  LOP3.LUT R53, R53, 0xffff0000, RZ, 0xc0, !PT ;  /* 0xffff000035357812 */ /* 0x000fe200078ec0ff */
        /* <DEDUP_REMOVED lines=8> */
[----:B------:R-:W-:Y:S01]  /*2980*/  FFMA.FTZ R15, R28, R53, -R15 ;  /* 0x000000351c0f7223 */ /* 0x000fe2000001080f */
        /* <DEDUP_REMOVED lines=11> */
.L_x_3871:
[----:B------:R-:W-:Y:S05]  /*2a40*/  BSYNC B2 ;  /* 0x0000000000027941 */ /* 0x000fea0003800000 */
.L_x_3870:
[----:B--2---:R1:W-:Y:S02]  /*2a50*/  STG.E.128 desc[UR40][R12.64], R4 ;  /* 0x000000040c007986 */ /* 0x0043e4000c101d28 */
.L_x_3869:
[----:B------:R-:W-:Y:S05]  /*2a60*/  BSYNC B1 ;  /* 0x0000000000017941 */ /* 0x000fea0003800000 */
.L_x_3868:
[----:B------:R-:W-:Y:S05]  /*2a70*/  @P3 BRA `(.L_x_3867) ;  /* 0x00000010002c3947 */ /* 0x000fea0003800000 */
[----:B-1----:R-:W-:Y:S01]  /*2a80*/  IMAD.MOV.U32 R4, RZ, RZ, 0x20 ;  /* 0x00000020ff047424 */ /* 0x002fe200078e00ff */
[----:B------:R-:W-:Y:S01]  /*2a90*/  LOP3.LUT P5, RZ, R188, 0x4, RZ, 0xc0, !PT ;  /* 0x00000004bcff7812 */ /* 0x000fe200078ac0ff */
[----:B------:R-:W-:Y:S03]  /*2aa0*/  BSSY B1, `(.L_x_3872) ;  /* 0x0000035000017945 */ /* 0x000fe60003800000 */
[----:B------:R-:W-:Y:S02]  /*2ab0*/  SEL R4, R4, 0xffffffe0, !P5 ;  /* 0xffffffe004047807 */ /* 0x000fe40006800000 */
[----:B------:R-:W-:Y:S02]  /*2ac0*/  ISETP.GE.AND P5, PT, R190, R77, PT ;  /* 0x0000004dbe00720c */ /* 0x000fe40003fa6270 */
[----:B------:R-:W-:-:S05]  /*2ad0*/  IADD3 R31, R4, R62, R31 ;  /* 0x0000003e041f7210 */ /* 0x000fca0007ffe01f */
[----:B------:R-:W-:-:S06]  /*2ae0*/  IMAD R4, R31, 0x2, R2 ;  /* 0x000000021f047824 */ /* 0x000fcc00078e0202 */
[----:B------:R-:W1:Y:S01]  /*2af0*/  LDS.128 R4, [R4+0x22400] ;  /* 0x0224000004047984 */ /* 0x000e620000000c00 */
[----:B------:R-:W-:Y:S05]  /*2b00*/  @P5 BRA `(.L_x_3873) ;  /* 0x0000000000b85947 */ /* 0x000fea0003800000 */
[----:B------:R-:W-:Y:S01]  /*2b10*/  SHF.R.U64 R14, R8, 0x10, R9 ;  /* 0x00000010080e7819 */ /* 0x000fe20000001209 */
[----:B-1----:R-:W-:Y:S01]  /*2b20*/  IMAD.U32 R8, R6, 0x10000, RZ ;  /* 0x0001000006087824 */ /* 0x002fe200078e00ff */
        /* <DEDUP_REMOVED lines=17> */
[C---:B------:R-:W-:Y:S01]  /*2c40*/  FMUL.FTZ R77, R7.reuse, R31 ;  /* 0x0000001f074d7220 */ /* 0x040fe20000410000 */
[----:B------:R-:W-:Y:S01]  /*2c50*/  LOP3.LUT R52, R52, 0xffff0000, RZ, 0xc0, !PT ;  /* 0xffff000034347812 */ /* 0x000fe200078ec0ff */
[----:B------:R-:W-:Y:S01]  /*2c60*/  FMUL.FTZ R70, R7, R15 ;  /* 0x0000000f07467220 */ /* 0x000fe20000410000 */
[----:B------:R-:W-:Y:S01]  /*2c70*/  LOP3.LUT R28, R28, 0xffff0000, RZ, 0xc0, !PT ;  /* 0xffff00001c1c7812 */ /* 0x000fe200078ec0ff */
[C---:B------:R-:W-:Y:S01]  /*2c80*/  FMUL.FTZ R7, R9.reuse, R53 ;  /* 0x0000003509077220 */ /* 0x040fe20000410000 */
[----:B------:R-:W-:Y:S01]  /*2c90*/  FMUL.FTZ R9, R9, R29 ;  /* 0x0000001d09097220 */ /* 0x000fe20000410000 */
[----:B------:R-:W-:-:S02]  /*2ca0*/  IMAD.U32 R6, R5, 0x10000, RZ ;  /* 0x0001000005067824 */ /* 0x000fc400078e00ff */
[----:B------:R-:W-:Y:S01]  /*2cb0*/  FFMA.FTZ R29, R8, R29, -R7 ;  /* 0x0000001d081d7223 */ /* 0x000fe20000010807 */
[----:B------:R-:W-:Y:S02]  /*2cc0*/  IMAD.U32 R5, R4, 0x10000, RZ ;  /* 0x0001000004057824 */ /* 0x000fe400078e00ff */
[----:B------:R-:W-:Y:S01]  /*2cd0*/  FFMA.FTZ R8, R8, R53, R9 ;  /* 0x0000003508087223 */ /* 0x000fe20000010009 */
[----:B------:R-:W-:Y:S01]  /*2ce0*/  LOP3.LUT R4, R4, 0xffff0000, RZ, 0xc0, !PT ;  /* 0xffff000004047812 */ /* 0x000fe200078ec0ff */
[C---:B------:R-:W-:Y:S01]  /*2cf0*/  FMUL.FTZ R9, R11.reuse, R52 ;  /* 0x000000340b097220 */ /* 0x040fe20000410000 */
[-C--:B------:R-:W-:Y:S01]  /*2d00*/  FMUL.FTZ R11, R11, R28.reuse ;  /* 0x0000001c0b0b7220 */ /* 0x080fe20000410000 */
        /* <DEDUP_REMOVED lines=14> */
.L_x_3873:
[----:B------:R-:W-:Y:S05]  /*2df0*/  BSYNC B1 ;  /* 0x0000000000017941 */ /* 0x000fea0003800000 */
.L_x_3872:
[----:B-1----:R1:W-:Y:S01]  /*2e00*/  STG.E.128 desc[UR40][R12.64+0x40], R4 ;  /* 0x000040040c007986 */ /* 0x0023e2000c101d28 */
[----:B------:R-:W-:Y:S05]  /*2e10*/  BRA `(.L_x_3867) ;  /* 0x0000000c00447947 */ /* 0x000fea0003800000 */
.L_x_3861:
[----:B------:R-:W-:-:S05]  /*2e20*/  IMAD R5, R45, -0x40, R46 ;  /* 0xffffffc02d057824 */ /* 0x000fca00078e022e */
[----:B------:R-:W-:-:S04]  /*2e30*/  VIMNMX R6, R5, 0x40, PT ;  /* 0x0000004005067848 */ /* 0x000fc80003fe0100 */
[----:B------:R-:W-:-:S04]  /*2e40*/  ISETP.GE.AND P1, PT, R23, R6, PT ;  /* 0x000000061700720c */ /* 0x000fc80003f26270 */
[----:B------:R-:W-:-:S13]  /*2e50*/  ISETP.GE.OR P0, PT, R16, R77, P1 ;  /* 0x0000004d1000720c */ /* 0x000fda0000f06670 */
[----:B------:R-:W0:Y:S01]  /*2e60*/  @!P0 LDC.64 R12, c[0x0][0x3e8] ;  /* 0x0000fa00ff0c8b82 */ /* 0x000e220000000a00 */
[----:B------:R-:W-:Y:S01]  /*2e70*/  @!P0 IADD3 R6, P5, R36, R4, RZ ;  /* 0x0000000424068210 */ /* 0x000fe20007fbe0ff */
[----:B------:R-:W-:Y:S02]  /*2e80*/  @!P0 IMAD R4, R56, R45, RZ ;  /* 0x0000002d38048224 */ /* 0x000fe400078e02ff */
[----:B------:R-:W-:Y:S02]  /*2e90*/  @!P0 IMAD.MOV.U32 R5, RZ, RZ, R69 ;  /* 0x000000ffff058224 */ /* 0x000fe400078e0045 */
[----:B------:R-:W-:Y:S02]  /*2ea0*/  @!P0 IMAD R9, R70, R57, R4 ;  /* 0x0000003946098224 */ /* 0x000fe400078e0204 */
[----:B------:R-:W1:Y:S01]  /*2eb0*/  @!P0 LDC.64 R10, c[0x0][0x400] ;  /* 0x00010000ff0a8b82 */ /* 0x000e620000000a00 */
[----:B------:R-:W-:Y:S02]  /*2ec0*/  @!P0 IMAD.MOV.U32 R4, RZ, RZ, R40 ;  /* 0x000000ffff048224 */ /* 0x000fe400078e0028 */
[----:B------:R-:W-:-:S02]  /*2ed0*/  @!P0 IMAD.X R7, R74, 0x1, R63, P5 ;  /* 0x000000014a078824 */ /* 0x000fc400028e063f */
[----:B------:R-:W-:Y:S01]  /*2ee0*/  @!P0 IMAD.WIDE.U32 R28, R45, R57, R4 ;  /* 0x000000392d1c8225 */ /* 0x000fe200078e0004 */
[----:B------:R-:W-:-:S03]  /*2ef0*/  CS2R R4, SRZ ;  /* 0x0000000000047805 */ /* 0x000fc6000001ff00 */
[----:B------:R-:W-:Y:S01]  /*2f00*/  @!P0 IMAD.IADD R29, R9, 0x1, R29 ;  /* 0x00000001091d8824 */ /* 0x000fe200078e021d */
[----:B0-----:R-:W-:-:S04]  /*2f10*/  @!P0 LEA R12, P5, R6, R12, 0x1 ;  /* 0x0000000c060c8211 */ /* 0x001fc800078a08ff */
[----:B------:R-:W-:Y:S02]  /*2f20*/  @!P0 LEA.HI.X R13, R6, R13, R7, 0x1, P5 ;  /* 0x0000000d060d8211 */ /* 0x000fe400028f0c07 */
[----:B------:R-:W-:Y:S02]  /*2f30*/  CS2R R6, SRZ ;  /* 0x0000000000067805 */ /* 0x000fe4000001ff00 */
[C---:B-1----:R-:W-:Y:S02]  /*2f40*/  @!P0 LEA R74, P5, R28.reuse, R10, 0x1 ;  /* 0x0000000a1c4a8211 */ /* 0x042fe400078a08ff */
[----:B------:R-:W-:Y:S02]  /*2f50*/  CS2R R8, SRZ ;  /* 0x0000000000087805 */ /* 0x000fe4000001ff00 */
[----:B------:R-:W2:Y:S01]  /*2f60*/  @!P0 LDG.E.128 R4, desc[UR40][R12.64] ;  /* 0x000000280c048981 */ /* 0x000ea2000c1e1d00 */
[----:B------:R-:W-:Y:S02]  /*2f70*/  @!P0 LEA.HI.X R75, R28, R11, R29, 0x1, P5 ;  /* 0x0000000b1c4b8211 */ /* 0x000fe400028f0c1d */
[----:B------:R-:W-:-:S06]  /*2f80*/  CS2R R10, SRZ ;  /* 0x00000000000a7805 */ /* 0x000fcc000001ff00 */
[----:B------:R-:W3:Y:S01]  /*2f90*/  @!P0 LDG.E.128 R8, desc[UR40][R74.64] ;  /* 0x000000284a088981 */ /* 0x000ee2000c1e1d00 */
[----:B------:R-:W-:-:S04]  /*2fa0*/  ISETP.GE.AND P0, PT, R16, R77, PT ;  /* 0x0000004d1000720c */ /* 0x000fc80003f06270 */
[----:B------:R-:W-:Y:S02]  /*2fb0*/  P2R R70, PR, RZ, 0x1 ;  /* 0x00000001ff467803 */ /* 0x000fe40000000000 */
[----:B------:R-:W-:Y:S01]  /*2fc0*/  ISETP.NE.AND P0, PT, R184, 0x3, PT ;  /* 0x00000003b800780c */ /* 0x000fe20003f05270 */
[----:B--2---:R-:W-:Y:S02]  /*2fd0*/  IMAD.MOV.U32 R28, RZ, RZ, R4 ;  /* 0x000000ffff1c7224 */ /* 0x004fe400078e0004 */
[----:B------:R-:W-:Y:S02]  /*2fe0*/  IMAD.MOV.U32 R29, RZ, RZ, R5 ;  /* 0x000000ffff1d7224 */ /* 0x000fe400078e0005 */
[----:B------:R-:W-:Y:S01]  /*2ff0*/  IMAD.MOV.U32 R66, RZ, RZ, R7 ;  /* 0x000000ffff427224 */ /* 0x000fe200078e0007 */
[----:B------:R-:W-:Y:S01]  /*3000*/  PRMT R88, R88, 0x5410, R28 ;  /* 0x0000541058587816 */ /* 0x000fe2000000001c */
[----:B------:R-:W-:Y:S02]  /*3010*/  IMAD.MOV.U32 R30, RZ, RZ, R6 ;  /* 0x000000ffff1e7224 */ /* 0x000fe400078e0006 */
[----:B---3--:R-:W-:Y:S01]  /*3020*/  IMAD.MOV.U32 R12, RZ, RZ, R8 ;  /* 0x000000ffff0c7224 */ /* 0x008fe200078e0008 */
        /* <DEDUP_REMOVED lines=9> */
.L_x_3874:
[----:B------:R-:W-:Y:S01]  /*30c0*/  IMAD R66, R19, 0x8, R2 ;  /* 0x0000000813427824 */ /* 0x000fe200078e0202 */
[----:B------:R-:W-:Y:S01]  /*30d0*/  SHF.L.U32 R75, R185, 0x1f, RZ ;  /* 0x0000001fb94b7819 */ /* 0x000fe200000006ff */
[----:B------:R-:W0:Y:S01]  /*30e0*/  LDC R81, c[0x0][0x2f4] ;  /* 0x0000bd00ff517b82 */ /* 0x000e220000000800 */
[----:B------:R-:W-:Y:S02]  /*30f0*/  BSSY B1, `(.L_x_3875) ;  /* 0x0000003000017945 */ /* 0x000fe40003800000 */
[----:B------:R-:W1:Y:S02]  /*3100*/  SYNCS.PHASECHK.TRANS64.TRYWAIT P5, [R66+URZ+0x28c90], R75 ;  /* 0x028c904b420075a7 */ /* 0x000e6400080a017f */
[----:B-1----:R-:W-:Y:S05]  /*3110*/  @!P5 BRA `(.L_x_3876) ;  /* 0x000001480048d947 */ /* 0x002fea0003800000 */
.L_x_4155:
[----:B------:R-:W-:Y:S05]  /*3120*/  BSYNC B1 ;  /* 0x0000000000017941 */ /* 0x000fea0003800000 */
.L_x_3875:
[----:B0-----:R-:W-:Y:S01]  /*3130*/  ISETP.GE.OR P5, PT, R16, R81, P1 ;  /* 0x000000511000720c */ /* 0x001fe20000fa6670 */
[----:B------:R-:W-:Y:S01]  /*3140*/  ULDC.64 UR4, c[0x0][0x300] ;  /* 0x0000c00000047ab9 */ /* 0x000fe20000000a00 */
[----:B------:R-:W-:Y:S02]  /*3150*/  IMAD.MOV.U32 R76, RZ, RZ, R14 ;  /* 0x000000ffff4c7224 */ /* 0x000fe400078e000e */
[----:B------:R-:W-:Y:S02]  /*3160*/  IMAD R12, R3, UR4, RZ ;  /* 0x00000004030c7c24 */ /* 0x000fe4000f8e02ff */
[----:B------:R-:W-:Y:S02]  /*3170*/  IMAD.MOV.U32 R77, RZ, RZ, R78 ;  /* 0x000000ffff4d7224 */ /* 0x000fe400078e004e */
[C---:B------:R-:W-:Y:S02]  /*3180*/  IMAD R83, R23.reuse, UR5, R12 ;  /* 0x0000000517537c24 */ /* 0x040fe4000f8e020c */
[----:B------:R-:W-:-:S03]  /*3190*/  IMAD.WIDE.U32 R76, R23, UR4, R76 ;  /* 0x00000004174c7c25 */ /* 0x000fc6000f8e004c */
[----:B------:R-:W-:Y:S05]  /*31a0*/  @P5 BRA `(.L_x_3867) ;  /* 0x0000000800605947 */ /* 0x000fea0003800000 */
[----:B------:R-:W-:Y:S01]  /*31b0*/  IMAD.IADD R83, R83, 0x1, R77 ;  /* 0x0000000153537824 */ /* 0x000fe200078e024d */
[----:B------:R-:W-:Y:S01]  /*31c0*/  IADD3 R12, P5, P6, R20, R76, R65 ;  /* 0x0000004c140c7210 */ /* 0x000fe20007ebe041 */
[----:B------:R-:W-:Y:S03]  /*31d0*/  BSSY B1, `(.L_x_3877) ;  /* 0x0000073000017945 */ /* 0x000fe60003800000 */
[----:B------:R-:W-:Y:S02]  /*31e0*/  IADD3.X R13, R26, R83, R71, P5, P6 ;  /* 0x000000531a0d7210 */ /* 0x000fe40002fec447 */
[----:B------:R-:W-:Y:S02]  /*31f0*/  LEA R78, P5, R12, R52, 0x1 ;  /* 0x000000340c4e7211 */ /* 0x000fe400078a08ff */
[----:B------:R-:W-:Y:S02]  /*3200*/  ISETP.NE.AND P6, PT, R70, RZ, PT ;  /* 0x000000ff4600720c */ /* 0x000fe40003fc5270 */
[----:B------:R-:W-:Y:S01]  /*3210*/  LEA.HI.X R79, R12, R53, R13, 0x1, P5 ;  /* 0x000000350c4f7211 */ /* 0x000fe200028f0c0d */
[----:B------:R-:W-:Y:S01]  /*3220*/  IMAD.IADD R13, R81, 0x1, -R60 ;  /* 0x00000001510d7824 */ /* 0x000fe200078e0a3c */
[----:B------:R-:W-:-:S04]  /*3230*/  ISETP.NE.AND P5, PT, R68, RZ, PT ;  /* 0x000000ff4400720c */ /* 0x000fc80003fa5270 */
[----:B------:R-:W-:-:S04]  /*3240*/  SEL R13, R60, R13, !P5 ;  /* 0x0000000d3c0d7207 */ /* 0x000fc80006800000 */
[----:B------:R-:W-:-:S04]  /*3250*/  SHF.R.S32.HI R12, RZ, 0x1f, R13 ;  /* 0x0000001fff0c7819 */ /* 0x000fc8000001140d */
[----:B------:R-:W-:-:S04]  /*3260*/  LEA.HI R12, R12, R13, RZ, 0x4 ;  /* 0x0000000d0c0c7211 */ /* 0x000fc800078f20ff */
[----:B------:R-:W-:-:S04]  /*3270*/  SHF.R.S32.HI R13, RZ, 0x4, R12 ;  /* 0x00000004ff0d7819 */ /* 0x000fc8000001140c */
[----:B------:R-:W-:-:S05]  /*3280*/  LEA.HI.SX32 R13, R48, R13, 0x1d ;  /* 0x0000000d300d7211 */ /* 0x000fca00078feaff */
[----:B------:R-:W-:-:S05]  /*3290*/  IMAD.SHL.U32 R70, R13, 0x8, RZ ;  /* 0x000000080d467824 */ /* 0x000fca00078e00ff */
[----:B------:R-:W-:-:S04]  /*32a0*/  LOP3.LUT R13, R55, 0x38, R70, 0xf8, !PT ;  /* 0x00000038370d7812 */ /* 0x000fc800078ef846 */
[----:B------:R-:W-:-:S05]  /*32b0*/  LOP3.LUT R13, R13, R58, RZ, 0x3c, !PT ;  /* 0x0000003a0d0d7212 */ /* 0x000fca00078e3cff */
[----:B------:R-:W-:Y:S02]  /*32c0*/  IMAD R12, R192, 0x200, R13 ;  /* 0x00000200c00c7824 */ /* 0x000fe400078e020d */
[----:B------:R-:W-:Y:S02]  /*32d0*/  IMAD.IADD R13, R64, 0x1, R31 ;  /* 0x00000001400d7824 */ /* 0x000fe400078e021f */
[----:B------:R-:W-:Y:S02]  /*32e0*/  IMAD.IADD R31, R31, 0x1, R12 ;  /* 0x000000011f1f7824 */ /* 0x000fe400078e020c */
[--C-:B------:R-:W-:Y:S02]  /*32f0*/  IMAD R13, R13, 0x2, R2.reuse ;  /* 0x000000020d0d7824 */ /* 0x100fe400078e0202 */
[----:B------:R-:W-:-:S04]  /*3300*/  IMAD R31, R31, 0x2, R2 ;  /* 0x000000021f1f7824 */ /* 0x000fc800078e0202 */
[----:B------:R-:W0:Y:S04]  /*3310*/  LDS.128 R12, [R13+0x22400] ;  /* 0x022400000d0c7984 */ /* 0x000e280000000c00 */
[----:B------:R-:W2:Y:S01]  /*3320*/  LDS.128 R28, [R31+0x22400] ;  /* 0x022400001f1c7984 */ /* 0x000ea20000000c00 */
[----:B------:R-:W-:Y:S05]  /*3330*/  @P6 BRA `(.L_x_3878) ;  /* 0x0000000400706947 */ /* 0x000fea0003800000 */
[----:B------:R-:W-:Y:S02]  /*3340*/  SHF.R.U32.HI R80, RZ, 0x10, R5 ;  /* 0x00000010ff507819 */ /* 0x000fe40000011605 */
[----:B------:R-:W-:Y:S02]  /*3350*/  SHF.R.U32.HI R87, RZ, 0x10, R9 ;  /* 0x00000010ff577819 */ /* 0x000fe40000011609 */
[----:B------:R-:W-:Y:S01]  /*3360*/  SHF.R.U64 R74, R4, 0x10, R5 ;  /* 0x00000010044a7819 */ /* 0x000fe20000001205 */
[----:B0-----:R-:W-:Y:S01]  /*3370*/  IMAD.U32 R5, R13, 0x10000, RZ ;  /* 0x000100000d057824 */ /* 0x001fe200078e00ff */
[----:B------:R-:W-:Y:S01]  /*3380*/  SHF.R.U64 R86, R8, 0x10, R9 ;  /* 0x0000001008567819 */ /* 0x000fe20000001209 */
[----:B------:R-:W-:Y:S01]  /*3390*/  IMAD.U32 R8, R15, 0x10000, RZ ;  /* 0x000100000f087824 */ /* 0x000fe200078e00ff */
[----:B------:R-:W-:Y:S01]  /*33a0*/  PRMT R80, R92, 0x5432, R80 ;  /* 0x000054325c507816 */ /* 0x000fe20000000050 */
[----:B------:R-:W-:Y:S01]  /*33b0*/  IMAD.U32 R4, R12, 0x10000, RZ ;  /* 0x000100000c047824 */ /* 0x000fe200078e00ff */
[----:B------:R-:W-:-:S02]  /*33c0*/  PRMT R87, R82, 0x5410, R87 ;  /* 0x0000541052577816 */ /* 0x000fc40000000057 */
[----:B------:R-:W-:Y:S02]  /*33d0*/  SHF.R.U32.HI R90, RZ, 0x10, R11 ;  /* 0x00000010ff5a7819 */ /* 0x000fe4000001160b */
[----:B------:R-:W-:Y:S02]  /*33e0*/  SHF.R.U32.HI R85, RZ, 0x10, R7 ;  /* 0x00000010ff557819 */ /* 0x000fe40000011607 */
[----:B------:R-:W-:Y:S01]  /*33f0*/  SHF.R.U64 R89, R10, 0x10, R11 ;  /* 0x000000100a597819 */ /* 0x000fe2000000120b */
[----:B--2---:R-:W-:Y:S01]  /*3400*/  IMAD.U32 R11, R29, 0x10000, RZ ;  /* 0x000100001d0b7824 */ /* 0x004fe200078e00ff */
[----:B------:R-:W-:Y:S01]  /*3410*/  PRMT R74, R88, 0x5432, R74 ;  /* 0x00005432584a7816 */ /* 0x000fe2000000004a */
[----:B------:R-:W-:Y:S01]  /*3420*/  IMAD.U32 R88, R87, 0x10000, RZ ;  /* 0x0001000057587824 */ /* 0x000fe200078e00ff */
[----:B------:R-:W-:Y:S01]  /*3430*/  PRMT R86, R82, 0x5432, R86 ;  /* 0x0000543252567816 */ /* 0x000fe20000000056 */
[----:B------:R-:W-:Y:S01]  /*3440*/  IMAD.U32 R82, R80, 0x10000, RZ ;  /* 0x0001000050527824 */ /* 0x000fe200078e00ff */
[----:B------:R-:W-:Y:S01]  /*3450*/  SHF.R.U64 R84, R6, 0x10, R7 ;  /* 0x0000001006547819 */ /* 0x000fe20000001207 */
[----:B------:R-:W-:Y:S01]  /*3460*/  IMAD.U32 R10, R28, 0x10000, RZ ;  /* 0x000100001c0a7824 */ /* 0x000fe200078e00ff */
[----:B------:R-:W-:Y:S01]  /*3470*/  LOP3.LUT R6, R13, 0xffff0000, RZ, 0xc0, !PT ;  /* 0xffff00000d067812 */ /* 0x000fe200078ec0ff */
[----:B------:R-:W-:Y:S01]  /*3480*/  FMUL.FTZ R94, R11, R82 ;  /* 0x000000520b5e7220 */ /* 0x000fe20000410000 */
[----:B------:R-:W-:Y:S01]  /*3490*/  LOP3.LUT R13, R29, 0xffff0000, RZ, 0xc0, !PT ;  /* 0xffff00001d0d7812 */ /* 0x000fe200078ec0ff */
[----:B------:R-:W-:Y:S01]  /*34a0*/  IMAD.U32 R29, R31, 0x10000, RZ ;  /* 0x000100001f1d7824 */ /* 0x000fe200078e00ff */
[----:B------:R-:W-:Y:S01]  /*34b0*/  PRMT R90, R91, 0x5432, R90 ;  /* 0x000054325b5a7816 */ /* 0x000fe2000000005a */
[-C--:B------:R-:W-:Y:S01]  /*34c0*/  FFMA.FTZ R94, R5, R88.reuse, R94 ;  /* 0x00000058055e7223 */ /* 0x080fe2000001005e */
[----:B------:R-:W-:Y:S01]  /*34d0*/  LOP3.LUT R87, R87, 0xffff0000, RZ, 0xc0, !PT ;  /* 0xffff000057577812 */ /* 0x000fe200078ec0ff */
[----:B------:R-:W-:Y:S01]  /*34e0*/  IMAD.U32 R7, R14, 0x10000, RZ ;  /* 0x000100000e077824 */ /* 0x000fe200078e00ff */
[----:B------:R-:W-:Y:S01]  /*34f0*/  PRMT R85, R92, 0x5410, R85 ;  /* 0x000054105c557816 */ /* 0x000fe20000000055 */
[----:B------:R-:W-:Y:S01]  /*3500*/  FMUL.FTZ R92, R11, R88 ;  /* 0x000000580b5c7220 */ /* 0x000fe20000410000 */
[----:B------:R-:W-:Y:S01]  /*3510*/  LOP3.LUT R80, R80, 0xffff0000, RZ, 0xc0, !PT ;  /* 0xffff000050507812 */ /* 0x000fe200078ec0ff */
[----:B------:R-:W-:Y:S01]  /*3520*/  IMAD.U32 R11, R90, 0x10000, RZ ;  /* 0x000100005a0b7824 */ /* 0x000fe200078e00ff */
[----:B------:R-:W-:Y:S01]  /*3530*/  PRMT R89, R91, 0x5410, R89 ;  /* 0x000054105b597816 */ /* 0x000fe20000000059 */
[----:B------:R-:W-:Y:S01]  /*3540*/  FMUL.FTZ R91, R13, R87 ;  /* 0x000000570d5b7220 */ /* 0x000fe20000410000 */
[----:B------:R-:W-:Y:S01]  /*3550*/  FFMA.FTZ R92, R5, R82, -R92 ;  /* 0x00000052055c7223 */ /* 0x000fe2000001085c */
[-C--:B------:R-:W-:Y:S01]  /*3560*/  FMUL.FTZ R13, R13, R80.reuse ;  /* 0x000000500d0d7220 */ /* 0x080fe20000410000 */
[----:B------:R-:W-:Y:S01]  /*3570*/  IMAD.U32 R5, R85, 0x10000, RZ ;  /* 0x0001000055057824 */ /* 0x000fe200078e00ff */
[----:B------:R-:W-:Y:S01]  /*3580*/  PRMT R84, R93, 0x5432, R84 ;  /* 0x000054325d547816 */ /* 0x000fe20000000054 */
        /* <DEDUP_REMOVED lines=8> */
[----:B------:R-:W-:-:S02]  /*3610*/  IMAD.U32 R13, R86, 0x10000, RZ ;  /* 0x00010000560d7824 */ /* 0x000fc400078e00ff */
[----:B------:R-:W-:Y:S01]  /*3620*/  FFMA.FTZ R80, R8, R11, R80 ;  /* 0x0000000b08507223 */ /* 0x000fe20000010050 */
[----:B------:R-:W-:Y:S01]  /*3630*/  IMAD.U32 R5, R74, 0x10000, RZ ;  /* 0x000100004a057824 */ /* 0x000fe200078e00ff */
[----:B------:R-:W-:Y:S01]  /*3640*/  LOP3.LUT R9, R15, 0xffff0000, RZ, 0xc0, !PT ;  /* 0xffff00000f097812 */ /* 0x000fe200078ec0ff */
[C---:B------:R-:W-:Y:S01]  /*3650*/  FMUL.FTZ R8, R31.reuse, R90 ;  /* 0x0000005a1f087220 */ /* 0x040fe20000410000 */
[-C--:B------:R-:W-:Y:S01]  /*3660*/  FMUL.FTZ R88, R31, R6.reuse ;  /* 0x000000061f587220 */ /* 0x080fe20000410000 */
[----:B------:R-:W-:Y:S01]  /*3670*/  FMUL.FTZ R31, R10, R13 ;  /* 0x0000000d0a1f7220 */ /* 0x000fe20000410000 */
[----:B------:R-:W-:Y:S01]  /*3680*/  LOP3.LUT R28, R28, 0xffff0000, RZ, 0xc0, !PT ;  /* 0xffff00001c1c7812 */ /* 0x000fe200078ec0ff */
[----:B------:R-:W-:Y:S01]  /*3690*/  FMUL.FTZ R10, R10, R5 ;  /* 0x000000050a0a7220 */ /* 0x000fe20000410000 */
[----:B------:R-:W-:Y:S01]  /*36a0*/  LOP3.LUT R29, R86, 0xffff0000, RZ, 0xc0, !PT ;  /* 0xffff0000561d7812 */ /* 0x000fe200078ec0ff */
[C---:B------:R-:W-:Y:S01]  /*36b0*/  FFMA.FTZ R82, R9.reuse, R6, -R8 ;  /* 0x0000000609527223 */ /* 0x040fe20000010808 */
[----:B------:R-:W-:Y:S01]  /*36c0*/  LOP3.LUT R11, R74, 0xffff0000, RZ, 0xc0, !PT ;  /* 0xffff00004a0b7812 */ /* 0x000fe200078ec0ff */
[----:B------:R-:W-:Y:S01]  /*36d0*/  IMAD.U32 R15, R30, 0x10000, RZ ;  /* 0x000100001e0f7824 */ /* 0x000fe200078e00ff */
[----:B------:R-:W-:Y:S01]  /*36e0*/  LOP3.LUT R12, R12, 0xffff0000, RZ, 0xc0, !PT ;  /* 0xffff00000c0c7812 */ /* 0x000fe200078ec0ff */
[----:B------:R-:W-:Y:S01]  /*36f0*/  FFMA.FTZ R85, R9, R90, R88 ;  /* 0x0000005a09557223 */ /* 0x000fe20000010058 */
[----:B------:R-:W-:Y:S01]  /*3700*/  FFMA.FTZ R10, R4, R13, R10 ;  /* 0x0000000d040a7223 */ /* 0x000fe2000001000a */
[C---:B------:R-:W-:Y:S01]  /*3710*/  IMAD.U32 R6, R89.reuse, 0x10000, RZ ;  /* 0x0001000059067824 */ /* 0x040fe200078e00ff */
[----:B------:R-:W-:Y:S01]  /*3720*/  LOP3.LUT R30, R30, 0xffff0000, RZ, 0xc0, !PT ;  /* 0xffff00001e1e7812 */ /* 0x000fe200078ec0ff */
[----:B------:R-:W-:Y:S01]  /*3730*/  FMUL.FTZ R9, R28, R29 ;  /* 0x0000001d1c097220 */ /* 0x000fe20000410000 */
[----:B------:R-:W-:Y:S01]  /*3740*/  FFMA.FTZ R31, R4, R5, -R31 ;  /* 0x00000005041f7223 */ /* 0x000fe2000001081f */
[-C--:B------:R-:W-:Y:S01]  /*3750*/  FMUL.FTZ R13, R28, R11.reuse ;  /* 0x0000000b1c0d7220 */ /* 0x080fe20000410000 */
[----:B------:R-:W-:Y:S01]  /*3760*/  LOP3.LUT R89, R89, 0xffff0000, RZ, 0xc0, !PT ;  /* 0xffff000059597812 */ /* 0x000fe200078ec0ff */
[C---:B------:R-:W-:Y:S01]  /*3770*/  IMAD.U32 R4, R84.reuse, 0x10000, RZ ;  /* 0x0001000054047824 */ /* 0x040fe200078e00ff */
[----:B------:R-:W-:Y:S01]  /*3780*/  LOP3.LUT R5, R84, 0xffff0000, RZ, 0xc0, !PT ;  /* 0xffff000054057812 */ /* 0x000fe200078ec0ff */
[C---:B------:R-:W-:Y:S01]  /*3790*/  FFMA.FTZ R8, R12.reuse, R11, -R9 ;  /* 0x0000000b0c087223 */ /* 0x040fe20000010809 */
[----:B------:R-:W-:Y:S01]  /*37a0*/  FFMA.FTZ R13, R12, R29, R13 ;  /* 0x0000001d0c0d7223 */ /* 0x000fe2000001000d */
[----:B------:R-:W-:Y:S01]  /*37b0*/  LOP3.LUT R14, R14, 0xffff0000, RZ, 0xc0, !PT ;  /* 0xffff00000e0e7812 */ /* 0x000fe200078ec0ff */
        /* <DEDUP_REMOVED lines=20> */
.L_x_3878:
[----:B------:R-:W-:Y:S05]  /*3900*/  BSYNC B1 ;  /* 0x0000000000017941 */ /* 0x000fea0003800000 */
.L_x_3877:
[----:B0-----:R3:W-:Y:S01]  /*3910*/  STG.E.128 desc[UR40][R78.64], R12 ;  /* 0x0000000c4e007986 */ /* 0x0017e2000c101d28 */
[----:B------:R-:W-:-:S13]  /*3920*/  ISETP.GE.AND P5, PT, R70, R81, PT ;  /* 0x000000514600720c */ /* 0x000fda0003fa6270 */
[----:B------:R-:W-:Y:S05]  /*3930*/  @P5 BRA `(.L_x_3867) ;  /* 0x00000000007c5947 */ /* 0x000fea0003800000 */
[--C-:B------:R-:W-:Y:S02]  /*3940*/  SHF.R.S32.HI R4, RZ, 0x1f, R70.reuse ;  /* 0x0000001fff047819 */ /* 0x100fe40000011446 */
[----:B------:R-:W-:-:S04]  /*3950*/  IADD3 R70, P5, P6, R20, R76, R70 ;  /* 0x0000004c14467210 */ /* 0x000fc80007ebe046 */
[----:B------:R-:W-:Y:S02]  /*3960*/  IADD3.X R4, R26, R83, R4, P5, P6 ;  /* 0x000000531a047210 */ /* 0x000fe40002fec404 */
[----:B------:R-:W-:-:S04]  /*3970*/  LEA R52, P5, R70, R52, 0x1 ;  /* 0x0000003446347211 */ /* 0x000fc800078a08ff */
[----:B------:R-:W-:-:S05]  /*3980*/  LEA.HI.X R53, R70, R53, R4, 0x1, P5 ;  /* 0x0000003546357211 */ /* 0x000fca00028f0c04 */
[----:B--2---:R4:W-:Y:S01]  /*3990*/  STG.E.128 desc[UR40][R52.64], R28 ;  /* 0x0000001c34007986 */ /* 0x0049e2000c101d28 */
[----:B------:R-:W-:Y:S05]  /*39a0*/  BRA `(.L_x_3867) ;  /* 0x0000000000607947 */ /* 0x000fea0003800000 */
.L_x_3860:
[----:B------:R-:W-:-:S13]  /*39b0*/  ISETP.NE.AND P0, PT, R184, 0x3, PT ;  /* 0x00000003b800780c */ /* 0x000fda0003f05270 */
[----:B------:R-:W-:Y:S05]  /*39c0*/  @!P0 BRA `(.L_x_3879) ;  /* 0x0000000000048947 */ /* 0x000fea0003800000 */
[----:B------:R-:W-:Y:S01]  /*39d0*/  BPT.TRAP 0x1 ;  /* 0x000000040000795c */ /* 0x000fe20000300000 */
.L_x_3879:
[----:B------:R-:W-:Y:S01]  /*39e0*/  IMAD R66, R19, 0x8, R2 ;  /* 0x0000000813427824 */ /* 0x000fe200078e0202 */
[----:B------:R-:W-:Y:S01]  /*39f0*/  SHF.L.U32 R75, R185, 0x1f, RZ ;  /* 0x0000001fb94b7819 */ /* 0x000fe200000006ff */
[----:B------:R-:W-:Y:S01]  /*3a00*/  IMAD R4, R45, -0x40, R46 ;  /* 0xffffffc02d047824 */ /* 0x000fe200078e022e */
[----:B------:R-:W-:Y:S02]  /*3a10*/  BSSY B1, `(.L_x_3880) ;  /* 0x0000005000017945 */ /* 0x000fe40003800000 */
[----:B------:R-:W0:Y:S02]  /*3a20*/  SYNCS.PHASECHK.TRANS64.TRYWAIT P5, [R66+URZ+0x28c90], R75 ;  /* 0x028c904b420075a7 */ /* 0x000e2400080a017f */
[----:B------:R-:W-:-:S04]  /*3a30*/  VIMNMX R4, R4, 0x40, PT ;  /* 0x0000004004047848 */ /* 0x000fc80003fe0100 */
[----:B------:R-:W-:Y:S01]  /*3a40*/  ISETP.GE.AND P1, PT, R23, R4, PT ;  /* 0x000000041700720c */ /* 0x000fe20003f26270 */
[----:B0-----:R-:W-:-:S12]  /*3a50*/  @!P5 BRA `(.L_x_3881) ;  /* 0x00000140000cd947 */ /* 0x001fd80003800000 */
.L_x_4156:
[----:B------:R-:W-:Y:S05]  /*3a60*/  BSYNC B1 ;  /* 0x0000000000017941 */ /* 0x000fea0003800000 */
.L_x_3880:
[----:B------:R-:W-:Y:S05]  /*3a70*/  @P1 BRA `(.L_x_3867) ;  /* 0x00000000002c1947 */ /* 0x000fea0003800000 */
[----:B------:R-:W-:Y:S01]  /*3a80*/  @!P3 LOP3.LUT P5, RZ, R188, 0x4, RZ, 0xc0, !PT ;  /* 0x00000004bcffb812 */ /* 0x000fe200078ac0ff */
[----:B------:R-:W-:Y:S01]  /*3a90*/  @!P3 VIADD R4, R62, 0x20 ;  /* 0x000000203e04b836 */ /* 0x000fe20000000000 */
[----:B------:R-:W-:Y:S02]  /*3aa0*/  PLOP3.LUT P6, PT, PT, PT, PT, 0x8, 0x0 ;  /* 0x000000000000781c */ /* 0x000fe40003fce170 */
[----:B------:R-:W-:-:S13]  /*3ab0*/  @!P3 PLOP3.LUT P6, PT, P5, PT, PT, 0x80, 0x0 ;  /* 0x000000000000b81c */ /* 0x000fda0002fcf070 */
[----:B------:R-:W-:-:S04]  /*3ac0*/  @P6 VIADD R4, R62, 0xffffffe0 ;  /* 0xffffffe03e046836 */ /* 0x000fc80000000000 */
[----:B------:R-:W-:Y:S02]  /*3ad0*/  @!P3 IMAD.IADD R31, R31, 0x1, R4 ;  /* 0x000000011f1fb824 */ /* 0x000fe400078e0204 */
[----:B------:R-:W1:Y:S02]  /*3ae0*/  @!P4 LDS.128 R4, [R30+0x22400] ;  /* 0x022400001e04c984 */ /* 0x000e640000000c00 */
[----:B------:R-:W-:-:S06]  /*3af0*/  @!P3 IMAD R8, R31, 0x2, R2 ;  /* 0x000000021f08b824 */ /* 0x000fcc00078e0202 */
[----:B------:R-:W2:Y:S04]  /*3b00*/  @!P3 LDS.128 R8, [R8+0x22400] ;  /* 0x022400000808b984 */ /* 0x000ea80000000c00 */
[----:B-1----:R1:W-:Y:S04]  /*3b10*/  @!P4 STG.E.128 desc[UR40][R12.64], R4 ;  /* 0x000000040c00c986 */ /* 0x0023e8000c101d28 */
[----:B--2---:R1:W-:Y:S02]  /*3b20*/  @!P3 STG.E.128 desc[UR40][R12.64+0x40], R8 ;  /* 0x000040080c00b986 */ /* 0x0043e4000c101d28 */
.L_x_3867:
[----:B------:R-:W-:Y:S05]  /*3b30*/  BSYNC B0 ;  /* 0x0000000000007941 */ /* 0x000fea0003800000 */
.L_x_3859:
[----:B-1----:R-:W1:Y:S01]  /*3b40*/  S2R R4, SR_TID.X ;  /* 0x0000000000047919 */ /* 0x002e620000002100 */
[----:B------:R-:W-:Y:S01]  /*3b50*/  @!PT LDS RZ, [RZ] ;  /* 0x00000000fffff984 */ /* 0x000fe20000000800 */
[----:B------:R-:W-:Y:S01]  /*3b60*/  @!PT LDS RZ, [RZ] ;  /* 0x00000000fffff984 */ /* 0x000fe20000000800 */
[----:B------:R-:W-:Y:S01]  /*3b70*/  @!PT LDS RZ, [RZ] ;  /* 0x00000000fffff984 */ /* 0x000fe20000000800 */
[----:B------:R-:W-:Y:S01]  /*3b80*/  @!PT LDS RZ, [RZ] ;  /* 0x00000000fffff984 */ /* 0x000fe20000000800 */
[----:B------:R5:W-:Y:S06]  /*3b90*/  MEMBAR.ALL.CTA ;  /* 0x0000000000007992 */ /* 0x000bec0000008000 */
[----:B-----5:R-:W5:Y:S01]  /*3ba0*/  FENCE.VIEW.ASYNC.S ;  /* 0x00000000000073c6 */ /* 0x020f620000000000 */
[----:B------:R-:W-:Y:S05]  /*3bb0*/  WARPSYNC.ALL ;  /* 0x0000000000007948 */ /* 0x000fea0003800000 */
[----:B------:R-:W-:Y:S01]  /*3bc0*/  BSSY B0, `(.L_x_3882) ;  /* 0x0000009000007945 */ /* 0x000fe20003800000 */
[----:B-1----:R-:W-:Y:S01]  /*3bd0*/  LOP3.LUT R4, R4, 0x7f, RZ, 0xc0, !PT ;  /* 0x0000007f04047812 */ /* 0x002fe200078ec0ff */
[----:B-----5:R1:W-:Y:S03]  /*3be0*/  BAR.SYNC.DEFER_BLOCKING R59, 0x80 ;  /* 0x0002003b0000751d */ /* 0x0203e60000010000 */
[----:B------:R-:W-:-:S13]  /*3bf0*/  ISETP.NE.AND P5, PT, R4, RZ, PT ;  /* 0x000000ff0400720c */ /* 0x000fda0003fa5270 */
[----:B------:R-:W-:-:S05]  /*3c00*/  @!P5 VIADD R4, R66, 0x28ca0 ;  /* 0x00028ca04204d836 */ /* 0x000fca0000000000 */
[----:B------:R-:W-:-:S04]  /*3c10*/  @!P5 PRMT R4, RZ, 0x654, R4 ;  /* 0x00000654ff04d816 */ /* 0x000fc80000000004 */
[----:B------:R1:W-:Y:S01]  /*3c20*/  @!P5 SYNCS.ARRIVE.TRANS64.RED.A1T0 RZ, [R4+URZ], RZ ;  /* 0x000000ff04ffd9a7 */ /* 0x0003e2000810043f */
[----:B------:R-:W-:Y:S05]  /*3c30*/  @!P0 BRA `(.L_x_3883) ;  /* 0x0000000000048947 */ /* 0x000fea0003800000 */
[----:B------:R-:W-:Y:S01]  /*3c40*/  BPT.TRAP 0x1 ;  /* 0x000000040000795c */ /* 0x000fe20000300000 */
.L_x_3883:
[----:B------:R-:W-:Y:S05]  /*3c50*/  BSYNC B0 ;  /* 0x0000000000007941 */ /* 0x000fea0003800000 */
.L_x_3882:
[----:B------:R-:W5:Y:S01]  /*3c60*/  SYNCS.PHASECHK.TRANS64.TRYWAIT P0, [R66+URZ+0x28cb0], R75 ;  /* 0x028cb04b420075a7 */ /* 0x000f62000800017f */
[----:B------:R-:W-:Y:S04]  /*3c70*/  BSSY B0, `(.L_x_3884) ;  /* 0x0000002000007945 */ /* 0x000fe80003800000 */
[----:B-----5:R-:W-:Y:S05]  /*3c80*/  @!P0 BRA `(.L_x_3885) ;  /* 0x0000013c00948947 */ /* 0x020fea0003800000 */
.L_x_4157:
[----:B------:R-:W-:Y:S05]  /*3c90*/  BSYNC B0 ;  /* 0x0000000000007941 */ /* 0x000fea0003800000 */
.L_x_3884:
[----:B------:R-:W-:Y:S04]  /*3ca0*/  BSSY B0, `(.L_x_3886) ;  /* 0x0000052000007945 */ /* 0x000fe80003800000 */
[----:B------:R-:W-:Y:S05]  /*3cb0*/  @P1 BRA `(.L_x_3887) ;  /* 0x0000000400401947 */ /* 0x000fea0003800000 */
[----:B-1----:R-:W-:Y:S01]  /*3cc0*/  IMAD.WIDE R4, R45, 0x40, R42 ;  /* 0x000000402d047825 */ /* 0x002fe200078e022a */
[----:B------:R-:W-:Y:S01]  /*3cd0*/  ULDC.64 UR4, c[0x0][0x328] ;  /* 0x0000ca0000047ab9 */ /* 0x000fe20000000a00 */
[----:B------:R-:W-:Y:S02]  /*3ce0*/  LOP3.LUT P0, RZ, R188, 0x4, RZ, 0xc0, !PT ;  /* 0x00000004bcff7812 */ /* 0x000fe4000780c0ff */
[----:B------:R-:W-:Y:S02]  /*3cf0*/  IMAD R5, R5, UR4, RZ ;  /* 0x0000000405057c24 */ /* 0x000fe4000f8e02ff */
[----:B------:R-:W-:Y:S02]  /*3d00*/  IMAD.MOV.U32 R6, RZ, RZ, R32 ;  /* 0x000000ffff067224 */ /* 0x000fe400078e0020 */
[----:B------:R-:W-:Y:S02]  /*3d10*/  IMAD.MOV.U32 R7, RZ, RZ, R73 ;  /* 0x000000ffff077224 */ /* 0x000fe400078e0049 */
[----:B------:R-:W-:-:S02]  /*3d20*/  IMAD R5, R4, UR5, R5 ;  /* 0x0000000504057c24 */ /* 0x000fc4000f8e0205 */
[----:B------:R-:W-:Y:S01]  /*3d30*/  IMAD.WIDE.U32 R6, R4, UR4, R6 ;  /* 0x0000000404067c25 */ /* 0x000fe2000f8e0006 */
[----:B------:R-:W-:-:S03]  /*3d40*/  ULDC.64 UR4, c[0x0][0x318] ;  /* 0x0000c60000047ab9 */ /* 0x000fc60000000a00 */
[----:B------:R-:W-:Y:S01]  /*3d50*/  IMAD R9, R19, 0x8000, R62 ;  /* 0x0000800013097824 */ /* 0x000fe200078e023e */
[----:B---3--:R-:W-:Y:S01]  /*3d60*/  LEA R12, P1, R6, UR4, 0x1 ;  /* 0x00000004060c7c11 */ /* 0x008fe2000f8208ff */
[----:B------:R-:W-:Y:S01]  /*3d70*/  IMAD.IADD R5, R7, 0x1, R5 ;  /* 0x0000000107057824 */ /* 0x000fe200078e0205 */
[----:B------:R-:W-:Y:S01]  /*3d80*/  ULDC UR4, c[0x0][0x320] ;  /* 0x0000c80000047ab9 */ /* 0x000fe20000000800 */
[----:B------:R-:W-:Y:S02]  /*3d90*/  VIADD R4, R16, 0x40 ;  /* 0x0000004010047836 */ /* 0x000fe40000000000 */
[C---:B------:R-:W-:Y:S01]  /*3da0*/  VIADD R15, R9.reuse, 0x20 ;  /* 0x00000020090f7836 */ /* 0x040fe20000000000 */
[----:B------:R-:W-:Y:S01]  /*3db0*/  LEA.HI.X R13, R6, UR5, R5, 0x1, P1 ;  /* 0x00000005060d7c11 */ /* 0x000fe200088f0c05 */
[C---:B------:R-:W-:Y:S01]  /*3dc0*/  @P0 VIADD R15, R9.reuse, 0xffffffe0 ;  /* 0xffffffe0090f0836 */ /* 0x040fe20000000000 */
[----:B------:R-:W-:Y:S01]  /*3dd0*/  ISETP.GE.AND P1, PT, R16, UR4, PT ;  /* 0x0000000410007c0c */ /* 0x000fe2000bf26270 */
[----:B--2-4-:R-:W-:Y:S01]  /*3de0*/  IMAD R29, R9, 0x2, R2 ;  /* 0x00000002091d7824 */ /* 0x014fe200078e0202 */
[----:B------:R-:W-:Y:S01]  /*3df0*/  ISETP.GE.AND P0, PT, R4, UR4, PT ;  /* 0x0000000404007c0c */ /* 0x000fe2000bf06270 */
[----:B------:R-:W-:-:S02]  /*3e00*/  VIADD R14, R16, 0x80 ;  /* 0x00000080100e7836 */ /* 0x000fc40000000000 */
[----:B------:R-:W-:-:S08]  /*3e10*/  VIADD R28, R16, 0xc0 ;  /* 0x000000c0101c7836 */ /* 0x000fd00000000000 */
[----:B------:R-:W1:Y:S04]  /*3e20*/  @!P1 LDS.128 R4, [R29+0x400] ;  /* 0x000400001d049984 */ /* 0x000e680000000c00 */
[----:B------:R-:W2:Y:S04]  /*3e30*/  @!P0 LDS.128 R8, [R29+0x2400] ;  /* 0x002400001d088984 */ /* 0x000ea80000000c00 */
[----:B-1----:R-:W-:Y:S01]  /*3e40*/  @!P1 STG.E.128 desc[UR40][R12.64], R4 ;  /* 0x000000040c009986 */ /* 0x002fe2000c101d28 */
[----:B------:R-:W-:Y:S01]  /*3e50*/  ISETP.GE.AND P1, PT, R14, UR4, PT ;  /* 0x000000040e007c0c */ /* 0x000fe2000bf26270 */
[----:B------:R-:W-:-:S02]  /*3e60*/  VIADD R14, R16, 0x100 ;  /* 0x00000100100e7836 */ /* 0x000fc40000000000 */
[----:B--2---:R-:W-:Y:S01]  /*3e70*/  @!P0 STG.E.128 desc[UR40][R12.64+0x80], R8 ;  /* 0x000080080c008986 */ /* 0x004fe2000c101d28 */
[----:B------:R-:W-:Y:S01]  /*3e80*/  ISETP.GE.AND P0, PT, R28, UR4, PT ;  /* 0x000000041c007c0c */ /* 0x000fe2000bf06270 */
        /* <DEDUP_REMOVED lines=16> */
[----:B------:R-:W-:Y:S02]  /*3f90*/  IMAD R28, R15, 0x2, R2 ;  /* 0x000000020f1c7824 */ /* 0x000fe400078e0202 */
[----:B------:R-:W-:-:S06]  /*3fa0*/  VIADD R15, R16, 0xe0 ;  /* 0x000000e0100f7836 */ /* 0x000fcc0000000000 */
[----:B------:R-:W1:Y:S04]  /*3fb0*/  @!P1 LDS.128 R4, [R29+0xc400] ;  /* 0x00c400001d049984 */ /* 0x000e680000000c00 */
[----:B------:R-:W2:Y:S04]  /*3fc0*/  @!P0 LDS.128 R8, [R29+0xe400] ;  /* 0x00e400001d088984 */ /* 0x000ea80000000c00 */
[----:B-1----:R-:W-:Y:S01]  /*3fd0*/  @!P1 STG.E.128 desc[UR40][R12.64+0x300], R4 ;  /* 0x000300040c009986 */ /* 0x002fe2000c101d28 */
[----:B------:R-:W-:-:S03]  /*3fe0*/  ISETP.GE.AND P1, PT, R72, UR4, PT ;  /* 0x0000000448007c0c */ /* 0x000fc6000bf26270 */
        /* <DEDUP_REMOVED lines=22> */
[----:B------:R-:W-:-:S03]  /*4150*/  ISETP.GE.AND P1, PT, R14, UR4, PT ;  /* 0x000000040e007c0c */ /* 0x000fc6000bf26270 */
[----:B--2---:R-:W-:Y:S01]  /*4160*/  @!P0 STG.E.128 desc[UR40][R12.64+0x2c0], R8 ;  /* 0x0002c0080c008986 */ /* 0x004fe2000c101d28 */
[----:B------:R-:W-:-:S09]  /*4170*/  ISETP.GE.AND P0, PT, R15, UR4, PT ;  /* 0x000000040f007c0c */ /* 0x000fd2000bf06270 */
[----:B------:R-:W1:Y:S04]  /*4180*/  @!P1 LDS.128 R4, [R28+0xc400] ;  /* 0x00c400001c049984 */ /* 0x000e680000000c00 */
[----:B------:R-:W2:Y:S04]  /*4190*/  @!P0 LDS.128 R8, [R28+0xe400] ;  /* 0x00e400001c088984 */ /* 0x000ea80000000c00 */
[----:B-1----:R1:W-:Y:S04]  /*41a0*/  @!P1 STG.E.128 desc[UR40][R12.64+0x340], R4 ;  /* 0x000340040c009986 */ /* 0x0023e8000c101d28 */
[----:B--2---:R1:W-:Y:S02]  /*41b0*/  @!P0 STG.E.128 desc[UR40][R12.64+0x3c0], R8 ;  /* 0x0003c0080c008986 */ /* 0x0043e4000c101d28 */
.L_x_3887:
[----:B------:R-:W-:Y:S05]  /*41c0*/  BSYNC B0 ;  /* 0x0000000000007941 */ /* 0x000fea0003800000 */
.L_x_3886:
[----:B------:R-:W-:Y:S01]  /*41d0*/  @!PT LDS RZ, [RZ] ;  /* 0x00000000fffff984 */ /* 0x000fe20000000800 */
[----:B------:R-:W-:Y:S01]  /*41e0*/  @!PT LDS RZ, [RZ] ;  /* 0x00000000fffff984 */ /* 0x000fe20000000800 */
[----:B------:R-:W-:Y:S01]  /*41f0*/  @!PT LDS RZ, [RZ] ;  /* 0x00000000fffff984 */ /* 0x000fe20000000800 */
[----:B------:R-:W-:Y:S01]  /*4200*/  @!PT LDS RZ, [RZ] ;  /* 0x00000000fffff984 */ /* 0x000fe20000000800 */
[----:B------:R5:W-:Y:S06]  /*4210*/  MEMBAR.ALL.CTA ;  /* 0x0000000000007992 */ /* 0x000bec0000008000 */
[----:B-----5:R-:W5:Y:S01]  /*4220*/  FENCE.VIEW.ASYNC.S ;  /* 0x00000000000073c6 */ /* 0x020f620000000000 */
[----:B------:R-:W-:Y:S01]  /*4230*/  VIADD R19, R19, 0x1 ;  /* 0x0000000113137836 */ /* 0x000fe20000000000 */
[----:B-----5:R1:W-:Y:S01]  /*4240*/  BAR.SYNC.DEFER_BLOCKING R59, 0x80 ;  /* 0x0002003b0000751d */ /* 0x0203e20000010000 */
[----:B0-----:R-:W-:-:S03]  /*4250*/  @!P5 VIADD R66, R66, 0x28cc0 ;  /* 0x00028cc04242d836 */ /* 0x001fc60000000000 */
[C---:B------:R-:W-:Y:S02]  /*4260*/  ISETP.NE.AND P1, PT, R19.reuse, 0x2, PT ;  /* 0x000000021300780c */ /* 0x040fe40003f25270 */
[----:B------:R-:W-:Y:S02]  /*4270*/  PLOP3.LUT P0, PT, PT, PT, PT, 0x8, 0x0 ;  /* 0x000000000000781c */ /* 0x000fe40003f0e170 */
[----:B------:R-:W-:Y:S02]  /*4280*/  @!P5 PRMT R66, RZ, 0x654, R66 ;  /* 0x00000654ff42d816 */ /* 0x000fe40000000042 */
[----:B-1----:R-:W-:Y:S02]  /*4290*/  SEL R4, RZ, 0x1, P1 ;  /* 0x00000001ff047807 */ /* 0x002fe40000800000 */
[----:B------:R-:W-:Y:S02]  /*42a0*/  SEL R19, R19, RZ, P1 ;  /* 0x000000ff13137207 */ /* 0x000fe40000800000 */
[----:B------:R-:W-:Y:S01]  /*42b0*/  LOP3.LUT R185, R185, R4, RZ, 0x3c, !PT ;  /* 0x00000004b9b97212 */ /* 0x000fe200078e3cff */
[----:B------:R0:W-:Y:S01]  /*42c0*/  @!P5 SYNCS.ARRIVE.TRANS64.RED.A1T0 RZ, [R66+URZ], RZ ;  /* 0x000000ff42ffd9a7 */ /* 0x0001e2000810043f */
[----:B------:R-:W-:Y:S05]  /*42d0*/  @P2 BRA `(.L_x_3888) ;  /* 0xffffffdc00bc2947 */ /* 0x000fea000383ffff */
.L_x_3854:
[----:B------:R-:W2:Y:S01]  /*42e0*/  LDL R4, [R1] ;  /* 0x0000000001047983 */ /* 0x000ea20000100800 */
        /* <DEDUP_REMOVED lines=18> */
[----:B------:R-:W-:Y:S01]  /*4410*/  IMAD.MOV.U32 R119, RZ, RZ, RZ ;  /* 0x000000ffff777224 */ /* 0x000fe200078e00ff */
[----:B------:R-:W-:-:S02]  /*4420*/  CS2R R114, SRZ ;  /* 0x0000000000727805 */ /* 0x000fc4000001ff00 */
[----:B------:R-:W-:Y:S02]  /*4430*/  CS2R R116, SRZ ;  /* 0x0000000000747805 */ /* 0x000fe4000001ff00 */
        /* <DEDUP_REMOVED lines=11> */
[----:B------:R-:W-:Y:S01]  /*44f0*/  IMAD.MOV.U32 R97, RZ, RZ, RZ ;  /* 0x000000ffff617224 */ /* 0x000fe200078e00ff */
[----:B------:R-:W-:-:S02]  /*4500*/  CS2R R94, SRZ ;  /* 0x00000000005e7805 */ /* 0x000fc4000001ff00 */
[----:B------:R-:W-:Y:S01]  /*4510*/  CS2R R92, SRZ ;  /* 0x00000000005c7805 */ /* 0x000fe2000001ff00 */
[----:B------:R-:W-:Y:S01]  /*4520*/  IMAD.MOV.U32 R91, RZ, RZ, RZ ;  /* 0x000000ffff5b7224 */ /* 0x000fe200078e00ff */
[----:B------:R-:W-:Y:S02]  /*4530*/  CS2R R36, SRZ ;  /* 0x0000000000247805 */ /* 0x000fe4000001ff00 */
[----:B------:R-:W-:Y:S02]  /*4540*/  CS2R R152, SRZ ;  /* 0x0000000000987805 */ /* 0x000fe4000001ff00 */
[----:B------:R-:W-:Y:S02]  /*4550*/  CS2R R86, SRZ ;  /* 0x0000000000567805 */ /* 0x000fe4000001ff00 */
[----:B------:R-:W-:Y:S02]  /*4560*/  CS2R R156, SRZ ;  /* 0x00000000009c7805 */ /* 0x000fe4000001ff00 */
[----:B------:R-:W-:Y:S01]  /*4570*/  CS2R R82, SRZ ;  /* 0x0000000000527805 */ /* 0x000fe2000001ff00 */
[----:B------:R-:W-:Y:S01]  /*4580*/  IMAD.MOV.U32 R155, RZ, RZ, RZ ;  /* 0x000000ffff9b7224 */ /* 0x000fe200078e00ff */
[----:B------:R-:W-:-:S02]  /*4590*/  CS2R R158, SRZ ;  /* 0x00000000009e7805 */ /* 0x000fc4000001ff00 */
[----:B---3--:R-:W-:Y:S02]  /*45a0*/  CS2R R78, SRZ ;  /* 0x00000000004e7805 */ /* 0x008fe4000001ff00 */
[----:B------:R-:W-:Y:S02]  /*45b0*/  CS2R R160, SRZ ;  /* 0x0000000000a07805 */ /* 0x000fe4000001ff00 */
[----:B------:R-:W-:Y:S02]  /*45c0*/  CS2R R74, SRZ ;  /* 0x00000000004a7805 */ /* 0x000fe4000001ff00 */
[----:B------:R-:W-:Y:S01]  /*45d0*/  CS2R R162, SRZ ;  /* 0x0000000000a27805 */ /* 0x000fe2000001ff00 */
[----:B------:R-:W-:Y:S01]  /*45e0*/  IMAD.MOV.U32 R71, RZ, RZ, RZ ;  /* 0x000000ffff477224 */ /* 0x000fe200078e00ff */
        /* <DEDUP_REMOVED lines=17> */
[----:B------:R-:W-:Y:S02]  /*4700*/  CS2R R38, SRZ ;  /* 0x0000000000267805 */ /* 0x000fe4000001ff00 */
[----:B------:R-:W-:Y:S01]  /*4710*/  CS2R R180, SRZ ;  /* 0x0000000000b47805 */ /* 0x000fe2000001ff00 */
[----:B------:R-:W-:Y:S01]  /*4720*/  IMAD.MOV.U32 R35, RZ, RZ, RZ ;  /* 0x000000ffff237224 */ /* 0x000fe200078e00ff */
[----:B--2-4-:R-:W-:Y:S01]  /*4730*/  CS2R R28, SRZ ;  /* 0x00000000001c7805 */ /* 0x014fe2000001ff00 */
[----:B------:R-:W-:Y:S02]  /*4740*/  IMAD.MOV.U32 R31, RZ, RZ, RZ ;  /* 0x000000ffff1f7224 */ /* 0x000fe400078e00ff */
[----:B------:R-:W-:Y:S02]  /*4750*/  IMAD.MOV.U32 R7, RZ, RZ, RZ ;  /* 0x000000ffff077224 */ /* 0x000fe400078e00ff */
[----:B------:R-:W-:-:S02]  /*4760*/  IMAD.MOV.U32 R0, RZ, RZ, RZ ;  /* 0x000000ffff007224 */ /* 0x000fc400078e00ff */
[----:B------:R-:W-:Y:S01]  /*4770*/  IMAD.MOV.U32 R5, RZ, RZ, RZ ;  /* 0x000000ffff057224 */ /* 0x000fe200078e00ff */
[----:B------:R-:W-:Y:S01]  /*4780*/  ISETP.NE.AND P1, PT, R4, 0x1, PT ;  /* 0x000000010400780c */ /* 0x000fe20003f25270 */
[----:B------:R-:W-:-:S12]  /*4790*/  @P0 BRA `(.L_x_3890) ;  /* 0x0000000000080947 */ /* 0x000fd80003800000 */
[----:B------:R-:W0:Y:S02]  /*47a0*/  FENCE.VIEW.ASYNC.G ;  /* 0x00000000000073c6 */ /* 0x000e240000000100 */
[----:B0-----:R-:W-:Y:S06]  /*47b0*/  BAR.ARV 0xc, 0x180 ;  /* 0x0306000000007b1d */ /* 0x001fec0000002000 */
.L_x_3890:
[----:B------:R-:W-:Y:S05]  /*47c0*/  BSYNC B0 ;  /* 0x0000000000007941 */ /* 0x000fea0003800000 */
.L_x_3889:
[----:B------:R-:W-:Y:S01]  /*47d0*/  BSSY B7, `(.L_x_3891) ;  /* 0x00007a0000077945 */ /* 0x000fe20003800000 */
[----:B------:R-:W-:Y:S02]  /*47e0*/  IMAD.MOV.U32 R12, RZ, RZ, RZ ;  /* 0x000000ffff0c7224 */ /* 0x000fe400078e00ff */
[----:B------:R-:W-:Y:S01]  /*47f0*/  IMAD.MOV.U32 R154, RZ, RZ, RZ ;  /* 0x000000ffff9a7224 */ /* 0x000fe200078e00ff */
[----:B------:R-:W-:Y:S06]  /*4800*/  @!P1 BRA `(.L_x_3892) ;  /* 0x0000001800b89947 */ /* 0x000fec0003800000 */
[----:B------:R-:W-:Y:S02]  /*4810*/  ISETP.GE.AND P1, PT, R168, 0x1, PT ;  /* 0x00000001a800780c */ /* 0x000fe40003f26270 */
[----:B------:R-:W-:-:S11]  /*4820*/  PLOP3.LUT P0, PT, PT, PT, PT, 0x80, 0x0 ;  /* 0x000000000000781c */ /* 0x000fd60003f0f070 */
[----:B------:R-:W-:Y:S05]  /*4830*/  @!P1 BRA `(.L_x_3893) ;  /* 0x0000007800649947 */ /* 0x000fea0003800000 */
[----:B------:R-:W0:Y:S01]  /*4840*/  SHFL.IDX PT, R0, R213, RZ, 0x1f ;  /* 0x00001fffd5007589 */ /* 0x000e2200000e0000 */
[----:B------:R-:W-:Y:S02]  /*4850*/  ISETP.NE.AND P0, PT, R184, 0x3, PT ;  /* 0x00000003b800780c */ /* 0x000fe40003f05270 */
[----:B0-----:R-:W-:-:S04]  /*4860*/  LEA.HI R3, R0, R0, RZ, 0x1 ;  /* 0x0000000000037211 */ /* 0x001fc800078f08ff */
[----:B------:R-:W-:-:S05]  /*4870*/  LOP3.LUT R3, R3, 0x1fffe, RZ, 0xc0, !PT ;  /* 0x0001fffe03037812 */ /* 0x000fca00078ec0ff */
[----:B------:R-:W-:-:S04]  /*4880*/  IMAD.IADD R3, R0, 0x1, -R3 ;  /* 0x0000000100037824 */ /* 0x000fc800078e0a03 */
[----:B------:R-:W-:-:S04]  /*4890*/  IMAD R3, R3, 0x8000, R2 ;  /* 0x0000800003037824 */ /* 0x000fc800078e0202 */
[----:B------:R-:W-:-:S05]  /*48a0*/  VIADD R3, R3, 0x400 ;  /* 0x0000040003037836 */ /* 0x000fca0000000000 */
[----:B------:R-:W-:-:S04]  /*48b0*/  SHF.R.U32.HI R3, RZ, 0x4, R3 ;  /* 0x00000004ff037819 */ /* 0x000fc80000011603 */
[----:B------:R-:W-:-:S04]  /*48c0*/  LOP3.LUT R3, R3, 0x3fff, RZ, 0xc0, !PT ;  /* 0x00003fff03037812 */ /* 0x000fc800078ec0ff */
[----:B------:R-:W-:Y:S01]  /*48d0*/  LOP3.LUT R3, R3, 0x2000000, RZ, 0xfc, !PT ;  /* 0x0200000003037812 */ /* 0x000fe200078efcff */
[----:B------:R-:W-:Y:S06]  /*48e0*/  @!P0 BRA `(.L_x_3894) ;  /* 0x0000000000048947 */ /* 0x000fec0003800000 */
[----:B------:R-:W-:Y:S01]  /*48f0*/  BPT.TRAP 0x1 ;  /* 0x000000040000795c */ /* 0x000fe20000300000 */
.L_x_3894:
[----:B------:R-:W-:Y:S01]  /*4900*/  IMAD R13, R18, 0x8, R2 ;  /* 0x00000008120d7824 */ /* 0x000fe200078e0202 */
[----:B------:R-:W-:Y:S01]  /*4910*/  SHF.L.U32 R4, R22, 0x1f, RZ ;  /* 0x0000001f16047819 */ /* 0x000fe200000006ff */
[----:B------:R-:W-:Y:S01]  /*4920*/  VIADD R0, R2, 0x26800 ;  /* 0x0002680002007836 */ /* 0x000fe20000000000 */
[----:B------:R-:W-:Y:S01]  /*4930*/  BSSY B0, `(.L_x_3895) ;  /* 0x0000008000007945 */ /* 0x000fe20003800000 */
[----:B------:R-:W-:Y:S01]  /*4940*/  IMAD R8, R18, 0x1000, R3 ;  /* 0x0000100012087824 */ /* 0x000fe200078e0203 */
[----:B------:R-:W0:Y:S01]  /*4950*/  SYNCS.PHASECHK.TRANS64.TRYWAIT P0, [R13+URZ+0x28c50], R4 ;  /* 0x028c50040d0075a7 */ /* 0x000e22000800017f */
[----:B------:R-:W-:Y:S01]  /*4960*/  IMAD.MOV.U32 R9, RZ, RZ, 0x40000040 ;  /* 0x40000040ff097424 */ /* 0x000fe200078e00ff */
[----:B------:R-:W-:-:S04]  /*4970*/  SHF.R.U32.HI R0, RZ, 0x4, R0 ;  /* 0x00000004ff007819 */ /* 0x000fc80000011600 */
[----:B------:R-:W-:-:S04]  /*4980*/  LOP3.LUT R0, R0, 0x3fff, RZ, 0xc0, !PT ;  /* 0x00003fff00007812 */ /* 0x000fc800078ec0ff */
[----:B------:R-:W-:Y:S01]  /*4990*/  LOP3.LUT R0, R0, 0x10000, RZ, 0xfc, !PT ;  /* 0x0001000000007812 */ /* 0x000fe200078efcff */
[----:B0-----:R-:W-:Y:S06]  /*49a0*/  @!P0 BRA `(.L_x_3896) ;  /* 0x0000013000608947 */ /* 0x001fec0003800000 */
.L_x_4158:
[----:B------:R-:W-:Y:S05]  /*49b0*/  BSYNC B0 ;  /* 0x0000000000007941 */ /* 0x000fea0003800000 */
.L_x_3895:
[----:B------:R-:W-:Y:S01]  /*49c0*/  BAR.SYNC.DEFER_BLOCKING 0xe, 0x100 ;  /* 0x0384000000007b1d */ /* 0x000fe20000010000 */
[----:B0-----:R-:W-:Y:S01]  /*49d0*/  IMAD.MOV.U32 R4, RZ, RZ, R0 ;  /* 0x000000ffff047224 */ /* 0x001fe200078e0000 */
[----:B------:R-:W-:Y:S01]  /*49e0*/  R2UR UR6, R8 ;  /* 0x00000000080672ca */ /* 0x000fe200000e0000 */
[----:B------:R-:W-:Y:S01]  /*49f0*/  IMAD.MOV.U32 R5, RZ, RZ, 0x40000040 ;  /* 0x40000040ff057424 */ /* 0x000fe200078e00ff */
[----:B------:R-:W-:Y:S01]  /*4a00*/  R2UR UR7, R9 ;  /* 0x00000000090772ca */ /* 0x000fe200000e0000 */
[----:B------:R-:W-:Y:S01]  /*4a10*/  VIADD R6, R0, 0x2 ;  /* 0x0000000200067836 */ /* 0x000fe20000000000 */
[----:B------:R-:W-:Y:S01]  /*4a20*/  R2UR UR4, R4 ;  /* 0x00000000040472ca */ /* 0x000fe200000e0000 */
[C---:B------:R-:W-:Y:S01]  /*4a30*/  VIADD R4, R8.reuse, 0x80 ;  /* 0x0000008008047836 */ /* 0x040fe20000000000 */
[----:B------:R-:W-:Y:S01]  /*4a40*/  R2UR UR5, R5 ;  /* 0x00000000050572ca */ /* 0x000fe200000e0000 */
[----:B------:R-:W-:Y:S01]  /*4a50*/  IMAD.MOV.U32 R5, RZ, RZ, 0x40000040 ;  /* 0x40000040ff057424 */ /* 0x000fe200078e00ff */
[----:B------:R-:W0:Y:S01]  /*4a60*/  S2R R12, SR_TID.X ;  /* 0x00000000000c7919 */ /* 0x000e220000002100 */
[----:B------:R-:W-:Y:S01]  /*4a70*/  IMAD.MOV.U32 R7, RZ, RZ, 0x40000040 ;  /* 0x40000040ff077424 */ /* 0x000fe200078e00ff */
[----:B------:R-:W-:Y:S01]  /*4a80*/  BSSY B0, `(.L_x_3897) ;  /* 0x00000f8000007945 */ /* 0x000fe20003800000 */
[----:B------:R-:W-:-:S02]  /*4a90*/  VIADD R10, R8, 0x100 ;  /* 0x00000100080a7836 */ /* 0x000fc40000000000 */
[----:B------:R-:W-:Y:S02]  /*4aa0*/  IMAD.MOV.U32 R11, RZ, RZ, 0x40000040 ;  /* 0x40000040ff0b7424 */ /* 0x000fe400078e00ff */
[----:B------:R-:W-:Y:S01]  /*4ab0*/  IMAD.MOV.U32 R9, RZ, RZ, 0x40000040 ;  /* 0x40000040ff097424 */ /* 0x000fe200078e00ff */
[----:B-----5:R-:W-:-:S06]  /*4ac0*/  WARPGROUP.ARRIVE ;  /* 0x00000000000079c5 */ /* 0x020fcc0000000000 */
[----:B------:R-:W-:Y:S01]  /*4ad0*/  HGMMA.64x256x16.F32.BF16 R24, gdesc[UR4].tnspB, RZ, !UPT, gsb0 ;  /* 0x43e00000041879f0 */ /* 0x000fe2000c0018ff */
[----:B------:R-:W-:Y:S01]  /*4ae0*/  R2UR UR6, R4 ;  /* 0x00000000040672ca */ /* 0x000fe200000e0000 */
[----:B------:R-:W-:Y:S01]  /*4af0*/  VIADD R4, R0, 0x4 ;  /* 0x0000000400047836 */ /* 0x000fe20000000000 */
[----:B------:R-:W-:Y:S01]  /*4b00*/  R2UR UR7, R5 ;  /* 0x00000000050772ca */ /* 0x000fe200000e0000 */
[----:B------:R-:W-:Y:S01]  /*4b10*/  IMAD.MOV.U32 R5, RZ, RZ, 0x40000040 ;  /* 0x40000040ff057424 */ /* 0x000fe200078e00ff */
[----:B------:R-:W-:Y:S02]  /*4b20*/  R2UR UR4, R6 ;  /* 0x00000000060472ca */ /* 0x000fe400000e0000 */
[----:B------:R-:W-:Y:S02]  /*4b30*/  R2UR UR5, R7 ;  /* 0x00000000070572ca */ /* 0x000fe400000e0000 */
[----:B0-----:R-:W-:-:S04]  /*4b40*/  LOP3.LUT R12, R12, 0x7f, RZ, 0xc0, !PT ;  /* 0x0000007f0c0c7812 */ /* 0x001fc800078ec0ff */
[----:B------:R-:W-:Y:S01]  /*4b50*/  ISETP.NE.AND P0, PT, R12, RZ, PT ;  /* 0x000000ff0c00720c */ /* 0x000fe20003f05270 */
[----:B------:R-:W-:Y:S02]  /*4b60*/  WARPGROUP.DEPBAR.LE gsb0, 0x0 ;  /* 0x00008000000079c5 */ /* 0x000fe40000010000 */
[----:B------:R-:W-:-:S12]  /*4b70*/  WARPGROUP.ARRIVE ;  /* 0x00000000000079c5 */ /* 0x000fd80000000000 */
[----:B------:R-:W-:Y:S01]  /*4b80*/  HGMMA.64x256x16.F32.BF16 R24, gdesc[UR4].tnspB, R24, gsb0 ;  /* 0x43e00000041879f0 */ /* 0x000fe20008001818 */
[----:B------:R-:W-:Y:S01]  /*4b90*/  R2UR UR6, R10 ;  /* 0x000000000a0672ca */ /* 0x000fe200000e0000 */
[----:B------:R-:W-:Y:S01]  /*4ba0*/  VIADD R10, R8, 0x180 ;  /* 0x00000180080a7836 */ /* 0x000fe20000000000 */
[----:B------:R-:W-:Y:S01]  /*4bb0*/  R2UR UR7, R11 ;  /* 0x000000000b0772ca */ /* 0x000fe200000e0000 */
[----:B------:R-:W-:Y:S01]  /*4bc0*/  VIADD R8, R0, 0x6 ;  /* 0x0000000600087836 */ /* 0x000fe20000000000 */
[----:B------:R-:W-:Y:S01]  /*4bd0*/  R2UR UR4, R4 ;  /* 0x00000000040472ca */ /* 0x000fe200000e0000 */
[----:B------:R-:W-:Y:S01]  /*4be0*/  IMAD.MOV.U32 R11, RZ, RZ, 0x40000040 ;  /* 0x40000040ff0b7424 */ /* 0x000fe200078e00ff */
[----:B------:R-:W-:Y:S01]  /*4bf0*/  R2UR UR5, R5 ;  /* 0x00000000050572ca */ /* 0x000fe200000e0000 */
[----:B------:R-:W-:-:S05]  /*4c00*/  @!P0 VIADD R0, R13, 0x28c60 ;  /* 0x00028c600d008836 */ /* 0x000fca0000000000 */
[----:B------:R-:W-:Y:S01]  /*4c10*/  @!P0 PRMT R0, RZ, 0x654, R0 ;  /* 0x00000654ff008816 */ /* 0x000fe20000000000 */
[----:B------:R-:W-:Y:S02]  /*4c20*/  WARPGROUP.DEPBAR.LE gsb0, 0x0 ;  /* 0x00008000000079c5 */ /* 0x000fe40000010000 */
[----:B------:R-:W-:-:S12]  /*4c30*/  WARPGROUP.ARRIVE ;  /* 0x00000000000079c5 */ /* 0x000fd80000000000 */
[----:B------:R-:W-:Y:S01]  /*4c40*/  HGMMA.64x256x16.F32.BF16 R24, gdesc[UR4].tnspB, R24, gsb0 ;  /* 0x43e00000041879f0 */ /* 0x000fe20008001818 */
[----:B------:R-:W-:Y:S02]  /*4c50*/  R2UR UR6, R10 ;  /* 0x000000000a0672ca */ /* 0x000fe400000e0000 */
[----:B------:R-:W-:Y:S02]  /*4c60*/  R2UR UR7, R11 ;  /* 0x000000000b0772ca */ /* 0x000fe400000e0000 */
[----:B------:R-:W-:Y:S02]  /*4c70*/  R2UR UR4, R8 ;  /* 0x00000000080472ca */ /* 0x000fe400000e0000 */
[----:B------:R-:W-:Y:S01]  /*4c80*/  R2UR UR5, R9 ;  /* 0x00000000090572ca */ /* 0x000fe200000e0000 */
[----:B------:R-:W-:Y:S02]  /*4c90*/  WARPGROUP.DEPBAR.LE gsb0, 0x0 ;  /* 0x00008000000079c5 */ /* 0x000fe40000010000 */
[----:B------:R-:W-:-:S15]  /*4ca0*/  WARPGROUP.ARRIVE ;  /* 0x00000000000079c5 */ /* 0x000fde0000000000 */
[----:B------:R-:W-:-:S03]  /*4cb0*/  NOP ;  /* 0x0000000000007918 */ /* 0x000fc60000000000 */
[----:B------:R-:W-:Y:S03]  /*4cc0*/  HGMMA.64x256x16.F32.BF16 R24, gdesc[UR4].tnspB, R24, gsb0 ;  /* 0x43e00000041879f0 */ /* 0x000fe60008001818 */
[----:B------:R-:W-:Y:S02]  /*4cd0*/  WARPGROUP.DEPBAR.LE gsb0, 0x0 ;  /* 0x00008000000079c5 */ /* 0x000fe40000010000 */
[----:B------:R-:W-:Y:S06]  /*4ce0*/  BAR.ARV 0xf, 0x100 ;  /* 0x03c4000000007b1d */ /* 0x000fec0000002000 */
[----:B------:R0:W-:Y:S01]  /*4cf0*/  @!P0 SYNCS.ARRIVE.TRANS64.RED.A1T0 RZ, [R0+URZ], RZ ;  /* 0x000000ff00ff89a7 */ /* 0x0001e2000810043f */
[----:B------:R-:W-:-:S13]  /*4d00*/  ISETP.GE.AND P0, PT, R168, 0x41, PT ;  /* 0x00000041a800780c */ /* 0x000fda0003f06270 */
[----:B0-----:R-:W-:Y:S05]  /*4d10*/  @!P0 BRA `(.L_x_3898) ;  /* 0x0000000c00388947 */ /* 0x001fea0003800000 */
[----:B------:R-:W-:-:S07]  /*4d20*/  VIADD R182, R182, 0xfffffffe ;  /* 0xfffffffeb6b67836 */ /* 0x000fce0000000000 */
.L_x_3904:
[----:B------:R-:W-:Y:S01]  /*4d30*/  BAR.SYNC.DEFER_BLOCKING 0xe, 0x100 ;  /* 0x0384000000007b1d */ /* 0x000fe20000010000 */
[----:B------:R-:W-:Y:S01]  /*4d40*/  IMAD R11, R18, 0x40, R191 ;  /* 0x00000040120b7824 */ /* 0x000fe200078e02bf */
[----:B------:R-:W-:Y:S01]  /*4d50*/  ISETP.NE.AND P2, PT, R184, 0x3, PT ;  /* 0x00000003b800780c */ /* 0x000fe20003f45270 */
[----:B------:R-:W-:Y:S01]  /*4d60*/  VIADD R18, R18, 0x1 ;  /* 0x0000000112127836 */ /* 0x000fe20000000000 */
[C---:B------:R-:W-:Y:S01]  /*4d70*/  ISETP.GT.AND P1, PT, R182.reuse, RZ, PT ;  /* 0x000000ffb600720c */ /* 0x040fe20003f24270 */
[----:B------:R-:W-:Y:S02]  /*4d80*/  IMAD R11, R11, 0x4, R2 ;  /* 0x000000040b0b7824 */ /* 0x000fe400078e0202 */
[----:B------:R-:W-:Y:S01]  /*4d90*/  VIADD R182, R182, 0xffffffff ;  /* 0xffffffffb6b67836 */ /* 0x000fe20000000000 */
[----:B------:R-:W-:-:S04]  /*4da0*/  ISETP.NE.AND P0, PT, R18, 0x2, PT ;  /* 0x000000021200780c */ /* 0x000fc80003f05270 */
[----:B------:R-:W-:Y:S02]  /*4db0*/  SEL R13, RZ, 0x1, P0 ;  /* 0x00000001ff0d7807 */ /* 0x000fe40000000000 */
[----:B------:R-:W-:Y:S02]  /*4dc0*/  SEL R18, R18, RZ, P0 ;  /* 0x000000ff12127207 */ /* 0x000fe40000000000 */
[----:B------:R-:W-:Y:S01]  /*4dd0*/  LOP3.LUT R22, R22, R13, RZ, 0x3c, !PT ;  /* 0x0000000d16167212 */ /* 0x000fe200078e3cff */
[----:B0-----:R-:W0:Y:S04]  /*4de0*/  LDS R0, [R11+0x28800] ;  /* 0x028800000b007984 */ /* 0x001e280000000800 */
        /* <DEDUP_REMOVED lines=131> */
.L_x_3899:
[----:B------:R-:W-:Y:S01]  /*5620*/  IMAD R0, R18, 0x8, R2 ;  /* 0x0000000812007824 */ /* 0x000fe200078e0202 */
[----:B------:R-:W-:-:S04]  /*5630*/  SHF.L.U32 R11, R22, 0x1f, RZ ;  /* 0x0000001f160b7819 */ /* 0x000fc800000006ff */
[----:B------:R0:W1:Y:S01]  /*5640*/  SYNCS.PHASECHK.TRANS64.TRYWAIT P0, [R0+URZ+0x28c50], R11 ;  /* 0x028c500b000075a7 */ /* 0x000062000800017f */
[----:B------:R-:W-:Y:S05]  /*5650*/  @!P2 BRA `(.L_x_3900) ;  /* 0x000000000004a947 */ /* 0x000fea0003800000 */
[----:B------:R-:W-:Y:S01]  /*5660*/  BPT.TRAP 0x1 ;  /* 0x000000040000795c */ /* 0x000fe20000300000 */
.L_x_3900:
[----:B------:R-:W-:Y:S04]  /*5670*/  BSSY B1, `(.L_x_3901) ;  /* 0x0000004000017945 */ /* 0x000fe80003800000 */
[----:B-1----:R-:W-:Y:S05]  /*5680*/  @P0 BRA `(.L_x_3902) ;  /* 0x0000000000080947 */ /* 0x002fea0003800000 */
[----:B------:R-:W1:Y:S02]  /*5690*/  SYNCS.PHASECHK.TRANS64.TRYWAIT P0, [R0+URZ+0x28c50], R11 ;  /* 0x028c500b000075a7 */ /* 0x000e64000800017f */
[----:B-1----:R-:W-:Y:S05]  /*56a0*/  @!P0 BRA `(.L_x_3903) ;  /* 0x0000012400348947 */ /* 0x002fea0003800000 */
.L_x_3902:
[----:B------:R-:W-:Y:S05]  /*56b0*/  BSYNC B1 ;  /* 0x0000000000017941 */ /* 0x000fea0003800000 */
.L_x_3901:
[----:B01----:R-:W-:Y:S01]  /*56c0*/  VIADD R0, R2, 0x26800 ;  /* 0x0002680002007836 */ /* 0x003fe20000000000 */
[----:B------:R-:W-:Y:S01]  /*56d0*/  WARPGROUP.ARRIVE ;  /* 0x00000000000079c5 */ /* 0x000fe20000000000 */
[----:B------:R-:W-:-:S05]  /*56e0*/  IMAD R10, R18, 0x1000, R3 ;  /* 0x00001000120a7824 */ /* 0x000fca00078e0203 */
[----:B------:R-:W0:Y:S01]  /*56f0*/  S2R R14, SR_TID.X ;  /* 0x00000000000e7919 */ /* 0x000e220000002100 */
[----:B------:R-:W-:Y:S01]  /*5700*/  IMAD.MOV.U32 R11, RZ, RZ, 0x40000040 ;  /* 0x40000040ff0b7424 */ /* 0x000fe200078e00ff */
[----:B------:R-:W-:Y:S01]  /*5710*/  SHF.R.U32.HI R0, RZ, 0x4, R0 ;  /* 0x00000004ff007819 */ /* 0x000fe20000011600 */
[----:B------:R-:W-:Y:S01]  /*5720*/  IMAD.MOV.U32 R13, RZ, RZ, 0x40000040 ;  /* 0x40000040ff0d7424 */ /* 0x000fe200078e00ff */
[----:B------:R-:W-:Y:S02]  /*5730*/  R2UR UR6, R10 ;  /* 0x000000000a0672ca */ /* 0x000fe400000e0000 */
[----:B------:R-:W-:Y:S02]  /*5740*/  LOP3.LUT R0, R0, 0x3fff, RZ, 0xc0, !PT ;  /* 0x00003fff00007812 */ /* 0x000fe400078ec0ff */
[----:B------:R-:W-:Y:S01]  /*5750*/  R2UR UR7, R11 ;  /* 0x000000000b0772ca */ /* 0x000fe200000e0000 */
[----:B------:R-:W-:Y:S01]  /*5760*/  IMAD.MOV.U32 R11, RZ, RZ, 0x40000040 ;  /* 0x40000040ff0b7424 */ /* 0x000fe200078e00ff */
[----:B------:R-:W-:-:S02]  /*5770*/  LOP3.LUT R12, R0, 0x10000, RZ, 0xfc, !PT ;  /* 0x00010000000c7812 */ /* 0x000fc400078efcff */
[----:B------:R-:W-:Y:S01]  /*5780*/  R2UR UR5, R13 ;  /* 0x000000000d0572ca */ /* 0x000fe200000e0000 */
[----:B------:R-:W-:Y:S01]  /*5790*/  IMAD.MOV.U32 R13, RZ, RZ, 0x40000040 ;  /* 0x40000040ff0d7424 */ /* 0x000fe200078e00ff */
[----:B------:R-:W-:Y:S01]  /*57a0*/  R2UR UR4, R12 ;  /* 0x000000000c0472ca */ /* 0x000fe200000e0000 */
[----:B------:R-:W-:-:S12]  /*57b0*/  VIADD R12, R10, 0x80 ;  /* 0x000000800a0c7836 */ /* 0x000fd80000000000 */
[----:B------:R-:W-:Y:S01]  /*57c0*/  HGMMA.64x256x16.F32.BF16 R24, gdesc[UR4].tnspB, R24, gsb0 ;  /* 0x43e00000041879f0 */ /* 0x000fe20008001818 */
[----:B------:R-:W-:Y:S02]  /*57d0*/  R2UR UR4, R6 ;  /* 0x00000000060472ca */ /* 0x000fe400000e0000 */
[----:B------:R-:W-:Y:S02]  /*57e0*/  R2UR UR5, R7 ;  /* 0x00000000070572ca */ /* 0x000fe400000e0000 */
[----:B------:R-:W-:Y:S01]  /*57f0*/  R2UR UR6, R12 ;  /* 0x000000000c0672ca */ /* 0x000fe200000e0000 */
[----:B------:R-:W-:Y:S01]  /*5800*/  VIADD R12, R10, 0x100 ;  /* 0x000001000a0c7836 */ /* 0x000fe20000000000 */
[----:B------:R-:W-:Y:S01]  /*5810*/  R2UR UR7, R13 ;  /* 0x000000000d0772ca */ /* 0x000fe200000e0000 */
[----:B------:R-:W-:Y:S01]  /*5820*/  IMAD.MOV.U32 R13, RZ, RZ, 0x40000040 ;  /* 0x40000040ff0d7424 */ /* 0x000fe200078e00ff */
[----:B0-----:R-:W-:Y:S01]  /*5830*/  LOP3.LUT R14, R14, 0x7f, RZ, 0xc0, !PT ;  /* 0x0000007f0e0e7812 */ /* 0x001fe200078ec0ff */
[----:B------:R-:W-:-:S03]  /*5840*/  VIADD R10, R10, 0x180 ;  /* 0x000001800a0a7836 */ /* 0x000fc60000000000 */
[----:B------:R-:W-:-:S13]  /*5850*/  ISETP.NE.AND P0, PT, R14, RZ, PT ;  /* 0x000000ff0e00720c */ /* 0x000fda0003f05270 */
[----:B------:R-:W-:-:S04]  /*5860*/  @!P0 IMAD R0, R18, 0x8, R2 ;  /* 0x0000000812008824 */ /* 0x000fc800078e0202 */
[----:B------:R-:W-:-:S05]  /*5870*/  @!P0 VIADD R0, R0, 0x28c60 ;  /* 0x00028c6000008836 */ /* 0x000fca0000000000 */
[----:B------:R-:W-:Y:S01]  /*5880*/  @!P0 PRMT R0, RZ, 0x654, R0 ;  /* 0x00000654ff008816 */ /* 0x000fe20000000000 */
[----:B------:R-:W-:Y:S02]  /*5890*/  WARPGROUP.DEPBAR.LE gsb0, 0x0 ;  /* 0x00008000000079c5 */ /* 0x000fe40000010000 */
[----:B------:R-:W-:-:S06]  /*58a0*/  WARPGROUP.ARRIVE ;  /* 0x00000000000079c5 */ /* 0x000fcc0000000000 */
        /* <DEDUP_REMOVED lines=20> */
[----:B------:R-:W-:Y:S05]  /*59f0*/  @P1 BRA `(.L_x_3904) ;  /* 0xfffffff000cc1947 */ /* 0x000fea000383ffff */
.L_x_3898:
[----:B------:R-:W-:Y:S05]  /*5a00*/  BSYNC B0 ;  /* 0x0000000000007941 */ /* 0x000fea0003800000 */
.L_x_3897:
[----:B------:R-:W-:Y:S01]  /*5a10*/  BAR.SYNC.DEFER_BLOCKING 0xe, 0x100 ;  /* 0x0384000000007b1d */ /* 0x000fe20000010000 */
[C---:B------:R-:W-:Y:S01]  /*5a20*/  IMAD R3, R18.reuse, 0x40, R191 ;  /* 0x0000004012037824 */ /* 0x040fe200078e02bf */
[----:B------:R-:W-:Y:S01]  /*5a30*/  PLOP3.LUT P0, PT, PT, PT, PT, 0x8, 0x0 ;  /* 0x000000000000781c */ /* 0x000fe20003f0e170 */
[----:B------:R-:W-:Y:S01]  /*5a40*/  VIADD R18, R18, 0x1 ;  /* 0x0000000112127836 */ /* 0x000fe20000000000 */
[----:B------:R-:W-:Y:S01]  /*5a50*/  CS2R R20, SRZ ;  /* 0x0000000000147805 */ /* 0x000fe2000001ff00 */
[----:B------:R-:W-:-:S03]  /*5a60*/  IMAD R3, R3, 0x4, R2 ;  /* 0x0000000403037824 */ /* 0x000fc600078e0202 */
        /* <DEDUP_REMOVED lines=9> */
[----:B------:R-:W-:Y:S01]  /*5b00*/  FMUL.FTZ R154, R24, R0 ;  /* 0x00000000189a7220 */ /* 0x000fe20000410000 */
[-C--:B-1----:R-:W-:Y:S01]  /*5b10*/  FMUL.FTZ R9, R58, R2.reuse ;  /* 0x000000023a097220 */ /* 0x082fe20000410000 */
        /* <DEDUP_REMOVED lines=125> */
.L_x_3892:
[----:B------:R-:W-:Y:S02]  /*62f0*/  ISETP.GE.AND P1, PT, R168, 0x1, PT ;  /* 0x00000001a800780c */ /* 0x000fe40003f26270 */
[----:B------:R-:W-:-:S11]  /*6300*/  PLOP3.LUT P0, PT, PT, PT, PT, 0x80, 0x0 ;  /* 0x000000000000781c */ /* 0x000fd60003f0f070 */
[----:B------:R-:W-:Y:S05]  /*6310*/  @!P1 BRA `(.L_x_3893) ;  /* 0x0000005c00ac9947 */ /* 0x000fea0003800000 */
[----:B------:R-:W0:Y:S01]  /*6320*/  SHFL.IDX PT, R0, R213, RZ, 0x1f ;  /* 0x00001fffd5007589 */ /* 0x000e2200000e0000 */
[----:B------:R-:W-:Y:S01]  /*6330*/  BSSY B6, `(.L_x_3905) ;  /* 0x000001b000067945 */ /* 0x000fe20003800000 */
[----:B0-----:R-:W-:-:S04]  /*6340*/  LEA.HI R3, R0, R0, RZ, 0x1 ;  /* 0x0000000000037211 */ /* 0x001fc800078f08ff */
[----:B------:R-:W-:-:S05]  /*6350*/  LOP3.LUT R3, R3, 0x1fffe, RZ, 0xc0, !PT ;  /* 0x0001fffe03037812 */ /* 0x000fca00078ec0ff */
[----:B------:R-:W-:Y:S02]  /*6360*/  IMAD.IADD R3, R0, 0x1, -R3 ;  /* 0x0000000100037824 */ /* 0x000fe400078e0a03 */
[----:B------:R-:W-:Y:S02]  /*6370*/  VIADD R0, R2, 0x26800 ;  /* 0x0002680002007836 */ /* 0x000fe40000000000 */
[----:B------:R-:W-:-:S03]  /*6380*/  IMAD R3, R3, 0x8000, R2 ;  /* 0x0000800003037824 */ /* 0x000fc600078e0202 */
[----:B------:R-:W-:Y:S01]  /*6390*/  LOP3.LUT P0, RZ, R0, 0x3ff, RZ, 0xc0, !PT ;  /* 0x000003ff00ff7812 */ /* 0x000fe2000780c0ff */
[----:B------:R-:W-:-:S05]  /*63a0*/  VIADD R3, R3, 0x400 ;  /* 0x0000040003037836 */ /* 0x000fca0000000000 */
[----:B------:R-:W-:-:S04]  /*63b0*/  SHF.R.U32.HI R3, RZ, 0x4, R3 ;  /* 0x00000004ff037819 */ /* 0x000fc80000011603 */
[----:B------:R-:W-:-:S03]  /*63c0*/  LOP3.LUT R56, R3, 0x3fff, RZ, 0xc0, !PT ;  /* 0x00003fff03387812 */ /* 0x000fc600078ec0ff */
        /* <DEDUP_REMOVED lines=17> */
.L_x_3906:
[----:B------:R-:W-:Y:S05]  /*64e0*/  BSYNC B6 ;  /* 0x0000000000067941 */ /* 0x000fea0003800000 */
.L_x_3905:
        /* <DEDUP_REMOVED lines=12> */
.L_x_3910:
[----:B-1----:R1:W2:Y:S02]  /*65b0*/  SYNCS.PHASECHK.TRANS64.TRYWAIT P0, [R2+URZ+0x28c00], R3 ;  /* 0x028c0003020075a7 */ /* 0x0022a4000800017f */
[----:B--2---:R-:W-:Y:S05]  /*65c0*/  @!P0 NANOSLEEP.SYNCS 0x989680 ;  /* 0x009896800000895d */ /* 0x004fea0003900000 */
[----:B------:R-:W2:Y:S02]  /*65d0*/  @!P0 SYNCS.PHASECHK.TRANS64 P0, [R2+URZ+0x28c00], R3 ;  /* 0x028c0003020085a7 */ /* 0x000ea4000800007f */
[----:B--2---:R-:W-:Y:S05]  /*65e0*/  @!P0 BRA `(.L_x_3910) ;  /* 0xfffffffc00f08947 */ /* 0x004fea000383ffff */
.L_x_3909:
[----:B------:R-:W-:Y:S05]  /*65f0*/  BSYNC B0 ;  /* 0x0000000000007941 */ /* 0x000fea0003800000 */
.L_x_3908:
[----:B------:R-:W-:Y:S05]  /*6600*/  BRA `(.L_x_3911) ;  /* 0x0000002000787947 */ /* 0x000fea0003800000 */
.L_x_3907:
[----:B-----5:R-:W-:Y:S01]  /*6610*/  SHF.R.S32.HI R0, RZ, 0x1f, R27 ;  /* 0x0000001fff007819 */ /* 0x020fe2000001141b */
[----:B------:R-:W-:Y:S01]  /*6620*/  VIADD R3, R2, 0x20400 ;  /* 0x0002040002037836 */ /* 0x000fe20000000000 */
[----:B------:R-:W-:Y:S01]  /*6630*/  ULDC.64 UR4, c[0x0][0x3f8] ;  /* 0x0000fe0000047ab9 */ /* 0x000fe20000000a00 */
[----:B------:R-:W-:Y:S01]  /*6640*/  ULDC.64 UR6, c[0x0][0x408] ;  /* 0x0001020000067ab9 */ /* 0x000fe20000000a00 */
[----:B------:R-:W-:Y:S01]  /*6650*/  IMAD.WIDE.U32 R4, R27, UR4, RZ ;  /* 0x000000041b047c25 */ /* 0x000fe2000f8e00ff */
[----:B------:R-:W-:Y:S01]  /*6660*/  BSSY B6, `(.L_x_3912) ;  /* 0x0000020000067945 */ /* 0x000fe20003800000 */
[----:B------:R-:W-:Y:S02]  /*6670*/  LOP3.LUT P0, RZ, R3, 0x3ff, RZ, 0xc0, !PT ;  /* 0x000003ff03ff7812 */ /* 0x000fe4000780c0ff */
[C---:B------:R-:W-:Y:S02]  /*6680*/  IMAD R6, R0.reuse, UR4, RZ ;  /* 0x0000000400067c24 */ /* 0x040fe4000f8e02ff */
[----:B------:R-:W-:-:S02]  /*6690*/  IMAD R0, R0, UR6, RZ ;  /* 0x0000000600007c24 */ /* 0x000fc4000f8e02ff */
        /* <DEDUP_REMOVED lines=28> */
.L_x_3913:
[----:B------:R-:W-:Y:S05]  /*6860*/  BSYNC B6 ;  /* 0x0000000000067941 */ /* 0x000fea0003800000 */
.L_x_3912:
        /* <DEDUP_REMOVED lines=11> */
.L_x_4164:
[----:B------:R-:W-:Y:S01]  /*6920*/  ULDC UR4, c[0x0][0x448] ;  /* 0x0001120000047ab9 */ /* 0x000fe20000000800 */
[----:B------:R-:W-:Y:S01]  /*6930*/  LEA.HI R5, R208, R208, RZ, 0x1 ;  /* 0x000000d0d0057211 */ /* 0x000fe200078f08ff */
[----:B------:R-:W-:Y:S01]  /*6940*/  IMAD R24, R24, UR4, RZ ;  /* 0x0000000418187c24 */ /* 0x000fe2000f8e02ff */
[----:B------:R-:W-:Y:S01]  /*6950*/  BSSY B1, `(.L_x_3917) ;  /* 0x000001e000017945 */ /* 0x000fe20003800000 */
[----:B------:R-:W-:Y:S01]  /*6960*/  IMAD.SHL.U32 R12, R188, 0x40, RZ ;  /* 0x00000040bc0c7824 */ /* 0x000fe200078e00ff */
[----:B------:R-:W-:Y:S02]  /*6970*/  LOP3.LUT R5, R5, 0xfffffffe, RZ, 0xc0, !PT ;  /* 0xfffffffe05057812 */ /* 0x000fe400078ec0ff */
[----:B------:R-:W-:Y:S02]  /*6980*/  CS2R R8, SRZ ;  /* 0x0000000000087805 */ /* 0x000fe4000001ff00 */
[----:B------:R-:W-:Y:S02]  /*6990*/  ISETP.GE.AND P0, PT, R6, R24, PT ;  /* 0x000000180600720c */ /* 0x000fe40003f06270 */
[----:B------:R-:W-:-:S02]  /*69a0*/  CS2R R6, SRZ ;  /* 0x0000000000067805 */ /* 0x000fc4000001ff00 */
[----:B------:R-:W-:Y:S01]  /*69b0*/  LOP3.LUT R31, R12, 0x1c0, RZ, 0xc0, !PT ;  /* 0x000001c00c1f7812 */ /* 0x000fe200078ec0ff */
[----:B------:R-:W-:Y:S01]  /*69c0*/  IMAD.IADD R5, R208, 0x1, -R5 ;  /* 0x00000001d0057824 */ /* 0x000fe200078e0a05 */
[----:B------:R-:W-:Y:S02]  /*69d0*/  CS2R R10, SRZ ;  /* 0x00000000000a7805 */ /* 0x000fe4000001ff00 */
[----:B------:R-:W-:Y:S02]  /*69e0*/  CS2R R12, SRZ ;  /* 0x00000000000c7805 */ /* 0x000fe4000001ff00 */
[----:B------:R-:W-:-:S03]  /*69f0*/  SHF.L.U32 R5, R5, 0x1f, RZ ;  /* 0x0000001f05057819 */ /* 0x000fc600000006ff */
[----:B------:R-:W-:Y:S05]  /*6a00*/  @P0 BRA `(.L_x_3918) ;  /* 0x0000000000480947 */ /* 0x000fea0003800000 */
[----:B------:R-:W-:Y:S01]  /*6a10*/  ULDC UR4, c[0x0][0x3f4] ;  /* 0x0000fd0000047ab9 */ /* 0x000fe20000000800 */
[----:B--2---:R-:W-:Y:S01]  /*6a20*/  IMAD.MOV.U32 R6, RZ, RZ, R3 ;  /* 0x000000ffff067224 */ /* 0x004fe200078e0003 */
[----:B------:R-:W-:Y:S01]  /*6a30*/  ISETP.GE.AND P3, PT, R190, UR4, PT ;  /* 0x00000004be007c0c */ /* 0x000fe2000bf66270 */
[----:B-1----:R-:W-:Y:S01]  /*6a40*/  IMAD.MOV.U32 R7, RZ, RZ, R0 ;  /* 0x000000ffff077224 */ /* 0x002fe200078e0000 */
[----:B------:R-:W-:Y:S01]  /*6a50*/  ISETP.GE.AND P2, PT, R186, UR4, PT ;  /* 0x00000004ba007c0c */ /* 0x000fe2000bf46270 */
[----:B---3--:R-:W-:Y:S01]  /*6a60*/  IMAD.MOV.U32 R15, RZ, RZ, R4 ;  /* 0x000000ffff0f7224 */ /* 0x008fe200078e0004 */
[----:B------:R-:W-:-:S09]  /*6a70*/  CS2R R10, SRZ ;  /* 0x00000000000a7805 */ /* 0x000fd2000001ff00 */
[-C--:B0-----:R-:W-:Y:S02]  /*6a80*/  @!P3 IADD3 R26, P0, R3, R218.reuse, RZ ;  /* 0x000000da031ab210 */ /* 0x081fe40007f1e0ff */
[----:B----4-:R-:W-:Y:S01]  /*6a90*/  @!P3 IADD3 R28, P1, R14, R218, RZ ;  /* 0x000000da0e1cb210 */ /* 0x010fe20007f3e0ff */
[----:B------:R-:W-:Y:S01]  /*6aa0*/  @!P2 IMAD.WIDE R20, R186, 0x2, R6 ;  /* 0x00000002ba14a825 */ /* 0x000fe200078e0206 */
[----:B------:R-:W-:-:S03]  /*6ab0*/  CS2R R6, SRZ ;  /* 0x0000000000067805 */ /* 0x000fc6000001ff00 */
[----:B------:R-:W-:Y:S01]  /*6ac0*/  @!P2 IMAD.WIDE R14, R186, 0x2, R14 ;  /* 0x00000002ba0ea825 */ /* 0x000fe200078e020e */
[----:B------:R0:W5:Y:S03]  /*6ad0*/  @!P2 LD.E.64 R8, desc[UR40][R20.64] ;  /* 0x000000281408a980 */ /* 0x000166000c101b00 */
[--C-:B------:R-:W-:Y:S01]  /*6ae0*/  @!P3 IMAD.X R27, R0, 0x1, R217.reuse, P0 ;  /* 0x00000001001bb824 */ /* 0x100fe200000e06d9 */
[----:B------:R0:W5:Y:S01]  /*6af0*/  @!P2 LD.E.64 R12, desc[UR40][R14.64] ;  /* 0x000000280e0ca980 */ /* 0x000162000c101b00 */
[----:B------:R-:W-:-:S03]  /*6b00*/  @!P3 IMAD.X R29, R4, 0x1, R217, P1 ;  /* 0x00000001041db824 */ /* 0x000fc600008e06d9 */
[----:B------:R0:W5:Y:S04]  /*6b10*/  @!P3 LD.E.64 R6, desc[UR40][R26.64] ;  /* 0x000000281a06b980 */ /* 0x000168000c101b00 */
[----:B------:R0:W5:Y:S02]  /*6b20*/  @!P3 LD.E.64 R10, desc[UR40][R28.64] ;  /* 0x000000281c0ab980 */ /* 0x000164000c101b00 */
.L_x_3918:
[----:B------:R-:W-:Y:S05]  /*6b30*/  BSYNC B1 ;  /* 0x0000000000017941 */ /* 0x000fea0003800000 */
.L_x_3917:
[----:B------:R-:W0:Y:S01]  /*6b40*/  SYNCS.PHASECHK.TRANS64.TRYWAIT P0, [R2+URZ+0x28c00], R5 ;  /* 0x028c0005020075a7 */ /* 0x000e22000800017f */
[----:B--2---:R-:W-:Y:S01]  /*6b50*/  LOP3.LUT R3, R31, 0x18, R16, 0xf8, !PT ;  /* 0x000000181f037812 */ /* 0x004fe200078ef810 */
[----:B-1----:R-:W-:Y:S01]  /*6b60*/  IMAD R0, R25, -0x40, R24 ;  /* 0xffffffc019007824 */ /* 0x002fe200078e0218 */
[----:B---3--:R-:W-:Y:S01]  /*6b70*/  SHF.R.U32.HI R4, RZ, 0x3, R31 ;  /* 0x00000003ff047819 */ /* 0x008fe2000001161f */
[--C-:B0---45:R-:W-:Y:S01]  /*6b80*/  IMAD.MOV.U32 R14, RZ, RZ, R9.reuse ;  /* 0x000000ffff0e7224 */ /* 0x131fe200078e0009 */
[--C-:B------:R-:W-:Y:S01]  /*6b90*/  SHF.R.U64 R24, R8, 0x10, R9.reuse ;  /* 0x0000001008187819 */ /* 0x100fe20000001209 */
[----:B------:R-:W-:Y:S01]  /*6ba0*/  BSSY B1, `(.L_x_3919) ;  /* 0x000001d000017945 */ /* 0x000fe20003800000 */
[----:B------:R-:W-:Y:S01]  /*6bb0*/  LOP3.LUT R29, R3, R4, RZ, 0x3c, !PT ;  /* 0x00000004031d7212 */ /* 0x000fe200078e3cff */
[----:B------:R-:W-:Y:S01]  /*6bc0*/  IMAD.MOV.U32 R3, RZ, RZ, R8 ;  /* 0x000000ffff037224 */ /* 0x000fe200078e0008 */
[----:B------:R-:W-:Y:S01]  /*6bd0*/  SHF.R.U32.HI R27, RZ, 0x10, R9 ;  /* 0x00000010ff1b7819 */ /* 0x000fe20000011609 */
[----:B------:R-:W-:Y:S01]  /*6be0*/  IMAD.MOV.U32 R4, RZ, RZ, R6 ;  /* 0x000000ffff047224 */ /* 0x000fe200078e0006 */
[----:B------:R-:W-:Y:S01]  /*6bf0*/  SHF.R.U64 R25, R6, 0x10, R7 ;  /* 0x0000001006197819 */ /* 0x000fe20000001207 */
[----:B------:R-:W-:Y:S01]  /*6c00*/  IMAD R29, R192, 0x200, R29 ;  /* 0x00000200c01d7824 */ /* 0x000fe200078e021d */
[----:B------:R-:W-:Y:S01]  /*6c10*/  PRMT R28, R3, 0x5410, R24 ;  /* 0x00005410031c7816 */ /* 0x000fe20000000018 */
[--C-:B------:R-:W-:Y:S01]  /*6c20*/  IMAD.MOV.U32 R8, RZ, RZ, R7.reuse ;  /* 0x000000ffff087224 */ /* 0x100fe200078e0007 */
[----:B------:R-:W-:Y:S01]  /*6c30*/  SHF.R.U32.HI R21, RZ, 0x10, R7 ;  /* 0x00000010ff157819 */ /* 0x000fe20000011607 */
[----:B------:R-:W-:Y:S01]  /*6c40*/  IMAD.MOV.U32 R9, RZ, RZ, R12 ;  /* 0x000000ffff097224 */ /* 0x000fe200078e000c */
[--C-:B------:R-:W-:Y:S01]  /*6c50*/  SHF.R.U64 R20, R12, 0x10, R13.reuse ;  /* 0x000000100c147819 */ /* 0x100fe2000000120d */
[----:B------:R-:W-:Y:S01]  /*6c60*/  IMAD R3, R29, 0x2, R2 ;  /* 0x000000021d037824 */ /* 0x000fe200078e0202 */
[----:B------:R-:W-:Y:S01]  /*6c70*/  VIMNMX R35, R0, 0x40, PT ;  /* 0x0000004000237848 */ /* 0x000fe20003fe0100 */
[--C-:B------:R-:W-:Y:S01]  /*6c80*/  IMAD.MOV.U32 R15, RZ, RZ, R13.reuse ;  /* 0x000000ffff0f7224 */ /* 0x100fe200078e000d */
[----:B------:R-:W-:Y:S01]  /*6c90*/  SHF.R.U32.HI R12, RZ, 0x10, R13 ;  /* 0x00000010ff0c7819 */ /* 0x000fe2000001160d */
[----:B------:R-:W-:Y:S01]  /*6ca0*/  IMAD.MOV.U32 R6, RZ, RZ, R10 ;  /* 0x000000ffff067224 */ /* 0x000fe200078e000a */
[--C-:B------:R-:W-:Y:S01]  /*6cb0*/  SHF.R.U64 R13, R10, 0x10, R11.reuse ;  /* 0x000000100a0d7819 */ /* 0x100fe2000000120b */
[----:B------:R-:W-:Y:S01]  /*6cc0*/  IMAD.MOV.U32 R7, RZ, RZ, R11 ;  /* 0x000000ffff077224 */ /* 0x000fe200078e000b */
[----:B------:R-:W-:Y:S01]  /*6cd0*/  PRMT R29, R4, 0x5410, R25 ;  /* 0x00005410041d7816 */ /* 0x000fe20000000019 */
[C---:B------:R-:W-:Y:S01]  /*6ce0*/  VIADD R4, R3.reuse, 0x20400 ;  /* 0x0002040003047836 */ /* 0x040fe20000000000 */
[----:B------:R-:W-:Y:S01]  /*6cf0*/  SHF.R.U32.HI R10, RZ, 0x10, R11 ;  /* 0x00000010ff0a7819 */ /* 0x000fe2000001160b */
[----:B------:R-:W-:Y:S01]  /*6d00*/  VIADD R0, R3, 0x20440 ;  /* 0x0002044003007836 */ /* 0x000fe20000000000 */
[----:B------:R-:W-:-:S02]  /*6d10*/  LOP3.LUT P2, RZ, R188, 0x4, RZ, 0xc0, !PT ;  /* 0x00000004bcff7812 */ /* 0x000fc4000784c0ff */
[----:B------:R-:W-:Y:S02]  /*6d20*/  ISETP.GE.AND P1, PT, R23, R35, PT ;  /* 0x000000231700720c */ /* 0x000fe40003f26270 */
[----:B------:R-:W-:Y:S02]  /*6d30*/  PRMT R27, R14, 0x5410, R27 ;  /* 0x000054100e1b7816 */ /* 0x000fe4000000001b */
[----:B------:R-:W-:Y:S02]  /*6d40*/  PRMT R30, R8, 0x5410, R21 ;  /* 0x00005410081e7816 */ /* 0x000fe40000000015 */
[----:B------:R-:W-:Y:S01]  /*6d50*/  PRMT R31, R9, 0x5410, R20 ;  /* 0x00005410091f7816 */ /* 0x000fe20000000014 */
[----:B------:R-:W-:Y:S06]  /*6d60*/  @!P0 BRA `(.L_x_3920) ;  /* 0x0000011000088947 */ /* 0x000fec0003800000 */
.L_x_4165:
[----:B------:R-:W-:Y:S05]  /*6d70*/  BSYNC B1 ;  /* 0x0000000000017941 */ /* 0x000fea0003800000 */
.L_x_3919:
[----:B------:R-:W-:Y:S01]  /*6d80*/  BSSY B1, `(.L_x_3921) ;  /* 0x0000059000017945 */ /* 0x000fe20003800000 */
[----:B------:R-:W-:Y:S01]  /*6d90*/  PRMT R32, R15, 0x5410, R12 ;  /* 0x000054100f207816 */ /* 0x000fe2000000000c */
[----:B------:R-:W-:Y:S01]  /*6da0*/  @P2 VIADD R0, R4, 0xffffffc0 ;  /* 0xffffffc004002836 */ /* 0x000fe20000000000 */
[----:B------:R-:W-:Y:S02]  /*6db0*/  PRMT R33, R6, 0x5410, R13 ;  /* 0x0000541006217816 */ /* 0x000fe4000000000d */
[----:B------:R-:W-:Y:S01]  /*6dc0*/  PRMT R34, R7, 0x5410, R10 ;  /* 0x0000541007227816 */ /* 0x000fe2000000000a */
[----:B------:R-:W-:Y:S06]  /*6dd0*/  @P1 BRA `(.L_x_3922) ;  /* 0x00000004004c1947 */ /* 0x000fec0003800000 */
[----:B0-----:R-:W0:Y:S01]  /*6de0*/  LDC R5, c[0x0][0x3f4] ;  /* 0x0000fd00ff057b82 */ /* 0x001e220000000800 */
[----:B------:R-:W-:Y:S01]  /*6df0*/  BSSY B2, `(.L_x_3923) ;  /* 0x000002a000027945 */ /* 0x000fe20003800000 */
[-C--:B0-----:R-:W-:Y:S02]  /*6e00*/  ISETP.GE.AND P0, PT, R186, R5.reuse, PT ;  /* 0x00000005ba00720c */ /* 0x081fe40003f06270 */
[----:B------:R-:W-:-:S11]  /*6e10*/  ISETP.GE.AND P1, PT, R190, R5, PT ;  /* 0x00000005be00720c */ /* 0x000fd60003f26270 */
[----:B------:R-:W-:Y:S05]  /*6e20*/  @P0 BRA `(.L_x_3924) ;  /* 0x0000000000980947 */ /* 0x000fea0003800000 */
        /* <DEDUP_REMOVED lines=38> */
.L_x_3924:
[----:B------:R-:W-:Y:S05]  /*7090*/  BSYNC B2 ;  /* 0x0000000000027941 */ /* 0x000fea0003800000 */
.L_x_3923:
        /* <DEDUP_REMOVED lines=39> */
.L_x_3922:
[----:B------:R-:W-:Y:S05]  /*7310*/  BSYNC B1 ;  /* 0x0000000000017941 */ /* 0x000fea0003800000 */
.L_x_3921:
[----:B------:R-:W-:-:S13]  /*7320*/  ISETP.GE.AND P0, PT, R226, R35, PT ;  /* 0x00000023e200720c */ /* 0x000fda0003f06270 */
[----:B------:R-:W-:Y:S05]  /*7330*/  @P0 BRA `(.L_x_3925) ;  /* 0x0000001400080947 */ /* 0x000fea0003800000 */
[----:B01----:R-:W0:Y:S01]  /*7340*/  LDC R5, c[0x0][0x3f4] ;  /* 0x0000fd00ff057b82 */ /* 0x003e220000000800 */
        /* <DEDUP_REMOVED lines=9> */
[----:B------:R-:W-:Y:S02]  /*73e0*/  IMAD.U32 R24, R32, 0x10000, RZ ;  /* 0x0001000020187824 */ /* 0x000fe400078e00ff */
        /* <DEDUP_REMOVED lines=13> */
[-C--:B------:R-:W-:Y:S01]  /*74c0*/  FFMA.FTZ R5, R21, R9.reuse, -R12 ;  /* 0x0000000915057223 */ /* 0x080fe2000001080c */
[----:B------:R-:W-:Y:S01]  /*74d0*/  IMAD.U32 R20, R27, 0x10000, RZ ;  /* 0x000100001b147824 */ /* 0x000fe200078e00ff */
[----:B------:R-:W-:Y:S01]  /*74e0*/  LOP3.LUT R7, R7, 0xffff0000, RZ, 0xc0, !PT ;  /* 0xffff000007077812 */ /* 0x000fe200078ec0ff */
[----:B------:R-:W-:Y:S01]  /*74f0*/  FFMA.FTZ R8, R31, R9, R8 ;  /* 0x000000091f087223 */ /* 0x000fe20000010008 */
[----:B------:R-:W-:Y:S01]  /*7500*/  LOP3.LUT R21, R32, 0xffff0000, RZ, 0xc0, !PT ;  /* 0xffff000020157812 */ /* 0x000fe200078ec0ff */
[-C--:B------:R-:W-:Y:S01]  /*7510*/  FMUL.FTZ R9, R24, R6.reuse ;  /* 0x0000000618097220 */ /* 0x080fe20000410000 */
[----:B------:R-:W-:Y:S01]  /*7520*/  LOP3.LUT R27, R27, 0xffff0000, RZ, 0xc0, !PT ;  /* 0xffff00001b1b7812 */ /* 0x000fe200078ec0ff */
[C---:B------:R-:W-:Y:S01]  /*7530*/  FMUL.FTZ R13, R20.reuse, R6 ;  /* 0x00000006140d7220 */ /* 0x040fe20000410000 */
[----:B------:R-:W-:Y:S01]  /*7540*/  F2FP.BF16.F32.PACK_AB R4, R15, R4 ;  /* 0x000000040f04723e */ /* 0x000fe200000010ff */
[-C--:B------:R-:W-:Y:S01]  /*7550*/  FMUL.FTZ R12, R21, R7.reuse ;  /* 0x00000007150c7220 */ /* 0x080fe20000410000 */
[-C--:B------:R-:W-:Y:S01]  /*7560*/  FFMA.FTZ R6, R20, R10.reuse, -R9 ;  /* 0x0000000a14067223 */ /* 0x080fe20000010809 */
[C---:B------:R-:W-:Y:S01]  /*7570*/  FMUL.FTZ R14, R27.reuse, R7 ;  /* 0x000000071b0e7220 */ /* 0x040fe20000410000 */
[----:B------:R-:W-:Y:S01]  /*7580*/  FFMA.FTZ R13, R24, R10, R13 ;  /* 0x0000000a180d7223 */ /* 0x000fe2000001000d */
[----:B------:R-:W-:Y:S01]  /*7590*/  FFMA.FTZ R7, R27, R11, -R12 ;  /* 0x0000000b1b077223 */ /* 0x000fe2000001080c */
[----:B------:R-:W-:Y:S01]  /*75a0*/  F2FP.BF16.F32.PACK_AB R5, R8, R5 ;  /* 0x000000050805723e */ /* 0x000fe200000010ff */
[----:B------:R-:W-:-:S02]  /*75b0*/  FFMA.FTZ R14, R21, R11, R14 ;  /* 0x0000000b150e7223 */ /* 0x000fc4000001000e */
[----:B------:R-:W-:-:S03]  /*75c0*/  F2FP.BF16.F32.PACK_AB R6, R13, R6 ;  /* 0x000000060d06723e */ /* 0x000fc600000010ff */
[----:B------:R-:W-:-:S05]  /*75d0*/  F2FP.BF16.F32.PACK_AB R7, R14, R7 ;  /* 0x000000070e07723e */ /* 0x000fca00000010ff */
[----:B------:R0:W-:Y:S02]  /*75e0*/  STS.128 [R3+0x21400], R4 ;  /* 0x0214000403007388 */ /* 0x0001e40000000c00 */
.L_x_3927:
[----:B------:R-:W-:Y:S05]  /*75f0*/  BSYNC B1 ;  /* 0x0000000000017941 */ /* 0x000fea0003800000 */
.L_x_3926:
[----:B------:R-:W-:Y:S05]  /*7600*/  @P1 BRA `(.L_x_3925) ;  /* 0x0000001000541947 */ /* 0x000fea0003800000 */
[----:B0-----:R-:W0:Y:S01]  /*7610*/  LDS.128 R4, [R0+0x1000] ;  /* 0x0010000000047984 */ /* 0x001e220000000c00 */
[C---:B------:R-:W-:Y:S01]  /*7620*/  IMAD.U32 R15, R33.reuse, 0x10000, RZ ;  /* 0x00010000210f7824 */ /* 0x040fe200078e00ff */
[----:B------:R-:W-:Y:S01]  /*7630*/  LOP3.LUT R24, R33, 0xffff0000, RZ, 0xc0, !PT ;  /* 0xffff000021187812 */ /* 0x000fe200078ec0ff */
        /* <DEDUP_REMOVED lines=16> */
[----:B------:R-:W-:Y:S01]  /*7740*/  FMUL.FTZ R11, R24, R5 ;  /* 0x00000005180b7220 */ /* 0x000fe20000410000 */
[----:B------:R-:W-:-:S02]  /*7750*/  IMAD.U32 R15, R30, 0x10000, RZ ;  /* 0x000100001e0f7824 */ /* 0x000fc400078e00ff */
[----:B------:R-:W-:Y:S01]  /*7760*/  FMUL.FTZ R13, R20, R5 ;  /* 0x00000005140d7220 */ /* 0x000fe20000410000 */
[----:B------:R-:W-:Y:S01]  /*7770*/  LOP3.LUT R30, R30, 0xffff0000, RZ, 0xc0, !PT ;  /* 0xffff00001e1e7812 */ /* 0x000fe200078ec0ff */
[----:B------:R-:W-:Y:S01]  /*7780*/  FFMA.FTZ R5, R20, R8, -R11 ;  /* 0x0000000814057223 */ /* 0x000fe2000001080b */
[----:B------:R-:W-:Y:S01]  /*7790*/  FMUL.FTZ R12, R21, R6 ;  /* 0x00000006150c7220 */ /* 0x000fe20000410000 */
[----:B------:R-:W-:Y:S01]  /*77a0*/  FFMA.FTZ R8, R24, R8, R13 ;  /* 0x0000000818087223 */ /* 0x000fe2000001000d */
        /* <DEDUP_REMOVED lines=13> */
.L_x_3915:
        /* <DEDUP_REMOVED lines=8> */
.L_x_4171:
[----:B------:R-:W-:Y:S01]  /*7900*/  ULDC UR4, c[0x0][0x448] ;  /* 0x0001120000047ab9 */ /* 0x000fe20000000800 */
[----:B------:R-:W0:Y:S01]  /*7910*/  LDC R47, c[0x0][0x3f4] ;  /* 0x0000fd00ff2f7b82 */ /* 0x000e220000000800 */
[----:B------:R-:W-:Y:S01]  /*7920*/  IMAD R0, R24, UR4, RZ ;  /* 0x0000000418007c24 */ /* 0x000fe2000f8e02ff */
[----:B------:R-:W-:Y:S01]  /*7930*/  LEA.HI R3, R208, R208, RZ, 0x1 ;  /* 0x000000d0d0037211 */ /* 0x000fe200078f08ff */
[----:B------:R-:W-:Y:S01]  /*7940*/  BSSY B1, `(.L_x_3929) ;  /* 0x0000013000017945 */ /* 0x000fe20003800000 */
[----:B---3--:R-:W-:Y:S01]  /*7950*/  IMAD.MOV.U32 R15, RZ, RZ, R5 ;  /* 0x000000ffff0f7224 */ /* 0x008fe200078e0005 */
[----:B------:R-:W-:Y:S02]  /*7960*/  CS2R R4, SRZ ;  /* 0x0000000000047805 */ /* 0x000fe4000001ff00 */
[----:B------:R-:W-:Y:S02]  /*7970*/  ISETP.GE.AND P0, PT, R6, R0, PT ;  /* 0x000000000600720c */ /* 0x000fe40003f06270 */
[----:B------:R-:W-:-:S02]  /*7980*/  CS2R R6, SRZ ;  /* 0x0000000000067805 */ /* 0x000fc4000001ff00 */
[----:B------:R-:W-:Y:S02]  /*7990*/  LOP3.LUT R3, R3, 0xfffffffe, RZ, 0xc0, !PT ;  /* 0xfffffffe03037812 */ /* 0x000fe400078ec0ff */
[----:B------:R-:W-:Y:S02]  /*79a0*/  CS2R R8, SRZ ;  /* 0x0000000000087805 */ /* 0x000fe4000001ff00 */
[----:B------:R-:W-:Y:S01]  /*79b0*/  CS2R R10, SRZ ;  /* 0x00000000000a7805 */ /* 0x000fe2000001ff00 */
[----:B------:R-:W-:-:S05]  /*79c0*/  IMAD.IADD R3, R208, 0x1, -R3 ;  /* 0x00000001d0037824 */ /* 0x000fca00078e0a03 */
[----:B------:R-:W-:Y:S01]  /*79d0*/  SHF.L.U32 R21, R3, 0x1f, RZ ;  /* 0x0000001f03157819 */ /* 0x000fe200000006ff */
[----:B------:R-:W-:Y:S06]  /*79e0*/  @P0 BRA `(.L_x_3930) ;  /* 0x0000000000200947 */ /* 0x000fec0003800000 */
[----:B------:R-:W-:Y:S01]  /*79f0*/  ULDC UR4, c[0x0][0x3f4] ;  /* 0x0000fd0000047ab9 */ /* 0x000fe20000000800 */
[----:B------:R-:W-:Y:S02]  /*7a00*/  CS2R R4, SRZ ;  /* 0x0000000000047805 */ /* 0x000fe4000001ff00 */
[----:B------:R-:W-:-:S13]  /*7a10*/  ISETP.GE.AND P0, PT, R16, UR4, PT ;  /* 0x0000000410007c0c */ /* 0x000fda000bf06270 */
[----:B------:R-:W-:Y:S05]  /*7a20*/  @P0 BRA `(.L_x_3930) ;  /* 0x0000000000100947 */ /* 0x000fea0003800000 */
[----:B------:R-:W-:-:S04]  /*7a30*/  IMAD.WIDE R12, R16, 0x2, R12 ;  /* 0x00000002100c7825 */ /* 0x000fc800078e020c */
[----:B----4-:R-:W-:Y:S01]  /*7a40*/  IMAD.WIDE R14, R16, 0x2, R14 ;  /* 0x00000002100e7825 */ /* 0x010fe200078e020e */
[----:B------:R1:W5:Y:S04]  /*7a50*/  LD.E.128 R4, desc[UR40][R12.64] ;  /* 0x000000280c047980 */ /* 0x000368000c101d00 */
[----:B------:R1:W5:Y:S02]  /*7a60*/  LD.E.128 R8, desc[UR40][R14.64] ;  /* 0x000000280e087980 */ /* 0x000364000c101d00 */
.L_x_3930:
[----:B------:R-:W-:Y:S05]  /*7a70*/  BSYNC B1 ;  /* 0x0000000000017941 */ /* 0x000fea0003800000 */
.L_x_3929:
[----:B------:R-:W2:Y:S01]  /*7a80*/  SYNCS.PHASECHK.TRANS64.TRYWAIT P1, [R2+URZ+0x28c00], R21 ;  /* 0x028c0015020075a7 */ /* 0x000ea2000802017f */
[----:B------:R-:W-:Y:S01]  /*7a90*/  IMAD R0, R25, -0x40, R0 ;  /* 0xffffffc019007824 */ /* 0x000fe200078e0200 */
[--C-:B-----5:R-:W-:Y:S01]  /*7aa0*/  SHF.R.U64 R24, R4, 0x10, R5.reuse ;  /* 0x0000001004187819 */ /* 0x120fe20000001205 */
[----:B------:R-:W-:Y:S01]  /*7ab0*/  IMAD.MOV.U32 R3, RZ, RZ, R4 ;  /* 0x000000ffff037224 */ /* 0x000fe200078e0004 */
[--C-:B------:R-:W-:Y:S01]  /*7ac0*/  SHF.R.U32.HI R27, RZ, 0x10, R5.reuse ;  /* 0x00000010ff1b7819 */ /* 0x100fe20000011605 */
[----:B-1----:R-:W-:Y:S01]  /*7ad0*/  IMAD.MOV.U32 R12, RZ, RZ, R5 ;  /* 0x000000ffff0c7224 */ /* 0x002fe200078e0005 */
[--C-:B------:R-:W-:Y:S01]  /*7ae0*/  SHF.R.U64 R25, R6, 0x10, R7.reuse ;  /* 0x0000001006197819 */ /* 0x100fe20000001207 */
[----:B------:R-:W-:Y:S01]  /*7af0*/  IMAD.MOV.U32 R4, RZ, RZ, R6 ;  /* 0x000000ffff047224 */ /* 0x000fe200078e0006 */
[--C-:B------:R-:W-:Y:S01]  /*7b00*/  SHF.R.U32.HI R20, RZ, 0x10, R7.reuse ;  /* 0x00000010ff147819 */ /* 0x100fe20000011607 */
[----:B------:R-:W-:Y:S01]  /*7b10*/  IMAD.MOV.U32 R5, RZ, RZ, R7 ;  /* 0x000000ffff057224 */ /* 0x000fe200078e0007 */
[--C-:B------:R-:W-:Y:S01]  /*7b20*/  SHF.R.U64 R15, R8, 0x10, R9.reuse ;  /* 0x00000010080f7819 */ /* 0x100fe20000001209 */
[----:B------:R-:W-:Y:S01]  /*7b30*/  IMAD.MOV.U32 R6, RZ, RZ, R8 ;  /* 0x000000ffff067224 */ /* 0x000fe200078e0008 */
[--C-:B----4-:R-:W-:Y:S01]  /*7b40*/  SHF.R.U32.HI R14, RZ, 0x10, R9.reuse ;  /* 0x00000010ff0e7819 */ /* 0x110fe20000011609 */
[----:B------:R-:W-:Y:S01]  /*7b50*/  IMAD.MOV.U32 R7, RZ, RZ, R9 ;  /* 0x000000ffff077224 */ /* 0x000fe200078e0009 */
[----:B0-----:R-:W-:Y:S01]  /*7b60*/  ISETP.GE.AND P0, PT, R16, R47, PT ;  /* 0x0000002f1000720c */ /* 0x001fe20003f06270 */
[----:B------:R-:W-:Y:S01]  /*7b70*/  IMAD.MOV.U32 R8, RZ, RZ, R10 ;  /* 0x000000ffff087224 */ /* 0x000fe200078e000a */
[----:B------:R-:W-:Y:S01]  /*7b80*/  VIMNMX R0, R0, 0x40, PT ;  /* 0x0000004000007848 */ /* 0x000fe20003fe0100 */
[--C-:B------:R-:W-:Y:S01]  /*7b90*/  IMAD.MOV.U32 R9, RZ, RZ, R11.reuse ;  /* 0x000000ffff097224 */ /* 0x100fe200078e000b */
[--C-:B------:R-:W-:Y:S01]  /*7ba0*/  SHF.R.U64 R13, R10, 0x10, R11.reuse ;  /* 0x000000100a0d7819 */ /* 0x100fe2000000120b */
[----:B------:R-:W-:Y:S01]  /*7bb0*/  BSSY B1, `(.L_x_3931) ;  /* 0x000000d000017945 */ /* 0x000fe20003800000 */
[----:B------:R-:W-:-:S02]  /*7bc0*/  SHF.R.U32.HI R10, RZ, 0x10, R11 ;  /* 0x00000010ff0a7819 */ /* 0x000fc4000001160b */
[-C--:B------:R-:W-:Y:S02]  /*7bd0*/  ISETP.GE.OR P2, PT, R23, R0.reuse, P0 ;  /* 0x000000001700720c */ /* 0x080fe40000746670 */
[----:B------:R-:W-:Y:S02]  /*7be0*/  PRMT R38, R3, 0x5410, R24 ;  /* 0x0000541003267816 */ /* 0x000fe40000000018 */
[----:B------:R-:W-:Y:S02]  /*7bf0*/  ISETP.GE.OR P0, PT, R226, R0, P0 ;  /* 0x00000000e200720c */ /* 0x000fe40000706670 */
[----:B------:R-:W-:Y:S02]  /*7c00*/  PRMT R0, R12, 0x5410, R27 ;  /* 0x000054100c007816 */ /* 0x000fe4000000001b */
[----:B------:R-:W-:Y:S02]  /*7c10*/  PRMT R40, R4, 0x5410, R25 ;  /* 0x0000541004287816 */ /* 0x000fe40000000019 */
[----:B------:R-:W-:-:S02]  /*7c20*/  PRMT R3, R5, 0x5410, R20 ;  /* 0x0000541005037816 */ /* 0x000fc40000000014 */
[----:B------:R-:W-:Y:S02]  /*7c30*/  PRMT R42, R6, 0x5410, R15 ;  /* 0x00005410062a7816 */ /* 0x000fe4000000000f */
[----:B------:R-:W-:Y:S02]  /*7c40*/  PRMT R43, R7, 0x5410, R14 ;  /* 0x00005410072b7816 */ /* 0x000fe4000000000e */
[----:B------:R-:W-:Y:S02]  /*7c50*/  PRMT R44, R8, 0x5410, R13 ;  /* 0x00005410082c7816 */ /* 0x000fe4000000000d */
[----:B------:R-:W-:Y:S01]  /*7c60*/  PRMT R45, R9, 0x5410, R10 ;  /* 0x00005410092d7816 */ /* 0x000fe2000000000a */
[----:B--2---:R-:W-:Y:S06]  /*7c70*/  @!P1 BRA `(.L_x_3932) ;  /* 0x0000010000d09947 */ /* 0x004fec0003800000 */
.L_x_4172:
[----:B------:R-:W-:Y:S05]  /*7c80*/  BSYNC B1 ;  /* 0x0000000000017941 */ /* 0x000fea0003800000 */
.L_x_3931:
[----:B------:R-:W-:Y:S04]  /*7c90*/  BSSY B1, `(.L_x_3933) ;  /* 0x000005a000017945 */ /* 0x000fe80003800000 */
[----:B------:R-:W-:Y:S05]  /*7ca0*/  @P2 BRA `(.L_x_3934) ;  /* 0x0000000400602947 */ /* 0x000fea0003800000 */
[----:B------:R-:W-:Y:S01]  /*7cb0*/  IMAD.SHL.U32 R4, R188, 0x40, RZ ;  /* 0x00000040bc047824 */ /* 0x000fe200078e00ff */
[----:B------:R-:W-:Y:S01]  /*7cc0*/  LOP3.LUT R31, R42, 0xffff0000, RZ, 0xc0, !PT ;  /* 0xffff00002a1f7812 */ /* 0x000fe200078ec0ff */
[----:B------:R-:W-:Y:S02]  /*7cd0*/  IMAD.IADD R6, R16, 0x1, R47 ;  /* 0x0000000110067824 */ /* 0x000fe400078e022f */
[----:B------:R-:W-:Y:S01]  /*7ce0*/  IMAD.U32 R29, R42, 0x10000, RZ ;  /* 0x000100002a1d7824 */ /* 0x000fe200078e00ff */
[----:B------:R-:W-:Y:S01]  /*7cf0*/  LOP3.LUT R7, R4, 0x1c0, RZ, 0xc0, !PT ;  /* 0x000001c004077812 */ /* 0x000fe200078ec0ff */
[----:B------:R-:W-:-:S03]  /*7d00*/  IMAD.U32 R27, R38, 0x10000, RZ ;  /* 0x00010000261b7824 */ /* 0x000fc600078e00ff */
[----:B------:R-:W-:Y:S02]  /*7d10*/  SHF.R.U32.HI R9, RZ, 0x3, R7 ;  /* 0x00000003ff097819 */ /* 0x000fe40000011607 */
[C---:B------:R-:W-:Y:S02]  /*7d20*/  LOP3.LUT R6, R7.reuse, 0x38, R6, 0xf8, !PT ;  /* 0x0000003807067812 */ /* 0x040fe400078ef806 */
[----:B------:R-:W-:Y:S02]  /*7d30*/  LOP3.LUT R4, R7, 0x38, R16, 0xf8, !PT ;  /* 0x0000003807047812 */ /* 0x000fe400078ef810 */
[-C--:B------:R-:W-:Y:S02]  /*7d40*/  LOP3.LUT R7, R6, R9.reuse, RZ, 0x3c, !PT ;  /* 0x0000000906077212 */ /* 0x080fe400078e3cff */
[----:B------:R-:W-:-:S03]  /*7d50*/  LOP3.LUT R5, R4, R9, RZ, 0x3c, !PT ;  /* 0x0000000904057212 */ /* 0x000fc600078e3cff */
[C---:B------:R-:W-:Y:S02]  /*7d60*/  IMAD R9, R192.reuse, 0x200, R7 ;  /* 0x00000200c0097824 */ /* 0x040fe400078e0207 */
[----:B------:R-:W-:Y:S02]  /*7d70*/  IMAD R5, R192, 0x200, R5 ;  /* 0x00000200c0057824 */ /* 0x000fe400078e0205 */
[--C-:B------:R-:W-:Y:S02]  /*7d80*/  IMAD R36, R9, 0x2, R2.reuse ;  /* 0x0000000209247824 */ /* 0x100fe400078e0202 */
[----:B------:R-:W-:-:S03]  /*7d90*/  IMAD R34, R5, 0x2, R2 ;  /* 0x0000000205227824 */ /* 0x000fc600078e0202 */
[----:B------:R-:W1:Y:S04]  /*7da0*/  LDS.128 R8, [R36+0x20400] ;  /* 0x0204000024087984 */ /* 0x000e680000000c00 */
[----:B------:R-:W2:Y:S01]  /*7db0*/  LDS.128 R4, [R34+0x20400] ;  /* 0x0204000022047984 */ /* 0x000ea20000000c00 */
[C---:B-1----:R-:W-:Y:S01]  /*7dc0*/  IMAD.U32 R20, R8.reuse, 0x10000, RZ ;  /* 0x0001000008147824 */ /* 0x042fe200078e00ff */
[----:B------:R-:W-:Y:S01]  /*7dd0*/  LOP3.LUT R8, R8, 0xffff0000, RZ, 0xc0, !PT ;  /* 0xffff000008087812 */ /* 0x000fe200078ec0ff */
[C---:B------:R-:W-:Y:S01]  /*7de0*/  IMAD.U32 R24, R10.reuse, 0x10000, RZ ;  /* 0x000100000a187824 */ /* 0x040fe200078e00ff */
[----:B------:R-:W-:Y:S01]  /*7df0*/  LOP3.LUT R10, R10, 0xffff0000, RZ, 0xc0, !PT ;  /* 0xffff00000a0a7812 */ /* 0x000fe200078ec0ff */
[----:B--2---:R-:W-:Y:S02]  /*7e00*/  IMAD.U32 R12, R4, 0x10000, RZ ;  /* 0x00010000040c7824 */ /* 0x004fe400078e00ff */
[C---:B------:R-:W-:Y:S01]  /*7e10*/  FMUL.FTZ R33, R20.reuse, R29 ;  /* 0x0000001d14217220 */ /* 0x040fe20000410000 */
[----:B------:R-:W-:Y:S01]  /*7e20*/  FMUL.FTZ R35, R20, R27 ;  /* 0x0000001b14237220 */ /* 0x000fe20000410000 */
[----:B------:R-:W-:Y:S01]  /*7e30*/  LOP3.LUT R4, R4, 0xffff0000, RZ, 0xc0, !PT ;  /* 0xffff000004047812 */ /* 0x000fe200078ec0ff */
[----:B------:R-:W-:Y:S01]  /*7e40*/  FMUL.FTZ R37, R8, R31 ;  /* 0x0000001f08257220 */ /* 0x000fe20000410000 */
[----:B------:R-:W-:Y:S01]  /*7e50*/  FFMA.FTZ R20, R12, R27, -R33 ;  /* 0x0000001b0c147223 */ /* 0x000fe20000010821 */
[----:B------:R-:W-:Y:S01]  /*7e60*/  LOP3.LUT R27, R38, 0xffff0000, RZ, 0xc0, !PT ;  /* 0xffff0000261b7812 */ /* 0x000fe200078ec0ff */
[----:B------:R-:W-:-:S02]  /*7e70*/  IMAD.U32 R33, R44, 0x10000, RZ ;  /* 0x000100002c217824 */ /* 0x000fc400078e00ff */
[----:B------:R-:W-:Y:S01]  /*7e80*/  FFMA.FTZ R26, R12, R29, R35 ;  /* 0x0000001d0c1a7223 */ /* 0x000fe20000010023 */
[----:B------:R-:W-:Y:S01]  /*7e90*/  IMAD.U32 R29, R40, 0x10000, RZ ;  /* 0x00010000281d7824 */ /* 0x000fe200078e00ff */
[----:B------:R-:W-:Y:S01]  /*7ea0*/  LOP3.LUT R35, R44, 0xffff0000, RZ, 0xc0, !PT ;  /* 0xffff00002c237812 */ /* 0x000fe200078ec0ff */
[-C--:B------:R-:W-:Y:S01]  /*7eb0*/  FMUL.FTZ R39, R8, R27.reuse ;  /* 0x0000001b08277220 */ /* 0x080fe20000410000 */
[----:B------:R-:W-:Y:S01]  /*7ec0*/  FFMA.FTZ R37, R4, R27, -R37 ;  /* 0x0000001b04257223 */ /* 0x000fe20000010825 */
[----:B------:R-:W-:Y:S02]  /*7ed0*/  IMAD.U32 R14, R6, 0x10000, RZ ;  /* 0x00010000060e7824 */ /* 0x000fe400078e00ff */
[C---:B------:R-:W-:Y:S01]  /*7ee0*/  FMUL.FTZ R27, R24.reuse, R33 ;  /* 0x00000021181b7220 */ /* 0x040fe20000410000 */
[----:B------:R-:W-:Y:S01]  /*7ef0*/  FMUL.FTZ R24, R24, R29 ;  /* 0x0000001d18187220 */ /* 0x000fe20000410000 */
[----:B------:R-:W-:Y:S01]  /*7f00*/  LOP3.LUT R6, R6, 0xffff0000, RZ, 0xc0, !PT ;  /* 0xffff000006067812 */ /* 0x000fe200078ec0ff */
[----:B------:R-:W-:Y:S01]  /*7f10*/  FFMA.FTZ R39, R4, R31, R39 ;  /* 0x0000001f04277223 */ /* 0x000fe20000010027 */
[----:B------:R-:W-:Y:S01]  /*7f20*/  FFMA.FTZ R29, R14, R29, -R27 ;  /* 0x0000001d0e1d7223 */ /* 0x000fe2000001081b */
[----:B------:R-:W-:Y:S01]  /*7f30*/  LOP3.LUT R27, R40, 0xffff0000, RZ, 0xc0, !PT ;  /* 0xffff0000281b7812 */ /* 0x000fe200078ec0ff */
[----:B0-----:R-:W-:-:S02]  /*7f40*/  IMAD.U32 R21, R9, 0x10000, RZ ;  /* 0x0001000009157824 */ /* 0x001fc400078e00ff */
[----:B------:R-:W-:Y:S01]  /*7f50*/  FMUL.FTZ R31, R10, R35 ;  /* 0x000000230a1f7220 */ /* 0x000fe20000410000 */
[----:B------:R-:W-:Y:S02]  /*7f60*/  IMAD.U32 R12, R43, 0x10000, RZ ;  /* 0x000100002b0c7824 */ /* 0x000fe400078e00ff */
[----:B------:R-:W-:Y:S01]  /*7f70*/  FFMA.FTZ R33, R14, R33, R24 ;  /* 0x000000210e217223 */ /* 0x000fe20000010018 */
[-C--:B------:R-:W-:Y:S01]  /*7f80*/  FMUL.FTZ R41, R10, R27.reuse ;  /* 0x0000001b0a297220 */ /* 0x080fe20000410000 */
[----:B------:R-:W-:Y:S02]  /*7f90*/  IMAD.U32 R25, R11, 0x10000, RZ ;  /* 0x000100000b197824 */ /* 0x000fe400078e00ff */
[----:B------:R-:W-:Y:S01]  /*7fa0*/  FFMA.FTZ R28, R6, R27, -R31 ;  /* 0x0000001b061c7223 */ /* 0x000fe2000001081f */
[----:B------:R-:W-:Y:S02]  /*7fb0*/  IMAD.U32 R4, R0, 0x10000, RZ ;  /* 0x0001000000047824 */ /* 0x000fe400078e00ff */
[----:B------:R-:W-:Y:S01]  /*7fc0*/  FMUL.FTZ R14, R21, R12 ;  /* 0x0000000c150e7220 */ /* 0x000fe20000410000 */
[----:B------:R-:W-:-:S02]  /*7fd0*/  IMAD.U32 R10, R45, 0x10000, RZ ;  /* 0x000100002d0a7824 */ /* 0x000fc400078e00ff */
[----:B------:R-:W-:Y:S01]  /*7fe0*/  FFMA.FTZ R30, R6, R35, R41 ;  /* 0x00000023061e7223 */ /* 0x000fe20000010029 */
[----:B------:R-:W-:Y:S02]  /*7ff0*/  IMAD.U32 R8, R3, 0x10000, RZ ;  /* 0x0001000003087824 */ /* 0x000fe400078e00ff */
[----:B------:R-:W-:Y:S01]  /*8000*/  FMUL.FTZ R21, R21, R4 ;  /* 0x0000000415157220 */ /* 0x000fe20000410000 */
[----:B------:R-:W-:Y:S02]  /*8010*/  IMAD.U32 R13, R5, 0x10000, RZ ;  /* 0x00010000050d7824 */ /* 0x000fe400078e00ff */
[----:B------:R-:W-:Y:S01]  /*8020*/  FMUL.FTZ R6, R25, R10 ;  /* 0x0000000a19067220 */ /* 0x000fe20000410000 */
[----:B------:R-:W-:Y:S02]  /*8030*/  IMAD.U32 R15, R7, 0x10000, RZ ;  /* 0x00010000070f7824 */ /* 0x000fe400078e00ff */
[----:B------:R-:W-:Y:S01]  /*8040*/  FMUL.FTZ R24, R25, R8 ;  /* 0x0000000819187220 */ /* 0x000fe20000410000 */
[----:B------:R-:W-:Y:S01]  /*8050*/  FFMA.FTZ R21, R13, R12, R21 ;  /* 0x0000000c0d157223 */ /* 0x000fe20000010015 */
[----:B------:R-:W-:Y:S01]  /*8060*/  LOP3.LUT R9, R9, 0xffff0000, RZ, 0xc0, !PT ;  /* 0xffff000009097812 */ /* 0x000fe200078ec0ff */
[----:B------:R-:W-:Y:S01]  /*8070*/  FFMA.FTZ R25, R15, R8, -R6 ;  /* 0x000000080f197223 */ /* 0x000fe20000010806 */
[----:B------:R-:W-:Y:S01]  /*8080*/  LOP3.LUT R11, R11, 0xffff0000, RZ, 0xc0, !PT ;  /* 0xffff00000b0b7812 */ /* 0x000fe200078ec0ff */
[----:B------:R-:W-:Y:S01]  /*8090*/  FFMA.FTZ R14, R13, R4, -R14 ;  /* 0x000000040d0e7223 */ /* 0x000fe2000001080e */
[----:B------:R-:W-:Y:S01]  /*80a0*/  LOP3.LUT R8, R43, 0xffff0000, RZ, 0xc0, !PT ;  /* 0xffff00002b087812 */ /* 0x000fe200078ec0ff */
[----:B------:R-:W-:Y:S01]  /*80b0*/  FFMA.FTZ R15, R15, R10, R24 ;  /* 0x0000000a0f0f7223 */ /* 0x000fe20000010018 */
[----:B------:R-:W-:-:S02]  /*80c0*/  LOP3.LUT R12, R45, 0xffff0000, RZ, 0xc0, !PT ;  /* 0xffff00002d0c7812 */ /* 0x000fc400078ec0ff */
[----:B------:R-:W-:Y:S01]  /*80d0*/  LOP3.LUT R4, R0, 0xffff0000, RZ, 0xc0, !PT ;  /* 0xffff000000047812 */ /* 0x000fe200078ec0ff */
[----:B------:R-:W-:Y:S01]  /*80e0*/  FMUL.FTZ R10, R9, R8 ;  /* 0x00000008090a7220 */ /* 0x000fe20000410000 */
[----:B------:R-:W-:Y:S01]  /*80f0*/  LOP3.LUT R6, R3, 0xffff0000, RZ, 0xc0, !PT ;  /* 0xffff000003067812 */ /* 0x000fe200078ec0ff */
[----:B------:R-:W-:Y:S01]  /*8100*/  FMUL.FTZ R32, R11, R12 ;  /* 0x0000000c0b207220 */ /* 0x000fe20000410000 */
[----:B------:R-:W-:Y:S01]  /*8110*/  LOP3.LUT R5, R5, 0xffff0000, RZ, 0xc0, !PT ;  /* 0xffff000005057812 */ /* 0x000fe200078ec0ff */
[----:B------:R-:W-:Y:S01]  /*8120*/  FMUL.FTZ R13, R9, R4 ;  /* 0x00000004090d7220 */ /* 0x000fe20000410000 */
[----:B------:R-:W-:Y:S01]  /*8130*/  LOP3.LUT R7, R7, 0xffff0000, RZ, 0xc0, !PT ;  /* 0xffff000007077812 */ /* 0x000fe200078ec0ff */
[----:B------:R-:W-:Y:S02]  /*8140*/  FMUL.FTZ R11, R11, R6 ;  /* 0x000000060b0b7220 */ /* 0x000fe40000410000 */
[C---:B------:R-:W-:Y:S01]  /*8150*/  FFMA.FTZ R9, R5.reuse, R4, -R10 ;  /* 0x0000000405097223 */ /* 0x040fe2000001080a */
[----:B------:R-:W-:Y:S01]  /*8160*/  FFMA.FTZ R24, R5, R8, R13 ;  /* 0x0000000805187223 */ /* 0x000fe2000001000d */
[C---:B------:R-:W-:Y:S01]  /*8170*/  FFMA.FTZ R32, R7.reuse, R6, -R32 ;  /* 0x0000000607207223 */ /* 0x040fe20000010820 */
        /* <DEDUP_REMOVED lines=11> */
.L_x_3934:
[----:B------:R-:W-:Y:S05]  /*8230*/  BSYNC B1 ;  /* 0x0000000000017941 */ /* 0x000fea0003800000 */
.L_x_3933:
[----:B------:R-:W-:Y:S05]  /*8240*/  @P0 BRA `(.L_x_3925) ;  /* 0x0000000400440947 */ /* 0x000fea0003800000 */
[----:B------:R-:W-:Y:S01]  /*8250*/  IMAD.IADD R47, R16, 0x1, R47 ;  /* 0x00000001102f7824 */ /* 0x000fe200078e022f */
[----:B------:R-:W-:Y:S01]  /*8260*/  LOP3.LUT R35, R0, 0xffff0000, RZ, 0xc0, !PT ;  /* 0xffff000000237812 */ /* 0x000fe200078ec0ff */
[C---:B------:R-:W-:Y:S01]  /*8270*/  IMAD.U32 R29, R42.reuse, 0x10000, RZ ;  /* 0x000100002a1d7824 */ /* 0x040fe200078e00ff */
[----:B------:R-:W-:Y:S01]  /*8280*/  LOP3.LUT R42, R42, 0xffff0000, RZ, 0xc0, !PT ;  /* 0xffff00002a2a7812 */ /* 0x000fe200078ec0ff */
[----:B------:R-:W-:Y:S01]  /*8290*/  IMAD.U32 R27, R38, 0x10000, RZ ;  /* 0x00010000261b7824 */ /* 0x000fe200078e00ff */
[----:B-1----:R-:W-:Y:S01]  /*82a0*/  LOP3.LUT R4, R220, 0x38, R47, 0xf8, !PT ;  /* 0x00000038dc047812 */ /* 0x002fe200078ef82f */
[----:B------:R-:W-:Y:S01]  /*82b0*/  IMAD.U32 R34, R43, 0x10000, RZ ;  /* 0x000100002b227824 */ /* 0x000fe200078e00ff */
[----:B------:R-:W-:Y:S01]  /*82c0*/  LOP3.LUT R38, R38, 0xffff0000, RZ, 0xc0, !PT ;  /* 0xffff000026267812 */ /* 0x000fe200078ec0ff */
[----:B------:R-:W-:Y:S01]  /*82d0*/  IMAD.U32 R32, R0, 0x10000, RZ ;  /* 0x0001000000207824 */ /* 0x000fe200078e00ff */
[----:B------:R-:W-:Y:S01]  /*82e0*/  LOP3.LUT R4, R4, R235, RZ, 0x3c, !PT ;  /* 0x000000eb04047212 */ /* 0x000fe200078e3cff */
[C---:B------:R-:W-:Y:S01]  /*82f0*/  IMAD.U32 R33, R44.reuse, 0x10000, RZ ;  /* 0x000100002c217824 */ /* 0x040fe200078e00ff */
[----:B------:R-:W-:Y:S01]  /*8300*/  LOP3.LUT R44, R44, 0xffff0000, RZ, 0xc0, !PT ;  /* 0xffff00002c2c7812 */ /* 0x000fe200078ec0ff */
[C---:B------:R-:W-:Y:S01]  /*8310*/  IMAD.U32 R31, R40.reuse, 0x10000, RZ ;  /* 0x00010000281f7824 */ /* 0x040fe200078e00ff */
[----:B------:R-:W-:Y:S01]  /*8320*/  LOP3.LUT R40, R40, 0xffff0000, RZ, 0xc0, !PT ;  /* 0xffff000028287812 */ /* 0x000fe200078ec0ff */
[----:B------:R-:W-:Y:S01]  /*8330*/  IMAD.IADD R9, R221, 0x1, R4 ;  /* 0x00000001dd097824 */ /* 0x000fe200078e0204 */
[----:B------:R-:W-:Y:S01]  /*8340*/  LOP3.LUT R43, R43, 0xffff0000, RZ, 0xc0, !PT ;  /* 0xffff00002b2b7812 */ /* 0x000fe200078ec0ff */
[----:B------:R-:W1:Y:S02]  /*8350*/  LDS.128 R4, [R219+0x20400] ;  /* 0x02040000db047984 */ /* 0x000e640000000c00 */
[----:B------:R-:W-:-:S05]  /*8360*/  IMAD R12, R9, 0x2, R2 ;  /* 0x00000002090c7824 */ /* 0x000fca00078e0202 */
[----:B------:R-:W0:Y:S01]  /*8370*/  LDS.128 R8, [R12+0x20400] ;  /* 0x020400000c087984 */ /* 0x000e220000000c00 */
        /* <DEDUP_REMOVED lines=22> */
[----:B------:R-:W-:Y:S01]  /*84e0*/  FFMA.FTZ R13, R42, R4, R13 ;  /* 0x000000042a0d7223 */ /* 0x000fe2000001000d */
[-C--:B------:R-:W-:Y:S01]  /*84f0*/  FMUL.FTZ R4, R33, R25.reuse ;  /* 0x0000001921047220 */ /* 0x080fe20000410000 */
[----:B------:R-:W-:Y:S01]  /*8500*/  LOP3.LUT R10, R10, 0xffff0000, RZ, 0xc0, !PT ;  /* 0xffff00000a0a7812 */ /* 0x000fe200078ec0ff */
[-C--:B------:R-:W-:Y:S01]  /*8510*/  FFMA.FTZ R27, R32, R14.reuse, -R27 ;  /* 0x0000000e201b7223 */ /* 0x080fe2000001081b */
[----:B------:R-:W-:Y:S01]  /*8520*/  FFMA.FTZ R29, R34, R14, R29 ;  /* 0x0000000e221d7223 */ /* 0x000fe2000001001d */
[C---:B------:R-:W-:Y:S01]  /*8530*/  FMUL.FTZ R14, R31.reuse, R25 ;  /* 0x000000191f0e7220 */ /* 0x040fe20000410000 */
[----:B------:R-:W-:Y:S01]  /*8540*/  FFMA.FTZ R8, R31, R15, -R4 ;  /* 0x0000000f1f087223 */ /* 0x000fe20000010804 */
[----:B------:R-:W-:-:S02]  /*8550*/  IMAD.U32 R26, R11, 0x10000, RZ ;  /* 0x000100000b1a7824 */ /* 0x000fc400078e00ff */
[-C--:B------:R-:W-:Y:S01]  /*8560*/  FMUL.FTZ R25, R44, R10.reuse ;  /* 0x0000000a2c197220 */ /* 0x080fe20000410000 */
[----:B------:R-:W-:Y:S02]  /*8570*/  IMAD.U32 R24, R45, 0x10000, RZ ;  /* 0x000100002d187824 */ /* 0x000fe400078e00ff */
[----:B------:R-:W-:Y:S01]  /*8580*/  FMUL.FTZ R31, R40, R10 ;  /* 0x0000000a281f7220 */ /* 0x000fe20000410000 */
[----:B------:R-:W-:Y:S01]  /*8590*/  IMAD.U32 R4, R3, 0x10000, RZ ;  /* 0x0001000003047824 */ /* 0x000fe200078e00ff */
[----:B------:R-:W-:Y:S01]  /*85a0*/  LOP3.LUT R11, R11, 0xffff0000, RZ, 0xc0, !PT ;  /* 0xffff00000b0b7812 */ /* 0x000fe200078ec0ff */
[----:B------:R-:W-:Y:S01]  /*85b0*/  FFMA.FTZ R10, R33, R15, R14 ;  /* 0x0000000f210a7223 */ /* 0x000fe2000001000e */
[----:B------:R-:W-:Y:S01]  /*85c0*/  LOP3.LUT R45, R45, 0xffff0000, RZ, 0xc0, !PT ;  /* 0xffff00002d2d7812 */ /* 0x000fe200078ec0ff */
[-C--:B------:R-:W-:Y:S01]  /*85d0*/  FMUL.FTZ R15, R24, R26.reuse ;  /* 0x0000001a180f7220 */ /* 0x080fe20000410000 */
        /* <DEDUP_REMOVED lines=24> */
.L_x_3925:
[----:B------:R-:W-:Y:S05]  /*8760*/  BSYNC B0 ;  /* 0x0000000000007941 */ /* 0x000fea0003800000 */
.L_x_3914:
[----:B------:R-:W-:Y:S01]  /*8770*/  @!PT LDS RZ, [RZ] ;  /* 0x00000000fffff984 */ /* 0x000fe20000000800 */
[----:B------:R-:W-:Y:S01]  /*8780*/  @!PT LDS RZ, [RZ] ;  /* 0x00000000fffff984 */ /* 0x000fe20000000800 */
[----:B------:R-:W-:Y:S01]  /*8790*/  @!PT LDS RZ, [RZ] ;  /* 0x00000000fffff984 */ /* 0x000fe20000000800 */
[----:B------:R-:W-:Y:S01]  /*87a0*/  @!PT LDS RZ, [RZ] ;  /* 0x00000000fffff984 */ /* 0x000fe20000000800 */
[----:B------:R4:W-:Y:S06]  /*87b0*/  MEMBAR.ALL.CTA ;  /* 0x0000000000007992 */ /* 0x0009ec0000008000 */
[----:B----4-:R-:W4:Y:S01]  /*87c0*/  FENCE.VIEW.ASYNC.S ;  /* 0x00000000000073c6 */ /* 0x010f220000000000 */
[----:B------:R-:W-:Y:S05]  /*87d0*/  WARPSYNC.ALL ;  /* 0x0000000000007948 */ /* 0x000fea0003800000 */
[----:B----4-:R-:W-:Y:S06]  /*87e0*/  BAR.SYNC.DEFER_BLOCKING 0xd, 0x80 ;  /* 0x0342000000007b1d */ /* 0x010fec0000010000 */
.L_x_3911:
[----:B------:R-:W-:-:S13]  /*87f0*/  ISETP.NE.AND P0, PT, R184, 0x3, PT ;  /* 0x00000003b800780c */ /* 0x000fda0003f05270 */
[----:B------:R-:W-:Y:S05]  /*8800*/  @!P0 BRA `(.L_x_3935) ;  /* 0x0000000000048947 */ /* 0x000fea0003800000 */
[----:B------:R-:W-:Y:S01]  /*8810*/  BPT.TRAP 0x1 ;  /* 0x000000040000795c */ /* 0x000fe20000300000 */
.L_x_3935:
[----:B------:R-:W-:Y:S01]  /*8820*/  IMAD R15, R18, 0x8, R2 ;  /* 0x00000008120f7824 */ /* 0x000fe200078e0202 */
[----:B------:R-:W-:-:S04]  /*8830*/  SHF.L.U32 R58, R22, 0x1f, RZ ;  /* 0x0000001f163a7819 */ /* 0x000fc800000006ff */
[----:B------:R4:W0:Y:S01]  /*8840*/  SYNCS.PHASECHK.TRANS64.TRYWAIT P1, [R15+URZ+0x28c30], R58 ;  /* 0x028c303a0f0075a7 */ /* 0x000822000802017f */
[----:B------:R-:W-:Y:S05]  /*8850*/  @!P0 BRA `(.L_x_3936) ;  /* 0x0000000000048947 */ /* 0x000fea0003800000 */
[----:B------:R-:W-:Y:S01]  /*8860*/  BPT.TRAP 0x1 ;  /* 0x000000040000795c */ /* 0x000fe20000300000 */
.L_x_3936:
[C---:B-12---:R-:W-:Y:S02]  /*8870*/  VIADD R0, R2.reuse, 0x22400 ;  /* 0x0002240002007836 */ /* 0x046fe40000000000 */
[----:B0-----:R-:W-:-:S03]  /*8880*/  VIADD R3, R2, 0x20400 ;  /* 0x0002040002037836 */ /* 0x001fc60000000000 */
[----:B------:R-:W-:Y:S02]  /*8890*/  SHF.R.U32.HI R0, RZ, 0x4, R0 ;  /* 0x00000004ff007819 */ /* 0x000fe40000011600 */
[----:B------:R-:W-:Y:S02]  /*88a0*/  SHF.R.U32.HI R3, RZ, 0x4, R3 ;  /* 0x00000004ff037819 */ /* 0x000fe40000011603 */
[----:B------:R-:W-:Y:S02]  /*88b0*/  LOP3.LUT R0, R0, 0x3fff, RZ, 0xc0, !PT ;  /* 0x00003fff00007812 */ /* 0x000fe400078ec0ff */
[----:B------:R-:W-:Y:S02]  /*88c0*/  LOP3.LUT R3, R3, 0x3fff, RZ, 0xc0, !PT ;  /* 0x00003fff03037812 */ /* 0x000fe400078ec0ff */
[----:B------:R-:W-:Y:S01]  /*88d0*/  LOP3.LUT R0, R0, 0x10000, RZ, 0xfc, !PT ;  /* 0x0001000000007812 */ /* 0x000fe200078efcff */
[----:B------:R-:W-:Y:S06]  /*88e0*/  @P1 BRA `(.L_x_3937) ;  /* 0x0000000000081947 */ /* 0x000fec0003800000 */
[----:B------:R-:W0:Y:S02]  /*88f0*/  SYNCS.PHASECHK.TRANS64.TRYWAIT P1, [R15+URZ+0x28c30], R58 ;  /* 0x028c303a0f0075a7 */ /* 0x000e24000802017f */
[----:B0-----:R-:W-:Y:S05]  /*8900*/  @!P1 BRA `(.L_x_3938) ;  /* 0x000000f400c09947 */ /* 0x001fea0003800000 */
.L_x_3937:
[----:B---3--:R-:W-:Y:S01]  /*8910*/  IMAD R10, R18, 0x200, R0 ;  /* 0x00000200120a7824 */ /* 0x008fe200078e0200 */
[----:B------:R-:W-:Y:S01]  /*8920*/  LOP3.LUT R4, R3, 0x10000, RZ, 0xfc, !PT ;  /* 0x0001000003047812 */ /* 0x000fe200078efcff */
[----:B------:R-:W-:Y:S01]  /*8930*/  IMAD.MOV.U32 R5, RZ, RZ, 0x40000040 ;  /* 0x40000040ff057424 */ /* 0x000fe200078e00ff */
[----:B------:R-:W-:Y:S05]  /*8940*/  WARPSYNC.ALL ;  /* 0x0000000000007948 */ /* 0x000fea0003800000 */
[----:B------:R-:W-:Y:S01]  /*8950*/  IMAD.MOV.U32 R11, RZ, RZ, 0x40000040 ;  /* 0x40000040ff0b7424 */ /* 0x000fe200078e00ff */
[C---:B------:R-:W-:Y:S01]  /*8960*/  R2UR UR4, R4.reuse ;  /* 0x00000000040472ca */ /* 0x040fe200000e0000 */
[----:B-----5:R-:W-:Y:S01]  /*8970*/  WARPGROUP.ARRIVE ;  /* 0x00000000000079c5 */ /* 0x020fe20000000000 */
[----:B------:R-:W-:Y:S01]  /*8980*/  R2UR UR5, R5 ;  /* 0x00000000050572ca */ /* 0x000fe200000e0000 */
[----:B------:R-:W-:Y:S01]  /*8990*/  VIADD R8, R4, 0x2 ;  /* 0x0000000204087836 */ /* 0x000fe20000000000 */
[C---:B------:R-:W-:Y:S01]  /*89a0*/  R2UR UR6, R10.reuse ;  /* 0x000000000a0672ca */ /* 0x040fe200000e0000 */
[----:B------:R-:W-:Y:S01]  /*89b0*/  VIADD R6, R10, 0x2 ;  /* 0x000000020a067836 */ /* 0x000fe20000000000 */
[----:B------:R-:W-:Y:S01]  /*89c0*/  R2UR UR7, R11 ;  /* 0x000000000b0772ca */ /* 0x000fe200000e0000 */
[----:B------:R-:W-:Y:S01]  /*89d0*/  IMAD.MOV.U32 R9, RZ, RZ, 0x40000040 ;  /* 0x40000040ff097424 */ /* 0x000fe200078e00ff */
[----:B------:R-:W1:Y:S01]  /*89e0*/  S2R R60, SR_TID.X ;  /* 0x00000000003c7919 */ /* 0x000e620000002100 */
[----:B------:R-:W-:-:S02]  /*89f0*/  IMAD.MOV.U32 R7, RZ, RZ, 0x40000040 ;  /* 0x40000040ff077424 */ /* 0x000fc400078e00ff */
[C---:B------:R-:W-:Y:S02]  /*8a00*/  VIADD R12, R10.reuse, 0x4 ;  /* 0x000000040a0c7836 */ /* 0x040fe40000000000 */
[----:B------:R-:W-:Y:S02]  /*8a10*/  IMAD.MOV.U32 R13, RZ, RZ, 0x40000040 ;  /* 0x40000040ff0d7424 */ /* 0x000fe400078e00ff */
[----:B------:R-:W-:Y:S02]  /*8a20*/  VIADD R10, R10, 0x6 ;  /* 0x000000060a0a7836 */ /* 0x000fe40000000000 */
[----:B------:R-:W-:Y:S02]  /*8a30*/  IMAD.MOV.U32 R5, RZ, RZ, 0x40000040 ;  /* 0x40000040ff057424 */ /* 0x000fe400078e00ff */
[----:B------:R-:W-:Y:S01]  /*8a40*/  HGMMA.64x64x16.F32.BF16 R24, gdesc[UR4], RZ, !UPT, gsb0 ;  /* 0x00e00000041879f0 */ /* 0x000fe2000c0018ff */
[----:B------:R-:W-:Y:S01]  /*8a50*/  R2UR UR4, R8 ;  /* 0x00000000080472ca */ /* 0x000fe200000e0000 */
[----:B------:R-:W-:Y:S01]  /*8a60*/  IMAD.MOV.U32 R11, RZ, RZ, 0x40000040 ;  /* 0x40000040ff0b7424 */ /* 0x000fe200078e00ff */
[----:B------:R-:W-:-:S02]  /*8a70*/  R2UR UR5, R9 ;  /* 0x00000000090572ca */ /* 0x000fc400000e0000 */
[----:B------:R-:W-:Y:S01]  /*8a80*/  R2UR UR6, R6 ;  /* 0x00000000060672ca */ /* 0x000fe200000e0000 */
[C---:B------:R-:W-:Y:S01]  /*8a90*/  VIADD R6, R4.reuse, 0x4 ;  /* 0x0000000404067836 */ /* 0x040fe20000000000 */
[----:B------:R-:W-:Y:S01]  /*8aa0*/  R2UR UR7, R7 ;  /* 0x00000000070772ca */ /* 0x000fe200000e0000 */
[----:B------:R-:W-:Y:S02]  /*8ab0*/  IMAD.MOV.U32 R7, RZ, RZ, 0x40000040 ;  /* 0x40000040ff077424 */ /* 0x000fe400078e00ff */
[----:B------:R-:W-:Y:S01]  /*8ac0*/  VIADD R4, R4, 0x6 ;  /* 0x0000000604047836 */ /* 0x000fe20000000000 */
[----:B-1----:R-:W-:Y:S01]  /*8ad0*/  LOP3.LUT R60, R60, 0x7f, RZ, 0xc0, !PT ;  /* 0x0000007f3c3c7812 */ /* 0x002fe200078ec0ff */
[----:B------:R-:W-:Y:S02]  /*8ae0*/  WARPGROUP.DEPBAR.LE gsb0, 0x0 ;  /* 0x00008000000079c5 */ /* 0x000fe40000010000 */
[----:B------:R-:W-:-:S06]  /*8af0*/  WARPGROUP.ARRIVE ;  /* 0x00000000000079c5 */ /* 0x000fcc0000000000 */
[----:B------:R-:W-:Y:S01]  /*8b00*/  HGMMA.64x64x16.F32.BF16 R24, gdesc[UR4], R24, gsb0 ;  /* 0x00e00000041879f0 */ /* 0x000fe20008001818 */
[----:B------:R-:W-:Y:S02]  /*8b10*/  R2UR UR4, R6 ;  /* 0x00000000060472ca */ /* 0x000fe400000e0000 */
[----:B------:R-:W-:Y:S02]  /*8b20*/  R2UR UR5, R7 ;  /* 0x00000000070572ca */ /* 0x000fe400000e0000 */
[----:B------:R-:W-:Y:S02]  /*8b30*/  R2UR UR6, R12 ;  /* 0x000000000c0672ca */ /* 0x000fe400000e0000 */
[----:B------:R-:W-:Y:S01]  /*8b40*/  R2UR UR7, R13 ;  /* 0x000000000d0772ca */ /* 0x000fe200000e0000 */
[----:B------:R-:W-:Y:S02]  /*8b50*/  WARPGROUP.DEPBAR.LE gsb0, 0x0 ;  /* 0x00008000000079c5 */ /* 0x000fe40000010000 */
[----:B------:R-:W-:-:S10]  /*8b60*/  WARPGROUP.ARRIVE ;  /* 0x00000000000079c5 */ /* 0x000fd40000000000 */
[----:B------:R-:W-:Y:S01]  /*8b70*/  HGMMA.64x64x16.F32.BF16 R24, gdesc[UR4], R24, gsb0 ;  /* 0x00e00000041879f0 */ /* 0x000fe20008001818 */
[----:B------:R-:W-:Y:S02]  /*8b80*/  R2UR UR4, R4 ;  /* 0x00000000040472ca */ /* 0x000fe400000e0000 */
[----:B------:R-:W-:Y:S02]  /*8b90*/  R2UR UR5, R5 ;  /* 0x00000000050572ca */ /* 0x000fe400000e0000 */
[----:B------:R-:W-:Y:S01]  /*8ba0*/  R2UR UR6, R10 ;  /* 0x000000000a0672ca */ /* 0x000fe200000e0000 */
[----:B------:R-:W-:Y:S01]  /*8bb0*/  IMAD R10, R182, -0x40, R168 ;  /* 0xffffffc0b60a7824 */ /* 0x000fe200078e02a8 */
[----:B------:R-:W-:-:S04]  /*8bc0*/  R2UR UR7, R11 ;  /* 0x000000000b0772ca */ /* 0x000fc800000e0000 */
[----:B------:R-:W-:-:S04]  /*8bd0*/  IADD3 R10, -R193, 0x40, R10 ;  /* 0x00000040c10a7810 */ /* 0x000fc80007ffe10a */
[C---:B------:R-:W-:Y:S02]  /*8be0*/  ISETP.GT.AND P5, PT, R10.reuse, RZ, PT ;  /* 0x000000ff0a00720c */ /* 0x040fe40003fa4270 */
[C---:B------:R-:W-:Y:S02]  /*8bf0*/  ISETP.GT.AND P4, PT, R10.reuse, 0x1, PT ;  /* 0x000000010a00780c */ /* 0x040fe40003f84270 */
[C---:B------:R-:W-:Y:S02]  /*8c00*/  ISETP.GT.AND P3, PT, R10.reuse, 0x8, PT ;  /* 0x000000080a00780c */ /* 0x040fe40003f64270 */
[C---:B------:R-:W-:Y:S02]  /*8c10*/  ISETP.GT.AND P2, PT, R10.reuse, 0x9, PT ;  /* 0x000000090a00780c */ /* 0x040fe40003f44270 */
[C---:B------:R-:W-:Y:S02]  /*8c20*/  ISETP.GT.AND P1, PT, R10.reuse, 0x10, PT ;  /* 0x000000100a00780c */ /* 0x040fe40003f24270 */
[----:B------:R-:W-:Y:S01]  /*8c30*/  ISETP.GT.AND P6, PT, R10, 0x11, PT ;  /* 0x000000110a00780c */ /* 0x000fe20003fc4270 */
[----:B------:R-:W-:-:S02]  /*8c40*/  WARPGROUP.DEPBAR.LE gsb0, 0x0 ;  /* 0x00008000000079c5 */ /* 0x000fc40000010000 */
[----:B------:R-:W-:-:S06]  /*8c50*/  WARPGROUP.ARRIVE ;  /* 0x00000000000079c5 */ /* 0x000fcc0000000000 */
[----:B------:R-:W-:Y:S01]  /*8c60*/  HGMMA.64x64x16.F32.BF16 R24, gdesc[UR4], R24, gsb0 ;  /* 0x00e00000041879f0 */ /* 0x000fe20008001818 */
[----:B------:R-:W-:Y:S02]  /*8c70*/  ULDC UR4, c[0x0][0x988] ;  /* 0x0002620000047ab9 */ /* 0x000fe40000000800 */
        /* <DEDUP_REMOVED lines=51> */
[----:B------:R-:W-:Y:S02]  /*8fb0*/  FMNMX.FTZ R10, R11, R27, !PT ;  /* 0x0000001b0b0a7209 */ /* 0x000fe40007810000 */
[----:B------:R-:W-:-:S02]  /*8fc0*/  FMNMX.FTZ R14, R53, R12, !PT ;  /* 0x0000000c350e7209 */ /* 0x000fc40007810000 */
[----:B------:R-:W-:Y:S02]  /*8fd0*/  FMNMX.FTZ R10, R21, R10, !PT ;  /* 0x0000000a150a7209 */ /* 0x000fe40007810000 */
[----:B------:R-:W-:Y:S01]  /*8fe0*/  FSEL R45, R46, -INF , P1 ;  /* 0xff8000002e2d7808 */ /* 0x000fe20000800000 */
[----:B------:R-:W1:Y:S01]  /*8ff0*/  SHFL.BFLY PT, R3, R14, 0x2, 0x1f ;  /* 0x0c401f000e037f89 */ /* 0x000e6200000e0000 */
[----:B------:R-:W-:Y:S02]  /*9000*/  FMNMX.FTZ R10, R31, R10, !PT ;  /* 0x0000000a1f0a7209 */ /* 0x000fe40007810000 */
[----:B------:R-:W-:Y:S02]  /*9010*/  FSEL R47, R47, -INF , P6 ;  /* 0xff8000002f2f7808 */ /* 0x000fe40003000000 */
[----:B------:R-:W-:Y:S02]  /*9020*/  FMNMX.FTZ R10, R33, R10, !PT ;  /* 0x0000000a210a7209 */ /* 0x000fe40007810000 */
[----:B------:R-:W-:-:S02]  /*9030*/  FSEL R49, R50, -INF , P5 ;  /* 0xff80000032317808 */ /* 0x000fc40002800000 */
[----:B------:R-:W-:Y:S02]  /*9040*/  FMNMX.FTZ R10, R35, R10, !PT ;  /* 0x0000000a230a7209 */ /* 0x000fe40007810000 */
[----:B------:R-:W-:Y:S02]  /*9050*/  FSEL R51, R51, -INF , P4 ;  /* 0xff80000033337808 */ /* 0x000fe40002000000 */
[----:B------:R-:W-:Y:S01]  /*9060*/  FMNMX.FTZ R12, R37, R10, !PT ;  /* 0x0000000a250c7209 */ /* 0x000fe20007810000 */
[----:B------:R-:W-:Y:S01]  /*9070*/  IMAD.U32 R10, RZ, RZ, UR4 ;  /* 0x00000004ff0a7e24 */ /* 0x000fe2000f8e00ff */
[----:B------:R-:W-:Y:S02]  /*9080*/  FSEL R55, R55, -INF , P2 ;  /* 0xff80000037377808 */ /* 0x000fe40001000000 */
[----:B------:R-:W-:-:S04]  /*9090*/  FMNMX.FTZ R12, R39, R12, !PT ;  /* 0x0000000c270c7209 */ /* 0x000fc80007810000 */
[----:B------:R-:W-:Y:S02]  /*90a0*/  FMNMX.FTZ R12, R41, R12, !PT ;  /* 0x0000000c290c7209 */ /* 0x000fe40007810000 */
[----:B-1----:R-:W-:Y:S02]  /*90b0*/  FMNMX.FTZ R20, R14, R3, !PT ;  /* 0x000000030e147209 */ /* 0x002fe40007810000 */
[----:B------:R-:W-:-:S03]  /*90c0*/  FMNMX.FTZ R12, R43, R12, !PT ;  /* 0x0000000c2b0c7209 */ /* 0x000fc60007810000 */
[----:B------:R-:W1:Y:S01]  /*90d0*/  SHFL.BFLY PT, R3, R20, 0x1, 0x1f ;  /* 0x0c201f0014037f89 */ /* 0x000e6200000e0000 */
[----:B------:R-:W-:-:S04]  /*90e0*/  FMNMX.FTZ R12, R45, R12, !PT ;  /* 0x0000000c2d0c7209 */ /* 0x000fc80007810000 */
[----:B------:R-:W-:-:S04]  /*90f0*/  FMNMX.FTZ R12, R47, R12, !PT ;  /* 0x0000000c2f0c7209 */ /* 0x000fc80007810000 */
[----:B------:R-:W-:-:S04]  /*9100*/  FMNMX.FTZ R12, R49, R12, !PT ;  /* 0x0000000c310c7209 */ /* 0x000fc80007810000 */
[----:B------:R-:W-:Y:S02]  /*9110*/  FMNMX.FTZ R12, R51, R12, !PT ;  /* 0x0000000c330c7209 */ /* 0x000fe40007810000 */
[----:B-1----:R-:W-:-:S04]  /*9120*/  FMNMX.FTZ R3, R20, R3, !PT ;  /* 0x0000000314037209 */ /* 0x002fc80007810000 */
[C---:B------:R-:W-:Y:S01]  /*9130*/  FSETP.NEU.FTZ.AND P1, PT, R3.reuse, -INF , PT ;  /* 0xff8000000300780b */ /* 0x040fe20003f3d000 */
[----:B------:R-:W-:-:S05]  /*9140*/  FMUL.FTZ R14, R3, R10 ;  /* 0x0000000a030e7220 */ /* 0x000fca0000410000 */
[----:B------:R-:W-:-:S05]  /*9150*/  FSEL R20, R14, RZ, P1 ;  /* 0x000000ff0e147208 */ /* 0x000fca0000800000 */
[-CC-:B------:R-:W-:Y:S01]  /*9160*/  FFMA.FTZ R14, R13, R10.reuse, -R20.reuse ;  /* 0x0000000a0d0e7223 */ /* 0x180fe20000010814 */
[----:B------:R-:W-:Y:S01]  /*9170*/  FSEL R13, R54, -INF , P3 ;  /* 0xff800000360d7808 */ /* 0x000fe20001800000 */
        /* <DEDUP_REMOVED lines=9> */
[-CC-:B------:R-:W-:Y:S01]  /*9210*/  FFMA.FTZ R65, R65, R10.reuse, -R20.reuse ;  /* 0x0000000a41417223 */ /* 0x180fe20000010814 */
[----:B------:R-:W1:Y:S01]  /*9220*/  MUFU.EX2 R81, R24 ;  /* 0x0000001800517308 */ /* 0x000e620000000800 */
[-CC-:B------:R-:W-:Y:S01]  /*9230*/  FFMA.FTZ R67, R67, R10.reuse, -R20.reuse ;  /* 0x0000000a43437223 */ /* 0x180fe20000010814 */
[----:B------:R-:W2:Y:S01]  /*9240*/  SHFL.BFLY PT, R25, R12, 0x2, 0x1f ;  /* 0x0c401f000c197f89 */ /* 0x000ea200000e0000 */
[-CC-:B------:R-:W-:Y:S01]  /*9250*/  FFMA.FTZ R69, R69, R10.reuse, -R20.reuse ;  /* 0x0000000a45457223 */ /* 0x180fe20000010814 */
[-CC-:B------:R-:W-:Y:S01]  /*9260*/  FFMA.FTZ R71, R71, R10.reuse, -R20.reuse ;  /* 0x0000000a47477223 */ /* 0x180fe20000010814 */
[-CC-:B------:R-:W-:Y:S01]  /*9270*/  FFMA.FTZ R73, R73, R10.reuse, -R20.reuse ;  /* 0x0000000a49497223 */ /* 0x180fe20000010814 */
[-CC-:B------:R-:W-:Y:S01]  /*9280*/  FFMA.FTZ R75, R75, R10.reuse, -R20.reuse ;  /* 0x0000000a4b4b7223 */ /* 0x180fe20000010814 */
[-CC-:B------:R-:W-:Y:S01]  /*9290*/  FFMA.FTZ R77, R77, R10.reuse, -R20.reuse ;  /* 0x0000000a4d4d7223 */ /* 0x180fe20000010814 */
[----:B------:R-:W3:Y:S01]  /*92a0*/  MUFU.EX2 R57, R57 ;  /* 0x0000003900397308 */ /* 0x000ee20000000800 */
[-CC-:B------:R-:W-:Y:S01]  /*92b0*/  FFMA.FTZ R79, R79, R10.reuse, -R20.reuse ;  /* 0x0000000a4f4f7223 */ /* 0x180fe20000010814 */
[----:B------:R-:W-:-:S06]  /*92c0*/  FFMA.FTZ R20, R53, R10, -R20 ;  /* 0x0000000a35147223 */ /* 0x000fcc0000010814 */
[----:B------:R-:W0:Y:S01]  /*92d0*/  MUFU.EX2 R154, R29 ;  /* 0x0000001d009a7308 */ /* 0x000e220000000800 */
[----:B-1----:R-:W-:Y:S01]  /*92e0*/  FADD.FTZ R40, R152, R81 ;  /* 0x0000005198287221 */ /* 0x002fe20000010000 */
[----:B------:R-:W-:-:S06]  /*92f0*/  F2FP.BF16.F32.PACK_AB R152, R81, R152 ;  /* 0x000000985198723e */ /* 0x000fcc00000010ff */
[----:B------:R-:W1:Y:S01]  /*9300*/  MUFU.EX2 R59, R59 ;  /* 0x0000003b003b7308 */ /* 0x000e620000000800 */
[----:B--2---:R-:W-:-:S05]  /*9310*/  FMNMX.FTZ R25, R12, R25, !PT ;  /* 0x000000190c197209 */ /* 0x004fca0007810000 */
[----:B------:R-:W2:Y:S02]  /*9320*/  SHFL.BFLY PT, R14, R25, 0x1, 0x1f ;  /* 0x0c201f00190e7f89 */ /* 0x000ea400000e0000 */
[----:B------:R-:W4:Y:S08]  /*9330*/  MUFU.EX2 R156, R61 ;  /* 0x0000003d009c7308 */ /* 0x000f300000000800 */
[----:B------:R-:W-:Y:S08]  /*9340*/  MUFU.EX2 R63, R63 ;  /* 0x0000003f003f7308 */ /* 0x000ff00000000800 */
[----:B------:R-:W-:Y:S01]  /*9350*/  MUFU.EX2 R158, R65 ;  /* 0x00000041009e7308 */ /* 0x000fe20000000800 */
[----:B--2---:R-:W-:-:S07]  /*9360*/  FMNMX.FTZ R14, R25, R14, !PT ;  /* 0x0000000e190e7209 */ /* 0x004fce0007810000 */
[----:B------:R-:W-:Y:S01]  /*9370*/  MUFU.EX2 R67, R67 ;  /* 0x0000004300437308 */ /* 0x000fe20000000800 */
[C---:B------:R-:W-:Y:S01]  /*9380*/  FSETP.NEU.FTZ.AND P1, PT, R14.reuse, -INF , PT ;  /* 0xff8000000e00780b */ /* 0x040fe20003f3d000 */
[----:B------:R-:W-:-:S06]  /*9390*/  FMUL.FTZ R25, R14, R10 ;  /* 0x0000000a0e197220 */ /* 0x000fcc0000410000 */
[----:B------:R-:W-:Y:S01]  /*93a0*/  MUFU.EX2 R160, R69 ;  /* 0x0000004500a07308 */ /* 0x000fe20000000800 */
[----:B------:R-:W-:Y:S01]  /*93b0*/  FSEL R26, R25, RZ, P1 ;  /* 0x000000ff191a7208 */ /* 0x000fe20000800000 */
[----:B---3--:R-:W-:Y:S01]  /*93c0*/  FADD.FTZ R25, R57, R40 ;  /* 0x0000002839197221 */ /* 0x008fe20000010000 */
[----:B------:R-:W-:-:S03]  /*93d0*/  ISETP.NE.AND P1, PT, R60, RZ, PT ;  /* 0x000000ff3c00720c */ /* 0x000fc60003f25270 */
        /* <DEDUP_REMOVED lines=9> */
[----:B0-----:R-:W-:Y:S01]  /*9470*/  FADD.FTZ R42, R154, R25 ;  /* 0x000000199a2a7221 */ /* 0x001fe20000010000 */
[-CC-:B------:R-:W-:Y:S01]  /*9480*/  FFMA.FTZ R41, R41, R10.reuse, -R26.reuse ;  /* 0x0000000a29297223 */ /* 0x180fe2000001081a */
[----:B------:R-:W-:Y:S01]  /*9490*/  FFMA.FTZ R43, R43, R10, -R26 ;  /* 0x0000000a2b2b7223 */ /* 0x000fe2000001081a */
[----:B------:R1:W0:Y:S01]  /*94a0*/  MUFU.EX2 R28, R27 ;  /* 0x0000001b001c7308 */ /* 0x0002220000000800 */
[----:B--2---:R-:W-:-:S02]  /*94b0*/  @!P1 VIADD R11, R15, 0x28c40 ;  /* 0x00028c400f0b9836 */ /* 0x004fc40000000000 */
[-CC-:B------:R-:W-:Y:S01]  /*94c0*/  FFMA.FTZ R45, R45, R10.reuse, -R26.reuse ;  /* 0x0000000a2d2d7223 */ /* 0x180fe2000001081a */
[-CC-:B------:R-:W-:Y:S01]  /*94d0*/  FFMA.FTZ R47, R47, R10.reuse, -R26.reuse ;  /* 0x0000000a2f2f7223 */ /* 0x180fe2000001081a */
[-CC-:B------:R-:W-:Y:S01]  /*94e0*/  FFMA.FTZ R49, R49, R10.reuse, -R26.reuse ;  /* 0x0000000a31317223 */ /* 0x180fe2000001081a */
[-CC-:B------:R-:W-:Y:S01]  /*94f0*/  FFMA.FTZ R51, R51, R10.reuse, -R26.reuse ;  /* 0x0000000a33337223 */ /* 0x180fe2000001081a */
[----:B------:R-:W-:Y:S01]  /*9500*/  @!P1 PRMT R11, RZ, 0x654, R11 ;  /* 0x00000654ff0b9816 */ /* 0x000fe2000000000b */
[-C--:B------:R-:W-:Y:S01]  /*9510*/  FFMA.FTZ R13, R13, R10.reuse, -R26 ;  /* 0x0000000a0d0d7223 */ /* 0x080fe2000001081a */
[----:B------:R-:W2:Y:S01]  /*9520*/  MUFU.EX2 R21, R21 ;  /* 0x0000001500157308 */ /* 0x000ea20000000800 */
[----:B-1----:R-:W-:Y:S01]  /*9530*/  FADD.FTZ R27, R59, R42 ;  /* 0x0000002a3b1b7221 */ /* 0x002fe20000010000 */
[----:B------:R1:W-:Y:S01]  /*9540*/  @!P1 SYNCS.ARRIVE.TRANS64.RED.A1T0 RZ, [R11+URZ], RZ ;  /* 0x000000ff0bff99a7 */ /* 0x0003e2000810043f */
[----:B------:R-:W-:Y:S01]  /*9550*/  FFMA.FTZ R26, R55, R10, -R26 ;  /* 0x0000000a371a7223 */ /* 0x000fe2000001081a */
[----:B------:R-:W-:Y:S01]  /*9560*/  F2FP.BF16.F32.PACK_AB R154, R154, R57 ;  /* 0x000000399a9a723e */ /* 0x000fe200000010ff */
[C---:B----4-:R-:W-:Y:S01]  /*9570*/  FADD.FTZ R44, R156.reuse, R27 ;  /* 0x0000001b9c2c7221 */ /* 0x050fe20000010000 */
[----:B------:R-:W-:-:S02]  /*9580*/  F2FP.BF16.F32.PACK_AB R156, R156, R59 ;  /* 0x0000003b9c9c723e */ /* 0x000fc400000010ff */
[----:B------:R-:W3:Y:S01]  /*9590*/  MUFU.EX2 R30, R31 ;  /* 0x0000001f001e7308 */ /* 0x000ee20000000800 */
[----:B0-----:R-:W-:Y:S01]  /*95a0*/  FADD.FTZ R40, R153, R28 ;  /* 0x0000001c99287221 */ /* 0x001fe20000010000 */
[----:B------:R-:W-:-:S06]  /*95b0*/  F2FP.BF16.F32.PACK_AB R153, R28, R153 ;  /* 0x000000991c99723e */ /* 0x000fcc00000010ff */
[----:B------:R-:W1:Y:S01]  /*95c0*/  MUFU.EX2 R33, R33 ;  /* 0x0000002100217308 */ /* 0x000e620000000800 */
[----:B--2---:R-:W-:-:S07]  /*95d0*/  FADD.FTZ R25, R21, R40 ;  /* 0x0000002815197221 */ /* 0x004fce0000010000 */
[----:B------:R-:W0:Y:S01]  /*95e0*/  MUFU.EX2 R32, R35 ;  /* 0x0000002300207308 */ /* 0x000e220000000800 */
[C---:B---3--:R-:W-:Y:S01]  /*95f0*/  FADD.FTZ R42, R30.reuse, R25 ;  /* 0x000000191e2a7221 */ /* 0x048fe20000010000 */
[----:B------:R-:W-:Y:S01]  /*9600*/  FADD.FTZ R25, R63, R44 ;  /* 0x0000002c3f197221 */ /* 0x000fe20000010000 */
[----:B------:R-:W-:Y:S01]  /*9610*/  F2FP.BF16.F32.PACK_AB R155, R30, R21 ;  /* 0x000000151e9b723e */ /* 0x000fe200000010ff */
[----:B------:R-:W-:Y:S02]  /*9620*/  BAR.SYNC.DEFER_BLOCKING 0xf, 0x100 ;  /* 0x03c4000000007b1d */ /* 0x000fe40000010000 */
[C---:B------:R-:W-:Y:S01]  /*9630*/  FADD.FTZ R44, R158.reuse, R25 ;  /* 0x000000199e2c7221 */ /* 0x040fe20000010000 */
[----:B------:R-:W-:Y:S01]  /*9640*/  F2FP.BF16.F32.PACK_AB R158, R158, R63 ;  /* 0x0000003f9e9e723e */ /* 0x000fe200000010ff */
[----:B-1----:R-:W-:Y:S02]  /*9650*/  FADD.FTZ R11, R33, R42 ;  /* 0x0000002a210b7221 */ /* 0x002fe40000010000 */
[----:B------:R-:W1:Y:S01]  /*9660*/  MUFU.EX2 R37, R37 ;  /* 0x0000002500257308 */ /* 0x000e620000000800 */
[----:B------:R-:W-:-:S04]  /*9670*/  FADD.FTZ R25, R67, R44 ;  /* 0x0000002c43197221 */ /* 0x000fc80000010000 */
[C---:B------:R-:W-:Y:S01]  /*9680*/  FADD.FTZ R44, R160.reuse, R25 ;  /* 0x00000019a02c7221 */ /* 0x040fe20000010000 */
[----:B------:R-:W-:Y:S01]  /*9690*/  F2FP.BF16.F32.PACK_AB R160, R160, R67 ;  /* 0x00000043a0a0723e */ /* 0x000fe200000010ff */
[C---:B0-----:R-:W-:Y:S01]  /*96a0*/  FADD.FTZ R42, R32.reuse, R11 ;  /* 0x0000000b202a7221 */ /* 0x041fe20000010000 */
[----:B------:R-:W0:Y:S01]  /*96b0*/  MUFU.EX2 R34, R39 ;  /* 0x0000002700227308 */ /* 0x000e220000000800 */
[----:B------:R-:W-:-:S07]  /*96c0*/  F2FP.BF16.F32.PACK_AB R157, R32, R33 ;  /* 0x00000021209d723e */ /* 0x000fce00000010ff */
[----:B------:R-:W2:Y:S01]  /*96d0*/  MUFU.EX2 R41, R41 ;  /* 0x0000002900297308 */ /* 0x000ea20000000800 */
[----:B-1----:R-:W-:Y:S01]  /*96e0*/  FADD.FTZ R11, R37, R42 ;  /* 0x0000002a250b7221 */ /* 0x002fe20000010000 */
[----:B------:R1:W-:Y:S06]  /*96f0*/  STSM.16.M88.4 [R195+0x26800], R152 ;  /* 0x02680098c3007844 */ /* 0x0003ec0000000200 */
[----:B------:R-:W3:Y:S01]  /*9700*/  MUFU.EX2 R36, R43 ;  /* 0x0000002b00247308 */ /* 0x000ee20000000800 */
[C---:B0-----:R-:W-:Y:S01]  /*9710*/  FADD.FTZ R42, R34.reuse, R11 ;  /* 0x0000000b222a7221 */ /* 0x041fe20000010000 */
[----:B------:R-:W-:-:S05]  /*9720*/  F2FP.BF16.F32.PACK_AB R159, R34, R37 ;  /* 0x00000025229f723e */ /* 0x000fca00000010ff */
[----:B------:R1:W-:Y:S01]  /*9730*/  STSM.16.M88.4 [R198], R156 ;  /* 0x0000009cc6007844 */ /* 0x0003e20000000200 */
        /* <DEDUP_REMOVED lines=8> */
[----:B--2---:R-:W-:-:S07]  /*97c0*/  FADD.FTZ R21, R45, R28 ;  /* 0x0000001c2d157221 */ /* 0x004fce0000010000 */
[----:B------:R-:W-:Y:S01]  /*97d0*/  MUFU.EX2 R75, R75 ;  /* 0x0000004b004b7308 */ /* 0x000fe20000000800 */
[C---:B---3--:R-:W-:Y:S01]  /*97e0*/  F2FP.BF16.F32.PACK_AB R162, R12.reuse, R71 ;  /* 0x000000470ca2723e */ /* 0x048fe200000010ff */
[----:B------:R-:W-:-:S06]  /*97f0*/  FADD.FTZ R12, R12, R11 ;  /* 0x0000000b0c0c7221 */ /* 0x000fcc0000010000 */
[----:B------:R-:W2:Y:S01]  /*9800*/  MUFU.EX2 R24, R77 ;  /* 0x0000004d00187308 */ /* 0x000ea20000000800 */
[C---:B0-----:R-:W-:Y:S01]  /*9810*/  F2FP.BF16.F32.PACK_AB R163, R38.reuse, R45 ;  /* 0x0000002d26a3723e */ /* 0x041fe200000010ff */
[----:B------:R-:W-:-:S04]  /*9820*/  FADD.FTZ R38, R38, R21 ;  /* 0x0000001526267221 */ /* 0x000fc80000010000 */
[----:B------:R1:W-:Y:S02]  /*9830*/  STSM.16.M88.4 [R196], R160 ;  /* 0x000000a0c4007844 */ /* 0x0003e40000000200 */
[----:B------:R-:W-:Y:S08]  /*9840*/  MUFU.EX2 R49, R49 ;  /* 0x0000003100317308 */ /* 0x000ff00000000800 */
[----:B------:R-:W0:Y:S01]  /*9850*/  MUFU.EX2 R40, R51 ;  /* 0x0000003300287308 */ /* 0x000e220000000800 */
[----:B--2---:R-:W-:Y:S01]  /*9860*/  F2FP.BF16.F32.PACK_AB R164, R24, R75 ;  /* 0x0000004b18a4723e */ /* 0x004fe200000010ff */
[----:B------:R-:W-:-:S04]  /*9870*/  FADD.FTZ R75, R75, R12 ;  /* 0x0000000c4b4b7221 */ /* 0x000fc80000010000 */
[----:B------:R-:W-:Y:S02]  /*9880*/  FADD.FTZ R24, R24, R75 ;  /* 0x0000004b18187221 */ /* 0x000fe40000010000 */
[----:B------:R-:W2:Y:S08]  /*9890*/  MUFU.EX2 R79, R79 ;  /* 0x0000004f004f7308 */ /* 0x000eb00000000800 */
[----:B------:R-:W3:Y:S01]  /*98a0*/  MUFU.EX2 R20, R20 ;  /* 0x0000001400147308 */ /* 0x000ee20000000800 */
[----:B0-----:R-:W-:Y:S01]  /*98b0*/  F2FP.BF16.F32.PACK_AB R165, R40, R49 ;  /* 0x0000003128a5723e */ /* 0x001fe200000010ff */
[----:B------:R-:W-:-:S04]  /*98c0*/  FADD.FTZ R49, R49, R38 ;  /* 0x0000002631317221 */ /* 0x000fc80000010000 */
[----:B------:R-:W-:Y:S02]  /*98d0*/  FADD.FTZ R40, R40, R49 ;  /* 0x0000003128287221 */ /* 0x000fe40000010000 */
[----:B------:R-:W-:Y:S01]  /*98e0*/  MUFU.EX2 R13, R13 ;  /* 0x0000000d000d7308 */ /* 0x000fe20000000800 */
[----:B--2---:R-:W-:-:S07]  /*98f0*/  FADD.FTZ R11, R79, R24 ;  /* 0x000000184f0b7221 */ /* 0x004fce0000010000 */
[----:B------:R-:W0:Y:S01]  /*9900*/  MUFU.EX2 R26, R26 ;  /* 0x0000001a001a7308 */ /* 0x000e220000000800 */
[C---:B---3--:R-:W-:Y:S01]  /*9910*/  F2FP.BF16.F32.PACK_AB R166, R20.reuse, R79 ;  /* 0x0000004f14a6723e */ /* 0x048fe200000010ff */
[----:B------:R-:W-:Y:S01]  /*9920*/  FADD.FTZ R11, R20, R11 ;  /* 0x0000000b140b7221 */ /* 0x000fe20000010000 */
[----:B0-----:R-:W-:Y:S01]  /*9930*/  F2FP.BF16.F32.PACK_AB R167, R26, R13 ;  /* 0x0000000d1aa7723e */ /* 0x001fe200000010ff */
[----:B------:R-:W-:-:S04]  /*9940*/  FADD.FTZ R13, R13, R40 ;  /* 0x000000280d0d7221 */ /* 0x000fc80000010000 */
[----:B------:R1:W-:Y:S01]  /*9950*/  STSM.16.M88.4 [R197], R164 ;  /* 0x000000a4c5007844 */ /* 0x0003e20000000200 */
[----:B------:R-:W-:Y:S01]  /*9960*/  FADD.FTZ R12, R26, R13 ;  /* 0x0000000d1a0c7221 */ /* 0x000fe20000010000 */
[----:B------:R-:W-:Y:S06]  /*9970*/  @!P0 BRA `(.L_x_3939) ;  /* 0x0000000000048947 */ /* 0x000fec0003800000 */
[----:B------:R-:W-:Y:S01]  /*9980*/  BPT.TRAP 0x1 ;  /* 0x000000040000795c */ /* 0x000fe20000300000 */
.L_x_3939:
[----:B------:R0:W2:Y:S01]  /*9990*/  SYNCS.PHASECHK.TRANS64.TRYWAIT P2, [R15+URZ+0x28c50], R58 ;  /* 0x028c503a0f0075a7 */ /* 0x0000a2000804017f */
[----:B------:R-:W-:Y:S05]  /*99a0*/  @!P0 BRA `(.L_x_3940) ;  /* 0x0000000000048947 */ /* 0x000fea0003800000 */
[----:B------:R-:W-:Y:S01]  /*99b0*/  BPT.TRAP 0x1 ;  /* 0x000000040000795c */ /* 0x000fe20000300000 */
.L_x_3940:
[----:B------:R-:W-:Y:S01]  /*99c0*/  LOP3.LUT R13, R56, 0x2000000, RZ, 0xfc, !PT ;  /* 0x02000000380d7812 */ /* 0x000fe200078efcff */
[----:B------:R-:W-:Y:S01]  /*99d0*/  ULDC UR36, c[0x0][0x988] ;  /* 0x0002620000247ab9 */ /* 0x000fe20000000800 */
[----:B------:R-:W-:Y:S01]  /*99e0*/  BSSY B0, `(.L_x_3941) ;  /* 0x0000006000007945 */ /* 0x000fe20003800000 */
[----:B------:R-:W-:Y:S02]  /*99f0*/  IMAD.MOV.U32 R21, RZ, RZ, 0x40000040 ;  /* 0x40000040ff157424 */ /* 0x000fe400078e00ff */
[----:B------:R-:W-:Y:S01]  /*9a00*/  IMAD R20, R18, 0x1000, R13 ;  /* 0x0000100012147824 */ /* 0x000fe200078e020d */
[----:B--2---:R-:W-:Y:S06]  /*9a10*/  @P2 BRA `(.L_x_3942) ;  /* 0x0000000000082947 */ /* 0x004fec0003800000 */
[----:B------:R-:W2:Y:S02]  /*9a20*/  SYNCS.PHASECHK.TRANS64.TRYWAIT P2, [R15+URZ+0x28c50], R58 ;  /* 0x028c503a0f0075a7 */ /* 0x000ea4000804017f */
[----:B--2---:R-:W-:Y:S05]  /*9a30*/  @!P2 BRA `(.L_x_3943) ;  /* 0x000000e40088a947 */ /* 0x004fea0003800000 */
.L_x_3942:
[----:B------:R-:W-:Y:S05]  /*9a40*/  BSYNC B0 ;  /* 0x0000000000007941 */ /* 0x000fea0003800000 */
.L_x_3941:
[----:B------:R-:W-:Y:S01]  /*9a50*/  R2UR UR6, R20 ;  /* 0x00000000140672ca */ /* 0x000fe200000e0000 */
[----:B0-2---:R-:W-:Y:S01]  /*9a60*/  WARPGROUP.ARRIVE ;  /* 0x00000000000079c5 */ /* 0x005fe20000000000 */
[----:B------:R-:W-:Y:S01]  /*9a70*/  R2UR UR7, R21 ;  /* 0x00000000150772ca */ /* 0x000fe200000e0000 */
[----:B------:R-:W-:Y:S01]  /*9a80*/  IMAD.MOV.U32 R21, RZ, RZ, 0x40000040 ;  /* 0x40000040ff157424 */ /* 0x000fe200078e00ff */
[----:B------:R-:W-:Y:S01]  /*9a90*/  ISETP.GE.AND P2, PT, R168, 0x41, PT ;  /* 0x00000041a800780c */ /* 0x000fe20003f46270 */
[----:B------:R-:W-:Y:S01]  /*9aa0*/  @!P1 VIADD R15, R15, 0x28c60 ;  /* 0x00028c600f0f9836 */ /* 0x000fe20000000000 */
[----:B------:R-:W-:Y:S04]  /*9ab0*/  BSSY B0, `(.L_x_3944) ;  /* 0x00001c9000007945 */ /* 0x000fe80003800000 */
[----:B------:R-:W-:-:S05]  /*9ac0*/  @!P1 PRMT R15, RZ, 0x654, R15 ;  /* 0x00000654ff0f9816 */ /* 0x000fca000000000f */
[----:B------:R-:W-:Y:S03]  /*9ad0*/  HGMMA.64x256x16.F32.BF16 R24, R152, gdesc[UR4].tnspB, RZ, !UPT, gsb0 ;  /* 0x43e0000498187df0 */ /* 0x000fe6000c0018ff */
[----:B------:R-:W-:Y:S02]  /*9ae0*/  WARPGROUP.DEPBAR.LE gsb0, 0x0 ;  /* 0x00008000000079c5 */ /* 0x000fe40000010000 */
[----:B-1----:R-:W-:Y:S01]  /*9af0*/  VIADD R152, R20, 0x80 ;  /* 0x0000008014987836 */ /* 0x002fe20000000000 */
[----:B------:R-:W-:Y:S01]  /*9b00*/  WARPGROUP.ARRIVE ;  /* 0x00000000000079c5 */ /* 0x000fe20000000000 */
[----:B------:R-:W-:-:S03]  /*9b10*/  IMAD.MOV.U32 R153, RZ, RZ, 0x40000040 ;  /* 0x40000040ff997424 */ /* 0x000fc600078e00ff */
[----:B------:R-:W-:Y:S01]  /*9b20*/  R2UR UR6, R152 ;  /* 0x00000000980672ca */ /* 0x000fe200000e0000 */
[C---:B------:R-:W-:Y:S01]  /*9b30*/  VIADD R152, R20.reuse, 0x100 ;  /* 0x0000010014987836 */ /* 0x040fe20000000000 */
[----:B------:R-:W-:Y:S01]  /*9b40*/  R2UR UR7, R153 ;  /* 0x00000000990772ca */ /* 0x000fe200000e0000 */
[----:B------:R-:W-:Y:S02]  /*9b50*/  IMAD.MOV.U32 R153, RZ, RZ, 0x40000040 ;  /* 0x40000040ff997424 */ /* 0x000fe400078e00ff */
[----:B------:R-:W-:-:S13]  /*9b60*/  VIADD R20, R20, 0x180 ;  /* 0x0000018014147836 */ /* 0x000fda0000000000 */
[----:B------:R-:W-:Y:S01]  /*9b70*/  HGMMA.64x256x16.F32.BF16 R24, R156, gdesc[UR4].tnspB, R24, gsb0 ;  /* 0x43e000049c187df0 */ /* 0x000fe20008001818 */
[----:B------:R-:W-:Y:S02]  /*9b80*/  R2UR UR6, R152 ;  /* 0x00000000980672ca */ /* 0x000fe400000e0000 */
[----:B------:R-:W-:Y:S01]  /*9b90*/  R2UR UR7, R153 ;  /* 0x00000000990772ca */ /* 0x000fe200000e0000 */
[----:B------:R-:W-:Y:S02]  /*9ba0*/  WARPGROUP.DEPBAR.LE gsb0, 0x0 ;  /* 0x00008000000079c5 */ /* 0x000fe40000010000 */
[----:B------:R-:W-:-:S15]  /*9bb0*/  WARPGROUP.ARRIVE ;  /* 0x00000000000079c5 */ /* 0x000fde0000000000 */
[----:B------:R-:W-:-:S07]  /*9bc0*/  NOP ;  /* 0x0000000000007918 */ /* 0x000fce0000000000 */
[----:B------:R-:W-:Y:S01]  /*9bd0*/  HGMMA.64x256x16.F32.BF16 R24, R160, gdesc[UR4].tnspB, R24, gsb0 ;  /* 0x43e00004a0187df0 */ /* 0x000fe20008001818 */
[----:B------:R-:W-:Y:S02]  /*9be0*/  R2UR UR6, R20 ;  /* 0x00000000140672ca */ /* 0x000fe400000e0000 */
[----:B------:R-:W-:Y:S01]  /*9bf0*/  R2UR UR7, R21 ;  /* 0x00000000150772ca */ /* 0x000fe200000e0000 */
[----:B------:R-:W-:Y:S02]  /*9c00*/  WARPGROUP.DEPBAR.LE gsb0, 0x0 ;  /* 0x00008000000079c5 */ /* 0x000fe40000010000 */
[----:B------:R-:W-:-:S15]  /*9c10*/  WARPGROUP.ARRIVE ;  /* 0x00000000000079c5 */ /* 0x000fde0000000000 */
[----:B------:R-:W-:-:S07]  /*9c20*/  NOP ;  /* 0x0000000000007918 */ /* 0x000fce0000000000 */
        /* <DEDUP_REMOVED lines=11> */
[----:B------:R-:W-:Y:S05]  /*9ce0*/  @!P2 BRA `(.L_x_3945) ;  /* 0x000000180094a947 */ /* 0x000fea0003800000 */
[----:B0-----:R-:W-:Y:S02]  /*9cf0*/  VIADD R15, R182, 0xfffffffe ;  /* 0xfffffffeb60f7836 */ /* 0x001fe40000000000 */
[----:B------:R-:W-:Y:S02]  /*9d00*/  IMAD.MOV.U32 R21, RZ, RZ, R14 ;  /* 0x000000ffff157224 */ /* 0x000fe400078e000e */
[----:B------:R-:W-:Y:S02]  /*9d10*/  IMAD.MOV.U32 R225, RZ, RZ, R3 ;  /* 0x000000ffffe17224 */ /* 0x000fe400078e0003 */
[----:B------:R-:W-:-:S07]  /*9d20*/  IMAD.MOV.U32 R224, RZ, RZ, R18 ;  /* 0x000000ffffe07224 */ /* 0x000fce00078e0012 */
.L_x_3956:
[----:B------:R-:W-:Y:S01]  /*9d30*/  VIADD R18, R224, 0x1 ;  /* 0x00000001e0127836 */ /* 0x000fe20000000000 */
[C---:B------:R-:W-:Y:S01]  /*9d40*/  ISETP.GT.AND P2, PT, R15.reuse, RZ, PT ;  /* 0x000000ff0f00720c */ /* 0x040fe20003f44270 */
[----:B------:R-:W-:-:S03]  /*9d50*/  VIADD R15, R15, 0xffffffff ;  /* 0xffffffff0f0f7836 */ /* 0x000fc60000000000 */
[----:B------:R-:W-:-:S04]  /*9d60*/  ISETP.NE.AND P3, PT, R18, 0x2, PT ;  /* 0x000000021200780c */ /* 0x000fc80003f65270 */
[----:B------:R-:W-:Y:S02]  /*9d70*/  SEL R3, RZ, 0x1, P3 ;  /* 0x00000001ff037807 */ /* 0x000fe40001800000 */
[----:B------:R-:W-:Y:S02]  /*9d80*/  SEL R18, R18, RZ, P3 ;  /* 0x000000ff12127207 */ /* 0x000fe40001800000 */
[----:B------:R-:W-:Y:S01]  /*9d90*/  LOP3.LUT R22, R22, R3, RZ, 0x3c, !PT ;  /* 0x0000000316167212 */ /* 0x000fe200078e3cff */
[----:B-1----:R-:W-:Y:S06]  /*9da0*/  @!P0 BRA `(.L_x_3946) ;  /* 0x0000000000048947 */ /* 0x002fec0003800000 */
[----:B------:R-:W-:Y:S01]  /*9db0*/  BPT.TRAP 0x1 ;  /* 0x000000040000795c */ /* 0x000fe20000300000 */
.L_x_3946:
[----:B------:R-:W-:Y:S01]  /*9dc0*/  IMAD R216, R18, 0x8, R2 ;  /* 0x0000000812d87824 */ /* 0x000fe200078e0202 */
[----:B------:R-:W-:-:S04]  /*9dd0*/  SHF.L.U32 R20, R22, 0x1f, RZ ;  /* 0x0000001f16147819 */ /* 0x000fc800000006ff */
[----:B------:R0:W1:Y:S01]  /*9de0*/  SYNCS.PHASECHK.TRANS64.TRYWAIT P3, [R216+URZ+0x28c30], R20 ;  /* 0x028c3014d80075a7 */ /* 0x000062000806017f */
[----:B------:R-:W-:Y:S05]  /*9df0*/  @!P0 BRA `(.L_x_3947) ;  /* 0x0000000000048947 */ /* 0x000fea0003800000 */
[----:B------:R-:W-:Y:S01]  /*9e00*/  BPT.TRAP 0x1 ;  /* 0x000000040000795c */ /* 0x000fe20000300000 */
.L_x_3947:
[----:B------:R-:W-:Y:S01]  /*9e10*/  VIADD R3, R2, 0x20400 ;  /* 0x0002040002037836 */ /* 0x000fe20000000000 */
[----:B------:R-:W-:Y:S01]  /*9e20*/  BSSY B1, `(.L_x_3948) ;  /* 0x0000009000017945 */ /* 0x000fe20003800000 */
[----:B------:R-:W-:Y:S02]  /*9e30*/  IMAD R156, R18, 0x200, R0 ;  /* 0x00000200129c7824 */ /* 0x000fe400078e0200 */
[----:B------:R-:W-:Y:S01]  /*9e40*/  IMAD.MOV.U32 R157, RZ, RZ, 0x40000040 ;  /* 0x40000040ff9d7424 */ /* 0x000fe200078e00ff */
[----:B------:R-:W-:-:S04]  /*9e50*/  SHF.R.U32.HI R3, RZ, 0x4, R3 ;  /* 0x00000004ff037819 */ /* 0x000fc80000011603 */
[----:B------:R-:W-:-:S04]  /*9e60*/  LOP3.LUT R3, R3, 0x3fff, RZ, 0xc0, !PT ;  /* 0x00003fff03037812 */ /* 0x000fc800078ec0ff */
[----:B------:R-:W-:Y:S01]  /*9e70*/  LOP3.LUT R152, R3, 0x10000, RZ, 0xfc, !PT ;  /* 0x0001000003987812 */ /* 0x000fe200078efcff */
[----:B-1----:R-:W-:Y:S06]  /*9e80*/  @P3 BRA `(.L_x_3949) ;  /* 0x0000000000083947 */ /* 0x002fec0003800000 */
[----:B------:R-:W1:Y:S02]  /*9e90*/  SYNCS.PHASECHK.TRANS64.TRYWAIT P3, [R216+URZ+0x28c30], R20 ;  /* 0x028c3014d80075a7 */ /* 0x000e64000806017f */
[----:B-1----:R-:W-:Y:S05]  /*9ea0*/  @!P3 BRA `(.L_x_3950) ;  /* 0x000000e00080b947 */ /* 0x002fea0003800000 */
.L_x_3949:
[----:B------:R-:W-:Y:S05]  /*9eb0*/  BSYNC B1 ;  /* 0x0000000000017941 */ /* 0x000fea0003800000 */
.L_x_3948:
[----:B------:R-:W-:Y:S01]  /*9ec0*/  IMAD.MOV.U32 R153, RZ, RZ, 0x40000040 ;  /* 0x40000040ff997424 */ /* 0x000fe200078e00ff */
[----:B------:R-:W-:Y:S01]  /*9ed0*/  R2UR UR4, R152 ;  /* 0x00000000980472ca */ /* 0x000fe200000e0000 */
[C---:B------:R-:W-:Y:S01]  /*9ee0*/  VIADD R154, R156.reuse, 0x2 ;  /* 0x000000029c9a7836 */ /* 0x040fe20000000000 */
[C---:B------:R-:W-:Y:S01]  /*9ef0*/  R2UR UR6, R156.reuse ;  /* 0x000000009c0672ca */ /* 0x040fe200000e0000 */
[C---:B------:R-:W-:Y:S01]  /*9f00*/  VIADD R152, R156.reuse, 0x4 ;  /* 0x000000049c987836 */ /* 0x040fe20000000000 */
[----:B------:R-:W-:Y:S01]  /*9f10*/  R2UR UR7, R157 ;  /* 0x000000009d0772ca */ /* 0x000fe200000e0000 */
[----:B------:R-:W-:Y:S01]  /*9f20*/  VIADD R156, R156, 0x6 ;  /* 0x000000069c9c7836 */ /* 0x000fe20000000000 */
[----:B------:R-:W-:Y:S01]  /*9f30*/  R2UR UR5, R153 ;  /* 0x00000000990572ca */ /* 0x000fe200000e0000 */
[----:B------:R-:W-:Y:S01]  /*9f40*/  IMAD.MOV.U32 R155, RZ, RZ, 0x40000040 ;  /* 0x40000040ff9b7424 */ /* 0x000fe200078e00ff */
[----:B------:R-:W-:Y:S01]  /*9f50*/  R2UR UR10, R154 ;  /* 0x000000009a0a72ca */ /* 0x000fe200000e0000 */
[----:B------:R-:W-:Y:S01]  /*9f60*/  IMAD.MOV.U32 R157, RZ, RZ, 0x40000040 ;  /* 0x40000040ff9d7424 */ /* 0x000fe200078e00ff */
[----:B------:R-:W-:-:S02]  /*9f70*/  R2UR UR14, R152 ;  /* 0x00000000980e72ca */ /* 0x000fc400000e0000 */
[----:B------:R-:W-:Y:S02]  /*9f80*/  R2UR UR11, R155 ;  /* 0x000000009b0b72ca */ /* 0x000fe400000e0000 */
[----:B------:R-:W-:Y:S02]  /*9f90*/  R2UR UR15, R153 ;  /* 0x00000000990f72ca */ /* 0x000fe400000e0000 */
[----:B------:R-:W-:Y:S02]  /*9fa0*/  R2UR UR18, R156 ;  /* 0x000000009c1272ca */ /* 0x000fe400000e0000 */
[----:B------:R-:W-:Y:S02]  /*9fb0*/  R2UR UR19, R157 ;  /* 0x000000009d1372ca */ /* 0x000fe400000e0000 */
[----:B------:R-:W-:Y:S01]  /*9fc0*/  WARPGROUP.ARRIVE ;  /* 0x00000000000079c5 */ /* 0x000fe20000000000 */
[----:B------:R-:W-:Y:S02]  /*9fd0*/  R2UR UR8, R8 ;  /* 0x00000000080872ca */ /* 0x000fe400000e0000 */
[----:B------:R-:W-:-:S02]  /*9fe0*/  R2UR UR9, R9 ;  /* 0x00000000090972ca */ /* 0x000fc400000e0000 */
[----:B------:R-:W-:Y:S01]  /*9ff0*/  R2UR UR12, R6 ;  /* 0x00000000060c72ca */ /* 0x000fe200000e0000 */
[----:B------:R-:W-:Y:S01]  /*a000*/  HGMMA.64x64x16.F32.BF16 R152, gdesc[UR4], RZ, !UPT, gsb0 ;  /* 0x00e00000049879f0 */ /* 0x000fe2000c0018ff */
[----:B------:R-:W-:Y:S02]  /*a010*/  R2UR UR13, R7 ;  /* 0x00000000070d72ca */ /* 0x000fe400000e0000 */
[----:B------:R-:W-:Y:S02]  /*a020*/  R2UR UR16, R4 ;  /* 0x00000000041072ca */ /* 0x000fe400000e0000 */
[----:B------:R-:W-:Y:S01]  /*a030*/  R2UR UR17, R5 ;  /* 0x00000000051172ca */ /* 0x000fe200000e0000 */
        /* <DEDUP_REMOVED lines=26> */
[----:B------:R-:W2:Y:S02]  /*a1e0*/  SHFL.BFLY PT, R10, R3, 0x2, 0x1f ;  /* 0x0c401f00030a7f89 */ /* 0x000ea400000e0000 */
[----:B--2---:R-:W-:-:S05]  /*a1f0*/  FMNMX.FTZ R3, R3, R10, !PT ;  /* 0x0000000a03037209 */ /* 0x004fca0007810000 */
[----:B------:R-:W2:Y:S02]  /*a200*/  SHFL.BFLY PT, R10, R3, 0x1, 0x1f ;  /* 0x0c201f00030a7f89 */ /* 0x000ea400000e0000 */
[----:B--2---:R-:W-:Y:S01]  /*a210*/  FMNMX.FTZ R3, R3, R10, !PT ;  /* 0x0000000a03037209 */ /* 0x004fe20007810000 */
[----:B------:R-:W-:-:S04]  /*a220*/  IMAD.U32 R10, RZ, RZ, UR36 ;  /* 0x00000024ff0a7e24 */ /* 0x000fc8000f8e00ff */
[C---:B------:R-:W-:Y:S01]  /*a230*/  FMUL.FTZ R14, R3.reuse, R10 ;  /* 0x0000000a030e7220 */ /* 0x040fe20000410000 */
[----:B------:R-:W-:-:S03]  /*a240*/  FADD.FTZ R225, -R3, R225 ;  /* 0x000000e103e17221 */ /* 0x000fc60000010100 */
        /* <DEDUP_REMOVED lines=17> */
[----:B------:R-:W-:Y:S01]  /*a360*/  FMUL.FTZ R225, R225, R10 ;  /* 0x0000000ae1e17220 */ /* 0x000fe20000410000 */
[----:B------:R-:W-:Y:S02]  /*a370*/  MUFU.EX2 R152, R152 ;  /* 0x0000009800987308 */ /* 0x000fe40000000800 */
[----:B------:R-:W-:-:S04]  /*a380*/  @!P1 PRMT R14, RZ, 0x654, R14 ;  /* 0x00000654ff0e9816 */ /* 0x000fc8000000000e */
[----:B------:R2:W-:Y:S02]  /*a390*/  @!P1 SYNCS.ARRIVE.TRANS64.RED.A1T0 RZ, [R14+URZ], RZ ;  /* 0x000000ff0eff99a7 */ /* 0x0005e4000810043f */
[----:B------:R-:W3:Y:S01]  /*a3a0*/  MUFU.EX2 R225, R225 ;  /* 0x000000e100e17308 */ /* 0x000ee20000000800 */
[----:B--2---:R-:W-:-:S07]  /*a3b0*/  IMAD.MOV R14, RZ, RZ, -R194 ;  /* 0x000000ffff0e7224 */ /* 0x004fce00078e0ac2 */
[----:B------:R-:W2:Y:S01]  /*a3c0*/  MUFU.EX2 R153, R153 ;  /* 0x0000009900997308 */ /* 0x000ea20000000800 */
[----:B------:R-:W-:Y:S02]  /*a3d0*/  ISETP.NE.AND P3, PT, R193, R14, PT ;  /* 0x0000000ec100720c */ /* 0x000fe40003f65270 */
[----:B------:R-:W-:-:S05]  /*a3e0*/  FMNMX.FTZ R14, R154, R21, !PT ;  /* 0x000000159a0e7209 */ /* 0x000fca0007810000 */
[----:B------:R-:W4:Y:S01]  /*a3f0*/  MUFU.EX2 R156, R156 ;  /* 0x0000009c009c7308 */ /* 0x000f220000000800 */
[----:B---3--:R-:W-:Y:S01]  /*a400*/  FFMA.FTZ R11, R225, R11, R152 ;  /* 0x0000000be10b7223 */ /* 0x008fe20000010098 */
[-C--:B------:R-:W-:Y:S01]  /*a410*/  FMUL.FTZ R24, R24, R225.reuse ;  /* 0x000000e118187220 */ /* 0x080fe20000410000 */
[-C--:B------:R-:W-:Y:S01]  /*a420*/  FMUL.FTZ R25, R25, R225.reuse ;  /* 0x000000e119197220 */ /* 0x080fe20000410000 */
[-C--:B------:R-:W-:Y:S01]  /*a430*/  FMUL.FTZ R28, R28, R225.reuse ;  /* 0x000000e11c1c7220 */ /* 0x080fe20000410000 */
[-C--:B------:R-:W-:Y:S01]  /*a440*/  FMUL.FTZ R29, R29, R225.reuse ;  /* 0x000000e11d1d7220 */ /* 0x080fe20000410000 */
[-C--:B------:R-:W-:Y:S01]  /*a450*/  FMUL.FTZ R32, R32, R225.reuse ;  /* 0x000000e120207220 */ /* 0x080fe20000410000 */
[-C--:B------:R-:W-:Y:S01]  /*a460*/  FMUL.FTZ R33, R33, R225.reuse ;  /* 0x000000e121217220 */ /* 0x080fe20000410000 */
[-C--:B------:R-:W-:Y:S01]  /*a470*/  FMUL.FTZ R36, R36, R225.reuse ;  /* 0x000000e124247220 */ /* 0x080fe20000410000 */
[----:B------:R-:W-:Y:S02]  /*a480*/  @!P3 IMAD R237, R224, 0x40, R191 ;  /* 0x00000040e0edb824 */ /* 0x000fe400078e02bf */
[C---:B--2---:R-:W-:Y:S01]  /*a490*/  FADD.FTZ R11, R153.reuse, R11 ;  /* 0x0000000b990b7221 */ /* 0x044fe20000010000 */
[----:B------:R-:W-:Y:S01]  /*a4a0*/  F2FP.BF16.F32.PACK_AB R152, R153, R152 ;  /* 0x000000989998723e */ /* 0x000fe200000010ff */
[-C--:B------:R-:W-:Y:S01]  /*a4b0*/  FMUL.FTZ R37, R37, R225.reuse ;  /* 0x000000e125257220 */ /* 0x080fe20000410000 */
[----:B------:R-:W-:Y:S01]  /*a4c0*/  @!P3 IMAD R153, R237, 0x4, R2 ;  /* 0x00000004ed99b824 */ /* 0x000fe200078e0202 */
[----:B------:R-:W-:Y:S01]  /*a4d0*/  FMNMX.FTZ R237, R155, R14, !PT ;  /* 0x0000000e9bed7209 */ /* 0x000fe20007810000 */
[-C--:B------:R-:W-:Y:S01]  /*a4e0*/  FMUL.FTZ R40, R40, R225.reuse ;  /* 0x000000e128287220 */ /* 0x080fe20000410000 */
[-C--:B------:R-:W-:Y:S01]  /*a4f0*/  FMUL.FTZ R41, R41, R225.reuse ;  /* 0x000000e129297220 */ /* 0x080fe20000410000 */
[----:B------:R-:W-:Y:S01]  /*a500*/  FMUL.FTZ R44, R44, R225 ;  /* 0x000000e12c2c7220 */ /* 0x000fe20000410000 */
[----:B------:R-:W-:Y:S01]  /*a510*/  FMNMX.FTZ R14, R158, R237, !PT ;  /* 0x000000ed9e0e7209 */ /* 0x000fe20007810000 */
[-C--:B------:R-:W-:Y:S01]  /*a520*/  FMUL.FTZ R45, R45, R225.reuse ;  /* 0x000000e12d2d7220 */ /* 0x080fe20000410000 */
[-C--:B------:R-:W-:Y:S01]  /*a530*/  FMUL.FTZ R48, R48, R225.reuse ;  /* 0x000000e130307220 */ /* 0x080fe20000410000 */
[-C--:B------:R-:W-:Y:S01]  /*a540*/  FMUL.FTZ R49, R49, R225.reuse ;  /* 0x000000e131317220 */ /* 0x080fe20000410000 */
        /* <DEDUP_REMOVED lines=59> */
[----:B------:R-:W3:Y:S01]  /*a900*/  MUFU.EX2 R157, R157 ;  /* 0x0000009d009d7308 */ /* 0x000ee20000000800 */
[----:B----4-:R-:W-:-:S07]  /*a910*/  FADD.FTZ R236, R156, R11 ;  /* 0x0000000b9cec7221 */ /* 0x010fce0000010000 */
[----:B------:R-:W-:Y:S01]  /*a920*/  MUFU.EX2 R160, R160 ;  /* 0x000000a000a07308 */ /* 0x000fe20000000800 */
[----:B--2---:R-:W-:-:S04]  /*a930*/  FMNMX.FTZ R225, R175, R14, !PT ;  /* 0x0000000eafe17209 */ /* 0x004fc80007810000 */
[----:B------:R-:W-:-:S03]  /*a940*/  FMNMX.FTZ R14, R178, R225, !PT ;  /* 0x000000e1b20e7209 */ /* 0x000fc60007810000 */
[----:B------:R-:W-:Y:S01]  /*a950*/  MUFU.EX2 R161, R161 ;  /* 0x000000a100a17308 */ /* 0x000fe20000000800 */
[----:B------:R-:W-:Y:S01]  /*a960*/  FMNMX.FTZ R225, R179, R14, !PT ;  /* 0x0000000eb3e17209 */ /* 0x000fe20007810000 */
[----:B---3--:R-:W-:-:S03]  /*a970*/  FADD.FTZ R11, R157, R236 ;  /* 0x000000ec9d0b7221 */ /* 0x008fc60000010000 */
[----:B------:R-:W-:-:S03]  /*a980*/  FMNMX.FTZ R14, R182, R225, !PT ;  /* 0x000000e1b60e7209 */ /* 0x000fc60007810000 */
[----:B------:R-:W-:Y:S01]  /*a990*/  MUFU.EX2 R164, R164 ;  /* 0x000000a400a47308 */ /* 0x000fe20000000800 */
[----:B------:R-:W-:-:S05]  /*a9a0*/  FMNMX.FTZ R14, R183, R14, !PT ;  /* 0x0000000eb70e7209 */ /* 0x000fca0007810000 */
[----:B------:R-:W2:Y:S02]  /*a9b0*/  SHFL.BFLY PT, R224, R14, 0x2, 0x1f ;  /* 0x0c401f000ee07f89 */ /* 0x000ea400000e0000 */
[----:B------:R-:W-:Y:S08]  /*a9c0*/  MUFU.EX2 R165, R165 ;  /* 0x000000a500a57308 */ /* 0x000ff00000000800 */
[----:B------:R-:W-:Y:S08]  /*a9d0*/  MUFU.EX2 R168, R168 ;  /* 0x000000a800a87308 */ /* 0x000ff00000000800 */
[----:B------:R-:W-:Y:S01]  /*a9e0*/  MUFU.EX2 R169, R169 ;  /* 0x000000a900a97308 */ /* 0x000fe20000000800 */
[----:B--2---:R-:W-:-:S07]  /*a9f0*/  FMNMX.FTZ R14, R14, R224, !PT ;  /* 0x000000e00e0e7209 */ /* 0x004fce0007810000 */
[----:B------:R-:W-:Y:S01]  /*aa00*/  MUFU.EX2 R172, R172 ;  /* 0x000000ac00ac7308 */ /* 0x000fe20000000800 */
[----:B------:R-:W2:Y:S07]  /*aa10*/  SHFL.BFLY PT, R224, R14, 0x1, 0x1f ;  /* 0x0c201f000ee07f89 */ /* 0x000eae00000e0000 */
[----:B------:R-:W-:Y:S08]  /*aa20*/  MUFU.EX2 R173, R173 ;  /* 0x000000ad00ad7308 */ /* 0x000ff00000000800 */
[----:B------:R-:W-:Y:S08]  /*aa30*/  MUFU.EX2 R176, R176 ;  /* 0x000000b000b07308 */ /* 0x000ff00000000800 */
[----:B------:R-:W-:Y:S01]  /*aa40*/  MUFU.EX2 R177, R177 ;  /* 0x000000b100b17308 */ /* 0x000fe20000000800 */
[----:B--2---:R-:W-:-:S05]  /*aa50*/  FMNMX.FTZ R14, R14, R224, !PT ;  /* 0x000000e00e0e7209 */ /* 0x004fca0007810000 */
[----:B------:R-:W-:Y:S02]  /*aa60*/  FADD.FTZ R21, -R14, R21 ;  /* 0x000000150e157221 */ /* 0x000fe40000010100 */
[----:B------:R-:W-:Y:S02]  /*aa70*/  MUFU.EX2 R180, R180 ;  /* 0x000000b400b47308 */ /* 0x000fe40000000800 */
[----:B------:R-:W-:-:S06]  /*aa80*/  FMUL.FTZ R21, R21, R10 ;  /* 0x0000000a15157220 */ /* 0x000fcc0000410000 */
[----:B------:R-:W2:Y:S02]  /*aa90*/  MUFU.EX2 R21, R21 ;  /* 0x0000001500157308 */ /* 0x000ea40000000800 */
        /* <DEDUP_REMOVED lines=38> */
[----:B------:R2:W3:Y:S01]  /*ad00*/  MUFU.EX2 R153, R154 ;  /* 0x0000009a00997308 */ /* 0x0004e20000000800 */
        /* <DEDUP_REMOVED lines=8> */
[----:B--2---:R-:W-:Y:S01]  /*ad90*/  F2FP.BF16.F32.PACK_AB R154, R157, R156 ;  /* 0x0000009c9d9a723e */ /* 0x004fe200000010ff */
[----:B------:R-:W-:Y:S01]  /*ada0*/  FADD.FTZ R156, R160, R11 ;  /* 0x0000000ba09c7221 */ /* 0x000fe20000010000 */
[-C--:B------:R-:W-:Y:S01]  /*adb0*/  FMUL.FTZ R78, R78, R21.reuse ;  /* 0x000000154e4e7220 */ /* 0x080fe20000410000 */
[-C--:B------:R-:W-:Y:S01]  /*adc0*/  FMUL.FTZ R79, R79, R21.reuse ;  /* 0x000000154f4f7220 */ /* 0x080fe20000410000 */
[----:B------:R-:W-:Y:S01]  /*add0*/  FMUL.FTZ R82, R82, R21 ;  /* 0x0000001552527220 */ /* 0x000fe20000410000 */
[C---:B------:R-:W-:Y:S01]  /*ade0*/  FADD.FTZ R11, R161.reuse, R156 ;  /* 0x0000009ca10b7221 */ /* 0x040fe20000010000 */
[----:B------:R-:W-:Y:S01]  /*adf0*/  F2FP.BF16.F32.PACK_AB R156, R161, R160 ;  /* 0x000000a0a19c723e */ /* 0x000fe200000010ff */
[----:B------:R2:W4:Y:S01]  /*ae00*/  MUFU.EX2 R181, R158 ;  /* 0x0000009e00b57308 */ /* 0x0005220000000800 */
[----:B---3--:R-:W-:Y:S01]  /*ae10*/  FFMA.FTZ R12, R21, R12, R153 ;  /* 0x0000000c150c7223 */ /* 0x008fe20000010099 */
[----:B------:R-:W-:Y:S01]  /*ae20*/  F2FP.BF16.F32.PACK_AB R153, R155, R153 ;  /* 0x000000999b99723e */ /* 0x000fe200000010ff */
[-C--:B------:R-:W-:Y:S01]  /*ae30*/  FMUL.FTZ R83, R83, R21.reuse ;  /* 0x0000001553537220 */ /* 0x080fe20000410000 */
[-C--:B------:R-:W-:Y:S01]  /*ae40*/  FMUL.FTZ R86, R86, R21.reuse ;  /* 0x0000001556567220 */ /* 0x080fe20000410000 */
[----:B------:R-:W-:Y:S01]  /*ae50*/  FADD.FTZ R12, R155, R12 ;  /* 0x0000000c9b0c7221 */ /* 0x000fe20000010000 */
[-C--:B------:R-:W-:Y:S01]  /*ae60*/  FMUL.FTZ R87, R87, R21.reuse ;  /* 0x0000001557577220 */ /* 0x080fe20000410000 */
[-C--:B------:R-:W-:Y:S01]  /*ae70*/  FMUL.FTZ R90, R90, R21.reuse ;  /* 0x000000155a5a7220 */ /* 0x080fe20000410000 */
[----:B------:R-:W3:Y:S01]  /*ae80*/  MUFU.EX2 R159, R159 ;  /* 0x0000009f009f7308 */ /* 0x000ee20000000800 */
[----:B--2---:R-:W-:Y:S01]  /*ae90*/  FADD.FTZ R158, R164, R11 ;  /* 0x0000000ba49e7221 */ /* 0x004fe20000010000 */
[-C--:B------:R-:W-:Y:S01]  /*aea0*/  FMUL.FTZ R91, R91, R21.reuse ;  /* 0x000000155b5b7220 */ /* 0x080fe20000410000 */
[-C--:B------:R-:W-:Y:S01]  /*aeb0*/  FMUL.FTZ R94, R94, R21.reuse ;  /* 0x000000155e5e7220 */ /* 0x080fe20000410000 */
[-C--:B------:R-:W-:Y:S01]  /*aec0*/  FMUL.FTZ R95, R95, R21.reuse ;  /* 0x000000155f5f7220 */ /* 0x080fe20000410000 */
[C---:B------:R-:W-:Y:S01]  /*aed0*/  FADD.FTZ R11, R165.reuse, R158 ;  /* 0x0000009ea50b7221 */ /* 0x040fe20000010000 */
[----:B------:R-:W-:Y:S01]  /*aee0*/  F2FP.BF16.F32.PACK_AB R158, R165, R164 ;  /* 0x000000a4a59e723e */ /* 0x000fe200000010ff */
[-C--:B------:R-:W-:Y:S01]  /*aef0*/  FMUL.FTZ R98, R98, R21.reuse ;  /* 0x0000001562627220 */ /* 0x080fe20000410000 */
[----:B------:R2:W5:Y:S01]  /*af00*/  MUFU.EX2 R225, R162 ;  /* 0x000000a200e17308 */ /* 0x0005620000000800 */
[----:B----4-:R-:W-:Y:S01]  /*af10*/  FADD.FTZ R12, R181, R12 ;  /* 0x0000000cb50c7221 */ /* 0x010fe20000010000 */
[----:B------:R-:W-:Y:S01]  /*af20*/  FADD.FTZ R160, R168, R11 ;  /* 0x0000000ba8a07221 */ /* 0x000fe20000010000 */
[-C--:B------:R-:W-:Y:S01]  /*af30*/  FMUL.FTZ R99, R99, R21.reuse ;  /* 0x0000001563637220 */ /* 0x080fe20000410000 */
[-C--:B------:R-:W-:Y:S01]  /*af40*/  FMUL.FTZ R102, R102, R21.reuse ;  /* 0x0000001566667220 */ /* 0x080fe20000410000 */
[----:B------:R-:W-:Y:S01]  /*af50*/  FMUL.FTZ R103, R103, R21 ;  /* 0x0000001567677220 */ /* 0x000fe20000410000 */
[C---:B------:R-:W-:Y:S01]  /*af60*/  FADD.FTZ R11, R169.reuse, R160 ;  /* 0x000000a0a90b7221 */ /* 0x040fe20000010000 */
[----:B------:R-:W-:Y:S01]  /*af70*/  F2FP.BF16.F32.PACK_AB R160, R169, R168 ;  /* 0x000000a8a9a0723e */ /* 0x000fe200000010ff */
[----:B------:R-:W4:Y:S01]  /*af80*/  MUFU.EX2 R163, R163 ;  /* 0x000000a300a37308 */ /* 0x000f220000000800 */
[C---:B---3--:R-:W-:Y:S01]  /*af90*/  FADD.FTZ R12, R159.reuse, R12 ;  /* 0x0000000c9f0c7221 */ /* 0x048fe20000010000 */
[----:B------:R-:W-:Y:S01]  /*afa0*/  F2FP.BF16.F32.PACK_AB R155, R159, R181 ;  /* 0x000000b59f9b723e */ /* 0x000fe200000010ff */
[----:B------:R-:W-:Y:S01]  /*afb0*/  BAR.SYNC.DEFER_BLOCKING 0xf, 0x100 ;  /* 0x03c4000000007b1d */ /* 0x000fe20000010000 */
[----:B--2---:R-:W-:Y:S01]  /*afc0*/  FADD.FTZ R162, R172, R11 ;  /* 0x0000000baca27221 */ /* 0x004fe20000010000 */
[-C--:B------:R-:W-:Y:S01]  /*afd0*/  FMUL.FTZ R106, R106, R21.reuse ;  /* 0x000000156a6a7220 */ /* 0x080fe20000410000 */
[-C--:B------:R-:W-:Y:S01]  /*afe0*/  FMUL.FTZ R107, R107, R21.reuse ;  /* 0x000000156b6b7220 */ /* 0x080fe20000410000 */
[-C--:B------:R-:W-:Y:S01]  /*aff0*/  FMUL.FTZ R110, R110, R21.reuse ;  /* 0x000000156e6e7220 */ /* 0x080fe20000410000 */
[----:B------:R-:W-:Y:S01]  /*b000*/  FADD.FTZ R11, R173, R162 ;  /* 0x000000a2ad0b7221 */ /* 0x000fe20000010000 */
[----:B------:R-:W2:Y:S01]  /*b010*/  MUFU.EX2 R224, R224 ;  /* 0x000000e000e07308 */ /* 0x000ea20000000800 */
[----:B-----5:R-:W-:Y:S01]  /*b020*/  FADD.FTZ R12, R225, R12 ;  /* 0x0000000ce10c7221 */ /* 0x020fe20000010000 */
[----:B------:R-:W-:Y:S01]  /*b030*/  F2FP.BF16.F32.PACK_AB R162, R173, R172 ;  /* 0x000000acada2723e */ /* 0x000fe200000010ff */
[----:B------:R-:W-:Y:S01]  /*b040*/  FADD.FTZ R164, R176, R11 ;  /* 0x0000000bb0a47221 */ /* 0x000fe20000010000 */
[-C--:B------:R-:W-:Y:S01]  /*b050*/  FMUL.FTZ R111, R111, R21.reuse ;  /* 0x000000156f6f7220 */ /* 0x080fe20000410000 */
[-C--:B------:R-:W-:Y:S01]  /*b060*/  FMUL.FTZ R114, R114, R21.reuse ;  /* 0x0000001572727220 */ /* 0x080fe20000410000 */
[-C--:B------:R-:W-:Y:S01]  /*b070*/  FMUL.FTZ R115, R115, R21.reuse ;  /* 0x0000001573737220 */ /* 0x080fe20000410000 */
[----:B------:R-:W-:Y:S01]  /*b080*/  FADD.FTZ R11, R177, R164 ;  /* 0x000000a4b10b7221 */ /* 0x000fe20000010000 */
[----:B------:R-:W3:Y:S01]  /*b090*/  MUFU.EX2 R167, R167 ;  /* 0x000000a700a77308 */ /* 0x000ee20000000800 */
[----:B----4-:R-:W-:Y:S01]  /*b0a0*/  FADD.FTZ R157, R163, R12 ;  /* 0x0000000ca39d7221 */ /* 0x010fe20000010000 */
[----:B------:R-:W-:Y:S01]  /*b0b0*/  F2FP.BF16.F32.PACK_AB R164, R177, R176 ;  /* 0x000000b0b1a4723e */ /* 0x000fe200000010ff */
[----:B------:R-:W-:Y:S01]  /*b0c0*/  FADD.FTZ R11, R180, R11 ;  /* 0x0000000bb40b7221 */ /* 0x000fe20000010000 */
[-C--:B------:R-:W-:Y:S01]  /*b0d0*/  FMUL.FTZ R118, R118, R21.reuse ;  /* 0x0000001576767220 */ /* 0x080fe20000410000 */
[-C--:B------:R-:W-:Y:S01]  /*b0e0*/  FMUL.FTZ R119, R119, R21.reuse ;  /* 0x0000001577777220 */ /* 0x080fe20000410000 */
[----:B------:R-:W-:Y:S01]  /*b0f0*/  FMUL.FTZ R122, R122, R21 ;  /* 0x000000157a7a7220 */ /* 0x000fe20000410000 */
[----:B------:R-:W-:Y:S01]  /*b100*/  FADD.FTZ R11, R166, R11 ;  /* 0x0000000ba60b7221 */ /* 0x000fe20000010000 */
[----:B------:R-:W4:Y:S01]  /*b110*/  MUFU.EX2 R161, R170 ;  /* 0x000000aa00a17308 */ /* 0x000f220000000800 */
[----:B--2---:R-:W-:Y:S01]  /*b120*/  FADD.FTZ R168, R224, R157 ;  /* 0x0000009de0a87221 */ /* 0x004fe20000010000 */
[----:B------:R-:W-:Y:S01]  /*b130*/  F2FP.BF16.F32.PACK_AB R157, R163, R225 ;  /* 0x000000e1a39d723e */ /* 0x000fe200000010ff */
[----:B------:R2:W-:Y:S01]  /*b140*/  STSM.16.M88.4 [R195+0x26800], R152 ;  /* 0x02680098c3007844 */ /* 0x0005e20000000200 */
[----:B------:R-:W-:Y:S01]  /*b150*/  F2FP.BF16.F32.PACK_AB R166, R166, R180 ;  /* 0x000000b4a6a6723e */ /* 0x000fe200000010ff */
[-C--:B------:R-:W-:Y:S01]  /*b160*/  FMUL.FTZ R123, R123, R21.reuse ;  /* 0x000000157b7b7220 */ /* 0x080fe20000410000 */
[-C--:B------:R-:W-:Y:S01]  /*b170*/  FMUL.FTZ R126, R126, R21.reuse ;  /* 0x000000157e7e7220 */ /* 0x080fe20000410000 */
[-C--:B------:R-:W-:Y:S01]  /*b180*/  FMUL.FTZ R127, R127, R21.reuse ;  /* 0x000000157f7f7220 */ /* 0x080fe20000410000 */
[----:B------:R-:W5:Y:S01]  /*b190*/  MUFU.EX2 R171, R171 ;  /* 0x000000ab00ab7308 */ /* 0x000f620000000800 */
        /* <DEDUP_REMOVED lines=8> */
[----:B----4-:R-:W-:Y:S01]  /*b220*/  FADD.FTZ R168, R161, R168 ;  /* 0x000000a8a1a87221 */ /* 0x010fe20000010000 */
[-C--:B------:R-:W-:Y:S01]  /*b230*/  FMUL.FTZ R142, R142, R21.reuse ;  /* 0x000000158e8e7220 */ /* 0x080fe20000410000 */
[-C--:B------:R-:W-:Y:S01]  /*b240*/  FMUL.FTZ R143, R143, R21.reuse ;  /* 0x000000158f8f7220 */ /* 0x080fe20000410000 */
[-C--:B------:R-:W-:Y:S01]  /*b250*/  FMUL.FTZ R146, R146, R21.reuse ;  /* 0x0000001592927220 */ /* 0x080fe20000410000 */
[-C--:B------:R-:W-:Y:S01]  /*b260*/  FMUL.FTZ R147, R147, R21.reuse ;  /* 0x0000001593937220 */ /* 0x080fe20000410000 */
[-C--:B------:R-:W-:Y:S01]  /*b270*/  FMUL.FTZ R150, R150, R21.reuse ;  /* 0x0000001596967220 */ /* 0x080fe20000410000 */
[----:B------:R-:W-:Y:S01]  /*b280*/  FMUL.FTZ R151, R151, R21 ;  /* 0x0000001597977220 */ /* 0x000fe20000410000 */
[----:B------:R-:W4:Y:S01]  /*b290*/  MUFU.EX2 R175, R175 ;  /* 0x000000af00af7308 */ /* 0x000f220000000800 */
[C---:B-----5:R-:W-:Y:S01]  /*b2a0*/  FADD.FTZ R159, R171.reuse, R168 ;  /* 0x000000a8ab9f7221 */ /* 0x060fe20000010000 */
[----:B------:R-:W-:-:S06]  /*b2b0*/  F2FP.BF16.F32.PACK_AB R161, R171, R161 ;  /* 0x000000a1aba1723e */ /* 0x000fcc00000010ff */
[----:B------:R-:W5:Y:S01]  /*b2c0*/  MUFU.EX2 R165, R178 ;  /* 0x000000b200a57308 */ /* 0x000f620000000800 */
[----:B---3--:R-:W-:Y:S01]  /*b2d0*/  FADD.FTZ R168, R174, R159 ;  /* 0x0000009faea87221 */ /* 0x008fe20000010000 */
[----:B------:R-:W-:-:S05]  /*b2e0*/  F2FP.BF16.F32.PACK_AB R159, R167, R224 ;  /* 0x000000e0a79f723e */ /* 0x000fca00000010ff */
[----:B------:R2:W-:Y:S01]  /*b2f0*/  STSM.16.M88.4 [R198], R156 ;  /* 0x0000009cc6007844 */ /* 0x0005e20000000200 */
[----:B------:R-:W3:Y:S01]  /*b300*/  MUFU.EX2 R12, R179 ;  /* 0x000000b3000c7308 */ /* 0x000ee20000000800 */
[----:B----4-:R-:W-:-:S07]  /*b310*/  FADD.FTZ R168, R175, R168 ;  /* 0x000000a8afa87221 */ /* 0x010fce0000010000 */
[----:B------:R-:W4:Y:S01]  /*b320*/  MUFU.EX2 R182, R182 ;  /* 0x000000b600b67308 */ /* 0x000f220000000800 */
[----:B-----5:R-:W-:-:S07]  /*b330*/  FADD.FTZ R163, R165, R168 ;  /* 0x000000a8a5a37221 */ /* 0x020fce0000010000 */
[----:B------:R-:W5:Y:S01]  /*b340*/  MUFU.EX2 R183, R183 ;  /* 0x000000b700b77308 */ /* 0x000f620000000800 */
[C---:B---3--:R-:W-:Y:S01]  /*b350*/  FADD.FTZ R167, R12.reuse, R163 ;  /* 0x000000a30ca77221 */ /* 0x048fe20000010000 */
[----:B------:R-:W-:Y:S02]  /*b360*/  F2FP.BF16.F32.PACK_AB R163, R175, R174 ;  /* 0x000000aeafa3723e */ /* 0x000fe400000010ff */
[----:B------:R-:W-:-:S03]  /*b370*/  F2FP.BF16.F32.PACK_AB R165, R12, R165 ;  /* 0x000000a50ca5723e */ /* 0x000fc600000010ff */
[----:B------:R2:W-:Y:S01]  /*b380*/  STSM.16.M88.4 [R196], R160 ;  /* 0x000000a0c4007844 */ /* 0x0005e20000000200 */
[----:B----4-:R-:W-:Y:S01]  /*b390*/  FADD.FTZ R168, R182, R167 ;  /* 0x000000a7b6a87221 */ /* 0x010fe20000010000 */
[----:B-----5:R-:W-:-:S03]  /*b3a0*/  F2FP.BF16.F32.PACK_AB R167, R183, R182 ;  /* 0x000000b6b7a7723e */ /* 0x020fc600000010ff */
[----:B------:R-:W-:Y:S02]  /*b3b0*/  FADD.FTZ R12, R183, R168 ;  /* 0x000000a8b70c7221 */ /* 0x000fe40000010000 */
[----:B------:R2:W-:Y:S01]  /*b3c0*/  STSM.16.M88.4 [R197], R164 ;  /* 0x000000a4c5007844 */ /* 0x0005e20000000200 */
[----:B------:R-:W-:Y:S05]  /*b3d0*/  @!P0 BRA `(.L_x_3951) ;  /* 0x0000000000048947 */ /* 0x000fea0003800000 */
[----:B------:R-:W-:Y:S01]  /*b3e0*/  BPT.TRAP 0x1 ;  /* 0x000000040000795c */ /* 0x000fe20000300000 */
.L_x_3951:
[----:B------:R3:W4:Y:S01]  /*b3f0*/  SYNCS.PHASECHK.TRANS64.TRYWAIT P3, [R216+URZ+0x28c50], R20 ;  /* 0x028c5014d80075a7 */ /* 0x000722000806017f */
[----:B------:R-:W-:Y:S05]  /*b400*/  @!P0 BRA `(.L_x_3952) ;  /* 0x0000000000048947 */ /* 0x000fea0003800000 */
[----:B------:R-:W-:Y:S01]  /*b410*/  BPT.TRAP 0x1 ;  /* 0x000000040000795c */ /* 0x000fe20000300000 */
.L_x_3952:
[----:B------:R-:W-:Y:S04]  /*b420*/  BSSY B1, `(.L_x_3953) ;  /* 0x0000004000017945 */ /* 0x000fe80003800000 */
[----:B----4-:R-:W-:Y:S05]  /*b430*/  @P3 BRA `(.L_x_3954) ;  /* 0x0000000000083947 */ /* 0x010fea0003800000 */
[----:B------:R-:W4:Y:S02]  /*b440*/  SYNCS.PHASECHK.TRANS64.TRYWAIT P3, [R216+URZ+0x28c50], R20 ;  /* 0x028c5014d80075a7 */ /* 0x000f24000806017f */
[----:B----4-:R-:W-:Y:S05]  /*b450*/  @!P3 BRA `(.L_x_3955) ;  /* 0x000000cc0028b947 */ /* 0x010fea0003800000 */
.L_x_3954:
[----:B------:R-:W-:Y:S05]  /*b460*/  BSYNC B1 ;  /* 0x0000000000017941 */ /* 0x000fea0003800000 */
.L_x_3953:
[----:B01-34-:R-:W-:Y:S01]  /*b470*/  IMAD R20, R18, 0x1000, R13 ;  /* 0x0000100012147824 */ /* 0x01bfe200078e020d */
[----:B------:R-:W-:Y:S01]  /*b480*/  WARPGROUP.ARRIVE ;  /* 0x00000000000079c5 */ /* 0x000fe20000000000 */
[----:B------:R-:W-:Y:S02]  /*b490*/  IMAD.MOV.U32 R21, RZ, RZ, 0x40000040 ;  /* 0x40000040ff157424 */ /* 0x000fe400078e00ff */
[----:B------:R-:W-:Y:S01]  /*b4a0*/  @!P1 VIADD R216, R216, 0x28c60 ;  /* 0x00028c60d8d89836 */ /* 0x000fe20000000000 */
[----:B------:R-:W-:Y:S01]  /*b4b0*/  R2UR UR6, R20 ;  /* 0x00000000140672ca */ /* 0x000fe200000e0000 */
[----:B------:R-:W-:Y:S01]  /*b4c0*/  IMAD.MOV.U32 R225, RZ, RZ, R3 ;  /* 0x000000ffffe17224 */ /* 0x000fe200078e0003 */
[----:B------:R-:W-:Y:S01]  /*b4d0*/  R2UR UR7, R21 ;  /* 0x00000000150772ca */ /* 0x000fe200000e0000 */
[----:B------:R-:W-:Y:S01]  /*b4e0*/  IMAD.MOV.U32 R21, RZ, RZ, 0x40000040 ;  /* 0x40000040ff157424 */ /* 0x000fe200078e00ff */
[----:B------:R-:W-:Y:S01]  /*b4f0*/  @!P1 PRMT R216, RZ, 0x654, R216 ;  /* 0x00000654ffd89816 */ /* 0x000fe200000000d8 */
[----:B------:R-:W-:-:S10]  /*b500*/  IMAD.MOV.U32 R224, RZ, RZ, R18 ;  /* 0x000000ffffe07224 */ /* 0x000fd400078e0012 */
[----:B------:R-:W-:Y:S03]  /*b510*/  HGMMA.64x256x16.F32.BF16 R24, R152, gdesc[UR4].tnspB, R24, gsb0 ;  /* 0x43e0000498187df0 */ /* 0x000fe60008001818 */
[----:B------:R-:W-:Y:S02]  /*b520*/  WARPGROUP.DEPBAR.LE gsb0, 0x0 ;  /* 0x00008000000079c5 */ /* 0x000fe40000010000 */
[----:B--2---:R-:W-:Y:S01]  /*b530*/  VIADD R152, R20, 0x80 ;  /* 0x0000008014987836 */ /* 0x004fe20000000000 */
        /* <DEDUP_REMOVED lines=16> */
[----:B------:R-:W-:Y:S01]  /*b640*/  IMAD.MOV.U32 R21, RZ, RZ, R14 ;  /* 0x000000ffff157224 */ /* 0x000fe200078e000e */
[----:B------:R-:W-:Y:S02]  /*b650*/  WARPGROUP.DEPBAR.LE gsb0, 0x0 ;  /* 0x00008000000079c5 */ /* 0x000fe40000010000 */
[----:B------:R-:W-:-:S15]  /*b660*/  WARPGROUP.ARRIVE ;  /* 0x00000000000079c5 */ /* 0x000fde0000000000 */
[----:B------:R-:W-:-:S06]  /*b670*/  NOP ;  /* 0x0000000000007918 */ /* 0x000fcc0000000000 */
        /* <DEDUP_REMOVED lines=12> */
.L_x_3945:
[----:B------:R-:W-:Y:S05]  /*b740*/  BSYNC B0 ;  /* 0x0000000000007941 */ /* 0x000fea0003800000 */
.L_x_3944:
[----:B------:R-:W2:Y:S01]  /*b750*/  SHFL.BFLY PT, R0, R11, 0x2, 0x1f ;  /* 0x0c401f000b007f89 */ /* 0x000ea200000e0000 */
[----:B------:R-:W-:Y:S02]  /*b760*/  IMAD.MOV R6, RZ, RZ, -R194 ;  /* 0x000000ffff067224 */ /* 0x000fe400078e0ac2 */
[----:B------:R-:W-:Y:S01]  /*b770*/  IMAD.MOV.U32 R21, RZ, RZ, -0x800000 ;  /* 0xff800000ff157424 */ /* 0x000fe200078e00ff */
[----:B------:R-:W3:Y:S01]  /*b780*/  SHFL.BFLY PT, R7, R12, 0x2, 0x1f ;  /* 0x0c401f000c077f89 */ /* 0x000ee200000e0000 */
[----:B------:R-:W-:Y:S01]  /*b790*/  IMAD.MOV.U32 R20, RZ, RZ, -0x800000 ;  /* 0xff800000ff147424 */ /* 0x000fe200078e00ff */
[----:B------:R-:W-:Y:S08]  /*b7a0*/  BAR.ARV 0x8, 0x100 ;  /* 0x0204000000007b1d */ /* 0x000ff00000002000 */
[----:B------:R-:W-:Y:S01]  /*b7b0*/  BAR.SYNC.DEFER_BLOCKING 0xf, 0x100 ;  /* 0x03c4000000007b1d */ /* 0x000fe20000010000 */
[----:B------:R-:W-:Y:S01]  /*b7c0*/  ISETP.NE.AND P0, PT, R193, R6, PT ;  /* 0x00000006c100720c */ /* 0x000fe20003f05270 */
[----:B------:R-:W-:-:S02]  /*b7d0*/  IMAD.MOV.U32 R6, RZ, RZ, RZ ;  /* 0x000000ffff067224 */ /* 0x000fc400078e00ff */
[----:B------:R-:W-:Y:S02]  /*b7e0*/  VIADD R208, R208, 0x1 ;  /* 0x00000001d0d07836 */ /* 0x000fe40000000000 */
[----:B--2---:R-:W-:Y:S01]  /*b7f0*/  FADD.FTZ R4, R0, R11 ;  /* 0x0000000b00047221 */ /* 0x004fe20000010000 */
[----:B---3--:R-:W-:-:S04]  /*b800*/  FADD.FTZ R7, R7, R12 ;  /* 0x0000000c07077221 */ /* 0x008fc80000010000 */
[----:B------:R-:W2:Y:S04]  /*b810*/  SHFL.BFLY PT, R5, R4, 0x1, 0x1f ;  /* 0x0c201f0004057f89 */ /* 0x000ea800000e0000 */
[----:B------:R-:W3:Y:S01]  /*b820*/  SHFL.BFLY PT, R0, R7, 0x1, 0x1f ;  /* 0x0c201f0007007f89 */ /* 0x000ee200000e0000 */
[----:B--2---:R-:W-:Y:S01]  /*b830*/  FADD.FTZ R13, R4, R5 ;  /* 0x00000005040d7221 */ /* 0x004fe20000010000 */
[----:B------:R-:W-:Y:S02]  /*b840*/  IMAD.MOV.U32 R5, RZ, RZ, RZ ;  /* 0x000000ffff057224 */ /* 0x000fe400078e00ff */
[C---:B------:R-:W-:Y:S02]  /*b850*/  VIADD R4, R18.reuse, 0x1 ;  /* 0x0000000112047836 */ /* 0x040fe40000000000 */
[----:B---3--:R-:W-:Y:S01]  /*b860*/  FADD.FTZ R0, R7, R0 ;  /* 0x0000000007007221 */ /* 0x008fe20000010000 */
[----:B------:R-:W-:Y:S01]  /*b870*/  FSETP.NE.FTZ.AND P2, PT, R13, RZ, PT ;  /* 0x000000ff0d00720b */ /* 0x000fe20003f55000 */
[----:B------:R-:W-:Y:S01]  /*b880*/  @!P0 IMAD R7, R18, 0x40, R191 ;  /* 0x0000004012078824 */ /* 0x000fe200078e02bf */
[----:B------:R-:W-:-:S02]  /*b890*/  ISETP.NE.AND P1, PT, R4, 0x2, PT ;  /* 0x000000020400780c */ /* 0x000fc40003f25270 */
[----:B------:R-:W-:Y:S01]  /*b8a0*/  FSETP.NE.FTZ.AND P3, PT, R0, RZ, PT ;  /* 0x000000ff0000720b */ /* 0x000fe20003f75000 */
[----:B------:R-:W-:Y:S01]  /*b8b0*/  @!P0 IMAD R7, R7, 0x4, R2 ;  /* 0x0000000407078824 */ /* 0x000fe200078e0202 */
[----:B------:R-:W-:-:S04]  /*b8c0*/  SEL R9, RZ, 0x1, P1 ;  /* 0x00000001ff097807 */ /* 0x000fc80000800000 */
[----:B------:R-:W-:-:S03]  /*b8d0*/  LOP3.LUT R22, R22, R9, RZ, 0x3c, !PT ;  /* 0x0000000916167212 */ /* 0x000fc600078e3cff */
[----:B------:R-:W2:Y:S01]  /*b8e0*/  @P2 MUFU.RCP R5, R13 ;  /* 0x0000000d00052308 */ /* 0x000ea20000001000 */
[----:B------:R-:W-:-:S03]  /*b8f0*/  @P2 FMUL.FTZ R18, R10, 0.69314718246459960938 ;  /* 0x3f3172180a122820 */ /* 0x000fc60000410000 */
[----:B------:R-:W-:-:S04]  /*b900*/  @P3 FMUL.FTZ R10, R10, 0.69314718246459960938 ;  /* 0x3f3172180a0a3820 */ /* 0x000fc80000410000 */
[----:B------:R-:W3:Y:S08]  /*b910*/  @P3 MUFU.RCP R6, R0 ;  /* 0x0000000000063308 */ /* 0x000ef00000001000 */
[----:B------:R4:W5:Y:S01]  /*b920*/  @P2 MUFU.LG2 R2, R13 ;  /* 0x0000000d00022308 */ /* 0x0009620000000c00 */
[-C--:B--2---:R-:W-:Y:S01]  /*b930*/  FMUL.FTZ R154, R24, R5.reuse ;  /* 0x00000005189a7220 */ /* 0x084fe20000410000 */
[----:B------:R2:W-:Y:S01]  /*b940*/  @!P0 STS [R7+0x28800], R5 ;  /* 0x0288000507008388 */ /* 0x0005e20000000800 */
[-C--:B------:R-:W-:Y:S01]  /*b950*/  FMUL.FTZ R12, R25, R5.reuse ;  /* 0x00000005190c7220 */ /* 0x080fe20000410000 */
[-C--:B------:R-:W-:Y:S01]  /*b960*/  FMUL.FTZ R181, R32, R5.reuse ;  /* 0x0000000520b57220 */ /* 0x080fe20000410000 */
[-C--:B------:R-:W-:Y:S01]  /*b970*/  FMUL.FTZ R180, R36, R5.reuse ;  /* 0x0000000524b47220 */ /* 0x080fe20000410000 */
[-C--:B------:R-:W-:Y:S01]  /*b980*/  FMUL.FTZ R178, R40, R5.reuse ;  /* 0x0000000528b27220 */ /* 0x080fe20000410000 */
[-C--:B------:R-:W-:Y:S01]  /*b990*/  FMUL.FTZ R28, R28, R5.reuse ;  /* 0x000000051c1c7220 */ /* 0x080fe20000410000 */
[----:B------:R1:W0:Y:S01]  /*b9a0*/  @P3 MUFU.LG2 R24, R0 ;  /* 0x0000000000183308 */ /* 0x0002220000000c00 */
[----:B---3--:R3:W-:Y:S01]  /*b9b0*/  @!P0 STS [R7+0x28820], R6 ;  /* 0x0288200607008388 */ /* 0x0087e20000000800 */
[-C--:B------:R-:W-:Y:S01]  /*b9c0*/  FMUL.FTZ R9, R58, R6.reuse ;  /* 0x000000063a097220 */ /* 0x080fe20000410000 */
[-C--:B----4-:R-:W-:Y:S01]  /*b9d0*/  FMUL.FTZ R13, R66, R6.reuse ;  /* 0x00000006420d7220 */ /* 0x090fe20000410000 */
[-C--:B------:R-:W-:Y:S01]  /*b9e0*/  FMUL.FTZ R8, R29, R5.reuse ;  /* 0x000000051d087220 */ /* 0x080fe20000410000 */
[-C--:B------:R-:W-:Y:S01]  /*b9f0*/  FMUL.FTZ R179, R33, R5.reuse ;  /* 0x0000000521b37220 */ /* 0x080fe20000410000 */
[-C--:B------:R-:W-:Y:S01]  /*ba00*/  FMUL.FTZ R177, R37, R5.reuse ;  /* 0x0000000525b17220 */ /* 0x080fe20000410000 */
[-C--:B------:R-:W-:Y:S01]  /*ba10*/  FMUL.FTZ R32, R41, R5.reuse ;  /* 0x0000000529207220 */ /* 0x080fe20000410000 */
[-C--:B------:R-:W-:Y:S01]  /*ba20*/  FMUL.FTZ R176, R44, R5.reuse ;  /* 0x000000052cb07220 */ /* 0x080fe20000410000 */
[-C--:B-1----:R-:W-:Y:S01]  /*ba30*/  FMUL.FTZ R0, R27, R6.reuse ;  /* 0x000000061b007220 */ /* 0x082fe20000410000 */
[----:B-----5:R-:W-:Y:S01]  /*ba40*/  @P2 FMUL.FTZ R25, R2, 0.69314718246459960938 ;  /* 0x3f31721802192820 */ /* 0x020fe20000410000 */
[-C--:B------:R-:W-:Y:S01]  /*ba50*/  FMUL.FTZ R174, R45, R5.reuse ;  /* 0x000000052dae7220 */ /* 0x080fe20000410000 */
        /* <DEDUP_REMOVED lines=56> */
[----:B------:R-:W-:Y:S01]  /*bde0*/  @P2 FFMA.FTZ R21, R18, R3, R25 ;  /* 0x0000000312152223 */ /* 0x000fe20000010019 */
[----:B------:R-:W-:Y:S01]  /*bdf0*/  PLOP3.LUT P0, PT, PT, PT, PT, 0x8, 0x0 ;  /* 0x000000000000781c */ /* 0x000fe20003f0e170 */
[-C--:B--2---:R-:W-:Y:S01]  /*be00*/  FMUL.FTZ R5, R26, R6.reuse ;  /* 0x000000061a057220 */ /* 0x084fe20000410000 */
[-C--:B---3--:R-:W-:Y:S01]  /*be10*/  FMUL.FTZ R7, R30, R6.reuse ;  /* 0x000000061e077220 */ /* 0x088fe20000410000 */
        /* <DEDUP_REMOVED lines=57> */
[----:B------:R-:W-:Y:S01]  /*c1b0*/  SEL R18, R4, RZ, P1 ;  /* 0x000000ff04127207 */ /* 0x000fe20000800000 */
[----:B------:R-:W-:Y:S06]  /*c1c0*/  BAR.ARV 0xe, 0x100 ;  /* 0x0384000000007b1d */ /* 0x000fec0000002000 */
.L_x_3893:
[----:B------:R-:W-:Y:S05]  /*c1d0*/  BSYNC B7 ;  /* 0x0000000000077941 */ /* 0x000fea0003800000 */
.L_x_3891:
[----:B------:R-:W0:Y:S08]  /*c1e0*/  S2UR UR5, SR_CgaCtaId ;  /* 0x00000000000579c3 */ /* 0x000e300000008800 */
[----:B------:R-:W-:Y:S06]  /*c1f0*/  BAR.SYNC.DEFER_BLOCKING 0x5, 0x180 ;  /* 0x0146000000007b1d */ /* 0x000fec0000010000 */
[----:B------:R-:W-:Y:S01]  /*c200*/  UMOV UR4, 0x400 ;  /* 0x0000040000047882 */ /* 0x000fe20000000000 */
[----:B------:R-:W-:Y:S01]  /*c210*/  BSSY B0, `(.L_x_3957) ;  /* 0x00002d8000007945 */ /* 0x000fe20003800000 */
[----:B0-----:R-:W-:-:S06]  /*c220*/  ULEA UR4, UR5, UR4, 0x18 ;  /* 0x0000000405047291 */ /* 0x001fcc000f8ec03f */
[----:B------:R-:W-:-:S05]  /*c230*/  IMAD.U32 R2, RZ, RZ, UR4 ;  /* 0x00000004ff027e24 */ /* 0x000fca000f8e00ff */
[----:B-----5:R0:W1:Y:S01]  /*c240*/  LDS.128 R24, [R2+0x28cd0] ;  /* 0x028cd00002187984 */ /* 0x0200620000000c00 */
        /* <DEDUP_REMOVED lines=20> */
[----:B------:R-:W-:Y:S02]  /*c390*/  MOV R44, R2 ;  /* 0x00000002002c7202 */ /* 0x000fe40000000f00 */
[----:B--2---:R-:W-:-:S02]  /*c3a0*/  MOV R45, R3 ;  /* 0x00000003002d7202 */ /* 0x004fc40000000f00 */
[----:B------:R-:W-:Y:S02]  /*c3b0*/  F2FP.BF16.F32.PACK_AB R41, R99, R41 ;  /* 0x000000296329723e */ /* 0x000fe400000010ff */
[----:B------:R-:W-:Y:S01]  /*c3c0*/  F2FP.BF16.F32.PACK_AB R43, R103, R102 ;  /* 0x00000066672b723e */ /* 0x000fe200000010ff */
[----:B------:R-:W-:Y:S01]  /*c3d0*/  IMAD.WIDE R48, R223, 0x2, R44 ;  /* 0x00000002df307825 */ /* 0x000fe200078e022c */
[----:B------:R-:W-:Y:S02]  /*c3e0*/  F2FP.BF16.F32.PACK_AB R105, R58, R106 ;  /* 0x0000006a3a69723e */ /* 0x000fe400000010ff */
[----:B------:R-:W-:Y:S02]  /*c3f0*/  F2FP.BF16.F32.PACK_AB R112, R113, R112 ;  /* 0x000000707170723e */ /* 0x000fe400000010ff */
[C---:B------:R-:W-:Y:S02]  /*c400*/  LOP3.LUT R53, R48.reuse, 0x380, RZ, 0xc0, !PT ;  /* 0x0000038030357812 */ /* 0x040fe400078ec0ff */
[----:B------:R-:W-:-:S02]  /*c410*/  IADD3 R0, P1, R48, 0x20, RZ ;  /* 0x0000002030007810 */ /* 0x000fc40007f3e0ff */
[----:B------:R-:W-:Y:S02]  /*c420*/  SHF.R.U64 R53, R53, 0x3, RZ ;  /* 0x0000000335357819 */ /* 0x000fe400000012ff */
[C---:B------:R-:W-:Y:S02]  /*c430*/  IADD3 R3, P0, R48.reuse, 0x40, RZ ;  /* 0x0000004030037810 */ /* 0x040fe40007f1e0ff */
[----:B------:R-:W-:Y:S01]  /*c440*/  LOP3.LUT R52, R53, R48, RZ, 0x3c, !PT ;  /* 0x0000003035347212 */ /* 0x000fe200078e3cff */
[--C-:B------:R-:W-:Y:S01]  /*c450*/  IMAD.MOV.U32 R53, RZ, RZ, R49.reuse ;  /* 0x000000ffff357224 */ /* 0x100fe200078e0031 */
[----:B------:R-:W-:Y:S01]  /*c460*/  IADD3 R10, P4, R48, 0x60, RZ ;  /* 0x00000060300a7810 */ /* 0x000fe20007f9e0ff */
[----:B------:R-:W-:Y:S01]  /*c470*/  IMAD.X R31, RZ, RZ, R49, P0 ;  /* 0x000000ffff1f7224 */ /* 0x000fe200000e0631 */
[----:B------:R-:W-:Y:S02]  /*c480*/  LOP3.LUT R183, R0, 0x380, RZ, 0xc0, !PT ;  /* 0x0000038000b77812 */ /* 0x000fe400078ec0ff */
[----:B------:R-:W-:-:S02]  /*c490*/  LOP3.LUT R30, R3, 0x380, RZ, 0xc0, !PT ;  /* 0x00000380031e7812 */ /* 0x000fc400078ec0ff */
[----:B------:R-:W-:Y:S01]  /*c4a0*/  MOV R12, R52 ;  /* 0x00000034000c7202 */ /* 0x000fe20000000f00 */
[----:B------:R-:W-:Y:S01]  /*c4b0*/  BAR.SYNC.DEFER_BLOCKING 0x1, 0x100 ;  /* 0x0044000000007b1d */ /* 0x000fe20000010000 */
[----:B------:R-:W-:Y:S01]  /*c4c0*/  LOP3.LUT R225, R10, 0x380, RZ, 0xc0, !PT ;  /* 0x000003800ae17812 */ /* 0x000fe200078ec0ff */
[--C-:B------:R-:W-:Y:S01]  /*c4d0*/  IMAD.X R53, RZ, RZ, R49.reuse, P4 ;  /* 0x000000ffff357224 */ /* 0x100fe200020e0631 */
[----:B------:R-:W-:Y:S02]  /*c4e0*/  SHF.R.U64 R183, R183, 0x3, RZ ;  /* 0x00000003b7b77819 */ /* 0x000fe400000012ff */
[----:B------:R-:W-:Y:S02]  /*c4f0*/  IADD3 R60, P6, R48, 0x2020, RZ ;  /* 0x00002020303c7810 */ /* 0x000fe40007fde0ff */
[----:B------:R-:W-:Y:S02]  /*c500*/  SHF.R.U64 R30, R30, 0x3, RZ ;  /* 0x000000031e1e7819 */ /* 0x000fe400000012ff */
[----:B------:R-:W-:Y:S01]  /*c510*/  IADD3 R56, P3, R48, 0x2000, RZ ;  /* 0x0000200030387810 */ /* 0x000fe20007f7e0ff */
[----:B------:R-:W-:Y:S01]  /*c520*/  IMAD.X R61, RZ, RZ, R49, P6 ;  /* 0x000000ffff3d7224 */ /* 0x000fe200030e0631 */
[----:B------:R-:W-:-:S02]  /*c530*/  SHF.R.U64 R225, R225, 0x3, RZ ;  /* 0x00000003e1e17819 */ /* 0x000fc400000012ff */
[----:B------:R-:W-:Y:S01]  /*c540*/  IADD3 R8, P5, R48, 0x2040, RZ ;  /* 0x0000204030087810 */ /* 0x000fe20007fbe0ff */
[--C-:B------:R-:W-:Y:S01]  /*c550*/  IMAD.X R57, RZ, RZ, R49.reuse, P3 ;  /* 0x000000ffff397224 */ /* 0x100fe200018e0631 */
[----:B------:R-:W-:Y:S02]  /*c560*/  LOP3.LUT R30, R30, R3, RZ, 0x3c, !PT ;  /* 0x000000031e1e7212 */ /* 0x000fe400078e3cff */
[----:B------:R-:W-:Y:S01]  /*c570*/  LOP3.LUT R52, R225, R10, RZ, 0x3c, !PT ;  /* 0x0000000ae1347212 */ /* 0x000fe200078e3cff */
[----:B------:R-:W-:Y:S01]  /*c580*/  IMAD.X R65, RZ, RZ, R49, P5 ;  /* 0x000000ffff417224 */ /* 0x000fe200028e0631 */
[----:B------:R-:W-:Y:S02]  /*c590*/  LOP3.LUT R3, R56, 0x380, RZ, 0xc0, !PT ;  /* 0x0000038038037812 */ /* 0x000fe400078ec0ff */
[----:B------:R-:W-:Y:S02]  /*c5a0*/  LOP3.LUT R225, R8, 0x380, RZ, 0xc0, !PT ;  /* 0x0000038008e17812 */ /* 0x000fe400078ec0ff */
[C---:B------:R-:W-:Y:S01]  /*c5b0*/  IADD3 R68, P2, R48.reuse, 0x2060, RZ ;  /* 0x0000206030447810 */ /* 0x040fe20007f5e0ff */
[----:B------:R2:W-:Y:S01]  /*c5c0*/  STSM.16.M88.4 [R12], R4 ;  /* 0x000000040c007844 */ /* 0x0005e20000000200 */
[----:B------:R-:W-:-:S02]  /*c5d0*/  IADD3 R42, P0, R48, 0x4020, RZ ;  /* 0x00004020302a7810 */ /* 0x000fc40007f1e0ff */
[----:B------:R-:W-:Y:S01]  /*c5e0*/  SHF.R.U64 R3, R3, 0x3, RZ ;  /* 0x0000000303037819 */ /* 0x000fe200000012ff */
[--C-:B------:R-:W-:Y:S01]  /*c5f0*/  IMAD.X R69, RZ, RZ, R49.reuse, P2 ;  /* 0x000000ffff457224 */ /* 0x100fe200010e0631 */
[----:B------:R-:W-:Y:S01]  /*c600*/  SHF.R.U64 R225, R225, 0x3, RZ ;  /* 0x00000003e1e17819 */ /* 0x000fe200000012ff */
[--C-:B------:R-:W-:Y:S01]  /*c610*/  IMAD.X R77, RZ, RZ, R49.reuse, P0 ;  /* 0x000000ffff4d7224 */ /* 0x100fe200000e0631 */
[----:B------:R-:W-:Y:S02]  /*c620*/  IADD3 R70, P4, R48, 0x4040, RZ ;  /* 0x0000404030467810 */ /* 0x000fe40007f9e0ff */
[----:B------:R-:W-:Y:S02]  /*c630*/  LOP3.LUT R237, R68, 0x380, RZ, 0xc0, !PT ;  /* 0x0000038044ed7812 */ /* 0x000fe400078ec0ff */
[----:B------:R-:W-:Y:S01]  /*c640*/  LOP3.LUT R56, R3, R56, RZ, 0x3c, !PT ;  /* 0x0000003803387212 */ /* 0x000fe200078e3cff */
[----:B------:R-:W-:Y:S01]  /*c650*/  IMAD.X R81, RZ, RZ, R49, P4 ;  /* 0x000000ffff517224 */ /* 0x000fe200020e0631 */
[----:B------:R-:W-:-:S02]  /*c660*/  LOP3.LUT R64, R225, R8, RZ, 0x3c, !PT ;  /* 0x00000008e1407212 */ /* 0x000fc400078e3cff */
[----:B------:R-:W-:Y:S01]  /*c670*/  LOP3.LUT R225, R70, 0x380, RZ, 0xc0, !PT ;  /* 0x0000038046e17812 */ /* 0x000fe200078ec0ff */
[--C-:B--2---:R-:W-:Y:S01]  /*c680*/  IMAD.X R7, RZ, RZ, R49.reuse, P1 ;  /* 0x000000ffff077224 */ /* 0x104fe200008e0631 */
[----:B------:R-:W-:Y:S02]  /*c690*/  LOP3.LUT R6, R183, R0, RZ, 0x3c, !PT ;  /* 0x00000000b7067212 */ /* 0x000fe400078e3cff */
[----:B------:R-:W-:Y:S02]  /*c6a0*/  LOP3.LUT R183, R60, 0x380, RZ, 0xc0, !PT ;  /* 0x000003803cb77812 */ /* 0x000fe400078ec0ff */
[----:B------:R-:W-:Y:S02]  /*c6b0*/  IADD3 R28, P1, R48, 0x4000, RZ ;  /* 0x00004000301c7810 */ /* 0x000fe40007f3e0ff */
[----:B------:R-:W-:Y:S02]  /*c6c0*/  SHF.R.U64 R183, R183, 0x3, RZ ;  /* 0x00000003b7b77819 */ /* 0x000fe400000012ff */
[----:B------:R-:W-:Y:S01]  /*c6d0*/  LOP3.LUT R3, R28, 0x380, RZ, 0xc0, !PT ;  /* 0x000003801c037812 */ /* 0x000fe200078ec0ff */
[----:B------:R-:W-:Y:S01]  /*c6e0*/  IMAD.X R73, RZ, RZ, R49, P1 ;  /* 0x000000ffff497224 */ /* 0x000fe200008e0631 */
[----:B------:R-:W-:-:S02]  /*c6f0*/  LOP3.LUT R60, R183, R60, RZ, 0x3c, !PT ;  /* 0x0000003cb73c7212 */ /* 0x000fc400078e3cff */
[----:B------:R-:W-:Y:S02]  /*c700*/  LOP3.LUT R183, R42, 0x380, RZ, 0xc0, !PT ;  /* 0x000003802ab77812 */ /* 0x000fe400078ec0ff */
[----:B------:R-:W-:Y:S02]  /*c710*/  SHF.R.U64 R237, R237, 0x3, RZ ;  /* 0x00000003eded7819 */ /* 0x000fe400000012ff */
[C---:B------:R-:W-:Y:S02]  /*c720*/  IADD3 R34, P3, R48.reuse, 0x4060, RZ ;  /* 0x0000406030227810 */ /* 0x040fe40007f7e0ff */
[----:B------:R-:W-:Y:S02]  /*c730*/  SHF.R.U64 R183, R183, 0x3, RZ ;  /* 0x00000003b7b77819 */ /* 0x000fe400000012ff */
[----:B------:R-:W-:Y:S01]  /*c740*/  IADD3 R14, P5, R48, 0x6020, RZ ;  /* 0x00006020300e7810 */ /* 0x000fe20007fbe0ff */
[----:B------:R-:W-:Y:S01]  /*c750*/  IMAD.X R85, RZ, RZ, R49, P3 ;  /* 0x000000ffff557224 */ /* 0x000fe200018e0631 */
[----:B------:R-:W-:-:S02]  /*c760*/  SHF.R.U64 R3, R3, 0x3, RZ ;  /* 0x0000000303037819 */ /* 0x000fc400000012ff */
[C---:B------:R-:W-:Y:S01]  /*c770*/  IADD3 R4, P6, R48.reuse, 0x6000, RZ ;  /* 0x0000600030047810 */ /* 0x040fe20007fde0ff */
[--C-:B------:R-:W-:Y:S01]  /*c780*/  IMAD.X R111, RZ, RZ, R49.reuse, P5 ;  /* 0x000000ffff6f7224 */ /* 0x100fe200028e0631 */
[----:B------:R-:W-:Y:S02]  /*c790*/  SHF.R.U64 R225, R225, 0x3, RZ ;  /* 0x00000003e1e17819 */ /* 0x000fe400000012ff */
[----:B-1----:R-:W-:Y:S01]  /*c7a0*/  IADD3 R24, P2, R48, 0x6040, RZ ;  /* 0x0000604030187810 */ /* 0x002fe20007f5e0ff */
[--C-:B------:R-:W-:Y:S01]  /*c7b0*/  IMAD.X R89, RZ, RZ, R49.reuse, P6 ;  /* 0x000000ffff597224 */ /* 0x100fe200030e0631 */
[----:B------:R-:W-:Y:S02]  /*c7c0*/  LOP3.LUT R68, R237, R68, RZ, 0x3c, !PT ;  /* 0x00000044ed447212 */ /* 0x000fe400078e3cff */
[----:B------:R-:W-:Y:S01]  /*c7d0*/  LOP3.LUT R237, R34, 0x380, RZ, 0xc0, !PT ;  /* 0x0000038022ed7812 */ /* 0x000fe200078ec0ff */
[----:B------:R-:W-:Y:S01]  /*c7e0*/  IMAD.X R5, RZ, RZ, R49, P2 ;  /* 0x000000ffff057224 */ /* 0x000fe200010e0631 */
[----:B------:R-:W-:-:S02]  /*c7f0*/  LOP3.LUT R76, R183, R42, RZ, 0x3c, !PT ;  /* 0x0000002ab74c7212 */ /* 0x000fc400078e3cff */
[----:B------:R-:W-:Y:S02]  /*c800*/  LOP3.LUT R72, R3, R28, RZ, 0x3c, !PT ;  /* 0x0000001c03487212 */ /* 0x000fe400078e3cff */
[----:B------:R-:W-:Y:S02]  /*c810*/  LOP3.LUT R183, R14, 0x380, RZ, 0xc0, !PT ;  /* 0x000003800eb77812 */ /* 0x000fe400078ec0ff */
[----:B------:R-:W-:Y:S02]  /*c820*/  LOP3.LUT R80, R225, R70, RZ, 0x3c, !PT ;  /* 0x00000046e1507212 */ /* 0x000fe400078e3cff */
[----:B------:R-:W-:Y:S02]  /*c830*/  LOP3.LUT R3, R4, 0x380, RZ, 0xc0, !PT ;  /* 0x0000038004037812 */ /* 0x000fe400078ec0ff */
[----:B------:R-:W-:Y:S02]  /*c840*/  LOP3.LUT R225, R24, 0x380, RZ, 0xc0, !PT ;  /* 0x0000038018e17812 */ /* 0x000fe400078ec0ff */
[----:B------:R-:W-:-:S02]  /*c850*/  SHF.R.U64 R237, R237, 0x3, RZ ;  /* 0x00000003eded7819 */ /* 0x000fc400000012ff */
[----:B------:R-:W-:Y:S02]  /*c860*/  IADD3 R12, P1, R48, 0x6060, RZ ;  /* 0x00006060300c7810 */ /* 0x000fe40007f3e0ff */
[----:B------:R-:W-:Y:S02]  /*c870*/  SHF.R.U64 R183, R183, 0x3, RZ ;  /* 0x00000003b7b77819 */ /* 0x000fe400000012ff */
[----:B------:R-:W-:Y:S01]  /*c880*/  SHF.R.U64 R3, R3, 0x3, RZ ;  /* 0x0000000303037819 */ /* 0x000fe200000012ff */
[----:B------:R-:W-:Y:S01]  /*c890*/  IMAD.X R49, RZ, RZ, R49, P1 ;  /* 0x000000ffff317224 */ /* 0x000fe200008e0631 */
[----:B------:R-:W-:Y:S02]  /*c8a0*/  SHF.R.U64 R225, R225, 0x3, RZ ;  /* 0x00000003e1e17819 */ /* 0x000fe400000012ff */
[----:B------:R-:W-:Y:S02]  /*c8b0*/  LOP3.LUT R84, R237, R34, RZ, 0x3c, !PT ;  /* 0x00000022ed547212 */ /* 0x000fe400078e3cff */
[----:B------:R-:W-:-:S02]  /*c8c0*/  LOP3.LUT R237, R12, 0x380, RZ, 0xc0, !PT ;  /* 0x000003800ced7812 */ /* 0x000fc400078ec0ff */
[----:B------:R-:W-:Y:S02]  /*c8d0*/  LOP3.LUT R110, R183, R14, RZ, 0x3c, !PT ;  /* 0x0000000eb76e7212 */ /* 0x000fe400078e3cff */
[----:B------:R-:W-:Y:S02]  /*c8e0*/  LOP3.LUT R88, R3, R4, RZ, 0x3c, !PT ;  /* 0x0000000403587212 */ /* 0x000fe400078e3cff */
[----:B------:R-:W-:Y:S02]  /*c8f0*/  MOV R14, R30 ;  /* 0x0000001e000e7202 */ /* 0x000fe40000000f00 */
[----:B------:R-:W-:Y:S01]  /*c900*/  LOP3.LUT R4, R225, R24, RZ, 0x3c, !PT ;  /* 0x00000018e1047212 */ /* 0x000fe200078e3cff */
[----:B------:R-:W-:Y:S01]  /*c910*/  IMAD.MOV.U32 R24, RZ, RZ, RZ ;  /* 0x000000ffff187224 */ /* 0x000fe200078e00ff */
[----:B------:R-:W-:Y:S02]  /*c920*/  MOV R3, R6 ;  /* 0x0000000600037202 */ /* 0x000fe40000000f00 */
[----:B------:R-:W-:-:S02]  /*c930*/  F2FP.BF16.F32.PACK_AB R28, R179, R181 ;  /* 0x000000b5b31c723e */ /* 0x000fc400000010ff */
[----:B------:R-:W-:Y:S02]  /*c940*/  F2FP.BF16.F32.PACK_AB R30, R177, R180 ;  /* 0x000000b4b11e723e */ /* 0x000fe400000010ff */
[----:B------:R-:W-:Y:S02]  /*c950*/  F2FP.BF16.F32.PACK_AB R31, R39, R38 ;  /* 0x00000026271f723e */ /* 0x000fe400000010ff */
[----:B------:R-:W-:Y:S02]  /*c960*/  F2FP.BF16.F32.PACK_AB R34, R174, R176 ;  /* 0x000000b0ae22723e */ /* 0x000fe400000010ff */
[----:B------:R-:W-:Y:S01]  /*c970*/  SHF.R.U64 R237, R237, 0x3, RZ ;  /* 0x00000003eded7819 */ /* 0x000fe200000012ff */
[----:B------:R-:W-:Y:S01]  /*c980*/  STSM.16.M88.4 [R3], R28 ;  /* 0x0000001c03007844 */ /* 0x000fe20000000200 */
[----:B------:R-:W-:Y:S02]  /*c990*/  MOV R0, R4 ;  /* 0x0000000400007202 */ /* 0x000fe40000000f00 */
[----:B------:R-:W-:Y:S01]  /*c9a0*/  MOV R52, R52 ;  /* 0x0000003400347202 */ /* 0x000fe20000000f00 */
[----:B------:R1:W-:Y:S01]  /*c9b0*/  STSM.16.M88.4 [R14], R32 ;  /* 0x000000200e007844 */ /* 0x0003e20000000200 */
[----:B------:R-:W-:-:S02]  /*c9c0*/  F2FP.BF16.F32.PACK_AB R4, R172, R175 ;  /* 0x000000afac04723e */ /* 0x000fc400000010ff */
[----:B------:R-:W-:Y:S02]  /*c9d0*/  F2FP.BF16.F32.PACK_AB R5, R51, R50 ;  /* 0x000000323305723e */ /* 0x000fe400000010ff */
[----:B------:R-:W-:Y:S02]  /*c9e0*/  F2FP.BF16.F32.PACK_AB R6, R170, R173 ;  /* 0x000000adaa06723e */ /* 0x000fe400000010ff */
[----:B------:R-:W-:Y:S02]  /*c9f0*/  F2FP.BF16.F32.PACK_AB R7, R55, R54 ;  /* 0x000000363707723e */ /* 0x000fe400000010ff */
[----:B------:R-:W-:Y:S02]  /*ca00*/  LOP3.LUT R48, R237, R12, RZ, 0x3c, !PT ;  /* 0x0000000ced307212 */ /* 0x000fe400078e3cff */
[----:B------:R-:W-:Y:S01]  /*ca10*/  MOV R56, R56 ;  /* 0x0000003800387202 */ /* 0x000fe20000000f00 */
[----:B------:R2:W-:Y:S01]  /*ca20*/  STSM.16.M88.4 [R52], R4 ;  /* 0x0000000434007844 */ /* 0x0005e20000000200 */
[----:B------:R-:W-:-:S02]  /*ca30*/  F2FP.BF16.F32.PACK_AB R8, R167, R171 ;  /* 0x000000aba708723e */ /* 0x000fc400000010ff */
[----:B------:R-:W-:Y:S02]  /*ca40*/  F2FP.BF16.F32.PACK_AB R10, R165, R169 ;  /* 0x000000a9a50a723e */ /* 0x000fe400000010ff */
[----:B------:R-:W-:Y:S02]  /*ca50*/  MOV R60, R60 ;  /* 0x0000003c003c7202 */ /* 0x000fe40000000f00 */
[----:B------:R-:W-:Y:S01]  /*ca60*/  F2FP.BF16.F32.PACK_AB R12, R163, R166 ;  /* 0x000000a6a30c723e */ /* 0x000fe200000010ff */
[----:B------:R-:W-:Y:S01]  /*ca70*/  STSM.16.M88.4 [R56], R8 ;  /* 0x0000000838007844 */ /* 0x000fe20000000200 */
[----:B-1----:R-:W-:Y:S02]  /*ca80*/  F2FP.BF16.F32.PACK_AB R14, R161, R164 ;  /* 0x000000a4a10e723e */ /* 0x002fe400000010ff */
[----:B------:R-:W-:Y:S02]  /*ca90*/  MOV R64, R64 ;  /* 0x0000004000407202 */ /* 0x000fe40000000f00 */
        /* <DEDUP_REMOVED lines=8> */
[----:B------:R-:W-:Y:S02]  /*cb20*/  F2FP.BF16.F32.PACK_AB R33, R83, R82 ;  /* 0x000000525321723e */ /* 0x000fe400000010ff */
[----:B------:R-:W-:-:S02]  /*cb30*/  F2FP.BF16.F32.PACK_AB R34, R152, R156 ;  /* 0x0000009c9822723e */ /* 0x000fc400000010ff */
[----:B------:R-:W-:Y:S02]  /*cb40*/  F2FP.BF16.F32.PACK_AB R35, R87, R86 ;  /* 0x000000565723723e */ /* 0x000fe400000010ff */
[----:B------:R-:W-:Y:S02]  /*cb50*/  MOV R72, R72 ;  /* 0x0000004800487202 */ /* 0x000fe40000000f00 */
[----:B------:R-:W-:Y:S01]  /*cb60*/  F2FP.BF16.F32.PACK_AB R38, R93, R92 ;  /* 0x0000005c5d26723e */ /* 0x000fe200000010ff */
[----:B------:R-:W-:Y:S01]  /*cb70*/  STSM.16.M88.4 [R68], R32 ;  /* 0x0000002044007844 */ /* 0x000fe20000000200 */
[----:B------:R-:W-:Y:S02]  /*cb80*/  F2FP.BF16.F32.PACK_AB R39, R95, R94 ;  /* 0x0000005e5f27723e */ /* 0x000fe400000010ff */
[----:B------:R-:W-:Y:S02]  /*cb90*/  MOV R76, R76 ;  /* 0x0000004c004c7202 */ /* 0x000fe40000000f00 */
[----:B------:R-:W-:Y:S01]  /*cba0*/  F2FP.BF16.F32.PACK_AB R42, R101, R100 ;  /* 0x00000064652a723e */ /* 0x000fe200000010ff */
[----:B------:R-:W-:Y:S01]  /*cbb0*/  STSM.16.M88.4 [R72], R36 ;  /* 0x0000002448007844 */ /* 0x000fe20000000200 */
[----:B------:R-:W-:-:S02]  /*cbc0*/  MOV R80, R80 ;  /* 0x0000005000507202 */ /* 0x000fc40000000f00 */
[----:B------:R-:W-:Y:S01]  /*cbd0*/  F2FP.BF16.F32.PACK_AB R106, R109, R108 ;  /* 0x0000006c6d6a723e */ /* 0x000fe200000010ff */
[----:B------:R-:W-:Y:S01]  /*cbe0*/  STSM.16.M88.4 [R76], R40 ;  /* 0x000000284c007844 */ /* 0x000fe20000000200 */
[----:B------:R-:W-:Y:S02]  /*cbf0*/  F2FP.BF16.F32.PACK_AB R107, R62, R107 ;  /* 0x0000006b3e6b723e */ /* 0x000fe400000010ff */
[----:B------:R-:W-:Y:S02]  /*cc00*/  F2FP.BF16.F32.PACK_AB R113, R66, R114 ;  /* 0x000000724271723e */ /* 0x000fe400000010ff */
[----:B------:R-:W-:Y:S01]  /*cc10*/  F2FP.BF16.F32.PACK_AB R120, R121, R120 ;  /* 0x000000787978723e */ /* 0x000fe200000010ff */
[----:B------:R-:W-:Y:S01]  /*cc20*/  STSM.16.M88.4 [R80], R104 ;  /* 0x0000006850007844 */ /* 0x000fe20000000200 */
[----:B------:R-:W-:Y:S02]  /*cc30*/  MOV R84, R84 ;  /* 0x0000005400547202 */ /* 0x000fe40000000f00 */
[----:B------:R-:W-:-:S02]  /*cc40*/  F2FP.BF16.F32.PACK_AB R114, R117, R116 ;  /* 0x000000747572723e */ /* 0x000fc400000010ff */
[----:B------:R-:W-:Y:S02]  /*cc50*/  F2FP.BF16.F32.PACK_AB R115, R119, R115 ;  /* 0x000000737773723e */ /* 0x000fe400000010ff */
[----:B------:R-:W-:Y:S02]  /*cc60*/  F2FP.BF16.F32.PACK_AB R121, R123, R122 ;  /* 0x0000007a7b79723e */ /* 0x000fe400000010ff */
[----:B------:R-:W-:Y:S01]  /*cc70*/  F2FP.BF16.F32.PACK_AB R128, R129, R128 ;  /* 0x000000808180723e */ /* 0x000fe200000010ff */
[----:B------:R-:W-:Y:S01]  /*cc80*/  STSM.16.M88.4 [R84], R112 ;  /* 0x0000007054007844 */ /* 0x000fe20000000200 */
[----:B------:R-:W-:Y:S02]  /*cc90*/  MOV R88, R88 ;  /* 0x0000005800587202 */ /* 0x000fe40000000f00 */
[----:B------:R-:W-:Y:S02]  /*cca0*/  F2FP.BF16.F32.PACK_AB R122, R125, R124 ;  /* 0x0000007c7d7a723e */ /* 0x000fe400000010ff */
[----:B------:R-:W-:-:S02]  /*ccb0*/  F2FP.BF16.F32.PACK_AB R123, R127, R126 ;  /* 0x0000007e7f7b723e */ /* 0x000fc400000010ff */
[----:B------:R-:W-:Y:S02]  /*ccc0*/  F2FP.BF16.F32.PACK_AB R129, R131, R130 ;  /* 0x000000828381723e */ /* 0x000fe400000010ff */
[----:B------:R-:W-:Y:S01]  /*ccd0*/  F2FP.BF16.F32.PACK_AB R136, R137, R136 ;  /* 0x000000888988723e */ /* 0x000fe200000010ff */
[----:B------:R-:W-:Y:S01]  /*cce0*/  STSM.16.M88.4 [R88], R120 ;  /* 0x0000007858007844 */ /* 0x000fe20000000200 */
[----:B------:R-:W-:Y:S02]  /*ccf0*/  ISETP.NE.U32.AND P0, PT, RZ, UR4, PT ;  /* 0x00000004ff007c0c */ /* 0x000fe4000bf05070 */
[----:B--2---:R-:W-:Y:S02]  /*cd00*/  IADD3 R6, P1, R200, UR4, RZ ;  /* 0x00000004c8067c10 */ /* 0x004fe4000ff3e0ff */
[----:B------:R-:W-:Y:S02]  /*cd10*/  MOV R110, R110 ;  /* 0x0000006e006e7202 */ /* 0x000fe40000000f00 */
[----:B------:R-:W-:-:S02]  /*cd20*/  F2FP.BF16.F32.PACK_AB R130, R133, R132 ;  /* 0x000000848582723e */ /* 0x000fc400000010ff */
[----:B------:R-:W-:Y:S02]  /*cd30*/  F2FP.BF16.F32.PACK_AB R131, R135, R134 ;  /* 0x000000868783723e */ /* 0x000fe400000010ff */
[----:B------:R-:W-:Y:S02]  /*cd40*/  F2FP.BF16.F32.PACK_AB R137, R139, R138 ;  /* 0x0000008a8b89723e */ /* 0x000fe400000010ff */
[----:B------:R-:W-:Y:S01]  /*cd50*/  F2FP.BF16.F32.PACK_AB R144, R145, R144 ;  /* 0x000000909190723e */ /* 0x000fe200000010ff */
[----:B------:R-:W-:Y:S01]  /*cd60*/  STSM.16.M88.4 [R110], R128 ;  /* 0x000000806e007844 */ /* 0x000fe20000000200 */
[----:B------:R-:W-:Y:S02]  /*cd70*/  F2FP.BF16.F32.PACK_AB R138, R141, R140 ;  /* 0x0000008c8d8a723e */ /* 0x000fe400000010ff */
[----:B------:R-:W-:Y:S02]  /*cd80*/  F2FP.BF16.F32.PACK_AB R139, R143, R142 ;  /* 0x0000008e8f8b723e */ /* 0x000fe400000010ff */
[----:B------:R-:W-:-:S02]  /*cd90*/  F2FP.BF16.F32.PACK_AB R145, R147, R146 ;  /* 0x000000929391723e */ /* 0x000fc400000010ff */
[----:B------:R-:W-:Y:S01]  /*cda0*/  MOV R48, R48 ;  /* 0x0000003000307202 */ /* 0x000fe20000000f00 */
[----:B------:R1:W-:Y:S01]  /*cdb0*/  STSM.16.M88.4 [R0], R136 ;  /* 0x0000008800007844 */ /* 0x0003e20000000200 */
[----:B------:R-:W-:Y:S02]  /*cdc0*/  F2FP.BF16.F32.PACK_AB R146, R149, R148 ;  /* 0x000000949592723e */ /* 0x000fe400000010ff */
[----:B------:R-:W-:Y:S02]  /*cdd0*/  F2FP.BF16.F32.PACK_AB R147, R151, R150 ;  /* 0x000000969793723e */ /* 0x000fe400000010ff */
        /* <DEDUP_REMOVED lines=9> */
[----:B-1----:R-:W-:Y:S01]  /*ce70*/  IMAD.U32 R0, RZ, RZ, UR4 ;  /* 0x00000004ff007e24 */ /* 0x002fe2000f8e00ff */
[----:B------:R-:W-:Y:S01]  /*ce80*/  @P6 IADD3.X R201, R201, UR5, RZ, P4, !PT ;  /* 0x00000005c9c96c10 */ /* 0x000fe2000a7fe4ff */
[----:B------:R1:W5:Y:S01]  /*ce90*/  @P0 LDG.E R24, desc[UR40][R6.64] ;  /* 0x0000002806180981 */ /* 0x000362000c1e1900 */
[----:B------:R-:W-:-:S03]  /*cea0*/  IMAD R5, R211, 0x40, R189 ;  /* 0x00000040d3057824 */ /* 0x000fc600078e02bd */
[----:B------:R1:W5:Y:S01]  /*ceb0*/  @P6 LDG.E R0, desc[UR40][R200.64] ;  /* 0x00000028c8006981 */ /* 0x000362000c1e1900 */
[----:B------:R-:W-:-:S03]  /*cec0*/  IMAD.WIDE R4, R5, 0x2, R44 ;  /* 0x0000000205047825 */ /* 0x000fc600078e022c */
[C---:B------:R-:W-:Y:S02]  /*ced0*/  IADD3 R9, P1, R4.reuse, 0x1000, RZ ;  /* 0x0000100004097810 */ /* 0x040fe40007f3e0ff */
[C---:B------:R-:W-:Y:S02]  /*cee0*/  IADD3 R13, P2, R4.reuse, 0x2000, RZ ;  /* 0x00002000040d7810 */ /* 0x040fe40007f5e0ff */
[C---:B------:R-:W-:Y:S02]  /*cef0*/  IADD3 R29, P3, R4.reuse, 0x3000, RZ ;  /* 0x00003000041d7810 */ /* 0x040fe40007f7e0ff */
[----:B------:R-:W-:Y:S02]  /*cf00*/  IADD3 R33, P4, R4, 0x4000, RZ ;  /* 0x0000400004217810 */ /* 0x000fe40007f9e0ff */
        /* <DEDUP_REMOVED lines=8> */
[----:B------:R-:W-:Y:S02]  /*cf90*/  IADD3 R37, P5, R4, 0x5000, RZ ;  /* 0x0000500004257810 */ /* 0x000fe40007fbe0ff */
        /* <DEDUP_REMOVED lines=8> */
[----:B------:R-:W-:-:S02]  /*d020*/  P2R R10, PR, RZ, 0x20 ;  /* 0x00000020ff0a7803 */ /* 0x000fc40000000000 */
[C---:B------:R-:W-:Y:S02]  /*d030*/  IADD3 R41, P1, R4.reuse, 0x6000, RZ ;  /* 0x0000600004297810 */ /* 0x040fe40007f3e0ff */
[C---:B------:R-:W-:Y:S02]  /*d040*/  IADD3 R45, P2, R4.reuse, 0x7000, RZ ;  /* 0x00007000042d7810 */ /* 0x040fe40007f5e0ff */
[C---:B------:R-:W-:Y:S02]  /*d050*/  IADD3 R49, P3, R4.reuse, 0x8000, RZ ;  /* 0x0000800004317810 */ /* 0x040fe40007f7e0ff */
[C---:B------:R-:W-:Y:S02]  /*d060*/  IADD3 R53, P4, R4.reuse, 0x9000, RZ ;  /* 0x0000900004357810 */ /* 0x040fe40007f9e0ff */
[----:B------:R-:W-:Y:S02]  /*d070*/  IADD3 R57, P5, R4, 0xa000, RZ ;  /* 0x0000a00004397810 */ /* 0x000fe40007fbe0ff */
[----:B------:R-:W-:-:S02]  /*d080*/  LOP3.LUT R36, R37, 0x380, RZ, 0xc0, !PT ;  /* 0x0000038025247812 */ /* 0x000fc400078ec0ff */
[----:B------:R-:W-:Y:S02]  /*d090*/  LOP3.LUT R40, R41, 0x380, RZ, 0xc0, !PT ;  /* 0x0000038029287812 */ /* 0x000fe400078ec0ff */
[----:B------:R-:W-:Y:S02]  /*d0a0*/  LOP3.LUT R44, R45, 0x380, RZ, 0xc0, !PT ;  /* 0x000003802d2c7812 */ /* 0x000fe400078ec0ff */
[----:B--2---:R-:W-:Y:S02]  /*d0b0*/  LOP3.LUT R48, R49, 0x380, RZ, 0xc0, !PT ;  /* 0x0000038031307812 */ /* 0x004fe400078ec0ff */
[----:B------:R-:W-:Y:S02]  /*d0c0*/  LOP3.LUT R52, R53, 0x380, RZ, 0xc0, !PT ;  /* 0x0000038035347812 */ /* 0x000fe400078ec0ff */
[----:B------:R-:W-:Y:S02]  /*d0d0*/  LOP3.LUT R56, R57, 0x380, RZ, 0xc0, !PT ;  /* 0x0000038039387812 */ /* 0x000fe400078ec0ff */
[----:B------:R-:W-:-:S02]  /*d0e0*/  SHF.R.U64 R36, R36, 0x3, RZ ;  /* 0x0000000324247819 */ /* 0x000fc400000012ff */
[----:B------:R-:W-:Y:S02]  /*d0f0*/  SHF.R.U64 R40, R40, 0x3, RZ ;  /* 0x0000000328287819 */ /* 0x000fe400000012ff */
[----:B------:R-:W-:Y:S02]  /*d100*/  SHF.R.U64 R44, R44, 0x3, RZ ;  /* 0x000000032c2c7819 */ /* 0x000fe400000012ff */
[----:B------:R-:W-:Y:S02]  /*d110*/  SHF.R.U64 R48, R48, 0x3, RZ ;  /* 0x0000000330307819 */ /* 0x000fe400000012ff */
[----:B------:R-:W-:Y:S02]  /*d120*/  SHF.R.U64 R52, R52, 0x3, RZ ;  /* 0x0000000334347819 */ /* 0x000fe400000012ff */
[----:B------:R-:W-:Y:S02]  /*d130*/  SHF.R.U64 R56, R56, 0x3, RZ ;  /* 0x0000000338387819 */ /* 0x000fe400000012ff */
[----:B------:R-:W-:-:S02]  /*d140*/  LOP3.LUT R36, R36, R37, RZ, 0x3c, !PT ;  /* 0x0000002524247212 */ /* 0x000fc400078e3cff */
[----:B------:R-:W-:Y:S02]  /*d150*/  LOP3.LUT R40, R40, R41, RZ, 0x3c, !PT ;  /* 0x0000002928287212 */ /* 0x000fe400078e3cff */
[----:B------:R-:W-:Y:S02]  /*d160*/  LOP3.LUT R44, R44, R45, RZ, 0x3c, !PT ;  /* 0x0000002d2c2c7212 */ /* 0x000fe400078e3cff */
[----:B------:R-:W-:Y:S02]  /*d170*/  LOP3.LUT R48, R48, R49, RZ, 0x3c, !PT ;  /* 0x0000003130307212 */ /* 0x000fe400078e3cff */
[----:B------:R-:W-:Y:S02]  /*d180*/  LOP3.LUT R52, R52, R53, RZ, 0x3c, !PT ;  /* 0x0000003534347212 */ /* 0x000fe400078e3cff */
[----:B------:R-:W-:Y:S01]  /*d190*/  LOP3.LUT R56, R56, R57, RZ, 0x3c, !PT ;  /* 0x0000003938387212 */ /* 0x000fe200078e3cff */
[----:B-1----:R-:W-:Y:S06]  /*d1a0*/  @P6 BRA `(.L_x_3959) ;  /* 0x0000000000106947 */ /* 0x002fec0003800000 */
[----:B------:R-:W-:Y:S05]  /*d1b0*/  @!P0 BRA `(.L_x_3959) ;  /* 0x00000000000c8947 */ /* 0x000fea0003800000 */
[----:B------:R-:W2:Y:S04]  /*d1c0*/  LDG.E R3, desc[UR40][R6.64] ;  /* 0x0000002806037981 */ /* 0x000ea8000c1e1900 */
[----:B-----5:R-:W2:Y:S02]  /*d1d0*/  LDG.E R0, desc[UR40][R6.64+0x4] ;  /* 0x0000042806007981 */ /* 0x020ea4000c1e1900 */
[----:B--2---:R-:W-:-:S07]  /*d1e0*/  IMAD.IADD R0, R0, 0x1, -R3 ;  /* 0x0000000100007824 */ /* 0x004fce00078e0a03 */
.L_x_3959:
[----:B------:R-:W1:Y:S01]  /*d1f0*/  SHFL.IDX PT, R3, R213, RZ, 0x1f ;  /* 0x00001fffd5037589 */ /* 0x000e6200000e0000 */
[----:B------:R-:W-:Y:S01]  /*d200*/  ISETP.NE.AND P6, PT, R10, RZ, PT ;  /* 0x000000ff0a00720c */ /* 0x000fe20003fc5270 */
[--C-:B------:R-:W-:Y:S01]  /*d210*/  IMAD.X R57, RZ, RZ, R5.reuse, P5 ;  /* 0x000000ffff397224 */ /* 0x100fe200028e0605 */
[C---:B------:R-:W-:Y:S01]  /*d220*/  LOP3.LUT R7, R4.reuse, 0x380, RZ, 0xc0, !PT ;  /* 0x0000038004077812 */ /* 0x040fe200078ec0ff */
[--C-:B------:R-:W-:Y:S01]  /*d230*/  IMAD.X R41, RZ, RZ, R5.reuse, P1 ;  /* 0x000000ffff297224 */ /* 0x100fe200008e0605 */
[C---:B------:R-:W-:Y:S01]  /*d240*/  IADD3 R65, P1, R4.reuse, 0xc000, RZ ;  /* 0x0000c00004417810 */ /* 0x040fe20007f3e0ff */
[--C-:B------:R-:W-:Y:S01]  /*d250*/  IMAD.X R37, RZ, RZ, R5.reuse, P6 ;  /* 0x000000ffff257224 */ /* 0x100fe200030e0605 */
[C---:B------:R-:W-:Y:S01]  /*d260*/  IADD3 R61, P6, R4.reuse, 0xb000, RZ ;  /* 0x0000b000043d7810 */ /* 0x040fe20007fde0ff */
[--C-:B------:R-:W-:Y:S01]  /*d270*/  IMAD.X R45, RZ, RZ, R5.reuse, P2 ;  /* 0x000000ffff2d7224 */ /* 0x100fe200010e0605 */
[C---:B------:R-:W-:Y:S01]  /*d280*/  IADD3 R69, P2, R4.reuse, 0xd000, RZ ;  /* 0x0000d00004457810 */ /* 0x040fe20007f5e0ff */
[--C-:B------:R-:W-:Y:S01]  /*d290*/  IMAD.X R49, RZ, RZ, R5.reuse, P3 ;  /* 0x000000ffff317224 */ /* 0x100fe200018e0605 */
[C---:B------:R-:W-:Y:S01]  /*d2a0*/  IADD3 R73, P3, R4.reuse, 0xe000, RZ ;  /* 0x0000e00004497810 */ /* 0x040fe20007f7e0ff */
[----:B------:R-:W-:Y:S01]  /*d2b0*/  IMAD.X R53, RZ, RZ, R5, P4 ;  /* 0x000000ffff357224 */ /* 0x000fe200020e0605 */
[----:B------:R-:W-:-:S02]  /*d2c0*/  IADD3 R10, P4, R4, 0xf000, RZ ;  /* 0x0000f000040a7810 */ /* 0x000fc40007f9e0ff */
[----:B------:R-:W-:Y:S02]  /*d2d0*/  LOP3.LUT R60, R61, 0x380, RZ, 0xc0, !PT ;  /* 0x000003803d3c7812 */ /* 0x000fe400078ec0ff */
[----:B------:R-:W-:Y:S01]  /*d2e0*/  LOP3.LUT R64, R65, 0x380, RZ, 0xc0, !PT ;  /* 0x0000038041407812 */ /* 0x000fe200078ec0ff */
[----:B------:R-:W-:Y:S01]  /*d2f0*/  IMAD.X R77, RZ, RZ, R5, P4 ;  /* 0x000000ffff4d7224 */ /* 0x000fe200020e0605 */
[----:B------:R-:W-:Y:S02]  /*d300*/  LOP3.LUT R68, R69, 0x380, RZ, 0xc0, !PT ;  /* 0x0000038045447812 */ /* 0x000fe400078ec0ff */
[----:B------:R-:W-:Y:S02]  /*d310*/  LOP3.LUT R72, R73, 0x380, RZ, 0xc0, !PT ;  /* 0x0000038049487812 */ /* 0x000fe400078ec0ff */
[----:B------:R-:W-:Y:S02]  /*d320*/  SHF.R.U64 R60, R60, 0x3, RZ ;  /* 0x000000033c3c7819 */ /* 0x000fe400000012ff */
[----:B-1----:R-:W-:-:S02]  /*d330*/  ISETP.NE.AND P5, PT, R3, RZ, PT ;  /* 0x000000ff0300720c */ /* 0x002fc40003fa5270 */
[----:B------:R-:W-:Y:S02]  /*d340*/  LOP3.LUT R3, R10, 0x380, RZ, 0xc0, !PT ;  /* 0x000003800a037812 */ /* 0x000fe400078ec0ff */
[----:B------:R-:W-:Y:S02]  /*d350*/  SHF.R.U64 R64, R64, 0x3, RZ ;  /* 0x0000000340407819 */ /* 0x000fe400000012ff */
[----:B------:R-:W-:Y:S02]  /*d360*/  SHF.R.U64 R68, R68, 0x3, RZ ;  /* 0x0000000344447819 */ /* 0x000fe400000012ff */
[----:B------:R-:W-:Y:S02]  /*d370*/  SHF.R.U64 R72, R72, 0x3, RZ ;  /* 0x0000000348487819 */ /* 0x000fe400000012ff */
[----:B------:R-:W-:Y:S02]  /*d380*/  SHF.R.U64 R7, R7, 0x3, RZ ;  /* 0x0000000307077819 */ /* 0x000fe400000012ff */
[----:B------:R-:W-:-:S02]  /*d390*/  SHF.R.U64 R3, R3, 0x3, RZ ;  /* 0x0000000303037819 */ /* 0x000fc400000012ff */
        /* <DEDUP_REMOVED lines=9> */
[----:B------:R-:W-:Y:S01]  /*d430*/  IMAD.MOV.U32 R7, RZ, RZ, R5 ;  /* 0x000000ffff077224 */ /* 0x000fe200078e0005 */
[----:B------:R-:W-:-:S02]  /*d440*/  LOP3.LUT R76, R3, R10, RZ, 0x3c, !PT ;  /* 0x0000000a034c7212 */ /* 0x000fc400078e3cff */
[----:B------:R-:W-:Y:S02]  /*d450*/  SHF.R.S32.HI R80, RZ, 0x1f, R199 ;  /* 0x0000001fff507819 */ /* 0x000fe400000114c7 */
[----:B------:R-:W-:Y:S02]  /*d460*/  SEL R83, R202, RZ, !P0 ;  /* 0x000000ffca537207 */ /* 0x000fe40004000000 */
[----:B------:R-:W-:Y:S02]  /*d470*/  SEL R212, R212, RZ, !P0 ;  /* 0x000000ffd4d47207 */ /* 0x000fe40004000000 */
[----:B-----5:R-:W-:Y:S01]  /*d480*/  SHF.R.S32.HI R81, RZ, 0x1f, R24 ;  /* 0x0000001fff517819 */ /* 0x020fe20000011418 */
[----:B------:R-:W-:Y:S06]  /*d490*/  @P5 BRA `(.L_x_3960) ;  /* 0x0000000000b85947 */ /* 0x000fec0003800000 */
[----:B------:R-:W1:Y:S01]  /*d4a0*/  LDC R31, c[0x0][0xbe8] ;  /* 0x0002fa00ff1f7b82 */ /* 0x000e620000000800 */
[----:B------:R-:W-:Y:S01]  /*d4b0*/  ULDC.64 UR4, c[0x0][0xb90] ;  /* 0x0002e40000047ab9 */ /* 0x000fe20000000a00 */
[----:B------:R-:W-:Y:S02]  /*d4c0*/  IMAD R30, R209, 0x40, R222 ;  /* 0x00000040d11e7824 */ /* 0x000fe400078e02de */
[----:B------:R-:W-:Y:S02]  /*d4d0*/  IMAD R10, R80, UR4, RZ ;  /* 0x00000004500a7c24 */ /* 0x000fe4000f8e02ff */
[----:B------:R-:W-:Y:S02]  /*d4e0*/  IMAD.MOV.U32 R4, RZ, RZ, R24 ;  /* 0x000000ffff047224 */ /* 0x000fe400078e0018 */
[----:B------:R-:W-:Y:S02]  /*d4f0*/  IMAD R11, R199, UR5, R10 ;  /* 0x00000005c70b7c24 */ /* 0x000fe4000f8e020a */
[----:B------:R-:W-:-:S02]  /*d500*/  IMAD.MOV.U32 R5, RZ, RZ, R81 ;  /* 0x000000ffff057224 */ /* 0x000fc400078e0051 */
[----:B------:R-:W-:Y:S02]  /*d510*/  IMAD.MOV R34, RZ, RZ, -R194 ;  /* 0x000000ffff227224 */ /* 0x000fe400078e0ac2 */
[----:B------:R-:W-:Y:S01]  /*d520*/  IMAD.WIDE.U32 R4, R199, UR4, R4 ;  /* 0x00000004c7047c25 */ /* 0x000fe2000f8e0004 */
[----:B------:R-:W-:-:S03]  /*d530*/  ULDC.64 UR4, c[0x0][0xb98] ;  /* 0x0002e60000047ab9 */ /* 0x000fc60000000a00 */
[----:B------:R-:W-:Y:S02]  /*d540*/  IMAD.IADD R5, R5, 0x1, R11 ;  /* 0x0000000105057824 */ /* 0x000fe400078e020b */
[----:B------:R-:W-:Y:S02]  /*d550*/  IMAD R35, R209, 0x40, R191 ;  /* 0x00000040d1237824 */ /* 0x000fe400078e02bf */
[----:B------:R-:W-:Y:S01]  /*d560*/  IMAD.WIDE.U32 R4, R83, UR4, R4 ;  /* 0x0000000453047c25 */ /* 0x000fe2000f8e0004 */
[----:B-1----:R-:W-:-:S13]  /*d570*/  ISETP.NE.AND P0, PT, R31, 0x1, PT ;  /* 0x000000011f00780c */ /* 0x002fda0003f05270 */
[----:B------:R-:W1:Y:S08]  /*d580*/  @P0 LDC R3, c[0x0][0xbec] ;  /* 0x0002fb00ff030b82 */ /* 0x000e700000000800 */
[----:B------:R-:W2:Y:S01]  /*d590*/  @P0 LDC R15, c[0x0][0xbf0] ;  /* 0x0002fc00ff0f0b82 */ /* 0x000ea20000000800 */
[----:B-1----:R-:W-:-:S04]  /*d5a0*/  @P0 IMAD.HI.U32 R10, R30, R3, RZ ;  /* 0x000000031e0a0227 */ /* 0x002fc800078e00ff */
[----:B------:R-:W-:Y:S01]  /*d5b0*/  IMAD.MOV.U32 R3, RZ, RZ, R30 ;  /* 0x000000ffff037224 */ /* 0x000fe200078e001e */
[----:B--2---:R-:W-:Y:S01]  /*d5c0*/  @P0 SHF.R.U32.HI R3, RZ, R15, R10 ;  /* 0x0000000fff030219 */ /* 0x004fe2000001160a */
[----:B------:R-:W-:-:S03]  /*d5d0*/  IMAD R10, R212, UR4, RZ ;  /* 0x00000004d40a7c24 */ /* 0x000fc6000f8e02ff */
[--C-:B------:R-:W-:Y:S01]  /*d5e0*/  SHF.R.S32.HI R15, RZ, 0x1f, R3.reuse ;  /* 0x0000001fff0f7819 */ /* 0x100fe20000011403 */
[----:B------:R-:W-:Y:S01]  /*d5f0*/  IMAD.MOV R14, RZ, RZ, -R3 ;  /* 0x000000ffff0e7224 */ /* 0x000fe200078e0a03 */
[----:B------:R-:W-:Y:S01]  /*d600*/  IADD3 R4, P0, R3, R4, RZ ;  /* 0x0000000403047210 */ /* 0x000fe20007f1e0ff */
[----:B------:R-:W-:Y:S01]  /*d610*/  IMAD R10, R83, UR5, R10 ;  /* 0x00000005530a7c24 */ /* 0x000fe2000f8e020a */
[----:B------:R-:W-:Y:S01]  /*d620*/  ULDC.64 UR4, c[0x0][0xb88] ;  /* 0x0002e20000047ab9 */ /* 0x000fe20000000a00 */
[----:B------:R-:W-:Y:S02]  /*d630*/  IMAD R11, R31, R14, R30 ;  /* 0x0000000e1f0b7224 */ /* 0x000fe400078e021e */
[----:B------:R-:W-:Y:S01]  /*d640*/  IMAD R30, R0, R31, RZ ;  /* 0x0000001f001e7224 */ /* 0x000fe200078e02ff */
[----:B------:R-:W-:Y:S02]  /*d650*/  IADD3.X R5, R15, R5, R10, P0, !PT ;  /* 0x000000050f057210 */ /* 0x000fe400007fe40a */
[----:B------:R-:W-:Y:S01]  /*d660*/  SHF.R.S32.HI R3, RZ, 0x1f, R11 ;  /* 0x0000001fff037819 */ /* 0x000fe2000001140b */
[----:B------:R-:W-:-:S04]  /*d670*/  IMAD.WIDE.U32 R4, R11, UR4, R4 ;  /* 0x000000040b047c25 */ /* 0x000fc8000f8e0004 */
[----:B------:R-:W-:-:S04]  /*d680*/  IMAD R10, R3, UR4, RZ ;  /* 0x00000004030a7c24 */ /* 0x000fc8000f8e02ff */
[----:B------:R-:W-:Y:S01]  /*d690*/  IMAD R3, R11, UR5, R10 ;  /* 0x000000050b037c24 */ /* 0x000fe2000f8e020a */
[----:B------:R-:W-:Y:S02]  /*d6a0*/  ULDC.64 UR4, c[0x0][0xb50] ;  /* 0x0002d40000047ab9 */ /* 0x000fe40000000a00 */
[----:B------:R-:W-:Y:S01]  /*d6b0*/  LEA R14, P0, R4, UR4, 0x2 ;  /* 0x00000004040e7c11 */ /* 0x000fe2000f8010ff */
[----:B------:R-:W-:-:S04]  /*d6c0*/  IMAD.IADD R3, R5, 0x1, R3 ;  /* 0x0000000105037824 */ /* 0x000fc800078e0203 */
[----:B------:R-:W-:Y:S01]  /*d6d0*/  SHFL.IDX PT, R10, R14, 0x1, 0x1c1f ;  /* 0x003c1f000e0a7f89 */ /* 0x000fe200000e0000 */
[----:B------:R-:W-:Y:S01]  /*d6e0*/  LEA.HI.X R15, R4, UR5, R3, 0x2, P0 ;  /* 0x00000005040f7c11 */ /* 0x000fe200080f1403 */
[----:B------:R-:W-:Y:S01]  /*d6f0*/  VIADD R3, R35, 0x8 ;  /* 0x0000000823037836 */ /* 0x000fe20000000000 */
[----:B------:R-:W-:Y:S01]  /*d700*/  ISETP.NE.AND P0, PT, R193, R34, PT ;  /* 0x00000022c100720c */ /* 0x000fe20003f05270 */
[----:B------:R-:W-:Y:S03]  /*d710*/  SHFL.IDX PT, R4, R14, RZ, 0x1c1f ;  /* 0x001c1fff0e047589 */ /* 0x000fe600000e0000 */
[-C--:B------:R-:W-:Y:S01]  /*d720*/  ISETP.GE.OR P1, PT, R35, R30.reuse, P0 ;  /* 0x0000001e2300720c */ /* 0x080fe20000726670 */
[----:B------:R-:W1:Y:S01]  /*d730*/  SHFL.IDX PT, R5, R15, RZ, 0x1c1f ;  /* 0x001c1fff0f057589 */ /* 0x000e6200000e0000 */
[----:B------:R-:W-:-:S03]  /*d740*/  ISETP.GE.OR P0, PT, R3, R30, P0 ;  /* 0x0000001e0300720c */ /* 0x000fc60000706670 */
[----:B------:R-:W2:Y:S08]  /*d750*/  SHFL.IDX PT, R11, R15, 0x1, 0x1c1f ;  /* 0x003c1f000f0b7f89 */ /* 0x000eb000000e0000 */
[----:B-1----:R1:W-:Y:S04]  /*d760*/  @!P1 ST.E desc[UR40][R4.64], R21 ;  /* 0x0000001504009985 */ /* 0x0023e8000c101928 */
[----:B--2---:R1:W-:Y:S02]  /*d770*/  @!P0 ST.E desc[UR40][R10.64], R20 ;  /* 0x000000140a008985 */ /* 0x0043e4000c101928 */
.L_x_3960:
[----:B------:R-:W2:Y:S01]  /*d780*/  LDC R85, c[0x0][0xbe8] ;  /* 0x0002fa00ff557b82 */ /* 0x000ea20000000800 */
[----:B------:R-:W-:Y:S01]  /*d790*/  ULDC.64 UR4, c[0x0][0xaa0] ;  /* 0x0002a80000047ab9 */ /* 0x000fe20000000a00 */
[----:B-1----:R-:W5:Y:S01]  /*d7a0*/  LD.E.128 R4, desc[UR40][R6.64] ;  /* 0x0000002806047980 */ /* 0x002f62000c101d00 */
[----:B------:R-:W-:-:S03]  /*d7b0*/  IMAD R3, R81, UR4, RZ ;  /* 0x0000000451037c24 */ /* 0x000fc6000f8e02ff */
[----:B------:R-:W5:Y:S02]  /*d7c0*/  LD.E.128 R8, desc[UR40][R8.64] ;  /* 0x0000002808087980 */ /* 0x000f64000c101d00 */
[----:B------:R-:W1:Y:S02]  /*d7d0*/  LDC R88, c[0x0][0xac8] ;  /* 0x0002b200ff587b82 */ /* 0x000e640000000800 */
[----:B------:R-:W5:Y:S04]  /*d7e0*/  LD.E.128 R12, desc[UR40][R12.64] ;  /* 0x000000280c0c7980 */ /* 0x000f68000c101d00 */
[----:B------:R-:W5:Y:S04]  /*d7f0*/  LD.E.128 R28, desc[UR40][R28.64] ;  /* 0x000000281c1c7980 */ /* 0x000f68000c101d00 */
[----:B------:R-:W5:Y:S04]  /*d800*/  LD.E.128 R32, desc[UR40][R32.64] ;  /* 0x0000002820207980 */ /* 0x000f68000c101d00 */
[----:B------:R-:W5:Y:S01]  /*d810*/  LD.E.128 R36, desc[UR40][R36.64] ;  /* 0x0000002824247980 */ /* 0x000f62000c101d00 */
[----:B--2---:R-:W-:Y:S01]  /*d820*/  ISETP.NE.AND P1, PT, R85, 0x1, PT ;  /* 0x000000015500780c */ /* 0x004fe20003f25270 */
[----:B------:R-:W-:-:S02]  /*d830*/  IMAD R3, R24, UR5, R3 ;  /* 0x0000000518037c24 */ /* 0x000fc4000f8e0203 */
[----:B------:R-:W5:Y:S01]  /*d840*/  LD.E.128 R40, desc[UR40][R40.64] ;  /* 0x0000002828287980 */ /* 0x000f62000c101d00 */
[----:B------:R-:W-:Y:S01]  /*d850*/  IMAD.WIDE.U32 R20, R24, UR4, RZ ;  /* 0x0000000418147c25 */ /* 0x000fe2000f8e00ff */
[----:B------:R-:W-:Y:S02]  /*d860*/  ULDC.64 UR4, c[0x0][0xae8] ;  /* 0x0002ba0000047ab9 */ /* 0x000fe40000000a00 */
[----:B------:R-:W5:Y:S04]  /*d870*/  LD.E.128 R44, desc[UR40][R44.64] ;  /* 0x000000282c2c7980 */ /* 0x000f68000c101d00 */
[----:B------:R-:W5:Y:S02]  /*d880*/  LD.E.128 R48, desc[UR40][R48.64] ;  /* 0x0000002830307980 */ /* 0x000f64000c101d00 */
[----:B------:R-:W2:Y:S01]  /*d890*/  @P1 LDC R81, c[0x0][0xbec] ;  /* 0x0002fb00ff511b82 */ /* 0x000ea20000000800 */
[----:B------:R-:W-:Y:S01]  /*d8a0*/  IMAD.IADD R21, R21, 0x1, R3 ;  /* 0x0000000115157824 */ /* 0x000fe200078e0203 */
[----:B------:R-:W5:Y:S01]  /*d8b0*/  LD.E.128 R52, desc[UR40][R52.64] ;  /* 0x0000002834347980 */ /* 0x000f62000c101d00 */
[----:B------:R-:W-:-:S03]  /*d8c0*/  IMAD R24, R80, UR4, RZ ;  /* 0x0000000450187c24 */ /* 0x000fc6000f8e02ff */
[----:B------:R-:W5:Y:S02]  /*d8d0*/  LD.E.128 R56, desc[UR40][R56.64] ;  /* 0x0000002838387980 */ /* 0x000f64000c101d00 */
[----:B------:R-:W3:Y:S01]  /*d8e0*/  @P1 LDC R87, c[0x0][0xbf0] ;  /* 0x0002fc00ff571b82 */ /* 0x000ee20000000800 */
[C---:B------:R-:W-:Y:S01]  /*d8f0*/  IMAD R3, R199.reuse, UR5, R24 ;  /* 0x00000005c7037c24 */ /* 0x040fe2000f8e0218 */
[----:B------:R-:W5:Y:S01]  /*d900*/  LD.E.128 R60, desc[UR40][R60.64] ;  /* 0x000000283c3c7980 */ /* 0x000f62000c101d00 */
[----:B------:R-:W-:Y:S01]  /*d910*/  IMAD.WIDE.U32 R20, R199, UR4, R20 ;  /* 0x00000004c7147c25 */ /* 0x000fe2000f8e0014 */
[----:B------:R-:W-:Y:S02]  /*d920*/  ULDC.64 UR4, c[0x0][0xaf0] ;  /* 0x0002bc0000047ab9 */ /* 0x000fe40000000a00 */
[----:B------:R-:W5:Y:S01]  /*d930*/  LD.E.128 R64, desc[UR40][R64.64] ;  /* 0x0000002840407980 */ /* 0x000f62000c101d00 */
[----:B------:R-:W-:Y:S02]  /*d940*/  IMAD R24, R210, 0x20, R211 ;  /* 0x00000020d2187824 */ /* 0x000fe400078e02d3 */
[----:B------:R-:W-:Y:S01]  /*d950*/  IMAD.IADD R21, R21, 0x1, R3 ;  /* 0x0000000115157824 */ /* 0x000fe200078e0203 */
[----:B------:R-:W5:Y:S01]  /*d960*/  LD.E.128 R68, desc[UR40][R68.64] ;  /* 0x0000002844447980 */ /* 0x000f62000c101d00 */
[----:B------:R-:W-:-:S02]  /*d970*/  IMAD R3, R212, UR4, RZ ;  /* 0x00000004d4037c24 */ /* 0x000fc4000f8e02ff */
[----:B------:R-:W-:Y:S01]  /*d980*/  IMAD R82, R209, 0x40, R24 ;  /* 0x00000040d1527824 */ /* 0x000fe200078e0218 */
[----:B-1----:R-:W-:Y:S01]  /*d990*/  ISETP.GE.AND P0, PT, R207, R88, PT ;  /* 0x00000058cf00720c */ /* 0x002fe20003f06270 */
[C---:B------:R-:W-:Y:S01]  /*d9a0*/  IMAD R3, R83.reuse, UR5, R3 ;  /* 0x0000000553037c24 */ /* 0x040fe2000f8e0203 */
[----:B------:R-:W5:Y:S01]  /*d9b0*/  LD.E.128 R72, desc[UR40][R72.64] ;  /* 0x0000002848487980 */ /* 0x000f62000c101d00 */
[----:B------:R-:W-:-:S03]  /*d9c0*/  IMAD.WIDE.U32 R20, R83, UR4, R20 ;  /* 0x0000000453147c25 */ /* 0x000fc6000f8e0014 */
[----:B------:R-:W5:Y:S01]  /*d9d0*/  LD.E.128 R76, desc[UR40][R76.64] ;  /* 0x000000284c4c7980 */ /* 0x000f62000c101d00 */
[----:B--2---:R-:W-:Y:S01]  /*d9e0*/  @P1 IMAD.HI.U32 R24, R82, R81, RZ ;  /* 0x0000005152181227 */ /* 0x004fe200078e00ff */
[----:B------:R-:W-:Y:S01]  /*d9f0*/  SEL R80, RZ, 0xffffffff, P0 ;  /* 0xffffffffff507807 */ /* 0x000fe20000000000 */
[----:B------:R-:W-:Y:S01]  /*da00*/  ULDC.64 UR4, c[0x0][0xae0] ;  /* 0x0002b80000047ab9 */ /* 0x000fe20000000a00 */
[-C--:B------:R-:W-:Y:S01]  /*da10*/  ISETP.GE.AND P0, PT, R206, R88.reuse, PT ;  /* 0x00000058ce00720c */ /* 0x080fe20003f06270 */
[----:B------:R-:W-:Y:S01]  /*da20*/  IMAD.IADD R21, R21, 0x1, R3 ;  /* 0x0000000115157824 */ /* 0x000fe200078e0203 */
[----:B------:R-:W-:Y:S01]  /*da30*/  @!PT LDS RZ, [RZ] ;  /* 0x00000000fffff984 */ /* 0x000fe20000000800 */
[----:B------:R-:W-:Y:S01]  /*da40*/  @!PT LDS RZ, [RZ] ;  /* 0x00000000fffff984 */ /* 0x000fe20000000800 */
[----:B------:R-:W-:Y:S01]  /*da50*/  @!PT LDS RZ, [RZ] ;  /* 0x00000000fffff984 */ /* 0x000fe20000000800 */
[----:B------:R-:W-:Y:S01]  /*da60*/  @!PT LDS RZ, [RZ] ;  /* 0x00000000fffff984 */ /* 0x000fe20000000800 */
[----:B------:R1:W-:Y:S06]  /*da70*/  MEMBAR.ALL.CTA ;  /* 0x0000000000007992 */ /* 0x0003ec0000008000 */
[----:B-1----:R-:W1:Y:S01]  /*da80*/  FENCE.VIEW.ASYNC.S ;  /* 0x00000000000073c6 */ /* 0x002e620000000000 */
[----:B------:R-:W-:Y:S01]  /*da90*/  IMAD.MOV.U32 R3, RZ, RZ, R82 ;  /* 0x000000ffff037224 */ /* 0x000fe200078e0052 */
[----:B---3--:R-:W-:Y:S01]  /*daa0*/  @P1 SHF.R.U32.HI R3, RZ, R87, R24 ;  /* 0x00000057ff031219 */ /* 0x008fe20000011618 */
[----:B------:R-:W-:Y:S01]  /*dab0*/  IMAD.SHL.U32 R83, R80, 0x2, RZ ;  /* 0x0000000250537824 */ /* 0x000fe200078e00ff */
[-C--:B------:R-:W-:Y:S01]  /*dac0*/  ISETP.GE.AND P1, PT, R189, R88.reuse, PT ;  /* 0x00000058bd00720c */ /* 0x080fe20003f26270 */
[----:B------:R-:W-:Y:S01]  /*dad0*/  IMAD R92, R0, R85, RZ ;  /* 0x00000055005c7224 */ /* 0x000fe200078e02ff */
[----:B------:R-:W-:Y:S01]  /*dae0*/  SEL R80, RZ, 0xffffffff, P0 ;  /* 0xffffffffff507807 */ /* 0x000fe20000000000 */
[----:B------:R-:W-:Y:S01]  /*daf0*/  IMAD.MOV R81, RZ, RZ, -R3 ;  /* 0x000000ffff517224 */ /* 0x000fe200078e0a03 */
[----:B------:R-:W-:Y:S01]  /*db00*/  SEL R24, RZ, 0x1, P1 ;  /* 0x00000001ff187807 */ /* 0x000fe20000800000 */
[----:B------:R-:W-:Y:S01]  /*db10*/  IMAD.WIDE.U32 R20, R3, UR4, R20 ;  /* 0x0000000403147c25 */ /* 0x000fe2000f8e0014 */
[-C--:B------:R-:W-:Y:S01]  /*db20*/  ISETP.GE.AND P0, PT, R205, R88.reuse, PT ;  /* 0x00000058cd00720c */ /* 0x080fe20003f06270 */
[----:B------:R-:W-:Y:S01]  /*db30*/  BSSY B1, `(.L_x_3961) ;  /* 0x000004a000017945 */ /* 0x000fe20003800000 */
[----:B------:R-:W-:Y:S01]  /*db40*/  LOP3.LUT R24, R83, 0x2, R24, 0xe2, !PT ;  /* 0x0000000253187812 */ /* 0x000fe200078ee218 */
[----:B------:R-:W-:Y:S01]  /*db50*/  IMAD.SHL.U32 R83, R80, 0x4, RZ ;  /* 0x0000000450537824 */ /* 0x000fe200078e00ff */
[----:B------:R-:W-:Y:S01]  /*db60*/  SEL R80, RZ, 0xffffffff, P0 ;  /* 0xffffffffff507807 */ /* 0x000fe20000000000 */
[----:B------:R-:W-:Y:S01]  /*db70*/  IMAD R81, R85, R81, R82 ;  /* 0x0000005155517224 */ /* 0x000fe200078e0252 */
[-C--:B------:R-:W-:Y:S01]  /*db80*/  ISETP.GE.AND P0, PT, R204, R88.reuse, PT ;  /* 0x00000058cc00720c */ /* 0x080fe20003f06270 */
[----:B------:R-:W-:Y:S01]  /*db90*/  IMAD R91, R209, 0x40, R211 ;  /* 0x00000040d15b7824 */ /* 0x000fe200078e02d3 */
[----:B------:R-:W-:Y:S01]  /*dba0*/  SHF.R.S32.HI R82, RZ, 0x1f, R3 ;  /* 0x0000001fff527819 */ /* 0x000fe20000011403 */
[----:B------:R-:W-:Y:S01]  /*dbb0*/  VIADD R0, R2, 0x28c20 ;  /* 0x00028c2002007836 */ /* 0x000fe20000000000 */
[----:B------:R-:W-:Y:S01]  /*dbc0*/  LOP3.LUT R24, R83, 0x4, R24, 0xe2, !PT ;  /* 0x0000000453187812 */ /* 0x000fe200078ee218 */
[----:B------:R-:W-:Y:S01]  /*dbd0*/  IMAD.SHL.U32 R83, R80, 0x8, RZ ;  /* 0x0000000850537824 */ /* 0x000fe200078e00ff */
[----:B------:R-:W-:Y:S01]  /*dbe0*/  SEL R80, RZ, 0xffffffff, P0 ;  /* 0xffffffffff507807 */ /* 0x000fe20000000000 */
[----:B------:R-:W-:Y:S01]  /*dbf0*/  IMAD R82, R82, UR4, RZ ;  /* 0x0000000452527c24 */ /* 0x000fe2000f8e02ff */
[----:B------:R-:W-:-:S02]  /*dc00*/  ISETP.GE.AND P0, PT, R203, R88, PT ;  /* 0x00000058cb00720c */ /* 0x000fc40003f06270 */
[----:B------:R-:W-:Y:S01]  /*dc10*/  LOP3.LUT R24, R83, 0x8, R24, 0xe2, !PT ;  /* 0x0000000853187812 */ /* 0x000fe200078ee218 */
[----:B------:R-:W-:Y:S01]  /*dc20*/  IMAD.SHL.U32 R87, R80, 0x10, RZ ;  /* 0x0000001050577824 */ /* 0x000fe200078e00ff */
[----:B------:R-:W-:Y:S01]  /*dc30*/  SHF.R.S32.HI R80, RZ, 0x1f, R81 ;  /* 0x0000001fff507819 */ /* 0x000fe20000011451 */
[----:B------:R-:W-:Y:S01]  /*dc40*/  IMAD R83, R3, UR5, R82 ;  /* 0x0000000503537c24 */ /* 0x000fe2000f8e0252 */
[----:B------:R-:W-:Y:S01]  /*dc50*/  ULDC.64 UR4, c[0x0][0xad8] ;  /* 0x0002b60000047ab9 */ /* 0x000fe20000000a00 */
[----:B------:R-:W-:Y:S02]  /*dc60*/  SEL R3, RZ, 0xffffffff, P0 ;  /* 0xffffffffff037807 */ /* 0x000fe40000000000 */
[----:B------:R-:W-:Y:S01]  /*dc70*/  IMAD.IADD R21, R21, 0x1, R83 ;  /* 0x0000000115157824 */ /* 0x000fe200078e0253 */
[----:B------:R-:W-:Y:S01]  /*dc80*/  ISETP.GE.AND P1, PT, R91, R92, PT ;  /* 0x0000005c5b00720c */ /* 0x000fe20003f26270 */
[----:B------:R-:W-:Y:S01]  /*dc90*/  IMAD R80, R80, UR4, RZ ;  /* 0x0000000450507c24 */ /* 0x000fe2000f8e02ff */
[----:B------:R-:W-:Y:S01]  /*dca0*/  LOP3.LUT R24, R87, 0x10, R24, 0xe2, !PT ;  /* 0x0000001057187812 */ /* 0x000fe200078ee218 */
[----:B------:R-:W-:Y:S01]  /*dcb0*/  IMAD.WIDE.U32 R20, R81, UR4, R20 ;  /* 0x0000000451147c25 */ /* 0x000fe2000f8e0014 */
[----:B------:R-:W-:-:S02]  /*dcc0*/  ISETP.GE.AND P0, PT, R215, R88, PT ;  /* 0x00000058d700720c */ /* 0x000fc40003f06270 */
[----:B------:R-:W-:Y:S01]  /*dcd0*/  PRMT R0, RZ, 0x654, R0 ;  /* 0x00000654ff007816 */ /* 0x000fe20000000000 */
[----:B------:R-:W-:Y:S01]  /*dce0*/  IMAD R83, R81, UR5, R80 ;  /* 0x0000000551537c24 */ /* 0x000fe2000f8e0250 */
[----:B------:R-:W-:Y:S01]  /*dcf0*/  ULDC.64 UR4, c[0x0][0xa80] ;  /* 0x0002a00000047ab9 */ /* 0x000fe20000000a00 */
[----:B------:R-:W-:Y:S01]  /*dd00*/  IMAD.SHL.U32 R3, R3, 0x20, RZ ;  /* 0x0000002003037824 */ /* 0x000fe200078e00ff */
[----:B------:R-:W-:Y:S01]  /*dd10*/  LEA R89, P2, R20, UR4, 0x1 ;  /* 0x0000000414597c11 */ /* 0x000fe2000f8408ff */
[----:B------:R-:W-:Y:S01]  /*dd20*/  IMAD.IADD R21, R21, 0x1, R83 ;  /* 0x0000000115157824 */ /* 0x000fe200078e0253 */
[----:B-1----:R1:W-:Y:S02]  /*dd30*/  SYNCS.ARRIVE.TRANS64.RED.A1T0 RZ, [R0+URZ], RZ ;  /* 0x000000ff00ff79a7 */ /* 0x0023e4000810043f */
[----:B------:R-:W-:Y:S01]  /*dd40*/  LOP3.LUT R24, R3, 0x20, R24, 0xe2, !PT ;  /* 0x0000002003187812 */ /* 0x000fe200078ee218 */
[----:B------:R1:W2:Y:S01]  /*dd50*/  SHFL.IDX PT, R80, R89, RZ, 0x181f ;  /* 0x00181fff59507589 */ /* 0x0002a200000e0000 */
[----:B------:R-:W-:-:S02]  /*dd60*/  SEL R3, RZ, 0x40, P0 ;  /* 0x00000040ff037807 */ /* 0x000fc40000000000 */
[----:B------:R-:W-:Y:S02]  /*dd70*/  ISETP.GE.AND P0, PT, R214, R88, PT ;  /* 0x00000058d600720c */ /* 0x000fe40003f06270 */
[----:B------:R-:W-:Y:S02]  /*dd80*/  LEA.HI.X R90, R20, UR5, R21, 0x1, P2 ;  /* 0x00000005145a7c11 */ /* 0x000fe400090f0c15 */
[----:B------:R-:W-:Y:S02]  /*dd90*/  LOP3.LUT R3, R24, R3, RZ, 0xfc, !PT ;  /* 0x0000000318037212 */ /* 0x000fe400078efcff */
[----:B------:R-:W-:Y:S01]  /*dda0*/  SEL R24, RZ, 0x80, P0 ;  /* 0x00000080ff187807 */ /* 0x000fe20000000000 */
[----:B------:R1:W3:Y:S03]  /*ddb0*/  SHFL.IDX PT, R81, R90, RZ, 0x181f ;  /* 0x00181fff5a517589 */ /* 0x0002e600000e0000 */
[----:B------:R-:W-:Y:S01]  /*ddc0*/  LOP3.LUT R24, R3, R24, RZ, 0xfc, !PT ;  /* 0x0000001803187212 */ /* 0x000fe200078efcff */
[----:B------:R-:W-:Y:S06]  /*ddd0*/  @P1 BRA `(.L_x_3962) ;  /* 0x00000000007c1947 */ /* 0x000fec0003800000 */
[-C--:B------:R-:W-:Y:S02]  /*dde0*/  ISETP.GE.AND P1, PT, R207, R88.reuse, PT ;  /* 0x00000058cf00720c */ /* 0x080fe40003f26270 */
[-C--:B------:R-:W-:Y:S02]  /*ddf0*/  ISETP.GE.AND P0, PT, R189, R88.reuse, PT ;  /* 0x00000058bd00720c */ /* 0x080fe40003f06270 */
[-C--:B------:R-:W-:Y:S02]  /*de00*/  ISETP.GE.AND P5, PT, R206, R88.reuse, PT ;  /* 0x00000058ce00720c */ /* 0x080fe40003fa6270 */
[----:B------:R-:W-:-:S07]  /*de10*/  ISETP.GE.AND P3, PT, R205, R88, PT ;  /* 0x00000058cd00720c */ /* 0x000fce0003f66270 */
[----:B--2---:R-:W-:Y:S02]  /*de20*/  @!P1 LEA R82, P2, R207, R80, 0x1 ;  /* 0x00000050cf529211 */ /* 0x004fe400078408ff */
[----:B---3--:R-:W-:Y:S02]  /*de30*/  @!P0 IMAD.WIDE R20, R189, 0x2, R80 ;  /* 0x00000002bd148825 */ /* 0x008fe400078e0250 */
[----:B------:R-:W-:Y:S02]  /*de40*/  @!P1 LEA.HI.X R83, R207, R81, R233, 0x1, P2 ;  /* 0x00000051cf539211 */ /* 0x000fe400010f0ce9 */
[----:B------:R-:W-:Y:S01]  /*de50*/  ISETP.GE.AND P2, PT, R204, R88, PT ;  /* 0x00000058cc00720c */ /* 0x000fe20003f46270 */
[----:B-----5:R2:W-:Y:S01]  /*de60*/  @!P0 ST.E.128 desc[UR40][R20.64], R4 ;  /* 0x0000000414008985 */ /* 0x0205e2000c101d28 */
[----:B------:R-:W-:Y:S02]  /*de70*/  @!P5 LEA R84, P4, R206, R80, 0x1 ;  /* 0x00000050ce54d211 */ /* 0x000fe400078808ff */
[----:B------:R-:W-:Y:S01]  /*de80*/  LOP3.LUT P0, RZ, R3, 0x40, RZ, 0xc0, !PT ;  /* 0x0000004003ff7812 */ /* 0x000fe2000780c0ff */
[----:B------:R3:W-:Y:S01]  /*de90*/  @!P1 ST.E.128 desc[UR40][R82.64], R12 ;  /* 0x0000000c52009985 */ /* 0x0007e2000c101d28 */
[----:B------:R-:W-:-:S02]  /*dea0*/  ISETP.GE.AND P1, PT, R203, R88, PT ;  /* 0x00000058cb00720c */ /* 0x000fc40003f26270 */
[-C--:B------:R-:W-:Y:S02]  /*deb0*/  @!P5 LEA.HI.X R85, R206, R81.reuse, R232, 0x1, P4 ;  /* 0x00000051ce55d211 */ /* 0x080fe400020f0ce8 */
[----:B------:R-:W-:Y:S02]  /*dec0*/  LOP3.LUT P4, RZ, R24, 0x80, RZ, 0xc0, !PT ;  /* 0x0000008018ff7812 */ /* 0x000fe4000788c0ff */
[CC--:B------:R-:W-:Y:S01]  /*ded0*/  @!P3 LEA R86, P6, R205.reuse, R80.reuse, 0x1 ;  /* 0x00000050cd56b211 */ /* 0x0c0fe200078c08ff */
[----:B------:R4:W-:Y:S03]  /*dee0*/  @!P5 ST.E.128 desc[UR40][R84.64], R32 ;  /* 0x000000205400d985 */ /* 0x0009e6000c101d28 */
[----:B------:R-:W-:Y:S02]  /*def0*/  @!P3 LEA.HI.X R87, R205, R81, R231, 0x1, P6 ;  /* 0x00000051cd57b211 */ /* 0x000fe400030f0ce7 */
[----:B--2---:R-:W-:-:S03]  /*df00*/  @!P2 LEA R4, P5, R204, R80, 0x1 ;  /* 0x00000050cc04a211 */ /* 0x004fc600078a08ff */
[----:B------:R4:W-:Y:S01]  /*df10*/  @!P3 ST.E.128 desc[UR40][R86.64], R40 ;  /* 0x000000285600b985 */ /* 0x0009e2000c101d28 */
[-C--:B------:R-:W-:Y:S02]  /*df20*/  @!P1 LEA R6, P6, R203, R80.reuse, 0x1 ;  /* 0x00000050cb069211 */ /* 0x080fe400078c08ff */
[-C--:B---3--:R-:W-:Y:S02]  /*df30*/  @P0 LEA R12, P3, R215, R80.reuse, 0x1 ;  /* 0x00000050d70c0211 */ /* 0x088fe400078608ff */
        /* <DEDUP_REMOVED lines=9> */
.L_x_3962:
[----:B------:R-:W-:Y:S05]  /*dfd0*/  BSYNC B1 ;  /* 0x0000000000017941 */ /* 0x000fea0003800000 */
.L_x_3961:
[----:B-1----:R-:W-:Y:S01]  /*dfe0*/  VIADD R0, R91, 0x20 ;  /* 0x000000205b007836 */ /* 0x002fe20000000000 */
[----:B----45:R1:W4:Y:S04]  /*dff0*/  SHFL.IDX PT, R7, R90, 0x1, 0x181f ;  /* 0x00381f005a077f89 */ /* 0x03032800000e0000 */
[----:B------:R-:W-:Y:S01]  /*e000*/  ISETP.GE.AND P0, PT, R0, R92, PT ;  /* 0x0000005c0000720c */ /* 0x000fe20003f06270 */
[----:B------:R1:W0:-:S12]  /*e010*/  SHFL.IDX PT, R6, R89, 0x1, 0x181f ;  /* 0x00381f0059067f89 */ /* 0x00021800000e0000 */
[----:B-1----:R-:W-:Y:S05]  /*e020*/  @P0 BRA `(.L_x_3963) ;  /* 0x0000000c00d80947 */ /* 0x002fea0003800000 */
[-C--:B------:R-:W-:Y:S02]  /*e030*/  ISETP.GE.AND P5, PT, R207, R88.reuse, PT ;  /* 0x00000058cf00720c */ /* 0x080fe40003fa6270 */
[-C--:B------:R-:W-:Y:S02]  /*e040*/  ISETP.GE.AND P6, PT, R189, R88.reuse, PT ;  /* 0x00000058bd00720c */ /* 0x080fe40003fc6270 */
[-C--:B------:R-:W-:Y:S02]  /*e050*/  ISETP.GE.AND P3, PT, R206, R88.reuse, PT ;  /* 0x00000058ce00720c */ /* 0x080fe40003f66270 */
[-C--:B------:R-:W-:Y:S02]  /*e060*/  ISETP.GE.AND P2, PT, R205, R88.reuse, PT ;  /* 0x00000058cd00720c */ /* 0x080fe40003f46270 */
[-C--:B------:R-:W-:Y:S02]  /*e070*/  ISETP.GE.AND P1, PT, R204, R88.reuse, PT ;  /* 0x00000058cc00720c */ /* 0x080fe40003f26270 */
[----:B------:R-:W-:-:S03]  /*e080*/  ISETP.GE.AND P0, PT, R203, R88, PT ;  /* 0x00000058cb00720c */ /* 0x000fc60003f06270 */
[-C--:B0-----:R-:W-:Y:S02]  /*e090*/  @!P5 LEA R12, P4, R207, R6.reuse, 0x1 ;  /* 0x00000006cf0cd211 */ /* 0x081fe400078808ff */
[----:B----4-:R-:W-:Y:S02]  /*e0a0*/  @!P6 IMAD.WIDE R4, R189, 0x2, R6 ;  /* 0x00000002bd04e825 */ /* 0x010fe400078e0206 */
[----:B------:R-:W-:Y:S02]  /*e0b0*/  @!P5 LEA.HI.X R13, R207, R7, R233, 0x1, P4 ;  /* 0x00000007cf0dd211 */ /* 0x000fe400020f0ce9 */
[----:B------:R-:W-:Y:S01]  /*e0c0*/  LOP3.LUT P4, RZ, R3, 0x40, RZ, 0xc0, !PT ;  /* 0x0000004003ff7812 */ /* 0x000fe2000788c0ff */
[----:B------:R0:W-:Y:S01]  /*e0d0*/  @!P6 ST.E.128 desc[UR40][R4.64], R8 ;  /* 0x000000080400e985 */ /* 0x0001e2000c101d28 */
[----:B------:R-:W-:-:S03]  /*e0e0*/  @!P3 LEA R14, P6, R206, R6, 0x1 ;  /* 0x00000006ce0eb211 */ /* 0x000fc600078c08ff */
[----:B------:R1:W-:Y:S01]  /*e0f0*/  @!P5 ST.E.128 desc[UR40][R12.64], R28 ;  /* 0x0000001c0c00d985 */ /* 0x0003e2000c101d28 */
[-C--:B------:R-:W-:Y:S02]  /*e100*/  @!P3 LEA.HI.X R15, R206, R7.reuse, R232, 0x1, P6 ;  /* 0x00000007ce0fb211 */ /* 0x080fe400030f0ce8 */
[-C--:B------:R-:W-:Y:S02]  /*e110*/  @!P2 LEA R20, P5, R205, R6.reuse, 0x1 ;  /* 0x00000006cd14a211 */ /* 0x080fe400078a08ff */
[CC--:B------:R-:W-:Y:S01]  /*e120*/  @!P1 LEA R32, P6, R204.reuse, R6.reuse, 0x1 ;  /* 0x00000006cc209211 */ /* 0x0c0fe200078c08ff */
[----:B------:R1:W-:Y:S01]  /*e130*/  @!P3 ST.E.128 desc[UR40][R14.64], R36 ;  /* 0x000000240e00b985 */ /* 0x0003e2000c101d28 */
[----:B------:R-:W-:Y:S02]  /*e140*/  @!P0 LEA R34, P3, R203, R6, 0x1 ;  /* 0x00000006cb228211 */ /* 0x000fe400078608ff */
[-C--:B------:R-:W-:Y:S02]  /*e150*/  @!P2 LEA.HI.X R21, R205, R7.reuse, R231, 0x1, P5 ;  /* 0x00000007cd15a211 */ /* 0x080fe400028f0ce7 */
[----:B------:R-:W-:-:S02]  /*e160*/  @!P1 LEA.HI.X R33, R204, R7, R230, 0x1, P6 ;  /* 0x00000007cc219211 */ /* 0x000fc400030f0ce6 */
[----:B------:R-:W-:Y:S01]  /*e170*/  @!P0 LEA.HI.X R35, R203, R7, R229, 0x1, P3 ;  /* 0x00000007cb238211 */ /* 0x000fe200018f0ce5 */
[----:B------:R1:W-:Y:S01]  /*e180*/  @!P2 ST.E.128 desc[UR40][R20.64], R44 ;  /* 0x0000002c1400a985 */ /* 0x0003e2000c101d28 */
[----:B0-----:R-:W-:-:S03]  /*e190*/  @P4 LEA R4, P5, R215, R6, 0x1 ;  /* 0x00000006d7044211 */ /* 0x001fc600078a08ff */
[----:B------:R1:W-:Y:S01]  /*e1a0*/  @!P1 ST.E.128 desc[UR40][R32.64], R52 ;  /* 0x0000003420009985 */ /* 0x0003e2000c101d28 */
[----:B------:R-:W-:-:S03]  /*e1b0*/  @P4 LEA.HI.X R5, R215, R7, R228, 0x1, P5 ;  /* 0x00000007d7054211 */ /* 0x000fc600028f0ce4 */
[----:B------:R1:W-:Y:S01]  /*e1c0*/  @!P0 ST.E.128 desc[UR40][R34.64], R60 ;  /* 0x0000003c22008985 */ /* 0x0003e2000c101d28 */
[----:B------:R-:W-:-:S03]  /*e1d0*/  LOP3.LUT P0, RZ, R24, 0x80, RZ, 0xc0, !PT ;  /* 0x0000008018ff7812 */ /* 0x000fc6000780c0ff */
[----:B------:R1:W-:Y:S10]  /*e1e0*/  @P4 ST.E.128 desc[UR40][R4.64], R68 ;  /* 0x0000004404004985 */ /* 0x0003f4000c101d28 */
[----:B------:R-:W-:Y:S05]  /*e1f0*/  @!P0 BRA `(.L_x_3963) ;  /* 0x0000000c00648947 */ /* 0x000fea0003800000 */
[----:B-1----:R-:W-:-:S04]  /*e200*/  LEA R4, P0, R214, R6, 0x1 ;  /* 0x00000006d6047211 */ /* 0x002fc800078008ff */
[----:B------:R-:W-:-:S05]  /*e210*/  LEA.HI.X R5, R214, R7, R227, 0x1, P0 ;  /* 0x00000007d6057211 */ /* 0x000fca00000f0ce3 */
[----:B------:R0:W-:Y:S01]  /*e220*/  ST.E.128 desc[UR40][R4.64], R76 ;  /* 0x0000004c04007985 */ /* 0x0001e2000c101d28 */
[----:B------:R-:W-:Y:S05]  /*e230*/  BRA `(.L_x_3963) ;  /* 0x0000000c00547947 */ /* 0x000fea0003800000 */
.L_x_3958:
        /* <DEDUP_REMOVED lines=16> */
[----:B------:R-:W-:Y:S01]  /*e340*/  ISETP.GE.AND P2, PT, R234, 0x40, PT ;  /* 0x00000040ea00780c */ /* 0x000fe20003f46270 */
[----:B------:R-:W-:-:S12]  /*e350*/  @P1 BRA `(.L_x_3964) ;  /* 0x0000000000101947 */ /* 0x000fd80003800000 */
[----:B------:R-:W-:Y:S05]  /*e360*/  @!P0 BRA `(.L_x_3964) ;  /* 0x00000000000c8947 */ /* 0x000fea0003800000 */
[----:B------:R-:W4:Y:S04]  /*e370*/  LDG.E R7, desc[UR40][R4.64] ;  /* 0x0000002804077981 */ /* 0x000f28000c1e1900 */
[----:B-----5:R-:W4:Y:S02]  /*e380*/  LDG.E R0, desc[UR40][R4.64+0x4] ;  /* 0x0000042804007981 */ /* 0x020f24000c1e1900 */
[----:B----4-:R-:W-:-:S07]  /*e390*/  IMAD.IADD R0, R0, 0x1, -R7 ;  /* 0x0000000100007824 */ /* 0x010fce00078e0a07 */
.L_x_3964:
[----:B------:R-:W-:Y:S01]  /*e3a0*/  BSSY B1, `(.L_x_3965) ;  /* 0x000002e000017945 */ /* 0x000fe20003800000 */
[----:B------:R-:W-:Y:S02]  /*e3b0*/  SHF.R.S32.HI R13, RZ, 0x1f, R199 ;  /* 0x0000001fff0d7819 */ /* 0x000fe400000114c7 */
[----:B------:R-:W-:Y:S02]  /*e3c0*/  SEL R15, R202, RZ, !P0 ;  /* 0x000000ffca0f7207 */ /* 0x000fe40004000000 */
[----:B------:R-:W-:Y:S02]  /*e3d0*/  SEL R212, R212, RZ, !P0 ;  /* 0x000000ffd4d47207 */ /* 0x000fe40004000000 */
[----:B-----5:R-:W-:Y:S01]  /*e3e0*/  SHF.R.S32.HI R10, RZ, 0x1f, R3 ;  /* 0x0000001fff0a7819 */ /* 0x020fe20000011403 */
[----:B------:R-:W-:Y:S06]  /*e3f0*/  @P2 BRA `(.L_x_3966) ;  /* 0x0000000000a02947 */ /* 0x000fec0003800000 */
[----:B---3--:R-:W3:Y:S01]  /*e400*/  S2R R4, SR_TID.X ;  /* 0x0000000000047919 */ /* 0x008ee20000002100 */
[----:B------:R-:W4:Y:S02]  /*e410*/  LDC R11, c[0x0][0xbe8] ;  /* 0x0002fa00ff0b7b82 */ /* 0x000f240000000800 */
[----:B----4-:R-:W-:Y:S02]  /*e420*/  IMAD R5, R0, R11, RZ ;  /* 0x0000000b00057224 */ /* 0x010fe400078e02ff */
[----:B---3--:R-:W-:-:S04]  /*e430*/  IMAD R4, R209, 0x40, R4 ;  /* 0x00000040d1047824 */ /* 0x008fc800078e0204 */
        /* <DEDUP_REMOVED lines=10> */
[----:B------:R-:W3:Y:S08]  /*e4e0*/  @P0 LDC R9, c[0x0][0xbec] ;  /* 0x0002fb00ff090b82 */ /* 0x000ef00000000800 */
[----:B------:R-:W4:Y:S01]  /*e4f0*/  @P0 LDC R21, c[0x0][0xbf0] ;  /* 0x0002fc00ff150b82 */ /* 0x000f220000000800 */
[----:B---3--:R-:W-:-:S04]  /*e500*/  @P0 IMAD.HI.U32 R6, R12, R9, RZ ;  /* 0x000000090c060227 */ /* 0x008fc800078e00ff */
[----:B------:R-:W-:Y:S01]  /*e510*/  IMAD R9, R199, UR5, R8 ;  /* 0x00000005c7097c24 */ /* 0x000fe2000f8e0208 */
[----:B------:R-:W-:Y:S01]  /*e520*/  ULDC.64 UR4, c[0x0][0xb98] ;  /* 0x0002e60000047ab9 */ /* 0x000fe20000000a00 */
[----:B----4-:R-:W-:Y:S02]  /*e530*/  @P0 SHF.R.U32.HI R7, RZ, R21, R6 ;  /* 0x00000015ff070219 */ /* 0x010fe40000011606 */
        /* <DEDUP_REMOVED lines=20> */
.L_x_3966:
[----:B------:R-:W-:Y:S05]  /*e680*/  BSYNC B1 ;  /* 0x0000000000017941 */ /* 0x000fea0003800000 */
.L_x_3965:
[----:B--2---:R-:W-:Y:S01]  /*e690*/  ISETP.NE.AND P0, PT, R29, 0x1, PT ;  /* 0x000000011d00780c */ /* 0x004fe20003f05270 */
[----:B-1----:R-:W1:Y:S01]  /*e6a0*/  LDC R24, c[0x0][0xac8] ;  /* 0x0002b200ff187b82 */ /* 0x002e620000000800 */
[----:B------:R-:W-:Y:S01]  /*e6b0*/  ULDC.64 UR4, c[0x0][0xaa0] ;  /* 0x0002a80000047ab9 */ /* 0x000fe20000000a00 */
[----:B------:R-:W-:Y:S01]  /*e6c0*/  IMAD R31, R0, R29, RZ ;  /* 0x0000001d001f7224 */ /* 0x000fe200078e02ff */
[----:B------:R-:W-:Y:S01]  /*e6d0*/  BSSY B1, `(.L_x_3967) ;  /* 0x0000067000017945 */ /* 0x000fe20003800000 */
[----:B----4-:R-:W-:Y:S02]  /*e6e0*/  IMAD R6, R10, UR4, RZ ;  /* 0x000000040a067c24 */ /* 0x010fe4000f8e02ff */
[----:B---3--:R-:W-:-:S04]  /*e6f0*/  IMAD.WIDE.U32 R4, R3, UR4, RZ ;  /* 0x0000000403047c25 */ /* 0x008fc8000f8e00ff */
[----:B------:R-:W-:Y:S01]  /*e700*/  IMAD R3, R3, UR5, R6 ;  /* 0x0000000503037c24 */ /* 0x000fe2000f8e0206 */
[----:B------:R-:W-:Y:S01]  /*e710*/  ULDC.64 UR4, c[0x0][0xae8] ;  /* 0x0002ba0000047ab9 */ /* 0x000fe20000000a00 */
[----:B------:R-:W2:Y:S01]  /*e720*/  @P0 LDC R7, c[0x0][0xbec] ;  /* 0x0002fb00ff070b82 */ /* 0x000ea20000000800 */
[----:B------:R-:W-:Y:S02]  /*e730*/  IMAD R6, R13, UR4, RZ ;  /* 0x000000040d067c24 */ /* 0x000fe4000f8e02ff */
[----:B------:R-:W-:Y:S02]  /*e740*/  IMAD.IADD R5, R5, 0x1, R3 ;  /* 0x0000000105057824 */ /* 0x000fe400078e0203 */
[C---:B------:R-:W-:Y:S02]  /*e750*/  IMAD R3, R199.reuse, UR5, R6 ;  /* 0x00000005c7037c24 */ /* 0x040fe4000f8e0206 */
[----:B------:R-:W-:Y:S01]  /*e760*/  IMAD.WIDE.U32 R4, R199, UR4, R4 ;  /* 0x00000004c7047c25 */ /* 0x000fe2000f8e0004 */
[----:B------:R-:W3:Y:S01]  /*e770*/  @P0 LDC R9, c[0x0][0xbf0] ;  /* 0x0002fc00ff090b82 */ /* 0x000ee20000000800 */
[----:B------:R-:W-:-:S02]  /*e780*/  ULDC.64 UR4, c[0x0][0xaf0] ;  /* 0x0002bc0000047ab9 */ /* 0x000fc40000000a00 */
[----:B------:R-:W-:Y:S01]  /*e790*/  IMAD R6, R210, 0x20, R211 ;  /* 0x00000020d2067824 */ /* 0x000fe200078e02d3 */
[-C--:B-1----:R-:W-:Y:S01]  /*e7a0*/  ISETP.GE.AND P1, PT, R207, R24.reuse, PT ;  /* 0x00000018cf00720c */ /* 0x082fe20003f26270 */
[----:B------:R-:W-:Y:S01]  /*e7b0*/  IMAD.IADD R5, R5, 0x1, R3 ;  /* 0x0000000105057824 */ /* 0x000fe200078e0203 */
[-C--:B------:R-:W-:Y:S01]  /*e7c0*/  ISETP.GE.AND P2, PT, R189, R24.reuse, PT ;  /* 0x00000018bd00720c */ /* 0x080fe20003f46270 */
[----:B------:R-:W-:Y:S01]  /*e7d0*/  IMAD R3, R212, UR4, RZ ;  /* 0x00000004d4037c24 */ /* 0x000fe2000f8e02ff */
[----:B------:R-:W-:Y:S01]  /*e7e0*/  SEL R10, RZ, 0xffffffff, P1 ;  /* 0xffffffffff0a7807 */ /* 0x000fe20000800000 */
[----:B------:R-:W-:Y:S01]  /*e7f0*/  IMAD R8, R209, 0x40, R6 ;  /* 0x00000040d1087824 */ /* 0x000fe200078e0206 */
[----:B------:R-:W-:Y:S01]  /*e800*/  ISETP.GE.AND P1, PT, R205, R24, PT ;  /* 0x00000018cd00720c */ /* 0x000fe20003f26270 */
[C---:B------:R-:W-:Y:S02]  /*e810*/  IMAD R3, R15.reuse, UR5, R3 ;  /* 0x000000050f037c24 */ /* 0x040fe4000f8e0203 */
[----:B------:R-:W-:Y:S01]  /*e820*/  IMAD.WIDE.U32 R4, R15, UR4, R4 ;  /* 0x000000040f047c25 */ /* 0x000fe2000f8e0004 */
[----:B------:R-:W-:Y:S01]  /*e830*/  SEL R11, RZ, 0xffffffff, P1 ;  /* 0xffffffffff0b7807 */ /* 0x000fe20000800000 */
[----:B------:R-:W-:-:S02]  /*e840*/  ULDC.64 UR4, c[0x0][0xae0] ;  /* 0x0002b80000047ab9 */ /* 0x000fc40000000a00 */
[----:B--2---:R-:W-:Y:S01]  /*e850*/  @P0 IMAD.HI.U32 R6, R8, R7, RZ ;  /* 0x0000000708060227 */ /* 0x004fe200078e00ff */
[----:B------:R-:W-:Y:S02]  /*e860*/  SEL R7, RZ, 0x1, P2 ;  /* 0x00000001ff077807 */ /* 0x000fe40001000000 */
[-C--:B------:R-:W-:Y:S01]  /*e870*/  ISETP.GE.AND P2, PT, R206, R24.reuse, PT ;  /* 0x00000018ce00720c */ /* 0x080fe20003f46270 */
[----:B------:R-:W-:Y:S02]  /*e880*/  IMAD.SHL.U32 R10, R10, 0x2, RZ ;  /* 0x000000020a0a7824 */ /* 0x000fe400078e00ff */
[----:B------:R-:W-:Y:S02]  /*e890*/  IMAD.IADD R5, R5, 0x1, R3 ;  /* 0x0000000105057824 */ /* 0x000fe400078e0203 */
[----:B------:R-:W-:Y:S01]  /*e8a0*/  IMAD.MOV.U32 R3, RZ, RZ, R8 ;  /* 0x000000ffff037224 */ /* 0x000fe200078e0008 */
[----:B---3--:R-:W-:Y:S01]  /*e8b0*/  @P0 SHF.R.U32.HI R3, RZ, R9, R6 ;  /* 0x00000009ff030219 */ /* 0x008fe20000011606 */
[----:B------:R-:W-:Y:S01]  /*e8c0*/  IMAD.SHL.U32 R11, R11, 0x8, RZ ;  /* 0x000000080b0b7824 */ /* 0x000fe200078e00ff */
[----:B------:R-:W-:Y:S01]  /*e8d0*/  LOP3.LUT R9, R10, 0x2, R7, 0xe2, !PT ;  /* 0x000000020a097812 */ /* 0x000fe200078ee207 */
[----:B------:R-:W-:Y:S01]  /*e8e0*/  IMAD R30, R209, 0x40, R211 ;  /* 0x00000040d11e7824 */ /* 0x000fe200078e02d3 */
[----:B------:R-:W-:Y:S01]  /*e8f0*/  SEL R10, RZ, 0xffffffff, P2 ;  /* 0xffffffffff0a7807 */ /* 0x000fe20001000000 */
[--C-:B------:R-:W-:Y:S01]  /*e900*/  IMAD.MOV R7, RZ, RZ, -R3.reuse ;  /* 0x000000ffff077224 */ /* 0x100fe200078e0a03 */
[----:B------:R-:W-:Y:S01]  /*e910*/  SHF.R.S32.HI R6, RZ, 0x1f, R3 ;  /* 0x0000001fff067819 */ /* 0x000fe20000011403 */
[----:B------:R-:W-:Y:S01]  /*e920*/  IMAD.WIDE.U32 R4, R3, UR4, R4 ;  /* 0x0000000403047c25 */ /* 0x000fe2000f8e0004 */
[----:B------:R-:W-:-:S02]  /*e930*/  ISETP.GE.AND P0, PT, R204, R24, PT ;  /* 0x00000018cc00720c */ /* 0x000fc40003f06270 */
[-C--:B------:R-:W-:Y:S01]  /*e940*/  ISETP.GE.AND P2, PT, R214, R24.reuse, PT ;  /* 0x00000018d600720c */ /* 0x080fe20003f46270 */
[----:B------:R-:W-:Y:S02]  /*e950*/  IMAD.SHL.U32 R10, R10, 0x4, RZ ;  /* 0x000000040a0a7824 */ /* 0x000fe400078e00ff */
[----:B------:R-:W-:Y:S02]  /*e960*/  IMAD R6, R6, UR4, RZ ;  /* 0x0000000406067c24 */ /* 0x000fe4000f8e02ff */
[----:B------:R-:W-:Y:S01]  /*e970*/  IMAD R7, R29, R7, R8 ;  /* 0x000000071d077224 */ /* 0x000fe200078e0208 */
[----:B------:R-:W-:Y:S01]  /*e980*/  LOP3.LUT R0, R10, 0x4, R9, 0xe2, !PT ;  /* 0x000000040a007812 */ /* 0x000fe200078ee209 */
[----:B------:R-:W-:Y:S01]  /*e990*/  IMAD R9, R3, UR5, R6 ;  /* 0x0000000503097c24 */ /* 0x000fe2000f8e0206 */
[----:B------:R-:W-:Y:S01]  /*e9a0*/  SEL R6, RZ, 0xffffffff, P0 ;  /* 0xffffffffff067807 */ /* 0x000fe20000000000 */
[----:B------:R-:W-:Y:S01]  /*e9b0*/  ULDC.64 UR4, c[0x0][0xad8] ;  /* 0x0002b60000047ab9 */ /* 0x000fe20000000a00 */
[----:B------:R-:W-:Y:S01]  /*e9c0*/  LOP3.LUT R3, R11, 0x8, R0, 0xe2, !PT ;  /* 0x000000080b037812 */ /* 0x000fe200078ee200 */
[----:B------:R-:W-:Y:S01]  /*e9d0*/  IMAD.IADD R5, R5, 0x1, R9 ;  /* 0x0000000105057824 */ /* 0x000fe200078e0209 */
[----:B------:R-:W-:Y:S01]  /*e9e0*/  SHF.R.S32.HI R0, RZ, 0x1f, R7 ;  /* 0x0000001fff007819 */ /* 0x000fe20000011407 */
[----:B------:R-:W-:Y:S01]  /*e9f0*/  IMAD.SHL.U32 R6, R6, 0x10, RZ ;  /* 0x0000001006067824 */ /* 0x000fe200078e00ff */
[----:B------:R-:W-:Y:S01]  /*ea00*/  ISETP.GE.AND P0, PT, R203, R24, PT ;  /* 0x00000018cb00720c */ /* 0x000fe20003f06270 */
[----:B------:R-:W-:-:S03]  /*ea10*/  IMAD.WIDE.U32 R4, R7, UR4, R4 ;  /* 0x0000000407047c25 */ /* 0x000fc6000f8e0004 */
[----:B------:R-:W-:Y:S01]  /*ea20*/  SEL R8, RZ, 0xffffffff, P0 ;  /* 0xffffffffff087807 */ /* 0x000fe20000000000 */
[----:B------:R-:W-:Y:S01]  /*ea30*/  IMAD R0, R0, UR4, RZ ;  /* 0x0000000400007c24 */ /* 0x000fe2000f8e02ff */
[----:B------:R-:W-:Y:S02]  /*ea40*/  ISETP.GE.AND P0, PT, R215, R24, PT ;  /* 0x00000018d700720c */ /* 0x000fe40003f06270 */
[----:B------:R-:W-:Y:S01]  /*ea50*/  LOP3.LUT R6, R6, 0x10, R3, 0xe2, !PT ;  /* 0x0000001006067812 */ /* 0x000fe200078ee203 */
[----:B------:R-:W-:Y:S01]  /*ea60*/  IMAD R3, R7, UR5, R0 ;  /* 0x0000000507037c24 */ /* 0x000fe2000f8e0200 */
[----:B------:R-:W-:Y:S01]  /*ea70*/  SEL R7, RZ, 0x40, P0 ;  /* 0x00000040ff077807 */ /* 0x000fe20000000000 */
[----:B------:R-:W-:Y:S01]  /*ea80*/  IMAD.SHL.U32 R9, R8, 0x20, RZ ;  /* 0x0000002008097824 */ /* 0x000fe200078e00ff */
[----:B------:R-:W-:Y:S01]  /*ea90*/  ISETP.GE.AND P0, PT, R30, R31, PT ;  /* 0x0000001f1e00720c */ /* 0x000fe20003f06270 */
[----:B------:R-:W-:Y:S01]  /*eaa0*/  ULDC.64 UR4, c[0x0][0xa80] ;  /* 0x0002a00000047ab9 */ /* 0x000fe20000000a00 */
[----:B------:R-:W-:Y:S01]  /*eab0*/  IMAD.IADD R3, R5, 0x1, R3 ;  /* 0x0000000105037824 */ /* 0x000fe200078e0203 */
[----:B------:R-:W-:-:S02]  /*eac0*/  LEA R20, P1, R4, UR4, 0x1 ;  /* 0x0000000404147c11 */ /* 0x000fc4000f8208ff */
[----:B------:R-:W-:Y:S02]  /*ead0*/  LOP3.LUT R6, R9, 0x20, R6, 0xe2, !PT ;  /* 0x0000002009067812 */ /* 0x000fe400078ee206 */
[----:B------:R-:W-:Y:S02]  /*eae0*/  LEA.HI.X R3, R4, UR5, R3, 0x1, P1 ;  /* 0x0000000504037c11 */ /* 0x000fe400088f0c03 */
[----:B------:R-:W-:Y:S02]  /*eaf0*/  LOP3.LUT R21, R6, R7, RZ, 0xfc, !PT ;  /* 0x0000000706157212 */ /* 0x000fe400078efcff */
[----:B------:R-:W-:Y:S01]  /*eb00*/  SEL R0, RZ, 0x80, P2 ;  /* 0x00000080ff007807 */ /* 0x000fe20001000000 */
[----:B------:R1:W2:Y:S03]  /*eb10*/  SHFL.IDX PT, R6, R20, RZ, 0x181f ;  /* 0x00181fff14067589 */ /* 0x0002a600000e0000 */
[----:B------:R-:W-:Y:S01]  /*eb20*/  LOP3.LUT R28, R21, R0, RZ, 0xfc, !PT ;  /* 0x00000000151c7212 */ /* 0x000fe200078efcff */
[----:B------:R1:W3:Y:S01]  /*eb30*/  SHFL.IDX PT, R7, R3, RZ, 0x181f ;  /* 0x00181fff03077589 */ /* 0x0002e200000e0000 */
[----:B------:R-:W-:Y:S05]  /*eb40*/  @P0 BRA `(.L_x_3968) ;  /* 0x00000000007c0947 */ /* 0x000fea0003800000 */
[-C--:B------:R-:W-:Y:S02]  /*eb50*/  ISETP.GE.AND P2, PT, R207, R24.reuse, PT ;  /* 0x00000018cf00720c */ /* 0x080fe40003f46270 */
[-C--:B------:R-:W-:Y:S02]  /*eb60*/  ISETP.GE.AND P1, PT, R189, R24.reuse, PT ;  /* 0x00000018bd00720c */ /* 0x080fe40003f26270 */
[-C--:B------:R-:W-:Y:S02]  /*eb70*/  ISETP.GE.AND P5, PT, R206, R24.reuse, PT ;  /* 0x00000018ce00720c */ /* 0x080fe40003fa6270 */
[----:B------:R-:W-:-:S07]  /*eb80*/  ISETP.GE.AND P3, PT, R205, R24, PT ;  /* 0x00000018cd00720c */ /* 0x000fce0003f66270 */
[-C--:B--2---:R-:W-:Y:S02]  /*eb90*/  @!P2 LEA R8, P0, R207, R6.reuse, 0x1 ;  /* 0x00000006cf08a211 */ /* 0x084fe400078008ff */
[----:B---3--:R-:W-:Y:S02]  /*eba0*/  @!P1 IMAD.WIDE R4, R189, 0x2, R6 ;  /* 0x00000002bd049825 */ /* 0x008fe400078e0206 */
[----:B------:R-:W-:Y:S02]  /*ebb0*/  @!P2 LEA.HI.X R9, R207, R7, R233, 0x1, P0 ;  /* 0x00000007cf09a211 */ /* 0x000fe400000f0ce9 */
[----:B------:R-:W-:Y:S01]  /*ebc0*/  @!P5 LEA R10, P4, R206, R6, 0x1 ;  /* 0x00000006ce0ad211 */ /* 0x000fe200078808ff */
[----:B------:R-:W-:Y:S01]  /*ebd0*/  @!P1 ST.E.128 desc[UR40][R4.64], RZ ;  /* 0x000000ff04009985 */ /* 0x000fe2000c101d28 */
[-C--:B------:R-:W-:Y:S02]  /*ebe0*/  ISETP.GE.AND P1, PT, R203, R24.reuse, PT ;  /* 0x00000018cb00720c */ /* 0x080fe40003f26270 */
[----:B------:R-:W-:Y:S01]  /*ebf0*/  LOP3.LUT P0, RZ, R21, 0x40, RZ, 0xc0, !PT ;  /* 0x0000004015ff7812 */ /* 0x000fe2000780c0ff */
[----:B------:R2:W-:Y:S01]  /*ec00*/  @!P2 ST.E.128 desc[UR40][R8.64], RZ ;  /* 0x000000ff0800a985 */ /* 0x0005e2000c101d28 */
[----:B------:R-:W-:-:S02]  /*ec10*/  ISETP.GE.AND P2, PT, R204, R24, PT ;  /* 0x00000018cc00720c */ /* 0x000fc40003f46270 */
[-C--:B------:R-:W-:Y:S02]  /*ec20*/  @!P5 LEA.HI.X R11, R206, R7.reuse, R232, 0x1, P4 ;  /* 0x00000007ce0bd211 */ /* 0x080fe400020f0ce8 */
[----:B------:R-:W-:Y:S02]  /*ec30*/  LOP3.LUT P4, RZ, R28, 0x80, RZ, 0xc0, !PT ;  /* 0x000000801cff7812 */ /* 0x000fe4000788c0ff */
[CC--:B------:R-:W-:Y:S01]  /*ec40*/  @!P3 LEA R12, P6, R205.reuse, R6.reuse, 0x1 ;  /* 0x00000006cd0cb211 */ /* 0x0c0fe200078c08ff */
[----:B------:R4:W-:Y:S03]  /*ec50*/  @!P5 ST.E.128 desc[UR40][R10.64], RZ ;  /* 0x000000ff0a00d985 */ /* 0x0009e6000c101d28 */
[----:B------:R-:W-:Y:S02]  /*ec60*/  @!P3 LEA.HI.X R13, R205, R7, R231, 0x1, P6 ;  /* 0x00000007cd0db211 */ /* 0x000fe400030f0ce7 */
[----:B--2---:R-:W-:-:S02]  /*ec70*/  @!P1 LEA R8, P6, R203, R6, 0x1 ;  /* 0x00000006cb089211 */ /* 0x004fc400078c08ff */
[CC--:B------:R-:W-:Y:S01]  /*ec80*/  @!P2 LEA R4, P5, R204.reuse, R6.reuse, 0x1 ;  /* 0x00000006cc04a211 */ /* 0x0c0fe200078a08ff */
        /* <DEDUP_REMOVED lines=11> */
.L_x_3968:
[----:B------:R-:W-:Y:S05]  /*ed40*/  BSYNC B1 ;  /* 0x0000000000017941 */ /* 0x000fea0003800000 */
.L_x_3967:
[----:B------:R-:W-:Y:S01]  /*ed50*/  VIADD R0, R30, 0x20 ;  /* 0x000000201e007836 */ /* 0x000fe20000000000 */
[----:B---34-:R3:W4:Y:S04]  /*ed60*/  SHFL.IDX PT, R7, R3, 0x1, 0x181f ;  /* 0x00381f0003077f89 */ /* 0x01872800000e0000 */
[----:B------:R-:W-:Y:S01]  /*ed70*/  ISETP.GE.AND P0, PT, R0, R31, PT ;  /* 0x0000001f0000720c */ /* 0x000fe20003f06270 */
[----:B--2---:R3:W2:-:S12]  /*ed80*/  SHFL.IDX PT, R6, R20, 0x1, 0x181f ;  /* 0x00381f0014067f89 */ /* 0x00469800000e0000 */
[----:B---3--:R-:W-:Y:S05]  /*ed90*/  @P0 BRA `(.L_x_3963) ;  /* 0x00000000007c0947 */ /* 0x008fea0003800000 */
[-C--:B------:R-:W-:Y:S02]  /*eda0*/  ISETP.GE.AND P6, PT, R189, R24.reuse, PT ;  /* 0x00000018bd00720c */ /* 0x080fe40003fc6270 */
[-C--:B------:R-:W-:Y:S02]  /*edb0*/  ISETP.GE.AND P5, PT, R207, R24.reuse, PT ;  /* 0x00000018cf00720c */ /* 0x080fe40003fa6270 */
[-C--:B------:R-:W-:Y:S02]  /*edc0*/  ISETP.GE.AND P4, PT, R206, R24.reuse, PT ;  /* 0x00000018ce00720c */ /* 0x080fe40003f86270 */
[-C--:B------:R-:W-:Y:S02]  /*edd0*/  ISETP.GE.AND P3, PT, R205, R24.reuse, PT ;  /* 0x00000018cd00720c */ /* 0x080fe40003f66270 */
[-C--:B------:R-:W-:Y:S02]  /*ede0*/  ISETP.GE.AND P2, PT, R204, R24.reuse, PT ;  /* 0x00000018cc00720c */ /* 0x080fe40003f46270 */
[----:B------:R-:W-:-:S03]  /*edf0*/  ISETP.GE.AND P1, PT, R203, R24, PT ;  /* 0x00000018cb00720c */ /* 0x000fc60003f26270 */
[----:B--2-4-:R-:W-:Y:S02]  /*ee00*/  @!P6 IMAD.WIDE R4, R189, 0x2, R6 ;  /* 0x00000002bd04e825 */ /* 0x014fe400078e0206 */
[----:B------:R-:W-:-:S03]  /*ee10*/  @!P5 LEA R8, P0, R207, R6, 0x1 ;  /* 0x00000006cf08d211 */ /* 0x000fc600078008ff */
[----:B------:R2:W-:Y:S01]  /*ee20*/  @!P6 ST.E.128 desc[UR40][R4.64], RZ ;  /* 0x000000ff0400e985 */ /* 0x0005e2000c101d28 */
[CC--:B------:R-:W-:Y:S02]  /*ee30*/  @!P4 LEA R10, P6, R206.reuse, R6.reuse, 0x1 ;  /* 0x00000006ce0ac211 */ /* 0x0c0fe400078c08ff */
[-C--:B------:R-:W-:Y:S02]  /*ee40*/  @!P5 LEA.HI.X R9, R207, R7.reuse, R233, 0x1, P0 ;  /* 0x00000007cf09d211 */ /* 0x080fe400000f0ce9 */
[----:B------:R-:W-:Y:S02]  /*ee50*/  LOP3.LUT P0, RZ, R21, 0x40, RZ, 0xc0, !PT ;  /* 0x0000004015ff7812 */ /* 0x000fe4000780c0ff */
[----:B------:R-:W-:Y:S01]  /*ee60*/  @!P4 LEA.HI.X R11, R206, R7, R232, 0x1, P6 ;  /* 0x00000007ce0bc211 */ /* 0x000fe200030f0ce8 */
[----:B------:R3:W-:Y:S01]  /*ee70*/  @!P5 ST.E.128 desc[UR40][R8.64], RZ ;  /* 0x000000ff0800d985 */ /* 0x0007e2000c101d28 */
[----:B------:R-:W-:Y:S02]  /*ee80*/  LOP3.LUT P6, RZ, R28, 0x80, RZ, 0xc0, !PT ;  /* 0x000000801cff7812 */ /* 0x000fe400078cc0ff */
[-C--:B------:R-:W-:Y:S01]  /*ee90*/  @!P3 LEA R12, P5, R205, R6.reuse, 0x1 ;  /* 0x00000006cd0cb211 */ /* 0x080fe200078a08ff */
[----:B------:R3:W-:Y:S01]  /*eea0*/  @!P4 ST.E.128 desc[UR40][R10.64], RZ ;  /* 0x000000ff0a00c985 */ /* 0x0007e2000c101d28 */
[----:B------:R-:W-:-:S02]  /*eeb0*/  @!P2 LEA R14, P4, R204, R6, 0x1 ;  /* 0x00000006cc0ea211 */ /* 0x000fc400078808ff */
[-C--:B------:R-:W-:Y:S02]  /*eec0*/  @!P3 LEA.HI.X R13, R205, R7.reuse, R231, 0x1, P5 ;  /* 0x00000007cd0db211 */ /* 0x080fe400028f0ce7 */
[-C--:B--2---:R-:W-:Y:S02]  /*eed0*/  @!P1 LEA R4, P5, R203, R6.reuse, 0x1 ;  /* 0x00000006cb049211 */ /* 0x084fe400078a08ff */
[-C--:B------:R-:W-:Y:S01]  /*eee0*/  @!P2 LEA.HI.X R15, R204, R7.reuse, R230, 0x1, P4 ;  /* 0x00000007cc0fa211 */ /* 0x080fe200020f0ce6 */
[----:B------:R3:W-:Y:S01]  /*eef0*/  @!P3 ST.E.128 desc[UR40][R12.64], RZ ;  /* 0x000000ff0c00b985 */ /* 0x0007e2000c101d28 */
[-C--:B-1----:R-:W-:Y:S02]  /*ef00*/  @P0 LEA R20, P3, R215, R6.reuse, 0x1 ;  /* 0x00000006d7140211 */ /* 0x082fe400078608ff */
[----:B------:R-:W-:Y:S01]  /*ef10*/  @P6 LEA R6, P4, R214, R6, 0x1 ;  /* 0x00000006d6066211 */ /* 0x000fe200078808ff */
[----:B------:R3:W-:Y:S01]  /*ef20*/  @!P2 ST.E.128 desc[UR40][R14.64], RZ ;  /* 0x000000ff0e00a985 */ /* 0x0007e2000c101d28 */
[----:B------:R-:W-:-:S02]  /*ef30*/  @!P1 LEA.HI.X R5, R203, R7, R229, 0x1, P5 ;  /* 0x00000007cb059211 */ /* 0x000fc400028f0ce5 */
[-C--:B------:R-:W-:Y:S02]  /*ef40*/  @P0 LEA.HI.X R21, R215, R7.reuse, R228, 0x1, P3 ;  /* 0x00000007d7150211 */ /* 0x080fe400018f0ce4 */
[----:B------:R-:W-:Y:S01]  /*ef50*/  @P6 LEA.HI.X R7, R214, R7, R227, 0x1, P4 ;  /* 0x00000007d6076211 */ /* 0x000fe200020f0ce3 */
[----:B------:R3:W-:Y:S04]  /*ef60*/  @!P1 ST.E.128 desc[UR40][R4.64], RZ ;  /* 0x000000ff04009985 */ /* 0x0007e8000c101d28 */
[----:B------:R3:W-:Y:S04]  /*ef70*/  @P0 ST.E.128 desc[UR40][R20.64], RZ ;  /* 0x000000ff14000985 */ /* 0x0007e8000c101d28 */
[----:B------:R3:W-:Y:S02]  /*ef80*/  @P6 ST.E.128 desc[UR40][R6.64], RZ ;  /* 0x000000ff06006985 */ /* 0x0007e4000c101d28 */
.L_x_3963:
[----:B------:R-:W-:Y:S05]  /*ef90*/  BSYNC B0 ;  /* 0x0000000000007941 */ /* 0x000fea0003800000 */
.L_x_3957:
[----:B------:R-:W-:Y:S02]  /*efa0*/  ULDC UR4, c[0x0][0xc3c] ;  /* 0x00030f0000047ab9 */ /* 0x000fe40000000800 */
[----:B------:R-:W-:-:S13]  /*efb0*/  ISETP.GE.AND P0, PT, R27, UR4, PT ;  /* 0x000000041b007c0c */ /* 0x000fda000bf06270 */
[----:B------:R-:W-:Y:S05]  /*efc0*/  @!P0 BRA `(.L_x_3969) ;  /* 0xffffff2000988947 */ /* 0x000fea000383ffff */
[----:B------:R-:W-:Y:S05]  /*efd0*/  BRA `(.L_x_3850) ;  /* 0x00000088007c7947 */ /* 0x000fea0003800000 */
.L_x_3848:
[----:B------:R-:W-:-:S08]  /*efe0*/  NOP ;  /* 0x0000000000007918 */ /* 0x000fd00000000000 */
[----:B------:R-:W0:-:S00]  /*eff0*/  USETMAXREG.DEALLOC.CTAPOOL 0x18 ;  /* 0x00000018000079c8 */ /* 0x000e0000080e0500 */
        /* <DEDUP_REMOVED lines=16> */
.L_x_3970:
        /* <DEDUP_REMOVED lines=42> */
.L_x_3976:
        /* <DEDUP_REMOVED lines=12> */
.L_x_3975:
[----:B------:R-:W-:Y:S05]  /*f460*/  BSYNC B0 ;  /* 0x0000000000007941 */ /* 0x000fea0003800000 */
.L_x_3974:
        /* <DEDUP_REMOVED lines=22> */
.L_x_3972:
        /* <DEDUP_REMOVED lines=16> */
.L_x_3977:
        /* <DEDUP_REMOVED lines=25> */
.L_x_3973:
[----:B------:R-:W-:Y:S02]  /*f860*/  IMAD.MOV.U32 R17, RZ, RZ, RZ ;  /* 0x000000ffff117224 */ /* 0x000fe400078e00ff */
[----:B------:R-:W-:Y:S02]  /*f870*/  IMAD.U32 R16, RZ, RZ, UR6 ;  /* 0x00000006ff107e24 */ /* 0x000fe4000f8e00ff */
[----:B------:R-:W-:-:S07]  /*f880*/  IMAD.MOV.U32 R18, RZ, RZ, RZ ;  /* 0x000000ffff127224 */ /* 0x000fce00078e00ff */
.L_x_3978:
[----:B------:R-:W-:-:S13]  /*f890*/  ISETP.NE.AND P0, PT, R5, RZ, PT ;  /* 0x000000ff0500720c */ /* 0x000fda0003f05270 */
[----:B------:R-:W0:Y:S01]  /*f8a0*/  @!P0 S2R R3, SR_CgaCtaId ;  /* 0x0000000000038919 */ /* 0x000e220000008800 */
[----:B------:R-:W-:-:S04]  /*f8b0*/  @!P0 MOV R0, 0x400 ;  /* 0x0000040000008802 */ /* 0x000fc80000000f00 */
[----:B0-----:R-:W-:-:S05]  /*f8c0*/  @!P0 LEA R0, R3, R0, 0x18 ;  /* 0x0000000003008211 */ /* 0x001fca00078ec0ff */
[----:B------:R2:W-:Y:S01]  /*f8d0*/  @!P0 STS.128 [R0+0x28cd0], R16 ;  /* 0x028cd01000008388 */ /* 0x0005e20000000c00 */
[----:B------:R-:W-:Y:S06]  /*f8e0*/  BAR.ARV 0x5, 0x180 ;  /* 0x0146000000007b1d */ /* 0x000fec0000002000 */
.L_x_3971:
[----:B--2---:R-:W-:Y:S01]  /*f8f0*/  IMAD.MOV.U32 R0, RZ, RZ, 0x1 ;  /* 0x00000001ff007424 */ /* 0x004fe200078e00ff */
[----:B------:R2:W-:Y:S01]  /*f900*/  STL [R1+0x38], RZ ;  /* 0x000038ff01007387 */ /* 0x0005e20000100800 */
[----:B------:R-:W-:Y:S02]  /*f910*/  ULDC UR4, c[0x0][0xc3c] ;  /* 0x00030f0000047ab9 */ /* 0x000fe40000000800 */
[----:B-1----:R-:W-:Y:S01]  /*f920*/  ISETP.GE.AND P0, PT, R19, UR4, PT ;  /* 0x0000000413007c0c */ /* 0x002fe2000bf06270 */
[----:B------:R2:W-:Y:S04]  /*f930*/  STL [R1+0x14], R0 ;  /* 0x0000140001007387 */ /* 0x0005e80000100800 */
[----:B------:R2:W-:Y:S08]  /*f940*/  STL [R1+0x8], RZ ;  /* 0x000008ff01007387 */ /* 0x0005f00000100800 */
[----:B--2---:R-:W-:Y:S05]  /*f950*/  @P0 BRA `(.L_x_3979) ;  /* 0x0000007c00340947 */ /* 0x004fea0003800000 */
[----:B------:R-:W1:Y:S01]  /*f960*/  S2R R5, SR_TID.X ;  /* 0x0000000000057919 */ /* 0x000e620000002100 */
[----:B------:R-:W2:Y:S01]  /*f970*/  S2UR UR5, SR_CgaCtaId ;  /* 0x00000000000579c3 */ /* 0x000ea20000008800 */
[----:B------:R-:W-:Y:S01]  /*f980*/  UMOV UR4, 0x400 ;  /* 0x0000040000047882 */ /* 0x000fe20000000000 */
[----:B------:R-:W-:Y:S01]  /*f990*/  BSSY B8, `(.L_x_3979) ;  /* 0x00007c9000087945 */ /* 0x000fe20003800000 */
[----:B------:R-:W-:Y:S01]  /*f9a0*/  ULDC.64 UR38, c[0x0][0x198] ;  /* 0x0000660000267ab9 */ /* 0x000fe20000000a00 */
[----:B------:R-:W-:Y:S01]  /*f9b0*/  ULDC UR36, c[0x0][0xc] ;  /* 0x0000030000247ab9 */ /* 0x000fe20000000800 */
[----:B--2---:R-:W-:Y:S01]  /*f9c0*/  ULEA UR4, UR5, UR4, 0x18 ;  /* 0x0000000405047291 */ /* 0x004fe2000f8ec03f */
[C---:B-1----:R-:W-:Y:S01]  /*f9d0*/  IMAD.SHL.U32 R0, R5.reuse, 0x8, RZ ;  /* 0x0000000805007824 */ /* 0x042fe200078e00ff */
[----:B------:R-:W-:-:S04]  /*f9e0*/  LOP3.LUT R4, R5, 0x7f, RZ, 0xc0, !PT ;  /* 0x0000007f05047812 */ /* 0x000fc800078ec0ff */
[----:B0-----:R-:W-:-:S04]  /*f9f0*/  LOP3.LUT R2, R0, 0x1f8, RZ, 0xc0, !PT ;  /* 0x000001f800027812 */ /* 0x001fc800078ec0ff */
        /* <DEDUP_REMOVED lines=13> */
[----:B------:R0:W-:Y:S04]  /*fad0*/  STL [R1+0xc], RZ ;  /* 0x00000cff01007387 */ /* 0x0001e80000100800 */
[----:B------:R0:W-:Y:S04]  /*fae0*/  STL [R1+0x18], R0 ;  /* 0x0000180001007387 */ /* 0x0001e80000100800 */
[----:B------:R0:W-:Y:S02]  /*faf0*/  STL [R1+0x38], RZ ;  /* 0x000038ff01007387 */ /* 0x0001e40000100800 */
.L_x_4143:
[----:B01----:R-:W0:Y:S02]  /*fb00*/  LDC.64 R2, c[0x0][0xc88] ;  /* 0x00032200ff027b82 */ /* 0x003e240000000a00 */
[----:B0-----:R-:W-:-:S05]  /*fb10*/  IMAD.WIDE R2, R19, 0x4, R2 ;  /* 0x0000000413027825 */ /* 0x001fca00078e0202 */
[----:B--2---:R-:W2:Y:S01]  /*fb20*/  LDG.E R13, desc[UR40][R2.64] ;  /* 0x00000028020d7981 */ /* 0x004ea2000c1e1900 */
[----:B------:R-:W-:Y:S05]  /*fb30*/  YIELD ;  /* 0x0000000000007946 */ /* 0x000fea0003800000 */
[----:B------:R-:W-:Y:S01]  /*fb40*/  ULDC.64 UR4, c[0x0][0xa28] ;  /* 0x00028a0000047ab9 */ /* 0x000fe20000000a00 */
[----:B------:R-:W-:Y:S01]  /*fb50*/  IMAD.MOV.U32 R0, RZ, RZ, RZ ;  /* 0x000000ffff007224 */ /* 0x000fe200078e00ff */
[----:B------:R-:W-:Y:S01]  /*fb60*/  ISETP.NE.U32.AND P0, PT, RZ, UR4, PT ;  /* 0x00000004ff007c0c */ /* 0x000fe2000bf05070 */
[----:B------:R-:W-:Y:S01]  /*fb70*/  ULDC.64 UR10, c[0x0][0xa18] ;  /* 0x00028600000a7ab9 */ /* 0x000fe20000000a00 */
        /* <DEDUP_REMOVED lines=9> */
[----:B------:R0:W-:Y:S01]  /*fc10*/  STL [R1+0x48], R4 ;  /* 0x0000480401007387 */ /* 0x0001e20000100800 */
[----:B------:R-:W-:Y:S02]  /*fc20*/  ISETP.NE.U32.AND P2, PT, RZ, UR4, PT ;  /* 0x00000004ff007c0c */ /* 0x000fe4000bf45070 */
[----:B------:R-:W-:Y:S01]  /*fc30*/  SHF.L.U64.HI R14, R13, 0x2, R4 ;  /* 0x000000020d0e7819 */ /* 0x000fe20000010204 */
[----:B-----5:R1:W5:Y:S01]  /*fc40*/  @P0 LDG.E R0, desc[UR40][R2.64] ;  /* 0x0000002802000981 */ /* 0x020362000c1e1900 */
[----:B------:R-:W-:Y:S01]  /*fc50*/  ISETP.NE.AND.EX P2, PT, RZ, UR5, PT, P2 ;  /* 0x00000005ff007c0c */ /* 0x000fe2000bf45320 */
[----:B------:R-:W-:Y:S01]  /*fc60*/  IMAD.MOV.U32 R12, RZ, RZ, RZ ;  /* 0x000000ffff0c7224 */ /* 0x000fe200078e00ff */
[----:B------:R-:W-:Y:S01]  /*fc70*/  ISETP.NE.U32.AND P3, PT, RZ, UR10, PT ;  /* 0x0000000aff007c0c */ /* 0x000fe2000bf65070 */
[----:B------:R-:W-:Y:S01]  /*fc80*/  STL [R1], R15 ;  /* 0x0000000f01007387 */ /* 0x000fe20000100800 */
[----:B------:R-:W-:-:S02]  /*fc90*/  ISETP.NE.U32.AND P0, PT, RZ, UR6, PT ;  /* 0x00000006ff007c0c */ /* 0x000fc4000bf05070 */
[C---:B0-----:R-:W-:Y:S01]  /*fca0*/  IADD3 R4, P4, R15.reuse, UR4, RZ ;  /* 0x000000040f047c10 */ /* 0x041fe2000ff9e0ff */
[----:B------:R-:W-:Y:S01]  /*fcb0*/  STL [R1+0x20], R14 ;  /* 0x0000200e01007387 */ /* 0x000fe20000100800 */
[----:B------:R-:W-:Y:S02]  /*fcc0*/  ISETP.NE.AND.EX P3, PT, RZ, UR11, PT, P3 ;  /* 0x0000000bff007c0c */ /* 0x000fe4000bf65330 */
[----:B-1----:R-:W-:Y:S02]  /*fcd0*/  CS2R R2, SRZ ;  /* 0x0000000000027805 */ /* 0x002fe4000001ff00 */
[C---:B------:R-:W-:Y:S02]  /*fce0*/  IADD3.X R5, R14.reuse, UR5, RZ, P4, !PT ;  /* 0x000000050e057c10 */ /* 0x040fe4000a7fe4ff */
[----:B------:R-:W-:Y:S02]  /*fcf0*/  IADD3 R6, P4, R15, UR8, RZ ;  /* 0x000000080f067c10 */ /* 0x000fe4000ff9e0ff */
[----:B------:R-:W-:Y:S01]  /*fd00*/  ISETP.NE.U32.AND P1, PT, RZ, UR8, PT ;  /* 0x00000008ff007c0c */ /* 0x000fe2000bf25070 */
[----:B------:R-:W2:Y:S01]  /*fd10*/  @P2 LDG.E R2, desc[UR40][R4.64] ;  /* 0x0000002804022981 */ /* 0x000ea2000c1e1900 */
[----:B------:R-:W-:Y:S01]  /*fd20*/  IADD3.X R7, R14, UR9, RZ, P4, !PT ;  /* 0x000000090e077c10 */ /* 0x000fe2000a7fe4ff */
[----:B------:R-:W-:Y:S01]  /*fd30*/  ULDC UR4, c[0x0][0x288] ;  /* 0x0000a20000047ab9 */ /* 0x000fe20000000800 */
[----:B------:R-:W-:-:S02]  /*fd40*/  ISETP.NE.AND.EX P0, PT, RZ, UR7, PT, P0 ;  /* 0x00000007ff007c0c */ /* 0x000fc4000bf05300 */
[----:B------:R-:W-:Y:S02]  /*fd50*/  ISETP.NE.AND.EX P1, PT, RZ, UR9, PT, P1 ;  /* 0x00000009ff007c0c */ /* 0x000fe4000bf25310 */
[C---:B------:R-:W-:Y:S02]  /*fd60*/  @P3 IADD3 R10, P4, R15.reuse, UR10, RZ ;  /* 0x0000000a0f0a3c10 */ /* 0x040fe4000ff9e0ff */
[----:B------:R-:W-:Y:S02]  /*fd70*/  IADD3 R8, P5, R15, UR6, RZ ;  /* 0x000000060f087c10 */ /* 0x000fe4000ffbe0ff */
[C---:B------:R-:W-:Y:S02]  /*fd80*/  @P3 IADD3.X R11, R14.reuse, UR11, RZ, P4, !PT ;  /* 0x0000000b0e0b3c10 */ /* 0x040fe4000a7fe4ff */
[----:B------:R-:W-:-:S05]  /*fd90*/  IADD3.X R9, R14, UR7, RZ, P5, !PT ;  /* 0x000000070e097c10 */ /* 0x000fca000affe4ff */
[----:B------:R-:W5:Y:S04]  /*fda0*/  @P0 LDG.E R12, desc[UR40][R8.64] ;  /* 0x00000028080c0981 */ /* 0x000f68000c1e1900 */
        /* <DEDUP_REMOVED lines=11> */
[----:B------:R-:W-:-:S03]  /*fe60*/  ULDC UR5, c[0x0][0x348] ;  /* 0x0000d20000057ab9 */ /* 0x000fc60000000800 */
[----:B0-----:R-:W-:Y:S01]  /*fe70*/  IMAD.U32 R10, RZ, RZ, UR4 ;  /* 0x00000004ff0a7e24 */ /* 0x001fe2000f8e00ff */
[----:B--2---:R0:W-:Y:S02]  /*fe80*/  STL [R1+0x50], R2 ;  /* 0x0000500201007387 */ /* 0x0041e40000100800 */
[----:B0-----:R-:W-:Y:S01]  /*fe90*/  IMAD.U32 R2, RZ, RZ, UR5 ;  /* 0x00000005ff027e24 */ /* 0x001fe2000f8e00ff */
[----:B------:R-:W-:Y:S06]  /*fea0*/  @P3 BRA `(.L_x_3980) ;  /* 0x0000000000143947 */ /* 0x000fec0003800000 */
[----:B------:R-:W-:Y:S05]  /*feb0*/  @!P2 BRA `(.L_x_3980) ;  /* 0x000000000010a947 */ /* 0x000fea0003800000 */
[----:B------:R-:W2:Y:S04]  /*fec0*/  LDG.E R11, desc[UR40][R4.64] ;  /* 0x00000028040b7981 */ /* 0x000ea8000c1e1900 */
[----:B------:R-:W2:Y:S02]  /*fed0*/  LDG.E R4, desc[UR40][R4.64+0x4] ;  /* 0x0000042804047981 */ /* 0x000ea4000c1e1900 */
[----:B--2---:R-:W-:-:S05]  /*fee0*/  IMAD.IADD R4, R4, 0x1, -R11 ;  /* 0x0000000104047824 */ /* 0x004fca00078e0a0b */
[----:B------:R0:W-:Y:S02]  /*fef0*/  STL [R1+0x50], R4 ;  /* 0x0000500401007387 */ /* 0x0001e40000100800 */
.L_x_3980:
[----:B0----5:R-:W-:Y:S01]  /*ff00*/  IMAD.IADD R4, R12, 0x1, R0 ;  /* 0x000000010c047824 */ /* 0x021fe200078e0200 */
[----:B------:R-:W-:Y:S01]  /*ff10*/  ULDC.64 UR4, c[0x0][0xa20] ;  /* 0x0002880000047ab9 */ /* 0x000fe20000000a00 */
[----:B------:R0:W-:Y:S01]  /*ff20*/  STL [R1+0x10], R13 ;  /* 0x0000100d01007387 */ /* 0x0001e20000100800 */
[----:B------:R-:W-:-:S03]  /*ff30*/  ISETP.NE.U32.AND P2, PT, RZ, UR4, PT ;  /* 0x00000004ff007c0c */ /* 0x000fc6000bf45070 */
[----:B------:R0:W-:Y:S01]  /*ff40*/  STL [R1+0x24], R4 ;  /* 0x0000240401007387 */ /* 0x0001e20000100800 */
[----:B------:R-:W-:-:S13]  /*ff50*/  ISETP.NE.AND.EX P2, PT, RZ, UR5, PT, P2 ;  /* 0x00000005ff007c0c */ /* 0x000fda000bf45320 */
[----:B0-----:R-:W-:Y:S05]  /*ff60*/  @!P2 BRA `(.L_x_3981) ;  /* 0x000000000010a947 */ /* 0x001fea0003800000 */
[----:B------:R-:W-:-:S04]  /*ff70*/  IADD3 R10, P0, R15, UR4, RZ ;  /* 0x000000040f0a7c10 */ /* 0x000fc8000ff1e0ff */
[----:B------:R-:W-:-:S05]  /*ff80*/  IADD3.X R11, R14, UR5, RZ, P0, !PT ;  /* 0x000000050e0b7c10 */ /* 0x000fca00087fe4ff */
[----:B------:R0:W5:Y:S01]  /*ff90*/  LDG.E R10, desc[UR40][R10.64] ;  /* 0x000000280a0a7981 */ /* 0x000162000c1e1900 */
[----:B------:R-:W-:Y:S05]  /*ffa0*/  BRA `(.L_x_3982) ;  /* 0x0000000000107947 */ /* 0x000fea0003800000 */
.L_x_3981:
[----:B------:R-:W-:Y:S05]  /*ffb0*/  @!P0 BRA `(.L_x_3982) ;  /* 0x00000000000c8947 */ /* 0x000fea0003800000 */
[----:B------:R-:W2:Y:S04]  /*ffc0*/  LDG.E R10, desc[UR40][R8.64] ;  /* 0x00000028080a7981 */ /* 0x000ea8000c1e1900 */
[----:B------:R-:W2:Y:S02]  /*ffd0*/  LDG.E R8, desc[UR40][R8.64+0x4] ;  /* 0x0000042808087981 */ /* 0x000ea4000c1e1900 */
[----:B--2---:R-:W-:-:S07]  /*ffe0*/  IMAD.IADD R10, R8, 0x1, -R10 ;  /* 0x00000001080a7824 */ /* 0x004fce00078e0a0a */
.L_x_3982:
[----:B-----5:R-:W-:Y:S02]  /*fff0*/  IMAD.IADD R10, R10, 0x1, -R0 ;  /* 0x000000010a0a7824 */ /* 0x020fe400078e0a00 */
[----:B------:R-:W2:Y:S04]  /*10000*/  @P1 LDG.E R0, desc[UR40][R6.64] ;  /* 0x0000002806001981 */ /* 0x000ea8000c1e1900 */
[----:B------:R-:W2:Y:S01]  /*10010*/  @P1 LDG.E R6, desc[UR40][R6.64+0x4] ;  /* 0x0000042806061981 */ /* 0x000ea2000c1e1900 */
[----:B------:R-:W-:Y:S01]  /*10020*/  IMAD.MOV R5, RZ, RZ, -R10 ;  /* 0x000000ffff057224 */ /* 0x000fe200078e0a0a */
[----:B------:R-:W-:Y:S04]  /*10030*/  BSSY B0, `(.L_x_3983) ;  /* 0x00001c6000007945 */ /* 0x000fe80003800000 */
[----:B------:R-:W-:Y:S01]  /*10040*/  VIMNMX R5, RZ, R5, !PT ;  /* 0x00000005ff057248 */ /* 0x000fe20007fe0100 */
[----:B--2---:R-:W-:-:S04]  /*10050*/  @P1 IMAD.IADD R2, R6, 0x1, -R0 ;  /* 0x0000000106021824 */ /* 0x004fc800078e0a00 */
[----:B------:R-:W-:-:S04]  /*10060*/  IMAD.IADD R4, R10, 0x1, R2 ;  /* 0x000000010a047824 */ /* 0x000fc800078e0202 */
[----:B------:R-:W-:Y:S01]  /*10070*/  VIADD R0, R4, 0x3f ;  /* 0x0000003f04007836 */ /* 0x000fe20000000000 */
[----:B------:R1:W-:Y:S04]  /*10080*/  STL [R1+0x4c], R4 ;  /* 0x00004c0401007387 */ /* 0x0003e80000100800 */
[----:B-1----:R-:W-:-:S04]  /*10090*/  SHF.R.S32.HI R4, RZ, 0x1f, R0 ;  /* 0x0000001fff047819 */ /* 0x002fc80000011400 */
[----:B------:R-:W-:-:S04]  /*100a0*/  LEA.HI R0, R4, R0, RZ, 0x6 ;  /* 0x0000000004007211 */ /* 0x000fc800078f30ff */
[----:B------:R-:W-:Y:S02]  /*100b0*/  LOP3.LUT R4, R0, 0xffffffc0, RZ, 0xc0, !PT ;  /* 0xffffffc000047812 */ /* 0x000fe400078ec0ff */
[----:B------:R-:W-:Y:S02]  /*100c0*/  SHF.R.S32.HI R0, RZ, 0x6, R0 ;  /* 0x00000006ff007819 */ /* 0x000fe40000011400 */
[----:B------:R-:W-:-:S03]  /*100d0*/  VIADDMNMX R2, R4, -R10, R2, PT ;  /* 0x8000000a04027246 */ /* 0x000fc60003800102 */
[----:B------:R1:W-:Y:S01]  /*100e0*/  STL [R1+0x30], R0 ;  /* 0x0000300001007387 */ /* 0x0003e20000100800 */
[----:B------:R-:W-:-:S13]  /*100f0*/  ISETP.GT.AND P0, PT, R2, R5, PT ;  /* 0x000000050200720c */ /* 0x000fda0003f04270 */
[----:B------:R-:W-:Y:S01]  /*10100*/  @P0 VIADD R4, R2, 0x3f ;  /* 0x0000003f02040836 */ /* 0x000fe20000000000 */
[----:B------:R-:W-:-:S04]  /*10110*/  SHF.R.U32.HI R2, RZ, 0x6, R5 ;  /* 0x00000006ff027819 */ /* 0x000fc80000011605 */
[----:B------:R-:W-:Y:S01]  /*10120*/  @P0 SHF.R.S32.HI R5, RZ, 0x1f, R4 ;  /* 0x0000001fff050819 */ /* 0x000fe20000011404 */
[----:B------:R-:W-:-:S03]  /*10130*/  IMAD.MOV.U32 R8, RZ, RZ, R2 ;  /* 0x000000ffff087224 */ /* 0x000fc600078e0002 */
[----:B------:R-:W-:-:S04]  /*10140*/  @P0 LEA.HI R4, R5, R4, RZ, 0x6 ;  /* 0x0000000405040211 */ /* 0x000fc800078f30ff */
[----:B------:R-:W-:Y:S02]  /*10150*/  @P0 SHF.R.S32.HI R8, RZ, 0x6, R4 ;  /* 0x00000006ff080819 */ /* 0x000fe40000011404 */
[----:B------:R-:W-:Y:S02]  /*10160*/  PLOP3.LUT P0, PT, PT, PT, PT, 0x80, 0x0 ;  /* 0x000000000000781c */ /* 0x000fe40003f0f070 */
[----:B------:R-:W-:-:S13]  /*10170*/  ISETP.GT.AND P2, PT, R8, R2, PT ;  /* 0x000000020800720c */ /* 0x000fda0003f44270 */
[----:B-1----:R-:W-:Y:S05]  /*10180*/  @!P2 BRA `(.L_x_3984) ;  /* 0x0000001800c0a947 */ /* 0x002fea0003800000 */
[----:B------:R-:W-:Y:S01]  /*10190*/  UMOV UR4, 0xffffffff ;  /* 0xffffffff00047882 */ /* 0x000fe20000000000 */
[----:B------:R-:W-:Y:S02]  /*101a0*/  SEL R0, R13, RZ, !P1 ;  /* 0x000000ff0d007207 */ /* 0x000fe40004800000 */
[----:B------:R-:W-:Y:S05]  /*101b0*/  BRA.DIV UR4, `(.L_x_3985) ;  /* 0x0000007e04e47947 */ /* 0x000fea000b800000 */
[----:B------:R-:W1:Y:S02]  /*101c0*/  S2R R4, SR_TID.X ;  /* 0x0000000000047919 */ /* 0x000e640000002100 */
[----:B-1----:R-:W-:-:S04]  /*101d0*/  SHF.R.U32.HI R4, RZ, 0x5, R4 ;  /* 0x00000005ff047819 */ /* 0x002fc80000011604 */
[----:B------:R-:W-:-:S05]  /*101e0*/  LOP3.LUT R4, R4, 0x3, RZ, 0xc0, !PT ;  /* 0x0000000304047812 */ /* 0x000fca00078ec0ff */
[----:B------:R1:W2:Y:S02]  /*101f0*/  SHFL.IDX PT, R14, R4, RZ, 0x1f ;  /* 0x00001fff040e7589 */ /* 0x0002a400000e0000 */
.L_x_4175:
[----:B--2---:R-:W-:Y:S02]  /*10200*/  ISETP.NE.AND P0, PT, R14, RZ, PT ;  /* 0x000000ff0e00720c */ /* 0x004fe40003f05270 */
[----:B------:R-:W-:-:S11]  /*10210*/  PLOP3.LUT P6, PT, PT, PT, PT, 0x8, 0x0 ;  /* 0x000000000000781c */ /* 0x000fd60003fce170 */
[----:B------:R-:W-:Y:S05]  /*10220*/  @P0 BRA `(.L_x_3986) ;  /* 0x00000000000c0947 */ /* 0x000fea0003800000 */
[----:B------:R-:W-:-:S03]  /*10230*/  UMOV UR4, 0xffffffff ;  /* 0xffffffff00047882 */ /* 0x000fc60000000000 */
[----:B------:R-:W-:Y:S05]  /*10240*/  BRA.DIV UR4, `(.L_x_3987) ;  /* 0x0000007e04f47947 */ /* 0x000fea000b800000 */
[----:B------:R-:W-:-:S13]  /*10250*/  ELECT P6, URZ, PT ;  /* 0x00000000003f782f */ /* 0x000fda00038c0000 */
.L_x_3986:
        /* <DEDUP_REMOVED lines=10> */
.L_x_4178:
[----:B------:R-:W-:Y:S05]  /*10300*/  BSYNC B1 ;  /* 0x0000000000017941 */ /* 0x000fea0003800000 */
.L_x_3988:
[----:B------:R-:W-:Y:S04]  /*10310*/  BSSY B1, `(.L_x_3990) ;  /* 0x00000bf000017945 */ /* 0x000fe80003800000 */
[----:B------:R-:W-:Y:S05]  /*10320*/  @!P6 BRA `(.L_x_3991) ;  /* 0x0000000800f4e947 */ /* 0x000fea0003800000 */
[----:B-1----:R-:W2:Y:S04]  /*10330*/  LDL R5, [R1+0x4] ;  /* 0x0000040001057983 */ /* 0x002ea80000100800 */
[----:B------:R-:W3:Y:S01]  /*10340*/  LDL R7, [R1+0x18] ;  /* 0x0000180001077983 */ /* 0x000ee20000100800 */
[----:B------:R-:W1:Y:S01]  /*10350*/  S2R R6, SR_TID.X ;  /* 0x0000000000067919 */ /* 0x000e620000002100 */
[----:B--2---:R-:W-:Y:S02]  /*10360*/  IMAD.MOV.U32 R9, RZ, RZ, R5 ;  /* 0x000000ffff097224 */ /* 0x004fe400078e0005 */
[----:B------:R-:W2:Y:S01]  /*10370*/  LDL R5, [R1+0xc] ;  /* 0x00000c0001057983 */ /* 0x000ea20000100800 */
[----:B-1----:R-:W-:Y:S01]  /*10380*/  LOP3.LUT R6, R6, 0x7f, RZ, 0xc0, !PT ;  /* 0x0000007f06067812 */ /* 0x002fe200078ec0ff */
[----:B------:R-:W-:Y:S03]  /*10390*/  BSSY B2, `(.L_x_3992) ;  /* 0x0000006000027945 */ /* 0x000fe60003800000 */
[----:B------:R-:W-:Y:S01]  /*103a0*/  ISETP.NE.AND P1, PT, R6, RZ, PT ;  /* 0x000000ff0600720c */ /* 0x000fe20003f25270 */
[----:B--2---:R-:W-:Y:S01]  /*103b0*/  IMAD R5, R5, 0x8, R9 ;  /* 0x0000000805057824 */ /* 0x004fe200078e0209 */
[----:B---3--:R-:W-:-:S04]  /*103c0*/  SHF.L.U32 R9, R7, 0x1f, RZ ;  /* 0x0000001f07097819 */ /* 0x008fc800000006ff */
[----:B------:R-:W1:Y:S02]  /*103d0*/  SYNCS.PHASECHK.TRANS64.TRYWAIT P0, [R5+URZ+0x28ca0], R9 ;  /* 0x028ca009050075a7 */ /* 0x000e64000800017f */
[----:B-1----:R-:W-:Y:S05]  /*103e0*/  @!P0 BRA `(.L_x_3993) ;  /* 0x0000007c00c48947 */ /* 0x002fea0003800000 */
.L_x_4179:
[----:B------:R-:W-:Y:S05]  /*103f0*/  BSYNC B2 ;  /* 0x0000000000027941 */ /* 0x000fea0003800000 */
.L_x_3992:
        /* <DEDUP_REMOVED lines=9> */
.L_x_3995:
[----:B------:R-:W-:Y:S05]  /*10490*/  BSYNC B2 ;  /* 0x0000000000027941 */ /* 0x000fea0003800000 */
.L_x_3994:
[----:B------:R-:W2:Y:S04]  /*104a0*/  LDL R7, [R1+0x4] ;  /* 0x0000040001077983 */ /* 0x000ea80000100800 */
[----:B------:R-:W2:Y:S01]  /*104b0*/  LDL R6, [R1+0xc] ;  /* 0x00000c0001067983 */ /* 0x000ea20000100800 */
        /* <DEDUP_REMOVED lines=12> */
.L_x_3996:
        /* <DEDUP_REMOVED lines=13> */
.L_x_4180:
[----:B------:R-:W-:Y:S05]  /*10650*/  BSYNC B2 ;  /* 0x0000000000027941 */ /* 0x000fea0003800000 */
.L_x_3997:
[----:B------:R-:W-:Y:S01]  /*10660*/  BSSY B2, `(.L_x_3999) ;  /* 0x000000b000027945 */ /* 0x000fe20003800000 */
[----:B------:R-:W-:Y:S02]  /*10670*/  IMAD.MOV.U32 R10, RZ, RZ, 0x0 ;  /* 0x00000000ff0a7424 */ /* 0x000fe400078e00ff */
[----:B0-----:R-:W-:Y:S01]  /*10680*/  IMAD.MOV.U32 R11, RZ, RZ, 0x12f00000 ;  /* 0x12f00000ff0b7424 */ /* 0x001fe200078e00ff */
        /* <DEDUP_REMOVED lines=8> */
.L_x_4000:
[----:B------:R-:W-:Y:S05]  /*10710*/  BSYNC B2 ;  /* 0x0000000000027941 */ /* 0x000fea0003800000 */
.L_x_3999:
[----:B------:R-:W3:Y:S04]  /*10720*/  LDL R7, [R1+0x4] ;  /* 0x0000040001077983 */ /* 0x000ee80000100800 */
[----:B------:R-:W3:Y:S01]  /*10730*/  LDL R6, [R1+0xc] ;  /* 0x00000c0001067983 */ /* 0x000ee20000100800 */
        /* <DEDUP_REMOVED lines=9> */
.L_x_4001:
        /* <DEDUP_REMOVED lines=15> */
.L_x_4002:
        /* <DEDUP_REMOVED lines=15> */
.L_x_4003:
        /* <DEDUP_REMOVED lines=15> */
.L_x_4004:
        /* <DEDUP_REMOVED lines=15> */
.L_x_4005:
        /* <DEDUP_REMOVED lines=15> */
.L_x_4006:
        /* <DEDUP_REMOVED lines=15> */
.L_x_4007:
        /* <DEDUP_REMOVED lines=15> */
.L_x_4008:
        /* <DEDUP_REMOVED lines=10> */
.L_x_3991:
[----:B------:R-:W-:Y:S05]  /*10f00*/  BSYNC B1 ;  /* 0x0000000000017941 */ /* 0x000fea0003800000 */
.L_x_3990:
[----:B------:R-:W2:Y:S04]  /*10f10*/  LDL.LU R9, [R1+0xc] ;  /* 0x00000c0001097983 */ /* 0x000ea80000300800 */
[----:B------:R-:W3:Y:S01]  /*10f20*/  LDL.LU R7, [R1+0x18] ;  /* 0x0000180001077983 */ /* 0x000ee20000300800 */
[----:B-1----:R-:W-:Y:S01]  /*10f30*/  VIADD R4, R8, 0xfffffffe ;  /* 0xfffffffe08047836 */ /* 0x002fe20000000000 */
[----:B------:R-:W-:-:S04]  /*10f40*/  PLOP3.LUT P0, PT, PT, PT, PT, 0x8, 0x0 ;  /* 0x000000000000781c */ /* 0x000fc80003f0e170 */
[----:B------:R-:W-:Y:S01]  /*10f50*/  ISETP.GE.AND P2, PT, R4, R2, PT ;  /* 0x000000020400720c */ /* 0x000fe20003f46270 */
[----:B--2---:R-:W-:-:S05]  /*10f60*/  VIADD R5, R9, 0x1 ;  /* 0x0000000109057836 */ /* 0x004fca0000000000 */
[----:B------:R-:W-:-:S04]  /*10f70*/  ISETP.NE.AND P1, PT, R5, 0x2, PT ;  /* 0x000000020500780c */ /* 0x000fc80003f25270 */
[----:B------:R-:W-:Y:S02]  /*10f80*/  SEL R6, RZ, 0x1, P1 ;  /* 0x00000001ff067807 */ /* 0x000fe40000800000 */
[----:B------:R-:W-:Y:S02]  /*10f90*/  SEL R5, R5, RZ, P1 ;  /* 0x000000ff05057207 */ /* 0x000fe40000800000 */
[----:B---3--:R-:W-:-:S03]  /*10fa0*/  LOP3.LUT R7, R7, R6, RZ, 0x3c, !PT ;  /* 0x0000000607077212 */ /* 0x008fc600078e3cff */
[----:B------:R1:W-:Y:S04]  /*10fb0*/  STL [R1+0xc], R5 ;  /* 0x00000c0501007387 */ /* 0x0003e80000100800 */
[----:B------:R1:W-:Y:S01]  /*10fc0*/  STL [R1+0x18], R7 ;  /* 0x0000180701007387 */ /* 0x0003e20000100800 */
[----:B------:R-:W-:Y:S05]  /*10fd0*/  @!P2 BRA `(.L_x_3984) ;  /* 0x0000000c002ca947 */ /* 0x000fea0003800000 */
.L_x_4028:
[----:B------:R-:W-:Y:S05]  /*10fe0*/  YIELD ;  /* 0x0000000000007946 */ /* 0x000fea0003800000 */
[----:B------:R-:W-:Y:S04]  /*10ff0*/  BSSY B1, `(.L_x_4009) ;  /* 0x00000bd000017945 */ /* 0x000fe80003800000 */
[----:B--2---:R-:W-:Y:S05]  /*11000*/  @!P6 BRA `(.L_x_4010) ;  /* 0x0000000800ece947 */ /* 0x004fea0003800000 */
[----:B------:R-:W2:Y:S04]  /*11010*/  LDL R8, [R1+0x4] ;  /* 0x0000040001087983 */ /* 0x000ea80000100800 */
[----:B-1----:R-:W2:Y:S04]  /*11020*/  LDL R5, [R1+0xc] ;  /* 0x00000c0001057983 */ /* 0x002ea80000100800 */
[----:B------:R-:W3:Y:S01]  /*11030*/  LDL R6, [R1+0x18] ;  /* 0x0000180001067983 */ /* 0x000ee20000100800 */
[----:B------:R-:W1:Y:S01]  /*11040*/  S2R R7, SR_TID.X ;  /* 0x0000000000077919 */ /* 0x000e620000002100 */
[----:B------:R-:W-:Y:S01]  /*11050*/  BSSY B2, `(.L_x_4011) ;  /* 0x0000007000027945 */ /* 0x000fe20003800000 */
[----:B-1----:R-:W-:-:S04]  /*11060*/  LOP3.LUT R7, R7, 0x7f, RZ, 0xc0, !PT ;  /* 0x0000007f07077812 */ /* 0x002fc800078ec0ff */
[----:B------:R-:W-:Y:S01]  /*11070*/  ISETP.NE.AND P2, PT, R7, RZ, PT ;  /* 0x000000ff0700720c */ /* 0x000fe20003f45270 */
[----:B--2---:R-:W-:Y:S01]  /*11080*/  IMAD R5, R5, 0x8, R8 ;  /* 0x0000000805057824 */ /* 0x004fe200078e0208 */
[----:B---3--:R-:W-:-:S04]  /*11090*/  SHF.L.U32 R6, R6, 0x1f, RZ ;  /* 0x0000001f06067819 */ /* 0x008fc800000006ff */
[----:B------:R-:W1:Y:S02]  /*110a0*/  SYNCS.PHASECHK.TRANS64.TRYWAIT P1, [R5+URZ+0x28ca0], R6 ;  /* 0x028ca006050075a7 */ /* 0x000e64000802017f */
[----:B-1----:R-:W-:Y:S05]  /*110b0*/  @!P1 BRA `(.L_x_4012) ;  /* 0x0000007000b89947 */ /* 0x002fea0003800000 */
.L_x_4181:
[----:B------:R-:W-:Y:S05]  /*110c0*/  BSYNC B2 ;  /* 0x0000000000027941 */ /* 0x000fea0003800000 */
.L_x_4011:
        /* <DEDUP_REMOVED lines=9> */
.L_x_4014:
[----:B------:R-:W-:Y:S05]  /*11160*/  BSYNC B2 ;  /* 0x0000000000027941 */ /* 0x000fea0003800000 */
.L_x_4013:
[----:B------:R-:W2:Y:S04]  /*11170*/  LDL R8, [R1+0x4] ;  /* 0x0000040001087983 */ /* 0x000ea80000100800 */
[----:B------:R-:W2:Y:S01]  /*11180*/  LDL R7, [R1+0xc] ;  /* 0x00000c0001077983 */ /* 0x000ea20000100800 */
        /* <DEDUP_REMOVED lines=9> */
[----:B------:R-:W-:Y:S02]  /*11220*/  IMAD R8, R4, 0x40, R3 ;  /* 0x0000004004087824 */ /* 0x000fe400078e0203 */
[----:B------:R-:W-:-:S08]  /*11230*/  VIADD R7, R7, 0x22400 ;  /* 0x0002240007077836 */ /* 0x000fd00000000000 */
.L_x_4015:
        /* <DEDUP_REMOVED lines=13> */
.L_x_4182:
[----:B------:R-:W-:Y:S05]  /*11310*/  BSYNC B2 ;  /* 0x0000000000027941 */ /* 0x000fea0003800000 */
.L_x_4016:
[----:B------:R-:W-:Y:S01]  /*11320*/  BSSY B2, `(.L_x_4018) ;  /* 0x000000b000027945 */ /* 0x000fe20003800000 */
[----:B------:R-:W-:Y:S02]  /*11330*/  IMAD.MOV.U32 R10, RZ, RZ, 0x0 ;  /* 0x00000000ff0a7424 */ /* 0x000fe400078e00ff */
[----:B0-----:R-:W-:Y:S01]  /*11340*/  IMAD.MOV.U32 R11, RZ, RZ, 0x12f00000 ;  /* 0x12f00000ff0b7424 */ /* 0x001fe200078e00ff */
[----:B------:R-:W-:Y:S06]  /*11350*/  @P2 BRA `(.L_x_4019) ;  /* 0x00000000001c2947 */ /* 0x000fec0003800000 */
[----:B------:R-:W0:Y:S01]  /*11360*/  S2R R7, SR_TID.X ;  /* 0x0000000000077919 */ /* 0x000e220000002100 */
[----:B-12---:R-:W-:-:S04]  /*11370*/  IMAD.MOV.U32 R6, RZ, RZ, 0x10000 ;  /* 0x00010000ff067424 */ /* 0x006fc800078e00ff */
[----:B------:R3:W-:Y:S01]  /*11380*/  SYNCS.ARRIVE.TRANS64 RZ, [R5+URZ+0x28cb0], R6 ;  /* 0x028cb00605ff79a7 */ /* 0x0007e2000800003f */
[----:B0-----:R-:W-:-:S04]  /*11390*/  LOP3.LUT R7, R7, 0x1f, RZ, 0xc0, !PT ;  /* 0x0000001f07077812 */ /* 0x001fc800078ec0ff */
[----:B------:R-:W-:-:S13]  /*113a0*/  ISETP.NE.AND P1, PT, R7, RZ, PT ;  /* 0x000000ff0700720c */ /* 0x000fda0003f25270 */
[----:B---3--:R-:W-:Y:S05]  /*113b0*/  @!P1 BRA `(.L_x_4019) ;  /* 0x0000000000049947 */ /* 0x008fea0003800000 */
[----:B------:R-:W-:Y:S01]  /*113c0*/  BPT.TRAP 0x1 ;  /* 0x000000040000795c */ /* 0x000fe20000300000 */
.L_x_4019:
[----:B------:R-:W-:Y:S05]  /*113d0*/  BSYNC B2 ;  /* 0x0000000000027941 */ /* 0x000fea0003800000 */
.L_x_4018:
[----:B------:R-:W3:Y:S04]  /*113e0*/  LDL R7, [R1+0x4] ;  /* 0x0000040001077983 */ /* 0x000ee80000100800 */
[----:B-12---:R-:W3:Y:S01]  /*113f0*/  LDL R6, [R1+0xc] ;  /* 0x00000c0001067983 */ /* 0x006ee20000100800 */
[----:B------:R-:W-:Y:S01]  /*11400*/  R2UR UR10, R12 ;  /* 0x000000000c0a72ca */ /* 0x000fe200000e0000 */
[----:B------:R-:W-:Y:S01]  /*11410*/  UIADD3 UR4, UP0, UR38, 0x670, URZ ;  /* 0x0000067026047890 */ /* 0x000fe2000ff1e03f */
[----:B------:R-:W-:Y:S01]  /*11420*/  R2UR UR6, R10 ;  /* 0x000000000a0672ca */ /* 0x000fe200000e0000 */
[----:B------:R-:W-:Y:S01]  /*11430*/  VIADD R5, R5, 0x28cb0 ;  /* 0x00028cb005057836 */ /* 0x000fe20000000000 */
[----:B------:R-:W-:Y:S01]  /*11440*/  R2UR UR7, R11 ;  /* 0x000000000b0772ca */ /* 0x000fe200000e0000 */
[----:B------:R-:W-:Y:S01]  /*11450*/  UIADD3.X UR5, URZ, UR39, URZ, UP0, !UPT ;  /* 0x000000273f057290 */ /* 0x000fe200087fe43f */
[----:B------:R-:W-:Y:S01]  /*11460*/  PLOP3.LUT P1, PT, PT, PT, PT, 0x80, 0x0 ;  /* 0x000000000000781c */ /* 0x000fe20003f2f070 */
[----:B---3--:R-:W-:-:S04]  /*11470*/  IMAD R6, R6, 0x10000, R7 ;  /* 0x0001000006067824 */ /* 0x008fc800078e0207 */
[----:B------:R-:W-:-:S08]  /*11480*/  VIADD R7, R6, 0x400 ;  /* 0x0000040006077836 */ /* 0x000fd00000000000 */
.L_x_4020:
        /* <DEDUP_REMOVED lines=15> */
.L_x_4021:
        /* <DEDUP_REMOVED lines=15> */
.L_x_4022:
        /* <DEDUP_REMOVED lines=15> */
.L_x_4023:
        /* <DEDUP_REMOVED lines=15> */
.L_x_4024:
        /* <DEDUP_REMOVED lines=15> */
.L_x_4025:
        /* <DEDUP_REMOVED lines=15> */
.L_x_4026:
        /* <DEDUP_REMOVED lines=15> */
.L_x_4027:
        /* <DEDUP_REMOVED lines=10> */
.L_x_4010:
[----:B------:R-:W-:Y:S05]  /*11bc0*/  BSYNC B1 ;  /* 0x0000000000017941 */ /* 0x000fea0003800000 */
.L_x_4009:
[----:B------:R-:W2:Y:S04]  /*11bd0*/  LDL.LU R9, [R1+0xc] ;  /* 0x00000c0001097983 */ /* 0x000ea80000300800 */
[----:B-1----:R-:W3:Y:S01]  /*11be0*/  LDL.LU R7, [R1+0x18] ;  /* 0x0000180001077983 */ /* 0x002ee20000300800 */
[C---:B------:R-:W-:Y:S01]  /*11bf0*/  ISETP.GT.AND P2, PT, R4.reuse, R2, PT ;  /* 0x000000020400720c */ /* 0x040fe20003f44270 */
[----:B------:R-:W-:Y:S02]  /*11c00*/  VIADD R4, R4, 0xffffffff ;  /* 0xffffffff04047836 */ /* 0x000fe40000000000 */
[----:B--2---:R-:W-:-:S05]  /*11c10*/  VIADD R5, R9, 0x1 ;  /* 0x0000000109057836 */ /* 0x004fca0000000000 */
[----:B------:R-:W-:-:S04]  /*11c20*/  ISETP.NE.AND P1, PT, R5, 0x2, PT ;  /* 0x000000020500780c */ /* 0x000fc80003f25270 */
[----:B------:R-:W-:Y:S02]  /*11c30*/  SEL R6, RZ, 0x1, P1 ;  /* 0x00000001ff067807 */ /* 0x000fe40000800000 */
[----:B------:R-:W-:Y:S02]  /*11c40*/  SEL R5, R5, RZ, P1 ;  /* 0x000000ff05057207 */ /* 0x000fe40000800000 */
[----:B---3--:R-:W-:-:S05]  /*11c50*/  LOP3.LUT R7, R7, R6, RZ, 0x3c, !PT ;  /* 0x0000000607077212 */ /* 0x008fca00078e3cff */
[----:B------:R2:W-:Y:S04]  /*11c60*/  STL [R1+0x18], R7 ;  /* 0x0000180701007387 */ /* 0x0005e80000100800 */
[----:B------:R2:W-:Y:S01]  /*11c70*/  STL [R1+0xc], R5 ;  /* 0x00000c0501007387 */ /* 0x0005e20000100800 */
[----:B------:R-:W-:Y:S05]  /*11c80*/  @P2 BRA `(.L_x_4028) ;  /* 0xfffffff000d42947 */ /* 0x000fea000383ffff */
.L_x_3984:
[----:B------:R-:W-:Y:S05]  /*11c90*/  BSYNC B0 ;  /* 0x0000000000007941 */ /* 0x000fea0003800000 */
.L_x_3983:
[----:B-12---:R-:W2:Y:S01]  /*11ca0*/  LDL R5, [R1+0x4c] ;  /* 0x00004c0001057983 */ /* 0x006ea20000100800 */
[----:B------:R-:W-:Y:S05]  /*11cb0*/  @!P0 WARPSYNC.ALL ;  /* 0x0000000000008948 */ /* 0x000fea0003800000 */
[----:B------:R-:W-:Y:S06]  /*11cc0*/  @!P0 BAR.SYNC.DEFER_BLOCKING 0xc, 0x180 ;  /* 0x0306000000008b1d */ /* 0x000fec0000010000 */
[----:B------:R-:W-:Y:S01]  /*11cd0*/  BSSY B7, `(.L_x_4029) ;  /* 0x00004f2000077945 */ /* 0x000fe20003800000 */
[----:B--2---:R-:W-:-:S13]  /*11ce0*/  ISETP.GT.AND P0, PT, R5, RZ, PT ;  /* 0x000000ff0500720c */ /* 0x004fda0003f04270 */
[----:B------:R-:W-:Y:S05]  /*11cf0*/  @P0 BRA `(.L_x_4030) ;  /* 0x0000000000440947 */ /* 0x000fea0003800000 */
        /* <DEDUP_REMOVED lines=17> */
.L_x_4030:
        /* <DEDUP_REMOVED lines=21> */
.L_x_4033:
[----:B------:R-:W-:Y:S05]  /*11f60*/  BSYNC B6 ;  /* 0x0000000000067941 */ /* 0x000fea0003800000 */
.L_x_4032:
        /* <DEDUP_REMOVED lines=21> */
.L_x_4036:
        /* <DEDUP_REMOVED lines=16> */
.L_x_4035:
[----:B------:R-:W-:Y:S05]  /*121c0*/  BSYNC B6 ;  /* 0x0000000000067941 */ /* 0x000fea0003800000 */
.L_x_4034:
        /* <DEDUP_REMOVED lines=26> */
.L_x_4185:
        /* <DEDUP_REMOVED lines=11> */
.L_x_4188:
        /* <DEDUP_REMOVED lines=25> */
.L_x_4040:
[----:B------:R-:W3:Y:S04]  /*125b0*/  LDL R7, [R1+0x4] ;  /* 0x0000040001077983 */ /* 0x000ee80000100800 */
[----:B-12---:R-:W3:Y:S04]  /*125c0*/  LDL R0, [R1+0x8] ;  /* 0x0000080001007983 */ /* 0x006ee80000100800 */
[----:B------:R-:W2:Y:S01]  /*125d0*/  LDL R2, [R1+0x14] ;  /* 0x0000140001027983 */ /* 0x000ea20000100800 */
[----:B---3--:R-:W-:Y:S01]  /*125e0*/  IMAD R0, R0, 0x8, R7 ;  /* 0x0000000800007824 */ /* 0x008fe200078e0207 */
[----:B--2---:R-:W-:-:S04]  /*125f0*/  SHF.L.U32 R2, R2, 0x1f, RZ ;  /* 0x0000001f02027819 */ /* 0x004fc800000006ff */
[----:B------:R-:W1:Y:S02]  /*12600*/  SYNCS.PHASECHK.TRANS64.TRYWAIT P0, [R0+URZ+0x28c40], R2 ;  /* 0x028c4002000075a7 */ /* 0x000e64000800017f */
[----:B-1----:R-:W-:Y:S05]  /*12610*/  @!P0 BRA `(.L_x_4041) ;  /* 0x0000005c00dc8947 */ /* 0x002fea0003800000 */
.L_x_4189:
        /* <DEDUP_REMOVED lines=11> */
.L_x_4042:
[----:B------:R-:W2:Y:S04]  /*126d0*/  LDL R6, [R1+0x4] ;  /* 0x0000040001067983 */ /* 0x000ea80000100800 */
[----:B------:R-:W2:Y:S04]  /*126e0*/  LDL R5, [R1+0x8] ;  /* 0x0000080001057983 */ /* 0x000ea80000100800 */
[----:B------:R-:W3:Y:S04]  /*126f0*/  LDL R7, [R1+0x58] ;  /* 0x0000580001077983 */ /* 0x000ee80000100800 */
[----:B------:R-:W4:Y:S04]  /*12700*/  LDL R4, [R1+0x24] ;  /* 0x0000240001047983 */ /* 0x000f280000100800 */
[----:B------:R-:W5:Y:S04]  /*12710*/  LDL R3, [R1] ;  /* 0x0000000001037983 */ /* 0x000f680000100800 */
[----:B-1----:R-:W5:Y:S01]  /*12720*/  LDL.LU R2, [R1+0x1c] ;  /* 0x00001c0001027983 */ /* 0x002f620000300800 */
[----:B------:R-:W-:-:S02]  /*12730*/  R2UR UR9, R0 ;  /* 0x00000000000972ca */ /* 0x000fc400000e0000 */
[----:B------:R-:W-:Y:S01]  /*12740*/  PLOP3.LUT P0, PT, PT, PT, PT, 0x80, 0x0 ;  /* 0x000000000000781c */ /* 0x000fe20003f0f070 */
[----:B------:R-:W-:Y:S01]  /*12750*/  UIADD3 UR6, UP0, UR38, 0x370, URZ ;  /* 0x0000037026067890 */ /* 0x000fe2000ff1e03f */
[----:B------:R-:W-:-:S03]  /*12760*/  R2UR UR12, R18 ;  /* 0x00000000120c72ca */ /* 0x000fc600000e0000 */
[----:B------:R-:W-:-:S06]  /*12770*/  UIADD3.X UR7, URZ, UR39, URZ, UP0, !UPT ;  /* 0x000000273f077290 */ /* 0x000fcc00087fe43f */
[----:B------:R-:W-:Y:S01]  /*12780*/  UIADD3 UR9, UR9, 0x28c30, URZ ;  /* 0x00028c3009097890 */ /* 0x000fe2000fffe03f */
[----:B------:R-:W-:Y:S01]  /*12790*/  UMOV UR5, 0x14f00000 ;  /* 0x14f0000000057882 */ /* 0x000fe20000000000 */
[----:B------:R-:W-:Y:S01]  /*127a0*/  UMOV UR10, URZ ;  /* 0x0000003f000a7c82 */ /* 0x000fe20008000000 */
[----:B--2---:R-:W-:Y:S01]  /*127b0*/  IMAD R0, R5, 0x2000, R6 ;  /* 0x0000200005007824 */ /* 0x004fe200078e0206 */
[----:B---3--:R-:W-:-:S04]  /*127c0*/  R2UR UR11, R7 ;  /* 0x00000000070b72ca */ /* 0x008fc800000e0000 */
[----:B------:R-:W-:Y:S02]  /*127d0*/  R2UR UR8, R0 ;  /* 0x00000000000872ca */ /* 0x000fe400000e0000 */
[----:B----4-:R-:W-:Y:S02]  /*127e0*/  R2UR UR4, R4 ;  /* 0x00000000040472ca */ /* 0x010fe400000e0000 */
[----:B-----5:R-:W-:Y:S02]  /*127f0*/  R2UR UR13, R3 ;  /* 0x00000000030d72ca */ /* 0x020fe400000e0000 */
[----:B------:R-:W-:-:S07]  /*12800*/  LOP3.LUT R2, R2, 0xfffffffe, RZ, 0xc0, !PT ;  /* 0xfffffffe02027812 */ /* 0x000fce00078ec0ff */
[----:B------:R-:W-:Y:S02]  /*12810*/  UIADD3 UR8, UR8, 0x22400, URZ ;  /* 0x0002240008087890 */ /* 0x000fe4000fffe03f */
[----:B------:R-:W-:Y:S01]  /*12820*/  ULEA UR11, UR11, UR4, 0x6 ;  /* 0x000000040b0b7291 */ /* 0x000fe2000f8e303f */
[----:B------:R-:W-:Y:S02]  /*12830*/  @P0 LOP3.LUT R2, R2, 0x1, RZ, 0xfc, !PT ;  /* 0x0000000102020812 */ /* 0x000fe400078efcff */
[----:B------:R-:W-:-:S03]  /*12840*/  UMOV UR4, 0x0 ;  /* 0x0000000000047882 */ /* 0x000fc60000000000 */
[----:B------:R2:W-:Y:S03]  /*12850*/  STL [R1+0x1c], R2 ;  /* 0x00001c0201007387 */ /* 0x0005e60000100800 */
[----:B------:R2:W-:Y:S01]  /*12860*/  UTMALDG.4D [UR8], [UR6], desc[UR4] ;  /* 0x00000408060075b4 */ /* 0x0005e20008019000 */
[----:B------:R-:W-:Y:S02]  /*12870*/  NOP ;  /* 0x0000000000007918 */ /* 0x000fe40000000000 */
.L_x_4038:
[----:B--2---:R-:W2:Y:S04]  /*12880*/  LDL R2, [R1+0x4] ;  /* 0x0000040001027983 */ /* 0x004ea80000100800 */
        /* <DEDUP_REMOVED lines=42> */
.L_x_4044:
[----:B------:R-:W-:Y:S05]  /*12b30*/  BSYNC B6 ;  /* 0x0000000000067941 */ /* 0x000fea0003800000 */
.L_x_4043:
        /* <DEDUP_REMOVED lines=91> */
.L_x_4198:
        /* <DEDUP_REMOVED lines=11> */
.L_x_4046:
        /* <DEDUP_REMOVED lines=19> */
.L_x_4199:
[----:B------:R-:W-:Y:S05]  /*132d0*/  BSYNC B0 ;  /* 0x0000000000007941 */ /* 0x000fea0003800000 */
.L_x_4047:
[----:B0-----:R-:W2:Y:S01]  /*132e0*/  LDL R2, [R1+0x1c] ;  /* 0x00001c0001027983 */ /* 0x001ea20000100800 */
[----:B------:R-:W-:Y:S01]  /*132f0*/  BSSY B0, `(.L_x_4049) ;  /* 0x00000a3000007945 */ /* 0x000fe20003800000 */
[----:B--2---:R-:W-:-:S13]  /*13300*/  LOP3.LUT P0, RZ, R2, 0x1, RZ, 0xc0, !PT ;  /* 0x0000000102ff7812 */ /* 0x004fda000780c0ff */
        /* <DEDUP_REMOVED lines=13> */
.L_x_4200:
[----:B------:R-:W-:Y:S05]  /*133e0*/  BSYNC B1 ;  /* 0x0000000000017941 */ /* 0x000fea0003800000 */
.L_x_4051:
        /* <DEDUP_REMOVED lines=9> */
.L_x_4054:
[----:B------:R-:W-:Y:S05]  /*13480*/  BSYNC B1 ;  /* 0x0000000000017941 */ /* 0x000fea0003800000 */
.L_x_4053:
        /* <DEDUP_REMOVED lines=14> */
.L_x_4055:
        /* <DEDUP_REMOVED lines=16> */
.L_x_4056:
        /* <DEDUP_REMOVED lines=16> */
.L_x_4057:
        /* <DEDUP_REMOVED lines=16> */
.L_x_4058:
        /* <DEDUP_REMOVED lines=16> */
.L_x_4059:
        /* <DEDUP_REMOVED lines=16> */
.L_x_4060:
        /* <DEDUP_REMOVED lines=16> */
.L_x_4061:
        /* <DEDUP_REMOVED lines=16> */
.L_x_4062:
        /* <DEDUP_REMOVED lines=11> */
.L_x_4050:
[----:B------:R-:W-:Y:S05]  /*13d20*/  BSYNC B0 ;  /* 0x0000000000007941 */ /* 0x000fea0003800000 */
.L_x_4049:
        /* <DEDUP_REMOVED lines=18> */
[----:B--2---:R-:W-:Y:S01]  /*13e50*/  LOP3.LUT P2, RZ, R5, 0x1, RZ, 0xc0, !PT ;  /* 0x0000000105ff7812 */ /* 0x004fe2000784c0ff */
        /* <DEDUP_REMOVED lines=32> */
.L_x_4069:
        /* <DEDUP_REMOVED lines=9> */
.L_x_4201:
[----:B------:R-:W-:Y:S05]  /*140f0*/  BSYNC B3 ;  /* 0x0000000000037941 */ /* 0x000fea0003800000 */
.L_x_4070:
        /* <DEDUP_REMOVED lines=9> */
.L_x_4073:
[----:B------:R-:W-:Y:S05]  /*14190*/  BSYNC B3 ;  /* 0x0000000000037941 */ /* 0x000fea0003800000 */
.L_x_4072:
        /* <DEDUP_REMOVED lines=14> */
.L_x_4074:
        /* <DEDUP_REMOVED lines=14> */
.L_x_4202:
[----:B------:R-:W-:Y:S05]  /*14360*/  BSYNC B3 ;  /* 0x0000000000037941 */ /* 0x000fea0003800000 */
.L_x_4075:
        /* <DEDUP_REMOVED lines=11> */
.L_x_4078:
[----:B------:R-:W-:Y:S05]  /*14420*/  BSYNC B3 ;  /* 0x0000000000037941 */ /* 0x000fea0003800000 */
.L_x_4077:
        /* <DEDUP_REMOVED lines=11> */
.L_x_4079:
        /* <DEDUP_REMOVED lines=16> */
.L_x_4080:
        /* <DEDUP_REMOVED lines=16> */
.L_x_4081:
        /* <DEDUP_REMOVED lines=16> */
.L_x_4082:
        /* <DEDUP_REMOVED lines=16> */
.L_x_4083:
        /* <DEDUP_REMOVED lines=16> */
.L_x_4084:
        /* <DEDUP_REMOVED lines=16> */
.L_x_4085:
        /* <DEDUP_REMOVED lines=16> */
.L_x_4086:
        /* <DEDUP_REMOVED lines=11> */
.L_x_4068:
[----:B------:R-:W-:Y:S05]  /*14c90*/  BSYNC B1 ;  /* 0x0000000000017941 */ /* 0x000fea0003800000 */
.L_x_4067:
[----:B------:R-:W2:Y:S02]  /*14ca0*/  LDL.LU R4, [R1+0x30] ;  /* 0x0000300001047983 */ /* 0x000ea40000300800 */
[----:B--2---:R-:W-:-:S07]  /*14cb0*/  VIADD R0, R4, 0xfffffffd ;  /* 0xfffffffd04007836 */ /* 0x004fce0000000000 */
.L_x_4066:
[----:B------:R-:W-:Y:S05]  /*14cc0*/  BSYNC B2 ;  /* 0x0000000000027941 */ /* 0x000fea0003800000 */
.L_x_4065:
[----:B------:R-:W2:Y:S01]  /*14cd0*/  LDL.LU R2, [R1+0x2c] ;  /* 0x00002c0001027983 */ /* 0x000ea20000300800 */
[----:B------:R-:W-:-:S05]  /*14ce0*/  IMAD.MOV R6, RZ, RZ, -R6 ;  /* 0x000000ffff067224 */ /* 0x000fca00078e0a06 */
[----:B--2---:R-:W-:-:S13]  /*14cf0*/  ISETP.NE.AND P0, PT, R2, R6, PT ;  /* 0x000000060200720c */ /* 0x004fda0003f05270 */
[----:B------:R-:W-:Y:S05]  /*14d00*/  @!P0 BRA `(.L_x_4064) ;  /* 0x0000001c00488947 */ /* 0x000fea0003800000 */
.L_x_4127:
[----:B------:R-:W2:Y:S04]  /*14d10*/  LDL R4, [R1+0x1c] ;  /* 0x00001c0001047983 */ /* 0x000ea80000100800 */
[----:B0-----:R-:W0:Y:S04]  /*14d20*/  LDL.LU R3, [R1+0x8] ;  /* 0x0000080001037983 */ /* 0x001e280000300800 */
[----:B------:R-:W3:Y:S01]  /*14d30*/  LDL.LU R2, [R1+0x14] ;  /* 0x0000140001027983 */ /* 0x000ee20000300800 */
[----:B------:R-:W-:Y:S05]  /*14d40*/  YIELD ;  /* 0x0000000000007946 */ /* 0x000fea0003800000 */
[----:B------:R-:W-:Y:S01]  /*14d50*/  BSSY B1, `(.L_x_4087) ;  /* 0x00000e2000017945 */ /* 0x000fe20003800000 */
[----:B--2---:R-:W-:Y:S01]  /*14d60*/  LOP3.LUT P1, RZ, R4, 0x1, RZ, 0xc0, !PT ;  /* 0x0000000104ff7812 */ /* 0x004fe2000782c0ff */
[----:B0-----:R-:W-:-:S05]  /*14d70*/  VIADD R7, R3, 0x1 ;  /* 0x0000000103077836 */ /* 0x001fca0000000000 */
[----:B------:R-:W-:-:S04]  /*14d80*/  ISETP.NE.AND P0, PT, R7, 0x2, PT ;  /* 0x000000020700780c */ /* 0x000fc80003f05270 */
[----:B------:R-:W-:Y:S02]  /*14d90*/  SEL R6, RZ, 0x1, P0 ;  /* 0x00000001ff067807 */ /* 0x000fe40000000000 */
[----:B------:R-:W-:Y:S02]  /*14da0*/  SEL R7, R7, RZ, P0 ;  /* 0x000000ff07077207 */ /* 0x000fe40000000000 */
[----:B---3--:R-:W-:Y:S01]  /*14db0*/  LOP3.LUT R6, R2, R6, RZ, 0x3c, !PT ;  /* 0x0000000602067212 */ /* 0x008fe200078e3cff */
        /* <DEDUP_REMOVED lines=26> */
.L_x_4089:
        /* <DEDUP_REMOVED lines=9> */
.L_x_4203:
[----:B------:R-:W-:Y:S05]  /*14ff0*/  BSYNC B2 ;  /* 0x0000000000027941 */ /* 0x000fea0003800000 */
.L_x_4090:
        /* <DEDUP_REMOVED lines=9> */
.L_x_4093:
[----:B------:R-:W-:Y:S05]  /*15090*/  BSYNC B2 ;  /* 0x0000000000027941 */ /* 0x000fea0003800000 */
.L_x_4092:
        /* <DEDUP_REMOVED lines=13> */
.L_x_4094:
        /* <DEDUP_REMOVED lines=14> */
.L_x_4204:
[----:B------:R-:W-:Y:S05]  /*15250*/  BSYNC B2 ;  /* 0x0000000000027941 */ /* 0x000fea0003800000 */
.L_x_4095:
        /* <DEDUP_REMOVED lines=11> */
.L_x_4098:
[----:B------:R-:W-:Y:S05]  /*15310*/  BSYNC B2 ;  /* 0x0000000000027941 */ /* 0x000fea0003800000 */
.L_x_4097:
        /* <DEDUP_REMOVED lines=10> */
.L_x_4099:
        /* <DEDUP_REMOVED lines=16> */
.L_x_4100:
        /* <DEDUP_REMOVED lines=16> */
.L_x_4101:
        /* <DEDUP_REMOVED lines=16> */
.L_x_4102:
        /* <DEDUP_REMOVED lines=16> */
.L_x_4103:
        /* <DEDUP_REMOVED lines=16> */
.L_x_4104:
        /* <DEDUP_REMOVED lines=16> */
.L_x_4105:
        /* <DEDUP_REMOVED lines=16> */
.L_x_4106:
        /* <DEDUP_REMOVED lines=11> */
.L_x_4088:
[----:B------:R-:W-:Y:S05]  /*15b70*/  BSYNC B1 ;  /* 0x0000000000017941 */ /* 0x000fea0003800000 */
.L_x_4087:
[----:B------:R-:W2:Y:S01]  /*15b80*/  LDL R2, [R1+0x1c] ;  /* 0x00001c0001027983 */ /* 0x000ea20000100800 */
[----:B------:R-:W-:Y:S01]  /*15b90*/  VIADD R7, R7, 0x1 ;  /* 0x0000000107077836 */ /* 0x000fe20000000000 */
[----:B------:R-:W-:Y:S04]  /*15ba0*/  BSSY B1, `(.L_x_4107) ;  /* 0x00000e5000017945 */ /* 0x000fe80003800000 */
[----:B------:R-:W-:-:S04]  /*15bb0*/  ISETP.NE.AND P0, PT, R7, 0x2, PT ;  /* 0x000000020700780c */ /* 0x000fc80003f05270 */
[----:B------:R-:W-:Y:S02]  /*15bc0*/  SEL R9, R7, RZ, P0 ;  /* 0x000000ff07097207 */ /* 0x000fe40000000000 */
[----:B--2---:R-:W-:Y:S02]  /*15bd0*/  LOP3.LUT P2, RZ, R2, 0x1, RZ, 0xc0, !PT ;  /* 0x0000000102ff7812 */ /* 0x004fe4000784c0ff */
[----:B------:R-:W-:-:S04]  /*15be0*/  SEL R2, RZ, 0x1, P0 ;  /* 0x00000001ff027807 */ /* 0x000fc80000000000 */
[----:B-----5:R-:W-:-:S05]  /*15bf0*/  LOP3.LUT R8, R6, R2, RZ, 0x3c, !PT ;  /* 0x0000000206087212 */ /* 0x020fca00078e3cff */
        /* <DEDUP_REMOVED lines=28> */
.L_x_4109:
        /* <DEDUP_REMOVED lines=9> */
.L_x_4205:
[----:B------:R-:W-:Y:S05]  /*15e50*/  BSYNC B2 ;  /* 0x0000000000027941 */ /* 0x000fea0003800000 */
.L_x_4110:
        /* <DEDUP_REMOVED lines=9> */
.L_x_4113:
[----:B------:R-:W-:Y:S05]  /*15ef0*/  BSYNC B2 ;  /* 0x0000000000027941 */ /* 0x000fea0003800000 */
.L_x_4112:
        /* <DEDUP_REMOVED lines=14> */
.L_x_4114:
        /* <DEDUP_REMOVED lines=14> */
.L_x_4206:
[----:B------:R-:W-:Y:S05]  /*160c0*/  BSYNC B2 ;  /* 0x0000000000027941 */ /* 0x000fea0003800000 */
.L_x_4115:
        /* <DEDUP_REMOVED lines=11> */
.L_x_4118:
[----:B------:R-:W-:Y:S05]  /*16180*/  BSYNC B2 ;  /* 0x0000000000027941 */ /* 0x000fea0003800000 */
.L_x_4117:
        /* <DEDUP_REMOVED lines=11> */
.L_x_4119:
        /* <DEDUP_REMOVED lines=16> */
.L_x_4120:
        /* <DEDUP_REMOVED lines=16> */
.L_x_4121:
        /* <DEDUP_REMOVED lines=16> */
.L_x_4122:
        /* <DEDUP_REMOVED lines=16> */
.L_x_4123:
        /* <DEDUP_REMOVED lines=16> */
.L_x_4124:
        /* <DEDUP_REMOVED lines=16> */
.L_x_4125:
        /* <DEDUP_REMOVED lines=16> */
.L_x_4126:
        /* <DEDUP_REMOVED lines=11> */
.L_x_4108:
[----:B------:R-:W-:Y:S05]  /*169f0*/  BSYNC B1 ;  /* 0x0000000000017941 */ /* 0x000fea0003800000 */
.L_x_4107:
[C---:B------:R-:W-:Y:S01]  /*16a00*/  ISETP.GT.AND P0, PT, R0.reuse, 0x1, PT ;  /* 0x000000010000780c */ /* 0x040fe20003f04270 */
[----:B------:R-:W-:-:S12]  /*16a10*/  VIADD R0, R0, 0xfffffffe ;  /* 0xfffffffe00007836 */ /* 0x000fd80000000000 */
[----:B------:R-:W-:Y:S05]  /*16a20*/  @P0 BRA `(.L_x_4127) ;  /* 0xffffffe000b80947 */ /* 0x000fea000383ffff */
.L_x_4064:
[----:B------:R-:W-:Y:S05]  /*16a30*/  BSYNC B0 ;  /* 0x0000000000007941 */ /* 0x000fea0003800000 */
.L_x_4063:
        /* <DEDUP_REMOVED lines=12> */
[----:B-1----:R-:W1:Y:S01]  /*16b00*/  S2R R3, SR_LANEID ;  /* 0x0000000000037919 */ /* 0x002e620000000000 */
        /* <DEDUP_REMOVED lines=8> */
[----:B0-----:R-:W0:Y:S01]  /*16b90*/  POPC R7, R6 ;  /* 0x0000000600077309 */ /* 0x001e220000000000 */
[----:B--2---:R-:W0:Y:S02]  /*16ba0*/  SHFL.IDX PT, R4, R3, R4, 0x1f ;  /* 0x00001f0403047589 */ /* 0x004e2400000e0000 */
[----:B0-----:R-:W-:-:S07]  /*16bb0*/  IADD3 R16, R4, UR36, R7 ;  /* 0x0000002404107c10 */ /* 0x001fce000fffe007 */
.L_x_4129:
[----:B------:R-:W-:Y:S05]  /*16bc0*/  BSYNC B0 ;  /* 0x0000000000007941 */ /* 0x000fea0003800000 */
.L_x_4128:
[----:B------:R-:W-:-:S05]  /*16bd0*/  SEL R0, R0, RZ, P0 ;  /* 0x000000ff00007207 */ /* 0x000fca0000000000 */
[----:B------:R2:W-:Y:S02]  /*16be0*/  STL [R1+0x8], R0 ;  /* 0x0000080001007387 */ /* 0x0005e40000100800 */
.L_x_4031:
[----:B------:R-:W-:Y:S05]  /*16bf0*/  BSYNC B7 ;  /* 0x0000000000077941 */ /* 0x000fea0003800000 */
.L_x_4029:
[----:B--2---:R-:W2:Y:S02]  /*16c00*/  LDL R0, [R1+0x1c] ;  /* 0x00001c0001007983 */ /* 0x004ea40000100800 */
[----:B--2---:R-:W-:-:S13]  /*16c10*/  LOP3.LUT P0, RZ, R0, 0x2, RZ, 0xc0, !PT ;  /* 0x0000000200ff7812 */ /* 0x004fda000780c0ff */
[----:B------:R-:W-:Y:S05]  /*16c20*/  @!P0 BRA `(.L_x_4130) ;  /* 0x0000000000288947 */ /* 0x000fea0003800000 */
[----:B------:R-:W-:Y:S05]  /*16c30*/  WARPSYNC.ALL ;  /* 0x0000000000007948 */ /* 0x000fea0003800000 */
[----:B------:R-:W2:Y:S08]  /*16c40*/  S2UR UR5, SR_CgaCtaId ;  /* 0x00000000000579c3 */ /* 0x000eb00000008800 */
[----:B------:R-:W-:Y:S06]  /*16c50*/  BAR.SYNC.DEFER_BLOCKING 0x5, 0x180 ;  /* 0x0146000000007b1d */ /* 0x000fec0000010000 */
[----:B------:R-:W-:-:S02]  /*16c60*/  UMOV UR4, 0x400 ;  /* 0x0000040000047882 */ /* 0x000fc40000000000 */
[----:B--2---:R-:W-:-:S06]  /*16c70*/  ULEA UR4, UR5, UR4, 0x18 ;  /* 0x0000000405047291 */ /* 0x004fcc000f8ec03f */
[----:B------:R-:W-:-:S05]  /*16c80*/  IMAD.U32 R0, RZ, RZ, UR4 ;  /* 0x00000004ff007e24 */ /* 0x000fca000f8e00ff */
[----:B------:R2:W3:Y:S04]  /*16c90*/  LDS.128 R16, [R0+0x28cd0] ;  /* 0x028cd00000107984 */ /* 0x0004e80000000c00 */
[----:B------:R2:W-:Y:S01]  /*16ca0*/  STL [R1+0x4], R0 ;  /* 0x0000040001007387 */ /* 0x0005e20000100800 */
[----:B------:R-:W-:Y:S06]  /*16cb0*/  BAR.ARV 0x4, 0x180 ;  /* 0x0106000000007b1d */ /* 0x000fec0000002000 */
[----:B------:R-:W-:Y:S05]  /*16cc0*/  BRA `(.L_x_4131) ;  /* 0x0000000800487947 */ /* 0x000fea0003800000 */
.L_x_4130:
        /* <DEDUP_REMOVED lines=8> */
[----:B-1----:R-:W0:Y:S02]  /*16d50*/  @!P1 LDC.64 R2, c[0x0][0xc80] ;  /* 0x00032000ff029b82 */ /* 0x002e240000000a00 */
        /* <DEDUP_REMOVED lines=27> */
.L_x_4216:
[----:B------:R-:W-:Y:S02]  /*16f10*/  ULDC UR4, c[0x0][0xc38] ;  /* 0x00030e0000047ab9 */ /* 0x000fe40000000800 */
[----:B0-----:R-:W-:-:S04]  /*16f20*/  IMAD.U32 R16, RZ, RZ, UR4 ;  /* 0x00000004ff107e24 */ /* 0x001fc8000f8e00ff */
[----:B--2---:R-:W-:-:S04]  /*16f30*/  IMAD R6, R6, R16, RZ ;  /* 0x0000001006067224 */ /* 0x004fc800078e02ff */
[----:B------:R-:W-:-:S05]  /*16f40*/  IMAD.IADD R4, R4, 0x1, R6 ;  /* 0x0000000104047824 */ /* 0x000fca00078e0206 */
[----:B-1----:R-:W-:-:S13]  /*16f50*/  ISETP.GT.AND P6, PT, R4, R0, PT ;  /* 0x000000000400720c */ /* 0x002fda0003fc4270 */
[----:B------:R-:W-:Y:S05]  /*16f60*/  @P6 BRA `(.L_x_4133) ;  /* 0x00000000009c6947 */ /* 0x000fea0003800000 */
.L_x_4138:
        /* <DEDUP_REMOVED lines=14> */
.L_x_4136:
[----:B------:R-:W-:Y:S05]  /*17050*/  BSYNC B0 ;  /* 0x0000000000007941 */ /* 0x000fea0003800000 */
.L_x_4135:
        /* <DEDUP_REMOVED lines=18> */
.L_x_4224:
[----:B------:R-:W-:Y:S02]  /*17180*/  ULDC UR4, c[0x0][0xc38] ;  /* 0x00030e0000047ab9 */ /* 0x000fe40000000800 */
[----:B------:R-:W-:-:S04]  /*17190*/  IMAD.U32 R16, RZ, RZ, UR4 ;  /* 0x00000004ff107e24 */ /* 0x000fc8000f8e00ff */
[----:B-1----:R-:W-:-:S04]  /*171a0*/  IMAD R6, R6, R16, RZ ;  /* 0x0000001006067224 */ /* 0x002fc800078e02ff */
[----:B------:R-:W-:-:S05]  /*171b0*/  IMAD.IADD R4, R6, 0x1, R4 ;  /* 0x0000000106047824 */ /* 0x000fca00078e0204 */
[----:B------:R-:W-:-:S13]  /*171c0*/  ISETP.GT.AND P6, PT, R4, R0, PT ;  /* 0x000000000400720c */ /* 0x000fda0003fc4270 */
[----:B------:R-:W-:Y:S05]  /*171d0*/  @!P6 BRA `(.L_x_4138) ;  /* 0xfffffffc0064e947 */ /* 0x000fea000383ffff */
.L_x_4133:
        /* <DEDUP_REMOVED lines=8> */
.L_x_4228:
[----:B------:R-:W-:Y:S01]  /*17260*/  ISETP.NE.AND P0, PT, R5, RZ, PT ;  /* 0x000000ff0500720c */ /* 0x000fe20003f05270 */
[----:B-1----:R-:W-:-:S12]  /*17270*/  IMAD.MOV.U32 R2, RZ, RZ, RZ ;  /* 0x000000ffff027224 */ /* 0x002fd800078e00ff */
[----:B------:R-:W-:Y:S05]  /*17280*/  @!P0 BRA `(.L_x_4140) ;  /* 0x0000000000108947 */ /* 0x000fea0003800000 */
[----:B------:R-:W-:Y:S01]  /*17290*/  UMOV UR4, 0xffffffff ;  /* 0xffffffff00047882 */ /* 0x000fe20000000000 */
[----:B------:R-:W-:Y:S02]  /*172a0*/  VIADD R12, R4, 0xffffffff ;  /* 0xffffffff040c7836 */ /* 0x000fe40000000000 */
[----:B------:R-:W-:Y:S05]  /*172b0*/  BRA.DIV UR4, `(.L_x_4141) ;  /* 0x00000026040c7947 */ /* 0x000fea000b800000 */
[----:B------:R1:W3:Y:S02]  /*172c0*/  SHFL.IDX PT, R2, R3, R12, 0x1f ;  /* 0x00001f0c03027589 */ /* 0x0002e400000e0000 */
.L_x_4140:
        /* <DEDUP_REMOVED lines=31> */
.L_x_4134:
[----:B------:R-:W-:Y:S01]  /*174c0*/  UMOV UR4, URZ ;  /* 0x0000003f00047c82 */ /* 0x000fe20008000000 */
[----:B------:R-:W-:Y:S01]  /*174d0*/  UMOV UR5, URZ ;  /* 0x0000003f00057c82 */ /* 0x000fe20008000000 */
[----:B------:R-:W-:Y:S01]  /*174e0*/  ULDC UR6, c[0x0][0xc3c] ;  /* 0x00030f0000067ab9 */ /* 0x000fe20000000800 */
[----:B------:R-:W-:Y:S02]  /*174f0*/  IMAD.MOV.U32 R16, RZ, RZ, R0 ;  /* 0x000000ffff107224 */ /* 0x000fe400078e0000 */
[----:B------:R-:W-:Y:S02]  /*17500*/  IMAD.U32 R17, RZ, RZ, UR4 ;  /* 0x00000004ff117e24 */ /* 0x000fe4000f8e00ff */
[----:B------:R-:W-:Y:S02]  /*17510*/  IMAD.U32 R18, RZ, RZ, UR5 ;  /* 0x00000005ff127e24 */ /* 0x000fe4000f8e00ff */
[----:B------:R-:W-:-:S07]  /*17520*/  IMAD.U32 R19, RZ, RZ, UR6 ;  /* 0x00000006ff137e24 */ /* 0x000fce000f8e00ff */
.L_x_4142:
[----:B------:R0:W2:Y:S01]  /*17530*/  LDL R3, [R1+0x4] ;  /* 0x0000040001037983 */ /* 0x0000a20000100800 */
[----:B------:R-:W1:Y:S01]  /*17540*/  S2R R0, SR_TID.X ;  /* 0x0000000000007919 */ /* 0x000e620000002100 */
[----:B------:R-:W-:Y:S05]  /*17550*/  WARPSYNC.ALL ;  /* 0x0000000000007948 */ /* 0x000fea0003800000 */
[----:B-1----:R-:W-:Y:S01]  /*17560*/  LOP3.LUT R0, R0, 0x1f, RZ, 0xc0, !PT ;  /* 0x0000001f00007812 */ /* 0x002fe200078ec0ff */
        /* <DEDUP_REMOVED lines=8> */
.L_x_4131:
[----:B------:R-:W-:Y:S02]  /*175f0*/  ULDC UR4, c[0x0][0xc3c] ;  /* 0x00030f0000047ab9 */ /* 0x000fe40000000800 */
[----:B---3--:R-:W-:-:S13]  /*17600*/  ISETP.GE.AND P0, PT, R19, UR4, PT ;  /* 0x0000000413007c0c */ /* 0x008fda000bf06270 */
[----:B------:R-:W-:Y:S05]  /*17610*/  @!P0 BRA `(.L_x_4143) ;  /* 0xffffff8400388947 */ /* 0x000fea000383ffff */
[----:B------:R-:W-:Y:S05]  /*17620*/  BSYNC B8 ;  /* 0x0000000000087941 */ /* 0x000fea0003800000 */
.L_x_3979:
        /* <DEDUP_REMOVED lines=12> */
.L_x_4231:
[----:B------:R-:W-:Y:S05]  /*176f0*/  BSYNC B0 ;  /* 0x0000000000007941 */ /* 0x000fea0003800000 */
.L_x_4144:
[----:B------:R-:W-:-:S03]  /*17700*/  UMOV UR4, 0xffffffff ;  /* 0xffffffff00047882 */ /* 0x000fc60000000000 */
[----:B------:R-:W-:Y:S05]  /*17710*/  BRA.DIV UR4, `(.L_x_4146) ;  /* 0x0000002204307947 */ /* 0x000fea000b800000 */
[----:B------:R-:W1:Y:S02]  /*17720*/  S2R R2, SR_TID.X ;  /* 0x0000000000027919 */ /* 0x000e640000002100 */
[----:B-1----:R-:W-:-:S04]  /*17730*/  SHF.R.U32.HI R2, RZ, 0x5, R2 ;  /* 0x00000005ff027819 */ /* 0x002fc80000011602 */
[----:B------:R-:W-:-:S05]  /*17740*/  LOP3.LUT R2, R2, 0x3, RZ, 0xc0, !PT ;  /* 0x0000000302027812 */ /* 0x000fca00078ec0ff */
[----:B------:R1:W2:Y:S02]  /*17750*/  SHFL.IDX PT, R14, R2, RZ, 0x1f ;  /* 0x00001fff020e7589 */ /* 0x0002a400000e0000 */
.L_x_4234:
[----:B--2---:R-:W-:-:S13]  /*17760*/  ISETP.NE.AND P0, PT, R14, RZ, PT ;  /* 0x000000ff0e00720c */ /* 0x004fda0003f05270 */
[----:B------:R-:W-:Y:S05]  /*17770*/  @P0 BRA `(.L_x_3850) ;  /* 0x0000000000940947 */ /* 0x000fea0003800000 */
[----:B------:R-:W-:-:S03]  /*17780*/  UMOV UR4, 0xffffffff ;  /* 0xffffffff00047882 */ /* 0x000fc60000000000 */
[----:B------:R-:W-:Y:S05]  /*17790*/  BRA.DIV UR4, `(.L_x_4147) ;  /* 0x0000002204447947 */ /* 0x000fea000b800000 */
[----:B------:R-:W-:-:S13]  /*177a0*/  ELECT P6, URZ, PT ;  /* 0x00000000003f782f */ /* 0x000fda00038c0000 */
.L_x_4237:
[----:B------:R-:W-:Y:S05]  /*177b0*/  @!P6 BRA `(.L_x_3850) ;  /* 0x000000000084e947 */ /* 0x000fea0003800000 */
[----:B-1----:R-:W2:Y:S02]  /*177c0*/  LDL.LU R2, [R1+0x60] ;  /* 0x0000600001027983 */ /* 0x002ea40000300800 */
[----:B--2---:R-:W-:-:S04]  /*177d0*/  LOP3.LUT R2, R2, 0x2, RZ, 0xfc, !PT ;  /* 0x0000000202027812 */ /* 0x004fc800078efcff */
[----:B------:R-:W-:-:S13]  /*177e0*/  ISETP.NE.AND P2, PT, R2, 0x3, PT ;  /* 0x000000030200780c */ /* 0x000fda0003f45270 */
[----:B------:R-:W-:Y:S05]  /*177f0*/  @!P2 BRA `(.L_x_4148) ;  /* 0x000000000004a947 */ /* 0x000fea0003800000 */
[----:B------:R-:W-:Y:S01]  /*17800*/  BPT.TRAP 0x1 ;  /* 0x000000040000795c */ /* 0x000fe20000300000 */
.L_x_4148:
        /* <DEDUP_REMOVED lines=14> */
.L_x_4238:
[----:B------:R-:W1:Y:S02]  /*178f0*/  SYNCS.PHASECHK.TRANS64.TRYWAIT P0, [R7+URZ], R2 ;  /* 0x00000002070075a7 */ /* 0x000e64000800017f */
[----:B-1----:R-:W-:Y:S05]  /*17900*/  @!P0 BRA `(.L_x_4150) ;  /* 0x00000020001c8947 */ /* 0x002fea0003800000 */
.L_x_4239:
[----:B------:R-:W-:Y:S05]  /*17910*/  @!P2 BRA `(.L_x_4151) ;  /* 0x000000000004a947 */ /* 0x000fea0003800000 */
[----:B------:R-:W-:Y:S01]  /*17920*/  BPT.TRAP 0x1 ;  /* 0x000000040000795c */ /* 0x000fe20000300000 */
.L_x_4151:
[----:B------:R-:W2:Y:S01]  /*17930*/  LDL.LU R4, [R1+0x8] ;  /* 0x0000080001047983 */ /* 0x000ea20000300800 */
[----:B------:R-:W-:-:S04]  /*17940*/  VIADD R0, R0, 0x28c60 ;  /* 0x00028c6000007836 */ /* 0x000fc80000000000 */
[----:B--2---:R-:W-:-:S04]  /*17950*/  IMAD R4, R4, 0x8, R0 ;  /* 0x0000000804047824 */ /* 0x004fc800078e0200 */
[----:B------:R-:W2:Y:S02]  /*17960*/  SYNCS.PHASECHK.TRANS64.TRYWAIT P0, [R4+URZ], R5 ;  /* 0x00000005040075a7 */ /* 0x000ea4000800017f */
[----:B--2---:R-:W-:Y:S05]  /*17970*/  @!P0 BRA `(.L_x_4152) ;  /* 0x0000002000148947 */ /* 0x004fea0003800000 */
.L_x_4240:
[----:B------:R-:W-:-:S07]  /*17980*/  IMAD R3, R3, 0x8, R0 ;  /* 0x0000000803037824 */ /* 0x000fce00078e0200 */
.L_x_4153:
[----:B---3--:R3:W4:Y:S02]  /*17990*/  SYNCS.PHASECHK.TRANS64.TRYWAIT P0, [R3+URZ], R2 ;  /* 0x00000002030075a7 */ /* 0x008724000800017f */
[----:B----4-:R-:W-:Y:S05]  /*179a0*/  @!P0 NANOSLEEP.SYNCS 0x989680 ;  /* 0x009896800000895d */ /* 0x010fea0003900000 */
[----:B------:R-:W4:Y:S02]  /*179b0*/  @!P0 SYNCS.PHASECHK.TRANS64 P0, [R3+URZ], R2 ;  /* 0x00000002030085a7 */ /* 0x000f24000800007f */
[----:B----4-:R-:W-:Y:S05]  /*179c0*/  @!P0 BRA `(.L_x_4153) ;  /* 0xfffffffc00f08947 */ /* 0x010fea000383ffff */
.L_x_3850:
[----:B------:R-:W-:Y:S05]  /*179d0*/  BSYNC B9 ;  /* 0x0000000000097941 */ /* 0x000fea0003800000 */
.L_x_3847:
[----:B------:R-:W-:Y:S05]  /*179e0*/  EXIT ;  /* 0x000000000000794d */ /* 0x000fea0003800000 */
.L_x_3866:
[----:B0-----:R0:W1:Y:S02]  /*179f0*/  SYNCS.PHASECHK.TRANS64.TRYWAIT P5, [R66+URZ+0x28c90], R75 ;  /* 0x028c904b420075a7 */ /* 0x00106400080a017f */
[----:B-1----:R-:W-:Y:S05]  /*17a00*/  @!P5 NANOSLEEP.SYNCS 0x989680 ;  /* 0x009896800000d95d */ /* 0x002fea0003900000 */
[----:B------:R-:W1:Y:S02]  /*17a10*/  @!P5 SYNCS.PHASECHK.TRANS64 P5, [R66+URZ+0x28c90], R75 ;  /* 0x028c904b4200d5a7 */ /* 0x000e6400080a007f */
[----:B-1----:R-:W-:Y:S05]  /*17a20*/  @!P5 BRA `(.L_x_3866) ;  /* 0xfffffffc00f0d947 */ /* 0x002fea000383ffff */
[----:B------:R-:W-:Y:S05]  /*17a30*/  BRA `(.L_x_4154) ;  /* 0xfffffeac00287947 */ /* 0x000fea000383ffff */
.L_x_3876:
[----:B-1----:R1:W2:Y:S02]  /*17a40*/  SYNCS.PHASECHK.TRANS64.TRYWAIT P5, [R66+URZ+0x28c90], R75 ;  /* 0x028c904b420075a7 */ /* 0x0022a400080a017f */
[----:B--2---:R-:W-:Y:S05]  /*17a50*/  @!P5 NANOSLEEP.SYNCS 0x989680 ;  /* 0x009896800000d95d */ /* 0x004fea0003900000 */
[----:B------:R-:W2:Y:S02]  /*17a60*/  @!P5 SYNCS.PHASECHK.TRANS64 P5, [R66+URZ+0x28c90], R75 ;  /* 0x028c904b4200d5a7 */ /* 0x000ea400080a007f */
[----:B--2---:R-:W-:Y:S05]  /*17a70*/  @!P5 BRA `(.L_x_3876) ;  /* 0xfffffffc00f0d947 */ /* 0x004fea000383ffff */
[----:B------:R-:W-:Y:S05]  /*17a80*/  BRA `(.L_x_4155) ;  /* 0xfffffeb400a47947 */ /* 0x000fea000383ffff */
.L_x_3881:
[----:B0-----:R0:W1:Y:S02]  /*17a90*/  SYNCS.PHASECHK.TRANS64.TRYWAIT P5, [R66+URZ+0x28c90], R75 ;  /* 0x028c904b420075a7 */ /* 0x00106400080a017f */
[----:B-1----:R-:W-:Y:S05]  /*17aa0*/  @!P5 NANOSLEEP.SYNCS 0x989680 ;  /* 0x009896800000d95d */ /* 0x002fea0003900000 */
[----:B------:R-:W1:Y:S02]  /*17ab0*/  @!P5 SYNCS.PHASECHK.TRANS64 P5, [R66+URZ+0x28c90], R75 ;  /* 0x028c904b4200d5a7 */ /* 0x000e6400080a007f */
[----:B-1----:R-:W-:Y:S05]  /*17ac0*/  @!P5 BRA `(.L_x_3881) ;  /* 0xfffffffc00f0d947 */ /* 0x002fea000383ffff */
[----:B------:R-:W-:Y:S05]  /*17ad0*/  BRA `(.L_x_4156) ;  /* 0xfffffebc00e07947 */ /* 0x000fea000383ffff */
.L_x_3885:
[----:B------:R0:W0:Y:S02]  /*17ae0*/  SYNCS.PHASECHK.TRANS64.TRYWAIT P0, [R66+URZ+0x28cb0], R75 ;  /* 0x028cb04b420075a7 */ /* 0x000024000800017f */
[----:B0-----:R-:W-:Y:S05]  /*17af0*/  @!P0 NANOSLEEP.SYNCS 0x989680 ;  /* 0x009896800000895d */ /* 0x001fea0003900000 */
[----:B------:R-:W0:Y:S02]  /*17b00*/  @!P0 SYNCS.PHASECHK.TRANS64 P0, [R66+URZ+0x28cb0], R75 ;  /* 0x028cb04b420085a7 */ /* 0x000e24000800007f */
[----:B0-----:R-:W-:Y:S05]  /*17b10*/  @!P0 BRA `(.L_x_3885) ;  /* 0xfffffffc00f08947 */ /* 0x001fea000383ffff */
[----:B------:R-:W-:Y:S05]  /*17b20*/  BRA `(.L_x_4157) ;  /* 0xfffffec000587947 */ /* 0x000fea000383ffff */
.L_x_3896:
[----:B0-----:R0:W1:Y:S02]  /*17b30*/  SYNCS.PHASECHK.TRANS64.TRYWAIT P0, [R13+URZ+0x28c50], R4 ;  /* 0x028c50040d0075a7 */ /* 0x001064000800017f */
[----:B-1----:R-:W-:Y:S05]  /*17b40*/  @!P0 NANOSLEEP.SYNCS 0x989680 ;  /* 0x009896800000895d */ /* 0x002fea0003900000 */
[----:B------:R-:W1:Y:S02]  /*17b50*/  @!P0 SYNCS.PHASECHK.TRANS64 P0, [R13+URZ+0x28c50], R4 ;  /* 0x028c50040d0085a7 */ /* 0x000e64000800007f */
[----:B-1----:R-:W-:Y:S05]  /*17b60*/  @!P0 BRA `(.L_x_3896) ;  /* 0xfffffffc00f08947 */ /* 0x002fea000383ffff */
[----:B------:R-:W-:Y:S05]  /*17b70*/  BRA `(.L_x_4158) ;  /* 0xfffffecc008c7947 */ /* 0x000fea000383ffff */
.L_x_3903:
[----:B-1----:R1:W2:Y:S02]  /*17b80*/  SYNCS.PHASECHK.TRANS64.TRYWAIT P0, [R0+URZ+0x28c50], R11 ;  /* 0x028c500b000075a7 */ /* 0x0022a4000800017f */
[----:B--2---:R-:W-:Y:S05]  /*17b90*/  @!P0 NANOSLEEP.SYNCS 0x989680 ;  /* 0x009896800000895d */ /* 0x004fea0003900000 */
[----:B------:R-:W2:Y:S02]  /*17ba0*/  @!P0 SYNCS.PHASECHK.TRANS64 P0, [R0+URZ+0x28c50], R11 ;  /* 0x028c500b000085a7 */ /* 0x000ea4000800007f */
[----:B--2---:R-:W-:Y:S05]  /*17bb0*/  @!P0 BRA `(.L_x_3903) ;  /* 0xfffffffc00f08947 */ /* 0x004fea000383ffff */
[----:B------:R-:W-:Y:S05]  /*17bc0*/  BRA `(.L_x_3902) ;  /* 0xfffffed800b87947 */ /* 0x000fea000383ffff */
.L_x_3916:
        /* <DEDUP_REMOVED lines=8> */
.L_x_4160:
[----:B------:R-:W-:Y:S05]  /*17c50*/  BSYNC B1 ;  /* 0x0000000000017941 */ /* 0x000fea0003800000 */
.L_x_4159:
        /* <DEDUP_REMOVED lines=8> */
.L_x_4161:
[----:B------:R-:W-:Y:S02]  /*17ce0*/  IMAD.MOV.U32 R13, RZ, RZ, R29 ;  /* 0x000000ffff0d7224 */ /* 0x000fe400078e001d */
[----:B------:R-:W-:-:S07]  /*17cf0*/  IMAD.MOV.U32 R3, RZ, RZ, R14 ;  /* 0x000000ffff037224 */ /* 0x000fce00078e000e */
[----:B------:R-:W-:Y:S05]  /*17d00*/  WARPSYNC.COLLECTIVE R15, `(.L_x_4162) ;  /* 0x000000000f087348 */ /* 0x000fea0003c00000 */
[----:B------:R0:W1:Y:S02]  /*17d10*/  SHFL.IDX P6, R14, R13, R12, R11 ;  /* 0x0000000c0d0e7389 */ /* 0x00006400000c000b */
[----:B01----:R-:W-:Y:S01]  /*17d20*/  ENDCOLLECTIVE ;  /* 0x000000000000791b */ /* 0x003fe20003800000 */
.L_x_4162:
[----:B------:R-:W-:Y:S02]  /*17d30*/  IMAD.MOV.U32 R13, RZ, RZ, R28 ;  /* 0x000000ffff0d7224 */ /* 0x000fe400078e001c */
[----:B------:R-:W-:-:S07]  /*17d40*/  IMAD.MOV.U32 R4, RZ, RZ, R14 ;  /* 0x000000ffff047224 */ /* 0x000fce00078e000e */
[----:B------:R-:W-:Y:S05]  /*17d50*/  WARPSYNC.COLLECTIVE R15, `(.L_x_4163) ;  /* 0x000000000f087348 */ /* 0x000fea0003c00000 */
[----:B------:R0:W1:Y:S02]  /*17d60*/  SHFL.IDX P6, R14, R13, R12, R11 ;  /* 0x0000000c0d0e7389 */ /* 0x00006400000c000b */
[----:B01----:R-:W-:Y:S01]  /*17d70*/  ENDCOLLECTIVE ;  /* 0x000000000000791b */ /* 0x003fe20003800000 */
.L_x_4163:
[----:B------:R-:W-:Y:S05]  /*17d80*/  BRA `(.L_x_4164) ;  /* 0xfffffee800e47947 */ /* 0x000fea000383ffff */
.L_x_3920:
[----:B0-----:R0:W1:Y:S02]  /*17d90*/  SYNCS.PHASECHK.TRANS64.TRYWAIT P0, [R2+URZ+0x28c00], R5 ;  /* 0x028c0005020075a7 */ /* 0x001064000800017f */
[----:B-1----:R-:W-:Y:S05]  /*17da0*/  @!P0 NANOSLEEP.SYNCS 0x989680 ;  /* 0x009896800000895d */ /* 0x002fea0003900000 */
[----:B------:R-:W1:Y:S02]  /*17db0*/  @!P0 SYNCS.PHASECHK.TRANS64 P0, [R2+URZ+0x28c00], R5 ;  /* 0x028c0005020085a7 */ /* 0x000e64000800007f */
[----:B-1----:R-:W-:Y:S05]  /*17dc0*/  @!P0 BRA `(.L_x_3920) ;  /* 0xfffffffc00f08947 */ /* 0x002fea000383ffff */
[----:B------:R-:W-:Y:S05]  /*17dd0*/  BRA `(.L_x_4165) ;  /* 0xfffffeec00e47947 */ /* 0x000fea000383ffff */
.L_x_3928:
        /* <DEDUP_REMOVED lines=8> */
.L_x_4167:
[----:B------:R-:W-:Y:S05]  /*17e60*/  BSYNC B1 ;  /* 0x0000000000017941 */ /* 0x000fea0003800000 */
.L_x_4166:
        /* <DEDUP_REMOVED lines=8> */
.L_x_4168:
[----:B------:R-:W-:Y:S02]  /*17ef0*/  IMAD.MOV.U32 R13, RZ, RZ, R29 ;  /* 0x000000ffff0d7224 */ /* 0x000fe400078e001d */
[----:B------:R-:W-:-:S07]  /*17f00*/  IMAD.MOV.U32 R0, RZ, RZ, R14 ;  /* 0x000000ffff007224 */ /* 0x000fce00078e000e */
[----:B------:R-:W-:Y:S05]  /*17f10*/  WARPSYNC.COLLECTIVE R15, `(.L_x_4169) ;  /* 0x000000000f087348 */ /* 0x000fea0003c00000 */
[----:B------:R0:W1:Y:S02]  /*17f20*/  SHFL.IDX P6, R14, R13, R12, R11 ;  /* 0x0000000c0d0e7389 */ /* 0x00006400000c000b */
[----:B01----:R-:W-:Y:S01]  /*17f30*/  ENDCOLLECTIVE ;  /* 0x000000000000791b */ /* 0x003fe20003800000 */
.L_x_4169:
[----:B------:R-:W-:Y:S02]  /*17f40*/  IMAD.MOV.U32 R13, RZ, RZ, R28 ;  /* 0x000000ffff0d7224 */ /* 0x000fe400078e001c */
[----:B------:R-:W-:-:S07]  /*17f50*/  IMAD.MOV.U32 R5, RZ, RZ, R14 ;  /* 0x000000ffff057224 */ /* 0x000fce00078e000e */
[----:B------:R-:W-:Y:S05]  /*17f60*/  WARPSYNC.COLLECTIVE R15, `(.L_x_4170) ;  /* 0x000000000f087348 */ /* 0x000fea0003c00000 */
[----:B------:R0:W1:Y:S02]  /*17f70*/  SHFL.IDX P6, R14, R13, R12, R11 ;  /* 0x0000000c0d0e7389 */ /* 0x00006400000c000b */
[----:B01----:R-:W-:Y:S01]  /*17f80*/  ENDCOLLECTIVE ;  /* 0x000000000000791b */ /* 0x003fe20003800000 */
.L_x_4170:
[----:B------:R-:W-:Y:S02]  /*17f90*/  IMAD.MOV.U32 R12, RZ, RZ, R0 ;  /* 0x000000ffff0c7224 */ /* 0x000fe400078e0000 */
[----:B------:R-:W-:Y:S01]  /*17fa0*/  IMAD.MOV.U32 R13, RZ, RZ, R3 ;  /* 0x000000ffff0d7224 */ /* 0x000fe200078e0003 */
[----:B------:R-:W-:Y:S06]  /*17fb0*/  BRA `(.L_x_4171) ;  /* 0xfffffef800507947 */ /* 0x000fec000383ffff */
.L_x_3932:
[----:B0-----:R0:W1:Y:S02]  /*17fc0*/  SYNCS.PHASECHK.TRANS64.TRYWAIT P1, [R2+URZ+0x28c00], R21 ;  /* 0x028c0015020075a7 */ /* 0x001064000802017f */
[----:B-1----:R-:W-:Y:S05]  /*17fd0*/  @!P1 NANOSLEEP.SYNCS 0x989680 ;  /* 0x009896800000995d */ /* 0x002fea0003900000 */
[----:B------:R-:W1:Y:S02]  /*17fe0*/  @!P1 SYNCS.PHASECHK.TRANS64 P1, [R2+URZ+0x28c00], R21 ;  /* 0x028c0015020095a7 */ /* 0x000e64000802007f */
[----:B-1----:R-:W-:Y:S05]  /*17ff0*/  @!P1 BRA `(.L_x_3932) ;  /* 0xfffffffc00f09947 */ /* 0x002fea000383ffff */
[----:B------:R-:W-:Y:S05]  /*18000*/  BRA `(.L_x_4172) ;  /* 0xfffffefc001c7947 */ /* 0x000fea000383ffff */
.L_x_3938:
[----:B0-----:R0:W1:Y:S02]  /*18010*/  SYNCS.PHASECHK.TRANS64.TRYWAIT P1, [R15+URZ+0x28c30], R58 ;  /* 0x028c303a0f0075a7 */ /* 0x001064000802017f */
[----:B-1----:R-:W-:Y:S05]  /*18020*/  @!P1 NANOSLEEP.SYNCS 0x989680 ;  /* 0x009896800000995d */ /* 0x002fea0003900000 */
[----:B------:R-:W1:Y:S02]  /*18030*/  @!P1 SYNCS.PHASECHK.TRANS64 P1, [R15+URZ+0x28c30], R58 ;  /* 0x028c303a0f0095a7 */ /* 0x000e64000802007f */
[----:B-1----:R-:W-:Y:S05]  /*18040*/  @!P1 BRA `(.L_x_3938) ;  /* 0xfffffffc00f09947 */ /* 0x002fea000383ffff */
[----:B------:R-:W-:Y:S05]  /*18050*/  BRA `(.L_x_3937) ;  /* 0xffffff08002c7947 */ /* 0x000fea000383ffff */
.L_x_3943:
[----:B--2---:R2:W3:Y:S02]  /*18060*/  SYNCS.PHASECHK.TRANS64.TRYWAIT P2, [R15+URZ+0x28c50], R58 ;  /* 0x028c503a0f0075a7 */ /* 0x0044e4000804017f */
[----:B---3--:R-:W-:Y:S05]  /*18070*/  @!P2 NANOSLEEP.SYNCS 0x989680 ;  /* 0x009896800000a95d */ /* 0x008fea0003900000 */
[----:B------:R-:W3:Y:S02]  /*18080*/  @!P2 SYNCS.PHASECHK.TRANS64 P2, [R15+URZ+0x28c50], R58 ;  /* 0x028c503a0f00a5a7 */ /* 0x000ee4000804007f */
[----:B---3--:R-:W-:Y:S05]  /*18090*/  @!P2 BRA `(.L_x_3943) ;  /* 0xfffffffc00f0a947 */ /* 0x008fea000383ffff */
[----:B------:R-:W-:Y:S05]  /*180a0*/  BRA `(.L_x_3942) ;  /* 0xffffff1800647947 */ /* 0x000fea000383ffff */
.L_x_3950:
[----:B-1----:R1:W2:Y:S02]  /*180b0*/  SYNCS.PHASECHK.TRANS64.TRYWAIT P3, [R216+URZ+0x28c30], R20 ;  /* 0x028c3014d80075a7 */ /* 0x0022a4000806017f */
[----:B--2---:R-:W-:Y:S05]  /*180c0*/  @!P3 NANOSLEEP.SYNCS 0x989680 ;  /* 0x009896800000b95d */ /* 0x004fea0003900000 */
[----:B------:R-:W2:Y:S02]  /*180d0*/  @!P3 SYNCS.PHASECHK.TRANS64 P3, [R216+URZ+0x28c30], R20 ;  /* 0x028c3014d800b5a7 */ /* 0x000ea4000806007f */
[----:B--2---:R-:W-:Y:S05]  /*180e0*/  @!P3 BRA `(.L_x_3950) ;  /* 0xfffffffc00f0b947 */ /* 0x004fea000383ffff */
[----:B------:R-:W-:Y:S05]  /*180f0*/  BRA `(.L_x_3949) ;  /* 0xffffff1c006c7947 */ /* 0x000fea000383ffff */
.L_x_3955:
[----:B----4-:R4:W0:Y:S02]  /*18100*/  SYNCS.PHASECHK.TRANS64.TRYWAIT P3, [R216+URZ+0x28c50], R20 ;  /* 0x028c5014d80075a7 */ /* 0x010824000806017f */
[----:B0-----:R-:W-:Y:S05]  /*18110*/  @!P3 NANOSLEEP.SYNCS 0x989680 ;  /* 0x009896800000b95d */ /* 0x001fea0003900000 */
[----:B------:R-:W0:Y:S02]  /*18120*/  @!P3 SYNCS.PHASECHK.TRANS64 P3, [R216+URZ+0x28c50], R20 ;  /* 0x028c5014d800b5a7 */ /* 0x000e24000806007f */
[----:B0-----:R-:W-:Y:S05]  /*18130*/  @!P3 BRA `(.L_x_3955) ;  /* 0xfffffffc00f0b947 */ /* 0x001fea000383ffff */
[----:B------:R-:W-:Y:S05]  /*18140*/  BRA `(.L_x_3954) ;  /* 0xffffff3000c47947 */ /* 0x000fea000383ffff */
.L_x_3985:
        /* <DEDUP_REMOVED lines=11> */
.L_x_4174:
[----:B------:R-:W-:Y:S05]  /*18200*/  BSYNC B1 ;  /* 0x0000000000017941 */ /* 0x000fea0003800000 */
.L_x_4173:
[----:B------:R-:W-:Y:S05]  /*18210*/  BRA `(.L_x_4175) ;  /* 0xffffff7c00f87947 */ /* 0x000fea000383ffff */
.L_x_3987:
[----:B------:R-:W-:Y:S01]  /*18220*/  BSSY B1, `(.L_x_4176) ;  /* 0x0000006000017945 */ /* 0x000fe20003800000 */
[----:B------:R-:W-:-:S07]  /*18230*/  IMAD.MOV.U32 R15, RZ, RZ, -0x1 ;  /* 0xffffffffff0f7424 */ /* 0x000fce00078e00ff */
[----:B01----:R-:W-:Y:S05]  /*18240*/  WARPSYNC.COLLECTIVE R15, `(.L_x_4177) ;  /* 0x000000000f0c7348 */ /* 0x003fea0003c00000 */
[----:B------:R-:W-:Y:S02]  /*18250*/  ELECT P6, UR62, PT ;  /* 0x00000000003e782f */ /* 0x000fe400038c0000 */
[----:B------:R-:W-:Y:S01]  /*18260*/  MOV R14, UR62 ;  /* 0x0000003e000e7c02 */ /* 0x000fe20008000f00 */
[----:B01----:R-:W-:Y:S10]  /*18270*/  ENDCOLLECTIVE ;  /* 0x000000000000791b */ /* 0x003ff40003800000 */
.L_x_4177:
[----:B------:R-:W-:Y:S05]  /*18280*/  BSYNC B1 ;  /* 0x0000000000017941 */ /* 0x000fea0003800000 */
.L_x_4176:
[----:B------:R-:W-:Y:S05]  /*18290*/  BRA `(.L_x_3986) ;  /* 0xffffff7c00f07947 */ /* 0x000fea000383ffff */
.L_x_3989:
[----:B-1----:R-:W2:Y:S02]  /*182a0*/  LDL R5, [R1+0x4] ;  /* 0x0000040001057983 */ /* 0x002ea40000100800 */
[----:B--2---:R1:W2:Y:S02]  /*182b0*/  SYNCS.PHASECHK.TRANS64.TRYWAIT P0, [R5+URZ+0x28c20], R4 ;  /* 0x028c2004050075a7 */ /* 0x0042a4000800017f */
[----:B--2---:R-:W-:Y:S05]  /*182c0*/  @!P0 NANOSLEEP.SYNCS 0x989680 ;  /* 0x009896800000895d */ /* 0x004fea0003900000 */
[----:B------:R-:W2:Y:S02]  /*182d0*/  @!P0 SYNCS.PHASECHK.TRANS64 P0, [R5+URZ+0x28c20], R4 ;  /* 0x028c2004050085a7 */ /* 0x000ea4000800007f */
[----:B--2---:R-:W-:Y:S05]  /*182e0*/  @!P0 BRA `(.L_x_3989) ;  /* 0xfffffffc00ec8947 */ /* 0x004fea000383ffff */
[----:B------:R-:W-:Y:S05]  /*182f0*/  BRA `(.L_x_4178) ;  /* 0xffffff8000007947 */ /* 0x000fea000383ffff */
.L_x_3993:
[----:B-1----:R1:W2:Y:S02]  /*18300*/  SYNCS.PHASECHK.TRANS64.TRYWAIT P0, [R5+URZ+0x28ca0], R9 ;  /* 0x028ca009050075a7 */ /* 0x0022a4000800017f */
[----:B--2---:R-:W-:Y:S05]  /*18310*/  @!P0 NANOSLEEP.SYNCS 0x989680 ;  /* 0x009896800000895d */ /* 0x004fea0003900000 */
[----:B------:R-:W2:Y:S02]  /*18320*/  @!P0 SYNCS.PHASECHK.TRANS64 P0, [R5+URZ+0x28ca0], R9 ;  /* 0x028ca009050085a7 */ /* 0x000ea4000800007f */
[----:B--2---:R-:W-:Y:S05]  /*18330*/  @!P0 BRA `(.L_x_3993) ;  /* 0xfffffffc00f08947 */ /* 0x004fea000383ffff */
[----:B------:R-:W-:Y:S05]  /*18340*/  BRA `(.L_x_4179) ;  /* 0xffffff8000287947 */ /* 0x000fea000383ffff */
.L_x_3998:
[----:B--2---:R2:W3:Y:S02]  /*18350*/  SYNCS.PHASECHK.TRANS64.TRYWAIT P0, [R5+URZ+0x28cc0], R9 ;  /* 0x028cc009050075a7 */ /* 0x0044e4000800017f */
[----:B---3--:R-:W-:Y:S05]  /*18360*/  @!P0 NANOSLEEP.SYNCS 0x989680 ;  /* 0x009896800000895d */ /* 0x008fea0003900000 */
[----:B------:R-:W3:Y:S02]  /*18370*/  @!P0 SYNCS.PHASECHK.TRANS64 P0, [R5+URZ+0x28cc0], R9 ;  /* 0x028cc009050085a7 */ /* 0x000ee4000800007f */
[----:B---3--:R-:W-:Y:S05]  /*18380*/  @!P0 BRA `(.L_x_3998) ;  /* 0xfffffffc00f08947 */ /* 0x008fea000383ffff */
[----:B------:R-:W-:Y:S05]  /*18390*/  BRA `(.L_x_4180) ;  /* 0xffffff8000ac7947 */ /* 0x000fea000383ffff */
.L_x_4012:
[----:B-1----:R1:W2:Y:S02]  /*183a0*/  SYNCS.PHASECHK.TRANS64.TRYWAIT P1, [R5+URZ+0x28ca0], R6 ;  /* 0x028ca006050075a7 */ /* 0x0022a4000802017f */
[----:B--2---:R-:W-:Y:S05]  /*183b0*/  @!P1 NANOSLEEP.SYNCS 0x989680 ;  /* 0x009896800000995d */ /* 0x004fea0003900000 */
[----:B------:R-:W2:Y:S02]  /*183c0*/  @!P1 SYNCS.PHASECHK.TRANS64 P1, [R5+URZ+0x28ca0], R6 ;  /* 0x028ca006050095a7 */ /* 0x000ea4000802007f */
[----:B--2---:R-:W-:Y:S05]  /*183d0*/  @!P1 BRA `(.L_x_4012) ;  /* 0xfffffffc00f09947 */ /* 0x004fea000383ffff */
[----:B------:R-:W-:Y:S05]  /*183e0*/  BRA `(.L_x_4181) ;  /* 0xffffff8c00347947 */ /* 0x000fea000383ffff */
.L_x_4017:
[----:B--2---:R2:W3:Y:S02]  /*183f0*/  SYNCS.PHASECHK.TRANS64.TRYWAIT P1, [R5+URZ+0x28cc0], R6 ;  /* 0x028cc006050075a7 */ /* 0x0044e4000802017f */
[----:B---3--:R-:W-:Y:S05]  /*18400*/  @!P1 NANOSLEEP.SYNCS 0x989680 ;  /* 0x009896800000995d */ /* 0x008fea0003900000 */
[----:B------:R-:W3:Y:S02]  /*18410*/  @!P1 SYNCS.PHASECHK.TRANS64 P1, [R5+URZ+0x28cc0], R6 ;  /* 0x028cc006050095a7 */ /* 0x000ee4000802007f */
[----:B---3--:R-:W-:Y:S05]  /*18420*/  @!P1 BRA `(.L_x_4017) ;  /* 0xfffffffc00f09947 */ /* 0x008fea000383ffff */
[----:B------:R-:W-:Y:S05]  /*18430*/  BRA `(.L_x_4182) ;  /* 0xffffff8c00b47947 */ /* 0x000fea000383ffff */
.L_x_4037:
        /* <DEDUP_REMOVED lines=11> */
.L_x_4184:
[----:B------:R-:W-:Y:S05]  /*184f0*/  BSYNC B0 ;  /* 0x0000000000007941 */ /* 0x000fea0003800000 */
.L_x_4183:
[----:B------:R-:W-:Y:S05]  /*18500*/  BRA `(.L_x_4185) ;  /* 0xffffff9c00987947 */ /* 0x000fea000383ffff */
.L_x_4039:
[----:B------:R-:W-:Y:S01]  /*18510*/  BSSY B0, `(.L_x_4186) ;  /* 0x0000006000007945 */ /* 0x000fe20003800000 */
[----:B------:R-:W-:-:S07]  /*18520*/  IMAD.MOV.U32 R15, RZ, RZ, -0x1 ;  /* 0xffffffffff0f7424 */ /* 0x000fce00078e00ff */
[----:B01----:R-:W-:Y:S05]  /*18530*/  WARPSYNC.COLLECTIVE R15, `(.L_x_4187) ;  /* 0x000000000f0c7348 */ /* 0x003fea0003c00000 */
[----:B------:R-:W-:Y:S02]  /*18540*/  ELECT P6, UR62, PT ;  /* 0x00000000003e782f */ /* 0x000fe400038c0000 */
[----:B------:R-:W-:Y:S01]  /*18550*/  MOV R14, UR62 ;  /* 0x0000003e000e7c02 */ /* 0x000fe20008000f00 */
[----:B01----:R-:W-:Y:S10]  /*18560*/  ENDCOLLECTIVE ;  /* 0x000000000000791b */ /* 0x003ff40003800000 */
.L_x_4187:
[----:B------:R-:W-:Y:S05]  /*18570*/  BSYNC B0 ;  /* 0x0000000000007941 */ /* 0x000fea0003800000 */
.L_x_4186:
[----:B------:R-:W-:Y:S05]  /*18580*/  BRA `(.L_x_4188) ;  /* 0xffffff9c00a47947 */ /* 0x000fea000383ffff */
.L_x_4041:
[----:B-1----:R1:W2:Y:S02]  /*18590*/  SYNCS.PHASECHK.TRANS64.TRYWAIT P0, [R0+URZ+0x28c40], R2 ;  /* 0x028c4002000075a7 */ /* 0x0022a4000800017f */
[----:B--2---:R-:W-:Y:S05]  /*185a0*/  @!P0 NANOSLEEP.SYNCS 0x989680 ;  /* 0x009896800000895d */ /* 0x004fea0003900000 */
[----:B------:R-:W2:Y:S02]  /*185b0*/  @!P0 SYNCS.PHASECHK.TRANS64 P0, [R0+URZ+0x28c40], R2 ;  /* 0x028c4002000085a7 */ /* 0x000ea4000800007f */
[----:B--2---:R-:W-:Y:S05]  /*185c0*/  @!P0 BRA `(.L_x_4041) ;  /* 0xfffffffc00f08947 */ /* 0x004fea000383ffff */
[----:B------:R-:W-:Y:S05]  /*185d0*/  BRA `(.L_x_4189) ;  /* 0xffffffa000107947 */ /* 0x000fea000383ffff */
.L_x_4045:
        /* <DEDUP_REMOVED lines=12> */
.L_x_4190:
[----:B------:R-:W-:Y:S02]  /*186a0*/  IMAD.MOV.U32 R13, RZ, RZ, R3 ;  /* 0x000000ffff0d7224 */ /* 0x000fe400078e0003 */
[----:B------:R-:W-:-:S07]  /*186b0*/  IMAD.MOV.U32 R4, RZ, RZ, R14 ;  /* 0x000000ffff047224 */ /* 0x000fce00078e000e */
[----:B------:R-:W-:Y:S05]  /*186c0*/  WARPSYNC.COLLECTIVE R15, `(.L_x_4191) ;  /* 0x000000000f087348 */ /* 0x000fea0003c00000 */
[----:B------:R0:W1:Y:S02]  /*186d0*/  SHFL.IDX P6, R14, R13, R12, R11 ;  /* 0x0000000c0d0e7389 */ /* 0x00006400000c000b */
[----:B01----:R-:W-:Y:S01]  /*186e0*/  ENDCOLLECTIVE ;  /* 0x000000000000791b */ /* 0x003fe20003800000 */
.L_x_4191:
[----:B------:R-:W-:Y:S02]  /*186f0*/  IMAD.MOV.U32 R13, RZ, RZ, R2 ;  /* 0x000000ffff0d7224 */ /* 0x000fe400078e0002 */
[----:B------:R-:W-:Y:S02]  /*18700*/  IMAD.MOV.U32 R12, RZ, RZ, 0x1 ;  /* 0x00000001ff0c7424 */ /* 0x000fe400078e00ff */
[----:B------:R-:W-:-:S07]  /*18710*/  IMAD.MOV.U32 R5, RZ, RZ, R14 ;  /* 0x000000ffff057224 */ /* 0x000fce00078e000e */
[----:B------:R-:W-:Y:S05]  /*18720*/  WARPSYNC.COLLECTIVE R15, `(.L_x_4192) ;  /* 0x000000000f087348 */ /* 0x000fea0003c00000 */
[----:B------:R0:W1:Y:S02]  /*18730*/  SHFL.IDX P6, R14, R13, R12, R11 ;  /* 0x0000000c0d0e7389 */ /* 0x00006400000c000b */
[----:B01----:R-:W-:Y:S01]  /*18740*/  ENDCOLLECTIVE ;  /* 0x000000000000791b */ /* 0x003fe20003800000 */
.L_x_4192:
        /* <DEDUP_REMOVED lines=10> */
.L_x_4193:
        /* <DEDUP_REMOVED lines=11> */
.L_x_4194:
        /* <DEDUP_REMOVED lines=10> */
.L_x_4195:
        /* <DEDUP_REMOVED lines=12> */
.L_x_4196:
        /* <DEDUP_REMOVED lines=14> */
.L_x_4197:
[----:B------:R-:W-:Y:S01]  /*18ae0*/  IMAD.MOV.U32 R3, RZ, RZ, R14 ;  /* 0x000000ffff037224 */ /* 0x000fe200078e000e */
[----:B------:R-:W-:Y:S06]  /*18af0*/  BRA `(.L_x_4198) ;  /* 0xffffffa4007c7947 */ /* 0x000fec000383ffff */
.L_x_4048:
[----:B0-----:R-:W2:Y:S02]  /*18b00*/  LDL R2, [R1+0x4] ;  /* 0x0000040001027983 */ /* 0x001ea40000100800 */
[----:B--2---:R0:W1:Y:S02]  /*18b10*/  SYNCS.PHASECHK.TRANS64.TRYWAIT P0, [R2+URZ+0x28c20], R0 ;  /* 0x028c2000020075a7 */ /* 0x004064000800017f */
[----:B-1----:R-:W-:Y:S05]  /*18b20*/  @!P0 NANOSLEEP.SYNCS 0x989680 ;  /* 0x009896800000895d */ /* 0x002fea0003900000 */
[----:B------:R-:W1:Y:S02]  /*18b30*/  @!P0 SYNCS.PHASECHK.TRANS64 P0, [R2+URZ+0x28c20], R0 ;  /* 0x028c2000020085a7 */ /* 0x000e64000800007f */
[----:B-1----:R-:W-:Y:S05]  /*18b40*/  @!P0 BRA `(.L_x_4048) ;  /* 0xfffffffc00ec8947 */ /* 0x002fea000383ffff */
[----:B------:R-:W-:Y:S05]  /*18b50*/  BRA `(.L_x_4199) ;  /* 0xffffffa400dc7947 */ /* 0x000fea000383ffff */
.L_x_4052:
[----:B0-----:R0:W1:Y:S02]  /*18b60*/  SYNCS.PHASECHK.TRANS64.TRYWAIT P0, [R3+URZ+0x28c60], R0 ;  /* 0x028c6000030075a7 */ /* 0x001064000800017f */
[----:B-1----:R-:W-:Y:S05]  /*18b70*/  @!P0 NANOSLEEP.SYNCS 0x989680 ;  /* 0x009896800000895d */ /* 0x002fea0003900000 */
[----:B------:R-:W1:Y:S02]  /*18b80*/  @!P0 SYNCS.PHASECHK.TRANS64 P0, [R3+URZ+0x28c60], R0 ;  /* 0x028c6000030085a7 */ /* 0x000e64000800007f */
[----:B-1----:R-:W-:Y:S05]  /*18b90*/  @!P0 BRA `(.L_x_4052) ;  /* 0xfffffffc00f08947 */ /* 0x002fea000383ffff */
[----:B------:R-:W-:Y:S05]  /*18ba0*/  BRA `(.L_x_4200) ;  /* 0xffffffa8000c7947 */ /* 0x000fea000383ffff */
.L_x_4071:
[----:B-1----:R1:W2:Y:S02]  /*18bb0*/  SYNCS.PHASECHK.TRANS64.TRYWAIT P0, [R3+URZ+0x28c40], R2 ;  /* 0x028c4002030075a7 */ /* 0x0022a4000800017f */
[----:B--2---:R-:W-:Y:S05]  /*18bc0*/  @!P0 NANOSLEEP.SYNCS 0x989680 ;  /* 0x009896800000895d */ /* 0x004fea0003900000 */
[----:B------:R-:W2:Y:S02]  /*18bd0*/  @!P0 SYNCS.PHASECHK.TRANS64 P0, [R3+URZ+0x28c40], R2 ;  /* 0x028c4002030085a7 */ /* 0x000ea4000800007f */
[----:B--2---:R-:W-:Y:S05]  /*18be0*/  @!P0 BRA `(.L_x_4071) ;  /* 0xfffffffc00f08947 */ /* 0x004fea000383ffff */
[----:B------:R-:W-:Y:S05]  /*18bf0*/  BRA `(.L_x_4201) ;  /* 0xffffffb4003c7947 */ /* 0x000fea000383ffff */
.L_x_4076:
[----:B0-----:R0:W2:Y:S02]  /*18c00*/  SYNCS.PHASECHK.TRANS64.TRYWAIT P0, [R3+URZ+0x28c60], R2 ;  /* 0x028c6002030075a7 */ /* 0x0010a4000800017f */
[----:B--2---:R-:W-:Y:S05]  /*18c10*/  @!P0 NANOSLEEP.SYNCS 0x989680 ;  /* 0x009896800000895d */ /* 0x004fea0003900000 */
[----:B------:R-:W2:Y:S02]  /*18c20*/  @!P0 SYNCS.PHASECHK.TRANS64 P0, [R3+URZ+0x28c60], R2 ;  /* 0x028c6002030085a7 */ /* 0x000ea4000800007f */
[----:B--2---:R-:W-:Y:S05]  /*18c30*/  @!P0 BRA `(.L_x_4076) ;  /* 0xfffffffc00f08947 */ /* 0x004fea000383ffff */
[----:B------:R-:W-:Y:S05]  /*18c40*/  BRA `(.L_x_4202) ;  /* 0xffffffb400c47947 */ /* 0x000fea000383ffff */
.L_x_4091:
[----:B0-----:R0:W1:Y:S02]  /*18c50*/  SYNCS.PHASECHK.TRANS64.TRYWAIT P0, [R4+URZ+0x28c40], R2 ;  /* 0x028c4002040075a7 */ /* 0x001064000800017f */
[----:B-1----:R-:W-:Y:S05]  /*18c60*/  @!P0 NANOSLEEP.SYNCS 0x989680 ;  /* 0x009896800000895d */ /* 0x002fea0003900000 */
[----:B------:R-:W1:Y:S02]  /*18c70*/  @!P0 SYNCS.PHASECHK.TRANS64 P0, [R4+URZ+0x28c40], R2 ;  /* 0x028c4002040085a7 */ /* 0x000e64000800007f */
[----:B-1----:R-:W-:Y:S05]  /*18c80*/  @!P0 BRA `(.L_x_4091) ;  /* 0xfffffffc00f08947 */ /* 0x002fea000383ffff */
[----:B------:R-:W-:Y:S05]  /*18c90*/  BRA `(.L_x_4203) ;  /* 0xffffffc000d47947 */ /* 0x000fea000383ffff */
.L_x_4096:
[----:B-1----:R1:W2:Y:S02]  /*18ca0*/  SYNCS.PHASECHK.TRANS64.TRYWAIT P0, [R4+URZ+0x28c60], R2 ;  /* 0x028c6002040075a7 */ /* 0x0022a4000800017f */
[----:B--2---:R-:W-:Y:S05]  /*18cb0*/  @!P0 NANOSLEEP.SYNCS 0x989680 ;  /* 0x009896800000895d */ /* 0x004fea0003900000 */
[----:B------:R-:W2:Y:S02]  /*18cc0*/  @!P0 SYNCS.PHASECHK.TRANS64 P0, [R4+URZ+0x28c60], R2 ;  /* 0x028c6002040085a7 */ /* 0x000ea4000800007f */
[----:B--2---:R-:W-:Y:S05]  /*18cd0*/  @!P0 BRA `(.L_x_4096) ;  /* 0xfffffffc00f08947 */ /* 0x004fea000383ffff */
[----:B------:R-:W-:Y:S05]  /*18ce0*/  BRA `(.L_x_4204) ;  /* 0xffffffc400587947 */ /* 0x000fea000383ffff */
.L_x_4111:
[----:B-1----:R1:W2:Y:S02]  /*18cf0*/  SYNCS.PHASECHK.TRANS64.TRYWAIT P0, [R4+URZ+0x28c40], R2 ;  /* 0x028c4002040075a7 */ /* 0x0022a4000800017f */
[----:B--2---:R-:W-:Y:S05]  /*18d00*/  @!P0 NANOSLEEP.SYNCS 0x989680 ;  /* 0x009896800000895d */ /* 0x004fea0003900000 */
[----:B------:R-:W2:Y:S02]  /*18d10*/  @!P0 SYNCS.PHASECHK.TRANS64 P0, [R4+URZ+0x28c40], R2 ;  /* 0x028c4002040085a7 */ /* 0x000ea4000800007f */
[----:B--2---:R-:W-:Y:S05]  /*18d20*/  @!P0 BRA `(.L_x_4111) ;  /* 0xfffffffc00f08947 */ /* 0x004fea000383ffff */
[----:B------:R-:W-:Y:S05]  /*18d30*/  BRA `(.L_x_4205) ;  /* 0xffffffd000447947 */ /* 0x000fea000383ffff */
.L_x_4116:
[----:B0-----:R0:W2:Y:S02]  /*18d40*/  SYNCS.PHASECHK.TRANS64.TRYWAIT P0, [R4+URZ+0x28c60], R2 ;  /* 0x028c6002040075a7 */ /* 0x0010a4000800017f */
[----:B--2---:R-:W-:Y:S05]  /*18d50*/  @!P0 NANOSLEEP.SYNCS 0x989680 ;  /* 0x009896800000895d */ /* 0x004fea0003900000 */
[----:B------:R-:W2:Y:S02]  /*18d60*/  @!P0 SYNCS.PHASECHK.TRANS64 P0, [R4+URZ+0x28c60], R2 ;  /* 0x028c6002040085a7 */ /* 0x000ea4000800007f */
[----:B--2---:R-:W-:Y:S05]  /*18d70*/  @!P0 BRA `(.L_x_4116) ;  /* 0xfffffffc00f08947 */ /* 0x004fea000383ffff */
[----:B------:R-:W-:Y:S05]  /*18d80*/  BRA `(.L_x_4206) ;  /* 0xffffffd000cc7947 */ /* 0x000fea000383ffff */
.L_x_4132:
[----:B------:R-:W-:Y:S01]  /*18d90*/  BSSY B0, `(.L_x_4207) ;  /* 0x0000008000007945 */ /* 0x000fe20003800000 */
[----:B------:R-:W-:Y:S02]  /*18da0*/  IMAD.MOV.U32 R13, RZ, RZ, R16 ;  /* 0x000000ffff0d7224 */ /* 0x000fe400078e0010 */
[----:B------:R-:W-:Y:S02]  /*18db0*/  IMAD.MOV.U32 R12, RZ, RZ, RZ ;  /* 0x000000ffff0c7224 */ /* 0x000fe400078e00ff */
[----:B------:R-:W-:Y:S02]  /*18dc0*/  IMAD.MOV.U32 R11, RZ, RZ, 0x1f ;  /* 0x0000001fff0b7424 */ /* 0x000fe400078e00ff */
[----:B------:R-:W-:-:S07]  /*18dd0*/  IMAD.MOV.U32 R15, RZ, RZ, -0x1 ;  /* 0xffffffffff0f7424 */ /* 0x000fce00078e00ff */
[----:B-1---5:R-:W-:Y:S05]  /*18de0*/  WARPSYNC.COLLECTIVE R15, `(.L_x_4208) ;  /* 0x000000000f087348 */ /* 0x022fea0003c00000 */
[----:B------:R0:W2:Y:S02]  /*18df0*/  SHFL.IDX P6, R14, R13, R12, R11 ;  /* 0x0000000c0d0e7389 */ /* 0x0000a400000c000b */
[----:B012--5:R-:W-:Y:S01]  /*18e00*/  ENDCOLLECTIVE ;  /* 0x000000000000791b */ /* 0x027fe20003800000 */
.L_x_4208:
[----:B------:R-:W-:Y:S05]  /*18e10*/  BSYNC B0 ;  /* 0x0000000000007941 */ /* 0x000fea0003800000 */
.L_x_4207:
        /* <DEDUP_REMOVED lines=9> */
.L_x_4209:
        /* <DEDUP_REMOVED lines=18> */
.L_x_4210:
        /* <DEDUP_REMOVED lines=8> */
.L_x_4211:
        /* <DEDUP_REMOVED lines=8> */
.L_x_4212:
        /* <DEDUP_REMOVED lines=8> */
.L_x_4213:
        /* <DEDUP_REMOVED lines=8> */
.L_x_4214:
        /* <DEDUP_REMOVED lines=9> */
.L_x_4215:
[----:B------:R-:W-:Y:S01]  /*19260*/  IMAD.MOV.U32 R6, RZ, RZ, R14 ;  /* 0x000000ffff067224 */ /* 0x000fe200078e000e */
[----:B------:R-:W-:Y:S06]  /*19270*/  BRA `(.L_x_4216) ;  /* 0xffffffdc00247947 */ /* 0x000fec000383ffff */
.L_x_4137:
        /* <DEDUP_REMOVED lines=8> */
.L_x_4218:
[----:B------:R-:W-:Y:S05]  /*19300*/  BSYNC B0 ;  /* 0x0000000000007941 */ /* 0x000fea0003800000 */
.L_x_4217:
        /* <DEDUP_REMOVED lines=9> */
.L_x_4219:
        /* <DEDUP_REMOVED lines=8> */
.L_x_4220:
        /* <DEDUP_REMOVED lines=8> */
.L_x_4221:
        /* <DEDUP_REMOVED lines=8> */
.L_x_4222:
        /* <DEDUP_REMOVED lines=9> */
.L_x_4223:
[----:B------:R-:W-:Y:S01]  /*195b0*/  IMAD.MOV.U32 R6, RZ, RZ, R14 ;  /* 0x000000ffff067224 */ /* 0x000fe200078e000e */
[----:B------:R-:W-:Y:S06]  /*195c0*/  BRA `(.L_x_4224) ;  /* 0xffffffd800ec7947 */ /* 0x000fec000383ffff */
.L_x_4139:
[----:B------:R-:W-:Y:S01]  /*195d0*/  BSSY B0, `(.L_x_4225) ;  /* 0x0000006000007945 */ /* 0x000fe20003800000 */
[----:B------:R-:W-:Y:S01]  /*195e0*/  PLOP3.LUT P6, PT, P6, PT, PT, 0x8, 0x0 ;  /* 0x000000000000781c */ /* 0x000fe200037ce170 */
[----:B------:R-:W-:-:S12]  /*195f0*/  IMAD.MOV.U32 R15, RZ, RZ, -0x1 ;  /* 0xffffffffff0f7424 */ /* 0x000fd800078e00ff */
[----:B0----5:R-:W-:Y:S05]  /*19600*/  WARPSYNC.COLLECTIVE R15, `(.L_x_4226) ;  /* 0x000000000f087348 */ /* 0x021fea0003c00000 */
[----:B------:R-:W-:Y:S01]  /*19610*/  VOTE.ANY R14, PT, P6 ;  /* 0x00000000000e7806 */ /* 0x000fe200030e0100 */
[----:B0----5:R-:W-:Y:S06]  /*19620*/  ENDCOLLECTIVE ;  /* 0x000000000000791b */ /* 0x021fec0003800000 */
.L_x_4226:
[----:B------:R-:W-:Y:S05]  /*19630*/  BSYNC B0 ;  /* 0x0000000000007941 */ /* 0x000fea0003800000 */
.L_x_4225:
        /* <DEDUP_REMOVED lines=9> */
.L_x_4227:
[----:B------:R-:W-:Y:S01]  /*196d0*/  IMAD.MOV.U32 R17, RZ, RZ, R14 ;  /* 0x000000ffff117224 */ /* 0x000fe200078e000e */
[----:B------:R-:W-:Y:S06]  /*196e0*/  BRA `(.L_x_4228) ;  /* 0xffffffd800dc7947 */ /* 0x000fec000383ffff */
.L_x_4141:
[----:B------:R-:W-:Y:S01]  /*196f0*/  BSSY B0, `(.L_x_4229) ;  /* 0x0000007000007945 */ /* 0x000fe20003800000 */
[----:B------:R-:W-:Y:S02]  /*19700*/  IMAD.MOV.U32 R13, RZ, RZ, R3 ;  /* 0x000000ffff0d7224 */ /* 0x000fe400078e0003 */
[----:B------:R-:W-:Y:S02]  /*19710*/  IMAD.MOV.U32 R11, RZ, RZ, 0x1f ;  /* 0x0000001fff0b7424 */ /* 0x000fe400078e00ff */
[----:B------:R-:W-:-:S07]  /*19720*/  IMAD.MOV.U32 R15, RZ, RZ, -0x1 ;  /* 0xffffffffff0f7424 */ /* 0x000fce00078e00ff */
[----:B0-2--5:R-:W-:Y:S05]  /*19730*/  WARPSYNC.COLLECTIVE R15, `(.L_x_4230) ;  /* 0x000000000f087348 */ /* 0x025fea0003c00000 */
[----:B------:R1:W3:Y:S02]  /*19740*/  SHFL.IDX P6, R14, R13, R12, R11 ;  /* 0x0000000c0d0e7389 */ /* 0x0002e400000c000b */
[----:B0123-5:R-:W-:Y:S01]  /*19750*/  ENDCOLLECTIVE ;  /* 0x000000000000791b */ /* 0x02ffe20003800000 */
.L_x_4230:
[----:B------:R-:W-:Y:S05]  /*19760*/  BSYNC B0 ;  /* 0x0000000000007941 */ /* 0x000fea0003800000 */
.L_x_4229:
[----:B------:R-:W-:Y:S01]  /*19770*/  IMAD.MOV.U32 R2, RZ, RZ, R14 ;  /* 0x000000ffff027224 */ /* 0x000fe200078e000e */
[----:B------:R-:W-:Y:S06]  /*19780*/  BRA `(.L_x_4140) ;  /* 0xffffffd800d07947 */ /* 0x000fec000383ffff */
.L_x_4145:
[----:B0-----:R0:W1:Y:S02]  /*19790*/  SYNCS.PHASECHK.TRANS64.TRYWAIT P0, [R0+URZ+0x28c20], R3 ;  /* 0x028c2003000075a7 */ /* 0x001064000800017f */
[----:B-1----:R-:W-:Y:S05]  /*197a0*/  @!P0 NANOSLEEP.SYNCS 0x989680 ;  /* 0x009896800000895d */ /* 0x002fea0003900000 */
[----:B------:R-:W1:Y:S02]  /*197b0*/  @!P0 SYNCS.PHASECHK.TRANS64 P0, [R0+URZ+0x28c20], R3 ;  /* 0x028c2003000085a7 */ /* 0x000e64000800007f */
[----:B-1----:R-:W-:Y:S05]  /*197c0*/  @!P0 BRA `(.L_x_4145) ;  /* 0xfffffffc00f08947 */ /* 0x002fea000383ffff */
[----:B------:R-:W-:Y:S05]  /*197d0*/  BRA `(.L_x_4231) ;  /* 0xffffffdc00c47947 */ /* 0x000fea000383ffff */
.L_x_4146:
        /* <DEDUP_REMOVED lines=8> */
[----:B0----5:R-:W-:Y:S05]  /*19860*/  WARPSYNC.COLLECTIVE R15, `(.L_x_4233) ;  /* 0x000000000f087348 */ /* 0x021fea0003c00000 */
[----:B------:R1:W2:Y:S02]  /*19870*/  SHFL.IDX P6, R14, R13, R12, R11 ;  /* 0x0000000c0d0e7389 */ /* 0x0002a400000c000b */
[----:B012--5:R-:W-:Y:S01]  /*19880*/  ENDCOLLECTIVE ;  /* 0x000000000000791b */ /* 0x027fe20003800000 */
.L_x_4233:
[----:B------:R-:W-:Y:S05]  /*19890*/  BSYNC B0 ;  /* 0x0000000000007941 */ /* 0x000fea0003800000 */
.L_x_4232:
[----:B------:R-:W-:Y:S05]  /*198a0*/  BRA `(.L_x_4234) ;  /* 0xffffffdc00ac7947 */ /* 0x000fea000383ffff */
.L_x_4147:
[----:B------:R-:W-:Y:S01]  /*198b0*/  BSSY B0, `(.L_x_4235) ;  /* 0x0000006000007945 */ /* 0x000fe20003800000 */
[----:B------:R-:W-:-:S07]  /*198c0*/  IMAD.MOV.U32 R15, RZ, RZ, -0x1 ;  /* 0xffffffffff0f7424 */ /* 0x000fce00078e00ff */
[----:B01---5:R-:W-:Y:S05]  /*198d0*/  WARPSYNC.COLLECTIVE R15, `(.L_x_4236) ;  /* 0x000000000f0c7348 */ /* 0x023fea0003c00000 */
[----:B------:R-:W-:Y:S02]  /*198e0*/  ELECT P6, UR62, PT ;  /* 0x00000000003e782f */ /* 0x000fe400038c0000 */
[----:B------:R-:W-:Y:S01]  /*198f0*/  MOV R14, UR62 ;  /* 0x0000003e000e7c02 */ /* 0x000fe20008000f00 */
[----:B01---5:R-:W-:Y:S10]  /*19900*/  ENDCOLLECTIVE ;  /* 0x000000000000791b */ /* 0x023ff40003800000 */
.L_x_4236:
[----:B------:R-:W-:Y:S05]  /*19910*/  BSYNC B0 ;  /* 0x0000000000007941 */ /* 0x000fea0003800000 */
.L_x_4235:
[----:B------:R-:W-:Y:S05]  /*19920*/  BRA `(.L_x_4237) ;  /* 0xffffffdc00a07947 */ /* 0x000fea000383ffff */
.L_x_4149:
[----:B0-----:R0:W1:Y:S02]  /*19930*/  SYNCS.PHASECHK.TRANS64.TRYWAIT P0, [R6+URZ], R5 ;  /* 0x00000005060075a7 */ /* 0x001064000800017f */
[----:B-1----:R-:W-:Y:S05]  /*19940*/  @!P0 NANOSLEEP.SYNCS 0x989680 ;  /* 0x009896800000895d */ /* 0x002fea0003900000 */
[----:B------:R-:W1:Y:S02]  /*19950*/  @!P0 SYNCS.PHASECHK.TRANS64 P0, [R6+URZ], R5 ;  /* 0x00000005060085a7 */ /* 0x000e64000800007f */
[----:B-1----:R-:W-:Y:S05]  /*19960*/  @!P0 BRA `(.L_x_4149) ;  /* 0xfffffffc00f08947 */ /* 0x002fea000383ffff */
[----:B------:R-:W-:Y:S05]  /*19970*/  BRA `(.L_x_4238) ;  /* 0xffffffdc00dc7947 */ /* 0x000fea000383ffff */
.L_x_4150:
[----:B-1----:R1:W2:Y:S02]  /*19980*/  SYNCS.PHASECHK.TRANS64.TRYWAIT P0, [R7+URZ], R2 ;  /* 0x00000002070075a7 */ /* 0x0022a4000800017f */
[----:B--2---:R-:W-:Y:S05]  /*19990*/  @!P0 NANOSLEEP.SYNCS 0x989680 ;  /* 0x009896800000895d */ /* 0x004fea0003900000 */
[----:B------:R-:W2:Y:S02]  /*199a0*/  @!P0 SYNCS.PHASECHK.TRANS64 P0, [R7+URZ], R2 ;  /* 0x00000002070085a7 */ /* 0x000ea4000800007f */
[----:B--2---:R-:W-:Y:S05]  /*199b0*/  @!P0 BRA `(.L_x_4150) ;  /* 0xfffffffc00f08947 */ /* 0x004fea000383ffff */
[----:B------:R-:W-:Y:S05]  /*199c0*/  BRA `(.L_x_4239) ;  /* 0xffffffdc00d07947 */ /* 0x000fea000383ffff */
.L_x_4152:
[----:B--2---:R2:W3:Y:S02]  /*199d0*/  SYNCS.PHASECHK.TRANS64.TRYWAIT P0, [R4+URZ], R5 ;  /* 0x00000005040075a7 */ /* 0x0044e4000800017f */
[----:B---3--:R-:W-:Y:S05]  /*199e0*/  @!P0 NANOSLEEP.SYNCS 0x989680 ;  /* 0x009896800000895d */ /* 0x008fea0003900000 */
[----:B------:R-:W3:Y:S02]  /*199f0*/  @!P0 SYNCS.PHASECHK.TRANS64 P0, [R4+URZ], R5 ;  /* 0x00000005040085a7 */ /* 0x000ee4000800007f */
[----:B---3--:R-:W-:Y:S05]  /*19a00*/  @!P0 BRA `(.L_x_4152) ;  /* 0xfffffffc00f08947 */ /* 0x008fea000383ffff */
[----:B------:R-:W-:Y:S05]  /*19a10*/  BRA `(.L_x_4240) ;  /* 0xffffffdc00d87947 */ /* 0x000fea000383ffff */
.L_x_4241:
        /* <DEDUP_REMOVED lines=14> */
.L_x_15119:


//--------------------- .text._ZN7cutlass13device_kernelIN5flash11enable_sm90INS1_16FlashAttnFwdSm90INS1_25CollectiveMainloopFwdSm90ILi2EN4cute5tupleIJNS5_1CILi1EEES8_S8_EEENS6_IJNS7_ILi64EEESA_SA_EEELi512ENS_10bfloat16_tEfNS_4arch4Sm90ELb0ELb0ELb0ELb1ELb0ELb0ELb1ELb0ELb0ELb1ELb0ELb0EEENS1_21CollectiveEpilogueFwdINS6_IJSA_NS7_ILi512EEESA_EEES9_SC_SE_Li256ELb1ELb1ELb0ELb0EEENS1_36VarlenDynamicPersistentTileSchedulerILi64ELi64ELi256ELi128ELb0ELb1ELb1ELb0ELb1ELb1EEEEEEEEEvNT_6ParamsE --------------------------
	.section	.text._ZN7cutlass13device_kernelIN5flash11enable_sm90INS1_16FlashAttnFwdSm90INS1_25CollectiveMainloopFwdSm90ILi2EN4cute5tupleIJNS5_1CILi1EEES8_S8_EEENS6_IJNS7_ILi64EEESA_SA_EEELi512ENS_10bfloat16_tEfNS_4arch4Sm90ELb0ELb0ELb0ELb1ELb0ELb0ELb1ELb0ELb0ELb1ELb0ELb0EEENS1_21CollectiveEpilogueFwdINS6_IJSA_NS7_ILi512EEESA_EEES9_SC_SE_Li256ELb1ELb1ELb0ELb0EEENS1_36VarlenDynamicPersistentTileSchedulerILi64ELi64ELi256ELi128ELb0ELb1ELb1ELb0ELb1ELb1EEEEEEEEEvNT_6ParamsE,"ax",@progbits
	.align	128
.text._ZN7cutlass13device_kernelIN5flash11enable_sm90INS1_16FlashAttnFwdSm90INS1_25CollectiveMainloopFwdSm90ILi2EN4cute5tupleIJNS5_1CILi1EEES8_S8_EEENS6_IJNS7_ILi64EEESA_SA_EEELi512ENS_10bfloat16_tEfNS_4arch4Sm90ELb0ELb0ELb0ELb1ELb0ELb0ELb1ELb0ELb0ELb1ELb0ELb0EEENS1_21CollectiveEpilogueFwdINS6_IJSA_NS7_ILi512EEESA_EEES9_SC_SE_Li256ELb1ELb1ELb0ELb0EEENS1_36VarlenDynamicPersistentTileSchedulerILi64ELi64ELi256ELi128ELb0ELb1ELb1ELb0ELb1ELb1EEEEEEEEEvNT_6ParamsE:
        .type           _ZN7cutlass13device_kernelIN5flash11enable_sm90INS1_16FlashAttnFwdSm90INS1_25CollectiveMainloopFwdSm90ILi2EN4cute5tupleIJNS5_1CILi1EEES8_S8_EEENS6_IJNS7_ILi64EEESA_SA_EEELi512ENS_10bfloat16_tEfNS_4arch4Sm90ELb0ELb0ELb0ELb1ELb0ELb0ELb1ELb0ELb0ELb1ELb0ELb0EEENS1_21CollectiveEpilogueFwdINS6_IJSA_NS7_ILi512EEESA_EEES9_SC_SE_Li256ELb1ELb1ELb0ELb0EEENS1_36VarlenDynamicPersistentTileSchedulerILi64ELi64ELi256ELi128ELb0ELb1ELb1ELb0ELb1ELb1EEEEEEEEEvNT_6ParamsE,@function
        .size           _ZN7cutlass13device_kernelIN5flash11enable_sm90INS1_16FlashAttnFwdSm90INS1_25CollectiveMainloopFwdSm90ILi2EN4cute5tupleIJNS5_1CILi1EEES8_S8_EEENS6_IJNS7_ILi64EEESA_SA_EEELi512ENS_10bfloat16_tEfNS_4arch4Sm90ELb0ELb0ELb0ELb1ELb0ELb0ELb1ELb0ELb0ELb1ELb0ELb0EEENS1_21CollectiveEpilogueFwdINS6_IJSA_NS7_ILi512EEESA_EEES9_SC_SE_Li256ELb1ELb1ELb0ELb0EEENS1_36VarlenDynamicPersistentTileSchedulerILi64ELi64ELi256ELi128ELb0ELb1ELb1ELb0ELb1ELb1EEEEEEEEEvNT_6ParamsE,(.L_x_15120 - _ZN7cutlass13device_kernelIN5flash11enable_sm90INS1_16FlashAttnFwdSm90INS1_25CollectiveMainloopFwdSm90ILi2EN4cute5tupleIJNS5_1CILi1EEES8_S8_EEENS6_IJNS7_ILi64EEESA_SA_EEELi512ENS_10bfloat16_tEfNS_4arch4Sm90ELb0ELb0ELb0ELb1ELb0ELb0ELb1ELb0ELb0ELb1ELb0ELb0EEENS1_21CollectiveEpilogueFwdINS6_IJSA_NS7_ILi512EEESA_EEES9_SC_SE_Li256ELb1ELb1ELb0ELb0EEENS1_36VarlenDynamicPersistentTileSchedulerILi64ELi64ELi256ELi128ELb0ELb1ELb1ELb0ELb1ELb1EEEEEEEEEvNT_6ParamsE)
        .other          _ZN7cutlass13device_kernelIN5flash11enable_sm90INS1_16FlashAttnFwdSm90INS1_25CollectiveMainloopFwdSm90ILi2EN4cute5tupleIJNS5_1CILi1EEES8_S8_EEENS6_IJNS7_ILi64EEESA_SA_EEELi512ENS_10bfloat16_tEfNS_4arch4Sm90ELb0ELb0ELb0ELb1ELb0ELb0ELb1ELb0ELb0ELb1ELb0ELb0EEENS1_21CollectiveEpilogueFwdINS6_IJSA_NS7_ILi512EEESA_EEES9_SC_SE_Li256ELb1ELb1ELb0ELb0EEENS1_36VarlenDynamicPersistentTileSchedulerILi64ELi64ELi256ELi128ELb0ELb1ELb1ELb0ELb1ELb1EEEEEEEEEvNT_6ParamsE,@"STO_CUDA_ENTRY STV_DEFAULT"
_ZN7cutlass13device_kernelIN5flash11enable_sm90INS1_16FlashAttnFwdSm90INS1_25CollectiveMainloopFwdSm90ILi2EN4cute5tupleIJNS5_1CILi1EEES8_S8_EEENS6_IJNS7_ILi64EEESA_SA_EEELi512ENS_10bfloat16_tEfNS_4arch4Sm90ELb0ELb0ELb0ELb1ELb0ELb0ELb1ELb0ELb0ELb1ELb0ELb0EEENS1_21CollectiveEpilogueFwdINS6_IJSA_NS7_ILi512EEESA_EEES9_SC_SE_Li256ELb1ELb1ELb0ELb0EEENS1_36VarlenDynamicPersistentTileSchedulerILi64ELi64ELi256ELi128ELb0ELb1ELb1ELb0ELb1ELb1EEEEEEEEEvNT_6ParamsE:
        /* <DEDUP_REMOVED lines=17> */
.L_x_4243:
[----:B------:R-:W-:Y:S05]  /*0110*/  BSYNC B0 ;  /* 0x0000000000007941 */ /* 0x000fea0003800000 */
.L_x_4242:
        /* <DEDUP_REMOVED lines=39> */
.L_x_4244:
        /* <DEDUP_REMOVED lines=22> */
.L_x_4245:
        /* <DEDUP_REMOVED lines=18> */
.L_x_4246:
        /* <DEDUP_REMOVED lines=22> */
.L_x_4247:
        /* <DEDUP_REMOVED lines=22> */
.L_x_4248:
[----:B------:R-:W-:Y:S01]  /*08d0*/  ISETP.NE.AND P0, PT, R3, RZ, PT ;  /* 0x000000ff0300720c */ /* 0x000fe20003f05270 */
[----:B------:R-:W-:Y:S01]  /*08e0*/  NOP ;  /* 0x0000000000007918 */ /* 0x000fe20000000000 */
[----:B------:R-:W-:Y:S01]  /*08f0*/  ULDC.64 UR38, c[0x0][0x208] ;  /* 0x0000820000267ab9 */ /* 0x000fe20000000a00 */
[----:B01234-:R-:W-:Y:S10]  /*0900*/  BAR.SYNC.DEFER_BLOCKING 0x0 ;  /* 0x0000000000007b1d */ /* 0x01fff40000010000 */
[----:B------:R-:W-:Y:S05]  /*0910*/  @!P0 BRA `(.L_x_4249) ;  /* 0x000000b000808947 */ /* 0x000fea0003800000 */
.L_x_4250:
        /* <DEDUP_REMOVED lines=23> */
[----:B------:R-:W-:Y:S01]  /*0a90*/  IMAD.MOV.U32 R193, RZ, RZ, RZ ;  /* 0x000000ffffc17224 */ /* 0x000fe200078e00ff */
[----:B------:R-:W-:Y:S01]  /*0aa0*/  SHF.R.S32.HI R0, RZ, 0x1f, R199 ;  /* 0x0000001fff007819 */ /* 0x000fe200000114c7 */
[----:B------:R-:W-:-:S03]  /*0ab0*/  UMOV UR36, URZ ;  /* 0x0000003f00247c82 */ /* 0x000fc60008000000 */
[CC--:B------:R-:W-:Y:S02]  /*0ac0*/  LEA.HI R2, R0.reuse, R199.reuse, RZ, 0x4 ;  /* 0x000000c700027211 */ /* 0x0c0fe400078f20ff */
[CC--:B------:R-:W-:Y:S02]  /*0ad0*/  LEA.HI R5, R0.reuse, R199.reuse, RZ, 0x5 ;  /* 0x000000c700057211 */ /* 0x0c0fe400078f28ff */
[----:B------:R-:W-:Y:S02]  /*0ae0*/  SHF.R.S32.HI R3, RZ, 0x4, R2 ;  /* 0x00000004ff037819 */ /* 0x000fe40000011402 */
[----:B------:R-:W-:Y:S02]  /*0af0*/  LEA.HI R7, R0, R199, RZ, 0x2 ;  /* 0x000000c700077211 */ /* 0x000fe400078f10ff */
[----:B------:R-:W-:Y:S02]  /*0b00*/  LEA.HI R4, R2, R3, RZ, 0x1 ;  /* 0x0000000302047211 */ /* 0x000fe400078f08ff */
[----:B------:R-:W-:-:S02]  /*0b10*/  SHF.R.S32.HI R11, RZ, 0x5, R5 ;  /* 0x00000005ff0b7819 */ /* 0x000fc40000011405 */
[----:B------:R-:W-:Y:S02]  /*0b20*/  LOP3.LUT R4, R4, 0x1ffffffe, RZ, 0xc0, !PT ;  /* 0x1ffffffe04047812 */ /* 0x000fe400078ec0ff */
[----:B------:R-:W-:Y:S02]  /*0b30*/  SHF.R.S32.HI R6, RZ, 0x1f, R5 ;  /* 0x0000001fff067819 */ /* 0x000fe40000011405 */
        /* <DEDUP_REMOVED lines=36> */
[----:B------:R-:W-:Y:S01]  /*0d80*/  IMAD.MOV.U32 R11, RZ, RZ, R15 ;  /* 0x000000ffff0b7224 */ /* 0x000fe200078e000f */
[----:B------:R-:W-:Y:S01]  /*0d90*/  LEA.HI R4, R4, R5, RZ, 0x3 ;  /* 0x0000000504047211 */ /* 0x000fe200078f18ff */
[----:B------:R-:W-:Y:S01]  /*0da0*/  IMAD.SHL.U32 R18, R13, 0x2, RZ ;  /* 0x000000020d127824 */ /* 0x000fe200078e00ff */
[----:B------:R-:W-:-:S02]  /*0db0*/  LOP3.LUT R9, R2, 0x8, R9, 0xf8, !PT ;  /* 0x0000000802097812 */ /* 0x000fc400078ef809 */
[----:B------:R-:W-:Y:S02]  /*0dc0*/  SHF.R.U32.HI R2, RZ, 0x3, R2 ;  /* 0x00000003ff027819 */ /* 0x000fe40000011602 */
[----:B------:R-:W-:Y:S02]  /*0dd0*/  R2P PR, R7, 0x6 ;  /* 0x0000000607007804 */ /* 0x000fe40000000000 */
[----:B------:R-:W-:Y:S02]  /*0de0*/  LOP3.LUT R9, R9, R2, RZ, 0x3c, !PT ;  /* 0x0000000209097212 */ /* 0x000fe400078e3cff */
[----:B------:R-:W-:Y:S02]  /*0df0*/  LOP3.LUT R2, R0, 0xfffffff8, RZ, 0xc0, !PT ;  /* 0xfffffff800027812 */ /* 0x000fe400078ec0ff */
[----:B------:R-:W-:Y:S01]  /*0e00*/  LOP3.LUT R4, R4, 0xfffffff8, RZ, 0xc0, !PT ;  /* 0xfffffff804047812 */ /* 0x000fe200078ec0ff */
[----:B------:R-:W-:Y:S01]  /*0e10*/  IMAD.IADD R8, R8, 0x1, R9 ;  /* 0x0000000108087824 */ /* 0x000fe200078e0209 */
[----:B------:R-:W-:Y:S01]  /*0e20*/  LEA.HI R3, R3, R194, RZ, 0x1 ;  /* 0x000000c203037211 */ /* 0x000fe200078f08ff */
[----:B------:R-:W-:Y:S01]  /*0e30*/  IMAD.IADD R191, R199, 0x1, -R2 ;  /* 0x00000001c7bf7824 */ /* 0x000fe200078e0a02 */
[----:B------:R-:W-:Y:S01]  /*0e40*/  SHF.R.S32.HI R6, RZ, 0x5, R6 ;  /* 0x00000005ff067819 */ /* 0x000fe20000011406 */
[----:B------:R-:W-:Y:S01]  /*0e50*/  IMAD.IADD R17, R5, 0x1, -R4 ;  /* 0x0000000105117824 */ /* 0x000fe200078e0a04 */
[----:B------:R-:W-:Y:S01]  /*0e60*/  LEA R22, R8, UR37, 0x1 ;  /* 0x0000002508167c11 */ /* 0x000fe2000f8e08ff */
[----:B------:R-:W-:Y:S01]  /*0e70*/  IMAD.SHL.U32 R16, R191, 0x8, RZ ;  /* 0x00000008bf107824 */ /* 0x000fe200078e00ff */
[----:B------:R-:W-:Y:S01]  /*0e80*/  LOP3.LUT R3, R3, 0xfffffe, RZ, 0xc0, !PT ;  /* 0x00fffffe03037812 */ /* 0x000fe200078ec0ff */
[----:B------:R-:W-:Y:S01]  /*0e90*/  IMAD R17, R6, 0x10, R17 ;  /* 0x0000001006117824 */ /* 0x000fe200078e0211 */
[----:B------:R-:W-:Y:S01]  /*0ea0*/  SEL R184, R184, 0xffffffe0, !P1 ;  /* 0xffffffe0b8b87807 */ /* 0x000fe20004800000 */
[----:B------:R-:W-:Y:S01]  /*0eb0*/  VIADD R185, R22, 0x36400 ;  /* 0x0003640016b97836 */ /* 0x000fe20000000000 */
[----:B------:R-:W-:Y:S01]  /*0ec0*/  SHF.R.S32.HI R192, RZ, 0x3, R0 ;  /* 0x00000003ffc07819 */ /* 0x000fe20000011400 */
[----:B------:R-:W-:-:S02]  /*0ed0*/  VIADD R190, R16, 0x40 ;  /* 0x0000004010be7836 */ /* 0x000fc40000000000 */
[C---:B------:R-:W-:Y:S02]  /*0ee0*/  VIADD R189, R16.reuse, 0x80 ;  /* 0x0000008010bd7836 */ /* 0x040fe40000000000 */
        /* <DEDUP_REMOVED lines=12> */
[----:B------:R-:W-:Y:S01]  /*0fb0*/  IMAD.IADD R3, R194, 0x1, -R3 ;  /* 0x00000001c2037824 */ /* 0x000fe200078e0a03 */
[----:B------:R-:W-:Y:S01]  /*0fc0*/  SHF.R.S32.HI R200, RZ, 0x1f, R195 ;  /* 0x0000001fffc87819 */ /* 0x000fe200000114c3 */
[----:B------:R-:W-:-:S02]  /*0fd0*/  @P2 VIADD R23, R185, 0xffffffc0 ;  /* 0xffffffc0b9172836 */ /* 0x000fc40000000000 */
[----:B------:R-:W-:Y:S02]  /*0fe0*/  IMAD.IADD R185, R185, 0x1, R184 ;  /* 0x00000001b9b97824 */ /* 0x000fe400078e02b8 */
[----:B------:R-:W-:Y:S02]  /*0ff0*/  IMAD.MOV.U32 R2, RZ, RZ, RZ ;  /* 0x000000ffff027224 */ /* 0x000fe400078e00ff */
[----:B------:R-:W-:Y:S02]  /*1000*/  IMAD.SHL.U32 R19, R3, 0x100, RZ ;  /* 0x0000010003137824 */ /* 0x000fe400078e00ff */
[----:B------:R-:W-:Y:S02]  /*1010*/  IMAD R197, R10, 0x8, R17 ;  /* 0x000000080ac57824 */ /* 0x000fe400078e0211 */
[----:B------:R-:W-:-:S07]  /*1020*/  IMAD.IADD R184, R184, 0x1, R23 ;  /* 0x00000001b8b87824 */ /* 0x000fce00078e0217 */
.L_x_4289:
        /* <DEDUP_REMOVED lines=15> */
[----:B-1----:R-:W-:-:S04]  /*1120*/  IMAD.U32 R6, RZ, RZ, UR8 ;  /* 0x00000008ff067e24 */ /* 0x002fc8000f8e00ff */
[----:B---3--:R-:W-:Y:S01]  /*1130*/  IMAD.U32 R7, RZ, RZ, UR9 ;  /* 0x00000009ff077e24 */ /* 0x008fe2000f8e00ff */
        /* <DEDUP_REMOVED lines=17> */
[----:B------:R-:W-:Y:S05]  /*1250*/  @P0 BRA `(.L_x_4251) ;  /* 0x00000000002c0947 */ /* 0x000fea0003800000 */
        /* <DEDUP_REMOVED lines=11> */
.L_x_4251:
[----:B0-----:R-:W2:Y:S01]  /*1310*/  LDL R4, [R1] ;  /* 0x0000000001047983 */ /* 0x001ea20000100800 */
[----:B-----5:R-:W-:Y:S01]  /*1320*/  IMAD.IADD R152, R152, 0x1, -R3 ;  /* 0x0000000198987824 */ /* 0x020fe200078e0a03 */
[----:B------:R-:W-:Y:S02]  /*1330*/  CS2R R150, SRZ ;  /* 0x0000000000967805 */ /* 0x000fe4000001ff00 */
[----:B------:R-:W-:Y:S02]  /*1340*/  CS2R R148, SRZ ;  /* 0x0000000000947805 */ /* 0x000fe4000001ff00 */
[----:B------:R-:W-:Y:S01]  /*1350*/  CS2R R146, SRZ ;  /* 0x0000000000927805 */ /* 0x000fe2000001ff00 */
[----:B------:R-:W-:Y:S01]  /*1360*/  VIADD R0, R152, 0x3f ;  /* 0x0000003f98007836 */ /* 0x000fe20000000000 */
[----:B------:R-:W-:Y:S02]  /*1370*/  CS2R R144, SRZ ;  /* 0x0000000000907805 */ /* 0x000fe4000001ff00 */
[----:B------:R-:W-:-:S02]  /*1380*/  CS2R R142, SRZ ;  /* 0x00000000008e7805 */ /* 0x000fc4000001ff00 */
[----:B------:R-:W-:Y:S02]  /*1390*/  CS2R R140, SRZ ;  /* 0x00000000008c7805 */ /* 0x000fe4000001ff00 */
[----:B------:R-:W-:Y:S02]  /*13a0*/  CS2R R138, SRZ ;  /* 0x00000000008a7805 */ /* 0x000fe4000001ff00 */
[----:B------:R-:W-:Y:S02]  /*13b0*/  SHF.R.S32.HI R3, RZ, 0x1f, R0 ;  /* 0x0000001fff037819 */ /* 0x000fe40000011400 */
[----:B------:R-:W-:Y:S02]  /*13c0*/  CS2R R136, SRZ ;  /* 0x0000000000887805 */ /* 0x000fe4000001ff00 */
[----:B------:R-:W-:Y:S02]  /*13d0*/  CS2R R134, SRZ ;  /* 0x0000000000867805 */ /* 0x000fe4000001ff00 */
[----:B------:R-:W-:-:S02]  /*13e0*/  CS2R R132, SRZ ;  /* 0x0000000000847805 */ /* 0x000fc4000001ff00 */
[----:B------:R-:W-:Y:S01]  /*13f0*/  LEA.HI R3, R3, R0, RZ, 0x6 ;  /* 0x0000000003037211 */ /* 0x000fe200078f30ff */
[----:B------:R-:W-:Y:S01]  /*1400*/  IMAD.MOV.U32 R0, RZ, RZ, RZ ;  /* 0x000000ffff007224 */ /* 0x000fe200078e00ff */
        /* <DEDUP_REMOVED lines=56> */
[----:B------:R-:W-:-:S02]  /*1790*/  SHF.R.S32.HI R177, RZ, 0x6, R3 ;  /* 0x00000006ffb17819 */ /* 0x000fc40000011403 */
[----:B--2---:R-:W-:Y:S01]  /*17a0*/  ISETP.NE.AND P0, PT, R4, 0x1, PT ;  /* 0x000000010400780c */ /* 0x004fe20003f05270 */
[----:B------:R-:W-:-:S12]  /*17b0*/  IMAD.MOV.U32 R4, RZ, RZ, RZ ;  /* 0x000000ffff047224 */ /* 0x000fd800078e00ff */
[----:B------:R-:W-:Y:S05]  /*17c0*/  @!P0 BRA `(.L_x_4252) ;  /* 0x0000001400d48947 */ /* 0x000fea0003800000 */
[----:B------:R-:W-:Y:S02]  /*17d0*/  ISETP.GE.AND P1, PT, R152, 0x1, PT ;  /* 0x000000019800780c */ /* 0x000fe40003f26270 */
[----:B------:R-:W-:-:S11]  /*17e0*/  PLOP3.LUT P0, PT, PT, PT, PT, 0x80, 0x0 ;  /* 0x000000000000781c */ /* 0x000fd60003f0f070 */
[----:B------:R-:W-:Y:S05]  /*17f0*/  @!P1 BRA `(.L_x_4253) ;  /* 0x0000007000c89947 */ /* 0x000fea0003800000 */
        /* <DEDUP_REMOVED lines=56> */
[----:B------:R-:W-:-:S07]  /*1b80*/  VIADD R177, R177, 0xfffffffe ;  /* 0xfffffffeb1b17836 */ /* 0x000fce0000000000 */
.L_x_4255:
        /* <DEDUP_REMOVED lines=171> */
.L_x_4254:
[----:B------:R-:W-:Y:S01]  /*2640*/  BAR.SYNC.DEFER_BLOCKING 0xe, 0x100 ;  /* 0x0384000000007b1d */ /* 0x000fe20000010000 */
[----:B------:R-:W-:Y:S01]  /*2650*/  IMAD.U32 R6, RZ, RZ, UR36 ;  /* 0x00000024ff067e24 */ /* 0x000fe2000f8e00ff */
[----:B------:R-:W-:Y:S01]  /*2660*/  UIADD3 UR36, UR36, 0x1, URZ ;  /* 0x0000000124247890 */ /* 0x000fe2000fffe03f */
[----:B------:R-:W-:Y:S02]  /*2670*/  PLOP3.LUT P0, PT, PT, PT, PT, 0x8, 0x0 ;  /* 0x000000000000781c */ /* 0x000fe40003f0e170 */
        /* <DEDUP_REMOVED lines=138> */
.L_x_4252:
        /* <DEDUP_REMOVED lines=32> */
.L_x_4256:
        /* <DEDUP_REMOVED lines=8> */
.L_x_4434:
[----:B------:R-:W-:Y:S05]  /*31a0*/  @P0 BRA `(.L_x_4258) ;  /* 0x0000000000040947 */ /* 0x000fea0003800000 */
[----:B------:R-:W-:Y:S01]  /*31b0*/  BPT.TRAP 0x1 ;  /* 0x000000040000795c */ /* 0x000fe20000300000 */
.L_x_4258:
[----:B------:R-:W-:Y:S01]  /*31c0*/  IMAD.U32 R4, RZ, RZ, UR36 ;  /* 0x00000024ff047e24 */ /* 0x000fe2000f8e00ff */
[----:B------:R-:W-:-:S04]  /*31d0*/  SHF.L.U32 R5, R2, 0x1f, RZ ;  /* 0x0000001f02057819 */ /* 0x000fc800000006ff */
[----:B------:R-:W-:-:S04]  /*31e0*/  LEA R4, R4, UR37, 0x3 ;  /* 0x0000002504047c11 */ /* 0x000fc8000f8e18ff */
[----:B------:R1:W2:Y:S01]  /*31f0*/  SYNCS.PHASECHK.TRANS64.TRYWAIT P1, [R4+URZ+0x38830], R5 ;  /* 0x03883005040075a7 */ /* 0x0002a2000802017f */
[----:B------:R-:W-:Y:S05]  /*3200*/  @P0 BRA `(.L_x_4259) ;  /* 0x0000000000040947 */ /* 0x000fea0003800000 */
[----:B------:R-:W-:Y:S01]  /*3210*/  BPT.TRAP 0x1 ;  /* 0x000000040000795c */ /* 0x000fe20000300000 */
.L_x_4259:
[----:B--2---:R-:W-:Y:S05]  /*3220*/  @P1 BRA `(.L_x_4260) ;  /* 0x0000000000081947 */ /* 0x004fea0003800000 */
[----:B------:R-:W2:Y:S02]  /*3230*/  SYNCS.PHASECHK.TRANS64.TRYWAIT P1, [R4+URZ+0x38830], R5 ;  /* 0x03883005040075a7 */ /* 0x000ea4000802017f */
[----:B--2---:R-:W-:Y:S05]  /*3240*/  @!P1 BRA `(.L_x_4261) ;  /* 0x0000010400b89947 */ /* 0x004fea0003800000 */
.L_x_4260:
        /* <DEDUP_REMOVED lines=40> */
.L_x_4435:
[----:B------:R-:W-:Y:S05]  /*34d0*/  @P0 BRA `(.L_x_4263) ;  /* 0x0000000000040947 */ /* 0x000fea0003800000 */
[----:B------:R-:W-:Y:S01]  /*34e0*/  BPT.TRAP 0x1 ;  /* 0x000000040000795c */ /* 0x000fe20000300000 */
.L_x_4263:
[----:B------:R3:W4:Y:S01]  /*34f0*/  SYNCS.PHASECHK.TRANS64.TRYWAIT P1, [R4+URZ+0x38850], R5 ;  /* 0x03885005040075a7 */ /* 0x000722000802017f */
[----:B------:R-:W-:Y:S05]  /*3500*/  @P0 BRA `(.L_x_4264) ;  /* 0x0000000000040947 */ /* 0x000fea0003800000 */
[----:B------:R-:W-:Y:S01]  /*3510*/  BPT.TRAP 0x1 ;  /* 0x000000040000795c */ /* 0x000fe20000300000 */
.L_x_4264:
[----:B----4-:R-:W-:Y:S05]  /*3520*/  @P1 BRA `(.L_x_4265) ;  /* 0x0000000000081947 */ /* 0x010fea0003800000 */
[----:B------:R-:W4:Y:S02]  /*3530*/  SYNCS.PHASECHK.TRANS64.TRYWAIT P1, [R4+URZ+0x38850], R5 ;  /* 0x03885005040075a7 */ /* 0x000f24000802017f */
[----:B----4-:R-:W-:Y:S05]  /*3540*/  @!P1 BRA `(.L_x_4266) ;  /* 0x0000010400249947 */ /* 0x010fea0003800000 */
.L_x_4265:
[----:B------:R-:W-:Y:S01]  /*3550*/  UIADD3 UR4, UR37, 0x400, URZ ;  /* 0x0000040025047890 */ /* 0x000fe2000fffe03f */
[----:B------:R-:W-:Y:S01]  /*3560*/  WARPGROUP.ARRIVE ;  /* 0x00000000000079c5 */ /* 0x000fe20000000000 */
[----:B------:R-:W-:-:S05]  /*3570*/  UIADD3 UR5, UR37, 0x26400, URZ ;  /* 0x0002640025057890 */ /* 0x000fca000fffe03f */
[----:B0-----:R-:W0:Y:S01]  /*3580*/  S2R R3, SR_TID.X ;  /* 0x0000000000037919 */ /* 0x001e220000002100 */
[----:B------:R-:W-:Y:S02]  /*3590*/  USHF.R.U32.HI UR4, URZ, 0x4, UR4 ;  /* 0x000000043f047899 */ /* 0x000fe40008011604 */
[----:B------:R-:W-:Y:S01]  /*35a0*/  USHF.R.U32.HI UR5, URZ, 0x4, UR5 ;  /* 0x000000043f057899 */ /* 0x000fe20008011605 */
[----:B------:R-:W5:Y:S01]  /*35b0*/  S2R R57, SR_TID.X ;  /* 0x0000000000397919 */ /* 0x000f620000002100 */
[----:B------:R-:W-:Y:S02]  /*35c0*/  ULOP3.LUT UR4, UR4, 0x3fff, URZ, 0xc0, !UPT ;  /* 0x00003fff04047892 */ /* 0x000fe4000f8ec03f */
[----:B------:R-:W-:Y:S02]  /*35d0*/  ULOP3.LUT UR5, UR5, 0x3fff, URZ, 0xc0, !UPT ;  /* 0x00003fff05057892 */ /* 0x000fe4000f8ec03f */
[----:B------:R-:W-:Y:S02]  /*35e0*/  ULOP3.LUT UR4, UR4, 0x10000, URZ, 0xfc, !UPT ;  /* 0x0001000004047892 */ /* 0x000fe4000f8efc3f */
[----:B------:R-:W-:-:S02]  /*35f0*/  ULOP3.LUT UR6, UR5, 0x10000, URZ, 0xfc, !UPT ;  /* 0x0001000005067892 */ /* 0x000fc4000f8efc3f */
[----:B------:R-:W-:Y:S01]  /*3600*/  ULEA UR5, UR36, UR4, 0xc ;  /* 0x0000000424057291 */ /* 0x000fe2000f8e603f */
[----:B------:R-:W-:Y:S01]  /*3610*/  UMOV UR21, 0x40000040 ;  /* 0x4000004000157882 */ /* 0x000fe20000000000 */
[----:B------:R-:W-:Y:S01]  /*3620*/  UMOV UR23, 0x40000040 ;  /* 0x4000004000177882 */ /* 0x000fe20000000000 */
[----:B------:R-:W-:Y:S02]  /*3630*/  UIADD3 UR14, UR6, 0x800, URZ ;  /* 0x00000800060e7890 */ /* 0x000fe4000fffe03f */
[----:B------:R-:W-:Y:S02]  /*3640*/  UMOV UR20, UR6 ;  /* 0x0000000600147c82 */ /* 0x000fe40008000000 */
[----:B------:R-:W-:Y:S01]  /*3650*/  UMOV UR22, UR5 ;  /* 0x0000000500167c82 */ /* 0x000fe20008000000 */
[----:B------:R-:W-:Y:S01]  /*3660*/  UIADD3 UR15, UR5, 0x800, URZ ;  /* 0x00000800050f7890 */ /* 0x000fe2000fffe03f */
[----:B------:R-:W-:Y:S01]  /*3670*/  HGMMA.64x64x16.F32.BF16 R24, gdesc[UR20], R24, gsb0 ;  /* 0x00e00000141879f0 */ /* 0x000fe20008001818 */
[----:B------:R-:W-:-:S02]  /*3680*/  UIADD3 UR20, UR6, 0x2, URZ ;  /* 0x0000000206147890 */ /* 0x000fc4000fffe03f */
[----:B------:R-:W-:Y:S01]  /*3690*/  UIADD3 UR22, UR5, 0x2, URZ ;  /* 0x0000000205167890 */ /* 0x000fe2000fffe03f */
[----:B------:R-:W-:Y:S01]  /*36a0*/  UMOV UR21, 0x40000040 ;  /* 0x4000004000157882 */ /* 0x000fe20000000000 */
[----:B------:R-:W-:Y:S01]  /*36b0*/  UMOV UR23, 0x40000040 ;  /* 0x4000004000177882 */ /* 0x000fe20000000000 */
[----:B0-----:R-:W-:Y:S02]  /*36c0*/  SHF.R.U32.HI R3, RZ, 0x7, R3 ;  /* 0x00000007ff037819 */ /* 0x001fe40000011603 */
[----:B-----5:R-:W-:-:S04]  /*36d0*/  LOP3.LUT R57, R57, 0x7f, RZ, 0xc0, !PT ;  /* 0x0000007f39397812 */ /* 0x020fc800078ec0ff */
[----:B------:R-:W0:Y:S02]  /*36e0*/  SHFL.IDX PT, R3, R3, RZ, 0x1f ;  /* 0x00001fff03037589 */ /* 0x000e2400000e0000 */
[----:B0-----:R-:W-:Y:S01]  /*36f0*/  R2UR UR7, R3 ;  /* 0x00000000030772ca */ /* 0x001fe200000e0000 */
[----:B------:R-:W-:-:S05]  /*3700*/  IMAD R3, R177, -0x40, R152 ;  /* 0xffffffc0b1037824 */ /* 0x000fca00078e0298 */
[----:B------:R-:W-:-:S04]  /*3710*/  IADD3 R3, -R18, 0x40, R3 ;  /* 0x0000004012037810 */ /* 0x000fc80007ffe103 */
[C---:B------:R-:W-:Y:S02]  /*3720*/  ISETP.GT.AND P5, PT, R3.reuse, RZ, PT ;  /* 0x000000ff0300720c */ /* 0x040fe40003fa4270 */
[C---:B------:R-:W-:Y:S01]  /*3730*/  ISETP.GT.AND P4, PT, R3.reuse, 0x1, PT ;  /* 0x000000010300780c */ /* 0x040fe20003f84270 */
[----:B------:R-:W-:Y:S01]  /*3740*/  UISETP.GT.AND UP0, UPT, UR7, 0x7f, UPT ;  /* 0x0000007f0700788c */ /* 0x000fe2000bf04270 */
[C---:B------:R-:W-:Y:S02]  /*3750*/  ISETP.GT.AND P3, PT, R3.reuse, 0x8, PT ;  /* 0x000000080300780c */ /* 0x040fe40003f64270 */
[----:B------:R-:W-:Y:S01]  /*3760*/  UMOV UR7, 0x4 ;  /* 0x0000000400077882 */ /* 0x000fe20000000000 */
[----:B------:R-:W-:Y:S01]  /*3770*/  USEL UR11, URZ, 0x2, !UP0 ;  /* 0x000000023f0b7887 */ /* 0x000fe2000c000000 */
[C---:B------:R-:W-:Y:S01]  /*3780*/  ISETP.GT.AND P2, PT, R3.reuse, 0x9, PT ;  /* 0x000000090300780c */ /* 0x040fe20003f44270 */
[----:B------:R-:W-:Y:S01]  /*3790*/  USEL UR10, UR7, 0x2, UP0 ;  /* 0x00000002070a7887 */ /* 0x000fe20008000000 */
[C---:B------:R-:W-:Y:S01]  /*37a0*/  ISETP.GT.AND P1, PT, R3.reuse, 0x10, PT ;  /* 0x000000100300780c */ /* 0x040fe20003f24270 */
[----:B------:R-:W-:Y:S01]  /*37b0*/  USEL UR7, UR7, 0x6, !UP0 ;  /* 0x0000000607077887 */ /* 0x000fe2000c000000 */
[----:B------:R-:W-:Y:S01]  /*37c0*/  ISETP.GT.AND P6, PT, R3, 0x11, PT ;  /* 0x000000110300780c */ /* 0x000fe20003fc4270 */
[----:B------:R-:W-:-:S02]  /*37d0*/  WARPGROUP.DEPBAR.LE gsb0, 0x0 ;  /* 0x00008000000079c5 */ /* 0x000fc40000010000 */
        /* <DEDUP_REMOVED lines=212> */
[----:B------:R-:W-:Y:S01]  /*4520*/  ULDC UR11, c[0x0][0xa80] ;  /* 0x0002a000000b7ab9 */ /* 0x000fe20000000800 */
        /* <DEDUP_REMOVED lines=28> */
[----:B------:R-:W-:-:S04]  /*46f0*/  ULOP3.LUT UR7, UR44, 0x2000000, URZ, 0xfc, !UPT ;  /* 0x020000002c077892 */ /* 0x000fc8000f8efc3f */
[----:B------:R-:W-:-:S07]  /*4700*/  ULEA UR10, UR36, UR7, 0xc ;  /* 0x00000007240a7291 */ /* 0x000fce000f8e603f */
[----:B------:R-:W-:Y:S01]  /*4710*/  UMOV UR14, UR10 ;  /* 0x0000000a000e7c82 */ /* 0x000fe20008000000 */
[----:B------:R-:W-:Y:S02]  /*4720*/  WARPGROUP.DEPBAR.LE gsb0, 0x0 ;  /* 0x00008000000079c5 */ /* 0x000fe40000010000 */
[----:B------:R-:W-:-:S06]  /*4730*/  WARPGROUP.ARRIVE ;  /* 0x00000000000079c5 */ /* 0x000fcc0000000000 */
[----:B------:R-:W-:Y:S03]  /*4740*/  HGMMA.64x64x16.F32.BF16 R24, gdesc[UR20], R24, gsb0 ;  /* 0x00e00000141879f0 */ /* 0x000fe60008001818 */
[----:B------:R-:W-:Y:S02]  /*4750*/  WARPGROUP.DEPBAR.LE gsb0, 0x0 ;  /* 0x00008000000079c5 */ /* 0x000fe40000010000 */
[----:B------:R-:W-:Y:S02]  /*4760*/  FSEL R24, R24, -INF , P5 ;  /* 0xff80000018187808 */ /* 0x000fe40002800000 */
[----:B------:R-:W-:Y:S02]  /*4770*/  FSEL R25, R25, -INF , P4 ;  /* 0xff80000019197808 */ /* 0x000fe40002000000 */
[----:B------:R-:W-:Y:S02]  /*4780*/  FSEL R28, R28, -INF , P3 ;  /* 0xff8000001c1c7808 */ /* 0x000fe40001800000 */
[----:B-1234-:R-:W-:-:S02]  /*4790*/  FMNMX.FTZ R5, R24, R25, !PT ;  /* 0x0000001918057209 */ /* 0x01efc40007810000 */
        /* <DEDUP_REMOVED lines=48> */
[----:B------:R-:W-:Y:S02]  /*4aa0*/  FSEL R46, R46, -INF , P1 ;  /* 0xff8000002e2e7808 */ /* 0x000fe40000800000 */
[----:B------:R-:W-:Y:S01]  /*4ab0*/  FSEL R47, R47, -INF , P6 ;  /* 0xff8000002f2f7808 */ /* 0x000fe20003000000 */
[----:B------:R-:W0:Y:S01]  /*4ac0*/  SHFL.BFLY PT, R6, R7, 0x2, 0x1f ;  /* 0x0c401f0007067f89 */ /* 0x000e2200000e0000 */
[----:B------:R-:W-:Y:S02]  /*4ad0*/  FSEL R50, R50, -INF , P5 ;  /* 0xff80000032327808 */ /* 0x000fe40002800000 */
[----:B------:R-:W-:Y:S02]  /*4ae0*/  FSEL R51, R51, -INF , P4 ;  /* 0xff80000033337808 */ /* 0x000fe40002000000 */
[----:B------:R-:W-:Y:S02]  /*4af0*/  FSEL R54, R54, -INF , P3 ;  /* 0xff80000036367808 */ /* 0x000fe40001800000 */
[----:B------:R-:W-:-:S02]  /*4b00*/  FSEL R55, R55, -INF , P2 ;  /* 0xff80000037377808 */ /* 0x000fc40001000000 */
[----:B------:R-:W-:Y:S02]  /*4b10*/  ISETP.GE.AND P2, PT, R152, 0x41, PT ;  /* 0x000000419800780c */ /* 0x000fe40003f46270 */
[----:B0-----:R-:W-:Y:S02]  /*4b20*/  FMNMX.FTZ R8, R7, R6, !PT ;  /* 0x0000000607087209 */ /* 0x001fe40007810000 */
[----:B------:R-:W-:-:S03]  /*4b30*/  FMNMX.FTZ R6, R30, R3, !PT ;  /* 0x000000031e067209 */ /* 0x000fc60007810000 */
[----:B------:R-:W0:Y:S01]  /*4b40*/  SHFL.BFLY PT, R5, R8, 0x1, 0x1f ;  /* 0x0c201f0008057f89 */ /* 0x000e2200000e0000 */
        /* <DEDUP_REMOVED lines=33> */
[----:B------:R-:W0:Y:S01]  /*4d60*/  MUFU.EX2 R7, R7 ;  /* 0x0000000700077308 */ /* 0x000e220000000800 */
[----:B------:R-:W1:Y:S07]  /*4d70*/  SHFL.BFLY PT, R14, R5, 0x2, 0x1f ;  /* 0x0c401f00050e7f89 */ /* 0x000e6e00000e0000 */
[----:B------:R-:W-:Y:S08]  /*4d80*/  MUFU.EX2 R8, R28 ;  /* 0x0000001c00087308 */ /* 0x000ff00000000800 */
[----:B------:R-:W2:Y:S01]  /*4d90*/  MUFU.EX2 R9, R9 ;  /* 0x0000000900097308 */ /* 0x000ea20000000800 */
[----:B0-----:R-:W-:Y:S01]  /*4da0*/  F2FP.BF16.F32.PACK_AB R156, R7, R6 ;  /* 0x00000006079c723e */ /* 0x001fe200000010ff */
[----:B------:R-:W-:-:S06]  /*4db0*/  FADD.FTZ R7, R6, R7 ;  /* 0x0000000706077221 */ /* 0x000fcc0000010000 */
[----:B------:R-:W-:Y:S01]  /*4dc0*/  MUFU.EX2 R10, R10 ;  /* 0x0000000a000a7308 */ /* 0x000fe20000000800 */
[----:B-1----:R-:W-:Y:S01]  /*4dd0*/  FMNMX.FTZ R24, R5, R14, !PT ;  /* 0x0000000e05187209 */ /* 0x002fe20007810000 */
[----:B------:R-:W-:-:S04]  /*4de0*/  FFMA.FTZ R14, R40, UR11, -R56 ;  /* 0x0000000b280e7c23 */ /* 0x000fc80008010838 */
[----:B------:R-:W0:Y:S02]  /*4df0*/  SHFL.BFLY PT, R5, R24, 0x1, 0x1f ;  /* 0x0c201f0018057f89 */ /* 0x000e2400000e0000 */
        /* <DEDUP_REMOVED lines=9> */
[----:B------:R-:W-:Y:S02]  /*4e90*/  FADD.FTZ R11, R11, R10 ;  /* 0x0000000a0b0b7221 */ /* 0x000fe40000010000 */
[----:B------:R-:W-:Y:S01]  /*4ea0*/  MUFU.EX2 R14, R14 ;  /* 0x0000000e000e7308 */ /* 0x000fe20000000800 */
[C---:B------:R-:W-:Y:S01]  /*4eb0*/  FSETP.NEU.FTZ.AND P1, PT, R5.reuse, -INF , PT ;  /* 0xff8000000500780b */ /* 0x040fe20003f3d000 */
[----:B------:R-:W-:-:S05]  /*4ec0*/  FMUL.FTZ R24, R5, UR11 ;  /* 0x0000000b05187c20 */ /* 0x000fca0008410000 */
[----:B------:R-:W-:Y:S01]  /*4ed0*/  FSEL R25, R24, RZ, P1 ;  /* 0x000000ff18197208 */ /* 0x000fe20000800000 */
[----:B------:R-:W0:Y:S01]  /*4ee0*/  MUFU.EX2 R15, R15 ;  /* 0x0000000f000f7308 */ /* 0x000e220000000800 */
[----:B------:R-:W-:Y:S02]  /*4ef0*/  ISETP.NE.AND P1, PT, R57, RZ, PT ;  /* 0x000000ff3900720c */ /* 0x000fe40003f25270 */
[----:B--2---:R-:W-:Y:S01]  /*4f00*/  F2FP.BF16.F32.PACK_AB R162, R13, R12 ;  /* 0x0000000c0da2723e */ /* 0x004fe200000010ff */
[--C-:B------:R-:W-:Y:S01]  /*4f10*/  FFMA.FTZ R173, R26, UR11, -R25.reuse ;  /* 0x0000000b1aad7c23 */ /* 0x100fe20008010819 */
        /* <DEDUP_REMOVED lines=8> */
[----:B------:R-:W-:Y:S01]  /*4fa0*/  FFMA.FTZ R183, R43, UR11, -R25 ;  /* 0x0000000b2bb77c23 */ /* 0x000fe20008010819 */
[----:B------:R-:W-:-:S02]  /*4fb0*/  @!P1 VIADD R24, R4, 0x38840 ;  /* 0x0003884004189836 */ /* 0x000fc40000000000 */
[--C-:B------:R-:W-:Y:S01]  /*4fc0*/  FFMA.FTZ R207, R46, UR11, -R25.reuse ;  /* 0x0000000b2ecf7c23 */ /* 0x100fe20008010819 */
[--C-:B------:R-:W-:Y:S01]  /*4fd0*/  FFMA.FTZ R208, R47, UR11, -R25.reuse ;  /* 0x0000000b2fd07c23 */ /* 0x100fe20008010819 */
[--C-:B------:R-:W-:Y:S01]  /*4fe0*/  FFMA.FTZ R209, R50, UR11, -R25.reuse ;  /* 0x0000000b32d17c23 */ /* 0x100fe20008010819 */
[--C-:B------:R-:W-:Y:S01]  /*4ff0*/  FFMA.FTZ R210, R51, UR11, -R25.reuse ;  /* 0x0000000b33d27c23 */ /* 0x100fe20008010819 */
[----:B------:R-:W-:Y:S01]  /*5000*/  @!P1 PRMT R24, RZ, 0x654, R24 ;  /* 0x00000654ff189816 */ /* 0x000fe20000000018 */
[--C-:B------:R-:W-:Y:S01]  /*5010*/  FFMA.FTZ R211, R54, UR11, -R25.reuse ;  /* 0x0000000b36d37c23 */ /* 0x100fe20008010819 */
[----:B------:R-:W-:Y:S01]  /*5020*/  FFMA.FTZ R212, R55, UR11, -R25 ;  /* 0x0000000b37d47c23 */ /* 0x000fe20008010819 */
[----:B------:R-:W-:Y:S01]  /*5030*/  MUFU.EX2 R173, R173 ;  /* 0x000000ad00ad7308 */ /* 0x000fe20000000800 */
[----:B------:R1:W-:Y:S01]  /*5040*/  @!P1 SYNCS.ARRIVE.TRANS64.RED.A1T0 RZ, [R24+URZ], RZ ;  /* 0x000000ff18ff99a7 */ /* 0x0003e2000810043f */
[----:B0-----:R-:W-:Y:S01]  /*5050*/  F2FP.BF16.F32.PACK_AB R164, R15, R14 ;  /* 0x0000000e0fa4723e */ /* 0x001fe200000010ff */
[----:B------:R-:W-:Y:S01]  /*5060*/  FADD.FTZ R12, R12, R11 ;  /* 0x0000000b0c0c7221 */ /* 0x000fe20000010000 */
[----:B------:R-:W-:-:S03]  /*5070*/  @!P1 VIADD R4, R4, 0x38860 ;  /* 0x0003886004049836 */ /* 0x000fc60000000000 */
[----:B------:R-:W-:Y:S01]  /*5080*/  FADD.FTZ R13, R13, R12 ;  /* 0x0000000c0d0d7221 */ /* 0x000fe20000010000 */
[----:B------:R-:W0:Y:S01]  /*5090*/  MUFU.EX2 R174, R174 ;  /* 0x000000ae00ae7308 */ /* 0x000e220000000800 */
[----:B------:R-:W-:Y:S02]  /*50a0*/  @!P1 PRMT R4, RZ, 0x654, R4 ;  /* 0x00000654ff049816 */ /* 0x000fe40000000004 */
        /* <DEDUP_REMOVED lines=49> */
[----:B------:R-:W-:Y:S08]  /*53c0*/  MUFU.EX2 R211, R211 ;  /* 0x000000d300d37308 */ /* 0x000ff00000000800 */
[----:B------:R-:W3:Y:S01]  /*53d0*/  MUFU.EX2 R212, R212 ;  /* 0x000000d400d47308 */ /* 0x000ee20000000800 */
[----:B--2---:R-:W-:Y:S01]  /*53e0*/  F2FP.BF16.F32.PACK_AB R169, R210, R209 ;  /* 0x000000d1d2a9723e */ /* 0x004fe200000010ff */
[----:B------:R-:W-:-:S04]  /*53f0*/  FADD.FTZ R209, R209, R208 ;  /* 0x000000d0d1d17221 */ /* 0x000fc80000010000 */
[----:B------:R-:W-:Y:S01]  /*5400*/  FADD.FTZ R210, R210, R209 ;  /* 0x000000d1d2d27221 */ /* 0x000fe20000010000 */
[----:B---3--:R-:W-:-:S03]  /*5410*/  F2FP.BF16.F32.PACK_AB R171, R212, R211 ;  /* 0x000000d3d4ab723e */ /* 0x008fc600000010ff */
[----:B------:R-:W-:Y:S02]  /*5420*/  FADD.FTZ R211, R211, R210 ;  /* 0x000000d2d3d37221 */ /* 0x000fe40000010000 */
[----:B------:R0:W-:Y:S01]  /*5430*/  STSM.16.M88.4 [R184], R168 ;  /* 0x000000a8b8007844 */ /* 0x0001e20000000200 */
[----:B-1----:R-:W-:Y:S01]  /*5440*/  WARPGROUP.ARRIVE ;  /* 0x00000000000079c5 */ /* 0x002fe20000000000 */
[----:B------:R-:W-:-:S05]  /*5450*/  FADD.FTZ R6, R212, R211 ;  /* 0x000000d3d4067221 */ /* 0x000fca0000010000 */
[----:B------:R-:W-:Y:S01]  /*5460*/  HGMMA.64x256x16.F32.BF16 R24, R156, gdesc[UR12].tnspB, RZ, !UPT, gsb0 ;  /* 0x43e0000c9c187df0 */ /* 0x000fe2000c0018ff */
        /* <DEDUP_REMOVED lines=12> */
[----:B------:R-:W-:Y:S01]  /*5530*/  HGMMA.64x256x16.F32.BF16 R24, R164, gdesc[UR12].tnspB, R24, gsb0 ;  /* 0x43e0000ca4187df0 */ /* 0x000fe20008001818 */
[----:B------:R-:W-:Y:S01]  /*5540*/  UMOV UR14, UR10 ;  /* 0x0000000a000e7c82 */ /* 0x000fe20008000000 */
        /* <DEDUP_REMOVED lines=21> */
.L_x_4276:
[----:B------:R-:W-:Y:S01]  /*56a0*/  UIADD3 UR36, UR24, 0x1, URZ ;  /* 0x0000000118247890 */ /* 0x000fe2000fffe03f */
[C---:B------:R-:W-:Y:S01]  /*56b0*/  ISETP.GT.AND P2, PT, R7.reuse, RZ, PT ;  /* 0x000000ff0700720c */ /* 0x040fe20003f44270 */
[----:B------:R-:W-:Y:S02]  /*56c0*/  VIADD R7, R7, 0xffffffff ;  /* 0xffffffff07077836 */ /* 0x000fe40000000000 */
[----:B------:R-:W-:-:S04]  /*56d0*/  UISETP.NE.AND UP0, UPT, UR36, 0x2, UPT ;  /* 0x000000022400788c */ /* 0x000fc8000bf05270 */
[----:B------:R-:W-:Y:S02]  /*56e0*/  USEL UR5, URZ, 0x1, UP0 ;  /* 0x000000013f057887 */ /* 0x000fe40008000000 */
[----:B------:R-:W-:-:S04]  /*56f0*/  USEL UR36, UR36, URZ, UP0 ;  /* 0x0000003f24247287 */ /* 0x000fc80008000000 */
[----:B------:R-:W-:Y:S01]  /*5700*/  LOP3.LUT R2, R2, UR5, RZ, 0x3c, !PT ;  /* 0x0000000502027c12 */ /* 0x000fe2000f8e3cff */
[----:B0-----:R-:W-:Y:S07]  /*5710*/  @P0 BRA `(.L_x_4268) ;  /* 0x0000000000040947 */ /* 0x001fee0003800000 */
[----:B------:R-:W-:Y:S01]  /*5720*/  BPT.TRAP 0x1 ;  /* 0x000000040000795c */ /* 0x000fe20000300000 */
.L_x_4268:
[----:B------:R-:W-:Y:S01]  /*5730*/  ULEA UR5, UR36, UR37, 0x3 ;  /* 0x0000002524057291 */ /* 0x000fe2000f8e183f */
[----:B------:R-:W-:-:S08]  /*5740*/  SHF.L.U32 R3, R2, 0x1f, RZ ;  /* 0x0000001f02037819 */ /* 0x000fd000000006ff */
[----:B------:R0:W1:Y:S01]  /*5750*/  SYNCS.PHASECHK.TRANS64.TRYWAIT P3, [UR5+0x38830], R3 ;  /* 0x03883003ff0075a7 */ /* 0x0000620008060145 */
[----:B------:R-:W-:Y:S05]  /*5760*/  @P0 BRA `(.L_x_4269) ;  /* 0x0000000000040947 */ /* 0x000fea0003800000 */
[----:B------:R-:W-:Y:S01]  /*5770*/  BPT.TRAP 0x1 ;  /* 0x000000040000795c */ /* 0x000fe20000300000 */
.L_x_4269:
[----:B-1----:R-:W-:Y:S05]  /*5780*/  @P3 BRA `(.L_x_4270) ;  /* 0x0000000000083947 */ /* 0x002fea0003800000 */
[----:B------:R-:W1:Y:S02]  /*5790*/  SYNCS.PHASECHK.TRANS64.TRYWAIT P3, [UR5+0x38830], R3 ;  /* 0x03883003ff0075a7 */ /* 0x000e640008060145 */
[----:B-1----:R-:W-:Y:S05]  /*57a0*/  @!P3 BRA `(.L_x_4271) ;  /* 0x000000e000a0b947 */ /* 0x002fea0003800000 */
.L_x_4270:
        /* <DEDUP_REMOVED lines=28> */
.L_x_4272:
[----:B------:R2:W3:Y:S01]  /*5970*/  SYNCS.PHASECHK.TRANS64.TRYWAIT P3, [UR5+0x38850], R3 ;  /* 0x03885003ff0075a7 */ /* 0x0004e20008060145 */
[----:B------:R-:W-:Y:S05]  /*5980*/  @P0 BRA `(.L_x_4273) ;  /* 0x0000000000040947 */ /* 0x000fea0003800000 */
[----:B------:R-:W-:Y:S01]  /*5990*/  BPT.TRAP 0x1 ;  /* 0x000000040000795c */ /* 0x000fe20000300000 */
.L_x_4273:
[----:B---3--:R-:W-:Y:S05]  /*59a0*/  @P3 BRA `(.L_x_4274) ;  /* 0x0000000000083947 */ /* 0x008fea0003800000 */
[----:B------:R-:W3:Y:S02]  /*59b0*/  SYNCS.PHASECHK.TRANS64.TRYWAIT P3, [UR5+0x38850], R3 ;  /* 0x03885003ff0075a7 */ /* 0x000ee40008060145 */
[----:B---3--:R-:W-:Y:S05]  /*59c0*/  @!P3 BRA `(.L_x_4275) ;  /* 0x000000e00030b947 */ /* 0x008fea0003800000 */
.L_x_4274:
[----:B------:R-:W-:Y:S01]  /*59d0*/  UIADD3 UR10, UR37, 0x26400, URZ ;  /* 0x00026400250a7890 */ /* 0x000fe2000fffe03f */
[----:B------:R-:W-:Y:S01]  /*59e0*/  WARPGROUP.ARRIVE ;  /* 0x00000000000079c5 */ /* 0x000fe20000000000 */
[----:B------:R-:W-:-:S05]  /*59f0*/  UIADD3 UR15, UR6, 0x4, URZ ;  /* 0x00000004060f7890 */ /* 0x000fca000fffe03f */
[----:B------:R-:W3:Y:S01]  /*5a00*/  S2R R5, SR_TID.X ;  /* 0x0000000000057919 */ /* 0x000ee20000002100 */
[----:B------:R-:W-:Y:S02]  /*5a10*/  USHF.R.U32.HI UR10, URZ, 0x4, UR10 ;  /* 0x000000043f0a7899 */ /* 0x000fe4000801160a */
[----:B------:R-:W-:Y:S02]  /*5a20*/  UIADD3 UR11, UR6, 0x200, URZ ;  /* 0x00000200060b7890 */ /* 0x000fe4000fffe03f */
[----:B------:R-:W-:Y:S02]  /*5a30*/  ULOP3.LUT UR18, UR10, 0x3fff, URZ, 0xc0, !UPT ;  /* 0x00003fff0a127892 */ /* 0x000fe4000f8ec03f */
[----:B------:R-:W-:Y:S02]  /*5a40*/  UIADD3 UR14, UR6, 0x6, URZ ;  /* 0x00000006060e7890 */ /* 0x000fe4000fffe03f */
        /* <DEDUP_REMOVED lines=263> */
[----:B------:R-:W-:-:S07]  /*6ac0*/  ULEA UR10, UR36, UR7, 0xc ;  /* 0x00000007240a7291 */ /* 0x000fce000f8e603f */
[----:B------:R-:W-:Y:S01]  /*6ad0*/  UMOV UR14, UR10 ;  /* 0x0000000a000e7c82 */ /* 0x000fe20008000000 */
        /* <DEDUP_REMOVED lines=29> */
[----:B0-----:R-:W-:-:S05]  /*6cb0*/  FMNMX.FTZ R3, R11, R12, !PT ;  /* 0x0000000c0b037209 */ /* 0x001fca0007810000 */
[C---:B------:R-:W-:Y:S01]  /*6cc0*/  FADD.FTZ R10, -R3.reuse, R8 ;  /* 0x00000008030a7221 */ /* 0x040fe20000010100 */
[----:B------:R-:W-:Y:S01]  /*6cd0*/  FMNMX.FTZ R8, R166, R5, !PT ;  /* 0x00000005a6087209 */ /* 0x000fe20007810000 */
[----:B------:R-:W-:Y:S02]  /*6ce0*/  FMUL.FTZ R208, R3, UR11 ;  /* 0x0000000b03d07c20 */ /* 0x000fe40008410000 */
[----:B------:R-:W-:Y:S01]  /*6cf0*/  FMUL.FTZ R9, R10, UR11 ;  /* 0x0000000b0a097c20 */ /* 0x000fe20008410000 */
[----:B------:R-:W-:Y:S01]  /*6d00*/  FMNMX.FTZ R5, R167, R8, !PT ;  /* 0x00000008a7057209 */ /* 0x000fe20007810000 */
[--C-:B------:R-:W-:Y:S01]  /*6d10*/  FFMA.FTZ R152, R152, UR11, -R208.reuse ;  /* 0x0000000b98987c23 */ /* 0x100fe200080108d0 */
[--C-:B------:R-:W-:Y:S01]  /*6d20*/  FFMA.FTZ R11, R153, UR11, -R208.reuse ;  /* 0x0000000b990b7c23 */ /* 0x100fe200080108d0 */
[--C-:B------:R-:W-:Y:S01]  /*6d30*/  FFMA.FTZ R153, R181, UR11, -R208.reuse ;  /* 0x0000000bb5997c23 */ /* 0x100fe200080108d0 */
        /* <DEDUP_REMOVED lines=11> */
[----:B------:R1:W-:Y:S01]  /*6df0*/  MUFU.EX2 R8, R152 ;  /* 0x0000009800087308 */ /* 0x0003e20000000800 */
        /* <DEDUP_REMOVED lines=9> */
[-C--:B0-----:R-:W-:Y:S01]  /*6e90*/  FMUL.FTZ R24, R24, R9.reuse ;  /* 0x0000000918187220 */ /* 0x081fe20000410000 */
[-C--:B------:R-:W-:Y:S01]  /*6ea0*/  FMUL.FTZ R25, R25, R9.reuse ;  /* 0x0000000919197220 */ /* 0x080fe20000410000 */
[----:B------:R-:W-:Y:S01]  /*6eb0*/  FMUL.FTZ R28, R28, R9 ;  /* 0x000000091c1c7220 */ /* 0x000fe20000410000 */
[----:B------:R-:W-:Y:S01]  /*6ec0*/  FMNMX.FTZ R12, R182, R5, !PT ;  /* 0x00000005b60c7209 */ /* 0x000fe20007810000 */
[-C--:B------:R-:W-:Y:S01]  /*6ed0*/  FMUL.FTZ R29, R29, R9.reuse ;  /* 0x000000091d1d7220 */ /* 0x080fe20000410000 */
[-C--:B------:R-:W-:Y:S01]  /*6ee0*/  FMUL.FTZ R32, R32, R9.reuse ;  /* 0x0000000920207220 */ /* 0x080fe20000410000 */
[----:B------:R-:W-:Y:S01]  /*6ef0*/  MUFU.EX2 R10, R156 ;  /* 0x0000009c000a7308 */ /* 0x000fe20000000800 */
[----:B------:R-:W-:Y:S01]  /*6f00*/  FMNMX.FTZ R5, R183, R12, !PT ;  /* 0x0000000cb7057209 */ /* 0x000fe20007810000 */
[----:B------:R-:W-:Y:S01]  /*6f10*/  FFMA.FTZ R12, R160, UR11, -R208 ;  /* 0x0000000ba00c7c23 */ /* 0x000fe200080108d0 */
[-C--:B------:R-:W-:Y:S01]  /*6f20*/  FMUL.FTZ R33, R33, R9.reuse ;  /* 0x0000000921217220 */ /* 0x080fe20000410000 */
[-C--:B------:R-:W-:Y:S01]  /*6f30*/  FMUL.FTZ R36, R36, R9.reuse ;  /* 0x0000000924247220 */ /* 0x080fe20000410000 */
[-C--:B------:R-:W-:Y:S01]  /*6f40*/  FMUL.FTZ R37, R37, R9.reuse ;  /* 0x0000000925257220 */ /* 0x080fe20000410000 */
[----:B-1----:R-:W0:Y:S01]  /*6f50*/  SHFL.BFLY PT, R152, R5, 0x2, 0x1f ;  /* 0x0c401f0005987f89 */ /* 0x002e2200000e0000 */
        /* <DEDUP_REMOVED lines=23> */
[----:B0-----:R-:W-:Y:S01]  /*70d0*/  FMNMX.FTZ R152, R5, R152, !PT ;  /* 0x0000009805987209 */ /* 0x001fe20007810000 */
[-C--:B------:R-:W-:Y:S01]  /*70e0*/  FMUL.FTZ R80, R80, R9.reuse ;  /* 0x0000000950507220 */ /* 0x080fe20000410000 */
        /* <DEDUP_REMOVED lines=8> */
[----:B------:R-:W2:Y:S01]  /*7170*/  MUFU.EX2 R21, R21 ;  /* 0x0000001500157308 */ /* 0x000ea20000000800 */
        /* <DEDUP_REMOVED lines=23> */
[----:B------:R-:W-:Y:S01]  /*72f0*/  FADD.FTZ R152, -R5, R207 ;  /* 0x000000cf05987221 */ /* 0x000fe20000010100 */
[----:B------:R-:W-:Y:S01]  /*7300*/  MUFU.EX2 R168, R168 ;  /* 0x000000a800a87308 */ /* 0x000fe20000000800 */
[-C--:B------:R-:W-:Y:S01]  /*7310*/  FMUL.FTZ R132, R132, R9.reuse ;  /* 0x0000000984847220 */ /* 0x080fe20000410000 */
[-C--:B------:R-:W-:Y:S01]  /*7320*/  FMUL.FTZ R133, R133, R9.reuse ;  /* 0x0000000985857220 */ /* 0x080fe20000410000 */
[----:B------:R-:W-:Y:S01]  /*7330*/  FMUL.FTZ R181, R152, UR11 ;  /* 0x0000000b98b57c20 */ /* 0x000fe20008410000 */
[----:B------:R-:W-:Y:S01]  /*7340*/  FMUL.FTZ R152, R5, UR11 ;  /* 0x0000000b05987c20 */ /* 0x000fe20008410000 */
[-C--:B------:R-:W-:Y:S01]  /*7350*/  FMUL.FTZ R136, R136, R9.reuse ;  /* 0x0000000988887220 */ /* 0x080fe20000410000 */
[-C--:B------:R-:W-:Y:S01]  /*7360*/  FMUL.FTZ R137, R137, R9.reuse ;  /* 0x0000000989897220 */ /* 0x080fe20000410000 */
[----:B------:R-:W-:Y:S01]  /*7370*/  FMUL.FTZ R140, R140, R9 ;  /* 0x000000098c8c7220 */ /* 0x000fe20000410000 */
[----:B------:R0:W-:Y:S01]  /*7380*/  MUFU.EX2 R207, R153 ;  /* 0x0000009900cf7308 */ /* 0x0001e20000000800 */
[--C-:B------:R-:W-:Y:S01]  /*7390*/  FFMA.FTZ R180, R154, UR11, -R152.reuse ;  /* 0x0000000b9ab47c23 */ /* 0x100fe20008010898 */
[----:B------:R-:W-:Y:S01]  /*73a0*/  FFMA.FTZ R217, R179, UR11, -R152 ;  /* 0x0000000bb3d97c23 */ /* 0x000fe20008010898 */
[----:B------:R-:W-:-:S02]  /*73b0*/  IMAD.U32 R179, RZ, RZ, UR5 ;  /* 0x00000005ffb37e24 */ /* 0x000fc4000f8e00ff */
[--C-:B------:R-:W-:Y:S01]  /*73c0*/  FFMA.FTZ R209, R155, UR11, -R152.reuse ;  /* 0x0000000b9bd17c23 */ /* 0x100fe20008010898 */
[----:B------:R-:W-:Y:S02]  /*73d0*/  IMAD.U32 R154, RZ, RZ, UR24 ;  /* 0x00000018ff9a7e24 */ /* 0x000fe4000f8e00ff */
[--C-:B------:R-:W-:Y:S01]  /*73e0*/  FFMA.FTZ R208, R158, UR11, -R152.reuse ;  /* 0x0000000b9ed07c23 */ /* 0x100fe20008010898 */
[--C-:B------:R-:W-:Y:S01]  /*73f0*/  FFMA.FTZ R211, R159, UR11, -R152.reuse ;  /* 0x0000000b9fd37c23 */ /* 0x100fe20008010898 */
[----:B------:R-:W1:Y:S01]  /*7400*/  MUFU.EX2 R181, R181 ;  /* 0x000000b500b57308 */ /* 0x000e620000000800 */
[----:B0-----:R-:W-:Y:S02]  /*7410*/  IMAD.MOV R153, RZ, RZ, -R19 ;  /* 0x000000ffff997224 */ /* 0x001fe400078e0a13 */
[--C-:B------:R-:W-:Y:S01]  /*7420*/  FFMA.FTZ R210, R162, UR11, -R152.reuse ;  /* 0x0000000ba2d27c23 */ /* 0x100fe20008010898 */
[--C-:B------:R-:W-:Y:S01]  /*7430*/  FFMA.FTZ R213, R163, UR11, -R152.reuse ;  /* 0x0000000ba3d57c23 */ /* 0x100fe20008010898 */
[--C-:B------:R-:W-:Y:S01]  /*7440*/  FFMA.FTZ R212, R166, UR11, -R152.reuse ;  /* 0x0000000ba6d47c23 */ /* 0x100fe20008010898 */
[----:B------:R-:W-:Y:S01]  /*7450*/  FFMA.FTZ R215, R167, UR11, -R152 ;  /* 0x0000000ba7d77c23 */ /* 0x000fe20008010898 */
[----:B------:R-:W-:Y:S01]  /*7460*/  ISETP.NE.AND P3, PT, R18, R153, PT ;  /* 0x000000991200720c */ /* 0x000fe20003f65270 */
[----:B------:R-:W-:-:S02]  /*7470*/  @!P1 VIADD R153, R179, 0x38840 ;  /* 0x00038840b3999836 */ /* 0x000fc40000000000 */
[--C-:B------:R-:W-:Y:S01]  /*7480*/  FFMA.FTZ R170, R170, UR11, -R152.reuse ;  /* 0x0000000baaaa7c23 */ /* 0x100fe20008010898 */
[--C-:B------:R-:W-:Y:S01]  /*7490*/  FFMA.FTZ R171, R171, UR11, -R152.reuse ;  /* 0x0000000babab7c23 */ /* 0x100fe20008010898 */
[--C-:B------:R-:W-:Y:S01]  /*74a0*/  FFMA.FTZ R174, R174, UR11, -R152.reuse ;  /* 0x0000000baeae7c23 */ /* 0x100fe20008010898 */
[--C-:B------:R-:W-:Y:S01]  /*74b0*/  FFMA.FTZ R175, R175, UR11, -R152.reuse ;  /* 0x0000000bafaf7c23 */ /* 0x100fe20008010898 */
[----:B------:R-:W-:Y:S01]  /*74c0*/  @!P1 PRMT R153, RZ, 0x654, R153 ;  /* 0x00000654ff999816 */ /* 0x000fe20000000099 */
[--C-:B------:R-:W-:Y:S01]  /*74d0*/  FFMA.FTZ R178, R178, UR11, -R152.reuse ;  /* 0x0000000bb2b27c23 */ /* 0x100fe20008010898 */
[--C-:B------:R-:W-:Y:S01]  /*74e0*/  FFMA.FTZ R182, R182, UR11, -R152.reuse ;  /* 0x0000000bb6b67c23 */ /* 0x100fe20008010898 */
[----:B------:R-:W-:Y:S01]  /*74f0*/  FFMA.FTZ R183, R183, UR11, -R152 ;  /* 0x0000000bb7b77c23 */ /* 0x000fe20008010898 */
[----:B------:R0:W-:Y:S01]  /*7500*/  @!P1 SYNCS.ARRIVE.TRANS64.RED.A1T0 RZ, [R153+URZ], RZ ;  /* 0x000000ff99ff99a7 */ /* 0x0001e2000810043f */
[----:B------:R-:W-:Y:S01]  /*7510*/  MUFU.EX2 R180, R180 ;  /* 0x000000b400b47308 */ /* 0x000fe20000000800 */
[----:B------:R-:W-:Y:S01]  /*7520*/  F2FP.BF16.F32.PACK_AB R152, R11, R8 ;  /* 0x000000080b98723e */ /* 0x000fe200000010ff */
[----:B------:R-:W-:Y:S01]  /*7530*/  @!P3 IMAD R154, R154, 0x40, R17 ;  /* 0x000000409a9ab824 */ /* 0x000fe200078e0211 */
[----:B--2---:R-:W-:Y:S01]  /*7540*/  F2FP.BF16.F32.PACK_AB R158, R21, R14 ;  /* 0x0000000e159e723e */ /* 0x004fe200000010ff */
[-C--:B-1----:R-:W-:Y:S01]  /*7550*/  FMUL.FTZ R26, R26, R181.reuse ;  /* 0x000000b51a1a7220 */ /* 0x082fe20000410000 */
[----:B------:R-:W-:Y:S01]  /*7560*/  F2FP.BF16.F32.PACK_AB R160, R169, R20 ;  /* 0x00000014a9a0723e */ /* 0x000fe200000010ff */
[-C--:B------:R-:W-:Y:S01]  /*7570*/  FMUL.FTZ R27, R27, R181.reuse ;  /* 0x000000b51b1b7220 */ /* 0x080fe20000410000 */
[----:B------:R-:W-:Y:S01]  /*7580*/  @!P3 LEA R154, R154, UR37, 0x2 ;  /* 0x000000259a9abc11 */ /* 0x000fe2000f8e10ff */
[----:B------:R-:W0:Y:S01]  /*7590*/  MUFU.EX2 R209, R209 ;  /* 0x000000d100d17308 */ /* 0x000e220000000800 */
[-C--:B------:R-:W-:Y:S01]  /*75a0*/  FMUL.FTZ R30, R30, R181.reuse ;  /* 0x000000b51e1e7220 */ /* 0x080fe20000410000 */
[-C--:B------:R-:W-:Y:S01]  /*75b0*/  FMUL.FTZ R31, R31, R181.reuse ;  /* 0x000000b51f1f7220 */ /* 0x080fe20000410000 */
[-C--:B------:R-:W-:Y:S01]  /*75c0*/  FMUL.FTZ R34, R34, R181.reuse ;  /* 0x000000b522227220 */ /* 0x080fe20000410000 */
[----:B------:R-:W-:Y:S01]  /*75d0*/  @!P3 STS [R154+0x38400], R9 ;  /* 0x038400099a00b388 */ /* 0x000fe20000000800 */
[-C--:B------:R-:W-:Y:S01]  /*75e0*/  FMUL.FTZ R35, R35, R181.reuse ;  /* 0x000000b523237220 */ /* 0x080fe20000410000 */
[-C--:B------:R-:W-:Y:S01]  /*75f0*/  FMUL.FTZ R38, R38, R181.reuse ;  /* 0x000000b526267220 */ /* 0x080fe20000410000 */
[-C--:B------:R-:W-:Y:S01]  /*7600*/  FMUL.FTZ R39, R39, R181.reuse ;  /* 0x000000b527277220 */ /* 0x080fe20000410000 */
[----:B------:R1:W-:Y:S01]  /*7610*/  @!P3 STS [R154+0x38420], R181 ;  /* 0x038420b59a00b388 */ /* 0x0003e20000000800 */
        /* <DEDUP_REMOVED lines=8> */
[----:B------:R-:W2:Y:S01]  /*76a0*/  MUFU.EX2 R211, R211 ;  /* 0x000000d300d37308 */ /* 0x000ea20000000800 */
[----:B0-----:R-:W-:Y:S01]  /*76b0*/  F2FP.BF16.F32.PACK_AB R153, R209, R180 ;  /* 0x000000b4d199723e */ /* 0x001fe200000010ff */
[-C--:B------:R-:W-:Y:S01]  /*76c0*/  FMUL.FTZ R55, R55, R181.reuse ;  /* 0x000000b537377220 */ /* 0x080fe20000410000 */
[----:B-1----:R-:W-:Y:S01]  /*76d0*/  F2FP.BF16.F32.PACK_AB R154, R13, R10 ;  /* 0x0000000a0d9a723e */ /* 0x002fe200000010ff */
        /* <DEDUP_REMOVED lines=13> */
[----:B--2---:R-:W-:Y:S01]  /*77b0*/  F2FP.BF16.F32.PACK_AB R155, R211, R208 ;  /* 0x000000d0d39b723e */ /* 0x004fe200000010ff */
[----:B------:R-:W-:Y:S01]  /*77c0*/  BAR.SYNC.DEFER_BLOCKING 0xf, 0x100 ;  /* 0x03c4000000007b1d */ /* 0x000fe20000010000 */
        /* <DEDUP_REMOVED lines=21> */
[----:B------:R-:W0:Y:S01]  /*7920*/  MUFU.EX2 R173, R173 ;  /* 0x000000ad00ad7308 */ /* 0x000e220000000800 */
        /* <DEDUP_REMOVED lines=8> */
[----:B-1----:R-:W-:Y:S01]  /*79b0*/  F2FP.BF16.F32.PACK_AB R159, R215, R212 ;  /* 0x000000d4d79f723e */ /* 0x002fe200000010ff */
        /* <DEDUP_REMOVED lines=8> */
[----:B------:R-:W-:Y:S01]  /*7a40*/  FMUL.FTZ R141, R141, R9 ;  /* 0x000000098d8d7220 */ /* 0x000fe20000410000 */
[-C--:B------:R-:W-:Y:S01]  /*7a50*/  FMUL.FTZ R142, R142, R181.reuse ;  /* 0x000000b58e8e7220 */ /* 0x080fe20000410000 */
[----:B------:R-:W-:Y:S01]  /*7a60*/  FMUL.FTZ R143, R143, R181 ;  /* 0x000000b58f8f7220 */ /* 0x000fe20000410000 */
[-C--:B------:R-:W-:Y:S01]  /*7a70*/  FMUL.FTZ R144, R144, R9.reuse ;  /* 0x0000000990907220 */ /* 0x080fe20000410000 */
[----:B------:R-:W-:Y:S01]  /*7a80*/  FMUL.FTZ R145, R145, R9 ;  /* 0x0000000991917220 */ /* 0x000fe20000410000 */
[-C--:B------:R-:W-:Y:S01]  /*7a90*/  FMUL.FTZ R146, R146, R181.reuse ;  /* 0x000000b592927220 */ /* 0x080fe20000410000 */
[----:B------:R-:W-:Y:S01]  /*7aa0*/  MUFU.EX2 R174, R174 ;  /* 0x000000ae00ae7308 */ /* 0x000fe20000000800 */
[----:B------:R-:W-:Y:S01]  /*7ab0*/  FMUL.FTZ R147, R147, R181 ;  /* 0x000000b593937220 */ /* 0x000fe20000410000 */
[-C--:B------:R-:W-:Y:S01]  /*7ac0*/  FMUL.FTZ R148, R148, R9.reuse ;  /* 0x0000000994947220 */ /* 0x080fe20000410000 */
[----:B------:R-:W-:Y:S01]  /*7ad0*/  FMUL.FTZ R149, R149, R9 ;  /* 0x0000000995957220 */ /* 0x000fe20000410000 */
[-C--:B------:R-:W-:Y:S01]  /*7ae0*/  FMUL.FTZ R150, R150, R181.reuse ;  /* 0x000000b596967220 */ /* 0x080fe20000410000 */
[----:B------:R-:W-:Y:S01]  /*7af0*/  FMUL.FTZ R151, R151, R181 ;  /* 0x000000b597977220 */ /* 0x000fe20000410000 */
[----:B------:R0:W-:Y:S01]  /*7b00*/  STSM.16.M88.4 [R22+0x36400], R152 ;  /* 0x0364009816007844 */ /* 0x0001e20000000200 */
[----:B------:R-:W-:Y:S01]  /*7b10*/  FFMA.FTZ R4, R9, R4, R8 ;  /* 0x0000000409047223 */ /* 0x000fe20000010008 */
[----:B------:R-:W2:Y:S01]  /*7b20*/  MUFU.EX2 R175, R175 ;  /* 0x000000af00af7308 */ /* 0x000ea20000000800 */
[----:B-1----:R-:W-:Y:S01]  /*7b30*/  F2FP.BF16.F32.PACK_AB R161, R171, R170 ;  /* 0x000000aaaba1723e */ /* 0x002fe200000010ff */
        /* <DEDUP_REMOVED lines=12> */
[----:B------:R-:W-:Y:S01]  /*7c00*/  FADD.FTZ R211, R211, R208 ;  /* 0x000000d0d3d37221 */ /* 0x000fe20000010000 */
[----:B------:R-:W1:Y:S01]  /*7c10*/  MUFU.EX2 R177, R177 ;  /* 0x000000b100b17308 */ /* 0x000e620000000800 */
[----:B--2---:R-:W-:Y:S01]  /*7c20*/  F2FP.BF16.F32.PACK_AB R163, R175, R174 ;  /* 0x000000aeafa3723e */ /* 0x004fe200000010ff */
[----:B------:R-:W-:Y:S01]  /*7c30*/  FADD.FTZ R12, R12, R13 ;  /* 0x0000000d0c0c7221 */ /* 0x000fe20000010000 */
[----:B------:R-:W-:-:S03]  /*7c40*/  FADD.FTZ R210, R210, R211 ;  /* 0x000000d3d2d27221 */ /* 0x000fc60000010000 */
[----:B------:R0:W-:Y:S01]  /*7c50*/  STSM.16.M88.4 [R23], R160 ;  /* 0x000000a017007844 */ /* 0x0001e20000000200 */
[----:B------:R-:W-:Y:S01]  /*7c60*/  FADD.FTZ R15, R15, R12 ;  /* 0x0000000c0f0f7221 */ /* 0x000fe20000010000 */
[----:B------:R-:W2:Y:S01]  /*7c70*/  MUFU.EX2 R176, R176 ;  /* 0x000000b000b07308 */ /* 0x000ea20000000800 */
[----:B------:R-:W-:Y:S02]  /*7c80*/  FADD.FTZ R213, R213, R210 ;  /* 0x000000d2d5d57221 */ /* 0x000fe40000010000 */
[----:B------:R-:W-:Y:S02]  /*7c90*/  FADD.FTZ R14, R14, R15 ;  /* 0x0000000f0e0e7221 */ /* 0x000fe40000010000 */
[----:B------:R-:W-:Y:S02]  /*7ca0*/  FADD.FTZ R212, R212, R213 ;  /* 0x000000d5d4d47221 */ /* 0x000fe40000010000 */
[----:B------:R-:W-:Y:S01]  /*7cb0*/  FADD.FTZ R21, R21, R14 ;  /* 0x0000000e15157221 */ /* 0x000fe20000010000 */
[----:B------:R-:W-:Y:S01]  /*7cc0*/  MUFU.EX2 R178, R178 ;  /* 0x000000b200b27308 */ /* 0x000fe20000000800 */
[----:B-1----:R-:W-:Y:S01]  /*7cd0*/  F2FP.BF16.F32.PACK_AB R164, R177, R172 ;  /* 0x000000acb1a4723e */ /* 0x002fe200000010ff */
[----:B------:R-:W-:Y:S01]  /*7ce0*/  FADD.FTZ R215, R215, R212 ;  /* 0x000000d4d7d77221 */ /* 0x000fe20000010000 */
[----:B------:R-:W-:-:S03]  /*7cf0*/  FADD.FTZ R20, R20, R21 ;  /* 0x0000001514147221 */ /* 0x000fc60000010000 */
[----:B------:R-:W-:Y:S01]  /*7d00*/  FADD.FTZ R170, R170, R215 ;  /* 0x000000d7aaaa7221 */ /* 0x000fe20000010000 */
[----:B------:R-:W-:Y:S01]  /*7d10*/  FADD.FTZ R169, R169, R20 ;  /* 0x00000014a9a97221 */ /* 0x000fe20000010000 */
[----:B------:R-:W1:Y:S01]  /*7d20*/  MUFU.EX2 R217, R217 ;  /* 0x000000d900d97308 */ /* 0x000e620000000800 */
[----:B--2---:R-:W-:Y:S01]  /*7d30*/  F2FP.BF16.F32.PACK_AB R166, R207, R176 ;  /* 0x000000b0cfa6723e */ /* 0x004fe200000010ff */
[----:B------:R-:W-:Y:S01]  /*7d40*/  FADD.FTZ R171, R171, R170 ;  /* 0x000000aaabab7221 */ /* 0x000fe20000010000 */
[----:B------:R-:W-:-:S03]  /*7d50*/  FADD.FTZ R168, R168, R169 ;  /* 0x000000a9a8a87221 */ /* 0x000fc60000010000 */
[----:B------:R-:W-:Y:S01]  /*7d60*/  FADD.FTZ R174, R174, R171 ;  /* 0x000000abaeae7221 */ /* 0x000fe20000010000 */
[----:B------:R-:W-:Y:S01]  /*7d70*/  FADD.FTZ R173, R173, R168 ;  /* 0x000000a8adad7221 */ /* 0x000fe20000010000 */
[----:B------:R-:W2:Y:S02]  /*7d80*/  MUFU.EX2 R182, R182 ;  /* 0x000000b600b67308 */ /* 0x000ea40000000800 */
[----:B------:R-:W-:Y:S01]  /*7d90*/  FADD.FTZ R175, R175, R174 ;  /* 0x000000aeafaf7221 */ /* 0x000fe20000010000 */
[----:B------:R-:W-:-:S04]  /*7da0*/  FADD.FTZ R172, R172, R173 ;  /* 0x000000adacac7221 */ /* 0x000fc80000010000 */
[----:B------:R-:W-:Y:S01]  /*7db0*/  FADD.FTZ R177, R177, R172 ;  /* 0x000000acb1b17221 */ /* 0x000fe20000010000 */
[----:B------:R-:W3:Y:S01]  /*7dc0*/  MUFU.EX2 R183, R183 ;  /* 0x000000b700b77308 */ /* 0x000ee20000000800 */
[----:B-1----:R-:W-:Y:S01]  /*7dd0*/  F2FP.BF16.F32.PACK_AB R165, R217, R178 ;  /* 0x000000b2d9a5723e */ /* 0x002fe200000010ff */
[----:B------:R-:W-:Y:S01]  /*7de0*/  FADD.FTZ R178, R178, R175 ;  /* 0x000000afb2b27221 */ /* 0x000fe20000010000 */
[----:B------:R-:W-:-:S03]  /*7df0*/  FADD.FTZ R4, R176, R177 ;  /* 0x000000b1b0047221 */ /* 0x000fc60000010000 */
[----:B------:R-:W-:Y:S01]  /*7e00*/  FADD.FTZ R217, R217, R178 ;  /* 0x000000b2d9d97221 */ /* 0x000fe20000010000 */
[----:B------:R-:W-:Y:S01]  /*7e10*/  FADD.FTZ R4, R207, R4 ;  /* 0x00000004cf047221 */ /* 0x000fe20000010000 */
[----:B------:R-:W-:Y:S02]  /*7e20*/  IMAD.MOV.U32 R207, RZ, RZ, R5 ;  /* 0x000000ffffcf7224 */ /* 0x000fe400078e0005 */
[----:B--2---:R-:W-:Y:S01]  /*7e30*/  FADD.FTZ R6, R182, R217 ;  /* 0x000000d9b6067221 */ /* 0x004fe20000010000 */
[----:B---3--:R-:W-:-:S03]  /*7e40*/  F2FP.BF16.F32.PACK_AB R167, R183, R182 ;  /* 0x000000b6b7a7723e */ /* 0x008fc600000010ff */
[----:B------:R-:W-:Y:S02]  /*7e50*/  FADD.FTZ R6, R183, R6 ;  /* 0x00000006b7067221 */ /* 0x000fe40000010000 */
[----:B------:R0:W-:Y:S01]  /*7e60*/  STSM.16.M88.4 [R184], R164 ;  /* 0x000000a4b8007844 */ /* 0x0001e20000000200 */
[----:B------:R-:W-:-:S06]  /*7e70*/  WARPGROUP.ARRIVE ;  /* 0x00000000000079c5 */ /* 0x000fcc0000000000 */
        /* <DEDUP_REMOVED lines=30> */
[----:B------:R-:W-:Y:S05]  /*8060*/  @P2 BRA `(.L_x_4276) ;  /* 0xffffffd4008c2947 */ /* 0x000fea000383ffff */
.L_x_4267:
[----:B------:R-:W1:Y:S01]  /*8070*/  SHFL.BFLY PT, R7, R4, 0x2, 0x1f ;  /* 0x0c401f0004077f89 */ /* 0x000e6200000e0000 */
[----:B------:R-:W-:Y:S02]  /*8080*/  IMAD.MOV.U32 R8, RZ, RZ, RZ ;  /* 0x000000ffff087224 */ /* 0x000fe400078e00ff */
[----:B------:R-:W-:Y:S01]  /*8090*/  IMAD.U32 R13, RZ, RZ, UR11 ;  /* 0x0000000bff0d7e24 */ /* 0x000fe2000f8e00ff */
[----:B------:R-:W2:Y:S01]  /*80a0*/  SHFL.BFLY PT, R11, R6, 0x2, 0x1f ;  /* 0x0c401f00060b7f89 */ /* 0x000ea200000e0000 */
[----:B------:R-:W-:Y:S01]  /*80b0*/  VIADD R193, R193, 0x1 ;  /* 0x00000001c1c17836 */ /* 0x000fe20000000000 */
[----:B------:R-:W-:Y:S08]  /*80c0*/  BAR.ARV 0x8, 0x100 ;  /* 0x0204000000007b1d */ /* 0x000ff00000002000 */
[----:B------:R-:W-:Y:S01]  /*80d0*/  BAR.SYNC.DEFER_BLOCKING 0xf, 0x100 ;  /* 0x03c4000000007b1d */ /* 0x000fe20000010000 */
[----:B-1----:R-:W-:Y:S01]  /*80e0*/  FADD.FTZ R0, R7, R4 ;  /* 0x0000000407007221 */ /* 0x002fe20000010000 */
[----:B------:R-:W-:-:S02]  /*80f0*/  IMAD.MOV R7, RZ, RZ, -R19 ;  /* 0x000000ffff077224 */ /* 0x000fc400078e0a13 */
[----:B------:R-:W-:Y:S02]  /*8100*/  IMAD.MOV.U32 R4, RZ, RZ, -0x800000 ;  /* 0xff800000ff047424 */ /* 0x000fe400078e00ff */
[----:B--2---:R-:W-:Y:S01]  /*8110*/  FADD.FTZ R11, R11, R6 ;  /* 0x000000060b0b7221 */ /* 0x004fe20000010000 */
[----:B------:R-:W1:Y:S01]  /*8120*/  SHFL.BFLY PT, R9, R0, 0x1, 0x1f ;  /* 0x0c201f0000097f89 */ /* 0x000e6200000e0000 */
[----:B------:R-:W-:Y:S01]  /*8130*/  ISETP.NE.AND P0, PT, R18, R7, PT ;  /* 0x000000071200720c */ /* 0x000fe20003f05270 */
[----:B------:R-:W-:Y:S02]  /*8140*/  IMAD.MOV.U32 R6, RZ, RZ, RZ ;  /* 0x000000ffff067224 */ /* 0x000fe400078e00ff */
[----:B------:R-:W2:Y:S01]  /*8150*/  SHFL.BFLY PT, R10, R11, 0x1, 0x1f ;  /* 0x0c201f000b0a7f89 */ /* 0x000ea200000e0000 */
[----:B-1----:R-:W-:Y:S01]  /*8160*/  FADD.FTZ R9, R0, R9 ;  /* 0x0000000900097221 */ /* 0x002fe20000010000 */
[----:B------:R-:W-:Y:S01]  /*8170*/  IMAD.U32 R0, RZ, RZ, UR36 ;  /* 0x00000024ff007e24 */ /* 0x000fe2000f8e00ff */
[----:B------:R-:W-:Y:S01]  /*8180*/  UIADD3 UR36, UR36, 0x1, URZ ;  /* 0x0000000124247890 */ /* 0x000fe2000fffe03f */
[----:B--2---:R-:W-:-:S02]  /*8190*/  FADD.FTZ R7, R11, R10 ;  /* 0x0000000a0b077221 */ /* 0x004fc40000010000 */
[----:B------:R-:W-:-:S04]  /*81a0*/  FSETP.NE.FTZ.AND P1, PT, R9, RZ, PT ;  /* 0x000000ff0900720b */ /* 0x000fc80003f35000 */
[----:B------:R-:W-:Y:S01]  /*81b0*/  @!P0 IMAD R0, R0, 0x40, R17 ;  /* 0x0000004000008824 */ /* 0x000fe200078e0211 */
[----:B------:R-:W-:Y:S01]  /*81c0*/  UISETP.NE.AND UP0, UPT, UR36, 0x2, UPT ;  /* 0x000000022400788c */ /* 0x000fe2000bf05270 */
[----:B------:R-:W-:Y:S01]  /*81d0*/  IMAD.U32 R10, RZ, RZ, UR11 ;  /* 0x0000000bff0a7e24 */ /* 0x000fe2000f8e00ff */
[----:B------:R-:W-:Y:S02]  /*81e0*/  FSETP.NE.FTZ.AND P2, PT, R7, RZ, PT ;  /* 0x000000ff0700720b */ /* 0x000fe40003f55000 */
[----:B------:R-:W-:Y:S01]  /*81f0*/  @!P0 LEA R11, R0, UR37, 0x2 ;  /* 0x00000025000b8c11 */ /* 0x000fe2000f8e10ff */
[----:B------:R-:W-:Y:S01]  /*8200*/  USEL UR4, URZ, 0x1, UP0 ;  /* 0x000000013f047887 */ /* 0x000fe20008000000 */
[----:B------:R-:W-:Y:S01]  /*8210*/  IMAD.MOV.U32 R0, RZ, RZ, -0x800000 ;  /* 0xff800000ff007424 */ /* 0x000fe200078e00ff */
[----:B------:R-:W-:Y:S01]  /*8220*/  USEL UR36, UR36, URZ, UP0 ;  /* 0x0000003f24247287 */ /* 0x000fe20008000000 */
[----:B------:R-:W1:Y:S03]  /*8230*/  @P1 MUFU.RCP R8, R9 ;  /* 0x0000000900081308 */ /* 0x000e660000001000 */
[----:B------:R-:W-:-:S05]  /*8240*/  LOP3.LUT R2, R2, UR4, RZ, 0x3c, !PT ;  /* 0x0000000402027c12 */ /* 0x000fca000f8e3cff */
[----:B------:R-:W2:Y:S08]  /*8250*/  @P2 MUFU.RCP R6, R7 ;  /* 0x0000000700062308 */ /* 0x000eb00000001000 */
[----:B------:R-:W3:Y:S01]  /*8260*/  @P1 MUFU.LG2 R9, R9 ;  /* 0x0000000900091308 */ /* 0x000ee20000000c00 */
[----:B-1----:R1:W-:Y:S01]  /*8270*/  @!P0 STS [R11+0x38400], R8 ;  /* 0x038400080b008388 */ /* 0x0023e20000000800 */
[-C--:B------:R-:W-:Y:S01]  /*8280*/  FMUL.FTZ R176, R24, R8.reuse ;  /* 0x0000000818b07220 */ /* 0x080fe20000410000 */
[-C--:B------:R-:W-:Y:S01]  /*8290*/  FMUL.FTZ R175, R28, R8.reuse ;  /* 0x000000081caf7220 */ /* 0x080fe20000410000 */
[-C--:B------:R-:W-:Y:S01]  /*82a0*/  FMUL.FTZ R12, R25, R8.reuse ;  /* 0x00000008190c7220 */ /* 0x080fe20000410000 */
[-C--:B------:R-:W-:Y:S01]  /*82b0*/  FMUL.FTZ R14, R29, R8.reuse ;  /* 0x000000081d0e7220 */ /* 0x080fe20000410000 */
[-C--:B------:R-:W-:Y:S01]  /*82c0*/  FMUL.FTZ R174, R32, R8.reuse ;  /* 0x0000000820ae7220 */ /* 0x080fe20000410000 */
[-C--:B------:R-:W-:Y:S01]  /*82d0*/  FMUL.FTZ R171, R33, R8.reuse ;  /* 0x0000000821ab7220 */ /* 0x080fe20000410000 */
[----:B------:R-:W4:Y:S01]  /*82e0*/  @P2 MUFU.LG2 R7, R7 ;  /* 0x0000000700072308 */ /* 0x000f220000000c00 */
[----:B--2---:R2:W-:Y:S01]  /*82f0*/  @!P0 STS [R11+0x38420], R6 ;  /* 0x038420060b008388 */ /* 0x0045e20000000800 */
        /* <DEDUP_REMOVED lines=58> */
[----:B-1----:R-:W-:Y:S01]  /*86a0*/  @P1 FMUL.FTZ R8, R10, 0.69314718246459960938 ;  /* 0x3f3172180a081820 */ /* 0x002fe20000410000 */
[----:B--2---:R-:W-:Y:S01]  /*86b0*/  @P2 FMUL.FTZ R11, R13, 0.69314718246459960938 ;  /* 0x3f3172180d0b2820 */ /* 0x004fe20000410000 */
[----:B---3--:R-:W-:Y:S01]  /*86c0*/  @P1 FMUL.FTZ R9, R9, 0.69314718246459960938 ;  /* 0x3f31721809091820 */ /* 0x008fe20000410000 */
[----:B----4-:R-:W-:Y:S01]  /*86d0*/  @P2 FMUL.FTZ R10, R7, 0.69314718246459960938 ;  /* 0x3f317218070a2820 */ /* 0x010fe20000410000 */
        /* <DEDUP_REMOVED lines=68> */
.L_x_4253:
        /* <DEDUP_REMOVED lines=38> */
[C---:B------:R-:W-:Y:S02]  /*8d80*/  IADD3 R207, P3, R122.reuse, 0x2000, RZ ;  /* 0x000020007acf7810 */ /* 0x040fe40007f7e0ff */
[C---:B------:R-:W-:Y:S01]  /*8d90*/  IADD3 R181, P0, R122.reuse, 0x40, RZ ;  /* 0x000000407ab57810 */ /* 0x040fe20007f1e0ff */
[--C-:B------:R-:W-:Y:S01]  /*8da0*/  IMAD.X R21, RZ, RZ, R123.reuse, P1 ;  /* 0x000000ffff157224 */ /* 0x100fe200008e067b */
[C---:B------:R-:W-:Y:S01]  /*8db0*/  IADD3 R183, P4, R122.reuse, 0x60, RZ ;  /* 0x000000607ab77810 */ /* 0x040fe20007f9e0ff */
[--C-:B------:R-:W-:Y:S01]  /*8dc0*/  IMAD.X R41, RZ, RZ, R123.reuse, P3 ;  /* 0x000000ffff297224 */ /* 0x100fe200018e067b */
[C---:B------:R-:W-:Y:S01]  /*8dd0*/  IADD3 R209, P6, R122.reuse, 0x2020, RZ ;  /* 0x000020207ad17810 */ /* 0x040fe20007fde0ff */
[--C-:B------:R-:W-:Y:S01]  /*8de0*/  IMAD.X R33, RZ, RZ, R123.reuse, P0 ;  /* 0x000000ffff217224 */ /* 0x100fe200000e067b */
[----:B------:R-:W-:Y:S01]  /*8df0*/  LOP3.LUT R20, R177, 0x380, RZ, 0xc0, !PT ;  /* 0x00000380b1147812 */ /* 0x000fe200078ec0ff */
[--C-:B------:R-:W-:Y:S01]  /*8e00*/  IMAD.X R37, RZ, RZ, R123.reuse, P4 ;  /* 0x000000ffff257224 */ /* 0x100fe200020e067b */
[----:B------:R-:W-:Y:S01]  /*8e10*/  LOP3.LUT R40, R207, 0x380, RZ, 0xc0, !PT ;  /* 0x00000380cf287812 */ /* 0x000fe200078ec0ff */
[----:B------:R-:W-:Y:S01]  /*8e20*/  IMAD.X R45, RZ, RZ, R123, P6 ;  /* 0x000000ffff2d7224 */ /* 0x000fe200030e067b */
[C---:B------:R-:W-:Y:S01]  /*8e30*/  LOP3.LUT R7, R122.reuse, 0x380, RZ, 0xc0, !PT ;  /* 0x000003807a077812 */ /* 0x040fe200078ec0ff */
[----:B------:R-:W-:Y:S01]  /*8e40*/  ULDC.64 UR8, c[0x0][0xd00] ;  /* 0x0003400000087ab9 */ /* 0x000fe20000000a00 */
[C---:B------:R-:W-:Y:S01]  /*8e50*/  IADD3 R213, P2, R122.reuse, 0x2060, RZ ;  /* 0x000020607ad57810 */ /* 0x040fe20007f5e0ff */
[----:B------:R-:W-:Y:S01]  /*8e60*/  UIMAD.WIDE UR8, UR40, 0x4, UR8 ;  /* 0x00000004280878a5 */ /* 0x000fe2000f8e0208 */
[----:B------:R-:W-:-:S02]  /*8e70*/  IADD3 R211, P5, R122, 0x2040, RZ ;  /* 0x000020407ad37810 */ /* 0x000fc40007fbe0ff */
[----:B------:R-:W-:Y:S01]  /*8e80*/  IADD3 R215, P1, R122, 0x4000, RZ ;  /* 0x000040007ad77810 */ /* 0x000fe20007f3e0ff */
[--C-:B------:R-:W-:Y:S01]  /*8e90*/  IMAD.X R95, RZ, RZ, R123.reuse, P2 ;  /* 0x000000ffff5f7224 */ /* 0x100fe200010e067b */
[----:B------:R-:W-:Y:S01]  /*8ea0*/  LOP3.LUT R36, R183, 0x380, RZ, 0xc0, !PT ;  /* 0x00000380b7247812 */ /* 0x000fe200078ec0ff */
[--C-:B------:R-:W-:Y:S01]  /*8eb0*/  IMAD.X R91, RZ, RZ, R123.reuse, P5 ;  /* 0x000000ffff5b7224 */ /* 0x100fe200028e067b */
[----:B------:R-:W-:Y:S01]  /*8ec0*/  SHF.R.U64 R20, R20, 0x3, RZ ;  /* 0x0000000314147819 */ /* 0x000fe200000012ff */
[--C-:B------:R-:W-:Y:S01]  /*8ed0*/  IMAD.X R99, RZ, RZ, R123.reuse, P1 ;  /* 0x000000ffff637224 */ /* 0x100fe200008e067b */
[----:B------:R-:W-:Y:S02]  /*8ee0*/  IADD3 R8, P0, R122, 0x4020, RZ ;  /* 0x000040207a087810 */ /* 0x000fe40007f1e0ff */
[----:B------:R-:W-:Y:S02]  /*8ef0*/  LOP3.LUT R32, R181, 0x380, RZ, 0xc0, !PT ;  /* 0x00000380b5207812 */ /* 0x000fe400078ec0ff */
[----:B------:R-:W-:Y:S01]  /*8f00*/  SHF.R.U64 R40, R40, 0x3, RZ ;  /* 0x0000000328287819 */ /* 0x000fe200000012ff */
[----:B------:R-:W-:Y:S01]  /*8f10*/  IMAD.X R103, RZ, RZ, R123, P0 ;  /* 0x000000ffff677224 */ /* 0x000fe200000e067b */
[----:B------:R-:W-:-:S02]  /*8f20*/  IADD3 R10, P6, R122, 0x6000, RZ ;  /* 0x000060007a0a7810 */ /* 0x000fc40007fde0ff */
[----:B------:R-:W-:Y:S02]  /*8f30*/  SHF.R.U64 R7, R7, 0x3, RZ ;  /* 0x0000000307077819 */ /* 0x000fe400000012ff */
[----:B------:R-:W-:Y:S01]  /*8f40*/  SHF.R.U64 R36, R36, 0x3, RZ ;  /* 0x0000000324247819 */ /* 0x000fe200000012ff */
[--C-:B------:R-:W-:Y:S01]  /*8f50*/  IMAD.X R115, RZ, RZ, R123.reuse, P6 ;  /* 0x000000ffff737224 */ /* 0x100fe200030e067b */
[----:B------:R-:W-:Y:S02]  /*8f60*/  LOP3.LUT R20, R20, R177, RZ, 0x3c, !PT ;  /* 0x000000b114147212 */ /* 0x000fe400078e3cff */
[C---:B------:R-:W-:Y:S02]  /*8f70*/  IADD3 R26, P3, R122.reuse, 0x4060, RZ ;  /* 0x000040607a1a7810 */ /* 0x040fe40007f7e0ff */
[----:B------:R-:W-:Y:S02]  /*8f80*/  IADD3 R6, P2, R122, 0x6040, RZ ;  /* 0x000060407a067810 */ /* 0x000fe40007f5e0ff */
[----:B------:R-:W-:Y:S01]  /*8f90*/  SHF.R.U64 R32, R32, 0x3, RZ ;  /* 0x0000000320207819 */ /* 0x000fe200000012ff */
[----:B------:R-:W-:Y:S01]  /*8fa0*/  IMAD.X R111, RZ, RZ, R123, P3 ;  /* 0x000000ffff6f7224 */ /* 0x000fe200018e067b */
[----:B------:R-:W-:-:S02]  /*8fb0*/  LOP3.LUT R40, R40, R207, RZ, 0x3c, !PT ;  /* 0x000000cf28287212 */ /* 0x000fc400078e3cff */
[----:B------:R-:W-:Y:S02]  /*8fc0*/  LOP3.LUT R177, R8, 0x380, RZ, 0xc0, !PT ;  /* 0x0000038008b17812 */ /* 0x000fe400078ec0ff */
[C---:B------:R-:W-:Y:S02]  /*8fd0*/  IADD3 R30, P4, R122.reuse, 0x4040, RZ ;  /* 0x000040407a1e7810 */ /* 0x040fe40007f9e0ff */
[C---:B------:R-:W-:Y:S02]  /*8fe0*/  IADD3 R3, P5, R122.reuse, 0x6020, RZ ;  /* 0x000060207a037810 */ /* 0x040fe40007fbe0ff */
[----:B------:R-:W-:Y:S01]  /*8ff0*/  IADD3 R5, P1, R122, 0x6060, RZ ;  /* 0x000060607a057810 */ /* 0x000fe20007f3e0ff */
[--C-:B------:R-:W-:Y:S01]  /*9000*/  IMAD.X R107, RZ, RZ, R123.reuse, P4 ;  /* 0x000000ffff6b7224 */ /* 0x100fe200020e067b */
[----:B------:R-:W-:Y:S01]  /*9010*/  LOP3.LUT R207, R10, 0x380, RZ, 0xc0, !PT ;  /* 0x000003800acf7812 */ /* 0x000fe200078ec0ff */
        /* <DEDUP_REMOVED lines=8> */
[----:B------:R-:W-:Y:S02]  /*90a0*/  SHF.R.U64 R177, R177, 0x3, RZ ;  /* 0x00000003b1b17819 */ /* 0x000fe400000012ff */
[----:B------:R-:W-:Y:S02]  /*90b0*/  LOP3.LUT R27, R6, 0x380, RZ, 0xc0, !PT ;  /* 0x00000380061b7812 */ /* 0x000fe400078ec0ff */
[----:B------:R-:W-:Y:S02]  /*90c0*/  LOP3.LUT R90, R211, 0x380, RZ, 0xc0, !PT ;  /* 0x00000380d35a7812 */ /* 0x000fe400078ec0ff */
[----:B------:R-:W-:-:S02]  /*90d0*/  LOP3.LUT R181, R30, 0x380, RZ, 0xc0, !PT ;  /* 0x000003801eb57812 */ /* 0x000fc400078ec0ff */
[----:B------:R-:W-:Y:S02]  /*90e0*/  SHF.R.U64 R207, R207, 0x3, RZ ;  /* 0x00000003cfcf7819 */ /* 0x000fe400000012ff */
[----:B------:R-:W-:Y:S02]  /*90f0*/  LOP3.LUT R94, R213, 0x380, RZ, 0xc0, !PT ;  /* 0x00000380d55e7812 */ /* 0x000fe400078ec0ff */
[----:B------:R-:W-:Y:S02]  /*9100*/  MOV R122, R122 ;  /* 0x0000007a007a7202 */ /* 0x000fe40000000f00 */
[----:B------:R-:W-:Y:S02]  /*9110*/  LOP3.LUT R98, R215, 0x380, RZ, 0xc0, !PT ;  /* 0x00000380d7627812 */ /* 0x000fe400078ec0ff */
[----:B------:R-:W-:Y:S01]  /*9120*/  SHF.R.U64 R44, R44, 0x3, RZ ;  /* 0x000000032c2c7819 */ /* 0x000fe200000012ff */
[----:B------:R0:W-:Y:S01]  /*9130*/  STSM.16.M88.4 [R122], R12 ;  /* 0x0000000c7a007844 */ /* 0x0001e20000000200 */
[----:B------:R-:W-:-:S02]  /*9140*/  SHF.R.U64 R183, R183, 0x3, RZ ;  /* 0x00000003b7b77819 */ /* 0x000fc400000012ff */
[----:B------:R-:W-:Y:S02]  /*9150*/  LOP3.LUT R102, R177, R8, RZ, 0x3c, !PT ;  /* 0x00000008b1667212 */ /* 0x000fe400078e3cff */
[----:B------:R-:W-:Y:S02]  /*9160*/  SHF.R.U64 R27, R27, 0x3, RZ ;  /* 0x000000031b1b7819 */ /* 0x000fe400000012ff */
[----:B------:R-:W-:Y:S02]  /*9170*/  SHF.R.U64 R90, R90, 0x3, RZ ;  /* 0x000000035a5a7819 */ /* 0x000fe400000012ff */
[----:B------:R-:W-:Y:S02]  /*9180*/  SHF.R.U64 R181, R181, 0x3, RZ ;  /* 0x00000003b5b57819 */ /* 0x000fe400000012ff */
[----:B------:R-:W-:Y:S02]  /*9190*/  LOP3.LUT R114, R207, R10, RZ, 0x3c, !PT ;  /* 0x0000000acf727212 */ /* 0x000fe400078e3cff */
[----:B------:R-:W-:-:S02]  /*91a0*/  LOP3.LUT R8, R3, 0x380, RZ, 0xc0, !PT ;  /* 0x0000038003087812 */ /* 0x000fc400078ec0ff */
[----:B------:R-:W-:Y:S02]  /*91b0*/  SHF.R.U64 R94, R94, 0x3, RZ ;  /* 0x000000035e5e7819 */ /* 0x000fe400000012ff */
[----:B------:R-:W-:Y:S02]  /*91c0*/  LOP3.LUT R10, R5, 0x380, RZ, 0xc0, !PT ;  /* 0x00000380050a7812 */ /* 0x000fe400078ec0ff */
[----:B------:R-:W-:Y:S02]  /*91d0*/  SHF.R.U64 R98, R98, 0x3, RZ ;  /* 0x0000000362627819 */ /* 0x000fe400000012ff */
[----:B------:R-:W-:Y:S02]  /*91e0*/  LOP3.LUT R44, R44, R209, RZ, 0x3c, !PT ;  /* 0x000000d12c2c7212 */ /* 0x000fe400078e3cff */
[----:B------:R-:W-:Y:S02]  /*91f0*/  LOP3.LUT R110, R183, R26, RZ, 0x3c, !PT ;  /* 0x0000001ab76e7212 */ /* 0x000fe400078e3cff */
[----:B------:R-:W-:-:S02]  /*9200*/  LOP3.LUT R6, R27, R6, RZ, 0x3c, !PT ;  /* 0x000000061b067212 */ /* 0x000fc400078e3cff */
[----:B------:R-:W-:Y:S02]  /*9210*/  MOV R21, R20 ;  /* 0x0000001400157202 */ /* 0x000fe40000000f00 */
[----:B0-----:R-:W-:Y:S02]  /*9220*/  F2FP.BF16.F32.PACK_AB R12, R171, R174 ;  /* 0x000000aeab0c723e */ /* 0x001fe400000010ff */
[----:B------:R-:W-:Y:S02]  /*9230*/  F2FP.BF16.F32.PACK_AB R13, R35, R34 ;  /* 0x00000022230d723e */ /* 0x000fe400000010ff */
[----:B------:R-:W-:Y:S02]  /*9240*/  F2FP.BF16.F32.PACK_AB R14, R163, R173 ;  /* 0x000000ada30e723e */ /* 0x000fe400000010ff */
[----:B------:R-:W-:Y:S02]  /*9250*/  F2FP.BF16.F32.PACK_AB R15, R39, R38 ;  /* 0x00000026270f723e */ /* 0x000fe400000010ff */
[----:B------:R-:W-:-:S02]  /*9260*/  LOP3.LUT R90, R90, R211, RZ, 0x3c, !PT ;  /* 0x000000d35a5a7212 */ /* 0x000fc400078e3cff */
[----:B------:R-:W-:Y:S01]  /*9270*/  LOP3.LUT R106, R181, R30, RZ, 0x3c, !PT ;  /* 0x0000001eb56a7212 */ /* 0x000fe200078e3cff */
[----:B------:R-:W-:Y:S01]  /*9280*/  STSM.16.M88.4 [R21], R12 ;  /* 0x0000000c15007844 */ /* 0x000fe20000000200 */
[----:B------:R-:W-:Y:S02]  /*9290*/  SHF.R.U64 R8, R8, 0x3, RZ ;  /* 0x0000000308087819 */ /* 0x000fe400000012ff */
[----:B------:R-:W-:Y:S02]  /*92a0*/  MOV R32, R32 ;  /* 0x0000002000207202 */ /* 0x000fe40000000f00 */
[----:B------:R-:W-:Y:S02]  /*92b0*/  F2FP.BF16.F32.PACK_AB R26, R28, R161 ;  /* 0x000000a11c1a723e */ /* 0x000fe400000010ff */
[----:B------:R-:W-:Y:S02]  /*92c0*/  F2FP.BF16.F32.PACK_AB R27, R47, R46 ;  /* 0x0000002e2f1b723e */ /* 0x000fe400000010ff */
[----:B------:R-:W-:-:S02]  /*92d0*/  LOP3.LUT R94, R94, R213, RZ, 0x3c, !PT ;  /* 0x000000d55e5e7212 */ /* 0x000fc400078e3cff */
[----:B------:R-:W-:Y:S01]  /*92e0*/  SHF.R.U64 R10, R10, 0x3, RZ ;  /* 0x000000030a0a7819 */ /* 0x000fe200000012ff */
[----:B------:R-:W-:Y:S01]  /*92f0*/  STSM.16.M88.4 [R32], R24 ;  /* 0x0000001820007844 */ /* 0x000fe20000000200 */
[----:B------:R-:W-:Y:S02]  /*9300*/  MOV R36, R36 ;  /* 0x0000002400247202 */ /* 0x000fe40000000f00 */
[----:B------:R-:W-:Y:S02]  /*9310*/  F2FP.BF16.F32.PACK_AB R28, R49, R153 ;  /* 0x00000099311c723e */ /* 0x000fe400000010ff */
[----:B------:R-:W-:Y:S02]  /*9320*/  F2FP.BF16.F32.PACK_AB R30, R53, R52 ;  /* 0x00000034351e723e */ /* 0x000fe400000010ff */
[----:B------:R-:W-:Y:S02]  /*9330*/  LOP3.LUT R98, R98, R215, RZ, 0x3c, !PT ;  /* 0x000000d762627212 */ /* 0x000fe400078e3cff */
[----:B------:R-:W-:Y:S01]  /*9340*/  MOV R40, R40 ;  /* 0x0000002800287202 */ /* 0x000fe20000000f00 */
[----:B------:R-:W-:Y:S01]  /*9350*/  STSM.16.M88.4 [R36], R28 ;  /* 0x0000001c24007844 */ /* 0x000fe20000000200 */
[----:B------:R-:W-:-:S02]  /*9360*/  MOV R44, R44 ;  /* 0x0000002c002c7202 */ /* 0x000fc40000000f00 */
[----:B------:R-:W-:Y:S01]  /*9370*/  F2FP.BF16.F32.PACK_AB R73, R75, R74 ;  /* 0x0000004a4b49723e */ /* 0x000fe200000010ff */
[----:B------:R-:W-:Y:S01]  /*9380*/  STSM.16.M88.4 [R40], R56 ;  /* 0x0000003828007844 */ /* 0x000fe20000000200 */
[----:B------:R-:W-:Y:S02]  /*9390*/  F2FP.BF16.F32.PACK_AB R80, R81, R80 ;  /* 0x000000505150723e */ /* 0x000fe400000010ff */
[----:B------:R-:W-:Y:S01]  /*93a0*/  LOP3.LUT R118, R8, R3, RZ, 0x3c, !PT ;  /* 0x0000000308767212 */ /* 0x000fe200078e3cff */
[----:B------:R-:W-:Y:S01]  /*93b0*/  STSM.16.M88.4 [R44], R64 ;  /* 0x000000402c007844 */ /* 0x000fe20000000200 */
[----:B------:R-:W-:Y:S02]  /*93c0*/  MOV R20, R90 ;  /* 0x0000005a00147202 */ /* 0x000fe40000000f00 */
[----:B------:R-:W-:Y:S02]  /*93d0*/  F2FP.BF16.F32.PACK_AB R74, R77, R76 ;  /* 0x0000004c4d4a723e */ /* 0x000fe400000010ff */
[----:B------:R-:W-:-:S02]  /*93e0*/  F2FP.BF16.F32.PACK_AB R75, R79, R78 ;  /* 0x0000004e4f4b723e */ /* 0x000fc400000010ff */
[----:B------:R-:W-:Y:S02]  /*93f0*/  F2FP.BF16.F32.PACK_AB R81, R83, R82 ;  /* 0x000000525351723e */ /* 0x000fe400000010ff */
[----:B------:R-:W-:Y:S01]  /*9400*/  LOP3.LUT R8, R10, R5, RZ, 0x3c, !PT ;  /* 0x000000050a087212 */ /* 0x000fe200078e3cff */
[----:B------:R-:W-:Y:S01]  /*9410*/  STSM.16.M88.4 [R20], R72 ;  /* 0x0000004814007844 */ /* 0x000fe20000000200 */
[----:B------:R-:W-:Y:S02]  /*9420*/  MOV R94, R94 ;  /* 0x0000005e005e7202 */ /* 0x000fe40000000f00 */
[----:B------:R-:W-:Y:S02]  /*9430*/  F2FP.BF16.F32.PACK_AB R82, R85, R84 ;  /* 0x000000545552723e */ /* 0x000fe400000010ff */
[----:B------:R-:W-:Y:S02]  /*9440*/  F2FP.BF16.F32.PACK_AB R83, R87, R86 ;  /* 0x000000565753723e */ /* 0x000fe400000010ff */
[----:B------:R-:W-:-:S02]  /*9450*/  F2FP.BF16.F32.PACK_AB R88, R89, R88 ;  /* 0x000000585958723e */ /* 0x000fc400000010ff */
[----:B------:R-:W-:Y:S01]  /*9460*/  MOV R5, R98 ;  /* 0x0000006200057202 */ /* 0x000fe20000000f00 */
[----:B------:R-:W-:Y:S01]  /*9470*/  STSM.16.M88.4 [R94], R80 ;  /* 0x000000505e007844 */ /* 0x000fe20000000200 */
[----:B------:R-:W-:Y:S02]  /*9480*/  F2FP.BF16.F32.PACK_AB R89, R48, R42 ;  /* 0x0000002a3059723e */ /* 0x000fe400000010ff */
[----:B------:R-:W-:Y:S02]  /*9490*/  F2FP.BF16.F32.PACK_AB R90, R93, R92 ;  /* 0x0000005c5d5a723e */ /* 0x000fe400000010ff */
[----:B------:R-:W-:Y:S02]  /*94a0*/  F2FP.BF16.F32.PACK_AB R91, R154, R50 ;  /* 0x000000329a5b723e */ /* 0x000fe400000010ff */
[----:B------:R-:W-:Y:S02]  /*94b0*/  F2FP.BF16.F32.PACK_AB R96, R97, R96 ;  /* 0x000000606160723e */ /* 0x000fe400000010ff */
[----:B------:R-:W-:Y:S01]  /*94c0*/  MOV R102, R102 ;  /* 0x0000006600667202 */ /* 0x000fe20000000f00 */
[----:B------:R-:W-:Y:S01]  /*94d0*/  STSM.16.M88.4 [R5], R88 ;  /* 0x0000005805007844 */ /* 0x000fe20000000200 */
[----:B------:R-:W-:-:S02]  /*94e0*/  MOV R3, R106 ;  /* 0x0000006a00037202 */ /* 0x000fc40000000f00 */
[----:B------:R-:W-:Y:S02]  /*94f0*/  F2FP.BF16.F32.PACK_AB R97, R156, R155 ;  /* 0x0000009b9c61723e */ /* 0x000fe400000010ff */
[----:B------:R-:W-:Y:S02]  /*9500*/  F2FP.BF16.F32.PACK_AB R98, R101, R100 ;  /* 0x000000646562723e */ /* 0x000fe400000010ff */
[----:B------:R-:W-:Y:S02]  /*9510*/  F2FP.BF16.F32.PACK_AB R99, R158, R157 ;  /* 0x0000009d9e63723e */ /* 0x000fe400000010ff */
[----:B------:R-:W-:Y:S02]  /*9520*/  F2FP.BF16.F32.PACK_AB R104, R105, R104 ;  /* 0x000000686968723e */ /* 0x000fe400000010ff */
[----:B------:R-:W-:Y:S01]  /*9530*/  F2FP.BF16.F32.PACK_AB R105, R160, R159 ;  /* 0x0000009fa069723e */ /* 0x000fe200000010ff */
[----:B------:R-:W-:Y:S01]  /*9540*/  STSM.16.M88.4 [R102], R96 ;  /* 0x0000006066007844 */ /* 0x000fe20000000200 */
[----:B------:R-:W-:-:S02]  /*9550*/  F2FP.BF16.F32.PACK_AB R106, R109, R108 ;  /* 0x0000006c6d6a723e */ /* 0x000fc400000010ff */
[----:B------:R-:W-:Y:S02]  /*9560*/  F2FP.BF16.F32.PACK_AB R107, R164, R162 ;  /* 0x000000a2a46b723e */ /* 0x000fe400000010ff */
[----:B------:R-:W-:Y:S02]  /*9570*/  F2FP.BF16.F32.PACK_AB R165, R166, R165 ;  /* 0x000000a5a6a5723e */ /* 0x000fe400000010ff */
[----:B------:R-:W-:Y:S01]  /*9580*/  MOV R110, R110 ;  /* 0x0000006e006e7202 */ /* 0x000fe20000000f00 */
[----:B------:R0:W-:Y:S01]  /*9590*/  STSM.16.M88.4 [R3], R104 ;  /* 0x0000006803007844 */ /* 0x0001e20000000200 */
        /* <DEDUP_REMOVED lines=17> */
[----:B------:R-:W-:Y:S01]  /*96b0*/  F2FP.BF16.F32.PACK_AB R144, R145, R144 ;  /* 0x000000909190723e */ /* 0x000fe200000010ff */
[----:B------:R1:W-:Y:S01]  /*96c0*/  STSM.16.M88.4 [R118], R128 ;  /* 0x0000008076007844 */ /* 0x0003e20000000200 */
[----:B------:R-:W-:Y:S01]  /*96d0*/  MOV R10, R6 ;  /* 0x00000006000a7202 */ /* 0x000fe20000000f00 */
[----:B------:R-:W-:Y:S01]  /*96e0*/  IMAD.U32 R6, RZ, RZ, UR8 ;  /* 0x00000008ff067e24 */ /* 0x000fe2000f8e00ff */
[----:B------:R-:W-:Y:S01]  /*96f0*/  F2FP.BF16.F32.PACK_AB R138, R141, R140 ;  /* 0x0000008c8d8a723e */ /* 0x000fe200000010ff */
[----:B------:R-:W-:Y:S01]  /*9700*/  IMAD.U32 R7, RZ, RZ, UR9 ;  /* 0x00000009ff077e24 */ /* 0x000fe2000f8e00ff */
[----:B------:R-:W-:Y:S01]  /*9710*/  F2FP.BF16.F32.PACK_AB R139, R143, R142 ;  /* 0x0000008e8f8b723e */ /* 0x000fe200000010ff */
[----:B------:R-:W-:Y:S01]  /*9720*/  ULDC.64 UR8, c[0x0][0xd08] ;  /* 0x0003420000087ab9 */ /* 0x000fe20000000a00 */
[----:B------:R-:W-:Y:S02]  /*9730*/  F2FP.BF16.F32.PACK_AB R145, R147, R146 ;  /* 0x000000929391723e */ /* 0x000fe400000010ff */
[----:B------:R-:W-:Y:S01]  /*9740*/  MOV R8, R8 ;  /* 0x0000000800087202 */ /* 0x000fe20000000f00 */
[----:B------:R1:W-:Y:S01]  /*9750*/  STSM.16.M88.4 [R10], R136 ;  /* 0x000000880a007844 */ /* 0x0003e20000000200 */
[----:B------:R-:W-:-:S02]  /*9760*/  F2FP.BF16.F32.PACK_AB R146, R149, R148 ;  /* 0x000000949592723e */ /* 0x000fc400000010ff */
        /* <DEDUP_REMOVED lines=25> */
[----:B------:R-:W-:Y:S02]  /*9900*/  LOP3.LUT R24, R25, 0x380, RZ, 0xc0, !PT ;  /* 0x0000038019187812 */ /* 0x000fe400078ec0ff */
        /* <DEDUP_REMOVED lines=18> */
[----:B-1----:R-:W-:-:S14]  /*9a30*/  @P6 BRA `(.L_x_4279) ;  /* 0x0000000000106947 */ /* 0x002fdc0003800000 */
[----:B------:R-:W-:Y:S05]  /*9a40*/  @!P0 BRA `(.L_x_4279) ;  /* 0x00000000000c8947 */ /* 0x000fea0003800000 */
[----:B------:R-:W2:Y:S04]  /*9a50*/  LDG.E R8, desc[UR38][R6.64] ;  /* 0x0000002606087981 */ /* 0x000ea8000c1e1900 */
[----:B-----5:R-:W2:Y:S02]  /*9a60*/  LDG.E R3, desc[UR38][R6.64+0x4] ;  /* 0x0000042606037981 */ /* 0x020ea4000c1e1900 */
[----:B--2---:R-:W-:-:S07]  /*9a70*/  IMAD.IADD R3, R3, 0x1, -R8 ;  /* 0x0000000103037824 */ /* 0x004fce00078e0a08 */
.L_x_4279:
        /* <DEDUP_REMOVED lines=79> */
[----:B0-----:R-:W-:-:S13]  /*9f70*/  ISETP.NE.AND P0, PT, R10, 0x1, PT ;  /* 0x000000010a00780c */ /* 0x001fda0003f05270 */
        /* <DEDUP_REMOVED lines=8> */
[----:B------:R-:W-:Y:S02]  /*a000*/  IMAD.U32 R14, RZ, RZ, UR10 ;  /* 0x0000000aff0e7e24 */ /* 0x000fe4000f8e00ff */
[----:B-----5:R-:W-:Y:S01]  /*a010*/  IMAD R10, R3, R10, RZ ;  /* 0x0000000a030a7224 */ /* 0x020fe200078e02ff */
[----:B------:R-:W-:Y:S02]  /*a020*/  SHF.R.S32.HI R8, RZ, 0x1f, R5 ;  /* 0x0000001fff087819 */ /* 0x000fe40000011405 */
[----:B------:R-:W-:Y:S01]  /*a030*/  IADD3.X R7, R7, UR9, R14, P0, !PT ;  /* 0x0000000907077c10 */ /* 0x000fe200087fe40e */
[----:B------:R-:W-:Y:S02]  /*a040*/  ULDC.64 UR8, c[0x0][0xc88] ;  /* 0x0003220000087ab9 */ /* 0x000fe40000000a00 */
[----:B------:R-:W-:-:S02]  /*a050*/  IMAD R8, R8, UR8, RZ ;  /* 0x0000000808087c24 */ /* 0x000fc4000f8e02ff */
[----:B------:R-:W-:-:S04]  /*a060*/  IMAD.WIDE.U32 R6, R5, UR8, R6 ;  /* 0x0000000805067c25 */ /* 0x000fc8000f8e0006 */
[----:B------:R-:W-:Y:S01]  /*a070*/  IMAD R5, R5, UR9, R8 ;  /* 0x0000000905057c24 */ /* 0x000fe2000f8e0208 */
[----:B------:R-:W-:Y:S02]  /*a080*/  ULDC.64 UR8, c[0x0][0xc50] ;  /* 0x0003140000087ab9 */ /* 0x000fe40000000a00 */
[----:B------:R-:W-:Y:S01]  /*a090*/  LEA R14, P0, R6, UR8, 0x2 ;  /* 0x00000008060e7c11 */ /* 0x000fe2000f8010ff */
[----:B------:R-:W-:-:S04]  /*a0a0*/  IMAD.IADD R5, R7, 0x1, R5 ;  /* 0x0000000107057824 */ /* 0x000fc800078e0205 */
[----:B------:R-:W-:Y:S01]  /*a0b0*/  SHFL.IDX PT, R8, R14, 0x1, 0x1c1f ;  /* 0x003c1f000e087f89 */ /* 0x000fe200000e0000 */
[----:B------:R-:W-:Y:S01]  /*a0c0*/  LEA.HI.X R15, R6, UR9, R5, 0x2, P0 ;  /* 0x00000009060f7c11 */ /* 0x000fe200080f1405 */
[----:B------:R-:W-:Y:S02]  /*a0d0*/  IMAD.MOV R5, RZ, RZ, -R19 ;  /* 0x000000ffff057224 */ /* 0x000fe400078e0a13 */
[----:B------:R-:W-:Y:S03]  /*a0e0*/  SHFL.IDX PT, R6, R14, RZ, 0x1c1f ;  /* 0x001c1fff0e067589 */ /* 0x000fe600000e0000 */
[----:B------:R-:W-:Y:S01]  /*a0f0*/  ISETP.NE.AND P0, PT, R18, R5, PT ;  /* 0x000000051200720c */ /* 0x000fe20003f05270 */
[----:B------:R-:W0:Y:S01]  /*a100*/  SHFL.IDX PT, R7, R15, RZ, 0x1c1f ;  /* 0x001c1fff0f077589 */ /* 0x000e2200000e0000 */
[C---:B------:R-:W-:Y:S02]  /*a110*/  VIADD R5, R21.reuse, 0x8 ;  /* 0x0000000815057836 */ /* 0x040fe40000000000 */
[-C--:B------:R-:W-:Y:S01]  /*a120*/  ISETP.GE.OR P1, PT, R21, R10.reuse, P0 ;  /* 0x0000000a1500720c */ /* 0x080fe20000726670 */
[----:B------:R-:W1:Y:S02]  /*a130*/  SHFL.IDX PT, R9, R15, 0x1, 0x1c1f ;  /* 0x003c1f000f097f89 */ /* 0x000e6400000e0000 */
[----:B------:R-:W-:-:S10]  /*a140*/  ISETP.GE.OR P0, PT, R5, R10, P0 ;  /* 0x0000000a0500720c */ /* 0x000fd40000706670 */
[----:B0-----:R0:W-:Y:S04]  /*a150*/  @!P1 ST.E desc[UR38][R6.64], R0 ;  /* 0x0000000006009985 */ /* 0x0011e8000c101926 */
[----:B-1----:R0:W-:Y:S02]  /*a160*/  @!P0 ST.E desc[UR38][R8.64], R4 ;  /* 0x0000000408008985 */ /* 0x0021e4000c101926 */
.L_x_4280:
        /* <DEDUP_REMOVED lines=85> */
[----:B-----5:R-:W-:Y:S01]  /*a6c0*/  IMAD R89, R3, R82, RZ ;  /* 0x0000005203597224 */ /* 0x020fe200078e02ff */
[----:B------:R-:W-:Y:S01]  /*a6d0*/  ISETP.GE.AND P0, PT, R195, UR12, PT ;  /* 0x0000000cc3007c0c */ /* 0x000fe2000bf06270 */
[----:B------:R-:W-:Y:S01]  /*a6e0*/  IMAD.U32 R3, RZ, RZ, UR42 ;  /* 0x0000002aff037e24 */ /* 0x000fe2000f8e00ff */
[----:B------:R-:W-:Y:S01]  /*a6f0*/  LOP3.LUT R10, R10, R21, RZ, 0xfc, !PT ;  /* 0x000000150a0a7212 */ /* 0x000fe200078efcff */
[----:B------:R-:W-:Y:S01]  /*a700*/  IMAD.IADD R9, R9, 0x1, R83 ;  /* 0x0000000109097824 */ /* 0x000fe200078e0253 */
[----:B------:R-:W-:Y:S01]  /*a710*/  UIADD3 UR4, UR37, 0x38820, URZ ;  /* 0x0003882025047890 */ /* 0x000fe2000fffe03f */
[----:B------:R-:W-:Y:S01]  /*a720*/  IMAD R21, R81, UR9, R0 ;  /* 0x0000000951157c24 */ /* 0x000fe2000f8e0200 */
[----:B------:R-:W-:Y:S01]  /*a730*/  BSSY B1, `(.L_x_4281) ;  /* 0x000002e000017945 */ /* 0x000fe20003800000 */
[----:B------:R-:W-:Y:S01]  /*a740*/  IMAD R0, R3, 0x40, R192 ;  /* 0x0000004003007824 */ /* 0x000fe200078e02c0 */
[----:B------:R-:W-:Y:S01]  /*a750*/  SEL R3, RZ, 0x80, P0 ;  /* 0x00000080ff037807 */ /* 0x000fe20000000000 */
[----:B------:R-:W-:Y:S01]  /*a760*/  IMAD.WIDE.U32 R8, R81, UR8, R8 ;  /* 0x0000000851087c25 */ /* 0x000fe2000f8e0008 */
[----:B------:R-:W-:Y:S01]  /*a770*/  ULDC.64 UR8, c[0x0][0xb80] ;  /* 0x0002e00000087ab9 */ /* 0x000fe20000000a00 */
[----:B------:R-:W-:Y:S01]  /*a780*/  UPRMT UR4, URZ, 0x654, UR4 ;  /* 0x000006543f047896 */ /* 0x000fe20008000004 */
        /* <DEDUP_REMOVED lines=13> */
[-C--:B-1----:R-:W-:Y:S02]  /*a860*/  @!P1 LEA R80, P2, R190, R20.reuse, 0x1 ;  /* 0x00000014be509211 */ /* 0x082fe400078408ff */
        /* <DEDUP_REMOVED lines=26> */
.L_x_4282:
[----:B------:R-:W-:Y:S05]  /*aa10*/  BSYNC B1 ;  /* 0x0000000000017941 */ /* 0x000fea0003800000 */
.L_x_4281:
        /* <DEDUP_REMOVED lines=24> */
[-C--:B------:R-:W-:Y:S02]  /*aba0*/  @!P0 LEA R12, P3, R186, R6.reuse, 0x1 ;  /* 0x00000006ba0c8211 */ /* 0x080fe400078608ff */
        /* <DEDUP_REMOVED lines=13> */
.L_x_4278:
        /* <DEDUP_REMOVED lines=33> */
.L_x_4284:
        /* <DEDUP_REMOVED lines=46> */
.L_x_4286:
[----:B------:R-:W-:Y:S05]  /*b170*/  BSYNC B1 ;  /* 0x0000000000017941 */ /* 0x000fea0003800000 */
.L_x_4285:
        /* <DEDUP_REMOVED lines=60> */
[----:B------:R-:W-:Y:S01]  /*b540*/  LOP3.LUT R10, R15, 0x10, R10, 0xe2, !PT ;  /* 0x000000100f0a7812 */ /* 0x000fe200078ee20a */
[----:B------:R-:W-:-:S02]  /*b550*/  IMAD.IADD R5, R5, 0x1, R9 ;  /* 0x0000000105057824 */ /* 0x000fc400078e0209 */
[----:B------:R-:W-:Y:S02]  /*b560*/  IMAD R0, R3, UR8, RZ ;  /* 0x0000000803007c24 */ /* 0x000fe4000f8e02ff */
[----:B------:R-:W-:Y:S02]  /*b570*/  IMAD.U32 R9, RZ, RZ, UR42 ;  /* 0x0000002aff097e24 */ /* 0x000fe4000f8e00ff */
[----:B------:R-:W-:Y:S02]  /*b580*/  IMAD R3, R7, UR9, R0 ;  /* 0x0000000907037c24 */ /* 0x000fe4000f8e0200 */
[----:B------:R-:W-:Y:S02]  /*b590*/  IMAD R0, R9, 0x40, R192 ;  /* 0x0000004009007824 */ /* 0x000fe400078e02c0 */
[----:B------:R-:W-:Y:S02]  /*b5a0*/  IMAD.SHL.U32 R15, R8, 0x20, RZ ;  /* 0x00000020080f7824 */ /* 0x000fe400078e00ff */
[----:B------:R-:W-:Y:S01]  /*b5b0*/  IMAD.WIDE.U32 R4, R7, UR8, R4 ;  /* 0x0000000807047c25 */ /* 0x000fe2000f8e0004 */
[----:B------:R-:W-:Y:S01]  /*b5c0*/  SEL R7, RZ, 0x40, P0 ;  /* 0x00000040ff077807 */ /* 0x000fe20000000000 */
[----:B------:R-:W-:Y:S01]  /*b5d0*/  ULDC.64 UR8, c[0x0][0xb80] ;  /* 0x0002e00000087ab9 */ /* 0x000fe20000000a00 */
[----:B------:R-:W-:Y:S01]  /*b5e0*/  ISETP.GE.AND P0, PT, R0, R27, PT ;  /* 0x0000001b0000720c */ /* 0x000fe20003f06270 */
[----:B------:R-:W-:Y:S01]  /*b5f0*/  IMAD.IADD R3, R5, 0x1, R3 ;  /* 0x0000000105037824 */ /* 0x000fe200078e0203 */
[----:B------:R-:W-:-:S02]  /*b600*/  LOP3.LUT R6, R15, 0x20, R10, 0xe2, !PT ;  /* 0x000000200f067812 */ /* 0x000fc400078ee20a */
[----:B------:R-:W-:Y:S02]  /*b610*/  LEA R10, P1, R4, UR8, 0x1 ;  /* 0x00000008040a7c11 */ /* 0x000fe4000f8208ff */
[----:B------:R-:W-:Y:S02]  /*b620*/  LOP3.LUT R24, R6, R7, RZ, 0xfc, !PT ;  /* 0x0000000706187212 */ /* 0x000fe400078efcff */
[----:B------:R-:W-:Y:S01]  /*b630*/  LEA.HI.X R3, R4, UR9, R3, 0x1, P1 ;  /* 0x0000000904037c11 */ /* 0x000fe200088f0c03 */
[----:B------:R0:W1:Y:S01]  /*b640*/  SHFL.IDX PT, R6, R10, RZ, 0x181f ;  /* 0x00181fff0a067589 */ /* 0x00006200000e0000 */
[----:B------:R-:W-:-:S03]  /*b650*/  SEL R5, RZ, 0x80, P2 ;  /* 0x00000080ff057807 */ /* 0x000fc60001000000 */
[----:B------:R0:W2:Y:S01]  /*b660*/  SHFL.IDX PT, R7, R3, RZ, 0x181f ;  /* 0x00181fff03077589 */ /* 0x0000a200000e0000 */
[----:B------:R-:W-:Y:S01]  /*b670*/  LOP3.LUT R25, R24, R5, RZ, 0xfc, !PT ;  /* 0x0000000518197212 */ /* 0x000fe200078efcff */
[----:B------:R-:W-:Y:S06]  /*b680*/  @P0 BRA `(.L_x_4288) ;  /* 0x00000000007c0947 */ /* 0x000fec0003800000 */
[----:B------:R-:W-:Y:S02]  /*b690*/  ISETP.GE.AND P2, PT, R190, UR14, PT ;  /* 0x0000000ebe007c0c */ /* 0x000fe4000bf46270 */
[----:B------:R-:W-:Y:S02]  /*b6a0*/  ISETP.GE.AND P1, PT, R16, UR14, PT ;  /* 0x0000000e10007c0c */ /* 0x000fe4000bf26270 */
[----:B------:R-:W-:Y:S02]  /*b6b0*/  ISETP.GE.AND P5, PT, R189, UR14, PT ;  /* 0x0000000ebd007c0c */ /* 0x000fe4000bfa6270 */
[----:B------:R-:W-:-:S07]  /*b6c0*/  ISETP.GE.AND P3, PT, R188, UR14, PT ;  /* 0x0000000ebc007c0c */ /* 0x000fce000bf66270 */
[-C--:B-1----:R-:W-:Y:S02]  /*b6d0*/  @!P2 LEA R8, P0, R190, R6.reuse, 0x1 ;  /* 0x00000006be08a211 */ /* 0x082fe400078008ff */
        /* <DEDUP_REMOVED lines=26> */
.L_x_4288:
[----:B------:R-:W-:Y:S05]  /*b880*/  BSYNC B1 ;  /* 0x0000000000017941 */ /* 0x000fea0003800000 */
.L_x_4287:
        /* <DEDUP_REMOVED lines=10> */
[-C--:B-1----:R-:W-:Y:S02]  /*b930*/  @!P2 LEA R8, P0, R190, R6.reuse, 0x1 ;  /* 0x00000006be08a211 */ /* 0x082fe400078008ff */
        /* <DEDUP_REMOVED lines=25> */
.L_x_4283:
[----:B------:R-:W-:Y:S05]  /*bad0*/  BSYNC B0 ;  /* 0x0000000000007941 */ /* 0x000fea0003800000 */
.L_x_4277:
[----:B------:R-:W-:Y:S02]  /*bae0*/  ULDC UR4, c[0x0][0xd3c] ;  /* 0x00034f0000047ab9 */ /* 0x000fe40000000800 */
[----:B------:R-:W-:-:S13]  /*baf0*/  ISETP.GE.AND P0, PT, R11, UR4, PT ;  /* 0x000000040b007c0c */ /* 0x000fda000bf06270 */
[----:B------:R-:W-:Y:S05]  /*bb00*/  @!P0 BRA `(.L_x_4289) ;  /* 0xffffff5400488947 */ /* 0x000fea000383ffff */
[----:B------:R-:W-:Y:S05]  /*bb10*/  EXIT ;  /* 0x000000000000794d */ /* 0x000fea0003800000 */
.L_x_4249:
        /* <DEDUP_REMOVED lines=18> */
.L_x_4290:
        /* <DEDUP_REMOVED lines=42> */
.L_x_4296:
        /* <DEDUP_REMOVED lines=12> */
.L_x_4295:
[----:B------:R-:W-:Y:S05]  /*bfa0*/  BSYNC B0 ;  /* 0x0000000000007941 */ /* 0x000fea0003800000 */
.L_x_4294:
        /* <DEDUP_REMOVED lines=22> */
.L_x_4292:
        /* <DEDUP_REMOVED lines=16> */
.L_x_4297:
        /* <DEDUP_REMOVED lines=25> */
.L_x_4293:
[----:B------:R-:W-:Y:S02]  /*c3a0*/  IMAD.MOV.U32 R17, RZ, RZ, RZ ;  /* 0x000000ffff117224 */ /* 0x000fe400078e00ff */
[----:B------:R-:W-:Y:S02]  /*c3b0*/  IMAD.U32 R16, RZ, RZ, UR6 ;  /* 0x00000006ff107e24 */ /* 0x000fe4000f8e00ff */
[----:B------:R-:W-:-:S07]  /*c3c0*/  IMAD.MOV.U32 R18, RZ, RZ, RZ ;  /* 0x000000ffff127224 */ /* 0x000fce00078e00ff */
.L_x_4298:
[----:B------:R-:W-:-:S13]  /*c3d0*/  ISETP.NE.AND P0, PT, R5, RZ, PT ;  /* 0x000000ff0500720c */ /* 0x000fda0003f05270 */
[----:B------:R-:W0:Y:S01]  /*c3e0*/  @!P0 S2R R3, SR_CgaCtaId ;  /* 0x0000000000038919 */ /* 0x000e220000008800 */
[----:B------:R-:W-:-:S04]  /*c3f0*/  @!P0 MOV R0, 0x400 ;  /* 0x0000040000008802 */ /* 0x000fc80000000f00 */
[----:B0-----:R-:W-:-:S05]  /*c400*/  @!P0 LEA R0, R3, R0, 0x18 ;  /* 0x0000000003008211 */ /* 0x001fca00078ec0ff */
[----:B------:R0:W-:Y:S01]  /*c410*/  @!P0 STS.128 [R0+0x388d0], R16 ;  /* 0x0388d01000008388 */ /* 0x0001e20000000c00 */
[----:B------:R-:W-:Y:S06]  /*c420*/  BAR.ARV 0x5, 0x180 ;  /* 0x0146000000007b1d */ /* 0x000fec0000002000 */
.L_x_4291:
        /* <DEDUP_REMOVED lines=29> */
[----:B------:R-:W-:Y:S01]  /*c600*/  STL [R1+0x5c], RZ ;  /* 0x00005cff01007387 */ /* 0x000fe20000100800 */
[----:B0-----:R-:W-:-:S03]  /*c610*/  LOP3.LUT R4, R0, 0x40, RZ, 0xfc, !PT ;  /* 0x0000004000047812 */ /* 0x001fc600078efcff */
[----:B------:R0:W-:Y:S01]  /*c620*/  STL [R1+0x18], R2 ;  /* 0x0000180201007387 */ /* 0x0001e20000100800 */
[C---:B------:R-:W-:Y:S02]  /*c630*/  LOP3.LUT R4, R0.reuse, 0x100, RZ, 0xfc, !PT ;  /* 0x0000010000047812 */ /* 0x040fe400078efcff */
[C---:B-1----:R-:W-:Y:S01]  /*c640*/  LOP3.LUT R3, R0.reuse, 0x80, RZ, 0xfc, !PT ;  /* 0x0000008000037812 */ /* 0x042fe200078efcff */
[----:B------:R1:W-:Y:S01]  /*c650*/  STL [R1+0xc], RZ ;  /* 0x00000cff01007387 */ /* 0x0003e20000100800 */
[C---:B------:R-:W-:Y:S02]  /*c660*/  LOP3.LUT R3, R0.reuse, 0x140, RZ, 0xfc, !PT ;  /* 0x0000014000037812 */ /* 0x040fe400078efcff */
[C---:B0-----:R-:W-:Y:S02]  /*c670*/  LOP3.LUT R2, R0.reuse, 0xc0, RZ, 0xfc, !PT ;  /* 0x000000c000027812 */ /* 0x041fe400078efcff */
[C---:B------:R-:W-:Y:S02]  /*c680*/  LOP3.LUT R2, R0.reuse, 0x180, RZ, 0xfc, !PT ;  /* 0x0000018000027812 */ /* 0x040fe400078efcff */
[----:B-1----:R-:W-:-:S07]  /*c690*/  LOP3.LUT R0, R0, 0x1c0, RZ, 0xfc, !PT ;  /* 0x000001c000007812 */ /* 0x002fce00078efcff */
.L_x_4423:
[----:B01----:R-:W0:Y:S02]  /*c6a0*/  LDC.64 R2, c[0x0][0xd88] ;  /* 0x00036200ff027b82 */ /* 0x003e240000000a00 */
[----:B0-----:R-:W-:-:S05]  /*c6b0*/  IMAD.WIDE R2, R19, 0x4, R2 ;  /* 0x0000000413027825 */ /* 0x001fca00078e0202 */
[----:B--2---:R-:W2:Y:S01]  /*c6c0*/  LDG.E R11, desc[UR38][R2.64] ;  /* 0x00000026020b7981 */ /* 0x004ea2000c1e1900 */
        /* <DEDUP_REMOVED lines=17> */
[----:B------:R1:W5:Y:S01]  /*c7e0*/  @P0 LDG.E R0, desc[UR38][R2.64] ;  /* 0x0000002602000981 */ /* 0x000362000c1e1900 */
        /* <DEDUP_REMOVED lines=35> */
.L_x_4300:
        /* <DEDUP_REMOVED lines=12> */
.L_x_4301:
[----:B------:R-:W-:Y:S05]  /*cae0*/  @!P0 BRA `(.L_x_4302) ;  /* 0x00000000000c8947 */ /* 0x000fea0003800000 */
[----:B------:R-:W2:Y:S04]  /*caf0*/  LDG.E R6, desc[UR38][R4.64] ;  /* 0x0000002604067981 */ /* 0x000ea8000c1e1900 */
[----:B------:R-:W2:Y:S02]  /*cb00*/  LDG.E R4, desc[UR38][R4.64+0x4] ;  /* 0x0000042604047981 */ /* 0x000ea4000c1e1900 */
[----:B--2---:R-:W-:-:S07]  /*cb10*/  IMAD.IADD R6, R4, 0x1, -R6 ;  /* 0x0000000104067824 */ /* 0x004fce00078e0a06 */
.L_x_4302:
        /* <DEDUP_REMOVED lines=20> */
[----:B---3--:R-:W2:Y:S04]  /*cc60*/  @P0 ATOMG.E.ADD.STRONG.GPU PT, R2, desc[UR38][R4.64], R2 ;  /* 0x00000002040209a8 */ /* 0x008ea800081ee1e6 */
[----:B--2---:R2:W3:Y:S02]  /*cc70*/  SHFL.IDX PT, R2, R2, R0, 0x1f ;  /* 0x00001f0002027589 */ /* 0x0044e400000e0000 */
[----:B--2---:R-:W2:Y:S02]  /*cc80*/  S2R R0, SR_LTMASK ;  /* 0x0000000000007919 */ /* 0x004ea40000003900 */
[----:B--2---:R-:W-:-:S06]  /*cc90*/  LOP3.LUT R0, R0, UR4, RZ, 0xc0, !PT ;  /* 0x0000000400007c12 */ /* 0x004fcc000f8ec0ff */
[----:B------:R-:W3:Y:S02]  /*cca0*/  POPC R0, R0 ;  /* 0x0000000000007309 */ /* 0x000ee40000000000 */
[----:B---3--:R-:W-:Y:S01]  /*ccb0*/  IADD3 R16, R2, UR36, R0 ;  /* 0x0000002402107c10 */ /* 0x008fe2000fffe000 */
[----:B------:R-:W-:Y:S06]  /*ccc0*/  BRA `(.L_x_4305) ;  /* 0x0000005c00987947 */ /* 0x000fec0003800000 */
.L_x_4304:
        /* <DEDUP_REMOVED lines=21> */
.L_x_4307:
[----:B------:R-:W-:Y:S05]  /*ce20*/  BSYNC B6 ;  /* 0x0000000000067941 */ /* 0x000fea0003800000 */
.L_x_4306:
        /* <DEDUP_REMOVED lines=21> */
.L_x_4310:
        /* <DEDUP_REMOVED lines=16> */
.L_x_4309:
[----:B------:R-:W-:Y:S05]  /*d080*/  BSYNC B6 ;  /* 0x0000000000067941 */ /* 0x000fea0003800000 */
.L_x_4308:
        /* <DEDUP_REMOVED lines=26> */
.L_x_4438:
        /* <DEDUP_REMOVED lines=11> */
.L_x_4441:
        /* <DEDUP_REMOVED lines=25> */
.L_x_4314:
[----:B------:R-:W3:Y:S04]  /*d470*/  LDL R7, [R1+0x4] ;  /* 0x0000040001077983 */ /* 0x000ee80000100800 */
[----:B-12---:R-:W3:Y:S04]  /*d480*/  LDL R0, [R1+0xc] ;  /* 0x00000c0001007983 */ /* 0x006ee80000100800 */
[----:B------:R-:W2:Y:S01]  /*d490*/  LDL R2, [R1+0x18] ;  /* 0x0000180001027983 */ /* 0x000ea20000100800 */
[----:B---3--:R-:W-:Y:S01]  /*d4a0*/  IMAD R0, R0, 0x8, R7 ;  /* 0x0000000800007824 */ /* 0x008fe200078e0207 */
[----:B--2---:R-:W-:-:S04]  /*d4b0*/  SHF.L.U32 R2, R2, 0x1f, RZ ;  /* 0x0000001f02027819 */ /* 0x004fc800000006ff */
[----:B------:R-:W1:Y:S02]  /*d4c0*/  SYNCS.PHASECHK.TRANS64.TRYWAIT P0, [R0+URZ+0x38840], R2 ;  /* 0x03884002000075a7 */ /* 0x000e64000800017f */
[----:B-1----:R-:W-:Y:S05]  /*d4d0*/  @!P0 BRA `(.L_x_4315) ;  /* 0x0000006400d88947 */ /* 0x002fea0003800000 */
.L_x_4442:
        /* <DEDUP_REMOVED lines=11> */
.L_x_4316:
        /* <DEDUP_REMOVED lines=27> */
.L_x_4312:
[----:B-1----:R-:W3:Y:S04]  /*d740*/  LDL R0, [R1+0x4] ;  /* 0x0000040001007983 */ /* 0x002ee80000100800 */
[----:B------:R-:W4:Y:S04]  /*d750*/  LDL.LU R4, [R1+0x24] ;  /* 0x0000240001047983 */ /* 0x000f280000300800 */
[----:B------:R-:W5:Y:S04]  /*d760*/  LDL.LU R3, [R1+0x40] ;  /* 0x0000400001037983 */ /* 0x000f680000300800 */
[----:B--2---:R-:W2:Y:S01]  /*d770*/  LDL R2, [R1+0x28] ;  /* 0x0000280001027983 */ /* 0x004ea20000100800 */
[----:B------:R-:W-:Y:S05]  /*d780*/  WARPSYNC.ALL ;  /* 0x0000000000007948 */ /* 0x000fea0003800000 */
[----:B------:R-:W-:Y:S01]  /*d790*/  ULDC.64 UR4, c[0x0][0xaf8] ;  /* 0x0002be0000047ab9 */ /* 0x000fe20000000a00 */
[----:B------:R-:W-:Y:S01]  /*d7a0*/  BSSY B6, `(.L_x_4317) ;  /* 0x000001f000067945 */ /* 0x000fe20003800000 */
[----:B------:R-:W-:Y:S01]  /*d7b0*/  BAR.SYNC.DEFER_BLOCKING 0x8, 0x100 ;  /* 0x0204000000007b1d */ /* 0x000fe20000010000 */
[----:B------:R-:W-:-:S04]  /*d7c0*/  ISETP.NE.U32.AND P0, PT, RZ, UR4, PT ;  /* 0x00000004ff007c0c */ /* 0x000fc8000bf05070 */
[----:B------:R-:W-:Y:S01]  /*d7d0*/  ISETP.NE.AND.EX P0, PT, RZ, UR5, PT, P0 ;  /* 0x00000005ff007c0c */ /* 0x000fe2000bf05300 */
[----:B---3--:R-:W-:-:S05]  /*d7e0*/  VIADD R0, R0, 0x20400 ;  /* 0x0002040000007836 */ /* 0x008fca0000000000 */
[----:B------:R-:W-:Y:S02]  /*d7f0*/  LOP3.LUT P1, RZ, R0, 0x3ff, RZ, 0xc0, !PT ;  /* 0x000003ff00ff7812 */ /* 0x000fe4000782c0ff */
[----:B----4-:R-:W-:Y:S02]  /*d800*/  SEL R0, R4, RZ, !P0 ;  /* 0x000000ff04007207 */ /* 0x010fe40004000000 */
[----:B-----5:R-:W-:-:S03]  /*d810*/  SEL R3, R3, RZ, !P0 ;  /* 0x000000ff03037207 */ /* 0x020fc60004000000 */
[----:B------:R1:W-:Y:S01]  /*d820*/  STL [R1+0x34], R0 ;  /* 0x0000340001007387 */ /* 0x0003e20000100800 */
[----:B--2---:R-:W-:-:S03]  /*d830*/  SHF.R.S32.HI R2, RZ, 0x1f, R2 ;  /* 0x0000001fff027819 */ /* 0x004fc60000011402 */
[----:B------:R2:W-:Y:S01]  /*d840*/  STL [R1+0x54], R3 ;  /* 0x0000540301007387 */ /* 0x0005e20000100800 */
[----:B-1----:R-:W-:-:S05]  /*d850*/  SHF.R.S32.HI R0, RZ, 0x1f, R18 ;  /* 0x0000001fff007819 */ /* 0x002fca0000011412 */
        /* <DEDUP_REMOVED lines=19> */
.L_x_4318:
[----:B------:R-:W-:Y:S05]  /*d990*/  BSYNC B6 ;  /* 0x0000000000067941 */ /* 0x000fea0003800000 */
.L_x_4317:
[----:B------:R-:W3:Y:S01]  /*d9a0*/  LDL R4, [R1+0x40] ;  /* 0x0000400001047983 */ /* 0x000ee20000100800 */
[----:B------:R-:W1:Y:S01]  /*d9b0*/  LDC R7, c[0x0][0x448] ;  /* 0x00011200ff077b82 */ /* 0x000e620000000800 */
[----:B------:R-:W-:Y:S01]  /*d9c0*/  ULDC.64 UR4, c[0x0][0x298] ;  /* 0x0000a60000047ab9 */ /* 0x000fe20000000a00 */
[----:B------:R-:W-:Y:S01]  /*d9d0*/  ULDC.64 UR6, c[0x0][0x280] ;  /* 0x0000a00000067ab9 */ /* 0x000fe20000000a00 */
[----:B------:R-:W4:Y:S04]  /*d9e0*/  LDL R10, [R1+0x28] ;  /* 0x00002800010a7983 */ /* 0x000f280000100800 */
[----:B------:R-:W4:Y:S01]  /*d9f0*/  LDL R9, [R1+0x50] ;  /* 0x0000500001097983 */ /* 0x000f220000100800 */
[----:B--2---:R-:W2:Y:S01]  /*da00*/  S2R R2, SR_TID.X ;  /* 0x0000000000027919 */ /* 0x004ea20000002100 */
[----:B------:R-:W0:Y:S02]  /*da10*/  S2R R0, SR_TID.X ;  /* 0x0000000000007919 */ /* 0x000e240000002100 */
[----:B------:R-:W4:Y:S04]  /*da20*/  LDL R8, [R1+0x54] ;  /* 0x0000540001087983 */ /* 0x000f280000100800 */
[----:B------:R-:W4:Y:S01]  /*da30*/  LDL R6, [R1+0x34] ;  /* 0x0000340001067983 */ /* 0x000f220000100800 */
[----:B-1----:R-:W-:-:S13]  /*da40*/  ISETP.NE.AND P0, PT, R7, 0x1, PT ;  /* 0x000000010700780c */ /* 0x002fda0003f05270 */
[----:B------:R-:W1:Y:S01]  /*da50*/  @P0 LDC R3, c[0x0][0x450] ;  /* 0x00011400ff030b82 */ /* 0x000e620000000800 */
[----:B--2---:R-:W-:-:S04]  /*da60*/  LOP3.LUT R2, R2, 0x7f, RZ, 0xc0, !PT ;  /* 0x0000007f02027812 */ /* 0x004fc800078ec0ff */
[----:B------:R-:W-:Y:S01]  /*da70*/  SHF.R.U32.HI R2, RZ, 0x3, R2 ;  /* 0x00000003ff027819 */ /* 0x000fe20000011602 */
[----:B0-----:R-:W-:-:S05]  /*da80*/  IMAD.SHL.U32 R0, R0, 0x10, RZ ;  /* 0x0000001000007824 */ /* 0x001fca00078e00ff */
[----:B------:R-:W-:Y:S02]  /*da90*/  LOP3.LUT R0, R2, 0x70, R0, 0xf8, !PT ;  /* 0x0000007002007812 */ /* 0x000fe400078ef800 */
[----:B------:R-:W0:Y:S03]  /*daa0*/  @P0 LDC R2, c[0x0][0x44c] ;  /* 0x00011300ff020b82 */ /* 0x000e260000000800 */
[----:B------:R-:W-:-:S04]  /*dab0*/  IMAD R5, R17, 0x40, R0 ;  /* 0x0000004011057824 */ /* 0x000fc800078e0200 */
[----:B------:R-:W-:Y:S01]  /*dac0*/  IMAD.MOV.U32 R0, RZ, RZ, R5 ;  /* 0x000000ffff007224 */ /* 0x000fe200078e0005 */
[----:B------:R2:W-:Y:S01]  /*dad0*/  STL [R1+0x24], R5 ;  /* 0x0000240501007387 */ /* 0x0005e20000100800 */
[----:B0-----:R-:W-:-:S05]  /*dae0*/  @P0 IMAD.HI.U32 R2, R5, R2, RZ ;  /* 0x0000000205020227 */ /* 0x001fca00078e00ff */
[----:B-1----:R-:W-:Y:S01]  /*daf0*/  @P0 SHF.R.U32.HI R0, RZ, R3, R2 ;  /* 0x00000003ff000219 */ /* 0x002fe20000011602 */
[----:B---3--:R-:W-:-:S04]  /*db00*/  IMAD R2, R4, UR4, RZ ;  /* 0x0000000404027c24 */ /* 0x008fc8000f8e02ff */
[C---:B----4-:R-:W-:Y:S02]  /*db10*/  IMAD R4, R10.reuse, UR5, R2 ;  /* 0x000000050a047c24 */ /* 0x050fe4000f8e0202 */
[----:B------:R-:W-:Y:S01]  /*db20*/  IMAD.WIDE.U32 R2, R10, UR4, RZ ;  /* 0x000000040a027c25 */ /* 0x000fe2000f8e00ff */
[----:B------:R-:W-:-:S03]  /*db30*/  ULDC.64 UR4, c[0x0][0x2d8] ;  /* 0x0000b60000047ab9 */ /* 0x000fc60000000a00 */
[----:B------:R-:W-:Y:S02]  /*db40*/  IMAD.IADD R3, R3, 0x1, R4 ;  /* 0x0000000103037824 */ /* 0x000fe400078e0204 */
[----:B------:R-:W-:Y:S02]  /*db50*/  IMAD R4, R9, UR4, RZ ;  /* 0x0000000409047c24 */ /* 0x000fe4000f8e02ff */
[----:B------:R0:W5:Y:S01]  /*db60*/  LDL R9, [R1+0x14] ;  /* 0x0000140001097983 */ /* 0x0001620000100800 */
[----:B------:R-:W-:-:S04]  /*db70*/  IMAD.WIDE.U32 R2, R18, UR4, R2 ;  /* 0x0000000412027c25 */ /* 0x000fc8000f8e0002 */
[----:B------:R-:W-:Y:S01]  /*db80*/  IMAD R4, R18, UR5, R4 ;  /* 0x0000000512047c24 */ /* 0x000fe2000f8e0204 */
[----:B------:R-:W-:-:S03]  /*db90*/  ULDC.64 UR4, c[0x0][0x2e0] ;  /* 0x0000b80000047ab9 */ /* 0x000fc60000000a00 */
[----:B------:R-:W-:Y:S02]  /*dba0*/  IMAD.IADD R3, R3, 0x1, R4 ;  /* 0x0000000103037824 */ /* 0x000fe400078e0204 */
[----:B------:R-:W-:Y:S02]  /*dbb0*/  IMAD R4, R8, UR4, RZ ;  /* 0x0000000408047c24 */ /* 0x000fe4000f8e02ff */
[----:B------:R-:W1:Y:S01]  /*dbc0*/  S2R R8, SR_TID.X ;  /* 0x0000000000087919 */ /* 0x000e620000002100 */
[----:B------:R-:W-:-:S04]  /*dbd0*/  IMAD.WIDE.U32 R2, R6, UR4, R2 ;  /* 0x0000000406027c25 */ /* 0x000fc8000f8e0002 */
        /* <DEDUP_REMOVED lines=8> */
[----:B------:R-:W-:-:S04]  /*dc60*/  IMAD.MOV R0, RZ, RZ, -R0 ;  /* 0x000000ffff007224 */ /* 0x000fc800078e0a00 */
[----:B------:R-:W-:-:S05]  /*dc70*/  IMAD R0, R7, R0, R5 ;  /* 0x0000000007007224 */ /* 0x000fca00078e0205 */
[----:B------:R-:W-:Y:S01]  /*dc80*/  SHF.R.S32.HI R6, RZ, 0x1f, R0 ;  /* 0x0000001fff067819 */ /* 0x000fe20000011400 */
[----:B------:R-:W-:Y:S02]  /*dc90*/  IMAD.IADD R3, R3, 0x1, R4 ;  /* 0x0000000103037824 */ /* 0x000fe400078e0204 */
[----:B-1----:R-:W-:Y:S02]  /*dca0*/  IMAD.SHL.U32 R10, R8, 0x8, RZ ;  /* 0x00000008080a7824 */ /* 0x002fe400078e00ff */
[----:B------:R-:W-:Y:S02]  /*dcb0*/  IMAD R6, R6, UR4, RZ ;  /* 0x0000000406067c24 */ /* 0x000fe4000f8e02ff */
[----:B--2---:R-:W-:Y:S01]  /*dcc0*/  IMAD.WIDE.U32 R4, R0, UR4, R2 ;  /* 0x0000000400047c25 */ /* 0x004fe2000f8e0002 */
[----:B------:R-:W-:Y:S01]  /*dcd0*/  LOP3.LUT R10, R10, 0x38, RZ, 0xc0, !PT ;  /* 0x000000380a0a7812 */ /* 0x000fe200078ec0ff */
[----:B------:R-:W-:Y:S02]  /*dce0*/  ULDC UR4, c[0x0][0x2b8] ;  /* 0x0000ae0000047ab9 */ /* 0x000fe40000000800 */
[----:B------:R-:W-:Y:S01]  /*dcf0*/  IMAD R0, R0, UR5, R6 ;  /* 0x0000000500007c24 */ /* 0x000fe2000f8e0206 */
[----:B------:R-:W-:-:S03]  /*dd00*/  LEA R3, P1, R4, UR6, 0x1 ;  /* 0x0000000604037c11 */ /* 0x000fc6000f8208ff */
[----:B------:R-:W-:Y:S01]  /*dd10*/  IMAD.IADD R0, R5, 0x1, R0 ;  /* 0x0000000105007824 */ /* 0x000fe200078e0200 */
[----:B------:R-:W-:Y:S01]  /*dd20*/  ISETP.GE.AND P0, PT, R10, UR4, PT ;  /* 0x000000040a007c0c */ /* 0x000fe2000bf06270 */
[----:B------:R-:W-:Y:S01]  /*dd30*/  UMOV UR4, 0xffffffff ;  /* 0xffffffff00047882 */ /* 0x000fe20000000000 */
[----:B------:R-:W-:Y:S02]  /*dd40*/  LOP3.LUT R8, R8, 0x7f, RZ, 0xc0, !PT ;  /* 0x0000007f08087812 */ /* 0x000fe400078ec0ff */
[----:B------:R-:W-:Y:S02]  /*dd50*/  LEA.HI.X R2, R4, UR7, R0, 0x1, P1 ;  /* 0x0000000704027c11 */ /* 0x000fe400088f0c00 */
[----:B------:R-:W-:Y:S01]  /*dd60*/  SHF.R.U32.HI R8, RZ, 0x3, R8 ;  /* 0x00000003ff087819 */ /* 0x000fe20000011608 */
[----:B0-----:R-:W-:Y:S06]  /*dd70*/  BRA.DIV UR4, `(.L_x_4319) ;  /* 0x0000005e04c47947 */ /* 0x001fec000b800000 */
[----:B------:R-:W2:Y:S01]  /*dd80*/  LDL R6, [R1+0x38] ;  /* 0x0000380001067983 */ /* 0x000ea20000100800 */
[----:B------:R-:W-:-:S03]  /*dd90*/  IMAD R17, R17, 0x40, R8 ;  /* 0x0000004011117824 */ /* 0x000fc600078e0208 */
[----:B------:R-:W0:Y:S04]  /*dda0*/  SHFL.IDX PT, R5, R3, RZ, 0x181f ;  /* 0x00181fff03057589 */ /* 0x000e2800000e0000 */
[----:B------:R-:W1:Y:S01]  /*ddb0*/  SHFL.IDX PT, R4, R2, RZ, 0x181f ;  /* 0x00181fff02047589 */ /* 0x000e6200000e0000 */
[----:B--2---:R-:W-:-:S03]  /*ddc0*/  IMAD R0, R6, R7, RZ ;  /* 0x0000000706007224 */ /* 0x004fc600078e02ff */
[----:B------:R-:W-:Y:S01]  /*ddd0*/  SHFL.IDX PT, R6, R2, 0x1, 0x181f ;  /* 0x00381f0002067f89 */ /* 0x000fe200000e0000 */
[C---:B------:R-:W-:Y:S01]  /*dde0*/  VIADD R7, R17.reuse, 0x10 ;  /* 0x0000001011077836 */ /* 0x040fe20000000000 */
[----:B------:R-:W-:-:S04]  /*ddf0*/  ISETP.GE.AND P1, PT, R17, R0, PT ;  /* 0x000000001100720c */ /* 0x000fc80003f26270 */
[----:B------:R2:W-:Y:S09]  /*de00*/  STL [R1+0x4c], R7 ;  /* 0x00004c0701007387 */ /* 0x0005f20000100800 */
[----:B0-----:R-:W-:-:S05]  /*de10*/  @!P1 LEA R5, P2, R10, R5, 0x1 ;  /* 0x000000050a059211 */ /* 0x001fca00078408ff */
[----:B-1----:R-:W-:-:S05]  /*de20*/  @!P1 IMAD.X R4, RZ, RZ, R4, P2 ;  /* 0x000000ffff049224 */ /* 0x002fca00010e0604 */
        /* <DEDUP_REMOVED lines=25> */
.L_x_4451:
[----:B------:R1:W5:Y:S01]  /*dfc0*/  LDL R8, [R1+0x4] ;  /* 0x0000040001087983 */ /* 0x0003620000100800 */
[----:B0-----:R-:W-:-:S05]  /*dfd0*/  VIADD R2, R17, 0x30 ;  /* 0x0000003011027836 */ /* 0x001fca0000000000 */
        /* <DEDUP_REMOVED lines=10> */
.L_x_4320:
[----:B------:R-:W2:Y:S01]  /*e080*/  LDL R0, [R1+0x4] ;  /* 0x0000040001007983 */ /* 0x000ea20000100800 */
[----:B------:R-:W-:Y:S02]  /*e090*/  PLOP3.LUT P1, PT, P1, P0, PT, 0xa2, 0x0 ;  /* 0x000000000000781c */ /* 0x000fe40000f21472 */
[----:B--2---:R-:W-:-:S08]  /*e0a0*/  @P0 R2UR P1, UR4, R0 ;  /* 0x00000000000402ca */ /* 0x004fd00000020000 */
[----:B------:R-:W-:-:S05]  /*e0b0*/  @P0 PLOP3.LUT P0, PT, P1, PT, PT, 0x80, 0x0 ;  /* 0x000000000000081c */ /* 0x000fca0000f0f070 */
[----:B------:R-:W-:Y:S01]  /*e0c0*/  @!P1 SYNCS.ARRIVE.TRANS64.RED.A0T1 RZ, [UR4+0x38800], RZ ;  /* 0x038800ffffff99a7 */ /* 0x000fe20008200404 */
[----:B------:R-:W-:Y:S07]  /*e0d0*/  @!P1 ARRIVES.LDGSTSBAR.64.TRANSCNT [UR4+0x38800] ;  /* 0x03880000ff0099b0 */ /* 0x000fee0008000a84 */
[----:B------:R-:W-:Y:S05]  /*e0e0*/  @P0 BRA.U.ANY `(.L_x_4320) ;  /* 0xfffffffd00e40947 */ /* 0x000fea000393ffff */
[----:B------:R-:W-:Y:S01]  /*e0f0*/  NOP ;  /* 0x0000000000007918 */ /* 0x000fe20000000000 */
[----:B-1----:R-:W2:Y:S01]  /*e100*/  LDL.LU R2, [R1+0x40] ;  /* 0x0000400001027983 */ /* 0x002ea20000300800 */
[----:B------:R-:W-:Y:S01]  /*e110*/  ULDC.64 UR4, c[0x0][0x398] ;  /* 0x0000e60000047ab9 */ /* 0x000fe20000000a00 */
[----:B------:R0:W-:Y:S02]  /*e120*/  SYNCS.ARRIVE.TRANS64.A1T0 RZ, [R0+URZ+0x38800], RZ ;  /* 0x038800ff00ff79a7 */ /* 0x0001e4000810003f */
[----:B------:R-:W3:Y:S01]  /*e130*/  LDL.LU R3, [R1+0x28] ;  /* 0x0000280001037983 */ /* 0x000ee20000300800 */
[----:B------:R-:W-:Y:S01]  /*e140*/  BSSY B6, `(.L_x_4321) ;  /* 0x000001a000067945 */ /* 0x000fe20003800000 */
[----:B0-----:R-:W-:-:S05]  /*e150*/  VIADD R0, R0, 0x26400 ;  /* 0x0002640000007836 */ /* 0x001fca0000000000 */
[----:B------:R-:W-:Y:S01]  /*e160*/  LOP3.LUT P0, RZ, R0, 0x3ff, RZ, 0xc0, !PT ;  /* 0x000003ff00ff7812 */ /* 0x000fe2000780c0ff */
[----:B--2---:R-:W-:-:S04]  /*e170*/  IMAD R2, R2, UR4, RZ ;  /* 0x0000000402027c24 */ /* 0x004fc8000f8e02ff */
[C---:B---3--:R-:W-:Y:S02]  /*e180*/  IMAD R2, R3.reuse, UR5, R2 ;  /* 0x0000000503027c24 */ /* 0x048fe4000f8e0202 */
[----:B------:R-:W-:-:S04]  /*e190*/  IMAD.WIDE.U32 R4, R3, UR4, RZ ;  /* 0x0000000403047c25 */ /* 0x000fc8000f8e00ff */
[----:B------:R-:W-:Y:S01]  /*e1a0*/  IMAD.IADD R0, R5, 0x1, R2 ;  /* 0x0000000105007824 */ /* 0x000fe200078e0202 */
[----:B------:R0:W-:Y:S04]  /*e1b0*/  STL.64 [R1+0x40], R4 ;  /* 0x0000400401007387 */ /* 0x0001e80000100a00 */
        /* <DEDUP_REMOVED lines=13> */
[----:B-----5:R-:W-:Y:S02]  /*e290*/  IMAD.MOV.U32 R8, RZ, RZ, 0x70 ;  /* 0x00000070ff087424 */ /* 0x020fe400078e00ff */
[----:B------:R-:W-:Y:S02]  /*e2a0*/  IMAD.MOV.U32 R12, RZ, RZ, 0x1 ;  /* 0x00000001ff0c7424 */ /* 0x000fe400078e00ff */
[----:B------:R-:W-:-:S07]  /*e2b0*/  IMAD.MOV.U32 R13, RZ, RZ, RZ ;  /* 0x000000ffff0d7224 */ /* 0x000fce00078e00ff */
[----:B------:R-:W-:-:S07]  /*e2c0*/  LEPC R20, `(.L_x_4322) ;  /* 0x000000001014794e */ /* 0x000fce0000000000 */
[----:B0-----:R-:W-:Y:S05]  /*e2d0*/  CALL.ABS.NOINC R2 ;  /* 0x0000000002007343 */ /* 0x001fea0003c00000 */
.L_x_4322:
[----:B------:R-:W-:Y:S05]  /*e2e0*/  BSYNC B6 ;  /* 0x0000000000067941 */ /* 0x000fea0003800000 */
.L_x_4321:
[----:B------:R-:W2:Y:S01]  /*e2f0*/  LDL.LU R6, [R1+0x28] ;  /* 0x0000280001067983 */ /* 0x000ea20000300800 */
[----:B------:R-:W1:Y:S01]  /*e300*/  LDC R7, c[0x0][0x448] ;  /* 0x00011200ff077b82 */ /* 0x000e620000000800 */
[----:B------:R-:W-:Y:S02]  /*e310*/  ULDC.64 UR4, c[0x0][0x3d8] ;  /* 0x0000f60000047ab9 */ /* 0x000fe40000000a00 */
[----:B------:R-:W2:Y:S04]  /*e320*/  LDL.LU.64 R2, [R1+0x40] ;  /* 0x0000400001027983 */ /* 0x000ea80000300a00 */
[----:B0-----:R-:W3:Y:S04]  /*e330*/  LDL.LU R0, [R1+0x50] ;  /* 0x0000500001007983 */ /* 0x001ee80000300800 */
[----:B------:R-:W4:Y:S04]  /*e340*/  LDL.LU R5, [R1+0x54] ;  /* 0x0000540001057983 */ /* 0x000f280000300800 */
[----:B------:R-:W4:Y:S01]  /*e350*/  LDL.LU R4, [R1+0x34] ;  /* 0x0000340001047983 */ /* 0x000f220000300800 */
[----:B-1----:R-:W-:Y:S01]  /*e360*/  ISETP.NE.AND P0, PT, R7, 0x1, PT ;  /* 0x000000010700780c */ /* 0x002fe20003f05270 */
[----:B--2---:R-:W-:-:S02]  /*e370*/  IMAD.MOV.U32 R3, RZ, RZ, R6 ;  /* 0x000000ffff037224 */ /* 0x004fc400078e0006 */
[----:B------:R-:W2:Y:S01]  /*e380*/  LDL.LU R6, [R1+0x24] ;  /* 0x0000240001067983 */ /* 0x000ea20000300800 */
[----:B---3--:R-:W-:-:S03]  /*e390*/  IMAD R0, R0, UR4, RZ ;  /* 0x0000000400007c24 */ /* 0x008fc6000f8e02ff */
[----:B------:R-:W3:Y:S01]  /*e3a0*/  LDL.LU R9, [R1+0x8] ;  /* 0x0000080001097983 */ /* 0x000ee20000300800 */
[----:B------:R-:W-:-:S04]  /*e3b0*/  IMAD.WIDE.U32 R2, R18, UR4, R2 ;  /* 0x0000000412027c25 */ /* 0x000fc8000f8e0002 */
[----:B------:R-:W-:Y:S01]  /*e3c0*/  IMAD R0, R18, UR5, R0 ;  /* 0x0000000512007c24 */ /* 0x000fe2000f8e0200 */
[----:B------:R-:W-:-:S03]  /*e3d0*/  ULDC.64 UR4, c[0x0][0x3e0] ;  /* 0x0000f80000047ab9 */ /* 0x000fc60000000a00 */
[----:B------:R-:W-:Y:S02]  /*e3e0*/  IMAD.IADD R3, R3, 0x1, R0 ;  /* 0x0000000103037824 */ /* 0x000fe400078e0200 */
[----:B----4-:R-:W-:Y:S02]  /*e3f0*/  IMAD R0, R5, UR4, RZ ;  /* 0x0000000405007c24 */ /* 0x010fe4000f8e02ff */
[C---:B------:R-:W-:Y:S01]  /*e400*/  IMAD.WIDE.U32 R2, R4.reuse, UR4, R2 ;  /* 0x0000000404027c25 */ /* 0x040fe2000f8e0002 */
[----:B------:R-:W0:Y:S03]  /*e410*/  @P0 LDC R5, c[0x0][0x450] ;  /* 0x00011400ff050b82 */ /* 0x000e260000000800 */
[----:B------:R-:W-:Y:S01]  /*e420*/  IMAD R0, R4, UR5, R0 ;  /* 0x0000000504007c24 */ /* 0x000fe2000f8e0200 */
[----:B-----5:R-:W1:Y:S01]  /*e430*/  S2R R8, SR_TID.X ;  /* 0x0000000000087919 */ /* 0x020e620000002100 */
[----:B------:R-:W-:-:S02]  /*e440*/  ULDC.64 UR4, c[0x0][0x3d0] ;  /* 0x0000f40000047ab9 */ /* 0x000fc40000000a00 */
[----:B------:R-:W-:Y:S02]  /*e450*/  IMAD.IADD R3, R3, 0x1, R0 ;  /* 0x0000000103037824 */ /* 0x000fe400078e0200 */
[----:B------:R-:W2:Y:S01]  /*e460*/  @P0 LDC R0, c[0x0][0x44c] ;  /* 0x00011300ff000b82 */ /* 0x000ea20000000800 */
[----:B-1----:R-:W-:-:S05]  /*e470*/  IMAD.SHL.U32 R8, R8, 0x8, RZ ;  /* 0x0000000808087824 */ /* 0x002fca00078e00ff */
[----:B------:R-:W-:-:S04]  /*e480*/  LOP3.LUT R8, R8, 0x38, RZ, 0xc0, !PT ;  /* 0x0000003808087812 */ /* 0x000fc800078ec0ff */
[C---:B------:R-:W-:Y:S02]  /*e490*/  LOP3.LUT R11, R8.reuse, 0x80, RZ, 0xfc, !PT ;  /* 0x00000080080b7812 */ /* 0x040fe400078efcff */
[----:B------:R-:W-:Y:S01]  /*e4a0*/  LOP3.LUT R8, R8, 0x40, RZ, 0xfc, !PT ;  /* 0x0000004008087812 */ /* 0x000fe200078efcff */
[----:B--2---:R-:W-:-:S04]  /*e4b0*/  @P0 IMAD.HI.U32 R0, R6, R0, RZ ;  /* 0x0000000006000227 */ /* 0x004fc800078e00ff */
[----:B------:R-:W-:Y:S01]  /*e4c0*/  IMAD.MOV.U32 R4, RZ, RZ, R6 ;  /* 0x000000ffff047224 */ /* 0x000fe200078e0006 */
[----:B0-----:R-:W-:-:S05]  /*e4d0*/  @P0 SHF.R.U32.HI R4, RZ, R5, R0 ;  /* 0x00000005ff040219 */ /* 0x001fca0000011600 */
[----:B------:R-:W-:-:S04]  /*e4e0*/  IMAD.MOV R0, RZ, RZ, -R4 ;  /* 0x000000ffff007224 */ /* 0x000fc800078e0a04 */
[----:B------:R-:W-:Y:S02]  /*e4f0*/  IMAD R0, R7, R0, R6 ;  /* 0x0000000007007224 */ /* 0x000fe400078e0206 */
[----:B------:R-:W0:Y:S01]  /*e500*/  S2R R6, SR_TID.X ;  /* 0x0000000000067919 */ /* 0x000e220000002100 */
        /* <DEDUP_REMOVED lines=10> */
[----:B------:R-:W-:-:S03]  /*e5b0*/  ULDC.64 UR4, c[0x0][0x390] ;  /* 0x0000e40000047ab9 */ /* 0x000fc60000000a00 */
[----:B------:R-:W-:Y:S01]  /*e5c0*/  IMAD.IADD R4, R3, 0x1, R0 ;  /* 0x0000000103047824 */ /* 0x000fe200078e0200 */
[----:B------:R-:W-:Y:S01]  /*e5d0*/  LEA R0, P0, R2, UR4, 0x1 ;  /* 0x0000000402007c11 */ /* 0x000fe2000f8008ff */
[----:B0-----:R-:W-:Y:S01]  /*e5e0*/  IMAD.SHL.U32 R10, R6, 0x8, RZ ;  /* 0x00000008060a7824 */ /* 0x001fe200078e00ff */
[----:B------:R-:W-:Y:S02]  /*e5f0*/  ULDC UR4, c[0x0][0x3b8] ;  /* 0x0000ee0000047ab9 */ /* 0x000fe40000000800 */
[----:B------:R-:W-:Y:S02]  /*e600*/  ISETP.GE.AND P1, PT, R8, UR4, PT ;  /* 0x0000000408007c0c */ /* 0x000fe4000bf26270 */
[----:B------:R-:W0:Y:S01]  /*e610*/  S2R R8, SR_TID.X ;  /* 0x0000000000087919 */ /* 0x000e220000002100 */
[----:B------:R-:W-:-:S04]  /*e620*/  LOP3.LUT R10, R10, 0x38, RZ, 0xc0, !PT ;  /* 0x000000380a0a7812 */ /* 0x000fc800078ec0ff */
[----:B------:R-:W-:Y:S02]  /*e630*/  ISETP.GE.AND P3, PT, R10, UR4, PT ;  /* 0x000000040a007c0c */ /* 0x000fe4000bf66270 */
[----:B------:R-:W-:Y:S02]  /*e640*/  ISETP.GE.AND P2, PT, R11, UR4, PT ;  /* 0x000000040b007c0c */ /* 0x000fe4000bf46270 */
[----:B---3--:R-:W-:-:S09]  /*e650*/  LOP3.LUT R9, R9, 0xfffffff7, RZ, 0xc0, !PT ;  /* 0xfffffff709097812 */ /* 0x008fd200078ec0ff */
[----:B------:R-:W-:-:S04]  /*e660*/  @P3 LOP3.LUT R9, R9, 0x8, RZ, 0xfc, !PT ;  /* 0x0000000809093812 */ /* 0x000fc800078efcff */
[----:B------:R-:W-:-:S04]  /*e670*/  LOP3.LUT R9, R9, 0xfffffffd, RZ, 0xc0, !PT ;  /* 0xfffffffd09097812 */ /* 0x000fc800078ec0ff */
[----:B------:R-:W-:-:S04]  /*e680*/  @P2 LOP3.LUT R9, R9, 0x2, RZ, 0xfc, !PT ;  /* 0x0000000209092812 */ /* 0x000fc800078efcff */
[----:B------:R-:W-:Y:S01]  /*e690*/  LOP3.LUT R9, R9, 0xfffffffb, RZ, 0xc0, !PT ;  /* 0xfffffffb09097812 */ /* 0x000fe200078ec0ff */
[----:B0-----:R-:W-:-:S03]  /*e6a0*/  IMAD.SHL.U32 R8, R8, 0x8, RZ ;  /* 0x0000000808087824 */ /* 0x001fc600078e00ff */
[----:B------:R-:W-:Y:S02]  /*e6b0*/  @P1 LOP3.LUT R9, R9, 0x4, RZ, 0xfc, !PT ;  /* 0x0000000409091812 */ /* 0x000fe400078efcff */
[----:B------:R-:W-:-:S03]  /*e6c0*/  LOP3.LUT R8, R8, 0x38, RZ, 0xc0, !PT ;  /* 0x0000003808087812 */ /* 0x000fc600078ec0ff */
[----:B------:R0:W-:Y:S02]  /*e6d0*/  STL [R1+0x8], R9 ;  /* 0x0000080901007387 */ /* 0x0001e40000100800 */
[C---:B0-----:R-:W-:Y:S02]  /*e6e0*/  LOP3.LUT R9, R8.reuse, 0x100, RZ, 0xfc, !PT ;  /* 0x0000010008097812 */ /* 0x041fe400078efcff */
[----:B------:R-:W-:-:S04]  /*e6f0*/  LOP3.LUT R8, R8, 0xc0, RZ, 0xfc, !PT ;  /* 0x000000c008087812 */ /* 0x000fc800078efcff */
[----:B------:R-:W-:Y:S01]  /*e700*/  ISETP.GE.AND P5, PT, R8, UR4, PT ;  /* 0x0000000408007c0c */ /* 0x000fe2000bfa6270 */
[----:B------:R-:W-:Y:S01]  /*e710*/  IMAD.SHL.U32 R8, R6, 0x8, RZ ;  /* 0x0000000806087824 */ /* 0x000fe200078e00ff */
[----:B------:R-:W-:Y:S01]  /*e720*/  LEA.HI.X R4, R2, UR5, R4, 0x1, P0 ;  /* 0x0000000502047c11 */ /* 0x000fe200080f0c04 */
[----:B------:R-:W-:Y:S01]  /*e730*/  IMAD.SHL.U32 R6, R6, 0x8, RZ ;  /* 0x0000000806067824 */ /* 0x000fe200078e00ff */
[----:B------:R-:W-:Y:S02]  /*e740*/  SEL R5, RZ, 0x1, P3 ;  /* 0x00000001ff057807 */ /* 0x000fe40001800000 */
[----:B------:R-:W-:Y:S02]  /*e750*/  LOP3.LUT R8, R8, 0x38, RZ, 0xc0, !PT ;  /* 0x0000003808087812 */ /* 0x000fe400078ec0ff */
[----:B------:R-:W-:Y:S02]  /*e760*/  SEL R3, RZ, 0x4, P2 ;  /* 0x00000004ff037807 */ /* 0x000fe40001000000 */
[----:B------:R-:W-:-:S02]  /*e770*/  SEL R2, RZ, 0x2, P1 ;  /* 0x00000002ff027807 */ /* 0x000fc40000800000 */
[----:B------:R-:W-:Y:S02]  /*e780*/  ISETP.GE.AND P0, PT, R9, UR4, PT ;  /* 0x0000000409007c0c */ /* 0x000fe4000bf06270 */
[----:B------:R-:W-:Y:S02]  /*e790*/  LOP3.LUT R9, R8, 0x180, RZ, 0xfc, !PT ;  /* 0x0000018008097812 */ /* 0x000fe400078efcff */
[----:B------:R-:W-:Y:S02]  /*e7a0*/  LOP3.LUT R6, R6, 0x38, RZ, 0xc0, !PT ;  /* 0x0000003806067812 */ /* 0x000fe400078ec0ff */
[----:B------:R-:W-:Y:S02]  /*e7b0*/  IADD3 R2, R3, R2, R5 ;  /* 0x0000000203027210 */ /* 0x000fe40007ffe005 */
[----:B------:R-:W-:Y:S02]  /*e7c0*/  SEL R5, RZ, 0x10, P0 ;  /* 0x00000010ff057807 */ /* 0x000fe40000000000 */
[----:B------:R-:W-:-:S02]  /*e7d0*/  SEL R3, RZ, 0x8, P5 ;  /* 0x00000008ff037807 */ /* 0x000fc40002800000 */
[----:B------:R-:W-:Y:S02]  /*e7e0*/  ISETP.GE.AND P1, PT, R9, UR4, PT ;  /* 0x0000000409007c0c */ /* 0x000fe4000bf26270 */
[C---:B------:R-:W-:Y:S02]  /*e7f0*/  LOP3.LUT R8, R6.reuse, 0x140, RZ, 0xfc, !PT ;  /* 0x0000014006087812 */ /* 0x040fe400078efcff */
[----:B------:R-:W-:Y:S02]  /*e800*/  IADD3 R2, R5, R2, R3 ;  /* 0x0000000205027210 */ /* 0x000fe40007ffe003 */
[----:B------:R-:W-:Y:S02]  /*e810*/  SEL R5, RZ, 0x40, P1 ;  /* 0x00000040ff057807 */ /* 0x000fe40000800000 */
[----:B------:R-:W-:Y:S02]  /*e820*/  LOP3.LUT R6, R6, 0x1c0, RZ, 0xfc, !PT ;  /* 0x000001c006067812 */ /* 0x000fe400078efcff */
[----:B------:R-:W-:-:S02]  /*e830*/  ISETP.GE.AND P1, PT, R8, UR4, PT ;  /* 0x0000000408007c0c */ /* 0x000fc4000bf26270 */
[----:B------:R-:W-:Y:S02]  /*e840*/  ISETP.GE.AND P2, PT, R6, UR4, PT ;  /* 0x0000000406007c0c */ /* 0x000fe4000bf46270 */
[----:B------:R-:W-:Y:S01]  /*e850*/  SEL R3, RZ, 0x20, P1 ;  /* 0x00000020ff037807 */ /* 0x000fe20000800000 */
[----:B------:R-:W-:Y:S01]  /*e860*/  UMOV UR4, 0xffffffff ;  /* 0xffffffff00047882 */ /* 0x000fe20000000000 */
[----:B------:R-:W-:Y:S02]  /*e870*/  SEL R6, RZ, 0x80, P2 ;  /* 0x00000080ff067807 */ /* 0x000fe40001000000 */
[----:B------:R-:W-:-:S05]  /*e880*/  IADD3 R5, R5, R2, R3 ;  /* 0x0000000205057210 */ /* 0x000fca0007ffe003 */
[----:B------:R-:W-:Y:S01]  /*e890*/  IMAD.IADD R6, R5, 0x1, R6 ;  /* 0x0000000105067824 */ /* 0x000fe200078e0206 */
[----:B------:R-:W-:Y:S06]  /*e8a0*/  BRA.DIV UR4, `(.L_x_4323) ;  /* 0x0000005a04487947 */ /* 0x000fec000b800000 */
[----:B------:R-:W2:Y:S04]  /*e8b0*/  LDL.LU R8, [R1+0x8] ;  /* 0x0000080001087983 */ /* 0x000ea80000300800 */
[----:B------:R-:W3:Y:S04]  /*e8c0*/  LDL.LU R3, [R1+0x38] ;  /* 0x0000380001037983 */ /* 0x000ee80000300800 */
[----:B------:R-:W4:Y:S04]  /*e8d0*/  LDL.LU R2, [R1+0x4c] ;  /* 0x00004c0001027983 */ /* 0x000f280000300800 */
[----:B------:R-:W5:Y:S04]  /*e8e0*/  LDL R11, [R1+0x14] ;  /* 0x00001400010b7983 */ /* 0x000f680000100800 */
[----:B------:R-:W5:Y:S04]  /*e8f0*/  LDL.LU R15, [R1+0x58] ;  /* 0x00005800010f7983 */ /* 0x000f680000300800 */
[----:B------:R-:W-:Y:S04]  /*e900*/  SHFL.IDX PT, R14, R0, 0x1, 0x181f ;  /* 0x00381f00000e7f89 */ /* 0x000fe800000e0000 */
[----:B------:R-:W-:Y:S01]  /*e910*/  SHFL.IDX PT, R9, R4, 0x1, 0x181f ;  /* 0x00381f0004097f89 */ /* 0x000fe200000e0000 */
[----:B--2---:R-:W-:-:S02]  /*e920*/  IMAD.MOV.U32 R12, RZ, RZ, R8 ;  /* 0x000000ffff0c7224 */ /* 0x004fc400078e0008 */
[----:B---3--:R-:W-:Y:S02]  /*e930*/  IMAD R7, R3, R7, RZ ;  /* 0x0000000703077224 */ /* 0x008fe400078e02ff */
[----:B------:R-:W0:Y:S03]  /*e940*/  S2R R3, SR_TID.X ;  /* 0x0000000000037919 */ /* 0x000e260000002100 */
[-C--:B------:R-:W-:Y:S02]  /*e950*/  ISETP.GE.AND P2, PT, R17, R7.reuse, PT ;  /* 0x000000071100720c */ /* 0x080fe40003f46270 */
[----:B------:R-:W-:Y:S02]  /*e960*/  LOP3.LUT R12, R12, 0xfffffbff, RZ, 0xc0, !PT ;  /* 0xfffffbff0c0c7812 */ /* 0x000fe400078ec0ff */
[----:B----4-:R-:W-:Y:S02]  /*e970*/  ISETP.GE.AND P3, PT, R2, R7, PT ;  /* 0x000000070200720c */ /* 0x010fe40003f66270 */
[----:B------:R-:W-:-:S04]  /*e980*/  @P1 LOP3.LUT R12, R12, 0x400, RZ, 0xfc, !PT ;  /* 0x000004000c0c1812 */ /* 0x000fc800078efcff */
[----:B------:R-:W-:-:S03]  /*e990*/  LOP3.LUT P1, RZ, R12, 0x8, RZ, 0xc0, !PT ;  /* 0x000000080cff7812 */ /* 0x000fc6000782c0ff */
[----:B------:R-:W-:Y:S02]  /*e9a0*/  @!P2 LOP3.LUT R2, R5, 0x40, RZ, 0xc0, !PT ;  /* 0x000000400502a812 */ /* 0x000fe400078ec0ff */
[C---:B------:R-:W-:Y:S02]  /*e9b0*/  LOP3.LUT P4, RZ, R12.reuse, 0x2, RZ, 0xc0, !PT ;  /* 0x000000020cff7812 */ /* 0x040fe4000788c0ff */
[----:B------:R-:W-:Y:S02]  /*e9c0*/  LOP3.LUT R12, R12, 0xfffffeff, RZ, 0xc0, !PT ;  /* 0xfffffeff0c0c7812 */ /* 0x000fe400078ec0ff */
[----:B------:R-:W-:Y:S02]  /*e9d0*/  @!P2 SHF.R.U32.HI R2, RZ, 0x2, R2 ;  /* 0x00000002ff02a819 */ /* 0x000fe40000011602 */
[----:B------:R-:W-:Y:S02]  /*e9e0*/  @P3 LOP3.LUT R12, R12, 0x100, RZ, 0xfc, !PT ;  /* 0x000001000c0c3812 */ /* 0x000fe400078efcff */
[----:B------:R-:W-:-:S02]  /*e9f0*/  @!P2 ISETP.NE.U32.AND P3, PT, R2, RZ, PT ;  /* 0x000000ff0200a20c */ /* 0x000fc40003f65070 */
[----:B------:R-:W-:Y:S02]  /*ea00*/  @!P2 LOP3.LUT R2, R6, 0x80, RZ, 0xc0, !PT ;  /* 0x000000800602a812 */ /* 0x000fe400078ec0ff */
[----:B------:R-:W-:Y:S02]  /*ea10*/  LOP3.LUT R12, R12, 0xffffffdf, RZ, 0xc0, !PT ;  /* 0xffffffdf0c0c7812 */ /* 0x000fe400078ec0ff */
[----:B------:R-:W-:Y:S01]  /*ea20*/  @!P2 SHF.R.U32.HI R2, RZ, 0x3, R2 ;  /* 0x00000003ff02a819 */ /* 0x000fe20000011602 */
[----:B0-----:R-:W-:Y:S02]  /*ea30*/  IMAD.SHL.U32 R13, R3, 0x8, RZ ;  /* 0x00000008030d7824 */ /* 0x001fe400078e00ff */
[----:B------:R-:W0:Y:S04]  /*ea40*/  SHFL.IDX PT, R3, R0, RZ, 0x181f ;  /* 0x00181fff00037589 */ /* 0x000e2800000e0000 */
[----:B------:R-:W-:-:S02]  /*ea50*/  @P3 LOP3.LUT R12, R12, 0x20, RZ, 0xfc, !PT ;  /* 0x000000200c0c3812 */ /* 0x000fc400078efcff */
[----:B------:R-:W-:Y:S02]  /*ea60*/  @!P2 ISETP.NE.U32.AND P3, PT, R2, RZ, PT ;  /* 0x000000ff0200a20c */ /* 0x000fe40003f65070 */
[----:B------:R-:W1:Y:S01]  /*ea70*/  SHFL.IDX PT, R2, R4, RZ, 0x181f ;  /* 0x00181fff04027589 */ /* 0x000e6200000e0000 */
[----:B------:R-:W-:Y:S02]  /*ea80*/  LOP3.LUT R13, R13, 0x38, RZ, 0xc0, !PT ;  /* 0x000000380d0d7812 */ /* 0x000fe400078ec0ff */
[----:B------:R-:W-:Y:S02]  /*ea90*/  LOP3.LUT R12, R12, 0xfffffdff, RZ, 0xc0, !PT ;  /* 0xfffffdff0c0c7812 */ /* 0x000fe400078ec0ff */
[----:B0-----:R-:W-:-:S05]  /*eaa0*/  @!P2 LEA R3, P6, R13, R3, 0x1 ;  /* 0x000000030d03a211 */ /* 0x001fca00078c08ff */
[----:B-1----:R-:W-:-:S05]  /*eab0*/  @!P2 IMAD.X R2, RZ, RZ, R2, P6 ;  /* 0x000000ffff02a224 */ /* 0x002fca00030e0602 */
[-C--:B------:R-:W-:Y:S02]  /*eac0*/  @!P2 LOP3.LUT R3, R3, R2.reuse, RZ, 0x3c, !PT ;  /* 0x000000020303a212 */ /* 0x080fe400078e3cff */
[----:B------:R-:W-:Y:S02]  /*ead0*/  @P3 LOP3.LUT R12, R12, 0x200, RZ, 0xfc, !PT ;  /* 0x000002000c0c3812 */ /* 0x000fe400078efcff */
[C---:B------:R-:W-:Y:S02]  /*eae0*/  @!P2 LOP3.LUT R2, R3.reuse, R2, RZ, 0x3c, !PT ;  /* 0x000000020302a212 */ /* 0x040fe400078e3cff */
[C---:B------:R-:W-:Y:S02]  /*eaf0*/  LOP3.LUT P6, RZ, R12.reuse, 0x4, RZ, 0xc0, !PT ;  /* 0x000000040cff7812 */ /* 0x040fe400078cc0ff */
[----:B------:R-:W-:Y:S02]  /*eb00*/  @!P2 LOP3.LUT R3, R3, R2, RZ, 0x3c, !PT ;  /* 0x000000020303a212 */ /* 0x000fe400078e3cff */
[----:B------:R-:W-:-:S03]  /*eb10*/  LOP3.LUT P3, RZ, R12, 0x20, RZ, 0xc0, !PT ;  /* 0x000000200cff7812 */ /* 0x000fc6000786c0ff */
[----:B-----5:R-:W-:Y:S01]  /*eb20*/  @!P2 LDGSTS.E.BYPASS.LTC128B.128 [R11+0x26400], desc[UR38][R2.64], !P1 ;  /* 0x26400000020bafae */ /* 0x020fe2000c901d66 */
[----:B------:R-:W-:-:S05]  /*eb30*/  LOP3.LUT P1, RZ, R12, 0x400, RZ, 0xc0, !PT ;  /* 0x000004000cff7812 */ /* 0x000fca000782c0ff */
[----:B------:R-:W-:Y:S04]  /*eb40*/  @!P2 LDGSTS.E.BYPASS.LTC128B.128 [R11+0x28400], desc[UR38][R2.64+0x80], !P6 ;  /* 0x28400080020bafae */ /* 0x000fe8000f101d66 */
[----:B------:R-:W-:Y:S04]  /*eb50*/  @!P2 LDGSTS.E.BYPASS.LTC128B.128 [R11+0x2a400], desc[UR38][R2.64+0x100], !P4 ;  /* 0x2a400100020bafae */ /* 0x000fe8000e101d66 */
[----:B------:R-:W-:Y:S04]  /*eb60*/  @!P2 LDGSTS.E.BYPASS.LTC128B.128 [R11+0x2c400], desc[UR38][R2.64+0x180], !P5 ;  /* 0x2c400180020bafae */ /* 0x000fe8000e901d66 */
[----:B------:R-:W-:Y:S04]  /*eb70*/  @!P2 LDGSTS.E.BYPASS.LTC128B.128 [R11+0x2e400], desc[UR38][R2.64+0x200], !P0 ;  /* 0x2e400200020bafae */ /* 0x000fe8000c101d66 */
[----:B------:R-:W-:Y:S04]  /*eb80*/  @!P2 LDGSTS.E.BYPASS.LTC128B.128 [R11+0x30400], desc[UR38][R2.64+0x280], !P1 ;  /* 0x30400280020bafae */ /* 0x000fe8000c901d66 */
[----:B------:R-:W-:Y:S01]  /*eb90*/  @!P2 LDGSTS.E.BYPASS.LTC128B.128 [R11+0x32400], desc[UR38][R2.64+0x300], P3 ;  /* 0x32400300020bafae */ /* 0x000fe20009901d66 */
[----:B------:R-:W-:-:S13]  /*eba0*/  LOP3.LUT P3, RZ, R12, 0x200, RZ, 0xc0, !PT ;  /* 0x000002000cff7812 */ /* 0x000fda000786c0ff */
[----:B------:R0:W-:Y:S01]  /*ebb0*/  @!P2 LDGSTS.E.BYPASS.LTC128B.128 [R11+0x34400], desc[UR38][R2.64+0x380], P3 ;  /* 0x34400380020bafae */ /* 0x0001e20009901d66 */
[----:B------:R-:W-:-:S13]  /*ebc0*/  LOP3.LUT P3, RZ, R12, 0x100, RZ, 0xc0, !PT ;  /* 0x000001000cff7812 */ /* 0x000fda000786c0ff */
[----:B------:R-:W-:-:S05]  /*ebd0*/  @!P3 LEA R10, P2, R13, R14, 0x1 ;  /* 0x0000000e0d0ab211 */ /* 0x000fca00078408ff */
[----:B------:R-:W-:Y:S01]  /*ebe0*/  @!P3 IMAD.X R9, RZ, RZ, R9, P2 ;  /* 0x000000ffff09b224 */ /* 0x000fe200010e0609 */
[----:B------:R-:W-:Y:S02]  /*ebf0*/  LOP3.LUT P2, RZ, R12, 0x8, RZ, 0xc0, !PT ;  /* 0x000000080cff7812 */ /* 0x000fe4000784c0ff */
[----:B------:R-:W-:Y:S01]  /*ec00*/  @!P3 LOP3.LUT R8, R5, 0x40, RZ, 0xc0, !PT ;  /* 0x000000400508b812 */ /* 0x000fe200078ec0ff */
[----:B0-----:R-:W-:Y:S02]  /*ec10*/  @!P3 IMAD.MOV.U32 R2, RZ, RZ, R10 ;  /* 0x000000ffff02b224 */ /* 0x001fe400078e000a */
        /* <DEDUP_REMOVED lines=12> */
[----:B------:R-:W-:-:S03]  /*ece0*/  @!P3 ISETP.NE.U32.AND P2, PT, R8, RZ, PT ;  /* 0x000000ff0800b20c */ /* 0x000fc60003f45070 */
[----:B------:R-:W-:Y:S10]  /*ecf0*/  SHFL.IDX PT, R10, R4, 0x2, 0x181f ;  /* 0x00581f00040a7f89 */ /* 0x000ff400000e0000 */
[----:B------:R0:W-:Y:S01]  /*ed00*/  @!P3 LDGSTS.E.BYPASS.LTC128B.128 [R11+0x34c00], desc[UR38][R2.64+0x380], P2 ;  /* 0x34c00380020bbfae */ /* 0x0001e20009101d66 */
[----:B------:R-:W-:-:S03]  /*ed10*/  ISETP.GE.AND P2, PT, R15, R7, PT ;  /* 0x000000070f00720c */ /* 0x000fc60003f46270 */
[----:B0-----:R-:W0:Y:S01]  /*ed20*/  SHFL.IDX PT, R3, R0, 0x2, 0x181f ;  /* 0x00581f0000037f89 */ /* 0x001e2200000e0000 */
[----:B------:R-:W-:-:S04]  /*ed30*/  LOP3.LUT R12, R12, 0xffffff7f, RZ, 0xc0, !PT ;  /* 0xffffff7f0c0c7812 */ /* 0x000fc800078ec0ff */
[----:B------:R-:W-:-:S05]  /*ed40*/  @P6 LOP3.LUT R12, R12, 0x80, RZ, 0xfc, !PT ;  /* 0x000000800c0c6812 */ /* 0x000fca00078efcff */
[----:B------:R-:W-:Y:S02]  /*ed50*/  @!P2 LOP3.LUT R2, R5, 0x40, RZ, 0xc0, !PT ;  /* 0x000000400502a812 */ /* 0x000fe400078ec0ff */
[----:B------:R-:W-:Y:S02]  /*ed60*/  LOP3.LUT P3, RZ, R12, 0x8, RZ, 0xc0, !PT ;  /* 0x000000080cff7812 */ /* 0x000fe4000786c0ff */
[----:B------:R-:W-:Y:S02]  /*ed70*/  @!P2 SHF.R.U32.HI R9, RZ, 0x2, R2 ;  /* 0x00000002ff09a819 */ /* 0x000fe40000011602 */
[----:B0-----:R-:W-:-:S05]  /*ed80*/  @!P2 LEA R8, P6, R13, R3, 0x1 ;  /* 0x000000030d08a211 */ /* 0x001fca00078c08ff */
[----:B------:R-:W-:Y:S01]  /*ed90*/  @!P2 IMAD.X R3, RZ, RZ, R10, P6 ;  /* 0x000000ffff03a224 */ /* 0x000fe200030e060a */
[----:B------:R-:W-:Y:S01]  /*eda0*/  LOP3.LUT P6, RZ, R12, 0x80, RZ, 0xc0, !PT ;  /* 0x000000800cff7812 */ /* 0x000fe200078cc0ff */
[----:B------:R-:W-:Y:S01]  /*edb0*/  @!P2 IMAD.MOV.U32 R2, RZ, RZ, R8 ;  /* 0x000000ffff02a224 */ /* 0x000fe200078e0008 */
[----:B------:R-:W-:-:S04]  /*edc0*/  @!P2 LOP3.LUT R8, R6, 0x80, RZ, 0xc0, !PT ;  /* 0x000000800608a812 */ /* 0x000fc800078ec0ff */
[----:B------:R-:W-:Y:S01]  /*edd0*/  @!P2 SHF.R.U32.HI R8, RZ, 0x3, R8 ;  /* 0x00000003ff08a819 */ /* 0x000fe20000011608 */
[----:B------:R0:W-:Y:S03]  /*ede0*/  @!P2 LDGSTS.E.BYPASS.LTC128B.128 [R11+0x27400], desc[UR38][R2.64], !P3 ;  /* 0x27400000020bafae */ /* 0x0001e6000d901d66 */
[----:B------:R-:W-:-:S03]  /*edf0*/  @!P2 ISETP.NE.U32.AND P3, PT, R8, RZ, PT ;  /* 0x000000ff0800a20c */ /* 0x000fc60003f65070 */
[----:B------:R0:W-:Y:S01]  /*ee00*/  @!P2 LDGSTS.E.BYPASS.LTC128B.128 [R11+0x29400], desc[UR38][R2.64+0x80], !P6 ;  /* 0x29400080020bafae */ /* 0x0001e2000f101d66 */
[----:B------:R-:W-:-:S03]  /*ee10*/  @!P2 ISETP.NE.U32.AND P6, PT, R9, RZ, PT ;  /* 0x000000ff0900a20c */ /* 0x000fc60003fc5070 */
[----:B------:R0:W-:Y:S04]  /*ee20*/  @!P2 LDGSTS.E.BYPASS.LTC128B.128 [R11+0x2b400], desc[UR38][R2.64+0x100], !P4 ;  /* 0x2b400100020bafae */ /* 0x0001e8000e101d66 */
[----:B------:R0:W-:Y:S04]  /*ee30*/  @!P2 LDGSTS.E.BYPASS.LTC128B.128 [R11+0x2d400], desc[UR38][R2.64+0x180], !P5 ;  /* 0x2d400180020bafae */ /* 0x0001e8000e901d66 */
[----:B------:R0:W-:Y:S04]  /*ee40*/  @!P2 LDGSTS.E.BYPASS.LTC128B.128 [R11+0x2f400], desc[UR38][R2.64+0x200], !P0 ;  /* 0x2f400200020bafae */ /* 0x0001e8000c101d66 */
[----:B------:R0:W-:Y:S04]  /*ee50*/  @!P2 LDGSTS.E.BYPASS.LTC128B.128 [R11+0x31400], desc[UR38][R2.64+0x280], !P1 ;  /* 0x31400280020bafae */ /* 0x0001e8000c901d66 */
[----:B------:R0:W-:Y:S04]  /*ee60*/  @!P2 LDGSTS.E.BYPASS.LTC128B.128 [R11+0x33400], desc[UR38][R2.64+0x300], P6 ;  /* 0x33400300020bafae */ /* 0x0001e8000b101d66 */
[----:B------:R0:W-:Y:S04]  /*ee70*/  STL [R1+0x8], R12 ;  /* 0x0000080c01007387 */ /* 0x0001e80000100800 */
[----:B------:R0:W-:Y:S04]  /*ee80*/  @!P2 LDGSTS.E.BYPASS.LTC128B.128 [R11+0x35400], desc[UR38][R2.64+0x380], P3 ;  /* 0x35400380020bafae */ /* 0x0001e80009901d66 */
[----:B------:R-:W1:Y:S04]  /*ee90*/  SHFL.IDX PT, R4, R4, 0x3, 0x181f ;  /* 0x00781f0004047f89 */ /* 0x000e6800000e0000 */
[----:B------:R-:W2:Y:S02]  /*eea0*/  SHFL.IDX PT, R0, R0, 0x3, 0x181f ;  /* 0x00781f0000007f89 */ /* 0x000ea400000e0000 */
.L_x_4461:
[----:B0-----:R-:W3:Y:S01]  /*eeb0*/  LDL.LU R2, [R1+0x60] ;  /* 0x0000600001027983 */ /* 0x001ee20000300800 */
[----:B------:R-:W-:Y:S01]  /*eec0*/  BSSY B0, `(.L_x_4324) ;  /* 0x000001e000007945 */ /* 0x000fe20003800000 */
[----:B---3--:R-:W-:-:S13]  /*eed0*/  ISETP.GE.AND P2, PT, R2, R7, PT ;  /* 0x000000070200720c */ /* 0x008fda0003f46270 */
[----:B------:R-:W-:Y:S05]  /*eee0*/  @P2 BRA `(.L_x_4325) ;  /* 0x00000000006c2947 */ /* 0x000fea0003800000 */
[----:B------:R-:W3:Y:S04]  /*eef0*/  LDL R3, [R1+0x8] ;  /* 0x0000080001037983 */ /* 0x000ee80000100800 */
[----:B------:R-:W4:Y:S01]  /*ef00*/  LDL R8, [R1+0x14] ;  /* 0x0000140001087983 */ /* 0x000f220000100800 */
[----:B------:R-:W-:Y:S02]  /*ef10*/  LOP3.LUT R5, R5, 0x40, RZ, 0xc0, !PT ;  /* 0x0000004005057812 */ /* 0x000fe400078ec0ff */
[----:B------:R-:W-:Y:S01]  /*ef20*/  LOP3.LUT R6, R6, 0x80, RZ, 0xc0, !PT ;  /* 0x0000008006067812 */ /* 0x000fe200078ec0ff */
[----:B------:R-:W0:Y:S01]  /*ef30*/  S2R R2, SR_TID.X ;  /* 0x0000000000027919 */ /* 0x000e220000002100 */
[----:B------:R-:W-:Y:S02]  /*ef40*/  SHF.R.U32.HI R5, RZ, 0x2, R5 ;  /* 0x00000002ff057819 */ /* 0x000fe40000011605 */
[----:B------:R-:W-:Y:S01]  /*ef50*/  SHF.R.U32.HI R6, RZ, 0x3, R6 ;  /* 0x00000003ff067819 */ /* 0x000fe20000011606 */
[----:B0-----:R-:W-:-:S05]  /*ef60*/  IMAD.SHL.U32 R2, R2, 0x8, RZ ;  /* 0x0000000802027824 */ /* 0x001fca00078e00ff */
[----:B------:R-:W-:-:S04]  /*ef70*/  LOP3.LUT R2, R2, 0x38, RZ, 0xc0, !PT ;  /* 0x0000003802027812 */ /* 0x000fc800078ec0ff */
[----:B--2---:R-:W-:Y:S02]  /*ef80*/  LEA R2, P2, R2, R0, 0x1 ;  /* 0x0000000002027211 */ /* 0x004fe400078408ff */
[C---:B---3--:R-:W-:Y:S02]  /*ef90*/  LOP3.LUT P6, RZ, R3.reuse, 0x8, RZ, 0xc0, !PT ;  /* 0x0000000803ff7812 */ /* 0x048fe400078cc0ff */
[C---:B------:R-:W-:Y:S02]  /*efa0*/  LOP3.LUT P4, RZ, R3.reuse, 0x4, RZ, 0xc0, !PT ;  /* 0x0000000403ff7812 */ /* 0x040fe4000788c0ff */
[----:B------:R-:W-:Y:S01]  /*efb0*/  LOP3.LUT P3, RZ, R3, 0x2, RZ, 0xc0, !PT ;  /* 0x0000000203ff7812 */ /* 0x000fe2000786c0ff */
[----:B-1----:R-:W-:Y:S01]  /*efc0*/  IMAD.X R3, RZ, RZ, R4, P2 ;  /* 0x000000ffff037224 */ /* 0x002fe200010e0604 */
[----:B------:R-:W-:-:S07]  /*efd0*/  ISETP.NE.U32.AND P2, PT, R5, RZ, PT ;  /* 0x000000ff0500720c */ /* 0x000fce0003f45070 */
[----:B------:R-:W-:Y:S01]  /*efe0*/  @!PT LDS RZ, [RZ] ;  /* 0x00000000fffff984 */ /* 0x000fe20000000800 */
[----:B------:R-:W-:Y:S01]  /*eff0*/  @!PT LDS RZ, [RZ] ;  /* 0x00000000fffff984 */ /* 0x000fe20000000800 */
[----:B------:R-:W-:Y:S01]  /*f000*/  @!PT LDS RZ, [RZ] ;  /* 0x00000000fffff984 */ /* 0x000fe20000000800 */
[----:B----4-:R0:W-:Y:S04]  /*f010*/  LDGSTS.E.BYPASS.LTC128B.128 [R8+0x27c00], desc[UR38][R2.64], !P6 ;  /* 0x27c0000002087fae */ /* 0x0101e8000f101d66 */
        /* <DEDUP_REMOVED lines=8> */
.L_x_4325:
[----:B------:R-:W-:Y:S05]  /*f0a0*/  BSYNC B0 ;  /* 0x0000000000007941 */ /* 0x000fea0003800000 */
.L_x_4324:
[----:B--2---:R2:W5:Y:S01]  /*f0b0*/  LDL R0, [R1+0x4] ;  /* 0x0000040001007983 */ /* 0x0045620000100800 */
[----:B------:R-:W-:Y:S01]  /*f0c0*/  PLOP3.LUT P0, PT, PT, PT, PT, 0x80, 0x0 ;  /* 0x000000000000781c */ /* 0x000fe20003f0f070 */
[----:B------:R-:W-:-:S12]  /*f0d0*/  NOP ;  /* 0x0000000000007918 */ /* 0x000fd80000000000 */
.L_x_4326:
[----:B0-----:R-:W3:Y:S01]  /*f0e0*/  LDL R2, [R1+0x4] ;  /* 0x0000040001027983 */ /* 0x001ee20000100800 */
[----:B------:R-:W-:Y:S02]  /*f0f0*/  PLOP3.LUT P1, PT, P1, P0, PT, 0xa2, 0x0 ;  /* 0x000000000000781c */ /* 0x000fe40000f21472 */
[----:B---3--:R-:W-:-:S08]  /*f100*/  @P0 R2UR P1, UR4, R2 ;  /* 0x00000000020402ca */ /* 0x008fd00000020000 */
[----:B------:R-:W-:-:S05]  /*f110*/  @P0 PLOP3.LUT P0, PT, P1, PT, PT, 0x80, 0x0 ;  /* 0x000000000000081c */ /* 0x000fca0000f0f070 */
[----:B------:R-:W-:Y:S01]  /*f120*/  @!P1 SYNCS.ARRIVE.TRANS64.RED.A0T1 RZ, [UR4+0x38810], RZ ;  /* 0x038810ffffff99a7 */ /* 0x000fe20008200404 */
[----:B------:R-:W-:Y:S07]  /*f130*/  @!P1 ARRIVES.LDGSTSBAR.64.TRANSCNT [UR4+0x38810] ;  /* 0x03881000ff0099b0 */ /* 0x000fee0008000a84 */
[----:B------:R-:W-:Y:S05]  /*f140*/  @P0 BRA.U.ANY `(.L_x_4326) ;  /* 0xfffffffd00e40947 */ /* 0x000fea000393ffff */
[----:B------:R-:W3:Y:S02]  /*f150*/  LDL.LU R3, [R1+0x5c] ;  /* 0x00005c0001037983 */ /* 0x000ee40000300800 */
[----:B---3--:R-:W-:-:S05]  /*f160*/  VIADD R3, R3, 0x1 ;  /* 0x0000000103037836 */ /* 0x008fca0000000000 */
[----:B------:R0:W-:Y:S01]  /*f170*/  STL [R1+0x5c], R3 ;  /* 0x00005c0301007387 */ /* 0x0001e20000100800 */
[----:B-----5:R-:W-:-:S04]  /*f180*/  LEA.HI R0, R3, R3, RZ, 0x1 ;  /* 0x0000000303007211 */ /* 0x020fc800078f08ff */
[----:B------:R-:W-:-:S05]  /*f190*/  LOP3.LUT R0, R0, 0xfffffffe, RZ, 0xc0, !PT ;  /* 0xfffffffe00007812 */ /* 0x000fca00078ec0ff */
[----:B------:R-:W-:-:S05]  /*f1a0*/  IMAD.IADD R0, R3, 0x1, -R0 ;  /* 0x0000000103007824 */ /* 0x000fca00078e0a00 */
[----:B------:R-:W-:Y:S01]  /*f1b0*/  SHF.L.U32 R0, R0, 0x1f, RZ ;  /* 0x0000001f00007819 */ /* 0x000fe200000006ff */
[----:B------:R-:W-:Y:S01]  /*f1c0*/  NOP ;  /* 0x0000000000007918 */ /* 0x000fe20000000000 */
[----:B------:R0:W-:Y:S01]  /*f1d0*/  SYNCS.ARRIVE.TRANS64.A1T0 RZ, [R2+URZ+0x38810], RZ ;  /* 0x038810ff02ff79a7 */ /* 0x0001e2000810003f */
[----:B------:R-:W-:Y:S01]  /*f1e0*/  BSSY B0, `(.L_x_4327) ;  /* 0x0000003000007945 */ /* 0x000fe20003800000 */
[----:B------:R-:W3:Y:S03]  /*f1f0*/  SYNCS.PHASECHK.TRANS64.TRYWAIT P0, [R2+URZ+0x38820], R0 ;  /* 0x03882000020075a7 */ /* 0x000ee6000800017f */
[----:B0--3--:R-:W-:Y:S05]  /*f200*/  @!P0 BRA `(.L_x_4328) ;  /* 0x0000005800d48947 */ /* 0x009fea0003800000 */
.L_x_4462:
[----:B------:R-:W-:Y:S05]  /*f210*/  BSYNC B0 ;  /* 0x0000000000007941 */ /* 0x000fea0003800000 */
.L_x_4327:
[----:B0-----:R-:W3:Y:S01]  /*f220*/  LDL R2, [R1+0x8] ;  /* 0x0000080001027983 */ /* 0x001ee20000100800 */
[----:B------:R-:W-:Y:S01]  /*f230*/  BSSY B0, `(.L_x_4329) ;  /* 0x00000a3000007945 */ /* 0x000fe20003800000 */
[----:B---3--:R-:W-:-:S13]  /*f240*/  LOP3.LUT P0, RZ, R2, 0x1, RZ, 0xc0, !PT ;  /* 0x0000000102ff7812 */ /* 0x008fda000780c0ff */
[----:B------:R-:W-:Y:S05]  /*f250*/  @!P0 BRA `(.L_x_4330) ;  /* 0x0000000800808947 */ /* 0x000fea0003800000 */
[----:B------:R-:W3:Y:S04]  /*f260*/  LDL R3, [R1+0x4] ;  /* 0x0000040001037983 */ /* 0x000ee80000100800 */
[----:B-1----:R-:W4:Y:S01]  /*f270*/  LDL R4, [R1+0x18] ;  /* 0x0000180001047983 */ /* 0x002f220000100800 */
[----:B------:R-:W0:Y:S01]  /*f280*/  S2R R2, SR_TID.X ;  /* 0x0000000000027919 */ /* 0x000e220000002100 */
[----:B---3--:R-:W-:Y:S02]  /*f290*/  IMAD.MOV.U32 R5, RZ, RZ, R3 ;  /* 0x000000ffff057224 */ /* 0x008fe400078e0003 */
[----:B------:R-:W3:Y:S01]  /*f2a0*/  LDL R3, [R1+0xc] ;  /* 0x00000c0001037983 */ /* 0x000ee20000100800 */
[----:B----4-:R-:W-:Y:S01]  /*f2b0*/  SHF.L.U32 R0, R4, 0x1f, RZ ;  /* 0x0000001f04007819 */ /* 0x010fe200000006ff */
[----:B------:R-:W-:Y:S01]  /*f2c0*/  BSSY B1, `(.L_x_4331) ;  /* 0x0000006000017945 */ /* 0x000fe20003800000 */
[----:B0-----:R-:W-:-:S04]  /*f2d0*/  LOP3.LUT R2, R2, 0x7f, RZ, 0xc0, !PT ;  /* 0x0000007f02027812 */ /* 0x001fc800078ec0ff */
[----:B------:R-:W-:Y:S01]  /*f2e0*/  ISETP.NE.AND P1, PT, R2, RZ, PT ;  /* 0x000000ff0200720c */ /* 0x000fe20003f25270 */
[----:B---3--:R-:W-:-:S04]  /*f2f0*/  IMAD R3, R3, 0x8, R5 ;  /* 0x0000000803037824 */ /* 0x008fc800078e0205 */
[----:B------:R-:W0:Y:S02]  /*f300*/  SYNCS.PHASECHK.TRANS64.TRYWAIT P0, [R3+URZ+0x38860], R0 ;  /* 0x03886000030075a7 */ /* 0x000e24000800017f */
[----:B0-----:R-:W-:Y:S06]  /*f310*/  @!P0 BRA `(.L_x_4332) ;  /* 0x0000005800a88947 */ /* 0x001fec0003800000 */
.L_x_4463:
[----:B------:R-:W-:Y:S05]  /*f320*/  BSYNC B1 ;  /* 0x0000000000017941 */ /* 0x000fea0003800000 */
.L_x_4331:
[----:B------:R-:W-:Y:S04]  /*f330*/  BSSY B1, `(.L_x_4333) ;  /* 0x0000009000017945 */ /* 0x000fe80003800000 */
[----:B------:R-:W-:Y:S05]  /*f340*/  @P1 BRA `(.L_x_4334) ;  /* 0x00000000001c1947 */ /* 0x000fea0003800000 */
[----:B------:R-:W1:Y:S01]  /*f350*/  S2R R2, SR_TID.X ;  /* 0x0000000000027919 */ /* 0x000e620000002100 */
[----:B0-----:R-:W-:-:S04]  /*f360*/  IMAD.MOV.U32 R0, RZ, RZ, 0x10000 ;  /* 0x00010000ff007424 */ /* 0x001fc800078e00ff */
[----:B------:R3:W-:Y:S01]  /*f370*/  SYNCS.ARRIVE.TRANS64 RZ, [R3+URZ+0x38850], R0 ;  /* 0x0388500003ff79a7 */ /* 0x0007e2000800003f */
[----:B-1----:R-:W-:-:S04]  /*f380*/  LOP3.LUT R2, R2, 0x1f, RZ, 0xc0, !PT ;  /* 0x0000001f02027812 */ /* 0x002fc800078ec0ff */
[----:B------:R-:W-:-:S13]  /*f390*/  ISETP.NE.AND P0, PT, R2, RZ, PT ;  /* 0x000000ff0200720c */ /* 0x000fda0003f05270 */
[----:B---3--:R-:W-:Y:S05]  /*f3a0*/  @!P0 BRA `(.L_x_4334) ;  /* 0x0000000000048947 */ /* 0x008fea0003800000 */
[----:B------:R-:W-:Y:S01]  /*f3b0*/  BPT.TRAP 0x1 ;  /* 0x000000040000795c */ /* 0x000fe20000300000 */
.L_x_4334:
[----:B------:R-:W-:Y:S05]  /*f3c0*/  BSYNC B1 ;  /* 0x0000000000017941 */ /* 0x000fea0003800000 */
.L_x_4333:
[----:B------:R-:W3:Y:S04]  /*f3d0*/  LDL R5, [R1+0x4] ;  /* 0x0000040001057983 */ /* 0x000ee80000100800 */
[----:B------:R-:W3:Y:S04]  /*f3e0*/  LDL R2, [R1+0xc] ;  /* 0x00000c0001027983 */ /* 0x000ee80000100800 */
[----:B------:R-:W4:Y:S04]  /*f3f0*/  LDL R4, [R1+0x20] ;  /* 0x0000200001047983 */ /* 0x000f280000100800 */
[----:B0-----:R-:W4:Y:S01]  /*f400*/  LDL R0, [R1+0x64] ;  /* 0x0000640001007983 */ /* 0x001f220000100800 */
[----:B------:R-:W-:Y:S01]  /*f410*/  UIADD3 UR4, UP0, UR40, 0x470, URZ ;  /* 0x0000047028047890 */ /* 0x000fe2000ff1e03f */
[----:B------:R-:W-:Y:S01]  /*f420*/  VIADD R3, R3, 0x38850 ;  /* 0x0003885003037836 */ /* 0x000fe20000000000 */
[----:B------:R-:W-:Y:S01]  /*f430*/  PLOP3.LUT P0, PT, PT, PT, PT, 0x80, 0x0 ;  /* 0x000000000000781c */ /* 0x000fe20003f0f070 */
[----:B------:R-:W-:Y:S01]  /*f440*/  UMOV UR6, 0x0 ;  /* 0x0000000000067882 */ /* 0x000fe20000000000 */
[----:B------:R-:W-:Y:S01]  /*f450*/  UIADD3.X UR5, URZ, UR41, URZ, UP0, !UPT ;  /* 0x000000293f057290 */ /* 0x000fe200087fe43f */
[----:B------:R-:W-:Y:S01]  /*f460*/  UMOV UR7, 0x14f00000 ;  /* 0x14f0000000077882 */ /* 0x000fe20000000000 */
[----:B------:R-:W-:Y:S01]  /*f470*/  UMOV UR10, URZ ;  /* 0x0000003f000a7c82 */ /* 0x000fe20008000000 */
[----:B---3--:R-:W-:-:S02]  /*f480*/  IMAD R2, R2, 0x10000, R5 ;  /* 0x0001000002027824 */ /* 0x008fc400078e0205 */
[----:B----4-:R-:W-:Y:S02]  /*f490*/  IMAD R0, R0, 0x40, R4 ;  /* 0x0000004000007824 */ /* 0x010fe400078e0204 */
[----:B------:R-:W-:-:S07]  /*f4a0*/  VIADD R4, R2, 0x400 ;  /* 0x0000040002047836 */ /* 0x000fce0000000000 */
.L_x_4335:
[----:B------:R-:W3:Y:S01]  /*f4b0*/  LDL R5, [R1] ;  /* 0x0000000001057983 */ /* 0x000ee20000100800 */
[----:B------:R-:W-:-:S13]  /*f4c0*/  @P0 ELECT P1, URZ, PT ;  /* 0x00000000003f082f */ /* 0x000fda0003820000 */
[----:B------:R-:W-:Y:S02]  /*f4d0*/  @P1 R2UR UR12, R18 ;  /* 0x00000000120c12ca */ /* 0x000fe400000e0000 */
[----:B------:R-:W-:Y:S02]  /*f4e0*/  @P1 R2UR UR11, R0 ;  /* 0x00000000000b12ca */ /* 0x000fe400000e0000 */
[----:B------:R-:W-:Y:S02]  /*f4f0*/  @P1 R2UR UR9, R3 ;  /* 0x00000000030912ca */ /* 0x000fe400000e0000 */
[----:B------:R-:W-:Y:S02]  /*f500*/  @P1 R2UR UR8, R4 ;  /* 0x00000000040812ca */ /* 0x000fe400000e0000 */
[----:B------:R-:W-:Y:S02]  /*f510*/  @P1 PLOP3.LUT P0, PT, P1, PT, PT, 0x8, 0x0 ;  /* 0x000000000000181c */ /* 0x000fe40000f0e170 */
[----:B---3--:R-:W-:-:S02]  /*f520*/  @P1 R2UR UR13, R5 ;  /* 0x00000000050d12ca */ /* 0x008fc400000e0000 */
        /* <DEDUP_REMOVED lines=8> */
.L_x_4336:
        /* <DEDUP_REMOVED lines=16> */
.L_x_4337:
        /* <DEDUP_REMOVED lines=16> */
.L_x_4338:
        /* <DEDUP_REMOVED lines=16> */
.L_x_4339:
        /* <DEDUP_REMOVED lines=16> */
.L_x_4340:
        /* <DEDUP_REMOVED lines=16> */
.L_x_4341:
        /* <DEDUP_REMOVED lines=16> */
.L_x_4342:
        /* <DEDUP_REMOVED lines=11> */
.L_x_4330:
[----:B------:R-:W-:Y:S05]  /*fc60*/  BSYNC B0 ;  /* 0x0000000000007941 */ /* 0x000fea0003800000 */
.L_x_4329:
[----:B-1----:R-:W3:Y:S01]  /*fc70*/  LDL.LU R4, [R1+0x48] ;  /* 0x0000480001047983 */ /* 0x002ee20000300800 */
[----:B------:R-:W-:Y:S01]  /*fc80*/  BSSY B0, `(.L_x_4343) ;  /* 0x00002cf000007945 */ /* 0x000fe20003800000 */
[----:B---3--:R-:W-:-:S13]  /*fc90*/  ISETP.GE.AND P0, PT, R4, 0x41, PT ;  /* 0x000000410400780c */ /* 0x008fda0003f06270 */
[----:B------:R-:W-:Y:S05]  /*fca0*/  @!P0 BRA `(.L_x_4344) ;  /* 0x0000002c00308947 */ /* 0x000fea0003800000 */
[----:B------:R-:W3:Y:S01]  /*fcb0*/  LDL R4, [R1+0x30] ;  /* 0x0000300001047983 */ /* 0x000ee20000100800 */
[----:B------:R-:W-:Y:S01]  /*fcc0*/  IMAD.MOV.U32 R0, RZ, RZ, 0x1 ;  /* 0x00000001ff007424 */ /* 0x000fe200078e00ff */
[----:B------:R-:W-:Y:S01]  /*fcd0*/  BSSY B2, `(.L_x_4345) ;  /* 0x00000f3000027945 */ /* 0x000fe20003800000 */
[----:B---3--:R-:W-:-:S05]  /*fce0*/  IMAD.MOV R6, RZ, RZ, -R4 ;  /* 0x000000ffff067224 */ /* 0x008fca00078e0a04 */
[----:B------:R-:W-:-:S05]  /*fcf0*/  VIADDMNMX R6, R6, R0, 0xffffffff, !PT ;  /* 0xffffffff06067446 */ /* 0x000fca0007800100 */
[----:B------:R-:W-:-:S05]  /*fd00*/  IMAD.IADD R0, R4, 0x1, R6 ;  /* 0x0000000104007824 */ /* 0x000fca00078e0206 */
[----:B------:R-:W-:-:S04]  /*fd10*/  LOP3.LUT R0, R0, 0x1, RZ, 0xc0, !PT ;  /* 0x0000000100007812 */ /* 0x000fc800078ec0ff */
[----:B------:R-:W-:Y:S01]  /*fd20*/  ISETP.NE.U32.AND P0, PT, R0, 0x1, PT ;  /* 0x000000010000780c */ /* 0x000fe20003f05070 */
[----:B------:R-:W-:-:S12]  /*fd30*/  VIADD R0, R4, 0xfffffffe ;  /* 0xfffffffe04007836 */ /* 0x000fd80000000000 */
[----:B------:R-:W-:Y:S05]  /*fd40*/  @P0 BRA `(.L_x_4346) ;  /* 0x0000000c00ac0947 */ /* 0x000fea0003800000 */
[----:B------:R-:W3:Y:S04]  /*fd50*/  LDL R5, [R1+0x8] ;  /* 0x0000080001057983 */ /* 0x000ee80000100800 */
[----:B------:R-:W4:Y:S04]  /*fd60*/  LDL.LU R4, [R1+0xc] ;  /* 0x00000c0001047983 */ /* 0x000f280000300800 */
[----:B------:R-:W5:Y:S01]  /*fd70*/  LDL.LU R7, [R1+0x18] ;  /* 0x0000180001077983 */ /* 0x000f620000300800 */
[----:B------:R-:W-:Y:S01]  /*fd80*/  BSSY B1, `(.L_x_4347) ;  /* 0x00000e5000017945 */ /* 0x000fe20003800000 */
[----:B---3--:R-:W-:Y:S01]  /*fd90*/  LOP3.LUT P2, RZ, R5, 0x1, RZ, 0xc0, !PT ;  /* 0x0000000105ff7812 */ /* 0x008fe2000784c0ff */
[----:B----4-:R-:W-:-:S05]  /*fda0*/  VIADD R2, R4, 0x1 ;  /* 0x0000000104027836 */ /* 0x010fca0000000000 */
[----:B------:R-:W-:-:S04]  /*fdb0*/  ISETP.NE.AND P0, PT, R2, 0x2, PT ;  /* 0x000000020200780c */ /* 0x000fc80003f05270 */
[----:B------:R-:W-:Y:S02]  /*fdc0*/  SEL R3, RZ, 0x1, P0 ;  /* 0x00000001ff037807 */ /* 0x000fe40000000000 */
[----:B------:R-:W-:Y:S02]  /*fdd0*/  SEL R8, R2, RZ, P0 ;  /* 0x000000ff02087207 */ /* 0x000fe40000000000 */
[----:B-----5:R-:W-:-:S05]  /*fde0*/  LOP3.LUT R7, R7, R3, RZ, 0x3c, !PT ;  /* 0x0000000307077212 */ /* 0x020fca00078e3cff */
[----:B------:R0:W-:Y:S04]  /*fdf0*/  STL [R1+0x18], R7 ;  /* 0x0000180701007387 */ /* 0x0001e80000100800 */
[----:B------:R0:W-:Y:S01]  /*fe00*/  STL [R1+0xc], R8 ;  /* 0x00000c0801007387 */ /* 0x0001e20000100800 */
[----:B------:R-:W-:Y:S05]  /*fe10*/  @!P2 BRA `(.L_x_4348) ;  /* 0x0000000c006ca947 */ /* 0x000fea0003800000 */
[----:B------:R-:W-:Y:S02]  /*fe20*/  ULDC.64 UR4, c[0x0][0x418] ;  /* 0x0001060000047ab9 */ /* 0x000fe40000000a00 */
[----:B------:R-:W-:-:S04]  /*fe30*/  ISETP.NE.U32.AND P0, PT, RZ, UR4, PT ;  /* 0x00000004ff007c0c */ /* 0x000fc8000bf05070 */
[----:B------:R-:W-:-:S13]  /*fe40*/  ISETP.NE.AND.EX P0, PT, RZ, UR5, PT, P0 ;  /* 0x00000005ff007c0c */ /* 0x000fda000bf05300 */
[----:B------:R-:W-:Y:S05]  /*fe50*/  @!P0 BRA `(.L_x_4349) ;  /* 0x0000000000508947 */ /* 0x000fea0003800000 */
[----:B------:R-:W3:Y:S01]  /*fe60*/  LDL R10, [R1+0x1c] ;  /* 0x00001c00010a7983 */ /* 0x000ee20000100800 */
[----:B------:R-:W1:Y:S01]  /*fe70*/  LDC R5, c[0x0][0x43c] ;  /* 0x00010f00ff057b82 */ /* 0x000e620000000800 */
[----:B------:R-:W-:Y:S02]  /*fe80*/  ULDC.64 UR6, c[0x0][0x428] ;  /* 0x00010a0000067ab9 */ /* 0x000fe40000000a00 */
[----:B------:R-:W4:Y:S01]  /*fe90*/  LDL R9, [R1+0x10] ;  /* 0x0000100001097983 */ /* 0x000f220000100800 */
        /* <DEDUP_REMOVED lines=14> */
[----:B------:R-:W3:Y:S04]  /*ff80*/  LDG.E R2, desc[UR38][R4.64] ;  /* 0x0000002604027981 */ /* 0x000ee8000c1e1900 */
[----:B---3--:R1:W-:Y:S02]  /*ff90*/  STL [R1], R2 ;  /* 0x0000000201007387 */ /* 0x0083e40000100800 */
.L_x_4349:
[----:B-1----:R-:W3:Y:S01]  /*ffa0*/  LDL R2, [R1+0x4] ;  /* 0x0000040001027983 */ /* 0x002ee20000100800 */
[----:B------:R-:W1:Y:S02]  /*ffb0*/  S2R R3, SR_TID.X ;  /* 0x0000000000037919 */ /* 0x000e640000002100 */
[----:B-1----:R-:W-:Y:S01]  /*ffc0*/  LOP3.LUT R4, R3, 0x7f, RZ, 0xc0, !PT ;  /* 0x0000007f03047812 */ /* 0x002fe200078ec0ff */
[----:B------:R-:W-:Y:S03]  /*ffd0*/  BSSY B3, `(.L_x_4350) ;  /* 0x0000006000037945 */ /* 0x000fe60003800000 */
[----:B------:R-:W-:Y:S01]  /*ffe0*/  ISETP.NE.AND P1, PT, R4, RZ, PT ;  /* 0x000000ff0400720c */ /* 0x000fe20003f25270 */
[----:B---3--:R-:W-:Y:S01]  /*fff0*/  IMAD R3, R8, 0x8, R2 ;  /* 0x0000000808037824 */ /* 0x008fe200078e0202 */
[----:B------:R-:W-:-:S04]  /*10000*/  SHF.L.U32 R2, R7, 0x1f, RZ ;  /* 0x0000001f07027819 */ /* 0x000fc800000006ff */
[----:B------:R-:W1:Y:S02]  /*10010*/  SYNCS.PHASECHK.TRANS64.TRYWAIT P0, [R3+URZ+0x38840], R2 ;  /* 0x03884002030075a7 */ /* 0x000e64000800017f */
[----:B-1----:R-:W-:Y:S05]  /*10020*/  @!P0 BRA `(.L_x_4351) ;  /* 0x0000004c00788947 */ /* 0x002fea0003800000 */
.L_x_4464:
[----:B------:R-:W-:Y:S05]  /*10030*/  BSYNC B3 ;  /* 0x0000000000037941 */ /* 0x000fea0003800000 */
.L_x_4350:
[----:B------:R-:W-:Y:S04]  /*10040*/  BSSY B3, `(.L_x_4352) ;  /* 0x0000009000037945 */ /* 0x000fe80003800000 */
[----:B------:R-:W-:Y:S05]  /*10050*/  @P1 BRA `(.L_x_4353) ;  /* 0x00000000001c1947 */ /* 0x000fea0003800000 */
[----:B------:R-:W3:Y:S02]  /*10060*/  S2R R4, SR_TID.X ;  /* 0x0000000000047919 */ /* 0x000ee40000002100 */
[----:B---3--:R-:W-:Y:S01]  /*10070*/  LOP3.LUT R5, R4, 0x1f, RZ, 0xc0, !PT ;  /* 0x0000001f04057812 */ /* 0x008fe200078ec0ff */
[----:B------:R-:W-:-:S03]  /*10080*/  IMAD.MOV.U32 R4, RZ, RZ, 0x2000 ;  /* 0x00002000ff047424 */ /* 0x000fc600078e00ff */
[----:B------:R-:W-:Y:S01]  /*10090*/  ISETP.NE.AND P0, PT, R5, RZ, PT ;  /* 0x000000ff0500720c */ /* 0x000fe20003f05270 */
[----:B------:R3:W-:-:S12]  /*100a0*/  SYNCS.ARRIVE.TRANS64 RZ, [R3+URZ+0x38830], R4 ;  /* 0x0388300403ff79a7 */ /* 0x0007d8000800003f */
[----:B---3--:R-:W-:Y:S05]  /*100b0*/  @!P0 BRA `(.L_x_4353) ;  /* 0x0000000000048947 */ /* 0x008fea0003800000 */
[----:B------:R-:W-:Y:S01]  /*100c0*/  BPT.TRAP 0x1 ;  /* 0x000000040000795c */ /* 0x000fe20000300000 */
.L_x_4353:
[----:B------:R-:W-:Y:S05]  /*100d0*/  BSYNC B3 ;  /* 0x0000000000037941 */ /* 0x000fea0003800000 */
.L_x_4352:
[----:B0-----:R-:W3:Y:S04]  /*100e0*/  LDL R8, [R1+0x4] ;  /* 0x0000040001087983 */ /* 0x001ee80000100800 */
[----:B------:R-:W3:Y:S04]  /*100f0*/  LDL R4, [R1+0xc] ;  /* 0x00000c0001047983 */ /* 0x000ee80000100800 */
[----:B------:R-:W4:Y:S01]  /*10100*/  LDL R5, [R1+0x20] ;  /* 0x0000200001057983 */ /* 0x000f220000100800 */
        /* <DEDUP_REMOVED lines=8> */
[----:B----4-:R-:W-:Y:S02]  /*10190*/  IMAD R0, R0, 0x40, R5 ;  /* 0x0000004000007824 */ /* 0x010fe400078e0205 */
[----:B------:R-:W-:Y:S02]  /*101a0*/  VIADD R4, R4, 0x22400 ;  /* 0x0002240004047836 */ /* 0x000fe40000000000 */
[----:B------:R-:W-:-:S07]  /*101b0*/  VIADD R5, R3, 0x38830 ;  /* 0x0003883003057836 */ /* 0x000fce0000000000 */
.L_x_4354:
        /* <DEDUP_REMOVED lines=11> */
[----:B------:R-:W0:Y:S01]  /*10270*/  SYNCS.PHASECHK.TRANS64.TRYWAIT P0, [R3+URZ+0x38860], R2 ;  /* 0x03886002030075a7 */ /* 0x000e22000800017f */
[----:B------:R-:W-:Y:S04]  /*10280*/  BSSY B3, `(.L_x_4355) ;  /* 0x0000002000037945 */ /* 0x000fe80003800000 */
[----:B0-----:R-:W-:Y:S05]  /*10290*/  @!P0 BRA `(.L_x_4356) ;  /* 0x0000004800f08947 */ /* 0x001fea0003800000 */
.L_x_4465:
[----:B------:R-:W-:Y:S05]  /*102a0*/  BSYNC B3 ;  /* 0x0000000000037941 */ /* 0x000fea0003800000 */
.L_x_4355:
[----:B------:R-:W-:Y:S01]  /*102b0*/  BSSY B3, `(.L_x_4357) ;  /* 0x000000b000037945 */ /* 0x000fe20003800000 */
[----:B------:R-:W-:Y:S02]  /*102c0*/  IMAD.MOV.U32 R8, RZ, RZ, 0x0 ;  /* 0x00000000ff087424 */ /* 0x000fe400078e00ff */
[----:B------:R-:W-:Y:S01]  /*102d0*/  IMAD.MOV.U32 R9, RZ, RZ, 0x14f00000 ;  /* 0x14f00000ff097424 */ /* 0x000fe200078e00ff */
[----:B------:R-:W-:Y:S06]  /*102e0*/  @P1 BRA `(.L_x_4358) ;  /* 0x00000000001c1947 */ /* 0x000fec0003800000 */
[----:B------:R-:W3:Y:S01]  /*102f0*/  S2R R4, SR_TID.X ;  /* 0x0000000000047919 */ /* 0x000ee20000002100 */
[----:B01----:R-:W-:-:S04]  /*10300*/  IMAD.MOV.U32 R2, RZ, RZ, 0x10000 ;  /* 0x00010000ff027424 */ /* 0x003fc800078e00ff */
[----:B------:R4:W-:Y:S01]  /*10310*/  SYNCS.ARRIVE.TRANS64 RZ, [R3+URZ+0x38850], R2 ;  /* 0x0388500203ff79a7 */ /* 0x0009e2000800003f */
[----:B---3--:R-:W-:-:S04]  /*10320*/  LOP3.LUT R4, R4, 0x1f, RZ, 0xc0, !PT ;  /* 0x0000001f04047812 */ /* 0x008fc800078ec0ff */
[----:B------:R-:W-:-:S13]  /*10330*/  ISETP.NE.AND P0, PT, R4, RZ, PT ;  /* 0x000000ff0400720c */ /* 0x000fda0003f05270 */
[----:B----4-:R-:W-:Y:S05]  /*10340*/  @!P0 BRA `(.L_x_4358) ;  /* 0x0000000000048947 */ /* 0x010fea0003800000 */
[----:B------:R-:W-:Y:S01]  /*10350*/  BPT.TRAP 0x1 ;  /* 0x000000040000795c */ /* 0x000fe20000300000 */
.L_x_4358:
[----:B------:R-:W-:Y:S05]  /*10360*/  BSYNC B3 ;  /* 0x0000000000037941 */ /* 0x000fea0003800000 */
.L_x_4357:
[----:B------:R-:W3:Y:S04]  /*10370*/  LDL R4, [R1+0x4] ;  /* 0x0000040001047983 */ /* 0x000ee80000100800 */
[----:B01----:R-:W3:Y:S01]  /*10380*/  LDL R2, [R1+0xc] ;  /* 0x00000c0001027983 */ /* 0x003ee20000100800 */
        /* <DEDUP_REMOVED lines=9> */
.L_x_4359:
        /* <DEDUP_REMOVED lines=16> */
.L_x_4360:
        /* <DEDUP_REMOVED lines=16> */
.L_x_4361:
        /* <DEDUP_REMOVED lines=16> */
.L_x_4362:
        /* <DEDUP_REMOVED lines=16> */
.L_x_4363:
        /* <DEDUP_REMOVED lines=16> */
.L_x_4364:
        /* <DEDUP_REMOVED lines=16> */
.L_x_4365:
        /* <DEDUP_REMOVED lines=16> */
.L_x_4366:
        /* <DEDUP_REMOVED lines=10> */
[----:B-1----:R-:W-:Y:S05]  /*10bc0*/  @P0 BRA.U.ANY `(.L_x_4366) ;  /* 0xfffffffd00d40947 */ /* 0x002fea000393ffff */
.L_x_4348:
[----:B------:R-:W-:Y:S05]  /*10bd0*/  BSYNC B1 ;  /* 0x0000000000017941 */ /* 0x000fea0003800000 */
.L_x_4347:
[----:B------:R-:W3:Y:S02]  /*10be0*/  LDL.LU R4, [R1+0x30] ;  /* 0x0000300001047983 */ /* 0x000ee40000300800 */
[----:B---3--:R-:W-:-:S07]  /*10bf0*/  VIADD R0, R4, 0xfffffffd ;  /* 0xfffffffd04007836 */ /* 0x008fce0000000000 */
.L_x_4346:
[----:B------:R-:W-:Y:S05]  /*10c00*/  BSYNC B2 ;  /* 0x0000000000027941 */ /* 0x000fea0003800000 */
.L_x_4345:
[----:B------:R-:W3:Y:S01]  /*10c10*/  LDL.LU R2, [R1+0x2c] ;  /* 0x00002c0001027983 */ /* 0x000ee20000300800 */
[----:B------:R-:W-:-:S05]  /*10c20*/  IMAD.MOV R6, RZ, RZ, -R6 ;  /* 0x000000ffff067224 */ /* 0x000fca00078e0a06 */
[----:B---3--:R-:W-:-:S13]  /*10c30*/  ISETP.NE.AND P0, PT, R2, R6, PT ;  /* 0x000000060200720c */ /* 0x008fda0003f05270 */
[----:B------:R-:W-:Y:S05]  /*10c40*/  @!P0 BRA `(.L_x_4344) ;  /* 0x0000001c00488947 */ /* 0x000fea0003800000 */
.L_x_4407:
[----:B------:R-:W3:Y:S04]  /*10c50*/  LDL R4, [R1+0x8] ;  /* 0x0000080001047983 */ /* 0x000ee80000100800 */
[----:B0-----:R-:W0:Y:S04]  /*10c60*/  LDL.LU R3, [R1+0xc] ;  /* 0x00000c0001037983 */ /* 0x001e280000300800 */
[----:B------:R-:W4:Y:S01]  /*10c70*/  LDL.LU R2, [R1+0x18] ;  /* 0x0000180001027983 */ /* 0x000f220000300800 */
[----:B------:R-:W-:Y:S05]  /*10c80*/  YIELD ;  /* 0x0000000000007946 */ /* 0x000fea0003800000 */
        /* <DEDUP_REMOVED lines=13> */
[----:B------:R-:W3:Y:S01]  /*10d60*/  LDL R9, [R1+0x1c] ;  /* 0x00001c0001097983 */ /* 0x000ee20000100800 */
[----:B------:R-:W0:Y:S01]  /*10d70*/  LDC R8, c[0x0][0x43c] ;  /* 0x00010f00ff087b82 */ /* 0x000e220000000800 */
        /* <DEDUP_REMOVED lines=18> */
.L_x_4369:
[----:B0-----:R-:W3:Y:S01]  /*10ea0*/  LDL R2, [R1+0x4] ;  /* 0x0000040001027983 */ /* 0x001ee20000100800 */
[----:B------:R-:W0:Y:S01]  /*10eb0*/  S2R R3, SR_TID.X ;  /* 0x0000000000037919 */ /* 0x000e220000002100 */
[----:B------:R-:W-:Y:S01]  /*10ec0*/  BSSY B2, `(.L_x_4370) ;  /* 0x0000007000027945 */ /* 0x000fe20003800000 */
[----:B0-----:R-:W-:-:S04]  /*10ed0*/  LOP3.LUT R3, R3, 0x7f, RZ, 0xc0, !PT ;  /* 0x0000007f03037812 */ /* 0x001fc800078ec0ff */
[----:B------:R-:W-:Y:S01]  /*10ee0*/  ISETP.NE.AND P1, PT, R3, RZ, PT ;  /* 0x000000ff0300720c */ /* 0x000fe20003f25270 */
[----:B---3--:R-:W-:Y:S01]  /*10ef0*/  IMAD R4, R7, 0x8, R2 ;  /* 0x0000000807047824 */ /* 0x008fe200078e0202 */
[----:B------:R-:W-:-:S04]  /*10f00*/  SHF.L.U32 R2, R6, 0x1f, RZ ;  /* 0x0000001f06027819 */ /* 0x000fc800000006ff */
[----:B------:R-:W0:Y:S02]  /*10f10*/  SYNCS.PHASECHK.TRANS64.TRYWAIT P0, [R4+URZ+0x38840], R2 ;  /* 0x03884002040075a7 */ /* 0x000e24000800017f */
[----:B0-----:R-:W-:Y:S05]  /*10f20*/  @!P0 BRA `(.L_x_4371) ;  /* 0x0000003c00e08947 */ /* 0x001fea0003800000 */
.L_x_4466:
[----:B------:R-:W-:Y:S05]  /*10f30*/  BSYNC B2 ;  /* 0x0000000000027941 */ /* 0x000fea0003800000 */
.L_x_4370:
        /* <DEDUP_REMOVED lines=9> */
.L_x_4373:
[----:B------:R-:W-:Y:S05]  /*10fd0*/  BSYNC B2 ;  /* 0x0000000000027941 */ /* 0x000fea0003800000 */
.L_x_4372:
        /* <DEDUP_REMOVED lines=13> */
.L_x_4374:
        /* <DEDUP_REMOVED lines=11> */
[----:B------:R-:W1:Y:S01]  /*11160*/  SYNCS.PHASECHK.TRANS64.TRYWAIT P0, [R4+URZ+0x38860], R2 ;  /* 0x03886002040075a7 */ /* 0x000e62000800017f */
[----:B------:R-:W-:Y:S04]  /*11170*/  BSSY B2, `(.L_x_4375) ;  /* 0x0000002000027945 */ /* 0x000fe80003800000 */
[----:B-1----:R-:W-:Y:S05]  /*11180*/  @!P0 BRA `(.L_x_4376) ;  /* 0x0000003c005c8947 */ /* 0x002fea0003800000 */
.L_x_4467:
[----:B------:R-:W-:Y:S05]  /*11190*/  BSYNC B2 ;  /* 0x0000000000027941 */ /* 0x000fea0003800000 */
.L_x_4375:
        /* <DEDUP_REMOVED lines=11> */
.L_x_4378:
[----:B------:R-:W-:Y:S05]  /*11250*/  BSYNC B2 ;  /* 0x0000000000027941 */ /* 0x000fea0003800000 */
.L_x_4377:
        /* <DEDUP_REMOVED lines=10> */
.L_x_4379:
        /* <DEDUP_REMOVED lines=16> */
.L_x_4380:
        /* <DEDUP_REMOVED lines=16> */
.L_x_4381:
        /* <DEDUP_REMOVED lines=16> */
.L_x_4382:
        /* <DEDUP_REMOVED lines=16> */
.L_x_4383:
        /* <DEDUP_REMOVED lines=16> */
.L_x_4384:
        /* <DEDUP_REMOVED lines=16> */
.L_x_4385:
        /* <DEDUP_REMOVED lines=16> */
.L_x_4386:
        /* <DEDUP_REMOVED lines=11> */
.L_x_4368:
[----:B------:R-:W-:Y:S05]  /*11ab0*/  BSYNC B1 ;  /* 0x0000000000017941 */ /* 0x000fea0003800000 */
.L_x_4367:
        /* <DEDUP_REMOVED lines=36> */
.L_x_4389:
[----:B-1----:R-:W3:Y:S01]  /*11d00*/  LDL R2, [R1+0x4] ;  /* 0x0000040001027983 */ /* 0x002ee20000100800 */
[----:B------:R-:W1:Y:S01]  /*11d10*/  S2R R3, SR_TID.X ;  /* 0x0000000000037919 */ /* 0x000e620000002100 */
[----:B------:R-:W-:Y:S01]  /*11d20*/  BSSY B2, `(.L_x_4390) ;  /* 0x0000007000027945 */ /* 0x000fe20003800000 */
[----:B-1----:R-:W-:-:S04]  /*11d30*/  LOP3.LUT R3, R3, 0x7f, RZ, 0xc0, !PT ;  /* 0x0000007f03037812 */ /* 0x002fc800078ec0ff */
[----:B------:R-:W-:Y:S01]  /*11d40*/  ISETP.NE.AND P1, PT, R3, RZ, PT ;  /* 0x000000ff0300720c */ /* 0x000fe20003f25270 */
[----:B---3--:R-:W-:Y:S01]  /*11d50*/  IMAD R4, R9, 0x8, R2 ;  /* 0x0000000809047824 */ /* 0x008fe200078e0202 */
[----:B------:R-:W-:-:S04]  /*11d60*/  SHF.L.U32 R2, R8, 0x1f, RZ ;  /* 0x0000001f08027819 */ /* 0x000fc800000006ff */
[----:B------:R-:W1:Y:S02]  /*11d70*/  SYNCS.PHASECHK.TRANS64.TRYWAIT P0, [R4+URZ+0x38840], R2 ;  /* 0x03884002040075a7 */ /* 0x000e64000800017f */
[----:B-1----:R-:W-:Y:S05]  /*11d80*/  @!P0 BRA `(.L_x_4391) ;  /* 0x0000003000708947 */ /* 0x002fea0003800000 */
.L_x_4468:
[----:B------:R-:W-:Y:S05]  /*11d90*/  BSYNC B2 ;  /* 0x0000000000027941 */ /* 0x000fea0003800000 */
.L_x_4390:
        /* <DEDUP_REMOVED lines=9> */
.L_x_4393:
[----:B------:R-:W-:Y:S05]  /*11e30*/  BSYNC B2 ;  /* 0x0000000000027941 */ /* 0x000fea0003800000 */
.L_x_4392:
        /* <DEDUP_REMOVED lines=14> */
.L_x_4394:
        /* <DEDUP_REMOVED lines=14> */
.L_x_4469:
[----:B------:R-:W-:Y:S05]  /*12000*/  BSYNC B2 ;  /* 0x0000000000027941 */ /* 0x000fea0003800000 */
.L_x_4395:
        /* <DEDUP_REMOVED lines=11> */
.L_x_4398:
[----:B------:R-:W-:Y:S05]  /*120c0*/  BSYNC B2 ;  /* 0x0000000000027941 */ /* 0x000fea0003800000 */
.L_x_4397:
[----:B------:R-:W3:Y:S04]  /*120d0*/  LDL R8, [R1+0x4] ;  /* 0x0000040001087983 */ /* 0x000ee80000100800 */
        /* <DEDUP_REMOVED lines=10> */
.L_x_4399:
        /* <DEDUP_REMOVED lines=16> */
.L_x_4400:
        /* <DEDUP_REMOVED lines=16> */
.L_x_4401:
        /* <DEDUP_REMOVED lines=16> */
.L_x_4402:
        /* <DEDUP_REMOVED lines=16> */
.L_x_4403:
        /* <DEDUP_REMOVED lines=16> */
.L_x_4404:
        /* <DEDUP_REMOVED lines=16> */
.L_x_4405:
        /* <DEDUP_REMOVED lines=16> */
.L_x_4406:
        /* <DEDUP_REMOVED lines=11> */
.L_x_4388:
[----:B------:R-:W-:Y:S05]  /*12930*/  BSYNC B1 ;  /* 0x0000000000017941 */ /* 0x000fea0003800000 */
.L_x_4387:
[C---:B------:R-:W-:Y:S01]  /*12940*/  ISETP.GT.AND P0, PT, R0.reuse, 0x1, PT ;  /* 0x000000010000780c */ /* 0x040fe20003f04270 */
[----:B------:R-:W-:-:S12]  /*12950*/  VIADD R0, R0, 0xfffffffe ;  /* 0xfffffffe00007836 */ /* 0x000fd80000000000 */
[----:B------:R-:W-:Y:S05]  /*12960*/  @P0 BRA `(.L_x_4407) ;  /* 0xffffffe000b80947 */ /* 0x000fea000383ffff */
.L_x_4344:
[----:B------:R-:W-:Y:S05]  /*12970*/  BSYNC B0 ;  /* 0x0000000000007941 */ /* 0x000fea0003800000 */
.L_x_4343:
[----:B------:R-:W3:Y:S04]  /*12980*/  LDL.LU R4, [R1+0xc] ;  /* 0x00000c0001047983 */ /* 0x000ee80000300800 */
[----:B------:R-:W4:Y:S01]  /*12990*/  LDL.LU R3, [R1+0x18] ;  /* 0x0000180001037983 */ /* 0x000f220000300800 */
[----:B------:R-:W1:Y:S01]  /*129a0*/  S2R R2, SR_TID.X ;  /* 0x0000000000027919 */ /* 0x000e620000002100 */
[----:B------:R-:W-:Y:S01]  /*129b0*/  BSSY B0, `(.L_x_4408) ;  /* 0x0000015000007945 */ /* 0x000fe20003800000 */
[----:B-1----:R-:W-:-:S04]  /*129c0*/  LOP3.LUT R2, R2, 0x7f, RZ, 0xc0, !PT ;  /* 0x0000007f02027812 */ /* 0x002fc800078ec0ff */
[----:B------:R-:W-:Y:S01]  /*129d0*/  ISETP.NE.AND P1, PT, R2, RZ, PT ;  /* 0x000000ff0200720c */ /* 0x000fe20003f25270 */
[----:B---3--:R-:W-:-:S05]  /*129e0*/  VIADD R0, R4, 0x1 ;  /* 0x0000000104007836 */ /* 0x008fca0000000000 */
[----:B------:R-:W-:-:S04]  /*129f0*/  ISETP.NE.AND P0, PT, R0, 0x2, PT ;  /* 0x000000020000780c */ /* 0x000fc80003f05270 */
[----:B------:R-:W-:-:S04]  /*12a00*/  SEL R2, RZ, 0x1, P0 ;  /* 0x00000001ff027807 */ /* 0x000fc80000000000 */
[----:B----4-:R-:W-:-:S05]  /*12a10*/  LOP3.LUT R3, R3, R2, RZ, 0x3c, !PT ;  /* 0x0000000203037212 */ /* 0x010fca00078e3cff */
[----:B------:R1:W-:Y:S01]  /*12a20*/  STL [R1+0x18], R3 ;  /* 0x0000180301007387 */ /* 0x0003e20000100800 */
[----:B------:R-:W-:Y:S05]  /*12a30*/  @P1 BRA `(.L_x_4409) ;  /* 0x0000000000301947 */ /* 0x000fea0003800000 */
[----:B-1----:R-:W1:Y:S01]  /*12a40*/  S2R R3, SR_LANEID ;  /* 0x0000000000037919 */ /* 0x002e620000000000 */
[----:B------:R-:W-:Y:S01]  /*12a50*/  VOTEU.ANY UR4, UPT, PT ;  /* 0x0000000000047886 */ /* 0x000fe200038e0100 */
[----:B------:R-:W3:Y:S01]  /*12a60*/  LDC.64 R4, c[0x0][0xd60] ;  /* 0x00035800ff047b82 */ /* 0x000ee20000000a00 */
[----:B------:R-:W1:Y:S02]  /*12a70*/  FLO.U32 R2, UR4 ;  /* 0x0000000400027d00 */ /* 0x000e6400080e0000 */
[----:B-1----:R-:W-:-:S06]  /*12a80*/  ISETP.EQ.U32.AND P1, PT, R2, R3, PT ;  /* 0x000000030200720c */ /* 0x002fcc0003f22070 */
[----:B------:R-:W3:Y:S07]  /*12a90*/  POPC R3, UR4 ;  /* 0x0000000400037d09 */ /* 0x000eee0008000000 */
[----:B---3--:R-:W3:Y:S04]  /*12aa0*/  @P1 ATOMG.E.ADD.STRONG.GPU PT, R3, desc[UR38][R4.64], R3 ;  /* 0x00000003040319a8 */ /* 0x008ee800081ee1e6 */
[----:B---3--:R1:W3:Y:S02]  /*12ab0*/  SHFL.IDX PT, R3, R3, R2, 0x1f ;  /* 0x00001f0203037589 */ /* 0x0082e400000e0000 */
[----:B-1----:R-:W1:Y:S02]  /*12ac0*/  S2R R2, SR_LTMASK ;  /* 0x0000000000027919 */ /* 0x002e640000003900 */
[----:B-1----:R-:W-:-:S06]  /*12ad0*/  LOP3.LUT R2, R2, UR4, RZ, 0xc0, !PT ;  /* 0x0000000402027c12 */ /* 0x002fcc000f8ec0ff */
[----:B------:R-:W3:Y:S02]  /*12ae0*/  POPC R2, R2 ;  /* 0x0000000200027309 */ /* 0x000ee40000000000 */
[----:B---3--:R-:W-:-:S07]  /*12af0*/  IADD3 R16, R3, UR36, R2 ;  /* 0x0000002403107c10 */ /* 0x008fce000fffe002 */
.L_x_4409:
[----:B------:R-:W-:Y:S05]  /*12b00*/  BSYNC B0 ;  /* 0x0000000000007941 */ /* 0x000fea0003800000 */
.L_x_4408:
[----:B------:R-:W-:-:S05]  /*12b10*/  SEL R0, R0, RZ, P0 ;  /* 0x000000ff00007207 */ /* 0x000fca0000000000 */
[----:B------:R3:W-:Y:S02]  /*12b20*/  STL [R1+0xc], R0 ;  /* 0x00000c0001007387 */ /* 0x0007e40000100800 */
.L_x_4305:
[----:B------:R-:W-:Y:S05]  /*12b30*/  BSYNC B7 ;  /* 0x0000000000077941 */ /* 0x000fea0003800000 */
.L_x_4303:
[----:B---3--:R-:W3:Y:S02]  /*12b40*/  LDL R0, [R1+0x8] ;  /* 0x0000080001007983 */ /* 0x008ee40000100800 */
[----:B---3--:R-:W-:-:S13]  /*12b50*/  LOP3.LUT P0, RZ, R0, 0x40, RZ, 0xc0, !PT ;  /* 0x0000004000ff7812 */ /* 0x008fda000780c0ff */
[----:B------:R-:W-:Y:S05]  /*12b60*/  @!P0 BRA `(.L_x_4410) ;  /* 0x0000000000288947 */ /* 0x000fea0003800000 */
[----:B------:R-:W-:Y:S05]  /*12b70*/  WARPSYNC.ALL ;  /* 0x0000000000007948 */ /* 0x000fea0003800000 */
[----:B------:R-:W3:Y:S08]  /*12b80*/  S2UR UR5, SR_CgaCtaId ;  /* 0x00000000000579c3 */ /* 0x000ef00000008800 */
[----:B------:R-:W-:Y:S06]  /*12b90*/  BAR.SYNC.DEFER_BLOCKING 0x5, 0x180 ;  /* 0x0146000000007b1d */ /* 0x000fec0000010000 */
[----:B------:R-:W-:-:S02]  /*12ba0*/  UMOV UR4, 0x400 ;  /* 0x0000040000047882 */ /* 0x000fc40000000000 */
[----:B---3--:R-:W-:-:S06]  /*12bb0*/  ULEA UR4, UR5, UR4, 0x18 ;  /* 0x0000000405047291 */ /* 0x008fcc000f8ec03f */
[----:B------:R-:W-:-:S05]  /*12bc0*/  IMAD.U32 R0, RZ, RZ, UR4 ;  /* 0x00000004ff007e24 */ /* 0x000fca000f8e00ff */
[----:B------:R3:W4:Y:S04]  /*12bd0*/  LDS.128 R16, [R0+0x388d0] ;  /* 0x0388d00000107984 */ /* 0x0007280000000c00 */
[----:B------:R3:W-:Y:S01]  /*12be0*/  STL [R1+0x4], R0 ;  /* 0x0000040001007387 */ /* 0x0007e20000100800 */
[----:B------:R-:W-:Y:S06]  /*12bf0*/  BAR.ARV 0x4, 0x180 ;  /* 0x0106000000007b1d */ /* 0x000fec0000002000 */
[----:B------:R-:W-:Y:S05]  /*12c00*/  BRA `(.L_x_4411) ;  /* 0x0000000800487947 */ /* 0x000fea0003800000 */
.L_x_4410:
[----:B------:R-:W0:Y:S01]  /*12c10*/  S2R R0, SR_TID.X ;  /* 0x0000000000007919 */ /* 0x000e220000002100 */
[----:B------:R-:W-:Y:S01]  /*12c20*/  UMOV UR4, 0xffffffff ;  /* 0xffffffff00047882 */ /* 0x000fe20000000000 */
[----:B01----:R-:W-:-:S04]  /*12c30*/  LOP3.LUT R7, R0, 0x1f, RZ, 0xc0, !PT ;  /* 0x0000001f00077812 */ /* 0x003fc800078ec0ff */
        /* <DEDUP_REMOVED lines=13> */
[----:B------:R-:W-:Y:S01]  /*12d10*/  SHFL.IDX PT, R4, R16, 0x1, 0x1f ;  /* 0x00201f0010047f89 */ /* 0x000fe200000e0000 */
[----:B0-----:R-:W-:Y:S02]  /*12d20*/  IMAD.MOV.U32 R2, RZ, RZ, RZ ;  /* 0x000000ffff027224 */ /* 0x001fe400078e00ff */
[----:B---3--:R-:W-:Y:S01]  /*12d30*/  @!P1 IMAD.MOV.U32 R2, RZ, RZ, R3 ;  /* 0x000000ffff029224 */ /* 0x008fe200078e0003 */
        /* <DEDUP_REMOVED lines=17> */
.L_x_4479:
[----:B------:R-:W-:Y:S02]  /*12e50*/  ULDC UR4, c[0x0][0xd38] ;  /* 0x00034e0000047ab9 */ /* 0x000fe40000000800 */
[----:B------:R-:W-:-:S04]  /*12e60*/  IMAD.U32 R16, RZ, RZ, UR4 ;  /* 0x00000004ff107e24 */ /* 0x000fc8000f8e00ff */
[----:B-1----:R-:W-:-:S04]  /*12e70*/  IMAD R6, R6, R16, RZ ;  /* 0x0000001006067224 */ /* 0x002fc800078e02ff */
[----:B------:R-:W-:-:S05]  /*12e80*/  IMAD.IADD R4, R4, 0x1, R6 ;  /* 0x0000000104047824 */ /* 0x000fca00078e0206 */
[----:B------:R-:W-:-:S13]  /*12e90*/  ISETP.GT.AND P6, PT, R4, R0, PT ;  /* 0x000000000400720c */ /* 0x000fda0003fc4270 */
[----:B------:R-:W-:Y:S05]  /*12ea0*/  @P6 BRA `(.L_x_4413) ;  /* 0x00000000009c6947 */ /* 0x000fea0003800000 */
.L_x_4418:
[----:B------:R-:W1:Y:S01]  /*12eb0*/  LDC R2, c[0x0][0xd3c] ;  /* 0x00034f00ff027b82 */ /* 0x000e620000000800 */
[----:B------:R-:W-:-:S05]  /*12ec0*/  VIADD R19, R19, 0x1f ;  /* 0x0000001f13137836 */ /* 0x000fca0000000000 */
[----:B-1----:R-:W-:-:S13]  /*12ed0*/  ISETP.GE.AND P6, PT, R19, R2, PT ;  /* 0x000000021300720c */ /* 0x002fda0003fc6270 */
        /* <DEDUP_REMOVED lines=11> */
.L_x_4416:
[----:B------:R-:W-:Y:S05]  /*12f90*/  BSYNC B0 ;  /* 0x0000000000007941 */ /* 0x000fea0003800000 */
.L_x_4415:
[----:B------:R-:W-:-:S03]  /*12fa0*/  UMOV UR4, 0xffffffff ;  /* 0xffffffff00047882 */ /* 0x000fc60000000000 */
[----:B------:R-:W-:Y:S05]  /*12fb0*/  BRA.DIV UR4, `(.L_x_4417) ;  /* 0x0000002604487947 */ /* 0x000fea000b800000 */
        /* <DEDUP_REMOVED lines=16> */
.L_x_4487:
[----:B------:R-:W-:Y:S02]  /*130c0*/  ULDC UR4, c[0x0][0xd38] ;  /* 0x00034e0000047ab9 */ /* 0x000fe40000000800 */
[----:B------:R-:W-:-:S04]  /*130d0*/  IMAD.U32 R16, RZ, RZ, UR4 ;  /* 0x00000004ff107e24 */ /* 0x000fc8000f8e00ff */
[----:B-1----:R-:W-:-:S04]  /*130e0*/  IMAD R6, R6, R16, RZ ;  /* 0x0000001006067224 */ /* 0x002fc800078e02ff */
[----:B------:R-:W-:-:S05]  /*130f0*/  IMAD.IADD R4, R6, 0x1, R4 ;  /* 0x0000000106047824 */ /* 0x000fca00078e0204 */
[----:B------:R-:W-:-:S13]  /*13100*/  ISETP.GT.AND P6, PT, R4, R0, PT ;  /* 0x000000000400720c */ /* 0x000fda0003fc4270 */
[----:B------:R-:W-:Y:S05]  /*13110*/  @!P6 BRA `(.L_x_4418) ;  /* 0xfffffffc0064e947 */ /* 0x000fea000383ffff */
.L_x_4413:
[----:B------:R-:W-:Y:S01]  /*13120*/  IMAD.IADD R6, R4, 0x1, -R6 ;  /* 0x0000000104067824 */ /* 0x000fe200078e0a06 */
[----:B------:R-:W-:-:S03]  /*13130*/  UMOV UR4, 0xffffffff ;  /* 0xffffffff00047882 */ /* 0x000fc60000000000 */
[----:B------:R-:W-:-:S05]  /*13140*/  IMAD R4, R3, R16, R6 ;  /* 0x0000001003047224 */ /* 0x000fca00078e0206 */
[----:B------:R-:W-:Y:S01]  /*13150*/  ISETP.GT.AND P6, PT, R4, R0, PT ;  /* 0x000000000400720c */ /* 0x000fe20003fc4270 */
[----:B------:R-:W-:-:S12]  /*13160*/  BRA.DIV UR4, `(.L_x_4419) ;  /* 0x0000002604b47947 */ /* 0x000fd8000b800000 */
[----:B------:R-:W-:-:S04]  /*13170*/  VOTE.ANY R5, PT, !P6 ;  /* 0x0000000000057806 */ /* 0x000fc800070e0100 */
[----:B------:R-:W1:Y:S02]  /*13180*/  POPC R4, R5 ;  /* 0x0000000500047309 */ /* 0x000e640000000000 */
[----:B-1----:R1:W3:Y:S02]  /*13190*/  SHFL.IDX PT, R17, R2, R4, 0x1f ;  /* 0x00001f0402117589 */ /* 0x0022e400000e0000 */
.L_x_4491:
[----:B------:R-:W-:Y:S01]  /*131a0*/  ISETP.NE.AND P0, PT, R5, RZ, PT ;  /* 0x000000ff0500720c */ /* 0x000fe20003f05270 */
[----:B-1----:R-:W-:-:S12]  /*131b0*/  IMAD.MOV.U32 R2, RZ, RZ, RZ ;  /* 0x000000ffff027224 */ /* 0x002fd800078e00ff */
[----:B------:R-:W-:Y:S05]  /*131c0*/  @!P0 BRA `(.L_x_4420) ;  /* 0x0000000000108947 */ /* 0x000fea0003800000 */
[----:B------:R-:W-:Y:S01]  /*131d0*/  UMOV UR4, 0xffffffff ;  /* 0xffffffff00047882 */ /* 0x000fe20000000000 */
[----:B------:R-:W-:Y:S02]  /*131e0*/  VIADD R12, R4, 0xffffffff ;  /* 0xffffffff040c7836 */ /* 0x000fe40000000000 */
[----:B------:R-:W-:Y:S05]  /*131f0*/  BRA.DIV UR4, `(.L_x_4421) ;  /* 0x0000002604d87947 */ /* 0x000fea000b800000 */
[----:B------:R1:W4:Y:S02]  /*13200*/  SHFL.IDX PT, R2, R3, R12, 0x1f ;  /* 0x00001f0c03027589 */ /* 0x00032400000e0000 */
.L_x_4420:
[----:B---3--:R-:W-:Y:S01]  /*13210*/  IABS R5, R17 ;  /* 0x0000001100057213 */ /* 0x008fe20000000000 */
[----:B----4-:R-:W-:Y:S02]  /*13220*/  IMAD R16, R2, R16, R6 ;  /* 0x0000001002107224 */ /* 0x010fe400078e0206 */
[----:B------:R-:W-:Y:S01]  /*13230*/  IMAD.IADD R19, R4, 0x1, R19 ;  /* 0x0000000104137824 */ /* 0x000fe200078e0213 */
[----:B------:R-:W3:Y:S01]  /*13240*/  I2F.RP R2, R5 ;  /* 0x0000000500027306 */ /* 0x000ee20000209400 */
[----:B------:R-:W-:-:S07]  /*13250*/  IMAD.IADD R0, R0, 0x1, -R16 ;  /* 0x0000000100007824 */ /* 0x000fce00078e0a10 */
[----:B---3--:R-:W3:Y:S02]  /*13260*/  MUFU.RCP R2, R2 ;  /* 0x0000000200027308 */ /* 0x008ee40000001000 */
[----:B---3--:R-:W-:-:S06]  /*13270*/  VIADD R2, R2, 0xffffffe ;  /* 0x0ffffffe02027836 */ /* 0x008fcc0000000000 */
        /* <DEDUP_REMOVED lines=24> */
.L_x_4414:
[----:B------:R-:W-:Y:S01]  /*13400*/  UMOV UR4, URZ ;  /* 0x0000003f00047c82 */ /* 0x000fe20008000000 */
[----:B------:R-:W-:Y:S01]  /*13410*/  UMOV UR5, URZ ;  /* 0x0000003f00057c82 */ /* 0x000fe20008000000 */
[----:B------:R-:W-:Y:S01]  /*13420*/  ULDC UR6, c[0x0][0xd3c] ;  /* 0x00034f0000067ab9 */ /* 0x000fe20000000800 */
[----:B------:R-:W-:Y:S02]  /*13430*/  IMAD.MOV.U32 R16, RZ, RZ, R0 ;  /* 0x000000ffff107224 */ /* 0x000fe400078e0000 */
[----:B------:R-:W-:Y:S02]  /*13440*/  IMAD.U32 R17, RZ, RZ, UR4 ;  /* 0x00000004ff117e24 */ /* 0x000fe4000f8e00ff */
[----:B------:R-:W-:Y:S02]  /*13450*/  IMAD.U32 R18, RZ, RZ, UR5 ;  /* 0x00000005ff127e24 */ /* 0x000fe4000f8e00ff */
[----:B------:R-:W-:-:S07]  /*13460*/  IMAD.U32 R19, RZ, RZ, UR6 ;  /* 0x00000006ff137e24 */ /* 0x000fce000f8e00ff */
.L_x_4422:
[----:B0-----:R0:W3:Y:S01]  /*13470*/  LDL R3, [R1+0x4] ;  /* 0x0000040001037983 */ /* 0x0010e20000100800 */
[----:B------:R-:W1:Y:S01]  /*13480*/  S2R R0, SR_TID.X ;  /* 0x0000000000007919 */ /* 0x000e620000002100 */
[----:B------:R-:W-:Y:S05]  /*13490*/  WARPSYNC.ALL ;  /* 0x0000000000007948 */ /* 0x000fea0003800000 */
[----:B-1----:R-:W-:Y:S01]  /*134a0*/  LOP3.LUT R0, R0, 0x1f, RZ, 0xc0, !PT ;  /* 0x0000001f00007812 */ /* 0x002fe200078ec0ff */
[----:B------:R-:W-:Y:S03]  /*134b0*/  BAR.SYNC.DEFER_BLOCKING 0x4, 0x180 ;  /* 0x0106000000007b1d */ /* 0x000fe60000010000 */
[----:B------:R-:W-:-:S13]  /*134c0*/  ISETP.NE.AND P0, PT, R0, RZ, PT ;  /* 0x000000ff0000720c */ /* 0x000fda0003f05270 */
[----:B------:R-:W3:Y:S01]  /*134d0*/  @!P0 S2R R0, SR_CgaCtaId ;  /* 0x0000000000008919 */ /* 0x000ee20000008800 */
[----:B------:R-:W-:-:S04]  /*134e0*/  @!P0 MOV R2, 0x400 ;  /* 0x0000040000028802 */ /* 0x000fc80000000f00 */
[----:B---3--:R-:W-:-:S05]  /*134f0*/  @!P0 LEA R3, R0, R2, 0x18 ;  /* 0x0000000200038211 */ /* 0x008fca00078ec0ff */
[----:B------:R0:W-:Y:S04]  /*13500*/  @!P0 STS.128 [R3+0x388d0], R16 ;  /* 0x0388d01003008388 */ /* 0x0001e80000000c00 */
[----:B------:R0:W-:Y:S01]  /*13510*/  @!P0 STL [R1+0x4], R3 ;  /* 0x0000040301008387 */ /* 0x0001e20000100800 */
[----:B------:R-:W-:Y:S06]  /*13520*/  BAR.ARV 0x5, 0x180 ;  /* 0x0146000000007b1d */ /* 0x000fec0000002000 */
.L_x_4411:
[----:B------:R-:W-:Y:S02]  /*13530*/  ULDC UR4, c[0x0][0xd3c] ;  /* 0x00034f0000047ab9 */ /* 0x000fe40000000800 */
[----:B----4-:R-:W-:-:S13]  /*13540*/  ISETP.GE.AND P0, PT, R19, UR4, PT ;  /* 0x0000000413007c0c */ /* 0x010fda000bf06270 */
[----:B------:R-:W-:Y:S05]  /*13550*/  @!P0 BRA `(.L_x_4423) ;  /* 0xffffff9000508947 */ /* 0x000fea000383ffff */
[----:B------:R-:W-:Y:S05]  /*13560*/  BSYNC B8 ;  /* 0x0000000000087941 */ /* 0x000fea0003800000 */
.L_x_4299:
[----:B---3--:R-:W3:Y:S01]  /*13570*/  LDL.LU R0, [R1+0x5c] ;  /* 0x00005c0001007983 */ /* 0x008ee20000300800 */
[----:B------:R-:W-:Y:S01]  /*13580*/  BSSY B0, `(.L_x_4424) ;  /* 0x000000b000007945 */ /* 0x000fe20003800000 */
[----:B------:R-:W4:Y:S01]  /*13590*/  S2R R5, SR_CgaCtaId ;  /* 0x0000000000057919 */ /* 0x000f220000008800 */
[----:B---3--:R-:W-:-:S05]  /*135a0*/  VIADD R0, R0, 0x1 ;  /* 0x0000000100007836 */ /* 0x008fca0000000000 */
[----:B------:R-:W-:-:S04]  /*135b0*/  LEA.HI R2, R0, R0, RZ, 0x1 ;  /* 0x0000000000027211 */ /* 0x000fc800078f08ff */
[----:B01----:R-:W-:Y:S02]  /*135c0*/  LOP3.LUT R3, R2, 0xfffffffe, RZ, 0xc0, !PT ;  /* 0xfffffffe02037812 */ /* 0x003fe400078ec0ff */
[----:B------:R-:W-:-:S03]  /*135d0*/  MOV R2, 0x400 ;  /* 0x0000040000027802 */ /* 0x000fc60000000f00 */
[----:B------:R-:W-:Y:S01]  /*135e0*/  IMAD.IADD R0, R0, 0x1, -R3 ;  /* 0x0000000100007824 */ /* 0x000fe200078e0a03 */
[----:B----4-:R-:W-:-:S04]  /*135f0*/  LEA R9, R5, R2, 0x18 ;  /* 0x0000000205097211 */ /* 0x010fc800078ec0ff */
[----:B------:R-:W-:-:S04]  /*13600*/  SHF.L.U32 R0, R0, 0x1f, RZ ;  /* 0x0000001f00007819 */ /* 0x000fc800000006ff */
[----:B------:R-:W0:Y:S02]  /*13610*/  SYNCS.PHASECHK.TRANS64.TRYWAIT P0, [R9+URZ+0x38820], R0 ;  /* 0x03882000090075a7 */ /* 0x000e24000800017f */
[----:B0-----:R-:W-:Y:S05]  /*13620*/  @!P0 BRA `(.L_x_4425) ;  /* 0x0000002000f48947 */ /* 0x001fea0003800000 */
.L_x_4494:
[----:B------:R-:W-:Y:S05]  /*13630*/  BSYNC B0 ;  /* 0x0000000000007941 */ /* 0x000fea0003800000 */
.L_x_4424:
[----:B------:R-:W-:-:S03]  /*13640*/  UMOV UR4, 0xffffffff ;  /* 0xffffffff00047882 */ /* 0x000fc60000000000 */
[----:B------:R-:W-:Y:S05]  /*13650*/  BRA.DIV UR4, `(.L_x_4426) ;  /* 0x0000002204fc7947 */ /* 0x000fea000b800000 */
[----:B0-----:R-:W0:Y:S02]  /*13660*/  S2R R0, SR_TID.X ;  /* 0x0000000000007919 */ /* 0x001e240000002100 */
[----:B0-----:R-:W-:-:S04]  /*13670*/  SHF.R.U32.HI R0, RZ, 0x5, R0 ;  /* 0x00000005ff007819 */ /* 0x001fc80000011600 */
[----:B------:R-:W-:-:S05]  /*13680*/  LOP3.LUT R0, R0, 0x3, RZ, 0xc0, !PT ;  /* 0x0000000300007812 */ /* 0x000fca00078ec0ff */
[----:B------:R0:W1:Y:S02]  /*13690*/  SHFL.IDX PT, R14, R0, RZ, 0x1f ;  /* 0x00001fff000e7589 */ /* 0x00006400000e0000 */
.L_x_4497:
[----:B-1----:R-:W-:Y:S01]  /*136a0*/  ISETP.NE.AND P0, PT, R14, RZ, PT ;  /* 0x000000ff0e00720c */ /* 0x002fe20003f05270 */
[----:B------:R-:W-:-:S12]  /*136b0*/  BSSY B0, `(.L_x_4427) ;  /* 0x0000020000007945 */ /* 0x000fd80003800000 */
[----:B------:R-:W-:Y:S05]  /*136c0*/  @P0 BRA `(.L_x_4428) ;  /* 0x0000000000780947 */ /* 0x000fea0003800000 */
[----:B------:R-:W-:-:S03]  /*136d0*/  UMOV UR4, 0xffffffff ;  /* 0xffffffff00047882 */ /* 0x000fc60000000000 */
[----:B------:R-:W-:Y:S05]  /*136e0*/  BRA.DIV UR4, `(.L_x_4429) ;  /* 0x00000026040c7947 */ /* 0x000fea000b800000 */
[----:B------:R-:W-:-:S13]  /*136f0*/  ELECT P6, URZ, PT ;  /* 0x00000000003f782f */ /* 0x000fda00038c0000 */
.L_x_4500:
[----:B------:R-:W-:Y:S05]  /*13700*/  @!P6 BRA `(.L_x_4428) ;  /* 0x000000000068e947 */ /* 0x000fea0003800000 */
[----:B------:R-:W3:Y:S04]  /*13710*/  LDL R2, [R1+0xc] ;  /* 0x00000c0001027983 */ /* 0x000ee80000100800 */
[----:B------:R-:W4:Y:S01]  /*13720*/  LDL.LU R6, [R1+0x18] ;  /* 0x0000180001067983 */ /* 0x000f220000300800 */
[----:B0-----:R-:W-:-:S04]  /*13730*/  VIADD R0, R9, 0x38840 ;  /* 0x0003884009007836 */ /* 0x001fc80000000000 */
[C---:B---3--:R-:W-:Y:S02]  /*13740*/  IMAD R5, R2.reuse, 0x8, R0 ;  /* 0x0000000802057824 */ /* 0x048fe400078e0200 */
[----:B------:R-:W-:Y:S01]  /*13750*/  VIADD R2, R2, 0x1 ;  /* 0x0000000102027836 */ /* 0x000fe20000000000 */
[----:B----4-:R-:W-:-:S04]  /*13760*/  SHF.L.U32 R4, R6, 0x1f, RZ ;  /* 0x0000001f06047819 */ /* 0x010fc800000006ff */
[----:B------:R-:W-:Y:S01]  /*13770*/  ISETP.NE.AND P1, PT, R2, 0x2, PT ;  /* 0x000000020200780c */ /* 0x000fe20003f25270 */
[----:B------:R-:W0:Y:S03]  /*13780*/  SYNCS.PHASECHK.TRANS64.TRYWAIT P0, [R5+URZ], R4 ;  /* 0x00000004050075a7 */ /* 0x000e26000800017f */
[----:B------:R-:W-:-:S04]  /*13790*/  SEL R3, RZ, 0x1, P1 ;  /* 0x00000001ff037807 */ /* 0x000fc80000800000 */
[----:B------:R-:W-:Y:S02]  /*137a0*/  LOP3.LUT R6, R6, R3, RZ, 0x3c, !PT ;  /* 0x0000000306067212 */ /* 0x000fe400078e3cff */
[----:B------:R-:W-:Y:S02]  /*137b0*/  SEL R3, R2, RZ, P1 ;  /* 0x000000ff02037207 */ /* 0x000fe40000800000 */
[----:B------:R-:W-:-:S03]  /*137c0*/  SHF.L.U32 R2, R6, 0x1f, RZ ;  /* 0x0000001f06027819 */ /* 0x000fc600000006ff */
[----:B------:R-:W-:Y:S01]  /*137d0*/  IMAD R7, R3, 0x8, R0 ;  /* 0x0000000803077824 */ /* 0x000fe200078e0200 */
[----:B0-----:R-:W-:Y:S06]  /*137e0*/  @!P0 BRA `(.L_x_4430) ;  /* 0x0000002000ec8947 */ /* 0x001fec0003800000 */
.L_x_4501:
[----:B------:R-:W0:Y:S01]  /*137f0*/  LDL.LU R6, [R1+0xc] ;  /* 0x00000c0001067983 */ /* 0x000e220000300800 */
[----:B------:R-:W1:Y:S01]  /*13800*/  SYNCS.PHASECHK.TRANS64.TRYWAIT P0, [R7+URZ], R2 ;  /* 0x00000002070075a7 */ /* 0x000e62000800017f */
[----:B------:R-:W-:-:S04]  /*13810*/  VIADD R0, R9, 0x38860 ;  /* 0x0003886009007836 */ /* 0x000fc80000000000 */
[----:B0-----:R-:W-:Y:S01]  /*13820*/  IMAD R5, R6, 0x8, R0 ;  /* 0x0000000806057824 */ /* 0x001fe200078e0200 */
[----:B-1----:R-:W-:Y:S06]  /*13830*/  @!P0 BRA `(.L_x_4431) ;  /* 0x0000002000ec8947 */ /* 0x002fec0003800000 */
.L_x_4502:
[----:B------:R-:W1:Y:S02]  /*13840*/  SYNCS.PHASECHK.TRANS64.TRYWAIT P0, [R5+URZ], R4 ;  /* 0x00000004050075a7 */ /* 0x000e64000800017f */
[----:B-1----:R-:W-:Y:S05]  /*13850*/  @!P0 BRA `(.L_x_4432) ;  /* 0x0000002000f88947 */ /* 0x002fea0003800000 */
.L_x_4503:
[----:B------:R-:W-:-:S07]  /*13860*/  IMAD R3, R3, 0x8, R0 ;  /* 0x0000000803037824 */ /* 0x000fce00078e0200 */
.L_x_4433:
[----:B---3--:R3:W4:Y:S02]  /*13870*/  SYNCS.PHASECHK.TRANS64.TRYWAIT P0, [R3+URZ], R2 ;  /* 0x00000002030075a7 */ /* 0x008724000800017f */
[----:B----4-:R-:W-:Y:S05]  /*13880*/  @!P0 NANOSLEEP.SYNCS 0x989680 ;  /* 0x009896800000895d */ /* 0x010fea0003900000 */
[----:B------:R-:W4:Y:S02]  /*13890*/  @!P0 SYNCS.PHASECHK.TRANS64 P0, [R3+URZ], R2 ;  /* 0x00000002030085a7 */ /* 0x000f24000800007f */
[----:B----4-:R-:W-:Y:S05]  /*138a0*/  @!P0 BRA `(.L_x_4433) ;  /* 0xfffffffc00f08947 */ /* 0x010fea000383ffff */
.L_x_4428:
[----:B------:R-:W-:Y:S05]  /*138b0*/  BSYNC B0 ;  /* 0x0000000000007941 */ /* 0x000fea0003800000 */
.L_x_4427:
[----:B------:R-:W-:Y:S05]  /*138c0*/  EXIT ;  /* 0x000000000000794d */ /* 0x000fea0003800000 */
.L_x_4257:
[----:B0-----:R-:W-:-:S04]  /*138d0*/  IMAD.U32 R0, RZ, RZ, UR37 ;  /* 0x00000025ff007e24 */ /* 0x001fc8000f8e00ff */
[----:B------:R0:W1:Y:S03]  /*138e0*/  SYNCS.PHASECHK.TRANS64.TRYWAIT P1, [R0+URZ+0x38800], R3 ;  /* 0x03880003000075a7 */ /* 0x000066000802017f */
[----:B-1----:R-:W-:Y:S05]  /*138f0*/  @!P1 NANOSLEEP.SYNCS 0x989680 ;  /* 0x009896800000995d */ /* 0x002fea0003900000 */
[----:B------:R-:W1:Y:S02]  /*13900*/  @!P1 SYNCS.PHASECHK.TRANS64 P1, [R0+URZ+0x38800], R3 ;  /* 0x03880003000095a7 */ /* 0x000e64000802007f */
[----:B-1----:R-:W-:Y:S05]  /*13910*/  @!P1 BRA `(.L_x_4257) ;  /* 0xfffffffc00ec9947 */ /* 0x002fea000383ffff */
[----:B------:R-:W-:Y:S05]  /*13920*/  BRA `(.L_x_4434) ;  /* 0xfffffef8001c7947 */ /* 0x000fea000383ffff */
.L_x_4261:
[----:B--2---:R2:W3:Y:S02]  /*13930*/  SYNCS.PHASECHK.TRANS64.TRYWAIT P1, [R4+URZ+0x38830], R5 ;  /* 0x03883005040075a7 */ /* 0x0044e4000802017f */
[----:B---3--:R-:W-:Y:S05]  /*13940*/  @!P1 NANOSLEEP.SYNCS 0x989680 ;  /* 0x009896800000995d */ /* 0x008fea0003900000 */
[----:B------:R-:W3:Y:S02]  /*13950*/  @!P1 SYNCS.PHASECHK.TRANS64 P1, [R4+URZ+0x38830], R5 ;  /* 0x03883005040095a7 */ /* 0x000ee4000802007f */
[----:B---3--:R-:W-:Y:S05]  /*13960*/  @!P1 BRA `(.L_x_4261) ;  /* 0xfffffffc00f09947 */ /* 0x008fea000383ffff */
[----:B------:R-:W-:Y:S05]  /*13970*/  BRA `(.L_x_4260) ;  /* 0xfffffef800347947 */ /* 0x000fea000383ffff */
.L_x_4262:
[----:B0-----:R-:W-:-:S04]  /*13980*/  IMAD.U32 R6, RZ, RZ, UR37 ;  /* 0x00000025ff067e24 */ /* 0x001fc8000f8e00ff */
[----:B------:R0:W3:Y:S03]  /*13990*/  SYNCS.PHASECHK.TRANS64.TRYWAIT P1, [R6+URZ+0x38810], R3 ;  /* 0x03881003060075a7 */ /* 0x0000e6000802017f */
[----:B---3--:R-:W-:Y:S05]  /*139a0*/  @!P1 NANOSLEEP.SYNCS 0x989680 ;  /* 0x009896800000995d */ /* 0x008fea0003900000 */
[----:B------:R-:W3:Y:S02]  /*139b0*/  @!P1 SYNCS.PHASECHK.TRANS64 P1, [R6+URZ+0x38810], R3 ;  /* 0x03881003060095a7 */ /* 0x000ee4000802007f */
[----:B---3--:R-:W-:Y:S05]  /*139c0*/  @!P1 BRA `(.L_x_4262) ;  /* 0xfffffffc00ec9947 */ /* 0x008fea000383ffff */
[----:B------:R-:W-:Y:S05]  /*139d0*/  BRA `(.L_x_4435) ;  /* 0xfffffef800bc7947 */ /* 0x000fea000383ffff */
.L_x_4266:
[----:B----4-:R4:W0:Y:S02]  /*139e0*/  SYNCS.PHASECHK.TRANS64.TRYWAIT P1, [R4+URZ+0x38850], R5 ;  /* 0x03885005040075a7 */ /* 0x010824000802017f */
[----:B0-----:R-:W-:Y:S05]  /*139f0*/  @!P1 NANOSLEEP.SYNCS 0x989680 ;  /* 0x009896800000995d */ /* 0x001fea0003900000 */
[----:B------:R-:W0:Y:S02]  /*13a00*/  @!P1 SYNCS.PHASECHK.TRANS64 P1, [R4+URZ+0x38850], R5 ;  /* 0x03885005040095a7 */ /* 0x000e24000802007f */
[----:B0-----:R-:W-:Y:S05]  /*13a10*/  @!P1 BRA `(.L_x_4266) ;  /* 0xfffffffc00f09947 */ /* 0x001fea000383ffff */
[----:B------:R-:W-:Y:S05]  /*13a20*/  BRA `(.L_x_4265) ;  /* 0xfffffef800c87947 */ /* 0x000fea000383ffff */
.L_x_4271:
[----:B-1----:R-:W-:-:S04]  /*13a30*/  IMAD.U32 R10, RZ, RZ, UR5 ;  /* 0x00000005ff0a7e24 */ /* 0x002fc8000f8e00ff */
[----:B------:R1:W2:Y:S03]  /*13a40*/  SYNCS.PHASECHK.TRANS64.TRYWAIT P3, [R10+URZ+0x38830], R3 ;  /* 0x038830030a0075a7 */ /* 0x0002a6000806017f */
[----:B--2---:R-:W-:Y:S05]  /*13a50*/  @!P3 NANOSLEEP.SYNCS 0x989680 ;  /* 0x009896800000b95d */ /* 0x004fea0003900000 */
[----:B------:R-:W2:Y:S02]  /*13a60*/  @!P3 SYNCS.PHASECHK.TRANS64 P3, [R10+URZ+0x38830], R3 ;  /* 0x038830030a00b5a7 */ /* 0x000ea4000806007f */
[----:B--2---:R-:W-:Y:S05]  /*13a70*/  @!P3 BRA `(.L_x_4271) ;  /* 0xfffffffc00ecb947 */ /* 0x004fea000383ffff */
[----:B------:R-:W-:Y:S05]  /*13a80*/  BRA `(.L_x_4270) ;  /* 0xffffff1c00487947 */ /* 0x000fea000383ffff */
.L_x_4275:
[----:B-1----:R-:W-:-:S04]  /*13a90*/  IMAD.U32 R10, RZ, RZ, UR5 ;  /* 0x00000005ff0a7e24 */ /* 0x002fc8000f8e00ff */
[----:B------:R1:W3:Y:S03]  /*13aa0*/  SYNCS.PHASECHK.TRANS64.TRYWAIT P3, [R10+URZ+0x38850], R3 ;  /* 0x038850030a0075a7 */ /* 0x0002e6000806017f */
[----:B---3--:R-:W-:Y:S05]  /*13ab0*/  @!P3 NANOSLEEP.SYNCS 0x989680 ;  /* 0x009896800000b95d */ /* 0x008fea0003900000 */
[----:B------:R-:W3:Y:S02]  /*13ac0*/  @!P3 SYNCS.PHASECHK.TRANS64 P3, [R10+URZ+0x38850], R3 ;  /* 0x038850030a00b5a7 */ /* 0x000ee4000806007f */
[----:B---3--:R-:W-:Y:S05]  /*13ad0*/  @!P3 BRA `(.L_x_4275) ;  /* 0xfffffffc00ecb947 */ /* 0x008fea000383ffff */
[----:B------:R-:W-:Y:S05]  /*13ae0*/  BRA `(.L_x_4274) ;  /* 0xffffff1c00b87947 */ /* 0x000fea000383ffff */
.L_x_4311:
        /* <DEDUP_REMOVED lines=11> */
.L_x_4437:
[----:B------:R-:W-:Y:S05]  /*13ba0*/  BSYNC B0 ;  /* 0x0000000000007941 */ /* 0x000fea0003800000 */
.L_x_4436:
[----:B------:R-:W-:Y:S05]  /*13bb0*/  BRA `(.L_x_4438) ;  /* 0xffffff94009c7947 */ /* 0x000fea000383ffff */
.L_x_4313:
[----:B------:R-:W-:Y:S01]  /*13bc0*/  BSSY B0, `(.L_x_4439) ;  /* 0x0000006000007945 */ /* 0x000fe20003800000 */
[----:B------:R-:W-:-:S07]  /*13bd0*/  IMAD.MOV.U32 R15, RZ, RZ, -0x1 ;  /* 0xffffffffff0f7424 */ /* 0x000fce00078e00ff */
[----:B01----:R-:W-:Y:S05]  /*13be0*/  WARPSYNC.COLLECTIVE R15, `(.L_x_4440) ;  /* 0x000000000f0c7348 */ /* 0x003fea0003c00000 */
[----:B------:R-:W-:Y:S02]  /*13bf0*/  ELECT P6, UR62, PT ;  /* 0x00000000003e782f */ /* 0x000fe400038c0000 */
[----:B------:R-:W-:Y:S01]  /*13c00*/  MOV R14, UR62 ;  /* 0x0000003e000e7c02 */ /* 0x000fe20008000f00 */
[----:B01----:R-:W-:Y:S10]  /*13c10*/  ENDCOLLECTIVE ;  /* 0x000000000000791b */ /* 0x003ff40003800000 */
.L_x_4440:
[----:B------:R-:W-:Y:S05]  /*13c20*/  BSYNC B0 ;  /* 0x0000000000007941 */ /* 0x000fea0003800000 */
.L_x_4439:
[----:B------:R-:W-:Y:S05]  /*13c30*/  BRA `(.L_x_4441) ;  /* 0xffffff9400a87947 */ /* 0x000fea000383ffff */
.L_x_4315:
[----:B-1----:R1:W2:Y:S02]  /*13c40*/  SYNCS.PHASECHK.TRANS64.TRYWAIT P0, [R0+URZ+0x38840], R2 ;  /* 0x03884002000075a7 */ /* 0x0022a4000800017f */
[----:B--2---:R-:W-:Y:S05]  /*13c50*/  @!P0 NANOSLEEP.SYNCS 0x989680 ;  /* 0x009896800000895d */ /* 0x004fea0003900000 */
[----:B------:R-:W2:Y:S02]  /*13c60*/  @!P0 SYNCS.PHASECHK.TRANS64 P0, [R0+URZ+0x38840], R2 ;  /* 0x03884002000085a7 */ /* 0x000ea4000800007f */
[----:B--2---:R-:W-:Y:S05]  /*13c70*/  @!P0 BRA `(.L_x_4315) ;  /* 0xfffffffc00f08947 */ /* 0x004fea000383ffff */
[----:B------:R-:W-:Y:S05]  /*13c80*/  BRA `(.L_x_4442) ;  /* 0xffffff9800147947 */ /* 0x000fea000383ffff */
.L_x_4319:
[----:B------:R0:W5:Y:S01]  /*13c90*/  LDL R6, [R1+0x38] ;  /* 0x0000380001067983 */ /* 0x0001620000100800 */
[----:B------:R-:W-:Y:S02]  /*13ca0*/  IMAD.MOV.U32 R13, RZ, RZ, R2 ;  /* 0x000000ffff0d7224 */ /* 0x000fe400078e0002 */
[----:B------:R-:W-:Y:S02]  /*13cb0*/  IMAD.MOV.U32 R12, RZ, RZ, RZ ;  /* 0x000000ffff0c7224 */ /* 0x000fe400078e00ff */
[----:B------:R-:W-:Y:S02]  /*13cc0*/  IMAD.MOV.U32 R11, RZ, RZ, 0x181f ;  /* 0x0000181fff0b7424 */ /* 0x000fe400078e00ff */
[----:B------:R-:W-:Y:S02]  /*13cd0*/  IMAD.MOV.U32 R15, RZ, RZ, -0x1 ;  /* 0xffffffffff0f7424 */ /* 0x000fe400078e00ff */
[----:B0-----:R-:W-:-:S07]  /*13ce0*/  IMAD R17, R17, 0x40, R8 ;  /* 0x0000004011117824 */ /* 0x001fce00078e0208 */
[----:B-----5:R-:W-:Y:S05]  /*13cf0*/  WARPSYNC.COLLECTIVE R15, `(.L_x_4443) ;  /* 0x000000000f087348 */ /* 0x020fea0003c00000 */
[----:B------:R0:W1:Y:S02]  /*13d00*/  SHFL.IDX P6, R14, R13, R12, R11 ;  /* 0x0000000c0d0e7389 */ /* 0x00006400000c000b */
[----:B01---5:R-:W-:Y:S01]  /*13d10*/  ENDCOLLECTIVE ;  /* 0x000000000000791b */ /* 0x023fe20003800000 */
.L_x_4443:
[----:B------:R-:W-:Y:S02]  /*13d20*/  IMAD.MOV.U32 R13, RZ, RZ, R3 ;  /* 0x000000ffff0d7224 */ /* 0x000fe400078e0003 */
[----:B------:R-:W-:-:S07]  /*13d30*/  IMAD.MOV.U32 R4, RZ, RZ, R14 ;  /* 0x000000ffff047224 */ /* 0x000fce00078e000e */
[----:B------:R-:W-:Y:S05]  /*13d40*/  WARPSYNC.COLLECTIVE R15, `(.L_x_4444) ;  /* 0x000000000f087348 */ /* 0x000fea0003c00000 */
[----:B------:R0:W1:Y:S02]  /*13d50*/  SHFL.IDX P6, R14, R13, R12, R11 ;  /* 0x0000000c0d0e7389 */ /* 0x00006400000c000b */
[----:B01----:R-:W-:Y:S01]  /*13d60*/  ENDCOLLECTIVE ;  /* 0x000000000000791b */ /* 0x003fe20003800000 */
.L_x_4444:
[----:B------:R-:W-:Y:S02]  /*13d70*/  IMAD.MOV.U32 R13, RZ, RZ, R2 ;  /* 0x000000ffff0d7224 */ /* 0x000fe400078e0002 */
[----:B------:R-:W-:Y:S02]  /*13d80*/  IMAD.MOV.U32 R12, RZ, RZ, 0x1 ;  /* 0x00000001ff0c7424 */ /* 0x000fe400078e00ff */
[----:B------:R-:W-:-:S07]  /*13d90*/  IMAD.MOV.U32 R5, RZ, RZ, R14 ;  /* 0x000000ffff057224 */ /* 0x000fce00078e000e */
[----:B------:R-:W-:Y:S05]  /*13da0*/  WARPSYNC.COLLECTIVE R15, `(.L_x_4445) ;  /* 0x000000000f087348 */ /* 0x000fea0003c00000 */
[----:B------:R0:W1:Y:S02]  /*13db0*/  SHFL.IDX P6, R14, R13, R12, R11 ;  /* 0x0000000c0d0e7389 */ /* 0x00006400000c000b */
[----:B01----:R-:W-:Y:S01]  /*13dc0*/  ENDCOLLECTIVE ;  /* 0x000000000000791b */ /* 0x003fe20003800000 */
.L_x_4445:
[----:B------:R-:W-:Y:S02]  /*13dd0*/  IMAD.MOV.U32 R13, RZ, RZ, R3 ;  /* 0x000000ffff0d7224 */ /* 0x000fe400078e0003 */
[----:B------:R-:W-:Y:S02]  /*13de0*/  IMAD R0, R6, R7, RZ ;  /* 0x0000000706007224 */ /* 0x000fe400078e02ff */
[----:B------:R-:W-:-:S07]  /*13df0*/  IMAD.MOV.U32 R6, RZ, RZ, R14 ;  /* 0x000000ffff067224 */ /* 0x000fce00078e000e */
[----:B------:R-:W-:Y:S05]  /*13e00*/  WARPSYNC.COLLECTIVE R15, `(.L_x_4446) ;  /* 0x000000000f087348 */ /* 0x000fea0003c00000 */
[----:B------:R0:W1:Y:S02]  /*13e10*/  SHFL.IDX P6, R14, R13, R12, R11 ;  /* 0x0000000c0d0e7389 */ /* 0x00006400000c000b */
[----:B01----:R-:W-:Y:S01]  /*13e20*/  ENDCOLLECTIVE ;  /* 0x000000000000791b */ /* 0x003fe20003800000 */
.L_x_4446:
[C---:B------:R-:W-:Y:S01]  /*13e30*/  ISETP.GE.AND P1, PT, R17.reuse, R0, PT ;  /* 0x000000001100720c */ /* 0x040fe20003f26270 */
[----:B------:R-:W-:-:S05]  /*13e40*/  VIADD R7, R17, 0x10 ;  /* 0x0000001011077836 */ /* 0x000fca0000000000 */
[----:B------:R0:W-:Y:S07]  /*13e50*/  STL [R1+0x4c], R7 ;  /* 0x00004c0701007387 */ /* 0x0001ee0000100800 */
[----:B------:R-:W-:Y:S01]  /*13e60*/  @!P1 LEA R5, P2, R10, R5, 0x1 ;  /* 0x000000050a059211 */ /* 0x000fe200078408ff */
[----:B------:R-:W-:Y:S02]  /*13e70*/  IMAD.MOV.U32 R13, RZ, RZ, R2 ;  /* 0x000000ffff0d7224 */ /* 0x000fe400078e0002 */
[----:B------:R-:W-:-:S02]  /*13e80*/  IMAD.MOV.U32 R12, RZ, RZ, 0x2 ;  /* 0x00000002ff0c7424 */ /* 0x000fc400078e00ff */
[----:B------:R-:W-:-:S05]  /*13e90*/  @!P1 IMAD.X R4, RZ, RZ, R4, P2 ;  /* 0x000000ffff049224 */ /* 0x000fca00010e0604 */
[----:B------:R-:W-:-:S04]  /*13ea0*/  @!P1 LOP3.LUT R5, R5, R4, RZ, 0x3c, !PT ;  /* 0x0000000405059212 */ /* 0x000fc800078e3cff */
[----:B------:R-:W-:-:S04]  /*13eb0*/  @!P1 LOP3.LUT R4, R5, R4, RZ, 0x3c, !PT ;  /* 0x0000000405049212 */ /* 0x000fc800078e3cff */
[----:B------:R-:W-:-:S05]  /*13ec0*/  @!P1 LOP3.LUT R5, R5, R4, RZ, 0x3c, !PT ;  /* 0x0000000405059212 */ /* 0x000fca00078e3cff */
[----:B------:R-:W-:Y:S01]  /*13ed0*/  @!PT LDS RZ, [RZ] ;  /* 0x00000000fffff984 */ /* 0x000fe20000000800 */
[----:B------:R-:W-:Y:S01]  /*13ee0*/  @!PT LDS RZ, [RZ] ;  /* 0x00000000fffff984 */ /* 0x000fe20000000800 */
[----:B------:R-:W-:Y:S01]  /*13ef0*/  @!PT LDS RZ, [RZ] ;  /* 0x00000000fffff984 */ /* 0x000fe20000000800 */
[----:B------:R1:W-:Y:S01]  /*13f00*/  @!P1 LDGSTS.E.BYPASS.LTC128B.128 [R9+0x20400], desc[UR38][R4.64], !P0 ;  /* 0x2040000004099fae */ /* 0x0003e2000c101d66 */
[----:B------:R-:W-:Y:S01]  /*13f10*/  ISETP.GE.AND P1, PT, R7, R0, PT ;  /* 0x000000000700720c */ /* 0x000fe20003f26270 */
[----:B0-----:R-:W-:-:S05]  /*13f20*/  VIADD R7, R17, 0x20 ;  /* 0x0000002011077836 */ /* 0x001fca0000000000 */
[----:B------:R0:W-:Y:S01]  /*13f30*/  STL [R1+0x58], R7 ;  /* 0x0000580701007387 */ /* 0x0001e20000100800 */
[----:B-1----:R-:W-:-:S07]  /*13f40*/  IMAD.MOV.U32 R4, RZ, RZ, R14 ;  /* 0x000000ffff047224 */ /* 0x002fce00078e000e */
[----:B0-----:R-:W-:Y:S05]  /*13f50*/  WARPSYNC.COLLECTIVE R15, `(.L_x_4447) ;  /* 0x000000000f087348 */ /* 0x001fea0003c00000 */
[----:B------:R1:W2:Y:S02]  /*13f60*/  SHFL.IDX P6, R14, R13, R12, R11 ;  /* 0x0000000c0d0e7389 */ /* 0x0002a400000c000b */
[----:B012---:R-:W-:Y:S01]  /*13f70*/  ENDCOLLECTIVE ;  /* 0x000000000000791b */ /* 0x007fe20003800000 */
.L_x_4447:
        /* <DEDUP_REMOVED lines=10> */
.L_x_4448:
        /* <DEDUP_REMOVED lines=11> */
.L_x_4449:
        /* <DEDUP_REMOVED lines=14> */
.L_x_4450:
[----:B------:R-:W-:Y:S01]  /*141b0*/  IMAD.MOV.U32 R3, RZ, RZ, R14 ;  /* 0x000000ffff037224 */ /* 0x000fe200078e000e */
[----:B------:R-:W-:Y:S06]  /*141c0*/  BRA `(.L_x_4451) ;  /* 0xffffff9c007c7947 */ /* 0x000fec000383ffff */
.L_x_4323:
[----:B------:R-:W2:Y:S04]  /*141d0*/  LDL.LU R12, [R1+0x38] ;  /* 0x00003800010c7983 */ /* 0x000ea80000300800 */
[----:B------:R-:W3:Y:S04]  /*141e0*/  LDL.LU R11, [R1+0x4c] ;  /* 0x00004c00010b7983 */ /* 0x000ee80000300800 */
[----:B------:R-:W4:Y:S04]  /*141f0*/  LDL.LU R9, [R1+0x58] ;  /* 0x0000580001097983 */ /* 0x000f280000300800 */
[----:B------:R-:W5:Y:S01]  /*14200*/  LDL.LU R8, [R1+0x8] ;  /* 0x0000080001087983 */ /* 0x000f620000300800 */
[----:B------:R-:W-:Y:S01]  /*14210*/  BSSY B0, `(.L_x_4452) ;  /* 0x0000017000007945 */ /* 0x000fe20003800000 */
[----:B------:R-:W-:-:S02]  /*14220*/  IMAD.MOV.U32 R13, RZ, RZ, R4 ;  /* 0x000000ffff0d7224 */ /* 0x000fc400078e0004 */
[----:B------:R-:W-:Y:S02]  /*14230*/  IMAD.MOV.U32 R15, RZ, RZ, -0x1 ;  /* 0xffffffffff0f7424 */ /* 0x000fe400078e00ff */
[----:B--2---:R-:W-:Y:S02]  /*14240*/  IMAD R7, R12, R7, RZ ;  /* 0x000000070c077224 */ /* 0x004fe400078e02ff */
[----:B------:R-:W-:-:S03]  /*14250*/  IMAD.MOV.U32 R12, RZ, RZ, RZ ;  /* 0x000000ffff0c7224 */ /* 0x000fc600078e00ff */
[-C--:B------:R-:W-:Y:S02]  /*14260*/  ISETP.GE.AND P2, PT, R17, R7.reuse, PT ;  /* 0x000000071100720c */ /* 0x080fe40003f46270 */
[-C--:B---3--:R-:W-:Y:S01]  /*14270*/  ISETP.GE.AND P3, PT, R11, R7.reuse, PT ;  /* 0x000000070b00720c */ /* 0x088fe20003f66270 */
[----:B------:R-:W-:Y:S01]  /*14280*/  IMAD.MOV.U32 R11, RZ, RZ, 0x181f ;  /* 0x0000181fff0b7424 */ /* 0x000fe200078e00ff */
[----:B----4-:R-:W-:Y:S02]  /*14290*/  ISETP.GE.AND P4, PT, R9, R7, PT ;  /* 0x000000070900720c */ /* 0x010fe40003f86270 */
[----:B-----5:R-:W-:-:S07]  /*142a0*/  LOP3.LUT R8, R8, 0xffffffdf, RZ, 0xc0, !PT ;  /* 0xffffffdf08087812 */ /* 0x020fce00078ec0ff */
[----:B------:R-:W-:-:S04]  /*142b0*/  @!P2 LOP3.LUT R2, R5, 0x40, RZ, 0xc0, !PT ;  /* 0x000000400502a812 */ /* 0x000fc800078ec0ff */
[----:B------:R-:W-:-:S04]  /*142c0*/  @!P2 SHF.R.U32.HI R2, RZ, 0x2, R2 ;  /* 0x00000002ff02a819 */ /* 0x000fc80000011602 */
[----:B------:R-:W-:Y:S02]  /*142d0*/  @!P2 ISETP.NE.U32.AND P6, PT, R2, RZ, PT ;  /* 0x000000ff0200a20c */ /* 0x000fe40003fc5070 */
[----:B------:R-:W-:-:S04]  /*142e0*/  @!P2 LOP3.LUT R2, R6, 0x80, RZ, 0xc0, !PT ;  /* 0x000000800602a812 */ /* 0x000fc800078ec0ff */
[----:B------:R-:W-:-:S07]  /*142f0*/  @!P2 SHF.R.U32.HI R2, RZ, 0x3, R2 ;  /* 0x00000003ff02a819 */ /* 0x000fce0000011602 */
[----:B------:R-:W-:Y:S02]  /*14300*/  @P6 LOP3.LUT R8, R8, 0x20, RZ, 0xfc, !PT ;  /* 0x0000002008086812 */ /* 0x000fe400078efcff */
[----:B------:R-:W-:Y:S02]  /*14310*/  @!P2 ISETP.NE.U32.AND P6, PT, R2, RZ, PT ;  /* 0x000000ff0200a20c */ /* 0x000fe40003fc5070 */
[----:B------:R-:W-:-:S11]  /*14320*/  LOP3.LUT R8, R8, 0xffffffef, RZ, 0xc0, !PT ;  /* 0xffffffef08087812 */ /* 0x000fd600078ec0ff */
[----:B------:R-:W-:-:S05]  /*14330*/  @P6 LOP3.LUT R8, R8, 0x10, RZ, 0xfc, !PT ;  /* 0x0000001008086812 */ /* 0x000fca00078efcff */
[----:B------:R0:W-:Y:S02]  /*14340*/  STL [R1+0x8], R8 ;  /* 0x0000080801007387 */ /* 0x0001e40000100800 */
[----:B0-----:R-:W-:Y:S05]  /*14350*/  WARPSYNC.COLLECTIVE R15, `(.L_x_4453) ;  /* 0x000000000f087348 */ /* 0x001fea0003c00000 */
[----:B------:R1:W2:Y:S02]  /*14360*/  SHFL.IDX P6, R14, R13, R12, R11 ;  /* 0x0000000c0d0e7389 */ /* 0x0002a400000c000b */
[----:B012---:R-:W-:Y:S01]  /*14370*/  ENDCOLLECTIVE ;  /* 0x000000000000791b */ /* 0x007fe20003800000 */
.L_x_4453:
[----:B------:R-:W-:Y:S05]  /*14380*/  BSYNC B0 ;  /* 0x0000000000007941 */ /* 0x000fea0003800000 */
.L_x_4452:
[----:B------:R0:W-:Y:S04]  /*14390*/  STL [R1+0x68], R7 ;  /* 0x0000680701007387 */ /* 0x0001e80000100800 */
[----:B0-----:R0:W5:Y:S04]  /*143a0*/  LDL.LU R7, [R1+0x8] ;  /* 0x0000080001077983 */ /* 0x0011680000300800 */
[----:B------:R0:W5:Y:S01]  /*143b0*/  LDL R17, [R1+0x14] ;  /* 0x0000140001117983 */ /* 0x0001620000100800 */
[----:B------:R-:W-:Y:S02]  /*143c0*/  IMAD.MOV.U32 R13, RZ, RZ, R0 ;  /* 0x000000ffff0d7224 */ /* 0x000fe400078e0000 */
[----:B------:R-:W-:-:S02]  /*143d0*/  IMAD.MOV.U32 R12, RZ, RZ, RZ ;  /* 0x000000ffff0c7224 */ /* 0x000fc400078e00ff */
[----:B------:R-:W-:Y:S02]  /*143e0*/  IMAD.MOV.U32 R11, RZ, RZ, 0x181f ;  /* 0x0000181fff0b7424 */ /* 0x000fe400078e00ff */
[----:B------:R-:W-:Y:S02]  /*143f0*/  IMAD.MOV.U32 R15, RZ, RZ, -0x1 ;  /* 0xffffffffff0f7424 */ /* 0x000fe400078e00ff */
[----:B0-----:R-:W-:-:S07]  /*14400*/  IMAD.MOV.U32 R2, RZ, RZ, R14 ;  /* 0x000000ffff027224 */ /* 0x001fce00078e000e */
[----:B-----5:R-:W-:Y:S05]  /*14410*/  WARPSYNC.COLLECTIVE R15, `(.L_x_4454) ;  /* 0x000000000f087348 */ /* 0x020fea0003c00000 */
[----:B------:R0:W1:Y:S02]  /*14420*/  SHFL.IDX P6, R14, R13, R12, R11 ;  /* 0x0000000c0d0e7389 */ /* 0x00006400000c000b */
[----:B01---5:R-:W-:Y:S01]  /*14430*/  ENDCOLLECTIVE ;  /* 0x000000000000791b */ /* 0x023fe20003800000 */
.L_x_4454:
[----:B------:R-:W-:Y:S02]  /*14440*/  IMAD.MOV.U32 R13, RZ, RZ, R4 ;  /* 0x000000ffff0d7224 */ /* 0x000fe400078e0004 */
[----:B------:R-:W-:Y:S02]  /*14450*/  IMAD.MOV.U32 R12, RZ, RZ, 0x1 ;  /* 0x00000001ff0c7424 */ /* 0x000fe400078e00ff */
[----:B------:R-:W-:-:S05]  /*14460*/  IMAD.MOV.U32 R3, RZ, RZ, R14 ;  /* 0x000000ffff037224 */ /* 0x000fca00078e000e */
[----:B------:R-:W-:-:S05]  /*14470*/  @!P2 LEA R3, P6, R10, R3, 0x1 ;  /* 0x000000030a03a211 */ /* 0x000fca00078c08ff */
[----:B------:R-:W-:-:S05]  /*14480*/  @!P2 IMAD.X R2, RZ, RZ, R2, P6 ;  /* 0x000000ffff02a224 */ /* 0x000fca00030e0602 */
[----:B------:R-:W-:-:S04]  /*14490*/  @!P2 LOP3.LUT R3, R3, R2, RZ, 0x3c, !PT ;  /* 0x000000020303a212 */ /* 0x000fc800078e3cff */
[----:B------:R-:W-:-:S04]  /*144a0*/  @!P2 LOP3.LUT R2, R3, R2, RZ, 0x3c, !PT ;  /* 0x000000020302a212 */ /* 0x000fc800078e3cff */
[----:B------:R-:W-:Y:S02]  /*144b0*/  @!P2 LOP3.LUT R3, R3, R2, RZ, 0x3c, !PT ;  /* 0x000000020303a212 */ /* 0x000fe400078e3cff */
[----:B------:R-:W-:-:S04]  /*144c0*/  LOP3.LUT R7, R7, 0xffff7fff, RZ, 0xc0, !PT ;  /* 0xffff7fff07077812 */ /* 0x000fc800078ec0ff */
[----:B------:R-:W-:-:S04]  /*144d0*/  @P0 LOP3.LUT R7, R7, 0x8000, RZ, 0xfc, !PT ;  /* 0x0000800007070812 */ /* 0x000fc800078efcff */
[C---:B------:R-:W-:Y:S02]  /*144e0*/  LOP3.LUT P0, RZ, R7.reuse, 0x8, RZ, 0xc0, !PT ;  /* 0x0000000807ff7812 */ /* 0x040fe4000780c0ff */
[----:B------:R-:W-:-:S04]  /*144f0*/  LOP3.LUT R7, R7, 0xffffbfff, RZ, 0xc0, !PT ;  /* 0xffffbfff07077812 */ /* 0x000fc800078ec0ff */
[----:B------:R-:W-:-:S04]  /*14500*/  @P1 LOP3.LUT R7, R7, 0x4000, RZ, 0xfc, !PT ;  /* 0x0000400007071812 */ /* 0x000fc800078efcff */
[C---:B------:R-:W-:Y:S02]  /*14510*/  LOP3.LUT P1, RZ, R7.reuse, 0x4, RZ, 0xc0, !PT ;  /* 0x0000000407ff7812 */ /* 0x040fe4000782c0ff */
[----:B------:R-:W-:Y:S01]  /*14520*/  LOP3.LUT R7, R7, 0xffffdfff, RZ, 0xc0, !PT ;  /* 0xffffdfff07077812 */ /* 0x000fe200078ec0ff */
[----:B------:R-:W-:Y:S01]  /*14530*/  @!PT LDS RZ, [RZ] ;  /* 0x00000000fffff984 */ /* 0x000fe20000000800 */
[----:B------:R-:W-:Y:S01]  /*14540*/  @!PT LDS RZ, [RZ] ;  /* 0x00000000fffff984 */ /* 0x000fe20000000800 */
[----:B------:R-:W-:Y:S01]  /*14550*/  @!PT LDS RZ, [RZ] ;  /* 0x00000000fffff984 */ /* 0x000fe20000000800 */
[----:B------:R0:W-:Y:S03]  /*14560*/  @!P2 LDGSTS.E.BYPASS.LTC128B.128 [R17+0x26400], desc[UR38][R2.64], !P0 ;  /* 0x264000000211afae */ /* 0x0001e6000c101d66 */
[----:B------:R-:W-:-:S04]  /*14570*/  @P3 LOP3.LUT R7, R7, 0x2000, RZ, 0xfc, !PT ;  /* 0x0000200007073812 */ /* 0x000fc800078efcff */
[C---:B------:R-:W-:Y:S02]  /*14580*/  LOP3.LUT P3, RZ, R7.reuse, 0x2, RZ, 0xc0, !PT ;  /* 0x0000000207ff7812 */ /* 0x040fe4000786c0ff */
[----:B------:R-:W-:Y:S01]  /*14590*/  LOP3.LUT R7, R7, 0xfffffbff, RZ, 0xc0, !PT ;  /* 0xfffffbff07077812 */ /* 0x000fe200078ec0ff */
[----:B------:R0:W-:Y:S03]  /*145a0*/  @!P2 LDGSTS.E.BYPASS.LTC128B.128 [R17+0x28400], desc[UR38][R2.64+0x80], !P1 ;  /* 0x284000800211afae */ /* 0x0001e6000c901d66 */
[----:B------:R-:W-:-:S04]  /*145b0*/  @P4 LOP3.LUT R7, R7, 0x400, RZ, 0xfc, !PT ;  /* 0x0000040007074812 */ /* 0x000fc800078efcff */
[C---:B------:R-:W-:Y:S02]  /*145c0*/  LOP3.LUT P0, RZ, R7.reuse, 0x8000, RZ, 0xc0, !PT ;  /* 0x0000800007ff7812 */ /* 0x040fe4000780c0ff */
[C---:B------:R-:W-:Y:S01]  /*145d0*/  LOP3.LUT P1, RZ, R7.reuse, 0x4000, RZ, 0xc0, !PT ;  /* 0x0000400007ff7812 */ /* 0x040fe2000782c0ff */
[----:B------:R0:W-:Y:S01]  /*145e0*/  @!P2 LDGSTS.E.BYPASS.LTC128B.128 [R17+0x2a400], desc[UR38][R2.64+0x100], !P3 ;  /* 0x2a4001000211afae */ /* 0x0001e2000d901d66 */
[C---:B------:R-:W-:Y:S02]  /*145f0*/  LOP3.LUT P6, RZ, R7.reuse, 0x20, RZ, 0xc0, !PT ;  /* 0x0000002007ff7812 */ /* 0x040fe400078cc0ff */
[C---:B------:R-:W-:Y:S01]  /*14600*/  LOP3.LUT P3, RZ, R7.reuse, 0x2000, RZ, 0xc0, !PT ;  /* 0x0000200007ff7812 */ /* 0x040fe2000786c0ff */
[----:B------:R0:W-:Y:S01]  /*14610*/  @!P2 LDGSTS.E.BYPASS.LTC128B.128 [R17+0x2c400], desc[UR38][R2.64+0x180], !P5 ;  /* 0x2c4001800211afae */ /* 0x0001e2000e901d66 */
[C---:B------:R-:W-:Y:S02]  /*14620*/  LOP3.LUT P4, RZ, R7.reuse, 0x10, RZ, 0xc0, !PT ;  /* 0x0000001007ff7812 */ /* 0x040fe4000788c0ff */
[----:B------:R-:W-:-:S03]  /*14630*/  LOP3.LUT R7, R7, 0xfffff7ff, RZ, 0xc0, !PT ;  /* 0xfffff7ff07077812 */ /* 0x000fc600078ec0ff */
[----:B------:R0:W-:Y:S01]  /*14640*/  @!P2 LDGSTS.E.BYPASS.LTC128B.128 [R17+0x2e400], desc[UR38][R2.64+0x200], !P0 ;  /* 0x2e4002000211afae */ /* 0x0001e2000c101d66 */
[----:B------:R-:W-:-:S03]  /*14650*/  @P5 LOP3.LUT R7, R7, 0x800, RZ, 0xfc, !PT ;  /* 0x0000080007075812 */ /* 0x000fc600078efcff */
[----:B------:R0:W-:Y:S01]  /*14660*/  @!P2 LDGSTS.E.BYPASS.LTC128B.128 [R17+0x30400], desc[UR38][R2.64+0x280], !P1 ;  /* 0x304002800211afae */ /* 0x0001e2000c901d66 */
[----:B------:R-:W-:Y:S02]  /*14670*/  LOP3.LUT P5, RZ, R7, 0x4, RZ, 0xc0, !PT ;  /* 0x0000000407ff7812 */ /* 0x000fe400078ac0ff */
[----:B------:R-:W-:Y:S01]  /*14680*/  @!P3 LOP3.LUT R8, R5, 0x40, RZ, 0xc0, !PT ;  /* 0x000000400508b812 */ /* 0x000fe200078ec0ff */
[----:B------:R0:W-:Y:S01]  /*14690*/  @!P2 LDGSTS.E.BYPASS.LTC128B.128 [R17+0x32400], desc[UR38][R2.64+0x300], P6 ;  /* 0x324003000211afae */ /* 0x0001e2000b101d66 */
[----:B------:R-:W-:Y:S02]  /*146a0*/  LOP3.LUT R7, R7, 0xffffefff, RZ, 0xc0, !PT ;  /* 0xffffefff07077812 */ /* 0x000fe400078ec0ff */
[----:B------:R-:W-:-:S07]  /*146b0*/  @!P3 SHF.R.U32.HI R8, RZ, 0x2, R8 ;  /* 0x00000002ff08b819 */ /* 0x000fce0000011608 */
[----:B0-----:R-:W-:Y:S05]  /*146c0*/  WARPSYNC.COLLECTIVE R15, `(.L_x_4455) ;  /* 0x000000000f087348 */ /* 0x001fea0003c00000 */
[----:B------:R1:W2:Y:S02]  /*146d0*/  SHFL.IDX P6, R14, R13, R12, R11 ;  /* 0x0000000c0d0e7389 */ /* 0x0002a400000c000b */
[----:B012---:R-:W-:Y:S01]  /*146e0*/  ENDCOLLECTIVE ;  /* 0x000000000000791b */ /* 0x007fe20003800000 */
.L_x_4455:
[----:B------:R-:W-:Y:S01]  /*146f0*/  @!PT LDS RZ, [RZ] ;  /* 0x00000000fffff984 */ /* 0x000fe20000000800 */
[----:B------:R-:W-:Y:S01]  /*14700*/  @!PT LDS RZ, [RZ] ;  /* 0x00000000fffff984 */ /* 0x000fe20000000800 */
[----:B------:R-:W-:Y:S01]  /*14710*/  @!PT LDS RZ, [RZ] ;  /* 0x00000000fffff984 */ /* 0x000fe20000000800 */
[----:B------:R0:W-:Y:S01]  /*14720*/  @!P2 LDGSTS.E.BYPASS.LTC128B.128 [R17+0x34400], desc[UR38][R2.64+0x380], P4 ;  /* 0x344003800211afae */ /* 0x0001e2000a101d66 */
[----:B------:R-:W-:Y:S02]  /*14730*/  @!P3 ISETP.NE.U32.AND P2, PT, R8, RZ, PT ;  /* 0x000000ff0800b20c */ /* 0x000fe40003f45070 */
[----:B------:R-:W-:Y:S02]  /*14740*/  @P5 LOP3.LUT R7, R7, 0x1000, RZ, 0xfc, !PT ;  /* 0x0000100007075812 */ /* 0x000fe400078efcff */
[----:B------:R-:W-:Y:S02]  /*14750*/  @!P3 LOP3.LUT R8, R6, 0x80, RZ, 0xc0, !PT ;  /* 0x000000800608b812 */ /* 0x000fe400078ec0ff */
[C---:B------:R-:W-:Y:S02]  /*14760*/  LOP3.LUT P5, RZ, R7.reuse, 0x8, RZ, 0xc0, !PT ;  /* 0x0000000807ff7812 */ /* 0x040fe400078ac0ff */
[----:B------:R-:W-:Y:S01]  /*14770*/  LOP3.LUT R7, R7, 0xffffffdf, RZ, 0xc0, !PT ;  /* 0xffffffdf07077812 */ /* 0x000fe200078ec0ff */
[----:B------:R-:W-:Y:S01]  /*14780*/  IMAD.MOV.U32 R13, RZ, RZ, R0 ;  /* 0x000000ffff0d7224 */ /* 0x000fe200078e0000 */
[----:B------:R-:W-:-:S03]  /*14790*/  @!P3 SHF.R.U32.HI R8, RZ, 0x3, R8 ;  /* 0x00000003ff08b819 */ /* 0x000fc60000011608 */
[----:B------:R-:W-:Y:S02]  /*147a0*/  @P2 LOP3.LUT R7, R7, 0x20, RZ, 0xfc, !PT ;  /* 0x0000002007072812 */ /* 0x000fe400078efcff */
[----:B------:R-:W-:Y:S02]  /*147b0*/  @!P3 ISETP.NE.U32.AND P4, PT, R8, RZ, PT ;  /* 0x000000ff0800b20c */ /* 0x000fe40003f85070 */
[----:B------:R-:W1:Y:S01]  /*147c0*/  S2R R8, SR_TID.X ;  /* 0x0000000000087919 */ /* 0x000e620000002100 */
[----:B0-----:R-:W-:-:S10]  /*147d0*/  IMAD.MOV.U32 R9, RZ, RZ, R14 ;  /* 0x000000ffff097224 */ /* 0x001fd400078e000e */
[----:B-1----:R-:W-:Y:S05]  /*147e0*/  WARPSYNC.COLLECTIVE R15, `(.L_x_4456) ;  /* 0x000000000f087348 */ /* 0x002fea0003c00000 */
[----:B------:R0:W2:Y:S02]  /*147f0*/  SHFL.IDX P6, R14, R13, R12, R11 ;  /* 0x0000000c0d0e7389 */ /* 0x0000a400000c000b */
[----:B012---:R-:W-:Y:S01]  /*14800*/  ENDCOLLECTIVE ;  /* 0x000000000000791b */ /* 0x007fe20003800000 */
.L_x_4456:
[----:B------:R-:W-:Y:S02]  /*14810*/  IMAD.MOV.U32 R13, RZ, RZ, R4 ;  /* 0x000000ffff0d7224 */ /* 0x000fe400078e0004 */
[----:B------:R-:W-:Y:S01]  /*14820*/  IMAD.MOV.U32 R12, RZ, RZ, 0x2 ;  /* 0x00000002ff0c7424 */ /* 0x000fe200078e00ff */
[----:B------:R-:W-:Y:S02]  /*14830*/  @!P3 LEA R10, P2, R10, R14, 0x1 ;  /* 0x0000000e0a0ab211 */ /* 0x000fe400078408ff */
[----:B------:R-:W-:-:S03]  /*14840*/  LOP3.LUT P6, RZ, R7, 0x20, RZ, 0xc0, !PT ;  /* 0x0000002007ff7812 */ /* 0x000fc600078cc0ff */
[----:B------:R-:W-:Y:S01]  /*14850*/  @!P3 IMAD.X R9, RZ, RZ, R9, P2 ;  /* 0x000000ffff09b224 */ /* 0x000fe200010e0609 */
[----:B------:R-:W-:Y:S01]  /*14860*/  LOP3.LUT P2, RZ, R7, 0x2, RZ, 0xc0, !PT ;  /* 0x0000000207ff7812 */ /* 0x000fe2000784c0ff */
[----:B------:R-:W-:Y:S02]  /*14870*/  @!P3 IMAD.MOV.U32 R2, RZ, RZ, R10 ;  /* 0x000000ffff02b224 */ /* 0x000fe400078e000a */
[----:B------:R-:W-:-:S05]  /*14880*/  @!P3 IMAD.MOV.U32 R3, RZ, RZ, R9 ;  /* 0x000000ffff03b224 */ /* 0x000fca00078e0009 */
[----:B------:R-:W-:Y:S01]  /*14890*/  @!PT LDS RZ, [RZ] ;  /* 0x00000000fffff984 */ /* 0x000fe20000000800 */
[----:B------:R-:W-:Y:S01]  /*148a0*/  @!PT LDS RZ, [RZ] ;  /* 0x00000000fffff984 */ /* 0x000fe20000000800 */
[----:B------:R-:W-:Y:S01]  /*148b0*/  @!PT LDS RZ, [RZ] ;  /* 0x00000000fffff984 */ /* 0x000fe20000000800 */
[----:B------:R0:W-:Y:S01]  /*148c0*/  @!P3 LDGSTS.E.BYPASS.LTC128B.128 [R17+0x26c00], desc[UR38][R2.64], !P5 ;  /* 0x26c000000211bfae */ /* 0x0001e2000e901d66 */
[----:B------:R-:W-:-:S13]  /*148d0*/  LOP3.LUT P5, RZ, R7, 0x1000, RZ, 0xc0, !PT ;  /* 0x0000100007ff7812 */ /* 0x000fda00078ac0ff */
[----:B------:R0:W-:Y:S01]  /*148e0*/  @!P3 LDGSTS.E.BYPASS.LTC128B.128 [R17+0x28c00], desc[UR38][R2.64+0x80], !P5 ;  /* 0x28c000800211bfae */ /* 0x0001e2000e901d66 */
[C---:B------:R-:W-:Y:S02]  /*148f0*/  LOP3.LUT P5, RZ, R7.reuse, 0x800, RZ, 0xc0, !PT ;  /* 0x0000080007ff7812 */ /* 0x040fe400078ac0ff */
[----:B------:R-:W-:Y:S01]  /*14900*/  LOP3.LUT R7, R7, 0xffffff7f, RZ, 0xc0, !PT ;  /* 0xffffff7f07077812 */ /* 0x000fe200078ec0ff */
[----:B------:R0:W-:Y:S03]  /*14910*/  @!P3 LDGSTS.E.BYPASS.LTC128B.128 [R17+0x2ac00], desc[UR38][R2.64+0x100], !P2 ;  /* 0x2ac001000211bfae */ /* 0x0001e6000d101d66 */
[----:B------:R-:W-:-:S04]  /*14920*/  @P2 LOP3.LUT R7, R7, 0x80, RZ, 0xfc, !PT ;  /* 0x0000008007072812 */ /* 0x000fc800078efcff */
[C---:B------:R-:W-:Y:S02]  /*14930*/  LOP3.LUT P2, RZ, R7.reuse, 0x4, RZ, 0xc0, !PT ;  /* 0x0000000407ff7812 */ /* 0x040fe4000784c0ff */
[----:B------:R-:W-:Y:S01]  /*14940*/  LOP3.LUT R7, R7, 0xfffffeff, RZ, 0xc0, !PT ;  /* 0xfffffeff07077812 */ /* 0x000fe200078ec0ff */
[----:B------:R0:W-:Y:S04]  /*14950*/  @!P3 LDGSTS.E.BYPASS.LTC128B.128 [R17+0x2cc00], desc[UR38][R2.64+0x180], !P5 ;  /* 0x2cc001800211bfae */ /* 0x0001e8000e901d66 */
[----:B------:R0:W-:Y:S04]  /*14960*/  @!P3 LDGSTS.E.BYPASS.LTC128B.128 [R17+0x2ec00], desc[UR38][R2.64+0x200], !P0 ;  /* 0x2ec002000211bfae */ /* 0x0001e8000c101d66 */
[----:B------:R0:W-:Y:S02]  /*14970*/  @!P3 LDGSTS.E.BYPASS.LTC128B.128 [R17+0x30c00], desc[UR38][R2.64+0x280], !P1 ;  /* 0x30c002800211bfae */ /* 0x0001e4000c901d66 */
[----:B------:R-:W-:-:S02]  /*14980*/  @P2 LOP3.LUT R7, R7, 0x100, RZ, 0xfc, !PT ;  /* 0x0000010007072812 */ /* 0x000fc400078efcff */
[----:B------:R0:W-:Y:S02]  /*14990*/  @!P3 LDGSTS.E.BYPASS.LTC128B.128 [R17+0x32c00], desc[UR38][R2.64+0x300], P6 ;  /* 0x32c003000211bfae */ /* 0x0001e4000b101d66 */
[----:B------:R-:W-:-:S13]  /*149a0*/  LOP3.LUT P2, RZ, R7, 0x8, RZ, 0xc0, !PT ;  /* 0x0000000807ff7812 */ /* 0x000fda000784c0ff */
[----:B0-----:R-:W-:Y:S05]  /*149b0*/  WARPSYNC.COLLECTIVE R15, `(.L_x_4457) ;  /* 0x000000000f087348 */ /* 0x001fea0003c00000 */
[----:B------:R1:W2:Y:S02]  /*149c0*/  SHFL.IDX P6, R14, R13, R12, R11 ;  /* 0x0000000c0d0e7389 */ /* 0x0002a400000c000b */
[----:B012---:R-:W-:Y:S01]  /*149d0*/  ENDCOLLECTIVE ;  /* 0x000000000000791b */ /* 0x007fe20003800000 */
.L_x_4457:
[----:B------:R-:W-:Y:S01]  /*149e0*/  LOP3.LUT R7, R7, 0xfffffdff, RZ, 0xc0, !PT ;  /* 0xfffffdff07077812 */ /* 0x000fe200078ec0ff */
[----:B------:R-:W-:Y:S01]  /*149f0*/  @!PT LDS RZ, [RZ] ;  /* 0x00000000fffff984 */ /* 0x000fe20000000800 */
[----:B------:R-:W-:Y:S01]  /*14a00*/  @!PT LDS RZ, [RZ] ;  /* 0x00000000fffff984 */ /* 0x000fe20000000800 */
[----:B------:R-:W-:Y:S01]  /*14a10*/  @!PT LDS RZ, [RZ] ;  /* 0x00000000fffff984 */ /* 0x000fe20000000800 */
[----:B------:R0:W-:Y:S03]  /*14a20*/  @!P3 LDGSTS.E.BYPASS.LTC128B.128 [R17+0x34c00], desc[UR38][R2.64+0x380], P4 ;  /* 0x34c003800211bfae */ /* 0x0001e6000a101d66 */
[----:B------:R-:W-:Y:S01]  /*14a30*/  @P2 LOP3.LUT R7, R7, 0x200, RZ, 0xfc, !PT ;  /* 0x0000020007072812 */ /* 0x000fe200078efcff */
[----:B------:R-:W-:-:S03]  /*14a40*/  IMAD.MOV.U32 R13, RZ, RZ, R0 ;  /* 0x000000ffff0d7224 */ /* 0x000fc600078e0000 */
[----:B------:R-:W-:Y:S01]  /*14a50*/  LOP3.LUT P4, RZ, R7, 0x400, RZ, 0xc0, !PT ;  /* 0x0000040007ff7812 */ /* 0x000fe2000788c0ff */
[----:B------:R0:W-:Y:S01]  /*14a60*/  STL [R1+0x8], R7 ;  /* 0x0000080701007387 */ /* 0x0001e20000100800 */
[----:B------:R-:W-:-:S11]  /*14a70*/  IMAD.MOV.U32 R10, RZ, RZ, R14 ;  /* 0x000000ffff0a7224 */ /* 0x000fd600078e000e */
[----:B0-----:R-:W-:Y:S05]  /*14a80*/  WARPSYNC.COLLECTIVE R15, `(.L_x_4458) ;  /* 0x000000000f087348 */ /* 0x001fea0003c00000 */
[----:B------:R1:W2:Y:S02]  /*14a90*/  SHFL.IDX P6, R14, R13, R12, R11 ;  /* 0x0000000c0d0e7389 */ /* 0x0002a400000c000b */
[----:B012---:R-:W-:Y:S01]  /*14aa0*/  ENDCOLLECTIVE ;  /* 0x000000000000791b */ /* 0x007fe20003800000 */
.L_x_4458:
[----:B------:R-:W-:-:S04]  /*14ab0*/  @!P4 LOP3.LUT R2, R5, 0x40, RZ, 0xc0, !PT ;  /* 0x000000400502c812 */ /* 0x000fc800078ec0ff */
[----:B------:R-:W-:Y:S01]  /*14ac0*/  @!P4 SHF.R.U32.HI R9, RZ, 0x2, R2 ;  /* 0x00000002ff09c819 */ /* 0x000fe20000011602 */
[----:B------:R-:W-:Y:S01]  /*14ad0*/  IMAD.SHL.U32 R15, R8, 0x8, RZ ;  /* 0x00000008080f7824 */ /* 0x000fe200078e00ff */
[----:B------:R-:W-:-:S04]  /*14ae0*/  @!P4 LOP3.LUT R8, R6, 0x80, RZ, 0xc0, !PT ;  /* 0x000000800608c812 */ /* 0x000fc800078ec0ff */
[----:B------:R-:W-:Y:S02]  /*14af0*/  @!P4 SHF.R.U32.HI R8, RZ, 0x3, R8 ;  /* 0x00000003ff08c819 */ /* 0x000fe40000011608 */
[----:B------:R-:W-:Y:S02]  /*14b00*/  LOP3.LUT R15, R15, 0x38, RZ, 0xc0, !PT ;  /* 0x000000380f0f7812 */ /* 0x000fe400078ec0ff */
[----:B------:R-:W-:Y:S01]  /*14b10*/  @!P4 ISETP.NE.U32.AND P3, PT, R8, RZ, PT ;  /* 0x000000ff0800c20c */ /* 0x000fe20003f65070 */
[----:B------:R-:W-:Y:S01]  /*14b20*/  IMAD.MOV.U32 R3, RZ, RZ, R14 ;  /* 0x000000ffff037224 */ /* 0x000fe200078e000e */
[----:B------:R-:W-:-:S04]  /*14b30*/  @!P4 ISETP.NE.U32.AND P6, PT, R9, RZ, PT ;  /* 0x000000ff0900c20c */ /* 0x000fc80003fc5070 */
[----:B------:R-:W-:-:S05]  /*14b40*/  @!P4 LEA R8, P2, R15, R3, 0x1 ;  /* 0x000000030f08c211 */ /* 0x000fca00078408ff */
[----:B------:R-:W-:Y:S01]  /*14b50*/  @!P4 IMAD.X R3, RZ, RZ, R10, P2 ;  /* 0x000000ffff03c224 */ /* 0x000fe200010e060a */
[----:B------:R-:W-:Y:S01]  /*14b60*/  LOP3.LUT P2, RZ, R7, 0x200, RZ, 0xc0, !PT ;  /* 0x0000020007ff7812 */ /* 0x000fe2000784c0ff */
[----:B------:R-:W-:-:S12]  /*14b70*/  @!P4 IMAD.MOV.U32 R2, RZ, RZ, R8 ;  /* 0x000000ffff02c224 */ /* 0x000fd800078e0008 */
[----:B------:R-:W-:Y:S01]  /*14b80*/  @!PT LDS RZ, [RZ] ;  /* 0x00000000fffff984 */ /* 0x000fe20000000800 */
[----:B------:R-:W-:Y:S01]  /*14b90*/  @!PT LDS RZ, [RZ] ;  /* 0x00000000fffff984 */ /* 0x000fe20000000800 */
[----:B------:R-:W-:Y:S01]  /*14ba0*/  @!PT LDS RZ, [RZ] ;  /* 0x00000000fffff984 */ /* 0x000fe20000000800 */
[----:B------:R0:W-:Y:S01]  /*14bb0*/  @!P4 LDGSTS.E.BYPASS.LTC128B.128 [R17+0x27400], desc[UR38][R2.64], !P2 ;  /* 0x274000000211cfae */ /* 0x0001e2000d101d66 */
[----:B------:R-:W-:-:S13]  /*14bc0*/  LOP3.LUT P2, RZ, R7, 0x100, RZ, 0xc0, !PT ;  /* 0x0000010007ff7812 */ /* 0x000fda000784c0ff */
[----:B------:R0:W-:Y:S01]  /*14bd0*/  @!P4 LDGSTS.E.BYPASS.LTC128B.128 [R17+0x29400], desc[UR38][R2.64+0x80], !P2 ;  /* 0x294000800211cfae */ /* 0x0001e2000d101d66 */
[----:B------:R-:W-:-:S03]  /*14be0*/  LOP3.LUT P2, RZ, R7, 0x80, RZ, 0xc0, !PT ;  /* 0x0000008007ff7812 */ /* 0x000fc6000784c0ff */
[----:B------:R0:W5:Y:S01]  /*14bf0*/  LDL.LU R7, [R1+0x68] ;  /* 0x0000680001077983 */ /* 0x0001620000300800 */
[----:B------:R-:W-:Y:S02]  /*14c00*/  IMAD.MOV.U32 R13, RZ, RZ, R4 ;  /* 0x000000ffff0d7224 */ /* 0x000fe400078e0004 */
[----:B------:R-:W-:Y:S02]  /*14c10*/  IMAD.MOV.U32 R12, RZ, RZ, 0x3 ;  /* 0x00000003ff0c7424 */ /* 0x000fe400078e00ff */
[----:B------:R-:W-:-:S05]  /*14c20*/  IMAD.MOV.U32 R15, RZ, RZ, -0x1 ;  /* 0xffffffffff0f7424 */ /* 0x000fca00078e00ff */
[----:B------:R0:W-:Y:S04]  /*14c30*/  @!P4 LDGSTS.E.BYPASS.LTC128B.128 [R17+0x2b400], desc[UR38][R2.64+0x100], !P2 ;  /* 0x2b4001000211cfae */ /* 0x0001e8000d101d66 */
[----:B------:R0:W-:Y:S04]  /*14c40*/  @!P4 LDGSTS.E.BYPASS.LTC128B.128 [R17+0x2d400], desc[UR38][R2.64+0x180], !P5 ;  /* 0x2d4001800211cfae */ /* 0x0001e8000e901d66 */
[----:B------:R0:W-:Y:S04]  /*14c50*/  @!P4 LDGSTS.E.BYPASS.LTC128B.128 [R17+0x2f400], desc[UR38][R2.64+0x200], !P0 ;  /* 0x2f4002000211cfae */ /* 0x0001e8000c101d66 */
[----:B------:R0:W-:Y:S04]  /*14c60*/  @!P4 LDGSTS.E.BYPASS.LTC128B.128 [R17+0x31400], desc[UR38][R2.64+0x280], !P1 ;  /* 0x314002800211cfae */ /* 0x0001e8000c901d66 */
[----:B------:R0:W-:Y:S02]  /*14c70*/  @!P4 LDGSTS.E.BYPASS.LTC128B.128 [R17+0x33400], desc[UR38][R2.64+0x300], P6 ;  /* 0x334003000211cfae */ /* 0x0001e4000b101d66 */
[----:B0----5:R-:W-:Y:S05]  /*14c80*/  WARPSYNC.COLLECTIVE R15, `(.L_x_4459) ;  /* 0x000000000f087348 */ /* 0x021fea0003c00000 */
[----:B------:R1:W2:Y:S02]  /*14c90*/  SHFL.IDX P6, R14, R13, R12, R11 ;  /* 0x0000000c0d0e7389 */ /* 0x0002a400000c000b */
[----:B012--5:R-:W-:Y:S01]  /*14ca0*/  ENDCOLLECTIVE ;  /* 0x000000000000791b */ /* 0x027fe20003800000 */
.L_x_4459:
[----:B------:R-:W-:Y:S01]  /*14cb0*/  @!PT LDS RZ, [RZ] ;  /* 0x00000000fffff984 */ /* 0x000fe20000000800 */
[----:B------:R-:W-:Y:S01]  /*14cc0*/  @!PT LDS RZ, [RZ] ;  /* 0x00000000fffff984 */ /* 0x000fe20000000800 */
[----:B------:R-:W-:Y:S01]  /*14cd0*/  @!PT LDS RZ, [RZ] ;  /* 0x00000000fffff984 */ /* 0x000fe20000000800 */
[----:B------:R0:W-:Y:S01]  /*14ce0*/  @!P4 LDGSTS.E.BYPASS.LTC128B.128 [R17+0x35400], desc[UR38][R2.64+0x380], P3 ;  /* 0x354003800211cfae */ /* 0x0001e20009901d66 */
[----:B------:R-:W-:Y:S02]  /*14cf0*/  IMAD.MOV.U32 R13, RZ, RZ, R0 ;  /* 0x000000ffff0d7224 */ /* 0x000fe400078e0000 */
[----:B------:R-:W-:-:S07]  /*14d00*/  IMAD.MOV.U32 R4, RZ, RZ, R14 ;  /* 0x000000ffff047224 */ /* 0x000fce00078e000e */
[----:B0-----:R-:W-:Y:S05]  /*14d10*/  WARPSYNC.COLLECTIVE R15, `(.L_x_4460) ;  /* 0x000000000f087348 */ /* 0x001fea0003c00000 */
[----:B------:R1:W2:Y:S02]  /*14d20*/  SHFL.IDX P6, R14, R13, R12, R11 ;  /* 0x0000000c0d0e7389 */ /* 0x0002a400000c000b */
[----:B012---:R-:W-:Y:S01]  /*14d30*/  ENDCOLLECTIVE ;  /* 0x000000000000791b */ /* 0x007fe20003800000 */
.L_x_4460:
[----:B------:R-:W-:Y:S01]  /*14d40*/  IMAD.MOV.U32 R0, RZ, RZ, R14 ;  /* 0x000000ffff007224 */ /* 0x000fe200078e000e */
[----:B------:R-:W-:Y:S06]  /*14d50*/  BRA `(.L_x_4461) ;  /* 0xffffffa000547947 */ /* 0x000fec000383ffff */
.L_x_4328:
[----:B0-----:R-:W3:Y:S02]  /*14d60*/  LDL R2, [R1+0x4] ;  /* 0x0000040001027983 */ /* 0x001ee40000100800 */
[----:B---3--:R0:W3:Y:S02]  /*14d70*/  SYNCS.PHASECHK.TRANS64.TRYWAIT P0, [R2+URZ+0x38820], R0 ;  /* 0x03882000020075a7 */ /* 0x0080e4000800017f */
[----:B---3--:R-:W-:Y:S05]  /*14d80*/  @!P0 NANOSLEEP.SYNCS 0x989680 ;  /* 0x009896800000895d */ /* 0x008fea0003900000 */
[----:B------:R-:W3:Y:S02]  /*14d90*/  @!P0 SYNCS.PHASECHK.TRANS64 P0, [R2+URZ+0x38820], R0 ;  /* 0x03882000020085a7 */ /* 0x000ee4000800007f */
[----:B---3--:R-:W-:Y:S05]  /*14da0*/  @!P0 BRA `(.L_x_4328) ;  /* 0xfffffffc00ec8947 */ /* 0x008fea000383ffff */
[----:B------:R-:W-:Y:S05]  /*14db0*/  BRA `(.L_x_4462) ;  /* 0xffffffa400147947 */ /* 0x000fea000383ffff */
.L_x_4332:
[----:B0-----:R0:W1:Y:S02]  /*14dc0*/  SYNCS.PHASECHK.TRANS64.TRYWAIT P0, [R3+URZ+0x38860], R0 ;  /* 0x03886000030075a7 */ /* 0x001064000800017f */
[----:B-1----:R-:W-:Y:S05]  /*14dd0*/  @!P0 NANOSLEEP.SYNCS 0x989680 ;  /* 0x009896800000895d */ /* 0x002fea0003900000 */
[----:B------:R-:W1:Y:S02]  /*14de0*/  @!P0 SYNCS.PHASECHK.TRANS64 P0, [R3+URZ+0x38860], R0 ;  /* 0x03886000030085a7 */ /* 0x000e64000800007f */
[----:B-1----:R-:W-:Y:S05]  /*14df0*/  @!P0 BRA `(.L_x_4332) ;  /* 0xfffffffc00f08947 */ /* 0x002fea000383ffff */
[----:B------:R-:W-:Y:S05]  /*14e00*/  BRA `(.L_x_4463) ;  /* 0xffffffa400447947 */ /* 0x000fea000383ffff */
.L_x_4351:
[----:B-1----:R1:W3:Y:S02]  /*14e10*/  SYNCS.PHASECHK.TRANS64.TRYWAIT P0, [R3+URZ+0x38840], R2 ;  /* 0x03884002030075a7 */ /* 0x0022e4000800017f */
[----:B---3--:R-:W-:Y:S05]  /*14e20*/  @!P0 NANOSLEEP.SYNCS 0x989680 ;  /* 0x009896800000895d */ /* 0x008fea0003900000 */
[----:B------:R-:W3:Y:S02]  /*14e30*/  @!P0 SYNCS.PHASECHK.TRANS64 P0, [R3+URZ+0x38840], R2 ;  /* 0x03884002030085a7 */ /* 0x000ee4000800007f */
[----:B---3--:R-:W-:Y:S05]  /*14e40*/  @!P0 BRA `(.L_x_4351) ;  /* 0xfffffffc00f08947 */ /* 0x008fea000383ffff */
[----:B------:R-:W-:Y:S05]  /*14e50*/  BRA `(.L_x_4464) ;  /* 0xffffffb000747947 */ /* 0x000fea000383ffff */
.L_x_4356:
[----:B0-----:R0:W3:Y:S02]  /*14e60*/  SYNCS.PHASECHK.TRANS64.TRYWAIT P0, [R3+URZ+0x38860], R2 ;  /* 0x03886002030075a7 */ /* 0x0010e4000800017f */
[----:B---3--:R-:W-:Y:S05]  /*14e70*/  @!P0 NANOSLEEP.SYNCS 0x989680 ;  /* 0x009896800000895d */ /* 0x008fea0003900000 */
[----:B------:R-:W3:Y:S02]  /*14e80*/  @!P0 SYNCS.PHASECHK.TRANS64 P0, [R3+URZ+0x38860], R2 ;  /* 0x03886002030085a7 */ /* 0x000ee4000800007f */
[----:B---3--:R-:W-:Y:S05]  /*14e90*/  @!P0 BRA `(.L_x_4356) ;  /* 0xfffffffc00f08947 */ /* 0x008fea000383ffff */
[----:B------:R-:W-:Y:S05]  /*14ea0*/  BRA `(.L_x_4465) ;  /* 0xffffffb000fc7947 */ /* 0x000fea000383ffff */
.L_x_4371:
[----:B0-----:R0:W1:Y:S02]  /*14eb0*/  SYNCS.PHASECHK.TRANS64.TRYWAIT P0, [R4+URZ+0x38840], R2 ;  /* 0x03884002040075a7 */ /* 0x001064000800017f */
[----:B-1----:R-:W-:Y:S05]  /*14ec0*/  @!P0 NANOSLEEP.SYNCS 0x989680 ;  /* 0x009896800000895d */ /* 0x002fea0003900000 */
[----:B------:R-:W1:Y:S02]  /*14ed0*/  @!P0 SYNCS.PHASECHK.TRANS64 P0, [R4+URZ+0x38840], R2 ;  /* 0x03884002040085a7 */ /* 0x000e64000800007f */
[----:B-1----:R-:W-:Y:S05]  /*14ee0*/  @!P0 BRA `(.L_x_4371) ;  /* 0xfffffffc00f08947 */ /* 0x002fea000383ffff */
[----:B------:R-:W-:Y:S05]  /*14ef0*/  BRA `(.L_x_4466) ;  /* 0xffffffc0000c7947 */ /* 0x000fea000383ffff */
.L_x_4376:
[----:B-1----:R1:W3:Y:S02]  /*14f00*/  SYNCS.PHASECHK.TRANS64.TRYWAIT P0, [R4+URZ+0x38860], R2 ;  /* 0x03886002040075a7 */ /* 0x0022e4000800017f */
[----:B---3--:R-:W-:Y:S05]  /*14f10*/  @!P0 NANOSLEEP.SYNCS 0x989680 ;  /* 0x009896800000895d */ /* 0x008fea0003900000 */
[----:B------:R-:W3:Y:S02]  /*14f20*/  @!P0 SYNCS.PHASECHK.TRANS64 P0, [R4+URZ+0x38860], R2 ;  /* 0x03886002040085a7 */ /* 0x000ee4000800007f */
[----:B---3--:R-:W-:Y:S05]  /*14f30*/  @!P0 BRA `(.L_x_4376) ;  /* 0xfffffffc00f08947 */ /* 0x008fea000383ffff */
[----:B------:R-:W-:Y:S05]  /*14f40*/  BRA `(.L_x_4467) ;  /* 0xffffffc000907947 */ /* 0x000fea000383ffff */
.L_x_4391:
[----:B-1----:R1:W3:Y:S02]  /*14f50*/  SYNCS.PHASECHK.TRANS64.TRYWAIT P0, [R4+URZ+0x38840], R2 ;  /* 0x03884002040075a7 */ /* 0x0022e4000800017f */
[----:B---3--:R-:W-:Y:S05]  /*14f60*/  @!P0 NANOSLEEP.SYNCS 0x989680 ;  /* 0x009896800000895d */ /* 0x008fea0003900000 */
[----:B------:R-:W3:Y:S02]  /*14f70*/  @!P0 SYNCS.PHASECHK.TRANS64 P0, [R4+URZ+0x38840], R2 ;  /* 0x03884002040085a7 */ /* 0x000ee4000800007f */
[----:B---3--:R-:W-:Y:S05]  /*14f80*/  @!P0 BRA `(.L_x_4391) ;  /* 0xfffffffc00f08947 */ /* 0x008fea000383ffff */
[----:B------:R-:W-:Y:S05]  /*14f90*/  BRA `(.L_x_4468) ;  /* 0xffffffcc007c7947 */ /* 0x000fea000383ffff */
.L_x_4396:
[----:B0-----:R0:W3:Y:S02]  /*14fa0*/  SYNCS.PHASECHK.TRANS64.TRYWAIT P0, [R4+URZ+0x38860], R2 ;  /* 0x03886002040075a7 */ /* 0x0010e4000800017f */
[----:B---3--:R-:W-:Y:S05]  /*14fb0*/  @!P0 NANOSLEEP.SYNCS 0x989680 ;  /* 0x009896800000895d */ /* 0x008fea0003900000 */
[----:B------:R-:W3:Y:S02]  /*14fc0*/  @!P0 SYNCS.PHASECHK.TRANS64 P0, [R4+URZ+0x38860], R2 ;  /* 0x03886002040085a7 */ /* 0x000ee4000800007f */
[----:B---3--:R-:W-:Y:S05]  /*14fd0*/  @!P0 BRA `(.L_x_4396) ;  /* 0xfffffffc00f08947 */ /* 0x008fea000383ffff */
[----:B------:R-:W-:Y:S05]  /*14fe0*/  BRA `(.L_x_4469) ;  /* 0xffffffd000047947 */ /* 0x000fea000383ffff */
.L_x_4412:
[----:B------:R-:W-:Y:S01]  /*14ff0*/  BSSY B0, `(.L_x_4470) ;  /* 0x0000008000007945 */ /* 0x000fe20003800000 */
[----:B------:R-:W-:Y:S02]  /*15000*/  IMAD.MOV.U32 R13, RZ, RZ, R16 ;  /* 0x000000ffff0d7224 */ /* 0x000fe400078e0010 */
[----:B------:R-:W-:Y:S02]  /*15010*/  IMAD.MOV.U32 R12, RZ, RZ, RZ ;  /* 0x000000ffff0c7224 */ /* 0x000fe400078e00ff */
[----:B------:R-:W-:Y:S02]  /*15020*/  IMAD.MOV.U32 R11, RZ, RZ, 0x1f ;  /* 0x0000001fff0b7424 */ /* 0x000fe400078e00ff */
[----:B------:R-:W-:-:S07]  /*15030*/  IMAD.MOV.U32 R15, RZ, RZ, -0x1 ;  /* 0xffffffffff0f7424 */ /* 0x000fce00078e00ff */
[----:B--2---:R-:W-:Y:S05]  /*15040*/  WARPSYNC.COLLECTIVE R15, `(.L_x_4471) ;  /* 0x000000000f087348 */ /* 0x004fea0003c00000 */
[----:B------:R0:W1:Y:S02]  /*15050*/  SHFL.IDX P6, R14, R13, R12, R11 ;  /* 0x0000000c0d0e7389 */ /* 0x00006400000c000b */
[----:B012---:R-:W-:Y:S01]  /*15060*/  ENDCOLLECTIVE ;  /* 0x000000000000791b */ /* 0x007fe20003800000 */
.L_x_4471:
[----:B------:R-:W-:Y:S05]  /*15070*/  BSYNC B0 ;  /* 0x0000000000007941 */ /* 0x000fea0003800000 */
.L_x_4470:
        /* <DEDUP_REMOVED lines=9> */
.L_x_4472:
        /* <DEDUP_REMOVED lines=18> */
.L_x_4473:
        /* <DEDUP_REMOVED lines=8> */
.L_x_4474:
        /* <DEDUP_REMOVED lines=8> */
.L_x_4475:
        /* <DEDUP_REMOVED lines=8> */
.L_x_4476:
        /* <DEDUP_REMOVED lines=8> */
.L_x_4477:
        /* <DEDUP_REMOVED lines=9> */
.L_x_4478:
[----:B------:R-:W-:Y:S01]  /*154c0*/  IMAD.MOV.U32 R6, RZ, RZ, R14 ;  /* 0x000000ffff067224 */ /* 0x000fe200078e000e */
[----:B------:R-:W-:Y:S06]  /*154d0*/  BRA `(.L_x_4479) ;  /* 0xffffffd8005c7947 */ /* 0x000fec000383ffff */
.L_x_4417:
[----:B------:R-:W-:Y:S01]  /*154e0*/  BSSY B0, `(.L_x_4480) ;  /* 0x0000008000007945 */ /* 0x000fe20003800000 */
[----:B-----5:R-:W-:Y:S02]  /*154f0*/  IMAD.MOV.U32 R13, RZ, RZ, R2 ;  /* 0x000000ffff0d7224 */ /* 0x020fe400078e0002 */
[----:B------:R-:W-:Y:S02]  /*15500*/  IMAD.MOV.U32 R12, RZ, RZ, 0x1 ;  /* 0x00000001ff0c7424 */ /* 0x000fe400078e00ff */
[----:B------:R-:W-:Y:S02]  /*15510*/  IMAD.MOV.U32 R11, RZ, RZ, RZ ;  /* 0x000000ffff0b7224 */ /* 0x000fe400078e00ff */
[----:B------:R-:W-:-:S07]  /*15520*/  IMAD.MOV.U32 R15, RZ, RZ, -0x1 ;  /* 0xffffffffff0f7424 */ /* 0x000fce00078e00ff */
[----:B0-2---:R-:W-:Y:S05]  /*15530*/  WARPSYNC.COLLECTIVE R15, `(.L_x_4481) ;  /* 0x000000000f087348 */ /* 0x005fea0003c00000 */
[----:B------:R1:W3:Y:S02]  /*15540*/  SHFL.UP P6, R14, R13, R12, R11 ;  /* 0x0400000c0d0e7389 */ /* 0x0002e400000c000b */
[----:B0123--:R-:W-:Y:S01]  /*15550*/  ENDCOLLECTIVE ;  /* 0x000000000000791b */ /* 0x00ffe20003800000 */
.L_x_4481:
[----:B------:R-:W-:Y:S05]  /*15560*/  BSYNC B0 ;  /* 0x0000000000007941 */ /* 0x000fea0003800000 */
.L_x_4480:
[----:B------:R-:W-:Y:S02]  /*15570*/  IMAD.MOV.U32 R3, RZ, RZ, R14 ;  /* 0x000000ffff037224 */ /* 0x000fe400078e000e */
[----:B------:R-:W-:Y:S02]  /*15580*/  IMAD.MOV.U32 R12, RZ, RZ, 0x2 ;  /* 0x00000002ff0c7424 */ /* 0x000fe400078e00ff */
[----:B------:R-:W-:Y:S01]  /*15590*/  IMAD.MOV.U32 R11, RZ, RZ, RZ ;  /* 0x000000ffff0b7224 */ /* 0x000fe200078e00ff */
[----:B------:R-:W-:Y:S01]  /*155a0*/  SEL R3, R3, RZ, P1 ;  /* 0x000000ff03037207 */ /* 0x000fe20000800000 */
[----:B------:R-:W-:-:S04]  /*155b0*/  IMAD.MOV.U32 R15, RZ, RZ, -0x1 ;  /* 0xffffffffff0f7424 */ /* 0x000fc800078e00ff */
[----:B------:R-:W-:-:S04]  /*155c0*/  IMAD.IADD R3, R2, 0x1, R3 ;  /* 0x0000000102037824 */ /* 0x000fc800078e0203 */
[----:B------:R-:W-:-:S07]  /*155d0*/  IMAD.MOV.U32 R13, RZ, RZ, R3 ;  /* 0x000000ffff0d7224 */ /* 0x000fce00078e0003 */
[----:B------:R-:W-:Y:S05]  /*155e0*/  WARPSYNC.COLLECTIVE R15, `(.L_x_4482) ;  /* 0x000000000f087348 */ /* 0x000fea0003c00000 */
[----:B------:R0:W1:Y:S02]  /*155f0*/  SHFL.UP P6, R14, R13, R12, R11 ;  /* 0x0400000c0d0e7389 */ /* 0x00006400000c000b */
[----:B01----:R-:W-:Y:S01]  /*15600*/  ENDCOLLECTIVE ;  /* 0x000000000000791b */ /* 0x003fe20003800000 */
.L_x_4482:
        /* <DEDUP_REMOVED lines=8> */
.L_x_4483:
        /* <DEDUP_REMOVED lines=8> */
.L_x_4484:
        /* <DEDUP_REMOVED lines=8> */
.L_x_4485:
        /* <DEDUP_REMOVED lines=9> */
.L_x_4486:
[----:B------:R-:W-:Y:S01]  /*15820*/  IMAD.MOV.U32 R6, RZ, RZ, R14 ;  /* 0x000000ffff067224 */ /* 0x000fe200078e000e */
[----:B------:R-:W-:Y:S06]  /*15830*/  BRA `(.L_x_4487) ;  /* 0xffffffd800207947 */ /* 0x000fec000383ffff */
.L_x_4419:
[----:B------:R-:W-:Y:S01]  /*15840*/  BSSY B0, `(.L_x_4488) ;  /* 0x0000006000007945 */ /* 0x000fe20003800000 */
[----:B------:R-:W-:Y:S01]  /*15850*/  PLOP3.LUT P6, PT, P6, PT, PT, 0x8, 0x0 ;  /* 0x000000000000781c */ /* 0x000fe200037ce170 */
[----:B------:R-:W-:-:S12]  /*15860*/  IMAD.MOV.U32 R15, RZ, RZ, -0x1 ;  /* 0xffffffffff0f7424 */ /* 0x000fd800078e00ff */
[----:B0-2---:R-:W-:Y:S05]  /*15870*/  WARPSYNC.COLLECTIVE R15, `(.L_x_4489) ;  /* 0x000000000f087348 */ /* 0x005fea0003c00000 */
[----:B------:R-:W-:Y:S01]  /*15880*/  VOTE.ANY R14, PT, P6 ;  /* 0x00000000000e7806 */ /* 0x000fe200030e0100 */
[----:B0-2---:R-:W-:Y:S06]  /*15890*/  ENDCOLLECTIVE ;  /* 0x000000000000791b */ /* 0x005fec0003800000 */
.L_x_4489:
[----:B------:R-:W-:Y:S05]  /*158a0*/  BSYNC B0 ;  /* 0x0000000000007941 */ /* 0x000fea0003800000 */
.L_x_4488:
        /* <DEDUP_REMOVED lines=9> */
.L_x_4490:
[----:B------:R-:W-:Y:S01]  /*15940*/  IMAD.MOV.U32 R17, RZ, RZ, R14 ;  /* 0x000000ffff117224 */ /* 0x000fe200078e000e */
[----:B------:R-:W-:Y:S06]  /*15950*/  BRA `(.L_x_4491) ;  /* 0xffffffd800107947 */ /* 0x000fec000383ffff */
.L_x_4421:
[----:B------:R-:W-:Y:S01]  /*15960*/  BSSY B0, `(.L_x_4492) ;  /* 0x0000007000007945 */ /* 0x000fe20003800000 */
[----:B------:R-:W-:Y:S02]  /*15970*/  IMAD.MOV.U32 R13, RZ, RZ, R3 ;  /* 0x000000ffff0d7224 */ /* 0x000fe400078e0003 */
[----:B------:R-:W-:Y:S02]  /*15980*/  IMAD.MOV.U32 R11, RZ, RZ, 0x1f ;  /* 0x0000001fff0b7424 */ /* 0x000fe400078e00ff */
[----:B------:R-:W-:-:S07]  /*15990*/  IMAD.MOV.U32 R15, RZ, RZ, -0x1 ;  /* 0xffffffffff0f7424 */ /* 0x000fce00078e00ff */
[----:B0-23--:R-:W-:Y:S05]  /*159a0*/  WARPSYNC.COLLECTIVE R15, `(.L_x_4493) ;  /* 0x000000000f087348 */ /* 0x00dfea0003c00000 */
[----:B------:R1:W4:Y:S02]  /*159b0*/  SHFL.IDX P6, R14, R13, R12, R11 ;  /* 0x0000000c0d0e7389 */ /* 0x00032400000c000b */
[----:B01234-:R-:W-:Y:S01]  /*159c0*/  ENDCOLLECTIVE ;  /* 0x000000000000791b */ /* 0x01ffe20003800000 */
.L_x_4493:
[----:B------:R-:W-:Y:S05]  /*159d0*/  BSYNC B0 ;  /* 0x0000000000007941 */ /* 0x000fea0003800000 */
.L_x_4492:
[----:B------:R-:W-:Y:S01]  /*159e0*/  IMAD.MOV.U32 R2, RZ, RZ, R14 ;  /* 0x000000ffff027224 */ /* 0x000fe200078e000e */
[----:B------:R-:W-:Y:S06]  /*159f0*/  BRA `(.L_x_4420) ;  /* 0xffffffd800047947 */ /* 0x000fec000383ffff */
.L_x_4425:
[----:B0-----:R0:W1:Y:S02]  /*15a00*/  SYNCS.PHASECHK.TRANS64.TRYWAIT P0, [R9+URZ+0x38820], R0 ;  /* 0x03882000090075a7 */ /* 0x001064000800017f */
[----:B-1----:R-:W-:Y:S05]  /*15a10*/  @!P0 NANOSLEEP.SYNCS 0x989680 ;  /* 0x009896800000895d */ /* 0x002fea0003900000 */
[----:B------:R-:W1:Y:S02]  /*15a20*/  @!P0 SYNCS.PHASECHK.TRANS64 P0, [R9+URZ+0x38820], R0 ;  /* 0x03882000090085a7 */ /* 0x000e64000800007f */
[----:B-1----:R-:W-:Y:S05]  /*15a30*/  @!P0 BRA `(.L_x_4425) ;  /* 0xfffffffc00f08947 */ /* 0x002fea000383ffff */
[----:B------:R-:W-:Y:S05]  /*15a40*/  BRA `(.L_x_4494) ;  /* 0xffffffd800f87947 */ /* 0x000fea000383ffff */
.L_x_4426:
        /* <DEDUP_REMOVED lines=11> */
.L_x_4496:
[----:B------:R-:W-:Y:S05]  /*15b00*/  BSYNC B0 ;  /* 0x0000000000007941 */ /* 0x000fea0003800000 */
.L_x_4495:
[----:B------:R-:W-:Y:S05]  /*15b10*/  BRA `(.L_x_4497) ;  /* 0xffffffd800e07947 */ /* 0x000fea000383ffff */
.L_x_4429:
[----:B------:R-:W-:Y:S01]  /*15b20*/  BSSY B1, `(.L_x_4498) ;  /* 0x0000006000017945 */ /* 0x000fe20003800000 */
[----:B------:R-:W-:-:S07]  /*15b30*/  IMAD.MOV.U32 R15, RZ, RZ, -0x1 ;  /* 0xffffffffff0f7424 */ /* 0x000fce00078e00ff */
[----:B0-2---:R-:W-:Y:S05]  /*15b40*/  WARPSYNC.COLLECTIVE R15, `(.L_x_4499) ;  /* 0x000000000f0c7348 */ /* 0x005fea0003c00000 */
[----:B------:R-:W-:Y:S02]  /*15b50*/  ELECT P6, UR62, PT ;  /* 0x00000000003e782f */ /* 0x000fe400038c0000 */
[----:B------:R-:W-:Y:S01]  /*15b60*/  MOV R14, UR62 ;  /* 0x0000003e000e7c02 */ /* 0x000fe20008000f00 */
[----:B0-2---:R-:W-:Y:S10]  /*15b70*/  ENDCOLLECTIVE ;  /* 0x000000000000791b */ /* 0x005ff40003800000 */
.L_x_4499:
[----:B------:R-:W-:Y:S05]  /*15b80*/  BSYNC B1 ;  /* 0x0000000000017941 */ /* 0x000fea0003800000 */
.L_x_4498:
[----:B------:R-:W-:Y:S05]  /*15b90*/  BRA `(.L_x_4500) ;  /* 0xffffffd800d87947 */ /* 0x000fea000383ffff */
.L_x_4430:
[----:B0-----:R0:W1:Y:S02]  /*15ba0*/  SYNCS.PHASECHK.TRANS64.TRYWAIT P0, [R5+URZ], R4 ;  /* 0x00000004050075a7 */ /* 0x001064000800017f */
[----:B-1----:R-:W-:Y:S05]  /*15bb0*/  @!P0 NANOSLEEP.SYNCS 0x989680 ;  /* 0x009896800000895d */ /* 0x002fea0003900000 */
[----:B------:R-:W1:Y:S02]  /*15bc0*/  @!P0 SYNCS.PHASECHK.TRANS64 P0, [R5+URZ], R4 ;  /* 0x00000004050085a7 */ /* 0x000e64000800007f */
[----:B-1----:R-:W-:Y:S05]  /*15bd0*/  @!P0 BRA `(.L_x_4430) ;  /* 0xfffffffc00f08947 */ /* 0x002fea000383ffff */
[----:B------:R-:W-:Y:S05]  /*15be0*/  BRA `(.L_x_4501) ;  /* 0xffffffdc00007947 */ /* 0x000fea000383ffff */
.L_x_4431:
[----:B0-----:R0:W1:Y:S02]  /*15bf0*/  SYNCS.PHASECHK.TRANS64.TRYWAIT P0, [R7+URZ], R2 ;  /* 0x00000002070075a7 */ /* 0x001064000800017f */
[----:B-1----:R-:W-:Y:S05]  /*15c00*/  @!P0 NANOSLEEP.SYNCS 0x989680 ;  /* 0x009896800000895d */ /* 0x002fea0003900000 */
[----:B------:R-:W1:Y:S02]  /*15c10*/  @!P0 SYNCS.PHASECHK.TRANS64 P0, [R7+URZ], R2 ;  /* 0x00000002070085a7 */ /* 0x000e64000800007f */
[----:B-1----:R-:W-:Y:S05]  /*15c20*/  @!P0 BRA `(.L_x_4431) ;  /* 0xfffffffc00f08947 */ /* 0x002fea000383ffff */
[----:B------:R-:W-:Y:S05]  /*15c30*/  BRA `(.L_x_4502) ;  /* 0xffffffdc00007947 */ /* 0x000fea000383ffff */
.L_x_4432:
[----:B-1----:R1:W3:Y:S02]  /*15c40*/  SYNCS.PHASECHK.TRANS64.TRYWAIT P0, [R5+URZ], R4 ;  /* 0x00000004050075a7 */ /* 0x0022e4000800017f */
[----:B---3--:R-:W-:Y:S05]  /*15c50*/  @!P0 NANOSLEEP.SYNCS 0x989680 ;  /* 0x009896800000895d */ /* 0x008fea0003900000 */
[----:B------:R-:W3:Y:S02]  /*15c60*/  @!P0 SYNCS.PHASECHK.TRANS64 P0, [R5+URZ], R4 ;  /* 0x00000004050085a7 */ /* 0x000ee4000800007f */
[----:B---3--:R-:W-:Y:S05]  /*15c70*/  @!P0 BRA `(.L_x_4432) ;  /* 0xfffffffc00f08947 */ /* 0x008fea000383ffff */
[----:B------:R-:W-:Y:S05]  /*15c80*/  BRA `(.L_x_4503) ;  /* 0xffffffd800f47947 */ /* 0x000fea000383ffff */
.L_x_4504:
        /* <DEDUP_REMOVED lines=15> */
.L_x_15120:


//--------------------- .text._ZN7cutlass13device_kernelIN5flash11enable_sm90INS1_16FlashAttnFwdSm90INS1_25CollectiveMainloopFwdSm90ILi2EN4cute5tupleIJNS5_1CILi1EEES8_S8_EEENS6_IJNS7_ILi64EEESA_SA_EEELi512ENS_10bfloat16_tEfNS_4arch4Sm90ELb0ELb0ELb0ELb1ELb0ELb1ELb1ELb0ELb0ELb1ELb0ELb0EEENS1_21CollectiveEpilogueFwdINS6_IJSA_NS7_ILi512EEESA_EEES9_SC_SE_Li256ELb1ELb1ELb0ELb0EEENS1_36VarlenDynamicPersistentTileSchedulerILi64ELi64ELi256ELi128ELb0ELb1ELb1ELb0ELb1ELb1EEEEEEEEEvNT_6ParamsE --------------------------
	.section	.text._ZN7cutlass13device_kernelIN5flash11enable_sm90INS1_16FlashAttnFwdSm90INS1_25CollectiveMainloopFwdSm90ILi2EN4cute5tupleIJNS5_1CILi1EEES8_S8_EEENS6_IJNS7_ILi64EEESA_SA_EEELi512ENS_10bfloat16_tEfNS_4arch4Sm90ELb0ELb0ELb0ELb1ELb0ELb1ELb1ELb0ELb0ELb1ELb0ELb0EEENS1_21CollectiveEpilogueFwdINS6_IJSA_NS7_ILi512EEESA_EEES9_SC_SE_Li256ELb1ELb1ELb0ELb0EEENS1_36VarlenDynamicPersistentTileSchedulerILi64ELi64ELi256ELi128ELb0ELb1ELb1ELb0ELb1ELb1EEEEEEEEEvNT_6ParamsE,"ax",@progbits
	.align	128
.text._ZN7cutlass13device_kernelIN5flash11enable_sm90INS1_16FlashAttnFwdSm90INS1_25CollectiveMainloopFwdSm90ILi2EN4cute5tupleIJNS5_1CILi1EEES8_S8_EEENS6_IJNS7_ILi64EEESA_SA_EEELi512ENS_10bfloat16_tEfNS_4arch4Sm90ELb0ELb0ELb0ELb1ELb0ELb1ELb1ELb0ELb0ELb1ELb0ELb0EEENS1_21CollectiveEpilogueFwdINS6_IJSA_NS7_ILi512EEESA_EEES9_SC_SE_Li256ELb1ELb1ELb0ELb0EEENS1_36VarlenDynamicPersistentTileSchedulerILi64ELi64ELi256ELi128ELb0ELb1ELb1ELb0ELb1ELb1EEEEEEEEEvNT_6ParamsE:
        .type           _ZN7cutlass13device_kernelIN5flash11enable_sm90INS1_16FlashAttnFwdSm90INS1_25CollectiveMainloopFwdSm90ILi2EN4cute5tupleIJNS5_1CILi1EEES8_S8_EEENS6_IJNS7_ILi64EEESA_SA_EEELi512ENS_10bfloat16_tEfNS_4arch4Sm90ELb0ELb0ELb0ELb1ELb0ELb1ELb1ELb0ELb0ELb1ELb0ELb0EEENS1_21CollectiveEpilogueFwdINS6_IJSA_NS7_ILi512EEESA_EEES9_SC_SE_Li256ELb1ELb1ELb0ELb0EEENS1_36VarlenDynamicPersistentTileSchedulerILi64ELi64ELi256ELi128ELb0ELb1ELb1ELb0ELb1ELb1EEEEEEEEEvNT_6ParamsE,@function
        .size           _ZN7cutlass13device_kernelIN5flash11enable_sm90INS1_16FlashAttnFwdSm90INS1_25CollectiveMainloopFwdSm90ILi2EN4cute5tupleIJNS5_1CILi1EEES8_S8_EEENS6_IJNS7_ILi64EEESA_SA_EEELi512ENS_10bfloat16_tEfNS_4arch4Sm90ELb0ELb0ELb0ELb1ELb0ELb1ELb1ELb0ELb0ELb1ELb0ELb0EEENS1_21CollectiveEpilogueFwdINS6_IJSA_NS7_ILi512EEESA_EEES9_SC_SE_Li256ELb1ELb1ELb0ELb0EEENS1_36VarlenDynamicPersistentTileSchedulerILi64ELi64ELi256ELi128ELb0ELb1ELb1ELb0ELb1ELb1EEEEEEEEEvNT_6ParamsE,(.L_x_15121 - _ZN7cutlass13device_kernelIN5flash11enable_sm90INS1_16FlashAttnFwdSm90INS1_25CollectiveMainloopFwdSm90ILi2EN4cute5tupleIJNS5_1CILi1EEES8_S8_EEENS6_IJNS7_ILi64EEESA_SA_EEELi512ENS_10bfloat16_tEfNS_4arch4Sm90ELb0ELb0ELb0ELb1ELb0ELb1ELb1ELb0ELb0ELb1ELb0ELb0EEENS1_21CollectiveEpilogueFwdINS6_IJSA_NS7_ILi512EEESA_EEES9_SC_SE_Li256ELb1ELb1ELb0ELb0EEENS1_36VarlenDynamicPersistentTileSchedulerILi64ELi64ELi256ELi128ELb0ELb1ELb1ELb0ELb1ELb1EEEEEEEEEvNT_6ParamsE)
        .other          _ZN7cutlass13device_kernelIN5flash11enable_sm90INS1_16FlashAttnFwdSm90INS1_25CollectiveMainloopFwdSm90ILi2EN4cute5tupleIJNS5_1CILi1EEES8_S8_EEENS6_IJNS7_ILi64EEESA_SA_EEELi512ENS_10bfloat16_tEfNS_4arch4Sm90ELb0ELb0ELb0ELb1ELb0ELb1ELb1ELb0ELb0ELb1ELb0ELb0EEENS1_21CollectiveEpilogueFwdINS6_IJSA_NS7_ILi512EEESA_EEES9_SC_SE_Li256ELb1ELb1ELb0ELb0EEENS1_36VarlenDynamicPersistentTileSchedulerILi64ELi64ELi256ELi128ELb0ELb1ELb1ELb0ELb1ELb1EEEEEEEEEvNT_6ParamsE,@"STO_CUDA_ENTRY STV_DEFAULT"
_ZN7cutlass13device_kernelIN5flash11enable_sm90INS1_16FlashAttnFwdSm90INS1_25CollectiveMainloopFwdSm90ILi2EN4cute5tupleIJNS5_1CILi1EEES8_S8_EEENS6_IJNS7_ILi64EEESA_SA_EEELi512ENS_10bfloat16_tEfNS_4arch4Sm90ELb0ELb0ELb0ELb1ELb0ELb1ELb1ELb0ELb0ELb1ELb0ELb0EEENS1_21CollectiveEpilogueFwdINS6_IJSA_NS7_ILi512EEESA_EEES9_SC_SE_Li256ELb1ELb1ELb0ELb0EEENS1_36VarlenDynamicPersistentTileSchedulerILi64ELi64ELi256ELi128ELb0ELb1ELb1ELb0ELb1ELb1EEEEEEEEEvNT_6ParamsE:
        /* <DEDUP_REMOVED lines=23> */
.L_x_4506:
[----:B------:R-:W-:Y:S05]  /*0170*/  BSYNC B0 ;  /* 0x0000000000007941 */ /* 0x000fea0003800000 */
.L_x_4505:
        /* <DEDUP_REMOVED lines=14> */
[----:B-1----:R0:W-:Y:S01]  /*0260*/  STL [R1+0x4], R3 ;  /* 0x0000040301007387 */ /* 0x0021e20000100800 */
        /* <DEDUP_REMOVED lines=24> */
.L_x_4507:
        /* <DEDUP_REMOVED lines=22> */
.L_x_4508:
        /* <DEDUP_REMOVED lines=18> */
.L_x_4509:
        /* <DEDUP_REMOVED lines=22> */
.L_x_4510:
        /* <DEDUP_REMOVED lines=22> */
.L_x_4511:
        /* <DEDUP_REMOVED lines=9> */
.L_x_4514:
        /* <DEDUP_REMOVED lines=25> */
[----:B------:R-:W-:Y:S02]  /*0b50*/  LEA.HI R6, R0, R15, RZ, 0x4 ;  /* 0x0000000f00067211 */ /* 0x000fe400078f20ff */
[----:B------:R-:W-:Y:S02]  /*0b60*/  LOP3.LUT R4, R3, 0xffffff80, RZ, 0xc0, !PT ;  /* 0xffffff8003047812 */ /* 0x000fe400078ec0ff */
[----:B------:R-:W-:-:S03]  /*0b70*/  LOP3.LUT R5, R6, 0xfffffff0, RZ, 0xc0, !PT ;  /* 0xfffffff006057812 */ /* 0x000fc600078ec0ff */
[C---:B------:R-:W-:Y:S01]  /*0b80*/  IMAD.IADD R4, R15.reuse, 0x1, -R4 ;  /* 0x000000010f047824 */ /* 0x040fe200078e0a04 */
[----:B------:R-:W-:Y:S01]  /*0b90*/  LEA.HI R7, R0, R15, RZ, 0x5 ;  /* 0x0000000f00077211 */ /* 0x000fe200078f28ff */
[----:B------:R-:W-:Y:S01]  /*0ba0*/  IMAD.IADD R9, R15, 0x1, -R5 ;  /* 0x000000010f097824 */ /* 0x000fe200078e0a05 */
[----:B------:R-:W-:Y:S02]  /*0bb0*/  SHF.R.S32.HI R11, RZ, 0x4, R6 ;  /* 0x00000004ff0b7819 */ /* 0x000fe40000011406 */
[----:B------:R-:W-:Y:S02]  /*0bc0*/  SHF.R.S32.HI R5, RZ, 0x1f, R4 ;  /* 0x0000001fff057819 */ /* 0x000fe40000011404 */
[--C-:B------:R-:W-:Y:S02]  /*0bd0*/  SHF.R.S32.HI R192, RZ, 0x5, R7.reuse ;  /* 0x00000005ffc07819 */ /* 0x100fe40000011407 */
[----:B------:R-:W-:Y:S02]  /*0be0*/  SHF.R.S32.HI R13, RZ, 0x1f, R7 ;  /* 0x0000001fff0d7819 */ /* 0x000fe40000011407 */
[----:B------:R-:W-:-:S02]  /*0bf0*/  SHF.R.S32.HI R8, RZ, 0x1f, R9 ;  /* 0x0000001fff087819 */ /* 0x000fc40000011409 */
[----:B------:R-:W-:Y:S02]  /*0c00*/  LEA.HI R7, R6, R11, RZ, 0x1 ;  /* 0x0000000b06077211 */ /* 0x000fe400078f08ff */
[----:B------:R-:W-:Y:S02]  /*0c10*/  LEA.HI R6, R5, R4, RZ, 0x2 ;  /* 0x0000000405067211 */ /* 0x000fe400078f10ff */
[----:B------:R-:W-:Y:S02]  /*0c20*/  LEA.HI R10, R8, R9, RZ, 0x3 ;  /* 0x00000009080a7211 */ /* 0x000fe400078f18ff */
[----:B------:R-:W-:Y:S02]  /*0c30*/  LOP3.LUT R14, R7, 0x1ffffffe, RZ, 0xc0, !PT ;  /* 0x1ffffffe070e7812 */ /* 0x000fe400078ec0ff */
[--C-:B------:R-:W-:Y:S02]  /*0c40*/  SHF.R.S32.HI R7, RZ, 0x2, R6.reuse ;  /* 0x00000002ff077819 */ /* 0x100fe40000011406 */
[----:B------:R-:W-:Y:S01]  /*0c50*/  SHF.R.S32.HI R8, RZ, 0x1f, R6 ;  /* 0x0000001fff087819 */ /* 0x000fe20000011406 */
[----:B------:R-:W-:-:S03]  /*0c60*/  IMAD.IADD R14, R11, 0x1, -R14 ;  /* 0x000000010b0e7824 */ /* 0x000fc600078e0a0e */
[----:B------:R-:W-:Y:S02]  /*0c70*/  LEA.HI R8, R8, R7, RZ, 0x3 ;  /* 0x0000000708087211 */ /* 0x000fe400078f18ff */
[----:B------:R-:W-:Y:S02]  /*0c80*/  LEA.HI R5, R5, R4, RZ, 0x5 ;  /* 0x0000000405057211 */ /* 0x000fe400078f28ff */
[----:B------:R-:W-:Y:S02]  /*0c90*/  LOP3.LUT R8, R8, 0xfffffff8, RZ, 0xc0, !PT ;  /* 0xfffffff808087812 */ /* 0x000fe400078ec0ff */
[----:B------:R-:W-:Y:S02]  /*0ca0*/  LOP3.LUT R11, R6, 0x7ffffffc, RZ, 0xc0, !PT ;  /* 0x7ffffffc060b7812 */ /* 0x000fe400078ec0ff */
[----:B------:R-:W-:Y:S01]  /*0cb0*/  SHF.R.S32.HI R5, RZ, 0x5, R5 ;  /* 0x00000005ff057819 */ /* 0x000fe20000011405 */
[----:B------:R-:W-:Y:S02]  /*0cc0*/  IMAD.IADD R8, R7, 0x1, -R8 ;  /* 0x0000000107087824 */ /* 0x000fe400078e0a08 */
[----:B------:R-:W-:Y:S01]  /*0cd0*/  IMAD.IADD R11, R4, 0x1, -R11 ;  /* 0x00000001040b7824 */ /* 0x000fe200078e0a0b */
[----:B------:R-:W-:Y:S01]  /*0ce0*/  LEA.HI R4, R0, R15, RZ, 0x2 ;  /* 0x0000000f00047211 */ /* 0x000fe200078f10ff */
[----:B------:R-:W-:Y:S01]  /*0cf0*/  IMAD R191, R5, 0x10, R8 ;  /* 0x0000001005bf7824 */ /* 0x000fe200078e0208 */
[----:B------:R-:W-:-:S02]  /*0d00*/  LEA.HI R13, R13, R192, RZ, 0x2 ;  /* 0x000000c00d0d7211 */ /* 0x000fc400078f10ff */
[----:B------:R-:W-:Y:S02]  /*0d10*/  LOP3.LUT R12, R10, 0xfffffff8, RZ, 0xc0, !PT ;  /* 0xfffffff80a0c7812 */ /* 0x000fe400078ec0ff */
[----:B------:R-:W-:Y:S02]  /*0d20*/  LOP3.LUT R5, R4, 0xfffffffc, RZ, 0xc0, !PT ;  /* 0xfffffffc04057812 */ /* 0x000fe400078ec0ff */
[----:B------:R-:W-:Y:S01]  /*0d30*/  SHF.R.S32.HI R224, RZ, 0x7, R3 ;  /* 0x00000007ffe07819 */ /* 0x000fe20000011403 */
[----:B------:R-:W-:Y:S01]  /*0d40*/  IMAD.IADD R12, R9, 0x1, -R12 ;  /* 0x00000001090c7824 */ /* 0x000fe200078e0a0c */
[----:B------:R-:W-:Y:S01]  /*0d50*/  LOP3.LUT R13, R13, 0x3ffffc, RZ, 0xc0, !PT ;  /* 0x003ffffc0d0d7812 */ /* 0x000fe200078ec0ff */
[----:B------:R-:W-:Y:S01]  /*0d60*/  IMAD.IADD R5, R15, 0x1, -R5 ;  /* 0x000000010f057824 */ /* 0x000fe200078e0a05 */
[----:B------:R-:W-:Y:S01]  /*0d70*/  LEA.HI R0, R0, R15, RZ, 0x3 ;  /* 0x0000000f00007211 */ /* 0x000fe200078f18ff */
[----:B------:R-:W-:Y:S02]  /*0d80*/  IMAD R16, R224, 0x100, R9 ;  /* 0x00000100e0107824 */ /* 0x000fe400078e0209 */
[----:B------:R-:W-:Y:S01]  /*0d90*/  IMAD.IADD R13, R192, 0x1, -R13 ;  /* 0x00000001c00d7824 */ /* 0x000fe200078e0a0d */
[----:B------:R-:W-:Y:S01]  /*0da0*/  SHF.R.S32.HI R222, RZ, 0x3, R0 ;  /* 0x00000003ffde7819 */ /* 0x000fe20000011400 */
[----:B------:R-:W-:Y:S01]  /*0db0*/  IMAD.SHL.U32 R9, R12, 0x40, RZ ;  /* 0x000000400c097824 */ /* 0x000fe200078e00ff */
[----:B------:R-:W-:-:S02]  /*0dc0*/  LOP3.LUT R221, R0, 0xfffffff8, RZ, 0xc0, !PT ;  /* 0xfffffff800dd7812 */ /* 0x000fc400078ec0ff */
[----:B------:R-:W-:Y:S02]  /*0dd0*/  SHF.R.S32.HI R22, RZ, 0x2, R4 ;  /* 0x00000002ff167819 */ /* 0x000fe40000011404 */
[----:B------:R-:W-:Y:S01]  /*0de0*/  LEA.HI R0, R5, R5, RZ, 0x1 ;  /* 0x0000000505007211 */ /* 0x000fe200078f08ff */
[----:B------:R-:W-:Y:S01]  /*0df0*/  IMAD R13, R13, 0x10, R16 ;  /* 0x000000100d0d7824 */ /* 0x000fe200078e0210 */
[----:B------:R-:W-:Y:S01]  /*0e00*/  LOP3.LUT R9, R9, 0x1c0, RZ, 0xc0, !PT ;  /* 0x000001c009097812 */ /* 0x000fe200078ec0ff */
[----:B------:R-:W-:Y:S01]  /*0e10*/  IMAD.SHL.U32 R14, R14, 0x8, RZ ;  /* 0x000000080e0e7824 */ /* 0x000fe200078e00ff */
[----:B------:R-:W-:Y:S01]  /*0e20*/  LOP3.LUT R0, R0, 0x1ffffffe, RZ, 0xc0, !PT ;  /* 0x1ffffffe00007812 */ /* 0x000fe200078ec0ff */
[----:B------:R-:W-:Y:S02]  /*0e30*/  IMAD.SHL.U32 R10, R10, 0x40, RZ ;  /* 0x000000400a0a7824 */ /* 0x000fe400078e00ff */
[----:B------:R-:W-:Y:S02]  /*0e40*/  VIADD R234, R22, 0x20 ;  /* 0x0000002016ea7836 */ /* 0x000fe40000000000 */
[--C-:B------:R-:W-:Y:S01]  /*0e50*/  IMAD.U32 R233, R13, 0x40, R14.reuse ;  /* 0x000000400de97824 */ /* 0x100fe200078e000e */
[----:B------:R-:W-:Y:S01]  /*0e60*/  LOP3.LUT R14, R9, 0x8, R14, 0xf8, !PT ;  /* 0x00000008090e7812 */ /* 0x000fe200078ef80e */
[C---:B------:R-:W-:Y:S01]  /*0e70*/  IMAD.SHL.U32 R16, R5.reuse, 0x8, RZ ;  /* 0x0000000805107824 */ /* 0x040fe200078e00ff */
[----:B------:R-:W-:Y:S01]  /*0e80*/  SHF.R.U32.HI R9, RZ, 0x3, R9 ;  /* 0x00000003ff097819 */ /* 0x000fe20000011609 */
[C---:B------:R-:W-:Y:S01]  /*0e90*/  IMAD.IADD R0, R5.reuse, 0x1, -R0 ;  /* 0x0000000105007824 */ /* 0x040fe200078e0a00 */
[----:B------:R-:W-:Y:S01]  /*0ea0*/  LOP3.LUT R7, R10, 0x7ffffe00, RZ, 0xc0, !PT ;  /* 0x7ffffe000a077812 */ /* 0x000fe200078ec0ff */
[----:B------:R-:W-:Y:S01]  /*0eb0*/  IMAD.SHL.U32 R184, R5, 0x4, RZ ;  /* 0x0000000405b87824 */ /* 0x000fe200078e00ff */
[----:B------:R-:W-:-:S02]  /*0ec0*/  SHF.R.S32.HI R5, RZ, 0x1f, R234 ;  /* 0x0000001fff057819 */ /* 0x000fc400000114ea */
[----:B------:R-:W-:Y:S01]  /*0ed0*/  LOP3.LUT R14, R14, R9, RZ, 0x3c, !PT ;  /* 0x000000090e0e7212 */ /* 0x000fe200078e3cff */
[----:B------:R-:W-:Y:S01]  /*0ee0*/  IMAD R7, R192, 0x400, R7 ;  /* 0x00000400c0077824 */ /* 0x000fe200078e0207 */
[----:B------:R-:W-:Y:S01]  /*0ef0*/  LEA.HI R5, R5, R234, RZ, 0x3 ;  /* 0x000000ea05057211 */ /* 0x000fe200078f18ff */
[----:B------:R-:W-:Y:S01]  /*0f00*/  IMAD.SHL.U32 R230, R234, 0x40, RZ ;  /* 0x00000040eae67824 */ /* 0x000fe200078e00ff */
[----:B------:R-:W-:Y:S01]  /*0f10*/  R2P PR, R12, 0x6 ;  /* 0x000000060c007804 */ /* 0x000fe20000000000 */
[----:B------:R-:W-:Y:S01]  /*0f20*/  IMAD.IADD R7, R7, 0x1, R14 ;  /* 0x0000000107077824 */ /* 0x000fe200078e020e */
[----:B------:R-:W-:Y:S01]  /*0f30*/  LEA.HI R3, R3, R224, RZ, 0x1 ;  /* 0x000000e003037211 */ /* 0x000fe200078f08ff */
[----:B------:R-:W-:Y:S01]  /*0f40*/  IMAD.IADD R221, R15, 0x1, -R221 ;  /* 0x000000010fdd7824 */ /* 0x000fe200078e0add */
[----:B------:R-:W-:Y:S01]  /*0f50*/  SHF.R.S32.HI R9, RZ, 0x1f, R4 ;  /* 0x0000001fff097819 */ /* 0x000fe20000011404 */
[----:B------:R-:W-:Y:S01]  /*0f60*/  IMAD.SHL.U32 R5, R5, 0x40, RZ ;  /* 0x0000004005057824 */ /* 0x000fe200078e00ff */
[----:B------:R-:W-:Y:S01]  /*0f70*/  LOP3.LUT R230, R230, 0x1c0, RZ, 0xc0, !PT ;  /* 0x000001c0e6e67812 */ /* 0x000fe200078ec0ff */
[----:B------:R-:W-:Y:S01]  /*0f80*/  IMAD R195, R7, 0x2, R2 ;  /* 0x0000000207c37824 */ /* 0x000fe200078e0202 */
[----:B------:R-:W-:Y:S01]  /*0f90*/  LOP3.LUT R3, R3, 0xfffffe, RZ, 0xc0, !PT ;  /* 0x00fffffe03037812 */ /* 0x000fe200078ec0ff */
[----:B------:R-:W-:Y:S01]  /*0fa0*/  IMAD.MOV.U32 R208, RZ, RZ, 0x20 ;  /* 0x00000020ffd07424 */ /* 0x000fe200078e00ff */
[----:B------:R-:W-:Y:S01]  /*0fb0*/  LEA.HI R9, R9, R22, RZ, 0x3 ;  /* 0x0000001609097211 */ /* 0x000fe200078f18ff */
[----:B------:R-:W-:Y:S01]  /*0fc0*/  IMAD.SHL.U32 R189, R221, 0x8, RZ ;  /* 0x00000008ddbd7824 */ /* 0x000fe200078e00ff */
[----:B------:R-:W-:Y:S01]  /*0fd0*/  LOP3.LUT R4, R230, 0x38, R16, 0xf8, !PT ;  /* 0x00000038e6047812 */ /* 0x000fe200078ef810 */
[----:B------:R-:W-:Y:S01]  /*0fe0*/  VIADD R190, R184, 0x10 ;  /* 0x00000010b8be7836 */ /* 0x000fe20000000000 */
[----:B------:R-:W-:Y:S01]  /*0ff0*/  SHF.R.U32.HI R6, RZ, 0x3, R230 ;  /* 0x00000003ff067819 */ /* 0x000fe200000116e6 */
[----:B------:R-:W-:Y:S01]  /*1000*/  VIADD R209, R195, 0x36400 ;  /* 0x00036400c3d17836 */ /* 0x000fe20000000000 */
[----:B------:R-:W-:Y:S01]  /*1010*/  LOP3.LUT R231, R5, 0xfffffe00, RZ, 0xc0, !PT ;  /* 0xfffffe0005e77812 */ /* 0x000fe200078ec0ff */
[----:B------:R-:W-:Y:S01]  /*1020*/  IMAD.IADD R3, R224, 0x1, -R3 ;  /* 0x00000001e0037824 */ /* 0x000fe200078e0a03 */
[----:B------:R-:W-:Y:S01]  /*1030*/  SEL R208, R208, 0xffffffe0, !P1 ;  /* 0xffffffe0d0d07807 */ /* 0x000fe20004800000 */
[----:B------:R-:W-:Y:S01]  /*1040*/  VIADD R218, R189, 0x40 ;  /* 0x00000040bdda7836 */ /* 0x000fe20000000000 */
[----:B------:R-:W-:Y:S01]  /*1050*/  LOP3.LUT R9, R9, 0xfffffff8, RZ, 0xc0, !PT ;  /* 0xfffffff809097812 */ /* 0x000fe200078ec0ff */
[----:B------:R-:W-:Y:S01]  /*1060*/  VIADD R217, R189, 0x80 ;  /* 0x00000080bdd97836 */ /* 0x000fe20000000000 */
[----:B------:R-:W-:Y:S01]  /*1070*/  LOP3.LUT R229, R231, R4, R6, 0xf6, !PT ;  /* 0x00000004e7e57212 */ /* 0x000fe200078ef606 */
[C---:B------:R-:W-:Y:S01]  /*1080*/  VIADD R216, R189.reuse, 0xc0 ;  /* 0x000000c0bdd87836 */ /* 0x040fe20000000000 */
[----:B------:R-:W-:Y:S01]  /*1090*/  SHF.R.S32.HI R227, RZ, 0x1f, R190 ;  /* 0x0000001fffe37819 */ /* 0x000fe200000114be */
[----:B------:R-:W-:-:S02]  /*10a0*/  VIADD R215, R189, 0x100 ;  /* 0x00000100bdd77836 */ /* 0x000fc40000000000 */
[C---:B------:R-:W-:Y:S02]  /*10b0*/  VIADD R214, R189.reuse, 0x140 ;  /* 0x00000140bdd67836 */ /* 0x040fe40000000000 */
[C---:B------:R-:W-:Y:S02]  /*10c0*/  VIADD R226, R189.reuse, 0x180 ;  /* 0x00000180bde27836 */ /* 0x040fe40000000000 */
[----:B------:R-:W-:Y:S02]  /*10d0*/  VIADD R225, R189, 0x1c0 ;  /* 0x000001c0bde17836 */ /* 0x000fe40000000000 */
[----:B------:R-:W-:Y:S02]  /*10e0*/  VIADD R196, R195, 0x36440 ;  /* 0x00036440c3c47836 */ /* 0x000fe40000000000 */
[----:B------:R-:W-:Y:S01]  /*10f0*/  @P2 VIADD R196, R209, 0xffffffc0 ;  /* 0xffffffc0d1c42836 */ /* 0x000fe20000000000 */
[----:B------:R-:W-:Y:S01]  /*1100*/  SHF.R.S32.HI R8, RZ, 0x1f, R218 ;  /* 0x0000001fff087819 */ /* 0x000fe200000114da */
[----:B------:R-:W-:Y:S01]  /*1110*/  IMAD.SHL.U32 R194, R3, 0x100, RZ ;  /* 0x0000010003c27824 */ /* 0x000fe200078e00ff */
[----:B------:R-:W-:Y:S01]  /*1120*/  SHF.R.S32.HI R3, RZ, 0x1f, R217 ;  /* 0x0000001fff037819 */ /* 0x000fe200000114d9 */
        /* <DEDUP_REMOVED lines=10> */
[C---:B------:R-:W-:Y:S01]  /*11d0*/  IMAD.SHL.U32 R228, R190.reuse, 0x2, RZ ;  /* 0x00000002bee47824 */ /* 0x040fe200078e00ff */
[----:B------:R-:W-:Y:S01]  /*11e0*/  SHF.L.U64.HI R227, R190, 0x1, R227 ;  /* 0x00000001bee37819 */ /* 0x000fe200000102e3 */
[----:B------:R-:W-:-:S02]  /*11f0*/  IMAD.SHL.U32 R193, R11, 0x2, RZ ;  /* 0x000000020bc17824 */ /* 0x000fc400078e00ff */
[----:B------:R-:W-:Y:S02]  /*1200*/  IMAD R229, R229, 0x2, R2 ;  /* 0x00000002e5e57824 */ /* 0x000fe400078e0202 */
[----:B------:R-:W-:Y:S02]  /*1210*/  IMAD R232, R0, 0x8, R191 ;  /* 0x0000000800e87824 */ /* 0x000fe400078e02bf */
[----:B------:R-:W-:Y:S01]  /*1220*/  IMAD.IADD R208, R208, 0x1, R196 ;  /* 0x00000001d0d07824 */ /* 0x000fe200078e02c4 */
[----:B--2---:R-:W-:Y:S02]  /*1230*/  LOP3.LUT R187, R18, 0x1, RZ, 0xfc, !PT ;  /* 0x0000000112bb7812 */ /* 0x004fe400078efcff */
[----:B------:R-:W-:-:S07]  /*1240*/  CS2R R18, SRZ ;  /* 0x0000000000127805 */ /* 0x000fce000001ff00 */
.L_x_4628:
        /* <DEDUP_REMOVED lines=42> */
[----:B01----:R-:W-:Y:S06]  /*14f0*/  @P1 BRA `(.L_x_4516) ;  /* 0x0000000000241947 */ /* 0x003fec0003800000 */
        /* <DEDUP_REMOVED lines=9> */
.L_x_4516:
[----:B------:R-:W-:Y:S02]  /*1590*/  IMAD.U32 R46, RZ, RZ, UR5 ;  /* 0x00000005ff2e7e24 */ /* 0x000fe4000f8e00ff */
[----:B------:R-:W-:Y:S01]  /*15a0*/  IMAD.U32 R28, RZ, RZ, UR4 ;  /* 0x00000004ff1c7e24 */ /* 0x000fe2000f8e00ff */
[----:B------:R-:W-:Y:S06]  /*15b0*/  @!P2 BRA `(.L_x_4517) ;  /* 0x000000000010a947 */ /* 0x000fec0003800000 */
[----:B------:R-:W-:-:S04]  /*15c0*/  IADD3 R4, P0, R211, UR8, RZ ;  /* 0x00000008d3047c10 */ /* 0x000fc8000ff1e0ff */
[----:B------:R-:W-:-:S05]  /*15d0*/  IADD3.X R5, R212, UR9, RZ, P0, !PT ;  /* 0x00000009d4057c10 */ /* 0x000fca00087fe4ff */
[----:B------:R0:W5:Y:S01]  /*15e0*/  LDG.E R28, desc[UR40][R4.64] ;  /* 0x00000028041c7981 */ /* 0x000162000c1e1900 */
[----:B------:R-:W-:Y:S05]  /*15f0*/  BRA `(.L_x_4518) ;  /* 0x0000000000107947 */ /* 0x000fea0003800000 */
.L_x_4517:
[----:B------:R-:W-:Y:S05]  /*1600*/  @!P0 BRA `(.L_x_4518) ;  /* 0x00000000000c8947 */ /* 0x000fea0003800000 */
[----:B------:R-:W2:Y:S04]  /*1610*/  LDG.E R5, desc[UR40][R8.64] ;  /* 0x0000002808057981 */ /* 0x000ea8000c1e1900 */
[----:B------:R-:W2:Y:S02]  /*1620*/  LDG.E R28, desc[UR40][R8.64+0x4] ;  /* 0x00000428081c7981 */ /* 0x000ea4000c1e1900 */
[----:B--2---:R-:W-:-:S07]  /*1630*/  IMAD.IADD R28, R28, 0x1, -R5 ;  /* 0x000000011c1c7824 */ /* 0x004fce00078e0a05 */
.L_x_4518:
        /* <DEDUP_REMOVED lines=55> */
.L_x_4521:
[----:B------:R-:W-:Y:S05]  /*19b0*/  BSYNC B6 ;  /* 0x0000000000067941 */ /* 0x000fea0003800000 */
.L_x_4520:
        /* <DEDUP_REMOVED lines=20> */
.L_x_4523:
[----:B------:R-:W-:Y:S05]  /*1b00*/  BSYNC B6 ;  /* 0x0000000000067941 */ /* 0x000fea0003800000 */
.L_x_4522:
        /* <DEDUP_REMOVED lines=14> */
[CC--:B0-----:R-:W-:Y:S01]  /*1bf0*/  IMAD.WIDE.U32 R6, R31.reuse, R50.reuse, RZ ;  /* 0x000000321f067225 */ /* 0x0c1fe200078e00ff */
        /* <DEDUP_REMOVED lines=30> */
[----:B------:R-:W-:Y:S01]  /*1de0*/  VIADD R59, R42, 0x8 ;  /* 0x000000082a3b7836 */ /* 0x000fe20000000000 */
[----:B------:R-:W-:Y:S01]  /*1df0*/  SHF.R.S32.HI R48, RZ, 0x1f, R15 ;  /* 0x0000001fff307819 */ /* 0x000fe2000001140f */
[----:B------:R-:W-:-:S03]  /*1e00*/  IMAD.SHL.U32 R60, R43, 0x2, RZ ;  /* 0x000000022b3c7824 */ /* 0x000fc600078e00ff */
        /* <DEDUP_REMOVED lines=62> */
.L_x_4553:
        /* <DEDUP_REMOVED lines=57> */
.L_x_4528:
[----:B------:R-:W-:Y:S05]  /*2580*/  BSYNC B1 ;  /* 0x0000000000017941 */ /* 0x000fea0003800000 */
.L_x_4527:
        /* <DEDUP_REMOVED lines=18> */
.L_x_4529:
[----:B------:R-:W-:Y:S01]  /*26b0*/  IMAD R66, R19, 0x8, R2 ;  /* 0x0000000813427824 */ /* 0x000fe200078e0202 */
[----:B------:R-:W-:Y:S01]  /*26c0*/  SHF.L.U32 R75, R186, 0x1f, RZ ;  /* 0x0000001fba4b7819 */ /* 0x000fe200000006ff */
[----:B------:R-:W-:Y:S03]  /*26d0*/  BSSY B1, `(.L_x_4530) ;  /* 0x0000003000017945 */ /* 0x000fe60003800000 */
[----:B------:R-:W0:Y:S02]  /*26e0*/  SYNCS.PHASECHK.TRANS64.TRYWAIT P5, [R66+URZ+0x38890], R75 ;  /* 0x0388904b420075a7 */ /* 0x000e2400080a017f */
[----:B0-----:R-:W-:Y:S05]  /*26f0*/  @!P5 BRA `(.L_x_4531) ;  /* 0x000001940040d947 */ /* 0x001fea0003800000 */
.L_x_4819:
[----:B------:R-:W-:Y:S05]  /*2700*/  BSYNC B1 ;  /* 0x0000000000017941 */ /* 0x000fea0003800000 */
.L_x_4530:
        /* <DEDUP_REMOVED lines=53> */
.L_x_4536:
[----:B------:R-:W-:Y:S05]  /*2a60*/  BSYNC B2 ;  /* 0x0000000000027941 */ /* 0x000fea0003800000 */
.L_x_4535:
[----:B--2---:R1:W-:Y:S02]  /*2a70*/  STG.E.128 desc[UR40][R12.64], R4 ;  /* 0x000000040c007986 */ /* 0x0043e4000c101d28 */
.L_x_4534:
[----:B------:R-:W-:Y:S05]  /*2a80*/  BSYNC B1 ;  /* 0x0000000000017941 */ /* 0x000fea0003800000 */
.L_x_4533:
        /* <DEDUP_REMOVED lines=56> */
.L_x_4538:
[----:B------:R-:W-:Y:S05]  /*2e10*/  BSYNC B1 ;  /* 0x0000000000017941 */ /* 0x000fea0003800000 */
.L_x_4537:
[----:B-1----:R1:W-:Y:S01]  /*2e20*/  STG.E.128 desc[UR40][R12.64+0x40], R4 ;  /* 0x000040040c007986 */ /* 0x0023e2000c101d28 */
[----:B------:R-:W-:Y:S05]  /*2e30*/  BRA `(.L_x_4532) ;  /* 0x0000000c00447947 */ /* 0x000fea0003800000 */
.L_x_4526:
        /* <DEDUP_REMOVED lines=42> */
.L_x_4539:
[----:B------:R-:W-:Y:S01]  /*30e0*/  IMAD R66, R19, 0x8, R2 ;  /* 0x0000000813427824 */ /* 0x000fe200078e0202 */
[----:B------:R-:W-:Y:S01]  /*30f0*/  SHF.L.U32 R75, R186, 0x1f, RZ ;  /* 0x0000001fba4b7819 */ /* 0x000fe200000006ff */
[----:B------:R-:W0:Y:S01]  /*3100*/  LDC R81, c[0x0][0x2f4] ;  /* 0x0000bd00ff517b82 */ /* 0x000e220000000800 */
[----:B------:R-:W-:Y:S02]  /*3110*/  BSSY B1, `(.L_x_4540) ;  /* 0x0000003000017945 */ /* 0x000fe40003800000 */
[----:B------:R-:W1:Y:S02]  /*3120*/  SYNCS.PHASECHK.TRANS64.TRYWAIT P5, [R66+URZ+0x38890], R75 ;  /* 0x0388904b420075a7 */ /* 0x000e6400080a017f */
[----:B-1----:R-:W-:Y:S05]  /*3130*/  @!P5 BRA `(.L_x_4541) ;  /* 0x0000018800c4d947 */ /* 0x002fea0003800000 */
.L_x_4820:
[----:B------:R-:W-:Y:S05]  /*3140*/  BSYNC B1 ;  /* 0x0000000000017941 */ /* 0x000fea0003800000 */
.L_x_4540:
        /* <DEDUP_REMOVED lines=125> */
.L_x_4543:
[----:B------:R-:W-:Y:S05]  /*3920*/  BSYNC B1 ;  /* 0x0000000000017941 */ /* 0x000fea0003800000 */
.L_x_4542:
        /* <DEDUP_REMOVED lines=10> */
.L_x_4525:
[----:B------:R-:W-:-:S13]  /*39d0*/  ISETP.NE.AND P0, PT, R187, 0x3, PT ;  /* 0x00000003bb00780c */ /* 0x000fda0003f05270 */
[----:B------:R-:W-:Y:S05]  /*39e0*/  @!P0 BRA `(.L_x_4544) ;  /* 0x0000000000048947 */ /* 0x000fea0003800000 */
[----:B------:R-:W-:Y:S01]  /*39f0*/  BPT.TRAP 0x1 ;  /* 0x000000040000795c */ /* 0x000fe20000300000 */
.L_x_4544:
        /* <DEDUP_REMOVED lines=8> */
.L_x_4821:
[----:B------:R-:W-:Y:S05]  /*3a80*/  BSYNC B1 ;  /* 0x0000000000017941 */ /* 0x000fea0003800000 */
.L_x_4545:
        /* <DEDUP_REMOVED lines=12> */
.L_x_4532:
[----:B------:R-:W-:Y:S05]  /*3b50*/  BSYNC B0 ;  /* 0x0000000000007941 */ /* 0x000fea0003800000 */
.L_x_4524:
        /* <DEDUP_REMOVED lines=17> */
.L_x_4548:
[----:B------:R-:W-:Y:S05]  /*3c70*/  BSYNC B0 ;  /* 0x0000000000007941 */ /* 0x000fea0003800000 */
.L_x_4547:
[----:B------:R-:W5:Y:S01]  /*3c80*/  SYNCS.PHASECHK.TRANS64.TRYWAIT P0, [R66+URZ+0x388b0], R75 ;  /* 0x0388b04b420075a7 */ /* 0x000f62000800017f */
[----:B------:R-:W-:Y:S04]  /*3c90*/  BSSY B0, `(.L_x_4549) ;  /* 0x0000002000007945 */ /* 0x000fe80003800000 */
[----:B-----5:R-:W-:Y:S05]  /*3ca0*/  @!P0 BRA `(.L_x_4550) ;  /* 0x0000018000108947 */ /* 0x020fea0003800000 */
.L_x_4822:
[----:B------:R-:W-:Y:S05]  /*3cb0*/  BSYNC B0 ;  /* 0x0000000000007941 */ /* 0x000fea0003800000 */
.L_x_4549:
        /* <DEDUP_REMOVED lines=82> */
.L_x_4552:
[----:B------:R-:W-:Y:S05]  /*41e0*/  BSYNC B0 ;  /* 0x0000000000007941 */ /* 0x000fea0003800000 */
.L_x_4551:
        /* <DEDUP_REMOVED lines=17> */
.L_x_4519:
[----:B------:R-:W2:Y:S01]  /*4300*/  LDL R4, [R1+0x4] ;  /* 0x0000040001047983 */ /* 0x000ea20000100800 */
        /* <DEDUP_REMOVED lines=41> */
[----:B---3--:R-:W-:Y:S02]  /*45a0*/  CS2R R78, SRZ ;  /* 0x00000000004e7805 */ /* 0x008fe4000001ff00 */
[----:B------:R-:W-:Y:S02]  /*45b0*/  CS2R R156, SRZ ;  /* 0x00000000009c7805 */ /* 0x000fe4000001ff00 */
[----:B------:R-:W-:-:S02]  /*45c0*/  CS2R R74, SRZ ;  /* 0x00000000004a7805 */ /* 0x000fc4000001ff00 */
[----:B------:R-:W-:Y:S01]  /*45d0*/  CS2R R158, SRZ ;  /* 0x00000000009e7805 */ /* 0x000fe2000001ff00 */
[----:B------:R-:W-:Y:S01]  /*45e0*/  IMAD.MOV.U32 R71, RZ, RZ, RZ ;  /* 0x000000ffff477224 */ /* 0x000fe200078e00ff */
        /* <DEDUP_REMOVED lines=19> */
[----:B------:R-:W-:Y:S01]  /*4720*/  CS2R R178, SRZ ;  /* 0x0000000000b27805 */ /* 0x000fe2000001ff00 */
[----:B------:R-:W-:Y:S01]  /*4730*/  IMAD.MOV.U32 R35, RZ, RZ, RZ ;  /* 0x000000ffff237224 */ /* 0x000fe200078e00ff */
[----:B--2-4-:R-:W-:Y:S01]  /*4740*/  CS2R R28, SRZ ;  /* 0x00000000001c7805 */ /* 0x014fe2000001ff00 */
[----:B------:R-:W-:Y:S01]  /*4750*/  IMAD.MOV.U32 R31, RZ, RZ, RZ ;  /* 0x000000ffff1f7224 */ /* 0x000fe200078e00ff */
[----:B------:R-:W-:Y:S01]  /*4760*/  CS2R R6, SRZ ;  /* 0x0000000000067805 */ /* 0x000fe2000001ff00 */
[----:B------:R-:W-:-:S02]  /*4770*/  IMAD.MOV.U32 R0, RZ, RZ, RZ ;  /* 0x000000ffff007224 */ /* 0x000fc400078e00ff */
[----:B------:R-:W-:Y:S01]  /*4780*/  IMAD.MOV.U32 R5, RZ, RZ, RZ ;  /* 0x000000ffff057224 */ /* 0x000fe200078e00ff */
[----:B------:R-:W-:Y:S01]  /*4790*/  ISETP.NE.AND P1, PT, R4, 0x1, PT ;  /* 0x000000010400780c */ /* 0x000fe20003f25270 */
[----:B------:R-:W-:-:S12]  /*47a0*/  @P0 BRA `(.L_x_4555) ;  /* 0x0000000000080947 */ /* 0x000fd80003800000 */
[----:B------:R-:W1:Y:S02]  /*47b0*/  FENCE.VIEW.ASYNC.G ;  /* 0x00000000000073c6 */ /* 0x000e640000000100 */
[----:B-1----:R-:W-:Y:S06]  /*47c0*/  BAR.ARV 0xc, 0x180 ;  /* 0x0306000000007b1d */ /* 0x002fec0000002000 */
.L_x_4555:
[----:B------:R-:W-:Y:S05]  /*47d0*/  BSYNC B0 ;  /* 0x0000000000007941 */ /* 0x000fea0003800000 */
.L_x_4554:
[----:B------:R-:W-:Y:S01]  /*47e0*/  BSSY B7, `(.L_x_4556) ;  /* 0x0000aa5000077945 */ /* 0x000fe20003800000 */
[----:B------:R-:W-:Y:S02]  /*47f0*/  IMAD.MOV.U32 R8, RZ, RZ, RZ ;  /* 0x000000ffff087224 */ /* 0x000fe400078e00ff */
[----:B------:R-:W-:Y:S01]  /*4800*/  IMAD.MOV.U32 R10, RZ, RZ, RZ ;  /* 0x000000ffff0a7224 */ /* 0x000fe200078e00ff */
[----:B------:R-:W-:Y:S06]  /*4810*/  @!P1 BRA `(.L_x_4557) ;  /* 0x0000001800409947 */ /* 0x000fec0003800000 */
[----:B------:R-:W-:Y:S02]  /*4820*/  ISETP.GE.AND P1, PT, R168, 0x1, PT ;  /* 0x00000001a800780c */ /* 0x000fe40003f26270 */
[----:B------:R-:W-:-:S11]  /*4830*/  PLOP3.LUT P0, PT, PT, PT, PT, 0x80, 0x0 ;  /* 0x000000000000781c */ /* 0x000fd60003f0f070 */
[----:B------:R-:W-:Y:S05]  /*4840*/  @!P1 BRA `(.L_x_4558) ;  /* 0x000000a800789947 */ /* 0x000fea0003800000 */
[----:B------:R-:W1:Y:S01]  /*4850*/  SHFL.IDX PT, R0, R224, RZ, 0x1f ;  /* 0x00001fffe0007589 */ /* 0x000e6200000e0000 */
[----:B------:R-:W-:Y:S01]  /*4860*/  IMAD.MOV.U32 R9, RZ, RZ, 0x40000040 ;  /* 0x40000040ff097424 */ /* 0x000fe200078e00ff */
[----:B------:R-:W-:Y:S01]  /*4870*/  ISETP.GE.AND P0, PT, R168, 0x41, PT ;  /* 0x00000041a800780c */ /* 0x000fe20003f06270 */
[----:B------:R-:W-:Y:S01]  /*4880*/  IMAD.MOV.U32 R11, RZ, RZ, 0x40000040 ;  /* 0x40000040ff0b7424 */ /* 0x000fe200078e00ff */
[----:B------:R-:W-:Y:S01]  /*4890*/  BAR.SYNC.DEFER_BLOCKING 0xe, 0x100 ;  /* 0x0384000000007b1d */ /* 0x000fe20000010000 */
[----:B------:R-:W-:Y:S01]  /*48a0*/  IMAD.MOV.U32 R7, RZ, RZ, 0x40000040 ;  /* 0x40000040ff077424 */ /* 0x000fe200078e00ff */
[----:B------:R-:W-:Y:S01]  /*48b0*/  R2UR UR5, R9 ;  /* 0x00000000090572ca */ /* 0x000fe200000e0000 */
[----:B------:R-:W-:Y:S01]  /*48c0*/  IMAD.MOV.U32 R5, RZ, RZ, 0x40000040 ;  /* 0x40000040ff057424 */ /* 0x000fe200078e00ff */
[----:B------:R-:W-:Y:S01]  /*48d0*/  R2UR UR7, R11 ;  /* 0x000000000b0772ca */ /* 0x000fe200000e0000 */
[----:B------:R-:W-:Y:S01]  /*48e0*/  IMAD.MOV.U32 R13, RZ, RZ, 0x40000040 ;  /* 0x40000040ff0d7424 */ /* 0x000fe200078e00ff */
[----:B------:R-:W-:Y:S01]  /*48f0*/  BSSY B0, `(.L_x_4559) ;  /* 0x00000f5000007945 */ /* 0x000fe20003800000 */
[----:B------:R-:W-:Y:S01]  /*4900*/  IMAD.MOV.U32 R11, RZ, RZ, 0x40000040 ;  /* 0x40000040ff0b7424 */ /* 0x000fe200078e00ff */
[----:B------:R-:W2:Y:S01]  /*4910*/  S2R R20, SR_TID.X ;  /* 0x0000000000147919 */ /* 0x000ea20000002100 */
[----:B-1----:R-:W-:-:S04]  /*4920*/  LEA.HI R3, R0, R0, RZ, 0x1 ;  /* 0x0000000000037211 */ /* 0x002fc800078f08ff */
[----:B------:R-:W-:Y:S01]  /*4930*/  LOP3.LUT R3, R3, 0x1fffe, RZ, 0xc0, !PT ;  /* 0x0001fffe03037812 */ /* 0x000fe200078ec0ff */
[----:B0----5:R-:W-:-:S04]  /*4940*/  WARPGROUP.ARRIVE ;  /* 0x00000000000079c5 */ /* 0x021fc80000000000 */
[----:B------:R-:W-:Y:S02]  /*4950*/  IMAD.IADD R3, R0, 0x1, -R3 ;  /* 0x0000000100037824 */ /* 0x000fe400078e0a03 */
[----:B------:R-:W-:Y:S02]  /*4960*/  VIADD R0, R2, 0x36400 ;  /* 0x0003640002007836 */ /* 0x000fe40000000000 */
[----:B------:R-:W-:-:S03]  /*4970*/  IMAD R3, R3, 0x8000, R2 ;  /* 0x0000800003037824 */ /* 0x000fc600078e0202 */
[----:B------:R-:W-:Y:S01]  /*4980*/  SHF.R.U32.HI R0, RZ, 0x4, R0 ;  /* 0x00000004ff007819 */ /* 0x000fe20000011600 */
[----:B------:R-:W-:-:S03]  /*4990*/  VIADD R3, R3, 0x400 ;  /* 0x0000040003037836 */ /* 0x000fc60000000000 */
[----:B------:R-:W-:Y:S02]  /*49a0*/  LOP3.LUT R0, R0, 0x3fff, RZ, 0xc0, !PT ;  /* 0x00003fff00007812 */ /* 0x000fe400078ec0ff */
[----:B------:R-:W-:Y:S02]  /*49b0*/  SHF.R.U32.HI R3, RZ, 0x4, R3 ;  /* 0x00000004ff037819 */ /* 0x000fe40000011603 */
[----:B------:R-:W-:Y:S02]  /*49c0*/  LOP3.LUT R8, R0, 0x10000, RZ, 0xfc, !PT ;  /* 0x0001000000087812 */ /* 0x000fe400078efcff */
[----:B------:R-:W-:Y:S02]  /*49d0*/  LOP3.LUT R3, R3, 0x3fff, RZ, 0xc0, !PT ;  /* 0x00003fff03037812 */ /* 0x000fe400078ec0ff */
[C---:B------:R-:W-:Y:S01]  /*49e0*/  R2UR UR4, R8.reuse ;  /* 0x00000000080472ca */ /* 0x040fe200000e0000 */
[----:B------:R-:W-:Y:S01]  /*49f0*/  VIADD R6, R8, 0x2 ;  /* 0x0000000208067836 */ /* 0x000fe20000000000 */
[----:B------:R-:W-:-:S02]  /*4a00*/  LOP3.LUT R21, R3, 0x2000000, RZ, 0xfc, !PT ;  /* 0x0200000003157812 */ /* 0x000fc400078efcff */
[----:B--2---:R-:W-:-:S03]  /*4a10*/  LOP3.LUT R20, R20, 0x7f, RZ, 0xc0, !PT ;  /* 0x0000007f14147812 */ /* 0x004fc600078ec0ff */
[----:B------:R-:W-:Y:S01]  /*4a20*/  IMAD R10, R18, 0x1000, R21 ;  /* 0x00001000120a7824 */ /* 0x000fe200078e0215 */
[----:B------:R-:W-:-:S03]  /*4a30*/  ISETP.NE.AND P2, PT, R20, RZ, PT ;  /* 0x000000ff1400720c */ /* 0x000fc60003f45270 */
[C---:B------:R-:W-:Y:S01]  /*4a40*/  VIADD R4, R10.reuse, 0x80 ;  /* 0x000000800a047836 */ /* 0x040fe20000000000 */
[C---:B------:R-:W-:Y:S01]  /*4a50*/  R2UR UR6, R10.reuse ;  /* 0x000000000a0672ca */ /* 0x040fe200000e0000 */
[----:B------:R-:W-:-:S08]  /*4a60*/  VIADD R12, R10, 0x100 ;  /* 0x000001000a0c7836 */ /* 0x000fd00000000000 */
[----:B------:R-:W-:-:S04]  /*4a70*/  @!P2 IMAD R0, R18, 0x8, R2 ;  /* 0x000000081200a824 */ /* 0x000fc800078e0202 */
[----:B------:R-:W-:Y:S01]  /*4a80*/  HGMMA.64x256x16.F32.BF16 R24, gdesc[UR4].tnspB, RZ, !UPT, gsb0 ;  /* 0x43e00000041879f0 */ /* 0x000fe2000c0018ff */
[----:B------:R-:W-:Y:S01]  /*4a90*/  R2UR UR4, R6 ;  /* 0x00000000060472ca */ /* 0x000fe200000e0000 */
[----:B------:R-:W-:Y:S01]  /*4aa0*/  @!P2 VIADD R0, R0, 0x38860 ;  /* 0x000388600000a836 */ /* 0x000fe20000000000 */
[----:B------:R-:W-:Y:S02]  /*4ab0*/  R2UR UR5, R7 ;  /* 0x00000000070572ca */ /* 0x000fe400000e0000 */
[----:B------:R-:W-:Y:S01]  /*4ac0*/  R2UR UR6, R4 ;  /* 0x00000000040672ca */ /* 0x000fe200000e0000 */
[----:B------:R-:W-:Y:S01]  /*4ad0*/  VIADD R4, R8, 0x4 ;  /* 0x0000000408047836 */ /* 0x000fe20000000000 */
[----:B------:R-:W-:Y:S01]  /*4ae0*/  R2UR UR7, R5 ;  /* 0x00000000050772ca */ /* 0x000fe200000e0000 */
[----:B------:R-:W-:Y:S01]  /*4af0*/  IMAD.MOV.U32 R5, RZ, RZ, 0x40000040 ;  /* 0x40000040ff057424 */ /* 0x000fe200078e00ff */
[----:B------:R-:W-:Y:S01]  /*4b00*/  @!P2 PRMT R0, RZ, 0x654, R0 ;  /* 0x00000654ff00a816 */ /* 0x000fe20000000000 */
[----:B------:R-:W-:-:S02]  /*4b10*/  WARPGROUP.DEPBAR.LE gsb0, 0x0 ;  /* 0x00008000000079c5 */ /* 0x000fc40000010000 */
[----:B------:R-:W-:-:S15]  /*4b20*/  WARPGROUP.ARRIVE ;  /* 0x00000000000079c5 */ /* 0x000fde0000000000 */
[----:B------:R-:W-:-:S01]  /*4b30*/  NOP ;  /* 0x0000000000007918 */ /* 0x000fc20000000000 */
[----:B------:R-:W-:Y:S01]  /*4b40*/  HGMMA.64x256x16.F32.BF16 R24, gdesc[UR4].tnspB, R24, gsb0 ;  /* 0x43e00000041879f0 */ /* 0x000fe20008001818 */
[----:B------:R-:W-:Y:S02]  /*4b50*/  R2UR UR4, R4 ;  /* 0x00000000040472ca */ /* 0x000fe400000e0000 */
[----:B------:R-:W-:Y:S02]  /*4b60*/  R2UR UR5, R5 ;  /* 0x00000000050572ca */ /* 0x000fe400000e0000 */
[----:B------:R-:W-:Y:S01]  /*4b70*/  R2UR UR6, R12 ;  /* 0x000000000c0672ca */ /* 0x000fe200000e0000 */
[----:B------:R-:W-:Y:S01]  /*4b80*/  VIADD R12, R10, 0x180 ;  /* 0x000001800a0c7836 */ /* 0x000fe20000000000 */
[----:B------:R-:W-:Y:S01]  /*4b90*/  R2UR UR7, R13 ;  /* 0x000000000d0772ca */ /* 0x000fe200000e0000 */
[----:B------:R-:W-:Y:S02]  /*4ba0*/  VIADD R10, R8, 0x6 ;  /* 0x00000006080a7836 */ /* 0x000fe40000000000 */
[----:B------:R-:W-:Y:S01]  /*4bb0*/  IMAD.MOV.U32 R13, RZ, RZ, 0x40000040 ;  /* 0x40000040ff0d7424 */ /* 0x000fe200078e00ff */
[----:B------:R-:W-:-:S02]  /*4bc0*/  WARPGROUP.DEPBAR.LE gsb0, 0x0 ;  /* 0x00008000000079c5 */ /* 0x000fc40000010000 */
[----:B------:R-:W-:-:S15]  /*4bd0*/  WARPGROUP.ARRIVE ;  /* 0x00000000000079c5 */ /* 0x000fde0000000000 */
        /* <DEDUP_REMOVED lines=12> */
[----:B------:R-:W-:Y:S05]  /*4ca0*/  @!P0 BRA `(.L_x_4560) ;  /* 0x0000000800e48947 */ /* 0x000fea0003800000 */
[----:B------:R-:W-:-:S07]  /*4cb0*/  VIADD R180, R180, 0xfffffffe ;  /* 0xfffffffeb4b47836 */ /* 0x000fce0000000000 */
.L_x_4561:
[----:B------:R-:W-:Y:S01]  /*4cc0*/  BAR.SYNC.DEFER_BLOCKING 0xe, 0x100 ;  /* 0x0384000000007b1d */ /* 0x000fe20000010000 */
[----:B------:R-:W-:Y:S01]  /*4cd0*/  IMAD R3, R18, 0x40, R191 ;  /* 0x0000004012037824 */ /* 0x000fe200078e02bf */
[----:B------:R-:W-:Y:S01]  /*4ce0*/  R2UR UR4, R8 ;  /* 0x00000000080472ca */ /* 0x000fe200000e0000 */
[----:B------:R-:W-:Y:S01]  /*4cf0*/  VIADD R18, R18, 0x1 ;  /* 0x0000000112127836 */ /* 0x000fe20000000000 */
[----:B------:R-:W-:Y:S01]  /*4d00*/  R2UR UR5, R9 ;  /* 0x00000000090572ca */ /* 0x000fe200000e0000 */
[----:B------:R-:W-:Y:S01]  /*4d10*/  IMAD R3, R3, 0x4, R2 ;  /* 0x0000000403037824 */ /* 0x000fe200078e0202 */
[----:B------:R-:W-:Y:S01]  /*4d20*/  ISETP.GT.AND P1, PT, R180, RZ, PT ;  /* 0x000000ffb400720c */ /* 0x000fe20003f24270 */
[----:B------:R-:W-:Y:S01]  /*4d30*/  IMAD.MOV.U32 R13, RZ, RZ, 0x40000040 ;  /* 0x40000040ff0d7424 */ /* 0x000fe200078e00ff */
[----:B------:R-:W-:Y:S01]  /*4d40*/  ISETP.NE.AND P0, PT, R18, 0x2, PT ;  /* 0x000000021200780c */ /* 0x000fe20003f05270 */
[----:B------:R-:W-:Y:S02]  /*4d50*/  IMAD.MOV.U32 R15, RZ, RZ, 0x40000040 ;  /* 0x40000040ff0f7424 */ /* 0x000fe400078e00ff */
[----:B------:R-:W-:Y:S01]  /*4d60*/  VIADD R180, R180, 0xffffffff ;  /* 0xffffffffb4b47836 */ /* 0x000fe20000000000 */
[----:B------:R-:W-:-:S02]  /*4d70*/  SEL R18, R18, RZ, P0 ;  /* 0x000000ff12127207 */ /* 0x000fc40000000000 */
[----:B------:R-:W-:Y:S01]  /*4d80*/  R2UR UR7, R13 ;  /* 0x000000000d0772ca */ /* 0x000fe200000e0000 */
[----:B------:R-:W-:Y:S02]  /*4d90*/  IMAD.MOV.U32 R13, RZ, RZ, 0x40000040 ;  /* 0x40000040ff0d7424 */ /* 0x000fe400078e00ff */
[----:B------:R-:W-:-:S05]  /*4da0*/  IMAD R12, R18, 0x1000, R21 ;  /* 0x00001000120c7824 */ /* 0x000fca00078e0215 */
[----:B------:R-:W-:Y:S01]  /*4db0*/  R2UR UR6, R12 ;  /* 0x000000000c0672ca */ /* 0x000fe200000e0000 */
        /* <DEDUP_REMOVED lines=130> */
[----:B------:R-:W-:-:S02]  /*55e0*/  VIADD R14, R12, 0x80 ;  /* 0x000000800c0e7836 */ /* 0x000fc40000000000 */
[----:B------:R-:W-:-:S03]  /*55f0*/  @!P2 IMAD R0, R18, 0x8, R2 ;  /* 0x000000081200a824 */ /* 0x000fc600078e0202 */
[----:B------:R-:W-:Y:S01]  /*5600*/  WARPGROUP.ARRIVE ;  /* 0x00000000000079c5 */ /* 0x000fe20000000000 */
[----:B------:R-:W-:-:S05]  /*5610*/  @!P2 VIADD R0, R0, 0x38860 ;  /* 0x000388600000a836 */ /* 0x000fca0000000000 */
[----:B------:R-:W-:Y:S01]  /*5620*/  HGMMA.64x256x16.F32.BF16 R24, gdesc[UR4].tnspB, R24, gsb0 ;  /* 0x43e00000041879f0 */ /* 0x000fe20008001818 */
[----:B------:R-:W-:Y:S02]  /*5630*/  R2UR UR4, R6 ;  /* 0x00000000060472ca */ /* 0x000fe400000e0000 */
[----:B------:R-:W-:Y:S02]  /*5640*/  R2UR UR5, R7 ;  /* 0x00000000070572ca */ /* 0x000fe400000e0000 */
[----:B------:R-:W-:Y:S01]  /*5650*/  R2UR UR6, R14 ;  /* 0x000000000e0672ca */ /* 0x000fe200000e0000 */
[C---:B------:R-:W-:Y:S01]  /*5660*/  VIADD R14, R12.reuse, 0x100 ;  /* 0x000001000c0e7836 */ /* 0x040fe20000000000 */
[----:B------:R-:W-:Y:S01]  /*5670*/  R2UR UR7, R15 ;  /* 0x000000000f0772ca */ /* 0x000fe200000e0000 */
[----:B------:R-:W-:Y:S01]  /*5680*/  IMAD.MOV.U32 R15, RZ, RZ, 0x40000040 ;  /* 0x40000040ff0f7424 */ /* 0x000fe200078e00ff */
[----:B------:R-:W-:Y:S01]  /*5690*/  @!P2 PRMT R0, RZ, 0x654, R0 ;  /* 0x00000654ff00a816 */ /* 0x000fe20000000000 */
[----:B------:R-:W-:Y:S01]  /*56a0*/  VIADD R12, R12, 0x180 ;  /* 0x000001800c0c7836 */ /* 0x000fe20000000000 */
        /* <DEDUP_REMOVED lines=21> */
[----:B------:R0:W-:Y:S02]  /*5800*/  @!P2 SYNCS.ARRIVE.TRANS64.RED.A1T0 RZ, [R0+URZ], RZ ;  /* 0x000000ff00ffa9a7 */ /* 0x0001e4000810043f */
[----:B0-----:R-:W-:-:S04]  /*5810*/  SEL R0, RZ, 0x1, P0 ;  /* 0x00000001ff007807 */ /* 0x001fc80000000000 */
[----:B------:R-:W-:Y:S01]  /*5820*/  LOP3.LUT R23, R23, R0, RZ, 0x3c, !PT ;  /* 0x0000000017177212 */ /* 0x000fe200078e3cff */
[----:B------:R-:W-:Y:S06]  /*5830*/  @P1 BRA `(.L_x_4561) ;  /* 0xfffffff400201947 */ /* 0x000fec000383ffff */
.L_x_4560:
[----:B------:R-:W-:Y:S05]  /*5840*/  BSYNC B0 ;  /* 0x0000000000007941 */ /* 0x000fea0003800000 */
.L_x_4559:
[----:B------:R-:W-:Y:S01]  /*5850*/  BAR.SYNC.DEFER_BLOCKING 0xe, 0x100 ;  /* 0x0384000000007b1d */ /* 0x000fe20000010000 */
[C---:B------:R-:W-:Y:S01]  /*5860*/  IMAD R3, R18.reuse, 0x40, R191 ;  /* 0x0000004012037824 */ /* 0x040fe200078e02bf */
[----:B------:R-:W-:Y:S01]  /*5870*/  PLOP3.LUT P0, PT, PT, PT, PT, 0x8, 0x0 ;  /* 0x000000000000781c */ /* 0x000fe20003f0e170 */
[----:B------:R-:W-:Y:S02]  /*5880*/  VIADD R18, R18, 0x1 ;  /* 0x0000000112127836 */ /* 0x000fe40000000000 */
        /* <DEDUP_REMOVED lines=11> */
[----:B-1----:R-:W-:Y:S01]  /*5940*/  FMUL.FTZ R33, R42, R2 ;  /* 0x000000022a217220 */ /* 0x002fe20000410000 */
        /* <DEDUP_REMOVED lines=125> */
.L_x_4557:
[----:B------:R-:W-:Y:S02]  /*6120*/  ISETP.GE.AND P1, PT, R168, 0x1, PT ;  /* 0x00000001a800780c */ /* 0x000fe40003f26270 */
[----:B------:R-:W-:-:S11]  /*6130*/  PLOP3.LUT P0, PT, PT, PT, PT, 0x80, 0x0 ;  /* 0x000000000000781c */ /* 0x000fd60003f0f070 */
[----:B------:R-:W-:Y:S05]  /*6140*/  @!P1 BRA `(.L_x_4558) ;  /* 0x0000009000389947 */ /* 0x000fea0003800000 */
[----:B------:R-:W1:Y:S01]  /*6150*/  SHFL.IDX PT, R0, R224, RZ, 0x1f ;  /* 0x00001fffe0007589 */ /* 0x000e6200000e0000 */
[----:B------:R-:W-:Y:S01]  /*6160*/  BSSY B6, `(.L_x_4562) ;  /* 0x000001b000067945 */ /* 0x000fe20003800000 */
[----:B-1----:R-:W-:-:S04]  /*6170*/  LEA.HI R3, R0, R0, RZ, 0x1 ;  /* 0x0000000000037211 */ /* 0x002fc800078f08ff */
        /* <DEDUP_REMOVED lines=13> */
[----:B------:R1:W2:Y:S01]  /*6250*/  LDC.64 R14, c[0x4][R0] ;  /* 0x01000000000e7b82 */ /* 0x0002a20000000a00 */
        /* <DEDUP_REMOVED lines=8> */
[----:B-1----:R-:W-:-:S07]  /*62e0*/  IMAD.MOV.U32 R13, RZ, RZ, RZ ;  /* 0x000000ffff0d7224 */ /* 0x002fce00078e00ff */
[----:B------:R-:W-:-:S07]  /*62f0*/  LEPC R20, `(.L_x_4563) ;  /* 0x000000001014794e */ /* 0x000fce0000000000 */
[----:B0-2--5:R-:W-:Y:S05]  /*6300*/  CALL.ABS.NOINC R14 ;  /* 0x000000000e007343 */ /* 0x025fea0003c00000 */
.L_x_4563:
[----:B------:R-:W-:Y:S05]  /*6310*/  BSYNC B6 ;  /* 0x0000000000067941 */ /* 0x000fea0003800000 */
.L_x_4562:
[----:B------:R-:W-:Y:S02]  /*6320*/  ULDC UR4, c[0x0][0x3f4] ;  /* 0x0000fd0000047ab9 */ /* 0x000fe40000000800 */
[----:B------:R-:W-:-:S13]  /*6330*/  ISETP.LT.AND P0, PT, RZ, UR4, PT ;  /* 0x00000004ff007c0c */ /* 0x000fda000bf01270 */
[----:B------:R-:W-:Y:S05]  /*6340*/  @P0 BRA `(.L_x_4564) ;  /* 0x00000000003c0947 */ /* 0x000fea0003800000 */
[----:B------:R-:W-:-:S04]  /*6350*/  LEA.HI R0, R219, R219, RZ, 0x1 ;  /* 0x000000dbdb007211 */ /* 0x000fc800078f08ff */
[----:B------:R-:W-:-:S05]  /*6360*/  LOP3.LUT R0, R0, 0xfffffffe, RZ, 0xc0, !PT ;  /* 0xfffffffe00007812 */ /* 0x000fca00078ec0ff */
[----:B------:R-:W-:-:S05]  /*6370*/  IMAD.IADD R12, R219, 0x1, -R0 ;  /* 0x00000001db0c7824 */ /* 0x000fca00078e0a00 */
[----:B------:R-:W-:-:S04]  /*6380*/  SHF.L.U32 R3, R12, 0x1f, RZ ;  /* 0x0000001f0c037819 */ /* 0x000fc800000006ff */
[----:B------:R1:W2:Y:S03]  /*6390*/  SYNCS.PHASECHK.TRANS64.TRYWAIT P0, [R2+URZ+0x38800], R3 ;  /* 0x03880003020075a7 */ /* 0x0002a6000800017f */
[----:B--2---:R-:W-:Y:S05]  /*63a0*/  @!P0 NANOSLEEP.SYNCS 0x989680 ;  /* 0x009896800000895d */ /* 0x004fea0003900000 */
[----:B------:R-:W2:Y:S01]  /*63b0*/  @!P0 SYNCS.PHASECHK.TRANS64 P0, [R2+URZ+0x38800], R3 ;  /* 0x03880003020085a7 */ /* 0x000ea2000800007f */
[----:B------:R-:W-:Y:S04]  /*63c0*/  BSSY B0, `(.L_x_4565) ;  /* 0x0000006000007945 */ /* 0x000fe80003800000 */
[----:B--2---:R-:W-:Y:S05]  /*63d0*/  @P0 BRA `(.L_x_4566) ;  /* 0x0000000000100947 */ /* 0x004fea0003800000 */
.L_x_4567:
[----:B--2---:R2:W3:Y:S02]  /*63e0*/  SYNCS.PHASECHK.TRANS64.TRYWAIT P0, [R2+URZ+0x38800], R3 ;  /* 0x03880003020075a7 */ /* 0x0044e4000800017f */
[----:B---3--:R-:W-:Y:S05]  /*63f0*/  @!P0 NANOSLEEP.SYNCS 0x989680 ;  /* 0x009896800000895d */ /* 0x008fea0003900000 */
[----:B------:R-:W3:Y:S02]  /*6400*/  @!P0 SYNCS.PHASECHK.TRANS64 P0, [R2+URZ+0x38800], R3 ;  /* 0x03880003020085a7 */ /* 0x000ee4000800007f */
[----:B---3--:R-:W-:Y:S05]  /*6410*/  @!P0 BRA `(.L_x_4567) ;  /* 0xfffffffc00f08947 */ /* 0x008fea000383ffff */
.L_x_4566:
[----:B------:R-:W-:Y:S05]  /*6420*/  BSYNC B0 ;  /* 0x0000000000007941 */ /* 0x000fea0003800000 */
.L_x_4565:
[----:B------:R-:W-:Y:S05]  /*6430*/  BRA `(.L_x_4568) ;  /* 0x00000020007c7947 */ /* 0x000fea0003800000 */
.L_x_4564:
        /* <DEDUP_REMOVED lines=36> */
[----:B0-2---:R-:W-:Y:S05]  /*6680*/  CALL.ABS.NOINC R14 ;  /* 0x000000000e007343 */ /* 0x005fea0003c00000 */
.L_x_4570:
[----:B------:R-:W-:Y:S05]  /*6690*/  BSYNC B6 ;  /* 0x0000000000067941 */ /* 0x000fea0003800000 */
.L_x_4569:
[----:B------:R-:W-:Y:S01]  /*66a0*/  ULDC.U8 UR4, c[0x0][0x410] ;  /* 0x0001040000047ab9 */ /* 0x000fe20000000000 */
[----:B------:R-:W-:Y:S01]  /*66b0*/  BSSY B0, `(.L_x_4571) ;  /* 0x00001ef000007945 */ /* 0x000fe20003800000 */
[----:B------:R-:W-:Y:S01]  /*66c0*/  ISETP.NE.AND P0, PT, RZ, UR4, PT ;  /* 0x00000004ff007c0c */ /* 0x000fe2000bf05270 */
[----:B------:R-:W-:-:S12]  /*66d0*/  IMAD R6, R25, 0x40, R22 ;  /* 0x0000004019067824 */ /* 0x000fd800078e0216 */
[----:B------:R-:W-:Y:S05]  /*66e0*/  @!P0 BRA `(.L_x_4572) ;  /* 0x0000000c00f08947 */ /* 0x000fea0003800000 */
[----:B------:R-:W-:-:S03]  /*66f0*/  UMOV UR4, 0xffffffff ;  /* 0xffffffff00047882 */ /* 0x000fc60000000000 */
[----:B------:R-:W-:Y:S05]  /*6700*/  BRA.DIV UR4, `(.L_x_4573) ;  /* 0x00000156048c7947 */ /* 0x000fea000b800000 */
[----:B------:R1:W2:Y:S04]  /*6710*/  SHFL.IDX PT, R0, R27, RZ, 0x1c1f ;  /* 0x001c1fff1b007589 */ /* 0x0002a800000e0000 */
[----:B------:R1:W3:Y:S04]  /*6720*/  SHFL.IDX PT, R3, R26, RZ, 0x1c1f ;  /* 0x001c1fff1a037589 */ /* 0x0002e800000e0000 */
[----:B------:R1:W4:Y:S04]  /*6730*/  SHFL.IDX PT, R4, R29, RZ, 0x1c1f ;  /* 0x001c1fff1d047589 */ /* 0x00032800000e0000 */
[----:B------:R1:W0:Y:S02]  /*6740*/  SHFL.IDX PT, R14, R28, RZ, 0x1c1f ;  /* 0x001c1fff1c0e7589 */ /* 0x00022400000e0000 */
.L_x_4828:
[----:B------:R-:W-:Y:S01]  /*6750*/  ULDC UR4, c[0x0][0x448] ;  /* 0x0001120000047ab9 */ /* 0x000fe20000000800 */
[----:B------:R-:W-:Y:S01]  /*6760*/  LEA.HI R5, R219, R219, RZ, 0x1 ;  /* 0x000000dbdb057211 */ /* 0x000fe200078f08ff */
[----:B------:R-:W-:Y:S01]  /*6770*/  IMAD R24, R24, UR4, RZ ;  /* 0x0000000418187c24 */ /* 0x000fe2000f8e02ff */
[----:B------:R-:W-:Y:S01]  /*6780*/  BSSY B1, `(.L_x_4574) ;  /* 0x000001e000017945 */ /* 0x000fe20003800000 */
[----:B------:R-:W-:Y:S02]  /*6790*/  CS2R R8, SRZ ;  /* 0x0000000000087805 */ /* 0x000fe4000001ff00 */
[----:B------:R-:W-:Y:S01]  /*67a0*/  LOP3.LUT R12, R5, 0xfffffffe, RZ, 0xc0, !PT ;  /* 0xfffffffe050c7812 */ /* 0x000fe200078ec0ff */
[----:B------:R-:W-:Y:S01]  /*67b0*/  IMAD.SHL.U32 R5, R188, 0x40, RZ ;  /* 0x00000040bc057824 */ /* 0x000fe200078e00ff */
[----:B------:R-:W-:Y:S02]  /*67c0*/  ISETP.GE.AND P0, PT, R6, R24, PT ;  /* 0x000000180600720c */ /* 0x000fe40003f06270 */
[----:B------:R-:W-:-:S02]  /*67d0*/  CS2R R6, SRZ ;  /* 0x0000000000067805 */ /* 0x000fc4000001ff00 */
[----:B------:R-:W-:Y:S01]  /*67e0*/  CS2R R10, SRZ ;  /* 0x00000000000a7805 */ /* 0x000fe2000001ff00 */
[----:B------:R-:W-:Y:S01]  /*67f0*/  IMAD.IADD R12, R219, 0x1, -R12 ;  /* 0x00000001db0c7824 */ /* 0x000fe200078e0a0c */
[----:B------:R-:W-:Y:S02]  /*6800*/  LOP3.LUT R13, R5, 0x1c0, RZ, 0xc0, !PT ;  /* 0x000001c0050d7812 */ /* 0x000fe400078ec0ff */
[----:B------:R-:W-:Y:S02]  /*6810*/  CS2R R20, SRZ ;  /* 0x0000000000147805 */ /* 0x000fe4000001ff00 */
[----:B------:R-:W-:-:S03]  /*6820*/  SHF.L.U32 R5, R12, 0x1f, RZ ;  /* 0x0000001f0c057819 */ /* 0x000fc600000006ff */
[----:B------:R-:W-:Y:S05]  /*6830*/  @P0 BRA `(.L_x_4575) ;  /* 0x0000000000480947 */ /* 0x000fea0003800000 */
[----:B------:R-:W-:Y:S01]  /*6840*/  ULDC UR4, c[0x0][0x3f4] ;  /* 0x0000fd0000047ab9 */ /* 0x000fe20000000800 */
[----:B---3--:R-:W-:Y:S01]  /*6850*/  IMAD.MOV.U32 R6, RZ, RZ, R3 ;  /* 0x000000ffff067224 */ /* 0x008fe200078e0003 */
[----:B------:R-:W-:Y:S01]  /*6860*/  ISETP.GE.AND P3, PT, R190, UR4, PT ;  /* 0x00000004be007c0c */ /* 0x000fe2000bf66270 */
[----:B--2---:R-:W-:Y:S01]  /*6870*/  IMAD.MOV.U32 R7, RZ, RZ, R0 ;  /* 0x000000ffff077224 */ /* 0x004fe200078e0000 */
[----:B------:R-:W-:Y:S01]  /*6880*/  ISETP.GE.AND P2, PT, R184, UR4, PT ;  /* 0x00000004b8007c0c */ /* 0x000fe2000bf46270 */
[----:B----4-:R-:W-:Y:S01]  /*6890*/  IMAD.MOV.U32 R15, RZ, RZ, R4 ;  /* 0x000000ffff0f7224 */ /* 0x010fe200078e0004 */
[----:B------:R-:W-:-:S09]  /*68a0*/  CS2R R10, SRZ ;  /* 0x00000000000a7805 */ /* 0x000fd2000001ff00 */
[-C--:B-1----:R-:W-:Y:S02]  /*68b0*/  @!P3 IADD3 R28, P0, R3, R228.reuse, RZ ;  /* 0x000000e4031cb210 */ /* 0x082fe40007f1e0ff */
[----:B0-----:R-:W-:Y:S01]  /*68c0*/  @!P3 IADD3 R30, P1, R14, R228, RZ ;  /* 0x000000e40e1eb210 */ /* 0x001fe20007f3e0ff */
        /* <DEDUP_REMOVED lines=9> */
.L_x_4575:
[----:B------:R-:W-:Y:S05]  /*6960*/  BSYNC B1 ;  /* 0x0000000000017941 */ /* 0x000fea0003800000 */
.L_x_4574:
[----:B------:R-:W0:Y:S01]  /*6970*/  SYNCS.PHASECHK.TRANS64.TRYWAIT P0, [R2+URZ+0x38800], R5 ;  /* 0x03880005020075a7 */ /* 0x000e22000800017f */
[----:B---3--:R-:W-:Y:S01]  /*6980*/  LOP3.LUT R3, R13, 0x18, R16, 0xf8, !PT ;  /* 0x000000180d037812 */ /* 0x008fe200078ef810 */
[----:B--2---:R-:W-:Y:S01]  /*6990*/  IMAD R0, R25, -0x40, R24 ;  /* 0xffffffc019007824 */ /* 0x004fe200078e0218 */
[----:B----4-:R-:W-:Y:S01]  /*69a0*/  SHF.R.U32.HI R4, RZ, 0x3, R13 ;  /* 0x00000003ff047819 */ /* 0x010fe2000001160d */
[--C-:B-----5:R-:W-:Y:S01]  /*69b0*/  IMAD.MOV.U32 R13, RZ, RZ, R9.reuse ;  /* 0x000000ffff0d7224 */ /* 0x120fe200078e0009 */
[----:B01----:R-:W-:Y:S01]  /*69c0*/  SHF.R.U64 R26, R8, 0x10, R9 ;  /* 0x00000010081a7819 */ /* 0x003fe20000001209 */
[----:B------:R-:W-:Y:S01]  /*69d0*/  BSSY B1, `(.L_x_4576) ;  /* 0x000001d000017945 */ /* 0x000fe20003800000 */
[----:B------:R-:W-:Y:S01]  /*69e0*/  LOP3.LUT R29, R3, R4, RZ, 0x3c, !PT ;  /* 0x00000004031d7212 */ /* 0x000fe200078e3cff */
[----:B------:R-:W-:Y:S01]  /*69f0*/  IMAD.MOV.U32 R3, RZ, RZ, R8 ;  /* 0x000000ffff037224 */ /* 0x000fe200078e0008 */
[--C-:B------:R-:W-:Y:S01]  /*6a00*/  SHF.R.U64 R27, R6, 0x10, R7.reuse ;  /* 0x00000010061b7819 */ /* 0x100fe20000001207 */
[----:B------:R-:W-:Y:S01]  /*6a10*/  IMAD.MOV.U32 R4, RZ, RZ, R6 ;  /* 0x000000ffff047224 */ /* 0x000fe200078e0006 */
[--C-:B------:R-:W-:Y:S01]  /*6a20*/  SHF.R.U32.HI R25, RZ, 0x10, R7.reuse ;  /* 0x00000010ff197819 */ /* 0x100fe20000011607 */
[----:B------:R-:W-:Y:S01]  /*6a30*/  IMAD.MOV.U32 R8, RZ, RZ, R7 ;  /* 0x000000ffff087224 */ /* 0x000fe200078e0007 */
[--C-:B------:R-:W-:Y:S01]  /*6a40*/  SHF.R.U64 R15, R10, 0x10, R11.reuse ;  /* 0x000000100a0f7819 */ /* 0x100fe2000000120b */
[----:B------:R-:W-:Y:S01]  /*6a50*/  IMAD.MOV.U32 R6, RZ, RZ, R10 ;  /* 0x000000ffff067224 */ /* 0x000fe200078e000a */
[--C-:B------:R-:W-:Y:S01]  /*6a60*/  SHF.R.U32.HI R10, RZ, 0x10, R11.reuse ;  /* 0x00000010ff0a7819 */ /* 0x100fe2000001160b */
[----:B------:R-:W-:Y:S01]  /*6a70*/  IMAD.MOV.U32 R7, RZ, RZ, R11 ;  /* 0x000000ffff077224 */ /* 0x000fe200078e000b */
[----:B------:R-:W-:Y:S01]  /*6a80*/  SHF.R.U32.HI R24, RZ, 0x10, R9 ;  /* 0x00000010ff187819 */ /* 0x000fe20000011609 */
[----:B------:R-:W-:Y:S01]  /*6a90*/  IMAD R11, R192, 0x200, R29 ;  /* 0x00000200c00b7824 */ /* 0x000fe200078e021d */
[----:B------:R-:W-:Y:S01]  /*6aa0*/  PRMT R29, R3, 0x5410, R26 ;  /* 0x00005410031d7816 */ /* 0x000fe2000000001a */
[----:B------:R-:W-:Y:S01]  /*6ab0*/  IMAD.MOV.U32 R9, RZ, RZ, R20 ;  /* 0x000000ffff097224 */ /* 0x000fe200078e0014 */
[--C-:B------:R-:W-:Y:S01]  /*6ac0*/  SHF.R.U64 R20, R20, 0x10, R21.reuse ;  /* 0x0000001014147819 */ /* 0x100fe20000001215 */
[----:B------:R-:W-:Y:S01]  /*6ad0*/  IMAD R3, R11, 0x2, R2 ;  /* 0x000000020b037824 */ /* 0x000fe200078e0202 */
[----:B------:R-:W-:Y:S01]  /*6ae0*/  VIMNMX R37, R0, 0x40, PT ;  /* 0x0000004000257848 */ /* 0x000fe20003fe0100 */
        /* <DEDUP_REMOVED lines=11> */
.L_x_4829:
[----:B------:R-:W-:Y:S05]  /*6ba0*/  BSYNC B1 ;  /* 0x0000000000017941 */ /* 0x000fea0003800000 */
.L_x_4576:
        /* <DEDUP_REMOVED lines=49> */
.L_x_4581:
[----:B------:R-:W-:Y:S05]  /*6ec0*/  BSYNC B2 ;  /* 0x0000000000027941 */ /* 0x000fea0003800000 */
.L_x_4580:
        /* <DEDUP_REMOVED lines=39> */
.L_x_4579:
[----:B------:R-:W-:Y:S05]  /*7140*/  BSYNC B1 ;  /* 0x0000000000017941 */ /* 0x000fea0003800000 */
.L_x_4578:
        /* <DEDUP_REMOVED lines=22> */
[C---:B------:R-:W-:Y:S01]  /*72b0*/  FMUL.FTZ R15, R20.reuse, R4 ;  /* 0x00000004140f7220 */ /* 0x040fe20000410000 */
        /* <DEDUP_REMOVED lines=11> */
[C---:B------:R-:W-:Y:S01]  /*7370*/  FMUL.FTZ R13, R24.reuse, R6 ;  /* 0x00000006180d7220 */ /* 0x040fe20000410000 */
[C---:B------:R-:W-:Y:S01]  /*7380*/  FMUL.FTZ R14, R33.reuse, R7 ;  /* 0x00000007210e7220 */ /* 0x040fe20000410000 */
[-C--:B------:R-:W-:Y:S01]  /*7390*/  FFMA.FTZ R20, R33, R11.reuse, R20 ;  /* 0x0000000b21147223 */ /* 0x080fe20000010014 */
[-C--:B------:R-:W-:Y:S01]  /*73a0*/  FFMA.FTZ R6, R24, R10.reuse, -R9 ;  /* 0x0000000a18067223 */ /* 0x080fe20000010809 */
[----:B------:R-:W-:Y:S01]  /*73b0*/  FFMA.FTZ R13, R26, R10, R13 ;  /* 0x0000000a1a0d7223 */ /* 0x000fe2000001000d */
[----:B------:R-:W-:Y:S01]  /*73c0*/  FFMA.FTZ R7, R21, R11, -R14 ;  /* 0x0000000b15077223 */ /* 0x000fe2000001080e */
[----:B------:R-:W-:-:S02]  /*73d0*/  F2FP.BF16.F32.PACK_AB R4, R15, R4 ;  /* 0x000000040f04723e */ /* 0x000fc400000010ff */
[----:B------:R-:W-:Y:S02]  /*73e0*/  F2FP.BF16.F32.PACK_AB R5, R8, R5 ;  /* 0x000000050805723e */ /* 0x000fe400000010ff */
[----:B------:R-:W-:Y:S02]  /*73f0*/  F2FP.BF16.F32.PACK_AB R6, R13, R6 ;  /* 0x000000060d06723e */ /* 0x000fe400000010ff */
[----:B------:R-:W-:-:S05]  /*7400*/  F2FP.BF16.F32.PACK_AB R7, R20, R7 ;  /* 0x000000071407723e */ /* 0x000fca00000010ff */
[----:B------:R0:W-:Y:S02]  /*7410*/  STS.128 [R3+0x21400], R4 ;  /* 0x0214000403007388 */ /* 0x0001e40000000c00 */
.L_x_4584:
[----:B------:R-:W-:Y:S05]  /*7420*/  BSYNC B1 ;  /* 0x0000000000017941 */ /* 0x000fea0003800000 */
.L_x_4583:
        /* <DEDUP_REMOVED lines=18> */
[----:B------:R-:W-:Y:S01]  /*7550*/  FFMA.FTZ R4, R13, R3, -R14 ;  /* 0x000000030d047223 */ /* 0x000fe2000001080e */
[C---:B------:R-:W-:Y:S01]  /*7560*/  FMUL.FTZ R13, R24.reuse, R5 ;  /* 0x00000005180d7220 */ /* 0x040fe20000410000 */
[----:B------:R-:W-:Y:S01]  /*7570*/  LOP3.LUT R7, R7, 0xffff0000, RZ, 0xc0, !PT ;  /* 0xffff000007077812 */ /* 0x000fe200078ec0ff */
[-C--:B------:R-:W-:Y:S01]  /*7580*/  FFMA.FTZ R5, R24, R8.reuse, -R11 ;  /* 0x0000000818057223 */ /* 0x080fe2000001080b */
[----:B------:R-:W-:Y:S01]  /*7590*/  FFMA.FTZ R3, R15, R3, R20 ;  /* 0x000000030f037223 */ /* 0x000fe20000010014 */
[C---:B------:R-:W-:Y:S01]  /*75a0*/  LOP3.LUT R24, R31.reuse, 0xffff0000, RZ, 0xc0, !PT ;  /* 0xffff00001f187812 */ /* 0x040fe200078ec0ff */
[----:B------:R-:W-:Y:S02]  /*75b0*/  IMAD.U32 R15, R31, 0x10000, RZ ;  /* 0x000100001f0f7824 */ /* 0x000fe400078e00ff */
[----:B------:R-:W-:Y:S01]  /*75c0*/  FFMA.FTZ R8, R34, R8, R13 ;  /* 0x0000000822087223 */ /* 0x000fe2000001000d */
        /* <DEDUP_REMOVED lines=14> */
.L_x_4572:
[----:B------:R-:W-:-:S03]  /*76b0*/  UMOV UR4, 0xffffffff ;  /* 0xffffffff00047882 */ /* 0x000fc60000000000 */
[----:B------:R-:W-:Y:S05]  /*76c0*/  BRA.DIV UR4, `(.L_x_4585) ;  /* 0x0000014a04207947 */ /* 0x000fea000b800000 */
[----:B------:R-:W1:Y:S04]  /*76d0*/  SHFL.IDX PT, R3, R27, RZ, 0x1c1f ;  /* 0x001c1fff1b037589 */ /* 0x000e6800000e0000 */
[----:B------:R-:W2:Y:S04]  /*76e0*/  SHFL.IDX PT, R0, R26, RZ, 0x1c1f ;  /* 0x001c1fff1a007589 */ /* 0x000ea800000e0000 */
[----:B------:R3:W4:Y:S04]  /*76f0*/  SHFL.IDX PT, R5, R29, RZ, 0x1c1f ;  /* 0x001c1fff1d057589 */ /* 0x00072800000e0000 */
[----:B------:R3:W0:Y:S01]  /*7700*/  SHFL.IDX PT, R14, R28, RZ, 0x1c1f ;  /* 0x001c1fff1c0e7589 */ /* 0x00062200000e0000 */
[----:B-1----:R-:W-:-:S02]  /*7710*/  IMAD.MOV.U32 R21, RZ, RZ, R3 ;  /* 0x000000ffff157224 */ /* 0x002fc400078e0003 */
[----:B--23--:R-:W-:-:S07]  /*7720*/  IMAD.MOV.U32 R20, RZ, RZ, R0 ;  /* 0x000000ffff147224 */ /* 0x00cfce00078e0000 */
.L_x_4835:
[----:B------:R-:W-:Y:S01]  /*7730*/  ULDC UR4, c[0x0][0x448] ;  /* 0x0001120000047ab9 */ /* 0x000fe20000000800 */
[----:B------:R-:W1:Y:S01]  /*7740*/  LDC R45, c[0x0][0x3f4] ;  /* 0x0000fd00ff2d7b82 */ /* 0x000e620000000800 */
[----:B------:R-:W-:Y:S01]  /*7750*/  IMAD R0, R24, UR4, RZ ;  /* 0x0000000418007c24 */ /* 0x000fe2000f8e02ff */
[----:B------:R-:W-:Y:S01]  /*7760*/  LEA.HI R3, R219, R219, RZ, 0x1 ;  /* 0x000000dbdb037211 */ /* 0x000fe200078f08ff */
[----:B------:R-:W-:Y:S01]  /*7770*/  BSSY B1, `(.L_x_4586) ;  /* 0x0000013000017945 */ /* 0x000fe20003800000 */
[----:B----4-:R-:W-:Y:S01]  /*7780*/  IMAD.MOV.U32 R15, RZ, RZ, R5 ;  /* 0x000000ffff0f7224 */ /* 0x010fe200078e0005 */
        /* <DEDUP_REMOVED lines=14> */
[----:B0-----:R-:W-:Y:S01]  /*7870*/  IMAD.WIDE R14, R16, 0x2, R14 ;  /* 0x00000002100e7825 */ /* 0x001fe200078e020e */
[----:B------:R2:W5:Y:S04]  /*7880*/  LD.E.128 R4, desc[UR40][R20.64] ;  /* 0x0000002814047980 */ /* 0x000568000c101d00 */
[----:B------:R2:W5:Y:S02]  /*7890*/  LD.E.128 R8, desc[UR40][R14.64] ;  /* 0x000000280e087980 */ /* 0x000564000c101d00 */
.L_x_4587:
[----:B------:R-:W-:Y:S05]  /*78a0*/  BSYNC B1 ;  /* 0x0000000000017941 */ /* 0x000fea0003800000 */
.L_x_4586:
[----:B------:R-:W3:Y:S01]  /*78b0*/  SYNCS.PHASECHK.TRANS64.TRYWAIT P1, [R2+URZ+0x38800], R13 ;  /* 0x0388000d020075a7 */ /* 0x000ee2000802017f */
[----:B------:R-:W-:Y:S01]  /*78c0*/  IMAD R0, R25, -0x40, R0 ;  /* 0xffffffc019007824 */ /* 0x000fe200078e0200 */
[--C-:B-----5:R-:W-:Y:S01]  /*78d0*/  SHF.R.U64 R26, R4, 0x10, R5.reuse ;  /* 0x00000010041a7819 */ /* 0x120fe20000001205 */
[----:B------:R-:W-:Y:S01]  /*78e0*/  IMAD.MOV.U32 R3, RZ, RZ, R4 ;  /* 0x000000ffff037224 */ /* 0x000fe200078e0004 */
[--C-:B------:R-:W-:Y:S01]  /*78f0*/  SHF.R.U32.HI R27, RZ, 0x10, R5.reuse ;  /* 0x00000010ff1b7819 */ /* 0x100fe20000011605 */
[----:B0-2---:R-:W-:Y:S01]  /*7900*/  IMAD.MOV.U32 R14, RZ, RZ, R5 ;  /* 0x000000ffff0e7224 */ /* 0x005fe200078e0005 */
        /* <DEDUP_REMOVED lines=8> */
[----:B-1----:R-:W-:Y:S01]  /*7990*/  ISETP.GE.AND P0, PT, R16, R45, PT ;  /* 0x0000002d1000720c */ /* 0x002fe20003f06270 */
[----:B------:R-:W-:Y:S01]  /*79a0*/  IMAD.MOV.U32 R8, RZ, RZ, R10 ;  /* 0x000000ffff087224 */ /* 0x000fe200078e000a */
[----:B------:R-:W-:Y:S01]  /*79b0*/  VIMNMX R29, R0, 0x40, PT ;  /* 0x00000040001d7848 */ /* 0x000fe20003fe0100 */
[--C-:B------:R-:W-:Y:S01]  /*79c0*/  IMAD.MOV.U32 R9, RZ, RZ, R11.reuse ;  /* 0x000000ffff097224 */ /* 0x100fe200078e000b */
[--C-:B------:R-:W-:Y:S01]  /*79d0*/  SHF.R.U64 R15, R10, 0x10, R11.reuse ;  /* 0x000000100a0f7819 */ /* 0x100fe2000000120b */
[----:B------:R-:W-:Y:S01]  /*79e0*/  BSSY B1, `(.L_x_4588) ;  /* 0x000000d000017945 */ /* 0x000fe20003800000 */
[----:B------:R-:W-:-:S02]  /*79f0*/  SHF.R.U32.HI R10, RZ, 0x10, R11 ;  /* 0x00000010ff0a7819 */ /* 0x000fc4000001160b */
[----:B------:R-:W-:Y:S02]  /*7a00*/  PRMT R39, R3, 0x5410, R26 ;  /* 0x0000541003277816 */ /* 0x000fe4000000001a */
[-C--:B------:R-:W-:Y:S02]  /*7a10*/  ISETP.GE.OR P2, PT, R22, R29.reuse, P0 ;  /* 0x0000001d1600720c */ /* 0x080fe40000746670 */
        /* <DEDUP_REMOVED lines=8> */
[----:B---3--:R-:W-:Y:S06]  /*7aa0*/  @!P1 BRA `(.L_x_4589) ;  /* 0x0000014400a09947 */ /* 0x008fec0003800000 */
.L_x_4836:
[----:B------:R-:W-:Y:S05]  /*7ab0*/  BSYNC B1 ;  /* 0x0000000000017941 */ /* 0x000fea0003800000 */
.L_x_4588:
[----:B------:R-:W-:Y:S04]  /*7ac0*/  BSSY B1, `(.L_x_4590) ;  /* 0x000005a000017945 */ /* 0x000fe80003800000 */
[----:B------:R-:W-:Y:S05]  /*7ad0*/  @P2 BRA `(.L_x_4591) ;  /* 0x0000000400602947 */ /* 0x000fea0003800000 */
[----:B------:R-:W-:Y:S01]  /*7ae0*/  IMAD.SHL.U32 R4, R188, 0x40, RZ ;  /* 0x00000040bc047824 */ /* 0x000fe200078e00ff */
[C---:B------:R-:W-:Y:S01]  /*7af0*/  LOP3.LUT R27, R41.reuse, 0xffff0000, RZ, 0xc0, !PT ;  /* 0xffff0000291b7812 */ /* 0x040fe200078ec0ff */
        /* <DEDUP_REMOVED lines=14> */
[----:B------:R-:W0:Y:S01]  /*7be0*/  LDS.128 R4, [R36+0x20400] ;  /* 0x0204000024047984 */ /* 0x000e220000000c00 */
[C---:B-1----:R-:W-:Y:S01]  /*7bf0*/  IMAD.U32 R21, R8.reuse, 0x10000, RZ ;  /* 0x0001000008157824 */ /* 0x042fe200078e00ff */
[----:B------:R-:W-:Y:S01]  /*7c00*/  LOP3.LUT R8, R8, 0xffff0000, RZ, 0xc0, !PT ;  /* 0xffff000008087812 */ /* 0x000fe200078ec0ff */
[C---:B------:R-:W-:Y:S01]  /*7c10*/  IMAD.U32 R25, R10.reuse, 0x10000, RZ ;  /* 0x000100000a197824 */ /* 0x040fe200078e00ff */
[----:B------:R-:W-:Y:S01]  /*7c20*/  LOP3.LUT R10, R10, 0xffff0000, RZ, 0xc0, !PT ;  /* 0xffff00000a0a7812 */ /* 0x000fe200078ec0ff */
[----:B0-----:R-:W-:Y:S02]  /*7c30*/  IMAD.U32 R13, R4, 0x10000, RZ ;  /* 0x00010000040d7824 */ /* 0x001fe400078e00ff */
[C---:B------:R-:W-:Y:S01]  /*7c40*/  FMUL.FTZ R32, R21.reuse, R30 ;  /* 0x0000001e15207220 */ /* 0x040fe20000410000 */
[-C--:B------:R-:W-:Y:S01]  /*7c50*/  FMUL.FTZ R34, R21, R28.reuse ;  /* 0x0000001c15227220 */ /* 0x080fe20000410000 */
[----:B------:R-:W-:Y:S01]  /*7c60*/  LOP3.LUT R21, R39, 0xffff0000, RZ, 0xc0, !PT ;  /* 0xffff000027157812 */ /* 0x000fe200078ec0ff */
[----:B------:R-:W-:Y:S01]  /*7c70*/  FMUL.FTZ R29, R8, R27 ;  /* 0x0000001b081d7220 */ /* 0x000fe20000410000 */
[----:B------:R-:W-:Y:S01]  /*7c80*/  LOP3.LUT R4, R4, 0xffff0000, RZ, 0xc0, !PT ;  /* 0xffff000004047812 */ /* 0x000fe200078ec0ff */
[----:B------:R-:W-:Y:S01]  /*7c90*/  FFMA.FTZ R31, R13, R28, -R32 ;  /* 0x0000001c0d1f7223 */ /* 0x000fe20000010820 */
[----:B------:R-:W-:-:S02]  /*7ca0*/  IMAD.U32 R32, R43, 0x10000, RZ ;  /* 0x000100002b207824 */ /* 0x000fc400078e00ff */
[----:B------:R-:W-:Y:S01]  /*7cb0*/  FFMA.FTZ R34, R13, R30, R34 ;  /* 0x0000001e0d227223 */ /* 0x000fe20000010022 */
[----:B------:R-:W-:Y:S02]  /*7cc0*/  IMAD.U32 R28, R40, 0x10000, RZ ;  /* 0x00010000281c7824 */ /* 0x000fe400078e00ff */
[-C--:B------:R-:W-:Y:S01]  /*7cd0*/  FMUL.FTZ R13, R8, R21.reuse ;  /* 0x00000015080d7220 */ /* 0x080fe20000410000 */
[----:B------:R-:W-:Y:S01]  /*7ce0*/  FFMA.FTZ R30, R4, R21, -R29 ;  /* 0x00000015041e7223 */ /* 0x000fe2000001081d */
[----:B------:R-:W-:Y:S01]  /*7cf0*/  FMUL.FTZ R8, R25, R32 ;  /* 0x0000002019087220 */ /* 0x000fe20000410000 */
[C---:B------:R-:W-:Y:S01]  /*7d00*/  IMAD.U32 R15, R6.reuse, 0x10000, RZ ;  /* 0x00010000060f7824 */ /* 0x040fe200078e00ff */
[----:B------:R-:W-:Y:S01]  /*7d10*/  LOP3.LUT R29, R43, 0xffff0000, RZ, 0xc0, !PT ;  /* 0xffff00002b1d7812 */ /* 0x000fe200078ec0ff */
[-C--:B------:R-:W-:Y:S01]  /*7d20*/  FMUL.FTZ R25, R25, R28.reuse ;  /* 0x0000001c19197220 */ /* 0x080fe20000410000 */
[----:B------:R-:W-:Y:S01]  /*7d30*/  LOP3.LUT R6, R6, 0xffff0000, RZ, 0xc0, !PT ;  /* 0xffff000006067812 */ /* 0x000fe200078ec0ff */
[C---:B------:R-:W-:Y:S01]  /*7d40*/  FFMA.FTZ R28, R15.reuse, R28, -R8 ;  /* 0x0000001c0f1c7223 */ /* 0x040fe20000010808 */
[----:B------:R-:W-:Y:S01]  /*7d50*/  LOP3.LUT R21, R40, 0xffff0000, RZ, 0xc0, !PT ;  /* 0xffff000028157812 */ /* 0x000fe200078ec0ff */
[----:B------:R-:W-:Y:S01]  /*7d60*/  FFMA.FTZ R32, R15, R32, R25 ;  /* 0x000000200f207223 */ /* 0x000fe20000010019 */
[----:B------:R-:W-:-:S02]  /*7d70*/  IMAD.U32 R24, R9, 0x10000, RZ ;  /* 0x0001000009187824 */ /* 0x000fc400078e00ff */
[----:B------:R-:W-:Y:S01]  /*7d80*/  FMUL.FTZ R15, R10, R29 ;  /* 0x0000001d0a0f7220 */ /* 0x000fe20000410000 */
[----:B------:R-:W-:Y:S02]  /*7d90*/  IMAD.U32 R25, R42, 0x10000, RZ ;  /* 0x000100002a197824 */ /* 0x000fe400078e00ff */
[----:B------:R-:W-:Y:S01]  /*7da0*/  FFMA.FTZ R27, R4, R27, R13 ;  /* 0x0000001b041b7223 */ /* 0x000fe2000001000d */
[----:B------:R-:W-:Y:S02]  /*7db0*/  IMAD.U32 R14, R5, 0x10000, RZ ;  /* 0x00010000050e7824 */ /* 0x000fe400078e00ff */
[-C--:B------:R-:W-:Y:S01]  /*7dc0*/  FMUL.FTZ R37, R10, R21.reuse ;  /* 0x000000150a257220 */ /* 0x080fe20000410000 */
[----:B------:R-:W-:Y:S02]  /*7dd0*/  IMAD.U32 R13, R0, 0x10000, RZ ;  /* 0x00010000000d7824 */ /* 0x000fe400078e00ff */
[----:B------:R-:W-:Y:S01]  /*7de0*/  FFMA.FTZ R35, R6, R21, -R15 ;  /* 0x0000001506237223 */ /* 0x000fe2000001080f */
[----:B------:R-:W-:Y:S01]  /*7df0*/  FMUL.FTZ R33, R24, R25 ;  /* 0x0000001918217220 */ /* 0x000fe20000410000 */
[----:B------:R-:W-:-:S02]  /*7e00*/  IMAD.U32 R26, R11, 0x10000, RZ ;  /* 0x000100000b1a7824 */ /* 0x000fc400078e00ff */
[----:B------:R-:W-:Y:S01]  /*7e10*/  FMUL.FTZ R24, R24, R13 ;  /* 0x0000000d18187220 */ /* 0x000fe20000410000 */
[----:B------:R-:W-:Y:S02]  /*7e20*/  IMAD.U32 R21, R44, 0x10000, RZ ;  /* 0x000100002c157824 */ /* 0x000fe400078e00ff */
[----:B------:R-:W-:Y:S01]  /*7e30*/  FFMA.FTZ R37, R6, R29, R37 ;  /* 0x0000001d06257223 */ /* 0x000fe20000010025 */
[----:B------:R-:W-:Y:S02]  /*7e40*/  IMAD.U32 R15, R3, 0x10000, RZ ;  /* 0x00010000030f7824 */ /* 0x000fe400078e00ff */
[----:B------:R-:W-:Y:S01]  /*7e50*/  FFMA.FTZ R33, R14, R13, -R33 ;  /* 0x0000000d0e217223 */ /* 0x000fe20000010821 */
[----:B------:R-:W-:Y:S01]  /*7e60*/  IMAD.U32 R20, R7, 0x10000, RZ ;  /* 0x0001000007147824 */ /* 0x000fe200078e00ff */
[----:B------:R-:W-:Y:S01]  /*7e70*/  LOP3.LUT R9, R9, 0xffff0000, RZ, 0xc0, !PT ;  /* 0xffff000009097812 */ /* 0x000fe200078ec0ff */
[C---:B------:R-:W-:Y:S01]  /*7e80*/  FMUL.FTZ R29, R26.reuse, R21 ;  /* 0x000000151a1d7220 */ /* 0x040fe20000410000 */
[----:B------:R-:W-:Y:S01]  /*7e90*/  LOP3.LUT R11, R11, 0xffff0000, RZ, 0xc0, !PT ;  /* 0xffff00000b0b7812 */ /* 0x000fe200078ec0ff */
[----:B------:R-:W-:Y:S01]  /*7ea0*/  FMUL.FTZ R13, R26, R15 ;  /* 0x0000000f1a0d7220 */ /* 0x000fe20000410000 */
[----:B------:R-:W-:Y:S01]  /*7eb0*/  LOP3.LUT R8, R42, 0xffff0000, RZ, 0xc0, !PT ;  /* 0xffff00002a087812 */ /* 0x000fe200078ec0ff */
[----:B------:R-:W-:Y:S01]  /*7ec0*/  FFMA.FTZ R24, R14, R25, R24 ;  /* 0x000000190e187223 */ /* 0x000fe20000010018 */
[----:B------:R-:W-:Y:S01]  /*7ed0*/  LOP3.LUT R10, R44, 0xffff0000, RZ, 0xc0, !PT ;  /* 0xffff00002c0a7812 */ /* 0x000fe200078ec0ff */
[----:B------:R-:W-:Y:S01]  /*7ee0*/  FFMA.FTZ R29, R20, R15, -R29 ;  /* 0x0000000f141d7223 */ /* 0x000fe2000001081d */
        /* <DEDUP_REMOVED lines=8> */
[----:B------:R-:W-:Y:S01]  /*7f70*/  FMUL.FTZ R11, R11, R6 ;  /* 0x000000060b0b7220 */ /* 0x000fe20000410000 */
[----:B------:R-:W-:Y:S01]  /*7f80*/  FFMA.FTZ R14, R5, R4, -R14 ;  /* 0x00000004050e7223 */ /* 0x000fe2000001080e */
[----:B------:R-:W-:Y:S01]  /*7f90*/  F2FP.BF16.F32.PACK_AB R4, R30, R31 ;  /* 0x0000001f1e04723e */ /* 0x000fe200000010ff */
        /* <DEDUP_REMOVED lines=8> */
[----:B------:R1:W-:Y:S01]  /*8020*/  STS.128 [R36+0x20400], R4 ;  /* 0x0204000424007388 */ /* 0x0003e20000000c00 */
[----:B------:R-:W-:Y:S02]  /*8030*/  F2FP.BF16.F32.PACK_AB R9, R9, R24 ;  /* 0x000000180909723e */ /* 0x000fe400000010ff */
[----:B------:R-:W-:-:S05]  /*8040*/  F2FP.BF16.F32.PACK_AB R11, R26, R13 ;  /* 0x0000000d1a0b723e */ /* 0x000fca00000010ff */
[----:B------:R1:W-:Y:S02]  /*8050*/  STS.128 [R38+0x20400], R8 ;  /* 0x0204000826007388 */ /* 0x0003e40000000c00 */
.L_x_4591:
[----:B------:R-:W-:Y:S05]  /*8060*/  BSYNC B1 ;  /* 0x0000000000017941 */ /* 0x000fea0003800000 */
.L_x_4590:
[----:B------:R-:W-:Y:S05]  /*8070*/  @P0 BRA `(.L_x_4582) ;  /* 0x0000000400480947 */ /* 0x000fea0003800000 */
[----:B------:R-:W-:Y:S01]  /*8080*/  IMAD.IADD R45, R16, 0x1, R45 ;  /* 0x00000001102d7824 */ /* 0x000fe200078e022d */
[----:B-1----:R-:W-:Y:S01]  /*8090*/  SHF.R.U32.HI R5, RZ, 0x3, R230 ;  /* 0x00000003ff057819 */ /* 0x002fe200000116e6 */
[C---:B------:R-:W-:Y:S01]  /*80a0*/  IMAD.U32 R30, R41.reuse, 0x10000, RZ ;  /* 0x00010000291e7824 */ /* 0x040fe200078e00ff */
[----:B------:R-:W-:Y:S01]  /*80b0*/  LOP3.LUT R32, R41, 0xffff0000, RZ, 0xc0, !PT ;  /* 0xffff000029207812 */ /* 0x000fe200078ec0ff */
[----:B------:R-:W-:Y:S01]  /*80c0*/  IMAD.U32 R28, R39, 0x10000, RZ ;  /* 0x00010000271c7824 */ /* 0x000fe200078e00ff */
[----:B------:R-:W-:Y:S01]  /*80d0*/  LOP3.LUT R4, R230, 0x38, R45, 0xf8, !PT ;  /* 0x00000038e6047812 */ /* 0x000fe200078ef82d */
[----:B------:R-:W-:Y:S01]  /*80e0*/  IMAD.U32 R37, R0, 0x10000, RZ ;  /* 0x0001000000257824 */ /* 0x000fe200078e00ff */
[----:B------:R-:W-:Y:S02]  /*80f0*/  LOP3.LUT R41, R44, 0xffff0000, RZ, 0xc0, !PT ;  /* 0xffff00002c297812 */ /* 0x000fe400078ec0ff */
[----:B------:R-:W-:-:S05]  /*8100*/  LOP3.LUT R4, R4, R5, RZ, 0x3c, !PT ;  /* 0x0000000504047212 */ /* 0x000fca00078e3cff */
[----:B------:R-:W-:Y:S02]  /*8110*/  IMAD.IADD R9, R231, 0x1, R4 ;  /* 0x00000001e7097824 */ /* 0x000fe400078e0204 */
[----:B------:R-:W1:Y:S02]  /*8120*/  LDS.128 R4, [R229+0x20400] ;  /* 0x02040000e5047984 */ /* 0x000e640000000c00 */
[----:B0-----:R-:W-:-:S05]  /*8130*/  IMAD R13, R9, 0x2, R2 ;  /* 0x00000002090d7824 */ /* 0x001fca00078e0202 */
        /* <DEDUP_REMOVED lines=15> */
[----:B------:R-:W-:Y:S01]  /*8230*/  LOP3.LUT R24, R39, 0xffff0000, RZ, 0xc0, !PT ;  /* 0xffff000027187812 */ /* 0x000fe200078ec0ff */
[----:B------:R-:W-:Y:S01]  /*8240*/  FMUL.FTZ R33, R32, R8 ;  /* 0x0000000820217220 */ /* 0x000fe20000410000 */
[----:B------:R-:W-:-:S02]  /*8250*/  IMAD.U32 R39, R42, 0x10000, RZ ;  /* 0x000100002a277824 */ /* 0x000fc400078e00ff */
[-C--:B------:R-:W-:Y:S01]  /*8260*/  FFMA.FTZ R29, R28, R14.reuse, -R29 ;  /* 0x0000000e1c1d7223 */ /* 0x080fe2000001081d */
[----:B------:R-:W-:Y:S01]  /*8270*/  FFMA.FTZ R31, R30, R14, R31 ;  /* 0x0000000e1e1f7223 */ /* 0x000fe2000001001f */
[C---:B------:R-:W-:Y:S01]  /*8280*/  FMUL.FTZ R35, R24.reuse, R8 ;  /* 0x0000000818237220 */ /* 0x040fe20000410000 */
[-C--:B------:R-:W-:Y:S01]  /*8290*/  FFMA.FTZ R8, R24, R4.reuse, -R33 ;  /* 0x0000000418087223 */ /* 0x080fe20000010821 */
[-C--:B------:R-:W-:Y:S01]  /*82a0*/  FMUL.FTZ R24, R39, R25.reuse ;  /* 0x0000001927187220 */ /* 0x080fe20000410000 */
[----:B------:R-:W-:Y:S01]  /*82b0*/  FMUL.FTZ R28, R37, R25 ;  /* 0x00000019251c7220 */ /* 0x000fe20000410000 */
[----:B------:R-:W-:Y:S02]  /*82c0*/  IMAD.U32 R26, R10, 0x10000, RZ ;  /* 0x000100000a1a7824 */ /* 0x000fe400078e00ff */
[----:B------:R-:W-:Y:S01]  /*82d0*/  FFMA.FTZ R14, R32, R4, R35 ;  /* 0x00000004200e7223 */ /* 0x000fe20000010023 */
[----:B------:R-:W-:Y:S01]  /*82e0*/  IMAD.U32 R30, R43, 0x10000, RZ ;  /* 0x000100002b1e7824 */ /* 0x000fe200078e00ff */
[----:B------:R-:W-:Y:S01]  /*82f0*/  LOP3.LUT R10, R10, 0xffff0000, RZ, 0xc0, !PT ;  /* 0xffff00000a0a7812 */ /* 0x000fe200078ec0ff */
[----:B------:R-:W-:-:S02]  /*8300*/  IMAD.U32 R4, R40, 0x10000, RZ ;  /* 0x0001000028047824 */ /* 0x000fc400078e00ff */
[-C--:B------:R-:W-:Y:S01]  /*8310*/  FFMA.FTZ R24, R37, R15.reuse, -R24 ;  /* 0x0000000f25187223 */ /* 0x080fe20000010818 */
[----:B------:R-:W-:Y:S01]  /*8320*/  FFMA.FTZ R28, R39, R15, R28 ;  /* 0x0000000f271c7223 */ /* 0x000fe2000001001c */
[----:B------:R-:W-:Y:S01]  /*8330*/  LOP3.LUT R40, R40, 0xffff0000, RZ, 0xc0, !PT ;  /* 0xffff000028287812 */ /* 0x000fe200078ec0ff */
[-C--:B------:R-:W-:Y:S01]  /*8340*/  FMUL.FTZ R15, R30, R26.reuse ;  /* 0x0000001a1e0f7220 */ /* 0x080fe20000410000 */
[----:B------:R-:W-:Y:S01]  /*8350*/  LOP3.LUT R32, R43, 0xffff0000, RZ, 0xc0, !PT ;  /* 0xffff00002b207812 */ /* 0x000fe200078ec0ff */
[----:B------:R-:W-:Y:S02]  /*8360*/  IMAD.U32 R27, R11, 0x10000, RZ ;  /* 0x000100000b1b7824 */ /* 0x000fe400078e00ff */
[----:B------:R-:W-:Y:S01]  /*8370*/  FMUL.FTZ R25, R4, R26 ;  /* 0x0000001a04197220 */ /* 0x000fe20000410000 */
[----:B------:R-:W-:Y:S02]  /*8380*/  IMAD.U32 R39, R44, 0x10000, RZ ;  /* 0x000100002c277824 */ /* 0x000fe400078e00ff */
[----:B------:R-:W-:Y:S01]  /*8390*/  FFMA.FTZ R15, R4, R20, -R15 ;  /* 0x00000014040f7223 */ /* 0x000fe2000001080f */
[-C--:B------:R-:W-:Y:S01]  /*83a0*/  FMUL.FTZ R33, R32, R10.reuse ;  /* 0x0000000a20217220 */ /* 0x080fe20000410000 */
[----:B------:R-:W-:Y:S01]  /*83b0*/  FMUL.FTZ R35, R40, R10 ;  /* 0x0000000a28237220 */ /* 0x000fe20000410000 */
[----:B------:R-:W-:-:S02]  /*83c0*/  IMAD.U32 R37, R3, 0x10000, RZ ;  /* 0x0001000003257824 */ /* 0x000fc400078e00ff */
[-C--:B------:R-:W-:Y:S01]  /*83d0*/  FMUL.FTZ R4, R39, R27.reuse ;  /* 0x0000001b27047220 */ /* 0x080fe20000410000 */
[----:B------:R-:W-:Y:S01]  /*83e0*/  FFMA.FTZ R10, R30, R20, R25 ;  /* 0x000000141e0a7223 */ /* 0x000fe20000010019 */
[-C--:B------:R-:W-:Y:S01]  /*83f0*/  FFMA.FTZ R20, R40, R6.reuse, -R33 ;  /* 0x0000000628147223 */ /* 0x080fe20000010821 */
[----:B------:R-:W-:Y:S01]  /*8400*/  FFMA.FTZ R35, R32, R6, R35 ;  /* 0x0000000620237223 */ /* 0x000fe20000010023 */
[C---:B------:R-:W-:Y:S01]  /*8410*/  FMUL.FTZ R6, R37.reuse, R27 ;  /* 0x0000001b25067220 */ /* 0x040fe20000410000 */
[-C--:B------:R-:W-:Y:S01]  /*8420*/  FFMA.FTZ R25, R37, R21.reuse, -R4 ;  /* 0x0000001525197223 */ /* 0x080fe20000010804 */
[----:B------:R-:W-:Y:S02]  /*8430*/  LOP3.LUT R37, R42, 0xffff0000, RZ, 0xc0, !PT ;  /* 0xffff00002a257812 */ /* 0x000fe400078ec0ff */
[----:B------:R-:W-:Y:S01]  /*8440*/  LOP3.LUT R11, R11, 0xffff0000, RZ, 0xc0, !PT ;  /* 0xffff00000b0b7812 */ /* 0x000fe200078ec0ff */
[----:B------:R-:W-:Y:S01]  /*8450*/  FFMA.FTZ R21, R39, R21, R6 ;  /* 0x0000001527157223 */ /* 0x000fe20000010006 */
[----:B------:R-:W-:Y:S01]  /*8460*/  LOP3.LUT R27, R0, 0xffff0000, RZ, 0xc0, !PT ;  /* 0xffff0000001b7812 */ /* 0x000fe200078ec0ff */
[----:B------:R-:W-:Y:S01]  /*8470*/  FMUL.FTZ R0, R37, R9 ;  /* 0x0000000925007220 */ /* 0x000fe20000410000 */
[----:B------:R-:W-:Y:S01]  /*8480*/  LOP3.LUT R33, R3, 0xffff0000, RZ, 0xc0, !PT ;  /* 0xffff000003217812 */ /* 0x000fe200078ec0ff */
[----:B------:R-:W-:Y:S01]  /*8490*/  FMUL.FTZ R6, R41, R11 ;  /* 0x0000000b29067220 */ /* 0x000fe20000410000 */
[----:B------:R-:W-:Y:S01]  /*84a0*/  F2FP.BF16.F32.PACK_AB R10, R35, R10 ;  /* 0x0000000a230a723e */ /* 0x000fe200000010ff */
[C---:B------:R-:W-:Y:S01]  /*84b0*/  FMUL.FTZ R4, R27.reuse, R9 ;  /* 0x000000091b047220 */ /* 0x040fe20000410000 */
[----:B------:R-:W-:Y:S01]  /*84c0*/  FFMA.FTZ R3, R27, R5, -R0 ;  /* 0x000000051b037223 */ /* 0x000fe20000010800 */
[C---:B------:R-:W-:Y:S01]  /*84d0*/  FMUL.FTZ R26, R33.reuse, R11 ;  /* 0x0000000b211a7220 */ /* 0x040fe20000410000 */
        /* <DEDUP_REMOVED lines=9> */
[----:B------:R3:W-:Y:S01]  /*8570*/  STS.128 [R229+0x20400], R4 ;  /* 0x02040004e5007388 */ /* 0x0007e20000000c00 */
[----:B------:R-:W-:-:S05]  /*8580*/  F2FP.BF16.F32.PACK_AB R11, R26, R21 ;  /* 0x000000151a0b723e */ /* 0x000fca00000010ff */
[----:B------:R3:W-:Y:S02]  /*8590*/  STS.128 [R13+0x20400], R8 ;  /* 0x020400080d007388 */ /* 0x0007e40000000c00 */
.L_x_4582:
[----:B------:R-:W-:Y:S05]  /*85a0*/  BSYNC B0 ;  /* 0x0000000000007941 */ /* 0x000fea0003800000 */
.L_x_4571:
        /* <DEDUP_REMOVED lines=8> */
.L_x_4568:
[----:B------:R-:W-:-:S13]  /*8630*/  ISETP.NE.AND P0, PT, R187, 0x3, PT ;  /* 0x00000003bb00780c */ /* 0x000fda0003f05270 */
[----:B------:R-:W-:Y:S05]  /*8640*/  @!P0 BRA `(.L_x_4592) ;  /* 0x0000000000048947 */ /* 0x000fea0003800000 */
[----:B------:R-:W-:Y:S01]  /*8650*/  BPT.TRAP 0x1 ;  /* 0x000000040000795c */ /* 0x000fe20000300000 */
.L_x_4592:
[----:B------:R-:W-:Y:S01]  /*8660*/  IMAD R20, R18, 0x8, R2 ;  /* 0x0000000812147824 */ /* 0x000fe200078e0202 */
[----:B0--3--:R-:W-:-:S04]  /*8670*/  SHF.L.U32 R13, R23, 0x1f, RZ ;  /* 0x0000001f170d7819 */ /* 0x009fc800000006ff */
[----:B------:R0:W3:Y:S01]  /*8680*/  SYNCS.PHASECHK.TRANS64.TRYWAIT P1, [R20+URZ+0x38830], R13 ;  /* 0x0388300d140075a7 */ /* 0x0000e2000802017f */
[----:B------:R-:W-:Y:S05]  /*8690*/  @!P0 BRA `(.L_x_4593) ;  /* 0x0000000000048947 */ /* 0x000fea0003800000 */
[----:B------:R-:W-:Y:S01]  /*86a0*/  BPT.TRAP 0x1 ;  /* 0x000000040000795c */ /* 0x000fe20000300000 */
.L_x_4593:
[C---:B-12---:R-:W-:Y:S02]  /*86b0*/  VIADD R0, R2.reuse, 0x22400 ;  /* 0x0002240002007836 */ /* 0x046fe40000000000 */
[----:B------:R-:W-:-:S03]  /*86c0*/  VIADD R3, R2, 0x20400 ;  /* 0x0002040002037836 */ /* 0x000fc60000000000 */
[----:B------:R-:W-:Y:S02]  /*86d0*/  SHF.R.U32.HI R0, RZ, 0x4, R0 ;  /* 0x00000004ff007819 */ /* 0x000fe40000011600 */
[----:B------:R-:W-:Y:S02]  /*86e0*/  SHF.R.U32.HI R3, RZ, 0x4, R3 ;  /* 0x00000004ff037819 */ /* 0x000fe40000011603 */
[----:B------:R-:W-:Y:S02]  /*86f0*/  LOP3.LUT R0, R0, 0x3fff, RZ, 0xc0, !PT ;  /* 0x00003fff00007812 */ /* 0x000fe400078ec0ff */
[----:B------:R-:W-:Y:S02]  /*8700*/  LOP3.LUT R8, R3, 0x3fff, RZ, 0xc0, !PT ;  /* 0x00003fff03087812 */ /* 0x000fe400078ec0ff */
[----:B------:R-:W-:Y:S01]  /*8710*/  LOP3.LUT R3, R0, 0x10000, RZ, 0xfc, !PT ;  /* 0x0001000000037812 */ /* 0x000fe200078efcff */
[----:B---3--:R-:W-:Y:S06]  /*8720*/  @P1 BRA `(.L_x_4594) ;  /* 0x0000000000081947 */ /* 0x008fec0003800000 */
[----:B------:R-:W1:Y:S02]  /*8730*/  SYNCS.PHASECHK.TRANS64.TRYWAIT P1, [R20+URZ+0x38830], R13 ;  /* 0x0388300d140075a7 */ /* 0x000e64000802017f */
[----:B-1----:R-:W-:Y:S05]  /*8740*/  @!P1 BRA `(.L_x_4595) ;  /* 0x00000138008c9947 */ /* 0x002fea0003800000 */
.L_x_4594:
[----:B------:R-:W-:Y:S01]  /*8750*/  IMAD R10, R18, 0x200, R3 ;  /* 0x00000200120a7824 */ /* 0x000fe200078e0203 */
        /* <DEDUP_REMOVED lines=12> */
[----:B------:R-:W-:Y:S01]  /*8820*/  BSSY B0, `(.L_x_4596) ;  /* 0x0000024000007945 */ /* 0x000fe20003800000 */
        /* <DEDUP_REMOVED lines=14> */
[----:B------:R-:W-:Y:S02]  /*8910*/  WARPGROUP.DEPBAR.LE gsb0, 0x0 ;  /* 0x00008000000079c5 */ /* 0x000fe40000010000 */
[----:B------:R-:W-:-:S07]  /*8920*/  WARPGROUP.ARRIVE ;  /* 0x00000000000079c5 */ /* 0x000fce0000000000 */
        /* <DEDUP_REMOVED lines=10> */
[----:B------:R-:W-:Y:S02]  /*89d0*/  R2UR UR6, R10 ;  /* 0x000000000a0672ca */ /* 0x000fe400000e0000 */
[----:B------:R-:W-:Y:S02]  /*89e0*/  R2UR UR7, R11 ;  /* 0x000000000b0772ca */ /* 0x000fe400000e0000 */
[----:B------:R-:W-:Y:S01]  /*89f0*/  SHF.L.U32 R11, R12, 0x1f, RZ ;  /* 0x0000001f0c0b7819 */ /* 0x000fe200000006ff */
[----:B------:R-:W-:-:S02]  /*8a00*/  WARPGROUP.DEPBAR.LE gsb0, 0x0 ;  /* 0x00008000000079c5 */ /* 0x000fc40000010000 */
[----:B------:R-:W-:-:S08]  /*8a10*/  WARPGROUP.ARRIVE ;  /* 0x00000000000079c5 */ /* 0x000fd00000000000 */
[----:B------:R-:W-:Y:S03]  /*8a20*/  HGMMA.64x64x16.F32.BF16 R24, gdesc[UR4], R24, gsb0 ;  /* 0x00e00000041879f0 */ /* 0x000fe60008001818 */
[----:B------:R-:W-:Y:S02]  /*8a30*/  WARPGROUP.DEPBAR.LE gsb0, 0x0 ;  /* 0x00008000000079c5 */ /* 0x000fe40000010000 */
[----:B------:R-:W2:Y:S02]  /*8a40*/  SYNCS.PHASECHK.TRANS64.TRYWAIT P1, [R2+URZ+0x38810], R11 ;  /* 0x0388100b020075a7 */ /* 0x000ea4000802017f */
[----:B--2---:R-:W-:Y:S05]  /*8a50*/  @!P1 BRA `(.L_x_4597) ;  /* 0x0000013400dc9947 */ /* 0x004fea0003800000 */
.L_x_4837:
[----:B------:R-:W-:Y:S05]  /*8a60*/  BSYNC B0 ;  /* 0x0000000000007941 */ /* 0x000fea0003800000 */
.L_x_4596:
[----:B------:R-:W-:Y:S05]  /*8a70*/  @!P0 BRA `(.L_x_4598) ;  /* 0x0000000000048947 */ /* 0x000fea0003800000 */
[----:B------:R-:W-:Y:S01]  /*8a80*/  BPT.TRAP 0x1 ;  /* 0x000000040000795c */ /* 0x000fe20000300000 */
.L_x_4598:
[----:B------:R3:W4:Y:S01]  /*8a90*/  SYNCS.PHASECHK.TRANS64.TRYWAIT P1, [R20+URZ+0x38850], R13 ;  /* 0x0388500d140075a7 */ /* 0x000722000802017f */
[----:B------:R-:W-:Y:S05]  /*8aa0*/  @!P0 BRA `(.L_x_4599) ;  /* 0x0000000000048947 */ /* 0x000fea0003800000 */
[----:B------:R-:W-:Y:S01]  /*8ab0*/  BPT.TRAP 0x1 ;  /* 0x000000040000795c */ /* 0x000fe20000300000 */
.L_x_4599:
[C---:B------:R-:W-:Y:S01]  /*8ac0*/  VIADD R0, R2.reuse, 0x400 ;  /* 0x0000040002007836 */ /* 0x040fe20000000000 */
[----:B------:R-:W-:Y:S01]  /*8ad0*/  BSSY B0, `(.L_x_4600) ;  /* 0x000000a000007945 */ /* 0x000fe20003800000 */
[----:B------:R-:W-:-:S03]  /*8ae0*/  VIADD R10, R2, 0x26400 ;  /* 0x00026400020a7836 */ /* 0x000fc60000000000 */
[----:B------:R-:W-:Y:S02]  /*8af0*/  SHF.R.U32.HI R0, RZ, 0x4, R0 ;  /* 0x00000004ff007819 */ /* 0x000fe40000011600 */
[----:B------:R-:W-:Y:S02]  /*8b00*/  SHF.R.U32.HI R10, RZ, 0x4, R10 ;  /* 0x00000004ff0a7819 */ /* 0x000fe4000001160a */
[----:B------:R-:W-:Y:S02]  /*8b10*/  LOP3.LUT R0, R0, 0x3fff, RZ, 0xc0, !PT ;  /* 0x00003fff00007812 */ /* 0x000fe400078ec0ff */
[----:B--2---:R-:W-:Y:S02]  /*8b20*/  LOP3.LUT R11, R10, 0x3fff, RZ, 0xc0, !PT ;  /* 0x00003fff0a0b7812 */ /* 0x004fe400078ec0ff */
[----:B------:R-:W-:Y:S01]  /*8b30*/  LOP3.LUT R10, R0, 0x10000, RZ, 0xfc, !PT ;  /* 0x00010000000a7812 */ /* 0x000fe200078efcff */
[----:B----4-:R-:W-:Y:S06]  /*8b40*/  @P1 BRA `(.L_x_4601) ;  /* 0x0000000000081947 */ /* 0x010fec0003800000 */
[----:B------:R-:W2:Y:S02]  /*8b50*/  SYNCS.PHASECHK.TRANS64.TRYWAIT P1, [R20+URZ+0x38850], R13 ;  /* 0x0388500d140075a7 */ /* 0x000ea4000802017f */
[----:B--2---:R-:W-:Y:S05]  /*8b60*/  @!P1 BRA `(.L_x_4602) ;  /* 0x0000013400ac9947 */ /* 0x004fea0003800000 */
.L_x_4601:
[----:B------:R-:W-:Y:S05]  /*8b70*/  BSYNC B0 ;  /* 0x0000000000007941 */ /* 0x000fea0003800000 */
.L_x_4600:
[----:B------:R-:W-:Y:S01]  /*8b80*/  LOP3.LUT R0, R11, 0x10000, RZ, 0xfc, !PT ;  /* 0x000100000b007812 */ /* 0x000fe200078efcff */
[----:B------:R-:W-:Y:S01]  /*8b90*/  IMAD R12, R18, 0x1000, R10 ;  /* 0x00001000120c7824 */ /* 0x000fe200078e020a */
[----:B------:R-:W-:Y:S05]  /*8ba0*/  WARPSYNC.ALL ;  /* 0x0000000000007948 */ /* 0x000fea0003800000 */
[----:B------:R-:W-:Y:S01]  /*8bb0*/  IMAD.MOV.U32 R14, RZ, RZ, R0 ;  /* 0x000000ffff0e7224 */ /* 0x000fe200078e0000 */
[----:B------:R-:W-:Y:S01]  /*8bc0*/  R2UR UR6, R12 ;  /* 0x000000000c0672ca */ /* 0x000fe200000e0000 */
[----:B------:R-:W-:Y:S01]  /*8bd0*/  IMAD.MOV.U32 R15, RZ, RZ, 0x40000040 ;  /* 0x40000040ff0f7424 */ /* 0x000fe200078e00ff */
[----:B------:R-:W-:Y:S01]  /*8be0*/  WARPGROUP.ARRIVE ;  /* 0x00000000000079c5 */ /* 0x000fe20000000000 */
[----:B0123--:R-:W-:Y:S01]  /*8bf0*/  IMAD.MOV.U32 R13, RZ, RZ, 0x40000040 ;  /* 0x40000040ff0d7424 */ /* 0x00ffe200078e00ff */
        /* <DEDUP_REMOVED lines=9> */
[----:B------:R-:W-:Y:S01]  /*8c90*/  VIADD R62, R12, 0x800 ;  /* 0x000008000c3e7836 */ /* 0x000fe20000000000 */
[----:B------:R-:W1:Y:S01]  /*8ca0*/  S2R R65, SR_TID.X ;  /* 0x0000000000417919 */ /* 0x000e620000002100 */
[----:B------:R-:W-:-:S02]  /*8cb0*/  VIADD R60, R0, 0x800 ;  /* 0x00000800003c7836 */ /* 0x000fc40000000000 */
[----:B------:R-:W-:Y:S02]  /*8cc0*/  IMAD.MOV.U32 R57, RZ, RZ, 0xa00 ;  /* 0x00000a00ff397424 */ /* 0x000fe400078e00ff */
[----:B------:R-:W-:Y:S02]  /*8cd0*/  IMAD.MOV.U32 R61, RZ, RZ, 0x40000040 ;  /* 0x40000040ff3d7424 */ /* 0x000fe400078e00ff */
[----:B------:R-:W-:Y:S01]  /*8ce0*/  HGMMA.64x64x16.F32.BF16 R24, gdesc[UR4], R24, gsb0 ;  /* 0x00e00000041879f0 */ /* 0x000fe20008001818 */
[----:B------:R-:W-:Y:S01]  /*8cf0*/  R2UR UR4, R58 ;  /* 0x000000003a0472ca */ /* 0x000fe200000e0000 */
[----:B------:R-:W-:Y:S01]  /*8d00*/  VIADD R58, R0, 0x4 ;  /* 0x00000004003a7836 */ /* 0x000fe20000000000 */
[----:B------:R-:W-:Y:S01]  /*8d10*/  R2UR UR5, R59 ;  /* 0x000000003b0572ca */ /* 0x000fe200000e0000 */
[----:B------:R-:W-:Y:S01]  /*8d20*/  IMAD.MOV.U32 R59, RZ, RZ, 0x40000040 ;  /* 0x40000040ff3b7424 */ /* 0x000fe200078e00ff */
[----:B------:R-:W-:Y:S01]  /*8d30*/  R2UR UR6, R14 ;  /* 0x000000000e0672ca */ /* 0x000fe200000e0000 */
[----:B------:R-:W-:Y:S01]  /*8d40*/  VIADD R14, R12, 0x4 ;  /* 0x000000040c0e7836 */ /* 0x000fe20000000000 */
[----:B------:R-:W-:Y:S01]  /*8d50*/  R2UR UR7, R15 ;  /* 0x000000000f0772ca */ /* 0x000fe200000e0000 */
[----:B------:R-:W-:-:S02]  /*8d60*/  IMAD.MOV.U32 R15, RZ, RZ, 0x40000040 ;  /* 0x40000040ff0f7424 */ /* 0x000fc400078e00ff */
[----:B------:R-:W-:Y:S01]  /*8d70*/  IMAD.MOV.U32 R63, RZ, RZ, 0x40000040 ;  /* 0x40000040ff3f7424 */ /* 0x000fe200078e00ff */
[----:B0-----:R-:W-:Y:S02]  /*8d80*/  SHF.R.U32.HI R21, RZ, 0x7, R21 ;  /* 0x00000007ff157819 */ /* 0x001fe40000011615 */
[----:B-1----:R-:W-:-:S03]  /*8d90*/  LOP3.LUT R65, R65, 0x7f, RZ, 0xc0, !PT ;  /* 0x0000007f41417812 */ /* 0x002fc600078ec0ff */
[----:B------:R0:W1:Y:S02]  /*8da0*/  SHFL.IDX PT, R11, R21, RZ, 0x1f ;  /* 0x00001fff150b7589 */ /* 0x00006400000e0000 */
[----:B0-----:R-:W-:Y:S01]  /*8db0*/  IMAD.MOV.U32 R21, RZ, RZ, 0x4 ;  /* 0x00000004ff157424 */ /* 0x001fe200078e00ff */
[----:B-1----:R-:W-:-:S04]  /*8dc0*/  ISETP.GT.AND P1, PT, R11, 0x7f, PT ;  /* 0x0000007f0b00780c */ /* 0x002fc80003f24270 */
[----:B------:R-:W-:Y:S02]  /*8dd0*/  SEL R11, RZ, 0x2, !P1 ;  /* 0x00000002ff0b7807 */ /* 0x000fe40004800000 */
[C---:B------:R-:W-:Y:S02]  /*8de0*/  SEL R13, R21.reuse, 0x2, P1 ;  /* 0x00000002150d7807 */ /* 0x040fe40000800000 */
[----:B------:R-:W-:Y:S02]  /*8df0*/  SEL R21, R21, 0x6, !P1 ;  /* 0x0000000615157807 */ /* 0x000fe40004800000 */
[----:B------:R-:W-:-:S04]  /*8e00*/  SEL R57, R57, 0x980, P1 ;  /* 0x0000098039397807 */ /* 0x000fc80000800000 */
[----:B------:R-:W-:Y:S01]  /*8e10*/  LOP3.LUT R57, R57, 0xa00, RZ, 0xc0, !PT ;  /* 0x00000a0039397812 */ /* 0x000fe200078ec0ff */
[----:B------:R-:W-:Y:S02]  /*8e20*/  WARPGROUP.DEPBAR.LE gsb0, 0x0 ;  /* 0x00008000000079c5 */ /* 0x000fe40000010000 */
[----:B------:R-:W-:-:S06]  /*8e30*/  WARPGROUP.ARRIVE ;  /* 0x00000000000079c5 */ /* 0x000fcc0000000000 */
        /* <DEDUP_REMOVED lines=8> */
[----:B------:R-:W-:Y:S01]  /*8ec0*/  IMAD.MOV.U32 R15, RZ, RZ, 0x40000040 ;  /* 0x40000040ff0f7424 */ /* 0x000fe200078e00ff */
[----:B------:R-:W-:Y:S02]  /*8ed0*/  WARPGROUP.DEPBAR.LE gsb0, 0x0 ;  /* 0x00008000000079c5 */ /* 0x000fe40000010000 */
[----:B------:R-:W-:-:S09]  /*8ee0*/  WARPGROUP.ARRIVE ;  /* 0x00000000000079c5 */ /* 0x000fd20000000000 */
        /* <DEDUP_REMOVED lines=134> */
[----:B------:R-:W-:Y:S01]  /*9750*/  IMAD.IADD R58, R11, 0x1, R62 ;  /* 0x000000010b3a7824 */ /* 0x000fe200078e023e */
[----:B------:R-:W-:Y:S01]  /*9760*/  R2UR UR5, R59 ;  /* 0x000000003b0572ca */ /* 0x000fe200000e0000 */
[----:B------:R-:W-:Y:S01]  /*9770*/  IMAD.MOV.U32 R59, RZ, RZ, 0x40000040 ;  /* 0x40000040ff3b7424 */ /* 0x000fe200078e00ff */
[----:B------:R-:W-:Y:S01]  /*9780*/  R2UR UR6, R14 ;  /* 0x000000000e0672ca */ /* 0x000fe200000e0000 */
[----:B------:R-:W-:Y:S01]  /*9790*/  IMAD.IADD R14, R11, 0x1, R60 ;  /* 0x000000010b0e7824 */ /* 0x000fe200078e023c */
[----:B------:R-:W-:Y:S01]  /*97a0*/  R2UR UR7, R15 ;  /* 0x000000000f0772ca */ /* 0x000fe200000e0000 */
[----:B------:R-:W-:Y:S01]  /*97b0*/  IMAD.MOV.U32 R15, RZ, RZ, 0x40000040 ;  /* 0x40000040ff0f7424 */ /* 0x000fe200078e00ff */
[----:B------:R-:W-:Y:S02]  /*97c0*/  WARPGROUP.DEPBAR.LE gsb0, 0x0 ;  /* 0x00008000000079c5 */ /* 0x000fe40000010000 */
[----:B------:R-:W-:-:S09]  /*97d0*/  WARPGROUP.ARRIVE ;  /* 0x00000000000079c5 */ /* 0x000fd20000000000 */
[----:B------:R-:W-:Y:S01]  /*97e0*/  HGMMA.64x64x16.F32.BF16 R24, gdesc[UR4], R24, gsb0 ;  /* 0x00e00000041879f0 */ /* 0x000fe20008001818 */
[----:B------:R-:W-:Y:S01]  /*97f0*/  R2UR UR6, R58 ;  /* 0x000000003a0672ca */ /* 0x000fe200000e0000 */
[--C-:B------:R-:W-:Y:S01]  /*9800*/  IMAD.IADD R58, R62, 0x1, R13.reuse ;  /* 0x000000013e3a7824 */ /* 0x100fe200078e020d */
        /* <DEDUP_REMOVED lines=21> */
[----:B------:R-:W-:Y:S01]  /*9960*/  IMAD.MOV.U32 R14, RZ, RZ, 0x28 ;  /* 0x00000028ff0e7424 */ /* 0x000fe200078e00ff */
[----:B------:R-:W-:Y:S02]  /*9970*/  R2UR UR5, R15 ;  /* 0x000000000f0572ca */ /* 0x000fe400000e0000 */
[----:B------:R-:W-:Y:S02]  /*9980*/  R2UR UR6, R58 ;  /* 0x000000003a0672ca */ /* 0x000fe400000e0000 */
[----:B------:R-:W-:Y:S01]  /*9990*/  R2UR UR7, R59 ;  /* 0x000000003b0772ca */ /* 0x000fe200000e0000 */
[----:B------:R-:W-:Y:S01]  /*99a0*/  IMAD.MOV.U32 R59, RZ, RZ, 0x40000040 ;  /* 0x40000040ff3b7424 */ /* 0x000fe200078e00ff */
[----:B------:R-:W-:-:S04]  /*99b0*/  SEL R14, R14, 0x26, P1 ;  /* 0x000000260e0e7807 */ /* 0x000fc80000800000 */
[----:B------:R-:W-:-:S04]  /*99c0*/  LOP3.LUT R15, R14, 0x6, RZ, 0xc0, !PT ;  /* 0x000000060e0f7812 */ /* 0x000fc800078ec0ff */
[CC--:B------:R-:W-:Y:S02]  /*99d0*/  IADD3 R58, R15.reuse, R57.reuse, R0 ;  /* 0x000000390f3a7210 */ /* 0x0c0fe40007ffe000 */
[----:B------:R-:W-:Y:S01]  /*99e0*/  IADD3 R14, R15, R57, R12 ;  /* 0x000000390f0e7210 */ /* 0x000fe20007ffe00c */
[----:B------:R-:W-:Y:S02]  /*99f0*/  IMAD.MOV.U32 R15, RZ, RZ, 0x40000040 ;  /* 0x40000040ff0f7424 */ /* 0x000fe400078e00ff */
[----:B------:R-:W-:-:S05]  /*9a00*/  IMAD.MOV.U32 R57, RZ, RZ, 0xc00 ;  /* 0x00000c00ff397424 */ /* 0x000fca00078e00ff */
        /* <DEDUP_REMOVED lines=12> */
[C---:B------:R-:W-:Y:S02]  /*9ad0*/  IMAD.IADD R62, R11.reuse, 0x1, R58 ;  /* 0x000000010b3e7824 */ /* 0x040fe400078e023a */
[----:B------:R-:W-:-:S02]  /*9ae0*/  IMAD.IADD R60, R11, 0x1, R14 ;  /* 0x000000010b3c7824 */ /* 0x000fc400078e020e */
[----:B------:R-:W-:Y:S01]  /*9af0*/  IMAD.MOV.U32 R15, RZ, RZ, 0x40000040 ;  /* 0x40000040ff0f7424 */ /* 0x000fe200078e00ff */
[----:B------:R-:W-:Y:S02]  /*9b00*/  WARPGROUP.DEPBAR.LE gsb0, 0x0 ;  /* 0x00008000000079c5 */ /* 0x000fe40000010000 */
[----:B------:R-:W-:-:S06]  /*9b10*/  WARPGROUP.ARRIVE ;  /* 0x00000000000079c5 */ /* 0x000fcc0000000000 */
        /* <DEDUP_REMOVED lines=8> */
[----:B------:R-:W-:Y:S02]  /*9ba0*/  IMAD.MOV.U32 R63, RZ, RZ, 0x40000040 ;  /* 0x40000040ff3f7424 */ /* 0x000fe400078e00ff */
[----:B------:R-:W-:-:S02]  /*9bb0*/  IMAD.IADD R14, R21, 0x1, R14 ;  /* 0x00000001150e7824 */ /* 0x000fc400078e020e */
[----:B------:R-:W-:Y:S01]  /*9bc0*/  IMAD.IADD R58, R21, 0x1, R58 ;  /* 0x00000001153a7824 */ /* 0x000fe200078e023a */
[----:B------:R-:W-:Y:S02]  /*9bd0*/  WARPGROUP.DEPBAR.LE gsb0, 0x0 ;  /* 0x00008000000079c5 */ /* 0x000fe40000010000 */
[----:B------:R-:W-:-:S06]  /*9be0*/  WARPGROUP.ARRIVE ;  /* 0x00000000000079c5 */ /* 0x000fcc0000000000 */
[----:B------:R-:W-:Y:S01]  /*9bf0*/  HGMMA.64x64x16.F32.BF16 R24, gdesc[UR4], R24, gsb0 ;  /* 0x00e00000041879f0 */ /* 0x000fe20008001818 */
[----:B------:R-:W-:Y:S02]  /*9c00*/  R2UR UR4, R60 ;  /* 0x000000003c0472ca */ /* 0x000fe400000e0000 */
[----:B------:R-:W-:Y:S01]  /*9c10*/  R2UR UR5, R61 ;  /* 0x000000003d0572ca */ /* 0x000fe200000e0000 */
[----:B------:R-:W-:Y:S01]  /*9c20*/  IMAD.MOV.U32 R61, RZ, RZ, 0x40000040 ;  /* 0x40000040ff3d7424 */ /* 0x000fe200078e00ff */
[----:B------:R-:W-:Y:S02]  /*9c30*/  R2UR UR6, R62 ;  /* 0x000000003e0672ca */ /* 0x000fe400000e0000 */
        /* <DEDUP_REMOVED lines=48> */
[----:B------:R-:W-:Y:S01]  /*9f40*/  R2UR UR4, R60 ;  /* 0x000000003c0472ca */ /* 0x000fe200000e0000 */
[----:B------:R-:W-:Y:S01]  /*9f50*/  VIADD R60, R12, 0xe00 ;  /* 0x00000e000c3c7836 */ /* 0x000fe20000000000 */
[----:B------:R-:W-:Y:S02]  /*9f60*/  R2UR UR5, R61 ;  /* 0x000000003d0572ca */ /* 0x000fe400000e0000 */
        /* <DEDUP_REMOVED lines=17> */
[----:B------:R-:W-:Y:S01]  /*a080*/  IMAD.MOV.U32 R15, RZ, RZ, 0x40000040 ;  /* 0x40000040ff0f7424 */ /* 0x000fe200078e00ff */
        /* <DEDUP_REMOVED lines=8> */
[----:B------:R-:W-:Y:S01]  /*a110*/  IMAD.IADD R14, R11, 0x1, R58 ;  /* 0x000000010b0e7824 */ /* 0x000fe200078e023a */
[----:B------:R-:W-:Y:S01]  /*a120*/  R2UR UR7, R15 ;  /* 0x000000000f0772ca */ /* 0x000fe200000e0000 */
        /* <DEDUP_REMOVED lines=17> */
[----:B------:R-:W-:-:S04]  /*a240*/  LOP3.LUT R13, R13, 0x1e00, RZ, 0xc0, !PT ;  /* 0x00001e000d0d7812 */ /* 0x000fc800078ec0ff */
[----:B------:R-:W-:Y:S01]  /*a250*/  IADD3 R12, R11, R13, R12 ;  /* 0x0000000d0b0c7210 */ /* 0x000fe20007ffe00c */
[----:B------:R-:W-:Y:S02]  /*a260*/  WARPGROUP.DEPBAR.LE gsb0, 0x0 ;  /* 0x00008000000079c5 */ /* 0x000fe40000010000 */
[----:B------:R-:W-:-:S06]  /*a270*/  WARPGROUP.ARRIVE ;  /* 0x00000000000079c5 */ /* 0x000fcc0000000000 */
[----:B------:R-:W-:Y:S01]  /*a280*/  HGMMA.64x64x16.F32.BF16 R24, gdesc[UR4], R24, gsb0 ;  /* 0x00e00000041879f0 */ /* 0x000fe20008001818 */
[----:B------:R-:W-:Y:S02]  /*a290*/  R2UR UR4, R62 ;  /* 0x000000003e0472ca */ /* 0x000fe400000e0000 */
[----:B------:R-:W-:Y:S02]  /*a2a0*/  R2UR UR5, R63 ;  /* 0x000000003f0572ca */ /* 0x000fe400000e0000 */
[----:B------:R-:W-:Y:S01]  /*a2b0*/  R2UR UR6, R14 ;  /* 0x000000000e0672ca */ /* 0x000fe200000e0000 */
[----:B------:R-:W-:Y:S01]  /*a2c0*/  IMAD.IADD R14, R21, 0x1, R58 ;  /* 0x00000001150e7824 */ /* 0x000fe200078e023a */
[----:B------:R-:W-:Y:S01]  /*a2d0*/  R2UR UR7, R15 ;  /* 0x000000000f0772ca */ /* 0x000fe200000e0000 */
[----:B------:R-:W-:Y:S02]  /*a2e0*/  IMAD.IADD R58, R21, 0x1, R60 ;  /* 0x00000001153a7824 */ /* 0x000fe400078e023c */
[----:B------:R-:W-:Y:S01]  /*a2f0*/  IMAD.MOV.U32 R15, RZ, RZ, 0x40000040 ;  /* 0x40000040ff0f7424 */ /* 0x000fe200078e00ff */
[----:B------:R-:W-:-:S02]  /*a300*/  WARPGROUP.DEPBAR.LE gsb0, 0x0 ;  /* 0x00008000000079c5 */ /* 0x000fc40000010000 */
[----:B------:R-:W-:-:S07]  /*a310*/  WARPGROUP.ARRIVE ;  /* 0x00000000000079c5 */ /* 0x000fce0000000000 */
[----:B------:R-:W-:Y:S01]  /*a320*/  HGMMA.64x64x16.F32.BF16 R24, gdesc[UR4], R24, gsb0 ;  /* 0x00e00000041879f0 */ /* 0x000fe20008001818 */
[----:B------:R-:W-:Y:S02]  /*a330*/  R2UR UR4, R14 ;  /* 0x000000000e0472ca */ /* 0x000fe400000e0000 */
[----:B------:R-:W-:Y:S01]  /*a340*/  R2UR UR5, R15 ;  /* 0x000000000f0572ca */ /* 0x000fe200000e0000 */
[----:B------:R-:W-:Y:S01]  /*a350*/  IMAD.MOV.U32 R15, RZ, RZ, 0x40000040 ;  /* 0x40000040ff0f7424 */ /* 0x000fe200078e00ff */
[----:B------:R-:W-:Y:S02]  /*a360*/  R2UR UR6, R58 ;  /* 0x000000003a0672ca */ /* 0x000fe400000e0000 */
[----:B------:R-:W-:Y:S02]  /*a370*/  R2UR UR7, R59 ;  /* 0x000000003b0772ca */ /* 0x000fe400000e0000 */
[----:B------:R-:W-:Y:S01]  /*a380*/  IADD3 R14, R11, R13, R0 ;  /* 0x0000000d0b0e7210 */ /* 0x000fe20007ffe000 */
[----:B------:R-:W-:Y:S01]  /*a390*/  IMAD.MOV.U32 R13, RZ, RZ, 0x40000040 ;  /* 0x40000040ff0d7424 */ /* 0x000fe200078e00ff */
[----:B------:R-:W-:-:S02]  /*a3a0*/  WARPGROUP.DEPBAR.LE gsb0, 0x0 ;  /* 0x00008000000079c5 */ /* 0x000fc40000010000 */
[----:B------:R-:W-:-:S07]  /*a3b0*/  WARPGROUP.ARRIVE ;  /* 0x00000000000079c5 */ /* 0x000fce0000000000 */
        /* <DEDUP_REMOVED lines=70> */
[----:B------:R-:W-:Y:S02]  /*a820*/  FMNMX.FTZ R11, R26, R27, !PT ;  /* 0x0000001b1a0b7209 */ /* 0x000fe40007810000 */
[----:B------:R-:W-:Y:S01]  /*a830*/  FSEL R48, R47, -INF , P6 ;  /* 0xff8000002f307808 */ /* 0x000fe20003000000 */
[----:B------:R-:W0:Y:S01]  /*a840*/  SHFL.BFLY PT, R12, R15, 0x2, 0x1f ;  /* 0x0c401f000f0c7f89 */ /* 0x000e2200000e0000 */
[----:B------:R-:W-:Y:S02]  /*a850*/  FMNMX.FTZ R11, R30, R11, !PT ;  /* 0x0000000b1e0b7209 */ /* 0x000fe40007810000 */
[----:B------:R-:W-:Y:S02]  /*a860*/  FSEL R50, R50, -INF , P5 ;  /* 0xff80000032327808 */ /* 0x000fe40002800000 */
[----:B------:R-:W-:Y:S02]  /*a870*/  FMNMX.FTZ R11, R14, R11, !PT ;  /* 0x0000000b0e0b7209 */ /* 0x000fe40007810000 */
[----:B------:R-:W-:-:S02]  /*a880*/  FSEL R54, R54, -INF , P3 ;  /* 0xff80000036367808 */ /* 0x000fc40001800000 */
[----:B------:R-:W-:Y:S02]  /*a890*/  FMNMX.FTZ R11, R34, R11, !PT ;  /* 0x0000000b220b7209 */ /* 0x000fe40007810000 */
[----:B------:R-:W-:Y:S02]  /*a8a0*/  FSEL R78, R55, -INF , P2 ;  /* 0xff800000374e7808 */ /* 0x000fe40001000000 */
[----:B------:R-:W-:Y:S02]  /*a8b0*/  FMNMX.FTZ R11, R36, R11, !PT ;  /* 0x0000000b240b7209 */ /* 0x000fe40007810000 */
[----:B------:R-:W-:Y:S02]  /*a8c0*/  ISETP.GE.AND P2, PT, R168, 0x41, PT ;  /* 0x00000041a800780c */ /* 0x000fe40003f46270 */
[----:B------:R-:W-:Y:S01]  /*a8d0*/  FMNMX.FTZ R13, R38, R11, !PT ;  /* 0x0000000b260d7209 */ /* 0x000fe20007810000 */
[----:B------:R-:W-:-:S03]  /*a8e0*/  IMAD.U32 R11, RZ, RZ, UR4 ;  /* 0x00000004ff0b7e24 */ /* 0x000fc6000f8e00ff */
[----:B------:R-:W-:Y:S02]  /*a8f0*/  FMNMX.FTZ R13, R40, R13, !PT ;  /* 0x0000000d280d7209 */ /* 0x000fe40007810000 */
[----:B0-----:R-:W-:Y:S02]  /*a900*/  FMNMX.FTZ R21, R15, R12, !PT ;  /* 0x0000000c0f157209 */ /* 0x001fe40007810000 */
[----:B------:R-:W-:-:S03]  /*a910*/  FMNMX.FTZ R13, R42, R13, !PT ;  /* 0x0000000d2a0d7209 */ /* 0x000fc60007810000 */
[----:B------:R-:W0:Y:S01]  /*a920*/  SHFL.BFLY PT, R12, R21, 0x1, 0x1f ;  /* 0x0c201f00150c7f89 */ /* 0x000e2200000e0000 */
[----:B------:R-:W-:-:S04]  /*a930*/  FMNMX.FTZ R13, R44, R13, !PT ;  /* 0x0000000d2c0d7209 */ /* 0x000fc80007810000 */
[----:B------:R-:W-:-:S04]  /*a940*/  FMNMX.FTZ R13, R46, R13, !PT ;  /* 0x0000000d2e0d7209 */ /* 0x000fc80007810000 */
[----:B------:R-:W-:-:S04]  /*a950*/  FMNMX.FTZ R13, R48, R13, !PT ;  /* 0x0000000d300d7209 */ /* 0x000fc80007810000 */
[----:B------:R-:W-:Y:S02]  /*a960*/  FMNMX.FTZ R13, R50, R13, !PT ;  /* 0x0000000d320d7209 */ /* 0x000fe40007810000 */
[----:B0-----:R-:W-:-:S04]  /*a970*/  FMNMX.FTZ R12, R21, R12, !PT ;  /* 0x0000000c150c7209 */ /* 0x001fc80007810000 */
        /* <DEDUP_REMOVED lines=24> */
[----:B------:R-:W-:Y:S01]  /*ab00*/  FFMA.FTZ R199, R80, R11, -R15 ;  /* 0x0000000b50c77223 */ /* 0x000fe2000001080f */
[----:B------:R1:W-:Y:S08]  /*ab10*/  MUFU.EX2 R29, R25 ;  /* 0x00000019001d7308 */ /* 0x0003f00000000800 */
[----:B------:R-:W-:Y:S01]  /*ab20*/  MUFU.EX2 R31, R31 ;  /* 0x0000001f001f7308 */ /* 0x000fe20000000800 */
[----:B-1----:R-:W-:-:S05]  /*ab30*/  IMAD.MOV.U32 R25, RZ, RZ, 0x40000040 ;  /* 0x40000040ff197424 */ /* 0x002fca00078e00ff */
[----:B------:R-:W-:Y:S02]  /*ab40*/  R2UR UR11, R25 ;  /* 0x00000000190b72ca */ /* 0x000fe400000e0000 */
[----:B------:R-:W1:Y:S01]  /*ab50*/  MUFU.EX2 R58, R58 ;  /* 0x0000003a003a7308 */ /* 0x000e620000000800 */
[----:B0-----:R-:W-:-:S07]  /*ab60*/  FMNMX.FTZ R28, R13, R28, !PT ;  /* 0x0000001c0d1c7209 */ /* 0x001fce0007810000 */
[----:B------:R-:W-:Y:S01]  /*ab70*/  MUFU.EX2 R32, R32 ;  /* 0x0000002000207308 */ /* 0x000fe20000000800 */
[----:B------:R-:W0:Y:S07]  /*ab80*/  SHFL.BFLY PT, R21, R28, 0x1, 0x1f ;  /* 0x0c201f001c157f89 */ /* 0x000e2e00000e0000 */
[----:B------:R-:W2:Y:S01]  /*ab90*/  MUFU.EX2 R33, R60 ;  /* 0x0000003c00217308 */ /* 0x000ea20000000800 */
[----:B-1----:R-:W-:-:S07]  /*aba0*/  F2FP.BF16.F32.PACK_AB R154, R58, R31 ;  /* 0x0000001f3a9a723e */ /* 0x002fce00000010ff */
[----:B------:R-:W-:Y:S08]  /*abb0*/  MUFU.EX2 R62, R62 ;  /* 0x0000003e003e7308 */ /* 0x000ff00000000800 */
[----:B------:R-:W1:Y:S01]  /*abc0*/  MUFU.EX2 R35, R64 ;  /* 0x0000004000237308 */ /* 0x000e620000000800 */
[----:B0-----:R-:W-:Y:S01]  /*abd0*/  FMNMX.FTZ R21, R28, R21, !PT ;  /* 0x000000151c157209 */ /* 0x001fe20007810000 */
[----:B------:R-:W-:Y:S01]  /*abe0*/  FADD.FTZ R28, R152, R29 ;  /* 0x0000001d981c7221 */ /* 0x000fe20000010000 */
[----:B------:R-:W-:-:S02]  /*abf0*/  F2FP.BF16.F32.PACK_AB R152, R29, R152 ;  /* 0x000000981d98723e */ /* 0x000fc400000010ff */
[C---:B------:R-:W-:Y:S01]  /*ac00*/  FSETP.NEU.FTZ.AND P1, PT, R21.reuse, -INF , PT ;  /* 0xff8000001500780b */ /* 0x040fe20003f3d000 */
[----:B------:R-:W-:Y:S01]  /*ac10*/  FMUL.FTZ R13, R21, R11 ;  /* 0x0000000b150d7220 */ /* 0x000fe20000410000 */
[----:B------:R-:W-:Y:S01]  /*ac20*/  FADD.FTZ R37, R31, R28 ;  /* 0x0000001c1f257221 */ /* 0x000fe20000010000 */
[----:B------:R-:W-:Y:S01]  /*ac30*/  MUFU.EX2 R169, R169 ;  /* 0x000000a900a97308 */ /* 0x000fe20000000800 */
[----:B--2---:R-:W-:Y:S02]  /*ac40*/  F2FP.BF16.F32.PACK_AB R156, R33, R32 ;  /* 0x00000020219c723e */ /* 0x004fe400000010ff */
[----:B------:R-:W-:Y:S01]  /*ac50*/  FSEL R15, R13, RZ, P1 ;  /* 0x000000ff0d0f7208 */ /* 0x000fe20000800000 */
[----:B------:R-:W-:Y:S01]  /*ac60*/  FADD.FTZ R37, R58, R37 ;  /* 0x000000253a257221 */ /* 0x000fe20000010000 */
[----:B------:R-:W-:-:S03]  /*ac70*/  ISETP.NE.AND P1, PT, R65, RZ, PT ;  /* 0x000000ff4100720c */ /* 0x000fc60003f25270 */
        /* <DEDUP_REMOVED lines=9> */
[----:B------:R-:W-:Y:S01]  /*ad10*/  FFMA.FTZ R177, R42, R11, -R15 ;  /* 0x0000000b2ab17223 */ /* 0x000fe2000001080f */
[----:B------:R-:W-:-:S02]  /*ad20*/  @!P1 VIADD R13, R20, 0x38840 ;  /* 0x00038840140d9836 */ /* 0x000fc40000000000 */
[-CC-:B------:R-:W-:Y:S01]  /*ad30*/  FFMA.FTZ R178, R44, R11.reuse, -R15.reuse ;  /* 0x0000000b2cb27223 */ /* 0x180fe2000001080f */
[-CC-:B------:R-:W-:Y:S01]  /*ad40*/  FFMA.FTZ R179, R46, R11.reuse, -R15.reuse ;  /* 0x0000000b2eb37223 */ /* 0x180fe2000001080f */
[-CC-:B------:R-:W-:Y:S01]  /*ad50*/  FFMA.FTZ R181, R48, R11.reuse, -R15.reuse ;  /* 0x0000000b30b57223 */ /* 0x180fe2000001080f */
[----:B------:R-:W0:Y:S01]  /*ad60*/  MUFU.EX2 R27, R27 ;  /* 0x0000001b001b7308 */ /* 0x000e220000000800 */
[-CC-:B------:R-:W-:Y:S01]  /*ad70*/  FFMA.FTZ R182, R50, R11.reuse, -R15.reuse ;  /* 0x0000000b32b67223 */ /* 0x180fe2000001080f */
[-CC-:B------:R-:W-:Y:S01]  /*ad80*/  FFMA.FTZ R183, R24, R11.reuse, -R15.reuse ;  /* 0x0000000b18b77223 */ /* 0x180fe2000001080f */
[-CC-:B------:R-:W-:Y:S01]  /*ad90*/  FFMA.FTZ R197, R54, R11.reuse, -R15.reuse ;  /* 0x0000000b36c57223 */ /* 0x180fe2000001080f */
[----:B------:R-:W-:Y:S01]  /*ada0*/  FFMA.FTZ R201, R78, R11, -R15 ;  /* 0x0000000b4ec97223 */ /* 0x000fe2000001080f */
[----:B------:R-:W-:Y:S02]  /*adb0*/  IMAD.MOV.U32 R15, RZ, RZ, 0x40000040 ;  /* 0x40000040ff0f7424 */ /* 0x000fe400078e00ff */
[----:B------:R-:W-:Y:S01]  /*adc0*/  FADD.FTZ R28, R32, R37 ;  /* 0x00000025201c7221 */ /* 0x000fe20000010000 */
[----:B-1----:R-:W-:Y:S01]  /*add0*/  F2FP.BF16.F32.PACK_AB R158, R35, R62 ;  /* 0x0000003e239e723e */ /* 0x002fe200000010ff */
[----:B------:R-:W1:Y:S01]  /*ade0*/  MUFU.EX2 R30, R30 ;  /* 0x0000001e001e7308 */ /* 0x000e620000000800 */
[----:B------:R-:W-:Y:S01]  /*adf0*/  @!P1 VIADD R20, R20, 0x38860 ;  /* 0x0003886014149836 */ /* 0x000fe20000000000 */
[----:B------:R-:W-:Y:S01]  /*ae00*/  R2UR UR7, R15 ;  /* 0x000000000f0772ca */ /* 0x000fe200000e0000 */
[----:B------:R-:W-:-:S03]  /*ae10*/  FADD.FTZ R25, R33, R28 ;  /* 0x0000001c21197221 */ /* 0x000fc60000010000 */
[----:B------:R-:W-:Y:S01]  /*ae20*/  @!P1 PRMT R20, RZ, 0x654, R20 ;  /* 0x00000654ff149816 */ /* 0x000fe20000000014 */
[----:B------:R-:W-:Y:S01]  /*ae30*/  FADD.FTZ R198, R62, R25 ;  /* 0x000000193ec67221 */ /* 0x000fe20000010000 */
[----:B------:R2:W3:Y:S01]  /*ae40*/  MUFU.EX2 R155, R14 ;  /* 0x0000000e009b7308 */ /* 0x0004e20000000800 */
[----:B0-----:R-:W-:Y:S01]  /*ae50*/  FADD.FTZ R15, R26, R27 ;  /* 0x0000001b1a0f7221 */ /* 0x001fe20000010000 */
[----:B------:R-:W-:Y:S01]  /*ae60*/  F2FP.BF16.F32.PACK_AB R153, R27, R26 ;  /* 0x0000001a1b99723e */ /* 0x000fe200000010ff */
[----:B------:R-:W-:-:S05]  /*ae70*/  FADD.FTZ R198, R35, R198 ;  /* 0x000000c623c67221 */ /* 0x000fca0000010000 */
[----:B------:R-:W0:Y:S01]  /*ae80*/  MUFU.EX2 R34, R34 ;  /* 0x0000002200227308 */ /* 0x000e220000000800 */
[----:B--2---:R-:W-:Y:S02]  /*ae90*/  @!P1 PRMT R14, RZ, 0x654, R13 ;  /* 0x00000654ff0e9816 */ /* 0x004fe4000000000d */
[----:B------:R-:W-:Y:S02]  /*aea0*/  LOP3.LUT R13, R56, 0x2000000, RZ, 0xfc, !PT ;  /* 0x02000000380d7812 */ /* 0x000fe400078efcff */
[----:B------:R2:W-:Y:S03]  /*aeb0*/  @!P1 SYNCS.ARRIVE.TRANS64.RED.A1T0 RZ, [R14+URZ], RZ ;  /* 0x000000ff0eff99a7 */ /* 0x0005e6000810043f */
[----:B------:R-:W4:Y:S01]  /*aec0*/  MUFU.EX2 R157, R36 ;  /* 0x00000024009d7308 */ /* 0x000f220000000800 */
[----:B--2---:R-:W-:-:S07]  /*aed0*/  IMAD R14, R18, 0x1000, R13 ;  /* 0x00001000120e7824 */ /* 0x004fce00078e020d */
[----:B------:R-:W2:Y:S01]  /*aee0*/  MUFU.EX2 R159, R38 ;  /* 0x00000026009f7308 */ /* 0x000ea20000000800 */
[C---:B------:R-:W-:Y:S01]  /*aef0*/  VIADD R24, R14.reuse, 0x80 ;  /* 0x000000800e187836 */ /* 0x040fe20000000000 */
[----:B------:R-:W-:-:S04]  /*af00*/  R2UR UR6, R14 ;  /* 0x000000000e0672ca */ /* 0x000fc800000e0000 */
[----:B------:R-:W-:Y:S01]  /*af10*/  R2UR UR10, R24 ;  /* 0x00000000180a72ca */ /* 0x000fe200000e0000 */
[----:B-1----:R-:W-:Y:S01]  /*af20*/  FADD.FTZ R24, R30, R15 ;  /* 0x0000000f1e187221 */ /* 0x002fe20000010000 */
[----:B------:R-:W1:Y:S03]  /*af30*/  MUFU.EX2 R176, R176 ;  /* 0x000000b000b07308 */ /* 0x000e660000000800 */
[C---:B---3--:R-:W-:Y:S01]  /*af40*/  FADD.FTZ R15, R155.reuse, R24 ;  /* 0x000000189b0f7221 */ /* 0x048fe20000010000 */
[----:B------:R-:W-:Y:S01]  /*af50*/  F2FP.BF16.F32.PACK_AB R155, R155, R30 ;  /* 0x0000001e9b9b723e */ /* 0x000fe200000010ff */
[----:B------:R-:W-:Y:S02]  /*af60*/  BAR.SYNC.DEFER_BLOCKING 0xf, 0x100 ;  /* 0x03c4000000007b1d */ /* 0x000fe40000010000 */
[----:B0-----:R-:W-:Y:S01]  /*af70*/  FADD.FTZ R24, R34, R15 ;  /* 0x0000000f22187221 */ /* 0x001fe20000010000 */
[----:B------:R-:W-:-:S03]  /*af80*/  IMAD.MOV.U32 R15, RZ, RZ, 0x40000040 ;  /* 0x40000040ff0f7424 */ /* 0x000fc600078e00ff */
[----:B------:R-:W0:Y:S01]  /*af90*/  MUFU.EX2 R170, R170 ;  /* 0x000000aa00aa7308 */ /* 0x000e220000000800 */
[C---:B----4-:R-:W-:Y:S01]  /*afa0*/  FADD.FTZ R24, R157.reuse, R24 ;  /* 0x000000189d187221 */ /* 0x050fe20000010000 */
[----:B------:R-:W-:-:S03]  /*afb0*/  F2FP.BF16.F32.PACK_AB R157, R157, R34 ;  /* 0x000000229d9d723e */ /* 0x000fc600000010ff */
[----:B--2---:R-:W-:Y:S01]  /*afc0*/  FADD.FTZ R200, R159, R24 ;  /* 0x000000189fc87221 */ /* 0x004fe20000010000 */
[C---:B-1----:R-:W-:Y:S02]  /*afd0*/  F2FP.BF16.F32.PACK_AB R159, R176.reuse, R159 ;  /* 0x0000009fb09f723e */ /* 0x042fe400000010ff */
[----:B------:R-:W-:Y:S01]  /*afe0*/  MUFU.EX2 R171, R171 ;  /* 0x000000ab00ab7308 */ /* 0x000fe20000000800 */
[----:B------:R-:W-:-:S07]  /*aff0*/  FADD.FTZ R200, R176, R200 ;  /* 0x000000c8b0c87221 */ /* 0x000fce0000010000 */
[----:B------:R-:W1:Y:S01]  /*b000*/  MUFU.EX2 R172, R172 ;  /* 0x000000ac00ac7308 */ /* 0x000e620000000800 */
[----:B0-----:R-:W-:Y:S01]  /*b010*/  F2FP.BF16.F32.PACK_AB R160, R170, R169 ;  /* 0x000000a9aaa0723e */ /* 0x001fe200000010ff */
[----:B------:R0:W-:Y:S01]  /*b020*/  STSM.16.M88.4 [R195+0x36400], R152 ;  /* 0x03640098c3007844 */ /* 0x0001e20000000200 */
[----:B------:R-:W-:-:S03]  /*b030*/  FADD.FTZ R169, R169, R198 ;  /* 0x000000c6a9a97221 */ /* 0x000fc60000010000 */
[----:B------:R2:W-:Y:S01]  /*b040*/  STSM.16.M88.4 [R209], R156 ;  /* 0x0000009cd1007844 */ /* 0x0005e20000000200 */
[----:B------:R-:W-:Y:S01]  /*b050*/  FADD.FTZ R170, R170, R169 ;  /* 0x000000a9aaaa7221 */ /* 0x000fe20000010000 */
[----:B------:R-:W-:Y:S08]  /*b060*/  MUFU.EX2 R177, R177 ;  /* 0x000000b100b17308 */ /* 0x000ff00000000800 */
[----:B------:R-:W3:Y:S01]  /*b070*/  MUFU.EX2 R178, R178 ;  /* 0x000000b200b27308 */ /* 0x000ee20000000800 */
[----:B-1----:R-:W-:Y:S01]  /*b080*/  F2FP.BF16.F32.PACK_AB R162, R172, R171 ;  /* 0x000000abaca2723e */ /* 0x002fe200000010ff */
[----:B------:R-:W-:-:S04]  /*b090*/  FADD.FTZ R171, R171, R170 ;  /* 0x000000aaabab7221 */ /* 0x000fc80000010000 */
[----:B------:R-:W-:Y:S02]  /*b0a0*/  FADD.FTZ R172, R172, R171 ;  /* 0x000000abacac7221 */ /* 0x000fe40000010000 */
[----:B------:R-:W1:Y:S08]  /*b0b0*/  MUFU.EX2 R179, R179 ;  /* 0x000000b300b37308 */ /* 0x000e700000000800 */
[----:B------:R-:W4:Y:S01]  /*b0c0*/  MUFU.EX2 R181, R181 ;  /* 0x000000b500b57308 */ /* 0x000f220000000800 */
[----:B---3--:R-:W-:Y:S01]  /*b0d0*/  F2FP.BF16.F32.PACK_AB R161, R178, R177 ;  /* 0x000000b1b2a1723e */ /* 0x008fe200000010ff */
[----:B------:R-:W-:-:S04]  /*b0e0*/  FADD.FTZ R177, R177, R200 ;  /* 0x000000c8b1b17221 */ /* 0x000fc80000010000 */
[----:B------:R-:W-:Y:S02]  /*b0f0*/  FADD.FTZ R178, R178, R177 ;  /* 0x000000b1b2b27221 */ /* 0x000fe40000010000 */
[----:B------:R-:W-:Y:S02]  /*b100*/  MUFU.EX2 R173, R173 ;  /* 0x000000ad00ad7308 */ /* 0x000fe40000000800 */
[----:B-1----:R-:W-:-:S06]  /*b110*/  FADD.FTZ R178, R179, R178 ;  /* 0x000000b2b3b27221 */ /* 0x002fcc0000010000 */
[----:B------:R-:W1:Y:S01]  /*b120*/  MUFU.EX2 R174, R174 ;  /* 0x000000ae00ae7308 */ /* 0x000e620000000800 */
[C---:B----4-:R-:W-:Y:S01]  /*b130*/  F2FP.BF16.F32.PACK_AB R163, R181.reuse, R179 ;  /* 0x000000b3b5a3723e */ /* 0x050fe200000010ff */
[----:B------:R-:W-:-:S04]  /*b140*/  FADD.FTZ R181, R181, R178 ;  /* 0x000000b2b5b57221 */ /* 0x000fc80000010000 */
[----:B------:R2:W-:Y:S02]  /*b150*/  STSM.16.M88.4 [R196], R160 ;  /* 0x000000a0c4007844 */ /* 0x0005e40000000200 */
[----:B------:R-:W3:Y:S08]  /*b160*/  MUFU.EX2 R175, R175 ;  /* 0x000000af00af7308 */ /* 0x000ef00000000800 */
[----:B------:R-:W4:Y:S01]  /*b170*/  MUFU.EX2 R199, R199 ;  /* 0x000000c700c77308 */ /* 0x000f220000000800 */
[----:B-1----:R-:W-:Y:S01]  /*b180*/  F2FP.BF16.F32.PACK_AB R164, R174, R173 ;  /* 0x000000adaea4723e */ /* 0x002fe200000010ff */
[----:B------:R-:W-:-:S04]  /*b190*/  FADD.FTZ R173, R173, R172 ;  /* 0x000000acadad7221 */ /* 0x000fc80000010000 */
[----:B------:R-:W-:Y:S02]  /*b1a0*/  FADD.FTZ R174, R174, R173 ;  /* 0x000000adaeae7221 */ /* 0x000fe40000010000 */
[----:B------:R-:W-:Y:S02]  /*b1b0*/  MUFU.EX2 R182, R182 ;  /* 0x000000b600b67308 */ /* 0x000fe40000000800 */
[----:B---3--:R-:W-:-:S06]  /*b1c0*/  FADD.FTZ R174, R175, R174 ;  /* 0x000000aeafae7221 */ /* 0x008fcc0000010000 */
[----:B------:R-:W1:Y:S01]  /*b1d0*/  MUFU.EX2 R183, R183 ;  /* 0x000000b700b77308 */ /* 0x000e620000000800 */
[C---:B----4-:R-:W-:Y:S01]  /*b1e0*/  F2FP.BF16.F32.PACK_AB R166, R199.reuse, R175 ;  /* 0x000000afc7a6723e */ /* 0x050fe200000010ff */
[----:B------:R-:W-:-:S06]  /*b1f0*/  FADD.FTZ R199, R199, R174 ;  /* 0x000000aec7c77221 */ /* 0x000fcc0000010000 */
[----:B------:R-:W3:Y:S08]  /*b200*/  MUFU.EX2 R197, R197 ;  /* 0x000000c500c57308 */ /* 0x000ef00000000800 */
[----:B------:R-:W4:Y:S01]  /*b210*/  MUFU.EX2 R201, R201 ;  /* 0x000000c900c97308 */ /* 0x000f220000000800 */
[----:B-1----:R-:W-:Y:S01]  /*b220*/  F2FP.BF16.F32.PACK_AB R165, R183, R182 ;  /* 0x000000b6b7a5723e */ /* 0x002fe200000010ff */
[----:B------:R-:W-:-:S04]  /*b230*/  FADD.FTZ R182, R182, R181 ;  /* 0x000000b5b6b67221 */ /* 0x000fc80000010000 */
[----:B------:R-:W-:-:S04]  /*b240*/  FADD.FTZ R182, R183, R182 ;  /* 0x000000b6b7b67221 */ /* 0x000fc80000010000 */
[----:B---3--:R-:W-:Y:S01]  /*b250*/  FADD.FTZ R182, R197, R182 ;  /* 0x000000b6c5b67221 */ /* 0x008fe20000010000 */
[----:B----4-:R-:W-:-:S03]  /*b260*/  F2FP.BF16.F32.PACK_AB R167, R201, R197 ;  /* 0x000000c5c9a7723e */ /* 0x010fc600000010ff */
[----:B------:R-:W-:Y:S02]  /*b270*/  FADD.FTZ R201, R201, R182 ;  /* 0x000000b6c9c97221 */ /* 0x000fe40000010000 */
[----:B------:R2:W-:Y:S01]  /*b280*/  STSM.16.M88.4 [R208], R164 ;  /* 0x000000a4d0007844 */ /* 0x0005e20000000200 */
[----:B------:R-:W-:-:S06]  /*b290*/  WARPGROUP.ARRIVE ;  /* 0x00000000000079c5 */ /* 0x000fcc0000000000 */
[----:B------:R-:W-:Y:S03]  /*b2a0*/  HGMMA.64x256x16.F32.BF16 R24, R152, gdesc[UR4].tnspB, RZ, !UPT, gsb0 ;  /* 0x43e0000498187df0 */ /* 0x000fe6000c0018ff */
[----:B------:R-:W-:Y:S02]  /*b2b0*/  WARPGROUP.DEPBAR.LE gsb0, 0x0 ;  /* 0x00008000000079c5 */ /* 0x000fe40000010000 */
[----:B------:R-:W-:Y:S01]  /*b2c0*/  WARPGROUP.ARRIVE ;  /* 0x00000000000079c5 */ /* 0x000fe20000000000 */
[C---:B0-----:R-:W-:Y:S02]  /*b2d0*/  VIADD R152, R14.reuse, 0x100 ;  /* 0x000001000e987836 */ /* 0x041fe40000000000 */
[----:B------:R-:W-:Y:S02]  /*b2e0*/  IMAD.MOV.U32 R153, RZ, RZ, 0x40000040 ;  /* 0x40000040ff997424 */ /* 0x000fe400078e00ff */
[----:B------:R-:W-:-:S15]  /*b2f0*/  VIADD R14, R14, 0x180 ;  /* 0x000001800e0e7836 */ /* 0x000fde0000000000 */
[----:B------:R-:W-:-:S03]  /*b300*/  NOP ;  /* 0x0000000000007918 */ /* 0x000fc60000000000 */
        /* <DEDUP_REMOVED lines=24> */
[----:B------:R-:W-:Y:S02]  /*b490*/  VIADD R15, R180, 0xfffffffe ;  /* 0xfffffffeb40f7836 */ /* 0x000fe40000000000 */
[----:B------:R-:W-:Y:S02]  /*b4a0*/  IMAD.MOV.U32 R200, RZ, RZ, R21 ;  /* 0x000000ffffc87224 */ /* 0x000fe400078e0015 */
[----:B------:R-:W-:Y:S02]  /*b4b0*/  IMAD.MOV.U32 R197, RZ, RZ, R12 ;  /* 0x000000ffffc57224 */ /* 0x000fe400078e000c */
[----:B------:R-:W-:-:S07]  /*b4c0*/  IMAD.MOV.U32 R198, RZ, RZ, R18 ;  /* 0x000000ffffc67224 */ /* 0x000fce00078e0012 */
.L_x_4615:
[----:B------:R-:W-:Y:S01]  /*b4d0*/  VIADD R18, R198, 0x1 ;  /* 0x00000001c6127836 */ /* 0x000fe20000000000 */
[C---:B------:R-:W-:Y:S01]  /*b4e0*/  ISETP.GT.AND P2, PT, R15.reuse, RZ, PT ;  /* 0x000000ff0f00720c */ /* 0x040fe20003f44270 */
[----:B------:R-:W-:-:S03]  /*b4f0*/  VIADD R15, R15, 0xffffffff ;  /* 0xffffffff0f0f7836 */ /* 0x000fc60000000000 */
[----:B------:R-:W-:-:S04]  /*b500*/  ISETP.NE.AND P3, PT, R18, 0x2, PT ;  /* 0x000000021200780c */ /* 0x000fc80003f65270 */
[----:B------:R-:W-:Y:S02]  /*b510*/  SEL R12, RZ, 0x1, P3 ;  /* 0x00000001ff0c7807 */ /* 0x000fe40001800000 */
[----:B------:R-:W-:Y:S02]  /*b520*/  SEL R18, R18, RZ, P3 ;  /* 0x000000ff12127207 */ /* 0x000fe40001800000 */
[----:B------:R-:W-:Y:S01]  /*b530*/  LOP3.LUT R23, R23, R12, RZ, 0x3c, !PT ;  /* 0x0000000c17177212 */ /* 0x000fe200078e3cff */
[----:B---3--:R-:W-:Y:S06]  /*b540*/  @!P0 BRA `(.L_x_4605) ;  /* 0x0000000000048947 */ /* 0x008fec0003800000 */
[----:B------:R-:W-:Y:S01]  /*b550*/  BPT.TRAP 0x1 ;  /* 0x000000040000795c */ /* 0x000fe20000300000 */
.L_x_4605:
[----:B------:R-:W-:Y:S01]  /*b560*/  IMAD R14, R18, 0x8, R2 ;  /* 0x00000008120e7824 */ /* 0x000fe200078e0202 */
[----:B------:R-:W-:-:S04]  /*b570*/  SHF.L.U32 R11, R23, 0x1f, RZ ;  /* 0x0000001f170b7819 */ /* 0x000fc800000006ff */
[----:B------:R0:W1:Y:S01]  /*b580*/  SYNCS.PHASECHK.TRANS64.TRYWAIT P3, [R14+URZ+0x38830], R11 ;  /* 0x0388300b0e0075a7 */ /* 0x000062000806017f */
[----:B------:R-:W-:Y:S05]  /*b590*/  @!P0 BRA `(.L_x_4606) ;  /* 0x0000000000048947 */ /* 0x000fea0003800000 */
[----:B------:R-:W-:Y:S01]  /*b5a0*/  BPT.TRAP 0x1 ;  /* 0x000000040000795c */ /* 0x000fe20000300000 */
.L_x_4606:
[----:B------:R-:W-:Y:S01]  /*b5b0*/  VIADD R12, R2, 0x20400 ;  /* 0x00020400020c7836 */ /* 0x000fe20000000000 */
[----:B------:R-:W-:Y:S01]  /*b5c0*/  BSSY B1, `(.L_x_4607) ;  /* 0x0000009000017945 */ /* 0x000fe20003800000 */
[----:B------:R-:W-:Y:S02]  /*b5d0*/  IMAD R154, R18, 0x200, R3 ;  /* 0x00000200129a7824 */ /* 0x000fe400078e0203 */
[----:B------:R-:W-:Y:S01]  /*b5e0*/  IMAD.MOV.U32 R155, RZ, RZ, 0x40000040 ;  /* 0x40000040ff9b7424 */ /* 0x000fe200078e00ff */
[----:B------:R-:W-:-:S04]  /*b5f0*/  SHF.R.U32.HI R12, RZ, 0x4, R12 ;  /* 0x00000004ff0c7819 */ /* 0x000fc8000001160c */
[----:B------:R-:W-:-:S04]  /*b600*/  LOP3.LUT R12, R12, 0x3fff, RZ, 0xc0, !PT ;  /* 0x00003fff0c0c7812 */ /* 0x000fc800078ec0ff */
[----:B--2---:R-:W-:Y:S01]  /*b610*/  LOP3.LUT R20, R12, 0x10000, RZ, 0xfc, !PT ;  /* 0x000100000c147812 */ /* 0x004fe200078efcff */
[----:B-1----:R-:W-:Y:S06]  /*b620*/  @P3 BRA `(.L_x_4608) ;  /* 0x0000000000083947 */ /* 0x002fec0003800000 */
[----:B------:R-:W1:Y:S02]  /*b630*/  SYNCS.PHASECHK.TRANS64.TRYWAIT P3, [R14+URZ+0x38830], R11 ;  /* 0x0388300b0e0075a7 */ /* 0x000e64000806017f */
[----:B-1----:R-:W-:Y:S05]  /*b640*/  @!P3 BRA `(.L_x_4609) ;  /* 0x0000010c0008b947 */ /* 0x002fea0003800000 */
.L_x_4608:
[----:B------:R-:W-:Y:S05]  /*b650*/  BSYNC B1 ;  /* 0x0000000000017941 */ /* 0x000fea0003800000 */
.L_x_4607:
        /* <DEDUP_REMOVED lines=14> */
[----:B------:R-:W-:Y:S01]  /*b740*/  WARPGROUP.ARRIVE ;  /* 0x00000000000079c5 */ /* 0x000fe20000000000 */
[----:B------:R-:W-:Y:S02]  /*b750*/  R2UR UR8, R4 ;  /* 0x00000000040872ca */ /* 0x000fe400000e0000 */
[----:B------:R-:W-:Y:S02]  /*b760*/  R2UR UR9, R5 ;  /* 0x00000000050972ca */ /* 0x000fe400000e0000 */
[----:B------:R-:W-:Y:S01]  /*b770*/  R2UR UR14, R20 ;  /* 0x00000000140e72ca */ /* 0x000fe200000e0000 */
[----:B------:R-:W-:Y:S01]  /*b780*/  HGMMA.64x64x16.F32.BF16 R152, gdesc[UR4], RZ, !UPT, gsb0 ;  /* 0x00e00000049879f0 */ /* 0x000fe2000c0018ff */
[----:B------:R-:W-:-:S02]  /*b790*/  R2UR UR15, R21 ;  /* 0x00000000150f72ca */ /* 0x000fc400000e0000 */
[----:B------:R-:W-:Y:S02]  /*b7a0*/  R2UR UR12, R6 ;  /* 0x00000000060c72ca */ /* 0x000fe400000e0000 */
        /* <DEDUP_REMOVED lines=13> */
[----:B------:R-:W-:Y:S05]  /*b880*/  @!P0 BRA `(.L_x_4610) ;  /* 0x0000000000048947 */ /* 0x000fea0003800000 */
[----:B------:R-:W-:Y:S01]  /*b890*/  BPT.TRAP 0x1 ;  /* 0x000000040000795c */ /* 0x000fe20000300000 */
.L_x_4610:
[----:B------:R2:W3:Y:S01]  /*b8a0*/  SYNCS.PHASECHK.TRANS64.TRYWAIT P3, [R14+URZ+0x38850], R11 ;  /* 0x0388500b0e0075a7 */ /* 0x0004e2000806017f */
[----:B------:R-:W-:Y:S05]  /*b8b0*/  @!P0 BRA `(.L_x_4611) ;  /* 0x0000000000048947 */ /* 0x000fea0003800000 */
[----:B------:R-:W-:Y:S01]  /*b8c0*/  BPT.TRAP 0x1 ;  /* 0x000000040000795c */ /* 0x000fe20000300000 */
.L_x_4611:
[----:B------:R-:W-:Y:S04]  /*b8d0*/  BSSY B1, `(.L_x_4612) ;  /* 0x0000004000017945 */ /* 0x000fe80003800000 */
[----:B---3--:R-:W-:Y:S05]  /*b8e0*/  @P3 BRA `(.L_x_4613) ;  /* 0x0000000000083947 */ /* 0x008fea0003800000 */
[----:B------:R-:W3:Y:S02]  /*b8f0*/  SYNCS.PHASECHK.TRANS64.TRYWAIT P3, [R14+URZ+0x38850], R11 ;  /* 0x0388500b0e0075a7 */ /* 0x000ee4000806017f */
[----:B---3--:R-:W-:Y:S05]  /*b900*/  @!P3 BRA `(.L_x_4614) ;  /* 0x00000108006cb947 */ /* 0x008fea0003800000 */
.L_x_4613:
[----:B------:R-:W-:Y:S05]  /*b910*/  BSYNC B1 ;  /* 0x0000000000017941 */ /* 0x000fea0003800000 */
.L_x_4612:
[----:B0123--:R-:W-:Y:S01]  /*b920*/  VIADD R11, R2, 0x26400 ;  /* 0x00026400020b7836 */ /* 0x00ffe20000000000 */
[----:B------:R-:W-:Y:S01]  /*b930*/  WARPGROUP.ARRIVE ;  /* 0x00000000000079c5 */ /* 0x000fe20000000000 */
[----:B------:R-:W-:-:S05]  /*b940*/  VIADD R204, R0, 0x6 ;  /* 0x0000000600cc7836 */ /* 0x000fca0000000000 */
[----:B------:R-:W0:Y:S01]  /*b950*/  S2R R12, SR_TID.X ;  /* 0x00000000000c7919 */ /* 0x000e220000002100 */
[----:B------:R-:W-:Y:S01]  /*b960*/  VIADD R20, R0, 0x200 ;  /* 0x0000020000147836 */ /* 0x000fe20000000000 */
[----:B------:R-:W-:Y:S01]  /*b970*/  SHF.R.U32.HI R11, RZ, 0x4, R11 ;  /* 0x00000004ff0b7819 */ /* 0x000fe2000001160b */
[----:B------:R-:W-:Y:S02]  /*b980*/  IMAD R202, R18, 0x1000, R10 ;  /* 0x0000100012ca7824 */ /* 0x000fe400078e020a */
[----:B------:R-:W-:Y:S01]  /*b990*/  IMAD.MOV.U32 R203, RZ, RZ, 0x40000040 ;  /* 0x40000040ffcb7424 */ /* 0x000fe200078e00ff */
[----:B------:R-:W-:Y:S01]  /*b9a0*/  LOP3.LUT R11, R11, 0x3fff, RZ, 0xc0, !PT ;  /* 0x00003fff0b0b7812 */ /* 0x000fe200078ec0ff */
[----:B------:R-:W-:Y:S01]  /*b9b0*/  IMAD.MOV.U32 R207, RZ, RZ, 0x40000040 ;  /* 0x40000040ffcf7424 */ /* 0x000fe200078e00ff */
[C---:B------:R-:W-:Y:S01]  /*b9c0*/  R2UR UR6, R202.reuse ;  /* 0x00000000ca0672ca */ /* 0x040fe200000e0000 */
[----:B------:R-:W-:Y:S01]  /*b9d0*/  IMAD.MOV.U32 R205, RZ, RZ, 0x40000040 ;  /* 0x40000040ffcd7424 */ /* 0x000fe200078e00ff */
[----:B------:R-:W-:Y:S01]  /*b9e0*/  LOP3.LUT R0, R11, 0x10000, RZ, 0xfc, !PT ;  /* 0x000100000b007812 */ /* 0x000fe200078efcff */
[----:B------:R-:W-:Y:S01]  /*b9f0*/  IMAD.MOV.U32 R21, RZ, RZ, 0x40000040 ;  /* 0x40000040ff157424 */ /* 0x000fe200078e00ff */
[----:B------:R-:W-:Y:S01]  /*ba00*/  R2UR UR7, R203 ;  /* 0x00000000cb0772ca */ /* 0x000fe200000e0000 */
[----:B------:R-:W-:Y:S01]  /*ba10*/  VIADD R203, R202, 0x800 ;  /* 0x00000800cacb7836 */ /* 0x000fe20000000000 */
[----:B------:R-:W-:Y:S01]  /*ba20*/  R2UR UR5, R207 ;  /* 0x00000000cf0572ca */ /* 0x000fe200000e0000 */
[----:B------:R-:W-:-:S02]  /*ba30*/  IMAD.MOV.U32 R206, RZ, RZ, R0 ;  /* 0x000000ffffce7224 */ /* 0x000fc400078e0000 */
[----:B------:R-:W-:-:S03]  /*ba40*/  IMAD.MOV.U32 R207, RZ, RZ, 0x40000040 ;  /* 0x40000040ffcf7424 */ /* 0x000fc600078e00ff */
[----:B------:R-:W-:Y:S01]  /*ba50*/  R2UR UR4, R206 ;  /* 0x00000000ce0472ca */ /* 0x000fe200000e0000 */
[----:B------:R-:W-:Y:S01]  /*ba60*/  VIADD R206, R0, 0x2 ;  /* 0x0000000200ce7836 */ /* 0x000fe20000000000 */
[----:B0-----:R-:W-:-:S11]  /*ba70*/  SHF.R.U32.HI R12, RZ, 0x7, R12 ;  /* 0x00000007ff0c7819 */ /* 0x001fd6000001160c */
[----:B------:R-:W-:Y:S01]  /*ba80*/  HGMMA.64x64x16.F32.BF16 R152, gdesc[UR4], R152, gsb0 ;  /* 0x00e00000049879f0 */ /* 0x000fe20008001898 */
[----:B------:R-:W-:Y:S01]  /*ba90*/  R2UR UR4, R206 ;  /* 0x00000000ce0472ca */ /* 0x000fe200000e0000 */
[----:B------:R-:W-:Y:S01]  /*baa0*/  VIADD R206, R202, 0x2 ;  /* 0x00000002cace7836 */ /* 0x000fe20000000000 */
[----:B------:R-:W-:Y:S01]  /*bab0*/  R2UR UR5, R207 ;  /* 0x00000000cf0572ca */ /* 0x000fe200000e0000 */
[----:B------:R-:W-:Y:S01]  /*bac0*/  IMAD.MOV.U32 R207, RZ, RZ, 0x40000040 ;  /* 0x40000040ffcf7424 */ /* 0x000fe200078e00ff */
[----:B------:R-:W0:Y:S02]  /*bad0*/  SHFL.IDX PT, R11, R12, RZ, 0x1f ;  /* 0x00001fff0c0b7589 */ /* 0x000e2400000e0000 */
[----:B------:R-:W-:Y:S01]  /*bae0*/  R2UR UR6, R206 ;  /* 0x00000000ce0672ca */ /* 0x000fe200000e0000 */
[----:B------:R-:W-:Y:S01]  /*baf0*/  VIADD R206, R0, 0x4 ;  /* 0x0000000400ce7836 */ /* 0x000fe20000000000 */
[----:B------:R-:W-:Y:S01]  /*bb00*/  R2UR UR7, R207 ;  /* 0x00000000cf0772ca */ /* 0x000fe200000e0000 */
[----:B------:R-:W-:Y:S01]  /*bb10*/  IMAD.MOV.U32 R207, RZ, RZ, 0x40000040 ;  /* 0x40000040ffcf7424 */ /* 0x000fe200078e00ff */
[----:B0-----:R-:W-:-:S04]  /*bb20*/  ISETP.GT.AND P3, PT, R11, 0x7f, PT ;  /* 0x0000007f0b00780c */ /* 0x001fc80003f64270 */
[----:B------:R-:W-:Y:S01]  /*bb30*/  SEL R12, RZ, 0x2, !P3 ;  /* 0x00000002ff0c7807 */ /* 0x000fe20005800000 */
[----:B------:R-:W-:Y:S02]  /*bb40*/  WARPGROUP.DEPBAR.LE gsb0, 0x0 ;  /* 0x00008000000079c5 */ /* 0x000fe40000010000 */
[----:B------:R-:W-:-:S06]  /*bb50*/  WARPGROUP.ARRIVE ;  /* 0x00000000000079c5 */ /* 0x000fcc0000000000 */
[----:B------:R-:W-:Y:S01]  /*bb60*/  HGMMA.64x64x16.F32.BF16 R152, gdesc[UR4], R152, gsb0 ;  /* 0x00e00000049879f0 */ /* 0x000fe20008001898 */
[----:B------:R-:W-:Y:S01]  /*bb70*/  R2UR UR4, R206 ;  /* 0x00000000ce0472ca */ /* 0x000fe200000e0000 */
[----:B------:R-:W-:Y:S01]  /*bb80*/  VIADD R206, R202, 0x4 ;  /* 0x00000004cace7836 */ /* 0x000fe20000000000 */
[----:B------:R-:W-:Y:S01]  /*bb90*/  R2UR UR5, R207 ;  /* 0x00000000cf0572ca */ /* 0x000fe200000e0000 */
[----:B------:R-:W-:-:S03]  /*bba0*/  IMAD.MOV.U32 R207, RZ, RZ, 0x40000040 ;  /* 0x40000040ffcf7424 */ /* 0x000fc600078e00ff */
[----:B------:R-:W-:Y:S01]  /*bbb0*/  R2UR UR6, R206 ;  /* 0x00000000ce0672ca */ /* 0x000fe200000e0000 */
[----:B------:R-:W-:Y:S01]  /*bbc0*/  IMAD.MOV.U32 R206, RZ, RZ, 0x28 ;  /* 0x00000028ffce7424 */ /* 0x000fe200078e00ff */
[----:B------:R-:W-:Y:S01]  /*bbd0*/  R2UR UR7, R207 ;  /* 0x00000000cf0772ca */ /* 0x000fe200000e0000 */
[----:B------:R-:W-:-:S03]  /*bbe0*/  IMAD.MOV.U32 R207, RZ, RZ, 0xa00 ;  /* 0x00000a00ffcf7424 */ /* 0x000fc600078e00ff */
[----:B------:R-:W-:Y:S02]  /*bbf0*/  SEL R206, R206, 0x26, P3 ;  /* 0x00000026cece7807 */ /* 0x000fe40001800000 */
[----:B------:R-:W-:Y:S02]  /*bc00*/  SEL R207, R207, 0x980, P3 ;  /* 0x00000980cfcf7807 */ /* 0x000fe40001800000 */
[----:B------:R-:W-:Y:S02]  /*bc10*/  LOP3.LUT R206, R206, 0x6, RZ, 0xc0, !PT ;  /* 0x00000006cece7812 */ /* 0x000fe400078ec0ff */
[----:B------:R-:W-:Y:S01]  /*bc20*/  LOP3.LUT R207, R207, 0xa00, RZ, 0xc0, !PT ;  /* 0x00000a00cfcf7812 */ /* 0x000fe200078ec0ff */
        /* <DEDUP_REMOVED lines=8> */
[----:B------:R-:W-:Y:S01]  /*bcb0*/  VIADD R204, R0, 0x800 ;  /* 0x0000080000cc7836 */ /* 0x000fe20000000000 */
[----:B------:R-:W-:Y:S01]  /*bcc0*/  R2UR UR7, R205 ;  /* 0x00000000cd0772ca */ /* 0x000fe200000e0000 */
[----:B------:R-:W-:-:S05]  /*bcd0*/  IMAD.MOV.U32 R205, RZ, RZ, 0x4 ;  /* 0x00000004ffcd7424 */ /* 0x000fca00078e00ff */
[----:B------:R-:W-:Y:S01]  /*bce0*/  SEL R11, R205, 0x2, P3 ;  /* 0x00000002cd0b7807 */ /* 0x000fe20001800000 */
        /* <DEDUP_REMOVED lines=150> */
[----:B------:R-:W-:Y:S02]  /*c650*/  R2UR UR4, R20 ;  /* 0x00000000140472ca */ /* 0x000fe400000e0000 */
[----:B------:R-:W-:Y:S01]  /*c660*/  R2UR UR5, R21 ;  /* 0x00000000150572ca */ /* 0x000fe200000e0000 */
[----:B------:R-:W-:Y:S01]  /*c670*/  VIADD R21, R0, 0xa00 ;  /* 0x00000a0000157836 */ /* 0x000fe20000000000 */
[----:B------:R-:W-:Y:S01]  /*c680*/  SEL R20, R205, 0x6, !P3 ;  /* 0x00000006cd147807 */ /* 0x000fe20005800000 */
[----:B------:R-:W-:-:S04]  /*c690*/  IMAD.MOV.U32 R205, RZ, RZ, 0x40000040 ;  /* 0x40000040ffcd7424 */ /* 0x000fc800078e00ff */
[----:B------:R-:W-:Y:S01]  /*c6a0*/  IMAD.IADD R204, R204, 0x1, R20 ;  /* 0x00000001cccc7824 */ /* 0x000fe200078e0214 */
[----:B------:R-:W-:Y:S02]  /*c6b0*/  WARPGROUP.DEPBAR.LE gsb0, 0x0 ;  /* 0x00008000000079c5 */ /* 0x000fe40000010000 */
[----:B------:R-:W-:-:S06]  /*c6c0*/  WARPGROUP.ARRIVE ;  /* 0x00000000000079c5 */ /* 0x000fcc0000000000 */
[----:B------:R-:W-:Y:S01]  /*c6d0*/  HGMMA.64x64x16.F32.BF16 R152, gdesc[UR4], R152, gsb0 ;  /* 0x00e00000049879f0 */ /* 0x000fe20008001898 */
[----:B------:R-:W-:Y:S01]  /*c6e0*/  R2UR UR4, R204 ;  /* 0x00000000cc0472ca */ /* 0x000fe200000e0000 */
[----:B------:R-:W-:Y:S01]  /*c6f0*/  IMAD.IADD R204, R203, 0x1, R20 ;  /* 0x00000001cbcc7824 */ /* 0x000fe200078e0214 */
[----:B------:R-:W-:Y:S01]  /*c700*/  R2UR UR5, R205 ;  /* 0x00000000cd0572ca */ /* 0x000fe200000e0000 */
[----:B------:R-:W-:Y:S02]  /*c710*/  IMAD.MOV.U32 R205, RZ, RZ, 0x40000040 ;  /* 0x40000040ffcd7424 */ /* 0x000fe400078e00ff */
[----:B------:R-:W-:Y:S01]  /*c720*/  VIADD R203, R202, 0xa00 ;  /* 0x00000a00cacb7836 */ /* 0x000fe20000000000 */
[----:B------:R-:W-:Y:S02]  /*c730*/  R2UR UR6, R204 ;  /* 0x00000000cc0672ca */ /* 0x000fe400000e0000 */
[----:B------:R-:W-:Y:S01]  /*c740*/  R2UR UR7, R205 ;  /* 0x00000000cd0772ca */ /* 0x000fe200000e0000 */
[----:B------:R-:W-:Y:S01]  /*c750*/  IMAD.MOV.U32 R205, RZ, RZ, 0x40000040 ;  /* 0x40000040ffcd7424 */ /* 0x000fe200078e00ff */
[----:B------:R-:W-:-:S02]  /*c760*/  IADD3 R204, R206, R207, R0 ;  /* 0x000000cfcecc7210 */ /* 0x000fc40007ffe000 */
[----:B------:R-:W-:Y:S01]  /*c770*/  IADD3 R206, R206, R207, R202 ;  /* 0x000000cfcece7210 */ /* 0x000fe20007ffe0ca */
        /* <DEDUP_REMOVED lines=37> */
[----:B------:R-:W-:Y:S02]  /*c9d0*/  IMAD.MOV.U32 R205, RZ, RZ, 0x40000040 ;  /* 0x40000040ffcd7424 */ /* 0x000fe400078e00ff */
[----:B------:R-:W-:Y:S01]  /*c9e0*/  VIADD R21, R0, 0xc00 ;  /* 0x00000c0000157836 */ /* 0x000fe20000000000 */
[----:B------:R-:W-:Y:S02]  /*c9f0*/  WARPGROUP.DEPBAR.LE gsb0, 0x0 ;  /* 0x00008000000079c5 */ /* 0x000fe40000010000 */
[----:B------:R-:W-:-:S07]  /*ca00*/  WARPGROUP.ARRIVE ;  /* 0x00000000000079c5 */ /* 0x000fce0000000000 */
        /* <DEDUP_REMOVED lines=71> */
[----:B------:R-:W-:Y:S02]  /*ce80*/  R2UR UR6, R206 ;  /* 0x00000000ce0672ca */ /* 0x000fe400000e0000 */
[----:B------:R-:W-:Y:S01]  /*ce90*/  R2UR UR7, R207 ;  /* 0x00000000cf0772ca */ /* 0x000fe200000e0000 */
[----:B------:R-:W-:Y:S02]  /*cea0*/  WARPGROUP.DEPBAR.LE gsb0, 0x0 ;  /* 0x00008000000079c5 */ /* 0x000fe40000010000 */
[----:B------:R-:W-:-:S10]  /*ceb0*/  WARPGROUP.ARRIVE ;  /* 0x00000000000079c5 */ /* 0x000fd40000000000 */
        /* <DEDUP_REMOVED lines=15> */
[----:B------:R-:W-:Y:S02]  /*cfb0*/  IMAD.MOV.U32 R205, RZ, RZ, 0x40000040 ;  /* 0x40000040ffcd7424 */ /* 0x000fe400078e00ff */
[----:B------:R-:W-:Y:S01]  /*cfc0*/  IMAD.MOV.U32 R11, RZ, RZ, 0x1000 ;  /* 0x00001000ff0b7424 */ /* 0x000fe200078e00ff */
[----:B------:R-:W-:Y:S01]  /*cfd0*/  R2UR UR6, R204 ;  /* 0x00000000cc0672ca */ /* 0x000fe200000e0000 */
[----:B------:R-:W-:Y:S01]  /*cfe0*/  IMAD.IADD R204, R20, 0x1, R21 ;  /* 0x0000000114cc7824 */ /* 0x000fe200078e0215 */
[----:B------:R-:W-:Y:S01]  /*cff0*/  R2UR UR7, R205 ;  /* 0x00000000cd0772ca */ /* 0x000fe200000e0000 */
[----:B------:R-:W-:Y:S01]  /*d000*/  IMAD.IADD R20, R203, 0x1, R20 ;  /* 0x00000001cb147824 */ /* 0x000fe200078e0214 */
[----:B------:R-:W-:Y:S01]  /*d010*/  SEL R11, R11, 0xf80, P3 ;  /* 0x00000f800b0b7807 */ /* 0x000fe20001800000 */
[----:B------:R-:W-:-:S02]  /*d020*/  IMAD.MOV.U32 R205, RZ, RZ, 0x40000040 ;  /* 0x40000040ffcd7424 */ /* 0x000fc400078e00ff */
[----:B------:R-:W-:Y:S01]  /*d030*/  IMAD.MOV.U32 R21, RZ, RZ, 0x40000040 ;  /* 0x40000040ff157424 */ /* 0x000fe200078e00ff */
[----:B------:R-:W-:Y:S01]  /*d040*/  LOP3.LUT R11, R11, 0x1e00, RZ, 0xc0, !PT ;  /* 0x00001e000b0b7812 */ /* 0x000fe200078ec0ff */
        /* <DEDUP_REMOVED lines=9> */
[----:B------:R-:W-:Y:S02]  /*d0e0*/  R2UR UR4, R20 ;  /* 0x00000000140472ca */ /* 0x000fe400000e0000 */
[----:B------:R-:W-:Y:S01]  /*d0f0*/  R2UR UR5, R21 ;  /* 0x00000000150572ca */ /* 0x000fe200000e0000 */
[----:B------:R-:W-:Y:S01]  /*d100*/  IMAD.MOV.U32 R21, RZ, RZ, 0x40000040 ;  /* 0x40000040ff157424 */ /* 0x000fe200078e00ff */
[----:B------:R-:W-:Y:S01]  /*d110*/  IADD3 R20, R203, R11, R0 ;  /* 0x0000000bcb147210 */ /* 0x000fe20007ffe000 */
[----:B------:R-:W-:Y:S01]  /*d120*/  IMAD.MOV.U32 R203, RZ, RZ, 0x40000040 ;  /* 0x40000040ffcb7424 */ /* 0x000fe200078e00ff */
[----:B------:R-:W-:-:S02]  /*d130*/  WARPGROUP.DEPBAR.LE gsb0, 0x0 ;  /* 0x00008000000079c5 */ /* 0x000fc40000010000 */
[----:B------:R-:W-:-:S07]  /*d140*/  WARPGROUP.ARRIVE ;  /* 0x00000000000079c5 */ /* 0x000fce0000000000 */
[----:B------:R-:W-:Y:S01]  /*d150*/  HGMMA.64x64x16.F32.BF16 R152, gdesc[UR4], R152, gsb0 ;  /* 0x00e00000049879f0 */ /* 0x000fe20008001898 */
[----:B------:R-:W-:Y:S01]  /*d160*/  R2UR UR4, R20 ;  /* 0x00000000140472ca */ /* 0x000fe200000e0000 */
[----:B------:R-:W-:Y:S01]  /*d170*/  IMAD R20, R18, 0x1000, R13 ;  /* 0x0000100012147824 */ /* 0x000fe200078e020d */
        /* <DEDUP_REMOVED lines=8> */
[----:B------:R-:W-:Y:S01]  /*d200*/  ULDC UR4, c[0x0][0xa80] ;  /* 0x0002a00000047ab9 */ /* 0x000fe20000000800 */
[----:B------:R-:W-:Y:S01]  /*d210*/  R2UR UR6, R20 ;  /* 0x00000000140672ca */ /* 0x000fe200000e0000 */
[----:B------:R-:W-:Y:S02]  /*d220*/  WARPGROUP.DEPBAR.LE gsb0, 0x0 ;  /* 0x00008000000079c5 */ /* 0x000fe40000010000 */
        /* <DEDUP_REMOVED lines=31> */
[----:B------:R-:W-:-:S03]  /*d420*/  FMNMX.FTZ R21, R183, R21, !PT ;  /* 0x00000015b7157209 */ /* 0x000fc60007810000 */
[----:B------:R-:W0:Y:S04]  /*d430*/  SHFL.BFLY PT, R11, R12, 0x2, 0x1f ;  /* 0x0c401f000c0b7f89 */ /* 0x000e2800000e0000 */
[----:B------:R-:W1:Y:S01]  /*d440*/  SHFL.BFLY PT, R205, R21, 0x2, 0x1f ;  /* 0x0c401f0015cd7f89 */ /* 0x000e6200000e0000 */
[----:B0-----:R-:W-:Y:S02]  /*d450*/  FMNMX.FTZ R12, R12, R11, !PT ;  /* 0x0000000b0c0c7209 */ /* 0x001fe40007810000 */
[----:B-1----:R-:W-:-:S03]  /*d460*/  FMNMX.FTZ R21, R21, R205, !PT ;  /* 0x000000cd15157209 */ /* 0x002fc60007810000 */
[----:B------:R-:W0:Y:S02]  /*d470*/  SHFL.BFLY PT, R11, R12, 0x1, 0x1f ;  /* 0x0c201f000c0b7f89 */ /* 0x000e2400000e0000 */
[----:B0-----:R-:W-:Y:S01]  /*d480*/  FMNMX.FTZ R12, R12, R11, !PT ;  /* 0x0000000b0c0c7209 */ /* 0x001fe20007810000 */
[----:B------:R-:W-:-:S04]  /*d490*/  IMAD.U32 R11, RZ, RZ, UR4 ;  /* 0x00000004ff0b7e24 */ /* 0x000fc8000f8e00ff */
[C---:B------:R-:W-:Y:S01]  /*d4a0*/  FMUL.FTZ R203, R12.reuse, R11 ;  /* 0x0000000b0ccb7220 */ /* 0x040fe20000410000 */
[----:B------:R-:W-:-:S03]  /*d4b0*/  FADD.FTZ R197, -R12, R197 ;  /* 0x000000c50cc57221 */ /* 0x000fc60000010100 */
[-CC-:B------:R-:W-:Y:S01]  /*d4c0*/  FFMA.FTZ R204, R156, R11.reuse, -R203.reuse ;  /* 0x0000000b9ccc7223 */ /* 0x180fe200000108cb */
[-CC-:B------:R-:W-:Y:S01]  /*d4d0*/  FFMA.FTZ R156, R160, R11.reuse, -R203.reuse ;  /* 0x0000000ba09c7223 */ /* 0x180fe200000108cb */
[-CC-:B------:R-:W-:Y:S01]  /*d4e0*/  FFMA.FTZ R160, R164, R11.reuse, -R203.reuse ;  /* 0x0000000ba4a07223 */ /* 0x180fe200000108cb */
[-C--:B------:R-:W-:Y:S01]  /*d4f0*/  FMUL.FTZ R197, R197, R11.reuse ;  /* 0x0000000bc5c57220 */ /* 0x080fe20000410000 */
[----:B------:R-:W0:Y:S01]  /*d500*/  SHFL.BFLY PT, R164, R21, 0x1, 0x1f ;  /* 0x0c201f0015a47f89 */ /* 0x000e2200000e0000 */
[-CC-:B------:R-:W-:Y:S01]  /*d510*/  FFMA.FTZ R152, R152, R11.reuse, -R203.reuse ;  /* 0x0000000b98987223 */ /* 0x180fe200000108cb */
[-CC-:B------:R-:W-:Y:S01]  /*d520*/  FFMA.FTZ R153, R153, R11.reuse, -R203.reuse ;  /* 0x0000000b99997223 */ /* 0x180fe200000108cb */
[----:B------:R1:W2:Y:S01]  /*d530*/  MUFU.EX2 R202, R197 ;  /* 0x000000c500ca7308 */ /* 0x0002a20000000800 */
        /* <DEDUP_REMOVED lines=8> */
[-CC-:B-1----:R-:W-:Y:S01]  /*d5c0*/  FFMA.FTZ R197, R165, R11.reuse, -R203.reuse ;  /* 0x0000000ba5c57223 */ /* 0x182fe200000108cb */
[-CC-:B------:R-:W-:Y:S01]  /*d5d0*/  FFMA.FTZ R177, R177, R11.reuse, -R203.reuse ;  /* 0x0000000bb1b17223 */ /* 0x180fe200000108cb */
[-CC-:B------:R-:W-:Y:S01]  /*d5e0*/  FFMA.FTZ R180, R180, R11.reuse, -R203.reuse ;  /* 0x0000000bb4b47223 */ /* 0x180fe200000108cb */
[----:B------:R-:W-:-:S04]  /*d5f0*/  FFMA.FTZ R181, R181, R11, -R203 ;  /* 0x0000000bb5b57223 */ /* 0x000fc800000108cb */
[----:B------:R-:W-:Y:S01]  /*d600*/  MUFU.EX2 R153, R153 ;  /* 0x0000009900997308 */ /* 0x000fe20000000800 */
[-C--:B--2---:R-:W-:Y:S01]  /*d610*/  FMUL.FTZ R24, R24, R202.reuse ;  /* 0x000000ca18187220 */ /* 0x084fe20000410000 */
[-C--:B------:R-:W-:Y:S01]  /*d620*/  FMUL.FTZ R25, R25, R202.reuse ;  /* 0x000000ca19197220 */ /* 0x080fe20000410000 */
[-C--:B------:R-:W-:Y:S01]  /*d630*/  FMUL.FTZ R28, R28, R202.reuse ;  /* 0x000000ca1c1c7220 */ /* 0x080fe20000410000 */
[----:B------:R-:W-:Y:S01]  /*d640*/  FMUL.FTZ R29, R29, R202 ;  /* 0x000000ca1d1d7220 */ /* 0x000fe20000410000 */
[----:B0-----:R-:W-:Y:S01]  /*d650*/  FMNMX.FTZ R21, R21, R164, !PT ;  /* 0x000000a415157209 */ /* 0x001fe20007810000 */
[-C--:B------:R-:W-:Y:S01]  /*d660*/  FMUL.FTZ R32, R32, R202.reuse ;  /* 0x000000ca20207220 */ /* 0x080fe20000410000 */
[-C--:B------:R-:W-:Y:S01]  /*d670*/  FMUL.FTZ R33, R33, R202.reuse ;  /* 0x000000ca21217220 */ /* 0x080fe20000410000 */
[----:B------:R-:W-:Y:S01]  /*d680*/  MUFU.EX2 R204, R204 ;  /* 0x000000cc00cc7308 */ /* 0x000fe20000000800 */
[-C--:B------:R-:W-:Y:S01]  /*d690*/  FMUL.FTZ R36, R36, R202.reuse ;  /* 0x000000ca24247220 */ /* 0x080fe20000410000 */
[C---:B------:R-:W-:Y:S01]  /*d6a0*/  FADD.FTZ R164, -R21.reuse, R200 ;  /* 0x000000c815a47221 */ /* 0x040fe20000010100 */
[-C--:B------:R-:W-:Y:S01]  /*d6b0*/  FMUL.FTZ R205, R21, R11.reuse ;  /* 0x0000000b15cd7220 */ /* 0x080fe20000410000 */
[-C--:B------:R-:W-:Y:S01]  /*d6c0*/  FMUL.FTZ R37, R37, R202.reuse ;  /* 0x000000ca25257220 */ /* 0x080fe20000410000 */
[----:B------:R-:W-:Y:S01]  /*d6d0*/  FMUL.FTZ R40, R40, R202 ;  /* 0x000000ca28287220 */ /* 0x000fe20000410000 */
[-C--:B------:R-:W-:Y:S01]  /*d6e0*/  FMUL.FTZ R164, R164, R11.reuse ;  /* 0x0000000ba4a47220 */ /* 0x080fe20000410000 */
[-CC-:B------:R-:W-:Y:S01]  /*d6f0*/  FFMA.FTZ R154, R154, R11.reuse, -R205.reuse ;  /* 0x0000000b9a9a7223 */ /* 0x180fe200000108cd */
[-CC-:B------:R-:W-:Y:S01]  /*d700*/  FFMA.FTZ R206, R155, R11.reuse, -R205.reuse ;  /* 0x0000000b9bce7223 */ /* 0x180fe200000108cd */
[-CC-:B------:R-:W-:Y:S01]  /*d710*/  FFMA.FTZ R155, R158, R11.reuse, -R205.reuse ;  /* 0x0000000b9e9b7223 */ /* 0x180fe200000108cd */
[-CC-:B------:R-:W-:Y:S01]  /*d720*/  FFMA.FTZ R158, R162, R11.reuse, -R205.reuse ;  /* 0x0000000ba29e7223 */ /* 0x180fe200000108cd */
[----:B------:R-:W-:Y:S01]  /*d730*/  IMAD.MOV R162, RZ, RZ, -R194 ;  /* 0x000000ffffa27224 */ /* 0x000fe200078e0ac2 */
[----:B------:R-:W0:Y:S01]  /*d740*/  MUFU.EX2 R164, R164 ;  /* 0x000000a400a47308 */ /* 0x000e220000000800 */
[-CC-:B------:R-:W-:Y:S01]  /*d750*/  FFMA.FTZ R165, R159, R11.reuse, -R205.reuse ;  /* 0x0000000b9fa57223 */ /* 0x180fe200000108cd */
[-CC-:B------:R-:W-:Y:S01]  /*d760*/  FFMA.FTZ R159, R163, R11.reuse, -R205.reuse ;  /* 0x0000000ba39f7223 */ /* 0x180fe200000108cd */
[----:B------:R-:W-:Y:S01]  /*d770*/  FFMA.FTZ R200, R166, R11, -R205 ;  /* 0x0000000ba6c87223 */ /* 0x000fe200000108cd */
[----:B------:R-:W-:Y:S01]  /*d780*/  ISETP.NE.AND P3, PT, R193, R162, PT ;  /* 0x000000a2c100720c */ /* 0x000fe20003f65270 */
[----:B------:R-:W-:-:S02]  /*d790*/  @!P1 VIADD R162, R14, 0x38840 ;  /* 0x000388400ea29836 */ /* 0x000fc40000000000 */
[-CC-:B------:R-:W-:Y:S01]  /*d7a0*/  FFMA.FTZ R203, R167, R11.reuse, -R205.reuse ;  /* 0x0000000ba7cb7223 */ /* 0x180fe200000108cd */
[-CC-:B------:R-:W-:Y:S01]  /*d7b0*/  FFMA.FTZ R170, R170, R11.reuse, -R205.reuse ;  /* 0x0000000baaaa7223 */ /* 0x180fe200000108cd */
[----:B------:R-:W1:Y:S01]  /*d7c0*/  MUFU.EX2 R154, R154 ;  /* 0x0000009a009a7308 */ /* 0x000e620000000800 */
[-CC-:B------:R-:W-:Y:S01]  /*d7d0*/  FFMA.FTZ R171, R171, R11.reuse, -R205.reuse ;  /* 0x0000000babab7223 */ /* 0x180fe200000108cd */
[----:B------:R-:W-:Y:S01]  /*d7e0*/  @!P1 PRMT R162, RZ, 0x654, R162 ;  /* 0x00000654ffa29816 */ /* 0x000fe200000000a2 */
[-CC-:B------:R-:W-:Y:S01]  /*d7f0*/  FFMA.FTZ R174, R174, R11.reuse, -R205.reuse ;  /* 0x0000000baeae7223 */ /* 0x180fe200000108cd */
[-CC-:B------:R-:W-:Y:S01]  /*d800*/  FFMA.FTZ R175, R175, R11.reuse, -R205.reuse ;  /* 0x0000000bafaf7223 */ /* 0x180fe200000108cd */
[-CC-:B------:R-:W-:Y:S01]  /*d810*/  FFMA.FTZ R178, R178, R11.reuse, -R205.reuse ;  /* 0x0000000bb2b27223 */ /* 0x180fe200000108cd */
[----:B------:R2:W-:Y:S01]  /*d820*/  @!P1 SYNCS.ARRIVE.TRANS64.RED.A1T0 RZ, [R162+URZ], RZ ;  /* 0x000000ffa2ff99a7 */ /* 0x0005e2000810043f */
[----:B------:R-:W-:Y:S01]  /*d830*/  FFMA.FTZ R179, R179, R11, -R205 ;  /* 0x0000000bb3b37223 */ /* 0x000fe200000108cd */
[----:B------:R-:W3:Y:S01]  /*d840*/  MUFU.EX2 R206, R206 ;  /* 0x000000ce00ce7308 */ /* 0x000ee20000000800 */
[----:B------:R-:W-:-:S02]  /*d850*/  @!P3 IMAD R163, R198, 0x40, R191 ;  /* 0x00000040c6a3b824 */ /* 0x000fc400078e02bf */
[-C--:B0-----:R-:W-:Y:S01]  /*d860*/  FMUL.FTZ R26, R26, R164.reuse ;  /* 0x000000a41a1a7220 */ /* 0x081fe20000410000 */
[-C--:B------:R-:W-:Y:S01]  /*d870*/  FMUL.FTZ R27, R27, R164.reuse ;  /* 0x000000a41b1b7220 */ /* 0x080fe20000410000 */
[-C--:B------:R-:W-:Y:S01]  /*d880*/  FMUL.FTZ R30, R30, R164.reuse ;  /* 0x000000a41e1e7220 */ /* 0x080fe20000410000 */
[----:B------:R-:W-:Y:S02]  /*d890*/  @!P3 IMAD R163, R163, 0x4, R2 ;  /* 0x00000004a3a3b824 */ /* 0x000fe400078e0202 */
[-CC-:B--2---:R-:W-:Y:S01]  /*d8a0*/  FFMA.FTZ R162, R182, R11.reuse, -R205.reuse ;  /* 0x0000000bb6a27223 */ /* 0x184fe200000108cd */
[----:B------:R-:W-:Y:S01]  /*d8b0*/  FFMA.FTZ R205, R183, R11, -R205 ;  /* 0x0000000bb7cd7223 */ /* 0x000fe200000108cd */
[----:B------:R-:W0:Y:S01]  /*d8c0*/  MUFU.EX2 R155, R155 ;  /* 0x0000009b009b7308 */ /* 0x000e220000000800 */
[----:B-1----:R-:W-:Y:S01]  /*d8d0*/  FFMA.FTZ R201, R164, R201, R154 ;  /* 0x000000c9a4c97223 */ /* 0x002fe2000001009a */
[----:B------:R-:W-:Y:S01]  /*d8e0*/  @!P3 STS [R163+0x38400], R202 ;  /* 0x038400caa300b388 */ /* 0x000fe20000000800 */
[-C--:B------:R-:W-:Y:S01]  /*d8f0*/  FMUL.FTZ R31, R31, R164.reuse ;  /* 0x000000a41f1f7220 */ /* 0x080fe20000410000 */
[-C--:B------:R-:W-:Y:S01]  /*d900*/  FMUL.FTZ R34, R34, R164.reuse ;  /* 0x000000a422227220 */ /* 0x080fe20000410000 */
[-C--:B------:R-:W-:Y:S01]  /*d910*/  FMUL.FTZ R35, R35, R164.reuse ;  /* 0x000000a423237220 */ /* 0x080fe20000410000 */
[----:B------:R1:W-:Y:S01]  /*d920*/  @!P3 STS [R163+0x38420], R164 ;  /* 0x038420a4a300b388 */ /* 0x0003e20000000800 */
        /* <DEDUP_REMOVED lines=10> */
[----:B0-----:R-:W-:Y:S01]  /*d9d0*/  FADD.FTZ R201, R155, R201 ;  /* 0x000000c99bc97221 */ /* 0x001fe20000010000 */
[----:B-1----:R-:W-:Y:S01]  /*d9e0*/  FFMA.FTZ R163, R202, R199, R152 ;  /* 0x000000c7caa37223 */ /* 0x002fe20000010098 */
[----:B------:R-:W-:Y:S01]  /*d9f0*/  F2FP.BF16.F32.PACK_AB R152, R153, R152 ;  /* 0x000000989998723e */ /* 0x000fe200000010ff */
[-C--:B------:R-:W-:Y:S01]  /*da00*/  FMUL.FTZ R51, R51, R164.reuse ;  /* 0x000000a433337220 */ /* 0x080fe20000410000 */
[----:B------:R-:W-:Y:S01]  /*da10*/  FMUL.FTZ R54, R54, R164 ;  /* 0x000000a436367220 */ /* 0x000fe20000410000 */
[----:B------:R-:W-:Y:S01]  /*da20*/  FADD.FTZ R163, R153, R163 ;  /* 0x000000a399a37221 */ /* 0x000fe20000010000 */
[----:B------:R-:W-:Y:S01]  /*da30*/  F2FP.BF16.F32.PACK_AB R153, R206, R154 ;  /* 0x0000009ace99723e */ /* 0x000fe200000010ff */
[----:B------:R-:W0:Y:S01]  /*da40*/  MUFU.EX2 R157, R157 ;  /* 0x0000009d009d7308 */ /* 0x000e220000000800 */
[C---:B--2---:R-:W-:Y:S01]  /*da50*/  FADD.FTZ R201, R165.reuse, R201 ;  /* 0x000000c9a5c97221 */ /* 0x044fe20000010000 */
[----:B------:R-:W-:Y:S01]  /*da60*/  FADD.FTZ R163, R204, R163 ;  /* 0x000000a3cca37221 */ /* 0x000fe20000010000 */
[----:B------:R-:W-:Y:S01]  /*da70*/  F2FP.BF16.F32.PACK_AB R155, R165, R155 ;  /* 0x0000009ba59b723e */ /* 0x000fe200000010ff */
[-C--:B------:R-:W-:Y:S01]  /*da80*/  FMUL.FTZ R55, R55, R164.reuse ;  /* 0x000000a437377220 */ /* 0x080fe20000410000 */
[-C--:B------:R-:W-:Y:S01]  /*da90*/  FMUL.FTZ R58, R58, R164.reuse ;  /* 0x000000a43a3a7220 */ /* 0x080fe20000410000 */
[-C--:B------:R-:W-:Y:S01]  /*daa0*/  FMUL.FTZ R59, R59, R164.reuse ;  /* 0x000000a43b3b7220 */ /* 0x080fe20000410000 */
[-C--:B------:R-:W-:Y:S01]  /*dab0*/  FMUL.FTZ R62, R62, R164.reuse ;  /* 0x000000a43e3e7220 */ /* 0x080fe20000410000 */
[----:B------:R-:W1:Y:S01]  /*dac0*/  MUFU.EX2 R156, R156 ;  /* 0x0000009c009c7308 */ /* 0x000e620000000800 */
[----:B---3--:R-:W-:Y:S01]  /*dad0*/  FADD.FTZ R182, R158, R201 ;  /* 0x000000c99eb67221 */ /* 0x008fe20000010000 */
[-C--:B------:R-:W-:Y:S01]  /*dae0*/  FMUL.FTZ R63, R63, R164.reuse ;  /* 0x000000a43f3f7220 */ /* 0x080fe20000410000 */
[-C--:B------:R-:W-:Y:S01]  /*daf0*/  FMUL.FTZ R66, R66, R164.reuse ;  /* 0x000000a442427220 */ /* 0x080fe20000410000 */
[-C--:B------:R-:W-:Y:S01]  /*db00*/  FMUL.FTZ R67, R67, R164.reuse ;  /* 0x000000a443437220 */ /* 0x080fe20000410000 */
[-C--:B------:R-:W-:Y:S01]  /*db10*/  FMUL.FTZ R70, R70, R164.reuse ;  /* 0x000000a446467220 */ /* 0x080fe20000410000 */
[-C--:B------:R-:W-:Y:S01]  /*db20*/  FMUL.FTZ R71, R71, R164.reuse ;  /* 0x000000a447477220 */ /* 0x080fe20000410000 */
[----:B------:R-:W-:Y:S01]  /*db30*/  FMUL.FTZ R74, R74, R164 ;  /* 0x000000a44a4a7220 */ /* 0x000fe20000410000 */
[----:B------:R-:W2:Y:S01]  /*db40*/  MUFU.EX2 R161, R161 ;  /* 0x000000a100a17308 */ /* 0x000ea20000000800 */
[C---:B0-----:R-:W-:Y:S01]  /*db50*/  FADD.FTZ R163, R157.reuse, R163 ;  /* 0x000000a39da37221 */ /* 0x041fe20000010000 */
[----:B------:R-:W-:Y:S01]  /*db60*/  F2FP.BF16.F32.PACK_AB R154, R157, R204 ;  /* 0x000000cc9d9a723e */ /* 0x000fe200000010ff */
[----:B------:R-:W-:Y:S01]  /*db70*/  BAR.SYNC.DEFER_BLOCKING 0xf, 0x100 ;  /* 0x03c4000000007b1d */ /* 0x000fe20000010000 */
[-C--:B------:R-:W-:Y:S01]  /*db80*/  FMUL.FTZ R75, R75, R164.reuse ;  /* 0x000000a44b4b7220 */ /* 0x080fe20000410000 */
[-C--:B------:R-:W-:Y:S01]  /*db90*/  FMUL.FTZ R78, R78, R164.reuse ;  /* 0x000000a44e4e7220 */ /* 0x080fe20000410000 */
[-C--:B------:R-:W-:Y:S01]  /*dba0*/  FMUL.FTZ R79, R79, R164.reuse ;  /* 0x000000a44f4f7220 */ /* 0x080fe20000410000 */
[-C--:B------:R-:W-:Y:S01]  /*dbb0*/  FMUL.FTZ R82, R82, R164.reuse ;  /* 0x000000a452527220 */ /* 0x080fe20000410000 */
[-C--:B------:R-:W-:Y:S01]  /*dbc0*/  FMUL.FTZ R83, R83, R164.reuse ;  /* 0x000000a453537220 */ /* 0x080fe20000410000 */
[----:B------:R-:W0:Y:S01]  /*dbd0*/  MUFU.EX2 R159, R159 ;  /* 0x0000009f009f7308 */ /* 0x000e220000000800 */
[----:B-1----:R-:W-:Y:S01]  /*dbe0*/  FADD.FTZ R163, R156, R163 ;  /* 0x000000a39ca37221 */ /* 0x002fe20000010000 */
[-C--:B------:R-:W-:Y:S01]  /*dbf0*/  FMUL.FTZ R86, R86, R164.reuse ;  /* 0x000000a456567220 */ /* 0x080fe20000410000 */
[-C--:B------:R-:W-:Y:S01]  /*dc00*/  FMUL.FTZ R87, R87, R164.reuse ;  /* 0x000000a457577220 */ /* 0x080fe20000410000 */
[-C--:B------:R-:W-:Y:S01]  /*dc10*/  FMUL.FTZ R90, R90, R164.reuse ;  /* 0x000000a45a5a7220 */ /* 0x080fe20000410000 */
[-C--:B------:R-:W-:Y:S01]  /*dc20*/  FMUL.FTZ R91, R91, R164.reuse ;  /* 0x000000a45b5b7220 */ /* 0x080fe20000410000 */
[-C--:B------:R-:W-:Y:S01]  /*dc30*/  FMUL.FTZ R94, R94, R164.reuse ;  /* 0x000000a45e5e7220 */ /* 0x080fe20000410000 */
[----:B------:R-:W-:Y:S01]  /*dc40*/  FMUL.FTZ R95, R95, R164 ;  /* 0x000000a45f5f7220 */ /* 0x000fe20000410000 */
[----:B------:R-:W1:Y:S01]  /*dc50*/  MUFU.EX2 R160, R160 ;  /* 0x000000a000a07308 */ /* 0x000e620000000800 */
[C---:B--2---:R-:W-:Y:S01]  /*dc60*/  FADD.FTZ R198, R161.reuse, R163 ;  /* 0x000000a3a1c67221 */ /* 0x044fe20000010000 */
[----:B------:R-:W-:Y:S01]  /*dc70*/  F2FP.BF16.F32.PACK_AB R156, R161, R156 ;  /* 0x0000009ca19c723e */ /* 0x000fe200000010ff */
        /* <DEDUP_REMOVED lines=8> */
[-C--:B------:R-:W-:Y:S01]  /*dd00*/  FMUL.FTZ R107, R107, R164.reuse ;  /* 0x000000a46b6b7220 */ /* 0x080fe20000410000 */
[-C--:B------:R-:W-:Y:S01]  /*dd10*/  FMUL.FTZ R110, R110, R164.reuse ;  /* 0x000000a46e6e7220 */ /* 0x080fe20000410000 */
[-C--:B------:R-:W-:Y:S01]  /*dd20*/  FMUL.FTZ R111, R111, R164.reuse ;  /* 0x000000a46f6f7220 */ /* 0x080fe20000410000 */
[-C--:B------:R-:W-:Y:S01]  /*dd30*/  FMUL.FTZ R114, R114, R164.reuse ;  /* 0x000000a472727220 */ /* 0x080fe20000410000 */
[-C--:B------:R-:W-:Y:S01]  /*dd40*/  FMUL.FTZ R115, R115, R164.reuse ;  /* 0x000000a473737220 */ /* 0x080fe20000410000 */
[----:B------:R-:W-:Y:S01]  /*dd50*/  MUFU.EX2 R200, R200 ;  /* 0x000000c800c87308 */ /* 0x000fe20000000800 */
[----:B-1----:R-:W-:Y:S01]  /*dd60*/  FADD.FTZ R198, R160, R198 ;  /* 0x000000c6a0c67221 */ /* 0x002fe20000010000 */
[-C--:B------:R-:W-:Y:S01]  /*dd70*/  FMUL.FTZ R118, R118, R164.reuse ;  /* 0x000000a476767220 */ /* 0x080fe20000410000 */
[-C--:B------:R-:W-:Y:S01]  /*dd80*/  FMUL.FTZ R119, R119, R164.reuse ;  /* 0x000000a477777220 */ /* 0x080fe20000410000 */
[-C--:B------:R-:W-:Y:S01]  /*dd90*/  FMUL.FTZ R122, R122, R164.reuse ;  /* 0x000000a47a7a7220 */ /* 0x080fe20000410000 */
[-C--:B------:R-:W-:Y:S01]  /*dda0*/  FMUL.FTZ R123, R123, R164.reuse ;  /* 0x000000a47b7b7220 */ /* 0x080fe20000410000 */
[-C--:B------:R-:W-:Y:S01]  /*ddb0*/  FMUL.FTZ R126, R126, R164.reuse ;  /* 0x000000a47e7e7220 */ /* 0x080fe20000410000 */
[----:B------:R-:W-:Y:S01]  /*ddc0*/  FMUL.FTZ R127, R127, R164 ;  /* 0x000000a47f7f7220 */ /* 0x000fe20000410000 */
[----:B------:R-:W0:Y:S01]  /*ddd0*/  MUFU.EX2 R203, R203 ;  /* 0x000000cb00cb7308 */ /* 0x000e220000000800 */
[----:B--2---:R-:W-:Y:S01]  /*dde0*/  F2FP.BF16.F32.PACK_AB R158, R197, R160 ;  /* 0x000000a0c59e723e */ /* 0x004fe200000010ff */
        /* <DEDUP_REMOVED lines=78> */
[----:B------:R-:W0:Y:S01]  /*e2d0*/  MUFU.EX2 R177, R177 ;  /* 0x000000b100b17308 */ /* 0x000e220000000800 */
[----:B-1----:R-:W-:Y:S01]  /*e2e0*/  F2FP.BF16.F32.PACK_AB R163, R175, R174 ;  /* 0x000000aeafa3723e */ /* 0x002fe200000010ff */
[----:B------:R-:W-:Y:S01]  /*e2f0*/  FMUL.FTZ R149, R149, R202 ;  /* 0x000000ca95957220 */ /* 0x000fe20000410000 */
[----:B------:R1:W-:Y:S01]  /*e300*/  STSM.16.M88.4 [R195+0x36400], R152 ;  /* 0x03640098c3007844 */ /* 0x0003e20000000200 */
[----:B------:R-:W-:Y:S01]  /*e310*/  FADD.FTZ R182, R200, R182 ;  /* 0x000000b6c8b67221 */ /* 0x000fe20000010000 */
[----:B------:R-:W-:Y:S01]  /*e320*/  FADD.FTZ R197, R197, R198 ;  /* 0x000000c6c5c57221 */ /* 0x000fe20000010000 */
[----:B------:R-:W-:Y:S01]  /*e330*/  @!P1 VIADD R14, R14, 0x38860 ;  /* 0x000388600e0e9836 */ /* 0x000fe20000000000 */
[----:B------:R3:W-:Y:S01]  /*e340*/  STSM.16.M88.4 [R209], R156 ;  /* 0x0000009cd1007844 */ /* 0x0007e20000000200 */
[----:B------:R-:W-:Y:S01]  /*e350*/  MUFU.EX2 R180, R180 ;  /* 0x000000b400b47308 */ /* 0x000fe20000000800 */
[----:B------:R-:W-:Y:S01]  /*e360*/  FADD.FTZ R203, R203, R182 ;  /* 0x000000b6cbcb7221 */ /* 0x000fe20000010000 */
[----:B------:R-:W-:Y:S01]  /*e370*/  FADD.FTZ R168, R168, R197 ;  /* 0x000000c5a8a87221 */ /* 0x000fe20000010000 */
[----:B------:R-:W-:Y:S01]  /*e380*/  @!P1 PRMT R14, RZ, 0x654, R14 ;  /* 0x00000654ff0e9816 */ /* 0x000fe2000000000e */
[----:B------:R-:W-:-:S02]  /*e390*/  IMAD.MOV.U32 R198, RZ, RZ, R18 ;  /* 0x000000ffffc67224 */ /* 0x000fc400078e0012 */
[----:B------:R-:W-:Y:S01]  /*e3a0*/  FADD.FTZ R170, R170, R203 ;  /* 0x000000cbaaaa7221 */ /* 0x000fe20000010000 */
[----:B------:R-:W-:Y:S01]  /*e3b0*/  FADD.FTZ R169, R169, R168 ;  /* 0x000000a8a9a97221 */ /* 0x000fe20000010000 */
[----:B------:R-:W-:Y:S01]  /*e3c0*/  IMAD.MOV.U32 R200, RZ, RZ, R21 ;  /* 0x000000ffffc87224 */ /* 0x000fe200078e0015 */
[----:B------:R-:W2:Y:S01]  /*e3d0*/  MUFU.EX2 R181, R181 ;  /* 0x000000b500b57308 */ /* 0x000ea20000000800 */
[----:B0-----:R-:W-:Y:S01]  /*e3e0*/  F2FP.BF16.F32.PACK_AB R164, R177, R176 ;  /* 0x000000b0b1a4723e */ /* 0x001fe200000010ff */
[----:B------:R-:W-:Y:S01]  /*e3f0*/  FADD.FTZ R171, R171, R170 ;  /* 0x000000aaabab7221 */ /* 0x000fe20000010000 */
[----:B------:R-:W-:-:S03]  /*e400*/  IMAD.MOV.U32 R197, RZ, RZ, R12 ;  /* 0x000000ffffc57224 */ /* 0x000fc600078e000c */
[----:B------:R-:W-:Y:S02]  /*e410*/  FADD.FTZ R174, R174, R171 ;  /* 0x000000abaeae7221 */ /* 0x000fe40000010000 */
[----:B------:R-:W-:Y:S02]  /*e420*/  MUFU.EX2 R178, R178 ;  /* 0x000000b200b27308 */ /* 0x000fe40000000800 */
[----:B------:R-:W-:-:S06]  /*e430*/  FADD.FTZ R175, R175, R174 ;  /* 0x000000aeafaf7221 */ /* 0x000fcc0000010000 */
[----:B------:R-:W0:Y:S01]  /*e440*/  MUFU.EX2 R179, R179 ;  /* 0x000000b300b37308 */ /* 0x000e220000000800 */
[----:B--2---:R-:W-:-:S07]  /*e450*/  F2FP.BF16.F32.PACK_AB R166, R181, R180 ;  /* 0x000000b4b5a6723e */ /* 0x004fce00000010ff */
[----:B------:R2:W4:Y:S08]  /*e460*/  MUFU.EX2 R183, R162 ;  /* 0x000000a200b77308 */ /* 0x0005300000000800 */
[----:B------:R-:W5:Y:S01]  /*e470*/  MUFU.EX2 R201, R205 ;  /* 0x000000cd00c97308 */ /* 0x000f620000000800 */
[----:B--2---:R-:W-:Y:S01]  /*e480*/  F2FP.BF16.F32.PACK_AB R162, R173, R172 ;  /* 0x000000acada2723e */ /* 0x004fe200000010ff */
[----:B------:R-:W-:Y:S01]  /*e490*/  FADD.FTZ R172, R172, R169 ;  /* 0x000000a9acac7221 */ /* 0x000fe20000010000 */
[----:B0-----:R-:W-:Y:S01]  /*e4a0*/  F2FP.BF16.F32.PACK_AB R165, R179, R178 ;  /* 0x000000b2b3a5723e */ /* 0x001fe200000010ff */
[----:B------:R-:W-:-:S02]  /*e4b0*/  FADD.FTZ R178, R178, R175 ;  /* 0x000000afb2b27221 */ /* 0x000fc40000010000 */
[----:B------:R3:W-:Y:S01]  /*e4c0*/  STSM.16.M88.4 [R196], R160 ;  /* 0x000000a0c4007844 */ /* 0x0007e20000000200 */
[----:B------:R-:W-:Y:S01]  /*e4d0*/  FADD.FTZ R173, R173, R172 ;  /* 0x000000acadad7221 */ /* 0x000fe20000010000 */
[----:B------:R-:W-:-:S03]  /*e4e0*/  FADD.FTZ R178, R179, R178 ;  /* 0x000000b2b3b27221 */ /* 0x000fc60000010000 */
[----:B------:R-:W-:Y:S01]  /*e4f0*/  FADD.FTZ R176, R176, R173 ;  /* 0x000000adb0b07221 */ /* 0x000fe20000010000 */
[----:B----4-:R-:W-:-:S03]  /*e500*/  FADD.FTZ R178, R183, R178 ;  /* 0x000000b2b7b27221 */ /* 0x010fc60000010000 */
[----:B------:R-:W-:Y:S01]  /*e510*/  FADD.FTZ R177, R177, R176 ;  /* 0x000000b0b1b17221 */ /* 0x000fe20000010000 */
[C---:B-----5:R-:W-:Y:S01]  /*e520*/  F2FP.BF16.F32.PACK_AB R167, R201.reuse, R183 ;  /* 0x000000b7c9a7723e */ /* 0x060fe200000010ff */
[----:B------:R-:W-:Y:S02]  /*e530*/  FADD.FTZ R201, R201, R178 ;  /* 0x000000b2c9c97221 */ /* 0x000fe40000010000 */
[----:B------:R-:W-:Y:S02]  /*e540*/  FADD.FTZ R180, R180, R177 ;  /* 0x000000b1b4b47221 */ /* 0x000fe40000010000 */
[----:B------:R3:W-:Y:S01]  /*e550*/  STSM.16.M88.4 [R208], R164 ;  /* 0x000000a4d0007844 */ /* 0x0007e20000000200 */
[----:B------:R-:W-:Y:S01]  /*e560*/  WARPGROUP.ARRIVE ;  /* 0x00000000000079c5 */ /* 0x000fe20000000000 */
[----:B------:R-:W-:-:S05]  /*e570*/  FADD.FTZ R199, R181, R180 ;  /* 0x000000b4b5c77221 */ /* 0x000fca0000010000 */
[----:B------:R-:W-:Y:S03]  /*e580*/  HGMMA.64x256x16.F32.BF16 R24, R152, gdesc[UR4].tnspB, R24, gsb0 ;  /* 0x43e0000498187df0 */ /* 0x000fe60008001818 */
[----:B------:R-:W-:Y:S02]  /*e590*/  WARPGROUP.DEPBAR.LE gsb0, 0x0 ;  /* 0x00008000000079c5 */ /* 0x000fe40000010000 */
[----:B-1----:R-:W-:Y:S01]  /*e5a0*/  VIADD R152, R20, 0x80 ;  /* 0x0000008014987836 */ /* 0x002fe20000000000 */
[----:B------:R-:W-:Y:S01]  /*e5b0*/  WARPGROUP.ARRIVE ;  /* 0x00000000000079c5 */ /* 0x000fe20000000000 */
[----:B------:R-:W-:-:S03]  /*e5c0*/  IMAD.MOV.U32 R153, RZ, RZ, 0x40000040 ;  /* 0x40000040ff997424 */ /* 0x000fc600078e00ff */
[----:B------:R-:W-:Y:S01]  /*e5d0*/  R2UR UR6, R152 ;  /* 0x00000000980672ca */ /* 0x000fe200000e0000 */
[----:B------:R-:W-:Y:S01]  /*e5e0*/  VIADD R152, R20, 0x100 ;  /* 0x0000010014987836 */ /* 0x000fe20000000000 */
[----:B------:R-:W-:Y:S01]  /*e5f0*/  R2UR UR7, R153 ;  /* 0x00000000990772ca */ /* 0x000fe200000e0000 */
[----:B------:R-:W-:-:S15]  /*e600*/  IMAD.MOV.U32 R153, RZ, RZ, 0x40000040 ;  /* 0x40000040ff997424 */ /* 0x000fde00078e00ff */
[----:B------:R-:W-:Y:S01]  /*e610*/  HGMMA.64x256x16.F32.BF16 R24, R156, gdesc[UR4].tnspB, R24, gsb0 ;  /* 0x43e000049c187df0 */ /* 0x000fe20008001818 */
[----:B------:R-:W-:Y:S01]  /*e620*/  R2UR UR6, R152 ;  /* 0x00000000980672ca */ /* 0x000fe200000e0000 */
[----:B------:R-:W-:Y:S01]  /*e630*/  VIADD R152, R20, 0x180 ;  /* 0x0000018014987836 */ /* 0x000fe20000000000 */
[----:B------:R-:W-:Y:S01]  /*e640*/  R2UR UR7, R153 ;  /* 0x00000000990772ca */ /* 0x000fe200000e0000 */
[----:B------:R-:W-:Y:S01]  /*e650*/  IMAD.MOV.U32 R153, RZ, RZ, 0x40000040 ;  /* 0x40000040ff997424 */ /* 0x000fe200078e00ff */
[----:B------:R-:W-:Y:S02]  /*e660*/  WARPGROUP.DEPBAR.LE gsb0, 0x0 ;  /* 0x00008000000079c5 */ /* 0x000fe40000010000 */
[----:B------:R-:W-:-:S15]  /*e670*/  WARPGROUP.ARRIVE ;  /* 0x00000000000079c5 */ /* 0x000fde0000000000 */
[----:B------:R-:W-:-:S06]  /*e680*/  NOP ;  /* 0x0000000000007918 */ /* 0x000fcc0000000000 */
        /* <DEDUP_REMOVED lines=18> */
.L_x_4604:
[----:B------:R-:W-:Y:S05]  /*e7b0*/  BSYNC B0 ;  /* 0x0000000000007941 */ /* 0x000fea0003800000 */
.L_x_4603:
[----:B------:R-:W0:Y:S01]  /*e7c0*/  SHFL.BFLY PT, R0, R199, 0x2, 0x1f ;  /* 0x0c401f00c7007f89 */ /* 0x000e2200000e0000 */
[----:B------:R-:W-:Y:S02]  /*e7d0*/  IMAD.MOV.U32 R173, RZ, RZ, -0x800000 ;  /* 0xff800000ffad7424 */ /* 0x000fe400078e00ff */
[----:B------:R-:W-:Y:S01]  /*e7e0*/  IMAD.MOV.U32 R174, RZ, RZ, -0x800000 ;  /* 0xff800000ffae7424 */ /* 0x000fe200078e00ff */
[----:B------:R-:W1:Y:S01]  /*e7f0*/  SHFL.BFLY PT, R4, R201, 0x2, 0x1f ;  /* 0x0c401f00c9047f89 */ /* 0x000e6200000e0000 */
[----:B------:R-:W-:Y:S01]  /*e800*/  VIADD R219, R219, 0x1 ;  /* 0x00000001dbdb7836 */ /* 0x000fe20000000000 */
[----:B------:R-:W-:Y:S08]  /*e810*/  BAR.ARV 0x8, 0x100 ;  /* 0x0204000000007b1d */ /* 0x000ff00000002000 */
[----:B------:R-:W-:Y:S01]  /*e820*/  BAR.SYNC.DEFER_BLOCKING 0xf, 0x100 ;  /* 0x03c4000000007b1d */ /* 0x000fe20000010000 */
[----:B0-----:R-:W-:Y:S01]  /*e830*/  FADD.FTZ R3, R0, R199 ;  /* 0x000000c700037221 */ /* 0x001fe20000010000 */
[----:B-1----:R-:W-:-:S04]  /*e840*/  FADD.FTZ R6, R4, R201 ;  /* 0x000000c904067221 */ /* 0x002fc80000010000 */
[----:B------:R-:W0:Y:S01]  /*e850*/  SHFL.BFLY PT, R0, R3, 0x1, 0x1f ;  /* 0x0c201f0003007f89 */ /* 0x000e2200000e0000 */
[----:B------:R-:W-:-:S03]  /*e860*/  IMAD.MOV R4, RZ, RZ, -R194 ;  /* 0x000000ffff047224 */ /* 0x000fc600078e0ac2 */
[----:B------:R-:W1:Y:S02]  /*e870*/  SHFL.BFLY PT, R5, R6, 0x1, 0x1f ;  /* 0x0c201f0006057f89 */ /* 0x000e6400000e0000 */
[----:B------:R-:W-:-:S13]  /*e880*/  ISETP.NE.AND P0, PT, R193, R4, PT ;  /* 0x00000004c100720c */ /* 0x000fda0003f05270 */
[----:B------:R-:W-:-:S04]  /*e890*/  @!P0 IMAD R7, R18, 0x40, R191 ;  /* 0x0000004012078824 */ /* 0x000fc800078e02bf */
[----:B------:R-:W-:Y:S02]  /*e8a0*/  @!P0 IMAD R7, R7, 0x4, R2 ;  /* 0x0000000407078824 */ /* 0x000fe400078e0202 */
[----:B0-----:R-:W-:Y:S01]  /*e8b0*/  FADD.FTZ R9, R3, R0 ;  /* 0x0000000003097221 */ /* 0x001fe20000010000 */
[----:B------:R-:W-:Y:S02]  /*e8c0*/  VIADD R3, R18, 0x1 ;  /* 0x0000000112037836 */ /* 0x000fe40000000000 */
[----:B-1----:R-:W-:Y:S02]  /*e8d0*/  FADD.FTZ R0, R6, R5 ;  /* 0x0000000506007221 */ /* 0x002fe40000010000 */
[----:B------:R-:W-:Y:S02]  /*e8e0*/  FSETP.NE.FTZ.AND P2, PT, R9, RZ, PT ;  /* 0x000000ff0900720b */ /* 0x000fe40003f55000 */
[----:B------:R-:W-:Y:S02]  /*e8f0*/  CS2R R4, SRZ ;  /* 0x0000000000047805 */ /* 0x000fe4000001ff00 */
[----:B------:R-:W-:-:S02]  /*e900*/  ISETP.NE.AND P1, PT, R3, 0x2, PT ;  /* 0x000000020300780c */ /* 0x000fc40003f25270 */
[----:B------:R-:W-:Y:S02]  /*e910*/  FSETP.NE.FTZ.AND P3, PT, R0, RZ, PT ;  /* 0x000000ff0000720b */ /* 0x000fe40003f75000 */
[----:B------:R-:W-:-:S04]  /*e920*/  SEL R6, RZ, 0x1, P1 ;  /* 0x00000001ff067807 */ /* 0x000fc80000800000 */
[----:B------:R-:W-:Y:S01]  /*e930*/  LOP3.LUT R23, R23, R6, RZ, 0x3c, !PT ;  /* 0x0000000617177212 */ /* 0x000fe200078e3cff */
[----:B------:R-:W0:Y:S01]  /*e940*/  @P2 MUFU.RCP R5, R9 ;  /* 0x0000000900052308 */ /* 0x000e220000001000 */
[----:B------:R-:W-:-:S05]  /*e950*/  @P2 FMUL.FTZ R18, R11, 0.69314718246459960938 ;  /* 0x3f3172180b122820 */ /* 0x000fca0000410000 */
[----:B--2---:R-:W-:Y:S02]  /*e960*/  @P3 FMUL.FTZ R20, R11, 0.69314718246459960938 ;  /* 0x3f3172180b143820 */ /* 0x004fe40000410000 */
[----:B------:R-:W1:Y:S08]  /*e970*/  @P3 MUFU.RCP R4, R0 ;  /* 0x0000000000043308 */ /* 0x000e700000001000 */
[----:B------:R-:W2:Y:S01]  /*e980*/  @P2 MUFU.LG2 R2, R9 ;  /* 0x0000000900022308 */ /* 0x000ea20000000c00 */
[-C--:B0-----:R-:W-:Y:S01]  /*e990*/  FMUL.FTZ R10, R24, R5.reuse ;  /* 0x00000005180a7220 */ /* 0x081fe20000410000 */
[----:B------:R0:W-:Y:S01]  /*e9a0*/  @!P0 STS [R7+0x38400], R5 ;  /* 0x0384000507008388 */ /* 0x0001e20000000800 */
[-C--:B------:R-:W-:Y:S01]  /*e9b0*/  FMUL.FTZ R8, R25, R5.reuse ;  /* 0x0000000519087220 */ /* 0x080fe20000410000 */
[-C--:B------:R-:W-:Y:S01]  /*e9c0*/  FMUL.FTZ R177, R33, R5.reuse ;  /* 0x0000000521b17220 */ /* 0x080fe20000410000 */
[-C--:B------:R-:W-:Y:S01]  /*e9d0*/  FMUL.FTZ R179, R32, R5.reuse ;  /* 0x0000000520b37220 */ /* 0x080fe20000410000 */
[-C--:B------:R-:W-:Y:S01]  /*e9e0*/  FMUL.FTZ R178, R36, R5.reuse ;  /* 0x0000000524b27220 */ /* 0x080fe20000410000 */
[-C--:B------:R-:W-:Y:S01]  /*e9f0*/  FMUL.FTZ R28, R28, R5.reuse ;  /* 0x000000051c1c7220 */ /* 0x080fe20000410000 */
[----:B------:R4:W5:Y:S01]  /*ea00*/  @P3 MUFU.LG2 R24, R0 ;  /* 0x0000000000183308 */ /* 0x0009620000000c00 */
[----:B-1----:R1:W-:Y:S01]  /*ea10*/  @!P0 STS [R7+0x38420], R4 ;  /* 0x0384200407008388 */ /* 0x0023e20000000800 */
[-C--:B------:R-:W-:Y:S01]  /*ea20*/  FMUL.FTZ R33, R42, R4.reuse ;  /* 0x000000042a217220 */ /* 0x080fe20000410000 */
[-C--:B------:R-:W-:Y:S01]  /*ea30*/  FMUL.FTZ R6, R29, R5.reuse ;  /* 0x000000051d067220 */ /* 0x080fe20000410000 */
[-C--:B------:R-:W-:Y:S01]  /*ea40*/  FMUL.FTZ R175, R37, R5.reuse ;  /* 0x0000000525af7220 */ /* 0x080fe20000410000 */
[-C--:B------:R-:W-:Y:S01]  /*ea50*/  FMUL.FTZ R176, R40, R5.reuse ;  /* 0x0000000528b07220 */ /* 0x080fe20000410000 */
[-C--:B------:R-:W-:Y:S01]  /*ea60*/  FMUL.FTZ R32, R41, R5.reuse ;  /* 0x0000000529207220 */ /* 0x080fe20000410000 */
[-C--:B------:R-:W-:Y:S01]  /*ea70*/  FMUL.FTZ R172, R44, R5.reuse ;  /* 0x000000052cac7220 */ /* 0x080fe20000410000 */
[-C--:B------:R-:W-:Y:S01]  /*ea80*/  FMUL.FTZ R170, R45, R5.reuse ;  /* 0x000000052daa7220 */ /* 0x080fe20000410000 */
[-C--:B----4-:R-:W-:Y:S01]  /*ea90*/  FMUL.FTZ R0, R27, R4.reuse ;  /* 0x000000041b007220 */ /* 0x090fe20000410000 */
[----:B--2---:R-:W-:Y:S01]  /*eaa0*/  @P2 FMUL.FTZ R25, R2, 0.69314718246459960938 ;  /* 0x3f31721802192820 */ /* 0x004fe20000410000 */
[-C--:B------:R-:W-:Y:S01]  /*eab0*/  FMUL.FTZ R171, R48, R5.reuse ;  /* 0x0000000530ab7220 */ /* 0x080fe20000410000 */
[-C--:B---3--:R-:W-:Y:S01]  /*eac0*/  FMUL.FTZ R167, R49, R5.reuse ;  /* 0x0000000531a77220 */ /* 0x088fe20000410000 */
[-C--:B------:R-:W-:Y:S01]  /*ead0*/  FMUL.FTZ R169, R52, R5.reuse ;  /* 0x0000000534a97220 */ /* 0x080fe20000410000 */
[-C--:B------:R-:W-:Y:S01]  /*eae0*/  FMUL.FTZ R165, R53, R5.reuse ;  /* 0x0000000535a57220 */ /* 0x080fe20000410000 */
[-C--:B------:R-:W-:Y:S01]  /*eaf0*/  FMUL.FTZ R166, R56, R5.reuse ;  /* 0x0000000538a67220 */ /* 0x080fe20000410000 */
[-C--:B------:R-:W-:Y:S01]  /*eb00*/  FMUL.FTZ R163, R57, R5.reuse ;  /* 0x0000000539a37220 */ /* 0x080fe20000410000 */
[----:B-----5:R-:W-:Y:S01]  /*eb10*/  @P3 FMUL.FTZ R27, R24, 0.69314718246459960938 ;  /* 0x3f317218181b3820 */ /* 0x020fe20000410000 */
        /* <DEDUP_REMOVED lines=46> */
[----:B------:R-:W-:Y:S01]  /*ee00*/  FMUL.FTZ R42, R107, R4 ;  /* 0x000000046b2a7220 */ /* 0x000fe20000410000 */
[----:B------:R-:W-:Y:S01]  /*ee10*/  @P2 FFMA.FTZ R173, R18, R12, R25 ;  /* 0x0000000c12ad2223 */ /* 0x000fe20000010019 */
[----:B------:R-:W-:Y:S01]  /*ee20*/  PLOP3.LUT P0, PT, PT, PT, PT, 0x8, 0x0 ;  /* 0x000000000000781c */ /* 0x000fe20003f0e170 */
[-C--:B0-----:R-:W-:Y:S01]  /*ee30*/  FMUL.FTZ R5, R26, R4.reuse ;  /* 0x000000041a057220 */ /* 0x081fe20000410000 */
        /* <DEDUP_REMOVED lines=63> */
.L_x_4558:
[----:B------:R-:W-:Y:S05]  /*f230*/  BSYNC B7 ;  /* 0x0000000000077941 */ /* 0x000fea0003800000 */
.L_x_4556:
[----:B------:R-:W1:Y:S08]  /*f240*/  S2UR UR5, SR_CgaCtaId ;  /* 0x00000000000579c3 */ /* 0x000e700000008800 */
[----:B------:R-:W-:Y:S06]  /*f250*/  BAR.SYNC.DEFER_BLOCKING 0x5, 0x180 ;  /* 0x0146000000007b1d */ /* 0x000fec0000010000 */
[----:B------:R-:W-:Y:S01]  /*f260*/  UMOV UR4, 0x400 ;  /* 0x0000040000047882 */ /* 0x000fe20000000000 */
[----:B------:R-:W-:Y:S01]  /*f270*/  BSSY B0, `(.L_x_4616) ;  /* 0x00002e1000007945 */ /* 0x000fe20003800000 */
[----:B-1----:R-:W-:-:S06]  /*f280*/  ULEA UR4, UR5, UR4, 0x18 ;  /* 0x0000000405047291 */ /* 0x002fcc000f8ec03f */
[----:B------:R-:W-:-:S05]  /*f290*/  IMAD.U32 R2, RZ, RZ, UR4 ;  /* 0x00000004ff027e24 */ /* 0x000fca000f8e00ff */
[----:B-----5:R1:W2:Y:S01]  /*f2a0*/  LDS.128 R24, [R2+0x388d0] ;  /* 0x0388d00002187984 */ /* 0x0202a20000000c00 */
[----:B------:R-:W-:Y:S06]  /*f2b0*/  BAR.ARV 0x4, 0x180 ;  /* 0x0106000000007b1d */ /* 0x000fec0000002000 */
[----:B------:R-:W-:Y:S05]  /*f2c0*/  @P0 BRA `(.L_x_4617) ;  /* 0x0000002000000947 */ /* 0x000fea0003800000 */
[----:B------:R-:W3:Y:S01]  /*f2d0*/  S2R R3, SR_SWINHI ;  /* 0x0000000000037919 */ /* 0x000ee20000002f00 */
        /* <DEDUP_REMOVED lines=18> */
[----:B---3--:R-:W-:-:S02]  /*f400*/  MOV R21, R3 ;  /* 0x0000000300157202 */ /* 0x008fc40000000f00 */
        /* <DEDUP_REMOVED lines=8> */
[C---:B------:R-:W-:Y:S01]  /*f490*/  IADD3 R0, P1, R40.reuse, 0x20, RZ ;  /* 0x0000002028007810 */ /* 0x040fe20007f3e0ff */
[--C-:B------:R-:W-:Y:S01]  /*f4a0*/  IMAD.X R31, RZ, RZ, R41.reuse, P0 ;  /* 0x000000ffff1f7224 */ /* 0x100fe200000e0629 */
[----:B------:R-:W-:Y:S01]  /*f4b0*/  LOP3.LUT R44, R45, R40, RZ, 0x3c, !PT ;  /* 0x000000282d2c7212 */ /* 0x000fe200078e3cff */
[----:B------:R-:W-:Y:S01]  /*f4c0*/  IMAD.MOV.U32 R45, RZ, RZ, R41 ;  /* 0x000000ffff2d7224 */ /* 0x000fe200078e0029 */
[----:B------:R-:W-:Y:S02]  /*f4d0*/  IADD3 R10, P4, R40, 0x60, RZ ;  /* 0x00000060280a7810 */ /* 0x000fe40007f9e0ff */
[----:B------:R-:W-:Y:S02]  /*f4e0*/  LOP3.LUT R30, R3, 0x380, RZ, 0xc0, !PT ;  /* 0x00000380031e7812 */ /* 0x000fe400078ec0ff */
[----:B------:R-:W-:-:S02]  /*f4f0*/  LOP3.LUT R181, R0, 0x380, RZ, 0xc0, !PT ;  /* 0x0000038000b57812 */ /* 0x000fc400078ec0ff */
[----:B------:R-:W-:Y:S02]  /*f500*/  LOP3.LUT R183, R10, 0x380, RZ, 0xc0, !PT ;  /* 0x000003800ab77812 */ /* 0x000fe400078ec0ff */
[----:B------:R-:W-:Y:S01]  /*f510*/  MOV R12, R44 ;  /* 0x0000002c000c7202 */ /* 0x000fe20000000f00 */
[----:B------:R-:W-:Y:S01]  /*f520*/  BAR.SYNC.DEFER_BLOCKING 0x1, 0x100 ;  /* 0x0044000000007b1d */ /* 0x000fe20000010000 */
[----:B------:R-:W-:Y:S01]  /*f530*/  SHF.R.U64 R30, R30, 0x3, RZ ;  /* 0x000000031e1e7819 */ /* 0x000fe200000012ff */
[--C-:B------:R-:W-:Y:S01]  /*f540*/  IMAD.X R45, RZ, RZ, R41.reuse, P4 ;  /* 0x000000ffff2d7224 */ /* 0x100fe200020e0629 */
[C---:B------:R-:W-:Y:S02]  /*f550*/  IADD3 R48, P3, R40.reuse, 0x2000, RZ ;  /* 0x0000200028307810 */ /* 0x040fe40007f7e0ff */
[----:B------:R-:W-:Y:S02]  /*f560*/  SHF.R.U64 R181, R181, 0x3, RZ ;  /* 0x00000003b5b57819 */ /* 0x000fe400000012ff */
[----:B------:R-:W-:Y:S01]  /*f570*/  SHF.R.U64 R183, R183, 0x3, RZ ;  /* 0x00000003b7b77819 */ /* 0x000fe200000012ff */
[----:B------:R-:W-:Y:S01]  /*f580*/  IMAD.X R49, RZ, RZ, R41, P3 ;  /* 0x000000ffff317224 */ /* 0x000fe200018e0629 */
[----:B------:R-:W-:-:S02]  /*f590*/  IADD3 R52, P6, R40, 0x2020, RZ ;  /* 0x0000202028347810 */ /* 0x000fc40007fde0ff */
[----:B------:R-:W-:Y:S02]  /*f5a0*/  IADD3 R8, P5, R40, 0x2040, RZ ;  /* 0x0000204028087810 */ /* 0x000fe40007fbe0ff */
[----:B------:R-:W-:Y:S01]  /*f5b0*/  LOP3.LUT R30, R30, R3, RZ, 0x3c, !PT ;  /* 0x000000031e1e7212 */ /* 0x000fe200078e3cff */
[--C-:B------:R-:W-:Y:S01]  /*f5c0*/  IMAD.X R53, RZ, RZ, R41.reuse, P6 ;  /* 0x000000ffff357224 */ /* 0x100fe200030e0629 */
[----:B------:R-:W-:Y:S01]  /*f5d0*/  LOP3.LUT R44, R183, R10, RZ, 0x3c, !PT ;  /* 0x0000000ab72c7212 */ /* 0x000fe200078e3cff */
[----:B------:R-:W-:Y:S01]  /*f5e0*/  IMAD.X R57, RZ, RZ, R41, P5 ;  /* 0x000000ffff397224 */ /* 0x000fe200028e0629 */
[----:B------:R-:W-:Y:S02]  /*f5f0*/  LOP3.LUT R3, R48, 0x380, RZ, 0xc0, !PT ;  /* 0x0000038030037812 */ /* 0x000fe400078ec0ff */
[----:B------:R-:W-:Y:S02]  /*f600*/  LOP3.LUT R183, R8, 0x380, RZ, 0xc0, !PT ;  /* 0x0000038008b77812 */ /* 0x000fe400078ec0ff */
[----:B------:R-:W-:-:S02]  /*f610*/  IADD3 R60, P2, R40, 0x2060, RZ ;  /* 0x00002060283c7810 */ /* 0x000fc40007f5e0ff */
[----:B------:R-:W-:Y:S01]  /*f620*/  SHF.R.U64 R3, R3, 0x3, RZ ;  /* 0x0000000303037819 */ /* 0x000fe200000012ff */
[----:B------:R3:W-:Y:S01]  /*f630*/  STSM.16.M88.4 [R12], R4 ;  /* 0x000000040c007844 */ /* 0x0007e20000000200 */
[----:B------:R-:W-:Y:S01]  /*f640*/  SHF.R.U64 R183, R183, 0x3, RZ ;  /* 0x00000003b7b77819 */ /* 0x000fe200000012ff */
[--C-:B------:R-:W-:Y:S01]  /*f650*/  IMAD.X R61, RZ, RZ, R41.reuse, P2 ;  /* 0x000000ffff3d7224 */ /* 0x100fe200010e0629 */
[C---:B------:R-:W-:Y:S02]  /*f660*/  IADD3 R62, P0, R40.reuse, 0x4020, RZ ;  /* 0x00004020283e7810 */ /* 0x040fe40007f1e0ff */
[----:B0-----:R-:W-:Y:S02]  /*f670*/  IADD3 R66, P4, R40, 0x4040, RZ ;  /* 0x0000404028427810 */ /* 0x001fe40007f9e0ff */
[----:B------:R-:W-:Y:S01]  /*f680*/  LOP3.LUT R197, R60, 0x380, RZ, 0xc0, !PT ;  /* 0x000003803cc57812 */ /* 0x000fe200078ec0ff */
[--C-:B------:R-:W-:Y:S01]  /*f690*/  IMAD.X R69, RZ, RZ, R41.reuse, P0 ;  /* 0x000000ffff457224 */ /* 0x100fe200000e0629 */
[----:B------:R-:W-:Y:S01]  /*f6a0*/  LOP3.LUT R48, R3, R48, RZ, 0x3c, !PT ;  /* 0x0000003003307212 */ /* 0x000fe200078e3cff */
[----:B------:R-:W-:Y:S01]  /*f6b0*/  IMAD.X R73, RZ, RZ, R41, P4 ;  /* 0x000000ffff497224 */ /* 0x000fe200020e0629 */
[----:B------:R-:W-:-:S02]  /*f6c0*/  LOP3.LUT R56, R183, R8, RZ, 0x3c, !PT ;  /* 0x00000008b7387212 */ /* 0x000fc400078e3cff */
[----:B------:R-:W-:Y:S02]  /*f6d0*/  LOP3.LUT R183, R66, 0x380, RZ, 0xc0, !PT ;  /* 0x0000038042b77812 */ /* 0x000fe400078ec0ff */
[----:B------:R-:W-:Y:S01]  /*f6e0*/  SHF.R.U64 R197, R197, 0x3, RZ ;  /* 0x00000003c5c57819 */ /* 0x000fe200000012ff */
[----:B---3--:R-:W-:Y:S01]  /*f6f0*/  IMAD.X R7, RZ, RZ, R41, P1 ;  /* 0x000000ffff077224 */ /* 0x008fe200008e0629 */
[----:B------:R-:W-:Y:S02]  /*f700*/  LOP3.LUT R6, R181, R0, RZ, 0x3c, !PT ;  /* 0x00000000b5067212 */ /* 0x000fe400078e3cff */
[----:B------:R-:W-:Y:S02]  /*f710*/  LOP3.LUT R181, R52, 0x380, RZ, 0xc0, !PT ;  /* 0x0000038034b57812 */ /* 0x000fe400078ec0ff */
[----:B------:R-:W-:Y:S02]  /*f720*/  IADD3 R34, P1, R40, 0x4000, RZ ;  /* 0x0000400028227810 */ /* 0x000fe40007f3e0ff */
[----:B------:R-:W-:-:S02]  /*f730*/  SHF.R.U64 R181, R181, 0x3, RZ ;  /* 0x00000003b5b57819 */ /* 0x000fc400000012ff */
[----:B------:R-:W-:Y:S01]  /*f740*/  LOP3.LUT R3, R34, 0x380, RZ, 0xc0, !PT ;  /* 0x0000038022037812 */ /* 0x000fe200078ec0ff */
[--C-:B------:R-:W-:Y:S01]  /*f750*/  IMAD.X R65, RZ, RZ, R41.reuse, P1 ;  /* 0x000000ffff417224 */ /* 0x100fe200008e0629 */
[----:B------:R-:W-:Y:S02]  /*f760*/  LOP3.LUT R52, R181, R52, RZ, 0x3c, !PT ;  /* 0x00000034b5347212 */ /* 0x000fe400078e3cff */
[----:B------:R-:W-:Y:S02]  /*f770*/  LOP3.LUT R181, R62, 0x380, RZ, 0xc0, !PT ;  /* 0x000003803eb57812 */ /* 0x000fe400078ec0ff */
[C---:B------:R-:W-:Y:S02]  /*f780*/  IADD3 R58, P3, R40.reuse, 0x4060, RZ ;  /* 0x00004060283a7810 */ /* 0x040fe40007f7e0ff */
[----:B------:R-:W-:Y:S02]  /*f790*/  SHF.R.U64 R3, R3, 0x3, RZ ;  /* 0x0000000303037819 */ /* 0x000fe400000012ff */
[----:B------:R-:W-:Y:S01]  /*f7a0*/  IADD3 R4, P6, R40, 0x6000, RZ ;  /* 0x0000600028047810 */ /* 0x000fe20007fde0ff */
[----:B------:R-:W-:Y:S01]  /*f7b0*/  IMAD.X R77, RZ, RZ, R41, P3 ;  /* 0x000000ffff4d7224 */ /* 0x000fe200018e0629 */
[----:B------:R-:W-:-:S02]  /*f7c0*/  SHF.R.U64 R181, R181, 0x3, RZ ;  /* 0x00000003b5b57819 */ /* 0x000fc400000012ff */
[----:B------:R-:W-:Y:S01]  /*f7d0*/  SHF.R.U64 R183, R183, 0x3, RZ ;  /* 0x00000003b7b77819 */ /* 0x000fe200000012ff */
[--C-:B------:R-:W-:Y:S01]  /*f7e0*/  IMAD.X R81, RZ, RZ, R41.reuse, P6 ;  /* 0x000000ffff517224 */ /* 0x100fe200030e0629 */
[C---:B--2---:R-:W-:Y:S02]  /*f7f0*/  IADD3 R24, P5, R40.reuse, 0x6020, RZ ;  /* 0x0000602028187810 */ /* 0x044fe40007fbe0ff */
[----:B------:R-:W-:Y:S02]  /*f800*/  IADD3 R28, P2, R40, 0x6040, RZ ;  /* 0x00006040281c7810 */ /* 0x000fe40007f5e0ff */
[----:B------:R-:W-:Y:S01]  /*f810*/  LOP3.LUT R60, R197, R60, RZ, 0x3c, !PT ;  /* 0x0000003cc53c7212 */ /* 0x000fe200078e3cff */
[--C-:B------:R-:W-:Y:S01]  /*f820*/  IMAD.X R85, RZ, RZ, R41.reuse, P5 ;  /* 0x000000ffff557224 */ /* 0x100fe200028e0629 */
[----:B------:R-:W-:Y:S01]  /*f830*/  LOP3.LUT R197, R58, 0x380, RZ, 0xc0, !PT ;  /* 0x000003803ac57812 */ /* 0x000fe200078ec0ff */
[----:B------:R-:W-:Y:S01]  /*f840*/  IMAD.X R5, RZ, RZ, R41, P2 ;  /* 0x000000ffff057224 */ /* 0x000fe200010e0629 */
[----:B------:R-:W-:-:S02]  /*f850*/  LOP3.LUT R64, R3, R34, RZ, 0x3c, !PT ;  /* 0x0000002203407212 */ /* 0x000fc400078e3cff */
[----:B------:R-:W-:Y:S02]  /*f860*/  LOP3.LUT R68, R181, R62, RZ, 0x3c, !PT ;  /* 0x0000003eb5447212 */ /* 0x000fe400078e3cff */
[----:B------:R-:W-:Y:S02]  /*f870*/  LOP3.LUT R72, R183, R66, RZ, 0x3c, !PT ;  /* 0x00000042b7487212 */ /* 0x000fe400078e3cff */
[----:B------:R-:W-:Y:S02]  /*f880*/  LOP3.LUT R3, R4, 0x380, RZ, 0xc0, !PT ;  /* 0x0000038004037812 */ /* 0x000fe400078ec0ff */
        /* <DEDUP_REMOVED lines=12> */
[----:B------:R-:W-:Y:S02]  /*f950*/  LOP3.LUT R4, R183, R28, RZ, 0x3c, !PT ;  /* 0x0000001cb7047212 */ /* 0x000fe400078e3cff */
[----:B------:R-:W-:Y:S02]  /*f960*/  MOV R24, R30 ;  /* 0x0000001e00187202 */ /* 0x000fe40000000f00 */
[----:B------:R-:W-:Y:S02]  /*f970*/  SHF.R.U64 R197, R197, 0x3, RZ ;  /* 0x00000003c5c57819 */ /* 0x000fe400000012ff */
[----:B------:R-:W-:-:S02]  /*f980*/  MOV R3, R6 ;  /* 0x0000000600037202 */ /* 0x000fc40000000f00 */
[----:B------:R-:W-:Y:S02]  /*f990*/  F2FP.BF16.F32.PACK_AB R28, R177, R179 ;  /* 0x000000b3b11c723e */ /* 0x000fe400000010ff */
[----:B------:R-:W-:Y:S02]  /*f9a0*/  F2FP.BF16.F32.PACK_AB R30, R175, R178 ;  /* 0x000000b2af1e723e */ /* 0x000fe400000010ff */
[----:B------:R-:W-:Y:S02]  /*f9b0*/  F2FP.BF16.F32.PACK_AB R31, R39, R38 ;  /* 0x00000026271f723e */ /* 0x000fe400000010ff */
[----:B------:R-:W-:Y:S02]  /*f9c0*/  F2FP.BF16.F32.PACK_AB R34, R170, R172 ;  /* 0x000000acaa22723e */ /* 0x000fe400000010ff */
[----:B------:R-:W-:Y:S01]  /*f9d0*/  MOV R0, R4 ;  /* 0x0000000400007202 */ /* 0x000fe20000000f00 */
[----:B------:R-:W-:Y:S01]  /*f9e0*/  STSM.16.M88.4 [R3], R28 ;  /* 0x0000001c03007844 */ /* 0x000fe20000000200 */
[----:B------:R-:W-:-:S02]  /*f9f0*/  MOV R44, R44 ;  /* 0x0000002c002c7202 */ /* 0x000fc40000000f00 */
[----:B------:R-:W-:Y:S01]  /*fa00*/  F2FP.BF16.F32.PACK_AB R4, R167, R171 ;  /* 0x000000aba704723e */ /* 0x000fe200000010ff */
[----:B------:R0:W-:Y:S01]  /*fa10*/  STSM.16.M88.4 [R24], R32 ;  /* 0x0000002018007844 */ /* 0x0001e20000000200 */
        /* <DEDUP_REMOVED lines=8> */
[----:B------:R-:W-:Y:S01]  /*faa0*/  MOV R52, R52 ;  /* 0x0000003400347202 */ /* 0x000fe20000000f00 */
[----:B0-----:R-:W-:Y:S01]  /*fab0*/  IMAD.MOV.U32 R24, RZ, RZ, RZ ;  /* 0x000000ffff187224 */ /* 0x001fe200078e00ff */
[----:B------:R-:W-:Y:S01]  /*fac0*/  F2FP.BF16.F32.PACK_AB R12, R159, R162 ;  /* 0x000000a29f0c723e */ /* 0x000fe200000010ff */
[----:B------:R-:W-:Y:S01]  /*fad0*/  STSM.16.M88.4 [R48], R8 ;  /* 0x0000000830007844 */ /* 0x000fe20000000200 */
        /* <DEDUP_REMOVED lines=17> */
[----:B------:R-:W-:-:S02]  /*fbf0*/  MOV R68, R68 ;  /* 0x0000004400447202 */ /* 0x000fc40000000f00 */
[----:B------:R-:W-:Y:S01]  /*fc00*/  F2FP.BF16.F32.PACK_AB R112, R113, R112 ;  /* 0x000000707170723e */ /* 0x000fe200000010ff */
[----:B------:R-:W-:Y:S01]  /*fc10*/  STSM.16.M88.4 [R64], R36 ;  /* 0x0000002440007844 */ /* 0x000fe20000000200 */
[----:B------:R-:W-:Y:S02]  /*fc20*/  MOV R72, R72 ;  /* 0x0000004800487202 */ /* 0x000fe40000000f00 */
[----:B------:R-:W-:Y:S01]  /*fc30*/  F2FP.BF16.F32.PACK_AB R106, R109, R108 ;  /* 0x0000006c6d6a723e */ /* 0x000fe200000010ff */
[----:B------:R-:W-:Y:S01]  /*fc40*/  STSM.16.M88.4 [R68], R96 ;  /* 0x0000006044007844 */ /* 0x000fe20000000200 */
[----:B------:R-:W-:Y:S02]  /*fc50*/  F2FP.BF16.F32.PACK_AB R107, R111, R107 ;  /* 0x0000006b6f6b723e */ /* 0x000fe400000010ff */
[----:B------:R-:W-:Y:S02]  /*fc60*/  F2FP.BF16.F32.PACK_AB R113, R115, R114 ;  /* 0x000000727371723e */ /* 0x000fe400000010ff */
[----:B------:R-:W-:Y:S01]  /*fc70*/  F2FP.BF16.F32.PACK_AB R120, R121, R120 ;  /* 0x000000787978723e */ /* 0x000fe200000010ff */
[----:B------:R-:W-:Y:S01]  /*fc80*/  STSM.16.M88.4 [R72], R104 ;  /* 0x0000006848007844 */ /* 0x000fe20000000200 */
[----:B------:R-:W-:-:S02]  /*fc90*/  MOV R76, R76 ;  /* 0x0000004c004c7202 */ /* 0x000fc40000000f00 */
[----:B------:R-:W-:Y:S02]  /*fca0*/  F2FP.BF16.F32.PACK_AB R114, R117, R116 ;  /* 0x000000747572723e */ /* 0x000fe400000010ff */
        /* <DEDUP_REMOVED lines=10> */
[----:B------:R-:W-:Y:S02]  /*fd50*/  ISETP.NE.U32.AND P0, PT, RZ, UR4, PT ;  /* 0x00000004ff007c0c */ /* 0x000fe4000bf05070 */
[----:B--2---:R-:W-:Y:S02]  /*fd60*/  IADD3 R4, P1, R211, UR4, RZ ;  /* 0x00000004d3047c10 */ /* 0x004fe4000ff3e0ff */
[----:B------:R-:W-:-:S02]  /*fd70*/  MOV R84, R84 ;  /* 0x0000005400547202 */ /* 0x000fc40000000f00 */
[----:B------:R-:W-:Y:S02]  /*fd80*/  F2FP.BF16.F32.PACK_AB R130, R133, R132 ;  /* 0x000000848582723e */ /* 0x000fe400000010ff */
[----:B------:R-:W-:Y:S02]  /*fd90*/  F2FP.BF16.F32.PACK_AB R131, R135, R134 ;  /* 0x000000868783723e */ /* 0x000fe400000010ff */
[----:B------:R-:W-:Y:S02]  /*fda0*/  F2FP.BF16.F32.PACK_AB R137, R139, R138 ;  /* 0x0000008a8b89723e */ /* 0x000fe400000010ff */
[----:B------:R-:W-:Y:S01]  /*fdb0*/  F2FP.BF16.F32.PACK_AB R144, R145, R144 ;  /* 0x000000909190723e */ /* 0x000fe200000010ff */
[----:B------:R-:W-:Y:S01]  /*fdc0*/  STSM.16.M88.4 [R84], R128 ;  /* 0x0000008054007844 */ /* 0x000fe20000000200 */
[----:B------:R-:W-:Y:S02]  /*fdd0*/  F2FP.BF16.F32.PACK_AB R138, R141, R140 ;  /* 0x0000008c8d8a723e */ /* 0x000fe400000010ff */
[----:B------:R-:W-:-:S02]  /*fde0*/  F2FP.BF16.F32.PACK_AB R139, R143, R142 ;  /* 0x0000008e8f8b723e */ /* 0x000fc400000010ff */
[----:B------:R-:W-:Y:S02]  /*fdf0*/  F2FP.BF16.F32.PACK_AB R145, R147, R146 ;  /* 0x000000929391723e */ /* 0x000fe400000010ff */
        /* <DEDUP_REMOVED lines=13> */
[----:B0-----:R-:W-:Y:S01]  /*fed0*/  IMAD.U32 R0, RZ, RZ, UR4 ;  /* 0x00000004ff007e24 */ /* 0x001fe2000f8e00ff */
        /* <DEDUP_REMOVED lines=33> */
[----:B--2---:R-:W-:Y:S02]  /*100f0*/  LOP3.LUT R40, R41, 0x380, RZ, 0xc0, !PT ;  /* 0x0000038029287812 */ /* 0x004fe400078ec0ff */
[----:B------:R-:W-:Y:S02]  /*10100*/  LOP3.LUT R44, R45, 0x380, RZ, 0xc0, !PT ;  /* 0x000003802d2c7812 */ /* 0x000fe400078ec0ff */
[----:B------:R-:W-:Y:S02]  /*10110*/  LOP3.LUT R48, R49, 0x380, RZ, 0xc0, !PT ;  /* 0x0000038031307812 */ /* 0x000fe400078ec0ff */
        /* <DEDUP_REMOVED lines=14> */
[----:B0-----:R-:W-:Y:S06]  /*10200*/  @P6 BRA `(.L_x_4618) ;  /* 0x0000000000106947 */ /* 0x001fec0003800000 */
[----:B------:R-:W-:Y:S05]  /*10210*/  @!P0 BRA `(.L_x_4618) ;  /* 0x00000000000c8947 */ /* 0x000fea0003800000 */
[----:B------:R-:W2:Y:S04]  /*10220*/  LDG.E R3, desc[UR40][R4.64] ;  /* 0x0000002804037981 */ /* 0x000ea8000c1e1900 */
[----:B-----5:R-:W2:Y:S02]  /*10230*/  LDG.E R0, desc[UR40][R4.64+0x4] ;  /* 0x0000042804007981 */ /* 0x020ea4000c1e1900 */
[----:B--2---:R-:W-:-:S07]  /*10240*/  IMAD.IADD R0, R0, 0x1, -R3 ;  /* 0x0000000100007824 */ /* 0x004fce00078e0a03 */
.L_x_4618:
[----:B------:R-:W0:Y:S01]  /*10250*/  SHFL.IDX PT, R3, R224, RZ, 0x1f ;  /* 0x00001fffe0037589 */ /* 0x000e2200000e0000 */
        /* <DEDUP_REMOVED lines=19> */
[----:B0-----:R-:W-:-:S02]  /*10390*/  ISETP.NE.AND P5, PT, R3, RZ, PT ;  /* 0x000000ff0300720c */ /* 0x001fc40003fa5270 */
        /* <DEDUP_REMOVED lines=14> */
[----:B------:R-:W-:Y:S02]  /*10480*/  LOP3.LUT R20, R5, R20, RZ, 0x3c, !PT ;  /* 0x0000001405147212 */ /* 0x000fe400078e3cff */
[----:B------:R-:W-:-:S02]  /*10490*/  LOP3.LUT R76, R3, R4, RZ, 0x3c, !PT ;  /* 0x00000004034c7212 */ /* 0x000fc400078e3cff */
[----:B------:R-:W-:Y:S02]  /*104a0*/  SHF.R.S32.HI R80, RZ, 0x1f, R210 ;  /* 0x0000001fff507819 */ /* 0x000fe400000114d2 */
[----:B------:R-:W-:Y:S02]  /*104b0*/  SEL R213, R213, RZ, !P0 ;  /* 0x000000ffd5d57207 */ /* 0x000fe40004000000 */
[----:B------:R-:W-:Y:S02]  /*104c0*/  SEL R223, R223, RZ, !P0 ;  /* 0x000000ffdfdf7207 */ /* 0x000fe40004000000 */
[----:B-----5:R-:W-:Y:S01]  /*104d0*/  SHF.R.S32.HI R81, RZ, 0x1f, R24 ;  /* 0x0000001fff517819 */ /* 0x020fe20000011418 */
[----:B------:R-:W-:Y:S06]  /*104e0*/  @P5 BRA `(.L_x_4619) ;  /* 0x0000000000b85947 */ /* 0x000fec0003800000 */
[----:B------:R-:W0:Y:S01]  /*104f0*/  LDC R15, c[0x0][0xce8] ;  /* 0x00033a00ff0f7b82 */ /* 0x000e220000000800 */
[----:B------:R-:W-:Y:S01]  /*10500*/  IMAD R31, R220, 0x40, R232 ;  /* 0x00000040dc1f7824 */ /* 0x000fe200078e02e8 */
[----:B------:R-:W-:Y:S01]  /*10510*/  ULDC.64 UR4, c[0x0][0xc90] ;  /* 0x0003240000047ab9 */ /* 0x000fe20000000a00 */
[----:B------:R-:W-:Y:S02]  /*10520*/  IMAD.MOV.U32 R4, RZ, RZ, R24 ;  /* 0x000000ffff047224 */ /* 0x000fe400078e0018 */
[----:B------:R-:W-:Y:S02]  /*10530*/  IMAD R3, R80, UR4, RZ ;  /* 0x0000000450037c24 */ /* 0x000fe4000f8e02ff */
[----:B------:R-:W-:Y:S02]  /*10540*/  IMAD.MOV.U32 R5, RZ, RZ, R81 ;  /* 0x000000ffff057224 */ /* 0x000fe400078e0051 */
[----:B------:R-:W-:Y:S02]  /*10550*/  IMAD R7, R210, UR5, R3 ;  /* 0x00000005d2077c24 */ /* 0x000fe4000f8e0203 */
[----:B------:R-:W-:-:S02]  /*10560*/  IMAD.MOV.U32 R3, RZ, RZ, R31 ;  /* 0x000000ffff037224 */ /* 0x000fc400078e001f */
[----:B------:R-:W-:Y:S01]  /*10570*/  IMAD.WIDE.U32 R4, R210, UR4, R4 ;  /* 0x00000004d2047c25 */ /* 0x000fe2000f8e0004 */
[----:B------:R-:W-:-:S03]  /*10580*/  ULDC.64 UR4, c[0x0][0xc98] ;  /* 0x0003260000047ab9 */ /* 0x000fc60000000a00 */
[----:B------:R-:W-:Y:S02]  /*10590*/  IMAD.IADD R5, R5, 0x1, R7 ;  /* 0x0000000105057824 */ /* 0x000fe400078e0207 */
[----:B------:R-:W-:Y:S02]  /*105a0*/  IMAD.MOV R30, RZ, RZ, -R194 ;  /* 0x000000ffff1e7224 */ /* 0x000fe400078e0ac2 */
[----:B------:R-:W-:Y:S01]  /*105b0*/  IMAD.WIDE.U32 R4, R213, UR4, R4 ;  /* 0x00000004d5047c25 */ /* 0x000fe2000f8e0004 */
[----:B0-----:R-:W-:-:S03]  /*105c0*/  ISETP.NE.AND P0, PT, R15, 0x1, PT ;  /* 0x000000010f00780c */ /* 0x001fc60003f05270 */
[----:B------:R-:W-:-:S10]  /*105d0*/  IMAD R14, R0, R15, RZ ;  /* 0x0000000f000e7224 */ /* 0x000fd400078e02ff */
[----:B------:R-:W0:Y:S08]  /*105e0*/  @P0 LDC R6, c[0x0][0xcec] ;  /* 0x00033b00ff060b82 */ /* 0x000e300000000800 */
[----:B------:R-:W2:Y:S01]  /*105f0*/  @P0 LDC R11, c[0x0][0xcf0] ;  /* 0x00033c00ff0b0b82 */ /* 0x000ea20000000800 */
[----:B0-----:R-:W-:-:S05]  /*10600*/  @P0 IMAD.HI.U32 R6, R31, R6, RZ ;  /* 0x000000061f060227 */ /* 0x001fca00078e00ff */
        /* <DEDUP_REMOVED lines=8> */
[----:B------:R-:W-:Y:S01]  /*10690*/  IMAD R31, R220, 0x40, R191 ;  /* 0x00000040dc1f7824 */ /* 0x000fe200078e02bf */
        /* <DEDUP_REMOVED lines=14> */
[----:B------:R-:W0:Y:S01]  /*10780*/  SHFL.IDX PT, R5, R11, RZ, 0x1c1f ;  /* 0x001c1fff0b057589 */ /* 0x000e2200000e0000 */
[----:B------:R-:W-:-:S03]  /*10790*/  ISETP.GE.OR P0, PT, R3, R14, P0 ;  /* 0x0000000e0300720c */ /* 0x000fc60000706670 */
[----:B------:R-:W2:Y:S08]  /*107a0*/  SHFL.IDX PT, R7, R11, 0x1, 0x1c1f ;  /* 0x003c1f000b077f89 */ /* 0x000eb000000e0000 */
[----:B0-----:R0:W-:Y:S04]  /*107b0*/  @!P1 ST.E desc[UR40][R4.64], R173 ;  /* 0x000000ad04009985 */ /* 0x0011e8000c101928 */
[----:B--2---:R0:W-:Y:S02]  /*107c0*/  @!P0 ST.E desc[UR40][R6.64], R174 ;  /* 0x000000ae06008985 */ /* 0x0041e4000c101928 */
.L_x_4619:
[----:B------:R-:W2:Y:S01]  /*107d0*/  LDC R85, c[0x0][0xce8] ;  /* 0x00033a00ff557b82 */ /* 0x000ea20000000800 */
[----:B------:R-:W-:Y:S01]  /*107e0*/  ULDC.64 UR4, c[0x0][0xba0] ;  /* 0x0002e80000047ab9 */ /* 0x000fe20000000a00 */
[----:B0-----:R0:W5:Y:S01]  /*107f0*/  LD.E.128 R4, desc[UR40][R20.64] ;  /* 0x0000002814047980 */ /* 0x001162000c101d00 */
[----:B------:R-:W-:-:S03]  /*10800*/  IMAD R3, R81, UR4, RZ ;  /* 0x0000000451037c24 */ /* 0x000fc6000f8e02ff */
[----:B------:R-:W5:Y:S02]  /*10810*/  LD.E.128 R8, desc[UR40][R8.64] ;  /* 0x0000002808087980 */ /* 0x000f64000c101d00 */
[----:B------:R-:W3:Y:S01]  /*10820*/  LDC R88, c[0x0][0xbc8] ;  /* 0x0002f200ff587b82 */ /* 0x000ee20000000800 */
[C---:B------:R-:W-:Y:S01]  /*10830*/  IMAD R3, R24.reuse, UR5, R3 ;  /* 0x0000000518037c24 */ /* 0x040fe2000f8e0203 */
[----:B------:R-:W5:Y:S04]  /*10840*/  LD.E.128 R12, desc[UR40][R12.64] ;  /* 0x000000280c0c7980 */ /* 0x000f68000c101d00 */
[----:B------:R-:W5:Y:S04]  /*10850*/  LD.E.128 R28, desc[UR40][R28.64] ;  /* 0x000000281c1c7980 */ /* 0x000f68000c101d00 */
[----:B------:R-:W5:Y:S04]  /*10860*/  LD.E.128 R32, desc[UR40][R32.64] ;  /* 0x0000002820207980 */ /* 0x000f68000c101d00 */
[----:B------:R-:W5:Y:S01]  /*10870*/  LD.E.128 R36, desc[UR40][R36.64] ;  /* 0x0000002824247980 */ /* 0x000f62000c101d00 */
[----:B--2---:R-:W-:Y:S01]  /*10880*/  ISETP.NE.AND P1, PT, R85, 0x1, PT ;  /* 0x000000015500780c */ /* 0x004fe20003f25270 */
[----:B0-----:R-:W-:Y:S01]  /*10890*/  IMAD.WIDE.U32 R20, R24, UR4, RZ ;  /* 0x0000000418147c25 */ /* 0x001fe2000f8e00ff */
[----:B------:R-:W-:Y:S01]  /*108a0*/  ULDC.64 UR4, c[0x0][0xbe8] ;  /* 0x0002fa0000047ab9 */ /* 0x000fe20000000a00 */
[----:B------:R-:W5:Y:S02]  /*108b0*/  LD.E.128 R40, desc[UR40][R40.64] ;  /* 0x0000002828287980 */ /* 0x000f64000c101d00 */
[----:B------:R-:W-:-:S02]  /*108c0*/  IMAD.IADD R21, R21, 0x1, R3 ;  /* 0x0000000115157824 */ /* 0x000fc400078e0203 */
[----:B------:R-:W5:Y:S04]  /*108d0*/  LD.E.128 R44, desc[UR40][R44.64] ;  /* 0x000000282c2c7980 */ /* 0x000f68000c101d00 */
[----:B------:R-:W5:Y:S02]  /*108e0*/  LD.E.128 R48, desc[UR40][R48.64] ;  /* 0x0000002830307980 */ /* 0x000f64000c101d00 */
[----:B------:R-:W0:Y:S01]  /*108f0*/  @P1 LDC R83, c[0x0][0xcec] ;  /* 0x00033b00ff531b82 */ /* 0x000e220000000800 */
[----:B------:R-:W-:Y:S01]  /*10900*/  IMAD R3, R80, UR4, RZ ;  /* 0x0000000450037c24 */ /* 0x000fe2000f8e02ff */
[----:B------:R-:W5:Y:S04]  /*10910*/  LD.E.128 R52, desc[UR40][R52.64] ;  /* 0x0000002834347980 */ /* 0x000f68000c101d00 */
[----:B------:R-:W5:Y:S02]  /*10920*/  LD.E.128 R56, desc[UR40][R56.64] ;  /* 0x0000002838387980 */ /* 0x000f64000c101d00 */
[----:B------:R-:W2:Y:S01]  /*10930*/  @P1 LDC R87, c[0x0][0xcf0] ;  /* 0x00033c00ff571b82 */ /* 0x000ea20000000800 */
[C---:B------:R-:W-:Y:S01]  /*10940*/  IMAD R3, R210.reuse, UR5, R3 ;  /* 0x00000005d2037c24 */ /* 0x040fe2000f8e0203 */
[----:B------:R-:W5:Y:S01]  /*10950*/  LD.E.128 R60, desc[UR40][R60.64] ;  /* 0x000000283c3c7980 */ /* 0x000f62000c101d00 */
[----:B------:R-:W-:Y:S01]  /*10960*/  IMAD.WIDE.U32 R20, R210, UR4, R20 ;  /* 0x00000004d2147c25 */ /* 0x000fe2000f8e0014 */
[----:B------:R-:W-:-:S02]  /*10970*/  ULDC.64 UR4, c[0x0][0xbf0] ;  /* 0x0002fc0000047ab9 */ /* 0x000fc40000000a00 */
[----:B------:R-:W5:Y:S01]  /*10980*/  LD.E.128 R64, desc[UR40][R64.64] ;  /* 0x0000002840407980 */ /* 0x000f62000c101d00 */
[----:B------:R-:W-:Y:S02]  /*10990*/  IMAD.IADD R21, R21, 0x1, R3 ;  /* 0x0000000115157824 */ /* 0x000fe400078e0203 */
[----:B------:R-:W-:Y:S01]  /*109a0*/  IMAD R3, R221, 0x20, R222 ;  /* 0x00000020dd037824 */ /* 0x000fe200078e02de */
[----:B------:R-:W5:Y:S01]  /*109b0*/  LD.E.128 R68, desc[UR40][R68.64] ;  /* 0x0000002844447980 */ /* 0x000f62000c101d00 */
[----:B------:R-:W-:Y:S02]  /*109c0*/  IMAD R24, R223, UR4, RZ ;  /* 0x00000004df187c24 */ /* 0x000fe4000f8e02ff */
[----:B------:R-:W-:Y:S01]  /*109d0*/  IMAD R82, R220, 0x40, R3 ;  /* 0x00000040dc527824 */ /* 0x000fe200078e0203 */
[----:B---3--:R-:W-:Y:S01]  /*109e0*/  ISETP.GE.AND P0, PT, R218, R88, PT ;  /* 0x00000058da00720c */ /* 0x008fe20003f06270 */
[----:B------:R-:W-:Y:S01]  /*109f0*/  IMAD R81, R213, UR5, R24 ;  /* 0x00000005d5517c24 */ /* 0x000fe2000f8e0218 */
[----:B------:R-:W5:Y:S01]  /*10a00*/  LD.E.128 R72, desc[UR40][R72.64] ;  /* 0x0000002848487980 */ /* 0x000f62000c101d00 */
[----:B0-----:R-:W-:Y:S01]  /*10a10*/  @P1 IMAD.HI.U32 R24, R82, R83, RZ ;  /* 0x0000005352181227 */ /* 0x001fe200078e00ff */
[----:B------:R-:W-:-:S02]  /*10a20*/  SEL R80, RZ, 0xffffffff, P0 ;  /* 0xffffffffff507807 */ /* 0x000fc40000000000 */
[----:B------:R-:W5:Y:S01]  /*10a30*/  LD.E.128 R76, desc[UR40][R76.64] ;  /* 0x000000284c4c7980 */ /* 0x000f62000c101d00 */
[----:B------:R-:W-:Y:S01]  /*10a40*/  IMAD.MOV.U32 R3, RZ, RZ, R82 ;  /* 0x000000ffff037224 */ /* 0x000fe200078e0052 */
[-C--:B------:R-:W-:Y:S01]  /*10a50*/  ISETP.GE.AND P0, PT, R217, R88.reuse, PT ;  /* 0x00000058d900720c */ /* 0x080fe20003f06270 */
[----:B------:R-:W-:Y:S01]  /*10a60*/  IMAD.SHL.U32 R83, R80, 0x2, RZ ;  /* 0x0000000250537824 */ /* 0x000fe200078e00ff */
[----:B--2---:R-:W-:Y:S01]  /*10a70*/  @P1 SHF.R.U32.HI R3, RZ, R87, R24 ;  /* 0x00000057ff031219 */ /* 0x004fe20000011618 */
[----:B------:R-:W-:Y:S01]  /*10a80*/  IMAD.WIDE.U32 R20, R213, UR4, R20 ;  /* 0x00000004d5147c25 */ /* 0x000fe2000f8e0014 */
[-C--:B------:R-:W-:Y:S01]  /*10a90*/  ISETP.GE.AND P1, PT, R189, R88.reuse, PT ;  /* 0x00000058bd00720c */ /* 0x080fe20003f26270 */
[----:B------:R-:W-:Y:S01]  /*10aa0*/  ULDC.64 UR4, c[0x0][0xbe0] ;  /* 0x0002f80000047ab9 */ /* 0x000fe20000000a00 */
[----:B------:R-:W-:Y:S01]  /*10ab0*/  SEL R80, RZ, 0xffffffff, P0 ;  /* 0xffffffffff507807 */ /* 0x000fe20000000000 */
[----:B------:R-:W-:Y:S01]  /*10ac0*/  IMAD.IADD R21, R21, 0x1, R81 ;  /* 0x0000000115157824 */ /* 0x000fe200078e0251 */
[----:B------:R-:W-:Y:S01]  /*10ad0*/  SEL R24, RZ, 0x1, P1 ;  /* 0x00000001ff187807 */ /* 0x000fe20000800000 */
[----:B------:R-:W-:Y:S01]  /*10ae0*/  IMAD.MOV R81, RZ, RZ, -R3 ;  /* 0x000000ffff517224 */ /* 0x000fe200078e0a03 */
[-C--:B------:R-:W-:Y:S01]  /*10af0*/  ISETP.GE.AND P0, PT, R216, R88.reuse, PT ;  /* 0x00000058d800720c */ /* 0x080fe20003f06270 */
[----:B------:R-:W-:Y:S01]  /*10b00*/  @!PT LDS RZ, [RZ] ;  /* 0x00000000fffff984 */ /* 0x000fe20000000800 */
[----:B------:R-:W-:Y:S01]  /*10b10*/  @!PT LDS RZ, [RZ] ;  /* 0x00000000fffff984 */ /* 0x000fe20000000800 */
[----:B------:R-:W-:Y:S01]  /*10b20*/  @!PT LDS RZ, [RZ] ;  /* 0x00000000fffff984 */ /* 0x000fe20000000800 */
[----:B------:R-:W-:Y:S01]  /*10b30*/  @!PT LDS RZ, [RZ] ;  /* 0x00000000fffff984 */ /* 0x000fe20000000800 */
[----:B------:R0:W-:Y:S06]  /*10b40*/  MEMBAR.ALL.CTA ;  /* 0x0000000000007992 */ /* 0x0001ec0000008000 */
[----:B0-----:R-:W0:Y:S01]  /*10b50*/  FENCE.VIEW.ASYNC.S ;  /* 0x00000000000073c6 */ /* 0x001e220000000000 */
[----:B------:R-:W-:Y:S01]  /*10b60*/  LOP3.LUT R24, R83, 0x2, R24, 0xe2, !PT ;  /* 0x0000000253187812 */ /* 0x000fe200078ee218 */
[----:B------:R-:W-:Y:S01]  /*10b70*/  IMAD.SHL.U32 R83, R80, 0x4, RZ ;  /* 0x0000000450537824 */ /* 0x000fe200078e00ff */
[----:B------:R-:W-:Y:S01]  /*10b80*/  SEL R80, RZ, 0xffffffff, P0 ;  /* 0xffffffffff507807 */ /* 0x000fe20000000000 */
[----:B------:R-:W-:Y:S01]  /*10b90*/  IMAD R81, R85, R81, R82 ;  /* 0x0000005155517224 */ /* 0x000fe200078e0252 */
[-C--:B------:R-:W-:Y:S01]  /*10ba0*/  ISETP.GE.AND P0, PT, R215, R88.reuse, PT ;  /* 0x00000058d700720c */ /* 0x080fe20003f06270 */
[----:B------:R-:W-:Y:S01]  /*10bb0*/  IMAD.WIDE.U32 R20, R3, UR4, R20 ;  /* 0x0000000403147c25 */ /* 0x000fe2000f8e0014 */
[----:B------:R-:W-:Y:S01]  /*10bc0*/  SHF.R.S32.HI R82, RZ, 0x1f, R3 ;  /* 0x0000001fff527819 */ /* 0x000fe20000011403 */
[----:B------:R-:W-:Y:S01]  /*10bd0*/  BSSY B1, `(.L_x_4620) ;  /* 0x0000049000017945 */ /* 0x000fe20003800000 */
[----:B------:R-:W-:Y:S01]  /*10be0*/  LOP3.LUT R24, R83, 0x4, R24, 0xe2, !PT ;  /* 0x0000000453187812 */ /* 0x000fe200078ee218 */
[----:B------:R-:W-:Y:S01]  /*10bf0*/  IMAD.SHL.U32 R83, R80, 0x8, RZ ;  /* 0x0000000850537824 */ /* 0x000fe200078e00ff */
[----:B------:R-:W-:Y:S01]  /*10c00*/  SEL R80, RZ, 0xffffffff, P0 ;  /* 0xffffffffff507807 */ /* 0x000fe20000000000 */
[----:B------:R-:W-:Y:S01]  /*10c10*/  IMAD R82, R82, UR4, RZ ;  /* 0x0000000452527c24 */ /* 0x000fe2000f8e02ff */
[-C--:B------:R-:W-:Y:S01]  /*10c20*/  ISETP.GE.AND P0, PT, R214, R88.reuse, PT ;  /* 0x00000058d600720c */ /* 0x080fe20003f06270 */
[----:B------:R-:W-:Y:S01]  /*10c30*/  IMAD R92, R0, R85, RZ ;  /* 0x00000055005c7224 */ /* 0x000fe200078e02ff */
[----:B------:R-:W-:Y:S01]  /*10c40*/  LOP3.LUT R24, R83, 0x8, R24, 0xe2, !PT ;  /* 0x0000000853187812 */ /* 0x000fe200078ee218 */
[----:B------:R-:W-:Y:S01]  /*10c50*/  IMAD.SHL.U32 R87, R80, 0x10, RZ ;  /* 0x0000001050577824 */ /* 0x000fe200078e00ff */
[----:B------:R-:W-:Y:S01]  /*10c60*/  SHF.R.S32.HI R80, RZ, 0x1f, R81 ;  /* 0x0000001fff507819 */ /* 0x000fe20000011451 */
[----:B------:R-:W-:Y:S01]  /*10c70*/  IMAD R83, R3, UR5, R82 ;  /* 0x0000000503537c24 */ /* 0x000fe2000f8e0252 */
[----:B------:R-:W-:Y:S01]  /*10c80*/  ULDC.64 UR4, c[0x0][0xbd8] ;  /* 0x0002f60000047ab9 */ /* 0x000fe20000000a00 */
[----:B------:R-:W-:Y:S01]  /*10c90*/  SEL R3, RZ, 0xffffffff, P0 ;  /* 0xffffffffff037807 */ /* 0x000fe20000000000 */
[----:B------:R-:W-:Y:S01]  /*10ca0*/  IMAD R91, R220, 0x40, R222 ;  /* 0x00000040dc5b7824 */ /* 0x000fe200078e02de */
[----:B------:R-:W-:Y:S01]  /*10cb0*/  LOP3.LUT R24, R87, 0x10, R24, 0xe2, !PT ;  /* 0x0000001057187812 */ /* 0x000fe200078ee218 */
[----:B------:R-:W-:Y:S01]  /*10cc0*/  IMAD.IADD R21, R21, 0x1, R83 ;  /* 0x0000000115157824 */ /* 0x000fe200078e0253 */
[----:B------:R-:W-:Y:S01]  /*10cd0*/  ISETP.GE.AND P0, PT, R226, R88, PT ;  /* 0x00000058e200720c */ /* 0x000fe20003f06270 */
[----:B------:R-:W-:Y:S01]  /*10ce0*/  IMAD R80, R80, UR4, RZ ;  /* 0x0000000450507c24 */ /* 0x000fe2000f8e02ff */
[----:B------:R-:W-:Y:S01]  /*10cf0*/  ISETP.GE.AND P1, PT, R91, R92, PT ;  /* 0x0000005c5b00720c */ /* 0x000fe20003f26270 */
[----:B------:R-:W-:Y:S01]  /*10d00*/  IMAD.WIDE.U32 R20, R81, UR4, R20 ;  /* 0x0000000451147c25 */ /* 0x000fe2000f8e0014 */
[----:B------:R-:W-:-:S02]  /*10d10*/  SHF.R.S32.HI R93, RZ, 0x1f, R215 ;  /* 0x0000001fff5d7819 */ /* 0x000fc400000114d7 */
[----:B------:R-:W-:Y:S01]  /*10d20*/  SHF.R.S32.HI R94, RZ, 0x1f, R216 ;  /* 0x0000001fff5e7819 */ /* 0x000fe200000114d8 */
[----:B------:R-:W-:Y:S01]  /*10d30*/  IMAD R83, R81, UR5, R80 ;  /* 0x0000000551537c24 */ /* 0x000fe2000f8e0250 */
[----:B------:R-:W-:Y:S01]  /*10d40*/  ULDC.64 UR4, c[0x0][0xb80] ;  /* 0x0002e00000047ab9 */ /* 0x000fe20000000a00 */
[----:B------:R-:W-:Y:S01]  /*10d50*/  IMAD.SHL.U32 R3, R3, 0x20, RZ ;  /* 0x0000002003037824 */ /* 0x000fe200078e00ff */
[----:B------:R-:W-:Y:S01]  /*10d60*/  LEA R89, P2, R20, UR4, 0x1 ;  /* 0x0000000414597c11 */ /* 0x000fe2000f8408ff */
[----:B------:R-:W-:Y:S01]  /*10d70*/  IMAD.IADD R21, R21, 0x1, R83 ;  /* 0x0000000115157824 */ /* 0x000fe200078e0253 */
[----:B------:R-:W-:Y:S01]  /*10d80*/  SHF.R.S32.HI R95, RZ, 0x1f, R217 ;  /* 0x0000001fff5f7819 */ /* 0x000fe200000114d9 */
[----:B------:R-:W-:Y:S01]  /*10d90*/  VIADD R0, R2, 0x38820 ;  /* 0x0003882002007836 */ /* 0x000fe20000000000 */
[----:B------:R-:W-:Y:S01]  /*10da0*/  LOP3.LUT R24, R3, 0x20, R24, 0xe2, !PT ;  /* 0x0000002003187812 */ /* 0x000fe200078ee218 */
[----:B0-----:R0:W2:Y:S01]  /*10db0*/  SHFL.IDX PT, R80, R89, RZ, 0x181f ;  /* 0x00181fff59507589 */ /* 0x0010a200000e0000 */
[----:B------:R-:W-:-:S02]  /*10dc0*/  SEL R3, RZ, 0x40, P0 ;  /* 0x00000040ff037807 */ /* 0x000fc40000000000 */
[----:B------:R-:W-:Y:S02]  /*10dd0*/  ISETP.GE.AND P0, PT, R225, R88, PT ;  /* 0x00000058e100720c */ /* 0x000fe40003f06270 */
[----:B------:R-:W-:Y:S02]  /*10de0*/  LEA.HI.X R90, R20, UR5, R21, 0x1, P2 ;  /* 0x00000005145a7c11 */ /* 0x000fe400090f0c15 */
[----:B------:R-:W-:Y:S02]  /*10df0*/  PRMT R0, RZ, 0x654, R0 ;  /* 0x00000654ff007816 */ /* 0x000fe40000000000 */
[----:B------:R-:W-:Y:S01]  /*10e00*/  LOP3.LUT R3, R24, R3, RZ, 0xfc, !PT ;  /* 0x0000000318037212 */ /* 0x000fe200078efcff */
[----:B------:R0:W3:Y:S01]  /*10e10*/  SHFL.IDX PT, R81, R90, RZ, 0x181f ;  /* 0x00181fff5a517589 */ /* 0x0000e200000e0000 */
[----:B------:R-:W-:Y:S01]  /*10e20*/  SEL R24, RZ, 0x80, P0 ;  /* 0x00000080ff187807 */ /* 0x000fe20000000000 */
[----:B------:R0:W-:Y:S01]  /*10e30*/  SYNCS.ARRIVE.TRANS64.RED.A1T0 RZ, [R0+URZ], RZ ;  /* 0x000000ff00ff79a7 */ /* 0x0001e2000810043f */
[----:B------:R-:W-:-:S02]  /*10e40*/  SHF.R.S32.HI R96, RZ, 0x1f, R218 ;  /* 0x0000001fff607819 */ /* 0x000fc400000114da */
[----:B------:R-:W-:Y:S01]  /*10e50*/  LOP3.LUT R24, R3, R24, RZ, 0xfc, !PT ;  /* 0x0000001803187212 */ /* 0x000fe200078efcff */
[----:B------:R-:W-:Y:S06]  /*10e60*/  @P1 BRA `(.L_x_4621) ;  /* 0x00000000007c1947 */ /* 0x000fec0003800000 */
[-C--:B------:R-:W-:Y:S02]  /*10e70*/  ISETP.GE.AND P1, PT, R218, R88.reuse, PT ;  /* 0x00000058da00720c */ /* 0x080fe40003f26270 */
[-C--:B------:R-:W-:Y:S02]  /*10e80*/  ISETP.GE.AND P0, PT, R189, R88.reuse, PT ;  /* 0x00000058bd00720c */ /* 0x080fe40003f06270 */
[-C--:B------:R-:W-:Y:S02]  /*10e90*/  ISETP.GE.AND P5, PT, R217, R88.reuse, PT ;  /* 0x00000058d900720c */ /* 0x080fe40003fa6270 */
[----:B------:R-:W-:-:S07]  /*10ea0*/  ISETP.GE.AND P3, PT, R216, R88, PT ;  /* 0x00000058d800720c */ /* 0x000fce0003f66270 */
[C---:B--2---:R-:W-:Y:S02]  /*10eb0*/  @!P1 LEA R82, P2, R218.reuse, R80, 0x1 ;  /* 0x00000050da529211 */ /* 0x044fe400078408ff */
        /* <DEDUP_REMOVED lines=26> */
.L_x_4621:
[----:B------:R-:W-:Y:S05]  /*11060*/  BSYNC B1 ;  /* 0x0000000000017941 */ /* 0x000fea0003800000 */
.L_x_4620:
[----:B0-----:R-:W-:Y:S01]  /*11070*/  VIADD R0, R91, 0x20 ;  /* 0x000000205b007836 */ /* 0x001fe20000000000 */
[----:B----45:R0:W4:Y:S04]  /*11080*/  SHFL.IDX PT, R7, R90, 0x1, 0x181f ;  /* 0x00381f005a077f89 */ /* 0x03012800000e0000 */
[----:B------:R-:W-:Y:S01]  /*11090*/  ISETP.GE.AND P0, PT, R0, R92, PT ;  /* 0x0000005c0000720c */ /* 0x000fe20003f06270 */
[----:B------:R0:W0:-:S12]  /*110a0*/  SHFL.IDX PT, R6, R89, 0x1, 0x181f ;  /* 0x00381f0059067f89 */ /* 0x00001800000e0000 */
[----:B------:R-:W-:Y:S05]  /*110b0*/  @P0 BRA `(.L_x_4622) ;  /* 0x0000000c00f00947 */ /* 0x000fea0003800000 */
[-C--:B------:R-:W-:Y:S02]  /*110c0*/  ISETP.GE.AND P5, PT, R218, R88.reuse, PT ;  /* 0x00000058da00720c */ /* 0x080fe40003fa6270 */
[-C--:B------:R-:W-:Y:S02]  /*110d0*/  ISETP.GE.AND P6, PT, R189, R88.reuse, PT ;  /* 0x00000058bd00720c */ /* 0x080fe40003fc6270 */
[-C--:B------:R-:W-:Y:S02]  /*110e0*/  ISETP.GE.AND P3, PT, R217, R88.reuse, PT ;  /* 0x00000058d900720c */ /* 0x080fe40003f66270 */
[-C--:B------:R-:W-:Y:S02]  /*110f0*/  ISETP.GE.AND P2, PT, R216, R88.reuse, PT ;  /* 0x00000058d800720c */ /* 0x080fe40003f46270 */
[-C--:B------:R-:W-:Y:S02]  /*11100*/  ISETP.GE.AND P1, PT, R215, R88.reuse, PT ;  /* 0x00000058d700720c */ /* 0x080fe40003f26270 */
[----:B------:R-:W-:-:S03]  /*11110*/  ISETP.GE.AND P0, PT, R214, R88, PT ;  /* 0x00000058d600720c */ /* 0x000fc60003f06270 */
[CC--:B0-----:R-:W-:Y:S02]  /*11120*/  @!P5 LEA R12, P4, R218.reuse, R6.reuse, 0x1 ;  /* 0x00000006da0cd211 */ /* 0x0c1fe400078808ff */
        /* <DEDUP_REMOVED lines=26> */
.L_x_4617:
[----:B------:R-:W3:Y:S01]  /*112d0*/  S2R R0, SR_TID.X ;  /* 0x0000000000007919 */ /* 0x000ee20000002100 */
[----:B------:R-:W-:Y:S01]  /*112e0*/  ULDC.64 UR4, c[0x0][0xd00] ;  /* 0x0003400000047ab9 */ /* 0x000fe20000000a00 */
[----:B------:R-:W-:Y:S01]  /*112f0*/  IMAD.MOV.U32 R3, RZ, RZ, RZ ;  /* 0x000000ffff037224 */ /* 0x000fe200078e00ff */
[----:B------:R-:W-:Y:S01]  /*11300*/  ISETP.NE.U32.AND P0, PT, RZ, UR4, PT ;  /* 0x00000004ff007c0c */ /* 0x000fe2000bf05070 */
[----:B------:R-:W4:Y:S01]  /*11310*/  LDC R21, c[0x0][0xce8] ;  /* 0x00033a00ff157b82 */ /* 0x000f220000000800 */
[----:B------:R-:W-:Y:S02]  /*11320*/  IADD3 R4, P1, R211, UR4, RZ ;  /* 0x00000004d3047c10 */ /* 0x000fe4000ff3e0ff */
[----:B------:R-:W-:Y:S02]  /*11330*/  ISETP.NE.AND.EX P0, PT, RZ, UR5, PT, P0 ;  /* 0x00000005ff007c0c */ /* 0x000fe4000bf05300 */
[----:B------:R-:W-:Y:S01]  /*11340*/  IADD3.X R5, R212, UR5, RZ, P1, !PT ;  /* 0x00000005d4057c10 */ /* 0x000fe20008ffe4ff */
[----:B------:R-:W-:-:S02]  /*11350*/  ULDC.64 UR4, c[0x0][0xd08] ;  /* 0x0003420000047ab9 */ /* 0x000fc40000000a00 */
[----:B------:R-:W-:-:S04]  /*11360*/  ISETP.NE.U32.AND P1, PT, RZ, UR4, PT ;  /* 0x00000004ff007c0c */ /* 0x000fc8000bf25070 */
[----:B------:R-:W-:-:S04]  /*11370*/  ISETP.NE.AND.EX P1, PT, RZ, UR5, PT, P1 ;  /* 0x00000005ff007c0c */ /* 0x000fc8000bf25310 */
[----:B------:R0:W5:Y:S09]  /*11380*/  @P0 LDG.E R3, desc[UR40][R4.64] ;  /* 0x0000002804030981 */ /* 0x000172000c1e1900 */
[----:B------:R-:W-:Y:S01]  /*11390*/  @P1 IADD3 R6, P2, R211, UR4, RZ ;  /* 0x00000004d3061c10 */ /* 0x000fe2000ff5e0ff */
[----:B------:R-:W-:Y:S01]  /*113a0*/  ULDC UR4, c[0x0][0xb88] ;  /* 0x0002e20000047ab9 */ /* 0x000fe20000000800 */
[----:B---3--:R-:W-:-:S02]  /*113b0*/  VIADD R8, R0, 0xffffff80 ;  /* 0xffffff8000087836 */ /* 0x008fc40000000000 */
[----:B------:R-:W-:Y:S01]  /*113c0*/  @P1 IADD3.X R7, R212, UR5, RZ, P2, !PT ;  /* 0x00000005d4071c10 */ /* 0x000fe200097fe4ff */
[----:B------:R-:W-:-:S06]  /*113d0*/  IMAD.U32 R0, RZ, RZ, UR4 ;  /* 0x00000004ff007e24 */ /* 0x000fcc000f8e00ff */
[----:B------:R0:W5:Y:S01]  /*113e0*/  @P1 LDG.E R0, desc[UR40][R6.64] ;  /* 0x0000002806001981 */ /* 0x000162000c1e1900 */
[----:B------:R-:W-:Y:S01]  /*113f0*/  ISETP.GE.AND P2, PT, R8, 0x40, PT ;  /* 0x000000400800780c */ /* 0x000fe20003f46270 */
[----:B------:R-:W-:-:S12]  /*11400*/  @P1 BRA `(.L_x_4623) ;  /* 0x0000000000101947 */ /* 0x000fd80003800000 */
[----:B------:R-:W-:Y:S05]  /*11410*/  @!P0 BRA `(.L_x_4623) ;  /* 0x00000000000c8947 */ /* 0x000fea0003800000 */
[----:B0-----:R-:W3:Y:S04]  /*11420*/  LDG.E R7, desc[UR40][R4.64] ;  /* 0x0000002804077981 */ /* 0x001ee8000c1e1900 */
[----:B-----5:R-:W3:Y:S02]  /*11430*/  LDG.E R0, desc[UR40][R4.64+0x4] ;  /* 0x0000042804007981 */ /* 0x020ee4000c1e1900 */
[----:B---3--:R-:W-:-:S07]  /*11440*/  IMAD.IADD R0, R0, 0x1, -R7 ;  /* 0x0000000100007824 */ /* 0x008fce00078e0a07 */
.L_x_4623:
[----:B------:R-:W-:Y:S01]  /*11450*/  BSSY B1, `(.L_x_4624) ;  /* 0x000002e000017945 */ /* 0x000fe20003800000 */
[----:B------:R-:W-:Y:S02]  /*11460*/  SHF.R.S32.HI R12, RZ, 0x1f, R210 ;  /* 0x0000001fff0c7819 */ /* 0x000fe400000114d2 */
[----:B------:R-:W-:Y:S02]  /*11470*/  SEL R213, R213, RZ, !P0 ;  /* 0x000000ffd5d57207 */ /* 0x000fe40004000000 */
[----:B------:R-:W-:Y:S02]  /*11480*/  SEL R223, R223, RZ, !P0 ;  /* 0x000000ffdfdf7207 */ /* 0x000fe40004000000 */
[----:B-----5:R-:W-:Y:S01]  /*11490*/  SHF.R.S32.HI R10, RZ, 0x1f, R3 ;  /* 0x0000001fff0a7819 */ /* 0x020fe20000011403 */
[----:B------:R-:W-:Y:S06]  /*114a0*/  @P2 BRA `(.L_x_4625) ;  /* 0x0000000000a02947 */ /* 0x000fec0003800000 */
[----:B0-----:R-:W0:Y:S01]  /*114b0*/  S2R R4, SR_TID.X ;  /* 0x0000000000047919 */ /* 0x001e220000002100 */
[----:B------:R-:W3:Y:S02]  /*114c0*/  LDC R11, c[0x0][0xce8] ;  /* 0x00033a00ff0b7b82 */ /* 0x000ee40000000800 */
[----:B---3--:R-:W-:Y:S02]  /*114d0*/  IMAD R5, R0, R11, RZ ;  /* 0x0000000b00057224 */ /* 0x008fe400078e02ff */
[----:B0-----:R-:W-:-:S04]  /*114e0*/  IMAD R4, R220, 0x40, R4 ;  /* 0x00000040dc047824 */ /* 0x001fc800078e0204 */
        /* <DEDUP_REMOVED lines=14> */
[----:B------:R-:W3:Y:S01]  /*115d0*/  @P0 LDC R15, c[0x0][0xcf0] ;  /* 0x00033c00ff0f0b82 */ /* 0x000ee20000000800 */
[----:B------:R-:W-:-:S04]  /*115e0*/  IMAD.WIDE.U32 R4, R213, UR4, R4 ;  /* 0x00000004d5047c25 */ /* 0x000fc8000f8e0004 */
[----:B0-----:R-:W-:-:S05]  /*115f0*/  @P0 IMAD.HI.U32 R6, R8, R13, RZ ;  /* 0x0000000d08060227 */ /* 0x001fca00078e00ff */
        /* <DEDUP_REMOVED lines=19> */
.L_x_4625:
[----:B------:R-:W-:Y:S05]  /*11730*/  BSYNC B1 ;  /* 0x0000000000017941 */ /* 0x000fea0003800000 */
.L_x_4624:
[----:B----4-:R-:W-:Y:S01]  /*11740*/  ISETP.NE.AND P0, PT, R21, 0x1, PT ;  /* 0x000000011500780c */ /* 0x010fe20003f05270 */
[----:B--2---:R-:W2:Y:S01]  /*11750*/  LDC R24, c[0x0][0xbc8] ;  /* 0x0002f200ff187b82 */ /* 0x004ea20000000800 */
[----:B------:R-:W-:Y:S01]  /*11760*/  ULDC.64 UR4, c[0x0][0xba0] ;  /* 0x0002e80000047ab9 */ /* 0x000fe20000000a00 */
[----:B0--3--:R-:W-:Y:S01]  /*11770*/  IMAD R7, R221, 0x20, R222 ;  /* 0x00000020dd077824 */ /* 0x009fe200078e02de */
[----:B------:R-:W-:Y:S01]  /*11780*/  BSSY B1, `(.L_x_4626) ;  /* 0x000006b000017945 */ /* 0x000fe20003800000 */
[----:B------:R-:W-:Y:S01]  /*11790*/  IMAD R6, R10, UR4, RZ ;  /* 0x000000040a067c24 */ /* 0x000fe2000f8e02ff */
[----:B------:R-:W-:Y:S01]  /*117a0*/  SHF.R.S32.HI R31, RZ, 0x1f, R215 ;  /* 0x0000001fff1f7819 */ /* 0x000fe200000114d7 */
[C---:B------:R-:W-:Y:S01]  /*117b0*/  IMAD.WIDE.U32 R4, R3.reuse, UR4, RZ ;  /* 0x0000000403047c25 */ /* 0x040fe2000f8e00ff */
[----:B------:R-:W-:Y:S02]  /*117c0*/  SHF.R.S32.HI R32, RZ, 0x1f, R216 ;  /* 0x0000001fff207819 */ /* 0x000fe400000114d8 */
[----:B------:R-:W-:Y:S01]  /*117d0*/  SHF.R.S32.HI R33, RZ, 0x1f, R217 ;  /* 0x0000001fff217819 */ /* 0x000fe200000114d9 */
[----:B------:R-:W-:Y:S01]  /*117e0*/  IMAD R3, R3, UR5, R6 ;  /* 0x0000000503037c24 */ /* 0x000fe2000f8e0206 */
[----:B------:R-:W-:Y:S01]  /*117f0*/  ULDC.64 UR4, c[0x0][0xbe8] ;  /* 0x0002fa0000047ab9 */ /* 0x000fe20000000a00 */
[----:B------:R-:W0:Y:S01]  /*11800*/  @P0 LDC R9, c[0x0][0xcec] ;  /* 0x00033b00ff090b82 */ /* 0x000e220000000800 */
[----:B------:R-:W-:Y:S01]  /*11810*/  IMAD R8, R220, 0x40, R7 ;  /* 0x00000040dc087824 */ /* 0x000fe200078e0207 */
[----:B------:R-:W-:Y:S01]  /*11820*/  SHF.R.S32.HI R34, RZ, 0x1f, R218 ;  /* 0x0000001fff227819 */ /* 0x000fe200000114da */
[----:B------:R-:W-:-:S02]  /*11830*/  IMAD.IADD R5, R5, 0x1, R3 ;  /* 0x0000000105057824 */ /* 0x000fc400078e0203 */
[----:B------:R-:W-:Y:S02]  /*11840*/  IMAD R3, R12, UR4, RZ ;  /* 0x000000040c037c24 */ /* 0x000fe4000f8e02ff */
[C---:B------:R-:W-:Y:S01]  /*11850*/  IMAD.WIDE.U32 R4, R210.reuse, UR4, R4 ;  /* 0x00000004d2047c25 */ /* 0x040fe2000f8e0004 */
[----:B------:R-:W3:Y:S03]  /*11860*/  @P0 LDC R11, c[0x0][0xcf0] ;  /* 0x00033c00ff0b0b82 */ /* 0x000ee60000000800 */
[----:B------:R-:W-:Y:S01]  /*11870*/  IMAD R3, R210, UR5, R3 ;  /* 0x00000005d2037c24 */ /* 0x000fe2000f8e0203 */
[-C--:B--2---:R-:W-:Y:S01]  /*11880*/  ISETP.GE.AND P1, PT, R218, R24.reuse, PT ;  /* 0x00000018da00720c */ /* 0x084fe20003f26270 */
[----:B------:R-:W-:Y:S01]  /*11890*/  ULDC.64 UR4, c[0x0][0xbf0] ;  /* 0x0002fc0000047ab9 */ /* 0x000fe20000000a00 */
[-C--:B------:R-:W-:Y:S01]  /*118a0*/  ISETP.GE.AND P2, PT, R189, R24.reuse, PT ;  /* 0x00000018bd00720c */ /* 0x080fe20003f46270 */
[----:B------:R-:W-:Y:S01]  /*118b0*/  IMAD.IADD R5, R5, 0x1, R3 ;  /* 0x0000000105057824 */ /* 0x000fe200078e0203 */
[----:B------:R-:W-:Y:S01]  /*118c0*/  SEL R10, RZ, 0xffffffff, P1 ;  /* 0xffffffffff0a7807 */ /* 0x000fe20000800000 */
[----:B------:R-:W-:Y:S01]  /*118d0*/  IMAD R3, R223, UR4, RZ ;  /* 0x00000004df037c24 */ /* 0x000fe2000f8e02ff */
[----:B------:R-:W-:Y:S01]  /*118e0*/  SEL R7, RZ, 0x1, P2 ;  /* 0x00000001ff077807 */ /* 0x000fe20001000000 */
[----:B------:R-:W-:Y:S01]  /*118f0*/  IMAD.WIDE.U32 R4, R213, UR4, R4 ;  /* 0x00000004d5047c25 */ /* 0x000fe2000f8e0004 */
[----:B------:R-:W-:-:S02]  /*11900*/  ISETP.GE.AND P2, PT, R217, R24, PT ;  /* 0x00000018d900720c */ /* 0x000fc40003f46270 */
[----:B------:R-:W-:Y:S01]  /*11910*/  ISETP.GE.AND P1, PT, R216, R24, PT ;  /* 0x00000018d800720c */ /* 0x000fe20003f26270 */
[----:B------:R-:W-:Y:S01]  /*11920*/  IMAD R3, R213, UR5, R3 ;  /* 0x00000005d5037c24 */ /* 0x000fe2000f8e0203 */
[----:B------:R-:W-:Y:S01]  /*11930*/  ULDC.64 UR4, c[0x0][0xbe0] ;  /* 0x0002f80000047ab9 */ /* 0x000fe20000000a00 */
[----:B0-----:R-:W-:-:S04]  /*11940*/  @P0 IMAD.HI.U32 R6, R8, R9, RZ ;  /* 0x0000000908060227 */ /* 0x001fc800078e00ff */
[----:B------:R-:W-:Y:S02]  /*11950*/  IMAD.SHL.U32 R10, R10, 0x2, RZ ;  /* 0x000000020a0a7824 */ /* 0x000fe400078e00ff */
[----:B------:R-:W-:Y:S02]  /*11960*/  IMAD.IADD R5, R5, 0x1, R3 ;  /* 0x0000000105057824 */ /* 0x000fe400078e0203 */
[----:B------:R-:W-:Y:S01]  /*11970*/  IMAD.MOV.U32 R3, RZ, RZ, R8 ;  /* 0x000000ffff037224 */ /* 0x000fe200078e0008 */
[----:B---3--:R-:W-:Y:S01]  /*11980*/  @P0 SHF.R.U32.HI R3, RZ, R11, R6 ;  /* 0x0000000bff030219 */ /* 0x008fe20000011606 */
[----:B------:R-:W-:Y:S01]  /*11990*/  IMAD R29, R0, R21, RZ ;  /* 0x00000015001d7224 */ /* 0x000fe200078e02ff */
[----:B------:R-:W-:Y:S01]  /*119a0*/  LOP3.LUT R9, R10, 0x2, R7, 0xe2, !PT ;  /* 0x000000020a097812 */ /* 0x000fe200078ee207 */
[----:B------:R-:W-:Y:S01]  /*119b0*/  IMAD R30, R220, 0x40, R222 ;  /* 0x00000040dc1e7824 */ /* 0x000fe200078e02de */
[----:B------:R-:W-:Y:S01]  /*119c0*/  SEL R10, RZ, 0xffffffff, P2 ;  /* 0xffffffffff0a7807 */ /* 0x000fe20001000000 */
[--C-:B------:R-:W-:Y:S01]  /*119d0*/  IMAD.MOV R7, RZ, RZ, -R3.reuse ;  /* 0x000000ffff077224 */ /* 0x100fe200078e0a03 */
[----:B------:R-:W-:Y:S01]  /*119e0*/  SHF.R.S32.HI R6, RZ, 0x1f, R3 ;  /* 0x0000001fff067819 */ /* 0x000fe20000011403 */
[----:B------:R-:W-:Y:S01]  /*119f0*/  IMAD.WIDE.U32 R4, R3, UR4, R4 ;  /* 0x0000000403047c25 */ /* 0x000fe2000f8e0004 */
[----:B------:R-:W-:-:S02]  /*11a00*/  SEL R11, RZ, 0xffffffff, P1 ;  /* 0xffffffffff0b7807 */ /* 0x000fc40000800000 */
[-C--:B------:R-:W-:Y:S01]  /*11a10*/  ISETP.GE.AND P0, PT, R215, R24.reuse, PT ;  /* 0x00000018d700720c */ /* 0x080fe20003f06270 */
[----:B------:R-:W-:Y:S01]  /*11a20*/  IMAD.SHL.U32 R10, R10, 0x4, RZ ;  /* 0x000000040a0a7824 */ /* 0x000fe200078e00ff */
[-C--:B------:R-:W-:Y:S01]  /*11a30*/  ISETP.GE.AND P2, PT, R225, R24.reuse, PT ;  /* 0x00000018e100720c */ /* 0x080fe20003f46270 */
[----:B------:R-:W-:Y:S02]  /*11a40*/  IMAD R6, R6, UR4, RZ ;  /* 0x0000000406067c24 */ /* 0x000fe4000f8e02ff */
[----:B------:R-:W-:Y:S01]  /*11a50*/  IMAD.SHL.U32 R11, R11, 0x8, RZ ;  /* 0x000000080b0b7824 */ /* 0x000fe200078e00ff */
[----:B------:R-:W-:Y:S01]  /*11a60*/  LOP3.LUT R0, R10, 0x4, R9, 0xe2, !PT ;  /* 0x000000040a007812 */ /* 0x000fe200078ee209 */
[----:B------:R-:W-:Y:S02]  /*11a70*/  IMAD R7, R21, R7, R8 ;  /* 0x0000000715077224 */ /* 0x000fe400078e0208 */
        /* <DEDUP_REMOVED lines=32> */
[CC--:B--2---:R-:W-:Y:S02]  /*11c80*/  @!P2 LEA R8, P0, R218.reuse, R6.reuse, 0x1 ;  /* 0x00000006da08a211 */ /* 0x0c4fe400078008ff */
        /* <DEDUP_REMOVED lines=26> */
.L_x_4627:
[----:B------:R-:W-:Y:S05]  /*11e30*/  BSYNC B1 ;  /* 0x0000000000017941 */ /* 0x000fea0003800000 */
.L_x_4626:
        /* <DEDUP_REMOVED lines=14> */
[-C--:B------:R-:W-:Y:S02]  /*11f20*/  @!P4 LEA R10, P6, R217, R6.reuse, 0x1 ;  /* 0x00000006d90ac211 */ /* 0x080fe400078c08ff */
        /* <DEDUP_REMOVED lines=12> */
[-C--:B0-----:R-:W-:Y:S02]  /*11ff0*/  @P0 LEA R20, P3, R226, R6.reuse, 0x1 ;  /* 0x00000006e2140211 */ /* 0x081fe400078608ff */
        /* <DEDUP_REMOVED lines=8> */
.L_x_4622:
[----:B------:R-:W-:Y:S05]  /*12080*/  BSYNC B0 ;  /* 0x0000000000007941 */ /* 0x000fea0003800000 */
.L_x_4616:
[----:B------:R-:W-:Y:S02]  /*12090*/  ULDC UR4, c[0x0][0xd3c] ;  /* 0x00034f0000047ab9 */ /* 0x000fe40000000800 */
[----:B------:R-:W-:-:S13]  /*120a0*/  ISETP.GE.AND P0, PT, R27, UR4, PT ;  /* 0x000000041b007c0c */ /* 0x000fda000bf06270 */
[----:B------:R-:W-:Y:S05]  /*120b0*/  @!P0 BRA `(.L_x_4628) ;  /* 0xfffffef000648947 */ /* 0x000fea000383ffff */
[----:B------:R-:W-:Y:S05]  /*120c0*/  BRA `(.L_x_4515) ;  /* 0x0000009800c47947 */ /* 0x000fea0003800000 */
.L_x_4513:
        /* <DEDUP_REMOVED lines=18> */
.L_x_4629:
        /* <DEDUP_REMOVED lines=42> */
.L_x_4635:
        /* <DEDUP_REMOVED lines=12> */
.L_x_4634:
[----:B------:R-:W-:Y:S05]  /*12550*/  BSYNC B0 ;  /* 0x0000000000007941 */ /* 0x000fea0003800000 */
.L_x_4633:
        /* <DEDUP_REMOVED lines=22> */
.L_x_4631:
        /* <DEDUP_REMOVED lines=16> */
.L_x_4636:
        /* <DEDUP_REMOVED lines=25> */
.L_x_4632:
[----:B------:R-:W-:Y:S02]  /*12950*/  IMAD.MOV.U32 R17, RZ, RZ, RZ ;  /* 0x000000ffff117224 */ /* 0x000fe400078e00ff */
[----:B------:R-:W-:Y:S02]  /*12960*/  IMAD.U32 R16, RZ, RZ, UR6 ;  /* 0x00000006ff107e24 */ /* 0x000fe4000f8e00ff */
[----:B------:R-:W-:-:S07]  /*12970*/  IMAD.MOV.U32 R18, RZ, RZ, RZ ;  /* 0x000000ffff127224 */ /* 0x000fce00078e00ff */
.L_x_4637:
[----:B------:R-:W-:-:S13]  /*12980*/  ISETP.NE.AND P0, PT, R5, RZ, PT ;  /* 0x000000ff0500720c */ /* 0x000fda0003f05270 */
[----:B------:R-:W0:Y:S01]  /*12990*/  @!P0 S2R R3, SR_CgaCtaId ;  /* 0x0000000000038919 */ /* 0x000e220000008800 */
[----:B------:R-:W-:-:S04]  /*129a0*/  @!P0 MOV R0, 0x400 ;  /* 0x0000040000008802 */ /* 0x000fc80000000f00 */
[----:B0-----:R-:W-:-:S05]  /*129b0*/  @!P0 LEA R0, R3, R0, 0x18 ;  /* 0x0000000003008211 */ /* 0x001fca00078ec0ff */
[----:B------:R2:W-:Y:S01]  /*129c0*/  @!P0 STS.128 [R0+0x388d0], R16 ;  /* 0x0388d01000008388 */ /* 0x0005e20000000c00 */
[----:B------:R-:W-:Y:S06]  /*129d0*/  BAR.ARV 0x5, 0x180 ;  /* 0x0146000000007b1d */ /* 0x000fec0000002000 */
.L_x_4630:
        /* <DEDUP_REMOVED lines=31> */
[----:B------:R-:W-:Y:S01]  /*12bd0*/  STL [R1+0x20], R2 ;  /* 0x0000200201007387 */ /* 0x000fe20000100800 */
[C---:B------:R-:W-:Y:S02]  /*12be0*/  LOP3.LUT R4, R0.reuse, 0x100, RZ, 0xfc, !PT ;  /* 0x0000010000047812 */ /* 0x040fe400078efcff */
[C---:B-1----:R-:W-:Y:S01]  /*12bf0*/  LOP3.LUT R3, R0.reuse, 0x80, RZ, 0xfc, !PT ;  /* 0x0000008000037812 */ /* 0x042fe200078efcff */
[----:B------:R-:W-:Y:S01]  /*12c00*/  STL [R1+0x10], RZ ;  /* 0x000010ff01007387 */ /* 0x000fe20000100800 */
[----:B------:R-:W-:-:S03]  /*12c10*/  LOP3.LUT R3, R0, 0x140, RZ, 0xfc, !PT ;  /* 0x0000014000037812 */ /* 0x000fc600078efcff */
[----:B------:R-:W-:Y:S04]  /*12c20*/  STL [R1+0xc], RZ ;  /* 0x00000cff01007387 */ /* 0x000fe80000100800 */
[----:B------:R0:W-:Y:S02]  /*12c30*/  STL [R1+0x1c], R2 ;  /* 0x00001c0201007387 */ /* 0x0001e40000100800 */
[C---:B0-----:R-:W-:Y:S02]  /*12c40*/  LOP3.LUT R2, R0.reuse, 0xc0, RZ, 0xfc, !PT ;  /* 0x000000c000027812 */ /* 0x041fe400078efcff */
[C---:B------:R-:W-:Y:S02]  /*12c50*/  LOP3.LUT R2, R0.reuse, 0x180, RZ, 0xfc, !PT ;  /* 0x0000018000027812 */ /* 0x040fe400078efcff */
[----:B------:R-:W-:-:S07]  /*12c60*/  LOP3.LUT R0, R0, 0x1c0, RZ, 0xfc, !PT ;  /* 0x000001c000007812 */ /* 0x000fce00078efcff */
.L_x_4808:
[----:B01----:R-:W0:Y:S02]  /*12c70*/  LDC.64 R2, c[0x0][0xd88] ;  /* 0x00036200ff027b82 */ /* 0x003e240000000a00 */
[----:B0-----:R-:W-:-:S05]  /*12c80*/  IMAD.WIDE R2, R19, 0x4, R2 ;  /* 0x0000000413027825 */ /* 0x001fca00078e0202 */
[----:B--2---:R-:W2:Y:S01]  /*12c90*/  LDG.E R15, desc[UR40][R2.64] ;  /* 0x00000028020f7981 */ /* 0x004ea2000c1e1900 */
[----:B------:R-:W-:Y:S05]  /*12ca0*/  YIELD ;  /* 0x0000000000007946 */ /* 0x000fea0003800000 */
[----:B------:R-:W-:Y:S01]  /*12cb0*/  ULDC.64 UR4, c[0x0][0xb20] ;  /* 0x0002c80000047ab9 */ /* 0x000fe20000000a00 */
[----:B---3--:R-:W-:Y:S01]  /*12cc0*/  IMAD.MOV.U32 R0, RZ, RZ, RZ ;  /* 0x000000ffff007224 */ /* 0x008fe200078e00ff */
[----:B------:R-:W-:Y:S02]  /*12cd0*/  ISETP.NE.U32.AND P0, PT, RZ, UR4, PT ;  /* 0x00000004ff007c0c */ /* 0x000fe4000bf05070 */
[----:B------:R-:W-:Y:S01]  /*12ce0*/  CS2R R8, SRZ ;  /* 0x0000000000087805 */ /* 0x000fe2000001ff00 */
[----:B------:R-:W-:Y:S01]  /*12cf0*/  ULDC.64 UR10, c[0x0][0xb10] ;  /* 0x0002c400000a7ab9 */ /* 0x000fe20000000a00 */
        /* <DEDUP_REMOVED lines=20> */
[----:B------:R-:W-:Y:S02]  /*12e40*/  ISETP.NE.U32.AND P1, PT, RZ, UR8, PT ;  /* 0x00000008ff007c0c */ /* 0x000fe4000bf25070 */
[----:B-1----:R-:W-:-:S02]  /*12e50*/  IADD3 R2, P4, R14, UR4, RZ ;  /* 0x000000040e027c10 */ /* 0x002fc4000ff9e0ff */
[----:B------:R-:W-:Y:S02]  /*12e60*/  ISETP.NE.AND.EX P0, PT, RZ, UR7, PT, P0 ;  /* 0x00000007ff007c0c */ /* 0x000fe4000bf05300 */
[C---:B------:R-:W-:Y:S02]  /*12e70*/  IADD3.X R3, R13.reuse, UR5, RZ, P4, !PT ;  /* 0x000000050d037c10 */ /* 0x040fe4000a7fe4ff */
[C---:B0-----:R-:W-:Y:S02]  /*12e80*/  IADD3 R4, P4, R14.reuse, UR8, RZ ;  /* 0x000000080e047c10 */ /* 0x041fe4000ff9e0ff */
[----:B------:R-:W-:Y:S01]  /*12e90*/  ISETP.NE.AND.EX P1, PT, RZ, UR9, PT, P1 ;  /* 0x00000009ff007c0c */ /* 0x000fe2000bf25310 */
[----:B------:R-:W2:Y:S01]  /*12ea0*/  @P2 LDG.E R8, desc[UR40][R2.64] ;  /* 0x0000002802082981 */ /* 0x000ea2000c1e1900 */
[----:B------:R-:W-:Y:S01]  /*12eb0*/  IADD3.X R5, R13, UR9, RZ, P4, !PT ;  /* 0x000000090d057c10 */ /* 0x000fe2000a7fe4ff */
[----:B------:R-:W-:Y:S01]  /*12ec0*/  ULDC UR4, c[0x0][0x288] ;  /* 0x0000a20000047ab9 */ /* 0x000fe20000000800 */
[----:B------:R-:W-:-:S02]  /*12ed0*/  @P3 IADD3 R10, P4, R14, UR10, RZ ;  /* 0x0000000a0e0a3c10 */ /* 0x000fc4000ff9e0ff */
[----:B------:R-:W-:Y:S02]  /*12ee0*/  IADD3 R6, P5, R14, UR6, RZ ;  /* 0x000000060e067c10 */ /* 0x000fe4000ffbe0ff */
[C---:B------:R-:W-:Y:S02]  /*12ef0*/  @P3 IADD3.X R11, R13.reuse, UR11, RZ, P4, !PT ;  /* 0x0000000b0d0b3c10 */ /* 0x040fe4000a7fe4ff */
[----:B------:R-:W-:-:S03]  /*12f00*/  IADD3.X R7, R13, UR7, RZ, P5, !PT ;  /* 0x000000070d077c10 */ /* 0x000fc6000affe4ff */
        /* <DEDUP_REMOVED lines=22> */
.L_x_4639:
[----:B------:R-:W-:Y:S01]  /*13070*/  IMAD.MOV.U32 R11, RZ, RZ, R15 ;  /* 0x000000ffff0b7224 */ /* 0x000fe200078e000f */
[----:B------:R-:W-:Y:S01]  /*13080*/  ULDC.64 UR4, c[0x0][0xb18] ;  /* 0x0002c60000047ab9 */ /* 0x000fe20000000a00 */
[----:B0----5:R-:W-:Y:S01]  /*13090*/  IMAD.IADD R2, R12, 0x1, R0 ;  /* 0x000000010c027824 */ /* 0x021fe200078e0200 */
        /* <DEDUP_REMOVED lines=9> */
.L_x_4640:
[----:B------:R-:W-:Y:S05]  /*13130*/  @!P0 BRA `(.L_x_4641) ;  /* 0x00000000000c8947 */ /* 0x000fea0003800000 */
[----:B------:R-:W2:Y:S04]  /*13140*/  LDG.E R8, desc[UR40][R6.64] ;  /* 0x0000002806087981 */ /* 0x000ea8000c1e1900 */
[----:B------:R-:W2:Y:S02]  /*13150*/  LDG.E R6, desc[UR40][R6.64+0x4] ;  /* 0x0000042806067981 */ /* 0x000ea4000c1e1900 */
[----:B--2---:R-:W-:-:S07]  /*13160*/  IMAD.IADD R8, R6, 0x1, -R8 ;  /* 0x0000000106087824 */ /* 0x004fce00078e0a08 */
.L_x_4641:
[----:B0-----:R-:W2:Y:S01]  /*13170*/  @P1 LDG.E R2, desc[UR40][R4.64] ;  /* 0x0000002804021981 */ /* 0x001ea2000c1e1900 */
[----:B-----5:R-:W-:-:S03]  /*13180*/  IMAD.IADD R0, R8, 0x1, -R0 ;  /* 0x0000000108007824 */ /* 0x020fc600078e0a00 */
[----:B------:R-:W2:Y:S01]  /*13190*/  @P1 LDG.E R4, desc[UR40][R4.64+0x4] ;  /* 0x0000042804041981 */ /* 0x000ea2000c1e1900 */
[----:B------:R-:W-:Y:S01]  /*131a0*/  BSSY B0, `(.L_x_4642) ;  /* 0x00001c7000007945 */ /* 0x000fe20003800000 */
        /* <DEDUP_REMOVED lines=10> */
[----:B------:R-:W-:Y:S02]  /*13250*/  ISETP.GT.AND P0, PT, R10, R2, PT ;  /* 0x000000020a00720c */ /* 0x000fe40003f04270 */
[----:B------:R-:W-:-:S11]  /*13260*/  SHF.R.U32.HI R2, RZ, 0x6, R2 ;  /* 0x00000006ff027819 */ /* 0x000fd60000011602 */
[----:B------:R-:W-:-:S05]  /*13270*/  @P0 VIADD R10, R10, 0x3f ;  /* 0x0000003f0a0a0836 */ /* 0x000fca0000000000 */
[----:B------:R-:W-:-:S04]  /*13280*/  @P0 SHF.R.S32.HI R0, RZ, 0x1f, R10 ;  /* 0x0000001fff000819 */ /* 0x000fc8000001140a */
[----:B------:R-:W-:Y:S02]  /*13290*/  @P0 LEA.HI R10, R0, R10, RZ, 0x6 ;  /* 0x0000000a000a0211 */ /* 0x000fe400078f30ff */
[----:B------:R-:W-:Y:S01]  /*132a0*/  SHF.R.S32.HI R0, RZ, 0x6, R3 ;  /* 0x00000006ff007819 */ /* 0x000fe20000011403 */
[----:B------:R-:W-:Y:S01]  /*132b0*/  IMAD.MOV.U32 R7, RZ, RZ, R2 ;  /* 0x000000ffff077224 */ /* 0x000fe200078e0002 */
[----:B------:R-:W-:-:S03]  /*132c0*/  @P0 SHF.R.S32.HI R7, RZ, 0x6, R10 ;  /* 0x00000006ff070819 */ /* 0x000fc6000001140a */
[----:B------:R0:W-:Y:S01]  /*132d0*/  STL [R1+0x3c], R0 ;  /* 0x00003c0001007387 */ /* 0x0001e20000100800 */
[----:B------:R-:W-:Y:S02]  /*132e0*/  ISETP.GT.AND P2, PT, R7, R2, PT ;  /* 0x000000020700720c */ /* 0x000fe40003f44270 */
[----:B------:R-:W-:-:S11]  /*132f0*/  PLOP3.LUT P0, PT, PT, PT, PT, 0x80, 0x0 ;  /* 0x000000000000781c */ /* 0x000fd60003f0f070 */
        /* <DEDUP_REMOVED lines=8> */
.L_x_4840:
[----:B-1----:R-:W-:Y:S02]  /*13380*/  ISETP.NE.AND P0, PT, R14, RZ, PT ;  /* 0x000000ff0e00720c */ /* 0x002fe40003f05270 */
[----:B------:R-:W-:-:S11]  /*13390*/  PLOP3.LUT P6, PT, PT, PT, PT, 0x8, 0x0 ;  /* 0x000000000000781c */ /* 0x000fd60003fce170 */
[----:B------:R-:W-:Y:S05]  /*133a0*/  @P0 BRA `(.L_x_4645) ;  /* 0x00000000000c0947 */ /* 0x000fea0003800000 */
[----:B------:R-:W-:-:S03]  /*133b0*/  UMOV UR4, 0xffffffff ;  /* 0xffffffff00047882 */ /* 0x000fc60000000000 */
[----:B------:R-:W-:Y:S05]  /*133c0*/  BRA.DIV UR4, `(.L_x_4646) ;  /* 0x0000009204047947 */ /* 0x000fea000b800000 */
[----:B------:R-:W-:-:S13]  /*133d0*/  ELECT P6, URZ, PT ;  /* 0x00000000003f782f */ /* 0x000fda00038c0000 */
.L_x_4645:
        /* <DEDUP_REMOVED lines=10> */
.L_x_4843:
[----:B------:R-:W-:Y:S05]  /*13480*/  BSYNC B1 ;  /* 0x0000000000017941 */ /* 0x000fea0003800000 */
.L_x_4647:
[----:B------:R-:W-:Y:S04]  /*13490*/  BSSY B1, `(.L_x_4649) ;  /* 0x00000bf000017945 */ /* 0x000fe80003800000 */
[----:B------:R-:W-:Y:S05]  /*134a0*/  @!P6 BRA `(.L_x_4650) ;  /* 0x0000000800f4e947 */ /* 0x000fea0003800000 */
[----:B0-----:R-:W2:Y:S04]  /*134b0*/  LDL R4, [R1+0x4] ;  /* 0x0000040001047983 */ /* 0x001ea80000100800 */
[----:B------:R-:W3:Y:S01]  /*134c0*/  LDL R6, [R1+0x20] ;  /* 0x0000200001067983 */ /* 0x000ee20000100800 */
[----:B------:R-:W0:Y:S01]  /*134d0*/  S2R R5, SR_TID.X ;  /* 0x0000000000057919 */ /* 0x000e220000002100 */
[----:B--2---:R-:W-:Y:S02]  /*134e0*/  IMAD.MOV.U32 R8, RZ, RZ, R4 ;  /* 0x000000ffff087224 */ /* 0x004fe400078e0004 */
[----:B------:R-:W2:Y:S01]  /*134f0*/  LDL R4, [R1+0x10] ;  /* 0x0000100001047983 */ /* 0x000ea20000100800 */
[----:B0-----:R-:W-:Y:S01]  /*13500*/  LOP3.LUT R5, R5, 0x7f, RZ, 0xc0, !PT ;  /* 0x0000007f05057812 */ /* 0x001fe200078ec0ff */
[----:B------:R-:W-:Y:S03]  /*13510*/  BSSY B2, `(.L_x_4651) ;  /* 0x0000006000027945 */ /* 0x000fe60003800000 */
[----:B------:R-:W-:Y:S01]  /*13520*/  ISETP.NE.AND P1, PT, R5, RZ, PT ;  /* 0x000000ff0500720c */ /* 0x000fe20003f25270 */
[----:B--2---:R-:W-:Y:S01]  /*13530*/  IMAD R4, R4, 0x8, R8 ;  /* 0x0000000804047824 */ /* 0x004fe200078e0208 */
[----:B---3--:R-:W-:-:S04]  /*13540*/  SHF.L.U32 R8, R6, 0x1f, RZ ;  /* 0x0000001f06087819 */ /* 0x008fc800000006ff */
[----:B------:R-:W0:Y:S02]  /*13550*/  SYNCS.PHASECHK.TRANS64.TRYWAIT P0, [R4+URZ+0x388a0], R8 ;  /* 0x0388a008040075a7 */ /* 0x000e24000800017f */
[----:B0-----:R-:W-:Y:S05]  /*13560*/  @!P0 BRA `(.L_x_4652) ;  /* 0x0000008c00d48947 */ /* 0x001fea0003800000 */
.L_x_4844:
[----:B------:R-:W-:Y:S05]  /*13570*/  BSYNC B2 ;  /* 0x0000000000027941 */ /* 0x000fea0003800000 */
.L_x_4651:
        /* <DEDUP_REMOVED lines=9> */
.L_x_4654:
[----:B------:R-:W-:Y:S05]  /*13610*/  BSYNC B2 ;  /* 0x0000000000027941 */ /* 0x000fea0003800000 */
.L_x_4653:
        /* <DEDUP_REMOVED lines=14> */
.L_x_4655:
        /* <DEDUP_REMOVED lines=13> */
.L_x_4845:
[----:B------:R-:W-:Y:S05]  /*137d0*/  BSYNC B2 ;  /* 0x0000000000027941 */ /* 0x000fea0003800000 */
.L_x_4656:
        /* <DEDUP_REMOVED lines=11> */
.L_x_4659:
[----:B------:R-:W-:Y:S05]  /*13890*/  BSYNC B2 ;  /* 0x0000000000027941 */ /* 0x000fea0003800000 */
.L_x_4658:
[----:B------:R-:W2:Y:S04]  /*138a0*/  LDL R6, [R1+0x4] ;  /* 0x0000040001067983 */ /* 0x000ea80000100800 */
[----:B------:R-:W2:Y:S01]  /*138b0*/  LDL R5, [R1+0x10] ;  /* 0x0000100001057983 */ /* 0x000ea20000100800 */
[----:B------:R-:W-:Y:S01]  /*138c0*/  R2UR UR10, R12 ;  /* 0x000000000c0a72ca */ /* 0x000fe200000e0000 */
[----:B------:R-:W-:Y:S01]  /*138d0*/  UIADD3 UR4, UP0, UR38, 0x670, URZ ;  /* 0x0000067026047890 */ /* 0x000fe2000ff1e03f */
[----:B------:R-:W-:Y:S01]  /*138e0*/  R2UR UR6, R10 ;  /* 0x000000000a0672ca */ /* 0x000fe200000e0000 */
[----:B01----:R-:W-:Y:S01]  /*138f0*/  VIADD R4, R4, 0x388b0 ;  /* 0x000388b004047836 */ /* 0x003fe20000000000 */
[----:B------:R-:W-:Y:S01]  /*13900*/  R2UR UR7, R11 ;  /* 0x000000000b0772ca */ /* 0x000fe200000e0000 */
[----:B------:R-:W-:Y:S01]  /*13910*/  UIADD3.X UR5, URZ, UR39, URZ, UP0, !UPT ;  /* 0x000000273f057290 */ /* 0x000fe200087fe43f */
[----:B------:R-:W-:Y:S01]  /*13920*/  PLOP3.LUT P0, PT, PT, PT, PT, 0x80, 0x0 ;  /* 0x000000000000781c */ /* 0x000fe20003f0f070 */
[----:B--2---:R-:W-:-:S04]  /*13930*/  IMAD R5, R5, 0x10000, R6 ;  /* 0x0001000005057824 */ /* 0x004fc800078e0206 */
[----:B------:R-:W-:-:S08]  /*13940*/  VIADD R6, R5, 0x400 ;  /* 0x0000040005067836 */ /* 0x000fd00000000000 */
.L_x_4660:
        /* <DEDUP_REMOVED lines=15> */
.L_x_4661:
        /* <DEDUP_REMOVED lines=15> */
.L_x_4662:
        /* <DEDUP_REMOVED lines=15> */
.L_x_4663:
        /* <DEDUP_REMOVED lines=15> */
.L_x_4664:
        /* <DEDUP_REMOVED lines=15> */
.L_x_4665:
        /* <DEDUP_REMOVED lines=15> */
.L_x_4666:
        /* <DEDUP_REMOVED lines=15> */
.L_x_4667:
        /* <DEDUP_REMOVED lines=10> */
.L_x_4650:
[----:B------:R-:W-:Y:S05]  /*14080*/  BSYNC B1 ;  /* 0x0000000000017941 */ /* 0x000fea0003800000 */
.L_x_4649:
[----:B------:R-:W2:Y:S04]  /*14090*/  LDL.LU R8, [R1+0x10] ;  /* 0x0000100001087983 */ /* 0x000ea80000300800 */
[----:B------:R-:W3:Y:S01]  /*140a0*/  LDL.LU R6, [R1+0x20] ;  /* 0x0000200001067983 */ /* 0x000ee20000300800 */
[----:B0-----:R-:W-:Y:S01]  /*140b0*/  VIADD R3, R7, 0xfffffffe ;  /* 0xfffffffe07037836 */ /* 0x001fe20000000000 */
        /* <DEDUP_REMOVED lines=10> */
.L_x_4687:
[----:B------:R-:W-:Y:S05]  /*14160*/  YIELD ;  /* 0x0000000000007946 */ /* 0x000fea0003800000 */
[----:B------:R-:W-:Y:S04]  /*14170*/  BSSY B1, `(.L_x_4668) ;  /* 0x00000bd000017945 */ /* 0x000fe80003800000 */
[----:B-1----:R-:W-:Y:S05]  /*14180*/  @!P6 BRA `(.L_x_4669) ;  /* 0x0000000800ece947 */ /* 0x002fea0003800000 */
[----:B------:R-:W2:Y:S04]  /*14190*/  LDL R7, [R1+0x4] ;  /* 0x0000040001077983 */ /* 0x000ea80000100800 */
[----:B0-----:R-:W2:Y:S04]  /*141a0*/  LDL R4, [R1+0x10] ;  /* 0x0000100001047983 */ /* 0x001ea80000100800 */
[----:B------:R-:W3:Y:S01]  /*141b0*/  LDL R5, [R1+0x20] ;  /* 0x0000200001057983 */ /* 0x000ee20000100800 */
[----:B------:R-:W0:Y:S01]  /*141c0*/  S2R R6, SR_TID.X ;  /* 0x0000000000067919 */ /* 0x000e220000002100 */
[----:B------:R-:W-:Y:S01]  /*141d0*/  BSSY B2, `(.L_x_4670) ;  /* 0x0000007000027945 */ /* 0x000fe20003800000 */
[----:B0-----:R-:W-:-:S04]  /*141e0*/  LOP3.LUT R6, R6, 0x7f, RZ, 0xc0, !PT ;  /* 0x0000007f06067812 */ /* 0x001fc800078ec0ff */
[----:B------:R-:W-:Y:S01]  /*141f0*/  ISETP.NE.AND P2, PT, R6, RZ, PT ;  /* 0x000000ff0600720c */ /* 0x000fe20003f45270 */
[----:B--2---:R-:W-:Y:S01]  /*14200*/  IMAD R4, R4, 0x8, R7 ;  /* 0x0000000804047824 */ /* 0x004fe200078e0207 */
[----:B---3--:R-:W-:-:S04]  /*14210*/  SHF.L.U32 R5, R5, 0x1f, RZ ;  /* 0x0000001f05057819 */ /* 0x008fc800000006ff */
[----:B------:R-:W0:Y:S02]  /*14220*/  SYNCS.PHASECHK.TRANS64.TRYWAIT P1, [R4+URZ+0x388a0], R5 ;  /* 0x0388a005040075a7 */ /* 0x000e24000802017f */
[----:B0-----:R-:W-:Y:S05]  /*14230*/  @!P1 BRA `(.L_x_4671) ;  /* 0x0000008000c89947 */ /* 0x001fea0003800000 */
.L_x_4846:
[----:B------:R-:W-:Y:S05]  /*14240*/  BSYNC B2 ;  /* 0x0000000000027941 */ /* 0x000fea0003800000 */
.L_x_4670:
        /* <DEDUP_REMOVED lines=9> */
.L_x_4673:
[----:B------:R-:W-:Y:S05]  /*142e0*/  BSYNC B2 ;  /* 0x0000000000027941 */ /* 0x000fea0003800000 */
.L_x_4672:
        /* <DEDUP_REMOVED lines=13> */
.L_x_4674:
        /* <DEDUP_REMOVED lines=13> */
.L_x_4847:
[----:B------:R-:W-:Y:S05]  /*14490*/  BSYNC B2 ;  /* 0x0000000000027941 */ /* 0x000fea0003800000 */
.L_x_4675:
        /* <DEDUP_REMOVED lines=11> */
.L_x_4678:
[----:B------:R-:W-:Y:S05]  /*14550*/  BSYNC B2 ;  /* 0x0000000000027941 */ /* 0x000fea0003800000 */
.L_x_4677:
        /* <DEDUP_REMOVED lines=11> */
.L_x_4679:
        /* <DEDUP_REMOVED lines=15> */
.L_x_4680:
        /* <DEDUP_REMOVED lines=15> */
.L_x_4681:
        /* <DEDUP_REMOVED lines=15> */
.L_x_4682:
        /* <DEDUP_REMOVED lines=15> */
.L_x_4683:
        /* <DEDUP_REMOVED lines=15> */
.L_x_4684:
        /* <DEDUP_REMOVED lines=15> */
.L_x_4685:
        /* <DEDUP_REMOVED lines=15> */
.L_x_4686:
        /* <DEDUP_REMOVED lines=10> */
.L_x_4669:
[----:B------:R-:W-:Y:S05]  /*14d40*/  BSYNC B1 ;  /* 0x0000000000017941 */ /* 0x000fea0003800000 */
.L_x_4668:
[----:B------:R-:W2:Y:S04]  /*14d50*/  LDL.LU R8, [R1+0x10] ;  /* 0x0000100001087983 */ /* 0x000ea80000300800 */
[----:B0-----:R-:W3:Y:S01]  /*14d60*/  LDL.LU R6, [R1+0x20] ;  /* 0x0000200001067983 */ /* 0x001ee20000300800 */
        /* <DEDUP_REMOVED lines=10> */
.L_x_4643:
[----:B------:R-:W-:Y:S05]  /*14e10*/  BSYNC B0 ;  /* 0x0000000000007941 */ /* 0x000fea0003800000 */
.L_x_4642:
[----:B01----:R-:W2:Y:S01]  /*14e20*/  LDL R4, [R1+0x64] ;  /* 0x0000640001047983 */ /* 0x003ea20000100800 */
[----:B------:R-:W-:Y:S05]  /*14e30*/  @!P0 WARPSYNC.ALL ;  /* 0x0000000000008948 */ /* 0x000fea0003800000 */
[----:B------:R-:W-:Y:S06]  /*14e40*/  @!P0 BAR.SYNC.DEFER_BLOCKING 0xc, 0x180 ;  /* 0x0306000000008b1d */ /* 0x000fec0000010000 */
[----:B------:R-:W-:Y:S01]  /*14e50*/  BSSY B7, `(.L_x_4688) ;  /* 0x00005fa000077945 */ /* 0x000fe20003800000 */
[----:B--2---:R-:W-:-:S13]  /*14e60*/  ISETP.GT.AND P0, PT, R4, RZ, PT ;  /* 0x000000ff0400720c */ /* 0x004fda0003f04270 */
        /* <DEDUP_REMOVED lines=16> */
[----:B-1----:R-:W-:Y:S01]  /*14f70*/  IADD3 R16, R2, UR36, R0 ;  /* 0x0000002402107c10 */ /* 0x002fe2000fffe000 */
[----:B------:R-:W-:Y:S06]  /*14f80*/  BRA `(.L_x_4690) ;  /* 0x0000005c00987947 */ /* 0x000fec0003800000 */
.L_x_4689:
        /* <DEDUP_REMOVED lines=21> */
.L_x_4692:
[----:B------:R-:W-:Y:S05]  /*150e0*/  BSYNC B6 ;  /* 0x0000000000067941 */ /* 0x000fea0003800000 */
.L_x_4691:
        /* <DEDUP_REMOVED lines=21> */
.L_x_4695:
        /* <DEDUP_REMOVED lines=16> */
.L_x_4694:
[----:B------:R-:W-:Y:S05]  /*15340*/  BSYNC B6 ;  /* 0x0000000000067941 */ /* 0x000fea0003800000 */
.L_x_4693:
        /* <DEDUP_REMOVED lines=26> */
.L_x_4850:
        /* <DEDUP_REMOVED lines=11> */
.L_x_4853:
        /* <DEDUP_REMOVED lines=25> */
.L_x_4699:
[----:B------:R-:W2:Y:S04]  /*15730*/  LDL R7, [R1+0x4] ;  /* 0x0000040001077983 */ /* 0x000ea80000100800 */
[----:B01----:R-:W2:Y:S04]  /*15740*/  LDL R0, [R1+0xc] ;  /* 0x00000c0001007983 */ /* 0x003ea80000100800 */
[----:B------:R-:W3:Y:S01]  /*15750*/  LDL R2, [R1+0x1c] ;  /* 0x00001c0001027983 */ /* 0x000ee20000100800 */
[----:B--2---:R-:W-:Y:S01]  /*15760*/  IMAD R0, R0, 0x8, R7 ;  /* 0x0000000800007824 */ /* 0x004fe200078e0207 */
[----:B---3--:R-:W-:-:S04]  /*15770*/  SHF.L.U32 R2, R2, 0x1f, RZ ;  /* 0x0000001f02027819 */ /* 0x008fc800000006ff */
[----:B------:R-:W0:Y:S02]  /*15780*/  SYNCS.PHASECHK.TRANS64.TRYWAIT P0, [R0+URZ+0x38840], R2 ;  /* 0x03884002000075a7 */ /* 0x000e24000800017f */
[----:B0-----:R-:W-:Y:S05]  /*15790*/  @!P0 BRA `(.L_x_4700) ;  /* 0x0000006c00ec8947 */ /* 0x001fea0003800000 */
.L_x_4854:
[----:B------:R-:W1:Y:S02]  /*157a0*/  S2R R3, SR_TID.X ;  /* 0x0000000000037919 */ /* 0x000e640000002100 */
        /* <DEDUP_REMOVED lines=10> */
.L_x_4701:
[----:B------:R-:W2:Y:S04]  /*15850*/  LDL R6, [R1+0x4] ;  /* 0x0000040001067983 */ /* 0x000ea80000100800 */
[----:B------:R-:W2:Y:S04]  /*15860*/  LDL R5, [R1+0xc] ;  /* 0x00000c0001057983 */ /* 0x000ea80000100800 */
[----:B------:R-:W3:Y:S04]  /*15870*/  LDL R7, [R1+0x6c] ;  /* 0x00006c0001077983 */ /* 0x000ee80000100800 */
[----:B------:R-:W4:Y:S04]  /*15880*/  LDL R4, [R1+0x28] ;  /* 0x0000280001047983 */ /* 0x000f280000100800 */
[----:B------:R-:W5:Y:S04]  /*15890*/  LDL R3, [R1] ;  /* 0x0000000001037983 */ /* 0x000f680000100800 */
[----:B0-----:R-:W5:Y:S01]  /*158a0*/  LDL.LU R2, [R1+0x8] ;  /* 0x0000080001027983 */ /* 0x001f620000300800 */
        /* <DEDUP_REMOVED lines=21> */
.L_x_4697:
[----:B0-----:R-:W2:Y:S04]  /*15a00*/  LDL R0, [R1+0x4] ;  /* 0x0000040001007983 */ /* 0x001ea80000100800 */
[----:B------:R-:W3:Y:S04]  /*15a10*/  LDL.LU R4, [R1+0x2c] ;  /* 0x00002c0001047983 */ /* 0x000ee80000300800 */
[----:B------:R-:W4:Y:S04]  /*15a20*/  LDL.LU R3, [R1+0x48] ;  /* 0x0000480001037983 */ /* 0x000f280000300800 */
[----:B-1----:R-:W5:Y:S01]  /*15a30*/  LDL R2, [R1+0x30] ;  /* 0x0000300001027983 */ /* 0x002f620000100800 */
[----:B------:R-:W-:Y:S05]  /*15a40*/  WARPSYNC.ALL ;  /* 0x0000000000007948 */ /* 0x000fea0003800000 */
[----:B------:R-:W-:Y:S01]  /*15a50*/  ULDC.64 UR4, c[0x0][0xaf8] ;  /* 0x0002be0000047ab9 */ /* 0x000fe20000000a00 */
[----:B------:R-:W-:Y:S01]  /*15a60*/  BSSY B6, `(.L_x_4702) ;  /* 0x000001f000067945 */ /* 0x000fe20003800000 */
[----:B------:R-:W-:Y:S01]  /*15a70*/  BAR.SYNC.DEFER_BLOCKING 0x8, 0x100 ;  /* 0x0204000000007b1d */ /* 0x000fe20000010000 */
[----:B------:R-:W-:-:S04]  /*15a80*/  ISETP.NE.U32.AND P0, PT, RZ, UR4, PT ;  /* 0x00000004ff007c0c */ /* 0x000fc8000bf05070 */
[----:B------:R-:W-:Y:S01]  /*15a90*/  ISETP.NE.AND.EX P0, PT, RZ, UR5, PT, P0 ;  /* 0x00000005ff007c0c */ /* 0x000fe2000bf05300 */
[----:B--2---:R-:W-:-:S05]  /*15aa0*/  VIADD R0, R0, 0x20400 ;  /* 0x0002040000007836 */ /* 0x004fca0000000000 */
[----:B------:R-:W-:Y:S02]  /*15ab0*/  LOP3.LUT P1, RZ, R0, 0x3ff, RZ, 0xc0, !PT ;  /* 0x000003ff00ff7812 */ /* 0x000fe4000782c0ff */
[----:B---3--:R-:W-:Y:S02]  /*15ac0*/  SEL R0, R4, RZ, !P0 ;  /* 0x000000ff04007207 */ /* 0x008fe40004000000 */
[----:B----4-:R-:W-:-:S03]  /*15ad0*/  SEL R3, R3, RZ, !P0 ;  /* 0x000000ff03037207 */ /* 0x010fc60004000000 */
[----:B------:R0:W-:Y:S01]  /*15ae0*/  STL [R1+0x38], R0 ;  /* 0x0000380001007387 */ /* 0x0001e20000100800 */
[----:B-----5:R-:W-:-:S03]  /*15af0*/  SHF.R.S32.HI R2, RZ, 0x1f, R2 ;  /* 0x0000001fff027819 */ /* 0x020fc60000011402 */
[----:B------:R1:W-:Y:S01]  /*15b00*/  STL [R1+0x58], R3 ;  /* 0x0000580301007387 */ /* 0x0003e20000100800 */
[----:B0-----:R-:W-:-:S05]  /*15b10*/  SHF.R.S32.HI R0, RZ, 0x1f, R18 ;  /* 0x0000001fff007819 */ /* 0x001fca0000011412 */
        /* <DEDUP_REMOVED lines=19> */
.L_x_4703:
[----:B------:R-:W-:Y:S05]  /*15c50*/  BSYNC B6 ;  /* 0x0000000000067941 */ /* 0x000fea0003800000 */
.L_x_4702:
[----:B------:R-:W2:Y:S01]  /*15c60*/  LDL R4, [R1+0x48] ;  /* 0x0000480001047983 */ /* 0x000ea20000100800 */
[----:B------:R-:W0:Y:S01]  /*15c70*/  LDC R7, c[0x0][0x448] ;  /* 0x00011200ff077b82 */ /* 0x000e220000000800 */
[----:B------:R-:W-:Y:S01]  /*15c80*/  ULDC.64 UR4, c[0x0][0x298] ;  /* 0x0000a60000047ab9 */ /* 0x000fe20000000a00 */
[----:B------:R-:W-:Y:S01]  /*15c90*/  ULDC.64 UR6, c[0x0][0x280] ;  /* 0x0000a00000067ab9 */ /* 0x000fe20000000a00 */
[----:B------:R-:W3:Y:S04]  /*15ca0*/  LDL R10, [R1+0x30] ;  /* 0x00003000010a7983 */ /* 0x000ee80000100800 */
[----:B------:R-:W4:Y:S01]  /*15cb0*/  LDL R9, [R1+0x54] ;  /* 0x0000540001097983 */ /* 0x000f220000100800 */
[----:B-1----:R-:W1:Y:S01]  /*15cc0*/  S2R R2, SR_TID.X ;  /* 0x0000000000027919 */ /* 0x002e620000002100 */
[----:B------:R-:W1:Y:S02]  /*15cd0*/  S2R R0, SR_TID.X ;  /* 0x0000000000007919 */ /* 0x000e640000002100 */
[----:B------:R-:W4:Y:S04]  /*15ce0*/  LDL R8, [R1+0x58] ;  /* 0x0000580001087983 */ /* 0x000f280000100800 */
[----:B------:R-:W4:Y:S01]  /*15cf0*/  LDL R6, [R1+0x38] ;  /* 0x0000380001067983 */ /* 0x000f220000100800 */
[----:B0-----:R-:W-:-:S13]  /*15d00*/  ISETP.NE.AND P0, PT, R7, 0x1, PT ;  /* 0x000000010700780c */ /* 0x001fda0003f05270 */
[----:B------:R-:W0:Y:S01]  /*15d10*/  @P0 LDC R3, c[0x0][0x450] ;  /* 0x00011400ff030b82 */ /* 0x000e220000000800 */
[----:B-1----:R-:W-:-:S04]  /*15d20*/  LOP3.LUT R2, R2, 0x7f, RZ, 0xc0, !PT ;  /* 0x0000007f02027812 */ /* 0x002fc800078ec0ff */
[----:B------:R-:W-:Y:S01]  /*15d30*/  SHF.R.U32.HI R2, RZ, 0x3, R2 ;  /* 0x00000003ff027819 */ /* 0x000fe20000011602 */
[----:B------:R-:W-:-:S05]  /*15d40*/  IMAD.SHL.U32 R0, R0, 0x10, RZ ;  /* 0x0000001000007824 */ /* 0x000fca00078e00ff */
[----:B------:R-:W-:Y:S02]  /*15d50*/  LOP3.LUT R0, R2, 0x70, R0, 0xf8, !PT ;  /* 0x0000007002007812 */ /* 0x000fe400078ef800 */
[----:B------:R-:W1:Y:S03]  /*15d60*/  @P0 LDC R2, c[0x0][0x44c] ;  /* 0x00011300ff020b82 */ /* 0x000e660000000800 */
[----:B------:R-:W-:-:S04]  /*15d70*/  IMAD R5, R17, 0x40, R0 ;  /* 0x0000004011057824 */ /* 0x000fc800078e0200 */
[----:B------:R-:W-:Y:S01]  /*15d80*/  IMAD.MOV.U32 R0, RZ, RZ, R5 ;  /* 0x000000ffff007224 */ /* 0x000fe200078e0005 */
[----:B------:R4:W-:Y:S01]  /*15d90*/  STL [R1+0x2c], R5 ;  /* 0x00002c0501007387 */ /* 0x0009e20000100800 */
[----:B-1----:R-:W-:-:S05]  /*15da0*/  @P0 IMAD.HI.U32 R2, R5, R2, RZ ;  /* 0x0000000205020227 */ /* 0x002fca00078e00ff */
[----:B0-----:R-:W-:Y:S01]  /*15db0*/  @P0 SHF.R.U32.HI R0, RZ, R3, R2 ;  /* 0x00000003ff000219 */ /* 0x001fe20000011602 */
[----:B--2---:R-:W-:-:S04]  /*15dc0*/  IMAD R2, R4, UR4, RZ ;  /* 0x0000000404027c24 */ /* 0x004fc8000f8e02ff */
[C---:B---3--:R-:W-:Y:S02]  /*15dd0*/  IMAD R4, R10.reuse, UR5, R2 ;  /* 0x000000050a047c24 */ /* 0x048fe4000f8e0202 */
[----:B------:R-:W-:Y:S01]  /*15de0*/  IMAD.WIDE.U32 R2, R10, UR4, RZ ;  /* 0x000000040a027c25 */ /* 0x000fe2000f8e00ff */
[----:B------:R-:W-:-:S03]  /*15df0*/  ULDC.64 UR4, c[0x0][0x2d8] ;  /* 0x0000b60000047ab9 */ /* 0x000fc60000000a00 */
[----:B------:R-:W-:Y:S02]  /*15e00*/  IMAD.IADD R3, R3, 0x1, R4 ;  /* 0x0000000103037824 */ /* 0x000fe400078e0204 */
[----:B----4-:R-:W-:Y:S02]  /*15e10*/  IMAD R4, R9, UR4, RZ ;  /* 0x0000000409047c24 */ /* 0x010fe4000f8e02ff */
        /* <DEDUP_REMOVED lines=22> */
[----:B------:R-:W-:Y:S01]  /*15f80*/  IMAD.WIDE.U32 R4, R0, UR4, R2 ;  /* 0x0000000400047c25 */ /* 0x000fe2000f8e0002 */
        /* <DEDUP_REMOVED lines=47> */
.L_x_4863:
        /* <DEDUP_REMOVED lines=12> */
.L_x_4705:
        /* <DEDUP_REMOVED lines=38> */
.L_x_4707:
[----:B------:R-:W-:Y:S05]  /*165a0*/  BSYNC B6 ;  /* 0x0000000000067941 */ /* 0x000fea0003800000 */
.L_x_4706:
        /* <DEDUP_REMOVED lines=21> */
[----:B------:R-:W-:-:S03]  /*16700*/  ULDC.64 UR4, c[0x0][0x3d0] ;  /* 0x0000f40000047ab9 */ /* 0x000fc60000000a00 */
[----:B------:R-:W2:Y:S01]  /*16710*/  @P0 LDC R4, c[0x0][0x44c] ;  /* 0x00011300ff040b82 */ /* 0x000ea20000000800 */
[----:B------:R-:W-:Y:S02]  /*16720*/  IMAD.IADD R3, R3, 0x1, R0 ;  /* 0x0000000103037824 */ /* 0x000fe400078e0200 */
        /* <DEDUP_REMOVED lines=20> */
[----:B------:R-:W-:Y:S02]  /*16870*/  ULDC.64 UR4, c[0x0][0x390] ;  /* 0x0000e40000047ab9 */ /* 0x000fe40000000a00 */
[----:B------:R-:W-:Y:S01]  /*16880*/  LEA R0, P0, R2, UR4, 0x1 ;  /* 0x0000000402007c11 */ /* 0x000fe2000f8008ff */
[----:B------:R-:W-:Y:S01]  /*16890*/  ULDC UR4, c[0x0][0x3b8] ;  /* 0x0000ee0000047ab9 */ /* 0x000fe20000000800 */
[----:B0-----:R-:W-:Y:S01]  /*168a0*/  IMAD.SHL.U32 R10, R6, 0x8, RZ ;  /* 0x00000008060a7824 */ /* 0x001fe200078e00ff */
[----:B------:R-:W-:Y:S02]  /*168b0*/  ISETP.GE.AND P1, PT, R8, UR4, PT ;  /* 0x0000000408007c0c */ /* 0x000fe4000bf26270 */
[----:B------:R-:W0:Y:S02]  /*168c0*/  S2R R8, SR_TID.X ;  /* 0x0000000000087919 */ /* 0x000e240000002100 */
        /* <DEDUP_REMOVED lines=11> */
[----:B------:R0:W-:Y:S01]  /*16980*/  STL [R1+0x8], R9 ;  /* 0x0000080901007387 */ /* 0x0001e20000100800 */
[----:B------:R-:W-:Y:S01]  /*16990*/  IMAD.IADD R4, R3, 0x1, R4 ;  /* 0x0000000103047824 */ /* 0x000fe200078e0204 */
        /* <DEDUP_REMOVED lines=37> */
[----:B---3--:R-:W-:-:S05]  /*16bf0*/  IMAD R7, R3, R7, RZ ;  /* 0x0000000703077224 */ /* 0x008fca00078e02ff */
        /* <DEDUP_REMOVED lines=8> */
[----:B------:R-:W-:Y:S01]  /*16c80*/  @!P2 SHF.R.U32.HI R2, RZ, 0x2, R2 ;  /* 0x00000002ff02a819 */ /* 0x000fe20000011602 */
[----:B------:R-:W0:Y:S01]  /*16c90*/  S2R R3, SR_TID.X ;  /* 0x0000000000037919 */ /* 0x000e220000002100 */
[----:B------:R-:W-:Y:S02]  /*16ca0*/  @P3 LOP3.LUT R12, R12, 0x100, RZ, 0xfc, !PT ;  /* 0x000001000c0c3812 */ /* 0x000fe400078efcff */
[----:B------:R-:W-:-:S02]  /*16cb0*/  @!P2 ISETP.NE.U32.AND P3, PT, R2, RZ, PT ;  /* 0x000000ff0200a20c */ /* 0x000fc40003f65070 */
[----:B------:R-:W-:Y:S02]  /*16cc0*/  @!P2 LOP3.LUT R2, R6, 0x80, RZ, 0xc0, !PT ;  /* 0x000000800602a812 */ /* 0x000fe400078ec0ff */
[----:B------:R-:W-:Y:S02]  /*16cd0*/  LOP3.LUT R12, R12, 0xffffffdf, RZ, 0xc0, !PT ;  /* 0xffffffdf0c0c7812 */ /* 0x000fe400078ec0ff */
[----:B------:R-:W-:-:S07]  /*16ce0*/  @!P2 SHF.R.U32.HI R2, RZ, 0x3, R2 ;  /* 0x00000003ff02a819 */ /* 0x000fce0000011602 */
[----:B------:R-:W-:Y:S02]  /*16cf0*/  @P3 LOP3.LUT R12, R12, 0x20, RZ, 0xfc, !PT ;  /* 0x000000200c0c3812 */ /* 0x000fe400078efcff */
[----:B------:R-:W-:Y:S02]  /*16d00*/  @!P2 ISETP.NE.U32.AND P3, PT, R2, RZ, PT ;  /* 0x000000ff0200a20c */ /* 0x000fe40003f65070 */
[----:B------:R-:W1:Y:S04]  /*16d10*/  SHFL.IDX PT, R2, R0, RZ, 0x181f ;  /* 0x00181fff00027589 */ /* 0x000e6800000e0000 */
[----:B------:R-:W2:Y:S01]  /*16d20*/  SHFL.IDX PT, R8, R4, RZ, 0x181f ;  /* 0x00181fff04087589 */ /* 0x000ea200000e0000 */
[----:B0-----:R-:W-:-:S05]  /*16d30*/  IMAD.SHL.U32 R13, R3, 0x8, RZ ;  /* 0x00000008030d7824 */ /* 0x001fca00078e00ff */
[----:B------:R-:W-:-:S04]  /*16d40*/  LOP3.LUT R13, R13, 0x38, RZ, 0xc0, !PT ;  /* 0x000000380d0d7812 */ /* 0x000fc800078ec0ff */
[----:B-1----:R-:W-:-:S05]  /*16d50*/  @!P2 LEA R3, P6, R13, R2, 0x1 ;  /* 0x000000020d03a211 */ /* 0x002fca00078c08ff */
[----:B--2---:R-:W-:Y:S01]  /*16d60*/  @!P2 IMAD.X R2, RZ, RZ, R8, P6 ;  /* 0x000000ffff02a224 */ /* 0x004fe200030e0608 */
[----:B------:R-:W-:-:S04]  /*16d70*/  LOP3.LUT R12, R12, 0xfffffdff, RZ, 0xc0, !PT ;  /* 0xfffffdff0c0c7812 */ /* 0x000fc800078ec0ff */
        /* <DEDUP_REMOVED lines=36> */
[----:B------:R-:W-:-:S03]  /*16fc0*/  ISETP.GE.AND P2, PT, R10, R7, PT ;  /* 0x000000070a00720c */ /* 0x000fc60003f46270 */
[----:B------:R-:W-:Y:S04]  /*16fd0*/  SHFL.IDX PT, R10, R4, 0x2, 0x181f ;  /* 0x00581f00040a7f89 */ /* 0x000fe800000e0000 */
[----:B0-----:R-:W0:Y:S01]  /*16fe0*/  SHFL.IDX PT, R3, R0, 0x2, 0x181f ;  /* 0x00581f0000037f89 */ /* 0x001e2200000e0000 */
[----:B------:R-:W-:-:S04]  /*16ff0*/  LOP3.LUT R12, R12, 0xffffff7f, RZ, 0xc0, !PT ;  /* 0xffffff7f0c0c7812 */ /* 0x000fc800078ec0ff */
[----:B------:R-:W-:Y:S02]  /*17000*/  @P6 LOP3.LUT R12, R12, 0x80, RZ, 0xfc, !PT ;  /* 0x000000800c0c6812 */ /* 0x000fe400078efcff */
        /* <DEDUP_REMOVED lines=22> */
.L_x_4873:
        /* <DEDUP_REMOVED lines=31> */
.L_x_4710:
[----:B------:R-:W-:Y:S05]  /*17360*/  BSYNC B0 ;  /* 0x0000000000007941 */ /* 0x000fea0003800000 */
.L_x_4709:
[----:B--2---:R2:W5:Y:S01]  /*17370*/  LDL R0, [R1+0x4] ;  /* 0x0000040001007983 */ /* 0x0045620000100800 */
[----:B------:R-:W-:Y:S01]  /*17380*/  PLOP3.LUT P0, PT, PT, PT, PT, 0x80, 0x0 ;  /* 0x000000000000781c */ /* 0x000fe20003f0f070 */
[----:B------:R-:W-:-:S12]  /*17390*/  NOP ;  /* 0x0000000000007918 */ /* 0x000fd80000000000 */
.L_x_4711:
        /* <DEDUP_REMOVED lines=19> */
.L_x_4874:
[----:B------:R-:W-:Y:S05]  /*174d0*/  BSYNC B0 ;  /* 0x0000000000007941 */ /* 0x000fea0003800000 */
.L_x_4712:
        /* <DEDUP_REMOVED lines=16> */
.L_x_4875:
[----:B------:R-:W-:Y:S05]  /*175e0*/  BSYNC B1 ;  /* 0x0000000000017941 */ /* 0x000fea0003800000 */
.L_x_4716:
        /* <DEDUP_REMOVED lines=9> */
.L_x_4719:
[----:B------:R-:W-:Y:S05]  /*17680*/  BSYNC B1 ;  /* 0x0000000000017941 */ /* 0x000fea0003800000 */
.L_x_4718:
        /* <DEDUP_REMOVED lines=14> */
.L_x_4720:
        /* <DEDUP_REMOVED lines=16> */
.L_x_4721:
        /* <DEDUP_REMOVED lines=16> */
.L_x_4722:
        /* <DEDUP_REMOVED lines=16> */
.L_x_4723:
        /* <DEDUP_REMOVED lines=16> */
.L_x_4724:
        /* <DEDUP_REMOVED lines=16> */
.L_x_4725:
        /* <DEDUP_REMOVED lines=16> */
.L_x_4726:
        /* <DEDUP_REMOVED lines=16> */
.L_x_4727:
        /* <DEDUP_REMOVED lines=11> */
.L_x_4715:
[----:B------:R-:W-:Y:S05]  /*17f20*/  BSYNC B0 ;  /* 0x0000000000007941 */ /* 0x000fea0003800000 */
.L_x_4714:
        /* <DEDUP_REMOVED lines=51> */
.L_x_4734:
[----:B-1----:R-:W3:Y:S01]  /*18260*/  LDL R2, [R1+0x4] ;  /* 0x0000040001027983 */ /* 0x002ee20000100800 */
[----:B------:R-:W-:Y:S01]  /*18270*/  SHF.L.U32 R5, R7, 0x1f, RZ ;  /* 0x0000001f07057819 */ /* 0x000fe200000006ff */
[----:B------:R-:W1:Y:S01]  /*18280*/  S2R R3, SR_TID.X ;  /* 0x0000000000037919 */ /* 0x000e620000002100 */
[----:B------:R-:W-:Y:S01]  /*18290*/  BSSY B3, `(.L_x_4735) ;  /* 0x0000006000037945 */ /* 0x000fe20003800000 */
[----:B-1----:R-:W-:-:S04]  /*182a0*/  LOP3.LUT R3, R3, 0x7f, RZ, 0xc0, !PT ;  /* 0x0000007f03037812 */ /* 0x002fc800078ec0ff */
[----:B------:R-:W-:Y:S01]  /*182b0*/  ISETP.NE.AND P1, PT, R3, RZ, PT ;  /* 0x000000ff0300720c */ /* 0x000fe20003f25270 */
[----:B---3--:R-:W-:-:S04]  /*182c0*/  IMAD R2, R8, 0x8, R2 ;  /* 0x0000000808027824 */ /* 0x008fc800078e0202 */
[----:B------:R-:W1:Y:S02]  /*182d0*/  SYNCS.PHASECHK.TRANS64.TRYWAIT P0, [R2+URZ+0x38840], R5 ;  /* 0x03884005020075a7 */ /* 0x000e64000800017f */
[----:B-1----:R-:W-:Y:S06]  /*182e0*/  @!P0 BRA `(.L_x_4736) ;  /* 0x00000054008c8947 */ /* 0x002fec0003800000 */
.L_x_4876:
[----:B------:R-:W-:Y:S05]  /*182f0*/  BSYNC B3 ;  /* 0x0000000000037941 */ /* 0x000fea0003800000 */
.L_x_4735:
        /* <DEDUP_REMOVED lines=9> */
.L_x_4738:
[----:B------:R-:W-:Y:S05]  /*18390*/  BSYNC B3 ;  /* 0x0000000000037941 */ /* 0x000fea0003800000 */
.L_x_4737:
        /* <DEDUP_REMOVED lines=14> */
.L_x_4739:
        /* <DEDUP_REMOVED lines=14> */
.L_x_4877:
[----:B------:R-:W-:Y:S05]  /*18560*/  BSYNC B3 ;  /* 0x0000000000037941 */ /* 0x000fea0003800000 */
.L_x_4740:
        /* <DEDUP_REMOVED lines=11> */
.L_x_4743:
[----:B------:R-:W-:Y:S05]  /*18620*/  BSYNC B3 ;  /* 0x0000000000037941 */ /* 0x000fea0003800000 */
.L_x_4742:
[----:B------:R-:W3:Y:S04]  /*18630*/  LDL R4, [R1+0x4] ;  /* 0x0000040001047983 */ /* 0x000ee80000100800 */
[----:B------:R-:W3:Y:S01]  /*18640*/  LDL R3, [R1+0xc] ;  /* 0x00000c0001037983 */ /* 0x000ee20000100800 */
[----:B------:R-:W-:Y:S01]  /*18650*/  R2UR UR10, R7 ;  /* 0x00000000070a72ca */ /* 0x000fe200000e0000 */
[----:B------:R-:W-:Y:S01]  /*18660*/  UIADD3 UR4, UP0, UR38, 0x470, URZ ;  /* 0x0000047026047890 */ /* 0x000fe2000ff1e03f */
[----:B------:R-:W-:Y:S01]  /*18670*/  R2UR UR6, R8 ;  /* 0x00000000080672ca */ /* 0x000fe200000e0000 */
[----:B01----:R-:W-:Y:S01]  /*18680*/  VIADD R2, R2, 0x38850 ;  /* 0x0003885002027836 */ /* 0x003fe20000000000 */
[----:B------:R-:W-:Y:S01]  /*18690*/  R2UR UR7, R9 ;  /* 0x00000000090772ca */ /* 0x000fe200000e0000 */
[----:B------:R-:W-:Y:S01]  /*186a0*/  UIADD3.X UR5, URZ, UR39, URZ, UP0, !UPT ;  /* 0x000000273f057290 */ /* 0x000fe200087fe43f */
[----:B------:R-:W-:Y:S01]  /*186b0*/  PLOP3.LUT P0, PT, PT, PT, PT, 0x80, 0x0 ;  /* 0x000000000000781c */ /* 0x000fe20003f0f070 */
[----:B---3--:R-:W-:-:S04]  /*186c0*/  IMAD R3, R3, 0x10000, R4 ;  /* 0x0001000003037824 */ /* 0x008fc800078e0204 */
[----:B------:R-:W-:-:S08]  /*186d0*/  VIADD R4, R3, 0x400 ;  /* 0x0000040003047836 */ /* 0x000fd00000000000 */
.L_x_4744:
        /* <DEDUP_REMOVED lines=16> */
.L_x_4745:
        /* <DEDUP_REMOVED lines=16> */
.L_x_4746:
        /* <DEDUP_REMOVED lines=16> */
.L_x_4747:
        /* <DEDUP_REMOVED lines=16> */
.L_x_4748:
        /* <DEDUP_REMOVED lines=16> */
.L_x_4749:
        /* <DEDUP_REMOVED lines=16> */
.L_x_4750:
        /* <DEDUP_REMOVED lines=16> */
.L_x_4751:
        /* <DEDUP_REMOVED lines=11> */
.L_x_4733:
[----:B------:R-:W-:Y:S05]  /*18e90*/  BSYNC B1 ;  /* 0x0000000000017941 */ /* 0x000fea0003800000 */
.L_x_4732:
[----:B------:R-:W3:Y:S02]  /*18ea0*/  LDL.LU R4, [R1+0x3c] ;  /* 0x00003c0001047983 */ /* 0x000ee40000300800 */
[----:B---3--:R-:W-:-:S07]  /*18eb0*/  VIADD R0, R4, 0xfffffffd ;  /* 0xfffffffd04007836 */ /* 0x008fce0000000000 */
.L_x_4731:
[----:B------:R-:W-:Y:S05]  /*18ec0*/  BSYNC B2 ;  /* 0x0000000000027941 */ /* 0x000fea0003800000 */
.L_x_4730:
[----:B------:R-:W3:Y:S01]  /*18ed0*/  LDL.LU R2, [R1+0x34] ;  /* 0x0000340001027983 */ /* 0x000ee20000300800 */
[----:B------:R-:W-:-:S05]  /*18ee0*/  IMAD.MOV R6, RZ, RZ, -R6 ;  /* 0x000000ffff067224 */ /* 0x000fca00078e0a06 */
[----:B---3--:R-:W-:-:S13]  /*18ef0*/  ISETP.NE.AND P0, PT, R2, R6, PT ;  /* 0x000000060200720c */ /* 0x008fda0003f05270 */
[----:B------:R-:W-:Y:S05]  /*18f00*/  @!P0 BRA `(.L_x_4729) ;  /* 0x0000001c00488947 */ /* 0x000fea0003800000 */
.L_x_4792:
[----:B------:R-:W3:Y:S04]  /*18f10*/  LDL R4, [R1+0x8] ;  /* 0x0000080001047983 */ /* 0x000ee80000100800 */
[----:B------:R-:W0:Y:S04]  /*18f20*/  LDL.LU R3, [R1+0xc] ;  /* 0x00000c0001037983 */ /* 0x000e280000300800 */
        /* <DEDUP_REMOVED lines=35> */
.L_x_4754:
[----:B0-----:R-:W3:Y:S01]  /*19160*/  LDL R2, [R1+0x4] ;  /* 0x0000040001027983 */ /* 0x001ee20000100800 */
[----:B------:R-:W0:Y:S02]  /*19170*/  S2R R3, SR_TID.X ;  /* 0x0000000000037919 */ /* 0x000e240000002100 */
[----:B0-----:R-:W-:Y:S02]  /*19180*/  LOP3.LUT R4, R3, 0x7f, RZ, 0xc0, !PT ;  /* 0x0000007f03047812 */ /* 0x001fe400078ec0ff */
[----:B------:R-:W-:Y:S01]  /*19190*/  SHF.L.U32 R3, R6, 0x1f, RZ ;  /* 0x0000001f06037819 */ /* 0x000fe200000006ff */
[----:B------:R-:W-:Y:S01]  /*191a0*/  BSSY B2, `(.L_x_4755) ;  /* 0x0000005000027945 */ /* 0x000fe20003800000 */
[----:B------:R-:W-:Y:S01]  /*191b0*/  ISETP.NE.AND P1, PT, R4, RZ, PT ;  /* 0x000000ff0400720c */ /* 0x000fe20003f25270 */
[----:B---3--:R-:W-:-:S04]  /*191c0*/  IMAD R2, R7, 0x8, R2 ;  /* 0x0000000807027824 */ /* 0x008fc800078e0202 */
[----:B------:R-:W0:Y:S02]  /*191d0*/  SYNCS.PHASECHK.TRANS64.TRYWAIT P0, [R2+URZ+0x38840], R3 ;  /* 0x03884003020075a7 */ /* 0x000e24000800017f */
[----:B0-----:R-:W-:Y:S06]  /*191e0*/  @!P0 BRA `(.L_x_4756) ;  /* 0x0000004400f48947 */ /* 0x001fec0003800000 */
.L_x_4878:
[----:B------:R-:W-:Y:S05]  /*191f0*/  BSYNC B2 ;  /* 0x0000000000027941 */ /* 0x000fea0003800000 */
.L_x_4755:
        /* <DEDUP_REMOVED lines=9> */
.L_x_4758:
[----:B------:R-:W-:Y:S05]  /*19290*/  BSYNC B2 ;  /* 0x0000000000027941 */ /* 0x000fea0003800000 */
.L_x_4757:
        /* <DEDUP_REMOVED lines=13> */
.L_x_4759:
        /* <DEDUP_REMOVED lines=14> */
.L_x_4879:
[----:B------:R-:W-:Y:S05]  /*19450*/  BSYNC B2 ;  /* 0x0000000000027941 */ /* 0x000fea0003800000 */
.L_x_4760:
        /* <DEDUP_REMOVED lines=11> */
.L_x_4763:
[----:B------:R-:W-:Y:S05]  /*19510*/  BSYNC B2 ;  /* 0x0000000000027941 */ /* 0x000fea0003800000 */
.L_x_4762:
        /* <DEDUP_REMOVED lines=10> */
.L_x_4764:
        /* <DEDUP_REMOVED lines=16> */
.L_x_4765:
        /* <DEDUP_REMOVED lines=16> */
.L_x_4766:
        /* <DEDUP_REMOVED lines=16> */
.L_x_4767:
        /* <DEDUP_REMOVED lines=16> */
.L_x_4768:
        /* <DEDUP_REMOVED lines=16> */
.L_x_4769:
        /* <DEDUP_REMOVED lines=16> */
.L_x_4770:
        /* <DEDUP_REMOVED lines=16> */
.L_x_4771:
        /* <DEDUP_REMOVED lines=11> */
.L_x_4753:
[----:B------:R-:W-:Y:S05]  /*19d70*/  BSYNC B1 ;  /* 0x0000000000017941 */ /* 0x000fea0003800000 */
.L_x_4752:
[----:B------:R-:W3:Y:S01]  /*19d80*/  LDL R5, [R1+0x8] ;  /* 0x0000080001057983 */ /* 0x000ee20000100800 */
[----:B------:R-:W-:Y:S01]  /*19d90*/  VIADD R7, R7, 0x1 ;  /* 0x0000000107077836 */ /* 0x000fe20000000000 */
[----:B------:R-:W-:Y:S04]  /*19da0*/  BSSY B1, `(.L_x_4772) ;  /* 0x00000e5000017945 */ /* 0x000fe80003800000 */
[----:B------:R-:W-:-:S04]  /*19db0*/  ISETP.NE.AND P0, PT, R7, 0x2, PT ;  /* 0x000000020700780c */ /* 0x000fc80003f05270 */
[----:B------:R-:W-:Y:S02]  /*19dc0*/  SEL R2, RZ, 0x1, P0 ;  /* 0x00000001ff027807 */ /* 0x000fe40000000000 */
[----:B------:R-:W-:Y:S02]  /*19dd0*/  SEL R9, R7, RZ, P0 ;  /* 0x000000ff07097207 */ /* 0x000fe40000000000 */
[----:B------:R-:W-:-:S05]  /*19de0*/  LOP3.LUT R8, R6, R2, RZ, 0x3c, !PT ;  /* 0x0000000206087212 */ /* 0x000fca00078e3cff */
[----:B------:R0:W-:Y:S04]  /*19df0*/  STL [R1+0x1c], R8 ;  /* 0x00001c0801007387 */ /* 0x0001e80000100800 */
[----:B------:R0:W-:Y:S01]  /*19e00*/  STL [R1+0xc], R9 ;  /* 0x00000c0901007387 */ /* 0x0001e20000100800 */
[----:B---3--:R-:W-:-:S13]  /*19e10*/  LOP3.LUT P2, RZ, R5, 0x1, RZ, 0xc0, !PT ;  /* 0x0000000105ff7812 */ /* 0x008fda000784c0ff */
[----:B0-----:R-:W-:Y:S05]  /*19e20*/  @!P2 BRA `(.L_x_4773) ;  /* 0x0000000c0070a947 */ /* 0x001fea0003800000 */
[----:B------:R-:W-:Y:S01]  /*19e30*/  ULDC.64 UR4, c[0x0][0x418] ;  /* 0x0001060000047ab9 */ /* 0x000fe20000000a00 */
[----:B------:R-:W-:Y:S01]  /*19e40*/  VIADD R6, R0, 0xffffffff ;  /* 0xffffffff00067836 */ /* 0x000fe20000000000 */
        /* <DEDUP_REMOVED lines=23> */
.L_x_4774:
        /* <DEDUP_REMOVED lines=9> */
.L_x_4880:
[----:B------:R-:W-:Y:S05]  /*1a050*/  BSYNC B2 ;  /* 0x0000000000027941 */ /* 0x000fea0003800000 */
.L_x_4775:
        /* <DEDUP_REMOVED lines=9> */
.L_x_4778:
[----:B------:R-:W-:Y:S05]  /*1a0f0*/  BSYNC B2 ;  /* 0x0000000000027941 */ /* 0x000fea0003800000 */
.L_x_4777:
[----:B------:R-:W3:Y:S04]  /*1a100*/  LDL R8, [R1+0x4] ;  /* 0x0000040001087983 */ /* 0x000ee80000100800 */
        /* <DEDUP_REMOVED lines=13> */
.L_x_4779:
        /* <DEDUP_REMOVED lines=14> */
.L_x_4881:
[----:B------:R-:W-:Y:S05]  /*1a2c0*/  BSYNC B2 ;  /* 0x0000000000027941 */ /* 0x000fea0003800000 */
.L_x_4780:
        /* <DEDUP_REMOVED lines=11> */
.L_x_4783:
[----:B------:R-:W-:Y:S05]  /*1a380*/  BSYNC B2 ;  /* 0x0000000000027941 */ /* 0x000fea0003800000 */
.L_x_4782:
        /* <DEDUP_REMOVED lines=11> */
.L_x_4784:
        /* <DEDUP_REMOVED lines=16> */
.L_x_4785:
        /* <DEDUP_REMOVED lines=16> */
.L_x_4786:
        /* <DEDUP_REMOVED lines=16> */
.L_x_4787:
        /* <DEDUP_REMOVED lines=16> */
.L_x_4788:
        /* <DEDUP_REMOVED lines=16> */
.L_x_4789:
        /* <DEDUP_REMOVED lines=16> */
.L_x_4790:
        /* <DEDUP_REMOVED lines=16> */
.L_x_4791:
        /* <DEDUP_REMOVED lines=11> */
.L_x_4773:
[----:B------:R-:W-:Y:S05]  /*1abf0*/  BSYNC B1 ;  /* 0x0000000000017941 */ /* 0x000fea0003800000 */
.L_x_4772:
[C---:B------:R-:W-:Y:S01]  /*1ac00*/  ISETP.GT.AND P0, PT, R0.reuse, 0x1, PT ;  /* 0x000000010000780c */ /* 0x040fe20003f04270 */
[----:B------:R-:W-:-:S12]  /*1ac10*/  VIADD R0, R0, 0xfffffffe ;  /* 0xfffffffe00007836 */ /* 0x000fd80000000000 */
[----:B------:R-:W-:Y:S05]  /*1ac20*/  @P0 BRA `(.L_x_4792) ;  /* 0xffffffe000b80947 */ /* 0x000fea000383ffff */
.L_x_4729:
[----:B------:R-:W-:Y:S05]  /*1ac30*/  BSYNC B0 ;  /* 0x0000000000007941 */ /* 0x000fea0003800000 */
.L_x_4728:
        /* <DEDUP_REMOVED lines=24> */
.L_x_4794:
[----:B------:R-:W-:Y:S05]  /*1adc0*/  BSYNC B0 ;  /* 0x0000000000007941 */ /* 0x000fea0003800000 */
.L_x_4793:
[----:B------:R-:W-:-:S05]  /*1add0*/  SEL R0, R0, RZ, P0 ;  /* 0x000000ff00007207 */ /* 0x000fca0000000000 */
[----:B------:R3:W-:Y:S02]  /*1ade0*/  STL [R1+0xc], R0 ;  /* 0x00000c0001007387 */ /* 0x0007e40000100800 */
.L_x_4690:
[----:B------:R-:W-:Y:S05]  /*1adf0*/  BSYNC B7 ;  /* 0x0000000000077941 */ /* 0x000fea0003800000 */
.L_x_4688:
        /* <DEDUP_REMOVED lines=13> */
.L_x_4795:
        /* <DEDUP_REMOVED lines=36> */
.L_x_4891:
[----:B------:R-:W-:Y:S02]  /*1b110*/  ULDC UR4, c[0x0][0xd38] ;  /* 0x00034e0000047ab9 */ /* 0x000fe40000000800 */
[----:B------:R-:W-:-:S04]  /*1b120*/  IMAD.U32 R16, RZ, RZ, UR4 ;  /* 0x00000004ff107e24 */ /* 0x000fc8000f8e00ff */
[----:B-1----:R-:W-:-:S04]  /*1b130*/  IMAD R6, R6, R16, RZ ;  /* 0x0000001006067224 */ /* 0x002fc800078e02ff */
[----:B------:R-:W-:-:S05]  /*1b140*/  IMAD.IADD R4, R4, 0x1, R6 ;  /* 0x0000000104047824 */ /* 0x000fca00078e0206 */
[----:B------:R-:W-:-:S13]  /*1b150*/  ISETP.GT.AND P6, PT, R4, R0, PT ;  /* 0x000000000400720c */ /* 0x000fda0003fc4270 */
[----:B------:R-:W-:Y:S05]  /*1b160*/  @P6 BRA `(.L_x_4798) ;  /* 0x00000000009c6947 */ /* 0x000fea0003800000 */
.L_x_4803:
        /* <DEDUP_REMOVED lines=14> */
.L_x_4801:
[----:B------:R-:W-:Y:S05]  /*1b250*/  BSYNC B0 ;  /* 0x0000000000007941 */ /* 0x000fea0003800000 */
.L_x_4800:
        /* <DEDUP_REMOVED lines=18> */
.L_x_4899:
[----:B------:R-:W-:Y:S02]  /*1b380*/  ULDC UR4, c[0x0][0xd38] ;  /* 0x00034e0000047ab9 */ /* 0x000fe40000000800 */
[----:B------:R-:W-:-:S04]  /*1b390*/  IMAD.U32 R16, RZ, RZ, UR4 ;  /* 0x00000004ff107e24 */ /* 0x000fc8000f8e00ff */
[----:B-1----:R-:W-:-:S04]  /*1b3a0*/  IMAD R6, R6, R16, RZ ;  /* 0x0000001006067224 */ /* 0x002fc800078e02ff */
[----:B------:R-:W-:-:S05]  /*1b3b0*/  IMAD.IADD R4, R6, 0x1, R4 ;  /* 0x0000000106047824 */ /* 0x000fca00078e0204 */
[----:B------:R-:W-:-:S13]  /*1b3c0*/  ISETP.GT.AND P6, PT, R4, R0, PT ;  /* 0x000000000400720c */ /* 0x000fda0003fc4270 */
[----:B------:R-:W-:Y:S05]  /*1b3d0*/  @!P6 BRA `(.L_x_4803) ;  /* 0xfffffffc0064e947 */ /* 0x000fea000383ffff */
.L_x_4798:
        /* <DEDUP_REMOVED lines=8> */
.L_x_4903:
[----:B------:R-:W-:Y:S01]  /*1b460*/  ISETP.NE.AND P0, PT, R5, RZ, PT ;  /* 0x000000ff0500720c */ /* 0x000fe20003f05270 */
[----:B-1----:R-:W-:-:S12]  /*1b470*/  IMAD.MOV.U32 R3, RZ, RZ, RZ ;  /* 0x000000ffff037224 */ /* 0x002fd800078e00ff */
[----:B------:R-:W-:Y:S05]  /*1b480*/  @!P0 BRA `(.L_x_4805) ;  /* 0x0000000000148947 */ /* 0x000fea0003800000 */
[----:B------:R-:W-:Y:S01]  /*1b490*/  UMOV UR4, 0xffffffff ;  /* 0xffffffff00047882 */ /* 0x000fe20000000000 */
[----:B------:R-:W-:Y:S02]  /*1b4a0*/  VIADD R12, R4, 0xffffffff ;  /* 0xffffffff040c7836 */ /* 0x000fe40000000000 */
[----:B------:R-:W-:Y:S05]  /*1b4b0*/  BRA.DIV UR4, `(.L_x_4806) ;  /* 0x0000002e04ec7947 */ /* 0x000fea000b800000 */
[----:B0-----:R0:W1:Y:S02]  /*1b4c0*/  SHFL.IDX PT, R2, R2, R12, 0x1f ;  /* 0x00001f0c02027589 */ /* 0x00106400000e0000 */
.L_x_4906:
[----:B-1----:R-:W-:-:S07]  /*1b4d0*/  IMAD.MOV.U32 R3, RZ, RZ, R2 ;  /* 0x000000ffff037224 */ /* 0x002fce00078e0002 */
.L_x_4805:
[----:B---3--:R-:W-:Y:S01]  /*1b4e0*/  IABS R5, R17 ;  /* 0x0000001100057213 */ /* 0x008fe20000000000 */
[----:B------:R-:W-:Y:S02]  /*1b4f0*/  IMAD R16, R3, R16, R6 ;  /* 0x0000001003107224 */ /* 0x000fe400078e0206 */
[----:B------:R-:W-:Y:S01]  /*1b500*/  IMAD.IADD R19, R4, 0x1, R19 ;  /* 0x0000000104137824 */ /* 0x000fe200078e0213 */
[----:B0-----:R-:W0:Y:S01]  /*1b510*/  I2F.RP R2, R5 ;  /* 0x0000000500027306 */ /* 0x001e220000209400 */
        /* <DEDUP_REMOVED lines=27> */
.L_x_4799:
[----:B------:R-:W-:Y:S01]  /*1b6d0*/  UMOV UR4, URZ ;  /* 0x0000003f00047c82 */ /* 0x000fe20008000000 */
[----:B------:R-:W-:Y:S01]  /*1b6e0*/  UMOV UR5, URZ ;  /* 0x0000003f00057c82 */ /* 0x000fe20008000000 */
[----:B------:R-:W-:Y:S01]  /*1b6f0*/  ULDC UR6, c[0x0][0xd3c] ;  /* 0x00034f0000067ab9 */ /* 0x000fe20000000800 */
[----:B------:R-:W-:Y:S02]  /*1b700*/  IMAD.MOV.U32 R16, RZ, RZ, R0 ;  /* 0x000000ffff107224 */ /* 0x000fe400078e0000 */
[----:B------:R-:W-:Y:S02]  /*1b710*/  IMAD.U32 R17, RZ, RZ, UR4 ;  /* 0x00000004ff117e24 */ /* 0x000fe4000f8e00ff */
[----:B------:R-:W-:Y:S02]  /*1b720*/  IMAD.U32 R18, RZ, RZ, UR5 ;  /* 0x00000005ff127e24 */ /* 0x000fe4000f8e00ff */
[----:B------:R-:W-:-:S07]  /*1b730*/  IMAD.U32 R19, RZ, RZ, UR6 ;  /* 0x00000006ff137e24 */ /* 0x000fce000f8e00ff */
.L_x_4807:
[----:B------:R1:W3:Y:S01]  /*1b740*/  LDL R3, [R1+0x4] ;  /* 0x0000040001037983 */ /* 0x0002e20000100800 */
[----:B------:R-:W4:Y:S01]  /*1b750*/  S2R R0, SR_TID.X ;  /* 0x0000000000007919 */ /* 0x000f220000002100 */
[----:B------:R-:W-:Y:S05]  /*1b760*/  WARPSYNC.ALL ;  /* 0x0000000000007948 */ /* 0x000fea0003800000 */
[----:B----4-:R-:W-:Y:S01]  /*1b770*/  LOP3.LUT R0, R0, 0x1f, RZ, 0xc0, !PT ;  /* 0x0000001f00007812 */ /* 0x010fe200078ec0ff */
[----:B------:R-:W-:Y:S03]  /*1b780*/  BAR.SYNC.DEFER_BLOCKING 0x4, 0x180 ;  /* 0x0106000000007b1d */ /* 0x000fe60000010000 */
[----:B------:R-:W-:-:S13]  /*1b790*/  ISETP.NE.AND P0, PT, R0, RZ, PT ;  /* 0x000000ff0000720c */ /* 0x000fda0003f05270 */
[----:B------:R-:W3:Y:S01]  /*1b7a0*/  @!P0 S2R R0, SR_CgaCtaId ;  /* 0x0000000000008919 */ /* 0x000ee20000008800 */
[----:B0-----:R-:W-:-:S04]  /*1b7b0*/  @!P0 MOV R2, 0x400 ;  /* 0x0000040000028802 */ /* 0x001fc80000000f00 */
[----:B---3--:R-:W-:-:S05]  /*1b7c0*/  @!P0 LEA R3, R0, R2, 0x18 ;  /* 0x0000000200038211 */ /* 0x008fca00078ec0ff */
[----:B------:R1:W-:Y:S04]  /*1b7d0*/  @!P0 STS.128 [R3+0x388d0], R16 ;  /* 0x0388d01003008388 */ /* 0x0003e80000000c00 */
[----:B------:R1:W-:Y:S01]  /*1b7e0*/  @!P0 STL [R1+0x4], R3 ;  /* 0x0000040301008387 */ /* 0x0003e20000100800 */
[----:B------:R-:W-:Y:S06]  /*1b7f0*/  BAR.ARV 0x5, 0x180 ;  /* 0x0146000000007b1d */ /* 0x000fec0000002000 */
.L_x_4796:
[----:B------:R-:W-:Y:S02]  /*1b800*/  ULDC UR4, c[0x0][0xd3c] ;  /* 0x00034f0000047ab9 */ /* 0x000fe40000000800 */
[----:B----4-:R-:W-:-:S13]  /*1b810*/  ISETP.GE.AND P0, PT, R19, UR4, PT ;  /* 0x0000000413007c0c */ /* 0x010fda000bf06270 */
[----:B------:R-:W-:Y:S05]  /*1b820*/  @!P0 BRA `(.L_x_4808) ;  /* 0xffffff7400108947 */ /* 0x000fea000383ffff */
[----:B------:R-:W-:Y:S05]  /*1b830*/  BSYNC B8 ;  /* 0x0000000000087941 */ /* 0x000fea0003800000 */
.L_x_4638:
[----:B---3--:R-:W3:Y:S01]  /*1b840*/  LDL.LU R0, [R1+0x60] ;  /* 0x0000600001007983 */ /* 0x008ee20000300800 */
[----:B------:R-:W-:Y:S01]  /*1b850*/  BSSY B0, `(.L_x_4809) ;  /* 0x000000b000007945 */ /* 0x000fe20003800000 */
[----:B------:R-:W4:Y:S01]  /*1b860*/  S2R R5, SR_CgaCtaId ;  /* 0x0000000000057919 */ /* 0x000f220000008800 */
[----:B---3--:R-:W-:-:S05]  /*1b870*/  VIADD R0, R0, 0x1 ;  /* 0x0000000100007836 */ /* 0x008fca0000000000 */
[----:B0-----:R-:W-:-:S04]  /*1b880*/  LEA.HI R2, R0, R0, RZ, 0x1 ;  /* 0x0000000000027211 */ /* 0x001fc800078f08ff */
[----:B-1----:R-:W-:-:S05]  /*1b890*/  LOP3.LUT R3, R2, 0xfffffffe, RZ, 0xc0, !PT ;  /* 0xfffffffe02037812 */ /* 0x002fca00078ec0ff */
[----:B------:R-:W-:Y:S01]  /*1b8a0*/  IMAD.IADD R3, R0, 0x1, -R3 ;  /* 0x0000000100037824 */ /* 0x000fe200078e0a03 */
[----:B------:R-:W-:-:S04]  /*1b8b0*/  MOV R0, 0x400 ;  /* 0x0000040000007802 */ /* 0x000fc80000000f00 */
[----:B----4-:R-:W-:Y:S02]  /*1b8c0*/  LEA R0, R5, R0, 0x18 ;  /* 0x0000000005007211 */ /* 0x010fe400078ec0ff */
[----:B------:R-:W-:-:S04]  /*1b8d0*/  SHF.L.U32 R3, R3, 0x1f, RZ ;  /* 0x0000001f03037819 */ /* 0x000fc800000006ff */
[----:B------:R-:W0:Y:S02]  /*1b8e0*/  SYNCS.PHASECHK.TRANS64.TRYWAIT P0, [R0+URZ+0x38820], R3 ;  /* 0x03882003000075a7 */ /* 0x000e24000800017f */
[----:B0-----:R-:W-:Y:S05]  /*1b8f0*/  @!P0 BRA `(.L_x_4810) ;  /* 0x0000002c00048947 */ /* 0x001fea0003800000 */
.L_x_4907:
[----:B------:R-:W-:Y:S05]  /*1b900*/  BSYNC B0 ;  /* 0x0000000000007941 */ /* 0x000fea0003800000 */
.L_x_4809:
[----:B------:R-:W-:-:S03]  /*1b910*/  UMOV UR4, 0xffffffff ;  /* 0xffffffff00047882 */ /* 0x000fc60000000000 */
[----:B------:R-:W-:Y:S05]  /*1b920*/  BRA.DIV UR4, `(.L_x_4811) ;  /* 0x0000002e040c7947 */ /* 0x000fea000b800000 */
[----:B------:R-:W1:Y:S02]  /*1b930*/  S2R R2, SR_TID.X ;  /* 0x0000000000027919 */ /* 0x000e640000002100 */
[----:B-1----:R-:W-:-:S04]  /*1b940*/  SHF.R.U32.HI R2, RZ, 0x5, R2 ;  /* 0x00000005ff027819 */ /* 0x002fc80000011602 */
[----:B------:R-:W-:-:S05]  /*1b950*/  LOP3.LUT R2, R2, 0x3, RZ, 0xc0, !PT ;  /* 0x0000000302027812 */ /* 0x000fca00078ec0ff */
[----:B------:R1:W3:Y:S02]  /*1b960*/  SHFL.IDX PT, R14, R2, RZ, 0x1f ;  /* 0x00001fff020e7589 */ /* 0x0002e400000e0000 */
.L_x_4910:
[----:B---3--:R-:W-:-:S13]  /*1b970*/  ISETP.NE.AND P0, PT, R14, RZ, PT ;  /* 0x000000ff0e00720c */ /* 0x008fda0003f05270 */
[----:B------:R-:W-:Y:S05]  /*1b980*/  @P0 BRA `(.L_x_4515) ;  /* 0x0000000000940947 */ /* 0x000fea0003800000 */
[----:B------:R-:W-:-:S03]  /*1b990*/  UMOV UR4, 0xffffffff ;  /* 0xffffffff00047882 */ /* 0x000fc60000000000 */
[----:B------:R-:W-:Y:S05]  /*1b9a0*/  BRA.DIV UR4, `(.L_x_4812) ;  /* 0x0000002e04207947 */ /* 0x000fea000b800000 */
[----:B------:R-:W-:-:S13]  /*1b9b0*/  ELECT P6, URZ, PT ;  /* 0x00000000003f782f */ /* 0x000fda00038c0000 */
.L_x_4913:
[----:B------:R-:W-:Y:S05]  /*1b9c0*/  @!P6 BRA `(.L_x_4515) ;  /* 0x000000000084e947 */ /* 0x000fea0003800000 */
[----:B-1----:R-:W3:Y:S02]  /*1b9d0*/  LDL.LU R2, [R1+0x70] ;  /* 0x0000700001027983 */ /* 0x002ee40000300800 */
[----:B---3--:R-:W-:-:S04]  /*1b9e0*/  LOP3.LUT R2, R2, 0x2, RZ, 0xfc, !PT ;  /* 0x0000000202027812 */ /* 0x008fc800078efcff */
[----:B------:R-:W-:-:S13]  /*1b9f0*/  ISETP.NE.AND P2, PT, R2, 0x3, PT ;  /* 0x000000030200780c */ /* 0x000fda0003f45270 */
[----:B------:R-:W-:Y:S05]  /*1ba00*/  @!P2 BRA `(.L_x_4813) ;  /* 0x000000000004a947 */ /* 0x000fea0003800000 */
[----:B------:R-:W-:Y:S01]  /*1ba10*/  BPT.TRAP 0x1 ;  /* 0x000000040000795c */ /* 0x000fe20000300000 */
.L_x_4813:
[----:B0-----:R-:W3:Y:S04]  /*1ba20*/  LDL R3, [R1+0xc] ;  /* 0x00000c0001037983 */ /* 0x001ee80000100800 */
[----:B------:R-:W4:Y:S01]  /*1ba30*/  LDL.LU R7, [R1+0x1c] ;  /* 0x00001c0001077983 */ /* 0x000f220000300800 */
[----:B------:R-:W-:-:S04]  /*1ba40*/  VIADD R2, R0, 0x38840 ;  /* 0x0003884000027836 */ /* 0x000fc80000000000 */
[C---:B---3--:R-:W-:Y:S02]  /*1ba50*/  IMAD R6, R3.reuse, 0x8, R2 ;  /* 0x0000000803067824 */ /* 0x048fe400078e0202 */
[----:B------:R-:W-:Y:S01]  /*1ba60*/  VIADD R3, R3, 0x1 ;  /* 0x0000000103037836 */ /* 0x000fe20000000000 */
[----:B----4-:R-:W-:-:S04]  /*1ba70*/  SHF.L.U32 R5, R7, 0x1f, RZ ;  /* 0x0000001f07057819 */ /* 0x010fc800000006ff */
        /* <DEDUP_REMOVED lines=8> */
.L_x_4914:
[----:B------:R-:W1:Y:S02]  /*1bb00*/  SYNCS.PHASECHK.TRANS64.TRYWAIT P0, [R7+URZ], R2 ;  /* 0x00000002070075a7 */ /* 0x000e64000800017f */
[----:B-1----:R-:W-:Y:S05]  /*1bb10*/  @!P0 BRA `(.L_x_4815) ;  /* 0x0000002800f88947 */ /* 0x002fea0003800000 */
.L_x_4915:
[----:B------:R-:W-:Y:S05]  /*1bb20*/  @!P2 BRA `(.L_x_4816) ;  /* 0x000000000004a947 */ /* 0x000fea0003800000 */
[----:B------:R-:W-:Y:S01]  /*1bb30*/  BPT.TRAP 0x1 ;  /* 0x000000040000795c */ /* 0x000fe20000300000 */
.L_x_4816:
[----:B------:R-:W3:Y:S01]  /*1bb40*/  LDL.LU R4, [R1+0xc] ;  /* 0x00000c0001047983 */ /* 0x000ee20000300800 */
[----:B------:R-:W-:-:S04]  /*1bb50*/  VIADD R0, R0, 0x38860 ;  /* 0x0003886000007836 */ /* 0x000fc80000000000 */
[----:B---3--:R-:W-:-:S04]  /*1bb60*/  IMAD R4, R4, 0x8, R0 ;  /* 0x0000000804047824 */ /* 0x008fc800078e0200 */
[----:B------:R-:W3:Y:S02]  /*1bb70*/  SYNCS.PHASECHK.TRANS64.TRYWAIT P0, [R4+URZ], R5 ;  /* 0x00000005040075a7 */ /* 0x000ee4000800017f */
[----:B---3--:R-:W-:Y:S05]  /*1bb80*/  @!P0 BRA `(.L_x_4817) ;  /* 0x0000002800f08947 */ /* 0x008fea0003800000 */
.L_x_4916:
[----:B------:R-:W-:-:S07]  /*1bb90*/  IMAD R3, R3, 0x8, R0 ;  /* 0x0000000803037824 */ /* 0x000fce00078e0200 */
.L_x_4818:
[----:B----4-:R4:W0:Y:S02]  /*1bba0*/  SYNCS.PHASECHK.TRANS64.TRYWAIT P0, [R3+URZ], R2 ;  /* 0x00000002030075a7 */ /* 0x010824000800017f */
[----:B0-----:R-:W-:Y:S05]  /*1bbb0*/  @!P0 NANOSLEEP.SYNCS 0x989680 ;  /* 0x009896800000895d */ /* 0x001fea0003900000 */
[----:B------:R-:W0:Y:S02]  /*1bbc0*/  @!P0 SYNCS.PHASECHK.TRANS64 P0, [R3+URZ], R2 ;  /* 0x00000002030085a7 */ /* 0x000e24000800007f */
[----:B0-----:R-:W-:Y:S05]  /*1bbd0*/  @!P0 BRA `(.L_x_4818) ;  /* 0xfffffffc00f08947 */ /* 0x001fea000383ffff */
.L_x_4515:
[----:B------:R-:W-:Y:S05]  /*1bbe0*/  BSYNC B9 ;  /* 0x0000000000097941 */ /* 0x000fea0003800000 */
.L_x_4512:
[----:B------:R-:W-:Y:S05]  /*1bbf0*/  EXIT ;  /* 0x000000000000794d */ /* 0x000fea0003800000 */
.L_x_4531:
[----:B0-----:R0:W1:Y:S02]  /*1bc00*/  SYNCS.PHASECHK.TRANS64.TRYWAIT P5, [R66+URZ+0x38890], R75 ;  /* 0x0388904b420075a7 */ /* 0x00106400080a017f */
[----:B-1----:R-:W-:Y:S05]  /*1bc10*/  @!P5 NANOSLEEP.SYNCS 0x989680 ;  /* 0x009896800000d95d */ /* 0x002fea0003900000 */
[----:B------:R-:W1:Y:S02]  /*1bc20*/  @!P5 SYNCS.PHASECHK.TRANS64 P5, [R66+URZ+0x38890], R75 ;  /* 0x0388904b4200d5a7 */ /* 0x000e6400080a007f */
[----:B-1----:R-:W-:Y:S05]  /*1bc30*/  @!P5 BRA `(.L_x_4531) ;  /* 0xfffffffc00f0d947 */ /* 0x002fea000383ffff */
[----:B------:R-:W-:Y:S05]  /*1bc40*/  BRA `(.L_x_4819) ;  /* 0xfffffe6800ac7947 */ /* 0x000fea000383ffff */
.L_x_4541:
[----:B-1----:R1:W2:Y:S02]  /*1bc50*/  SYNCS.PHASECHK.TRANS64.TRYWAIT P5, [R66+URZ+0x38890], R75 ;  /* 0x0388904b420075a7 */ /* 0x0022a400080a017f */
[----:B--2---:R-:W-:Y:S05]  /*1bc60*/  @!P5 NANOSLEEP.SYNCS 0x989680 ;  /* 0x009896800000d95d */ /* 0x004fea0003900000 */
[----:B------:R-:W2:Y:S02]  /*1bc70*/  @!P5 SYNCS.PHASECHK.TRANS64 P5, [R66+URZ+0x38890], R75 ;  /* 0x0388904b4200d5a7 */ /* 0x000ea400080a007f */
[----:B--2---:R-:W-:Y:S05]  /*1bc80*/  @!P5 BRA `(.L_x_4541) ;  /* 0xfffffffc00f0d947 */ /* 0x004fea000383ffff */
[----:B------:R-:W-:Y:S05]  /*1bc90*/  BRA `(.L_x_4820) ;  /* 0xfffffe7400287947 */ /* 0x000fea000383ffff */
.L_x_4546:
[----:B0-----:R0:W1:Y:S02]  /*1bca0*/  SYNCS.PHASECHK.TRANS64.TRYWAIT P5, [R66+URZ+0x38890], R75 ;  /* 0x0388904b420075a7 */ /* 0x00106400080a017f */
[----:B-1----:R-:W-:Y:S05]  /*1bcb0*/  @!P5 NANOSLEEP.SYNCS 0x989680 ;  /* 0x009896800000d95d */ /* 0x002fea0003900000 */
[----:B------:R-:W1:Y:S02]  /*1bcc0*/  @!P5 SYNCS.PHASECHK.TRANS64 P5, [R66+URZ+0x38890], R75 ;  /* 0x0388904b4200d5a7 */ /* 0x000e6400080a007f */
[----:B-1----:R-:W-:Y:S05]  /*1bcd0*/  @!P5 BRA `(.L_x_4546) ;  /* 0xfffffffc00f0d947 */ /* 0x002fea000383ffff */
[----:B------:R-:W-:Y:S05]  /*1bce0*/  BRA `(.L_x_4821) ;  /* 0xfffffe7c00647947 */ /* 0x000fea000383ffff */
.L_x_4550:
[----:B------:R0:W0:Y:S02]  /*1bcf0*/  SYNCS.PHASECHK.TRANS64.TRYWAIT P0, [R66+URZ+0x388b0], R75 ;  /* 0x0388b04b420075a7 */ /* 0x000024000800017f */
[----:B0-----:R-:W-:Y:S05]  /*1bd00*/  @!P0 NANOSLEEP.SYNCS 0x989680 ;  /* 0x009896800000895d */ /* 0x001fea0003900000 */
[----:B------:R-:W0:Y:S02]  /*1bd10*/  @!P0 SYNCS.PHASECHK.TRANS64 P0, [R66+URZ+0x388b0], R75 ;  /* 0x0388b04b420085a7 */ /* 0x000e24000800007f */
[----:B0-----:R-:W-:Y:S05]  /*1bd20*/  @!P0 BRA `(.L_x_4550) ;  /* 0xfffffffc00f08947 */ /* 0x001fea000383ffff */
[----:B------:R-:W-:Y:S05]  /*1bd30*/  BRA `(.L_x_4822) ;  /* 0xfffffe7c00dc7947 */ /* 0x000fea000383ffff */
.L_x_4573:
[----:B------:R-:W-:Y:S01]  /*1bd40*/  BSSY B1, `(.L_x_4823) ;  /* 0x0000008000017945 */ /* 0x000fe20003800000 */
[----:B------:R-:W-:Y:S02]  /*1bd50*/  IMAD.MOV.U32 R13, RZ, RZ, R27 ;  /* 0x000000ffff0d7224 */ /* 0x000fe400078e001b */
[----:B------:R-:W-:Y:S02]  /*1bd60*/  IMAD.MOV.U32 R12, RZ, RZ, RZ ;  /* 0x000000ffff0c7224 */ /* 0x000fe400078e00ff */
[----:B------:R-:W-:Y:S02]  /*1bd70*/  IMAD.MOV.U32 R11, RZ, RZ, 0x1c1f ;  /* 0x00001c1fff0b7424 */ /* 0x000fe400078e00ff */
[----:B------:R-:W-:-:S07]  /*1bd80*/  IMAD.MOV.U32 R15, RZ, RZ, -0x1 ;  /* 0xffffffffff0f7424 */ /* 0x000fce00078e00ff */
[----:B0-----:R-:W-:Y:S05]  /*1bd90*/  WARPSYNC.COLLECTIVE R15, `(.L_x_4824) ;  /* 0x000000000f087348 */ /* 0x001fea0003c00000 */
[----:B------:R1:W2:Y:S02]  /*1bda0*/  SHFL.IDX P6, R14, R13, R12, R11 ;  /* 0x0000000c0d0e7389 */ /* 0x0002a400000c000b */
[----:B012---:R-:W-:Y:S01]  /*1bdb0*/  ENDCOLLECTIVE ;  /* 0x000000000000791b */ /* 0x007fe20003800000 */
.L_x_4824:
[----:B------:R-:W-:Y:S05]  /*1bdc0*/  BSYNC B1 ;  /* 0x0000000000017941 */ /* 0x000fea0003800000 */
.L_x_4823:
        /* <DEDUP_REMOVED lines=8> */
.L_x_4825:
[----:B------:R-:W-:Y:S02]  /*1be50*/  IMAD.MOV.U32 R13, RZ, RZ, R29 ;  /* 0x000000ffff0d7224 */ /* 0x000fe400078e001d */
[----:B------:R-:W-:-:S07]  /*1be60*/  IMAD.MOV.U32 R3, RZ, RZ, R14 ;  /* 0x000000ffff037224 */ /* 0x000fce00078e000e */
[----:B------:R-:W-:Y:S05]  /*1be70*/  WARPSYNC.COLLECTIVE R15, `(.L_x_4826) ;  /* 0x000000000f087348 */ /* 0x000fea0003c00000 */
[----:B------:R0:W1:Y:S02]  /*1be80*/  SHFL.IDX P6, R14, R13, R12, R11 ;  /* 0x0000000c0d0e7389 */ /* 0x00006400000c000b */
[----:B01----:R-:W-:Y:S01]  /*1be90*/  ENDCOLLECTIVE ;  /* 0x000000000000791b */ /* 0x003fe20003800000 */
.L_x_4826:
[----:B------:R-:W-:Y:S02]  /*1bea0*/  IMAD.MOV.U32 R13, RZ, RZ, R28 ;  /* 0x000000ffff0d7224 */ /* 0x000fe400078e001c */
[----:B------:R-:W-:-:S07]  /*1beb0*/  IMAD.MOV.U32 R4, RZ, RZ, R14 ;  /* 0x000000ffff047224 */ /* 0x000fce00078e000e */
[----:B------:R-:W-:Y:S05]  /*1bec0*/  WARPSYNC.COLLECTIVE R15, `(.L_x_4827) ;  /* 0x000000000f087348 */ /* 0x000fea0003c00000 */
[----:B------:R0:W1:Y:S02]  /*1bed0*/  SHFL.IDX P6, R14, R13, R12, R11 ;  /* 0x0000000c0d0e7389 */ /* 0x00006400000c000b */
[----:B01----:R-:W-:Y:S01]  /*1bee0*/  ENDCOLLECTIVE ;  /* 0x000000000000791b */ /* 0x003fe20003800000 */
.L_x_4827:
[----:B------:R-:W-:Y:S05]  /*1bef0*/  BRA `(.L_x_4828) ;  /* 0xfffffea800147947 */ /* 0x000fea000383ffff */
.L_x_4577:
[----:B0-----:R0:W1:Y:S02]  /*1bf00*/  SYNCS.PHASECHK.TRANS64.TRYWAIT P0, [R2+URZ+0x38800], R5 ;  /* 0x03880005020075a7 */ /* 0x001064000800017f */
[----:B-1----:R-:W-:Y:S05]  /*1bf10*/  @!P0 NANOSLEEP.SYNCS 0x989680 ;  /* 0x009896800000895d */ /* 0x002fea0003900000 */
[----:B------:R-:W1:Y:S02]  /*1bf20*/  @!P0 SYNCS.PHASECHK.TRANS64 P0, [R2+URZ+0x38800], R5 ;  /* 0x03880005020085a7 */ /* 0x000e64000800007f */
[----:B-1----:R-:W-:Y:S05]  /*1bf30*/  @!P0 BRA `(.L_x_4577) ;  /* 0xfffffffc00f08947 */ /* 0x002fea000383ffff */
[----:B------:R-:W-:Y:S05]  /*1bf40*/  BRA `(.L_x_4829) ;  /* 0xfffffeac00147947 */ /* 0x000fea000383ffff */
.L_x_4585:
        /* <DEDUP_REMOVED lines=8> */
.L_x_4831:
[----:B------:R-:W-:Y:S05]  /*1bfd0*/  BSYNC B1 ;  /* 0x0000000000017941 */ /* 0x000fea0003800000 */
.L_x_4830:
        /* <DEDUP_REMOVED lines=8> */
.L_x_4832:
[----:B------:R-:W-:Y:S02]  /*1c060*/  IMAD.MOV.U32 R21, RZ, RZ, R3 ;  /* 0x000000ffff157224 */ /* 0x000fe400078e0003 */
[----:B------:R-:W-:Y:S02]  /*1c070*/  IMAD.MOV.U32 R13, RZ, RZ, R29 ;  /* 0x000000ffff0d7224 */ /* 0x000fe400078e001d */
[----:B------:R-:W-:-:S07]  /*1c080*/  IMAD.MOV.U32 R0, RZ, RZ, R14 ;  /* 0x000000ffff007224 */ /* 0x000fce00078e000e */
[----:B------:R-:W-:Y:S05]  /*1c090*/  WARPSYNC.COLLECTIVE R15, `(.L_x_4833) ;  /* 0x000000000f087348 */ /* 0x000fea0003c00000 */
[----:B------:R0:W1:Y:S02]  /*1c0a0*/  SHFL.IDX P6, R14, R13, R12, R11 ;  /* 0x0000000c0d0e7389 */ /* 0x00006400000c000b */
[----:B01----:R-:W-:Y:S01]  /*1c0b0*/  ENDCOLLECTIVE ;  /* 0x000000000000791b */ /* 0x003fe20003800000 */
.L_x_4833:
[----:B------:R-:W-:Y:S02]  /*1c0c0*/  IMAD.MOV.U32 R20, RZ, RZ, R0 ;  /* 0x000000ffff147224 */ /* 0x000fe400078e0000 */
[----:B------:R-:W-:Y:S02]  /*1c0d0*/  IMAD.MOV.U32 R13, RZ, RZ, R28 ;  /* 0x000000ffff0d7224 */ /* 0x000fe400078e001c */
[----:B------:R-:W-:-:S07]  /*1c0e0*/  IMAD.MOV.U32 R5, RZ, RZ, R14 ;  /* 0x000000ffff057224 */ /* 0x000fce00078e000e */
[----:B------:R-:W-:Y:S05]  /*1c0f0*/  WARPSYNC.COLLECTIVE R15, `(.L_x_4834) ;  /* 0x000000000f087348 */ /* 0x000fea0003c00000 */
[----:B------:R0:W1:Y:S02]  /*1c100*/  SHFL.IDX P6, R14, R13, R12, R11 ;  /* 0x0000000c0d0e7389 */ /* 0x00006400000c000b */
[----:B01----:R-:W-:Y:S01]  /*1c110*/  ENDCOLLECTIVE ;  /* 0x000000000000791b */ /* 0x003fe20003800000 */
.L_x_4834:
[----:B------:R-:W-:Y:S05]  /*1c120*/  BRA `(.L_x_4835) ;  /* 0xfffffeb400807947 */ /* 0x000fea000383ffff */
.L_x_4589:
[----:B0-----:R0:W1:Y:S02]  /*1c130*/  SYNCS.PHASECHK.TRANS64.TRYWAIT P1, [R2+URZ+0x38800], R13 ;  /* 0x0388000d020075a7 */ /* 0x001064000802017f */
[----:B-1----:R-:W-:Y:S05]  /*1c140*/  @!P1 NANOSLEEP.SYNCS 0x989680 ;  /* 0x009896800000995d */ /* 0x002fea0003900000 */
[----:B------:R-:W1:Y:S02]  /*1c150*/  @!P1 SYNCS.PHASECHK.TRANS64 P1, [R2+URZ+0x38800], R13 ;  /* 0x0388000d020095a7 */ /* 0x000e64000802007f */
[----:B-1----:R-:W-:Y:S05]  /*1c160*/  @!P1 BRA `(.L_x_4589) ;  /* 0xfffffffc00f09947 */ /* 0x002fea000383ffff */
[----:B------:R-:W-:Y:S05]  /*1c170*/  BRA `(.L_x_4836) ;  /* 0xfffffeb8004c7947 */ /* 0x000fea000383ffff */
.L_x_4595:
[----:B-1----:R1:W2:Y:S02]  /*1c180*/  SYNCS.PHASECHK.TRANS64.TRYWAIT P1, [R20+URZ+0x38830], R13 ;  /* 0x0388300d140075a7 */ /* 0x0022a4000802017f */
[----:B--2---:R-:W-:Y:S05]  /*1c190*/  @!P1 NANOSLEEP.SYNCS 0x989680 ;  /* 0x009896800000995d */ /* 0x004fea0003900000 */
[----:B------:R-:W2:Y:S02]  /*1c1a0*/  @!P1 SYNCS.PHASECHK.TRANS64 P1, [R20+URZ+0x38830], R13 ;  /* 0x0388300d140095a7 */ /* 0x000ea4000802007f */
[----:B--2---:R-:W-:Y:S05]  /*1c1b0*/  @!P1 BRA `(.L_x_4595) ;  /* 0xfffffffc00f09947 */ /* 0x004fea000383ffff */
[----:B------:R-:W-:Y:S05]  /*1c1c0*/  BRA `(.L_x_4594) ;  /* 0xfffffec400607947 */ /* 0x000fea000383ffff */
.L_x_4597:
[----:B--2---:R2:W3:Y:S02]  /*1c1d0*/  SYNCS.PHASECHK.TRANS64.TRYWAIT P1, [R2+URZ+0x38810], R11 ;  /* 0x0388100b020075a7 */ /* 0x0044e4000802017f */
[----:B---3--:R-:W-:Y:S05]  /*1c1e0*/  @!P1 NANOSLEEP.SYNCS 0x989680 ;  /* 0x009896800000995d */ /* 0x008fea0003900000 */
[----:B------:R-:W3:Y:S02]  /*1c1f0*/  @!P1 SYNCS.PHASECHK.TRANS64 P1, [R2+URZ+0x38810], R11 ;  /* 0x0388100b020095a7 */ /* 0x000ee4000802007f */
[----:B---3--:R-:W-:Y:S05]  /*1c200*/  @!P1 BRA `(.L_x_4597) ;  /* 0xfffffffc00f09947 */ /* 0x008fea000383ffff */
[----:B------:R-:W-:Y:S05]  /*1c210*/  BRA `(.L_x_4837) ;  /* 0xfffffec800107947 */ /* 0x000fea000383ffff */
.L_x_4602:
[----:B--2---:R2:W4:Y:S02]  /*1c220*/  SYNCS.PHASECHK.TRANS64.TRYWAIT P1, [R20+URZ+0x38850], R13 ;  /* 0x0388500d140075a7 */ /* 0x004524000802017f */
[----:B----4-:R-:W-:Y:S05]  /*1c230*/  @!P1 NANOSLEEP.SYNCS 0x989680 ;  /* 0x009896800000995d */ /* 0x010fea0003900000 */
[----:B------:R-:W4:Y:S02]  /*1c240*/  @!P1 SYNCS.PHASECHK.TRANS64 P1, [R20+URZ+0x38850], R13 ;  /* 0x0388500d140095a7 */ /* 0x000f24000802007f */
[----:B----4-:R-:W-:Y:S05]  /*1c250*/  @!P1 BRA `(.L_x_4602) ;  /* 0xfffffffc00f09947 */ /* 0x010fea000383ffff */
[----:B------:R-:W-:Y:S05]  /*1c260*/  BRA `(.L_x_4601) ;  /* 0xfffffec800407947 */ /* 0x000fea000383ffff */
.L_x_4609:
[----:B-1----:R1:W2:Y:S02]  /*1c270*/  SYNCS.PHASECHK.TRANS64.TRYWAIT P3, [R14+URZ+0x38830], R11 ;  /* 0x0388300b0e0075a7 */ /* 0x0022a4000806017f */
[----:B--2---:R-:W-:Y:S05]  /*1c280*/  @!P3 NANOSLEEP.SYNCS 0x989680 ;  /* 0x009896800000b95d */ /* 0x004fea0003900000 */
[----:B------:R-:W2:Y:S02]  /*1c290*/  @!P3 SYNCS.PHASECHK.TRANS64 P3, [R14+URZ+0x38830], R11 ;  /* 0x0388300b0e00b5a7 */ /* 0x000ea4000806007f */
[----:B--2---:R-:W-:Y:S05]  /*1c2a0*/  @!P3 BRA `(.L_x_4609) ;  /* 0xfffffffc00f0b947 */ /* 0x004fea000383ffff */
[----:B------:R-:W-:Y:S05]  /*1c2b0*/  BRA `(.L_x_4608) ;  /* 0xfffffef000e47947 */ /* 0x000fea000383ffff */
.L_x_4614:
[----:B---3--:R3:W4:Y:S02]  /*1c2c0*/  SYNCS.PHASECHK.TRANS64.TRYWAIT P3, [R14+URZ+0x38850], R11 ;  /* 0x0388500b0e0075a7 */ /* 0x008724000806017f */
[----:B----4-:R-:W-:Y:S05]  /*1c2d0*/  @!P3 NANOSLEEP.SYNCS 0x989680 ;  /* 0x009896800000b95d */ /* 0x010fea0003900000 */
[----:B------:R-:W4:Y:S02]  /*1c2e0*/  @!P3 SYNCS.PHASECHK.TRANS64 P3, [R14+URZ+0x38850], R11 ;  /* 0x0388500b0e00b5a7 */ /* 0x000f24000806007f */
[----:B----4-:R-:W-:Y:S05]  /*1c2f0*/  @!P3 BRA `(.L_x_4614) ;  /* 0xfffffffc00f0b947 */ /* 0x010fea000383ffff */
[----:B------:R-:W-:Y:S05]  /*1c300*/  BRA `(.L_x_4613) ;  /* 0xfffffef400807947 */ /* 0x000fea000383ffff */
.L_x_4644:
        /* <DEDUP_REMOVED lines=11> */
.L_x_4839:
[----:B------:R-:W-:Y:S05]  /*1c3c0*/  BSYNC B1 ;  /* 0x0000000000017941 */ /* 0x000fea0003800000 */
.L_x_4838:
[----:B------:R-:W-:Y:S05]  /*1c3d0*/  BRA `(.L_x_4840) ;  /* 0xffffff6c00e87947 */ /* 0x000fea000383ffff */
.L_x_4646:
[----:B------:R-:W-:Y:S01]  /*1c3e0*/  BSSY B1, `(.L_x_4841) ;  /* 0x0000006000017945 */ /* 0x000fe20003800000 */
[----:B------:R-:W-:-:S07]  /*1c3f0*/  IMAD.MOV.U32 R15, RZ, RZ, -0x1 ;  /* 0xffffffffff0f7424 */ /* 0x000fce00078e00ff */
[----:B0-----:R-:W-:Y:S05]  /*1c400*/  WARPSYNC.COLLECTIVE R15, `(.L_x_4842) ;  /* 0x000000000f0c7348 */ /* 0x001fea0003c00000 */
[----:B------:R-:W-:Y:S02]  /*1c410*/  ELECT P6, UR62, PT ;  /* 0x00000000003e782f */ /* 0x000fe400038c0000 */
[----:B------:R-:W-:Y:S01]  /*1c420*/  MOV R14, UR62 ;  /* 0x0000003e000e7c02 */ /* 0x000fe20008000f00 */
[----:B0-----:R-:W-:Y:S10]  /*1c430*/  ENDCOLLECTIVE ;  /* 0x000000000000791b */ /* 0x001ff40003800000 */
.L_x_4842:
[----:B------:R-:W-:Y:S05]  /*1c440*/  BSYNC B1 ;  /* 0x0000000000017941 */ /* 0x000fea0003800000 */
.L_x_4841:
[----:B------:R-:W-:Y:S05]  /*1c450*/  BRA `(.L_x_4645) ;  /* 0xffffff6c00e07947 */ /* 0x000fea000383ffff */
.L_x_4648:
[----:B0-----:R-:W2:Y:S02]  /*1c460*/  LDL R4, [R1+0x4] ;  /* 0x0000040001047983 */ /* 0x001ea40000100800 */
[----:B--2---:R0:W1:Y:S02]  /*1c470*/  SYNCS.PHASECHK.TRANS64.TRYWAIT P0, [R4+URZ+0x38820], R3 ;  /* 0x03882003040075a7 */ /* 0x004064000800017f */
[----:B-1----:R-:W-:Y:S05]  /*1c480*/  @!P0 NANOSLEEP.SYNCS 0x989680 ;  /* 0x009896800000895d */ /* 0x002fea0003900000 */
[----:B------:R-:W1:Y:S02]  /*1c490*/  @!P0 SYNCS.PHASECHK.TRANS64 P0, [R4+URZ+0x38820], R3 ;  /* 0x03882003040085a7 */ /* 0x000e64000800007f */
[----:B-1----:R-:W-:Y:S05]  /*1c4a0*/  @!P0 BRA `(.L_x_4648) ;  /* 0xfffffffc00ec8947 */ /* 0x002fea000383ffff */
[----:B------:R-:W-:Y:S05]  /*1c4b0*/  BRA `(.L_x_4843) ;  /* 0xffffff6c00f07947 */ /* 0x000fea000383ffff */
.L_x_4652:
[----:B0-----:R0:W1:Y:S02]  /*1c4c0*/  SYNCS.PHASECHK.TRANS64.TRYWAIT P0, [R4+URZ+0x388a0], R8 ;  /* 0x0388a008040075a7 */ /* 0x001064000800017f */
[----:B-1----:R-:W-:Y:S05]  /*1c4d0*/  @!P0 NANOSLEEP.SYNCS 0x989680 ;  /* 0x009896800000895d */ /* 0x002fea0003900000 */
[----:B------:R-:W1:Y:S02]  /*1c4e0*/  @!P0 SYNCS.PHASECHK.TRANS64 P0, [R4+URZ+0x388a0], R8 ;  /* 0x0388a008040085a7 */ /* 0x000e64000800007f */
[----:B-1----:R-:W-:Y:S05]  /*1c4f0*/  @!P0 BRA `(.L_x_4652) ;  /* 0xfffffffc00f08947 */ /* 0x002fea000383ffff */
[----:B------:R-:W-:Y:S05]  /*1c500*/  BRA `(.L_x_4844) ;  /* 0xffffff7000187947 */ /* 0x000fea000383ffff */
.L_x_4657:
[----:B-1----:R1:W2:Y:S02]  /*1c510*/  SYNCS.PHASECHK.TRANS64.TRYWAIT P0, [R4+URZ+0x388c0], R8 ;  /* 0x0388c008040075a7 */ /* 0x0022a4000800017f */
[----:B--2---:R-:W-:Y:S05]  /*1c520*/  @!P0 NANOSLEEP.SYNCS 0x989680 ;  /* 0x009896800000895d */ /* 0x004fea0003900000 */
[----:B------:R-:W2:Y:S02]  /*1c530*/  @!P0 SYNCS.PHASECHK.TRANS64 P0, [R4+URZ+0x388c0], R8 ;  /* 0x0388c008040085a7 */ /* 0x000ea4000800007f */
[----:B--2---:R-:W-:Y:S05]  /*1c540*/  @!P0 BRA `(.L_x_4657) ;  /* 0xfffffffc00f08947 */ /* 0x004fea000383ffff */
[----:B------:R-:W-:Y:S05]  /*1c550*/  BRA `(.L_x_4845) ;  /* 0xffffff70009c7947 */ /* 0x000fea000383ffff */
.L_x_4671:
[----:B0-----:R0:W1:Y:S02]  /*1c560*/  SYNCS.PHASECHK.TRANS64.TRYWAIT P1, [R4+URZ+0x388a0], R5 ;  /* 0x0388a005040075a7 */ /* 0x001064000802017f */
[----:B-1----:R-:W-:Y:S05]  /*1c570*/  @!P1 NANOSLEEP.SYNCS 0x989680 ;  /* 0x009896800000995d */ /* 0x002fea0003900000 */
[----:B------:R-:W1:Y:S02]  /*1c580*/  @!P1 SYNCS.PHASECHK.TRANS64 P1, [R4+URZ+0x388a0], R5 ;  /* 0x0388a005040095a7 */ /* 0x000e64000802007f */
[----:B-1----:R-:W-:Y:S05]  /*1c590*/  @!P1 BRA `(.L_x_4671) ;  /* 0xfffffffc00f09947 */ /* 0x002fea000383ffff */
[----:B------:R-:W-:Y:S05]  /*1c5a0*/  BRA `(.L_x_4846) ;  /* 0xffffff7c00247947 */ /* 0x000fea000383ffff */
.L_x_4676:
[----:B-1----:R1:W2:Y:S02]  /*1c5b0*/  SYNCS.PHASECHK.TRANS64.TRYWAIT P1, [R4+URZ+0x388c0], R5 ;  /* 0x0388c005040075a7 */ /* 0x0022a4000802017f */
[----:B--2---:R-:W-:Y:S05]  /*1c5c0*/  @!P1 NANOSLEEP.SYNCS 0x989680 ;  /* 0x009896800000995d */ /* 0x004fea0003900000 */
[----:B------:R-:W2:Y:S02]  /*1c5d0*/  @!P1 SYNCS.PHASECHK.TRANS64 P1, [R4+URZ+0x388c0], R5 ;  /* 0x0388c005040095a7 */ /* 0x000ea4000802007f */
[----:B--2---:R-:W-:Y:S05]  /*1c5e0*/  @!P1 BRA `(.L_x_4676) ;  /* 0xfffffffc00f09947 */ /* 0x004fea000383ffff */
[----:B------:R-:W-:Y:S05]  /*1c5f0*/  BRA `(.L_x_4847) ;  /* 0xffffff7c00a47947 */ /* 0x000fea000383ffff */
.L_x_4696:
        /* <DEDUP_REMOVED lines=11> */
.L_x_4849:
[----:B------:R-:W-:Y:S05]  /*1c6b0*/  BSYNC B0 ;  /* 0x0000000000007941 */ /* 0x000fea0003800000 */
.L_x_4848:
[----:B------:R-:W-:Y:S05]  /*1c6c0*/  BRA `(.L_x_4850) ;  /* 0xffffff8c00887947 */ /* 0x000fea000383ffff */
.L_x_4698:
[----:B------:R-:W-:Y:S01]  /*1c6d0*/  BSSY B0, `(.L_x_4851) ;  /* 0x0000006000007945 */ /* 0x000fe20003800000 */
[----:B------:R-:W-:-:S07]  /*1c6e0*/  IMAD.MOV.U32 R15, RZ, RZ, -0x1 ;  /* 0xffffffffff0f7424 */ /* 0x000fce00078e00ff */
[----:B0-----:R-:W-:Y:S05]  /*1c6f0*/  WARPSYNC.COLLECTIVE R15, `(.L_x_4852) ;  /* 0x000000000f0c7348 */ /* 0x001fea0003c00000 */
[----:B------:R-:W-:Y:S02]  /*1c700*/  ELECT P6, UR62, PT ;  /* 0x00000000003e782f */ /* 0x000fe400038c0000 */
[----:B------:R-:W-:Y:S01]  /*1c710*/  MOV R14, UR62 ;  /* 0x0000003e000e7c02 */ /* 0x000fe20008000f00 */
[----:B0-----:R-:W-:Y:S10]  /*1c720*/  ENDCOLLECTIVE ;  /* 0x000000000000791b */ /* 0x001ff40003800000 */
.L_x_4852:
[----:B------:R-:W-:Y:S05]  /*1c730*/  BSYNC B0 ;  /* 0x0000000000007941 */ /* 0x000fea0003800000 */
.L_x_4851:
[----:B------:R-:W-:Y:S05]  /*1c740*/  BRA `(.L_x_4853) ;  /* 0xffffff8c00947947 */ /* 0x000fea000383ffff */
.L_x_4700:
[----:B0-----:R0:W1:Y:S02]  /*1c750*/  SYNCS.PHASECHK.TRANS64.TRYWAIT P0, [R0+URZ+0x38840], R2 ;  /* 0x03884002000075a7 */ /* 0x001064000800017f */
[----:B-1----:R-:W-:Y:S05]  /*1c760*/  @!P0 NANOSLEEP.SYNCS 0x989680 ;  /* 0x009896800000895d */ /* 0x002fea0003900000 */
[----:B------:R-:W1:Y:S02]  /*1c770*/  @!P0 SYNCS.PHASECHK.TRANS64 P0, [R0+URZ+0x38840], R2 ;  /* 0x03884002000085a7 */ /* 0x000e64000800007f */
[----:B-1----:R-:W-:Y:S05]  /*1c780*/  @!P0 BRA `(.L_x_4700) ;  /* 0xfffffffc00f08947 */ /* 0x002fea000383ffff */
[----:B------:R-:W-:Y:S05]  /*1c790*/  BRA `(.L_x_4854) ;  /* 0xffffff9000007947 */ /* 0x000fea000383ffff */
.L_x_4704:
        /* <DEDUP_REMOVED lines=9> */
.L_x_4855:
[----:B------:R-:W-:Y:S02]  /*1c830*/  IMAD.MOV.U32 R13, RZ, RZ, R3 ;  /* 0x000000ffff0d7224 */ /* 0x000fe400078e0003 */
[----:B------:R-:W-:-:S07]  /*1c840*/  IMAD.MOV.U32 R4, RZ, RZ, R14 ;  /* 0x000000ffff047224 */ /* 0x000fce00078e000e */
[----:B------:R-:W-:Y:S05]  /*1c850*/  WARPSYNC.COLLECTIVE R15, `(.L_x_4856) ;  /* 0x000000000f087348 */ /* 0x000fea0003c00000 */
[----:B------:R0:W1:Y:S02]  /*1c860*/  SHFL.IDX P6, R14, R13, R12, R11 ;  /* 0x0000000c0d0e7389 */ /* 0x00006400000c000b */
[----:B01----:R-:W-:Y:S01]  /*1c870*/  ENDCOLLECTIVE ;  /* 0x000000000000791b */ /* 0x003fe20003800000 */
.L_x_4856:
[----:B------:R-:W-:Y:S02]  /*1c880*/  IMAD.MOV.U32 R13, RZ, RZ, R2 ;  /* 0x000000ffff0d7224 */ /* 0x000fe400078e0002 */
[----:B------:R-:W-:Y:S02]  /*1c890*/  IMAD.MOV.U32 R12, RZ, RZ, 0x1 ;  /* 0x00000001ff0c7424 */ /* 0x000fe400078e00ff */
[----:B------:R-:W-:-:S07]  /*1c8a0*/  IMAD.MOV.U32 R5, RZ, RZ, R14 ;  /* 0x000000ffff057224 */ /* 0x000fce00078e000e */
[----:B------:R-:W-:Y:S05]  /*1c8b0*/  WARPSYNC.COLLECTIVE R15, `(.L_x_4857) ;  /* 0x000000000f087348 */ /* 0x000fea0003c00000 */
[----:B------:R0:W1:Y:S02]  /*1c8c0*/  SHFL.IDX P6, R14, R13, R12, R11 ;  /* 0x0000000c0d0e7389 */ /* 0x00006400000c000b */
[----:B01----:R-:W-:Y:S01]  /*1c8d0*/  ENDCOLLECTIVE ;  /* 0x000000000000791b */ /* 0x003fe20003800000 */
.L_x_4857:
[----:B------:R-:W-:Y:S02]  /*1c8e0*/  IMAD.MOV.U32 R13, RZ, RZ, R3 ;  /* 0x000000ffff0d7224 */ /* 0x000fe400078e0003 */
[----:B------:R-:W-:Y:S02]  /*1c8f0*/  IMAD R0, R6, R7, RZ ;  /* 0x0000000706007224 */ /* 0x000fe400078e02ff */
[----:B------:R-:W-:-:S07]  /*1c900*/  IMAD.MOV.U32 R6, RZ, RZ, R14 ;  /* 0x000000ffff067224 */ /* 0x000fce00078e000e */
[----:B------:R-:W-:Y:S05]  /*1c910*/  WARPSYNC.COLLECTIVE R15, `(.L_x_4858) ;  /* 0x000000000f087348 */ /* 0x000fea0003c00000 */
[----:B------:R0:W1:Y:S02]  /*1c920*/  SHFL.IDX P6, R14, R13, R12, R11 ;  /* 0x0000000c0d0e7389 */ /* 0x00006400000c000b */
[----:B01----:R-:W-:Y:S01]  /*1c930*/  ENDCOLLECTIVE ;  /* 0x000000000000791b */ /* 0x003fe20003800000 */
.L_x_4858:
        /* <DEDUP_REMOVED lines=21> */
.L_x_4859:
        /* <DEDUP_REMOVED lines=10> */
.L_x_4860:
        /* <DEDUP_REMOVED lines=11> */
.L_x_4861:
        /* <DEDUP_REMOVED lines=14> */
.L_x_4862:
[----:B------:R-:W-:Y:S01]  /*1ccc0*/  IMAD.MOV.U32 R3, RZ, RZ, R14 ;  /* 0x000000ffff037224 */ /* 0x000fe200078e000e */
[----:B------:R-:W-:Y:S06]  /*1ccd0*/  BRA `(.L_x_4863) ;  /* 0xffffff9400687947 */ /* 0x000fec000383ffff */
.L_x_4708:
        /* <DEDUP_REMOVED lines=27> */
.L_x_4865:
[----:B------:R-:W-:Y:S05]  /*1ce90*/  BSYNC B0 ;  /* 0x0000000000007941 */ /* 0x000fea0003800000 */
.L_x_4864:
        /* <DEDUP_REMOVED lines=11> */
.L_x_4866:
        /* <DEDUP_REMOVED lines=43> */
.L_x_4867:
        /* <DEDUP_REMOVED lines=18> */
.L_x_4868:
        /* <DEDUP_REMOVED lines=29> */
.L_x_4869:
        /* <DEDUP_REMOVED lines=13> */
.L_x_4870:
        /* <DEDUP_REMOVED lines=32> */
.L_x_4871:
        /* <DEDUP_REMOVED lines=9> */
.L_x_4872:
[----:B------:R-:W-:Y:S01]  /*1d850*/  IMAD.MOV.U32 R0, RZ, RZ, R14 ;  /* 0x000000ffff007224 */ /* 0x000fe200078e000e */
[----:B------:R-:W-:Y:S06]  /*1d860*/  BRA `(.L_x_4873) ;  /* 0xffffff9800407947 */ /* 0x000fec000383ffff */
.L_x_4713:
[----:B0-----:R-:W3:Y:S02]  /*1d870*/  LDL R2, [R1+0x4] ;  /* 0x0000040001027983 */ /* 0x001ee40000100800 */
[----:B---3--:R0:W3:Y:S02]  /*1d880*/  SYNCS.PHASECHK.TRANS64.TRYWAIT P0, [R2+URZ+0x38820], R0 ;  /* 0x03882000020075a7 */ /* 0x0080e4000800017f */
[----:B---3--:R-:W-:Y:S05]  /*1d890*/  @!P0 NANOSLEEP.SYNCS 0x989680 ;  /* 0x009896800000895d */ /* 0x008fea0003900000 */
[----:B------:R-:W3:Y:S02]  /*1d8a0*/  @!P0 SYNCS.PHASECHK.TRANS64 P0, [R2+URZ+0x38820], R0 ;  /* 0x03882000020085a7 */ /* 0x000ee4000800007f */
[----:B---3--:R-:W-:Y:S05]  /*1d8b0*/  @!P0 BRA `(.L_x_4713) ;  /* 0xfffffffc00ec8947 */ /* 0x008fea000383ffff */
[----:B------:R-:W-:Y:S05]  /*1d8c0*/  BRA `(.L_x_4874) ;  /* 0xffffff9c00007947 */ /* 0x000fea000383ffff */
.L_x_4717:
[----:B0-----:R0:W1:Y:S02]  /*1d8d0*/  SYNCS.PHASECHK.TRANS64.TRYWAIT P0, [R3+URZ+0x38860], R0 ;  /* 0x03886000030075a7 */ /* 0x001064000800017f */
[----:B-1----:R-:W-:Y:S05]  /*1d8e0*/  @!P0 NANOSLEEP.SYNCS 0x989680 ;  /* 0x009896800000895d */ /* 0x002fea0003900000 */
[----:B------:R-:W1:Y:S02]  /*1d8f0*/  @!P0 SYNCS.PHASECHK.TRANS64 P0, [R3+URZ+0x38860], R0 ;  /* 0x03886000030085a7 */ /* 0x000e64000800007f */
[----:B-1----:R-:W-:Y:S05]  /*1d900*/  @!P0 BRA `(.L_x_4717) ;  /* 0xfffffffc00f08947 */ /* 0x002fea000383ffff */
[----:B------:R-:W-:Y:S05]  /*1d910*/  BRA `(.L_x_4875) ;  /* 0xffffff9c00307947 */ /* 0x000fea000383ffff */
.L_x_4736:
[----:B-1----:R1:W3:Y:S02]  /*1d920*/  SYNCS.PHASECHK.TRANS64.TRYWAIT P0, [R2+URZ+0x38840], R5 ;  /* 0x03884005020075a7 */ /* 0x0022e4000800017f */
[----:B---3--:R-:W-:Y:S05]  /*1d930*/  @!P0 NANOSLEEP.SYNCS 0x989680 ;  /* 0x009896800000895d */ /* 0x008fea0003900000 */
[----:B------:R-:W3:Y:S02]  /*1d940*/  @!P0 SYNCS.PHASECHK.TRANS64 P0, [R2+URZ+0x38840], R5 ;  /* 0x03884005020085a7 */ /* 0x000ee4000800007f */
[----:B---3--:R-:W-:Y:S05]  /*1d950*/  @!P0 BRA `(.L_x_4736) ;  /* 0xfffffffc00f08947 */ /* 0x008fea000383ffff */
[----:B------:R-:W-:Y:S05]  /*1d960*/  BRA `(.L_x_4876) ;  /* 0xffffffa800607947 */ /* 0x000fea000383ffff */
.L_x_4741:
[----:B0-----:R0:W3:Y:S02]  /*1d970*/  SYNCS.PHASECHK.TRANS64.TRYWAIT P0, [R2+URZ+0x38860], R5 ;  /* 0x03886005020075a7 */ /* 0x0010e4000800017f */
[----:B---3--:R-:W-:Y:S05]  /*1d980*/  @!P0 NANOSLEEP.SYNCS 0x989680 ;  /* 0x009896800000895d */ /* 0x008fea0003900000 */
[----:B------:R-:W3:Y:S02]  /*1d990*/  @!P0 SYNCS.PHASECHK.TRANS64 P0, [R2+URZ+0x38860], R5 ;  /* 0x03886005020085a7 */ /* 0x000ee4000800007f */
[----:B---3--:R-:W-:Y:S05]  /*1d9a0*/  @!P0 BRA `(.L_x_4741) ;  /* 0xfffffffc00f08947 */ /* 0x008fea000383ffff */
[----:B------:R-:W-:Y:S05]  /*1d9b0*/  BRA `(.L_x_4877) ;  /* 0xffffffa800e87947 */ /* 0x000fea000383ffff */
.L_x_4756:
[----:B0-----:R0:W1:Y:S02]  /*1d9c0*/  SYNCS.PHASECHK.TRANS64.TRYWAIT P0, [R2+URZ+0x38840], R3 ;  /* 0x03884003020075a7 */ /* 0x001064000800017f */
[----:B-1----:R-:W-:Y:S05]  /*1d9d0*/  @!P0 NANOSLEEP.SYNCS 0x989680 ;  /* 0x009896800000895d */ /* 0x002fea0003900000 */
[----:B------:R-:W1:Y:S02]  /*1d9e0*/  @!P0 SYNCS.PHASECHK.TRANS64 P0, [R2+URZ+0x38840], R3 ;  /* 0x03884003020085a7 */ /* 0x000e64000800007f */
[----:B-1----:R-:W-:Y:S05]  /*1d9f0*/  @!P0 BRA `(.L_x_4756) ;  /* 0xfffffffc00f08947 */ /* 0x002fea000383ffff */
[----:B------:R-:W-:Y:S05]  /*1da00*/  BRA `(.L_x_4878) ;  /* 0xffffffb400f87947 */ /* 0x000fea000383ffff */
.L_x_4761:
[----:B-1----:R1:W3:Y:S02]  /*1da10*/  SYNCS.PHASECHK.TRANS64.TRYWAIT P0, [R2+URZ+0x38860], R3 ;  /* 0x03886003020075a7 */ /* 0x0022e4000800017f */
[----:B---3--:R-:W-:Y:S05]  /*1da20*/  @!P0 NANOSLEEP.SYNCS 0x989680 ;  /* 0x009896800000895d */ /* 0x008fea0003900000 */
[----:B------:R-:W3:Y:S02]  /*1da30*/  @!P0 SYNCS.PHASECHK.TRANS64 P0, [R2+URZ+0x38860], R3 ;  /* 0x03886003020085a7 */ /* 0x000ee4000800007f */
[----:B---3--:R-:W-:Y:S05]  /*1da40*/  @!P0 BRA `(.L_x_4761) ;  /* 0xfffffffc00f08947 */ /* 0x008fea000383ffff */
[----:B------:R-:W-:Y:S05]  /*1da50*/  BRA `(.L_x_4879) ;  /* 0xffffffb8007c7947 */ /* 0x000fea000383ffff */
.L_x_4776:
[----:B0-----:R0:W1:Y:S02]  /*1da60*/  SYNCS.PHASECHK.TRANS64.TRYWAIT P0, [R2+URZ+0x38840], R3 ;  /* 0x03884003020075a7 */ /* 0x001064000800017f */
[----:B-1----:R-:W-:Y:S05]  /*1da70*/  @!P0 NANOSLEEP.SYNCS 0x989680 ;  /* 0x009896800000895d */ /* 0x002fea0003900000 */
[----:B------:R-:W1:Y:S02]  /*1da80*/  @!P0 SYNCS.PHASECHK.TRANS64 P0, [R2+URZ+0x38840], R3 ;  /* 0x03884003020085a7 */ /* 0x000e64000800007f */
[----:B-1----:R-:W-:Y:S05]  /*1da90*/  @!P0 BRA `(.L_x_4776) ;  /* 0xfffffffc00f08947 */ /* 0x002fea000383ffff */
[----:B------:R-:W-:Y:S05]  /*1daa0*/  BRA `(.L_x_4880) ;  /* 0xffffffc400687947 */ /* 0x000fea000383ffff */
.L_x_4781:
[----:B-1----:R1:W3:Y:S02]  /*1dab0*/  SYNCS.PHASECHK.TRANS64.TRYWAIT P0, [R2+URZ+0x38860], R3 ;  /* 0x03886003020075a7 */ /* 0x0022e4000800017f */
[----:B---3--:R-:W-:Y:S05]  /*1dac0*/  @!P0 NANOSLEEP.SYNCS 0x989680 ;  /* 0x009896800000895d */ /* 0x008fea0003900000 */
[----:B------:R-:W3:Y:S02]  /*1dad0*/  @!P0 SYNCS.PHASECHK.TRANS64 P0, [R2+URZ+0x38860], R3 ;  /* 0x03886003020085a7 */ /* 0x000ee4000800007f */
[----:B---3--:R-:W-:Y:S05]  /*1dae0*/  @!P0 BRA `(.L_x_4781) ;  /* 0xfffffffc00f08947 */ /* 0x008fea000383ffff */
[----:B------:R-:W-:Y:S05]  /*1daf0*/  BRA `(.L_x_4881) ;  /* 0xffffffc400f07947 */ /* 0x000fea000383ffff */
.L_x_4797:
[----:B------:R-:W-:Y:S01]  /*1db00*/  BSSY B0, `(.L_x_4882) ;  /* 0x0000008000007945 */ /* 0x000fe20003800000 */
[----:B------:R-:W-:Y:S02]  /*1db10*/  IMAD.MOV.U32 R13, RZ, RZ, R16 ;  /* 0x000000ffff0d7224 */ /* 0x000fe400078e0010 */
[----:B------:R-:W-:Y:S02]  /*1db20*/  IMAD.MOV.U32 R12, RZ, RZ, RZ ;  /* 0x000000ffff0c7224 */ /* 0x000fe400078e00ff */
[----:B------:R-:W-:Y:S02]  /*1db30*/  IMAD.MOV.U32 R11, RZ, RZ, 0x1f ;  /* 0x0000001fff0b7424 */ /* 0x000fe400078e00ff */
[----:B------:R-:W-:-:S07]  /*1db40*/  IMAD.MOV.U32 R15, RZ, RZ, -0x1 ;  /* 0xffffffffff0f7424 */ /* 0x000fce00078e00ff */
[----:B-12---:R-:W-:Y:S05]  /*1db50*/  WARPSYNC.COLLECTIVE R15, `(.L_x_4883) ;  /* 0x000000000f087348 */ /* 0x006fea0003c00000 */
[----:B------:R0:W3:Y:S02]  /*1db60*/  SHFL.IDX P6, R14, R13, R12, R11 ;  /* 0x0000000c0d0e7389 */ /* 0x0000e400000c000b */
[----:B0123--:R-:W-:Y:S01]  /*1db70*/  ENDCOLLECTIVE ;  /* 0x000000000000791b */ /* 0x00ffe20003800000 */
.L_x_4883:
[----:B------:R-:W-:Y:S05]  /*1db80*/  BSYNC B0 ;  /* 0x0000000000007941 */ /* 0x000fea0003800000 */
.L_x_4882:
        /* <DEDUP_REMOVED lines=9> */
.L_x_4884:
        /* <DEDUP_REMOVED lines=18> */
.L_x_4885:
        /* <DEDUP_REMOVED lines=8> */
.L_x_4886:
        /* <DEDUP_REMOVED lines=8> */
.L_x_4887:
        /* <DEDUP_REMOVED lines=8> */
.L_x_4888:
        /* <DEDUP_REMOVED lines=8> */
.L_x_4889:
        /* <DEDUP_REMOVED lines=9> */
.L_x_4890:
[----:B------:R-:W-:Y:S01]  /*1dfd0*/  IMAD.MOV.U32 R6, RZ, RZ, R14 ;  /* 0x000000ffff067224 */ /* 0x000fe200078e000e */
[----:B------:R-:W-:Y:S06]  /*1dfe0*/  BRA `(.L_x_4891) ;  /* 0xffffffd000487947 */ /* 0x000fec000383ffff */
.L_x_4802:
        /* <DEDUP_REMOVED lines=8> */
.L_x_4893:
[----:B------:R-:W-:Y:S05]  /*1e070*/  BSYNC B0 ;  /* 0x0000000000007941 */ /* 0x000fea0003800000 */
.L_x_4892:
        /* <DEDUP_REMOVED lines=10> */
.L_x_4894:
        /* <DEDUP_REMOVED lines=8> */
.L_x_4895:
        /* <DEDUP_REMOVED lines=8> */
.L_x_4896:
        /* <DEDUP_REMOVED lines=8> */
.L_x_4897:
        /* <DEDUP_REMOVED lines=9> */
.L_x_4898:
[----:B------:R-:W-:Y:S01]  /*1e330*/  IMAD.MOV.U32 R6, RZ, RZ, R14 ;  /* 0x000000ffff067224 */ /* 0x000fe200078e000e */
[----:B------:R-:W-:Y:S06]  /*1e340*/  BRA `(.L_x_4899) ;  /* 0xffffffd0000c7947 */ /* 0x000fec000383ffff */
.L_x_4804:
[----:B------:R-:W-:Y:S01]  /*1e350*/  BSSY B0, `(.L_x_4900) ;  /* 0x0000006000007945 */ /* 0x000fe20003800000 */
[----:B------:R-:W-:Y:S01]  /*1e360*/  PLOP3.LUT P6, PT, P6, PT, PT, 0x8, 0x0 ;  /* 0x000000000000781c */ /* 0x000fe200037ce170 */
[----:B------:R-:W-:-:S12]  /*1e370*/  IMAD.MOV.U32 R15, RZ, RZ, -0x1 ;  /* 0xffffffffff0f7424 */ /* 0x000fd800078e00ff */
[----:B0-2---:R-:W-:Y:S05]  /*1e380*/  WARPSYNC.COLLECTIVE R15, `(.L_x_4901) ;  /* 0x000000000f087348 */ /* 0x005fea0003c00000 */
[----:B------:R-:W-:Y:S01]  /*1e390*/  VOTE.ANY R14, PT, P6 ;  /* 0x00000000000e7806 */ /* 0x000fe200030e0100 */
[----:B0-2---:R-:W-:Y:S06]  /*1e3a0*/  ENDCOLLECTIVE ;  /* 0x000000000000791b */ /* 0x005fec0003800000 */
.L_x_4901:
[----:B------:R-:W-:Y:S05]  /*1e3b0*/  BSYNC B0 ;  /* 0x0000000000007941 */ /* 0x000fea0003800000 */
.L_x_4900:
        /* <DEDUP_REMOVED lines=9> */
.L_x_4902:
[----:B------:R-:W-:Y:S01]  /*1e450*/  IMAD.MOV.U32 R17, RZ, RZ, R14 ;  /* 0x000000ffff117224 */ /* 0x000fe200078e000e */
[----:B------:R-:W-:Y:S06]  /*1e460*/  BRA `(.L_x_4903) ;  /* 0xffffffcc00fc7947 */ /* 0x000fec000383ffff */
.L_x_4806:
[----:B------:R-:W-:Y:S01]  /*1e470*/  BSSY B0, `(.L_x_4904) ;  /* 0x0000007000007945 */ /* 0x000fe20003800000 */
[----:B------:R-:W-:Y:S02]  /*1e480*/  IMAD.MOV.U32 R13, RZ, RZ, R2 ;  /* 0x000000ffff0d7224 */ /* 0x000fe400078e0002 */
[----:B------:R-:W-:Y:S02]  /*1e490*/  IMAD.MOV.U32 R11, RZ, RZ, 0x1f ;  /* 0x0000001fff0b7424 */ /* 0x000fe400078e00ff */
[----:B------:R-:W-:-:S07]  /*1e4a0*/  IMAD.MOV.U32 R15, RZ, RZ, -0x1 ;  /* 0xffffffffff0f7424 */ /* 0x000fce00078e00ff */
[----:B0-23--:R-:W-:Y:S05]  /*1e4b0*/  WARPSYNC.COLLECTIVE R15, `(.L_x_4905) ;  /* 0x000000000f087348 */ /* 0x00dfea0003c00000 */
[----:B------:R1:W4:Y:S02]  /*1e4c0*/  SHFL.IDX P6, R14, R13, R12, R11 ;  /* 0x0000000c0d0e7389 */ /* 0x00032400000c000b */
[----:B01234-:R-:W-:Y:S01]  /*1e4d0*/  ENDCOLLECTIVE ;  /* 0x000000000000791b */ /* 0x01ffe20003800000 */
.L_x_4905:
[----:B------:R-:W-:Y:S05]  /*1e4e0*/  BSYNC B0 ;  /* 0x0000000000007941 */ /* 0x000fea0003800000 */
.L_x_4904:
[----:B------:R-:W-:Y:S01]  /*1e4f0*/  IMAD.MOV.U32 R2, RZ, RZ, R14 ;  /* 0x000000ffff027224 */ /* 0x000fe200078e000e */
[----:B------:R-:W-:Y:S06]  /*1e500*/  BRA `(.L_x_4906) ;  /* 0xffffffcc00f07947 */ /* 0x000fec000383ffff */
.L_x_4810:
[----:B0-----:R0:W1:Y:S02]  /*1e510*/  SYNCS.PHASECHK.TRANS64.TRYWAIT P0, [R0+URZ+0x38820], R3 ;  /* 0x03882003000075a7 */ /* 0x001064000800017f */
[----:B-1----:R-:W-:Y:S05]  /*1e520*/  @!P0 NANOSLEEP.SYNCS 0x989680 ;  /* 0x009896800000895d */ /* 0x002fea0003900000 */
[----:B------:R-:W1:Y:S02]  /*1e530*/  @!P0 SYNCS.PHASECHK.TRANS64 P0, [R0+URZ+0x38820], R3 ;  /* 0x03882003000085a7 */ /* 0x000e64000800007f */
[----:B-1----:R-:W-:Y:S05]  /*1e540*/  @!P0 BRA `(.L_x_4810) ;  /* 0xfffffffc00f08947 */ /* 0x002fea000383ffff */
[----:B------:R-:W-:Y:S05]  /*1e550*/  BRA `(.L_x_4907) ;  /* 0xffffffd000e87947 */ /* 0x000fea000383ffff */
.L_x_4811:
        /* <DEDUP_REMOVED lines=11> */
.L_x_4909:
[----:B------:R-:W-:Y:S05]  /*1e610*/  BSYNC B0 ;  /* 0x0000000000007941 */ /* 0x000fea0003800000 */
.L_x_4908:
[----:B------:R-:W-:Y:S05]  /*1e620*/  BRA `(.L_x_4910) ;  /* 0xffffffd000d07947 */ /* 0x000fea000383ffff */
.L_x_4812:
[----:B------:R-:W-:Y:S01]  /*1e630*/  BSSY B0, `(.L_x_4911) ;  /* 0x0000006000007945 */ /* 0x000fe20003800000 */
[----:B------:R-:W-:-:S07]  /*1e640*/  IMAD.MOV.U32 R15, RZ, RZ, -0x1 ;  /* 0xffffffffff0f7424 */ /* 0x000fce00078e00ff */
[----:B012---:R-:W-:Y:S05]  /*1e650*/  WARPSYNC.COLLECTIVE R15, `(.L_x_4912) ;  /* 0x000000000f0c7348 */ /* 0x007fea0003c00000 */
[----:B------:R-:W-:Y:S02]  /*1e660*/  ELECT P6, UR62, PT ;  /* 0x00000000003e782f */ /* 0x000fe400038c0000 */
[----:B------:R-:W-:Y:S01]  /*1e670*/  MOV R14, UR62 ;  /* 0x0000003e000e7c02 */ /* 0x000fe20008000f00 */
[----:B012---:R-:W-:Y:S10]  /*1e680*/  ENDCOLLECTIVE ;  /* 0x000000000000791b */ /* 0x007ff40003800000 */
.L_x_4912:
[----:B------:R-:W-:Y:S05]  /*1e690*/  BSYNC B0 ;  /* 0x0000000000007941 */ /* 0x000fea0003800000 */
.L_x_4911:
[----:B------:R-:W-:Y:S05]  /*1e6a0*/  BRA `(.L_x_4913) ;  /* 0xffffffd000c47947 */ /* 0x000fea000383ffff */
.L_x_4814:
[----:B0-----:R0:W1:Y:S02]  /*1e6b0*/  SYNCS.PHASECHK.TRANS64.TRYWAIT P0, [R6+URZ], R5 ;  /* 0x00000005060075a7 */ /* 0x001064000800017f */
[----:B-1----:R-:W-:Y:S05]  /*1e6c0*/  @!P0 NANOSLEEP.SYNCS 0x989680 ;  /* 0x009896800000895d */ /* 0x002fea0003900000 */
[----:B------:R-:W1:Y:S02]  /*1e6d0*/  @!P0 SYNCS.PHASECHK.TRANS64 P0, [R6+URZ], R5 ;  /* 0x00000005060085a7 */ /* 0x000e64000800007f */
[----:B-1----:R-:W-:Y:S05]  /*1e6e0*/  @!P0 BRA `(.L_x_4814) ;  /* 0xfffffffc00f08947 */ /* 0x002fea000383ffff */
[----:B------:R-:W-:Y:S05]  /*1e6f0*/  BRA `(.L_x_4914) ;  /* 0xffffffd400007947 */ /* 0x000fea000383ffff */
.L_x_4815:
[----:B-1----:R1:W3:Y:S02]  /*1e700*/  SYNCS.PHASECHK.TRANS64.TRYWAIT P0, [R7+URZ], R2 ;  /* 0x00000002070075a7 */ /* 0x0022e4000800017f */
[----:B---3--:R-:W-:Y:S05]  /*1e710*/  @!P0 NANOSLEEP.SYNCS 0x989680 ;  /* 0x009896800000895d */ /* 0x008fea0003900000 */
[----:B------:R-:W3:Y:S02]  /*1e720*/  @!P0 SYNCS.PHASECHK.TRANS64 P0, [R7+URZ], R2 ;  /* 0x00000002070085a7 */ /* 0x000ee4000800007f */
[----:B---3--:R-:W-:Y:S05]  /*1e730*/  @!P0 BRA `(.L_x_4815) ;  /* 0xfffffffc00f08947 */ /* 0x008fea000383ffff */
[----:B------:R-:W-:Y:S05]  /*1e740*/  BRA `(.L_x_4915) ;  /* 0xffffffd000f47947 */ /* 0x000fea000383ffff */
.L_x_4817:
[----:B---3--:R3:W4:Y:S02]  /*1e750*/  SYNCS.PHASECHK.TRANS64.TRYWAIT P0, [R4+URZ], R5 ;  /* 0x00000005040075a7 */ /* 0x008724000800017f */
[----:B----4-:R-:W-:Y:S05]  /*1e760*/  @!P0 NANOSLEEP.SYNCS 0x989680 ;  /* 0x009896800000895d */ /* 0x010fea0003900000 */
[----:B------:R-:W4:Y:S02]  /*1e770*/  @!P0 SYNCS.PHASECHK.TRANS64 P0, [R4+URZ], R5 ;  /* 0x00000005040085a7 */ /* 0x000f24000800007f */
[----:B----4-:R-:W-:Y:S05]  /*1e780*/  @!P0 BRA `(.L_x_4817) ;  /* 0xfffffffc00f08947 */ /* 0x010fea000383ffff */
[----:B------:R-:W-:Y:S05]  /*1e790*/  BRA `(.L_x_4916) ;  /* 0xffffffd000fc7947 */ /* 0x000fea000383ffff */
.L_x_4917:
        /* <DEDUP_REMOVED lines=14> */
.L_x_15121:


//--------------------- .text._ZN7cutlass13device_kernelIN5flash11enable_sm90INS1_16FlashAttnFwdSm90INS1_25CollectiveMainloopFwdSm90ILi2EN4cute5tupleIJNS5_1CILi1EEES8_S8_EEENS6_IJNS7_ILi64EEESA_SA_EEELi512ENS_10bfloat16_tEfNS_4arch4Sm90ELb0ELb1ELb0ELb0ELb0ELb0ELb0ELb0ELb0ELb1ELb0ELb0EEENS1_21CollectiveEpilogueFwdINS6_IJSA_NS7_ILi512EEESA_EEES9_SC_SE_Li256ELb0ELb1ELb0ELb0EEENS1_30DynamicPersistentTileSchedulerILi256ELi128ELb0ELb1ELb1EEEEEEEEEvNT_6ParamsE --------------------------
	.section	.text._ZN7cutlass13device_kernelIN5flash11enable_sm90INS1_16FlashAttnFwdSm90INS1_25CollectiveMainloopFwdSm90ILi2EN4cute5tupleIJNS5_1CILi1EEES8_S8_EEENS6_IJNS7_ILi64EEESA_SA_EEELi512ENS_10bfloat16_tEfNS_4arch4Sm90ELb0ELb1ELb0ELb0ELb0ELb0ELb0ELb0ELb0ELb1ELb0ELb0EEENS1_21CollectiveEpilogueFwdINS6_IJSA_NS7_ILi512EEESA_EEES9_SC_SE_Li256ELb0ELb1ELb0ELb0EEENS1_30DynamicPersistentTileSchedulerILi256ELi128ELb0ELb1ELb1EEEEEEEEEvNT_6ParamsE,"ax",@progbits
	.align	128
.text._ZN7cutlass13device_kernelIN5flash11enable_sm90INS1_16FlashAttnFwdSm90INS1_25CollectiveMainloopFwdSm90ILi2EN4cute5tupleIJNS5_1CILi1EEES8_S8_EEENS6_IJNS7_ILi64EEESA_SA_EEELi512ENS_10bfloat16_tEfNS_4arch4Sm90ELb0ELb1ELb0ELb0ELb0ELb0ELb0ELb0ELb0ELb1ELb0ELb0EEENS1_21CollectiveEpilogueFwdINS6_IJSA_NS7_ILi512EEESA_EEES9_SC_SE_Li256ELb0ELb1ELb0ELb0EEENS1_30DynamicPersistentTileSchedulerILi256ELi128ELb0ELb1ELb1EEEEEEEEEvNT_6ParamsE:
        .type           _ZN7cutlass13device_kernelIN5flash11enable_sm90INS1_16FlashAttnFwdSm90INS1_25CollectiveMainloopFwdSm90ILi2EN4cute5tupleIJNS5_1CILi1EEES8_S8_EEENS6_IJNS7_ILi64EEESA_SA_EEELi512ENS_10bfloat16_tEfNS_4arch4Sm90ELb0ELb1ELb0ELb0ELb0ELb0ELb0ELb0ELb0ELb1ELb0ELb0EEENS1_21CollectiveEpilogueFwdINS6_IJSA_NS7_ILi512EEESA_EEES9_SC_SE_Li256ELb0ELb1ELb0ELb0EEENS1_30DynamicPersistentTileSchedulerILi256ELi128ELb0ELb1ELb1EEEEEEEEEvNT_6ParamsE,@function
        .size           _ZN7cutlass13device_kernelIN5flash11enable_sm90INS1_16FlashAttnFwdSm90INS1_25CollectiveMainloopFwdSm90ILi2EN4cute5tupleIJNS5_1CILi1EEES8_S8_EEENS6_IJNS7_ILi64EEESA_SA_EEELi512ENS_10bfloat16_tEfNS_4arch4Sm90ELb0ELb1ELb0ELb0ELb0ELb0ELb0ELb0ELb0ELb1ELb0ELb0EEENS1_21CollectiveEpilogueFwdINS6_IJSA_NS7_ILi512EEESA_EEES9_SC_SE_Li256ELb0ELb1ELb0ELb0EEENS1_30DynamicPersistentTileSchedulerILi256ELi128ELb0ELb1ELb1EEEEEEEEEvNT_6ParamsE,(.L_x_15122 - _ZN7cutlass13device_kernelIN5flash11enable_sm90INS1_16FlashAttnFwdSm90INS1_25CollectiveMainloopFwdSm90ILi2EN4cute5tupleIJNS5_1CILi1EEES8_S8_EEENS6_IJNS7_ILi64EEESA_SA_EEELi512ENS_10bfloat16_tEfNS_4arch4Sm90ELb0ELb1ELb0ELb0ELb0ELb0ELb0ELb0ELb0ELb1ELb0ELb0EEENS1_21CollectiveEpilogueFwdINS6_IJSA_NS7_ILi512EEESA_EEES9_SC_SE_Li256ELb0ELb1ELb0ELb0EEENS1_30DynamicPersistentTileSchedulerILi256ELi128ELb0ELb1ELb1EEEEEEEEEvNT_6ParamsE)
        .other          _ZN7cutlass13device_kernelIN5flash11enable_sm90INS1_16FlashAttnFwdSm90INS1_25CollectiveMainloopFwdSm90ILi2EN4cute5tupleIJNS5_1CILi1EEES8_S8_EEENS6_IJNS7_ILi64EEESA_SA_EEELi512ENS_10bfloat16_tEfNS_4arch4Sm90ELb0ELb1ELb0ELb0ELb0ELb0ELb0ELb0ELb0ELb1ELb0ELb0EEENS1_21CollectiveEpilogueFwdINS6_IJSA_NS7_ILi512EEESA_EEES9_SC_SE_Li256ELb0ELb1ELb0ELb0EEENS1_30DynamicPersistentTileSchedulerILi256ELi128ELb0ELb1ELb1EEEEEEEEEvNT_6ParamsE,@"STO_CUDA_ENTRY STV_DEFAULT"
_ZN7cutlass13device_kernelIN5flash11enable_sm90INS1_16FlashAttnFwdSm90INS1_25CollectiveMainloopFwdSm90ILi2EN4cute5tupleIJNS5_1CILi1EEES8_S8_EEENS6_IJNS7_ILi64EEESA_SA_EEELi512ENS_10bfloat16_tEfNS_4arch4Sm90ELb0ELb1ELb0ELb0ELb0ELb0ELb0ELb0ELb0ELb1ELb0ELb0EEENS1_21CollectiveEpilogueFwdINS6_IJSA_NS7_ILi512EEESA_EEES9_SC_SE_Li256ELb0ELb1ELb0ELb0EEENS1_30DynamicPersistentTileSchedulerILi256ELi128ELb0ELb1ELb1EEEEEEEEEvNT_6ParamsE:
        /* <DEDUP_REMOVED lines=18> */
.L_x_4919:
[----:B------:R-:W-:Y:S05]  /*0120*/  BSYNC B0 ;  /* 0x0000000000007941 */ /* 0x000fea0003800000 */
.L_x_4918:
        /* <DEDUP_REMOVED lines=37> */
.L_x_4920:
        /* <DEDUP_REMOVED lines=22> */
.L_x_4921:
        /* <DEDUP_REMOVED lines=18> */
.L_x_4922:
        /* <DEDUP_REMOVED lines=22> */
.L_x_4923:
        /* <DEDUP_REMOVED lines=22> */
.L_x_4924:
[----:B------:R-:W-:Y:S01]  /*08c0*/  PLOP3.LUT P0, PT, PT, PT, UP0, 0x80, 0x0 ;  /* 0x000000000000781c */ /* 0x000fe20003f0f008 */
[----:B------:R-:W-:Y:S01]  /*08d0*/  UMOV UR41, 0x1 ;  /* 0x0000000100297882 */ /* 0x000fe20000000000 */
[----:B------:R-:W-:Y:S01]  /*08e0*/  NOP ;  /* 0x0000000000007918 */ /* 0x000fe20000000000 */
[----:B------:R-:W-:Y:S01]  /*08f0*/  USEL UR41, UR41, 0x2, !UP0 ;  /* 0x0000000229297887 */ /* 0x000fe2000c000000 */
[----:B------:R-:W-:Y:S01]  /*0900*/  ULDC.64 UR46, c[0x0][0x208] ;  /* 0x00008200002e7ab9 */ /* 0x000fe20000000a00 */
[----:B012-4-:R-:W-:Y:S08]  /*0910*/  BAR.SYNC.DEFER_BLOCKING 0x0 ;  /* 0x0000000000007b1d */ /* 0x017ff00000010000 */
[----:B------:R-:W-:Y:S05]  /*0920*/  @!P0 BRA `(.L_x_4925) ;  /* 0x000000f000348947 */ /* 0x000fea0003800000 */
.L_x_4926:
[----:B------:R-:W-:-:S08]  /*0930*/  NOP ;  /* 0x0000000000007918 */ /* 0x000fd00000000000 */
[----:B------:R-:W0:Y:S02]  /*0940*/  USETMAXREG.TRY_ALLOC.CTAPOOL UP0, 0xf0 ;  /* 0x000000f0000079c8 */ /* 0x000e240008000600 */
[----:B0-----:R-:W-:-:S13]  /*0950*/  PLOP3.LUT P0, PT, PT, PT, UP0, 0x80, 0x0 ;  /* 0x000000000000781c */ /* 0x001fda0003f0f008 */
[----:B------:R-:W-:Y:S05]  /*0960*/  @!P0 BRA `(.L_x_4926) ;  /* 0xfffffffc00f08947 */ /* 0x000fea000383ffff */
[----:B------:R-:W-:Y:S01]  /*0970*/  LOP3.LUT R2, R0, 0xffffff80, RZ, 0xc0, !PT ;  /* 0xffffff8000027812 */ /* 0x000fe200078ec0ff */
[----:B------:R-:W0:Y:S08]  /*0980*/  S2UR UR4, SR_CTAID.X ;  /* 0x00000000000479c3 */ /* 0x000e300000002500 */
[----:B------:R-:W-:Y:S06]  /*0990*/  BAR.ARV 0x4, 0x180 ;  /* 0x0106000000007b1d */ /* 0x000fec0000002000 */
[----:B------:R-:W-:-:S02]  /*09a0*/  ISETP.NE.AND P0, PT, R2, 0x80, PT ;  /* 0x000000800200780c */ /* 0x000fc40003f05270 */
[----:B------:R-:W0:Y:S11]  /*09b0*/  LDC R2, c[0x0][0xc38] ;  /* 0x00030e00ff027b82 */ /* 0x000e360000000800 */
        /* <DEDUP_REMOVED lines=17> */
[----:B------:R-:W-:Y:S02]  /*0ad0*/  LOP3.LUT R13, R8, 0xfffffffc, RZ, 0xc0, !PT ;  /* 0xfffffffc080d7812 */ /* 0x000fe400078ec0ff */
[----:B------:R-:W-:Y:S02]  /*0ae0*/  LEA.HI R2, R0, R5, RZ, 0x1 ;  /* 0x0000000500027211 */ /* 0x000fe400078f08ff */
[CC--:B------:R-:W-:Y:S01]  /*0af0*/  LEA.HI R7, R3.reuse, R216.reuse, RZ, 0x7 ;  /* 0x000000d803077211 */ /* 0x0c0fe200078f38ff */
[----:B------:R-:W-:Y:S01]  /*0b00*/  IMAD.IADD R13, R216, 0x1, -R13 ;  /* 0x00000001d80d7824 */ /* 0x000fe200078e0a0d */
[----:B------:R-:W-:Y:S02]  /*0b10*/  LOP3.LUT R4, R2, 0x1ffffffe, RZ, 0xc0, !PT ;  /* 0x1ffffffe02047812 */ /* 0x000fe400078ec0ff */
[----:B------:R-:W-:-:S02]  /*0b20*/  LEA.HI R2, R3, R216, RZ, 0x5 ;  /* 0x000000d803027211 */ /* 0x000fc400078f28ff */
[----:B------:R-:W-:Y:S01]  /*0b30*/  LOP3.LUT R11, R7, 0xffffff80, RZ, 0xc0, !PT ;  /* 0xffffff80070b7812 */ /* 0x000fe200078ec0ff */
[----:B------:R-:W-:Y:S01]  /*0b40*/  IMAD.IADD R6, R5, 0x1, -R4 ;  /* 0x0000000105067824 */ /* 0x000fe200078e0a04 */
[----:B------:R-:W-:Y:S01]  /*0b50*/  LOP3.LUT R5, R0, 0xfffffff0, RZ, 0xc0, !PT ;  /* 0xfffffff000057812 */ /* 0x000fe200078ec0ff */
[----:B0-----:R-:W-:Y:S01]  /*0b60*/  ULEA UR43, UR5, UR43, 0x18 ;  /* 0x0000002b052b7291 */ /* 0x001fe2000f8ec03f */
[--C-:B------:R-:W-:Y:S01]  /*0b70*/  SHF.R.S32.HI R4, RZ, 0x5, R2.reuse ;  /* 0x00000005ff047819 */ /* 0x100fe20000011402 */
[C---:B------:R-:W-:Y:S01]  /*0b80*/  IMAD.IADD R11, R216.reuse, 0x1, -R11 ;  /* 0x00000001d80b7824 */ /* 0x040fe200078e0a0b */
[----:B------:R-:W-:Y:S01]  /*0b90*/  SHF.R.S32.HI R9, RZ, 0x1f, R2 ;  /* 0x0000001fff097819 */ /* 0x000fe20000011402 */
[----:B------:R-:W-:Y:S01]  /*0ba0*/  IMAD.IADD R5, R216, 0x1, -R5 ;  /* 0x00000001d8057824 */ /* 0x000fe200078e0a05 */
[----:B------:R-:W-:Y:S01]  /*0bb0*/  LEA.HI R10, R13, R13, RZ, 0x1 ;  /* 0x0000000d0d0a7211 */ /* 0x000fe200078f08ff */
[----:B------:R-:W-:Y:S01]  /*0bc0*/  IMAD.SHL.U32 R6, R6, 0x8, RZ ;  /* 0x0000000806067824 */ /* 0x000fe200078e00ff */
[----:B------:R-:W-:-:S02]  /*0bd0*/  LEA.HI R9, R9, R4, RZ, 0x2 ;  /* 0x0000000409097211 */ /* 0x000fc400078f10ff */
[----:B------:R-:W-:Y:S02]  /*0be0*/  SHF.R.S32.HI R2, RZ, 0x1f, R5 ;  /* 0x0000001fff027819 */ /* 0x000fe40000011405 */
[----:B------:R-:W-:Y:S02]  /*0bf0*/  SHF.R.S32.HI R212, RZ, 0x7, R7 ;  /* 0x00000007ffd47819 */ /* 0x000fe40000011407 */
[----:B------:R-:W-:Y:S02]  /*0c00*/  LEA.HI R8, R2, R5, RZ, 0x3 ;  /* 0x0000000502087211 */ /* 0x000fe400078f18ff */
[----:B------:R-:W-:Y:S01]  /*0c10*/  LOP3.LUT R9, R9, 0x3ffffc, RZ, 0xc0, !PT ;  /* 0x003ffffc09097812 */ /* 0x000fe200078ec0ff */
[----:B------:R-:W-:Y:S01]  /*0c20*/  IMAD R12, R212, 0x100, R5 ;  /* 0x00000100d40c7824 */ /* 0x000fe200078e0205 */
[----:B------:R-:W-:Y:S02]  /*0c30*/  LOP3.LUT R14, R10, 0x1ffffffe, RZ, 0xc0, !PT ;  /* 0x1ffffffe0a0e7812 */ /* 0x000fe400078ec0ff */
[----:B------:R-:W-:Y:S01]  /*0c40*/  SHF.R.S32.HI R0, RZ, 0x1f, R11 ;  /* 0x0000001fff007819 */ /* 0x000fe2000001140b */
[----:B------:R-:W-:Y:S01]  /*0c50*/  IMAD.IADD R9, R4, 0x1, -R9 ;  /* 0x0000000104097824 */ /* 0x000fe200078e0a09 */
[C---:B------:R-:W-:Y:S01]  /*0c60*/  LOP3.LUT R10, R8.reuse, 0xfffffff8, RZ, 0xc0, !PT ;  /* 0xfffffff8080a7812 */ /* 0x040fe200078ec0ff */
[----:B------:R-:W-:Y:S01]  /*0c70*/  IMAD.SHL.U32 R8, R8, 0x40, RZ ;  /* 0x0000004008087824 */ /* 0x000fe200078e00ff */
[CC--:B------:R-:W-:Y:S01]  /*0c80*/  LEA.HI R2, R0.reuse, R11.reuse, RZ, 0x2 ;  /* 0x0000000b00027211 */ /* 0x0c0fe200078f10ff */
[----:B------:R-:W-:Y:S01]  /*0c90*/  IMAD R215, R9, 0x10, R12 ;  /* 0x0000001009d77824 */ /* 0x000fe200078e020c */
[----:B------:R-:W-:Y:S01]  /*0ca0*/  LEA.HI R3, R3, R216, RZ, 0x3 ;  /* 0x000000d803037211 */ /* 0x000fe200078f18ff */
[----:B------:R-:W-:Y:S01]  /*0cb0*/  IMAD.IADD R10, R5, 0x1, -R10 ;  /* 0x00000001050a7824 */ /* 0x000fe200078e0a0a */
[----:B------:R-:W-:Y:S01]  /*0cc0*/  LEA.HI R5, R0, R11, RZ, 0x5 ;  /* 0x0000000b00057211 */ /* 0x000fe200078f28ff */
[----:B------:R-:W-:Y:S01]  /*0cd0*/  IMAD.U32 R215, R215, 0x40, R6 ;  /* 0x00000040d7d77824 */ /* 0x000fe200078e0006 */
[----:B------:R-:W-:Y:S01]  /*0ce0*/  LOP3.LUT R12, R2, 0x7ffffffc, RZ, 0xc0, !PT ;  /* 0x7ffffffc020c7812 */ /* 0x000fe200078ec0ff */
[----:B------:R-:W-:Y:S01]  /*0cf0*/  IMAD.IADD R185, R13, 0x1, -R14 ;  /* 0x000000010db97824 */ /* 0x000fe200078e0a0e */
[----:B------:R-:W-:-:S02]  /*0d00*/  SHF.R.S32.HI R0, RZ, 0x2, R2 ;  /* 0x00000002ff007819 */ /* 0x000fc40000011402 */
[----:B------:R-:W-:Y:S01]  /*0d10*/  SHF.R.S32.HI R9, RZ, 0x1f, R2 ;  /* 0x0000001fff097819 */ /* 0x000fe20000011402 */
[----:B------:R-:W-:Y:S01]  /*0d20*/  IMAD.SHL.U32 R2, R10, 0x40, RZ ;  /* 0x000000400a027824 */ /* 0x000fe200078e00ff */
[----:B------:R-:W-:Y:S01]  /*0d30*/  LOP3.LUT R13, R8, 0x7ffffe00, RZ, 0xc0, !PT ;  /* 0x7ffffe00080d7812 */ /* 0x000fe200078ec0ff */
[----:B------:R-:W-:Y:S01]  /*0d40*/  IMAD.IADD R12, R11, 0x1, -R12 ;  /* 0x000000010b0c7824 */ /* 0x000fe200078e0a0c */
[----:B------:R-:W-:Y:S02]  /*0d50*/  LEA.HI R9, R9, R0, RZ, 0x3 ;  /* 0x0000000009097211 */ /* 0x000fe400078f18ff */
[----:B------:R-:W-:Y:S01]  /*0d60*/  LOP3.LUT R11, R2, 0x1c0, RZ, 0xc0, !PT ;  /* 0x000001c0020b7812 */ /* 0x000fe200078ec0ff */
[----:B------:R-:W-:Y:S01]  /*0d70*/  IMAD R13, R4, 0x400, R13 ;  /* 0x00000400040d7824 */ /* 0x000fe200078e020d */
[----:B------:R-:W-:Y:S01]  /*0d80*/  LOP3.LUT R9, R9, 0xfffffff8, RZ, 0xc0, !PT ;  /* 0xfffffff809097812 */ /* 0x000fe200078ec0ff */
[----:B------:R-:W-:Y:S01]  /*0d90*/  IMAD.SHL.U32 R2, R12, 0x2, RZ ;  /* 0x000000020c027824 */ /* 0x000fe200078e00ff */
[----:B------:R-:W-:-:S02]  /*0da0*/  LOP3.LUT R6, R11, 0x8, R6, 0xf8, !PT ;  /* 0x000000080b067812 */ /* 0x000fc400078ef806 */
[----:B------:R-:W-:Y:S01]  /*0db0*/  SHF.R.U32.HI R11, RZ, 0x3, R11 ;  /* 0x00000003ff0b7819 */ /* 0x000fe2000001160b */
[----:B------:R-:W-:Y:S01]  /*0dc0*/  IMAD.IADD R16, R0, 0x1, -R9 ;  /* 0x0000000100107824 */ /* 0x000fe200078e0a09 */
[----:B------:R-:W-:Y:S02]  /*0dd0*/  SHF.R.S32.HI R5, RZ, 0x5, R5 ;  /* 0x00000005ff057819 */ /* 0x000fe40000011405 */
[----:B------:R-:W-:Y:S02]  /*0de0*/  LOP3.LUT R6, R6, R11, RZ, 0x3c, !PT ;  /* 0x0000000b06067212 */ /* 0x000fe400078e3cff */
[----:B------:R-:W-:Y:S01]  /*0df0*/  R2P PR, R10, 0x6 ;  /* 0x000000060a007804 */ /* 0x000fe20000000000 */
[----:B------:R-:W-:Y:S01]  /*0e00*/  IMAD R16, R5, 0x10, R16 ;  /* 0x0000001005107824 */ /* 0x000fe200078e0210 */
[----:B------:R-:W-:Y:S01]  /*0e10*/  LOP3.LUT R5, R3, 0xfffffff8, RZ, 0xc0, !PT ;  /* 0xfffffff803057812 */ /* 0x000fe200078ec0ff */
[----:B------:R-:W-:Y:S01]  /*0e20*/  IMAD.IADD R6, R13, 0x1, R6 ;  /* 0x000000010d067824 */ /* 0x000fe200078e0206 */
[----:B------:R-:W-:Y:S01]  /*0e30*/  LEA.HI R7, R7, R212, RZ, 0x1 ;  /* 0x000000d407077211 */ /* 0x000fe200078f08ff */
[----:B------:R-:W-:Y:S01]  /*0e40*/  IMAD R185, R185, 0x8, R16 ;  /* 0x00000008b9b97824 */ /* 0x000fe200078e0210 */
[----:B------:R-:W-:Y:S01]  /*0e50*/  SEL R22, R22, 0xffffffe0, !P1 ;  /* 0xffffffe016167807 */ /* 0x000fe20004800000 */
[----:B------:R-:W-:Y:S01]  /*0e60*/  IMAD.IADD R210, R216, 0x1, -R5 ;  /* 0x00000001d8d27824 */ /* 0x000fe200078e0a05 */
[----:B------:R-:W-:-:S02]  /*0e70*/  LEA R18, R6, UR43, 0x1 ;  /* 0x0000002b06127c11 */ /* 0x000fc4000f8e08ff */
[----:B------:R-:W-:Y:S01]  /*0e80*/  LOP3.LUT R7, R7, 0xfffffe, RZ, 0xc0, !PT ;  /* 0x00fffffe07077812 */ /* 0x000fe200078ec0ff */
[----:B------:R-:W-:Y:S01]  /*0e90*/  IMAD.SHL.U32 R184, R210, 0x8, RZ ;  /* 0x00000008d2b87824 */ /* 0x000fe200078e00ff */
[----:B------:R-:W-:Y:S01]  /*0ea0*/  SHF.R.S32.HI R211, RZ, 0x3, R3 ;  /* 0x00000003ffd37819 */ /* 0x000fe20000011403 */
[----:B------:R-:W-:Y:S02]  /*0eb0*/  VIADD R23, R18, 0x26800 ;  /* 0x0002680012177836 */ /* 0x000fe40000000000 */
[C---:B------:R-:W-:Y:S02]  /*0ec0*/  VIADD R191, R184.reuse, 0x40 ;  /* 0x00000040b8bf7836 */ /* 0x040fe40000000000 */
        /* <DEDUP_REMOVED lines=17> */
[----:B------:R-:W-:Y:S02]  /*0fe0*/  IMAD.SHL.U32 R17, R7, 0x100, RZ ;  /* 0x0000010007117824 */ /* 0x000fe400078e00ff */
[----:B------:R-:W-:-:S07]  /*0ff0*/  IMAD.IADD R22, R22, 0x1, R19 ;  /* 0x0000000116167824 */ /* 0x000fce00078e0213 */
.L_x_5031:
        /* <DEDUP_REMOVED lines=12> */
[----:B01234-:R-:W-:Y:S05]  /*10c0*/  @!P0 BRA `(.L_x_4927) ;  /* 0x0000000000208947 */ /* 0x01ffea0003800000 */
        /* <DEDUP_REMOVED lines=8> */
.L_x_4927:
[----:B------:R-:W-:Y:S01]  /*1150*/  ULDC UR7, c[0x0][0xc54] ;  /* 0x0003150000077ab9 */ /* 0x000fe20000000800 */
[----:B------:R-:W-:Y:S01]  /*1160*/  UMOV UR6, UR9 ;  /* 0x0000000900067c82 */ /* 0x000fe20008000000 */
[----:B------:R-:W-:-:S11]  /*1170*/  UISETP.NE.AND UP0, UPT, UR7, 0x1, UPT ;  /* 0x000000010700788c */ /* 0x000fd6000bf05270 */
[----:B------:R-:W-:Y:S02]  /*1180*/  @UP0 ULDC.64 UR10, c[0x0][0xc58] ;  /* 0x00031600000a0ab9 */ /* 0x000fe40000000a00 */
[----:B------:R-:W-:-:S04]  /*1190*/  UIMAD.WIDE.U32 UR4, UR9, UR10, URZ ;  /* 0x0000000a090472a5 */ /* 0x000fc8000f8e003f */
[----:B------:R-:W-:-:S04]  /*11a0*/  @UP0 USHF.R.U32.HI UR6, URZ, UR11, UR5 ;  /* 0x0000000b3f060299 */ /* 0x000fc80008011605 */
[----:B------:R-:W-:-:S12]  /*11b0*/  UIMAD UR4, UR6, UR7, URZ ;  /* 0x00000007060472a4 */ /* 0x000fd8000f8e023f */
.L_x_4928:
[----:B------:R-:W-:Y:S01]  /*11c0*/  ULDC UR39, c[0x0][0xc48] ;  /* 0x0003120000277ab9 */ /* 0x000fe20000000800 */
[----:B------:R-:W-:Y:S01]  /*11d0*/  ULDC.64 UR10, c[0x0][0x418] ;  /* 0x00010600000a7ab9 */ /* 0x000fe20000000a00 */
[----:B------:R-:W-:Y:S02]  /*11e0*/  UISETP.NE.AND UP1, UPT, UR39, 0x1, UPT ;  /* 0x000000012700788c */ /* 0x000fe4000bf25270 */
[----:B------:R-:W-:Y:S02]  /*11f0*/  UISETP.NE.U32.AND UP0, UPT, UR10, URZ, UPT ;  /* 0x0000003f0a00728c */ /* 0x000fe4000bf05070 */
[----:B------:R-:W-:Y:S02]  /*1200*/  UIADD3 UR4, UR9, -UR4, URZ ;  /* 0x8000000409047290 */ /* 0x000fe4000fffe03f */
[----:B------:R-:W-:Y:S01]  /*1210*/  UISETP.NE.AND.EX UP0, UPT, UR11, URZ, UPT, UP0 ;  /* 0x0000003f0b00728c */ /* 0x000fe2000bf05300 */
[----:B------:R-:W-:Y:S01]  /*1220*/  ULDC UR7, c[0x0][0xc54] ;  /* 0x0003150000077ab9 */ /* 0x000fe20000000800 */
[----:B------:R-:W-:Y:S01]  /*1230*/  ULDC UR49, c[0x0][0x424] ;  /* 0x0001090000317ab9 */ /* 0x000fe20000000800 */
[----:B------:R-:W-:-:S02]  /*1240*/  UISETP.NE.AND UP2, UPT, UR45, 0x1, UPT ;  /* 0x000000012d00788c */ /* 0x000fc4000bf45270 */
[----:B------:R-:W-:Y:S02]  /*1250*/  ULOP3.LUT UR5, URZ, UR6, URZ, 0x33, !UPT ;  /* 0x000000063f057292 */ /* 0x000fe4000f8e333f */
[----:B------:R-:W-:Y:S02]  /*1260*/  UIMAD UR8, UR8, UR7, UR4 ;  /* 0x00000007080872a4 */ /* 0x000fe4000f8e0204 */
[----:B------:R-:W-:Y:S01]  /*1270*/  USEL UR49, UR49, 0x1, UP0 ;  /* 0x0000000131317887 */ /* 0x000fe20008000000 */
[----:B------:R-:W-:Y:S01]  /*1280*/  PLOP3.LUT P0, PT, PT, PT, UP2, 0x80, 0x0 ;  /* 0x000000000000781c */ /* 0x000fe20003f0f028 */
[----:B------:R-:W-:Y:S01]  /*1290*/  ULDC UR40, c[0x0][0xc3c] ;  /* 0x00030f0000287ab9 */ /* 0x000fe20000000800 */
[----:B------:R-:W-:Y:S01]  /*12a0*/  ULDC UR6, c[0x0][0x2f0] ;  /* 0x0000bc0000067ab9 */ /* 0x000fe20000000800 */
[----:B------:R-:W-:Y:S01]  /*12b0*/  @UP1 ULDC UR4, c[0x0][0xc4c] ;  /* 0x0003130000041ab9 */ /* 0x000fe20000000800 */
[----:B------:R-:W-:Y:S02]  /*12c0*/  UIADD3 UR40, UR5, UR40, URZ ;  /* 0x0000002805287290 */ /* 0x000fe4000fffe03f */
[----:B------:R-:W-:-:S02]  /*12d0*/  UIMAD.WIDE.U32 UR4, UR8, UR4, URZ ;  /* 0x00000004080472a5 */ /* 0x000fc4000f8e003f */
[----:B------:R-:W-:Y:S01]  /*12e0*/  UIMAD UR7, UR49, UR6, 0x3f ;  /* 0x0000003f310774a4 */ /* 0x000fe2000f8e0206 */
[----:B------:R-:W-:Y:S01]  /*12f0*/  @UP1 ULDC UR9, c[0x0][0xc50] ;  /* 0x0003140000091ab9 */ /* 0x000fe20000000800 */
[----:B------:R-:W-:Y:S01]  /*1300*/  UMOV UR42, UR8 ;  /* 0x00000008002a7c82 */ /* 0x000fe20008000000 */
[----:B------:R-:W-:Y:S02]  /*1310*/  @UP1 USHF.R.U32.HI UR42, URZ, UR9, UR5 ;  /* 0x000000093f2a1299 */ /* 0x000fe40008011605 */
[----:B------:R-:W-:Y:S02]  /*1320*/  USHF.R.S32.HI UR4, URZ, 0x1f, UR7 ;  /* 0x0000001f3f047899 */ /* 0x000fe40008011407 */
[----:B------:R-:W-:Y:S02]  /*1330*/  UIADD3 UR5, -UR42, URZ, URZ ;  /* 0x0000003f2a057290 */ /* 0x000fe4000fffe13f */
[----:B------:R-:W-:Y:S02]  /*1340*/  ULEA.HI UR4, UR4, UR7, URZ, 0x6 ;  /* 0x0000000704047291 */ /* 0x000fe4000f8f303f */
[----:B------:R-:W-:-:S02]  /*1350*/  USHF.L.U32 UR40, UR40, 0x6, URZ ;  /* 0x0000000628287899 */ /* 0x000fc4000800063f */
[----:B------:R-:W-:Y:S02]  /*1360*/  UIMAD UR39, UR39, UR5, UR8 ;  /* 0x00000005272772a4 */ /* 0x000fe4000f8e0208 */
[----:B------:R-:W-:Y:S01]  /*1370*/  USHF.R.S32.HI UR50, URZ, 0x6, UR4 ;  /* 0x000000063f327899 */ /* 0x000fe20008011404 */
[----:B------:R-:W-:Y:S11]  /*1380*/  @!P0 BRA `(.L_x_4929) ;  /* 0x0000002000348947 */ /* 0x000ff60003800000 */
[----:B------:R-:W0:Y:S01]  /*1390*/  LDC R0, c[0x0][0x448] ;  /* 0x00011200ff007b82 */ /* 0x000e220000000800 */
[----:B------:R-:W-:Y:S01]  /*13a0*/  UIADD3 UR7, UR40, 0x3f, URZ ;  /* 0x0000003f28077890 */ /* 0x000fe2000fffe03f */
[----:B------:R-:W-:Y:S02]  /*13b0*/  ULDC UR5, c[0x0][0x288] ;  /* 0x0000a20000057ab9 */ /* 0x000fe40000000800 */
[----:B------:R-:W-:-:S04]  /*13c0*/  UIADD3 UR4, -UR5, 0x1, URZ ;  /* 0x0000000105047890 */ /* 0x000fc8000fffe13f */
[----:B------:R-:W1:Y:S01]  /*13d0*/  LDC.64 R6, c[0x0][0x9e0] ;  /* 0x00027800ff067b82 */ /* 0x000e620000000a00 */
[----:B------:R-:W-:Y:S01]  /*13e0*/  UIMAD UR4, UR49, UR6, UR4 ;  /* 0x00000006310472a4 */ /* 0x000fe2000f8e0204 */
[----:B0-----:R-:W-:Y:S01]  /*13f0*/  ISETP.NE.AND P1, PT, R0, 0x1, PT ;  /* 0x000000010000780c */ /* 0x001fe20003f25270 */
[----:B------:R-:W-:Y:S01]  /*1400*/  IMAD.U32 R0, RZ, RZ, UR7 ;  /* 0x00000007ff007e24 */ /* 0x000fe2000f8e00ff */
[----:B-1----:R-:W-:-:S11]  /*1410*/  ISETP.GE.AND P2, PT, R7, 0x1, PT ;  /* 0x000000010700780c */ /* 0x002fd60003f46270 */
[----:B------:R-:W0:Y:S08]  /*1420*/  @P1 LDC R3, c[0x0][0x44c] ;  /* 0x00011300ff031b82 */ /* 0x000e300000000800 */
[----:B------:R-:W1:Y:S01]  /*1430*/  @P1 LDC R4, c[0x0][0x450] ;  /* 0x00011400ff041b82 */ /* 0x000e620000000800 */
[----:B0-----:R-:W-:-:S05]  /*1440*/  @P1 IMAD.HI.U32 R3, R3, UR7, RZ ;  /* 0x0000000703031c27 */ /* 0x001fca000f8e00ff */
[----:B-1----:R-:W-:-:S05]  /*1450*/  @P1 SHF.R.U32.HI R0, RZ, R4, R3 ;  /* 0x00000004ff001219 */ /* 0x002fca0000011603 */
[----:B------:R-:W-:-:S04]  /*1460*/  VIADD R9, R0, UR4 ;  /* 0x0000000400097c36 */ /* 0x000fc80008000000 */
        /* <DEDUP_REMOVED lines=12> */
.L_x_4931:
[----:B------:R-:W-:-:S13]  /*1530*/  ISETP.NE.AND P0, PT, R7, 0x1, PT ;  /* 0x000000010700780c */ /* 0x000fda0003f05270 */
[----:B------:R-:W0:Y:S02]  /*1540*/  @P0 LDC.64 R4, c[0x0][0x9e8] ;  /* 0x00027a00ff040b82 */ /* 0x000e240000000a00 */
[----:B0-----:R-:W-:-:S05]  /*1550*/  @P0 IMAD.HI.U32 R4, R3, R4, RZ ;  /* 0x0000000403040227 */ /* 0x001fca00078e00ff */
[----:B------:R-:W-:-:S07]  /*1560*/  @P0 SHF.R.U32.HI R3, RZ, R5, R4 ;  /* 0x00000005ff030219 */ /* 0x000fce0000011604 */
.L_x_4932:
[----:B------:R-:W-:-:S05]  /*1570*/  IMAD R3, R3, R7, R7 ;  /* 0x0000000703037224 */ /* 0x000fca00078e0207 */
[----:B------:R-:W-:-:S07]  /*1580*/  VIMNMX R0, R0, R3, PT ;  /* 0x0000000300007248 */ /* 0x000fce0003fe0100 */
.L_x_4930:
[----:B------:R-:W0:Y:S01]  /*1590*/  @P1 LDC R5, c[0x0][0x44c] ;  /* 0x00011300ff051b82 */ /* 0x000e220000000800 */
[----:B------:R-:W-:Y:S01]  /*15a0*/  VIADD R0, R0, 0x3f ;  /* 0x0000003f00007836 */ /* 0x000fe20000000000 */
[----:B------:R-:W-:Y:S01]  /*15b0*/  UIMAD UR6, UR49, UR6, -UR5 ;  /* 0x00000006310672a4 */ /* 0x000fe2000f8e0a05 */
[----:B------:R-:W-:Y:S01]  /*15c0*/  IMAD.U32 R4, RZ, RZ, UR40 ;  /* 0x00000028ff047e24 */ /* 0x000fe2000f8e00ff */
[----:B------:R-:W-:Y:S02]  /*15d0*/  ULDC UR4, c[0x0][0x9dc] ;  /* 0x0002770000047ab9 */ /* 0x000fe40000000800 */
[----:B------:R-:W-:Y:S02]  /*15e0*/  SHF.R.S32.HI R3, RZ, 0x1f, R0 ;  /* 0x0000001fff037819 */ /* 0x000fe40000011400 */
[----:B------:R-:W1:Y:S02]  /*15f0*/  @P1 LDC R6, c[0x0][0x450] ;  /* 0x00011400ff061b82 */ /* 0x000e640000000800 */
[----:B------:R-:W-:-:S04]  /*1600*/  LEA.HI R3, R3, R0, RZ, 0x6 ;  /* 0x0000000003037211 */ /* 0x000fc800078f30ff */
[----:B------:R-:W-:Y:S01]  /*1610*/  SHF.R.S32.HI R3, RZ, 0x6, R3 ;  /* 0x00000006ff037819 */ /* 0x000fe20000011403 */
[----:B0-----:R-:W-:-:S05]  /*1620*/  @P1 IMAD.HI.U32 R5, R5, UR40, RZ ;  /* 0x0000002805051c27 */ /* 0x001fca000f8e00ff */
[----:B-1----:R-:W-:-:S05]  /*1630*/  @P1 SHF.R.U32.HI R4, RZ, R6, R5 ;  /* 0x00000006ff041219 */ /* 0x002fca0000011605 */
[----:B------:R-:W-:Y:S01]  /*1640*/  VIADD R0, R4, UR6 ;  /* 0x0000000604007c36 */ /* 0x000fe20008000000 */
[----:B------:R-:W-:-:S03]  /*1650*/  VIMNMX R4, R3, UR50, PT ;  /* 0x0000003203047c48 */ /* 0x000fc6000bfe0100 */
        /* <DEDUP_REMOVED lines=11> */
.L_x_4934:
[----:B------:R-:W-:-:S13]  /*1710*/  ISETP.NE.AND P0, PT, R7, 0x1, PT ;  /* 0x000000010700780c */ /* 0x000fda0003f05270 */
[----:B------:R-:W0:Y:S02]  /*1720*/  @P0 LDC.64 R8, c[0x0][0x9e8] ;  /* 0x00027a00ff080b82 */ /* 0x000e240000000a00 */
[----:B0-----:R-:W-:-:S05]  /*1730*/  @P0 IMAD.HI.U32 R6, R0, R8, RZ ;  /* 0x0000000800060227 */ /* 0x001fca00078e00ff */
[----:B------:R-:W-:-:S07]  /*1740*/  @P0 SHF.R.U32.HI R0, RZ, R9, R6 ;  /* 0x00000009ff000219 */ /* 0x000fce0000011606 */
.L_x_4935:
[----:B------:R-:W-:-:S05]  /*1750*/  IMAD R0, R0, R7, RZ ;  /* 0x0000000700007224 */ /* 0x000fca00078e02ff */
[----:B------:R-:W-:-:S07]  /*1760*/  VIMNMX R3, R3, R0, !PT ;  /* 0x0000000003037248 */ /* 0x000fce0007fe0100 */
.L_x_4933:
[----:B------:R-:W-:Y:S01]  /*1770*/  SHF.R.S32.HI R6, RZ, 0x1f, R3 ;  /* 0x0000001fff067819 */ /* 0x000fe20000011403 */
[----:B------:R-:W-:Y:S01]  /*1780*/  IMAD.MOV.U32 R0, RZ, RZ, RZ ;  /* 0x000000ffff007224 */ /* 0x000fe200078e00ff */
[----:B------:R-:W-:Y:S02]  /*1790*/  PLOP3.LUT P0, PT, PT, PT, PT, 0x80, 0x0 ;  /* 0x000000000000781c */ /* 0x000fe40003f0f070 */
[----:B------:R-:W-:Y:S02]  /*17a0*/  CS2R R150, SRZ ;  /* 0x0000000000967805 */ /* 0x000fe4000001ff00 */
[----:B------:R-:W-:Y:S01]  /*17b0*/  LEA.HI R6, R6, R3, RZ, 0x6 ;  /* 0x0000000306067211 */ /* 0x000fe200078f30ff */
[----:B------:R-:W-:Y:S01]  /*17c0*/  IMAD.MOV.U32 R3, RZ, RZ, RZ ;  /* 0x000000ffff037224 */ /* 0x000fe200078e00ff */
[----:B------:R-:W-:Y:S02]  /*17d0*/  CS2R R148, SRZ ;  /* 0x0000000000947805 */ /* 0x000fe4000001ff00 */
[----:B------:R-:W-:-:S02]  /*17e0*/  CS2R R168, SRZ ;  /* 0x0000000000a87805 */ /* 0x000fc4000001ff00 */
[----:B------:R-:W-:Y:S02]  /*17f0*/  SHF.R.S32.HI R5, RZ, 0x6, R6 ;  /* 0x00000006ff057819 */ /* 0x000fe40000011406 */
[----:B------:R-:W-:Y:S02]  /*1800*/  CS2R R166, SRZ ;  /* 0x0000000000a67805 */ /* 0x000fe4000001ff00 */
        /* <DEDUP_REMOVED lines=63> */
[----:B------:R-:W-:Y:S06]  /*1c00*/  @!P1 BRA `(.L_x_4936) ;  /* 0x000000b000b89947 */ /* 0x000fec0003800000 */
        /* <DEDUP_REMOVED lines=14> */
.L_x_4937:
[----:B------:R-:W-:Y:S01]  /*1cf0*/  ULEA UR21, UR36, UR43, 0x3 ;  /* 0x0000002b24157291 */ /* 0x000fe2000f8e183f */
[----:B------:R-:W-:-:S05]  /*1d00*/  IMAD.U32 R0, RZ, RZ, UR37 ;  /* 0x00000025ff007e24 */ /* 0x000fca000f8e00ff */
[----:B------:R-:W-:-:S04]  /*1d10*/  SHF.L.U32 R0, R0, 0x1f, RZ ;  /* 0x0000001f00007819 */ /* 0x000fc800000006ff */
[----:B------:R-:W0:Y:S02]  /*1d20*/  SYNCS.PHASECHK.TRANS64.TRYWAIT P1, [UR21+0x28c50], R0 ;  /* 0x028c5000ff0075a7 */ /* 0x000e240008020155 */
[----:B0-----:R-:W-:Y:S05]  /*1d30*/  @!P1 BRA `(.L_x_4938) ;  /* 0x0000013400349947 */ /* 0x001fea0003800000 */
.L_x_5157:
[----:B------:R-:W-:Y:S01]  /*1d40*/  BAR.SYNC.DEFER_BLOCKING 0xe, 0x100 ;  /* 0x0384000000007b1d */ /* 0x000fe20000010000 */
[----:B------:R-:W-:Y:S01]  /*1d50*/  UIADD3 UR4, UR43, 0x26800, URZ ;  /* 0x000268002b047890 */ /* 0x000fe2000fffe03f */
[----:B------:R-:W-:Y:S01]  /*1d60*/  VIADD R4, R4, 0xfffffffe ;  /* 0xfffffffe04047836 */ /* 0x000fe20000000000 */
[----:B------:R-:W-:Y:S01]  /*1d70*/  ULEA UR18, UR36, UR20, 0xc ;  /* 0x0000001424127291 */ /* 0x000fe2000f8e603f */
[----:B0-----:R-:W-:Y:S01]  /*1d80*/  IMAD.U32 R0, RZ, RZ, UR21 ;  /* 0x00000015ff007e24 */ /* 0x001fe2000f8e00ff */
[----:B------:R-:W-:Y:S01]  /*1d90*/  USHF.R.U32.HI UR4, URZ, 0x4, UR4 ;  /* 0x000000043f047899 */ /* 0x000fe20008011604 */
[----:B------:R-:W-:Y:S01]  /*1da0*/  UMOV UR19, 0x40000040 ;  /* 0x4000004000137882 */ /* 0x000fe20000000000 */
[----:B------:R-:W-:Y:S02]  /*1db0*/  UMOV UR17, 0x40000040 ;  /* 0x4000004000117882 */ /* 0x000fe40000000000 */
[----:B------:R-:W-:Y:S01]  /*1dc0*/  ULOP3.LUT UR4, UR4, 0x3fff, URZ, 0xc0, !UPT ;  /* 0x00003fff04047892 */ /* 0x000fe2000f8ec03f */
[----:B------:R-:W0:Y:S01]  /*1dd0*/  S2R R3, SR_TID.X ;  /* 0x0000000000037919 */ /* 0x000e220000002100 */
[----:B------:R-:W-:Y:S01]  /*1de0*/  UIADD3 UR6, UR18, 0x80, URZ ;  /* 0x0000008012067890 */ /* 0x000fe2000fffe03f */
[----:B------:R-:W-:Y:S01]  /*1df0*/  ISETP.GE.AND P1, PT, R4, R5, PT ;  /* 0x000000050400720c */ /* 0x000fe20003f26270 */
[----:B------:R-:W-:Y:S01]  /*1e00*/  ULOP3.LUT UR16, UR4, 0x10000, URZ, 0xfc, !UPT ;  /* 0x0001000004107892 */ /* 0x000fe2000f8efc3f */
[----:B------:R-:W-:Y:S01]  /*1e10*/  UMOV UR7, 0x40000040 ;  /* 0x4000004000077882 */ /* 0x000fe20000000000 */
[----:B------:R-:W-:-:S02]  /*1e20*/  UMOV UR5, 0x40000040 ;  /* 0x4000004000057882 */ /* 0x000fc40000000000 */
[----:B------:R-:W-:Y:S02]  /*1e30*/  UIADD3 UR4, UR16, 0x2, URZ ;  /* 0x0000000210047890 */ /* 0x000fe4000fffe03f */
[----:B------:R-:W-:Y:S02]  /*1e40*/  UIADD3 UR10, UR18, 0x100, URZ ;  /* 0x00000100120a7890 */ /* 0x000fe4000fffe03f */
[----:B------:R-:W-:Y:S01]  /*1e50*/  UIADD3 UR8, UR16, 0x4, URZ ;  /* 0x0000000410087890 */ /* 0x000fe2000fffe03f */
[----:B------:R-:W-:Y:S01]  /*1e60*/  UMOV UR11, 0x40000040 ;  /* 0x40000040000b7882 */ /* 0x000fe20000000000 */
[----:B------:R-:W-:Y:S01]  /*1e70*/  WARPGROUP.ARRIVE ;  /* 0x00000000000079c5 */ /* 0x000fe20000000000 */
[----:B------:R-:W-:Y:S01]  /*1e80*/  UMOV UR9, 0x40000040 ;  /* 0x4000004000097882 */ /* 0x000fe20000000000 */
[----:B------:R-:W-:Y:S02]  /*1e90*/  UIADD3 UR14, UR18, 0x180, URZ ;  /* 0x00000180120e7890 */ /* 0x000fe4000fffe03f */
[----:B------:R-:W-:-:S02]  /*1ea0*/  UIADD3 UR12, UR16, 0x6, URZ ;  /* 0x00000006100c7890 */ /* 0x000fc4000fffe03f */
[----:B------:R-:W-:Y:S01]  /*1eb0*/  HGMMA.64x256x16.F32.BF16 R24, gdesc[UR16].tnspB, RZ, !UPT, gsb0 ;  /* 0x43e00000101879f0 */ /* 0x000fe2000c0018ff */
[----:B------:R-:W-:Y:S01]  /*1ec0*/  UMOV UR15, 0x40000040 ;  /* 0x40000040000f7882 */ /* 0x000fe20000000000 */
        /* <DEDUP_REMOVED lines=20> */
.L_x_4944:
[----:B------:R-:W-:Y:S01]  /*2010*/  BAR.SYNC.DEFER_BLOCKING 0xe, 0x100 ;  /* 0x0384000000007b1d */ /* 0x000fe20000010000 */
[----:B------:R-:W-:Y:S01]  /*2020*/  IMAD.U32 R3, RZ, RZ, UR36 ;  /* 0x00000024ff037e24 */ /* 0x000fe2000f8e00ff */
[----:B------:R-:W-:Y:S01]  /*2030*/  UIADD3 UR36, UR36, 0x1, URZ ;  /* 0x0000000124247890 */ /* 0x000fe2000fffe03f */
[C---:B------:R-:W-:Y:S01]  /*2040*/  ISETP.GT.AND P3, PT, R4.reuse, R5, PT ;  /* 0x000000050400720c */ /* 0x040fe20003f64270 */
[----:B------:R-:W-:Y:S02]  /*2050*/  VIADD R4, R4, 0xffffffff ;  /* 0xffffffff04047836 */ /* 0x000fe40000000000 */
[----:B01----:R-:W-:Y:S01]  /*2060*/  IMAD R0, R3, 0x40, R16 ;  /* 0x0000004003007824 */ /* 0x003fe200078e0210 */
        /* <DEDUP_REMOVED lines=137> */
.L_x_4940:
[----:B------:R-:W-:Y:S01]  /*2900*/  ULEA UR21, UR36, UR43, 0x3 ;  /* 0x0000002b24157291 */ /* 0x000fe2000f8e183f */
[----:B------:R-:W-:-:S05]  /*2910*/  IMAD.U32 R0, RZ, RZ, UR37 ;  /* 0x00000025ff007e24 */ /* 0x000fca000f8e00ff */
[----:B------:R-:W-:-:S04]  /*2920*/  SHF.L.U32 R0, R0, 0x1f, RZ ;  /* 0x0000001f00007819 */ /* 0x000fc800000006ff */
[----:B------:R0:W1:Y:S01]  /*2930*/  SYNCS.PHASECHK.TRANS64.TRYWAIT P1, [UR21+0x28c50], R0 ;  /* 0x028c5000ff0075a7 */ /* 0x0000620008020155 */
[----:B------:R-:W-:Y:S05]  /*2940*/  @!P0 BRA `(.L_x_4941) ;  /* 0x0000000000048947 */ /* 0x000fea0003800000 */
[----:B------:R-:W-:Y:S01]  /*2950*/  BPT.TRAP 0x1 ;  /* 0x000000040000795c */ /* 0x000fe20000300000 */
.L_x_4941:
[----:B-1----:R-:W-:Y:S05]  /*2960*/  @P1 BRA `(.L_x_4942) ;  /* 0x0000000000081947 */ /* 0x002fea0003800000 */
[----:B------:R-:W1:Y:S02]  /*2970*/  SYNCS.PHASECHK.TRANS64.TRYWAIT P1, [UR21+0x28c50], R0 ;  /* 0x028c5000ff0075a7 */ /* 0x000e640008020155 */
[----:B-1----:R-:W-:Y:S05]  /*2980*/  @!P1 BRA `(.L_x_4943) ;  /* 0x0000012800389947 */ /* 0x002fea0003800000 */
.L_x_4942:
[----:B------:R-:W-:Y:S01]  /*2990*/  ULEA UR18, UR36, UR20, 0xc ;  /* 0x0000001424127291 */ /* 0x000fe2000f8e603f */
[----:B------:R-:W-:Y:S01]  /*29a0*/  WARPGROUP.ARRIVE ;  /* 0x00000000000079c5 */ /* 0x000fe20000000000 */
[----:B------:R-:W-:Y:S01]  /*29b0*/  UMOV UR19, 0x40000040 ;  /* 0x4000004000137882 */ /* 0x000fe20000000000 */
[----:B------:R-:W-:Y:S01]  /*29c0*/  UMOV UR7, 0x40000040 ;  /* 0x4000004000077882 */ /* 0x000fe20000000000 */
[----:B------:R-:W-:Y:S01]  /*29d0*/  UIADD3 UR6, UR18, 0x80, URZ ;  /* 0x0000008012067890 */ /* 0x000fe2000fffe03f */
[----:B01----:R-:W-:Y:S01]  /*29e0*/  IMAD.U32 R0, RZ, RZ, UR21 ;  /* 0x00000015ff007e24 */ /* 0x003fe2000f8e00ff */
[----:B------:R-:W-:Y:S01]  /*29f0*/  UIADD3 UR10, UR18, 0x100, URZ ;  /* 0x00000100120a7890 */ /* 0x000fe2000fffe03f */
[----:B------:R-:W-:Y:S02]  /*2a00*/  UMOV UR11, 0x40000040 ;  /* 0x40000040000b7882 */ /* 0x000fe40000000000 */
[----:B------:R-:W-:Y:S01]  /*2a10*/  HGMMA.64x256x16.F32.BF16 R24, gdesc[UR16].tnspB, R24, gsb0 ;  /* 0x43e00000101879f0 */ /* 0x000fe20008001818 */
[----:B------:R-:W-:Y:S01]  /*2a20*/  UIADD3 UR14, UR18, 0x180, URZ ;  /* 0x00000180120e7890 */ /* 0x000fe2000fffe03f */
[----:B------:R-:W-:Y:S01]  /*2a30*/  @!P2 VIADD R0, R0, 0x28c60 ;  /* 0x00028c600000a836 */ /* 0x000fe20000000000 */
[----:B------:R-:W-:-:S04]  /*2a40*/  UMOV UR15, 0x40000040 ;  /* 0x40000040000f7882 */ /* 0x000fc80000000000 */
[----:B------:R-:W-:Y:S01]  /*2a50*/  @!P2 PRMT R0, RZ, 0x654, R0 ;  /* 0x00000654ff00a816 */ /* 0x000fe20000000000 */
        /* <DEDUP_REMOVED lines=16> */
.L_x_4939:
        /* <DEDUP_REMOVED lines=140> */
[----:B------:R-:W-:-:S02]  /*3420*/  IMAD.MOV.U32 R0, RZ, RZ, RZ ;  /* 0x000000ffff007224 */ /* 0x000fc400078e00ff */
[----:B------:R-:W-:Y:S01]  /*3430*/  IMAD.MOV.U32 R3, RZ, RZ, RZ ;  /* 0x000000ffff037224 */ /* 0x000fe200078e00ff */
[----:B------:R-:W-:Y:S06]  /*3440*/  BAR.ARV 0xf, 0x100 ;  /* 0x03c4000000007b1d */ /* 0x000fec0000002000 */
[----:B------:R-:W-:Y:S05]  /*3450*/  BRA `(.L_x_4936) ;  /* 0x0000009800a47947 */ /* 0x000fea0003800000 */
.L_x_4929:
[----:B------:R-:W-:Y:S01]  /*3460*/  ULDC UR4, c[0x0][0x448] ;  /* 0x0001120000047ab9 */ /* 0x000fe20000000800 */
[----:B------:R-:W-:Y:S02]  /*3470*/  UIADD3 UR7, UR40, 0x3f, URZ ;  /* 0x0000003f28077890 */ /* 0x000fe4000fffe03f */
[----:B------:R-:W-:Y:S01]  /*3480*/  UISETP.NE.AND UP0, UPT, UR4, 0x1, UPT ;  /* 0x000000010400788c */ /* 0x000fe2000bf05270 */
[----:B------:R-:W-:Y:S02]  /*3490*/  ULDC UR11, c[0x0][0x288] ;  /* 0x0000a200000b7ab9 */ /* 0x000fe40000000800 */
[----:B------:R-:W-:Y:S01]  /*34a0*/  ULDC.64 UR4, c[0x0][0x9e0] ;  /* 0x0002780000047ab9 */ /* 0x000fe20000000a00 */
[----:B------:R-:W-:Y:S02]  /*34b0*/  UIADD3 UR10, -UR11, 0x1, URZ ;  /* 0x000000010b0a7890 */ /* 0x000fe4000fffe13f */
[----:B------:R-:W-:Y:S02]  /*34c0*/  UISETP.GE.AND UP1, UPT, UR5, 0x1, UPT ;  /* 0x000000010500788c */ /* 0x000fe4000bf26270 */
[----:B------:R-:W-:-:S03]  /*34d0*/  UIMAD UR10, UR49, UR6, UR10 ;  /* 0x00000006310a72a4 */ /* 0x000fc6000f8e020a */
[----:B------:R-:W-:Y:S01]  /*34e0*/  @UP0 ULDC UR8, c[0x0][0x44c] ;  /* 0x0001130000080ab9 */ /* 0x000fe20000000800 */
[----:B------:R-:W-:Y:S01]  /*34f0*/  PLOP3.LUT P1, PT, PT, PT, UP1, 0x80, 0x0 ;  /* 0x000000000000781c */ /* 0x000fe20003f2f018 */
[----:B------:R-:W-:Y:S01]  /*3500*/  UIMAD.WIDE.U32 UR8, UR7, UR8, URZ ;  /* 0x00000008070872a5 */ /* 0x000fe2000f8e003f */
[----:B------:R-:W-:-:S03]  /*3510*/  @UP0 ULDC UR12, c[0x0][0x450] ;  /* 0x00011400000c0ab9 */ /* 0x000fc60000000800 */
[----:B------:R-:W-:-:S04]  /*3520*/  @UP0 USHF.R.U32.HI UR7, URZ, UR12, UR9 ;  /* 0x0000000c3f070299 */ /* 0x000fc80008011609 */
[----:B------:R-:W-:-:S04]  /*3530*/  UIADD3 UR8, UR10, UR7, URZ ;  /* 0x000000070a087290 */ /* 0x000fc8000fffe03f */
        /* <DEDUP_REMOVED lines=12> */
.L_x_4946:
[----:B------:R-:W-:-:S11]  /*3600*/  UISETP.NE.AND UP1, UPT, UR5, 0x1, UPT ;  /* 0x000000010500788c */ /* 0x000fd6000bf25270 */
[----:B------:R-:W-:Y:S02]  /*3610*/  @UP1 ULDC.64 UR12, c[0x0][0x9e8] ;  /* 0x00027a00000c1ab9 */ /* 0x000fe40000000a00 */
[----:B------:R-:W-:-:S04]  /*3620*/  UIMAD.WIDE.U32 UR8, UR7, UR12, URZ ;  /* 0x0000000c070872a5 */ /* 0x000fc8000f8e003f */
[----:B------:R-:W-:-:S12]  /*3630*/  @UP1 USHF.R.U32.HI UR7, URZ, UR13, UR9 ;  /* 0x0000000d3f071299 */ /* 0x000fd80008011609 */
.L_x_4947:
[----:B------:R-:W-:-:S04]  /*3640*/  UIMAD UR7, UR7, UR5, UR5 ;  /* 0x00000005070772a4 */ /* 0x000fc8000f8e0205 */
[----:B------:R-:W-:-:S04]  /*3650*/  UISETP.LT.AND UP1, UPT, UR4, UR7, UPT ;  /* 0x000000070400728c */ /* 0x000fc8000bf21270 */
[----:B------:R-:W-:-:S12]  /*3660*/  USEL UR4, UR4, UR7, UP1 ;  /* 0x0000000704047287 */ /* 0x000fd80008800000 */
.L_x_4945:
[----:B------:R-:W-:Y:S01]  /*3670*/  UIADD3 UR4, UR4, 0x3f, URZ ;  /* 0x0000003f04047890 */ /* 0x000fe2000fffe03f */
[----:B------:R-:W-:Y:S01]  /*3680*/  @UP0 ULDC UR8, c[0x0][0x44c] ;  /* 0x0001130000080ab9 */ /* 0x000fe20000000800 */
[----:B------:R-:W-:Y:S02]  /*3690*/  @UP0 ULDC UR12, c[0x0][0x450] ;  /* 0x00011400000c0ab9 */ /* 0x000fe40000000800 */
[----:B------:R-:W-:Y:S02]  /*36a0*/  USHF.R.S32.HI UR7, URZ, 0x1f, UR4 ;  /* 0x0000001f3f077899 */ /* 0x000fe40008011404 */
[----:B------:R-:W-:Y:S02]  /*36b0*/  UIMAD.WIDE.U32 UR8, UR40, UR8, URZ ;  /* 0x00000008280872a5 */ /* 0x000fe4000f8e003f */
[----:B------:R-:W-:Y:S01]  /*36c0*/  UMOV UR10, UR40 ;  /* 0x00000028000a7c82 */ /* 0x000fe20008000000 */
[----:B------:R-:W-:Y:S02]  /*36d0*/  ULEA.HI UR7, UR7, UR4, URZ, 0x6 ;  /* 0x0000000407077291 */ /* 0x000fe4000f8f303f */
[----:B------:R-:W-:-:S02]  /*36e0*/  UIMAD UR4, UR49, UR6, -UR11 ;  /* 0x00000006310472a4 */ /* 0x000fc4000f8e0a0b */
[----:B------:R-:W-:Y:S02]  /*36f0*/  @UP0 USHF.R.U32.HI UR10, URZ, UR12, UR9 ;  /* 0x0000000c3f0a0299 */ /* 0x000fe40008011609 */
[----:B------:R-:W-:Y:S02]  /*3700*/  USHF.R.S32.HI UR7, URZ, 0x6, UR7 ;  /* 0x000000063f077899 */ /* 0x000fe40008011407 */
[----:B------:R-:W-:Y:S01]  /*3710*/  UIADD3 UR4, UR4, UR10, URZ ;  /* 0x0000000a04047290 */ /* 0x000fe2000fffe03f */
[----:B------:R-:W-:Y:S01]  /*3720*/  ULDC UR6, c[0x0][0x9dc] ;  /* 0x0002770000067ab9 */ /* 0x000fe20000000800 */
[----:B------:R-:W-:Y:S02]  /*3730*/  UISETP.LT.AND UP0, UPT, UR50, UR7, UPT ;  /* 0x000000073200728c */ /* 0x000fe4000bf01270 */
[----:B------:R-:W-:Y:S02]  /*3740*/  UIADD3 UR6, UR4, -UR6, URZ ;  /* 0x8000000604067290 */ /* 0x000fe4000fffe03f */
[----:B------:R-:W-:-:S04]  /*3750*/  USEL UR50, UR50, UR7, UP0 ;  /* 0x0000000732327287 */ /* 0x000fc80008000000 */
[----:B------:R-:W-:Y:S01]  /*3760*/  IMAD.U32 R3, RZ, RZ, UR6 ;  /* 0x00000006ff037e24 */ /* 0x000fe2000f8e00ff */
[----:B------:R-:W-:Y:S07]  /*3770*/  @!P1 BRA `(.L_x_4948) ;  /* 0x0000000000409947 */ /* 0x000fee0003800000 */
        /* <DEDUP_REMOVED lines=10> */
.L_x_4949:
[----:B------:R-:W-:-:S11]  /*3820*/  UISETP.NE.AND UP0, UPT, UR5, 0x1, UPT ;  /* 0x000000010500788c */ /* 0x000fd6000bf05270 */
[----:B------:R-:W-:Y:S02]  /*3830*/  @UP0 ULDC.64 UR8, c[0x0][0x9e8] ;  /* 0x00027a0000080ab9 */ /* 0x000fe40000000a00 */
[----:B------:R-:W-:-:S04]  /*3840*/  UIMAD.WIDE.U32 UR6, UR4, UR8, URZ ;  /* 0x00000008040672a5 */ /* 0x000fc8000f8e003f */
[----:B------:R-:W-:-:S12]  /*3850*/  @UP0 USHF.R.U32.HI UR4, URZ, UR9, UR7 ;  /* 0x000000093f040299 */ /* 0x000fd80008011607 */
.L_x_4950:
[----:B------:R-:W-:-:S06]  /*3860*/  UIMAD UR4, UR4, UR5, URZ ;  /* 0x00000005040472a4 */ /* 0x000fcc000f8e023f */
[----:B------:R-:W-:-:S07]  /*3870*/  VIMNMX R3, R3, UR4, !PT ;  /* 0x0000000403037c48 */ /* 0x000fce000ffe0100 */
.L_x_4948:
        /* <DEDUP_REMOVED lines=16> */
[----:B------:R-:W-:Y:S02]  /*3980*/  ISETP.LT.AND P1, PT, R186, UR50, PT ;  /* 0x00000032ba007c0c */ /* 0x000fe4000bf21270 */
        /* <DEDUP_REMOVED lines=68> */
[----:B------:R-:W-:-:S04]  /*3dd0*/  ULOP3.LUT UR5, UR5, 0x3fff, URZ, 0xc0, !UPT ;  /* 0x00003fff05057892 */ /* 0x000fc8000f8ec03f */
[----:B------:R-:W-:-:S04]  /*3de0*/  ULOP3.LUT UR48, UR5, 0x2000000, URZ, 0xfc, !UPT ;  /* 0x0200000005307892 */ /* 0x000fc8000f8efc3f */
        /* <DEDUP_REMOVED lines=17> */
.L_x_4951:
        /* <DEDUP_REMOVED lines=9> */
.L_x_5158:
[----:B------:R-:W-:Y:S05]  /*3f90*/  @!P3 BRA `(.L_x_4953) ;  /* 0x000000000004b947 */ /* 0x000fea0003800000 */
[----:B------:R-:W-:Y:S01]  /*3fa0*/  BPT.TRAP 0x1 ;  /* 0x000000040000795c */ /* 0x000fe20000300000 */
.L_x_4953:
[----:B------:R-:W-:Y:S02]  /*3fb0*/  IMAD.U32 R7, RZ, RZ, UR36 ;  /* 0x00000024ff077e24 */ /* 0x000fe4000f8e00ff */
[----:B------:R-:W-:-:S03]  /*3fc0*/  IMAD.U32 R10, RZ, RZ, UR37 ;  /* 0x00000025ff0a7e24 */ /* 0x000fc6000f8e00ff */
[----:B------:R-:W-:Y:S02]  /*3fd0*/  LEA R7, R7, UR43, 0x3 ;  /* 0x0000002b07077c11 */ /* 0x000fe4000f8e18ff */
[----:B------:R-:W-:-:S04]  /*3fe0*/  SHF.L.U32 R10, R10, 0x1f, RZ ;  /* 0x0000001f0a0a7819 */ /* 0x000fc800000006ff */
[----:B------:R1:W2:Y:S01]  /*3ff0*/  SYNCS.PHASECHK.TRANS64.TRYWAIT P0, [R7+URZ+0x28c30], R10 ;  /* 0x028c300a070075a7 */ /* 0x0002a2000800017f */
[----:B------:R-:W-:Y:S05]  /*4000*/  @!P3 BRA `(.L_x_4954) ;  /* 0x000000000004b947 */ /* 0x000fea0003800000 */
[----:B------:R-:W-:Y:S01]  /*4010*/  BPT.TRAP 0x1 ;  /* 0x000000040000795c */ /* 0x000fe20000300000 */
.L_x_4954:
[----:B--2---:R-:W-:Y:S05]  /*4020*/  @P0 BRA `(.L_x_4955) ;  /* 0x0000000000080947 */ /* 0x004fea0003800000 */
[----:B------:R-:W2:Y:S02]  /*4030*/  SYNCS.PHASECHK.TRANS64.TRYWAIT P0, [R7+URZ+0x28c30], R10 ;  /* 0x028c300a070075a7 */ /* 0x000ea4000800017f */
[----:B--2---:R-:W-:Y:S05]  /*4040*/  @!P0 BRA `(.L_x_4956) ;  /* 0x0000011000b88947 */ /* 0x004fea0003800000 */
.L_x_4955:
        /* <DEDUP_REMOVED lines=15> */
[----:B------:R-:W0:Y:S01]  /*4140*/  LDC R3, c[0x0][0x448] ;  /* 0x00011200ff037b82 */ /* 0x000e220000000800 */
[----:B------:R-:W-:Y:S01]  /*4150*/  UMOV UR7, 0x40000040 ;  /* 0x4000004000077882 */ /* 0x000fe20000000000 */
[----:B------:R-:W-:Y:S01]  /*4160*/  UMOV UR5, 0x40000040 ;  /* 0x4000004000057882 */ /* 0x000fe20000000000 */
[----:B------:R-:W-:Y:S01]  /*4170*/  ULOP3.LUT UR4, UR4, 0x3fff, URZ, 0xc0, !UPT ;  /* 0x00003fff04047892 */ /* 0x000fe2000f8ec03f */
[----:B------:R-:W-:Y:S01]  /*4180*/  UMOV UR11, 0x40000040 ;  /* 0x40000040000b7882 */ /* 0x000fe20000000000 */
[----:B------:R-:W-:-:S02]  /*4190*/  UMOV UR9, 0x40000040 ;  /* 0x4000004000097882 */ /* 0x000fc40000000000 */
[----:B------:R-:W-:Y:S01]  /*41a0*/  ULEA UR18, UR36, UR18, 0x9 ;  /* 0x0000001224127291 */ /* 0x000fe2000f8e483f */
[----:B------:R-:W3:Y:S01]  /*41b0*/  LDC.64 R8, c[0x0][0x9e0] ;  /* 0x00027800ff087b82 */ /* 0x000ee20000000a00 */
        /* <DEDUP_REMOVED lines=10> */
[----:B0-----:R-:W-:Y:S01]  /*4260*/  ISETP.NE.AND P5, PT, R3, 0x1, PT ;  /* 0x000000010300780c */ /* 0x001fe20003fa5270 */
[----:B------:R-:W-:Y:S01]  /*4270*/  VIADD R3, R185, UR40 ;  /* 0x00000028b9037c36 */ /* 0x000fe20008000000 */
[----:B------:R-:W-:Y:S01]  /*4280*/  ULEA UR18, UR50, 0xffffffc0, 0x6 ;  /* 0xffffffc032127891 */ /* 0x000fe2000f8e303f */
[----:B---3--:R-:W-:-:S10]  /*4290*/  ISETP.GE.AND P6, PT, R9, 0x1, PT ;  /* 0x000000010900780c */ /* 0x008fd40003fc6270 */
[----:B------:R-:W0:Y:S08]  /*42a0*/  @P5 LDC R4, c[0x0][0x44c] ;  /* 0x00011300ff045b82 */ /* 0x000e300000000800 */
[----:B------:R-:W3:Y:S01]  /*42b0*/  @P5 LDC R6, c[0x0][0x450] ;  /* 0x00011400ff065b82 */ /* 0x000ee20000000800 */
[----:B0-----:R-:W-:-:S04]  /*42c0*/  @P5 IMAD.HI.U32 R5, R3, R4, RZ ;  /* 0x0000000403055227 */ /* 0x001fc800078e00ff */
[----:B------:R-:W-:Y:S02]  /*42d0*/  IMAD.MOV.U32 R4, RZ, RZ, R3 ;  /* 0x000000ffff047224 */ /* 0x000fe400078e0003 */
[----:B------:R-:W-:Y:S01]  /*42e0*/  @!P4 VIADD R3, R7, 0x28c40 ;  /* 0x00028c400703c836 */ /* 0x000fe20000000000 */
[----:B---3--:R-:W-:-:S04]  /*42f0*/  @P5 SHF.R.U32.HI R4, RZ, R6, R5 ;  /* 0x00000006ff045219 */ /* 0x008fc80000011605 */
[----:B------:R-:W-:Y:S01]  /*4300*/  @!P4 PRMT R3, RZ, 0x654, R3 ;  /* 0x00000654ff03c816 */ /* 0x000fe20000000003 */
[----:B------:R-:W0:Y:S01]  /*4310*/  SHFL.IDX PT, R12, R4, RZ, 0x1c1f ;  /* 0x001c1fff040c7589 */ /* 0x000e2200000e0000 */
[----:B------:R-:W-:Y:S02]  /*4320*/  WARPGROUP.DEPBAR.LE gsb0, 0x0 ;  /* 0x00008000000079c5 */ /* 0x000fe40000010000 */
[----:B------:R-:W-:-:S06]  /*4330*/  WARPGROUP.ARRIVE ;  /* 0x00000000000079c5 */ /* 0x000fcc0000000000 */
[----:B------:R-:W-:Y:S01]  /*4340*/  HGMMA.64x64x16.F32.BF16 R24, gdesc[UR4], R24, gsb0 ;  /* 0x00e00000041879f0 */ /* 0x000fe20008001818 */
[----:B------:R-:W-:Y:S02]  /*4350*/  UMOV UR6, 0xffffffc0 ;  /* 0xffffffc000067882 */ /* 0x000fe40000000000 */
[----:B------:R-:W-:Y:S01]  /*4360*/  UIMAD UR6, UR50, UR6, 0x41 ;  /* 0x00000041320674a4 */ /* 0x000fe2000f8e0206 */
[----:B------:R-:W-:Y:S02]  /*4370*/  WARPGROUP.DEPBAR.LE gsb0, 0x0 ;  /* 0x00008000000079c5 */ /* 0x000fe40000010000 */
[----:B------:R-:W-:-:S06]  /*4380*/  WARPGROUP.ARRIVE ;  /* 0x00000000000079c5 */ /* 0x000fcc0000000000 */
[----:B------:R-:W-:Y:S01]  /*4390*/  HGMMA.64x64x16.F32.BF16 R24, gdesc[UR8], R24, gsb0 ;  /* 0x00e00000081879f0 */ /* 0x000fe20008001818 */
[----:B------:R-:W-:Y:S02]  /*43a0*/  ULDC UR11, c[0x0][0x2f0] ;  /* 0x0000bc00000b7ab9 */ /* 0x000fe40000000800 */
[----:B------:R-:W-:Y:S02]  /*43b0*/  UIMAD UR10, UR49, UR11, UR6 ;  /* 0x0000000b310a72a4 */ /* 0x000fe4000f8e0206 */
[----:B------:R-:W-:Y:S02]  /*43c0*/  UIMAD UR7, UR49, UR11, -UR18 ;  /* 0x0000000b310772a4 */ /* 0x000fe4000f8e0a12 */
[----:B------:R-:W-:-:S04]  /*43d0*/  UIADD3 UR6, UR6, -0x1, URZ ;  /* 0xffffffff06067890 */ /* 0x000fc8000fffe03f */
[----:B------:R-:W-:Y:S01]  /*43e0*/  IADD3 R11, -R2, UR7, RZ ;  /* 0x00000007020b7c10 */ /* 0x000fe2000fffe1ff */
[----:B------:R-:W-:Y:S02]  /*43f0*/  WARPGROUP.DEPBAR.LE gsb0, 0x0 ;  /* 0x00008000000079c5 */ /* 0x000fe40000010000 */
[----:B------:R-:W-:-:S06]  /*4400*/  WARPGROUP.ARRIVE ;  /* 0x00000000000079c5 */ /* 0x000fcc0000000000 */
[----:B------:R-:W-:Y:S01]  /*4410*/  HGMMA.64x64x16.F32.BF16 R24, gdesc[UR12], R24, gsb0 ;  /* 0x00e000000c1879f0 */ /* 0x000fe20008001818 */
[----:B------:R-:W-:Y:S01]  /*4420*/  ULDC UR14, c[0x0][0x288] ;  /* 0x0000a200000e7ab9 */ /* 0x000fe20000000800 */
[----:B------:R-:W-:Y:S01]  /*4430*/  ULDC UR15, c[0x0][0x9dc] ;  /* 0x00027700000f7ab9 */ /* 0x000fe20000000800 */
[----:B------:R-:W-:Y:S02]  /*4440*/  WARPGROUP.DEPBAR.LE gsb0, 0x0 ;  /* 0x00008000000079c5 */ /* 0x000fe40000010000 */
[----:B------:R3:W-:Y:S02]  /*4450*/  @!P4 SYNCS.ARRIVE.TRANS64.RED.A1T0 RZ, [R3+URZ], RZ ;  /* 0x000000ff03ffc9a7 */ /* 0x0007e4000810043f */
[----:B---3--:R-:W-:Y:S01]  /*4460*/  IMAD.U32 R3, RZ, RZ, UR10 ;  /* 0x0000000aff037e24 */ /* 0x008fe2000f8e00ff */
[----:B------:R-:W-:-:S04]  /*4470*/  ULOP3.LUT UR10, URZ, UR15, URZ, 0x33, !UPT ;  /* 0x0000000f3f0a7292 */ /* 0x000fc8000f8e333f */
[----:B------:R-:W-:-:S05]  /*4480*/  IADD3 R3, R3, -UR14, -R2 ;  /* 0x8000000e03037c10 */ /* 0x000fca000fffe802 */
[C---:B------:R-:W-:Y:S02]  /*4490*/  IMAD.IADD R14, R3.reuse, 0x1, R8 ;  /* 0x00000001030e7824 */ /* 0x040fe400078e0208 */
[----:B------:R-:W-:-:S03]  /*44a0*/  VIADD R13, R3, UR10 ;  /* 0x0000000a030d7c36 */ /* 0x000fc60008000000 */
[----:B0-----:R-:W-:Y:S01]  /*44b0*/  VIADDMNMX R6, R12, R14, R11, PT ;  /* 0x0000000e0c067246 */ /* 0x001fe2000380010b */
[----:B------:R-:W-:Y:S01]  /*44c0*/  IMAD.IADD R3, R13, 0x1, R12 ;  /* 0x000000010d037824 */ /* 0x000fe200078e020c */
[----:B------:R-:W-:Y:S06]  /*44d0*/  @!P6 BRA `(.L_x_4957) ;  /* 0x000000000058e947 */ /* 0x000fec0003800000 */
[----:B------:R-:W-:Y:S01]  /*44e0*/  IMAD.U32 R5, RZ, RZ, UR49 ;  /* 0x00000031ff057e24 */ /* 0x000fe2000f8e00ff */
[----:B------:R-:W-:Y:S03]  /*44f0*/  BSSY B0, `(.L_x_4958) ;  /* 0x0000010000007945 */ /* 0x000fe60003800000 */
[----:B------:R-:W-:-:S04]  /*4500*/  IMAD R5, R5, UR11, R12 ;  /* 0x0000000b05057c24 */ /* 0x000fc8000f8e020c */
[----:B------:R-:W-:-:S05]  /*4510*/  VIADD R5, R5, -UR14 ;  /* 0x8000000e05057c36 */ /* 0x000fca0008000000 */
        /* <DEDUP_REMOVED lines=9> */
.L_x_4959:
[----:B------:R-:W-:-:S13]  /*45b0*/  ISETP.NE.AND P0, PT, R9, 0x1, PT ;  /* 0x000000010900780c */ /* 0x000fda0003f05270 */
[----:B------:R-:W0:Y:S02]  /*45c0*/  @P0 LDC.64 R20, c[0x0][0x9e8] ;  /* 0x00027a00ff140b82 */ /* 0x000e240000000a00 */
[----:B0-----:R-:W-:-:S05]  /*45d0*/  @P0 IMAD.HI.U32 R12, R5, R20, RZ ;  /* 0x00000014050c0227 */ /* 0x001fca00078e00ff */
[----:B------:R-:W-:-:S07]  /*45e0*/  @P0 SHF.R.U32.HI R5, RZ, R21, R12 ;  /* 0x00000015ff050219 */ /* 0x000fce000001160c */
.L_x_4960:
[----:B------:R-:W-:Y:S05]  /*45f0*/  BSYNC B0 ;  /* 0x0000000000007941 */ /* 0x000fea0003800000 */
.L_x_4958:
[----:B------:R-:W-:-:S04]  /*4600*/  IMAD R5, R5, R9, -UR18 ;  /* 0x8000001205057e24 */ /* 0x000fc8000f8e0209 */
[----:B------:R-:W-:-:S05]  /*4610*/  IMAD.IADD R12, R5, 0x1, -R2 ;  /* 0x00000001050c7824 */ /* 0x000fca00078e0a02 */
[----:B------:R-:W-:Y:S02]  /*4620*/  VIMNMX R3, R3, R12, !PT ;  /* 0x0000000c03037248 */ /* 0x000fe40007fe0100 */
[----:B------:R-:W-:-:S07]  /*4630*/  VIADDMNMX R6, R12, R9, R6, PT ;  /* 0x000000090c067246 */ /* 0x000fce0003800106 */
.L_x_4957:
[----:B------:R-:W-:Y:S01]  /*4640*/  UISETP.GE.AND UP0, UPT, UR6, 0x1, UPT ;  /* 0x000000010600788c */ /* 0x000fe2000bf06270 */
[----:B------:R-:W0:Y:S01]  /*4650*/  SHFL.IDX PT, R12, R4, 0x1, 0x1c1f ;  /* 0x003c1f00040c7f89 */ /* 0x000e2200000e0000 */
[----:B------:R-:W-:Y:S02]  /*4660*/  UISETP.GE.AND UP1, UPT, UR6, 0x2, UPT ;  /* 0x000000020600788c */ /* 0x000fe4000bf26270 */
[----:B------:R-:W-:Y:S02]  /*4670*/  UP2UR UR10, UPR, URZ, 0x1 ;  /* 0x000000013f0a7883 */ /* 0x000fe40008000000 */
[----:B------:R-:W-:Y:S01]  /*4680*/  PLOP3.LUT P1, PT, PT, PT, UP0, 0x40, 0x0 ;  /* 0x000000000000781c */ /* 0x000fe20003f2e808 */
[----:B------:R-:W-:Y:S01]  /*4690*/  UISETP.GE.AND UP0, UPT, UR6, 0xa, UPT ;  /* 0x0000000a0600788c */ /* 0x000fe2000bf06270 */
[----:B------:R-:W-:Y:S01]  /*46a0*/  PLOP3.LUT P0, PT, PT, PT, UP1, 0x40, 0x0 ;  /* 0x000000000000781c */ /* 0x000fe20003f0e818 */
[----:B------:R-:W-:Y:S01]  /*46b0*/  UISETP.GE.AND UP3, UPT, UR6, 0x9, UPT ;  /* 0x000000090600788c */ /* 0x000fe2000bf66270 */
[C---:B------:R-:W-:Y:S01]  /*46c0*/  ISETP.GT.AND P1, PT, R3.reuse, RZ, P1 ;  /* 0x000000ff0300720c */ /* 0x040fe20000f24270 */
[----:B------:R-:W-:Y:S01]  /*46d0*/  UISETP.GE.AND UP2, UPT, UR6, 0x11, UPT ;  /* 0x000000110600788c */ /* 0x000fe2000bf46270 */
[C---:B------:R-:W-:Y:S01]  /*46e0*/  ISETP.GT.AND P0, PT, R3.reuse, 0x1, P0 ;  /* 0x000000010300780c */ /* 0x040fe20000704270 */
[----:B------:R-:W-:Y:S01]  /*46f0*/  UP2UR UR22, UPR, URZ, 0x1 ;  /* 0x000000013f167883 */ /* 0x000fe20008000000 */
[----:B------:R-:W-:Y:S01]  /*4700*/  ISETP.LT.OR P1, PT, R6, 0x1, P1 ;  /* 0x000000010600780c */ /* 0x000fe20000f21670 */
[----:B------:R-:W-:Y:S01]  /*4710*/  UP2UR UR7, UPR, URZ, 0x2 ;  /* 0x000000023f077883 */ /* 0x000fe20008000000 */
[----:B------:R-:W-:Y:S01]  /*4720*/  PLOP3.LUT P2, PT, PT, PT, UP3, 0x40, 0x0 ;  /* 0x000000000000781c */ /* 0x000fe20003f4e838 */
[----:B------:R-:W-:Y:S01]  /*4730*/  UISETP.GE.AND UP1, UPT, UR6, 0x12, UPT ;  /* 0x000000120600788c */ /* 0x000fe2000bf26270 */
[----:B------:R-:W-:Y:S01]  /*4740*/  FSEL R15, R24, -INF , !P1 ;  /* 0xff800000180f7808 */ /* 0x000fe20004800000 */
[----:B------:R-:W-:Y:S01]  /*4750*/  UP2UR UR21, UPR, URZ, 0x8 ;  /* 0x000000083f157883 */ /* 0x000fe20008000000 */
[----:B------:R-:W-:Y:S01]  /*4760*/  PLOP3.LUT P1, PT, PT, PT, UP0, 0x40, 0x0 ;  /* 0x000000000000781c */ /* 0x000fe20003f2e808 */
[----:B------:R-:W-:Y:S01]  /*4770*/  UISETP.GE.AND UP0, UPT, UR6, 0x19, UPT ;  /* 0x000000190600788c */ /* 0x000fe2000bf06270 */
[C---:B------:R-:W-:Y:S01]  /*4780*/  ISETP.LT.OR P0, PT, R6.reuse, 0x2, P0 ;  /* 0x000000020600780c */ /* 0x040fe20000701670 */
[----:B------:R-:W-:Y:S01]  /*4790*/  UP2UR UR23, UPR, URZ, 0x4 ;  /* 0x000000043f177883 */ /* 0x000fe20008000000 */
[C---:B------:R-:W-:Y:S01]  /*47a0*/  ISETP.GT.AND P1, PT, R3.reuse, 0x9, P1 ;  /* 0x000000090300780c */ /* 0x040fe20000f24270 */
[----:B------:R-:W-:Y:S01]  /*47b0*/  UP2UR UR25, UPR, URZ, 0x1 ;  /* 0x000000013f197883 */ /* 0x000fe20008000000 */
[----:B------:R-:W-:Y:S01]  /*47c0*/  ISETP.GT.AND P2, PT, R3, 0x8, P2 ;  /* 0x000000080300780c */ /* 0x000fe20001744270 */
[----:B------:R-:W-:Y:S01]  /*47d0*/  UP2UR UR24, UPR, URZ, 0x2 ;  /* 0x000000023f187883 */ /* 0x000fe20008000000 */
[----:B------:R-:W-:Y:S01]  /*47e0*/  FSEL R25, R25, -INF , !P0 ;  /* 0xff80000019197808 */ /* 0x000fe20004000000 */
[----:B------:R-:W-:Y:S01]  /*47f0*/  UISETP.GE.AND UP3, UPT, UR6, 0x31, UPT ;  /* 0x000000310600788c */ /* 0x000fe2000bf66270 */
[----:B------:R-:W-:Y:S01]  /*4800*/  PLOP3.LUT P0, PT, PT, PT, UP2, 0x40, 0x0 ;  /* 0x000000000000781c */ /* 0x000fe20003f0e828 */
[----:B------:R-:W-:Y:S01]  /*4810*/  UISETP.GE.AND UP2, UPT, UR6, 0x2a, UPT ;  /* 0x0000002a0600788c */ /* 0x000fe2000bf46270 */
[C---:B------:R-:W-:Y:S01]  /*4820*/  ISETP.LT.OR P1, PT, R6.reuse, 0xa, P1 ;  /* 0x0000000a0600780c */ /* 0x040fe20000f21670 */
[----:B------:R-:W-:Y:S01]  /*4830*/  UISETP.GE.AND UP4, UPT, UR6, 0x32, UPT ;  /* 0x000000320600788c */ /* 0x000fe2000bf86270 */
[----:B------:R-:W-:Y:S01]  /*4840*/  ISETP.LT.OR P2, PT, R6, 0x9, P2 ;  /* 0x000000090600780c */ /* 0x000fe20001741670 */
[----:B------:R-:W-:Y:S01]  /*4850*/  UISETP.GE.AND UP5, UPT, UR6, 0x39, UPT ;  /* 0x000000390600788c */ /* 0x000fe2000bfa6270 */
[----:B------:R-:W-:Y:S01]  /*4860*/  ISETP.GT.AND P0, PT, R3, 0x10, P0 ;  /* 0x000000100300780c */ /* 0x000fe20000704270 */
[----:B------:R-:W-:Y:S01]  /*4870*/  UISETP.GE.AND UP6, UPT, UR6, 0x3a, UPT ;  /* 0x0000003a0600788c */ /* 0x000fe2000bfc6270 */
[----:B------:R-:W-:-:S02]  /*4880*/  FSEL R29, R29, -INF , !P1 ;  /* 0xff8000001d1d7808 */ /* 0x000fc40004800000 */
[----:B------:R-:W-:Y:S02]  /*4890*/  FSEL R21, R28, -INF , !P2 ;  /* 0xff8000001c157808 */ /* 0x000fe40005000000 */
[----:B------:R-:W-:Y:S01]  /*48a0*/  PLOP3.LUT P1, PT, PT, PT, UP0, 0x40, 0x0 ;  /* 0x000000000000781c */ /* 0x000fe20003f2e808 */
[----:B------:R-:W-:Y:S01]  /*48b0*/  UISETP.GE.AND UP0, UPT, UR6, 0x1a, UPT ;  /* 0x0000001a0600788c */ /* 0x000fe2000bf06270 */
[----:B------:R-:W-:Y:S01]  /*48c0*/  PLOP3.LUT P2, PT, PT, PT, UP1, 0x40, 0x0 ;  /* 0x000000000000781c */ /* 0x000fe20003f4e818 */
[----:B------:R-:W-:Y:S01]  /*48d0*/  UISETP.GE.AND UP1, UPT, UR6, 0x29, UPT ;  /* 0x000000290600788c */ /* 0x000fe2000bf26270 */
[----:B------:R-:W-:Y:S01]  /*48e0*/  ISETP.LT.OR P0, PT, R6, 0x11, P0 ;  /* 0x000000110600780c */ /* 0x000fe20000701670 */
[----:B------:R-:W-:Y:S01]  /*48f0*/  UP2UR UR26, UPR, URZ, 0x1 ;  /* 0x000000013f1a7883 */ /* 0x000fe20008000000 */
[----:B------:R-:W-:Y:S02]  /*4900*/  ISETP.GT.AND P2, PT, R3, 0x11, P2 ;  /* 0x000000110300780c */ /* 0x000fe40001744270 */
[----:B------:R-:W-:-:S02]  /*4910*/  FSEL R57, R32, -INF , !P0 ;  /* 0xff80000020397808 */ /* 0x000fc40004000000 */
[----:B------:R-:W-:Y:S01]  /*4920*/  PLOP3.LUT P0, PT, PT, PT, UP0, 0x40, 0x0 ;  /* 0x000000000000781c */ /* 0x000fe20003f0e808 */
[----:B------:R-:W-:Y:S01]  /*4930*/  UISETP.GE.AND UP0, UPT, UR6, 0x21, UPT ;  /* 0x000000210600788c */ /* 0x000fe2000bf06270 */
[C---:B------:R-:W-:Y:S02]  /*4940*/  ISETP.LT.OR P2, PT, R6.reuse, 0x12, P2 ;  /* 0x000000120600780c */ /* 0x040fe40001741670 */
[----:B------:R-:W-:Y:S01]  /*4950*/  ISETP.GT.AND P1, PT, R3, 0x18, P1 ;  /* 0x000000180300780c */ /* 0x000fe20000f24270 */
[----:B------:R-:W-:Y:S01]  /*4960*/  UP2UR UR27, UPR, URZ, 0x1 ;  /* 0x000000013f1b7883 */ /* 0x000fe20008000000 */
[----:B------:R-:W-:Y:S02]  /*4970*/  FSEL R33, R33, -INF , !P2 ;  /* 0xff80000021217808 */ /* 0x000fe40005000000 */
[----:B------:R-:W-:Y:S01]  /*4980*/  PLOP3.LUT P2, PT, PT, PT, UP0, 0x40, 0x0 ;  /* 0x000000000000781c */ /* 0x000fe20003f4e808 */
[----:B------:R-:W-:Y:S01]  /*4990*/  UISETP.GE.AND UP0, UPT, UR6, 0x22, UPT ;  /* 0x000000220600788c */ /* 0x000fe2000bf06270 */
[----:B------:R-:W-:-:S02]  /*49a0*/  ISETP.LT.OR P1, PT, R6, 0x19, P1 ;  /* 0x000000190600780c */ /* 0x000fc40000f21670 */
[C---:B------:R-:W-:Y:S02]  /*49b0*/  ISETP.GT.AND P0, PT, R3.reuse, 0x19, P0 ;  /* 0x000000190300780c */ /* 0x040fe40000704270 */
[----:B------:R-:W-:Y:S02]  /*49c0*/  FSEL R59, R36, -INF , !P1 ;  /* 0xff800000243b7808 */ /* 0x000fe40004800000 */
[----:B------:R-:W-:Y:S02]  /*49d0*/  PLOP3.LUT P1, PT, PT, PT, UP0, 0x40, 0x0 ;  /* 0x000000000000781c */ /* 0x000fe40003f2e808 */
[C---:B------:R-:W-:Y:S02]  /*49e0*/  ISETP.GT.AND P2, PT, R3.reuse, 0x20, P2 ;  /* 0x000000200300780c */ /* 0x040fe40001744270 */
[----:B------:R-:W-:Y:S02]  /*49f0*/  ISETP.GT.AND P1, PT, R3, 0x21, P1 ;  /* 0x000000210300780c */ /* 0x000fe40000f24270 */
[----:B------:R-:W-:-:S02]  /*4a00*/  ISETP.LT.OR P0, PT, R6, 0x1a, P0 ;  /* 0x0000001a0600780c */ /* 0x000fc40000701670 */
[C---:B------:R-:W-:Y:S02]  /*4a10*/  ISETP.LT.OR P2, PT, R6.reuse, 0x21, P2 ;  /* 0x000000210600780c */ /* 0x040fe40001741670 */
[----:B------:R-:W-:Y:S02]  /*4a20*/  ISETP.LT.OR P1, PT, R6, 0x22, P1 ;  /* 0x000000220600780c */ /* 0x000fe40000f21670 */
[----:B------:R-:W-:Y:S02]  /*4a30*/  FSEL R37, R37, -INF , !P0 ;  /* 0xff80000025257808 */ /* 0x000fe40004000000 */
[----:B------:R-:W-:Y:S02]  /*4a40*/  FSEL R61, R40, -INF , !P2 ;  /* 0xff800000283d7808 */ /* 0x000fe40005000000 */
[----:B------:R-:W-:Y:S02]  /*4a50*/  FSEL R41, R41, -INF , !P1 ;  /* 0xff80000029297808 */ /* 0x000fe40004800000 */
[----:B------:R-:W-:-:S02]  /*4a60*/  PLOP3.LUT P0, PT, PT, PT, UP1, 0x40, 0x0 ;  /* 0x000000000000781c */ /* 0x000fc40003f0e818 */
[----:B------:R-:W-:Y:S02]  /*4a70*/  PLOP3.LUT P2, PT, PT, PT, UP2, 0x40, 0x0 ;  /* 0x000000000000781c */ /* 0x000fe40003f4e828 */
[----:B------:R-:W-:Y:S02]  /*4a80*/  PLOP3.LUT P1, PT, PT, PT, UP3, 0x40, 0x0 ;  /* 0x000000000000781c */ /* 0x000fe40003f2e838 */
[C---:B------:R-:W-:Y:S02]  /*4a90*/  ISETP.GT.AND P0, PT, R3.reuse, 0x28, P0 ;  /* 0x000000280300780c */ /* 0x040fe40000704270 */
        /* <DEDUP_REMOVED lines=13> */
[----:B------:R-:W-:Y:S01]  /*4b70*/  ISETP.GT.AND P1, PT, R3, 0x39, P1 ;  /* 0x000000390300780c */ /* 0x000fe20000f24270 */
[----:B0-----:R-:W-:Y:S01]  /*4b80*/  IMAD.IADD R3, R13, 0x1, R12 ;  /* 0x000000010d037824 */ /* 0x001fe200078e020c */
[----:B------:R-:W-:-:S02]  /*4b90*/  ISETP.LT.OR P0, PT, R6, 0x32, P0 ;  /* 0x000000320600780c */ /* 0x000fc40000701670 */
[C---:B------:R-:W-:Y:S02]  /*4ba0*/  ISETP.LT.OR P2, PT, R6.reuse, 0x39, P2 ;  /* 0x000000390600780c */ /* 0x040fe40001741670 */
[----:B------:R-:W-:Y:S02]  /*4bb0*/  ISETP.LT.OR P1, PT, R6, 0x3a, P1 ;  /* 0x0000003a0600780c */ /* 0x000fe40000f21670 */
[----:B------:R-:W-:Y:S02]  /*4bc0*/  VIADDMNMX R4, R12, R14, R11, PT ;  /* 0x0000000e0c047246 */ /* 0x000fe4000380010b */
[----:B------:R-:W-:Y:S02]  /*4bd0*/  FSEL R49, R49, -INF , !P0 ;  /* 0xff80000031317808 */ /* 0x000fe40004000000 */
[----:B------:R-:W-:Y:S02]  /*4be0*/  FSEL R67, R52, -INF , !P2 ;  /* 0xff80000034437808 */ /* 0x000fe40005000000 */
[----:B------:R-:W-:Y:S01]  /*4bf0*/  FSEL R53, R53, -INF , !P1 ;  /* 0xff80000035357808 */ /* 0x000fe20004800000 */
        /* <DEDUP_REMOVED lines=14> */
.L_x_4963:
[----:B------:R-:W-:-:S13]  /*4ce0*/  ISETP.NE.AND P0, PT, R9, 0x1, PT ;  /* 0x000000010900780c */ /* 0x000fda0003f05270 */
[----:B------:R-:W0:Y:S02]  /*4cf0*/  @P0 LDC.64 R12, c[0x0][0x9e8] ;  /* 0x00027a00ff0c0b82 */ /* 0x000e240000000a00 */
[----:B0-----:R-:W-:-:S05]  /*4d00*/  @P0 IMAD.HI.U32 R6, R5, R12, RZ ;  /* 0x0000000c05060227 */ /* 0x001fca00078e00ff */
[----:B------:R-:W-:-:S07]  /*4d10*/  @P0 SHF.R.U32.HI R5, RZ, R13, R6 ;  /* 0x0000000dff050219 */ /* 0x000fce0000011606 */
.L_x_4964:
[----:B------:R-:W-:Y:S05]  /*4d20*/  BSYNC B0 ;  /* 0x0000000000007941 */ /* 0x000fea0003800000 */
.L_x_4962:
[----:B------:R-:W-:-:S04]  /*4d30*/  IMAD R5, R5, R9, -UR18 ;  /* 0x8000001205057e24 */ /* 0x000fc8000f8e0209 */
[----:B------:R-:W-:-:S05]  /*4d40*/  IMAD.IADD R6, R5, 0x1, -R2 ;  /* 0x0000000105067824 */ /* 0x000fca00078e0a02 */
[----:B------:R-:W-:Y:S02]  /*4d50*/  VIMNMX R3, R3, R6, !PT ;  /* 0x0000000603037248 */ /* 0x000fe40007fe0100 */
[----:B------:R-:W-:-:S07]  /*4d60*/  VIADDMNMX R4, R6, R9, R4, PT ;  /* 0x0000000906047246 */ /* 0x000fce0003800104 */
.L_x_4961:
[----:B------:R-:W-:Y:S01]  /*4d70*/  FMNMX.FTZ R5, R15, R25, !PT ;  /* 0x000000190f057209 */ /* 0x000fe20007810000 */
[----:B------:R-:W-:Y:S01]  /*4d80*/  UP2UR UR6, UPR, URZ, 0x4 ;  /* 0x000000043f067883 */ /* 0x000fe20008000000 */
[----:B------:R-:W-:Y:S01]  /*4d90*/  BAR.SYNC.DEFER_BLOCKING 0xf, 0x100 ;  /* 0x03c4000000007b1d */ /* 0x000fe20000010000 */
[----:B------:R-:W-:Y:S01]  /*4da0*/  UISETP.NE.AND UP2, UPT, UR7, URZ, UPT ;  /* 0x0000003f0700728c */ /* 0x000fe2000bf45270 */
[----:B------:R-:W-:Y:S01]  /*4db0*/  FMNMX.FTZ R5, R21, R5, !PT ;  /* 0x0000000515057209 */ /* 0x000fe20007810000 */
[----:B------:R-:W-:Y:S02]  /*4dc0*/  UP2UR UR7, UPR, URZ, 0x8 ;  /* 0x000000083f077883 */ /* 0x000fe40008000000 */
[----:B------:R-:W-:Y:S01]  /*4dd0*/  UISETP.NE.AND UP3, UPT, UR10, URZ, UPT ;  /* 0x0000003f0a00728c */ /* 0x000fe2000bf65270 */
[----:B------:R-:W-:Y:S01]  /*4de0*/  FMNMX.FTZ R5, R29, R5, !PT ;  /* 0x000000051d057209 */ /* 0x000fe20007810000 */
[----:B------:R-:W-:Y:S01]  /*4df0*/  UP2UR UR18, UPR, URZ, 0x10 ;  /* 0x000000103f127883 */ /* 0x000fe20008000000 */
[----:B------:R-:W-:Y:S01]  /*4e00*/  PLOP3.LUT P0, PT, PT, PT, UP2, 0x40, 0x0 ;  /* 0x000000000000781c */ /* 0x000fe20003f0e828 */
[----:B------:R-:W-:Y:S01]  /*4e10*/  ULDC UR10, c[0x0][0x988] ;  /* 0x00026200000a7ab9 */ /* 0x000fe20000000800 */
[----:B------:R-:W-:Y:S01]  /*4e20*/  FMNMX.FTZ R5, R57, R5, !PT ;  /* 0x0000000539057209 */ /* 0x000fe20007810000 */
[----:B------:R-:W-:Y:S01]  /*4e30*/  UP2UR UR19, UPR, URZ, 0x20 ;  /* 0x000000203f137883 */ /* 0x000fe20008000000 */
[----:B------:R-:W-:Y:S01]  /*4e40*/  PLOP3.LUT P1, PT, PT, PT, UP3, 0x40, 0x0 ;  /* 0x000000000000781c */ /* 0x000fe20003f2e838 */
[----:B------:R-:W-:Y:S01]  /*4e50*/  UISETP.NE.AND UP4, UPT, UR21, URZ, UPT ;  /* 0x0000003f1500728c */ /* 0x000fe2000bf85270 */
[----:B------:R-:W-:Y:S01]  /*4e60*/  FMNMX.FTZ R5, R33, R5, !PT ;  /* 0x0000000521057209 */ /* 0x000fe20007810000 */
[----:B------:R-:W-:Y:S01]  /*4e70*/  UISETP.NE.AND UP5, UPT, UR22, URZ, UPT ;  /* 0x0000003f1600728c */ /* 0x000fe2000bfa5270 */
[----:B------:R-:W-:Y:S01]  /*4e80*/  ISETP.GT.AND P1, PT, R3, RZ, P1 ;  /* 0x000000ff0300720c */ /* 0x000fe20000f24270 */
[----:B------:R-:W-:Y:S01]  /*4e90*/  UISETP.NE.AND UP2, UPT, UR23, URZ, UPT ;  /* 0x0000003f1700728c */ /* 0x000fe2000bf45270 */
[----:B------:R-:W-:Y:S01]  /*4ea0*/  FMNMX.FTZ R5, R59, R5, !PT ;  /* 0x000000053b057209 */ /* 0x000fe20007810000 */
[----:B------:R-:W-:Y:S01]  /*4eb0*/  UISETP.NE.AND UP3, UPT, UR24, URZ, UPT ;  /* 0x0000003f1800728c */ /* 0x000fe2000bf65270 */
[----:B------:R-:W-:Y:S01]  /*4ec0*/  ISETP.LT.OR P1, PT, R4, 0x1, P1 ;  /* 0x000000010400780c */ /* 0x000fe20000f21670 */
[----:B------:R-:W-:Y:S01]  /*4ed0*/  UP2UR UR20, UPR, URZ, 0x40 ;  /* 0x000000403f147883 */ /* 0x000fe20008000000 */
[----:B------:R-:W-:Y:S01]  /*4ee0*/  FMNMX.FTZ R5, R37, R5, !PT ;  /* 0x0000000525057209 */ /* 0x000fe20007810000 */
[----:B------:R-:W-:Y:S01]  /*4ef0*/  UISETP.NE.AND UP6, UPT, UR27, URZ, UPT ;  /* 0x0000003f1b00728c */ /* 0x000fe2000bfc5270 */
[----:B------:R-:W-:-:S02]  /*4f00*/  FSEL R26, R26, -INF , !P1 ;  /* 0xff8000001a1a7808 */ /* 0x000fc40004800000 */
[----:B------:R-:W-:Y:S02]  /*4f10*/  FMNMX.FTZ R5, R61, R5, !PT ;  /* 0x000000053d057209 */ /* 0x000fe40007810000 */
[----:B------:R-:W-:Y:S01]  /*4f20*/  PLOP3.LUT P1, PT, PT, PT, UP5, 0x40, 0x0 ;  /* 0x000000000000781c */ /* 0x000fe20003f2e858 */
[----:B------:R-:W-:Y:S01]  /*4f30*/  UISETP.NE.AND UP5, UPT, UR26, URZ, UPT ;  /* 0x0000003f1a00728c */ /* 0x000fe2000bfa5270 */
[----:B------:R-:W-:Y:S02]  /*4f40*/  FMNMX.FTZ R5, R41, R5, !PT ;  /* 0x0000000529057209 */ /* 0x000fe40007810000 */
[----:B------:R-:W-:Y:S02]  /*4f50*/  ISETP.GT.AND P0, PT, R3, 0x1, P0 ;  /* 0x000000010300780c */ /* 0x000fe40000704270 */
[----:B------:R-:W-:Y:S02]  /*4f60*/  FMNMX.FTZ R5, R63, R5, !PT ;  /* 0x000000053f057209 */ /* 0x000fe40007810000 */
[----:B------:R-:W-:-:S02]  /*4f70*/  ISETP.GT.AND P1, PT, R3, 0x9, P1 ;  /* 0x000000090300780c */ /* 0x000fc40000f24270 */
[----:B------:R-:W-:Y:S02]  /*4f80*/  FMNMX.FTZ R5, R45, R5, !PT ;  /* 0x000000052d057209 */ /* 0x000fe40007810000 */
[C---:B------:R-:W-:Y:S02]  /*4f90*/  ISETP.LT.OR P0, PT, R4.reuse, 0x2, P0 ;  /* 0x000000020400780c */ /* 0x040fe40000701670 */
[----:B------:R-:W-:Y:S02]  /*4fa0*/  FMNMX.FTZ R5, R65, R5, !PT ;  /* 0x0000000541057209 */ /* 0x000fe40007810000 */
[----:B------:R-:W-:Y:S02]  /*4fb0*/  ISETP.LT.OR P1, PT, R4, 0xa, P1 ;  /* 0x0000000a0400780c */ /* 0x000fe40000f21670 */
[----:B------:R-:W-:Y:S02]  /*4fc0*/  FMNMX.FTZ R5, R49, R5, !PT ;  /* 0x0000000531057209 */ /* 0x000fe40007810000 */
[----:B------:R-:W-:-:S02]  /*4fd0*/  FSEL R27, R27, -INF , !P0 ;  /* 0xff8000001b1b7808 */ /* 0x000fc40004000000 */
[----:B------:R-:W-:Y:S02]  /*4fe0*/  FMNMX.FTZ R5, R67, R5, !PT ;  /* 0x0000000543057209 */ /* 0x000fe40007810000 */
[----:B------:R-:W-:Y:S01]  /*4ff0*/  PLOP3.LUT P0, PT, PT, PT, UP2, 0x40, 0x0 ;  /* 0x000000000000781c */ /* 0x000fe20003f0e828 */
[----:B------:R-:W-:Y:S01]  /*5000*/  UISETP.NE.AND UP2, UPT, UR6, URZ, UPT ;  /* 0x0000003f0600728c */ /* 0x000fe2000bf45270 */
[----:B------:R-:W-:Y:S02]  /*5010*/  FMNMX.FTZ R6, R53, R5, !PT ;  /* 0x0000000535067209 */ /* 0x000fe40007810000 */
[----:B------:R-:W-:Y:S02]  /*5020*/  FSEL R31, R31, -INF , !P1 ;  /* 0xff8000001f1f7808 */ /* 0x000fe40004800000 */
[----:B------:R-:W-:Y:S01]  /*5030*/  ISETP.GT.AND P0, PT, R3, 0x10, P0 ;  /* 0x000000100300780c */ /* 0x000fe20000704270 */
[----:B------:R-:W0:Y:S03]  /*5040*/  SHFL.BFLY PT, R5, R6, 0x2, 0x1f ;  /* 0x0c401f0006057f89 */ /* 0x000e2600000e0000 */
[----:B------:R-:W-:-:S04]  /*5050*/  ISETP.LT.OR P0, PT, R4, 0x11, P0 ;  /* 0x000000110400780c */ /* 0x000fc80000701670 */
[----:B------:R-:W-:Y:S02]  /*5060*/  FSEL R34, R34, -INF , !P0 ;  /* 0xff80000022227808 */ /* 0x000fe40004000000 */
[----:B------:R-:W-:Y:S01]  /*5070*/  PLOP3.LUT P0, PT, PT, PT, UP5, 0x40, 0x0 ;  /* 0x000000000000781c */ /* 0x000fe20003f0e858 */
[----:B------:R-:W-:-:S03]  /*5080*/  UISETP.NE.AND UP5, UPT, UR19, URZ, UPT ;  /* 0x0000003f1300728c */ /* 0x000fc6000bfa5270 */
[----:B------:R-:W-:-:S04]  /*5090*/  ISETP.GT.AND P0, PT, R3, 0x19, P0 ;  /* 0x000000190300780c */ /* 0x000fc80000704270 */
[----:B------:R-:W-:-:S04]  /*50a0*/  ISETP.LT.OR P0, PT, R4, 0x1a, P0 ;  /* 0x0000001a0400780c */ /* 0x000fc80000701670 */
[----:B------:R-:W-:Y:S02]  /*50b0*/  FSEL R39, R39, -INF , !P0 ;  /* 0xff80000027277808 */ /* 0x000fe40004000000 */
[----:B------:R-:W-:Y:S02]  /*50c0*/  PLOP3.LUT P0, PT, PT, PT, UP1, 0x40, 0x0 ;  /* 0x000000000000781c */ /* 0x000fe40003f0e818 */
[----:B0-----:R-:W-:Y:S02]  /*50d0*/  FMNMX.FTZ R11, R6, R5, !PT ;  /* 0x00000005060b7209 */ /* 0x001fe40007810000 */
[----:B------:R-:W-:-:S03]  /*50e0*/  ISETP.GT.AND P0, PT, R3, 0x28, P0 ;  /* 0x000000280300780c */ /* 0x000fc60000704270 */
[----:B------:R-:W0:Y:S01]  /*50f0*/  SHFL.BFLY PT, R12, R11, 0x1, 0x1f ;  /* 0x0c201f000b0c7f89 */ /* 0x000e2200000e0000 */
[----:B------:R-:W-:-:S04]  /*5100*/  ISETP.LT.OR P0, PT, R4, 0x29, P0 ;  /* 0x000000290400780c */ /* 0x000fc80000701670 */
[----:B------:R-:W-:Y:S02]  /*5110*/  FSEL R46, R46, -INF , !P0 ;  /* 0xff8000002e2e7808 */ /* 0x000fe40004000000 */
[----:B0-----:R-:W-:Y:S02]  /*5120*/  FMNMX.FTZ R5, R11, R12, !PT ;  /* 0x0000000c0b057209 */ /* 0x001fe40007810000 */
[----:B------:R-:W-:Y:S02]  /*5130*/  FMNMX.FTZ R11, R26, R27, !PT ;  /* 0x0000001b1a0b7209 */ /* 0x000fe40007810000 */
[C---:B------:R-:W-:Y:S01]  /*5140*/  FSETP.NEU.FTZ.AND P2, PT, R5.reuse, -INF , PT ;  /* 0xff8000000500780b */ /* 0x040fe20003f5d000 */
[----:B------:R-:W-:-:S05]  /*5150*/  FMUL.FTZ R12, R5, UR10 ;  /* 0x0000000a050c7c20 */ /* 0x000fca0008410000 */
[----:B------:R-:W-:Y:S02]  /*5160*/  FSEL R12, R12, RZ, P2 ;  /* 0x000000ff0c0c7208 */ /* 0x000fe40001000000 */
[----:B------:R-:W-:Y:S01]  /*5170*/  PLOP3.LUT P2, PT, PT, PT, UP4, 0x40, 0x0 ;  /* 0x000000000000781c */ /* 0x000fe20003f4e848 */
[----:B------:R-:W-:Y:S02]  /*5180*/  UISETP.NE.AND UP4, UPT, UR25, URZ, UPT ;  /* 0x0000003f1900728c */ /* 0x000fe4000bf85270 */
[--C-:B------:R-:W-:Y:S01]  /*5190*/  FFMA.FTZ R13, R15, UR10, -R12.reuse ;  /* 0x0000000a0f0d7c23 */ /* 0x100fe2000801080c */
[----:B------:R-:W-:Y:S01]  /*51a0*/  ISETP.GT.AND P2, PT, R3, 0x8, P2 ;  /* 0x000000080300780c */ /* 0x000fe20001744270 */
[--C-:B------:R-:W-:Y:S01]  /*51b0*/  FFMA.FTZ R14, R29, UR10, -R12.reuse ;  /* 0x0000000a1d0e7c23 */ /* 0x100fe2000801080c */
[--C-:B------:R-:W-:Y:S01]  /*51c0*/  FFMA.FTZ R20, R57, UR10, -R12.reuse ;  /* 0x0000000a39147c23 */ /* 0x100fe2000801080c */
[----:B------:R-:W-:Y:S01]  /*51d0*/  PLOP3.LUT P1, PT, PT, PT, UP4, 0x40, 0x0 ;  /* 0x000000000000781c */ /* 0x000fe20003f2e848 */
[----:B------:R-:W-:Y:S01]  /*51e0*/  UISETP.NE.AND UP4, UPT, UR18, URZ, UPT ;  /* 0x0000003f1200728c */ /* 0x000fe2000bf85270 */
[----:B------:R-:W-:Y:S01]  /*51f0*/  ISETP.LT.OR P2, PT, R4, 0x9, P2 ;  /* 0x000000090400780c */ /* 0x000fe20001741670 */
[----:B------:R-:W-:Y:S01]  /*5200*/  MUFU.EX2 R13, R13 ;  /* 0x0000000d000d7308 */ /* 0x000fe20000000800 */
[----:B------:R-:W-:Y:S01]  /*5210*/  ISETP.GT.AND P1, PT, R3, 0x18, P1 ;  /* 0x000000180300780c */ /* 0x000fe20000f24270 */
[--C-:B------:R-:W-:Y:S01]  /*5220*/  FFMA.FTZ R24, R37, UR10, -R12.reuse ;  /* 0x0000000a25187c23 */ /* 0x100fe2000801080c */
[----:B------:R-:W-:Y:S01]  /*5230*/  FSEL R30, R30, -INF , !P2 ;  /* 0xff8000001e1e7808 */ /* 0x000fe20005000000 */
[--C-:B------:R-:W-:Y:S01]  /*5240*/  FFMA.FTZ R28, R45, UR10, -R12.reuse ;  /* 0x0000000a2d1c7c23 */ /* 0x100fe2000801080c */
[----:B------:R-:W-:Y:S01]  /*5250*/  PLOP3.LUT P2, PT, PT, PT, UP3, 0x40, 0x0 ;  /* 0x000000000000781c */ /* 0x000fe20003f4e838 */
[----:B------:R-:W-:Y:S01]  /*5260*/  UISETP.NE.AND UP3, UPT, UR7, URZ, UPT ;  /* 0x0000003f0700728c */ /* 0x000fe2000bf65270 */
[----:B------:R-:W-:Y:S01]  /*5270*/  ISETP.LT.OR P1, PT, R4, 0x19, P1 ;  /* 0x000000190400780c */ /* 0x000fe20000f21670 */
[----:B------:R0:W-:Y:S01]  /*5280*/  MUFU.EX2 R15, R14 ;  /* 0x0000000e000f7308 */ /* 0x0001e20000000800 */
[----:B------:R-:W-:Y:S01]  /*5290*/  ISETP.GT.AND P2, PT, R3, 0x11, P2 ;  /* 0x000000110300780c */ /* 0x000fe20001744270 */
[----:B------:R-:W-:Y:S01]  /*52a0*/  FFMA.FTZ R32, R65, UR10, -R12 ;  /* 0x0000000a41207c23 */ /* 0x000fe2000801080c */
[----:B------:R-:W-:-:S02]  /*52b0*/  FMNMX.FTZ R6, R30, R11, !PT ;  /* 0x0000000b1e067209 */ /* 0x000fc40007810000 */
[----:B------:R-:W-:Y:S02]  /*52c0*/  ISETP.LT.OR P2, PT, R4, 0x12, P2 ;  /* 0x000000120400780c */ /* 0x000fe40001741670 */
[----:B------:R-:W-:Y:S01]  /*52d0*/  FSEL R38, R38, -INF , !P1 ;  /* 0xff80000026267808 */ /* 0x000fe20004800000 */
[----:B------:R-:W-:Y:S01]  /*52e0*/  MUFU.EX2 R20, R20 ;  /* 0x0000001400147308 */ /* 0x000fe20000000800 */
[----:B------:R-:W-:Y:S01]  /*52f0*/  FSEL R35, R35, -INF , !P2 ;  /* 0xff80000023237808 */ /* 0x000fe20005000000 */
[----:B0-----:R-:W-:Y:S01]  /*5300*/  FFMA.FTZ R14, R63, UR10, -R12 ;  /* 0x0000000a3f0e7c23 */ /* 0x001fe2000801080c */
[----:B------:R-:W-:Y:S02]  /*5310*/  FMNMX.FTZ R11, R31, R6, !PT ;  /* 0x000000061f0b7209 */ /* 0x000fe40007810000 */
[----:B------:R-:W-:Y:S01]  /*5320*/  PLOP3.LUT P2, PT, PT, PT, UP6, 0x40, 0x0 ;  /* 0x000000000000781c */ /* 0x000fe20003f4e868 */
[----:B------:R-:W-:Y:S01]  /*5330*/  UISETP.NE.AND UP6, UPT, UR20, URZ, UPT ;  /* 0x0000003f1400728c */ /* 0x000fe2000bfc5270 */
[----:B------:R-:W-:Y:S01]  /*5340*/  PLOP3.LUT P1, PT, PT, PT, UP0, 0x40, 0x0 ;  /* 0x000000000000781c */ /* 0x000fe20003f2e808 */
[----:B------:R-:W-:Y:S01]  /*5350*/  MUFU.EX2 R29, R28 ;  /* 0x0000001c001d7308 */ /* 0x000fe20000000800 */
[----:B------:R-:W-:-:S02]  /*5360*/  FMNMX.FTZ R6, R34, R11, !PT ;  /* 0x0000000b22067209 */ /* 0x000fc40007810000 */
[C---:B------:R-:W-:Y:S02]  /*5370*/  ISETP.GT.AND P2, PT, R3.reuse, 0x20, P2 ;  /* 0x000000200300780c */ /* 0x040fe40001744270 */
[----:B------:R-:W-:Y:S02]  /*5380*/  ISETP.GT.AND P1, PT, R3, 0x21, P1 ;  /* 0x000000210300780c */ /* 0x000fe40000f24270 */
[----:B------:R-:W-:Y:S01]  /*5390*/  FMNMX.FTZ R11, R35, R6, !PT ;  /* 0x00000006230b7209 */ /* 0x000fe20007810000 */
[----:B------:R-:W-:Y:S01]  /*53a0*/  MUFU.EX2 R24, R24 ;  /* 0x0000001800187308 */ /* 0x000fe20000000800 */
[C---:B------:R-:W-:Y:S02]  /*53b0*/  ISETP.LT.OR P2, PT, R4.reuse, 0x21, P2 ;  /* 0x000000210400780c */ /* 0x040fe40001741670 */
[----:B------:R-:W-:Y:S02]  /*53c0*/  ISETP.LT.OR P1, PT, R4, 0x22, P1 ;  /* 0x000000220400780c */ /* 0x000fe40000f21670 */
[----:B------:R-:W-:-:S02]  /*53d0*/  FMNMX.FTZ R6, R38, R11, !PT ;  /* 0x0000000b26067209 */ /* 0x000fc40007810000 */
[----:B------:R-:W-:Y:S01]  /*53e0*/  FSEL R42, R42, -INF , !P2 ;  /* 0xff8000002a2a7808 */ /* 0x000fe20005000000 */
[----:B------:R-:W-:Y:S01]  /*53f0*/  MUFU.EX2 R14, R14 ;  /* 0x0000000e000e7308 */ /* 0x000fe20000000800 */
[----:B------:R-:W-:Y:S02]  /*5400*/  FSEL R43, R43, -INF , !P1 ;  /* 0xff8000002b2b7808 */ /* 0x000fe40004800000 */
[----:B------:R-:W-:Y:S02]  /*5410*/  PLOP3.LUT P2, PT, PT, PT, UP2, 0x40, 0x0 ;  /* 0x000000000000781c */ /* 0x000fe40003f4e828 */
[----:B------:R-:W-:Y:S02]  /*5420*/  PLOP3.LUT P1, PT, PT, PT, UP3, 0x40, 0x0 ;  /* 0x000000000000781c */ /* 0x000fe40003f2e838 */
[----:B------:R-:W-:Y:S01]  /*5430*/  FMNMX.FTZ R11, R39, R6, !PT ;  /* 0x00000006270b7209 */ /* 0x000fe20007810000 */
[----:B------:R-:W-:Y:S01]  /*5440*/  MUFU.EX2 R32, R32 ;  /* 0x0000002000207308 */ /* 0x000fe20000000800 */
[----:B------:R-:W-:-:S02]  /*5450*/  ISETP.GT.AND P2, PT, R3, 0x29, P2 ;  /* 0x000000290300780c */ /* 0x000fc40001744270 */
[----:B------:R-:W-:Y:S02]  /*5460*/  ISETP.GT.AND P1, PT, R3, 0x30, P1 ;  /* 0x000000300300780c */ /* 0x000fe40000f24270 */
[----:B------:R-:W-:Y:S02]  /*5470*/  FMNMX.FTZ R6, R42, R11, !PT ;  /* 0x0000000b2a067209 */ /* 0x000fe40007810000 */
[C---:B------:R-:W-:Y:S02]  /*5480*/  ISETP.LT.OR P2, PT, R4.reuse, 0x2a, P2 ;  /* 0x0000002a0400780c */ /* 0x040fe40001741670 */
[----:B------:R-:W-:Y:S02]  /*5490*/  ISETP.LT.OR P1, PT, R4, 0x31, P1 ;  /* 0x000000310400780c */ /* 0x000fe40000f21670 */
[----:B------:R-:W-:Y:S02]  /*54a0*/  PLOP3.LUT P0, PT, PT, PT, UP4, 0x40, 0x0 ;  /* 0x000000000000781c */ /* 0x000fe40003f0e848 */
[----:B------:R-:W-:-:S02]  /*54b0*/  FMNMX.FTZ R11, R43, R6, !PT ;  /* 0x000000062b0b7209 */ /* 0x000fc40007810000 */
[----:B------:R-:W-:Y:S02]  /*54c0*/  FSEL R47, R47, -INF , !P2 ;  /* 0xff8000002f2f7808 */ /* 0x000fe40005000000 */
[----:B------:R-:W-:Y:S02]  /*54d0*/  FSEL R50, R50, -INF , !P1 ;  /* 0xff80000032327808 */ /* 0x000fe40004800000 */
[----:B------:R-:W-:Y:S02]  /*54e0*/  PLOP3.LUT P2, PT, PT, PT, UP5, 0x40, 0x0 ;  /* 0x000000000000781c */ /* 0x000fe40003f4e858 */
[----:B------:R-:W-:Y:S02]  /*54f0*/  PLOP3.LUT P1, PT, PT, PT, UP6, 0x40, 0x0 ;  /* 0x000000000000781c */ /* 0x000fe40003f2e868 */
[----:B------:R-:W-:Y:S02]  /*5500*/  ISETP.GT.AND P0, PT, R3, 0x31, P0 ;  /* 0x000000310300780c */ /* 0x000fe40000704270 */
[----:B------:R-:W-:Y:S01]  /*5510*/  FMNMX.FTZ R6, R46, R11, !PT ;  /* 0x0000000b2e067209 */ /* 0x000fe20007810000 */
[--C-:B------:R-:W-:Y:S01]  /*5520*/  FFMA.FTZ R11, R25, UR10, -R12.reuse ;  /* 0x0000000a190b7c23 */ /* 0x100fe2000801080c */
[----:B------:R-:W-:Y:S01]  /*5530*/  ISETP.GT.AND P2, PT, R3, 0x38, P2 ;  /* 0x000000380300780c */ /* 0x000fe20001744270 */
[----:B------:R-:W-:Y:S01]  /*5540*/  FFMA.FTZ R25, R61, UR10, -R12 ;  /* 0x0000000a3d197c23 */ /* 0x000fe2000801080c */
[----:B------:R-:W-:Y:S01]  /*5550*/  ISETP.GT.AND P1, PT, R3, 0x39, P1 ;  /* 0x000000390300780c */ /* 0x000fe20000f24270 */
[----:B------:R0:W3:Y:S01]  /*5560*/  MUFU.EX2 R152, R11 ;  /* 0x0000000b00987308 */ /* 0x0000e20000000800 */
[----:B------:R-:W-:-:S02]  /*5570*/  ISETP.LT.OR P0, PT, R4, 0x32, P0 ;  /* 0x000000320400780c */ /* 0x000fc40000701670 */
[----:B------:R-:W-:Y:S02]  /*5580*/  FMNMX.FTZ R3, R47, R6, !PT ;  /* 0x000000062f037209 */ /* 0x000fe40007810000 */
[----:B------:R-:W-:Y:S02]  /*5590*/  ISETP.LT.OR P2, PT, R4, 0x39, P2 ;  /* 0x000000390400780c */ /* 0x000fe40001741670 */
[----:B------:R-:W-:Y:S01]  /*55a0*/  FSEL R51, R51, -INF , !P0 ;  /* 0xff80000033337808 */ /* 0x000fe20004000000 */
[----:B------:R-:W-:Y:S01]  /*55b0*/  MUFU.EX2 R25, R25 ;  /* 0x0000001900197308 */ /* 0x000fe20000000800 */
[----:B------:R-:W-:Y:S01]  /*55c0*/  FMNMX.FTZ R6, R50, R3, !PT ;  /* 0x0000000332067209 */ /* 0x000fe20007810000 */
[--C-:B0-----:R-:W-:Y:S01]  /*55d0*/  FFMA.FTZ R11, R33, UR10, -R12.reuse ;  /* 0x0000000a210b7c23 */ /* 0x101fe2000801080c */
[----:B------:R-:W-:Y:S01]  /*55e0*/  ISETP.LT.OR P1, PT, R4, 0x3a, P1 ;  /* 0x0000003a0400780c */ /* 0x000fe20000f21670 */
[----:B------:R-:W-:Y:S01]  /*55f0*/  FFMA.FTZ R33, R49, UR10, -R12 ;  /* 0x0000000a31217c23 */ /* 0x000fe2000801080c */
[----:B------:R-:W-:-:S02]  /*5600*/  FSEL R54, R54, -INF , !P2 ;  /* 0xff80000036367808 */ /* 0x000fc40005000000 */
[----:B------:R-:W-:Y:S01]  /*5610*/  FMNMX.FTZ R3, R51, R6, !PT ;  /* 0x0000000633037209 */ /* 0x000fe20007810000 */
[--C-:B------:R-:W-:Y:S01]  /*5620*/  FFMA.FTZ R6, R21, UR10, -R12.reuse ;  /* 0x0000000a15067c23 */ /* 0x100fe2000801080c */
[----:B------:R-:W-:Y:S01]  /*5630*/  FSEL R55, R55, -INF , !P1 ;  /* 0xff80000037377808 */ /* 0x000fe20004800000 */
[----:B------:R-:W-:Y:S01]  /*5640*/  FFMA.FTZ R21, R59, UR10, -R12 ;  /* 0x0000000a3b157c23 */ /* 0x000fe2000801080c */
[----:B------:R-:W-:Y:S01]  /*5650*/  FMNMX.FTZ R4, R54, R3, !PT ;  /* 0x0000000336047209 */ /* 0x000fe20007810000 */
[----:B------:R-:W0:Y:S01]  /*5660*/  MUFU.EX2 R154, R6 ;  /* 0x00000006009a7308 */ /* 0x000e220000000800 */
[----:B---3--:R-:W-:Y:S01]  /*5670*/  FADD.FTZ R37, R13, R152 ;  /* 0x000000980d257221 */ /* 0x008fe20000010000 */
[----:B------:R-:W-:Y:S02]  /*5680*/  F2FP.BF16.F32.PACK_AB R152, R152, R13 ;  /* 0x0000000d9898723e */ /* 0x000fe400000010ff */
[----:B------:R-:W-:Y:S02]  /*5690*/  FMNMX.FTZ R4, R55, R4, !PT ;  /* 0x0000000437047209 */ /* 0x000fe40007810000 */
[----:B------:R-:W-:-:S02]  /*56a0*/  F2FP.BF16.F32.PACK_AB R162, R29, R14 ;  /* 0x0000000e1da2723e */ /* 0x000fc400000010ff */
[----:B------:R-:W3:Y:S01]  /*56b0*/  MUFU.EX2 R11, R11 ;  /* 0x0000000b000b7308 */ /* 0x000ee20000000800 */
[----:B------:R-:W4:Y:S07]  /*56c0*/  SHFL.BFLY PT, R3, R4, 0x2, 0x1f ;  /* 0x0c401f0004037f89 */ /* 0x000f2e00000e0000 */
[----:B------:R-:W5:Y:S01]  /*56d0*/  MUFU.EX2 R21, R21 ;  /* 0x0000001500157308 */ /* 0x000f620000000800 */
[----:B0-----:R-:W-:Y:S01]  /*56e0*/  FADD.FTZ R28, R154, R37 ;  /* 0x000000259a1c7221 */ /* 0x001fe20000010000 */
[----:B------:R-:W-:-:S06]  /*56f0*/  F2FP.BF16.F32.PACK_AB R154, R15, R154 ;  /* 0x0000009a0f9a723e */ /* 0x000fcc00000010ff */
[----:B------:R-:W0:Y:S01]  /*5700*/  MUFU.EX2 R33, R33 ;  /* 0x0000002100217308 */ /* 0x000e220000000800 */
[----:B---3--:R-:W-:Y:S02]  /*5710*/  F2FP.BF16.F32.PACK_AB R156, R11, R20 ;  /* 0x000000140b9c723e */ /* 0x008fe400000010ff */
[----:B----4-:R-:W-:Y:S01]  /*5720*/  FMNMX.FTZ R3, R4, R3, !PT ;  /* 0x0000000304037209 */ /* 0x010fe20007810000 */
[----:B------:R-:W-:Y:S01]  /*5730*/  FFMA.FTZ R4, R41, UR10, -R12 ;  /* 0x0000000a29047c23 */ /* 0x000fe2000801080c */
[----:B------:R-:W-:Y:S01]  /*5740*/  FADD.FTZ R41, R15, R28 ;  /* 0x0000001c0f297221 */ /* 0x000fe20000010000 */
[----:B-----5:R-:W-:Y:S02]  /*5750*/  F2FP.BF16.F32.PACK_AB R158, R24, R21 ;  /* 0x00000015189e723e */ /* 0x020fe400000010ff */
[----:B------:R-:W3:Y:S01]  /*5760*/  SHFL.BFLY PT, R6, R3, 0x1, 0x1f ;  /* 0x0c201f0003067f89 */ /* 0x000ee200000e0000 */
[----:B------:R-:W-:Y:S01]  /*5770*/  FADD.FTZ R40, R20, R41 ;  /* 0x0000002914287221 */ /* 0x000fe20000010000 */
[----:B------:R-:W4:Y:S01]  /*5780*/  MUFU.EX2 R4, R4 ;  /* 0x0000000400047308 */ /* 0x000f220000000800 */
[----:B0-----:R-:W-:-:S02]  /*5790*/  F2FP.BF16.F32.PACK_AB R164, R33, R32 ;  /* 0x0000002021a4723e */ /* 0x001fc400000010ff */
[----:B------:R-:W-:Y:S01]  /*57a0*/  FADD.FTZ R40, R11, R40 ;  /* 0x000000280b287221 */ /* 0x000fe20000010000 */
[----:B----4-:R-:W-:Y:S02]  /*57b0*/  F2FP.BF16.F32.PACK_AB R160, R4, R25 ;  /* 0x0000001904a0723e */ /* 0x010fe400000010ff */
[----:B---3--:R-:W-:Y:S01]  /*57c0*/  FMNMX.FTZ R6, R3, R6, !PT ;  /* 0x0000000603067209 */ /* 0x008fe20007810000 */
[--C-:B------:R-:W-:Y:S01]  /*57d0*/  FFMA.FTZ R3, R67, UR10, -R12.reuse ;  /* 0x0000000a43037c23 */ /* 0x100fe2000801080c */
[----:B------:R-:W-:Y:S02]  /*57e0*/  FFMA.FTZ R12, R53, UR10, -R12 ;  /* 0x0000000a350c7c23 */ /* 0x000fe4000801080c */
[C---:B------:R-:W-:Y:S01]  /*57f0*/  FSETP.NEU.FTZ.AND P0, PT, R6.reuse, -INF , PT ;  /* 0xff8000000600780b */ /* 0x040fe20003f1d000 */
[----:B------:R-:W-:Y:S02]  /*5800*/  FMUL.FTZ R36, R6, UR10 ;  /* 0x0000000a06247c20 */ /* 0x000fe40008410000 */
[----:B------:R-:W-:Y:S03]  /*5810*/  MUFU.EX2 R3, R3 ;  /* 0x0000000300037308 */ /* 0x000fe60000000800 */
[----:B------:R-:W-:-:S05]  /*5820*/  FSEL R36, R36, RZ, P0 ;  /* 0x000000ff24247208 */ /* 0x000fca0000000000 */
        /* <DEDUP_REMOVED lines=13> */
[--C-:B------:R-:W-:Y:S01]  /*5900*/  FFMA.FTZ R50, R50, UR10, -R36.reuse ;  /* 0x0000000a32327c23 */ /* 0x100fe20008010824 */
[----:B------:R-:W0:Y:S01]  /*5910*/  MUFU.EX2 R27, R27 ;  /* 0x0000001b001b7308 */ /* 0x000e220000000800 */
[--C-:B------:R-:W-:Y:S01]  /*5920*/  FFMA.FTZ R51, R51, UR10, -R36.reuse ;  /* 0x0000000a33337c23 */ /* 0x100fe20008010824 */
[--C-:B------:R-:W-:Y:S01]  /*5930*/  FFMA.FTZ R54, R54, UR10, -R36.reuse ;  /* 0x0000000a36367c23 */ /* 0x100fe20008010824 */
[----:B------:R-:W-:-:S05]  /*5940*/  FFMA.FTZ R36, R55, UR10, -R36 ;  /* 0x0000000a37247c23 */ /* 0x000fca0008010824 */
[----:B------:R-:W3:Y:S08]  /*5950*/  MUFU.EX2 R30, R30 ;  /* 0x0000001e001e7308 */ /* 0x000ef00000000800 */
[----:B------:R-:W4:Y:S01]  /*5960*/  MUFU.EX2 R31, R31 ;  /* 0x0000001f001f7308 */ /* 0x000f220000000800 */
[----:B0-----:R-:W-:Y:S01]  /*5970*/  FADD.FTZ R37, R26, R27 ;  /* 0x0000001b1a257221 */ /* 0x001fe20000010000 */
[----:B------:R-:W-:-:S06]  /*5980*/  F2FP.BF16.F32.PACK_AB R153, R27, R26 ;  /* 0x0000001a1b99723e */ /* 0x000fcc00000010ff */
[----:B------:R-:W0:Y:S01]  /*5990*/  MUFU.EX2 R34, R34 ;  /* 0x0000002200227308 */ /* 0x000e220000000800 */
[----:B---3--:R-:W-:-:S07]  /*59a0*/  FADD.FTZ R28, R30, R37 ;  /* 0x000000251e1c7221 */ /* 0x008fce0000010000 */
[----:B------:R-:W3:Y:S01]  /*59b0*/  MUFU.EX2 R35, R35 ;  /* 0x0000002300237308 */ /* 0x000ee20000000800 */
[C---:B----4-:R-:W-:Y:S01]  /*59c0*/  FADD.FTZ R37, R31.reuse, R28 ;  /* 0x0000001c1f257221 */ /* 0x050fe20000010000 */
[----:B------:R-:W-:-:S05]  /*59d0*/  F2FP.BF16.F32.PACK_AB R155, R31, R30 ;  /* 0x0000001e1f9b723e */ /* 0x000fca00000010ff */
[----:B------:R4:W-:Y:S01]  /*59e0*/  STSM.16.M88.4 [R18+0x26800], R152 ;  /* 0x0268009812007844 */ /* 0x0009e20000000200 */
[----:B------:R-:W5:Y:S01]  /*59f0*/  MUFU.EX2 R38, R38 ;  /* 0x0000002600267308 */ /* 0x000f620000000800 */
[----:B0-----:R-:W-:Y:S01]  /*5a00*/  FADD.FTZ R28, R34, R37 ;  /* 0x00000025221c7221 */ /* 0x001fe20000010000 */
[----:B------:R-:W-:-:S06]  /*5a10*/  FADD.FTZ R37, R21, R40 ;  /* 0x0000002815257221 */ /* 0x000fcc0000010000 */
[----:B------:R-:W0:Y:S01]  /*5a20*/  MUFU.EX2 R39, R39 ;  /* 0x0000002700277308 */ /* 0x000e220000000800 */
[C---:B---3--:R-:W-:Y:S01]  /*5a30*/  FADD.FTZ R13, R35.reuse, R28 ;  /* 0x0000001c230d7221 */ /* 0x048fe20000010000 */
[----:B------:R-:W-:Y:S01]  /*5a40*/  FADD.FTZ R28, R24, R37 ;  /* 0x00000025181c7221 */ /* 0x000fe20000010000 */
[----:B------:R-:W-:-:S03]  /*5a50*/  F2FP.BF16.F32.PACK_AB R157, R35, R34 ;  /* 0x00000022239d723e */ /* 0x000fc600000010ff */
[----:B------:R-:W-:Y:S02]  /*5a60*/  FADD.FTZ R15, R25, R28 ;  /* 0x0000001c190f7221 */ /* 0x000fe40000010000 */
[----:B------:R-:W3:Y:S01]  /*5a70*/  MUFU.EX2 R42, R42 ;  /* 0x0000002a002a7308 */ /* 0x000ee20000000800 */
[----:B-----5:R-:W-:Y:S01]  /*5a80*/  FADD.FTZ R20, R38, R13 ;  /* 0x0000000d26147221 */ /* 0x020fe20000010000 */
[----:B------:R-:W-:-:S06]  /*5a90*/  FADD.FTZ R15, R4, R15 ;  /* 0x0000000f040f7221 */ /* 0x000fcc0000010000 */
[----:B------:R-:W5:Y:S01]  /*5aa0*/  MUFU.EX2 R43, R43 ;  /* 0x0000002b002b7308 */ /* 0x000f620000000800 */
[C---:B0-----:R-:W-:Y:S01]  /*5ab0*/  FADD.FTZ R13, R39.reuse, R20 ;  /* 0x00000014270d7221 */ /* 0x041fe20000010000 */
[----:B------:R-:W-:-:S05]  /*5ac0*/  F2FP.BF16.F32.PACK_AB R159, R39, R38 ;  /* 0x00000026279f723e */ /* 0x000fca00000010ff */
[----:B------:R4:W-:Y:S01]  /*5ad0*/  STSM.16.M88.4 [R23], R156 ;  /* 0x0000009c17007844 */ /* 0x0009e20000000200 */
[----:B------:R-:W0:Y:S01]  /*5ae0*/  MUFU.EX2 R46, R46 ;  /* 0x0000002e002e7308 */ /* 0x000e220000000800 */
[----:B---3--:R-:W-:-:S07]  /*5af0*/  FADD.FTZ R4, R42, R13 ;  /* 0x0000000d2a047221 */ /* 0x008fce0000010000 */
[----:B------:R-:W3:Y:S01]  /*5b00*/  MUFU.EX2 R47, R47 ;  /* 0x0000002f002f7308 */ /* 0x000ee20000000800 */
[C---:B-----5:R-:W-:Y:S01]  /*5b10*/  FADD.FTZ R13, R43.reuse, R4 ;  /* 0x000000042b0d7221 */ /* 0x060fe20000010000 */
[----:B------:R-:W-:Y:S01]  /*5b20*/  FADD.FTZ R4, R14, R15 ;  /* 0x0000000f0e047221 */ /* 0x000fe20000010000 */
[----:B------:R-:W-:-:S03]  /*5b30*/  F2FP.BF16.F32.PACK_AB R161, R43, R42 ;  /* 0x0000002a2ba1723e */ /* 0x000fc600000010ff */
[----:B------:R-:W-:Y:S02]  /*5b40*/  FADD.FTZ R29, R29, R4 ;  /* 0x000000041d1d7221 */ /* 0x000fe40000010000 */
[----:B------:R-:W-:Y:S01]  /*5b50*/  MUFU.EX2 R50, R50 ;  /* 0x0000003200327308 */ /* 0x000fe20000000800 */
[----:B0-----:R-:W-:Y:S01]  /*5b60*/  FADD.FTZ R14, R46, R13 ;  /* 0x0000000d2e0e7221 */ /* 0x001fe20000010000 */
[----:B------:R-:W-:-:S04]  /*5b70*/  FADD.FTZ R32, R32, R29 ;  /* 0x0000001d20207221 */ /* 0x000fc80000010000 */
[----:B------:R-:W-:Y:S02]  /*5b80*/  FADD.FTZ R32, R33, R32 ;  /* 0x0000002021207221 */ /* 0x000fe40000010000 */
[----:B------:R-:W0:Y:S01]  /*5b90*/  MUFU.EX2 R51, R51 ;  /* 0x0000003300337308 */ /* 0x000e220000000800 */
[C---:B---3--:R-:W-:Y:S01]  /*5ba0*/  F2FP.BF16.F32.PACK_AB R163, R47.reuse, R46 ;  /* 0x0000002e2fa3723e */ /* 0x048fe200000010ff */
[----:B------:R-:W-:-:S04]  /*5bb0*/  FADD.FTZ R47, R47, R14 ;  /* 0x0000000e2f2f7221 */ /* 0x000fc80000010000 */
[----:B------:R4:W-:Y:S02]  /*5bc0*/  STSM.16.M88.4 [R19], R160 ;  /* 0x000000a013007844 */ /* 0x0009e40000000200 */
[----:B------:R-:W3:Y:S08]  /*5bd0*/  MUFU.EX2 R12, R12 ;  /* 0x0000000c000c7308 */ /* 0x000ef00000000800 */
[----:B------:R-:W5:Y:S01]  /*5be0*/  MUFU.EX2 R54, R54 ;  /* 0x0000003600367308 */ /* 0x000f620000000800 */
[----:B0-----:R-:W-:Y:S01]  /*5bf0*/  F2FP.BF16.F32.PACK_AB R165, R51, R50 ;  /* 0x0000003233a5723e */ /* 0x001fe200000010ff */
[----:B------:R-:W-:-:S04]  /*5c00*/  FADD.FTZ R50, R50, R47 ;  /* 0x0000002f32327221 */ /* 0x000fc80000010000 */
[----:B------:R-:W-:Y:S02]  /*5c10*/  FADD.FTZ R51, R51, R50 ;  /* 0x0000003233337221 */ /* 0x000fe40000010000 */
[----:B------:R-:W0:Y:S01]  /*5c20*/  MUFU.EX2 R11, R36 ;  /* 0x00000024000b7308 */ /* 0x000e220000000800 */
[----:B---3--:R-:W-:Y:S01]  /*5c30*/  F2FP.BF16.F32.PACK_AB R166, R12, R3 ;  /* 0x000000030ca6723e */ /* 0x008fe200000010ff */
[----:B------:R-:W-:-:S04]  /*5c40*/  FADD.FTZ R3, R3, R32 ;  /* 0x0000002003037221 */ /* 0x000fc80000010000 */
[----:B------:R-:W-:Y:S01]  /*5c50*/  FADD.FTZ R3, R12, R3 ;  /* 0x000000030c037221 */ /* 0x000fe20000010000 */
[----:B-----5:R-:W-:Y:S01]  /*5c60*/  FADD.FTZ R4, R54, R51 ;  /* 0x0000003336047221 */ /* 0x020fe20000010000 */
[----:B0-----:R-:W-:-:S03]  /*5c70*/  F2FP.BF16.F32.PACK_AB R167, R11, R54 ;  /* 0x000000360ba7723e */ /* 0x001fc600000010ff */
[----:B------:R-:W-:Y:S02]  /*5c80*/  FADD.FTZ R4, R11, R4 ;  /* 0x000000040b047221 */ /* 0x000fe40000010000 */
[----:B------:R4:W-:Y:S01]  /*5c90*/  STSM.16.M88.4 [R22], R164 ;  /* 0x000000a416007844 */ /* 0x0009e20000000200 */
[----:B------:R-:W-:Y:S05]  /*5ca0*/  @!P3 BRA `(.L_x_4965) ;  /* 0x000000000004b947 */ /* 0x000fea0003800000 */
[----:B------:R-:W-:Y:S01]  /*5cb0*/  BPT.TRAP 0x1 ;  /* 0x000000040000795c */ /* 0x000fe20000300000 */
.L_x_4965:
[----:B------:R0:W3:Y:S01]  /*5cc0*/  SYNCS.PHASECHK.TRANS64.TRYWAIT P0, [R7+URZ+0x28c50], R10 ;  /* 0x028c500a070075a7 */ /* 0x0000e2000800017f */
[----:B------:R-:W-:Y:S05]  /*5cd0*/  @!P3 BRA `(.L_x_4966) ;  /* 0x000000000004b947 */ /* 0x000fea0003800000 */
[----:B------:R-:W-:Y:S01]  /*5ce0*/  BPT.TRAP 0x1 ;  /* 0x000000040000795c */ /* 0x000fe20000300000 */
.L_x_4966:
[----:B---3--:R-:W-:Y:S05]  /*5cf0*/  @P0 BRA `(.L_x_4967) ;  /* 0x0000000000080947 */ /* 0x008fea0003800000 */
[----:B------:R-:W3:Y:S02]  /*5d00*/  SYNCS.PHASECHK.TRANS64.TRYWAIT P0, [R7+URZ+0x28c50], R10 ;  /* 0x028c500a070075a7 */ /* 0x000ee4000800017f */
[----:B---3--:R-:W-:Y:S05]  /*5d10*/  @!P0 BRA `(.L_x_4968) ;  /* 0x000000f400988947 */ /* 0x008fea0003800000 */
.L_x_4967:
[----:B------:R-:W-:Y:S01]  /*5d20*/  ULEA UR18, UR36, UR48, 0xc ;  /* 0x0000003024127291 */ /* 0x000fe2000f8e603f */
[----:B------:R-:W-:Y:S01]  /*5d30*/  WARPGROUP.ARRIVE ;  /* 0x00000000000079c5 */ /* 0x000fe20000000000 */
[----:B------:R-:W-:Y:S01]  /*5d40*/  UMOV UR7, 0x40000040 ;  /* 0x4000004000077882 */ /* 0x000fe20000000000 */
[----:B0123--:R-:W0:Y:S01]  /*5d50*/  @P5 LDC R10, c[0x0][0x44c] ;  /* 0x00011300ff0a5b82 */ /* 0x00fe220000000800 */
[----:B------:R-:W-:Y:S01]  /*5d60*/  @!P4 VIADD R7, R7, 0x28c60 ;  /* 0x00028c600707c836 */ /* 0x000fe20000000000 */
[----:B------:R-:W-:Y:S02]  /*5d70*/  UIADD3 UR50, UR50, -0x2, URZ ;  /* 0xfffffffe32327890 */ /* 0x000fe4000fffe03f */
[----:B------:R-:W-:Y:S02]  /*5d80*/  UMOV UR6, UR18 ;  /* 0x0000001200067c82 */ /* 0x000fe40008000000 */
[----:B------:R-:W-:Y:S01]  /*5d90*/  HGMMA.64x256x16.F32.BF16 R24, R152, gdesc[UR4].tnspB, RZ, !UPT, gsb0 ;  /* 0x43e0000498187df0 */ /* 0x000fe2000c0018ff */
[----:B------:R-:W-:Y:S01]  /*5da0*/  UIADD3 UR6, UR18, 0x80, URZ ;  /* 0x0000008012067890 */ /* 0x000fe2000fffe03f */
[----:B------:R-:W1:Y:S01]  /*5db0*/  @P5 LDC R11, c[0x0][0x450] ;  /* 0x00011400ff0b5b82 */ /* 0x000e620000000800 */
[----:B------:R-:W-:Y:S01]  /*5dc0*/  UMOV UR7, 0x40000040 ;  /* 0x4000004000077882 */ /* 0x000fe20000000000 */
[----:B------:R-:W-:Y:S01]  /*5dd0*/  @!P4 PRMT R7, RZ, 0x654, R7 ;  /* 0x00000654ff07c816 */ /* 0x000fe20000000007 */
[----:B0-----:R-:W-:Y:S01]  /*5de0*/  @P5 IMAD.HI.U32 R10, R10, UR40, RZ ;  /* 0x000000280a0a5c27 */ /* 0x001fe2000f8e00ff */
[----:B------:R-:W-:-:S02]  /*5df0*/  WARPGROUP.DEPBAR.LE gsb0, 0x0 ;  /* 0x00008000000079c5 */ /* 0x000fc40000010000 */
[----:B------:R-:W-:-:S15]  /*5e00*/  WARPGROUP.ARRIVE ;  /* 0x00000000000079c5 */ /* 0x000fde0000000000 */
[----:B------:R-:W-:-:S05]  /*5e10*/  NOP ;  /* 0x0000000000007918 */ /* 0x000fca0000000000 */
        /* <DEDUP_REMOVED lines=12> */
[----:B------:R-:W-:Y:S01]  /*5ee0*/  HGMMA.64x256x16.F32.BF16 R24, R164, gdesc[UR4].tnspB, R24, gsb0 ;  /* 0x43e00004a4187df0 */ /* 0x000fe20008001818 */
[----:B------:R-:W-:Y:S02]  /*5ef0*/  UIMAD UR6, UR49, UR11, -UR14 ;  /* 0x0000000b310672a4 */ /* 0x000fe4000f8e0a0e */
        /* <DEDUP_REMOVED lines=9> */
[----:B------:R0:W-:Y:S02]  /*5f90*/  @!P4 SYNCS.ARRIVE.TRANS64.RED.A1T0 RZ, [R7+URZ], RZ ;  /* 0x000000ff07ffc9a7 */ /* 0x0001e4000810043f */
[----:B0-----:R-:W-:Y:S01]  /*5fa0*/  IMAD.U32 R7, RZ, RZ, UR40 ;  /* 0x00000028ff077e24 */ /* 0x001fe2000f8e00ff */
        /* <DEDUP_REMOVED lines=14> */
.L_x_4970:
[----:B------:R-:W-:-:S13]  /*6090*/  ISETP.NE.AND P0, PT, R9, 0x1, PT ;  /* 0x000000010900780c */ /* 0x000fda0003f05270 */
[----:B------:R-:W0:Y:S02]  /*60a0*/  @P0 LDC.64 R10, c[0x0][0x9e8] ;  /* 0x00027a00ff0a0b82 */ /* 0x000e240000000a00 */
[----:B0-----:R-:W-:-:S05]  /*60b0*/  @P0 IMAD.HI.U32 R10, R7, R10, RZ ;  /* 0x0000000a070a0227 */ /* 0x001fca00078e00ff */
[----:B------:R-:W-:-:S07]  /*60c0*/  @P0 SHF.R.U32.HI R7, RZ, R11, R10 ;  /* 0x0000000bff070219 */ /* 0x000fce000001160a */
.L_x_4971:
[----:B------:R-:W-:-:S05]  /*60d0*/  IMAD R7, R7, R9, R9 ;  /* 0x0000000907077224 */ /* 0x000fca00078e0209 */
[----:B------:R-:W-:-:S07]  /*60e0*/  VIMNMX R8, R8, R7, PT ;  /* 0x0000000708087248 */ /* 0x000fce0003fe0100 */
.L_x_4969:
[----:B------:R-:W-:Y:S01]  /*60f0*/  SHF.R.S32.HI R7, RZ, 0x1f, R8 ;  /* 0x0000001fff077819 */ /* 0x000fe20000011408 */
[----:B------:R-:W-:Y:S01]  /*6100*/  ULDC UR25, c[0x0][0x9e4] ;  /* 0x0002790000197ab9 */ /* 0x000fe20000000800 */
[----:B------:R-:W-:Y:S01]  /*6110*/  ULDC UR20, c[0x0][0x288] ;  /* 0x0000a20000147ab9 */ /* 0x000fe20000000800 */
[----:B------:R-:W-:Y:S01]  /*6120*/  ULDC UR21, c[0x0][0x9dc] ;  /* 0x0002770000157ab9 */ /* 0x000fe20000000800 */
[----:B------:R-:W-:Y:S01]  /*6130*/  LEA.HI R7, R7, R8, RZ, 0x6 ;  /* 0x0000000807077211 */ /* 0x000fe200078f30ff */
[----:B------:R-:W-:Y:S01]  /*6140*/  ULDC UR22, c[0x0][0x2f0] ;  /* 0x0000bc0000167ab9 */ /* 0x000fe20000000800 */
[----:B------:R-:W-:Y:S01]  /*6150*/  ULDC UR23, c[0x0][0x988] ;  /* 0x0002620000177ab9 */ /* 0x000fe20000000800 */
[----:B------:R-:W-:Y:S01]  /*6160*/  ULDC UR26, c[0x0][0x9e0] ;  /* 0x00027800001a7ab9 */ /* 0x000fe20000000800 */
[----:B------:R-:W-:-:S04]  /*6170*/  SHF.R.S32.HI R7, RZ, 0x6, R7 ;  /* 0x00000006ff077819 */ /* 0x000fc80000011407 */
[----:B------:R-:W-:-:S04]  /*6180*/  VIMNMX R11, R186, R7, !PT ;  /* 0x00000007ba0b7248 */ /* 0x000fc80007fe0100 */
[----:B------:R-:W-:-:S13]  /*6190*/  ISETP.LE.AND P0, PT, R11, UR50, PT ;  /* 0x000000320b007c0c */ /* 0x000fda000bf03270 */
[----:B------:R-:W-:Y:S05]  /*61a0*/  @!P0 BRA `(.L_x_4972) ;  /* 0x0000002000e48947 */ /* 0x000fea0003800000 */
.L_x_4989:
[----:B------:R-:W-:-:S04]  /*61b0*/  UIADD3 UR24, UR36, 0x1, URZ ;  /* 0x0000000124187890 */ /* 0x000fc8000fffe03f */
[----:B------:R-:W-:-:S04]  /*61c0*/  UISETP.NE.AND UP0, UPT, UR24, 0x2, UPT ;  /* 0x000000021800788c */ /* 0x000fc8000bf05270 */
[----:B------:R-:W-:Y:S02]  /*61d0*/  USEL UR6, URZ, 0x1, UP0 ;  /* 0x000000013f067887 */ /* 0x000fe40008000000 */
[----:B------:R-:W-:Y:S02]  /*61e0*/  USEL UR24, UR24, URZ, UP0 ;  /* 0x0000003f18187287 */ /* 0x000fe40008000000 */
[----:B------:R-:W-:Y:S01]  /*61f0*/  ULOP3.LUT UR37, UR37, UR6, URZ, 0x3c, !UPT ;  /* 0x0000000625257292 */ /* 0x000fe2000f8e3c3f */
[----:B012---:R-:W-:Y:S11]  /*6200*/  @!P3 BRA `(.L_x_4973) ;  /* 0x000000000004b947 */ /* 0x007ff60003800000 */
[----:B------:R-:W-:Y:S01]  /*6210*/  BPT.TRAP 0x1 ;  /* 0x000000040000795c */ /* 0x000fe20000300000 */
.L_x_4973:
[----:B------:R-:W-:Y:S01]  /*6220*/  ULEA UR27, UR24, UR43, 0x3 ;  /* 0x0000002b181b7291 */ /* 0x000fe2000f8e183f */
[----:B------:R-:W-:-:S05]  /*6230*/  IMAD.U32 R10, RZ, RZ, UR37 ;  /* 0x00000025ff0a7e24 */ /* 0x000fca000f8e00ff */
[----:B------:R-:W-:-:S04]  /*6240*/  SHF.L.U32 R10, R10, 0x1f, RZ ;  /* 0x0000001f0a0a7819 */ /* 0x000fc800000006ff */
[----:B------:R0:W1:Y:S01]  /*6250*/  SYNCS.PHASECHK.TRANS64.TRYWAIT P0, [UR27+0x28c30], R10 ;  /* 0x028c300aff0075a7 */ /* 0x000062000800015b */
[----:B------:R-:W-:Y:S05]  /*6260*/  @!P3 BRA `(.L_x_4974) ;  /* 0x000000000004b947 */ /* 0x000fea0003800000 */
[----:B------:R-:W-:Y:S01]  /*6270*/  BPT.TRAP 0x1 ;  /* 0x000000040000795c */ /* 0x000fe20000300000 */
.L_x_4974:
[----:B-1----:R-:W-:Y:S05]  /*6280*/  @P0 BRA `(.L_x_4975) ;  /* 0x0000000000080947 */ /* 0x002fea0003800000 */
[----:B------:R-:W1:Y:S02]  /*6290*/  SYNCS.PHASECHK.TRANS64.TRYWAIT P0, [UR27+0x28c30], R10 ;  /* 0x028c300aff0075a7 */ /* 0x000e64000800015b */
[----:B-1----:R-:W-:Y:S05]  /*62a0*/  @!P0 BRA `(.L_x_4976) ;  /* 0x000000f000488947 */ /* 0x002fea0003800000 */
.L_x_4975:
[----:B------:R-:W-:Y:S01]  /*62b0*/  R2UR UR18, R0 ;  /* 0x00000000001272ca */ /* 0x000fe200000e0000 */
[----:B----4-:R-:W-:Y:S01]  /*62c0*/  WARPGROUP.ARRIVE ;  /* 0x00000000000079c5 */ /* 0x010fe20000000000 */
[----:B------:R-:W-:Y:S01]  /*62d0*/  UMOV UR19, 0x40000040 ;  /* 0x4000004000137882 */ /* 0x000fe20000000000 */
[----:B------:R-:W-:Y:S01]  /*62e0*/  UMOV UR7, 0x40000040 ;  /* 0x4000004000077882 */ /* 0x000fe20000000000 */
[----:B------:R-:W-:Y:S01]  /*62f0*/  UMOV UR11, 0x40000040 ;  /* 0x40000040000b7882 */ /* 0x000fe20000000000 */
[----:B------:R-:W-:Y:S01]  /*6300*/  UMOV UR15, 0x40000040 ;  /* 0x40000040000f7882 */ /* 0x000fe20000000000 */
[----:B-1----:R-:W1:Y:S01]  /*6310*/  @P5 LDC R7, c[0x0][0x44c] ;  /* 0x00011300ff075b82 */ /* 0x002e620000000800 */
[----:B------:R-:W-:Y:S02]  /*6320*/  VIADD R12, R185, UR40 ;  /* 0x00000028b90c7c36 */ /* 0x000fe40008000000 */
[----:B------:R-:W-:-:S04]  /*6330*/  IMAD.U32 R14, RZ, RZ, UR49 ;  /* 0x00000031ff0e7e24 */ /* 0x000fc8000f8e00ff */
[----:B------:R-:W-:Y:S01]  /*6340*/  ULEA UR18, UR24, UR18, 0x9 ;  /* 0x0000001218127291 */ /* 0x000fe2000f8e483f */
[----:B------:R-:W2:Y:S03]  /*6350*/  @P5 LDC R9, c[0x0][0x450] ;  /* 0x00011400ff095b82 */ /* 0x000ea60000000800 */
[----:B------:R-:W-:Y:S02]  /*6360*/  UIADD3 UR6, UR18, 0x2, URZ ;  /* 0x0000000212067890 */ /* 0x000fe4000fffe03f */
[----:B------:R-:W-:Y:S02]  /*6370*/  UIADD3 UR10, UR18, 0x4, URZ ;  /* 0x00000004120a7890 */ /* 0x000fe4000fffe03f */
[----:B------:R-:W-:Y:S02]  /*6380*/  UIADD3 UR14, UR18, 0x6, URZ ;  /* 0x00000006120e7890 */ /* 0x000fe4000fffe03f */
[----:B------:R-:W-:Y:S01]  /*6390*/  HGMMA.64x64x16.F32.BF16 R152, gdesc[UR16], RZ, !UPT, gsb0 ;  /* 0x00e00000109879f0 */ /* 0x000fe2000c0018ff */
[----:B-1----:R-:W-:-:S04]  /*63a0*/  @P5 IMAD.HI.U32 R8, R12, R7, RZ ;  /* 0x000000070c085227 */ /* 0x002fc800078e00ff */
[----:B------:R-:W-:Y:S01]  /*63b0*/  IMAD.U32 R7, RZ, RZ, UR27 ;  /* 0x0000001bff077e24 */ /* 0x000fe2000f8e00ff */
[----:B--2---:R-:W-:-:S03]  /*63c0*/  @P5 SHF.R.U32.HI R12, RZ, R9, R8 ;  /* 0x00000009ff0c5219 */ /* 0x004fc60000011608 */
[----:B------:R-:W-:Y:S02]  /*63d0*/  @!P4 VIADD R8, R7, 0x28c40 ;  /* 0x00028c400708c836 */ /* 0x000fe40000000000 */
[----:B------:R-:W1:Y:S03]  /*63e0*/  SHFL.IDX PT, R21, R12, RZ, 0x1c1f ;  /* 0x001c1fff0c157589 */ /* 0x000e6600000e0000 */
[----:B------:R-:W-:Y:S01]  /*63f0*/  @!P4 PRMT R8, RZ, 0x654, R8 ;  /* 0x00000654ff08c816 */ /* 0x000fe20000000008 */
[----:B------:R-:W-:Y:S02]  /*6400*/  WARPGROUP.DEPBAR.LE gsb0, 0x0 ;  /* 0x00008000000079c5 */ /* 0x000fe40000010000 */
[----:B------:R-:W-:-:S06]  /*6410*/  WARPGROUP.ARRIVE ;  /* 0x00000000000079c5 */ /* 0x000fcc0000000000 */
[----:B------:R-:W-:Y:S01]  /*6420*/  HGMMA.64x64x16.F32.BF16 R152, gdesc[UR4], R152, gsb0 ;  /* 0x00e00000049879f0 */ /* 0x000fe20008001898 */
[----:B------:R-:W-:-:S06]  /*6430*/  USHF.L.U32 UR6, UR50, 0x6, URZ ;  /* 0x0000000632067899 */ /* 0x000fcc000800063f */
[----:B------:R-:W-:-:S05]  /*6440*/  IMAD.U32 R9, RZ, RZ, UR6 ;  /* 0x00000006ff097e24 */ /* 0x000fca000f8e00ff */
[----:B------:R-:W-:Y:S01]  /*6450*/  IADD3 R9, -R2, 0x1, -R9 ;  /* 0x0000000102097810 */ /* 0x000fe20007ffe909 */
[----:B------:R-:W-:Y:S02]  /*6460*/  WARPGROUP.DEPBAR.LE gsb0, 0x0 ;  /* 0x00008000000079c5 */ /* 0x000fe40000010000 */
[----:B------:R-:W-:-:S06]  /*6470*/  WARPGROUP.ARRIVE ;  /* 0x00000000000079c5 */ /* 0x000fcc0000000000 */
[----:B------:R-:W-:Y:S01]  /*6480*/  HGMMA.64x64x16.F32.BF16 R152, gdesc[UR8], R152, gsb0 ;  /* 0x00e00000089879f0 */ /* 0x000fe20008001898 */
[----:B------:R-:W-:Y:S02]  /*6490*/  UMOV UR11, UR22 ;  /* 0x00000016000b7c82 */ /* 0x000fe40008000000 */
[----:B------:R-:W-:Y:S01]  /*64a0*/  IMAD R9, R14, UR11, R9 ;  /* 0x0000000b0e097c24 */ /* 0x000fe2000f8e0209 */
[----:B------:R-:W-:Y:S02]  /*64b0*/  WARPGROUP.DEPBAR.LE gsb0, 0x0 ;  /* 0x00008000000079c5 */ /* 0x000fe40000010000 */
[----:B------:R-:W-:-:S06]  /*64c0*/  WARPGROUP.ARRIVE ;  /* 0x00000000000079c5 */ /* 0x000fcc0000000000 */
[----:B------:R-:W-:Y:S01]  /*64d0*/  HGMMA.64x64x16.F32.BF16 R152, gdesc[UR12], R152, gsb0 ;  /* 0x00e000000c9879f0 */ /* 0x000fe20008001898 */
[----:B------:R-:W-:Y:S01]  /*64e0*/  UMOV UR15, UR21 ;  /* 0x00000015000f7c82 */ /* 0x000fe20008000000 */
[----:B------:R-:W-:Y:S01]  /*64f0*/  UMOV UR14, UR20 ;  /* 0x00000014000e7c82 */ /* 0x000fe20008000000 */
[----:B------:R-:W-:Y:S01]  /*6500*/  ULOP3.LUT UR7, URZ, UR15, URZ, 0x33, !UPT ;  /* 0x0000000f3f077292 */ /* 0x000fe2000f8e333f */
[----:B------:R-:W-:-:S04]  /*6510*/  VIADD R9, R9, -UR14 ;  /* 0x8000000e09097c36 */ /* 0x000fc80008000000 */
[C---:B------:R-:W-:Y:S02]  /*6520*/  VIADD R20, R9.reuse, UR26 ;  /* 0x0000001a09147c36 */ /* 0x040fe40008000000 */
[----:B------:R-:W-:Y:S02]  /*6530*/  VIADD R192, R9, UR7 ;  /* 0x0000000709c07c36 */ /* 0x000fe40008000000 */
[C---:B-1----:R-:W-:Y:S02]  /*6540*/  IMAD.IADD R13, R21.reuse, 0x1, R20 ;  /* 0x00000001150d7824 */ /* 0x042fe400078e0214 */
[----:B------:R-:W-:Y:S01]  /*6550*/  IMAD.IADD R15, R21, 0x1, R192 ;  /* 0x00000001150f7824 */ /* 0x000fe200078e02c0 */
[----:B------:R-:W-:Y:S02]  /*6560*/  WARPGROUP.DEPBAR.LE gsb0, 0x0 ;  /* 0x00008000000079c5 */ /* 0x000fe40000010000 */
[----:B------:R1:W-:Y:S01]  /*6570*/  @!P4 SYNCS.ARRIVE.TRANS64.RED.A1T0 RZ, [R8+URZ], RZ ;  /* 0x000000ff08ffc9a7 */ /* 0x0003e2000810043f */
[----:B------:R-:W-:Y:S05]  /*6580*/  @!P6 BRA `(.L_x_4977) ;  /* 0x00000000005ce947 */ /* 0x000fea0003800000 */
[----:B-1----:R-:W-:Y:S01]  /*6590*/  IMAD R8, R14, UR11, R21 ;  /* 0x0000000b0e087c24 */ /* 0x002fe2000f8e0215 */
[----:B------:R-:W-:Y:S03]  /*65a0*/  BSSY B0, `(.L_x_4978) ;  /* 0x0000011000007945 */ /* 0x000fe60003800000 */
[----:B------:R-:W-:-:S05]  /*65b0*/  VIADD R21, R8, -UR14 ;  /* 0x8000000e08157c36 */ /* 0x000fca0008000000 */
[----:B------:R-:W-:-:S13]  /*65c0*/  ISETP.GT.AND P0, PT, R21, -0x1, PT ;  /* 0xffffffff1500780c */ /* 0x000fda0003f04270 */
[----:B------:R-:W-:Y:S05]  /*65d0*/  @P0 BRA `(.L_x_4979) ;  /* 0x0000000000200947 */ /* 0x000fea0003800000 */
[----:B------:R-:W-:Y:S01]  /*65e0*/  IMAD.U32 R194, RZ, RZ, UR25 ;  /* 0x00000019ffc27e24 */ /* 0x000fe2000f8e00ff */
[----:B------:R-:W-:-:S04]  /*65f0*/  LOP3.LUT R21, RZ, R21, RZ, 0x33, !PT ;  /* 0x00000015ff157212 */ /* 0x000fc800078e33ff */
[----:B------:R-:W-:-:S13]  /*6600*/  ISETP.NE.AND P0, PT, R194, 0x1, PT ;  /* 0x00000001c200780c */ /* 0x000fda0003f05270 */
[----:B------:R-:W1:Y:S02]  /*6610*/  @P0 LDC.64 R8, c[0x0][0x9e8] ;  /* 0x00027a00ff080b82 */ /* 0x000e640000000a00 */
[----:B-1----:R-:W-:-:S05]  /*6620*/  @P0 IMAD.HI.U32 R8, R21, R8, RZ ;  /* 0x0000000815080227 */ /* 0x002fca00078e00ff */
[----:B------:R-:W-:-:S04]  /*6630*/  @P0 SHF.R.U32.HI R21, RZ, R9, R8 ;  /* 0x00000009ff150219 */ /* 0x000fc80000011608 */
[----:B------:R-:W-:Y:S01]  /*6640*/  LOP3.LUT R21, RZ, R21, RZ, 0x33, !PT ;  /* 0x00000015ff157212 */ /* 0x000fe200078e33ff */
[----:B------:R-:W-:Y:S06]  /*6650*/  BRA `(.L_x_4980) ;  /* 0x0000000000147947 */ /* 0x000fec0003800000 */
.L_x_4979:
[----:B------:R-:W-:-:S05]  /*6660*/  IMAD.U32 R194, RZ, RZ, UR25 ;  /* 0x00000019ffc27e24 */ /* 0x000fca000f8e00ff */
[----:B------:R-:W-:-:S13]  /*6670*/  ISETP.NE.AND P0, PT, R194, 0x1, PT ;  /* 0x00000001c200780c */ /* 0x000fda0003f05270 */
[----:B------:R-:W1:Y:S02]  /*6680*/  @P0 LDC.64 R8, c[0x0][0x9e8] ;  /* 0x00027a00ff080b82 */ /* 0x000e640000000a00 */
[----:B-1----:R-:W-:-:S05]  /*6690*/  @P0 IMAD.HI.U32 R8, R21, R8, RZ ;  /* 0x0000000815080227 */ /* 0x002fca00078e00ff */
[----:B------:R-:W-:-:S07]  /*66a0*/  @P0 SHF.R.U32.HI R21, RZ, R9, R8 ;  /* 0x00000009ff150219 */ /* 0x000fce0000011608 */
.L_x_4980:
[----:B------:R-:W-:Y:S05]  /*66b0*/  BSYNC B0 ;  /* 0x0000000000007941 */ /* 0x000fea0003800000 */
.L_x_4978:
[----:B------:R-:W-:-:S04]  /*66c0*/  IMAD R21, R21, R194, -UR6 ;  /* 0x8000000615157e24 */ /* 0x000fc8000f8e02c2 */
[----:B------:R-:W-:-:S05]  /*66d0*/  IMAD.IADD R8, R21, 0x1, -R2 ;  /* 0x0000000115087824 */ /* 0x000fca00078e0a02 */
[----:B------:R-:W-:Y:S02]  /*66e0*/  VIADDMNMX R13, R8, R194, R13, PT ;  /* 0x000000c2080d7246 */ /* 0x000fe4000380010d */
[----:B------:R-:W-:-:S07]  /*66f0*/  VIMNMX R15, R15, R8, !PT ;  /* 0x000000080f0f7248 */ /* 0x000fce0007fe0100 */
.L_x_4977:
[----:B------:R-:W-:Y:S01]  /*6700*/  UISETP.GT.AND UP0, UPT, UR50, -0x1, UPT ;  /* 0xffffffff3200788c */ /* 0x000fe2000bf04270 */
[----:B------:R-:W2:Y:S05]  /*6710*/  SHFL.IDX PT, R9, R12, 0x1, 0x1c1f ;  /* 0x003c1f000c097f89 */ /* 0x000eaa00000e0000 */
[----:B------:R-:W-:-:S04]  /*6720*/  PLOP3.LUT P0, PT, PT, PT, UP0, 0x80, 0x0 ;  /* 0x000000000000781c */ /* 0x000fc80003f0f008 */
[C---:B------:R-:W-:Y:S02]  /*6730*/  ISETP.GT.AND P2, PT, R15.reuse, RZ, P0 ;  /* 0x000000ff0f00720c */ /* 0x040fe40000744270 */
[----:B------:R-:W-:Y:S02]  /*6740*/  ISETP.GT.AND P1, PT, R15, 0x1, P0 ;  /* 0x000000010f00780c */ /* 0x000fe40000724270 */
[C---:B------:R-:W-:Y:S02]  /*6750*/  ISETP.LT.OR P2, PT, R13.reuse, 0x1, P2 ;  /* 0x000000010d00780c */ /* 0x040fe40001741670 */
[----:B------:R-:W-:Y:S02]  /*6760*/  ISETP.LT.OR P1, PT, R13, 0x2, P1 ;  /* 0x000000020d00780c */ /* 0x000fe40000f21670 */
[----:B------:R-:W-:Y:S02]  /*6770*/  FSEL R152, R152, -INF , !P2 ;  /* 0xff80000098987808 */ /* 0x000fe40005000000 */
[----:B------:R-:W-:-:S02]  /*6780*/  FSEL R153, R153, -INF , !P1 ;  /* 0xff80000099997808 */ /* 0x000fc40004800000 */
[C---:B------:R-:W-:Y:S02]  /*6790*/  ISETP.GT.AND P2, PT, R15.reuse, 0x8, P0 ;  /* 0x000000080f00780c */ /* 0x040fe40000744270 */
[----:B------:R-:W-:Y:S01]  /*67a0*/  ISETP.GT.AND P1, PT, R15, 0x9, P0 ;  /* 0x000000090f00780c */ /* 0x000fe20000724270 */
[----:B--2---:R-:W-:Y:S01]  /*67b0*/  IMAD.IADD R12, R20, 0x1, R9 ;  /* 0x00000001140c7824 */ /* 0x004fe200078e0209 */
[C---:B------:R-:W-:Y:S02]  /*67c0*/  ISETP.LT.OR P2, PT, R13.reuse, 0x9, P2 ;  /* 0x000000090d00780c */ /* 0x040fe40001741670 */
[----:B------:R-:W-:Y:S02]  /*67d0*/  ISETP.LT.OR P1, PT, R13, 0xa, P1 ;  /* 0x0000000a0d00780c */ /* 0x000fe40000f21670 */
[----:B------:R-:W-:Y:S02]  /*67e0*/  FSEL R156, R156, -INF , !P2 ;  /* 0xff8000009c9c7808 */ /* 0x000fe40005000000 */
[----:B------:R-:W-:-:S02]  /*67f0*/  FSEL R157, R157, -INF , !P1 ;  /* 0xff8000009d9d7808 */ /* 0x000fc40004800000 */
[C---:B------:R-:W-:Y:S02]  /*6800*/  ISETP.GT.AND P2, PT, R15.reuse, 0x10, P0 ;  /* 0x000000100f00780c */ /* 0x040fe40000744270 */
[----:B------:R-:W-:Y:S02]  /*6810*/  ISETP.GT.AND P1, PT, R15, 0x11, P0 ;  /* 0x000000110f00780c */ /* 0x000fe40000724270 */
        /* <DEDUP_REMOVED lines=31> */
[----:B------:R-:W-:Y:S01]  /*6a10*/  ISETP.LT.OR P1, PT, R13, 0x3a, P1 ;  /* 0x0000003a0d00780c */ /* 0x000fe20000f21670 */
[----:B------:R-:W-:Y:S01]  /*6a20*/  IMAD.IADD R13, R192, 0x1, R9 ;  /* 0x00000001c00d7824 */ /* 0x000fe200078e0209 */
[----:B------:R-:W-:Y:S02]  /*6a30*/  FSEL R180, R180, -INF , !P2 ;  /* 0xff800000b4b47808 */ /* 0x000fe40005000000 */
[----:B------:R-:W-:Y:S01]  /*6a40*/  FSEL R181, R181, -INF , !P1 ;  /* 0xff800000b5b57808 */ /* 0x000fe20004800000 */
[----:B------:R-:W-:Y:S08]  /*6a50*/  @!P6 BRA `(.L_x_4981) ;  /* 0x00000000005ce947 */ /* 0x000ff00003800000 */
[----:B------:R-:W-:Y:S01]  /*6a60*/  IMAD R14, R14, UR11, R9 ;  /* 0x0000000b0e0e7c24 */ /* 0x000fe2000f8e0209 */
[----:B------:R-:W-:Y:S03]  /*6a70*/  BSSY B0, `(.L_x_4982) ;  /* 0x0000011000007945 */ /* 0x000fe60003800000 */
[----:B------:R-:W-:-:S05]  /*6a80*/  VIADD R15, R14, -UR14 ;  /* 0x8000000e0e0f7c36 */ /* 0x000fca0008000000 */
[----:B------:R-:W-:-:S13]  /*6a90*/  ISETP.GT.AND P1, PT, R15, -0x1, PT ;  /* 0xffffffff0f00780c */ /* 0x000fda0003f24270 */
[----:B------:R-:W-:Y:S05]  /*6aa0*/  @P1 BRA `(.L_x_4983) ;  /* 0x0000000000201947 */ /* 0x000fea0003800000 */
[----:B------:R-:W-:Y:S01]  /*6ab0*/  IMAD.U32 R14, RZ, RZ, UR25 ;  /* 0x00000019ff0e7e24 */ /* 0x000fe2000f8e00ff */
[----:B------:R-:W-:-:S04]  /*6ac0*/  LOP3.LUT R15, RZ, R15, RZ, 0x33, !PT ;  /* 0x0000000fff0f7212 */ /* 0x000fc800078e33ff */
[----:B------:R-:W-:-:S13]  /*6ad0*/  ISETP.NE.AND P1, PT, R14, 0x1, PT ;  /* 0x000000010e00780c */ /* 0x000fda0003f25270 */
[----:B-1----:R-:W1:Y:S02]  /*6ae0*/  @P1 LDC.64 R8, c[0x0][0x9e8] ;  /* 0x00027a00ff081b82 */ /* 0x002e640000000a00 */
[----:B-1----:R-:W-:-:S05]  /*6af0*/  @P1 IMAD.HI.U32 R8, R15, R8, RZ ;  /* 0x000000080f081227 */ /* 0x002fca00078e00ff */
[----:B------:R-:W-:-:S04]  /*6b00*/  @P1 SHF.R.U32.HI R15, RZ, R9, R8 ;  /* 0x00000009ff0f1219 */ /* 0x000fc80000011608 */
[----:B------:R-:W-:Y:S01]  /*6b10*/  LOP3.LUT R15, RZ, R15, RZ, 0x33, !PT ;  /* 0x0000000fff0f7212 */ /* 0x000fe200078e33ff */
[----:B------:R-:W-:Y:S06]  /*6b20*/  BRA `(.L_x_4984) ;  /* 0x0000000000147947 */ /* 0x000fec0003800000 */
.L_x_4983:
[----:B------:R-:W-:-:S05]  /*6b30*/  IMAD.U32 R14, RZ, RZ, UR25 ;  /* 0x00000019ff0e7e24 */ /* 0x000fca000f8e00ff */
[----:B------:R-:W-:-:S13]  /*6b40*/  ISETP.NE.AND P1, PT, R14, 0x1, PT ;  /* 0x000000010e00780c */ /* 0x000fda0003f25270 */
[----:B-1----:R-:W1:Y:S02]  /*6b50*/  @P1 LDC.64 R8, c[0x0][0x9e8] ;  /* 0x00027a00ff081b82 */ /* 0x002e640000000a00 */
[----:B-1----:R-:W-:-:S05]  /*6b60*/  @P1 IMAD.HI.U32 R8, R15, R8, RZ ;  /* 0x000000080f081227 */ /* 0x002fca00078e00ff */
[----:B------:R-:W-:-:S07]  /*6b70*/  @P1 SHF.R.U32.HI R15, RZ, R9, R8 ;  /* 0x00000009ff0f1219 */ /* 0x000fce0000011608 */
.L_x_4984:
[----:B------:R-:W-:Y:S05]  /*6b80*/  BSYNC B0 ;  /* 0x0000000000007941 */ /* 0x000fea0003800000 */
.L_x_4982:
[----:B------:R-:W-:-:S04]  /*6b90*/  IMAD R15, R15, R14, -UR6 ;  /* 0x800000060f0f7e24 */ /* 0x000fc8000f8e020e */
[----:B------:R-:W-:-:S05]  /*6ba0*/  IMAD.IADD R15, R15, 0x1, -R2 ;  /* 0x000000010f0f7824 */ /* 0x000fca00078e0a02 */
[----:B------:R-:W-:Y:S02]  /*6bb0*/  VIADDMNMX R12, R15, R14, R12, PT ;  /* 0x0000000e0f0c7246 */ /* 0x000fe4000380010c */
[----:B------:R-:W-:-:S07]  /*6bc0*/  VIMNMX R13, R13, R15, !PT ;  /* 0x0000000f0d0d7248 */ /* 0x000fce0007fe0100 */
.L_x_4981:
[----:B-1----:R-:W-:Y:S01]  /*6bd0*/  FMNMX.FTZ R8, R152, R5, !PT ;  /* 0x0000000598087209 */ /* 0x002fe20007810000 */
[----:B------:R-:W-:Y:S01]  /*6be0*/  UMOV UR10, UR23 ;  /* 0x00000017000a7c82 */ /* 0x000fe20008000000 */
[----:B------:R-:W-:Y:S02]  /*6bf0*/  ISETP.GT.AND P2, PT, R13, 0x1, P0 ;  /* 0x000000010d00780c */ /* 0x000fe40000744270 */
[----:B------:R-:W-:Y:S02]  /*6c00*/  FMNMX.FTZ R9, R153, R8, !PT ;  /* 0x0000000899097209 */ /* 0x000fe40007810000 */
[----:B------:R-:W-:Y:S02]  /*6c10*/  ISETP.LT.OR P2, PT, R12, 0x2, P2 ;  /* 0x000000020c00780c */ /* 0x000fe40001741670 */
[----:B------:R-:W-:Y:S02]  /*6c20*/  FMNMX.FTZ R8, R156, R9, !PT ;  /* 0x000000099c087209 */ /* 0x000fe40007810000 */
[----:B------:R-:W-:-:S02]  /*6c30*/  FSEL R155, R155, -INF , !P2 ;  /* 0xff8000009b9b7808 */ /* 0x000fc40005000000 */
[----:B------:R-:W-:Y:S02]  /*6c40*/  FMNMX.FTZ R9, R157, R8, !PT ;  /* 0x000000089d097209 */ /* 0x000fe40007810000 */
[C---:B------:R-:W-:Y:S02]  /*6c50*/  ISETP.GT.AND P2, PT, R13.reuse, 0x9, P0 ;  /* 0x000000090d00780c */ /* 0x040fe40000744270 */
[----:B------:R-:W-:Y:S02]  /*6c60*/  FMNMX.FTZ R8, R160, R9, !PT ;  /* 0x00000009a0087209 */ /* 0x000fe40007810000 */
[----:B------:R-:W-:Y:S02]  /*6c70*/  ISETP.GT.AND P1, PT, R13, 0x8, P0 ;  /* 0x000000080d00780c */ /* 0x000fe40000724270 */
[----:B------:R-:W-:Y:S02]  /*6c80*/  FMNMX.FTZ R9, R161, R8, !PT ;  /* 0x00000008a1097209 */ /* 0x000fe40007810000 */
[----:B------:R-:W-:-:S02]  /*6c90*/  ISETP.LT.OR P2, PT, R12, 0xa, P2 ;  /* 0x0000000a0c00780c */ /* 0x000fc40001741670 */
[----:B------:R-:W-:Y:S02]  /*6ca0*/  FMNMX.FTZ R8, R164, R9, !PT ;  /* 0x00000009a4087209 */ /* 0x000fe40007810000 */
[----:B------:R-:W-:Y:S02]  /*6cb0*/  ISETP.LT.OR P1, PT, R12, 0x9, P1 ;  /* 0x000000090c00780c */ /* 0x000fe40000f21670 */
[----:B------:R-:W-:Y:S02]  /*6cc0*/  FMNMX.FTZ R9, R165, R8, !PT ;  /* 0x00000008a5097209 */ /* 0x000fe40007810000 */
[----:B------:R-:W-:Y:S02]  /*6cd0*/  FSEL R159, R159, -INF , !P2 ;  /* 0xff8000009f9f7808 */ /* 0x000fe40005000000 */
[----:B------:R-:W-:Y:S02]  /*6ce0*/  FMNMX.FTZ R8, R168, R9, !PT ;  /* 0x00000009a8087209 */ /* 0x000fe40007810000 */
[----:B------:R-:W-:-:S02]  /*6cf0*/  ISETP.GT.AND P2, PT, R13, 0x11, P0 ;  /* 0x000000110d00780c */ /* 0x000fc40000744270 */
[----:B------:R-:W-:Y:S02]  /*6d00*/  FMNMX.FTZ R9, R169, R8, !PT ;  /* 0x00000008a9097209 */ /* 0x000fe40007810000 */
[----:B------:R-:W-:Y:S02]  /*6d10*/  FSEL R158, R158, -INF , !P1 ;  /* 0xff8000009e9e7808 */ /* 0x000fe40004800000 */
        /* <DEDUP_REMOVED lines=9> */
[----:B------:R-:W-:-:S02]  /*6db0*/  ISETP.GT.AND P2, PT, R13, RZ, P0 ;  /* 0x000000ff0d00720c */ /* 0x000fc40000744270 */
[----:B------:R-:W-:Y:S02]  /*6dc0*/  FMNMX.FTZ R8, R181, R8, !PT ;  /* 0x00000008b5087209 */ /* 0x000fe40007810000 */
[----:B------:R-:W-:Y:S02]  /*6dd0*/  FSEL R162, R162, -INF , !P1 ;  /* 0xff800000a2a27808 */ /* 0x000fe40004800000 */
[----:B------:R-:W-:Y:S01]  /*6de0*/  ISETP.GT.AND P1, PT, R13, 0x18, P0 ;  /* 0x000000180d00780c */ /* 0x000fe20000724270 */
[----:B------:R-:W1:Y:S01]  /*6df0*/  SHFL.BFLY PT, R9, R8, 0x2, 0x1f ;  /* 0x0c401f0008097f89 */ /* 0x000e6200000e0000 */
[C---:B------:R-:W-:Y:S02]  /*6e00*/  ISETP.LT.OR P2, PT, R12.reuse, 0x1, P2 ;  /* 0x000000010c00780c */ /* 0x040fe40001741670 */
[----:B------:R-:W-:-:S04]  /*6e10*/  ISETP.LT.OR P1, PT, R12, 0x19, P1 ;  /* 0x000000190c00780c */ /* 0x000fc80000f21670 */
[----:B------:R-:W-:Y:S02]  /*6e20*/  FSEL R166, R166, -INF , !P1 ;  /* 0xff800000a6a67808 */ /* 0x000fe40004800000 */
[----:B------:R-:W-:-:S04]  /*6e30*/  ISETP.GT.AND P1, PT, R13, 0x19, P0 ;  /* 0x000000190d00780c */ /* 0x000fc80000724270 */
[----:B------:R-:W-:-:S04]  /*6e40*/  ISETP.LT.OR P1, PT, R12, 0x1a, P1 ;  /* 0x0000001a0c00780c */ /* 0x000fc80000f21670 */
[----:B------:R-:W-:Y:S02]  /*6e50*/  FSEL R167, R167, -INF , !P1 ;  /* 0xff800000a7a77808 */ /* 0x000fe40004800000 */
[----:B------:R-:W-:-:S04]  /*6e60*/  ISETP.GT.AND P1, PT, R13, 0x21, P0 ;  /* 0x000000210d00780c */ /* 0x000fc80000724270 */
[----:B------:R-:W-:Y:S02]  /*6e70*/  ISETP.LT.OR P1, PT, R12, 0x22, P1 ;  /* 0x000000220c00780c */ /* 0x000fe40000f21670 */
[----:B-1----:R-:W-:Y:S02]  /*6e80*/  FMNMX.FTZ R15, R8, R9, !PT ;  /* 0x00000009080f7209 */ /* 0x002fe40007810000 */
[----:B------:R-:W-:Y:S02]  /*6e90*/  FSEL R9, R154, -INF , !P2 ;  /* 0xff8000009a097808 */ /* 0x000fe40005000000 */
[----:B------:R-:W-:Y:S01]  /*6ea0*/  ISETP.GT.AND P2, PT, R13, 0x20, P0 ;  /* 0x000000200d00780c */ /* 0x000fe20000744270 */
[----:B------:R-:W1:Y:S01]  /*6eb0*/  SHFL.BFLY PT, R8, R15, 0x1, 0x1f ;  /* 0x0c201f000f087f89 */ /* 0x000e6200000e0000 */
[----:B------:R-:W-:Y:S02]  /*6ec0*/  FMNMX.FTZ R14, R9, R6, !PT ;  /* 0x00000006090e7209 */ /* 0x000fe40007810000 */
[----:B------:R-:W-:-:S02]  /*6ed0*/  ISETP.LT.OR P2, PT, R12, 0x21, P2 ;  /* 0x000000210c00780c */ /* 0x000fc40001741670 */
[----:B------:R-:W-:Y:S02]  /*6ee0*/  FSEL R171, R171, -INF , !P1 ;  /* 0xff800000abab7808 */ /* 0x000fe40004800000 */
[----:B------:R-:W-:Y:S02]  /*6ef0*/  FSEL R170, R170, -INF , !P2 ;  /* 0xff800000aaaa7808 */ /* 0x000fe40005000000 */
[C---:B------:R-:W-:Y:S02]  /*6f00*/  ISETP.GT.AND P2, PT, R13.reuse, 0x28, P0 ;  /* 0x000000280d00780c */ /* 0x040fe40000744270 */
[----:B------:R-:W-:Y:S02]  /*6f10*/  ISETP.GT.AND P1, PT, R13, 0x29, P0 ;  /* 0x000000290d00780c */ /* 0x000fe40000724270 */
[C---:B------:R-:W-:Y:S02]  /*6f20*/  ISETP.LT.OR P2, PT, R12.reuse, 0x29, P2 ;  /* 0x000000290c00780c */ /* 0x040fe40001741670 */
[----:B------:R-:W-:-:S02]  /*6f30*/  ISETP.LT.OR P1, PT, R12, 0x2a, P1 ;  /* 0x0000002a0c00780c */ /* 0x000fc40000f21670 */
[----:B------:R-:W-:Y:S02]  /*6f40*/  FSEL R174, R174, -INF , !P2 ;  /* 0xff800000aeae7808 */ /* 0x000fe40005000000 */
[----:B------:R-:W-:Y:S02]  /*6f50*/  FSEL R175, R175, -INF , !P1 ;  /* 0xff800000afaf7808 */ /* 0x000fe40004800000 */
[----:B------:R-:W-:Y:S02]  /*6f60*/  ISETP.GT.AND P1, PT, R13, 0x30, P0 ;  /* 0x000000300d00780c */ /* 0x000fe40000724270 */
[----:B-1----:R-:W-:Y:S02]  /*6f70*/  FMNMX.FTZ R8, R15, R8, !PT ;  /* 0x000000080f087209 */ /* 0x002fe40007810000 */
[----:B------:R-:W-:Y:S02]  /*6f80*/  FMNMX.FTZ R15, R155, R14, !PT ;  /* 0x0000000e9b0f7209 */ /* 0x000fe40007810000 */
[C---:B------:R-:W-:Y:S01]  /*6f90*/  FSETP.NEU.FTZ.AND P2, PT, R8.reuse, -INF , PT ;  /* 0xff8000000800780b */ /* 0x040fe20003f5d000 */
[----:B------:R-:W-:Y:S01]  /*6fa0*/  FMUL.FTZ R20, R8, UR10 ;  /* 0x0000000a08147c20 */ /* 0x000fe20008410000 */
[----:B------:R-:W-:-:S02]  /*6fb0*/  FMNMX.FTZ R14, R158, R15, !PT ;  /* 0x0000000f9e0e7209 */ /* 0x000fc40007810000 */
[----:B------:R-:W-:Y:S02]  /*6fc0*/  ISETP.LT.OR P1, PT, R12, 0x31, P1 ;  /* 0x000000310c00780c */ /* 0x000fe40000f21670 */
[----:B------:R-:W-:Y:S02]  /*6fd0*/  FMNMX.FTZ R15, R159, R14, !PT ;  /* 0x0000000e9f0f7209 */ /* 0x000fe40007810000 */
[----:B------:R-:W-:Y:S02]  /*6fe0*/  FSEL R178, R178, -INF , !P1 ;  /* 0xff800000b2b27808 */ /* 0x000fe40004800000 */
[----:B------:R-:W-:Y:S02]  /*6ff0*/  FMNMX.FTZ R14, R162, R15, !PT ;  /* 0x0000000fa20e7209 */ /* 0x000fe40007810000 */
[----:B------:R-:W-:Y:S02]  /*7000*/  ISETP.GT.AND P1, PT, R13, 0x31, P0 ;  /* 0x000000310d00780c */ /* 0x000fe40000724270 */
[----:B------:R-:W-:-:S02]  /*7010*/  FMNMX.FTZ R15, R163, R14, !PT ;  /* 0x0000000ea30f7209 */ /* 0x000fc40007810000 */
[----:B------:R-:W-:Y:S02]  /*7020*/  FSEL R14, R20, RZ, P2 ;  /* 0x000000ff140e7208 */ /* 0x000fe40001000000 */
[----:B------:R-:W-:Y:S02]  /*7030*/  FMNMX.FTZ R20, R166, R15, !PT ;  /* 0x0000000fa6147209 */ /* 0x000fe40007810000 */
[----:B------:R-:W-:Y:S01]  /*7040*/  ISETP.LT.OR P1, PT, R12, 0x32, P1 ;  /* 0x000000320c00780c */ /* 0x000fe20000f21670 */
[--C-:B------:R-:W-:Y:S01]  /*7050*/  FFMA.FTZ R154, R156, UR10, -R14.reuse ;  /* 0x0000000a9c9a7c23 */ /* 0x100fe2000801080e */
[----:B------:R-:W-:Y:S01]  /*7060*/  FMNMX.FTZ R15, R167, R20, !PT ;  /* 0x00000014a70f7209 */ /* 0x000fe20007810000 */
[--C-:B------:R-:W-:Y:S01]  /*7070*/  FFMA.FTZ R156, R160, UR10, -R14.reuse ;  /* 0x0000000aa09c7c23 */ /* 0x100fe2000801080e */
[----:B------:R-:W-:Y:S01]  /*7080*/  FSEL R179, R179, -INF , !P1 ;  /* 0xff800000b3b37808 */ /* 0x000fe20004800000 */
[--C-:B------:R-:W-:Y:S01]  /*7090*/  FFMA.FTZ R160, R168, UR10, -R14.reuse ;  /* 0x0000000aa8a07c23 */ /* 0x100fe2000801080e */
[----:B------:R-:W-:Y:S01]  /*70a0*/  FMNMX.FTZ R20, R170, R15, !PT ;  /* 0x0000000faa147209 */ /* 0x000fe20007810000 */
[--C-:B------:R-:W-:Y:S01]  /*70b0*/  FFMA.FTZ R152, R152, UR10, -R14.reuse ;  /* 0x0000000a98987c23 */ /* 0x100fe2000801080e */
[----:B------:R-:W-:Y:S01]  /*70c0*/  ISETP.GT.AND P1, PT, R13, 0x38, P0 ;  /* 0x000000380d00780c */ /* 0x000fe20000724270 */
[--C-:B------:R-:W-:Y:S01]  /*70d0*/  FFMA.FTZ R15, R153, UR10, -R14.reuse ;  /* 0x0000000a990f7c23 */ /* 0x100fe2000801080e */
[----:B------:R-:W-:Y:S01]  /*70e0*/  FMNMX.FTZ R21, R171, R20, !PT ;  /* 0x00000014ab157209 */ /* 0x000fe20007810000 */
[----:B------:R-:W-:Y:S01]  /*70f0*/  MUFU.EX2 R154, R154 ;  /* 0x0000009a009a7308 */ /* 0x000fe20000000800 */
[----:B------:R-:W-:Y:S01]  /*7100*/  ISETP.GT.AND P0, PT, R13, 0x39, P0 ;  /* 0x000000390d00780c */ /* 0x000fe20000704270 */
[--C-:B------:R-:W-:Y:S01]  /*7110*/  FFMA.FTZ R13, R157, UR10, -R14.reuse ;  /* 0x0000000a9d0d7c23 */ /* 0x100fe2000801080e */
[----:B------:R-:W-:Y:S01]  /*7120*/  FMNMX.FTZ R20, R174, R21, !PT ;  /* 0x00000015ae147209 */ /* 0x000fe20007810000 */
[--C-:B------:R-:W-:Y:S01]  /*7130*/  FFMA.FTZ R157, R169, UR10, -R14.reuse ;  /* 0x0000000aa99d7c23 */ /* 0x100fe2000801080e */
[C---:B------:R-:W-:Y:S01]  /*7140*/  ISETP.LT.OR P1, PT, R12.reuse, 0x39, P1 ;  /* 0x000000390c00780c */ /* 0x040fe20000f21670 */
[--C-:B------:R-:W-:Y:S01]  /*7150*/  FFMA.FTZ R153, R165, UR10, -R14.reuse ;  /* 0x0000000aa5997c23 */ /* 0x100fe2000801080e */
[----:B------:R-:W-:Y:S01]  /*7160*/  FMNMX.FTZ R21, R175, R20, !PT ;  /* 0x00000014af157209 */ /* 0x000fe20007810000 */
[----:B------:R-:W-:Y:S01]  /*7170*/  MUFU.EX2 R152, R152 ;  /* 0x0000009800987308 */ /* 0x000fe20000000800 */
[----:B------:R-:W-:Y:S01]  /*7180*/  ISETP.LT.OR P0, PT, R12, 0x3a, P0 ;  /* 0x0000003a0c00780c */ /* 0x000fe20000701670 */
[--C-:B------:R-:W-:Y:S01]  /*7190*/  FFMA.FTZ R165, R177, UR10, -R14.reuse ;  /* 0x0000000ab1a57c23 */ /* 0x100fe2000801080e */
[----:B------:R-:W-:Y:S01]  /*71a0*/  FMNMX.FTZ R20, R178, R21, !PT ;  /* 0x00000015b2147209 */ /* 0x000fe20007810000 */
[----:B------:R-:W-:Y:S01]  /*71b0*/  FFMA.FTZ R180, R180, UR10, -R14 ;  /* 0x0000000ab4b47c23 */ /* 0x000fe2000801080e */
[----:B------:R-:W-:Y:S01]  /*71c0*/  FSEL R182, R182, -INF , !P1 ;  /* 0xff800000b6b67808 */ /* 0x000fe20004800000 */
[----:B------:R-:W-:Y:S01]  /*71d0*/  IMAD.U32 R177, RZ, RZ, UR36 ;  /* 0x00000024ffb17e24 */ /* 0x000fe2000f8e00ff */
[----:B------:R-:W-:Y:S01]  /*71e0*/  FMNMX.FTZ R21, R179, R20, !PT ;  /* 0x00000014b3157209 */ /* 0x000fe20007810000 */
[----:B------:R-:W-:Y:S01]  /*71f0*/  MUFU.EX2 R15, R15 ;  /* 0x0000000f000f7308 */ /* 0x000fe20000000800 */
[----:B------:R-:W-:-:S02]  /*7200*/  FSEL R183, R183, -INF , !P0 ;  /* 0xff800000b7b77808 */ /* 0x000fc40004000000 */
[----:B------:R-:W-:Y:S01]  /*7210*/  FMNMX.FTZ R12, R182, R21, !PT ;  /* 0x00000015b60c7209 */ /* 0x000fe20007810000 */
[----:B------:R-:W-:-:S03]  /*7220*/  FFMA.FTZ R21, R161, UR10, -R14 ;  /* 0x0000000aa1157c23 */ /* 0x000fc6000801080e */
[----:B------:R-:W-:Y:S01]  /*7230*/  FMNMX.FTZ R20, R183, R12, !PT ;  /* 0x0000000cb7147209 */ /* 0x000fe20007810000 */
[----:B------:R-:W-:Y:S01]  /*7240*/  FFMA.FTZ R12, R164, UR10, -R14 ;  /* 0x0000000aa40c7c23 */ /* 0x000fe2000801080e */
[----:B------:R-:W-:Y:S01]  /*7250*/  FSEL R164, R8, RZ, P2 ;  /* 0x000000ff08a47208 */ /* 0x000fe20001000000 */
[----:B------:R-:W-:Y:S02]  /*7260*/  MUFU.EX2 R13, R13 ;  /* 0x0000000d000d7308 */ /* 0x000fe40000000800 */
[----:B------:R-:W1:Y:S02]  /*7270*/  SHFL.BFLY PT, R161, R20, 0x2, 0x1f ;  /* 0x0c401f0014a17f89 */ /* 0x000e6400000e0000 */
[----:B------:R-:W-:-:S04]  /*7280*/  FADD.FTZ R164, -R164, R5 ;  /* 0x00000005a4a47221 */ /* 0x000fc80000010100 */
[----:B------:R-:W-:Y:S01]  /*7290*/  FMUL.FTZ R5, R164, UR10 ;  /* 0x0000000aa4057c20 */ /* 0x000fe20008410000 */
[----:B------:R-:W-:Y:S01]  /*72a0*/  MUFU.EX2 R156, R156 ;  /* 0x0000009c009c7308 */ /* 0x000fe20000000800 */
[----:B------:R-:W-:-:S07]  /*72b0*/  FFMA.FTZ R164, R176, UR10, -R14 ;  /* 0x0000000ab0a47c23 */ /* 0x000fce000801080e */
[----:B------:R-:W2:Y:S08]  /*72c0*/  MUFU.EX2 R5, R5 ;  /* 0x0000000500057308 */ /* 0x000eb00000000800 */
[----:B------:R-:W3:Y:S01]  /*72d0*/  MUFU.EX2 R21, R21 ;  /* 0x0000001500157308 */ /* 0x000ee20000000800 */
[----:B-1----:R-:W-:Y:S01]  /*72e0*/  FMNMX.FTZ R168, R20, R161, !PT ;  /* 0x000000a114a87209 */ /* 0x002fe20007810000 */
[----:B------:R-:W-:Y:S01]  /*72f0*/  FFMA.FTZ R161, R173, UR10, -R14 ;  /* 0x0000000aada17c23 */ /* 0x000fe2000801080e */
[----:B------:R-:W-:-:S02]  /*7300*/  IMAD.MOV R173, RZ, RZ, -R17 ;  /* 0x000000ffffad7224 */ /* 0x000fc400078e0a11 */
[--C-:B------:R-:W-:Y:S01]  /*7310*/  FFMA.FTZ R20, R172, UR10, -R14.reuse ;  /* 0x0000000aac147c23 */ /* 0x100fe2000801080e */
[----:B------:R-:W-:Y:S01]  /*7320*/  FFMA.FTZ R172, R181, UR10, -R14 ;  /* 0x0000000ab5ac7c23 */ /* 0x000fe2000801080e */
[----:B------:R-:W1:Y:S01]  /*7330*/  SHFL.BFLY PT, R169, R168, 0x1, 0x1f ;  /* 0x0c201f00a8a97f89 */ /* 0x000e6200000e0000 */
[----:B------:R-:W-:Y:S01]  /*7340*/  ISETP.NE.AND P0, PT, R2, R173, PT ;  /* 0x000000ad0200720c */ /* 0x000fe20003f05270 */
[----:B--2---:R-:W-:Y:S01]  /*7350*/  FFMA.FTZ R176, R5, R3, R152 ;  /* 0x0000000305b07223 */ /* 0x004fe20000010098 */
[----:B------:R-:W2:Y:S01]  /*7360*/  MUFU.EX2 R12, R12 ;  /* 0x0000000c000c7308 */ /* 0x000ea20000000800 */
[C---:B------:R-:W-:Y:S01]  /*7370*/  F2FP.BF16.F32.PACK_AB R152, R15.reuse, R152 ;  /* 0x000000980f98723e */ /* 0x040fe200000010ff */
[-C--:B------:R-:W-:Y:S01]  /*7380*/  FMUL.FTZ R24, R24, R5.reuse ;  /* 0x0000000518187220 */ /* 0x080fe20000410000 */
[----:B------:R-:W-:Y:S01]  /*7390*/  FADD.FTZ R173, R15, R176 ;  /* 0x000000b00fad7221 */ /* 0x000fe20000010000 */
[-C--:B------:R-:W-:Y:S01]  /*73a0*/  FMUL.FTZ R25, R25, R5.reuse ;  /* 0x0000000519197220 */ /* 0x080fe20000410000 */
[-C--:B------:R-:W-:Y:S01]  /*73b0*/  FMUL.FTZ R28, R28, R5.reuse ;  /* 0x000000051c1c7220 */ /* 0x080fe20000410000 */
[-C--:B------:R-:W-:Y:S01]  /*73c0*/  FMUL.FTZ R29, R29, R5.reuse ;  /* 0x000000051d1d7220 */ /* 0x080fe20000410000 */
[----:B------:R-:W-:Y:S01]  /*73d0*/  FADD.FTZ R14, R154, R173 ;  /* 0x000000ad9a0e7221 */ /* 0x000fe20000010000 */
[----:B------:R-:W4:Y:S01]  /*73e0*/  MUFU.EX2 R153, R153 ;  /* 0x0000009900997308 */ /* 0x000f220000000800 */
[C---:B------:R-:W-:Y:S01]  /*73f0*/  F2FP.BF16.F32.PACK_AB R154, R13.reuse, R154 ;  /* 0x0000009a0d9a723e */ /* 0x040fe200000010ff */
[----:B------:R-:W-:Y:S01]  /*7400*/  FMUL.FTZ R32, R32, R5 ;  /* 0x0000000520207220 */ /* 0x000fe20000410000 */
[----:B------:R-:W-:Y:S01]  /*7410*/  FADD.FTZ R173, R13, R14 ;  /* 0x0000000e0dad7221 */ /* 0x000fe20000010000 */
[----:B------:R-:W-:-:S02]  /*7420*/  @!P0 IMAD R14, R177, 0x40, R16 ;  /* 0x00000040b10e8824 */ /* 0x000fc400078e0210 */
[-C--:B------:R-:W-:Y:S01]  /*7430*/  FMUL.FTZ R33, R33, R5.reuse ;  /* 0x0000000521217220 */ /* 0x080fe20000410000 */
[-C--:B------:R-:W-:Y:S01]  /*7440*/  FMUL.FTZ R36, R36, R5.reuse ;  /* 0x0000000524247220 */ /* 0x080fe20000410000 */
[-C--:B------:R-:W-:Y:S01]  /*7450*/  FMUL.FTZ R37, R37, R5.reuse ;  /* 0x0000000525257220 */ /* 0x080fe20000410000 */
[----:B------:R-:W5:Y:S01]  /*7460*/  MUFU.EX2 R160, R160 ;  /* 0x000000a000a07308 */ /* 0x000f620000000800 */
[-C--:B------:R-:W-:Y:S01]  /*7470*/  FMUL.FTZ R40, R40, R5.reuse ;  /* 0x0000000528287220 */ /* 0x080fe20000410000 */
[-C--:B------:R-:W-:Y:S01]  /*7480*/  FMUL.FTZ R41, R41, R5.reuse ;  /* 0x0000000529297220 */ /* 0x080fe20000410000 */
[----:B------:R-:W-:Y:S01]  /*7490*/  FMUL.FTZ R44, R44, R5 ;  /* 0x000000052c2c7220 */ /* 0x000fe20000410000 */
[----:B-1----:R-:W-:Y:S01]  /*74a0*/  FMNMX.FTZ R168, R168, R169, !PT ;  /* 0x000000a9a8a87209 */ /* 0x002fe20007810000 */
[-C--:B------:R-:W-:Y:S01]  /*74b0*/  FMUL.FTZ R45, R45, R5.reuse ;  /* 0x000000052d2d7220 */ /* 0x080fe20000410000 */
[-C--:B------:R-:W-:Y:S01]  /*74c0*/  FMUL.FTZ R48, R48, R5.reuse ;  /* 0x0000000530307220 */ /* 0x080fe20000410000 */
[-C--:B------:R-:W-:Y:S01]  /*74d0*/  FMUL.FTZ R49, R49, R5.reuse ;  /* 0x0000000531317220 */ /* 0x080fe20000410000 */
[C---:B------:R-:W-:Y:S01]  /*74e0*/  FSETP.NEU.FTZ.AND P1, PT, R168.reuse, -INF , PT ;  /* 0xff800000a800780b */ /* 0x040fe20003f3d000 */
[----:B------:R-:W-:Y:S01]  /*74f0*/  FMUL.FTZ R3, R168, UR10 ;  /* 0x0000000aa8037c20 */ /* 0x000fe20008410000 */
[----:B------:R1:W-:Y:S01]  /*7500*/  MUFU.EX2 R169, R180 ;  /* 0x000000b400a97308 */ /* 0x0003e20000000800 */
[-C--:B------:R-:W-:Y:S01]  /*7510*/  FMUL.FTZ R52, R52, R5.reuse ;  /* 0x0000000534347220 */ /* 0x080fe20000410000 */
[-C--:B------:R-:W-:Y:S01]  /*7520*/  FMUL.FTZ R53, R53, R5.reuse ;  /* 0x0000000535357220 */ /* 0x080fe20000410000 */
[-C--:B------:R-:W-:Y:S01]  /*7530*/  FMUL.FTZ R56, R56, R5.reuse ;  /* 0x0000000538387220 */ /* 0x080fe20000410000 */
[----:B------:R-:W-:Y:S01]  /*7540*/  FSEL R176, R3, RZ, P1 ;  /* 0x000000ff03b07208 */ /* 0x000fe20000800000 */
[-C--:B------:R-:W-:Y:S01]  /*7550*/  FMUL.FTZ R57, R57, R5.reuse ;  /* 0x0000000539397220 */ /* 0x080fe20000410000 */
[----:B------:R-:W-:Y:S01]  /*7560*/  FSEL R3, R168, RZ, P1 ;  /* 0x000000ffa8037208 */ /* 0x000fe20000800000 */
[-C--:B------:R-:W-:Y:S01]  /*7570*/  FMUL.FTZ R60, R60, R5.reuse ;  /* 0x000000053c3c7220 */ /* 0x080fe20000410000 */
[----:B------:R-:W0:Y:S01]  /*7580*/  MUFU.EX2 R157, R157 ;  /* 0x0000009d009d7308 */ /* 0x000e220000000800 */
[----:B-1----:R-:W-:Y:S01]  /*7590*/  FADD.FTZ R180, R156, R173 ;  /* 0x000000ad9cb47221 */ /* 0x002fe20000010000 */
[----:B------:R-:W-:Y:S01]  /*75a0*/  FFMA.FTZ R9, R9, UR10, -R176 ;  /* 0x0000000a09097c23 */ /* 0x000fe200080108b0 */
[----:B------:R-:W-:Y:S01]  /*75b0*/  FADD.FTZ R3, -R3, R6 ;  /* 0x0000000603037221 */ /* 0x000fe20000010100 */
[----:B------:R-:W-:Y:S01]  /*75c0*/  FFMA.FTZ R155, R155, UR10, -R176 ;  /* 0x0000000a9b9b7c23 */ /* 0x000fe200080108b0 */
[----:B---3--:R-:W-:Y:S01]  /*75d0*/  FADD.FTZ R177, R21, R180 ;  /* 0x000000b415b17221 */ /* 0x008fe20000010000 */
[----:B------:R-:W-:Y:S01]  /*75e0*/  @!P0 LEA R173, R14, UR43, 0x2 ;  /* 0x0000002b0ead8c11 */ /* 0x000fe2000f8e10ff */
[----:B------:R-:W-:Y:S01]  /*75f0*/  FMUL.FTZ R3, R3, UR10 ;  /* 0x0000000a03037c20 */ /* 0x000fe20008410000 */
[----:B------:R-:W1:Y:S01]  /*7600*/  MUFU.EX2 R20, R20 ;  /* 0x0000001400147308 */ /* 0x000e620000000800 */
[----:B--2---:R-:W-:Y:S01]  /*7610*/  FADD.FTZ R6, R12, R177 ;  /* 0x000000b10c067221 */ /* 0x004fe20000010000 */
[--C-:B------:R-:W-:Y:S01]  /*7620*/  FFMA.FTZ R177, R162, UR10, -R176.reuse ;  /* 0x0000000aa2b17c23 */ /* 0x100fe200080108b0 */
[--C-:B------:R-:W-:Y:S01]  /*7630*/  FFMA.FTZ R158, R158, UR10, -R176.reuse ;  /* 0x0000000a9e9e7c23 */ /* 0x100fe200080108b0 */
[----:B------:R-:W-:Y:S01]  /*7640*/  FFMA.FTZ R159, R159, UR10, -R176 ;  /* 0x0000000a9f9f7c23 */ /* 0x000fe200080108b0 */
[----:B----4-:R-:W-:Y:S01]  /*7650*/  FADD.FTZ R181, R153, R6 ;  /* 0x0000000699b57221 */ /* 0x010fe20000010000 */
[--C-:B------:R-:W-:Y:S01]  /*7660*/  FFMA.FTZ R163, R163, UR10, -R176.reuse ;  /* 0x0000000aa3a37c23 */ /* 0x100fe200080108b0 */
[--C-:B------:R-:W-:Y:S01]  /*7670*/  FFMA.FTZ R180, R166, UR10, -R176.reuse ;  /* 0x0000000aa6b47c23 */ /* 0x100fe200080108b0 */
[----:B------:R-:W2:Y:S01]  /*7680*/  MUFU.EX2 R161, R161 ;  /* 0x000000a100a17308 */ /* 0x000ea20000000800 */
[----:B-----5:R-:W-:Y:S01]  /*7690*/  FADD.FTZ R162, R160, R181 ;  /* 0x000000b5a0a27221 */ /* 0x020fe20000010000 */
[--C-:B------:R-:W-:Y:S01]  /*76a0*/  FFMA.FTZ R181, R170, UR10, -R176.reuse ;  /* 0x0000000aaab57c23 */ /* 0x100fe200080108b0 */
[--C-:B------:R-:W-:Y:S01]  /*76b0*/  FFMA.FTZ R167, R167, UR10, -R176.reuse ;  /* 0x0000000aa7a77c23 */ /* 0x100fe200080108b0 */
[----:B------:R-:W-:Y:S01]  /*76c0*/  FFMA.FTZ R171, R171, UR10, -R176 ;  /* 0x0000000aabab7c23 */ /* 0x000fe200080108b0 */
[----:B0-----:R-:W-:Y:S01]  /*76d0*/  FADD.FTZ R193, R157, R162 ;  /* 0x000000a29dc17221 */ /* 0x001fe20000010000 */
[--C-:B------:R-:W-:Y:S01]  /*76e0*/  FFMA.FTZ R174, R174, UR10, -R176.reuse ;  /* 0x0000000aaeae7c23 */ /* 0x100fe200080108b0 */
[--C-:B------:R-:W-:Y:S01]  /*76f0*/  FFMA.FTZ R175, R175, UR10, -R176.reuse ;  /* 0x0000000aafaf7c23 */ /* 0x100fe200080108b0 */
[----:B------:R-:W-:Y:S01]  /*7700*/  MUFU.EX2 R9, R9 ;  /* 0x0000000900097308 */ /* 0x000fe20000000800 */
[----:B-1----:R-:W-:Y:S01]  /*7710*/  FADD.FTZ R162, R20, R193 ;  /* 0x000000c114a27221 */ /* 0x002fe20000010000 */
[--C-:B------:R-:W-:Y:S01]  /*7720*/  FFMA.FTZ R178, R178, UR10, -R176.reuse ;  /* 0x0000000ab2b27c23 */ /* 0x100fe200080108b0 */
[--C-:B------:R-:W-:Y:S01]  /*7730*/  FFMA.FTZ R179, R179, UR10, -R176.reuse ;  /* 0x0000000ab3b37c23 */ /* 0x100fe200080108b0 */
[--C-:B------:R-:W-:Y:S01]  /*7740*/  FFMA.FTZ R182, R182, UR10, -R176.reuse ;  /* 0x0000000ab6b67c23 */ /* 0x100fe200080108b0 */
[----:B------:R-:W-:Y:S01]  /*7750*/  FFMA.FTZ R176, R183, UR10, -R176 ;  /* 0x0000000ab7b07c23 */ /* 0x000fe200080108b0 */
[----:B------:R0:W-:Y:S01]  /*7760*/  @!P0 STS [R173+0x28800], R5 ;  /* 0x02880005ad008388 */ /* 0x0001e20000000800 */
[----:B------:R-:W-:Y:S01]  /*7770*/  F2FP.BF16.F32.PACK_AB R160, R157, R160 ;  /* 0x000000a09da0723e */ /* 0x000fe200000010ff */
[----:B------:R2:W1:Y:S01]  /*7780*/  MUFU.EX2 R6, R3 ;  /* 0x0000000300067308 */ /* 0x0004620000000800 */
[----:B------:R-:W-:Y:S01]  /*7790*/  F2FP.BF16.F32.PACK_AB R156, R21, R156 ;  /* 0x0000009c159c723e */ /* 0x000fe200000010ff */
        /* <DEDUP_REMOVED lines=15> */
[----:B-1----:R-:W-:Y:S01]  /*7890*/  FFMA.FTZ R13, R6, R4, R9 ;  /* 0x00000004060d7223 */ /* 0x002fe20000010009 */
[----:B------:R1:W-:Y:S01]  /*78a0*/  @!P0 STS [R173+0x28820], R6 ;  /* 0x02882006ad008388 */ /* 0x0003e20000000800 */
[-C--:B------:R-:W-:Y:S01]  /*78b0*/  FMUL.FTZ R85, R85, R5.reuse ;  /* 0x0000000555557220 */ /* 0x080fe20000410000 */
[-C--:B------:R-:W-:Y:S01]  /*78c0*/  FMUL.FTZ R88, R88, R5.reuse ;  /* 0x0000000558587220 */ /* 0x080fe20000410000 */
[-C--:B------:R-:W-:Y:S01]  /*78d0*/  FMUL.FTZ R89, R89, R5.reuse ;  /* 0x0000000559597220 */ /* 0x080fe20000410000 */
[-C--:B------:R-:W-:Y:S01]  /*78e0*/  FMUL.FTZ R92, R92, R5.reuse ;  /* 0x000000055c5c7220 */ /* 0x080fe20000410000 */
[-C--:B------:R-:W-:Y:S01]  /*78f0*/  FMUL.FTZ R93, R93, R5.reuse ;  /* 0x000000055d5d7220 */ /* 0x080fe20000410000 */
[----:B------:R-:W4:Y:S01]  /*7900*/  MUFU.EX2 R165, R165 ;  /* 0x000000a500a57308 */ /* 0x000f220000000800 */
[----:B---3--:R-:W-:Y:S01]  /*7910*/  FADD.FTZ R162, R164, R3 ;  /* 0x00000003a4a27221 */ /* 0x008fe20000010000 */
[-C--:B------:R-:W-:Y:S01]  /*7920*/  FMUL.FTZ R96, R96, R5.reuse ;  /* 0x0000000560607220 */ /* 0x080fe20000410000 */
[-C--:B------:R-:W-:Y:S01]  /*7930*/  FMUL.FTZ R97, R97, R5.reuse ;  /* 0x0000000561617220 */ /* 0x080fe20000410000 */
[-C--:B------:R-:W-:Y:S01]  /*7940*/  FMUL.FTZ R100, R100, R5.reuse ;  /* 0x0000000564647220 */ /* 0x080fe20000410000 */
[-C--:B------:R-:W-:Y:S01]  /*7950*/  FMUL.FTZ R101, R101, R5.reuse ;  /* 0x0000000565657220 */ /* 0x080fe20000410000 */
[-C--:B------:R-:W-:Y:S01]  /*7960*/  FMUL.FTZ R104, R104, R5.reuse ;  /* 0x0000000568687220 */ /* 0x080fe20000410000 */
[-C--:B------:R-:W-:Y:S01]  /*7970*/  FMUL.FTZ R105, R105, R5.reuse ;  /* 0x0000000569697220 */ /* 0x080fe20000410000 */
[----:B------:R3:W5:Y:S01]  /*7980*/  MUFU.EX2 R155, R158 ;  /* 0x0000009e009b7308 */ /* 0x0007620000000800 */
        /* <DEDUP_REMOVED lines=8> */
[----:B---3--:R-:W-:Y:S01]  /*7a10*/  F2FP.BF16.F32.PACK_AB R158, R153, R12 ;  /* 0x0000000c999e723e */ /* 0x008fe200000010ff */
[C---:B----4-:R-:W-:Y:S01]  /*7a20*/  FADD.FTZ R162, R165.reuse, R162 ;  /* 0x000000a2a5a27221 */ /* 0x050fe20000010000 */
[----:B------:R-:W-:Y:S01]  /*7a30*/  F2FP.BF16.F32.PACK_AB R164, R165, R164 ;  /* 0x000000a4a5a4723e */ /* 0x000fe200000010ff */
[----:B------:R-:W-:Y:S01]  /*7a40*/  FMUL.FTZ R120, R120, R5 ;  /* 0x0000000578787220 */ /* 0x000fe20000410000 */
[----:B------:R-:W-:Y:S01]  /*7a50*/  F2FP.BF16.F32.PACK_AB R153, R14, R9 ;  /* 0x000000090e99723e */ /* 0x000fe200000010ff */
[----:B------:R-:W-:Y:S01]  /*7a60*/  FADD.FTZ R3, R169, R162 ;  /* 0x000000a2a9037221 */ /* 0x000fe20000010000 */
[----:B------:R-:W-:Y:S01]  /*7a70*/  F2FP.BF16.F32.PACK_AB R162, R161, R20 ;  /* 0x00000014a1a2723e */ /* 0x000fe200000010ff */
[----:B------:R-:W-:Y:S01]  /*7a80*/  MUFU.EX2 R177, R177 ;  /* 0x000000b100b17308 */ /* 0x000fe20000000800 */
[----:B-----5:R-:W-:Y:S01]  /*7a90*/  FADD.FTZ R13, R155, R4 ;  /* 0x000000049b0d7221 */ /* 0x020fe20000010000 */
[-C--:B------:R-:W-:Y:S01]  /*7aa0*/  FMUL.FTZ R121, R121, R5.reuse ;  /* 0x0000000579797220 */ /* 0x080fe20000410000 */
[-C--:B------:R-:W-:Y:S01]  /*7ab0*/  FMUL.FTZ R124, R124, R5.reuse ;  /* 0x000000057c7c7220 */ /* 0x080fe20000410000 */
[-C--:B------:R-:W-:Y:S01]  /*7ac0*/  FMUL.FTZ R125, R125, R5.reuse ;  /* 0x000000057d7d7220 */ /* 0x080fe20000410000 */
[-C--:B------:R-:W-:Y:S01]  /*7ad0*/  FMUL.FTZ R128, R128, R5.reuse ;  /* 0x0000000580807220 */ /* 0x080fe20000410000 */
[-C--:B------:R-:W-:Y:S01]  /*7ae0*/  FMUL.FTZ R129, R129, R5.reuse ;  /* 0x0000000581817220 */ /* 0x080fe20000410000 */
[----:B------:R-:W-:Y:S01]  /*7af0*/  FMUL.FTZ R132, R132, R5 ;  /* 0x0000000584847220 */ /* 0x000fe20000410000 */
[----:B------:R-:W3:Y:S01]  /*7b00*/  MUFU.EX2 R172, R172 ;  /* 0x000000ac00ac7308 */ /* 0x000ee20000000800 */
[----:B--2---:R-:W-:Y:S01]  /*7b10*/  F2FP.BF16.F32.PACK_AB R155, R170, R155 ;  /* 0x0000009baa9b723e */ /* 0x004fe200000010ff */
[----:B------:R-:W-:Y:S01]  /*7b20*/  BAR.SYNC.DEFER_BLOCKING 0xf, 0x100 ;  /* 0x03c4000000007b1d */ /* 0x000fe20000010000 */
        /* <DEDUP_REMOVED lines=9> */
[----:B------:R-:W-:Y:S01]  /*7bc0*/  FMUL.FTZ R149, R149, R5 ;  /* 0x0000000595957220 */ /* 0x000fe20000410000 */
[-C--:B------:R-:W-:Y:S01]  /*7bd0*/  FMUL.FTZ R26, R26, R6.reuse ;  /* 0x000000061a1a7220 */ /* 0x080fe20000410000 */
[-C--:B------:R-:W-:Y:S01]  /*7be0*/  FMUL.FTZ R27, R27, R6.reuse ;  /* 0x000000061b1b7220 */ /* 0x080fe20000410000 */
[-C--:B------:R-:W-:Y:S01]  /*7bf0*/  FMUL.FTZ R30, R30, R6.reuse ;  /* 0x000000061e1e7220 */ /* 0x080fe20000410000 */
[----:B------:R4:W5:Y:S01]  /*7c00*/  MUFU.EX2 R159, R180 ;  /* 0x000000b4009f7308 */ /* 0x0009620000000800 */
[C---:B---3--:R-:W-:Y:S01]  /*7c10*/  FADD.FTZ R3, R172.reuse, R3 ;  /* 0x00000003ac037221 */ /* 0x048fe20000010000 */
[----:B------:R-:W-:Y:S01]  /*7c20*/  F2FP.BF16.F32.PACK_AB R166, R172, R169 ;  /* 0x000000a9aca6723e */ /* 0x000fe200000010ff */
[-C--:B------:R-:W-:Y:S01]  /*7c30*/  FMUL.FTZ R31, R31, R6.reuse ;  /* 0x000000061f1f7220 */ /* 0x080fe20000410000 */
[-C--:B------:R-:W-:Y:S01]  /*7c40*/  FMUL.FTZ R34, R34, R6.reuse ;  /* 0x0000000622227220 */ /* 0x080fe20000410000 */
[-C--:B------:R-:W-:Y:S01]  /*7c50*/  FMUL.FTZ R35, R35, R6.reuse ;  /* 0x0000000623237220 */ /* 0x080fe20000410000 */
[-C--:B------:R-:W-:Y:S01]  /*7c60*/  FMUL.FTZ R38, R38, R6.reuse ;  /* 0x0000000626267220 */ /* 0x080fe20000410000 */
[-C--:B------:R-:W-:Y:S01]  /*7c70*/  FMUL.FTZ R39, R39, R6.reuse ;  /* 0x0000000627277220 */ /* 0x080fe20000410000 */
[----:B------:R-:W3:Y:S01]  /*7c80*/  MUFU.EX2 R20, R167 ;  /* 0x000000a700147308 */ /* 0x000ee20000000800 */
[----:B----4-:R-:W-:Y:S01]  /*7c90*/  FADD.FTZ R180, R170, R13 ;  /* 0x0000000daab47221 */ /* 0x010fe20000010000 */
[----:B--2---:R-:W-:Y:S01]  /*7ca0*/  F2FP.BF16.F32.PACK_AB R157, R12, R177 ;  /* 0x000000b10c9d723e */ /* 0x004fe200000010ff */
[----:B------:R1:W-:Y:S01]  /*7cb0*/  STSM.16.M88.4 [R18+0x26800], R152 ;  /* 0x0268009812007844 */ /* 0x0003e20000000200 */
[-C--:B------:R-:W-:Y:S01]  /*7cc0*/  FMUL.FTZ R42, R42, R6.reuse ;  /* 0x000000062a2a7220 */ /* 0x080fe20000410000 */
[----:B------:R-:W-:Y:S01]  /*7cd0*/  FADD.FTZ R13, R177, R180 ;  /* 0x000000b4b10d7221 */ /* 0x000fe20000010000 */
        /* <DEDUP_REMOVED lines=11> */
[-C--:B------:R-:W-:Y:S01]  /*7d90*/  FMUL.FTZ R62, R62, R6.reuse ;  /* 0x000000063e3e7220 */ /* 0x080fe20000410000 */
[-C--:B------:R-:W-:Y:S01]  /*7da0*/  FMUL.FTZ R63, R63, R6.reuse ;  /* 0x000000063f3f7220 */ /* 0x080fe20000410000 */
[-C--:B------:R-:W-:Y:S01]  /*7db0*/  FMUL.FTZ R66, R66, R6.reuse ;  /* 0x0000000642427220 */ /* 0x080fe20000410000 */
[-C--:B------:R-:W-:Y:S01]  /*7dc0*/  FMUL.FTZ R67, R67, R6.reuse ;  /* 0x0000000643437220 */ /* 0x080fe20000410000 */
[-C--:B------:R-:W-:Y:S01]  /*7dd0*/  FMUL.FTZ R70, R70, R6.reuse ;  /* 0x0000000646467220 */ /* 0x080fe20000410000 */
[-C--:B------:R-:W-:Y:S01]  /*7de0*/  FMUL.FTZ R71, R71, R6.reuse ;  /* 0x0000000647477220 */ /* 0x080fe20000410000 */
[-C--:B------:R-:W-:Y:S01]  /*7df0*/  FMUL.FTZ R74, R74, R6.reuse ;  /* 0x000000064a4a7220 */ /* 0x080fe20000410000 */
[----:B------:R0:W1:Y:S01]  /*7e00*/  MUFU.EX2 R163, R174 ;  /* 0x000000ae00a37308 */ /* 0x0000620000000800 */
        /* <DEDUP_REMOVED lines=8> */
[----:B0-----:R-:W-:Y:S01]  /*7e90*/  FADD.FTZ R174, R12, R13 ;  /* 0x0000000d0cae7221 */ /* 0x001fe20000010000 */
[-C--:B------:R-:W-:Y:S01]  /*7ea0*/  FMUL.FTZ R90, R90, R6.reuse ;  /* 0x000000065a5a7220 */ /* 0x080fe20000410000 */
[-C--:B------:R-:W-:Y:S01]  /*7eb0*/  FMUL.FTZ R91, R91, R6.reuse ;  /* 0x000000065b5b7220 */ /* 0x080fe20000410000 */
[-C--:B------:R-:W-:Y:S01]  /*7ec0*/  FMUL.FTZ R94, R94, R6.reuse ;  /* 0x000000065e5e7220 */ /* 0x080fe20000410000 */
[----:B-----5:R-:W-:Y:S01]  /*7ed0*/  FADD.FTZ R13, R159, R174 ;  /* 0x000000ae9f0d7221 */ /* 0x020fe20000010000 */
[C---:B---3--:R-:W-:Y:S01]  /*7ee0*/  F2FP.BF16.F32.PACK_AB R159, R20.reuse, R159 ;  /* 0x0000009f149f723e */ /* 0x048fe200000010ff */
[-C--:B------:R-:W-:Y:S01]  /*7ef0*/  FMUL.FTZ R95, R95, R6.reuse ;  /* 0x000000065f5f7220 */ /* 0x080fe20000410000 */
[----:B------:R0:W3:Y:S01]  /*7f00*/  MUFU.EX2 R165, R178 ;  /* 0x000000b200a57308 */ /* 0x0000e20000000800 */
[----:B------:R-:W-:Y:S01]  /*7f10*/  FADD.FTZ R180, R20, R13 ;  /* 0x0000000d14b47221 */ /* 0x000fe20000010000 */
[-C--:B------:R-:W-:Y:S01]  /*7f20*/  FMUL.FTZ R98, R98, R6.reuse ;  /* 0x0000000662627220 */ /* 0x080fe20000410000 */
[----:B------:R3:W-:Y:S01]  /*7f30*/  STSM.16.M88.4 [R23], R156 ;  /* 0x0000009c17007844 */ /* 0x0007e20000000200 */
[-C--:B------:R-:W-:Y:S01]  /*7f40*/  FMUL.FTZ R99, R99, R6.reuse ;  /* 0x0000000663637220 */ /* 0x080fe20000410000 */
[----:B--2---:R-:W-:Y:S01]  /*7f50*/  FADD.FTZ R13, R161, R180 ;  /* 0x000000b4a10d7221 */ /* 0x004fe20000010000 */
[----:B----4-:R-:W-:Y:S01]  /*7f60*/  F2FP.BF16.F32.PACK_AB R161, R172, R161 ;  /* 0x000000a1aca1723e */ /* 0x010fe200000010ff */
[-C--:B------:R-:W-:Y:S01]  /*7f70*/  FMUL.FTZ R102, R102, R6.reuse ;  /* 0x0000000666667220 */ /* 0x080fe20000410000 */
[----:B------:R-:W2:Y:S01]  /*7f80*/  MUFU.EX2 R174, R179 ;  /* 0x000000b300ae7308 */ /* 0x000ea20000000800 */
[----:B0-----:R-:W-:Y:S01]  /*7f90*/  FADD.FTZ R178, R172, R13 ;  /* 0x0000000dacb27221 */ /* 0x001fe20000010000 */
[-C--:B------:R-:W-:Y:S01]  /*7fa0*/  FMUL.FTZ R103, R103, R6.reuse ;  /* 0x0000000667677220 */ /* 0x080fe20000410000 */
[-C--:B------:R-:W-:Y:S01]  /*7fb0*/  FMUL.FTZ R106, R106, R6.reuse ;  /* 0x000000066a6a7220 */ /* 0x080fe20000410000 */
[-C--:B------:R-:W-:Y:S01]  /*7fc0*/  FMUL.FTZ R107, R107, R6.reuse ;  /* 0x000000066b6b7220 */ /* 0x080fe20000410000 */
[----:B-1----:R-:W-:Y:S01]  /*7fd0*/  FADD.FTZ R13, R163, R178 ;  /* 0x000000b2a30d7221 */ /* 0x002fe20000010000 */
[----:B------:R-:W-:Y:S01]  /*7fe0*/  F2FP.BF16.F32.PACK_AB R163, R4, R163 ;  /* 0x000000a304a3723e */ /* 0x000fe200000010ff */
[-C--:B------:R-:W-:Y:S01]  /*7ff0*/  FMUL.FTZ R110, R110, R6.reuse ;  /* 0x000000066e6e7220 */ /* 0x080fe20000410000 */
[----:B------:R-:W0:Y:S01]  /*8000*/  MUFU.EX2 R167, R182 ;  /* 0x000000b600a77308 */ /* 0x000e220000000800 */
[----:B------:R-:W-:Y:S01]  /*8010*/  FADD.FTZ R178, R4, R13 ;  /* 0x0000000d04b27221 */ /* 0x000fe20000010000 */
[-C--:B------:R-:W-:Y:S01]  /*8020*/  FMUL.FTZ R111, R111, R6.reuse ;  /* 0x000000066f6f7220 */ /* 0x080fe20000410000 */
[----:B------:R1:W-:Y:S01]  /*8030*/  STSM.16.M88.4 [R19], R160 ;  /* 0x000000a013007844 */ /* 0x0003e20000000200 */
[-C--:B------:R-:W-:Y:S01]  /*8040*/  FMUL.FTZ R114, R114, R6.reuse ;  /* 0x0000000672727220 */ /* 0x080fe20000410000 */
[----:B---3--:R-:W-:Y:S01]  /*8050*/  FADD.FTZ R13, R165, R178 ;  /* 0x000000b2a50d7221 */ /* 0x008fe20000010000 */
[-C--:B------:R-:W-:Y:S01]  /*8060*/  FMUL.FTZ R115, R115, R6.reuse ;  /* 0x0000000673737220 */ /* 0x080fe20000410000 */
[-C--:B------:R-:W-:Y:S01]  /*8070*/  FMUL.FTZ R118, R118, R6.reuse ;  /* 0x0000000676767220 */ /* 0x080fe20000410000 */
[----:B------:R-:W3:Y:S01]  /*8080*/  MUFU.EX2 R176, R176 ;  /* 0x000000b000b07308 */ /* 0x000ee20000000800 */
[C---:B--2---:R-:W-:Y:S01]  /*8090*/  FADD.FTZ R14, R174.reuse, R13 ;  /* 0x0000000dae0e7221 */ /* 0x044fe20000010000 */
[----:B------:R-:W-:Y:S01]  /*80a0*/  F2FP.BF16.F32.PACK_AB R165, R174, R165 ;  /* 0x000000a5aea5723e */ /* 0x000fe200000010ff */
[-C--:B------:R-:W-:Y:S01]  /*80b0*/  FMUL.FTZ R119, R119, R6.reuse ;  /* 0x0000000677777220 */ /* 0x080fe20000410000 */
[-C--:B------:R-:W-:Y:S01]  /*80c0*/  FMUL.FTZ R122, R122, R6.reuse ;  /* 0x000000067a7a7220 */ /* 0x080fe20000410000 */
[-C--:B------:R-:W-:Y:S01]  /*80d0*/  FMUL.FTZ R123, R123, R6.reuse ;  /* 0x000000067b7b7220 */ /* 0x080fe20000410000 */
[-C--:B------:R-:W-:Y:S01]  /*80e0*/  FMUL.FTZ R126, R126, R6.reuse ;  /* 0x000000067e7e7220 */ /* 0x080fe20000410000 */
[-C--:B------:R-:W-:Y:S01]  /*80f0*/  FMUL.FTZ R127, R127, R6.reuse ;  /* 0x000000067f7f7220 */ /* 0x080fe20000410000 */
[-C--:B------:R-:W-:Y:S01]  /*8100*/  FMUL.FTZ R130, R130, R6.reuse ;  /* 0x0000000682827220 */ /* 0x080fe20000410000 */
[----:B0-----:R-:W-:Y:S01]  /*8110*/  FADD.FTZ R5, R167, R14 ;  /* 0x0000000ea7057221 */ /* 0x001fe20000010000 */
[-C--:B------:R-:W-:Y:S01]  /*8120*/  FMUL.FTZ R131, R131, R6.reuse ;  /* 0x0000000683837220 */ /* 0x080fe20000410000 */
[-C--:B------:R-:W-:Y:S01]  /*8130*/  FMUL.FTZ R134, R134, R6.reuse ;  /* 0x0000000686867220 */ /* 0x080fe20000410000 */
[-C--:B------:R-:W-:Y:S01]  /*8140*/  FMUL.FTZ R135, R135, R6.reuse ;  /* 0x0000000687877220 */ /* 0x080fe20000410000 */
[-C--:B------:R-:W-:Y:S01]  /*8150*/  FMUL.FTZ R138, R138, R6.reuse ;  /* 0x000000068a8a7220 */ /* 0x080fe20000410000 */
[-C--:B------:R-:W-:Y:S01]  /*8160*/  FMUL.FTZ R139, R139, R6.reuse ;  /* 0x000000068b8b7220 */ /* 0x080fe20000410000 */
[-C--:B------:R-:W-:Y:S01]  /*8170*/  FMUL.FTZ R142, R142, R6.reuse ;  /* 0x000000068e8e7220 */ /* 0x080fe20000410000 */
[-C--:B------:R-:W-:Y:S01]  /*8180*/  FMUL.FTZ R143, R143, R6.reuse ;  /* 0x000000068f8f7220 */ /* 0x080fe20000410000 */
[C---:B---3--:R-:W-:Y:S01]  /*8190*/  F2FP.BF16.F32.PACK_AB R167, R176.reuse, R167 ;  /* 0x000000a7b0a7723e */ /* 0x048fe200000010ff */
[----:B------:R-:W-:Y:S01]  /*81a0*/  FADD.FTZ R4, R176, R5 ;  /* 0x00000005b0047221 */ /* 0x000fe20000010000 */
[-C--:B------:R-:W-:Y:S01]  /*81b0*/  FMUL.FTZ R146, R146, R6.reuse ;  /* 0x0000000692927220 */ /* 0x080fe20000410000 */
[-C--:B------:R-:W-:Y:S01]  /*81c0*/  FMUL.FTZ R147, R147, R6.reuse ;  /* 0x0000000693937220 */ /* 0x080fe20000410000 */
[-C--:B------:R-:W-:Y:S01]  /*81d0*/  FMUL.FTZ R150, R150, R6.reuse ;  /* 0x0000000696967220 */ /* 0x080fe20000410000 */
[----:B------:R1:W-:Y:S01]  /*81e0*/  STSM.16.M88.4 [R22], R164 ;  /* 0x000000a416007844 */ /* 0x0003e20000000200 */
[----:B------:R-:W-:Y:S01]  /*81f0*/  FMUL.FTZ R151, R151, R6 ;  /* 0x0000000697977220 */ /* 0x000fe20000410000 */
[----:B------:R-:W-:Y:S06]  /*8200*/  @!P3 BRA `(.L_x_4985) ;  /* 0x000000000004b947 */ /* 0x000fec0003800000 */
[----:B------:R-:W-:Y:S01]  /*8210*/  BPT.TRAP 0x1 ;  /* 0x000000040000795c */ /* 0x000fe20000300000 */
.L_x_4985:
[----:B------:R0:W2:Y:S01]  /*8220*/  SYNCS.PHASECHK.TRANS64.TRYWAIT P0, [UR27+0x28c50], R10 ;  /* 0x028c500aff0075a7 */ /* 0x0000a2000800015b */
[----:B------:R-:W-:Y:S05]  /*8230*/  @!P3 BRA `(.L_x_4986) ;  /* 0x000000000004b947 */ /* 0x000fea0003800000 */
[----:B------:R-:W-:Y:S01]  /*8240*/  BPT.TRAP 0x1 ;  /* 0x000000040000795c */ /* 0x000fe20000300000 */
.L_x_4986:
[----:B--2---:R-:W-:Y:S05]  /*8250*/  @P0 BRA `(.L_x_4987) ;  /* 0x0000000000080947 */ /* 0x004fea0003800000 */
[----:B------:R-:W2:Y:S02]  /*8260*/  SYNCS.PHASECHK.TRANS64.TRYWAIT P0, [UR27+0x28c50], R10 ;  /* 0x028c500aff0075a7 */ /* 0x000ea4000800015b */
[----:B--2---:R-:W-:Y:S05]  /*8270*/  @!P0 BRA `(.L_x_4988) ;  /* 0x000000d0006c8947 */ /* 0x004fea0003800000 */
.L_x_4987:
[----:B------:R-:W-:Y:S01]  /*8280*/  ULEA UR18, UR24, UR48, 0xc ;  /* 0x0000003018127291 */ /* 0x000fe2000f8e603f */
[----:B------:R-:W-:Y:S01]  /*8290*/  WARPGROUP.ARRIVE ;  /* 0x00000000000079c5 */ /* 0x000fe20000000000 */
[----:B------:R-:W-:Y:S01]  /*82a0*/  UMOV UR7, 0x40000040 ;  /* 0x4000004000077882 */ /* 0x000fe20000000000 */
[----:B------:R-:W-:Y:S01]  /*82b0*/  ISETP.LT.AND P0, PT, R11, UR50, PT ;  /* 0x000000320b007c0c */ /* 0x000fe2000bf01270 */
[----:B--2---:R-:W-:Y:S01]  /*82c0*/  @!P4 VIADD R7, R7, 0x28c60 ;  /* 0x00028c600707c836 */ /* 0x004fe20000000000 */
[----:B------:R-:W-:Y:S01]  /*82d0*/  UIADD3 UR50, UR50, -0x1, URZ ;  /* 0xffffffff32327890 */ /* 0x000fe2000fffe03f */
[----:B------:R-:W-:Y:S01]  /*82e0*/  IMAD.MOV.U32 R6, RZ, RZ, R168 ;  /* 0x000000ffff067224 */ /* 0x000fe200078e00a8 */
[----:B------:R-:W-:Y:S01]  /*82f0*/  UMOV UR6, UR18 ;  /* 0x0000001200067c82 */ /* 0x000fe20008000000 */
[----:B------:R-:W-:Y:S01]  /*8300*/  UMOV UR36, UR24 ;  /* 0x0000001800247c82 */ /* 0x000fe20008000000 */
[----:B------:R-:W-:Y:S01]  /*8310*/  HGMMA.64x256x16.F32.BF16 R24, R152, gdesc[UR4].tnspB, R24, gsb0 ;  /* 0x43e0000498187df0 */ /* 0x000fe20008001818 */
[----:B------:R-:W-:Y:S01]  /*8320*/  UIADD3 UR6, UR18, 0x80, URZ ;  /* 0x0000008012067890 */ /* 0x000fe2000fffe03f */
[----:B------:R-:W-:Y:S01]  /*8330*/  @!P4 PRMT R7, RZ, 0x654, R7 ;  /* 0x00000654ff07c816 */ /* 0x000fe20000000007 */
[----:B------:R-:W-:Y:S01]  /*8340*/  UMOV UR7, 0x40000040 ;  /* 0x4000004000077882 */ /* 0x000fe20000000000 */
[----:B------:R-:W-:Y:S01]  /*8350*/  IMAD.MOV.U32 R5, RZ, RZ, R8 ;  /* 0x000000ffff057224 */ /* 0x000fe200078e0008 */
[----:B------:R-:W-:-:S02]  /*8360*/  WARPGROUP.DEPBAR.LE gsb0, 0x0 ;  /* 0x00008000000079c5 */ /* 0x000fc40000010000 */
        /* <DEDUP_REMOVED lines=26> */
[----:B------:R-:W-:Y:S01]  /*8510*/  IMAD.MOV.U32 R6, RZ, RZ, R168 ;  /* 0x000000ffff067224 */ /* 0x000fe200078e00a8 */
[----:B------:R-:W-:Y:S01]  /*8520*/  UMOV UR36, UR24 ;  /* 0x0000001800247c82 */ /* 0x000fe20008000000 */
[----:B------:R-:W-:-:S07]  /*8530*/  IMAD.MOV.U32 R5, RZ, RZ, R8 ;  /* 0x000000ffff057224 */ /* 0x000fce00078e0008 */
.L_x_4972:
[----:B--2---:R-:W2:Y:S01]  /*8540*/  LDC R7, c[0x0][0x448] ;  /* 0x00011200ff077b82 */ /* 0x004ea20000000800 */
[----:B------:R-:W-:Y:S02]  /*8550*/  UIADD3 UR6, UR40, 0x3f, URZ ;  /* 0x0000003f28067890 */ /* 0x000fe4000fffe03f */
[----:B------:R-:W-:-:S04]  /*8560*/  UIADD3 UR14, -UR14, 0x1, URZ ;  /* 0x000000010e0e7890 */ /* 0x000fc8000fffe13f */
[----:B------:R-:W-:Y:S01]  /*8570*/  UIMAD UR14, UR49, UR11, UR14 ;  /* 0x0000000b310e72a4 */ /* 0x000fe2000f8e020e */
[----:B------:R-:W3:Y:S01]  /*8580*/  LDC R12, c[0x0][0x9e4] ;  /* 0x00027900ff0c7b82 */ /* 0x000ee20000000800 */
[----:B--2---:R-:W-:Y:S02]  /*8590*/  ISETP.NE.AND P5, PT, R7, 0x1, PT ;  /* 0x000000010700780c */ /* 0x004fe40003fa5270 */
[----:B---3--:R-:W-:-:S11]  /*85a0*/  ISETP.GE.AND P6, PT, R12, 0x1, PT ;  /* 0x000000010c00780c */ /* 0x008fd60003fc6270 */
[----:B------:R-:W2:Y:S08]  /*85b0*/  @P5 LDC R7, c[0x0][0x44c] ;  /* 0x00011300ff075b82 */ /* 0x000eb00000000800 */
[----:B------:R-:W3:Y:S01]  /*85c0*/  @P5 LDC R9, c[0x0][0x450] ;  /* 0x00011400ff095b82 */ /* 0x000ee20000000800 */
[----:B--2---:R-:W-:-:S04]  /*85d0*/  @P5 IMAD.HI.U32 R8, R7, UR6, RZ ;  /* 0x0000000607085c27 */ /* 0x004fc8000f8e00ff */
[----:B------:R-:W-:Y:S01]  /*85e0*/  IMAD.U32 R7, RZ, RZ, UR6 ;  /* 0x00000006ff077e24 */ /* 0x000fe2000f8e00ff */
[----:B---3--:R-:W-:-:S05]  /*85f0*/  @P5 SHF.R.U32.HI R7, RZ, R9, R8 ;  /* 0x00000009ff075219 */ /* 0x008fca0000011608 */
[----:B------:R-:W-:-:S04]  /*8600*/  VIADD R7, R7, UR14 ;  /* 0x0000000e07077c36 */ /* 0x000fc80008000000 */
[----:B------:R-:W-:Y:S01]  /*8610*/  VIADD R8, R7, -UR15 ;  /* 0x8000000f07087c36 */ /* 0x000fe20008000000 */
[----:B------:R-:W-:Y:S06]  /*8620*/  @!P6 BRA `(.L_x_4990) ;  /* 0x00000000003ce947 */ /* 0x000fec0003800000 */
[----:B------:R-:W-:-:S13]  /*8630*/  ISETP.GT.AND P0, PT, R7, -0x1, PT ;  /* 0xffffffff0700780c */ /* 0x000fda0003f04270 */
[----:B------:R-:W-:Y:S05]  /*8640*/  @P0 BRA `(.L_x_4991) ;  /* 0x00000000001c0947 */ /* 0x000fea0003800000 */
[----:B------:R-:W-:Y:S02]  /*8650*/  ISETP.NE.AND P0, PT, R12, 0x1, PT ;  /* 0x000000010c00780c */ /* 0x000fe40003f05270 */
[----:B------:R-:W-:-:S11]  /*8660*/  LOP3.LUT R7, RZ, R7, RZ, 0x33, !PT ;  /* 0x00000007ff077212 */ /* 0x000fd600078e33ff */
[----:B0-----:R-:W0:Y:S02]  /*8670*/  @P0 LDC.64 R10, c[0x0][0x9e8] ;  /* 0x00027a00ff0a0b82 */ /* 0x001e240000000a00 */
[----:B0-----:R-:W-:-:S05]  /*8680*/  @P0 IMAD.HI.U32 R10, R7, R10, RZ ;  /* 0x0000000a070a0227 */ /* 0x001fca00078e00ff */
[----:B------:R-:W-:-:S04]  /*8690*/  @P0 SHF.R.U32.HI R7, RZ, R11, R10 ;  /* 0x0000000bff070219 */ /* 0x000fc8000001160a */
[----:B------:R-:W-:Y:S01]  /*86a0*/  LOP3.LUT R7, RZ, R7, RZ, 0x33, !PT ;  /* 0x00000007ff077212 */ /* 0x000fe200078e33ff */
[----:B------:R-:W-:Y:S06]  /*86b0*/  BRA `(.L_x_4992) ;  /* 0x0000000000107947 */ /* 0x000fec0003800000 */
.L_x_4991:
[----:B------:R-:W-:-:S13]  /*86c0*/  ISETP.NE.AND P0, PT, R12, 0x1, PT ;  /* 0x000000010c00780c */ /* 0x000fda0003f05270 */
[----:B0-----:R-:W0:Y:S02]  /*86d0*/  @P0 LDC.64 R10, c[0x0][0x9e8] ;  /* 0x00027a00ff0a0b82 */ /* 0x001e240000000a00 */
[----:B0-----:R-:W-:-:S05]  /*86e0*/  @P0 IMAD.HI.U32 R10, R7, R10, RZ ;  /* 0x0000000a070a0227 */ /* 0x001fca00078e00ff */
[----:B------:R-:W-:-:S07]  /*86f0*/  @P0 SHF.R.U32.HI R7, RZ, R11, R10 ;  /* 0x0000000bff070219 */ /* 0x000fce000001160a */
.L_x_4992:
[----:B------:R-:W-:-:S05]  /*8700*/  IMAD R7, R7, R12, RZ ;  /* 0x0000000c07077224 */ /* 0x000fca00078e02ff */
[----:B------:R-:W-:-:S07]  /*8710*/  VIMNMX R8, R8, R7, !PT ;  /* 0x0000000708087248 */ /* 0x000fce0007fe0100 */
.L_x_4990:
[----:B------:R-:W-:-:S05]  /*8720*/  VIADD R8, R8, 0x3f ;  /* 0x0000003f08087836 */ /* 0x000fca0000000000 */
[----:B------:R-:W-:-:S04]  /*8730*/  SHF.R.S32.HI R7, RZ, 0x1f, R8 ;  /* 0x0000001fff077819 */ /* 0x000fc80000011408 */
[----:B------:R-:W-:-:S04]  /*8740*/  LEA.HI R7, R7, R8, RZ, 0x6 ;  /* 0x0000000807077211 */ /* 0x000fc800078f30ff */
[----:B------:R-:W-:-:S04]  /*8750*/  SHF.R.S32.HI R7, RZ, 0x6, R7 ;  /* 0x00000006ff077819 */ /* 0x000fc80000011407 */
[----:B------:R-:W-:-:S04]  /*8760*/  VIMNMX R7, R186, R7, !PT ;  /* 0x00000007ba077248 */ /* 0x000fc80007fe0100 */
[----:B------:R-:W-:-:S13]  /*8770*/  ISETP.LE.AND P0, PT, R7, UR50, PT ;  /* 0x0000003207007c0c */ /* 0x000fda000bf03270 */
[----:B------:R-:W-:Y:S05]  /*8780*/  @!P0 BRA `(.L_x_4993) ;  /* 0x0000001800388947 */ /* 0x000fea0003800000 */
[----:B------:R-:W-:Y:S01]  /*8790*/  IMAD.MOV.U32 R9, RZ, RZ, R6 ;  /* 0x000000ffff097224 */ /* 0x000fe200078e0006 */
[----:B------:R-:W-:Y:S01]  /*87a0*/  UMOV UR22, UR36 ;  /* 0x0000002400167c82 */ /* 0x000fe20008000000 */
[----:B0-----:R-:W-:Y:S01]  /*87b0*/  IMAD.MOV.U32 R10, RZ, RZ, R5 ;  /* 0x000000ffff0a7224 */ /* 0x001fe200078e0005 */
[----:B------:R-:W-:-:S06]  /*87c0*/  ULDC UR21, c[0x0][0x988] ;  /* 0x0002620000157ab9 */ /* 0x000fcc0000000800 */
.L_x_5002:
[----:B------:R-:W-:Y:S01]  /*87d0*/  UIADD3 UR36, UR22, 0x1, URZ ;  /* 0x0000000116247890 */ /* 0x000fe2000fffe03f */
[----:B------:R-:W-:Y:S01]  /*87e0*/  IMAD.U32 R6, RZ, RZ, UR50 ;  /* 0x00000032ff067e24 */ /* 0x000fe2000f8e00ff */
[----:B------:R-:W-:Y:S02]  /*87f0*/  UIADD3 UR20, UR50, -0x1, URZ ;  /* 0xffffffff32147890 */ /* 0x000fe4000fffe03f */
[----:B------:R-:W-:Y:S02]  /*8800*/  UISETP.NE.AND UP0, UPT, UR36, 0x2, UPT ;  /* 0x000000022400788c */ /* 0x000fe4000bf05270 */
[----:B------:R-:W-:Y:S02]  /*8810*/  ISETP.GT.AND P0, PT, R6, R7, PT ;  /* 0x000000070600720c */ /* 0x000fe40003f04270 */
[----:B------:R-:W-:Y:S02]  /*8820*/  USEL UR6, URZ, 0x1, UP0 ;  /* 0x000000013f067887 */ /* 0x000fe40008000000 */
[----:B------:R-:W-:-:S02]  /*8830*/  USEL UR36, UR36, URZ, UP0 ;  /* 0x0000003f24247287 */ /* 0x000fc40008000000 */
[----:B------:R-:W-:Y:S01]  /*8840*/  ULOP3.LUT UR37, UR37, UR6, URZ, 0x3c, !UPT ;  /* 0x0000000625257292 */ /* 0x000fe2000f8e3c3f */
[----:B------:R-:W-:Y:S01]  /*8850*/  UMOV UR50, UR20 ;  /* 0x0000001400327c82 */ /* 0x000fe20008000000 */
[----:B0123--:R-:W-:Y:S10]  /*8860*/  @!P3 BRA `(.L_x_4994) ;  /* 0x000000000004b947 */ /* 0x00fff40003800000 */
[----:B------:R-:W-:Y:S01]  /*8870*/  BPT.TRAP 0x1 ;  /* 0x000000040000795c */ /* 0x000fe20000300000 */
.L_x_4994:
[----:B------:R-:W-:Y:S01]  /*8880*/  ULEA UR23, UR36, UR43, 0x3 ;  /* 0x0000002b24177291 */ /* 0x000fe2000f8e183f */
[----:B------:R-:W-:-:S05]  /*8890*/  IMAD.U32 R8, RZ, RZ, UR37 ;  /* 0x00000025ff087e24 */ /* 0x000fca000f8e00ff */
[----:B------:R-:W-:-:S04]  /*88a0*/  SHF.L.U32 R8, R8, 0x1f, RZ ;  /* 0x0000001f08087819 */ /* 0x000fc800000006ff */
[----:B------:R0:W2:Y:S01]  /*88b0*/  SYNCS.PHASECHK.TRANS64.TRYWAIT P1, [UR23+0x28c30], R8 ;  /* 0x028c3008ff0075a7 */ /* 0x0000a20008020157 */
[----:B------:R-:W-:Y:S05]  /*88c0*/  @!P3 BRA `(.L_x_4995) ;  /* 0x000000000004b947 */ /* 0x000fea0003800000 */
[----:B------:R-:W-:Y:S01]  /*88d0*/  BPT.TRAP 0x1 ;  /* 0x000000040000795c */ /* 0x000fe20000300000 */
.L_x_4995:
[----:B--2---:R-:W-:Y:S05]  /*88e0*/  @P1 BRA `(.L_x_4996) ;  /* 0x0000000000081947 */ /* 0x004fea0003800000 */
[----:B------:R-:W2:Y:S02]  /*88f0*/  SYNCS.PHASECHK.TRANS64.TRYWAIT P1, [UR23+0x28c30], R8 ;  /* 0x028c3008ff0075a7 */ /* 0x000ea40008020157 */
[----:B--2---:R-:W-:Y:S05]  /*8900*/  @!P1 BRA `(.L_x_4997) ;  /* 0x000000c800dc9947 */ /* 0x004fea0003800000 */
.L_x_4996:
[----:B------:R-:W-:Y:S01]  /*8910*/  R2UR UR18, R0 ;  /* 0x00000000001272ca */ /* 0x000fe200000e0000 */
[----:B-1--4-:R-:W-:Y:S01]  /*8920*/  WARPGROUP.ARRIVE ;  /* 0x00000000000079c5 */ /* 0x012fe20000000000 */
[----:B------:R-:W-:Y:S01]  /*8930*/  UMOV UR19, 0x40000040 ;  /* 0x4000004000137882 */ /* 0x000fe20000000000 */
[----:B------:R-:W-:Y:S01]  /*8940*/  UMOV UR7, 0x40000040 ;  /* 0x4000004000077882 */ /* 0x000fe20000000000 */
[----:B------:R-:W-:Y:S01]  /*8950*/  UMOV UR11, 0x40000040 ;  /* 0x40000040000b7882 */ /* 0x000fe20000000000 */
[----:B------:R-:W-:-:S08]  /*8960*/  UMOV UR15, 0x40000040 ;  /* 0x40000040000f7882 */ /* 0x000fd00000000000 */
[----:B------:R-:W-:-:S04]  /*8970*/  ULEA UR18, UR36, UR18, 0x9 ;  /* 0x0000001224127291 */ /* 0x000fc8000f8e483f */
[----:B------:R-:W-:Y:S02]  /*8980*/  UIADD3 UR6, UR18, 0x2, URZ ;  /* 0x0000000212067890 */ /* 0x000fe4000fffe03f */
[----:B------:R-:W-:Y:S02]  /*8990*/  UIADD3 UR10, UR18, 0x4, URZ ;  /* 0x00000004120a7890 */ /* 0x000fe4000fffe03f */
[----:B------:R-:W-:Y:S02]  /*89a0*/  UIADD3 UR14, UR18, 0x6, URZ ;  /* 0x00000006120e7890 */ /* 0x000fe4000fffe03f */
[----:B------:R-:W-:Y:S03]  /*89b0*/  HGMMA.64x64x16.F32.BF16 R152, gdesc[UR16], RZ, !UPT, gsb0 ;  /* 0x00e00000109879f0 */ /* 0x000fe6000c0018ff */
[----:B------:R-:W-:Y:S02]  /*89c0*/  WARPGROUP.DEPBAR.LE gsb0, 0x0 ;  /* 0x00008000000079c5 */ /* 0x000fe40000010000 */
[----:B------:R-:W-:-:S06]  /*89d0*/  WARPGROUP.ARRIVE ;  /* 0x00000000000079c5 */ /* 0x000fcc0000000000 */
[----:B------:R-:W-:Y:S03]  /*89e0*/  HGMMA.64x64x16.F32.BF16 R152, gdesc[UR4], R152, gsb0 ;  /* 0x00e00000049879f0 */ /* 0x000fe60008001898 */
[----:B------:R-:W-:Y:S02]  /*89f0*/  WARPGROUP.DEPBAR.LE gsb0, 0x0 ;  /* 0x00008000000079c5 */ /* 0x000fe40000010000 */
[----:B------:R-:W-:-:S06]  /*8a00*/  WARPGROUP.ARRIVE ;  /* 0x00000000000079c5 */ /* 0x000fcc0000000000 */
[----:B------:R-:W-:Y:S01]  /*8a10*/  HGMMA.64x64x16.F32.BF16 R152, gdesc[UR8], R152, gsb0 ;  /* 0x00e00000089879f0 */ /* 0x000fe20008001898 */
[----:B------:R-:W-:Y:S02]  /*8a20*/  UMOV UR10, UR21 ;  /* 0x00000015000a7c82 */ /* 0x000fe40008000000 */
        /* <DEDUP_REMOVED lines=21> */
[----:B------:R-:W1:Y:S02]  /*8b80*/  SHFL.BFLY PT, R5, R12, 0x2, 0x1f ;  /* 0x0c401f000c057f89 */ /* 0x000e6400000e0000 */
        /* <DEDUP_REMOVED lines=10> */
[----:B------:R-:W-:-:S03]  /*8c30*/  FMNMX.FTZ R6, R170, R11, !PT ;  /* 0x0000000baa067209 */ /* 0x000fc60007810000 */
[----:B------:R-:W-:Y:S01]  /*8c40*/  FMUL.FTZ R20, R5, UR10 ;  /* 0x0000000a05147c20 */ /* 0x000fe20008410000 */
        /* <DEDUP_REMOVED lines=10> */
[--C-:B------:R-:W-:Y:S01]  /*8cf0*/  FFMA.FTZ R160, R168, UR10, -R20.reuse ;  /* 0x0000000aa8a07c23 */ /* 0x100fe20008010814 */
[----:B------:R-:W-:Y:S01]  /*8d00*/  FMNMX.FTZ R6, R178, R13, !PT ;  /* 0x0000000db2067209 */ /* 0x000fe20007810000 */
[--C-:B------:R-:W-:Y:S01]  /*8d10*/  FFMA.FTZ R168, R177, UR10, -R20.reuse ;  /* 0x0000000ab1a87c23 */ /* 0x100fe20008010814 */
[----:B------:R-:W1:Y:S01]  /*8d20*/  MUFU.EX2 R10, R10 ;  /* 0x0000000a000a7308 */ /* 0x000e620000000800 */
[--C-:B------:R-:W-:Y:S01]  /*8d30*/  FFMA.FTZ R15, R161, UR10, -R20.reuse ;  /* 0x0000000aa10f7c23 */ /* 0x100fe20008010814 */
[----:B------:R-:W-:Y:S01]  /*8d40*/  FMNMX.FTZ R13, R179, R6, !PT ;  /* 0x00000006b30d7209 */ /* 0x000fe20007810000 */
[--C-:B------:R-:W-:Y:S01]  /*8d50*/  FFMA.FTZ R161, R176, UR10, -R20.reuse ;  /* 0x0000000ab0a17c23 */ /* 0x100fe20008010814 */
[--C-:B------:R-:W-:Y:S01]  /*8d60*/  FFMA.FTZ R180, R180, UR10, -R20.reuse ;  /* 0x0000000ab4b47c23 */ /* 0x100fe20008010814 */
[--C-:B------:R-:W-:Y:S01]  /*8d70*/  FFMA.FTZ R14, R164, UR10, -R20.reuse ;  /* 0x0000000aa40e7c23 */ /* 0x100fe20008010814 */
[----:B------:R-:W-:Y:S01]  /*8d80*/  FMNMX.FTZ R6, R182, R13, !PT ;  /* 0x0000000db6067209 */ /* 0x000fe20007810000 */
[--C-:B------:R-:W-:Y:S01]  /*8d90*/  FFMA.FTZ R13, R157, UR10, -R20.reuse ;  /* 0x0000000a9d0d7c23 */ /* 0x100fe20008010814 */
[----:B------:R-:W2:Y:S01]  /*8da0*/  MUFU.EX2 R11, R11 ;  /* 0x0000000b000b7308 */ /* 0x000ea20000000800 */
[--C-:B------:R-:W-:Y:S01]  /*8db0*/  FFMA.FTZ R157, R172, UR10, -R20.reuse ;  /* 0x0000000aac9d7c23 */ /* 0x100fe20008010814 */
[----:B------:R-:W-:Y:S01]  /*8dc0*/  FMNMX.FTZ R6, R183, R6, !PT ;  /* 0x00000006b7067209 */ /* 0x000fe20007810000 */
[----:B------:R-:W-:-:S04]  /*8dd0*/  FFMA.FTZ R164, R173, UR10, -R20 ;  /* 0x0000000aada47c23 */ /* 0x000fc80008010814 */
[----:B------:R-:W3:Y:S01]  /*8de0*/  SHFL.BFLY PT, R153, R6, 0x2, 0x1f ;  /* 0x0c401f0006997f89 */ /* 0x000ee200000e0000 */
[----:B------:R-:W4:Y:S01]  /*8df0*/  MUFU.EX2 R152, R152 ;  /* 0x0000009800987308 */ /* 0x000f220000000800 */
[-C--:B-1----:R-:W-:Y:S01]  /*8e00*/  FMUL.FTZ R24, R24, R10.reuse ;  /* 0x0000000a18187220 */ /* 0x082fe20000410000 */
[-C--:B------:R-:W-:Y:S01]  /*8e10*/  FMUL.FTZ R25, R25, R10.reuse ;  /* 0x0000000a19197220 */ /* 0x080fe20000410000 */
[-C--:B------:R-:W-:Y:S01]  /*8e20*/  FMUL.FTZ R28, R28, R10.reuse ;  /* 0x0000000a1c1c7220 */ /* 0x080fe20000410000 */
[-C--:B------:R-:W-:Y:S01]  /*8e30*/  FMUL.FTZ R29, R29, R10.reuse ;  /* 0x0000000a1d1d7220 */ /* 0x080fe20000410000 */
[-C--:B------:R-:W-:Y:S01]  /*8e40*/  FMUL.FTZ R32, R32, R10.reuse ;  /* 0x0000000a20207220 */ /* 0x080fe20000410000 */
[-C--:B------:R-:W-:Y:S01]  /*8e50*/  FMUL.FTZ R33, R33, R10.reuse ;  /* 0x0000000a21217220 */ /* 0x080fe20000410000 */
[-C--:B------:R-:W-:Y:S01]  /*8e60*/  FMUL.FTZ R36, R36, R10.reuse ;  /* 0x0000000a24247220 */ /* 0x080fe20000410000 */
[----:B------:R-:W-:Y:S01]  /*8e70*/  MUFU.EX2 R12, R12 ;  /* 0x0000000c000c7308 */ /* 0x000fe20000000800 */
[----:B--2---:R-:W-:Y:S01]  /*8e80*/  FFMA.FTZ R3, R10, R3, R11 ;  /* 0x000000030a037223 */ /* 0x004fe2000001000b */
[-C--:B------:R-:W-:Y:S01]  /*8e90*/  FMUL.FTZ R37, R37, R10.reuse ;  /* 0x0000000a25257220 */ /* 0x080fe20000410000 */
[-C--:B------:R-:W-:Y:S01]  /*8ea0*/  FMUL.FTZ R40, R40, R10.reuse ;  /* 0x0000000a28287220 */ /* 0x080fe20000410000 */
[-C--:B------:R-:W-:Y:S01]  /*8eb0*/  FMUL.FTZ R41, R41, R10.reuse ;  /* 0x0000000a29297220 */ /* 0x080fe20000410000 */
[-C--:B------:R-:W-:Y:S01]  /*8ec0*/  FMUL.FTZ R44, R44, R10.reuse ;  /* 0x0000000a2c2c7220 */ /* 0x080fe20000410000 */
[-C--:B------:R-:W-:Y:S01]  /*8ed0*/  FMUL.FTZ R45, R45, R10.reuse ;  /* 0x0000000a2d2d7220 */ /* 0x080fe20000410000 */
[-C--:B------:R-:W-:Y:S01]  /*8ee0*/  FMUL.FTZ R48, R48, R10.reuse ;  /* 0x0000000a30307220 */ /* 0x080fe20000410000 */
[----:B------:R-:W-:Y:S01]  /*8ef0*/  MUFU.EX2 R13, R13 ;  /* 0x0000000d000d7308 */ /* 0x000fe20000000800 */
[----:B----4-:R-:W-:Y:S01]  /*8f00*/  FADD.FTZ R3, R152, R3 ;  /* 0x0000000398037221 */ /* 0x010fe20000010000 */
[-C--:B------:R-:W-:Y:S01]  /*8f10*/  FMUL.FTZ R49, R49, R10.reuse ;  /* 0x0000000a31317220 */ /* 0x080fe20000410000 */
[-C--:B------:R-:W-:Y:S01]  /*8f20*/  FMUL.FTZ R52, R52, R10.reuse ;  /* 0x0000000a34347220 */ /* 0x080fe20000410000 */
[-C--:B------:R-:W-:Y:S01]  /*8f30*/  FMUL.FTZ R53, R53, R10.reuse ;  /* 0x0000000a35357220 */ /* 0x080fe20000410000 */
[-C--:B------:R-:W-:Y:S01]  /*8f40*/  FMUL.FTZ R56, R56, R10.reuse ;  /* 0x0000000a38387220 */ /* 0x080fe20000410000 */
[-C--:B------:R-:W-:Y:S01]  /*8f50*/  FMUL.FTZ R57, R57, R10.reuse ;  /* 0x0000000a39397220 */ /* 0x080fe20000410000 */
[----:B---3--:R-:W-:Y:S01]  /*8f60*/  FMNMX.FTZ R165, R6, R153, !PT ;  /* 0x0000009906a57209 */ /* 0x008fe20007810000 */
[--C-:B------:R-:W-:Y:S01]  /*8f70*/  FFMA.FTZ R153, R169, UR10, -R20.reuse ;  /* 0x0000000aa9997c23 */ /* 0x100fe20008010814 */
[----:B------:R-:W-:Y:S01]  /*8f80*/  MUFU.EX2 R156, R156 ;  /* 0x0000009c009c7308 */ /* 0x000fe20000000800 */
[----:B------:R-:W-:Y:S01]  /*8f90*/  FFMA.FTZ R20, R181, UR10, -R20 ;  /* 0x0000000ab5147c23 */ /* 0x000fe20008010814 */
[----:B------:R-:W-:Y:S01]  /*8fa0*/  IMAD.U32 R181, RZ, RZ, UR22 ;  /* 0x00000016ffb57e24 */ /* 0x000fe2000f8e00ff */
[----:B------:R-:W1:Y:S01]  /*8fb0*/  SHFL.BFLY PT, R6, R165, 0x1, 0x1f ;  /* 0x0c201f00a5067f89 */ /* 0x000e6200000e0000 */
        /* <DEDUP_REMOVED lines=23> */
[----:B-1----:R-:W-:Y:S01]  /*9130*/  FMNMX.FTZ R6, R165, R6, !PT ;  /* 0x00000006a5067209 */ /* 0x002fe20007810000 */
        /* <DEDUP_REMOVED lines=8> */
[--C-:B------:R-:W-:Y:S01]  /*91c0*/  FFMA.FTZ R192, R167, UR10, -R177.reuse ;  /* 0x0000000aa7c07c23 */ /* 0x100fe200080108b1 */
[----:B------:R-:W-:Y:S01]  /*91d0*/  FMUL.FTZ R9, R9, UR10 ;  /* 0x0000000a09097c20 */ /* 0x000fe20008410000 */
[--C-:B------:R-:W-:Y:S01]  /*91e0*/  FFMA.FTZ R172, R154, UR10, -R177.reuse ;  /* 0x0000000a9aac7c23 */ /* 0x100fe200080108b1 */
[--C-:B------:R-:W-:Y:S01]  /*91f0*/  FFMA.FTZ R167, R170, UR10, -R177.reuse ;  /* 0x0000000aaaa77c23 */ /* 0x100fe200080108b1 */
[----:B------:R-:W-:Y:S01]  /*9200*/  FFMA.FTZ R170, R171, UR10, -R177 ;  /* 0x0000000aabaa7c23 */ /* 0x000fe200080108b1 */
[----:B------:R-:W-:-:S02]  /*9210*/  IMAD.MOV R171, RZ, RZ, -R17 ;  /* 0x000000ffffab7224 */ /* 0x000fc400078e0a11 */
[--C-:B------:R-:W-:Y:S01]  /*9220*/  FFMA.FTZ R155, R155, UR10, -R177.reuse ;  /* 0x0000000a9b9b7c23 */ /* 0x100fe200080108b1 */
[----:B------:R-:W-:Y:S01]  /*9230*/  MUFU.EX2 R9, R9 ;  /* 0x0000000900097308 */ /* 0x000fe20000000800 */
[--C-:B------:R-:W-:Y:S01]  /*9240*/  FFMA.FTZ R169, R158, UR10, -R177.reuse ;  /* 0x0000000a9ea97c23 */ /* 0x100fe200080108b1 */
[--C-:B------:R-:W-:Y:S01]  /*9250*/  FFMA.FTZ R176, R159, UR10, -R177.reuse ;  /* 0x0000000a9fb07c23 */ /* 0x100fe200080108b1 */
[----:B------:R-:W-:Y:S01]  /*9260*/  ISETP.NE.AND P1, PT, R2, R171, PT ;  /* 0x000000ab0200720c */ /* 0x000fe20003f25270 */
[----:B------:R-:W-:Y:S02]  /*9270*/  IMAD.U32 R171, RZ, RZ, UR23 ;  /* 0x00000017ffab7e24 */ /* 0x000fe4000f8e00ff */
[--C-:B------:R-:W-:Y:S01]  /*9280*/  FFMA.FTZ R159, R162, UR10, -R177.reuse ;  /* 0x0000000aa29f7c23 */ /* 0x100fe200080108b1 */
[--C-:B-1----:R-:W-:Y:S01]  /*9290*/  FFMA.FTZ R180, R163, UR10, -R177.reuse ;  /* 0x0000000aa3b47c23 */ /* 0x102fe200080108b1 */
[----:B------:R-:W-:Y:S01]  /*92a0*/  FFMA.FTZ R163, R166, UR10, -R177 ;  /* 0x0000000aa6a37c23 */ /* 0x000fe200080108b1 */
[----:B------:R-:W1:Y:S01]  /*92b0*/  MUFU.EX2 R172, R172 ;  /* 0x000000ac00ac7308 */ /* 0x000e620000000800 */
[----:B------:R-:W-:-:S02]  /*92c0*/  @!P4 VIADD R154, R171, 0x28c40 ;  /* 0x00028c40ab9ac836 */ /* 0x000fc40000000000 */
[--C-:B------:R-:W-:Y:S01]  /*92d0*/  FFMA.FTZ R173, R174, UR10, -R177.reuse ;  /* 0x0000000aaead7c23 */ /* 0x100fe200080108b1 */
[--C-:B------:R-:W-:Y:S01]  /*92e0*/  FFMA.FTZ R174, R175, UR10, -R177.reuse ;  /* 0x0000000aafae7c23 */ /* 0x100fe200080108b1 */
[--C-:B------:R-:W-:Y:S01]  /*92f0*/  FFMA.FTZ R175, R178, UR10, -R177.reuse ;  /* 0x0000000ab2af7c23 */ /* 0x100fe200080108b1 */
[--C-:B------:R-:W-:Y:S01]  /*9300*/  FFMA.FTZ R178, R179, UR10, -R177.reuse ;  /* 0x0000000ab3b27c23 */ /* 0x100fe200080108b1 */
[----:B------:R-:W-:Y:S01]  /*9310*/  @!P4 PRMT R154, RZ, 0x654, R154 ;  /* 0x00000654ff9ac816 */ /* 0x000fe2000000009a */
[--C-:B------:R-:W-:Y:S01]  /*9320*/  FFMA.FTZ R182, R182, UR10, -R177.reuse ;  /* 0x0000000ab6b67c23 */ /* 0x100fe200080108b1 */
[----:B------:R-:W2:Y:S01]  /*9330*/  MUFU.EX2 R155, R155 ;  /* 0x0000009b009b7308 */ /* 0x000ea20000000800 */
[----:B------:R-:W-:Y:S01]  /*9340*/  @!P1 IMAD R158, R181, 0x40, R16 ;  /* 0x00000040b59e9824 */ /* 0x000fe200078e0210 */
[----:B------:R3:W-:Y:S01]  /*9350*/  @!P4 SYNCS.ARRIVE.TRANS64.RED.A1T0 RZ, [R154+URZ], RZ ;  /* 0x000000ff9affc9a7 */ /* 0x0007e2000810043f */
[----:B------:R-:W-:Y:S01]  /*9360*/  FFMA.FTZ R177, R183, UR10, -R177 ;  /* 0x0000000ab7b17c23 */ /* 0x000fe200080108b1 */
[-C--:B------:R-:W-:Y:S01]  /*9370*/  FMUL.FTZ R109, R109, R10.reuse ;  /* 0x0000000a6d6d7220 */ /* 0x080fe20000410000 */
[-C--:B------:R-:W-:Y:S01]  /*9380*/  FMUL.FTZ R112, R112, R10.reuse ;  /* 0x0000000a70707220 */ /* 0x080fe20000410000 */
[----:B------:R-:W-:Y:S01]  /*9390*/  @!P1 LEA R158, R158, UR43, 0x2 ;  /* 0x0000002b9e9e9c11 */ /* 0x000fe2000f8e10ff */
[----:B------:R-:W-:Y:S01]  /*93a0*/  FMUL.FTZ R113, R113, R10 ;  /* 0x0000000a71717220 */ /* 0x000fe20000410000 */
[----:B------:R-:W4:Y:S01]  /*93b0*/  MUFU.EX2 R169, R169 ;  /* 0x000000a900a97308 */ /* 0x000f220000000800 */
[----:B-1----:R-:W-:Y:S01]  /*93c0*/  FFMA.FTZ R4, R9, R4, R172 ;  /* 0x0000000409047223 */ /* 0x002fe200000100ac */
[----:B---3--:R-:W-:Y:S01]  /*93d0*/  FADD.FTZ R154, R12, R3 ;  /* 0x000000030c9a7221 */ /* 0x008fe20000010000 */
[----:B------:R-:W-:Y:S01]  /*93e0*/  @!P1 STS [R158+0x28800], R10 ;  /* 0x0288000a9e009388 */ /* 0x000fe20000000800 */
[-C--:B------:R-:W-:Y:S01]  /*93f0*/  FMUL.FTZ R116, R116, R10.reuse ;  /* 0x0000000a74747220 */ /* 0x080fe20000410000 */
[-C--:B------:R-:W-:Y:S01]  /*9400*/  FMUL.FTZ R117, R117, R10.reuse ;  /* 0x0000000a75757220 */ /* 0x080fe20000410000 */
[----:B------:R-:W-:Y:S01]  /*9410*/  FADD.FTZ R3, R13, R154 ;  /* 0x0000009a0d037221 */ /* 0x000fe20000010000 */
[----:B------:R1:W-:Y:S01]  /*9420*/  @!P1 STS [R158+0x28820], R9 ;  /* 0x028820099e009388 */ /* 0x0003e20000000800 */
[----:B------:R-:W3:Y:S01]  /*9430*/  MUFU.EX2 R176, R176 ;  /* 0x000000b000b07308 */ /* 0x000ee20000000800 */
[----:B--2---:R-:W-:Y:S01]  /*9440*/  FADD.FTZ R4, R155, R4 ;  /* 0x000000049b047221 */ /* 0x004fe20000010000 */
[----:B------:R-:W-:Y:S01]  /*9450*/  FADD.FTZ R154, R156, R3 ;  /* 0x000000039c9a7221 */ /* 0x000fe20000010000 */
[-C--:B------:R-:W-:Y:S01]  /*9460*/  FMUL.FTZ R120, R120, R10.reuse ;  /* 0x0000000a78787220 */ /* 0x080fe20000410000 */
[-C--:B------:R-:W-:Y:S01]  /*9470*/  FMUL.FTZ R121, R121, R10.reuse ;  /* 0x0000000a79797220 */ /* 0x080fe20000410000 */
[-C--:B------:R-:W-:Y:S01]  /*9480*/  FMUL.FTZ R124, R124, R10.reuse ;  /* 0x0000000a7c7c7220 */ /* 0x080fe20000410000 */
[----:B------:R-:W-:Y:S01]  /*9490*/  FADD.FTZ R179, R15, R154 ;  /* 0x0000009a0fb37221 */ /* 0x000fe20000010000 */
[-C--:B------:R-:W-:Y:S01]  /*94a0*/  FMUL.FTZ R125, R125, R10.reuse ;  /* 0x0000000a7d7d7220 */ /* 0x080fe20000410000 */
[----:B------:R-:W2:Y:S01]  /*94b0*/  MUFU.EX2 R159, R159 ;  /* 0x0000009f009f7308 */ /* 0x000ea20000000800 */
[----:B----4-:R-:W-:Y:S01]  /*94c0*/  FADD.FTZ R3, R169, R4 ;  /* 0x00000004a9037221 */ /* 0x010fe20000010000 */
[----:B------:R-:W-:Y:S01]  /*94d0*/  FADD.FTZ R154, R14, R179 ;  /* 0x000000b30e9a7221 */ /* 0x000fe20000010000 */
[-C--:B------:R-:W-:Y:S01]  /*94e0*/  FMUL.FTZ R128, R128, R10.reuse ;  /* 0x0000000a80807220 */ /* 0x080fe20000410000 */
[-C--:B------:R-:W-:Y:S01]  /*94f0*/  FMUL.FTZ R129, R129, R10.reuse ;  /* 0x0000000a81817220 */ /* 0x080fe20000410000 */
[-C--:B------:R-:W-:Y:S01]  /*9500*/  FMUL.FTZ R132, R132, R10.reuse ;  /* 0x0000000a84847220 */ /* 0x080fe20000410000 */
[----:B------:R-:W-:Y:S01]  /*9510*/  FADD.FTZ R179, R21, R154 ;  /* 0x0000009a15b37221 */ /* 0x000fe20000010000 */
        /* <DEDUP_REMOVED lines=12> */
[----:B------:R-:W-:Y:S01]  /*95e0*/  FMUL.FTZ R149, R149, R10 ;  /* 0x0000000a95957220 */ /* 0x000fe20000410000 */
[----:B------:R-:W-:Y:S01]  /*95f0*/  F2FP.BF16.F32.PACK_AB R152, R152, R11 ;  /* 0x0000000b9898723e */ /* 0x000fe200000010ff */
[-C--:B------:R-:W-:Y:S01]  /*9600*/  FMUL.FTZ R26, R26, R9.reuse ;  /* 0x000000091a1a7220 */ /* 0x080fe20000410000 */
[----:B------:R-:W-:Y:S01]  /*9610*/  F2FP.BF16.F32.PACK_AB R156, R15, R156 ;  /* 0x0000009c0f9c723e */ /* 0x000fe200000010ff */
[-C--:B------:R-:W-:Y:S01]  /*9620*/  FMUL.FTZ R27, R27, R9.reuse ;  /* 0x000000091b1b7220 */ /* 0x080fe20000410000 */
[----:B------:R-:W2:Y:S01]  /*9630*/  MUFU.EX2 R160, R160 ;  /* 0x000000a000a07308 */ /* 0x000ea20000000800 */
[----:B----4-:R-:W-:Y:S01]  /*9640*/  FADD.FTZ R4, R180, R3 ;  /* 0x00000003b4047221 */ /* 0x010fe20000010000 */
[----:B-1----:R-:W-:Y:S01]  /*9650*/  F2FP.BF16.F32.PACK_AB R158, R21, R14 ;  /* 0x0000000e159e723e */ /* 0x002fe200000010ff */
[-C--:B------:R-:W-:Y:S01]  /*9660*/  FMUL.FTZ R30, R30, R9.reuse ;  /* 0x000000091e1e7220 */ /* 0x080fe20000410000 */
        /* <DEDUP_REMOVED lines=21> */
[----:B-1----:R-:W-:Y:S01]  /*97c0*/  FADD.FTZ R4, R192, R3 ;  /* 0x00000003c0047221 */ /* 0x002fe20000010000 */
[-C--:B------:R-:W-:Y:S01]  /*97d0*/  FMUL.FTZ R63, R63, R9.reuse ;  /* 0x000000093f3f7220 */ /* 0x080fe20000410000 */
[-C--:B------:R-:W-:Y:S01]  /*97e0*/  FMUL.FTZ R66, R66, R9.reuse ;  /* 0x0000000942427220 */ /* 0x080fe20000410000 */
[-C--:B------:R-:W-:Y:S01]  /*97f0*/  FMUL.FTZ R67, R67, R9.reuse ;  /* 0x0000000943437220 */ /* 0x080fe20000410000 */
[-C--:B------:R-:W-:Y:S01]  /*9800*/  FMUL.FTZ R70, R70, R9.reuse ;  /* 0x0000000946467220 */ /* 0x080fe20000410000 */
[-C--:B------:R-:W-:Y:S01]  /*9810*/  FMUL.FTZ R71, R71, R9.reuse ;  /* 0x0000000947477220 */ /* 0x080fe20000410000 */
[-C--:B------:R-:W-:Y:S01]  /*9820*/  FMUL.FTZ R74, R74, R9.reuse ;  /* 0x000000094a4a7220 */ /* 0x080fe20000410000 */
[----:B------:R-:W1:Y:S01]  /*9830*/  MUFU.EX2 R157, R157 ;  /* 0x0000009d009d7308 */ /* 0x000e620000000800 */
[C---:B---3--:R-:W-:Y:S01]  /*9840*/  FADD.FTZ R154, R153.reuse, R154 ;  /* 0x0000009a999a7221 */ /* 0x048fe20000010000 */
[----:B------:R-:W-:Y:S01]  /*9850*/  F2FP.BF16.F32.PACK_AB R160, R153, R160 ;  /* 0x000000a099a0723e */ /* 0x000fe200000010ff */
[-C--:B------:R-:W-:Y:S01]  /*9860*/  FMUL.FTZ R75, R75, R9.reuse ;  /* 0x000000094b4b7220 */ /* 0x080fe20000410000 */
[----:B------:R-:W-:Y:S01]  /*9870*/  F2FP.BF16.F32.PACK_AB R153, R155, R172 ;  /* 0x000000ac9b99723e */ /* 0x000fe200000010ff */
[----:B------:R-:W-:Y:S01]  /*9880*/  FMUL.FTZ R78, R78, R9 ;  /* 0x000000094e4e7220 */ /* 0x000fe20000410000 */
[----:B------:R-:W-:Y:S01]  /*9890*/  F2FP.BF16.F32.PACK_AB R155, R176, R169 ;  /* 0x000000a9b09b723e */ /* 0x000fe200000010ff */
        /* <DEDUP_REMOVED lines=11> */
[----:B------:R-:W-:Y:S01]  /*9950*/  F2FP.BF16.F32.PACK_AB R154, R13, R12 ;  /* 0x0000000c0d9a723e */ /* 0x000fe200000010ff */
[----:B------:R-:W-:Y:S01]  /*9960*/  BAR.SYNC.DEFER_BLOCKING 0xf, 0x100 ;  /* 0x03c4000000007b1d */ /* 0x000fe20000010000 */
        /* <DEDUP_REMOVED lines=16> */
[----:B------:R-:W-:Y:S01]  /*9a70*/  FMUL.FTZ R115, R115, R9 ;  /* 0x0000000973737220 */ /* 0x000fe20000410000 */
[----:B------:R-:W-:Y:S01]  /*9a80*/  F2FP.BF16.F32.PACK_AB R157, R180, R159 ;  /* 0x0000009fb49d723e */ /* 0x000fe200000010ff */
[----:B------:R-:W-:Y:S01]  /*9a90*/  FMUL.FTZ R118, R118, R9 ;  /* 0x0000000976767220 */ /* 0x000fe20000410000 */
[----:B------:R-:W-:Y:S01]  /*9aa0*/  F2FP.BF16.F32.PACK_AB R159, R192, R163 ;  /* 0x000000a3c09f723e */ /* 0x000fe200000010ff */
[-C--:B------:R-:W-:Y:S01]  /*9ab0*/  FMUL.FTZ R119, R119, R9.reuse ;  /* 0x0000000977777220 */ /* 0x080fe20000410000 */
[----:B------:R-:W2:Y:S01]  /*9ac0*/  MUFU.EX2 R174, R174 ;  /* 0x000000ae00ae7308 */ /* 0x000ea20000000800 */
[----:B-1----:R-:W-:Y:S01]  /*9ad0*/  FADD.FTZ R3, R173, R4 ;  /* 0x00000004ad037221 */ /* 0x002fe20000010000 */
[----:B------:R1:W-:Y:S01]  /*9ae0*/  STSM.16.M88.4 [R18+0x26800], R152 ;  /* 0x0268009812007844 */ /* 0x0003e20000000200 */
[-C--:B------:R-:W-:Y:S01]  /*9af0*/  FMUL.FTZ R122, R122, R9.reuse ;  /* 0x000000097a7a7220 */ /* 0x080fe20000410000 */
[-C--:B------:R-:W-:Y:S01]  /*9b00*/  FMUL.FTZ R123, R123, R9.reuse ;  /* 0x000000097b7b7220 */ /* 0x080fe20000410000 */
[-C--:B------:R-:W-:Y:S01]  /*9b10*/  FMUL.FTZ R126, R126, R9.reuse ;  /* 0x000000097e7e7220 */ /* 0x080fe20000410000 */
[----:B------:R1:W-:Y:S01]  /*9b20*/  STSM.16.M88.4 [R23], R156 ;  /* 0x0000009c17007844 */ /* 0x0003e20000000200 */
        /* <DEDUP_REMOVED lines=18> */
[C---:B----4-:R-:W-:Y:S01]  /*9c50*/  FADD.FTZ R10, R168.reuse, R11 ;  /* 0x0000000ba80a7221 */ /* 0x050fe20000010000 */
[----:B------:R-:W-:Y:S01]  /*9c60*/  F2FP.BF16.F32.PACK_AB R164, R168, R161 ;  /* 0x000000a1a8a4723e */ /* 0x000fe200000010ff */
[----:B------:R-:W-:Y:S01]  /*9c70*/  FMUL.FTZ R151, R151, R9 ;  /* 0x0000000997977220 */ /* 0x000fe20000410000 */
[----:B------:R-:W-:Y:S01]  /*9c80*/  F2FP.BF16.F32.PACK_AB R161, R170, R167 ;  /* 0x000000a7aaa1723e */ /* 0x000fe200000010ff */
[----:B------:R-:W-:-:S03]  /*9c90*/  FADD.FTZ R3, R165, R10 ;  /* 0x0000000aa5037221 */ /* 0x000fc60000010000 */
[----:B------:R-:W4:Y:S01]  /*9ca0*/  MUFU.EX2 R178, R178 ;  /* 0x000000b200b27308 */ /* 0x000f220000000800 */
[----:B---3--:R-:W-:Y:S01]  /*9cb0*/  FADD.FTZ R11, R175, R4 ;  /* 0x00000004af0b7221 */ /* 0x008fe20000010000 */
[----:B------:R1:W-:Y:S06]  /*9cc0*/  STSM.16.M88.4 [R19], R160 ;  /* 0x000000a013007844 */ /* 0x0003ec0000000200 */
[----:B------:R-:W3:Y:S01]  /*9cd0*/  MUFU.EX2 R182, R182 ;  /* 0x000000b600b67308 */ /* 0x000ee20000000800 */
[C---:B--2---:R-:W-:Y:S01]  /*9ce0*/  F2FP.BF16.F32.PACK_AB R166, R20.reuse, R165 ;  /* 0x000000a514a6723e */ /* 0x044fe200000010ff */
[----:B------:R-:W-:-:S06]  /*9cf0*/  FADD.FTZ R3, R20, R3 ;  /* 0x0000000314037221 */ /* 0x000fcc0000010000 */
[----:B------:R-:W2:Y:S01]  /*9d00*/  MUFU.EX2 R177, R177 ;  /* 0x000000b100b17308 */ /* 0x000ea20000000800 */
[C---:B----4-:R-:W-:Y:S01]  /*9d10*/  FADD.FTZ R11, R178.reuse, R11 ;  /* 0x0000000bb20b7221 */ /* 0x050fe20000010000 */
[----:B------:R-:W-:-:S03]  /*9d20*/  F2FP.BF16.F32.PACK_AB R165, R178, R175 ;  /* 0x000000afb2a5723e */ /* 0x000fc600000010ff */
[----:B---3--:R-:W-:Y:S01]  /*9d30*/  FADD.FTZ R4, R182, R11 ;  /* 0x0000000bb6047221 */ /* 0x008fe20000010000 */
[----:B--2---:R-:W-:-:S03]  /*9d40*/  F2FP.BF16.F32.PACK_AB R167, R177, R182 ;  /* 0x000000b6b1a7723e */ /* 0x004fc600000010ff */
[----:B------:R-:W-:Y:S02]  /*9d50*/  FADD.FTZ R4, R177, R4 ;  /* 0x00000004b1047221 */ /* 0x000fe40000010000 */
[----:B------:R1:W-:Y:S01]  /*9d60*/  STSM.16.M88.4 [R22], R164 ;  /* 0x000000a416007844 */ /* 0x0003e20000000200 */
[----:B------:R-:W-:Y:S05]  /*9d70*/  @!P3 BRA `(.L_x_4998) ;  /* 0x000000000004b947 */ /* 0x000fea0003800000 */
[----:B------:R-:W-:Y:S01]  /*9d80*/  BPT.TRAP 0x1 ;  /* 0x000000040000795c */ /* 0x000fe20000300000 */
.L_x_4998:
[----:B------:R2:W3:Y:S01]  /*9d90*/  SYNCS.PHASECHK.TRANS64.TRYWAIT P1, [UR23+0x28c50], R8 ;  /* 0x028c5008ff0075a7 */ /* 0x0004e20008020157 */
[----:B------:R-:W-:Y:S05]  /*9da0*/  @!P3 BRA `(.L_x_4999) ;  /* 0x000000000004b947 */ /* 0x000fea0003800000 */
[----:B------:R-:W-:Y:S01]  /*9db0*/  BPT.TRAP 0x1 ;  /* 0x000000040000795c */ /* 0x000fe20000300000 */
.L_x_4999:
[----:B---3--:R-:W-:Y:S05]  /*9dc0*/  @P1 BRA `(.L_x_5000) ;  /* 0x0000000000081947 */ /* 0x008fea0003800000 */
[----:B------:R-:W3:Y:S02]  /*9dd0*/  SYNCS.PHASECHK.TRANS64.TRYWAIT P1, [UR23+0x28c50], R8 ;  /* 0x028c5008ff0075a7 */ /* 0x000ee40008020157 */
[----:B---3--:R-:W-:Y:S05]  /*9de0*/  @!P1 BRA `(.L_x_5001) ;  /* 0x000000b400bc9947 */ /* 0x008fea0003800000 */
.L_x_5000:
        /* <DEDUP_REMOVED lines=39> */
[----:B------:R-:W-:-:S05]  /*a060*/  UMOV UR50, UR20 ;  /* 0x0000001400327c82 */ /* 0x000fca0008000000 */
.L_x_4993:
[----:B------:R-:W-:-:S13]  /*a070*/  ISETP.LE.AND P0, PT, R186, UR50, PT ;  /* 0x00000032ba007c0c */ /* 0x000fda000bf03270 */
[----:B------:R-:W-:Y:S05]  /*a080*/  @!P0 BRA `(.L_x_5003) ;  /* 0x0000002000ec8947 */ /* 0x000fea0003800000 */
[----:B0-----:R-:W-:Y:S01]  /*a090*/  IMAD.MOV.U32 R10, RZ, RZ, R6 ;  /* 0x000000ffff0a7224 */ /* 0x001fe200078e0006 */
[----:B------:R-:W-:Y:S01]  /*a0a0*/  UMOV UR21, UR36 ;  /* 0x0000002400157c82 */ /* 0x000fe20008000000 */
[----:B------:R-:W-:Y:S01]  /*a0b0*/  IMAD.MOV.U32 R11, RZ, RZ, R5 ;  /* 0x000000ffff0b7224 */ /* 0x000fe200078e0005 */
[----:B------:R-:W-:Y:S01]  /*a0c0*/  ULDC UR22, c[0x0][0x9e4] ;  /* 0x0002790000167ab9 */ /* 0x000fe20000000800 */
[----:B------:R-:W-:Y:S01]  /*a0d0*/  ULDC UR23, c[0x0][0x288] ;  /* 0x0000a20000177ab9 */ /* 0x000fe20000000800 */
[----:B------:R-:W-:Y:S01]  /*a0e0*/  ULDC UR24, c[0x0][0x9dc] ;  /* 0x0002770000187ab9 */ /* 0x000fe20000000800 */
[----:B------:R-:W-:Y:S01]  /*a0f0*/  ULDC UR20, c[0x0][0x988] ;  /* 0x0002620000147ab9 */ /* 0x000fe20000000800 */
[----:B------:R-:W-:-:S05]  /*a100*/  ULDC UR25, c[0x0][0x9e0] ;  /* 0x0002780000197ab9 */ /* 0x000fca0000000800 */
.L_x_5020:
[----:B------:R-:W-:-:S04]  /*a110*/  UIADD3 UR36, UR21, 0x1, URZ ;  /* 0x0000000115247890 */ /* 0x000fc8000fffe03f */
[----:B------:R-:W-:-:S04]  /*a120*/  UISETP.NE.AND UP0, UPT, UR36, 0x2, UPT ;  /* 0x000000022400788c */ /* 0x000fc8000bf05270 */
[----:B------:R-:W-:Y:S02]  /*a130*/  USEL UR6, URZ, 0x1, UP0 ;  /* 0x000000013f067887 */ /* 0x000fe40008000000 */
[----:B------:R-:W-:Y:S02]  /*a140*/  USEL UR36, UR36, URZ, UP0 ;  /* 0x0000003f24247287 */ /* 0x000fe40008000000 */
[----:B------:R-:W-:Y:S01]  /*a150*/  ULOP3.LUT UR37, UR37, UR6, URZ, 0x3c, !UPT ;  /* 0x0000000625257292 */ /* 0x000fe2000f8e3c3f */
[----:B0-----:R-:W-:Y:S11]  /*a160*/  @!P3 BRA `(.L_x_5004) ;  /* 0x000000000004b947 */ /* 0x001ff60003800000 */
[----:B------:R-:W-:Y:S01]  /*a170*/  BPT.TRAP 0x1 ;  /* 0x000000040000795c */ /* 0x000fe20000300000 */
.L_x_5004:
[----:B------:R-:W-:Y:S01]  /*a180*/  ULEA UR26, UR36, UR43, 0x3 ;  /* 0x0000002b241a7291 */ /* 0x000fe2000f8e183f */
[----:B------:R-:W-:-:S05]  /*a190*/  IMAD.U32 R9, RZ, RZ, UR37 ;  /* 0x00000025ff097e24 */ /* 0x000fca000f8e00ff */
[----:B------:R-:W-:-:S04]  /*a1a0*/  SHF.L.U32 R9, R9, 0x1f, RZ ;  /* 0x0000001f09097819 */ /* 0x000fc800000006ff */
[----:B------:R0:W0:Y:S01]  /*a1b0*/  SYNCS.PHASECHK.TRANS64.TRYWAIT P0, [UR26+0x28c30], R9 ;  /* 0x028c3009ff0075a7 */ /* 0x000022000800015a */
[----:B------:R-:W-:Y:S05]  /*a1c0*/  @!P3 BRA `(.L_x_5005) ;  /* 0x000000000004b947 */ /* 0x000fea0003800000 */
[----:B------:R-:W-:Y:S01]  /*a1d0*/  BPT.TRAP 0x1 ;  /* 0x000000040000795c */ /* 0x000fe20000300000 */
.L_x_5005:
[----:B0-----:R-:W-:Y:S05]  /*a1e0*/  @P0 BRA `(.L_x_5006) ;  /* 0x0000000000080947 */ /* 0x001fea0003800000 */
[----:B------:R-:W0:Y:S02]  /*a1f0*/  SYNCS.PHASECHK.TRANS64.TRYWAIT P0, [UR26+0x28c30], R9 ;  /* 0x028c3009ff0075a7 */ /* 0x000e24000800015a */
[----:B0-----:R-:W-:Y:S05]  /*a200*/  @!P0 BRA `(.L_x_5007) ;  /* 0x000000b000c88947 */ /* 0x001fea0003800000 */
.L_x_5006:
[----:B------:R-:W-:Y:S01]  /*a210*/  R2UR UR18, R0 ;  /* 0x00000000001272ca */ /* 0x000fe200000e0000 */
[----:B-1-34-:R-:W-:Y:S01]  /*a220*/  WARPGROUP.ARRIVE ;  /* 0x00000000000079c5 */ /* 0x01afe20000000000 */
[----:B------:R-:W-:Y:S01]  /*a230*/  UMOV UR19, 0x40000040 ;  /* 0x4000004000137882 */ /* 0x000fe20000000000 */
[----:B------:R-:W-:Y:S01]  /*a240*/  UMOV UR7, 0x40000040 ;  /* 0x4000004000077882 */ /* 0x000fe20000000000 */
[----:B------:R-:W-:Y:S01]  /*a250*/  UMOV UR11, 0x40000040 ;  /* 0x40000040000b7882 */ /* 0x000fe20000000000 */
[----:B------:R-:W-:Y:S01]  /*a260*/  UMOV UR15, 0x40000040 ;  /* 0x40000040000f7882 */ /* 0x000fe20000000000 */
[----:B------:R-:W0:Y:S01]  /*a270*/  @P5 LDC R7, c[0x0][0x44c] ;  /* 0x00011300ff075b82 */ /* 0x000e220000000800 */
[----:B------:R-:W-:Y:S02]  /*a280*/  VIADD R12, R185, UR40 ;  /* 0x00000028b90c7c36 */ /* 0x000fe40008000000 */
[----:B--2---:R-:W-:-:S04]  /*a290*/  IMAD.U32 R8, RZ, RZ, UR26 ;  /* 0x0000001aff087e24 */ /* 0x004fc8000f8e00ff */
[----:B------:R-:W-:Y:S01]  /*a2a0*/  ULEA UR18, UR36, UR18, 0x9 ;  /* 0x0000001224127291 */ /* 0x000fe2000f8e483f */
[----:B------:R-:W1:Y:S03]  /*a2b0*/  @P5 LDC R6, c[0x0][0x450] ;  /* 0x00011400ff065b82 */ /* 0x000e660000000800 */
[----:B------:R-:W-:Y:S02]  /*a2c0*/  UIADD3 UR6, UR18, 0x2, URZ ;  /* 0x0000000212067890 */ /* 0x000fe4000fffe03f */
[----:B------:R-:W-:Y:S02]  /*a2d0*/  UIADD3 UR10, UR18, 0x4, URZ ;  /* 0x00000004120a7890 */ /* 0x000fe4000fffe03f */
[----:B------:R-:W-:Y:S02]  /*a2e0*/  UIADD3 UR14, UR18, 0x6, URZ ;  /* 0x00000006120e7890 */ /* 0x000fe4000fffe03f */
[----:B------:R-:W-:Y:S01]  /*a2f0*/  HGMMA.64x64x16.F32.BF16 R152, gdesc[UR16], RZ, !UPT, gsb0 ;  /* 0x00e00000109879f0 */ /* 0x000fe2000c0018ff */
[----:B------:R-:W2:Y:S01]  /*a300*/  LDC R5, c[0x0][0x2f0] ;  /* 0x0000bc00ff057b82 */ /* 0x000ea20000000800 */
[----:B0-----:R-:W-:-:S05]  /*a310*/  @P5 IMAD.HI.U32 R7, R12, R7, RZ ;  /* 0x000000070c075227 */ /* 0x001fca00078e00ff */
[----:B-1----:R-:W-:Y:S01]  /*a320*/  @P5 SHF.R.U32.HI R12, RZ, R6, R7 ;  /* 0x00000006ff0c5219 */ /* 0x002fe20000011607 */
[----:B------:R-:W-:-:S04]  /*a330*/  @!P4 VIADD R6, R8, 0x28c40 ;  /* 0x00028c400806c836 */ /* 0x000fc80000000000 */
[----:B------:R-:W0:Y:S01]  /*a340*/  SHFL.IDX PT, R192, R12, RZ, 0x1c1f ;  /* 0x001c1fff0cc07589 */ /* 0x000e2200000e0000 */
[----:B------:R-:W-:Y:S01]  /*a350*/  @!P4 PRMT R6, RZ, 0x654, R6 ;  /* 0x00000654ff06c816 */ /* 0x000fe20000000006 */
[----:B------:R-:W-:Y:S02]  /*a360*/  WARPGROUP.DEPBAR.LE gsb0, 0x0 ;  /* 0x00008000000079c5 */ /* 0x000fe40000010000 */
[----:B------:R-:W-:-:S06]  /*a370*/  WARPGROUP.ARRIVE ;  /* 0x00000000000079c5 */ /* 0x000fcc0000000000 */
[----:B------:R-:W-:Y:S01]  /*a380*/  HGMMA.64x64x16.F32.BF16 R152, gdesc[UR4], R152, gsb0 ;  /* 0x00e00000049879f0 */ /* 0x000fe20008001898 */
[----:B------:R-:W-:Y:S02]  /*a390*/  USHF.L.U32 UR6, UR50, 0x6, URZ ;  /* 0x0000000632067899 */ /* 0x000fe4000800063f */
[----:B------:R-:W-:-:S04]  /*a3a0*/  ULOP3.LUT UR7, URZ, UR24, URZ, 0x33, !UPT ;  /* 0x000000183f077292 */ /* 0x000fc8000f8e333f */
[----:B------:R-:W-:-:S05]  /*a3b0*/  IMAD.U32 R7, RZ, RZ, UR6 ;  /* 0x00000006ff077e24 */ /* 0x000fca000f8e00ff */
[----:B------:R-:W-:-:S05]  /*a3c0*/  IADD3 R14, -R2, 0x1, -R7 ;  /* 0x00000001020e7810 */ /* 0x000fca0007ffe907 */
[----:B--2---:R-:W-:-:S04]  /*a3d0*/  IMAD R14, R5, UR49, R14 ;  /* 0x00000031050e7c24 */ /* 0x004fc8000f8e020e */
[----:B------:R-:W-:-:S04]  /*a3e0*/  VIADD R14, R14, -UR23 ;  /* 0x800000170e0e7c36 */ /* 0x000fc80008000000 */
[C---:B------:R-:W-:Y:S02]  /*a3f0*/  VIADD R20, R14.reuse, UR25 ;  /* 0x000000190e147c36 */ /* 0x040fe40008000000 */
[----:B------:R-:W-:Y:S02]  /*a400*/  VIADD R21, R14, UR7 ;  /* 0x000000070e157c36 */ /* 0x000fe40008000000 */
[--C-:B0-----:R-:W-:Y:S02]  /*a410*/  IMAD.IADD R13, R20, 0x1, R192.reuse ;  /* 0x00000001140d7824 */ /* 0x101fe400078e02c0 */
[----:B------:R-:W-:Y:S01]  /*a420*/  IMAD.IADD R14, R21, 0x1, R192 ;  /* 0x00000001150e7824 */ /* 0x000fe200078e02c0 */
[----:B------:R-:W-:Y:S02]  /*a430*/  WARPGROUP.DEPBAR.LE gsb0, 0x0 ;  /* 0x00008000000079c5 */ /* 0x000fe40000010000 */
[----:B------:R-:W-:-:S06]  /*a440*/  WARPGROUP.ARRIVE ;  /* 0x00000000000079c5 */ /* 0x000fcc0000000000 */
[----:B------:R-:W-:Y:S03]  /*a450*/  HGMMA.64x64x16.F32.BF16 R152, gdesc[UR8], R152, gsb0 ;  /* 0x00e00000089879f0 */ /* 0x000fe60008001898 */
[----:B------:R-:W-:Y:S02]  /*a460*/  WARPGROUP.DEPBAR.LE gsb0, 0x0 ;  /* 0x00008000000079c5 */ /* 0x000fe40000010000 */
[----:B------:R-:W-:-:S06]  /*a470*/  WARPGROUP.ARRIVE ;  /* 0x00000000000079c5 */ /* 0x000fcc0000000000 */
[----:B------:R-:W-:Y:S03]  /*a480*/  HGMMA.64x64x16.F32.BF16 R152, gdesc[UR12], R152, gsb0 ;  /* 0x00e000000c9879f0 */ /* 0x000fe60008001898 */
[----:B------:R-:W-:Y:S02]  /*a490*/  WARPGROUP.DEPBAR.LE gsb0, 0x0 ;  /* 0x00008000000079c5 */ /* 0x000fe40000010000 */
[----:B------:R0:W-:Y:S01]  /*a4a0*/  @!P4 SYNCS.ARRIVE.TRANS64.RED.A1T0 RZ, [R6+URZ], RZ ;  /* 0x000000ff06ffc9a7 */ /* 0x0001e2000810043f */
[----:B------:R-:W-:Y:S05]  /*a4b0*/  @!P6 BRA `(.L_x_5008) ;  /* 0x00000000005ce947 */ /* 0x000fea0003800000 */
[----:B0-----:R-:W-:Y:S01]  /*a4c0*/  IMAD R6, R5, UR49, R192 ;  /* 0x0000003105067c24 */ /* 0x001fe2000f8e02c0 */
[----:B------:R-:W-:Y:S03]  /*a4d0*/  BSSY B0, `(.L_x_5009) ;  /* 0x0000011000007945 */ /* 0x000fe60003800000 */
[----:B------:R-:W-:-:S05]  /*a4e0*/  VIADD R15, R6, -UR23 ;  /* 0x80000017060f7c36 */ /* 0x000fca0008000000 */
        /* <DEDUP_REMOVED lines=10> */
.L_x_5010:
[----:B------:R-:W-:-:S05]  /*a590*/  IMAD.U32 R192, RZ, RZ, UR22 ;  /* 0x00000016ffc07e24 */ /* 0x000fca000f8e00ff */
[----:B------:R-:W-:-:S13]  /*a5a0*/  ISETP.NE.AND P0, PT, R192, 0x1, PT ;  /* 0x00000001c000780c */ /* 0x000fda0003f05270 */
[----:B------:R-:W0:Y:S02]  /*a5b0*/  @P0 LDC.64 R6, c[0x0][0x9e8] ;  /* 0x00027a00ff060b82 */ /* 0x000e240000000a00 */
[----:B0-----:R-:W-:-:S05]  /*a5c0*/  @P0 IMAD.HI.U32 R6, R15, R6, RZ ;  /* 0x000000060f060227 */ /* 0x001fca00078e00ff */
[----:B------:R-:W-:-:S07]  /*a5d0*/  @P0 SHF.R.U32.HI R15, RZ, R7, R6 ;  /* 0x00000007ff0f0219 */ /* 0x000fce0000011606 */
.L_x_5011:
[----:B------:R-:W-:Y:S05]  /*a5e0*/  BSYNC B0 ;  /* 0x0000000000007941 */ /* 0x000fea0003800000 */
.L_x_5009:
[----:B------:R-:W-:-:S04]  /*a5f0*/  IMAD R15, R15, R192, -UR6 ;  /* 0x800000060f0f7e24 */ /* 0x000fc8000f8e02c0 */
[----:B------:R-:W-:-:S05]  /*a600*/  IMAD.IADD R15, R15, 0x1, -R2 ;  /* 0x000000010f0f7824 */ /* 0x000fca00078e0a02 */
[----:B------:R-:W-:Y:S02]  /*a610*/  VIADDMNMX R13, R15, R192, R13, PT ;  /* 0x000000c00f0d7246 */ /* 0x000fe4000380010d */
[----:B------:R-:W-:-:S07]  /*a620*/  VIMNMX R14, R14, R15, !PT ;  /* 0x0000000f0e0e7248 */ /* 0x000fce0007fe0100 */
.L_x_5008:
[----:B------:R-:W-:Y:S01]  /*a630*/  UISETP.GT.AND UP0, UPT, UR50, -0x1, UPT ;  /* 0xffffffff3200788c */ /* 0x000fe2000bf04270 */
[----:B0-----:R-:W0:Y:S05]  /*a640*/  SHFL.IDX PT, R6, R12, 0x1, 0x1c1f ;  /* 0x003c1f000c067f89 */ /* 0x001e2a00000e0000 */
        /* <DEDUP_REMOVED lines=9> */
[----:B0-----:R-:W-:Y:S01]  /*a6e0*/  IMAD.IADD R12, R20, 0x1, R6 ;  /* 0x00000001140c7824 */ /* 0x001fe200078e0206 */
        /* <DEDUP_REMOVED lines=55> */
.L_x_5014:
[----:B------:R-:W-:-:S05]  /*aa60*/  IMAD.U32 R14, RZ, RZ, UR22 ;  /* 0x00000016ff0e7e24 */ /* 0x000fca000f8e00ff */
[----:B------:R-:W-:-:S13]  /*aa70*/  ISETP.NE.AND P1, PT, R14, 0x1, PT ;  /* 0x000000010e00780c */ /* 0x000fda0003f25270 */
[----:B------:R-:W0:Y:S02]  /*aa80*/  @P1 LDC.64 R6, c[0x0][0x9e8] ;  /* 0x00027a00ff061b82 */ /* 0x000e240000000a00 */
[----:B0-----:R-:W-:-:S05]  /*aa90*/  @P1 IMAD.HI.U32 R6, R5, R6, RZ ;  /* 0x0000000605061227 */ /* 0x001fca00078e00ff */
[----:B------:R-:W-:-:S07]  /*aaa0*/  @P1 SHF.R.U32.HI R5, RZ, R7, R6 ;  /* 0x00000007ff051219 */ /* 0x000fce0000011606 */
.L_x_5015:
[----:B------:R-:W-:Y:S05]  /*aab0*/  BSYNC B0 ;  /* 0x0000000000007941 */ /* 0x000fea0003800000 */
.L_x_5013:
[----:B------:R-:W-:-:S04]  /*aac0*/  IMAD R5, R5, R14, -UR6 ;  /* 0x8000000605057e24 */ /* 0x000fc8000f8e020e */
[----:B------:R-:W-:-:S05]  /*aad0*/  IMAD.IADD R5, R5, 0x1, -R2 ;  /* 0x0000000105057824 */ /* 0x000fca00078e0a02 */
[----:B------:R-:W-:Y:S02]  /*aae0*/  VIADDMNMX R12, R5, R14, R12, PT ;  /* 0x0000000e050c7246 */ /* 0x000fe4000380010c */
[----:B------:R-:W-:-:S07]  /*aaf0*/  VIMNMX R13, R13, R5, !PT ;  /* 0x000000050d0d7248 */ /* 0x000fce0007fe0100 */
.L_x_5012:
[----:B------:R-:W-:Y:S01]  /*ab00*/  FMNMX.FTZ R6, R152, R11, !PT ;  /* 0x0000000b98067209 */ /* 0x000fe20007810000 */
        /* <DEDUP_REMOVED lines=33> */
[----:B------:R-:W0:Y:S01]  /*ad20*/  SHFL.BFLY PT, R5, R6, 0x2, 0x1f ;  /* 0x0c401f0006057f89 */ /* 0x000e2200000e0000 */
[C---:B------:R-:W-:Y:S02]  /*ad30*/  ISETP.LT.OR P2, PT, R12.reuse, 0x1, P2 ;  /* 0x000000010c00780c */ /* 0x040fe40001741670 */
[----:B------:R-:W-:Y:S02]  /*ad40*/  ISETP.LT.OR P1, PT, R12, 0x19, P1 ;  /* 0x000000190c00780c */ /* 0x000fe40000f21670 */
[----:B------:R-:W-:-:S02]  /*ad50*/  FSEL R7, R154, -INF , !P2 ;  /* 0xff8000009a077808 */ /* 0x000fc40005000000 */
[----:B------:R-:W-:Y:S02]  /*ad60*/  FSEL R166, R166, -INF , !P1 ;  /* 0xff800000a6a67808 */ /* 0x000fe40004800000 */
[C---:B------:R-:W-:Y:S02]  /*ad70*/  ISETP.GT.AND P1, PT, R13.reuse, 0x19, P0 ;  /* 0x000000190d00780c */ /* 0x040fe40000724270 */
[----:B------:R-:W-:Y:S02]  /*ad80*/  ISETP.GT.AND P2, PT, R13, 0x20, P0 ;  /* 0x000000200d00780c */ /* 0x000fe40000744270 */
[C---:B------:R-:W-:Y:S02]  /*ad90*/  ISETP.LT.OR P1, PT, R12.reuse, 0x1a, P1 ;  /* 0x0000001a0c00780c */ /* 0x040fe40000f21670 */
[----:B------:R-:W-:Y:S02]  /*ada0*/  ISETP.LT.OR P2, PT, R12, 0x21, P2 ;  /* 0x000000210c00780c */ /* 0x000fe40001741670 */
[----:B------:R-:W-:-:S02]  /*adb0*/  FSEL R167, R167, -INF , !P1 ;  /* 0xff800000a7a77808 */ /* 0x000fc40004800000 */
[----:B------:R-:W-:Y:S02]  /*adc0*/  ISETP.GT.AND P1, PT, R13, 0x21, P0 ;  /* 0x000000210d00780c */ /* 0x000fe40000724270 */
[----:B------:R-:W-:Y:S02]  /*add0*/  FSEL R170, R170, -INF , !P2 ;  /* 0xff800000aaaa7808 */ /* 0x000fe40005000000 */
[----:B------:R-:W-:Y:S02]  /*ade0*/  ISETP.LT.OR P1, PT, R12, 0x22, P1 ;  /* 0x000000220c00780c */ /* 0x000fe40000f21670 */
[----:B0-----:R-:W-:Y:S02]  /*adf0*/  FMNMX.FTZ R5, R6, R5, !PT ;  /* 0x0000000506057209 */ /* 0x001fe40007810000 */
[----:B------:R-:W-:Y:S02]  /*ae00*/  FMNMX.FTZ R6, R7, R10, !PT ;  /* 0x0000000a07067209 */ /* 0x000fe40007810000 */
[----:B------:R-:W-:Y:S01]  /*ae10*/  FSEL R171, R171, -INF , !P1 ;  /* 0xff800000abab7808 */ /* 0x000fe20004800000 */
[----:B------:R-:W0:Y:S01]  /*ae20*/  SHFL.BFLY PT, R14, R5, 0x1, 0x1f ;  /* 0x0c201f00050e7f89 */ /* 0x000e2200000e0000 */
[----:B------:R-:W-:-:S02]  /*ae30*/  FMNMX.FTZ R15, R155, R6, !PT ;  /* 0x000000069b0f7209 */ /* 0x000fc40007810000 */
[----:B------:R-:W-:Y:S02]  /*ae40*/  ISETP.GT.AND P1, PT, R13, 0x29, P0 ;  /* 0x000000290d00780c */ /* 0x000fe40000724270 */
[----:B------:R-:W-:Y:S02]  /*ae50*/  FMNMX.FTZ R6, R158, R15, !PT ;  /* 0x0000000f9e067209 */ /* 0x000fe40007810000 */
[----:B------:R-:W-:Y:S02]  /*ae60*/  ISETP.LT.OR P1, PT, R12, 0x2a, P1 ;  /* 0x0000002a0c00780c */ /* 0x000fe40000f21670 */
[----:B------:R-:W-:Y:S02]  /*ae70*/  FMNMX.FTZ R15, R159, R6, !PT ;  /* 0x000000069f0f7209 */ /* 0x000fe40007810000 */
[----:B------:R-:W-:Y:S02]  /*ae80*/  FSEL R175, R175, -INF , !P1 ;  /* 0xff800000afaf7808 */ /* 0x000fe40004800000 */
[----:B------:R-:W-:-:S02]  /*ae90*/  FMNMX.FTZ R6, R162, R15, !PT ;  /* 0x0000000fa2067209 */ /* 0x000fc40007810000 */
[----:B------:R-:W-:Y:S02]  /*aea0*/  ISETP.GT.AND P1, PT, R13, 0x30, P0 ;  /* 0x000000300d00780c */ /* 0x000fe40000724270 */
[----:B------:R-:W-:Y:S02]  /*aeb0*/  FMNMX.FTZ R15, R163, R6, !PT ;  /* 0x00000006a30f7209 */ /* 0x000fe40007810000 */
[----:B------:R-:W-:Y:S02]  /*aec0*/  ISETP.GT.AND P2, PT, R13, 0x28, P0 ;  /* 0x000000280d00780c */ /* 0x000fe40000744270 */
[----:B------:R-:W-:Y:S02]  /*aed0*/  FMNMX.FTZ R6, R166, R15, !PT ;  /* 0x0000000fa6067209 */ /* 0x000fe40007810000 */
[----:B------:R-:W-:Y:S02]  /*aee0*/  ISETP.LT.OR P1, PT, R12, 0x31, P1 ;  /* 0x000000310c00780c */ /* 0x000fe40000f21670 */
[----:B------:R-:W-:-:S02]  /*aef0*/  FMNMX.FTZ R15, R167, R6, !PT ;  /* 0x00000006a70f7209 */ /* 0x000fc40007810000 */
[----:B------:R-:W-:Y:S02]  /*af00*/  ISETP.LT.OR P2, PT, R12, 0x29, P2 ;  /* 0x000000290c00780c */ /* 0x000fe40001741670 */
[----:B------:R-:W-:Y:S02]  /*af10*/  FMNMX.FTZ R6, R170, R15, !PT ;  /* 0x0000000faa067209 */ /* 0x000fe40007810000 */
[----:B------:R-:W-:Y:S02]  /*af20*/  FSEL R178, R178, -INF , !P1 ;  /* 0xff800000b2b27808 */ /* 0x000fe40004800000 */
[----:B------:R-:W-:Y:S02]  /*af30*/  ISETP.GT.AND P1, PT, R13, 0x31, P0 ;  /* 0x000000310d00780c */ /* 0x000fe40000724270 */
[----:B------:R-:W-:Y:S02]  /*af40*/  FSEL R174, R174, -INF , !P2 ;  /* 0xff800000aeae7808 */ /* 0x000fe40005000000 */
[----:B------:R-:W-:-:S02]  /*af50*/  FMNMX.FTZ R21, R171, R6, !PT ;  /* 0x00000006ab157209 */ /* 0x000fc40007810000 */
[----:B------:R-:W-:Y:S02]  /*af60*/  ISETP.LT.OR P1, PT, R12, 0x32, P1 ;  /* 0x000000320c00780c */ /* 0x000fe40000f21670 */
[----:B------:R-:W-:Y:S02]  /*af70*/  FMNMX.FTZ R6, R174, R21, !PT ;  /* 0x00000015ae067209 */ /* 0x000fe40007810000 */
[----:B------:R-:W-:Y:S02]  /*af80*/  FSEL R179, R179, -INF , !P1 ;  /* 0xff800000b3b37808 */ /* 0x000fe40004800000 */
[----:B------:R-:W-:Y:S02]  /*af90*/  ISETP.GT.AND P1, PT, R13, 0x38, P0 ;  /* 0x000000380d00780c */ /* 0x000fe40000724270 */
[----:B------:R-:W-:Y:S02]  /*afa0*/  FMNMX.FTZ R21, R175, R6, !PT ;  /* 0x00000006af157209 */ /* 0x000fe40007810000 */
[----:B------:R-:W-:-:S02]  /*afb0*/  ISETP.GT.AND P0, PT, R13, 0x39, P0 ;  /* 0x000000390d00780c */ /* 0x000fc40000704270 */
[----:B------:R-:W-:Y:S02]  /*afc0*/  ISETP.LT.OR P1, PT, R12, 0x39, P1 ;  /* 0x000000390c00780c */ /* 0x000fe40000f21670 */
[----:B------:R-:W-:Y:S02]  /*afd0*/  FMNMX.FTZ R6, R178, R21, !PT ;  /* 0x00000015b2067209 */ /* 0x000fe40007810000 */
[----:B0-----:R-:W-:Y:S02]  /*afe0*/  FMNMX.FTZ R5, R5, R14, !PT ;  /* 0x0000000e05057209 */ /* 0x001fe40007810000 */
[----:B------:R-:W-:Y:S02]  /*aff0*/  ISETP.LT.OR P0, PT, R12, 0x3a, P0 ;  /* 0x0000003a0c00780c */ /* 0x000fe40000701670 */
[----:B------:R-:W-:Y:S01]  /*b000*/  FSEL R182, R182, -INF , !P1 ;  /* 0xff800000b6b67808 */ /* 0x000fe20004800000 */
[----:B------:R-:W-:Y:S01]  /*b010*/  FMUL.FTZ R14, R5, UR10 ;  /* 0x0000000a050e7c20 */ /* 0x000fe20008410000 */
[----:B------:R-:W-:-:S02]  /*b020*/  FMNMX.FTZ R21, R179, R6, !PT ;  /* 0x00000006b3157209 */ /* 0x000fc40007810000 */
[----:B------:R-:W-:Y:S02]  /*b030*/  FSETP.NEU.FTZ.AND P2, PT, R5, -INF , PT ;  /* 0xff8000000500780b */ /* 0x000fe40003f5d000 */
[----:B------:R-:W-:Y:S02]  /*b040*/  FSEL R183, R183, -INF , !P0 ;  /* 0xff800000b7b77808 */ /* 0x000fe40004000000 */
[----:B------:R-:W-:Y:S02]  /*b050*/  FMNMX.FTZ R6, R182, R21, !PT ;  /* 0x00000015b6067209 */ /* 0x000fe40007810000 */
[----:B------:R-:W-:Y:S02]  /*b060*/  FSEL R14, R14, RZ, P2 ;  /* 0x000000ff0e0e7208 */ /* 0x000fe40001000000 */
[----:B------:R-:W-:-:S03]  /*b070*/  FMNMX.FTZ R6, R183, R6, !PT ;  /* 0x00000006b7067209 */ /* 0x000fc60007810000 */
[--C-:B------:R-:W-:Y:S01]  /*b080*/  FFMA.FTZ R21, R161, UR10, -R14.reuse ;  /* 0x0000000aa1157c23 */ /* 0x100fe2000801080e */
[--C-:B------:R-:W-:Y:S01]  /*b090*/  FFMA.FTZ R154, R156, UR10, -R14.reuse ;  /* 0x0000000a9c9a7c23 */ /* 0x100fe2000801080e */
[----:B------:R-:W0:Y:S01]  /*b0a0*/  SHFL.BFLY PT, R161, R6, 0x2, 0x1f ;  /* 0x0c401f0006a17f89 */ /* 0x000e2200000e0000 */
        /* <DEDUP_REMOVED lines=13> */
[----:B------:R-:W-:Y:S01]  /*b180*/  IMAD.U32 R177, RZ, RZ, UR21 ;  /* 0x00000015ffb17e24 */ /* 0x000fe2000f8e00ff */
[----:B------:R-:W-:Y:S08]  /*b190*/  MUFU.EX2 R152, R152 ;  /* 0x0000009800987308 */ /* 0x000ff00000000800 */
[----:B------:R-:W-:Y:S01]  /*b1a0*/  MUFU.EX2 R15, R15 ;  /* 0x0000000f000f7308 */ /* 0x000fe20000000800 */
[----:B0-----:R-:W-:Y:S01]  /*b1b0*/  FMNMX.FTZ R168, R6, R161, !PT ;  /* 0x000000a106a87209 */ /* 0x001fe20007810000 */
[----:B------:R-:W-:Y:S01]  /*b1c0*/  FFMA.FTZ R161, R173, UR10, -R14 ;  /* 0x0000000aada17c23 */ /* 0x000fe2000801080e */
[----:B------:R-:W-:Y:S01]  /*b1d0*/  FSEL R6, R5, RZ, P2 ;  /* 0x000000ff05067208 */ /* 0x000fe20001000000 */
[----:B------:R-:W-:-:S02]  /*b1e0*/  IMAD.MOV R173, RZ, RZ, -R17 ;  /* 0x000000ffffad7224 */ /* 0x000fc400078e0a11 */
[----:B------:R-:W0:Y:S02]  /*b1f0*/  SHFL.BFLY PT, R169, R168, 0x1, 0x1f ;  /* 0x0c201f00a8a97f89 */ /* 0x000e2400000e0000 */
[----:B------:R-:W-:Y:S01]  /*b200*/  FADD.FTZ R6, -R6, R11 ;  /* 0x0000000b06067221 */ /* 0x000fe20000010100 */
[----:B------:R-:W-:Y:S01]  /*b210*/  MUFU.EX2 R13, R13 ;  /* 0x0000000d000d7308 */ /* 0x000fe20000000800 */
[----:B------:R-:W-:Y:S02]  /*b220*/  ISETP.NE.AND P1, PT, R2, R173, PT ;  /* 0x000000ad0200720c */ /* 0x000fe40003f25270 */
[----:B------:R-:W-:-:S05]  /*b230*/  FMUL.FTZ R11, R6, UR10 ;  /* 0x0000000a060b7c20 */ /* 0x000fca0008410000 */
[----:B------:R-:W-:Y:S08]  /*b240*/  MUFU.EX2 R156, R156 ;  /* 0x0000009c009c7308 */ /* 0x000ff00000000800 */
[----:B------:R-:W1:Y:S01]  /*b250*/  MUFU.EX2 R11, R11 ;  /* 0x0000000b000b7308 */ /* 0x000e620000000800 */
[----:B0-----:R-:W-:Y:S01]  /*b260*/  FMNMX.FTZ R6, R168, R169, !PT ;  /* 0x000000a9a8067209 */ /* 0x001fe20007810000 */
[----:B------:R-:W-:-:S06]  /*b270*/  FFMA.FTZ R169, R181, UR10, -R14 ;  /* 0x0000000ab5a97c23 */ /* 0x000fcc000801080e */
[----:B------:R-:W0:Y:S01]  /*b280*/  MUFU.EX2 R21, R21 ;  /* 0x0000001500157308 */ /* 0x000e220000000800 */
[C---:B------:R-:W-:Y:S01]  /*b290*/  FSETP.NEU.FTZ.AND P0, PT, R6.reuse, -INF , PT ;  /* 0xff8000000600780b */ /* 0x040fe20003f1d000 */
[----:B------:R-:W-:-:S05]  /*b2a0*/  FMUL.FTZ R176, R6, UR10 ;  /* 0x0000000a06b07c20 */ /* 0x000fca0008410000 */
[----:B------:R-:W-:Y:S01]  /*b2b0*/  FSEL R176, R176, RZ, P0 ;  /* 0x000000ffb0b07208 */ /* 0x000fe20000000000 */
[----:B------:R-:W2:Y:S01]  /*b2c0*/  MUFU.EX2 R12, R12 ;  /* 0x0000000c000c7308 */ /* 0x000ea20000000800 */
[----:B-1----:R-:W-:Y:S01]  /*b2d0*/  FFMA.FTZ R172, R11, R3, R152 ;  /* 0x000000030bac7223 */ /* 0x002fe20000010098 */
[----:B------:R-:W-:Y:S01]  /*b2e0*/  F2FP.BF16.F32.PACK_AB R152, R15, R152 ;  /* 0x000000980f98723e */ /* 0x000fe200000010ff */
[----:B------:R-:W-:Y:S01]  /*b2f0*/  FMUL.FTZ R24, R24, R11 ;  /* 0x0000000b18187220 */ /* 0x000fe20000410000 */
[----:B------:R-:W-:Y:S01]  /*b300*/  FFMA.FTZ R7, R7, UR10, -R176 ;  /* 0x0000000a07077c23 */ /* 0x000fe200080108b0 */
[----:B------:R-:W-:Y:S01]  /*b310*/  FADD.FTZ R3, R15, R172 ;  /* 0x000000ac0f037221 */ /* 0x000fe20000010000 */
[--C-:B------:R-:W-:Y:S01]  /*b320*/  FFMA.FTZ R155, R155, UR10, -R176.reuse ;  /* 0x0000000a9b9b7c23 */ /* 0x100fe200080108b0 */
[--C-:B------:R-:W-:Y:S01]  /*b330*/  FFMA.FTZ R158, R158, UR10, -R176.reuse ;  /* 0x0000000a9e9e7c23 */ /* 0x100fe200080108b0 */
[----:B------:R-:W1:Y:S01]  /*b340*/  MUFU.EX2 R153, R153 ;  /* 0x0000009900997308 */ /* 0x000e620000000800 */
[----:B------:R-:W-:Y:S01]  /*b350*/  FADD.FTZ R14, R154, R3 ;  /* 0x000000039a0e7221 */ /* 0x000fe20000010000 */
[----:B------:R-:W-:Y:S01]  /*b360*/  FSEL R3, R6, RZ, P0 ;  /* 0x000000ff06037208 */ /* 0x000fe20000000000 */
[--C-:B------:R-:W-:Y:S01]  /*b370*/  FFMA.FTZ R159, R159, UR10, -R176.reuse ;  /* 0x0000000a9f9f7c23 */ /* 0x100fe200080108b0 */
[----:B------:R-:W-:Y:S01]  /*b380*/  FFMA.FTZ R163, R163, UR10, -R176 ;  /* 0x0000000aa3a37c23 */ /* 0x000fe200080108b0 */
[----:B------:R-:W-:Y:S01]  /*b390*/  FADD.FTZ R173, R13, R14 ;  /* 0x0000000e0dad7221 */ /* 0x000fe20000010000 */
[----:B------:R-:W-:-:S02]  /*b3a0*/  @!P1 IMAD R14, R177, 0x40, R16 ;  /* 0x00000040b10e9824 */ /* 0x000fc400078e0210 */
[----:B------:R-:W-:Y:S01]  /*b3b0*/  FADD.FTZ R3, -R3, R10 ;  /* 0x0000000a03037221 */ /* 0x000fe20000010100 */
[----:B------:R-:W3:Y:S01]  /*b3c0*/  MUFU.EX2 R160, R160 ;  /* 0x000000a000a07308 */ /* 0x000ee20000000800 */
[----:B------:R-:W-:Y:S01]  /*b3d0*/  FADD.FTZ R172, R156, R173 ;  /* 0x000000ad9cac7221 */ /* 0x000fe20000010000 */
[----:B------:R-:W-:Y:S01]  /*b3e0*/  F2FP.BF16.F32.PACK_AB R154, R13, R154 ;  /* 0x0000009a0d9a723e */ /* 0x000fe200000010ff */
[----:B------:R-:W-:Y:S01]  /*b3f0*/  FMUL.FTZ R3, R3, UR10 ;  /* 0x0000000a03037c20 */ /* 0x000fe20008410000 */
[----:B------:R-:W-:Y:S01]  /*b400*/  FFMA.FTZ R177, R166, UR10, -R176 ;  /* 0x0000000aa6b17c23 */ /* 0x000fe200080108b0 */
[----:B0-----:R-:W-:Y:S01]  /*b410*/  FADD.FTZ R173, R21, R172 ;  /* 0x000000ac15ad7221 */ /* 0x001fe20000010000 */
[----:B------:R-:W-:Y:S01]  /*b420*/  @!P1 LEA R172, R14, UR43, 0x2 ;  /* 0x0000002b0eac9c11 */ /* 0x000fe2000f8e10ff */
[--C-:B------:R-:W-:Y:S01]  /*b430*/  FFMA.FTZ R167, R167, UR10, -R176.reuse ;  /* 0x0000000aa7a77c23 */ /* 0x100fe200080108b0 */
[----:B------:R-:W0:Y:S01]  /*b440*/  MUFU.EX2 R157, R157 ;  /* 0x0000009d009d7308 */ /* 0x000e220000000800 */
[----:B--2---:R-:W-:Y:S01]  /*b450*/  FADD.FTZ R10, R12, R173 ;  /* 0x000000ad0c0a7221 */ /* 0x004fe20000010000 */
[--C-:B------:R-:W-:Y:S01]  /*b460*/  FFMA.FTZ R173, R162, UR10, -R176.reuse ;  /* 0x0000000aa2ad7c23 */ /* 0x100fe200080108b0 */
[----:B------:R-:W-:Y:S01]  /*b470*/  @!P1 STS [R172+0x28800], R11 ;  /* 0x0288000bac009388 */ /* 0x000fe20000000800 */
[----:B------:R-:W-:Y:S01]  /*b480*/  FFMA.FTZ R171, R171, UR10, -R176 ;  /* 0x0000000aabab7c23 */ /* 0x000fe200080108b0 */
[----:B-1----:R-:W-:Y:S01]  /*b490*/  FADD.FTZ R181, R153, R10 ;  /* 0x0000000a99b57221 */ /* 0x002fe20000010000 */
[--C-:B------:R-:W-:Y:S01]  /*b4a0*/  FFMA.FTZ R174, R174, UR10, -R176.reuse ;  /* 0x0000000aaeae7c23 */ /* 0x100fe200080108b0 */
[--C-:B------:R-:W-:Y:S01]  /*b4b0*/  FFMA.FTZ R175, R175, UR10, -R176.reuse ;  /* 0x0000000aafaf7c23 */ /* 0x100fe200080108b0 */
[----:B------:R-:W1:Y:S01]  /*b4c0*/  MUFU.EX2 R20, R20 ;  /* 0x0000001400147308 */ /* 0x000e620000000800 */
[----:B---3--:R-:W-:Y:S01]  /*b4d0*/  FADD.FTZ R162, R160, R181 ;  /* 0x000000b5a0a27221 */ /* 0x008fe20000010000 */
[--C-:B------:R-:W-:Y:S01]  /*b4e0*/  FFMA.FTZ R178, R178, UR10, -R176.reuse ;  /* 0x0000000ab2b27c23 */ /* 0x100fe200080108b0 */
[--C-:B------:R-:W-:Y:S01]  /*b4f0*/  FFMA.FTZ R179, R179, UR10, -R176.reuse ;  /* 0x0000000ab3b37c23 */ /* 0x100fe200080108b0 */
[----:B------:R-:W-:Y:S01]  /*b500*/  FFMA.FTZ R182, R182, UR10, -R176 ;  /* 0x0000000ab6b67c23 */ /* 0x000fe200080108b0 */
[----:B------:R-:W-:Y:S01]  /*b510*/  F2FP.BF16.F32.PACK_AB R156, R21, R156 ;  /* 0x0000009c159c723e */ /* 0x000fe200000010ff */
[-C--:B------:R-:W-:Y:S01]  /*b520*/  FMUL.FTZ R25, R25, R11.reuse ;  /* 0x0000000b19197220 */ /* 0x080fe20000410000 */
[-C--:B------:R-:W-:Y:S01]  /*b530*/  FMUL.FTZ R28, R28, R11.reuse ;  /* 0x0000000b1c1c7220 */ /* 0x080fe20000410000 */
        /* <DEDUP_REMOVED lines=24> */
[----:B------:R3:W-:Y:S01]  /*b6c0*/  MUFU.EX2 R168, R180 ;  /* 0x000000b400a87308 */ /* 0x0007e20000000800 */
        /* <DEDUP_REMOVED lines=8> */
[--C-:B---3--:R-:W-:Y:S01]  /*b750*/  FFMA.FTZ R180, R170, UR10, -R176.reuse ;  /* 0x0000000aaab47c23 */ /* 0x108fe200080108b0 */
[----:B------:R-:W-:Y:S01]  /*b760*/  FFMA.FTZ R176, R183, UR10, -R176 ;  /* 0x0000000ab7b07c23 */ /* 0x000fe200080108b0 */
        /* <DEDUP_REMOVED lines=18> */
[----:B0-----:R-:W-:Y:S01]  /*b890*/  FADD.FTZ R162, R164, R3 ;  /* 0x00000003a4a27221 */ /* 0x001fe20000010000 */
[----:B-1----:R-:W-:Y:S01]  /*b8a0*/  F2FP.BF16.F32.PACK_AB R164, R165, R164 ;  /* 0x000000a4a5a4723e */ /* 0x002fe200000010ff */
[-C--:B------:R-:W-:Y:S01]  /*b8b0*/  FMUL.FTZ R109, R109, R11.reuse ;  /* 0x0000000b6d6d7220 */ /* 0x080fe20000410000 */
[----:B------:R-:W0:Y:S01]  /*b8c0*/  MUFU.EX2 R14, R155 ;  /* 0x0000009b000e7308 */ /* 0x000e220000000800 */
[----:B------:R-:W-:Y:S01]  /*b8d0*/  FADD.FTZ R3, R165, R162 ;  /* 0x000000a2a5037221 */ /* 0x000fe20000010000 */
[----:B---3--:R-:W-:Y:S01]  /*b8e0*/  FFMA.FTZ R13, R10, R4, R7 ;  /* 0x000000040a0d7223 */ /* 0x008fe20000010007 */
[----:B------:R-:W-:Y:S01]  /*b8f0*/  F2FP.BF16.F32.PACK_AB R162, R161, R20 ;  /* 0x00000014a1a2723e */ /* 0x000fe200000010ff */
[----:B------:R1:W-:Y:S01]  /*b900*/  @!P1 STS [R172+0x28820], R10 ;  /* 0x0288200aac009388 */ /* 0x0003e20000000800 */
[-C--:B------:R-:W-:Y:S01]  /*b910*/  FMUL.FTZ R112, R112, R11.reuse ;  /* 0x0000000b70707220 */ /* 0x080fe20000410000 */
[-C--:B------:R-:W-:Y:S01]  /*b920*/  FMUL.FTZ R113, R113, R11.reuse ;  /* 0x0000000b71717220 */ /* 0x080fe20000410000 */
[-C--:B------:R-:W-:Y:S01]  /*b930*/  FMUL.FTZ R116, R116, R11.reuse ;  /* 0x0000000b74747220 */ /* 0x080fe20000410000 */
[----:B------:R2:W3:Y:S01]  /*b940*/  MUFU.EX2 R155, R158 ;  /* 0x0000009e009b7308 */ /* 0x0004e20000000800 */
[----:B----4-:R-:W-:Y:S01]  /*b950*/  F2FP.BF16.F32.PACK_AB R166, R169, R168 ;  /* 0x000000a8a9a6723e */ /* 0x010fe200000010ff */
[-C--:B------:R-:W-:Y:S01]  /*b960*/  FMUL.FTZ R117, R117, R11.reuse ;  /* 0x0000000b75757220 */ /* 0x080fe20000410000 */
[-C--:B------:R-:W-:Y:S01]  /*b970*/  FMUL.FTZ R120, R120, R11.reuse ;  /* 0x0000000b78787220 */ /* 0x080fe20000410000 */
[-C--:B------:R-:W-:Y:S01]  /*b980*/  FMUL.FTZ R121, R121, R11.reuse ;  /* 0x0000000b79797220 */ /* 0x080fe20000410000 */
[-C--:B------:R-:W-:Y:S01]  /*b990*/  FMUL.FTZ R124, R124, R11.reuse ;  /* 0x0000000b7c7c7220 */ /* 0x080fe20000410000 */
[-C--:B------:R-:W-:Y:S01]  /*b9a0*/  FMUL.FTZ R125, R125, R11.reuse ;  /* 0x0000000b7d7d7220 */ /* 0x080fe20000410000 */
[----:B------:R-:W-:Y:S01]  /*b9b0*/  FMUL.FTZ R128, R128, R11 ;  /* 0x0000000b80807220 */ /* 0x000fe20000410000 */
[----:B------:R-:W1:Y:S01]  /*b9c0*/  MUFU.EX2 R170, R159 ;  /* 0x0000009f00aa7308 */ /* 0x000e620000000800 */
[----:B--2---:R-:W-:Y:S01]  /*b9d0*/  F2FP.BF16.F32.PACK_AB R158, R153, R12 ;  /* 0x0000000c999e723e */ /* 0x004fe200000010ff */
[----:B------:R-:W-:Y:S01]  /*b9e0*/  FADD.FTZ R12, R168, R3 ;  /* 0x00000003a80c7221 */ /* 0x000fe20000010000 */
[C---:B0-----:R-:W-:Y:S01]  /*b9f0*/  FADD.FTZ R4, R14.reuse, R13 ;  /* 0x0000000d0e047221 */ /* 0x041fe20000010000 */
[----:B------:R-:W-:Y:S01]  /*ba00*/  F2FP.BF16.F32.PACK_AB R153, R14, R7 ;  /* 0x000000070e99723e */ /* 0x000fe200000010ff */
[-C--:B------:R-:W-:Y:S01]  /*ba10*/  FMUL.FTZ R129, R129, R11.reuse ;  /* 0x0000000b81817220 */ /* 0x080fe20000410000 */
[----:B------:R-:W-:Y:S01]  /*ba20*/  FADD.FTZ R3, R169, R12 ;  /* 0x0000000ca9037221 */ /* 0x000fe20000010000 */
        /* <DEDUP_REMOVED lines=10> */
[C---:B-1----:R-:W-:Y:S01]  /*bad0*/  FADD.FTZ R172, R170.reuse, R13 ;  /* 0x0000000daaac7221 */ /* 0x042fe20000010000 */
[----:B------:R-:W-:Y:S01]  /*bae0*/  F2FP.BF16.F32.PACK_AB R155, R170, R155 ;  /* 0x0000009baa9b723e */ /* 0x000fe200000010ff */
[----:B------:R-:W-:Y:S01]  /*baf0*/  BAR.SYNC.DEFER_BLOCKING 0xf, 0x100 ;  /* 0x03c4000000007b1d */ /* 0x000fe20000010000 */
[-C--:B------:R-:W-:Y:S01]  /*bb00*/  FMUL.FTZ R145, R145, R11.reuse ;  /* 0x0000000b91917220 */ /* 0x080fe20000410000 */
[-C--:B------:R-:W-:Y:S01]  /*bb10*/  FMUL.FTZ R148, R148, R11.reuse ;  /* 0x0000000b94947220 */ /* 0x080fe20000410000 */
[----:B------:R-:W-:Y:S01]  /*bb20*/  FMUL.FTZ R149, R149, R11 ;  /* 0x0000000b95957220 */ /* 0x000fe20000410000 */
[-C--:B------:R-:W-:Y:S01]  /*bb30*/  FMUL.FTZ R26, R26, R10.reuse ;  /* 0x0000000a1a1a7220 */ /* 0x080fe20000410000 */
[-C--:B------:R-:W-:Y:S01]  /*bb40*/  FMUL.FTZ R27, R27, R10.reuse ;  /* 0x0000000a1b1b7220 */ /* 0x080fe20000410000 */
[----:B------:R-:W1:Y:S01]  /*bb50*/  MUFU.EX2 R159, R177 ;  /* 0x000000b1009f7308 */ /* 0x000e620000000800 */
        /* <DEDUP_REMOVED lines=8> */
[C---:B--2---:R-:W-:Y:S01]  /*bbe0*/  FADD.FTZ R172, R12.reuse, R13 ;  /* 0x0000000d0cac7221 */ /* 0x044fe20000010000 */
[----:B------:R-:W-:Y:S01]  /*bbf0*/  F2FP.BF16.F32.PACK_AB R157, R12, R173 ;  /* 0x000000ad0c9d723e */ /* 0x000fe200000010ff */
[-C--:B------:R-:W-:Y:S01]  /*bc00*/  FMUL.FTZ R42, R42, R10.reuse ;  /* 0x0000000a2a2a7220 */ /* 0x080fe20000410000 */
[-C--:B------:R-:W-:Y:S01]  /*bc10*/  FMUL.FTZ R43, R43, R10.reuse ;  /* 0x0000000a2b2b7220 */ /* 0x080fe20000410000 */
[-C--:B------:R-:W-:Y:S01]  /*bc20*/  FMUL.FTZ R46, R46, R10.reuse ;  /* 0x0000000a2e2e7220 */ /* 0x080fe20000410000 */
[-C--:B------:R-:W-:Y:S01]  /*bc30*/  FMUL.FTZ R47, R47, R10.reuse ;  /* 0x0000000a2f2f7220 */ /* 0x080fe20000410000 */
[-C--:B------:R-:W-:Y:S01]  /*bc40*/  FMUL.FTZ R50, R50, R10.reuse ;  /* 0x0000000a32327220 */ /* 0x080fe20000410000 */
[----:B------:R-:W2:Y:S01]  /*bc50*/  MUFU.EX2 R161, R180 ;  /* 0x000000b400a17308 */ /* 0x000ea20000000800 */
[----:B-1----:R-:W-:Y:S01]  /*bc60*/  FADD.FTZ R13, R159, R172 ;  /* 0x000000ac9f0d7221 */ /* 0x002fe20000010000 */
[----:B------:R1:W-:Y:S01]  /*bc70*/  STSM.16.M88.4 [R18+0x26800], R152 ;  /* 0x0268009812007844 */ /* 0x0003e20000000200 */
[-C--:B------:R-:W-:Y:S01]  /*bc80*/  FMUL.FTZ R51, R51, R10.reuse ;  /* 0x0000000a33337220 */ /* 0x080fe20000410000 */
[-C--:B------:R-:W-:Y:S01]  /*bc90*/  FMUL.FTZ R54, R54, R10.reuse ;  /* 0x0000000a36367220 */ /* 0x080fe20000410000 */
[-C--:B------:R-:W-:Y:S01]  /*bca0*/  FMUL.FTZ R55, R55, R10.reuse ;  /* 0x0000000a37377220 */ /* 0x080fe20000410000 */
[-C--:B------:R-:W-:Y:S01]  /*bcb0*/  FMUL.FTZ R58, R58, R10.reuse ;  /* 0x0000000a3a3a7220 */ /* 0x080fe20000410000 */
[-C--:B------:R-:W-:Y:S01]  /*bcc0*/  FMUL.FTZ R59, R59, R10.reuse ;  /* 0x0000000a3b3b7220 */ /* 0x080fe20000410000 */
[----:B------:R-:W3:Y:S01]  /*bcd0*/  MUFU.EX2 R168, R171 ;  /* 0x000000ab00a87308 */ /* 0x000ee20000000800 */
[----:B0-----:R-:W-:Y:S01]  /*bce0*/  F2FP.BF16.F32.PACK_AB R159, R20, R159 ;  /* 0x0000009f149f723e */ /* 0x001fe200000010ff */
[-C--:B------:R-:W-:Y:S01]  /*bcf0*/  FMUL.FTZ R62, R62, R10.reuse ;  /* 0x0000000a3e3e7220 */ /* 0x080fe20000410000 */
[-C--:B------:R-:W-:Y:S01]  /*bd00*/  FMUL.FTZ R63, R63, R10.reuse ;  /* 0x0000000a3f3f7220 */ /* 0x080fe20000410000 */
[-C--:B------:R-:W-:Y:S01]  /*bd10*/  FMUL.FTZ R66, R66, R10.reuse ;  /* 0x0000000a42427220 */ /* 0x080fe20000410000 */
[-C--:B------:R-:W-:Y:S01]  /*bd20*/  FMUL.FTZ R67, R67, R10.reuse ;  /* 0x0000000a43437220 */ /* 0x080fe20000410000 */
[----:B------:R1:W-:Y:S01]  /*bd30*/  STSM.16.M88.4 [R23], R156 ;  /* 0x0000009c17007844 */ /* 0x0003e20000000200 */
[-C--:B------:R-:W-:Y:S01]  /*bd40*/  FMUL.FTZ R70, R70, R10.reuse ;  /* 0x0000000a46467220 */ /* 0x080fe20000410000 */
[----:B------:R0:W4:Y:S01]  /*bd50*/  MUFU.EX2 R163, R174 ;  /* 0x000000ae00a37308 */ /* 0x0001220000000800 */
[-C--:B------:R-:W-:Y:S01]  /*bd60*/  FMUL.FTZ R71, R71, R10.reuse ;  /* 0x0000000a47477220 */ /* 0x080fe20000410000 */
[-C--:B------:R-:W-:Y:S01]  /*bd70*/  FMUL.FTZ R74, R74, R10.reuse ;  /* 0x0000000a4a4a7220 */ /* 0x080fe20000410000 */
[-C--:B------:R-:W-:Y:S01]  /*bd80*/  FMUL.FTZ R75, R75, R10.reuse ;  /* 0x0000000a4b4b7220 */ /* 0x080fe20000410000 */
[-C--:B------:R-:W-:Y:S01]  /*bd90*/  FMUL.FTZ R78, R78, R10.reuse ;  /* 0x0000000a4e4e7220 */ /* 0x080fe20000410000 */
[-C--:B------:R-:W-:Y:S01]  /*bda0*/  FMUL.FTZ R79, R79, R10.reuse ;  /* 0x0000000a4f4f7220 */ /* 0x080fe20000410000 */
[-C--:B------:R-:W-:Y:S01]  /*bdb0*/  FMUL.FTZ R82, R82, R10.reuse ;  /* 0x0000000a52527220 */ /* 0x080fe20000410000 */
[-C--:B------:R-:W-:Y:S01]  /*bdc0*/  FMUL.FTZ R83, R83, R10.reuse ;  /* 0x0000000a53537220 */ /* 0x080fe20000410000 */
[----:B------:R-:W5:Y:S01]  /*bdd0*/  MUFU.EX2 R4, R175 ;  /* 0x000000af00047308 */ /* 0x000f620000000800 */
[----:B0-----:R-:W-:Y:S01]  /*bde0*/  FADD.FTZ R174, R20, R13 ;  /* 0x0000000d14ae7221 */ /* 0x001fe20000010000 */
[-C--:B------:R-:W-:Y:S01]  /*bdf0*/  FMUL.FTZ R86, R86, R10.reuse ;  /* 0x0000000a56567220 */ /* 0x080fe20000410000 */
[-C--:B------:R-:W-:Y:S01]  /*be00*/  FMUL.FTZ R87, R87, R10.reuse ;  /* 0x0000000a57577220 */ /* 0x080fe20000410000 */
[-C--:B------:R-:W-:Y:S01]  /*be10*/  FMUL.FTZ R90, R90, R10.reuse ;  /* 0x0000000a5a5a7220 */ /* 0x080fe20000410000 */
[----:B--2---:R-:W-:Y:S01]  /*be20*/  FADD.FTZ R13, R161, R174 ;  /* 0x000000aea10d7221 */ /* 0x004fe20000010000 */
[C---:B---3--:R-:W-:Y:S01]  /*be30*/  F2FP.BF16.F32.PACK_AB R161, R168.reuse, R161 ;  /* 0x000000a1a8a1723e */ /* 0x048fe200000010ff */
[-C--:B------:R-:W-:Y:S01]  /*be40*/  FMUL.FTZ R91, R91, R10.reuse ;  /* 0x0000000a5b5b7220 */ /* 0x080fe20000410000 */
[----:B------:R-:W0:Y:S01]  /*be50*/  MUFU.EX2 R165, R178 ;  /* 0x000000b200a57308 */ /* 0x000e220000000800 */
[----:B------:R-:W-:Y:S01]  /*be60*/  FADD.FTZ R174, R168, R13 ;  /* 0x0000000da8ae7221 */ /* 0x000fe20000010000 */
[-C--:B------:R-:W-:Y:S01]  /*be70*/  FMUL.FTZ R94, R94, R10.reuse ;  /* 0x0000000a5e5e7220 */ /* 0x080fe20000410000 */
[-C--:B------:R-:W-:Y:S01]  /*be80*/  FMUL.FTZ R95, R95, R10.reuse ;  /* 0x0000000a5f5f7220 */ /* 0x080fe20000410000 */
[-C--:B------:R-:W-:Y:S01]  /*be90*/  FMUL.FTZ R98, R98, R10.reuse ;  /* 0x0000000a62627220 */ /* 0x080fe20000410000 */
[----:B----4-:R-:W-:Y:S01]  /*bea0*/  FADD.FTZ R13, R163, R174 ;  /* 0x000000aea30d7221 */ /* 0x010fe20000010000 */
[-C--:B------:R-:W-:Y:S01]  /*beb0*/  FMUL.FTZ R99, R99, R10.reuse ;  /* 0x0000000a63637220 */ /* 0x080fe20000410000 */
[-C--:B------:R-:W-:Y:S01]  /*bec0*/  FMUL.FTZ R102, R102, R10.reuse ;  /* 0x0000000a66667220 */ /* 0x080fe20000410000 */
[----:B------:R-:W2:Y:S01]  /*bed0*/  MUFU.EX2 R172, R179 ;  /* 0x000000b300ac7308 */ /* 0x000ea20000000800 */
[C---:B-----5:R-:W-:Y:S01]  /*bee0*/  FADD.FTZ R174, R4.reuse, R13 ;  /* 0x0000000d04ae7221 */ /* 0x060fe20000010000 */
[----:B------:R-:W-:Y:S01]  /*bef0*/  F2FP.BF16.F32.PACK_AB R163, R4, R163 ;  /* 0x000000a304a3723e */ /* 0x000fe200000010ff */
[-C--:B------:R-:W-:Y:S01]  /*bf00*/  FMUL.FTZ R103, R103, R10.reuse ;  /* 0x0000000a67677220 */ /* 0x080fe20000410000 */
[-C--:B------:R-:W-:Y:S01]  /*bf10*/  FMUL.FTZ R106, R106, R10.reuse ;  /* 0x0000000a6a6a7220 */ /* 0x080fe20000410000 */
[-C--:B------:R-:W-:Y:S01]  /*bf20*/  FMUL.FTZ R107, R107, R10.reuse ;  /* 0x0000000a6b6b7220 */ /* 0x080fe20000410000 */
[-C--:B------:R-:W-:Y:S01]  /*bf30*/  FMUL.FTZ R110, R110, R10.reuse ;  /* 0x0000000a6e6e7220 */ /* 0x080fe20000410000 */
[----:B------:R1:W-:Y:S01]  /*bf40*/  STSM.16.M88.4 [R19], R160 ;  /* 0x000000a013007844 */ /* 0x0003e20000000200 */
        /* <DEDUP_REMOVED lines=17> */
[----:B---3--:R-:W-:Y:S01]  /*c060*/  FADD.FTZ R7, R167, R14 ;  /* 0x0000000ea7077221 */ /* 0x008fe20000010000 */
[-C--:B------:R-:W-:Y:S01]  /*c070*/  FMUL.FTZ R135, R135, R10.reuse ;  /* 0x0000000a87877220 */ /* 0x080fe20000410000 */
[-C--:B------:R-:W-:Y:S01]  /*c080*/  FMUL.FTZ R138, R138, R10.reuse ;  /* 0x0000000a8a8a7220 */ /* 0x080fe20000410000 */
[-C--:B------:R-:W-:Y:S01]  /*c090*/  FMUL.FTZ R139, R139, R10.reuse ;  /* 0x0000000a8b8b7220 */ /* 0x080fe20000410000 */
[-C--:B------:R-:W-:Y:S01]  /*c0a0*/  FMUL.FTZ R142, R142, R10.reuse ;  /* 0x0000000a8e8e7220 */ /* 0x080fe20000410000 */
[-C--:B------:R-:W-:Y:S01]  /*c0b0*/  FMUL.FTZ R143, R143, R10.reuse ;  /* 0x0000000a8f8f7220 */ /* 0x080fe20000410000 */
[-C--:B------:R-:W-:Y:S01]  /*c0c0*/  FMUL.FTZ R146, R146, R10.reuse ;  /* 0x0000000a92927220 */ /* 0x080fe20000410000 */
[-C--:B------:R-:W-:Y:S01]  /*c0d0*/  FMUL.FTZ R147, R147, R10.reuse ;  /* 0x0000000a93937220 */ /* 0x080fe20000410000 */
[C---:B0-----:R-:W-:Y:S01]  /*c0e0*/  F2FP.BF16.F32.PACK_AB R167, R176.reuse, R167 ;  /* 0x000000a7b0a7723e */ /* 0x041fe200000010ff */
[----:B------:R-:W-:Y:S01]  /*c0f0*/  FADD.FTZ R4, R176, R7 ;  /* 0x00000007b0047221 */ /* 0x000fe20000010000 */
[-C--:B------:R-:W-:Y:S01]  /*c100*/  FMUL.FTZ R150, R150, R10.reuse ;  /* 0x0000000a96967220 */ /* 0x080fe20000410000 */
[----:B------:R-:W-:-:S02]  /*c110*/  FMUL.FTZ R151, R151, R10 ;  /* 0x0000000a97977220 */ /* 0x000fc40000410000 */
[----:B------:R1:W-:Y:S01]  /*c120*/  STSM.16.M88.4 [R22], R164 ;  /* 0x000000a416007844 */ /* 0x0003e20000000200 */
[----:B------:R-:W-:Y:S05]  /*c130*/  @!P3 BRA `(.L_x_5016) ;  /* 0x000000000004b947 */ /* 0x000fea0003800000 */
[----:B------:R-:W-:Y:S01]  /*c140*/  BPT.TRAP 0x1 ;  /* 0x000000040000795c */ /* 0x000fe20000300000 */
.L_x_5016:
[----:B------:R0:W2:Y:S01]  /*c150*/  SYNCS.PHASECHK.TRANS64.TRYWAIT P0, [UR26+0x28c50], R9 ;  /* 0x028c5009ff0075a7 */ /* 0x0000a2000800015a */
[----:B------:R-:W-:Y:S05]  /*c160*/  @!P3 BRA `(.L_x_5017) ;  /* 0x000000000004b947 */ /* 0x000fea0003800000 */
[----:B------:R-:W-:Y:S01]  /*c170*/  BPT.TRAP 0x1 ;  /* 0x000000040000795c */ /* 0x000fe20000300000 */
.L_x_5017:
[----:B--2---:R-:W-:Y:S05]  /*c180*/  @P0 BRA `(.L_x_5018) ;  /* 0x0000000000080947 */ /* 0x004fea0003800000 */
[----:B------:R-:W2:Y:S02]  /*c190*/  SYNCS.PHASECHK.TRANS64.TRYWAIT P0, [UR26+0x28c50], R9 ;  /* 0x028c5009ff0075a7 */ /* 0x000ea4000800015a */
[----:B--2---:R-:W-:Y:S05]  /*c1a0*/  @!P0 BRA `(.L_x_5019) ;  /* 0x0000009000f88947 */ /* 0x004fea0003800000 */
.L_x_5018:
        /* <DEDUP_REMOVED lines=41> */
.L_x_5003:
[----:B------:R-:W5:Y:S01]  /*c440*/  SHFL.BFLY PT, R0, R3, 0x2, 0x1f ;  /* 0x0c401f0003007f89 */ /* 0x000f6200000e0000 */
[----:B0-----:R-:W-:Y:S01]  /*c450*/  IMAD.MOV.U32 R10, RZ, RZ, RZ ;  /* 0x000000ffff0a7224 */ /* 0x001fe200078e00ff */
[----:B------:R-:W-:Y:S01]  /*c460*/  UIADD3 UR38, UR38, 0x1, URZ ;  /* 0x0000000126267890 */ /* 0x000fe2000fffe03f */
[----:B------:R-:W-:Y:S01]  /*c470*/  IMAD.U32 R14, RZ, RZ, UR10 ;  /* 0x0000000aff0e7e24 */ /* 0x000fe2000f8e00ff */
[----:B------:R-:W0:Y:S01]  /*c480*/  SHFL.BFLY PT, R9, R4, 0x2, 0x1f ;  /* 0x0c401f0004097f89 */ /* 0x000e2200000e0000 */
[----:B------:R-:W-:Y:S08]  /*c490*/  BAR.ARV 0x8, 0x100 ;  /* 0x0204000000007b1d */ /* 0x000ff00000002000 */
[----:B------:R-:W-:Y:S01]  /*c4a0*/  BAR.SYNC.DEFER_BLOCKING 0xf, 0x100 ;  /* 0x03c4000000007b1d */ /* 0x000fe20000010000 */
[----:B-----5:R-:W-:Y:S01]  /*c4b0*/  FADD.FTZ R0, R0, R3 ;  /* 0x0000000300007221 */ /* 0x020fe20000010000 */
[----:B------:R-:W-:Y:S01]  /*c4c0*/  IMAD.U32 R3, RZ, RZ, UR36 ;  /* 0x00000024ff037e24 */ /* 0x000fe2000f8e00ff */
[----:B------:R-:W-:Y:S01]  /*c4d0*/  UIADD3 UR36, UR36, 0x1, URZ ;  /* 0x0000000124247890 */ /* 0x000fe2000fffe03f */
[----:B0-----:R-:W-:-:S02]  /*c4e0*/  FADD.FTZ R9, R9, R4 ;  /* 0x0000000409097221 */ /* 0x001fc40000010000 */
[----:B------:R-:W0:Y:S01]  /*c4f0*/  SHFL.BFLY PT, R7, R0, 0x1, 0x1f ;  /* 0x0c201f0000077f89 */ /* 0x000e2200000e0000 */
[----:B------:R-:W-:Y:S01]  /*c500*/  IMAD.MOV.U32 R4, RZ, RZ, RZ ;  /* 0x000000ffff047224 */ /* 0x000fe200078e00ff */
[----:B------:R-:W-:Y:S02]  /*c510*/  UISETP.NE.AND UP0, UPT, UR36, 0x2, UPT ;  /* 0x000000022400788c */ /* 0x000fe4000bf05270 */
[----:B--2---:R-:W2:Y:S02]  /*c520*/  SHFL.BFLY PT, R8, R9, 0x1, 0x1f ;  /* 0x0c201f0009087f89 */ /* 0x004ea400000e0000 */
[----:B------:R-:W-:Y:S02]  /*c530*/  USEL UR4, URZ, 0x1, UP0 ;  /* 0x000000013f047887 */ /* 0x000fe40008000000 */
[----:B------:R-:W-:Y:S02]  /*c540*/  USEL UR36, UR36, URZ, UP0 ;  /* 0x0000003f24247287 */ /* 0x000fe40008000000 */
[----:B------:R-:W-:Y:S01]  /*c550*/  ULOP3.LUT UR37, UR37, UR4, URZ, 0x3c, !UPT ;  /* 0x0000000425257292 */ /* 0x000fe2000f8e3c3f */
[----:B0-----:R-:W-:Y:S01]  /*c560*/  FADD.FTZ R12, R0, R7 ;  /* 0x00000007000c7221 */ /* 0x001fe20000010000 */
[----:B------:R-:W-:-:S02]  /*c570*/  IMAD.MOV R7, RZ, RZ, -R17 ;  /* 0x000000ffff077224 */ /* 0x000fc400078e0a11 */
[----:B--2---:R-:W-:Y:S02]  /*c580*/  FADD.FTZ R13, R9, R8 ;  /* 0x00000008090d7221 */ /* 0x004fe40000010000 */
[----:B------:R-:W-:Y:S01]  /*c590*/  FSETP.NE.FTZ.AND P1, PT, R12, RZ, PT ;  /* 0x000000ff0c00720b */ /* 0x000fe20003f35000 */
[----:B------:R-:W-:Y:S01]  /*c5a0*/  IMAD.U32 R8, RZ, RZ, UR10 ;  /* 0x0000000aff087e24 */ /* 0x000fe2000f8e00ff */
[----:B------:R-:W-:Y:S02]  /*c5b0*/  ISETP.NE.AND P0, PT, R2, R7, PT ;  /* 0x000000070200720c */ /* 0x000fe40003f05270 */
[----:B------:R-:W-:-:S09]  /*c5c0*/  FSETP.NE.FTZ.AND P2, PT, R13, RZ, PT ;  /* 0x000000ff0d00720b */ /* 0x000fd20003f55000 */
[----:B------:R-:W0:Y:S01]  /*c5d0*/  @P1 MUFU.RCP R10, R12 ;  /* 0x0000000c000a1308 */ /* 0x000e220000001000 */
[----:B------:R-:W-:Y:S01]  /*c5e0*/  @P1 FMUL.FTZ R8, R8, 0.69314718246459960938 ;  /* 0x3f31721808081820 */ /* 0x000fe20000410000 */
[----:B------:R-:W-:Y:S02]  /*c5f0*/  @!P0 IMAD R0, R3, 0x40, R16 ;  /* 0x0000004003008824 */ /* 0x000fe400078e0210 */
[----:B------:R-:W-:Y:S01]  /*c600*/  @P2 FMUL.FTZ R14, R14, 0.69314718246459960938 ;  /* 0x3f3172180e0e2820 */ /* 0x000fe20000410000 */
[----:B------:R-:W-:Y:S02]  /*c610*/  IMAD.MOV.U32 R3, RZ, RZ, -0x800000 ;  /* 0xff800000ff037424 */ /* 0x000fe400078e00ff */
[----:B------:R-:W-:Y:S01]  /*c620*/  @!P0 LEA R11, R0, UR43, 0x2 ;  /* 0x0000002b000b8c11 */ /* 0x000fe2000f8e10ff */
[----:B------:R-:W-:Y:S01]  /*c630*/  @P2 MUFU.RCP R4, R13 ;  /* 0x0000000d00042308 */ /* 0x000fe20000001000 */
[----:B------:R-:W-:-:S07]  /*c640*/  IMAD.MOV.U32 R0, RZ, RZ, -0x800000 ;  /* 0xff800000ff007424 */ /* 0x000fce00078e00ff */
[----:B------:R-:W2:Y:S01]  /*c650*/  @P1 MUFU.LG2 R9, R12 ;  /* 0x0000000c00091308 */ /* 0x000ea20000000c00 */
        /* <DEDUP_REMOVED lines=36> */
[-C--:B-1--4-:R-:W-:Y:S01]  /*c8a0*/  FMUL.FTZ R156, R96, R10.reuse ;  /* 0x0000000a609c7220 */ /* 0x092fe20000410000 */
        /* <DEDUP_REMOVED lines=32> */
[----:B------:R-:W-:Y:S01]  /*cab0*/  PLOP3.LUT P0, PT, PT, PT, PT, 0x8, 0x0 ;  /* 0x000000000000781c */ /* 0x000fe20003f0e170 */
        /* <DEDUP_REMOVED lines=67> */
.L_x_4936:
[----:B------:R-:W0:Y:S08]  /*cef0*/  S2UR UR4, SR_CgaCtaId ;  /* 0x00000000000479c3 */ /* 0x000e300000008800 */
[----:B------:R-:W-:Y:S06]  /*cf00*/  BAR.SYNC.DEFER_BLOCKING 0x5, 0x180 ;  /* 0x0146000000007b1d */ /* 0x000fec0000010000 */
[----:B------:R-:W-:Y:S01]  /*cf10*/  UMOV UR43, 0x400 ;  /* 0x00000400002b7882 */ /* 0x000fe20000000000 */
[----:B------:R-:W-:Y:S01]  /*cf20*/  BSSY B0, `(.L_x_5021) ;  /* 0x00002a8000007945 */ /* 0x000fe20003800000 */
[----:B0-----:R-:W-:-:S09]  /*cf30*/  ULEA UR43, UR4, UR43, 0x18 ;  /* 0x0000002b042b7291 */ /* 0x001fd2000f8ec03f */
[----:B------:R-:W0:Y:S02]  /*cf40*/  LDS R4, [UR43+0x28cd0] ;  /* 0x028cd02bff047984 */ /* 0x000e240008000800 */
[----:B0-----:R-:W-:Y:S01]  /*cf50*/  R2UR UR4, R4 ;  /* 0x00000000040472ca */ /* 0x001fe200000e0000 */
[----:B------:R-:W-:Y:S06]  /*cf60*/  BAR.ARV 0x4, 0x180 ;  /* 0x0106000000007b1d */ /* 0x000fec0000002000 */
[----:B------:R-:W-:Y:S08]  /*cf70*/  @P0 BRA `(.L_x_5022) ;  /* 0x0000001c00900947 */ /* 0x000ff00003800000 */
[----:B------:R-:W0:Y:S01]  /*cf80*/  S2UR UR5, SR_SWINHI ;  /* 0x00000000000579c3 */ /* 0x000e220000002f00 */
[----:B------:R-:W-:Y:S01]  /*cf90*/  IMAD R9, R211, 0x40, R184 ;  /* 0x00000040d3097824 */ /* 0x000fe200078e02b8 */
[----:B------:R-:W1:Y:S01]  /*cfa0*/  SHFL.IDX PT, R6, R212, RZ, 0x1f ;  /* 0x00001fffd4067589 */ /* 0x000e6200000e0000 */
[----:B------:R-:W-:Y:S01]  /*cfb0*/  F2FP.BF16.F32.PACK_AB R104, R105, R104 ;  /* 0x000000686968723e */ /* 0x000fe200000010ff */
[----:B------:R-:W-:Y:S01]  /*cfc0*/  USHF.R.S32.HI UR12, URZ, 0x1f, UR39 ;  /* 0x0000001f3f0c7899 */ /* 0x000fe20008011427 */
[----:B------:R-:W-:-:S03]  /*cfd0*/  F2FP.BF16.F32.PACK_AB R105, R107, R106 ;  /* 0x0000006a6b69723e */ /* 0x000fc600000010ff */
[----:B------:R-:W-:Y:S01]  /*cfe0*/  BAR.SYNC.DEFER_BLOCKING 0x1, 0x100 ;  /* 0x0044000000007b1d */ /* 0x000fe20000010000 */
[----:B------:R-:W-:Y:S01]  /*cff0*/  F2FP.BF16.F32.PACK_AB R106, R109, R108 ;  /* 0x0000006c6d6a723e */ /* 0x000fe200000010ff */
[----:B------:R-:W-:Y:S01]  /*d000*/  USHF.R.S32.HI UR13, URZ, 0x1f, UR42 ;  /* 0x0000001f3f0d7899 */ /* 0x000fe2000801142a */
[----:B------:R-:W-:Y:S02]  /*d010*/  F2FP.BF16.F32.PACK_AB R107, R111, R110 ;  /* 0x0000006e6f6b723e */ /* 0x000fe400000010ff */
[----:B------:R-:W-:Y:S02]  /*d020*/  F2FP.BF16.F32.PACK_AB R120, R121, R120 ;  /* 0x000000787978723e */ /* 0x000fe400000010ff */
[----:B------:R-:W-:Y:S02]  /*d030*/  F2FP.BF16.F32.PACK_AB R121, R155, R154 ;  /* 0x0000009a9b79723e */ /* 0x000fe400000010ff */
[----:B------:R-:W-:Y:S02]  /*d040*/  F2FP.BF16.F32.PACK_AB R128, R129, R128 ;  /* 0x000000808180723e */ /* 0x000fe400000010ff */
[----:B------:R-:W-:-:S02]  /*d050*/  F2FP.BF16.F32.PACK_AB R129, R160, R159 ;  /* 0x0000009fa081723e */ /* 0x000fc400000010ff */
[----:B------:R-:W-:Y:S02]  /*d060*/  F2FP.BF16.F32.PACK_AB R136, R137, R136 ;  /* 0x000000888988723e */ /* 0x000fe400000010ff */
[----:B------:R-:W-:Y:S01]  /*d070*/  F2FP.BF16.F32.PACK_AB R137, R164, R163 ;  /* 0x000000a3a489723e */ /* 0x000fe200000010ff */
[----:B------:R-:W-:Y:S01]  /*d080*/  UMOV UR6, UR43 ;  /* 0x0000002b00067c82 */ /* 0x000fe20008000000 */
[----:B0-----:R-:W-:Y:S01]  /*d090*/  UMOV UR7, UR5 ;  /* 0x0000000500077c82 */ /* 0x001fe20008000000 */
[----:B------:R-:W-:Y:S01]  /*d0a0*/  IMAD.U32 R114, RZ, RZ, UR6 ;  /* 0x00000006ff727e24 */ /* 0x000fe2000f8e00ff */
[----:B-1----:R-:W-:Y:S01]  /*d0b0*/  ISETP.NE.AND P0, PT, R6, RZ, PT ;  /* 0x000000ff0600720c */ /* 0x002fe20003f05270 */
[----:B------:R-:W-:Y:S02]  /*d0c0*/  IMAD.U32 R115, RZ, RZ, UR7 ;  /* 0x00000007ff737e24 */ /* 0x000fe4000f8e00ff */
[----:B------:R-:W-:-:S04]  /*d0d0*/  IMAD.WIDE R4, R215, 0x2, R114 ;  /* 0x00000002d7047825 */ /* 0x000fc800078e0272 */
[----:B------:R-:W-:Y:S01]  /*d0e0*/  IMAD.WIDE R114, R9, 0x2, R114 ;  /* 0x0000000209727825 */ /* 0x000fe200078e0272 */
[C---:B------:R-:W-:Y:S02]  /*d0f0*/  IADD3 R41, P2, R4.reuse, 0x20, RZ ;  /* 0x0000002004297810 */ /* 0x040fe40007f5e0ff */
[C---:B------:R-:W-:Y:S02]  /*d100*/  IADD3 R53, P4, R4.reuse, 0x60, RZ ;  /* 0x0000006004357810 */ /* 0x040fe40007f9e0ff */
[----:B------:R-:W-:Y:S01]  /*d110*/  LOP3.LUT R12, R41, 0x380, RZ, 0xc0, !PT ;  /* 0x00000380290c7812 */ /* 0x000fe200078ec0ff */
[--C-:B------:R-:W-:Y:S01]  /*d120*/  IMAD.X R13, RZ, RZ, R5.reuse, P2 ;  /* 0x000000ffff0d7224 */ /* 0x100fe200010e0605 */
[C---:B------:R-:W-:Y:S01]  /*d130*/  IADD3 R44, P2, R4.reuse, 0x2060, RZ ;  /* 0x00002060042c7810 */ /* 0x040fe20007f5e0ff */
[--C-:B------:R-:W-:Y:S01]  /*d140*/  IMAD.X R25, RZ, RZ, R5.reuse, P4 ;  /* 0x000000ffff197224 */ /* 0x100fe200020e0605 */
[----:B------:R-:W-:Y:S02]  /*d150*/  LOP3.LUT R24, R53, 0x380, RZ, 0xc0, !PT ;  /* 0x0000038035187812 */ /* 0x000fe400078ec0ff */
[C---:B------:R-:W-:Y:S01]  /*d160*/  IADD3 R57, P5, R4.reuse, 0x2000, RZ ;  /* 0x0000200004397810 */ /* 0x040fe20007fbe0ff */
[----:B------:R-:W-:Y:S01]  /*d170*/  IMAD.X R123, RZ, RZ, R5, P2 ;  /* 0x000000ffff7b7224 */ /* 0x000fe200010e0605 */
[----:B------:R-:W-:-:S02]  /*d180*/  IADD3 R20, P2, R4, 0x6020, RZ ;  /* 0x0000602004147810 */ /* 0x000fc40007f5e0ff */
[----:B------:R-:W-:Y:S01]  /*d190*/  SHF.R.U64 R12, R12, 0x3, RZ ;  /* 0x000000030c0c7819 */ /* 0x000fe200000012ff */
[--C-:B------:R-:W-:Y:S01]  /*d1a0*/  IMAD.X R29, RZ, RZ, R5.reuse, P5 ;  /* 0x000000ffff1d7224 */ /* 0x100fe200028e0605 */
[----:B------:R-:W-:Y:S01]  /*d1b0*/  SHF.R.U64 R24, R24, 0x3, RZ ;  /* 0x0000000318187819 */ /* 0x000fe200000012ff */
[--C-:B------:R-:W-:Y:S01]  /*d1c0*/  IMAD.X R147, RZ, RZ, R5.reuse, P2 ;  /* 0x000000ffff937224 */ /* 0x100fe200010e0605 */
[----:B------:R-:W-:Y:S02]  /*d1d0*/  IADD3 R81, P2, R114, 0x3000, RZ ;  /* 0x0000300072517810 */ /* 0x000fe40007f5e0ff */
[----:B------:R-:W-:Y:S02]  /*d1e0*/  IADD3 R56, P4, R4, 0x4020, RZ ;  /* 0x0000402004387810 */ /* 0x000fe40007f9e0ff */
[----:B------:R-:W-:Y:S02]  /*d1f0*/  LOP3.LUT R80, R81, 0x380, RZ, 0xc0, !PT ;  /* 0x0000038051507812 */ /* 0x000fe400078ec0ff */
[----:B------:R-:W-:Y:S01]  /*d200*/  LOP3.LUT R28, R57, 0x380, RZ, 0xc0, !PT ;  /* 0x00000380391c7812 */ /* 0x000fe200078ec0ff */
[----:B------:R-:W-:Y:S01]  /*d210*/  IMAD.X R131, RZ, RZ, R5, P4 ;  /* 0x000000ffff837224 */ /* 0x000fe200020e0605 */
[----:B------:R-:W-:-:S02]  /*d220*/  LOP3.LUT R12, R12, R41, RZ, 0x3c, !PT ;  /* 0x000000290c0c7212 */ /* 0x000fc400078e3cff */
[----:B------:R-:W-:Y:S02]  /*d230*/  LOP3.LUT R41, R44, 0x380, RZ, 0xc0, !PT ;  /* 0x000003802c297812 */ /* 0x000fe400078ec0ff */
[----:B------:R-:W-:Y:S02]  /*d240*/  LOP3.LUT R24, R24, R53, RZ, 0x3c, !PT ;  /* 0x0000003518187212 */ /* 0x000fe400078e3cff */
[----:B------:R-:W-:Y:S02]  /*d250*/  SHF.R.U64 R80, R80, 0x3, RZ ;  /* 0x0000000350507819 */ /* 0x000fe400000012ff */
[----:B------:R-:W-:Y:S02]  /*d260*/  IADD3 R45, P3, R4, 0x40, RZ ;  /* 0x00000040042d7810 */ /* 0x000fe40007f7e0ff */
[----:B------:R-:W-:Y:S02]  /*d270*/  SHF.R.U64 R28, R28, 0x3, RZ ;  /* 0x000000031c1c7819 */ /* 0x000fe400000012ff */
[----:B------:R-:W-:Y:S01]  /*d280*/  LOP3.LUT R53, R56, 0x380, RZ, 0xc0, !PT ;  /* 0x0000038038357812 */ /* 0x000fe200078ec0ff */
[----:B------:R-:W-:Y:S01]  /*d290*/  IMAD.X R15, RZ, RZ, R5, P3 ;  /* 0x000000ffff0f7224 */ /* 0x000fe200018e0605 */
[----:B------:R-:W-:-:S02]  /*d2a0*/  IADD3 R65, P1, R4, 0x2040, RZ ;  /* 0x0000204004417810 */ /* 0x000fc40007f3e0ff */
[----:B------:R-:W-:Y:S02]  /*d2b0*/  SHF.R.U64 R41, R41, 0x3, RZ ;  /* 0x0000000329297819 */ /* 0x000fe400000012ff */
[----:B------:R-:W-:Y:S01]  /*d2c0*/  IADD3 R10, P5, R4, 0x4040, RZ ;  /* 0x00004040040a7810 */ /* 0x000fe20007fbe0ff */
[----:B------:R-:W-:Y:S01]  /*d2d0*/  IMAD.X R49, RZ, RZ, R5, P1 ;  /* 0x000000ffff317224 */ /* 0x000fe200008e0605 */
[----:B------:R-:W-:Y:S01]  /*d2e0*/  LOP3.LUT R80, R80, R81, RZ, 0x3c, !PT ;  /* 0x0000005150507212 */ /* 0x000fe200078e3cff */
[----:B------:R-:W-:Y:S01]  /*d2f0*/  IMAD.X R81, RZ, RZ, R115, P2 ;  /* 0x000000ffff517224 */ /* 0x000fe200010e0673 */
[----:B------:R-:W-:Y:S01]  /*d300*/  IADD3 R61, P6, R4, 0x2020, RZ ;  /* 0x00002020043d7810 */ /* 0x000fe20007fde0ff */
[--C-:B------:R-:W-:Y:S01]  /*d310*/  IMAD.X R135, RZ, RZ, R5.reuse, P5 ;  /* 0x000000ffff877224 */ /* 0x100fe200028e0605 */
[----:B------:R-:W-:Y:S02]  /*d320*/  LOP3.LUT R28, R28, R57, RZ, 0x3c, !PT ;  /* 0x000000391c1c7212 */ /* 0x000fe400078e3cff */
[----:B------:R-:W-:Y:S01]  /*d330*/  SHF.R.U64 R53, R53, 0x3, RZ ;  /* 0x0000000335357819 */ /* 0x000fe200000012ff */
[----:B------:R-:W-:Y:S01]  /*d340*/  IMAD.X R33, RZ, RZ, R5, P6 ;  /* 0x000000ffff217224 */ /* 0x000fe200030e0605 */
[----:B------:R-:W-:-:S02]  /*d350*/  LOP3.LUT R9, R4, 0x380, RZ, 0xc0, !PT ;  /* 0x0000038004097812 */ /* 0x000fc400078ec0ff */
[----:B------:R-:W-:Y:S02]  /*d360*/  LOP3.LUT R40, R65, 0x380, RZ, 0xc0, !PT ;  /* 0x0000038041287812 */ /* 0x000fe400078ec0ff */
[----:B------:R-:W-:Y:S02]  /*d370*/  IADD3 R57, P2, R114, 0x9000, RZ ;  /* 0x0000900072397810 */ /* 0x000fe40007f5e0ff */
[----:B------:R-:W-:Y:S02]  /*d380*/  IADD3 R52, P3, R4, 0x4000, RZ ;  /* 0x0000400004347810 */ /* 0x000fe40007f7e0ff */
[----:B------:R-:W-:Y:S02]  /*d390*/  LOP3.LUT R122, R41, R44, RZ, 0x3c, !PT ;  /* 0x0000002c297a7212 */ /* 0x000fe400078e3cff */
[----:B------:R-:W-:Y:S01]  /*d3a0*/  LOP3.LUT R41, R10, 0x380, RZ, 0xc0, !PT ;  /* 0x000003800a297812 */ /* 0x000fe200078ec0ff */
[----:B------:R-:W-:Y:S01]  /*d3b0*/  IMAD.X R127, RZ, RZ, R5, P3 ;  /* 0x000000ffff7f7224 */ /* 0x000fe200018e0605 */
[----:B------:R-:W-:-:S02]  /*d3c0*/  LOP3.LUT R130, R53, R56, RZ, 0x3c, !PT ;  /* 0x0000003835827212 */ /* 0x000fc400078e3cff */
[----:B------:R-:W-:Y:S02]  /*d3d0*/  SHF.R.U64 R9, R9, 0x3, RZ ;  /* 0x0000000309097819 */ /* 0x000fe400000012ff */
[----:B------:R-:W-:Y:S02]  /*d3e0*/  SHF.R.U64 R40, R40, 0x3, RZ ;  /* 0x0000000328287819 */ /* 0x000fe400000012ff */
[----:B------:R-:W-:Y:S02]  /*d3f0*/  LOP3.LUT R56, R57, 0x380, RZ, 0xc0, !PT ;  /* 0x0000038039387812 */ /* 0x000fe400078ec0ff */
[C---:B------:R-:W-:Y:S02]  /*d400*/  IADD3 R37, P6, R4.reuse, 0x4060, RZ ;  /* 0x0000406004257810 */ /* 0x040fe40007fde0ff */
[----:B------:R-:W-:Y:S02]  /*d410*/  SHF.R.U64 R41, R41, 0x3, RZ ;  /* 0x0000000329297819 */ /* 0x000fe400000012ff */
[C---:B------:R-:W-:Y:S01]  /*d420*/  IADD3 R36, P1, R4.reuse, 0x6000, RZ ;  /* 0x0000600004247810 */ /* 0x040fe20007f3e0ff */
[----:B------:R-:W-:Y:S01]  /*d430*/  IMAD.X R139, RZ, RZ, R5, P6 ;  /* 0x000000ffff8b7224 */ /* 0x000fe200030e0605 */
[----:B------:R-:W-:-:S02]  /*d440*/  IADD3 R8, P3, R4, 0x6040, RZ ;  /* 0x0000604004087810 */ /* 0x000fc40007f7e0ff */
[----:B------:R-:W-:Y:S01]  /*d450*/  IADD3 R6, P4, R4, 0x6060, RZ ;  /* 0x0000606004067810 */ /* 0x000fe20007f9e0ff */
[--C-:B------:R-:W-:Y:S01]  /*d460*/  IMAD.X R143, RZ, RZ, R5.reuse, P1 ;  /* 0x000000ffff8f7224 */ /* 0x100fe200008e0605 */
[----:B------:R-:W-:Y:S01]  /*d470*/  LOP3.LUT R4, R9, R4, RZ, 0x3c, !PT ;  /* 0x0000000409047212 */ /* 0x000fe200078e3cff */
[--C-:B------:R-:W-:Y:S01]  /*d480*/  IMAD.X R9, RZ, RZ, R5.reuse, P3 ;  /* 0x000000ffff097224 */ /* 0x100fe200018e0605 */
[----:B------:R-:W-:Y:S01]  /*d490*/  LOP3.LUT R48, R40, R65, RZ, 0x3c, !PT ;  /* 0x0000004128307212 */ /* 0x000fe200078e3cff */
[----:B------:R-:W-:Y:S01]  /*d4a0*/  IMAD.X R11, RZ, RZ, R5, P4 ;  /* 0x000000ffff0b7224 */ /* 0x000fe200020e0605 */
[----:B------:R-:W-:Y:S02]  /*d4b0*/  SHF.R.U64 R56, R56, 0x3, RZ ;  /* 0x0000000338387819 */ /* 0x000fe400000012ff */
[----:B------:R-:W-:Y:S02]  /*d4c0*/  LOP3.LUT R40, R37, 0x380, RZ, 0xc0, !PT ;  /* 0x0000038025287812 */ /* 0x000fe400078ec0ff */
[----:B------:R-:W-:-:S02]  /*d4d0*/  LOP3.LUT R134, R41, R10, RZ, 0x3c, !PT ;  /* 0x0000000a29867212 */ /* 0x000fc400078e3cff */
[----:B------:R-:W-:Y:S02]  /*d4e0*/  LOP3.LUT R41, R6, 0x380, RZ, 0xc0, !PT ;  /* 0x0000038006297812 */ /* 0x000fe400078ec0ff */
[----:B------:R-:W-:Y:S01]  /*d4f0*/  LOP3.LUT R56, R56, R57, RZ, 0x3c, !PT ;  /* 0x0000003938387212 */ /* 0x000fe200078e3cff */
[----:B------:R-:W-:Y:S01]  /*d500*/  IMAD.X R57, RZ, RZ, R115, P2 ;  /* 0x000000ffff397224 */ /* 0x000fe200010e0673 */
[----:B------:R-:W-:Y:S02]  /*d510*/  MOV R224, R4 ;  /* 0x0000000400e07202 */ /* 0x000fe40000000f00 */
[----:B------:R-:W-:Y:S02]  /*d520*/  SHF.R.U64 R40, R40, 0x3, RZ ;  /* 0x0000000328287819 */ /* 0x000fe400000012ff */
[----:B------:R-:W-:Y:S02]  /*d530*/  F2FP.BF16.F32.PACK_AB R5, R27, R26 ;  /* 0x0000001a1b05723e */ /* 0x000fe400000010ff */
[----:B------:R-:W-:-:S02]  /*d540*/  IADD3 R27, P2, R114, 0xf000, RZ ;  /* 0x0000f000721b7810 */ /* 0x000fc40007f5e0ff */
[----:B------:R-:W-:Y:S02]  /*d550*/  SHF.R.U64 R41, R41, 0x3, RZ ;  /* 0x0000000329297819 */ /* 0x000fe400000012ff */
[----:B------:R-:W-:Y:S01]  /*d560*/  LOP3.LUT R138, R40, R37, RZ, 0x3c, !PT ;  /* 0x00000025288a7212 */ /* 0x000fe200078e3cff */
[----:B------:R-:W-:Y:S01]  /*d570*/  IMAD.X R119, RZ, RZ, R115, P2 ;  /* 0x000000ffff777224 */ /* 0x000fe200010e0673 */
[----:B------:R-:W-:Y:S02]  /*d580*/  LOP3.LUT R14, R45, 0x380, RZ, 0xc0, !PT ;  /* 0x000003802d0e7812 */ /* 0x000fe400078ec0ff */
[----:B------:R-:W-:Y:S02]  /*d590*/  LOP3.LUT R37, R8, 0x380, RZ, 0xc0, !PT ;  /* 0x0000038008257812 */ /* 0x000fe400078ec0ff */
[----:B------:R-:W-:Y:S02]  /*d5a0*/  LOP3.LUT R26, R27, 0x380, RZ, 0xc0, !PT ;  /* 0x000003801b1a7812 */ /* 0x000fe400078ec0ff */
[----:B------:R-:W-:-:S02]  /*d5b0*/  IADD3 R89, P4, R114, 0x1000, RZ ;  /* 0x0000100072597810 */ /* 0x000fc40007f9e0ff */
[C---:B------:R-:W-:Y:S02]  /*d5c0*/  IADD3 R85, P3, R114.reuse, 0x2000, RZ ;  /* 0x0000200072557810 */ /* 0x040fe40007f7e0ff */
[----:B------:R-:W-:Y:S02]  /*d5d0*/  LOP3.LUT R10, R41, R6, RZ, 0x3c, !PT ;  /* 0x00000006290a7212 */ /* 0x000fe400078e3cff */
[----:B------:R-:W-:Y:S02]  /*d5e0*/  IADD3 R77, P1, R114, 0x4000, RZ ;  /* 0x00004000724d7810 */ /* 0x000fe40007f3e0ff */
[----:B------:R-:W-:Y:S02]  /*d5f0*/  F2FP.BF16.F32.PACK_AB R6, R7, R205 ;  /* 0x000000cd0706723e */ /* 0x000fe400000010ff */
[----:B------:R-:W-:Y:S02]  /*d600*/  F2FP.BF16.F32.PACK_AB R4, R21, R208 ;  /* 0x000000d01504723e */ /* 0x000fe400000010ff */
[----:B------:R-:W-:-:S02]  /*d610*/  F2FP.BF16.F32.PACK_AB R7, R31, R30 ;  /* 0x0000001e1f07723e */ /* 0x000fc400000010ff */
[----:B------:R-:W-:Y:S02]  /*d620*/  LOP3.LUT R32, R61, 0x380, RZ, 0xc0, !PT ;  /* 0x000003803d207812 */ /* 0x000fe400078ec0ff */
[----:B------:R-:W-:Y:S01]  /*d630*/  SHF.R.U64 R14, R14, 0x3, RZ ;  /* 0x000000030e0e7819 */ /* 0x000fe200000012ff */
[----:B------:R0:W-:Y:S01]  /*d640*/  STSM.16.M88.4 [R224], R4 ;  /* 0x00000004e0007844 */ /* 0x0001e20000000200 */
[----:B------:R-:W-:Y:S02]  /*d650*/  SHF.R.U64 R37, R37, 0x3, RZ ;  /* 0x0000000325257819 */ /* 0x000fe400000012ff */
[----:B------:R-:W-:Y:S02]  /*d660*/  SHF.R.U64 R26, R26, 0x3, RZ ;  /* 0x000000031a1a7819 */ /* 0x000fe400000012ff */
[----:B------:R-:W-:Y:S02]  /*d670*/  LOP3.LUT R88, R89, 0x380, RZ, 0xc0, !PT ;  /* 0x0000038059587812 */ /* 0x000fe400078ec0ff */
[----:B------:R-:W-:-:S02]  /*d680*/  LOP3.LUT R84, R85, 0x380, RZ, 0xc0, !PT ;  /* 0x0000038055547812 */ /* 0x000fc400078ec0ff */
[----:B------:R-:W-:Y:S02]  /*d690*/  LOP3.LUT R76, R77, 0x380, RZ, 0xc0, !PT ;  /* 0x000003804d4c7812 */ /* 0x000fe400078ec0ff */
[----:B------:R-:W-:Y:S02]  /*d6a0*/  LOP3.LUT R53, R20, 0x380, RZ, 0xc0, !PT ;  /* 0x0000038014357812 */ /* 0x000fe400078ec0ff */
[----:B------:R-:W-:Y:S02]  /*d6b0*/  SHF.R.U64 R32, R32, 0x3, RZ ;  /* 0x0000000320207819 */ /* 0x000fe400000012ff */
[----:B------:R-:W-:Y:S02]  /*d6c0*/  LOP3.LUT R14, R14, R45, RZ, 0x3c, !PT ;  /* 0x0000002d0e0e7212 */ /* 0x000fe400078e3cff */
[----:B------:R-:W-:Y:S02]  /*d6d0*/  LOP3.LUT R8, R37, R8, RZ, 0x3c, !PT ;  /* 0x0000000825087212 */ /* 0x000fe400078e3cff */
[----:B------:R-:W-:-:S02]  /*d6e0*/  LOP3.LUT R118, R26, R27, RZ, 0x3c, !PT ;  /* 0x0000001b1a767212 */ /* 0x000fc400078e3cff */
[----:B------:R-:W-:Y:S02]  /*d6f0*/  LOP3.LUT R45, R52, 0x380, RZ, 0xc0, !PT ;  /* 0x00000380342d7812 */ /* 0x000fe400078ec0ff */
[----:B------:R-:W-:Y:S02]  /*d700*/  SHF.R.U64 R88, R88, 0x3, RZ ;  /* 0x0000000358587819 */ /* 0x000fe400000012ff */
[----:B------:R-:W-:Y:S02]  /*d710*/  SHF.R.U64 R84, R84, 0x3, RZ ;  /* 0x0000000354547819 */ /* 0x000fe400000012ff */
[----:B------:R-:W-:Y:S02]  /*d720*/  MOV R26, R12 ;  /* 0x0000000c001a7202 */ /* 0x000fe40000000f00 */
[----:B0-----:R-:W-:Y:S02]  /*d730*/  F2FP.BF16.F32.PACK_AB R4, R206, R209 ;  /* 0x000000d1ce04723e */ /* 0x001fe400000010ff */
[----:B------:R-:W-:-:S02]  /*d740*/  F2FP.BF16.F32.PACK_AB R5, R35, R34 ;  /* 0x000000222305723e */ /* 0x000fc400000010ff */
[----:B------:R-:W-:Y:S02]  /*d750*/  F2FP.BF16.F32.PACK_AB R6, R203, R207 ;  /* 0x000000cfcb06723e */ /* 0x000fe400000010ff */
[----:B------:R-:W-:Y:S02]  /*d760*/  F2FP.BF16.F32.PACK_AB R7, R39, R38 ;  /* 0x000000262707723e */ /* 0x000fe400000010ff */
[----:B------:R-:W-:Y:S02]  /*d770*/  SHF.R.U64 R76, R76, 0x3, RZ ;  /* 0x000000034c4c7819 */ /* 0x000fe400000012ff */
[----:B------:R-:W-:Y:S01]  /*d780*/  SHF.R.U64 R53, R53, 0x3, RZ ;  /* 0x0000000335357819 */ /* 0x000fe200000012ff */
[----:B------:R0:W-:Y:S01]  /*d790*/  STSM.16.M88.4 [R26], R4 ;  /* 0x000000041a007844 */ /* 0x0001e20000000200 */
[----:B------:R-:W-:Y:S02]  /*d7a0*/  LOP3.LUT R32, R32, R61, RZ, 0x3c, !PT ;  /* 0x0000003d20207212 */ /* 0x000fe400078e3cff */
[----:B------:R-:W-:-:S02]  /*d7b0*/  MOV R38, R8 ;  /* 0x0000000800267202 */ /* 0x000fc40000000f00 */
[----:B------:R-:W-:Y:S02]  /*d7c0*/  MOV R39, R10 ;  /* 0x0000000a00277202 */ /* 0x000fe40000000f00 */
[----:B------:R-:W-:Y:S02]  /*d7d0*/  SHF.R.U64 R45, R45, 0x3, RZ ;  /* 0x000000032d2d7819 */ /* 0x000fe400000012ff */
[----:B------:R-:W-:Y:S01]  /*d7e0*/  LOP3.LUT R88, R88, R89, RZ, 0x3c, !PT ;  /* 0x0000005958587212 */ /* 0x000fe200078e3cff */
[--C-:B------:R-:W-:Y:S01]  /*d7f0*/  IMAD.X R89, RZ, RZ, R115.reuse, P4 ;  /* 0x000000ffff597224 */ /* 0x100fe200020e0673 */
[----:B------:R-:W-:Y:S01]  /*d800*/  LOP3.LUT R84, R84, R85, RZ, 0x3c, !PT ;  /* 0x0000005554547212 */ /* 0x000fe200078e3cff */
[----:B------:R-:W-:Y:S01]  /*d810*/  IMAD.X R85, RZ, RZ, R115, P3 ;  /* 0x000000ffff557224 */ /* 0x000fe200018e0673 */
[----:B------:R-:W-:Y:S02]  /*d820*/  MOV R186, R14 ;  /* 0x0000000e00ba7202 */ /* 0x000fe40000000f00 */
[----:B------:R-:W-:-:S02]  /*d830*/  F2FP.BF16.F32.PACK_AB R8, R201, R204 ;  /* 0x000000ccc908723e */ /* 0x000fc400000010ff */
[----:B------:R-:W-:Y:S02]  /*d840*/  F2FP.BF16.F32.PACK_AB R9, R43, R42 ;  /* 0x0000002a2b09723e */ /* 0x000fe400000010ff */
[----:B------:R-:W-:Y:S02]  /*d850*/  F2FP.BF16.F32.PACK_AB R10, R199, R202 ;  /* 0x000000cac70a723e */ /* 0x000fe400000010ff */
[----:B------:R-:W-:Y:S02]  /*d860*/  F2FP.BF16.F32.PACK_AB R11, R47, R46 ;  /* 0x0000002e2f0b723e */ /* 0x000fe400000010ff */
[----:B------:R-:W-:Y:S01]  /*d870*/  LOP3.LUT R76, R76, R77, RZ, 0x3c, !PT ;  /* 0x0000004d4c4c7212 */ /* 0x000fe200078e3cff */
[----:B------:R-:W-:Y:S01]  /*d880*/  IMAD.X R77, RZ, RZ, R115, P1 ;  /* 0x000000ffff4d7224 */ /* 0x000fe200008e0673 */
[----:B------:R-:W-:Y:S01]  /*d890*/  MOV R205, R24 ;  /* 0x0000001800cd7202 */ /* 0x000fe20000000f00 */
[----:B------:R-:W-:Y:S01]  /*d8a0*/  STSM.16.M88.4 [R186], R8 ;  /* 0x00000008ba007844 */ /* 0x000fe20000000200 */
[----:B------:R-:W-:-:S02]  /*d8b0*/  F2FP.BF16.F32.PACK_AB R12, R197, R200 ;  /* 0x000000c8c50c723e */ /* 0x000fc400000010ff */
[----:B------:R-:W-:Y:S02]  /*d8c0*/  F2FP.BF16.F32.PACK_AB R13, R51, R50 ;  /* 0x00000032330d723e */ /* 0x000fe400000010ff */
[----:B------:R-:W-:Y:S02]  /*d8d0*/  F2FP.BF16.F32.PACK_AB R14, R195, R198 ;  /* 0x000000c6c30e723e */ /* 0x000fe400000010ff */
[----:B------:R-:W-:Y:S02]  /*d8e0*/  F2FP.BF16.F32.PACK_AB R15, R55, R54 ;  /* 0x00000036370f723e */ /* 0x000fe400000010ff */
[----:B------:R-:W-:Y:S02]  /*d8f0*/  LOP3.LUT R146, R53, R20, RZ, 0x3c, !PT ;  /* 0x0000001435927212 */ /* 0x000fe400078e3cff */
[C---:B------:R-:W-:Y:S01]  /*d900*/  IADD3 R73, P6, R114.reuse, 0x5000, RZ ;  /* 0x0000500072497810 */ /* 0x040fe20007fde0ff */
[----:B------:R-:W-:Y:S01]  /*d910*/  STSM.16.M88.4 [R205], R12 ;  /* 0x0000000ccd007844 */ /* 0x000fe20000000200 */
[----:B------:R-:W-:-:S02]  /*d920*/  IADD3 R69, P5, R114, 0x6000, RZ ;  /* 0x0000600072457810 */ /* 0x000fc40007fbe0ff */
[C---:B------:R-:W-:Y:S02]  /*d930*/  IADD3 R65, P4, R114.reuse, 0x7000, RZ ;  /* 0x0000700072417810 */ /* 0x040fe40007f9e0ff */
[----:B------:R-:W-:Y:S02]  /*d940*/  IADD3 R61, P3, R114, 0x8000, RZ ;  /* 0x00008000723d7810 */ /* 0x000fe40007f7e0ff */
[----:B------:R-:W-:Y:S02]  /*d950*/  MOV R208, R28 ;  /* 0x0000001c00d07202 */ /* 0x000fe40000000f00 */
[----:B0-----:R-:W-:Y:S02]  /*d960*/  F2FP.BF16.F32.PACK_AB R4, R193, R196 ;  /* 0x000000c4c104723e */ /* 0x001fe400000010ff */
[----:B------:R-:W-:Y:S02]  /*d970*/  F2FP.BF16.F32.PACK_AB R5, R59, R58 ;  /* 0x0000003a3b05723e */ /* 0x000fe400000010ff */
[----:B------:R-:W-:-:S02]  /*d980*/  F2FP.BF16.F32.PACK_AB R6, R183, R194 ;  /* 0x000000c2b706723e */ /* 0x000fc400000010ff */
[----:B------:R-:W-:Y:S02]  /*d990*/  F2FP.BF16.F32.PACK_AB R7, R63, R62 ;  /* 0x0000003e3f07723e */ /* 0x000fe400000010ff */
[----:B------:R-:W-:Y:S02]  /*d9a0*/  IADD3 R53, P1, R114, 0xa000, RZ ;  /* 0x0000a00072357810 */ /* 0x000fe40007f3e0ff */
[----:B------:R-:W-:Y:S01]  /*d9b0*/  MOV R32, R32 ;  /* 0x0000002000207202 */ /* 0x000fe20000000f00 */
[----:B------:R-:W-:Y:S01]  /*d9c0*/  STSM.16.M88.4 [R208], R4 ;  /* 0x00000004d0007844 */ /* 0x000fe20000000200 */
[----:B------:R-:W-:Y:S02]  /*d9d0*/  F2FP.BF16.F32.PACK_AB R24, R181, R192 ;  /* 0x000000c0b518723e */ /* 0x000fe400000010ff */
[----:B------:R-:W-:Y:S02]  /*d9e0*/  F2FP.BF16.F32.PACK_AB R25, R67, R66 ;  /* 0x000000424319723e */ /* 0x000fe400000010ff */
[----:B------:R-:W-:-:S02]  /*d9f0*/  F2FP.BF16.F32.PACK_AB R26, R179, R182 ;  /* 0x000000b6b31a723e */ /* 0x000fc400000010ff */
[----:B------:R-:W-:Y:S02]  /*da00*/  F2FP.BF16.F32.PACK_AB R27, R71, R70 ;  /* 0x00000046471b723e */ /* 0x000fe400000010ff */
[----:B------:R-:W-:Y:S02]  /*da10*/  LOP3.LUT R126, R45, R52, RZ, 0x3c, !PT ;  /* 0x000000342d7e7212 */ /* 0x000fe400078e3cff */
[----:B------:R-:W-:Y:S01]  /*da20*/  MOV R48, R48 ;  /* 0x0000003000307202 */ /* 0x000fe20000000f00 */
[----:B------:R0:W-:Y:S01]  /*da30*/  STSM.16.M88.4 [R32], R24 ;  /* 0x0000001820007844 */ /* 0x0001e20000000200 */
[----:B------:R-:W-:Y:S02]  /*da40*/  F2FP.BF16.F32.PACK_AB R28, R177, R180 ;  /* 0x000000b4b11c723e */ /* 0x000fe400000010ff */
[----:B------:R-:W-:Y:S02]  /*da50*/  F2FP.BF16.F32.PACK_AB R29, R75, R74 ;  /* 0x0000004a4b1d723e */ /* 0x000fe400000010ff */
[----:B------:R-:W-:-:S02]  /*da60*/  F2FP.BF16.F32.PACK_AB R30, R175, R178 ;  /* 0x000000b2af1e723e */ /* 0x000fc400000010ff */
[----:B------:R-:W-:Y:S02]  /*da70*/  F2FP.BF16.F32.PACK_AB R31, R79, R78 ;  /* 0x0000004e4f1f723e */ /* 0x000fe400000010ff */
[----:B------:R-:W-:Y:S02]  /*da80*/  LOP3.LUT R45, R36, 0x380, RZ, 0xc0, !PT ;  /* 0x00000380242d7812 */ /* 0x000fe400078ec0ff */
[----:B------:R-:W-:Y:S01]  /*da90*/  LOP3.LUT R72, R73, 0x380, RZ, 0xc0, !PT ;  /* 0x0000038049487812 */ /* 0x000fe200078ec0ff */
[----:B------:R1:W-:Y:S01]  /*daa0*/  STSM.16.M88.4 [R48], R28 ;  /* 0x0000001c30007844 */ /* 0x0003e20000000200 */
[----:B------:R-:W-:Y:S02]  /*dab0*/  LOP3.LUT R68, R69, 0x380, RZ, 0xc0, !PT ;  /* 0x0000038045447812 */ /* 0x000fe400078ec0ff */
[----:B------:R-:W-:Y:S02]  /*dac0*/  LOP3.LUT R64, R65, 0x380, RZ, 0xc0, !PT ;  /* 0x0000038041407812 */ /* 0x000fe400078ec0ff */
[----:B------:R-:W-:-:S02]  /*dad0*/  LOP3.LUT R60, R61, 0x380, RZ, 0xc0, !PT ;  /* 0x000003803d3c7812 */ /* 0x000fc400078ec0ff */
[----:B------:R-:W-:Y:S02]  /*dae0*/  LOP3.LUT R52, R53, 0x380, RZ, 0xc0, !PT ;  /* 0x0000038035347812 */ /* 0x000fe400078ec0ff */
[----:B------:R-:W-:Y:S02]  /*daf0*/  SHF.R.U64 R45, R45, 0x3, RZ ;  /* 0x000000032d2d7819 */ /* 0x000fe400000012ff */
[----:B------:R-:W-:Y:S02]  /*db00*/  MOV R122, R122 ;  /* 0x0000007a007a7202 */ /* 0x000fe40000000f00 */
[----:B0-----:R-:W-:Y:S02]  /*db10*/  F2FP.BF16.F32.PACK_AB R32, R173, R176 ;  /* 0x000000b0ad20723e */ /* 0x001fe400000010ff */
[----:B------:R-:W-:Y:S02]  /*db20*/  F2FP.BF16.F32.PACK_AB R33, R83, R82 ;  /* 0x000000525321723e */ /* 0x000fe400000010ff */
[----:B------:R-:W-:-:S02]  /*db30*/  F2FP.BF16.F32.PACK_AB R34, R171, R174 ;  /* 0x000000aeab22723e */ /* 0x000fc400000010ff */
[----:B------:R-:W-:Y:S02]  /*db40*/  F2FP.BF16.F32.PACK_AB R35, R87, R86 ;  /* 0x000000565723723e */ /* 0x000fe400000010ff */
[----:B------:R-:W-:Y:S02]  /*db50*/  SHF.R.U64 R72, R72, 0x3, RZ ;  /* 0x0000000348487819 */ /* 0x000fe400000012ff */
[----:B------:R-:W-:Y:S01]  /*db60*/  SHF.R.U64 R68, R68, 0x3, RZ ;  /* 0x0000000344447819 */ /* 0x000fe200000012ff */
[----:B------:R0:W-:Y:S01]  /*db70*/  STSM.16.M88.4 [R122], R32 ;  /* 0x000000207a007844 */ /* 0x0001e20000000200 */
[----:B------:R-:W-:Y:S02]  /*db80*/  SHF.R.U64 R64, R64, 0x3, RZ ;  /* 0x0000000340407819 */ /* 0x000fe400000012ff */
[----:B------:R-:W-:Y:S02]  /*db90*/  SHF.R.U64 R60, R60, 0x3, RZ ;  /* 0x000000033c3c7819 */ /* 0x000fe400000012ff */
[----:B------:R-:W-:-:S02]  /*dba0*/  MOV R126, R126 ;  /* 0x0000007e007e7202 */ /* 0x000fc40000000f00 */
[----:B-1----:R-:W-:Y:S02]  /*dbb0*/  F2FP.BF16.F32.PACK_AB R48, R169, R172 ;  /* 0x000000aca930723e */ /* 0x002fe400000010ff */
[----:B------:R-:W-:Y:S02]  /*dbc0*/  F2FP.BF16.F32.PACK_AB R49, R91, R90 ;  /* 0x0000005a5b31723e */ /* 0x000fe400000010ff */
[----:B------:R-:W-:Y:S02]  /*dbd0*/  F2FP.BF16.F32.PACK_AB R50, R93, R170 ;  /* 0x000000aa5d32723e */ /* 0x000fe400000010ff */
[----:B------:R-:W-:Y:S02]  /*dbe0*/  F2FP.BF16.F32.PACK_AB R51, R95, R94 ;  /* 0x0000005e5f33723e */ /* 0x000fe400000010ff */
[----:B------:R-:W-:Y:S02]  /*dbf0*/  SHF.R.U64 R52, R52, 0x3, RZ ;  /* 0x0000000334347819 */ /* 0x000fe400000012ff */
[----:B------:R-:W-:Y:S01]  /*dc00*/  MOV R130, R130 ;  /* 0x0000008200827202 */ /* 0x000fe20000000f00 */
[----:B------:R-:W-:Y:S01]  /*dc10*/  STSM.16.M88.4 [R126], R48 ;  /* 0x000000307e007844 */ /* 0x000fe20000000200 */
[----:B------:R-:W-:-:S02]  /*dc20*/  F2FP.BF16.F32.PACK_AB R4, R97, R156 ;  /* 0x0000009c6104723e */ /* 0x000fc400000010ff */
[----:B------:R-:W-:Y:S02]  /*dc30*/  F2FP.BF16.F32.PACK_AB R5, R99, R98 ;  /* 0x000000626305723e */ /* 0x000fe400000010ff */
[----:B------:R-:W-:Y:S02]  /*dc40*/  F2FP.BF16.F32.PACK_AB R6, R101, R100 ;  /* 0x000000646506723e */ /* 0x000fe400000010ff */
[----:B------:R-:W-:Y:S02]  /*dc50*/  F2FP.BF16.F32.PACK_AB R7, R103, R102 ;  /* 0x000000666707723e */ /* 0x000fe400000010ff */
[----:B------:R-:W-:Y:S02]  /*dc60*/  MOV R134, R134 ;  /* 0x0000008600867202 */ /* 0x000fe40000000f00 */
[----:B------:R-:W-:Y:S01]  /*dc70*/  LOP3.LUT R142, R45, R36, RZ, 0x3c, !PT ;  /* 0x000000242d8e7212 */ /* 0x000fe200078e3cff */
[----:B------:R1:W-:Y:S01]  /*dc80*/  STSM.16.M88.4 [R130], R4 ;  /* 0x0000000482007844 */ /* 0x0003e20000000200 */
[----:B------:R-:W-:-:S02]  /*dc90*/  MOV R138, R138 ;  /* 0x0000008a008a7202 */ /* 0x000fc40000000f00 */
[----:B------:R-:W-:Y:S01]  /*dca0*/  F2FP.BF16.F32.PACK_AB R8, R113, R112 ;  /* 0x000000707108723e */ /* 0x000fe200000010ff */
[----:B------:R-:W-:Y:S01]  /*dcb0*/  STSM.16.M88.4 [R134], R104 ;  /* 0x0000006886007844 */ /* 0x000fe20000000200 */
[----:B------:R-:W-:Y:S02]  /*dcc0*/  F2FP.BF16.F32.PACK_AB R9, R96, R92 ;  /* 0x0000005c6009723e */ /* 0x000fe400000010ff */
[----:B------:R-:W-:Y:S02]  /*dcd0*/  F2FP.BF16.F32.PACK_AB R10, R117, R116 ;  /* 0x00000074750a723e */ /* 0x000fe400000010ff */
[----:B------:R-:W-:Y:S02]  /*dce0*/  F2FP.BF16.F32.PACK_AB R11, R153, R152 ;  /* 0x00000098990b723e */ /* 0x000fe400000010ff */
        /* <DEDUP_REMOVED lines=8> */
[----:B------:R-:W-:Y:S01]  /*dd70*/  LOP3.LUT R52, R52, R53, RZ, 0x3c, !PT ;  /* 0x0000003534347212 */ /* 0x000fe200078e3cff */
[----:B------:R2:W-:Y:S01]  /*dd80*/  STSM.16.M88.4 [R138], R8 ;  /* 0x000000088a007844 */ /* 0x0005e20000000200 */
[----:B------:R-:W-:-:S02]  /*dd90*/  IADD3 R53, P6, R114, 0xb000, RZ ;  /* 0x0000b00072357810 */ /* 0x000fc40007fde0ff */
[C---:B------:R-:W-:Y:S02]  /*dda0*/  IADD3 R45, P5, R114.reuse, 0xc000, RZ ;  /* 0x0000c000722d7810 */ /* 0x040fe40007fbe0ff */
[C---:B------:R-:W-:Y:S02]  /*ddb0*/  IADD3 R41, P4, R114.reuse, 0xd000, RZ ;  /* 0x0000d00072297810 */ /* 0x040fe40007f9e0ff */
[----:B------:R-:W-:Y:S02]  /*ddc0*/  IADD3 R37, P3, R114, 0xe000, RZ ;  /* 0x0000e00072257810 */ /* 0x000fe40007f7e0ff */
[----:B------:R-:W-:Y:S02]  /*ddd0*/  MOV R142, R142 ;  /* 0x0000008e008e7202 */ /* 0x000fe40000000f00 */
[----:B0-----:R-:W-:Y:S02]  /*dde0*/  F2FP.BF16.F32.PACK_AB R122, R125, R124 ;  /* 0x0000007c7d7a723e */ /* 0x001fe400000010ff */
[----:B------:R-:W-:-:S02]  /*ddf0*/  F2FP.BF16.F32.PACK_AB R123, R158, R157 ;  /* 0x0000009d9e7b723e */ /* 0x000fc400000010ff */
[----:B------:R-:W-:Y:S02]  /*de00*/  MOV R146, R146 ;  /* 0x0000009200927202 */ /* 0x000fe40000000f00 */
[----:B-1----:R-:W-:Y:S01]  /*de10*/  F2FP.BF16.F32.PACK_AB R130, R133, R132 ;  /* 0x000000848582723e */ /* 0x002fe200000010ff */
[----:B------:R0:W-:Y:S01]  /*de20*/  STSM.16.M88.4 [R142], R120 ;  /* 0x000000788e007844 */ /* 0x0001e20000000200 */
[----:B------:R-:W-:Y:S02]  /*de30*/  F2FP.BF16.F32.PACK_AB R131, R162, R161 ;  /* 0x000000a1a283723e */ /* 0x000fe400000010ff */
[----:B--2---:R-:W-:Y:S02]  /*de40*/  F2FP.BF16.F32.PACK_AB R138, R141, R140 ;  /* 0x0000008c8d8a723e */ /* 0x004fe400000010ff */
        /* <DEDUP_REMOVED lines=10> */
[----:B------:R-:W-:Y:S02]  /*def0*/  F2FP.BF16.F32.PACK_AB R6, R149, R148 ;  /* 0x000000949506723e */ /* 0x000fe400000010ff */
[----:B------:R-:W-:Y:S02]  /*df00*/  F2FP.BF16.F32.PACK_AB R7, R151, R150 ;  /* 0x000000969707723e */ /* 0x000fe400000010ff */
[----:B------:R-:W-:Y:S02]  /*df10*/  SHF.R.U64 R44, R44, 0x3, RZ ;  /* 0x000000032c2c7819 */ /* 0x000fe400000012ff */
[----:B------:R-:W-:Y:S01]  /*df20*/  SHF.R.U64 R40, R40, 0x3, RZ ;  /* 0x0000000328287819 */ /* 0x000fe200000012ff */
[----:B------:R0:W-:Y:S01]  /*df30*/  STSM.16.M88.4 [R39], R4 ;  /* 0x0000000427007844 */ /* 0x0001e20000000200 */
[----:B------:R-:W-:Y:S02]  /*df40*/  SHF.R.U64 R36, R36, 0x3, RZ ;  /* 0x0000000324247819 */ /* 0x000fe400000012ff */
[----:B------:R-:W-:-:S02]  /*df50*/  SHF.R.U64 R20, R20, 0x3, RZ ;  /* 0x0000000314147819 */ /* 0x000fc400000012ff */
        /* <DEDUP_REMOVED lines=12> */
[----:B0-----:R-:W-:Y:S05]  /*e020*/  @P0 BRA `(.L_x_5023) ;  /* 0x0000000000b80947 */ /* 0x001fea0003800000 */
[----:B------:R-:W0:Y:S01]  /*e030*/  LDC R8, c[0x0][0xbe8] ;  /* 0x0002fa00ff087b82 */ /* 0x000e220000000800 */
[----:B------:R-:W-:Y:S01]  /*e040*/  VIADD R10, R185, UR40 ;  /* 0x00000028b90a7c36 */ /* 0x000fe20008000000 */
[----:B------:R-:W-:Y:S01]  /*e050*/  ULDC.64 UR8, c[0x0][0xb90] ;  /* 0x0002e40000087ab9 */ /* 0x000fe20000000a00 */
[----:B------:R-:W-:Y:S01]  /*e060*/  ULDC.64 UR10, c[0x0][0xb98] ;  /* 0x0002e600000a7ab9 */ /* 0x000fe20000000a00 */
[----:B------:R-:W-:Y:S01]  /*e070*/  UIMAD UR5, UR12, UR8, URZ ;  /* 0x000000080c0572a4 */ /* 0x000fe2000f8e023f */
[----:B------:R-:W-:Y:S01]  /*e080*/  IMAD.MOV.U32 R4, RZ, RZ, R10 ;  /* 0x000000ffff047224 */ /* 0x000fe200078e000a */
[----:B------:R-:W-:Y:S01]  /*e090*/  UIMAD.WIDE.U32 UR6, UR39, UR8, URZ ;  /* 0x00000008270672a5 */ /* 0x000fe2000f8e003f */
[----:B------:R-:W-:Y:S01]  /*e0a0*/  IMAD.MOV R9, RZ, RZ, -R17 ;  /* 0x000000ffff097224 */ /* 0x000fe200078e0a11 */
[----:B------:R-:W-:Y:S01]  /*e0b0*/  UIMAD UR5, UR39, UR9, UR5 ;  /* 0x00000009270572a4 */ /* 0x000fe2000f8e0205 */
[----:B------:R-:W-:Y:S01]  /*e0c0*/  VIADD R13, R16, UR40 ;  /* 0x00000028100d7c36 */ /* 0x000fe20008000000 */
[----:B------:R-:W-:-:S02]  /*e0d0*/  UIMAD UR8, UR13, UR10, URZ ;  /* 0x0000000a0d0872a4 */ /* 0x000fc4000f8e023f */
[----:B------:R-:W-:Y:S02]  /*e0e0*/  UIADD3 UR7, UR7, UR5, URZ ;  /* 0x0000000507077290 */ /* 0x000fe4000fffe03f */
[----:B------:R-:W-:Y:S02]  /*e0f0*/  UIMAD UR8, UR42, UR11, UR8 ;  /* 0x0000000b2a0872a4 */ /* 0x000fe4000f8e0208 */
[----:B------:R-:W-:Y:S01]  /*e100*/  UIMAD.WIDE.U32 UR6, UR42, UR10, UR6 ;  /* 0x0000000a2a0672a5 */ /* 0x000fe2000f8e0006 */
[----:B------:R-:W-:Y:S01]  /*e110*/  ULDC UR5, c[0x0][0xa88] ;  /* 0x0002a20000057ab9 */ /* 0x000fe20000000800 */
        /* <DEDUP_REMOVED lines=8> */
[C---:B------:R-:W-:Y:S02]  /*e1a0*/  IMAD R7, R8.reuse, R7, R10 ;  /* 0x0000000708077224 */ /* 0x040fe400078e020a */
[----:B------:R-:W-:Y:S02]  /*e1b0*/  IMAD.U32 R10, RZ, RZ, UR8 ;  /* 0x00000008ff0a7e24 */ /* 0x000fe4000f8e00ff */
[----:B------:R-:W-:Y:S01]  /*e1c0*/  IMAD R8, R8, UR5, RZ ;  /* 0x0000000508087c24 */ /* 0x000fe2000f8e02ff */
        /* <DEDUP_REMOVED lines=20> */
.L_x_5023:
[----:B------:R-:W1:Y:S01]  /*e310*/  LDC R15, c[0x0][0xbe8] ;  /* 0x0002fa00ff0f7b82 */ /* 0x000e620000000800 */
[----:B------:R-:W-:Y:S01]  /*e320*/  ULDC UR10, c[0x0][0xac8] ;  /* 0x0002b200000a7ab9 */ /* 0x000fe20000000800 */
[----:B------:R-:W-:Y:S01]  /*e330*/  ULDC.64 UR8, c[0x0][0xae8] ;  /* 0x0002ba0000087ab9 */ /* 0x000fe20000000a00 */
[----:B------:R-:W-:Y:S01]  /*e340*/  ISETP.GE.AND P0, PT, R191, UR10, PT ;  /* 0x0000000abf007c0c */ /* 0x000fe2000bf06270 */
[----:B------:R-:W5:Y:S01]  /*e350*/  LD.E.128 R112, desc[UR46][R114.64] ;  /* 0x0000002e72707980 */ /* 0x000f62000c101d00 */
[----:B------:R-:W-:Y:S02]  /*e360*/  ISETP.GE.AND P1, PT, R184, UR10, PT ;  /* 0x0000000ab8007c0c */ /* 0x000fe4000bf26270 */
[----:B0-----:R-:W-:Y:S01]  /*e370*/  SEL R3, RZ, 0xffffffff, P0 ;  /* 0xffffffffff037807 */ /* 0x001fe20000000000 */
[----:B------:R-:W5:Y:S01]  /*e380*/  LD.E.128 R88, desc[UR46][R88.64] ;  /* 0x0000002e58587980 */ /* 0x000f62000c101d00 */
[----:B------:R-:W-:Y:S02]  /*e390*/  ISETP.GE.AND P0, PT, R190, UR10, PT ;  /* 0x0000000abe007c0c */ /* 0x000fe4000bf06270 */
[----:B------:R-:W-:Y:S01]  /*e3a0*/  SEL R0, RZ, 0x1, P1 ;  /* 0x00000001ff007807 */ /* 0x000fe20000800000 */
[----:B------:R-:W-:Y:S01]  /*e3b0*/  IMAD.SHL.U32 R11, R3, 0x2, RZ ;  /* 0x00000002030b7824 */ /* 0x000fe200078e00ff */
[----:B------:R-:W5:Y:S04]  /*e3c0*/  LD.E.128 R84, desc[UR46][R84.64] ;  /* 0x0000002e54547980 */ /* 0x000f68000c101d00 */
[----:B------:R-:W5:Y:S04]  /*e3d0*/  LD.E.128 R80, desc[UR46][R80.64] ;  /* 0x0000002e50507980 */ /* 0x000f68000c101d00 */
[----:B------:R-:W5:Y:S01]  /*e3e0*/  LD.E.128 R76, desc[UR46][R76.64] ;  /* 0x0000002e4c4c7980 */ /* 0x000f62000c101d00 */
[----:B-1----:R-:W-:-:S03]  /*e3f0*/  ISETP.NE.AND P2, PT, R15, 0x1, PT ;  /* 0x000000010f00780c */ /* 0x002fc60003f45270 */
[----:B------:R-:W5:Y:S01]  /*e400*/  LD.E.128 R72, desc[UR46][R72.64] ;  /* 0x0000002e48487980 */ /* 0x000f62000c101d00 */
[----:B------:R-:W-:Y:S02]  /*e410*/  SEL R3, RZ, 0xffffffff, P0 ;  /* 0xffffffffff037807 */ /* 0x000fe40000000000 */
[----:B------:R-:W-:Y:S01]  /*e420*/  LOP3.LUT R0, R11, 0x2, R0, 0xe2, !PT ;  /* 0x000000020b007812 */ /* 0x000fe200078ee200 */
[----:B------:R-:W5:Y:S04]  /*e430*/  LD.E.128 R68, desc[UR46][R68.64] ;  /* 0x0000002e44447980 */ /* 0x000f68000c101d00 */
[----:B------:R-:W5:Y:S02]  /*e440*/  LD.E.128 R64, desc[UR46][R64.64] ;  /* 0x0000002e40407980 */ /* 0x000f64000c101d00 */
[----:B------:R-:W0:Y:S01]  /*e450*/  @P2 LDC R9, c[0x0][0xbec] ;  /* 0x0002fb00ff092b82 */ /* 0x000e220000000800 */
[----:B------:R-:W-:Y:S01]  /*e460*/  IMAD.SHL.U32 R3, R3, 0x4, RZ ;  /* 0x0000000403037824 */ /* 0x000fe200078e00ff */
[----:B------:R-:W-:Y:S01]  /*e470*/  ISETP.GE.AND P0, PT, R189, UR10, PT ;  /* 0x0000000abd007c0c */ /* 0x000fe2000bf06270 */
[----:B------:R-:W5:Y:S04]  /*e480*/  LD.E.128 R60, desc[UR46][R60.64] ;  /* 0x0000002e3c3c7980 */ /* 0x000f68000c101d00 */
[----:B------:R-:W5:Y:S01]  /*e490*/  LD.E.128 R56, desc[UR46][R56.64] ;  /* 0x0000002e38387980 */ /* 0x000f62000c101d00 */
[----:B------:R-:W1:Y:S01]  /*e4a0*/  @P2 LDC R11, c[0x0][0xbf0] ;  /* 0x0002fc00ff0b2b82 */ /* 0x000e620000000800 */
[----:B------:R-:W-:Y:S01]  /*e4b0*/  LOP3.LUT R3, R3, 0x4, R0, 0xe2, !PT ;  /* 0x0000000403037812 */ /* 0x000fe200078ee200 */
[----:B------:R-:W-:Y:S01]  /*e4c0*/  IMAD R0, R210, 0x20, R211 ;  /* 0x00000020d2007824 */ /* 0x000fe200078e02d3 */
[----:B------:R-:W-:Y:S01]  /*e4d0*/  SEL R8, RZ, 0xffffffff, P0 ;  /* 0xffffffffff087807 */ /* 0x000fe20000000000 */
[----:B------:R-:W5:Y:S01]  /*e4e0*/  LD.E.128 R52, desc[UR46][R52.64] ;  /* 0x0000002e34347980 */ /* 0x000f62000c101d00 */
[----:B------:R-:W-:Y:S01]  /*e4f0*/  ISETP.GE.AND P0, PT, R188, UR10, PT ;  /* 0x0000000abc007c0c */ /* 0x000fe2000bf06270 */
[----:B------:R-:W-:Y:S01]  /*e500*/  UIMAD UR5, UR12, UR8, URZ ;  /* 0x000000080c0572a4 */ /* 0x000fe2000f8e023f */
[----:B------:R-:W-:Y:S01]  /*e510*/  VIADD R14, R0, UR40 ;  /* 0x00000028000e7c36 */ /* 0x000fe20008000000 */
[----:B------:R-:W5:Y:S01]  /*e520*/  LD.E.128 R44, desc[UR46][R44.64] ;  /* 0x0000002e2c2c7980 */ /* 0x000f62000c101d00 */
[----:B------:R-:W-:Y:S01]  /*e530*/  SEL R0, RZ, 0xffffffff, P0 ;  /* 0xffffffffff007807 */ /* 0x000fe20000000000 */
[----:B------:R-:W-:Y:S01]  /*e540*/  UIMAD.WIDE.U32 UR6, UR39, UR8, URZ ;  /* 0x00000008270672a5 */ /* 0x000fe2000f8e003f */
[----:B------:R-:W-:Y:S01]  /*e550*/  IMAD.SHL.U32 R8, R8, 0x8, RZ ;  /* 0x0000000808087824 */ /* 0x000fe200078e00ff */
[----:B------:R-:W-:Y:S01]  /*e560*/  UIMAD UR5, UR39, UR9, UR5 ;  /* 0x00000009270572a4 */ /* 0x000fe2000f8e0205 */
[----:B------:R-:W5:Y:S01]  /*e570*/  LD.E.128 R40, desc[UR46][R40.64] ;  /* 0x0000002e28287980 */ /* 0x000f62000c101d00 */
[----:B------:R-:W-:Y:S01]  /*e580*/  IMAD.SHL.U32 R13, R0, 0x10, RZ ;  /* 0x00000010000d7824 */ /* 0x000fe200078e00ff */
[----:B------:R-:W-:Y:S01]  /*e590*/  ULDC.64 UR8, c[0x0][0xaf0] ;  /* 0x0002bc0000087ab9 */ /* 0x000fe20000000a00 */
[----:B0-----:R-:W-:Y:S01]  /*e5a0*/  @P2 IMAD.HI.U32 R0, R14, R9, RZ ;  /* 0x000000090e002227 */ /* 0x001fe200078e00ff */
[----:B------:R-:W-:Y:S01]  /*e5b0*/  UIADD3 UR7, UR7, UR5, URZ ;  /* 0x0000000507077290 */ /* 0x000fe2000fffe03f */
[----:B------:R-:W-:Y:S01]  /*e5c0*/  LOP3.LUT R8, R8, 0x8, R3, 0xe2, !PT ;  /* 0x0000000808087812 */ /* 0x000fe200078ee203 */
[----:B------:R-:W-:Y:S01]  /*e5d0*/  UIMAD UR5, UR13, UR8, URZ ;  /* 0x000000080d0572a4 */ /* 0x000fe2000f8e023f */
[----:B------:R-:W-:Y:S01]  /*e5e0*/  IMAD.MOV.U32 R3, RZ, RZ, R14 ;  /* 0x000000ffff037224 */ /* 0x000fe200078e000e */
[----:B------:R-:W-:Y:S01]  /*e5f0*/  UIMAD.WIDE.U32 UR6, UR42, UR8, UR6 ;  /* 0x000000082a0672a5 */ /* 0x000fe2000f8e0006 */
[----:B------:R-:W5:Y:S01]  /*e600*/  LD.E.128 R36, desc[UR46][R36.64] ;  /* 0x0000002e24247980 */ /* 0x000f62000c101d00 */
[----:B-1----:R-:W-:Y:S01]  /*e610*/  @P2 SHF.R.U32.HI R3, RZ, R11, R0 ;  /* 0x0000000bff032219 */ /* 0x002fe20000011600 */
[----:B------:R-:W-:Y:S01]  /*e620*/  UIMAD UR5, UR42, UR9, UR5 ;  /* 0x000000092a0572a4 */ /* 0x000fe2000f8e0205 */
[----:B------:R-:W-:Y:S01]  /*e630*/  LOP3.LUT R10, R13, 0x10, R8, 0xe2, !PT ;  /* 0x000000100d0a7812 */ /* 0x000fe200078ee208 */
[----:B------:R0:W5:Y:S01]  /*e640*/  LD.E.128 R4, desc[UR46][R20.64] ;  /* 0x0000002e14047980 */ /* 0x000162000c101d00 */
[--C-:B------:R-:W-:Y:S01]  /*e650*/  SHF.R.S32.HI R11, RZ, 0x1f, R3.reuse ;  /* 0x0000001fff0b7819 */ /* 0x100fe20000011403 */
[----:B------:R-:W-:Y:S01]  /*e660*/  UIADD3 UR5, UR7, UR5, URZ ;  /* 0x0000000507057290 */ /* 0x000fe2000fffe03f */
[----:B------:R-:W-:Y:S01]  /*e670*/  ISETP.GE.AND P0, PT, R187, UR10, PT ;  /* 0x0000000abb007c0c */ /* 0x000fe2000bf06270 */
[----:B------:R-:W-:Y:S01]  /*e680*/  IMAD.U32 R8, RZ, RZ, UR6 ;  /* 0x00000006ff087e24 */ /* 0x000fe2000f8e00ff */
[----:B------:R-:W5:Y:S01]  /*e690*/  LD.E.128 R116, desc[UR46][R118.64] ;  /* 0x0000002e76747980 */ /* 0x000f62000c101d00 */
[----:B------:R-:W-:Y:S01]  /*e6a0*/  IMAD.U32 R9, RZ, RZ, UR7 ;  /* 0x00000007ff097e24 */ /* 0x000fe2000f8e00ff */
[----:B------:R-:W-:Y:S01]  /*e6b0*/  ULDC.64 UR6, c[0x0][0xae0] ;  /* 0x0002b80000067ab9 */ /* 0x000fe20000000a00 */
[----:B------:R-:W-:Y:S01]  /*e6c0*/  IMAD.MOV R13, RZ, RZ, -R3 ;  /* 0x000000ffff0d7224 */ /* 0x000fe200078e0a03 */
[----:B------:R-:W-:Y:S01]  /*e6d0*/  SEL R0, RZ, 0xffffffff, P0 ;  /* 0xffffffffff007807 */ /* 0x000fe20000000000 */
[----:B------:R-:W-:Y:S01]  /*e6e0*/  IMAD R12, R11, UR6, RZ ;  /* 0x000000060b0c7c24 */ /* 0x000fe2000f8e02ff */
[----:B------:R-:W-:Y:S01]  /*e6f0*/  @!PT LDS RZ, [RZ] ;  /* 0x00000000fffff984 */ /* 0x000fe20000000800 */
[----:B------:R-:W-:Y:S01]  /*e700*/  @!PT LDS RZ, [RZ] ;  /* 0x00000000fffff984 */ /* 0x000fe20000000800 */
[----:B------:R-:W-:Y:S01]  /*e710*/  @!PT LDS RZ, [RZ] ;  /* 0x00000000fffff984 */ /* 0x000fe20000000800 */
[----:B------:R-:W-:Y:S01]  /*e720*/  @!PT LDS RZ, [RZ] ;  /* 0x00000000fffff984 */ /* 0x000fe20000000800 */
[----:B------:R1:W-:Y:S06]  /*e730*/  MEMBAR.ALL.CTA ;  /* 0x0000000000007992 */ /* 0x0003ec0000008000 */
[----:B-1----:R-:W1:Y:S01]  /*e740*/  FENCE.VIEW.ASYNC.S ;  /* 0x00000000000073c6 */ /* 0x002e620000000000 */
[----:B------:R-:W-:Y:S01]  /*e750*/  IMAD R11, R15, R13, R14 ;  /* 0x0000000d0f0b7224 */ /* 0x000fe200078e020e */
[----:B------:R-:W-:Y:S01]  /*e760*/  ISETP.GE.AND P0, PT, R214, UR10, PT ;  /* 0x0000000ad6007c0c */ /* 0x000fe2000bf06270 */
[----:B------:R-:W-:Y:S01]  /*e770*/  IMAD.U32 R9, RZ, RZ, UR5 ;  /* 0x00000005ff097e24 */ /* 0x000fe2000f8e00ff */
[----:B------:R-:W-:Y:S01]  /*e780*/  ULDC UR8, c[0x0][0xa88] ;  /* 0x0002a20000087ab9 */ /* 0x000fe20000000800 */
[----:B0-----:R-:W-:Y:S01]  /*e790*/  IMAD.SHL.U32 R21, R0, 0x20, RZ ;  /* 0x0000002000157824 */ /* 0x001fe200078e00ff */
[----:B------:R-:W-:Y:S01]  /*e7a0*/  SHF.R.S32.HI R0, RZ, 0x1f, R11 ;  /* 0x0000001fff007819 */ /* 0x000fe2000001140b */
[C---:B------:R-:W-:Y:S01]  /*e7b0*/  IMAD R13, R3.reuse, UR7, R12 ;  /* 0x00000007030d7c24 */ /* 0x040fe2000f8e020c */
[----:B------:R-:W-:Y:S01]  /*e7c0*/  UIADD3 UR5, UR43, 0x28c20, URZ ;  /* 0x00028c202b057890 */ /* 0x000fe2000fffe03f */
[----:B------:R-:W-:Y:S01]  /*e7d0*/  IMAD.WIDE.U32 R8, R3, UR6, R8 ;  /* 0x0000000603087c25 */ /* 0x000fe2000f8e0008 */
[----:B------:R-:W-:Y:S01]  /*e7e0*/  ULDC.64 UR6, c[0x0][0xad8] ;  /* 0x0002b60000067ab9 */ /* 0x000fe20000000a00 */
[----:B------:R-:W-:Y:S01]  /*e7f0*/  SEL R3, RZ, 0x40, P0 ;  /* 0x00000040ff037807 */ /* 0x000fe20000000000 */
[----:B------:R-:W-:Y:S01]  /*e800*/  UPRMT UR5, URZ, 0x654, UR5 ;  /* 0x000006543f057896 */ /* 0x000fe20008000005 */
[----:B------:R-:W-:Y:S01]  /*e810*/  IMAD.IADD R9, R9, 0x1, R13 ;  /* 0x0000000109097824 */ /* 0x000fe200078e020d */
[----:B------:R-:W-:Y:S01]  /*e820*/  ISETP.GE.AND P0, PT, R213, UR10, PT ;  /* 0x0000000ad5007c0c */ /* 0x000fe2000bf06270 */
[----:B------:R-:W-:Y:S01]  /*e830*/  IMAD R0, R0, UR6, RZ ;  /* 0x0000000600007c24 */ /* 0x000fe2000f8e02ff */
[----:B------:R-:W-:Y:S01]  /*e840*/  LOP3.LUT R10, R21, 0x20, R10, 0xe2, !PT ;  /* 0x00000020150a7812 */ /* 0x000fe200078ee20a */
[----:B------:R-:W-:Y:S01]  /*e850*/  VIADD R28, R211, UR40 ;  /* 0x00000028d31c7c36 */ /* 0x000fe20008000000 */
[----:B------:R-:W-:Y:S01]  /*e860*/  BSSY B1, `(.L_x_5024) ;  /* 0x000002f000017945 */ /* 0x000fe20003800000 */
[----:B------:R-:W-:Y:S01]  /*e870*/  IMAD R29, R15, UR8, RZ ;  /* 0x000000080f1d7c24 */ /* 0x000fe2000f8e02ff */
[----:B------:R-:W-:Y:S01]  /*e880*/  LOP3.LUT R3, R10, R3, RZ, 0xfc, !PT ;  /* 0x000000030a037212 */ /* 0x000fe200078efcff */
[C---:B------:R-:W-:Y:S01]  /*e890*/  IMAD R13, R11.reuse, UR7, R0 ;  /* 0x000000070b0d7c24 */ /* 0x040fe2000f8e0200 */
[----:B------:R-:W-:Y:S01]  /*e8a0*/  SEL R0, RZ, 0x80, P0 ;  /* 0x00000080ff007807 */ /* 0x000fe20000000000 */
[----:B------:R-:W-:Y:S01]  /*e8b0*/  IMAD.WIDE.U32 R8, R11, UR6, R8 ;  /* 0x000000060b087c25 */ /* 0x000fe2000f8e0008 */
[----:B------:R-:W-:Y:S01]  /*e8c0*/  ISETP.GE.AND P0, PT, R28, R29, PT ;  /* 0x0000001d1c00720c */ /* 0x000fe20003f06270 */
[----:B------:R-:W-:Y:S01]  /*e8d0*/  ULDC.64 UR6, c[0x0][0xa80] ;  /* 0x0002a00000067ab9 */ /* 0x000fe20000000a00 */
[----:B-1----:R-:W-:Y:S01]  /*e8e0*/  SYNCS.ARRIVE.TRANS64.RED.A1T0 RZ, [UR5], RZ ;  /* 0x000000ffffff79a7 */ /* 0x002fe20008100405 */
[----:B------:R-:W-:Y:S01]  /*e8f0*/  IMAD.IADD R9, R9, 0x1, R13 ;  /* 0x0000000109097824 */ /* 0x000fe200078e020d */
[----:B------:R-:W-:-:S02]  /*e900*/  LEA R26, P1, R8, UR6, 0x1 ;  /* 0x00000006081a7c11 */ /* 0x000fc4000f8208ff */
[----:B------:R-:W-:Y:S02]  /*e910*/  LOP3.LUT R0, R3, R0, RZ, 0xfc, !PT ;  /* 0x0000000003007212 */ /* 0x000fe400078efcff */
[----:B------:R-:W-:Y:S01]  /*e920*/  LEA.HI.X R27, R8, UR7, R9, 0x1, P1 ;  /* 0x00000007081b7c11 */ /* 0x000fe200088f0c09 */
[----:B------:R0:W1:Y:S04]  /*e930*/  SHFL.IDX PT, R10, R26, RZ, 0x181f ;  /* 0x00181fff1a0a7589 */ /* 0x00006800000e0000 */
[----:B------:R0:W2:Y:S01]  /*e940*/  SHFL.IDX PT, R11, R27, RZ, 0x181f ;  /* 0x00181fff1b0b7589 */ /* 0x0000a200000e0000 */
        /* <DEDUP_REMOVED lines=22> */
[-C--:B--2---:R-:W-:Y:S02]  /*eab0*/  @!P1 LEA R12, P6, R187, R10.reuse, 0x1 ;  /* 0x0000000abb0c9211 */ /* 0x084fe400078c08ff */
        /* <DEDUP_REMOVED lines=9> */
.L_x_5025:
[----:B------:R-:W-:Y:S05]  /*eb50*/  BSYNC B1 ;  /* 0x0000000000017941 */ /* 0x000fea0003800000 */
.L_x_5024:
[----:B---3-5:R-:W-:Y:S01]  /*eb60*/  VIADD R4, R28, 0x20 ;  /* 0x000000201c047836 */ /* 0x028fe20000000000 */
[----:B------:R4:W3:Y:S04]  /*eb70*/  SHFL.IDX PT, R7, R27, 0x1, 0x181f ;  /* 0x00381f001b077f89 */ /* 0x0008e800000e0000 */
        /* <DEDUP_REMOVED lines=19> */
[-C--:B------:R-:W-:Y:S02]  /*ecb0*/  @!P2 LEA.HI.X R13, R189, R7.reuse, R221, 0x1, P5 ;  /* 0x00000007bd0da211 */ /* 0x080fe400028f0cdd */
[CC--:B------:R-:W-:Y:S02]  /*ecc0*/  @!P0 LEA R14, P3, R187.reuse, R6.reuse, 0x1 ;  /* 0x00000006bb0e8211 */ /* 0x0c0fe400078608ff */
[-C--:B0-----:R-:W-:Y:S01]  /*ecd0*/  @!P1 LEA R4, P6, R188, R6.reuse, 0x1 ;  /* 0x00000006bc049211 */ /* 0x081fe200078c08ff */
[----:B------:R4:W-:Y:S01]  /*ece0*/  @!P2 ST.E.128 desc[UR46][R12.64], R64 ;  /* 0x000000400c00a985 */ /* 0x0009e2000c101d2e */
[----:B------:R-:W-:Y:S02]  /*ecf0*/  @P4 LEA R20, P5, R214, R6, 0x1 ;  /* 0x00000006d6144211 */ /* 0x000fe400078a08ff */
[-C--:B------:R-:W-:Y:S02]  /*ed00*/  @!P1 LEA.HI.X R5, R188, R7.reuse, R220, 0x1, P6 ;  /* 0x00000007bc059211 */ /* 0x080fe400030f0cdc */
[----:B------:R-:W-:-:S02]  /*ed10*/  @!P0 LEA.HI.X R15, R187, R7, R219, 0x1, P3 ;  /* 0x00000007bb0f8211 */ /* 0x000fc400018f0cdb */
        /* <DEDUP_REMOVED lines=10> */
.L_x_5022:
[----:B------:R-:W0:Y:S01]  /*edc0*/  LDC R10, c[0x0][0xbe8] ;  /* 0x0002fa00ff0a7b82 */ /* 0x000e220000000800 */
[----:B------:R-:W-:Y:S01]  /*edd0*/  ISETP.GE.AND P2, PT, R216, 0x40, PT ;  /* 0x00000040d800780c */ /* 0x000fe20003f46270 */
[----:B------:R-:W-:Y:S01]  /*ede0*/  ULDC UR12, c[0x0][0xac8] ;  /* 0x0002b200000c7ab9 */ /* 0x000fe20000000800 */
[----:B------:R-:W-:Y:S01]  /*edf0*/  IMAD R0, R210, 0x20, R211 ;  /* 0x00000020d2007824 */ /* 0x000fe200078e02d3 */
[----:B------:R-:W-:Y:S01]  /*ee00*/  ISETP.GE.AND P4, PT, R184, UR12, PT ;  /* 0x0000000cb8007c0c */ /* 0x000fe2000bf86270 */
[----:B------:R-:W-:Y:S01]  /*ee10*/  USHF.R.S32.HI UR8, URZ, 0x1f, UR39 ;  /* 0x0000001f3f087899 */ /* 0x000fe20008011427 */
[----:B------:R-:W-:Y:S01]  /*ee20*/  ISETP.GE.AND P3, PT, R191, UR12, PT ;  /* 0x0000000cbf007c0c */ /* 0x000fe2000bf66270 */
[----:B------:R-:W-:Y:S01]  /*ee30*/  USHF.R.S32.HI UR9, URZ, 0x1f, UR42 ;  /* 0x0000001f3f097899 */ /* 0x000fe2000801142a */
[----:B------:R-:W-:Y:S01]  /*ee40*/  BSSY B1, `(.L_x_5027) ;  /* 0x0000031000017945 */ /* 0x000fe20003800000 */
[----:B------:R-:W-:Y:S01]  /*ee50*/  ISETP.GE.AND P1, PT, R190, UR12, PT ;  /* 0x0000000cbe007c0c */ /* 0x000fe2000bf26270 */
[----:B------:R-:W-:Y:S01]  /*ee60*/  VIADD R8, R0, UR40 ;  /* 0x0000002800087c36 */ /* 0x000fe20008000000 */
[----:B------:R-:W-:-:S02]  /*ee70*/  SEL R12, RZ, 0x1, P4 ;  /* 0x00000001ff0c7807 */ /* 0x000fc40002000000 */
[----:B------:R-:W-:Y:S02]  /*ee80*/  SEL R13, RZ, 0xffffffff, P3 ;  /* 0xffffffffff0d7807 */ /* 0x000fe40001800000 */
        /* <DEDUP_REMOVED lines=14> */
[----:B------:R-:W-:Y:S01]  /*ef70*/  IMAD.MOV.U32 R4, RZ, RZ, R6 ;  /* 0x000000ffff047224 */ /* 0x000fe200078e0006 */
[----:B------:R-:W-:Y:S02]  /*ef80*/  UIMAD UR5, UR8, UR10, URZ ;  /* 0x0000000a080572a4 */ /* 0x000fe4000f8e023f */
[----:B------:R-:W-:Y:S02]  /*ef90*/  UIMAD.WIDE.U32 UR6, UR39, UR10, URZ ;  /* 0x0000000a270672a5 */ /* 0x000fe4000f8e003f */
[----:B------:R-:W-:-:S03]  /*efa0*/  UIMAD UR5, UR39, UR11, UR5 ;  /* 0x0000000b270572a4 */ /* 0x000fc6000f8e0205 */
[----:B------:R-:W-:Y:S01]  /*efb0*/  ULDC.64 UR10, c[0x0][0xb98] ;  /* 0x0002e600000a7ab9 */ /* 0x000fe20000000a00 */
[----:B------:R-:W-:Y:S02]  /*efc0*/  UIADD3 UR7, UR7, UR5, URZ ;  /* 0x0000000507077290 */ /* 0x000fe4000fffe03f */
[----:B------:R-:W2:Y:S01]  /*efd0*/  @P2 LDC R3, c[0x0][0xbec] ;  /* 0x0002fb00ff032b82 */ /* 0x000ea20000000800 */
[----:B------:R-:W-:Y:S02]  /*efe0*/  UIMAD UR5, UR9, UR10, URZ ;  /* 0x0000000a090572a4 */ /* 0x000fe4000f8e023f */
[----:B------:R-:W-:Y:S02]  /*eff0*/  UIMAD.WIDE.U32 UR6, UR42, UR10, UR6 ;  /* 0x0000000a2a0672a5 */ /* 0x000fe4000f8e0006 */
[----:B------:R-:W-:-:S03]  /*f000*/  UIMAD UR5, UR42, UR11, UR5 ;  /* 0x0000000b2a0572a4 */ /* 0x000fc6000f8e0205 */
[----:B------:R-:W3:Y:S01]  /*f010*/  @P2 LDC R7, c[0x0][0xbf0] ;  /* 0x0002fc00ff072b82 */ /* 0x000ee20000000800 */
        /* <DEDUP_REMOVED lines=19> */
.L_x_5028:
[----:B------:R-:W-:Y:S05]  /*f150*/  BSYNC B1 ;  /* 0x0000000000017941 */ /* 0x000fea0003800000 */
.L_x_5027:
[----:B------:R-:W-:Y:S01]  /*f160*/  SEL R0, RZ, 0xffffffff, P1 ;  /* 0xffffffffff007807 */ /* 0x000fe20000800000 */
[----:B------:R-:W-:Y:S01]  /*f170*/  ULDC.64 UR10, c[0x0][0xae8] ;  /* 0x0002ba00000a7ab9 */ /* 0x000fe20000000a00 */
[----:B------:R-:W-:Y:S01]  /*f180*/  IMAD.SHL.U32 R13, R13, 0x2, RZ ;  /* 0x000000020d0d7824 */ /* 0x000fe200078e00ff */
[----:B------:R-:W-:Y:S01]  /*f190*/  UIMAD UR5, UR8, UR10, URZ ;  /* 0x0000000a080572a4 */ /* 0x000fe2000f8e023f */
[----:B------:R-:W-:Y:S01]  /*f1a0*/  ISETP.GE.AND P1, PT, R189, UR12, PT ;  /* 0x0000000cbd007c0c */ /* 0x000fe2000bf26270 */
[----:B------:R-:W-:Y:S01]  /*f1b0*/  IMAD.SHL.U32 R5, R0, 0x4, RZ ;  /* 0x0000000400057824 */ /* 0x000fe200078e00ff */
[----:B------:R-:W-:Y:S01]  /*f1c0*/  UIMAD.WIDE.U32 UR6, UR39, UR10, URZ ;  /* 0x0000000a270672a5 */ /* 0x000fe2000f8e003f */
[----:B0-----:R-:W-:Y:S01]  /*f1d0*/  @P0 IMAD.HI.U32 R0, R8, R9, RZ ;  /* 0x0000000908000227 */ /* 0x001fe200078e00ff */
[----:B------:R-:W-:Y:S01]  /*f1e0*/  UIMAD UR5, UR39, UR11, UR5 ;  /* 0x0000000b270572a4 */ /* 0x000fe2000f8e0205 */
[----:B------:R-:W-:Y:S01]  /*f1f0*/  LOP3.LUT R12, R13, 0x2, R12, 0xe2, !PT ;  /* 0x000000020d0c7812 */ /* 0x000fe200078ee20c */
[----:B------:R-:W-:Y:S01]  /*f200*/  BSSY B1, `(.L_x_5029) ;  /* 0x0000055000017945 */ /* 0x000fe20003800000 */
[----:B--2---:R-:W-:Y:S01]  /*f210*/  IMAD.MOV.U32 R3, RZ, RZ, R8 ;  /* 0x000000ffff037224 */ /* 0x004fe200078e0008 */
[----:B-1----:R-:W-:Y:S01]  /*f220*/  @P0 SHF.R.U32.HI R3, RZ, R11, R0 ;  /* 0x0000000bff030219 */ /* 0x002fe20000011600 */
[----:B------:R-:W-:Y:S01]  /*f230*/  ULDC.64 UR10, c[0x0][0xaf0] ;  /* 0x0002bc00000a7ab9 */ /* 0x000fe20000000a00 */
[----:B------:R-:W-:Y:S01]  /*f240*/  SEL R0, RZ, 0xffffffff, P1 ;  /* 0xffffffffff007807 */ /* 0x000fe20000800000 */
[----:B------:R-:W-:Y:S01]  /*f250*/  UIADD3 UR7, UR7, UR5, URZ ;  /* 0x0000000507077290 */ /* 0x000fe2000fffe03f */
[----:B------:R-:W-:Y:S01]  /*f260*/  LOP3.LUT R12, R5, 0x4, R12, 0xe2, !PT ;  /* 0x00000004050c7812 */ /* 0x000fe200078ee20c */
[----:B------:R-:W-:Y:S01]  /*f270*/  UIMAD UR5, UR9, UR10, URZ ;  /* 0x0000000a090572a4 */ /* 0x000fe2000f8e023f */
[----:B------:R-:W-:Y:S01]  /*f280*/  ISETP.GE.AND P1, PT, R188, UR12, PT ;  /* 0x0000000cbc007c0c */ /* 0x000fe2000bf26270 */
[----:B------:R-:W-:Y:S01]  /*f290*/  UIMAD.WIDE.U32 UR6, UR42, UR10, UR6 ;  /* 0x0000000a2a0672a5 */ /* 0x000fe2000f8e0006 */
[----:B------:R-:W-:Y:S01]  /*f2a0*/  IMAD.SHL.U32 R5, R0, 0x8, RZ ;  /* 0x0000000800057824 */ /* 0x000fe200078e00ff */
[----:B------:R-:W-:Y:S01]  /*f2b0*/  UIMAD UR5, UR42, UR11, UR5 ;  /* 0x0000000b2a0572a4 */ /* 0x000fe2000f8e0205 */
[--C-:B------:R-:W-:Y:S01]  /*f2c0*/  SHF.R.S32.HI R0, RZ, 0x1f, R3.reuse ;  /* 0x0000001fff007819 */ /* 0x100fe20000011403 */
[----:B------:R-:W-:Y:S01]  /*f2d0*/  IMAD.MOV R7, RZ, RZ, -R3 ;  /* 0x000000ffff077224 */ /* 0x000fe200078e0a03 */
[----:B------:R-:W-:Y:S01]  /*f2e0*/  ISETP.GE.AND P0, PT, R187, UR12, PT ;  /* 0x0000000cbb007c0c */ /* 0x000fe2000bf06270 */
[----:B------:R-:W-:Y:S01]  /*f2f0*/  UIADD3 UR5, UR7, UR5, URZ ;  /* 0x0000000507057290 */ /* 0x000fe2000fffe03f */
[----:B------:R-:W-:Y:S01]  /*f300*/  LOP3.LUT R12, R5, 0x8, R12, 0xe2, !PT ;  /* 0x00000008050c7812 */ /* 0x000fe200078ee20c */
[----:B------:R-:W-:Y:S01]  /*f310*/  IMAD.U32 R4, RZ, RZ, UR6 ;  /* 0x00000006ff047e24 */ /* 0x000fe2000f8e00ff */
[----:B------:R-:W-:Y:S01]  /*f320*/  SEL R6, RZ, 0xffffffff, P1 ;  /* 0xffffffffff067807 */ /* 0x000fe20000800000 */
[----:B------:R-:W-:Y:S01]  /*f330*/  IMAD.U32 R5, RZ, RZ, UR7 ;  /* 0x00000007ff057e24 */ /* 0x000fe2000f8e00ff */
[----:B------:R-:W-:Y:S01]  /*f340*/  ULDC.64 UR6, c[0x0][0xae0] ;  /* 0x0002b80000067ab9 */ /* 0x000fe20000000a00 */
[----:B------:R-:W-:Y:S01]  /*f350*/  IMAD R7, R10, R7, R8 ;  /* 0x000000070a077224 */ /* 0x000fe200078e0208 */
[----:B------:R-:W-:Y:S01]  /*f360*/  SEL R8, RZ, 0xffffffff, P0 ;  /* 0xffffffffff087807 */ /* 0x000fe20000000000 */
[----:B------:R-:W-:Y:S01]  /*f370*/  IMAD R0, R0, UR6, RZ ;  /* 0x0000000600007c24 */ /* 0x000fe2000f8e02ff */
[----:B------:R-:W-:Y:S01]  /*f380*/  ISETP.GE.AND P0, PT, R214, UR12, PT ;  /* 0x0000000cd6007c0c */ /* 0x000fe2000bf06270 */
[----:B------:R-:W-:Y:S01]  /*f390*/  IMAD.U32 R5, RZ, RZ, UR5 ;  /* 0x00000005ff057e24 */ /* 0x000fe2000f8e00ff */
[----:B------:R-:W-:Y:S01]  /*f3a0*/  ULDC UR5, c[0x0][0xa88] ;  /* 0x0002a20000057ab9 */ /* 0x000fe20000000800 */
[----:B------:R-:W-:Y:S01]  /*f3b0*/  IMAD.SHL.U32 R11, R6, 0x10, RZ ;  /* 0x00000010060b7824 */ /* 0x000fe200078e00ff */
[----:B------:R-:W-:Y:S01]  /*f3c0*/  ISETP.GE.AND P2, PT, R213, UR12, PT ;  /* 0x0000000cd5007c0c */ /* 0x000fe2000bf46270 */
[C---:B------:R-:W-:Y:S01]  /*f3d0*/  IMAD R9, R3.reuse, UR7, R0 ;  /* 0x0000000703097c24 */ /* 0x040fe2000f8e0200 */
[----:B------:R-:W-:Y:S01]  /*f3e0*/  SHF.R.S32.HI R0, RZ, 0x1f, R7 ;  /* 0x0000001fff007819 */ /* 0x000fe20000011407 */
[----:B------:R-:W-:Y:S01]  /*f3f0*/  IMAD.WIDE.U32 R4, R3, UR6, R4 ;  /* 0x0000000603047c25 */ /* 0x000fe2000f8e0004 */
[----:B------:R-:W-:Y:S01]  /*f400*/  ULDC.64 UR6, c[0x0][0xad8] ;  /* 0x0002b60000067ab9 */ /* 0x000fe20000000a00 */
[----:B------:R-:W-:-:S02]  /*f410*/  LOP3.LUT R12, R11, 0x10, R12, 0xe2, !PT ;  /* 0x000000100b0c7812 */ /* 0x000fc400078ee20c */
[----:B------:R-:W-:Y:S02]  /*f420*/  IMAD.SHL.U32 R3, R8, 0x20, RZ ;  /* 0x0000002008037824 */ /* 0x000fe400078e00ff */
[----:B------:R-:W-:Y:S02]  /*f430*/  IMAD R0, R0, UR6, RZ ;  /* 0x0000000600007c24 */ /* 0x000fe4000f8e02ff */
[----:B------:R-:W-:Y:S01]  /*f440*/  IMAD.IADD R5, R5, 0x1, R9 ;  /* 0x0000000105057824 */ /* 0x000fe200078e0209 */
[----:B------:R-:W-:Y:S01]  /*f450*/  LOP3.LUT R12, R3, 0x20, R12, 0xe2, !PT ;  /* 0x00000020030c7812 */ /* 0x000fe200078ee20c */
[----:B------:R-:W-:Y:S02]  /*f460*/  VIADD R26, R211, UR40 ;  /* 0x00000028d31a7c36 */ /* 0x000fe40008000000 */
[----:B------:R-:W-:Y:S02]  /*f470*/  IMAD R25, R10, UR5, RZ ;  /* 0x000000050a197c24 */ /* 0x000fe4000f8e02ff */
[C---:B------:R-:W-:Y:S01]  /*f480*/  IMAD R3, R7.reuse, UR7, R0 ;  /* 0x0000000707037c24 */ /* 0x040fe2000f8e0200 */
[----:B------:R-:W-:Y:S01]  /*f490*/  SEL R0, RZ, 0x80, P2 ;  /* 0x00000080ff007807 */ /* 0x000fe20001000000 */
[----:B------:R-:W-:Y:S01]  /*f4a0*/  IMAD.WIDE.U32 R4, R7, UR6, R4 ;  /* 0x0000000607047c25 */ /* 0x000fe2000f8e0004 */
[----:B------:R-:W-:Y:S01]  /*f4b0*/  SEL R7, RZ, 0x40, P0 ;  /* 0x00000040ff077807 */ /* 0x000fe20000000000 */
[----:B------:R-:W-:Y:S01]  /*f4c0*/  ULDC.64 UR6, c[0x0][0xa80] ;  /* 0x0002a00000067ab9 */ /* 0x000fe20000000a00 */
[----:B------:R-:W-:Y:S01]  /*f4d0*/  ISETP.GE.AND P0, PT, R26, R25, PT ;  /* 0x000000191a00720c */ /* 0x000fe20003f06270 */
[----:B------:R-:W-:Y:S01]  /*f4e0*/  IMAD.IADD R3, R5, 0x1, R3 ;  /* 0x0000000105037824 */ /* 0x000fe200078e0203 */
[----:B------:R-:W-:-:S02]  /*f4f0*/  LEA R20, P1, R4, UR6, 0x1 ;  /* 0x0000000604147c11 */ /* 0x000fc4000f8208ff */
[----:B------:R-:W-:Y:S02]  /*f500*/  LOP3.LUT R21, R12, R7, RZ, 0xfc, !PT ;  /* 0x000000070c157212 */ /* 0x000fe400078efcff */
[----:B------:R-:W-:Y:S01]  /*f510*/  LEA.HI.X R3, R4, UR7, R3, 0x1, P1 ;  /* 0x0000000704037c11 */ /* 0x000fe200088f0c03 */
[----:B------:R0:W1:Y:S01]  /*f520*/  SHFL.IDX PT, R6, R20, RZ, 0x181f ;  /* 0x00181fff14067589 */ /* 0x00006200000e0000 */
[----:B------:R-:W-:-:S03]  /*f530*/  LOP3.LUT R24, R21, R0, RZ, 0xfc, !PT ;  /* 0x0000000015187212 */ /* 0x000fc600078efcff */
        /* <DEDUP_REMOVED lines=33> */
.L_x_5030:
[----:B------:R-:W-:Y:S05]  /*f750*/  BSYNC B1 ;  /* 0x0000000000017941 */ /* 0x000fea0003800000 */
.L_x_5029:
        /* <DEDUP_REMOVED lines=26> */
[-C--:B0-----:R-:W-:Y:S02]  /*f900*/  @P1 LEA R20, P4, R214, R6.reuse, 0x1 ;  /* 0x00000006d6141211 */ /* 0x081fe400078808ff */
        /* <DEDUP_REMOVED lines=9> */
.L_x_5026:
[----:B------:R-:W-:Y:S05]  /*f9a0*/  BSYNC B0 ;  /* 0x0000000000007941 */ /* 0x000fea0003800000 */
.L_x_5021:
[----:B------:R-:W-:Y:S02]  /*f9b0*/  ULDC UR5, c[0x0][0xc38] ;  /* 0x00030e0000057ab9 */ /* 0x000fe40000000800 */
[----:B------:R-:W-:-:S06]  /*f9c0*/  UISETP.GE.AND UP0, UPT, UR4, UR5, UPT ;  /* 0x000000050400728c */ /* 0x000fcc000bf06270 */
[----:B------:R-:W-:-:S13]  /*f9d0*/  PLOP3.LUT P0, PT, PT, PT, UP0, 0x80, 0x0 ;  /* 0x000000000000781c */ /* 0x000fda0003f0f008 */
[----:B------:R-:W-:Y:S05]  /*f9e0*/  @!P0 BRA `(.L_x_5031) ;  /* 0xffffff1400848947 */ /* 0x000fea000383ffff */
[----:B------:R-:W-:Y:S05]  /*f9f0*/  EXIT ;  /* 0x000000000000794d */ /* 0x000fea0003800000 */
.L_x_4925:
[----:B------:R-:W-:-:S08]  /*fa00*/  NOP ;  /* 0x0000000000007918 */ /* 0x000fd00000000000 */
[----:B------:R-:W0:-:S00]  /*fa10*/  USETMAXREG.DEALLOC.CTAPOOL 0x18 ;  /* 0x00000018000079c8 */ /* 0x000e0000080e0500 */
        /* <DEDUP_REMOVED lines=12> */
[----:B------:R1:W-:Y:S07]  /*fae0*/  STL [R1], R2 ;  /* 0x0000000201007387 */ /* 0x0003ee0000100800 */
[----:B------:R-:W-:Y:S05]  /*faf0*/  @P0 BRA `(.L_x_5032) ;  /* 0x0000005000d80947 */ /* 0x000fea0003800000 */
[----:B------:R-:W0:Y:S01]  /*fb00*/  S2UR UR5, SR_CgaCtaId ;  /* 0x00000000000579c3 */ /* 0x000e220000008800 */
[C---:B-1----:R-:W-:Y:S01]  /*fb10*/  IMAD.SHL.U32 R2, R0.reuse, 0x8, RZ ;  /* 0x0000000800027824 */ /* 0x042fe200078e00ff */
[----:B------:R-:W-:Y:S01]  /*fb20*/  LOP3.LUT R5, R0, 0x7f, RZ, 0xc0, !PT ;  /* 0x0000007f00057812 */ /* 0x000fe200078ec0ff */
[----:B------:R-:W-:Y:S01]  /*fb30*/  UMOV UR4, 0x400 ;  /* 0x0000040000047882 */ /* 0x000fe20000000000 */
[----:B------:R-:W-:Y:S01]  /*fb40*/  IMAD.MOV.U32 R18, RZ, RZ, RZ ;  /* 0x000000ffff127224 */ /* 0x000fe200078e00ff */
[----:B------:R-:W-:Y:S01]  /*fb50*/  ULDC UR42, c[0x0][0xc] ;  /* 0x00000300002a7ab9 */ /* 0x000fe20000000800 */
[----:B------:R-:W-:Y:S01]  /*fb60*/  LOP3.LUT R3, R2, 0x1f8, RZ, 0xc0, !PT ;  /* 0x000001f802037812 */ /* 0x000fe200078ec0ff */
[----:B------:R-:W-:Y:S01]  /*fb70*/  IMAD.U32 R2, RZ, RZ, UR6 ;  /* 0x00000006ff027e24 */ /* 0x000fe2000f8e00ff */
[----:B------:R-:W-:Y:S02]  /*fb80*/  ULDC.64 UR44, c[0x0][0x198] ;  /* 0x00006600002c7ab9 */ /* 0x000fe40000000a00 */
[----:B------:R-:W-:Y:S01]  /*fb90*/  LOP3.LUT R4, R3, 0x38, R0, 0x78, !PT ;  /* 0x0000003803047812 */ /* 0x000fe200078e7800 */
[----:B------:R-:W-:Y:S01]  /*fba0*/  IMAD.SHL.U32 R3, R5, 0x8, RZ ;  /* 0x0000000805037824 */ /* 0x000fe200078e00ff */
[----:B------:R-:W-:-:S04]  /*fbb0*/  SHF.R.U32.HI R5, RZ, 0x3, R5 ;  /* 0x00000003ff057819 */ /* 0x000fc80000011605 */
[----:B------:R-:W-:Y:S01]  /*fbc0*/  LOP3.LUT R4, R4, 0x200, R3, 0xf8, !PT ;  /* 0x0000020004047812 */ /* 0x000fe200078ef803 */
[----:B------:R-:W-:-:S05]  /*fbd0*/  IMAD.SHL.U32 R3, R0, 0x10, RZ ;  /* 0x0000001000037824 */ /* 0x000fca00078e00ff */
[----:B------:R-:W-:Y:S01]  /*fbe0*/  LOP3.LUT R0, R5, 0x70, R3, 0xf8, !PT ;  /* 0x0000007005007812 */ /* 0x000fe200078ef803 */
[----:B------:R-:W-:Y:S01]  /*fbf0*/  IMAD.MOV.U32 R0, RZ, RZ, 0x1 ;  /* 0x00000001ff007424 */ /* 0x000fe200078e00ff */
[----:B0-----:R-:W-:-:S06]  /*fc00*/  ULEA UR4, UR5, UR4, 0x18 ;  /* 0x0000000405047291 */ /* 0x001fcc000f8ec03f */
[----:B------:R-:W-:-:S04]  /*fc10*/  IMAD.U32 R17, RZ, RZ, UR4 ;  /* 0x00000004ff117e24 */ /* 0x000fc8000f8e00ff */
[----:B------:R-:W-:-:S05]  /*fc20*/  IMAD R3, R4, 0x2, R17 ;  /* 0x0000000204037824 */ /* 0x000fca00078e0211 */
[----:B------:R0:W-:Y:S04]  /*fc30*/  STL [R1+0x1c], R3 ;  /* 0x00001c0301007387 */ /* 0x0001e80000100800 */
[----:B------:R0:W-:Y:S04]  /*fc40*/  STL [R1+0x10], R2 ;  /* 0x0000100201007387 */ /* 0x0001e80000100800 */
[----:B------:R0:W-:Y:S04]  /*fc50*/  STL [R1+0x18], RZ ;  /* 0x000018ff01007387 */ /* 0x0001e80000100800 */
[----:B------:R0:W-:Y:S02]  /*fc60*/  STL [R1], R0 ;  /* 0x0000000001007387 */ /* 0x0001e40000100800 */
.L_x_5144:
[----:B0-2---:R-:W2:Y:S01]  /*fc70*/  LDL R0, [R1+0x10] ;  /* 0x0000100001007983 */ /* 0x005ea20000100800 */
        /* <DEDUP_REMOVED lines=13> */
[----:B-1----:R-:W-:Y:S05]  /*fd50*/  @!P0 BRA `(.L_x_5033) ;  /* 0x0000000000208947 */ /* 0x002fea0003800000 */
        /* <DEDUP_REMOVED lines=8> */
.L_x_5033:
[----:B------:R-:W-:Y:S01]  /*fde0*/  ULDC UR9, c[0x0][0xc54] ;  /* 0x0003150000097ab9 */ /* 0x000fe20000000800 */
[----:B------:R-:W-:Y:S01]  /*fdf0*/  UMOV UR6, UR8 ;  /* 0x0000000800067c82 */ /* 0x000fe20008000000 */
[----:B------:R-:W-:-:S11]  /*fe00*/  UISETP.NE.AND UP0, UPT, UR9, 0x1, UPT ;  /* 0x000000010900788c */ /* 0x000fd6000bf05270 */
[----:B------:R-:W-:Y:S02]  /*fe10*/  @UP0 ULDC.64 UR10, c[0x0][0xc58] ;  /* 0x00031600000a0ab9 */ /* 0x000fe40000000a00 */
[----:B------:R-:W-:-:S04]  /*fe20*/  UIMAD.WIDE.U32 UR4, UR8, UR10, URZ ;  /* 0x0000000a080472a5 */ /* 0x000fc8000f8e003f */
[----:B------:R-:W-:-:S04]  /*fe30*/  @UP0 USHF.R.U32.HI UR6, URZ, UR11, UR5 ;  /* 0x0000000b3f060299 */ /* 0x000fc80008011605 */
[----:B------:R-:W-:-:S12]  /*fe40*/  UIMAD UR4, UR6, UR9, URZ ;  /* 0x00000009060472a4 */ /* 0x000fd8000f8e023f */
.L_x_5034:
        /* <DEDUP_REMOVED lines=48> */
.L_x_5036:
[----:B------:R-:W-:-:S11]  /*10150*/  UISETP.NE.AND UP0, UPT, UR5, 0x1, UPT ;  /* 0x000000010500788c */ /* 0x000fd6000bf05270 */
[----:B------:R-:W-:Y:S02]  /*10160*/  @UP0 ULDC.64 UR12, c[0x0][0x9e8] ;  /* 0x00027a00000c0ab9 */ /* 0x000fe40000000a00 */
[----:B------:R-:W-:-:S04]  /*10170*/  UIMAD.WIDE.U32 UR8, UR10, UR12, URZ ;  /* 0x0000000c0a0872a5 */ /* 0x000fc8000f8e003f */
[----:B------:R-:W-:-:S12]  /*10180*/  @UP0 USHF.R.U32.HI UR10, URZ, UR13, UR9 ;  /* 0x0000000d3f0a0299 */ /* 0x000fd80008011609 */
.L_x_5037:
[----:B------:R-:W-:-:S04]  /*10190*/  UIMAD UR10, UR10, UR5, UR5 ;  /* 0x000000050a0a72a4 */ /* 0x000fc8000f8e0205 */
[----:B------:R-:W-:-:S04]  /*101a0*/  UISETP.LT.AND UP0, UPT, UR4, UR10, UPT ;  /* 0x0000000a0400728c */ /* 0x000fc8000bf01270 */
[----:B------:R-:W-:-:S12]  /*101b0*/  USEL UR4, UR4, UR10, UP0 ;  /* 0x0000000a04047287 */ /* 0x000fd80008000000 */
.L_x_5035:
[----:B------:R-:W-:Y:S02]  /*101c0*/  UIMAD UR12, UR15, UR7, 0x3f ;  /* 0x0000003f0f0c74a4 */ /* 0x000fe4000f8e0207 */
[----:B------:R-:W-:Y:S02]  /*101d0*/  UIADD3 UR4, UR4, 0x3f, URZ ;  /* 0x0000003f04047890 */ /* 0x000fe4000fffe03f */
[----:B------:R-:W-:Y:S02]  /*101e0*/  USHF.R.S32.HI UR13, URZ, 0x1f, UR12 ;  /* 0x0000001f3f0d7899 */ /* 0x000fe4000801140c */
[----:B------:R-:W-:Y:S01]  /*101f0*/  USHF.R.S32.HI UR10, URZ, 0x1f, UR4 ;  /* 0x0000001f3f0a7899 */ /* 0x000fe20008011404 */
[----:B------:R-:W-:Y:S01]  /*10200*/  @UP2 ULDC UR8, c[0x0][0x44c] ;  /* 0x0001130000082ab9 */ /* 0x000fe20000000800 */
[----:B------:R-:W-:Y:S02]  /*10210*/  ULEA.HI UR13, UR13, UR12, URZ, 0x6 ;  /* 0x0000000c0d0d7291 */ /* 0x000fe4000f8f303f */
[----:B------:R-:W-:-:S02]  /*10220*/  UIMAD.WIDE.U32 UR8, UR40, UR8, URZ ;  /* 0x00000008280872a5 */ /* 0x000fc4000f8e003f */
[----:B------:R-:W-:Y:S01]  /*10230*/  ULEA.HI UR10, UR10, UR4, URZ, 0x6 ;  /* 0x000000040a0a7291 */ /* 0x000fe2000f8f303f */
[----:B------:R-:W-:Y:S01]  /*10240*/  @UP2 ULDC UR14, c[0x0][0x450] ;  /* 0x00011400000e2ab9 */ /* 0x000fe20000000800 */
[----:B------:R-:W-:Y:S01]  /*10250*/  UMOV UR11, UR40 ;  /* 0x00000028000b7c82 */ /* 0x000fe20008000000 */
[----:B------:R-:W-:Y:S02]  /*10260*/  UIMAD UR4, UR15, UR7, -UR6 ;  /* 0x000000070f0472a4 */ /* 0x000fe4000f8e0a06 */
[----:B------:R-:W-:Y:S02]  /*10270*/  USHF.R.S32.HI UR13, URZ, 0x6, UR13 ;  /* 0x000000063f0d7899 */ /* 0x000fe4000801140d */
[----:B------:R-:W-:Y:S02]  /*10280*/  USHF.R.S32.HI UR10, URZ, 0x6, UR10 ;  /* 0x000000063f0a7899 */ /* 0x000fe4000801140a */
[----:B------:R-:W-:Y:S02]  /*10290*/  @UP2 USHF.R.U32.HI UR11, URZ, UR14, UR9 ;  /* 0x0000000e3f0b2299 */ /* 0x000fe40008011609 */
[----:B------:R-:W-:-:S02]  /*102a0*/  UISETP.LT.AND UP0, UPT, UR13, UR10, UPT ;  /* 0x0000000a0d00728c */ /* 0x000fc4000bf01270 */
[----:B------:R-:W-:Y:S01]  /*102b0*/  UIADD3 UR4, UR4, UR11, URZ ;  /* 0x0000000b04047290 */ /* 0x000fe2000fffe03f */
[----:B------:R-:W-:Y:S01]  /*102c0*/  ULDC UR8, c[0x0][0x9dc] ;  /* 0x0002770000087ab9 */ /* 0x000fe20000000800 */
[----:B------:R-:W-:Y:S02]  /*102d0*/  USEL UR39, UR13, UR10, UP0 ;  /* 0x0000000a0d277287 */ /* 0x000fe40008000000 */
[----:B------:R-:W-:Y:S01]  /*102e0*/  UIADD3 UR8, UR4, -UR8, URZ ;  /* 0x8000000804087290 */ /* 0x000fe2000fffe03f */
[----:B------:R-:W-:Y:S11]  /*102f0*/  @!P1 BRA `(.L_x_5038) ;  /* 0x0000000000449947 */ /* 0x000ff60003800000 */
        /* <DEDUP_REMOVED lines=10> */
.L_x_5039:
[----:B------:R-:W-:-:S11]  /*103a0*/  UISETP.NE.AND UP0, UPT, UR5, 0x1, UPT ;  /* 0x000000010500788c */ /* 0x000fd6000bf05270 */
[----:B------:R-:W-:Y:S02]  /*103b0*/  @UP0 ULDC.64 UR10, c[0x0][0x9e8] ;  /* 0x00027a00000a0ab9 */ /* 0x000fe40000000a00 */
[----:B------:R-:W-:-:S04]  /*103c0*/  UIMAD.WIDE.U32 UR6, UR4, UR10, URZ ;  /* 0x0000000a040672a5 */ /* 0x000fc8000f8e003f */
[----:B------:R-:W-:-:S12]  /*103d0*/  @UP0 USHF.R.U32.HI UR4, URZ, UR11, UR7 ;  /* 0x0000000b3f040299 */ /* 0x000fd80008011607 */
.L_x_5040:
[----:B------:R-:W-:-:S04]  /*103e0*/  UIMAD UR4, UR4, UR5, URZ ;  /* 0x00000005040472a4 */ /* 0x000fc8000f8e023f */
[----:B------:R-:W-:-:S04]  /*103f0*/  UISETP.LT.AND UP0, UPT, UR8, UR4, UPT ;  /* 0x000000040800728c */ /* 0x000fc8000bf01270 */
[----:B------:R-:W-:-:S12]  /*10400*/  USEL UR8, UR8, UR4, !UP0 ;  /* 0x0000000408087287 */ /* 0x000fd8000c000000 */
.L_x_5038:
[----:B------:R-:W-:Y:S01]  /*10410*/  USHF.R.S32.HI UR4, URZ, 0x1f, UR8 ;  /* 0x0000001f3f047899 */ /* 0x000fe20008011408 */
[----:B------:R-:W-:Y:S03]  /*10420*/  BSSY B7, `(.L_x_5041) ;  /* 0x0000486000077945 */ /* 0x000fe60003800000 */
[----:B------:R-:W-:-:S04]  /*10430*/  ULEA.HI UR4, UR4, UR8, URZ, 0x6 ;  /* 0x0000000804047291 */ /* 0x000fc8000f8f303f */
[----:B------:R-:W-:-:S04]  /*10440*/  USHF.R.S32.HI UR4, URZ, 0x6, UR4 ;  /* 0x000000063f047899 */ /* 0x000fc80008011404 */
        /* <DEDUP_REMOVED lines=23> */
.L_x_5042:
        /* <DEDUP_REMOVED lines=20> */
.L_x_5045:
[----:B------:R-:W-:Y:S05]  /*10700*/  BSYNC B6 ;  /* 0x0000000000067941 */ /* 0x000fea0003800000 */
.L_x_5044:
        /* <DEDUP_REMOVED lines=20> */
.L_x_5048:
        /* <DEDUP_REMOVED lines=15> */
.L_x_5047:
[----:B------:R-:W-:Y:S05]  /*10940*/  BSYNC B6 ;  /* 0x0000000000067941 */ /* 0x000fea0003800000 */
.L_x_5046:
[----:B------:R-:W-:Y:S01]  /*10950*/  ULDC.64 UR4, c[0x0][0x9f8] ;  /* 0x00027e0000047ab9 */ /* 0x000fe20000000a00 */
[----:B------:R-:W-:Y:S01]  /*10960*/  IMAD.U32 R19, RZ, RZ, UR43 ;  /* 0x0000002bff137e24 */ /* 0x000fe2000f8e00ff */
[----:B------:R-:W-:-:S04]  /*10970*/  UISETP.NE.U32.AND UP0, UPT, UR4, URZ, UPT ;  /* 0x0000003f0400728c */ /* 0x000fc8000bf05070 */
        /* <DEDUP_REMOVED lines=16> */
[----:B------:R-:W-:-:S05]  /*10a80*/  P2R R5, PR, RZ, 0x2 ;  /* 0x00000002ff057803 */ /* 0x000fca0000000000 */
[----:B------:R0:W-:Y:S01]  /*10a90*/  STL [R1+0xc], R5 ;  /* 0x00000c0501007387 */ /* 0x0001e20000100800 */
[----:B--2---:R-:W-:Y:S02]  /*10aa0*/  SHF.R.S32.HI R7, RZ, 0x1f, R19 ;  /* 0x0000001fff077819 */ /* 0x004fe40000011413 */
[----:B------:R-:W-:-:S03]  /*10ab0*/  SEL R16, R19, RZ, !P1 ;  /* 0x000000ff13107207 */ /* 0x000fc60004800000 */
[----:B------:R0:W-:Y:S01]  /*10ac0*/  STL [R1+0x4], R7 ;  /* 0x0000040701007387 */ /* 0x0001e20000100800 */
[----:B------:R-:W-:Y:S05]  /*10ad0*/  BRA.DIV UR4, `(.L_x_5049) ;  /* 0x0000004a04c07947 */ /* 0x000fea000b800000 */
[----:B------:R1:W2:Y:S02]  /*10ae0*/  SHFL.IDX PT, R14, R4, RZ, 0x1f ;  /* 0x00001fff040e7589 */ /* 0x0002a400000e0000 */
.L_x_5160:
[----:B------:R-:W-:Y:S01]  /*10af0*/  PLOP3.LUT P2, PT, PT, PT, PT, 0x8, 0x0 ;  /* 0x000000000000781c */ /* 0x000fe20003f4e170 */
[----:B------:R3:W-:Y:S01]  /*10b00*/  STL [R1+0x14], R0 ;  /* 0x0000140001007387 */ /* 0x0007e20000100800 */
[----:B--2---:R-:W-:Y:S02]  /*10b10*/  ISETP.NE.AND P0, PT, R14, RZ, PT ;  /* 0x000000ff0e00720c */ /* 0x004fe40003f05270 */
[----:B-1----:R-:W-:-:S05]  /*10b20*/  P2R R4, PR, RZ, 0x4 ;  /* 0x00000004ff047803 */ /* 0x002fca0000000000 */
[----:B------:R3:W-:Y:S06]  /*10b30*/  STL [R1+0x8], R4 ;  /* 0x0000080401007387 */ /* 0x0007ec0000100800 */
[----:B------:R-:W-:Y:S05]  /*10b40*/  @P0 BRA `(.L_x_5050) ;  /* 0x0000000000f00947 */ /* 0x000fea0003800000 */
[----:B------:R-:W-:-:S03]  /*10b50*/  UMOV UR4, 0xffffffff ;  /* 0xffffffff00047882 */ /* 0x000fc60000000000 */
[----:B------:R-:W-:Y:S05]  /*10b60*/  BRA.DIV UR4, `(.L_x_5051) ;  /* 0x0000004a04bc7947 */ /* 0x000fea000b800000 */
[----:B------:R-:W-:-:S13]  /*10b70*/  ELECT P6, URZ, PT ;  /* 0x00000000003f782f */ /* 0x000fda00038c0000 */
.L_x_5163:
[----:B------:R-:W-:Y:S05]  /*10b80*/  @!P6 BRA `(.L_x_5050) ;  /* 0x0000000000e0e947 */ /* 0x000fea0003800000 */
[----:B------:R-:W-:Y:S01]  /*10b90*/  IMAD.MOV.U32 R16, RZ, RZ, R19 ;  /* 0x000000ffff107224 */ /* 0x000fe200078e0013 */
[----:B------:R-:W-:Y:S06]  /*10ba0*/  @!P1 BRA `(.L_x_5052) ;  /* 0x00000000004c9947 */ /* 0x000fec0003800000 */
[----:B------:R-:W1:Y:S01]  /*10bb0*/  LDC R6, c[0x0][0x43c] ;  /* 0x00010f00ff067b82 */ /* 0x000e620000000800 */
[----:B------:R-:W-:Y:S01]  /*10bc0*/  IMAD.MOV.U32 R8, RZ, RZ, R0 ;  /* 0x000000ffff087224 */ /* 0x000fe200078e0000 */
[----:B------:R-:W-:Y:S01]  /*10bd0*/  ULDC.64 UR4, c[0x0][0x428] ;  /* 0x00010a0000047ab9 */ /* 0x000fe20000000a00 */
[----:B-1----:R-:W-:-:S13]  /*10be0*/  ISETP.NE.AND P0, PT, R6, 0x1, PT ;  /* 0x000000010600780c */ /* 0x002fda0003f05270 */
[----:B0--3--:R-:W0:Y:S02]  /*10bf0*/  @P0 LDC.64 R4, c[0x0][0x440] ;  /* 0x00011000ff040b82 */ /* 0x009e240000000a00 */
[----:B0-----:R-:W-:-:S04]  /*10c00*/  @P0 IMAD.HI.U32 R0, R8, R4, RZ ;  /* 0x0000000408000227 */ /* 0x001fc800078e00ff */
[----:B------:R-:W-:Y:S01]  /*10c10*/  IMAD.MOV.U32 R4, RZ, RZ, R8 ;  /* 0x000000ffff047224 */ /* 0x000fe200078e0008 */
[----:B------:R-:W-:-:S04]  /*10c20*/  @P0 SHF.R.U32.HI R4, RZ, R5, R0 ;  /* 0x00000005ff040219 */ /* 0x000fc80000011600 */
[--C-:B------:R-:W-:Y:S01]  /*10c30*/  SHF.R.S32.HI R5, RZ, 0x1f, R4.reuse ;  /* 0x0000001fff057819 */ /* 0x100fe20000011404 */
[----:B------:R-:W-:-:S04]  /*10c40*/  IMAD.MOV R0, RZ, RZ, -R4 ;  /* 0x000000ffff007224 */ /* 0x000fc800078e0a04 */
[----:B------:R-:W-:Y:S02]  /*10c50*/  IMAD R8, R6, R0, R8 ;  /* 0x0000000006087224 */ /* 0x000fe400078e0208 */
[----:B------:R-:W-:Y:S02]  /*10c60*/  IMAD R0, R7, UR4, RZ ;  /* 0x0000000407007c24 */ /* 0x000fe4000f8e02ff */
[C---:B------:R-:W-:Y:S01]  /*10c70*/  IMAD.WIDE.U32 R4, R19.reuse, UR4, R4 ;  /* 0x0000000413047c25 */ /* 0x040fe2000f8e0004 */
[----:B------:R1:W-:Y:S03]  /*10c80*/  STL [R1+0x14], R8 ;  /* 0x0000140801007387 */ /* 0x0003e60000100800 */
[----:B------:R-:W-:Y:S01]  /*10c90*/  IMAD R0, R19, UR5, R0 ;  /* 0x0000000513007c24 */ /* 0x000fe2000f8e0200 */
[----:B------:R-:W-:-:S03]  /*10ca0*/  LEA R2, P0, R4, R2, 0x2 ;  /* 0x0000000204027211 */ /* 0x000fc600078010ff */
[----:B------:R-:W-:-:S05]  /*10cb0*/  IMAD.IADD R0, R5, 0x1, R0 ;  /* 0x0000000105007824 */ /* 0x000fca00078e0200 */
[----:B------:R-:W-:-:S05]  /*10cc0*/  LEA.HI.X R3, R4, R3, R0, 0x2, P0 ;  /* 0x0000000304037211 */ /* 0x000fca00000f1400 */
[----:B------:R1:W5:Y:S02]  /*10cd0*/  LDG.E R16, desc[UR46][R2.64] ;  /* 0x0000002e02107981 */ /* 0x000364000c1e1900 */
.L_x_5052:
[----:B---3--:R-:W2:Y:S01]  /*10ce0*/  LDL R0, [R1] ;  /* 0x0000000001007983 */ /* 0x008ea20000100800 */
[----:B-1----:R-:W-:Y:S01]  /*10cf0*/  IMAD R3, R18, 0x8, R17 ;  /* 0x0000000812037824 */ /* 0x002fe200078e0211 */
[----:B0-----:R-:W0:Y:S02]  /*10d00*/  S2R R7, SR_TID.X ;  /* 0x0000000000077919 */ /* 0x001e240000002100 */
[----:B0-----:R-:W-:-:S04]  /*10d10*/  LOP3.LUT R7, R7, 0x7f, RZ, 0xc0, !PT ;  /* 0x0000007f07077812 */ /* 0x001fc800078ec0ff */
[----:B------:R-:W-:Y:S02]  /*10d20*/  ISETP.NE.AND P1, PT, R7, RZ, PT ;  /* 0x000000ff0700720c */ /* 0x000fe40003f25270 */
[----:B--2---:R-:W-:-:S04]  /*10d30*/  SHF.L.U32 R0, R0, 0x1f, RZ ;  /* 0x0000001f00007819 */ /* 0x004fc800000006ff */
[----:B------:R-:W0:Y:S02]  /*10d40*/  SYNCS.PHASECHK.TRANS64.TRYWAIT P0, [R3+URZ+0x28c40], R0 ;  /* 0x028c4000030075a7 */ /* 0x000e24000800017f */
[----:B0-----:R-:W-:Y:S05]  /*10d50*/  @!P0 BRA `(.L_x_5053) ;  /* 0x0000004800608947 */ /* 0x001fea0003800000 */
.L_x_5164:
        /* <DEDUP_REMOVED lines=8> */
.L_x_5054:
[----:B------:R-:W2:Y:S01]  /*10de0*/  LDL R2, [R1+0x14] ;  /* 0x0000140001027983 */ /* 0x000ea20000100800 */
[----:B0-----:R-:W-:Y:S01]  /*10df0*/  IMAD R0, R18, 0x2000, R17 ;  /* 0x0000200012007824 */ /* 0x001fe200078e0211 */
        /* <DEDUP_REMOVED lines=8> */
[----:B------:R-:W-:-:S02]  /*10e80*/  UMOV UR34, URZ ;  /* 0x0000003f00227c82 */ /* 0x000fc40008000000 */
[----:B------:R-:W-:-:S03]  /*10e90*/  P2R R0, PR, RZ, 0x1 ;  /* 0x00000001ff007803 */ /* 0x000fc60000000000 */
[----:B------:R-:W-:Y:S02]  /*10ea0*/  UIADD3 UR33, UR33, 0x28c30, URZ ;  /* 0x00028c3021217890 */ /* 0x000fe4000fffe03f */
[----:B------:R1:W-:Y:S02]  /*10eb0*/  STL [R1+0x8], R0 ;  /* 0x0000080001007387 */ /* 0x0003e40000100800 */
[----:B------:R-:W-:Y:S01]  /*10ec0*/  UIADD3 UR32, UR32, 0x22400, URZ ;  /* 0x0002240020207890 */ /* 0x000fe2000fffe03f */
[----:B--2---:R-:W-:-:S13]  /*10ed0*/  R2UR UR35, R2 ;  /* 0x00000000022372ca */ /* 0x004fda00000e0000 */
[----:B------:R-:W-:-:S09]  /*10ee0*/  USHF.L.U32 UR35, UR35, 0x6, URZ ;  /* 0x0000000623237899 */ /* 0x000fd2000800063f */
[----:B------:R1:W-:Y:S02]  /*10ef0*/  UTMALDG.4D [UR32], [UR4], desc[UR6] ;  /* 0x00000620040075b4 */ /* 0x0003e40008019000 */
[----:B-1----:R-:W-:Y:S01]  /*10f00*/  NOP ;  /* 0x0000000000007918 */ /* 0x002fe20000000000 */
.L_x_5050:
[----:B---3--:R-:W-:Y:S01]  /*10f10*/  VIADD R0, R17, 0x20400 ;  /* 0x0002040011007836 */ /* 0x008fe20000000000 */
        /* <DEDUP_REMOVED lines=9> */
[----:B------:R-:W-:Y:S02]  /*10fb0*/  IMAD.U32 R4, RZ, RZ, UR4 ;  /* 0x00000004ff047e24 */ /* 0x000fe4000f8e00ff */
[----:B------:R-:W1:Y:S01]  /*10fc0*/  LDC.64 R2, c[0x4][R2] ;  /* 0x0100000002027b82 */ /* 0x000e620000000a00 */
[----:B0-----:R-:W-:Y:S02]  /*10fd0*/  IMAD.U32 R5, RZ, RZ, UR5 ;  /* 0x00000005ff057e24 */ /* 0x001fe4000f8e00ff */
        /* <DEDUP_REMOVED lines=8> */
[----:B-1----:R-:W-:Y:S05]  /*11060*/  CALL.ABS.NOINC R2 ;  /* 0x0000000002007343 */ /* 0x002fea0003c00000 */
.L_x_5056:
[----:B------:R-:W-:Y:S05]  /*11070*/  BSYNC B6 ;  /* 0x0000000000067941 */ /* 0x000fea0003800000 */
.L_x_5055:
[----:B------:R1:W5:Y:S01]  /*11080*/  LDL R9, [R1+0x1c] ;  /* 0x00001c0001097983 */ /* 0x0003620000100800 */
[----:B0-----:R-:W0:Y:S01]  /*11090*/  LDC R7, c[0x0][0x448] ;  /* 0x00011200ff077b82 */ /* 0x001e220000000800 */
[----:B------:R-:W2:Y:S01]  /*110a0*/  S2R R2, SR_TID.X ;  /* 0x0000000000027919 */ /* 0x000ea20000002100 */
[----:B------:R-:W-:Y:S01]  /*110b0*/  USHF.R.S32.HI UR4, URZ, 0x1f, UR36 ;  /* 0x0000001f3f047899 */ /* 0x000fe20008011424 */
[----:B------:R-:W-:Y:S01]  /*110c0*/  ULDC.64 UR8, c[0x0][0x2d8] ;  /* 0x0000b60000087ab9 */ /* 0x000fe20000000a00 */
[----:B0-----:R-:W-:Y:S02]  /*110d0*/  ISETP.NE.AND P0, PT, R7, 0x1, PT ;  /* 0x000000010700780c */ /* 0x001fe40003f05270 */
[----:B--2---:R-:W-:-:S11]  /*110e0*/  LOP3.LUT R2, R2, 0x7f, RZ, 0xc0, !PT ;  /* 0x0000007f02027812 */ /* 0x004fd600078ec0ff */
[----:B------:R-:W0:Y:S01]  /*110f0*/  @P0 LDC R3, c[0x0][0x44c] ;  /* 0x00011300ff030b82 */ /* 0x000e220000000800 */
[----:B------:R-:W-:Y:S02]  /*11100*/  SHF.R.U32.HI R0, RZ, 0x3, R2 ;  /* 0x00000003ff007819 */ /* 0x000fe40000011602 */
[----:B------:R-:W2:Y:S01]  /*11110*/  S2R R2, SR_TID.X ;  /* 0x0000000000027919 */ /* 0x000ea20000002100 */
[----:B------:R-:W-:Y:S02]  /*11120*/  UIMAD UR6, UR4, UR8, URZ ;  /* 0x00000008040672a4 */ /* 0x000fe4000f8e023f */
[----:B------:R-:W-:Y:S02]  /*11130*/  UIMAD.WIDE.U32 UR4, UR36, UR8, URZ ;  /* 0x00000008240472a5 */ /* 0x000fe4000f8e003f */
[----:B------:R-:W-:Y:S02]  /*11140*/  UIMAD UR6, UR36, UR9, UR6 ;  /* 0x00000009240672a4 */ /* 0x000fe4000f8e0206 */
[----:B------:R-:W-:Y:S01]  /*11150*/  USHF.R.S32.HI UR7, URZ, 0x1f, UR43 ;  /* 0x0000001f3f077899 */ /* 0x000fe2000801142b */
[----:B--2---:R-:W-:Y:S01]  /*11160*/  IMAD.SHL.U32 R2, R2, 0x10, RZ ;  /* 0x0000001002027824 */ /* 0x004fe200078e00ff */
[----:B------:R-:W-:-:S04]  /*11170*/  ULDC.64 UR8, c[0x0][0x2e0] ;  /* 0x0000b80000087ab9 */ /* 0x000fc80000000a00 */
[----:B------:R-:W-:Y:S02]  /*11180*/  LOP3.LUT R2, R0, 0x70, R2, 0xf8, !PT ;  /* 0x0000007000027812 */ /* 0x000fe400078ef802 */
[----:B------:R-:W2:Y:S03]  /*11190*/  @P0 LDC R0, c[0x0][0x450] ;  /* 0x00011400ff000b82 */ /* 0x000ea60000000800 */
[----:B------:R-:W-:Y:S01]  /*111a0*/  VIADD R2, R2, UR40 ;  /* 0x0000002802027c36 */ /* 0x000fe20008000000 */
[----:B------:R-:W-:-:S03]  /*111b0*/  UIADD3 UR5, UR5, UR6, URZ ;  /* 0x0000000605057290 */ /* 0x000fc6000fffe03f */
[----:B0-----:R-:W-:Y:S01]  /*111c0*/  @P0 IMAD.HI.U32 R3, R2, R3, RZ ;  /* 0x0000000302030227 */ /* 0x001fe200078e00ff */
[----:B------:R-:W-:-:S03]  /*111d0*/  UIMAD.WIDE.U32 UR4, UR43, UR8, UR4 ;  /* 0x000000082b0472a5 */ /* 0x000fc6000f8e0004 */
[----:B------:R-:W-:Y:S01]  /*111e0*/  IMAD.MOV.U32 R6, RZ, RZ, R2 ;  /* 0x000000ffff067224 */ /* 0x000fe200078e0002 */
[----:B------:R-:W-:Y:S01]  /*111f0*/  UIMAD UR6, UR7, UR8, URZ ;  /* 0x00000008070672a4 */ /* 0x000fe2000f8e023f */
[----:B------:R-:W0:Y:S01]  /*11200*/  S2R R10, SR_TID.X ;  /* 0x00000000000a7919 */ /* 0x000e220000002100 */
[----:B------:R-:W-:Y:S02]  /*11210*/  IMAD.U32 R4, RZ, RZ, UR4 ;  /* 0x00000004ff047e24 */ /* 0x000fe4000f8e00ff */
[----:B------:R-:W-:Y:S01]  /*11220*/  UIMAD UR6, UR43, UR9, UR6 ;  /* 0x000000092b0672a4 */ /* 0x000fe2000f8e0206 */
[----:B--2---:R-:W-:-:S05]  /*11230*/  @P0 SHF.R.U32.HI R6, RZ, R0, R3 ;  /* 0x00000000ff060219 */ /* 0x004fca0000011603 */
[----:B------:R-:W-:Y:S01]  /*11240*/  IMAD.MOV R0, RZ, RZ, -R6 ;  /* 0x000000ffff007224 */ /* 0x000fe200078e0a06 */
[----:B------:R-:W-:-:S03]  /*11250*/  UIADD3 UR6, UR5, UR6, URZ ;  /* 0x0000000605067290 */ /* 0x000fc6000fffe03f */
[----:B------:R-:W-:Y:S02]  /*11260*/  IMAD R0, R7, R0, R2 ;  /* 0x0000000007007224 */ /* 0x000fe400078e0202 */
[----:B------:R-:W-:Y:S01]  /*11270*/  IMAD.MOV.U32 R2, RZ, RZ, R4 ;  /* 0x000000ffff027224 */ /* 0x000fe200078e0004 */
[----:B------:R-:W-:Y:S01]  /*11280*/  SHF.R.S32.HI R4, RZ, 0x1f, R6 ;  /* 0x0000001fff047819 */ /* 0x000fe20000011406 */
[----:B------:R-:W-:Y:S01]  /*11290*/  IMAD.U32 R5, RZ, RZ, UR5 ;  /* 0x00000005ff057e24 */ /* 0x000fe2000f8e00ff */
[----:B------:R-:W-:Y:S01]  /*112a0*/  ULDC.64 UR4, c[0x0][0x2d0] ;  /* 0x0000b40000047ab9 */ /* 0x000fe20000000a00 */
[----:B------:R-:W-:Y:S01]  /*112b0*/  IMAD.U32 R3, RZ, RZ, UR6 ;  /* 0x00000006ff037e24 */ /* 0x000fe2000f8e00ff */
[----:B------:R-:W-:Y:S01]  /*112c0*/  ULDC UR6, c[0x0][0x2b8] ;  /* 0x0000ae0000067ab9 */ /* 0x000fe20000000800 */
[----:B------:R-:W-:Y:S02]  /*112d0*/  IMAD R4, R4, UR4, RZ ;  /* 0x0000000404047c24 */ /* 0x000fe4000f8e02ff */
[----:B------:R-:W-:-:S04]  /*112e0*/  IMAD.WIDE.U32 R2, R6, UR4, R2 ;  /* 0x0000000406027c25 */ /* 0x000fc8000f8e0002 */
[----:B------:R-:W-:Y:S01]  /*112f0*/  IMAD R4, R6, UR5, R4 ;  /* 0x0000000506047c24 */ /* 0x000fe2000f8e0204 */
[----:B------:R-:W-:-:S03]  /*11300*/  ULDC.64 UR4, c[0x0][0x2c8] ;  /* 0x0000b20000047ab9 */ /* 0x000fc60000000a00 */
[----:B------:R-:W-:Y:S01]  /*11310*/  IMAD.IADD R3, R3, 0x1, R4 ;  /* 0x0000000103037824 */ /* 0x000fe200078e0204 */
[----:B------:R-:W-:Y:S01]  /*11320*/  SHF.R.S32.HI R4, RZ, 0x1f, R0 ;  /* 0x0000001fff047819 */ /* 0x000fe20000011400 */
[----:B0-----:R-:W-:-:S04]  /*11330*/  IMAD.SHL.U32 R10, R10, 0x8, RZ ;  /* 0x000000080a0a7824 */ /* 0x001fc800078e00ff */
[----:B------:R-:W-:Y:S02]  /*11340*/  IMAD R4, R4, UR4, RZ ;  /* 0x0000000404047c24 */ /* 0x000fe4000f8e02ff */
[----:B------:R-:W-:-:S04]  /*11350*/  IMAD.WIDE.U32 R2, R0, UR4, R2 ;  /* 0x0000000400027c25 */ /* 0x000fc8000f8e0002 */
[----:B------:R-:W-:Y:S01]  /*11360*/  IMAD R4, R0, UR5, R4 ;  /* 0x0000000500047c24 */ /* 0x000fe2000f8e0204 */
[----:B------:R-:W-:Y:S01]  /*11370*/  ULDC.64 UR4, c[0x0][0x280] ;  /* 0x0000a00000047ab9 */ /* 0x000fe20000000a00 */
[----:B------:R-:W-:Y:S02]  /*11380*/  LOP3.LUT R10, R10, 0x38, RZ, 0xc0, !PT ;  /* 0x000000380a0a7812 */ /* 0x000fe400078ec0ff */
[----:B------:R-:W-:Y:S01]  /*11390*/  IMAD.IADD R3, R3, 0x1, R4 ;  /* 0x0000000103037824 */ /* 0x000fe200078e0204 */
[----:B------:R-:W-:Y:S01]  /*113a0*/  LEA R0, P1, R2, UR4, 0x1 ;  /* 0x0000000402007c11 */ /* 0x000fe2000f8208ff */
[----:B------:R-:W-:Y:S01]  /*113b0*/  UMOV UR4, 0xffffffff ;  /* 0xffffffff00047882 */ /* 0x000fe20000000000 */
[----:B------:R-:W-:Y:S02]  /*113c0*/  ISETP.GE.AND P0, PT, R10, UR6, PT ;  /* 0x000000060a007c0c */ /* 0x000fe4000bf06270 */
[----:B------:R-:W-:Y:S01]  /*113d0*/  LEA.HI.X R2, R2, UR5, R3, 0x1, P1 ;  /* 0x0000000502027c11 */ /* 0x000fe200088f0c03 */
[----:B-1----:R-:W-:Y:S10]  /*113e0*/  BRA.DIV UR4, `(.L_x_5057) ;  /* 0x0000004204d07947 */ /* 0x002ff4000b800000 */
[----:B------:R-:W0:Y:S01]  /*113f0*/  S2R R8, SR_TID.X ;  /* 0x0000000000087919 */ /* 0x000e220000002100 */
[----:B------:R-:W-:Y:S02]  /*11400*/  ULDC UR4, c[0x0][0x288] ;  /* 0x0000a20000047ab9 */ /* 0x000fe40000000800 */
[----:B------:R-:W-:Y:S01]  /*11410*/  IMAD R3, R7, UR4, RZ ;  /* 0x0000000407037c24 */ /* 0x000fe2000f8e02ff */
[----:B------:R-:W1:Y:S04]  /*11420*/  SHFL.IDX PT, R6, R0, RZ, 0x181f ;  /* 0x00181fff00067589 */ /* 0x000e6800000e0000 */
[----:B------:R-:W2:Y:S01]  /*11430*/  SHFL.IDX PT, R5, R2, RZ, 0x181f ;  /* 0x00181fff02057589 */ /* 0x000ea200000e0000 */
[----:B0-----:R-:W-:-:S04]  /*11440*/  LOP3.LUT R8, R8, 0x7f, RZ, 0xc0, !PT ;  /* 0x0000007f08087812 */ /* 0x001fc800078ec0ff */
[----:B------:R-:W-:-:S05]  /*11450*/  SHF.R.U32.HI R8, RZ, 0x3, R8 ;  /* 0x00000003ff087819 */ /* 0x000fca0000011608 */
[----:B------:R-:W-:-:S05]  /*11460*/  VIADD R4, R8, UR40 ;  /* 0x0000002808047c36 */ /* 0x000fca0008000000 */
[----:B------:R-:W-:-:S13]  /*11470*/  ISETP.GE.AND P1, PT, R4, R3, PT ;  /* 0x000000030400720c */ /* 0x000fda0003f26270 */
[----:B-1----:R-:W-:-:S05]  /*11480*/  @!P1 LEA R6, P2, R10, R6, 0x1 ;  /* 0x000000060a069211 */ /* 0x002fca00078408ff */
[----:B--2---:R-:W-:-:S04]  /*11490*/  @!P1 IMAD.X R5, RZ, RZ, R5, P2 ;  /* 0x000000ffff059224 */ /* 0x004fc800010e0605 */
[----:B------:R-:W-:Y:S02]  /*114a0*/  @!P1 IMAD.MOV.U32 R7, RZ, RZ, R5 ;  /* 0x000000ffff079224 */ /* 0x000fe400078e0005 */
[----:B------:R-:W-:-:S03]  /*114b0*/  VIADD R5, R4, 0x10 ;  /* 0x0000001004057836 */ /* 0x000fc60000000000 */
[----:B------:R-:W-:Y:S01]  /*114c0*/  @!PT LDS RZ, [RZ] ;  /* 0x00000000fffff984 */ /* 0x000fe20000000800 */
[----:B-----5:R0:W-:Y:S02]  /*114d0*/  @!P1 LDGSTS.E.BYPASS.LTC128B.128 [R9+0x20400], desc[UR46][R6.64], !P0 ;  /* 0x2040000006099fae */ /* 0x0201e4000c101d6e */
[----:B------:R-:W-:Y:S02]  /*114e0*/  ISETP.GE.AND P1, PT, R5, R3, PT ;  /* 0x000000030500720c */ /* 0x000fe40003f26270 */
[----:B------:R-:W-:Y:S04]  /*114f0*/  SHFL.IDX PT, R5, R2, 0x1, 0x181f ;  /* 0x00381f0002057f89 */ /* 0x000fe800000e0000 */
[----:B0-----:R-:W0:Y:S07]  /*11500*/  SHFL.IDX PT, R6, R0, 0x1, 0x181f ;  /* 0x00381f0000067f89 */ /* 0x001e2e00000e0000 */
[----:B0-----:R-:W-:-:S05]  /*11510*/  @!P1 LEA R6, P2, R10, R6, 0x1 ;  /* 0x000000060a069211 */ /* 0x001fca00078408ff */
[----:B------:R-:W-:-:S04]  /*11520*/  @!P1 IMAD.X R5, RZ, RZ, R5, P2 ;  /* 0x000000ffff059224 */ /* 0x000fc800010e0605 */
[----:B------:R-:W-:Y:S02]  /*11530*/  @!P1 IMAD.MOV.U32 R7, RZ, RZ, R5 ;  /* 0x000000ffff079224 */ /* 0x000fe400078e0005 */
[----:B------:R-:W-:-:S03]  /*11540*/  VIADD R5, R4, 0x20 ;  /* 0x0000002004057836 */ /* 0x000fc60000000000 */
[----:B------:R0:W-:Y:S02]  /*11550*/  @!P1 LDGSTS.E.BYPASS.LTC128B.128 [R9+0x20c00], desc[UR46][R6.64], !P0 ;  /* 0x20c0000006099fae */ /* 0x0001e4000c101d6e */
[----:B------:R-:W-:Y:S02]  /*11560*/  ISETP.GE.AND P1, PT, R5, R3, PT ;  /* 0x000000030500720c */ /* 0x000fe40003f26270 */
[----:B------:R-:W-:Y:S04]  /*11570*/  SHFL.IDX PT, R5, R2, 0x2, 0x181f ;  /* 0x00581f0002057f89 */ /* 0x000fe800000e0000 */
[----:B0-----:R-:W0:Y:S04]  /*11580*/  SHFL.IDX PT, R6, R0, 0x2, 0x181f ;  /* 0x00581f0000067f89 */ /* 0x001e2800000e0000 */
[----:B------:R-:W1:Y:S03]  /*11590*/  SHFL.IDX PT, R0, R0, 0x3, 0x181f ;  /* 0x00781f0000007f89 */ /* 0x000e6600000e0000 */
[----:B0-----:R-:W-:-:S05]  /*115a0*/  @!P1 LEA R6, P2, R10, R6, 0x1 ;  /* 0x000000060a069211 */ /* 0x001fca00078408ff */
[----:B------:R-:W-:-:S04]  /*115b0*/  @!P1 IMAD.X R5, RZ, RZ, R5, P2 ;  /* 0x000000ffff059224 */ /* 0x000fc800010e0605 */
[----:B------:R-:W-:Y:S02]  /*115c0*/  @!P1 IMAD.MOV.U32 R7, RZ, RZ, R5 ;  /* 0x000000ffff079224 */ /* 0x000fe400078e0005 */
[----:B------:R0:W2:Y:S04]  /*115d0*/  SHFL.IDX PT, R5, R2, 0x3, 0x181f ;  /* 0x00781f0002057f89 */ /* 0x0000a800000e0000 */
[----:B-1----:R0:W-:Y:S02]  /*115e0*/  @!P1 LDGSTS.E.BYPASS.LTC128B.128 [R9+0x21400], desc[UR46][R6.64], !P0 ;  /* 0x2140000006099fae */ /* 0x0021e4000c101d6e */
.L_x_5173:
        /* <DEDUP_REMOVED lines=10> */
.L_x_5058:
[----:B------:R-:W-:Y:S02]  /*11690*/  PLOP3.LUT P1, PT, P1, P0, PT, 0xa2, 0x0 ;  /* 0x000000000000781c */ /* 0x000fe40000f21472 */
[----:B------:R-:W-:-:S08]  /*116a0*/  @P0 R2UR P1, UR4, R17 ;  /* 0x00000000110402ca */ /* 0x000fd00000020000 */
[----:B------:R-:W-:-:S05]  /*116b0*/  @P0 PLOP3.LUT P0, PT, P1, PT, PT, 0x80, 0x0 ;  /* 0x000000000000081c */ /* 0x000fca0000f0f070 */
[----:B------:R-:W-:Y:S01]  /*116c0*/  @!P1 SYNCS.ARRIVE.TRANS64.RED.A0T1 RZ, [UR4+0x28c00], RZ ;  /* 0x028c00ffffff99a7 */ /* 0x000fe20008200404 */
[----:B------:R-:W-:Y:S07]  /*116d0*/  @!P1 ARRIVES.LDGSTSBAR.64.TRANSCNT [UR4+0x28c00] ;  /* 0x028c0000ff0099b0 */ /* 0x000fee0008000a84 */
[----:B------:R-:W-:Y:S05]  /*116e0*/  @P0 BRA.U.ANY `(.L_x_5058) ;  /* 0xfffffffd00e80947 */ /* 0x000fea000393ffff */
[----:B0-----:R-:W2:Y:S02]  /*116f0*/  LDL.LU R2, [R1+0x18] ;  /* 0x0000180001027983 */ /* 0x001ea40000300800 */
        /* <DEDUP_REMOVED lines=11> */
.L_x_5174:
[----:B------:R-:W-:Y:S05]  /*117b0*/  BSYNC B0 ;  /* 0x0000000000007941 */ /* 0x000fea0003800000 */
.L_x_5059:
[----:B------:R-:W2:Y:S01]  /*117c0*/  LDL R2, [R1+0x8] ;  /* 0x0000080001027983 */ /* 0x000ea20000100800 */
[----:B------:R-:W-:Y:S01]  /*117d0*/  BSSY B0, `(.L_x_5061) ;  /* 0x0000095000007945 */ /* 0x000fe20003800000 */
[----:B--2---:R-:W-:-:S13]  /*117e0*/  ISETP.NE.AND P0, PT, R2, RZ, PT ;  /* 0x000000ff0200720c */ /* 0x004fda0003f05270 */
[----:B------:R-:W-:Y:S05]  /*117f0*/  @!P0 BRA `(.L_x_5062) ;  /* 0x0000000800488947 */ /* 0x000fea0003800000 */
[----:B------:R-:W2:Y:S01]  /*11800*/  LDL R3, [R1] ;  /* 0x0000000001037983 */ /* 0x000ea20000100800 */
[----:B0-----:R-:W-:Y:S01]  /*11810*/  IMAD R0, R18, 0x8, R17 ;  /* 0x0000000812007824 */ /* 0x001fe200078e0211 */
[----:B------:R-:W-:Y:S01]  /*11820*/  BSSY B1, `(.L_x_5063) ;  /* 0x0000007000017945 */ /* 0x000fe20003800000 */
[----:B------:R-:W0:Y:S02]  /*11830*/  S2R R2, SR_TID.X ;  /* 0x0000000000027919 */ /* 0x000e240000002100 */
[----:B0-----:R-:W-:-:S04]  /*11840*/  LOP3.LUT R2, R2, 0x7f, RZ, 0xc0, !PT ;  /* 0x0000007f02027812 */ /* 0x001fc800078ec0ff */
[----:B------:R-:W-:Y:S02]  /*11850*/  ISETP.NE.AND P1, PT, R2, RZ, PT ;  /* 0x000000ff0200720c */ /* 0x000fe40003f25270 */
[----:B--2---:R-:W-:-:S04]  /*11860*/  SHF.L.U32 R3, R3, 0x1f, RZ ;  /* 0x0000001f03037819 */ /* 0x004fc800000006ff */
[----:B------:R-:W0:Y:S02]  /*11870*/  SYNCS.PHASECHK.TRANS64.TRYWAIT P0, [R0+URZ+0x28c60], R3 ;  /* 0x028c6003000075a7 */ /* 0x000e24000800017f */
[----:B0-----:R-:W-:Y:S05]  /*11880*/  @!P0 BRA `(.L_x_5064) ;  /* 0x0000004000f88947 */ /* 0x001fea0003800000 */
.L_x_5175:
[----:B------:R-:W-:Y:S05]  /*11890*/  BSYNC B1 ;  /* 0x0000000000017941 */ /* 0x000fea0003800000 */
.L_x_5063:
        /* <DEDUP_REMOVED lines=9> */
.L_x_5066:
[----:B------:R-:W-:Y:S05]  /*11930*/  BSYNC B1 ;  /* 0x0000000000017941 */ /* 0x000fea0003800000 */
.L_x_5065:
[----:B------:R-:W2:Y:S01]  /*11940*/  LDL.LU R2, [R1+0x14] ;  /* 0x0000140001027983 */ /* 0x000ea20000300800 */
[----:B------:R-:W-:Y:S01]  /*11950*/  UIADD3 UR4, UP0, UR44, 0x470, URZ ;  /* 0x000004702c047890 */ /* 0x000fe2000ff1e03f */
[----:B------:R-:W-:Y:S01]  /*11960*/  PLOP3.LUT P0, PT, PT, PT, PT, 0x80, 0x0 ;  /* 0x000000000000781c */ /* 0x000fe20003f0f070 */
[----:B0-----:R-:W-:Y:S01]  /*11970*/  VIADD R0, R0, 0x28c50 ;  /* 0x00028c5000007836 */ /* 0x001fe20000000000 */
[----:B------:R-:W-:Y:S01]  /*11980*/  UMOV UR6, 0x0 ;  /* 0x0000000000067882 */ /* 0x000fe20000000000 */
[----:B------:R-:W-:Y:S01]  /*11990*/  UIADD3.X UR5, URZ, UR45, URZ, UP0, !UPT ;  /* 0x0000002d3f057290 */ /* 0x000fe200087fe43f */
[----:B------:R-:W-:Y:S01]  /*119a0*/  UMOV UR7, 0x14f00000 ;  /* 0x14f0000000077882 */ /* 0x000fe20000000000 */
[----:B------:R-:W-:Y:S01]  /*119b0*/  UMOV UR10, URZ ;  /* 0x0000003f000a7c82 */ /* 0x000fe20008000000 */
[----:B--2---:R-:W-:Y:S02]  /*119c0*/  IMAD.SHL.U32 R3, R2, 0x40, RZ ;  /* 0x0000004002037824 */ /* 0x004fe400078e00ff */
[----:B------:R-:W-:-:S04]  /*119d0*/  IMAD R2, R18, 0x10000, R17 ;  /* 0x0001000012027824 */ /* 0x000fc800078e0211 */
[----:B------:R-:W-:-:S07]  /*119e0*/  VIADD R4, R2, 0x400 ;  /* 0x0000040002047836 */ /* 0x000fce0000000000 */
.L_x_5067:
        /* <DEDUP_REMOVED lines=15> */
.L_x_5068:
        /* <DEDUP_REMOVED lines=15> */
.L_x_5069:
        /* <DEDUP_REMOVED lines=15> */
.L_x_5070:
        /* <DEDUP_REMOVED lines=15> */
.L_x_5071:
        /* <DEDUP_REMOVED lines=15> */
.L_x_5072:
        /* <DEDUP_REMOVED lines=15> */
.L_x_5073:
        /* <DEDUP_REMOVED lines=15> */
.L_x_5074:
        /* <DEDUP_REMOVED lines=9> */
[----:B-1----:R-:W-:Y:S05]  /*12110*/  @P0 BRA.U.ANY `(.L_x_5074) ;  /* 0xfffffffd00d80947 */ /* 0x002fea000393ffff */
.L_x_5062:
[----:B------:R-:W-:Y:S05]  /*12120*/  BSYNC B0 ;  /* 0x0000000000007941 */ /* 0x000fea0003800000 */
.L_x_5061:
[----:B------:R-:W-:-:S04]  /*12130*/  UIADD3 UR4, UR39, -0x2, URZ ;  /* 0xfffffffe27047890 */ /* 0x000fc8000fffe03f */
[----:B------:R-:W-:-:S06]  /*12140*/  UISETP.GE.AND UP0, UPT, UR4, UR38, UPT ;  /* 0x000000260400728c */ /* 0x000fcc000bf06270 */
[----:B------:R-:W-:-:S13]  /*12150*/  PLOP3.LUT P0, PT, PT, PT, UP0, 0x80, 0x0 ;  /* 0x000000000000781c */ /* 0x000fda0003f0f008 */
[----:B------:R-:W-:Y:S05]  /*12160*/  @!P0 BRA `(.L_x_5075) ;  /* 0x00000028005c8947 */ /* 0x000fea0003800000 */
[----:B------:R-:W-:Y:S01]  /*12170*/  IMAD R3, RZ, RZ, -UR39 ;  /* 0x80000027ff037e24 */ /* 0x000fe2000f8e02ff */
[----:B------:R-:W-:-:S04]  /*12180*/  LOP3.LUT R6, RZ, UR38, RZ, 0x33, !PT ;  /* 0x00000026ff067c12 */ /* 0x000fc8000f8e33ff */
[----:B------:R-:W-:-:S05]  /*12190*/  VIADDMNMX R6, R3, 0x1, R6, !PT ;  /* 0x0000000103067846 */ /* 0x000fca0007800106 */
[----:B0-----:R-:W-:-:S05]  /*121a0*/  VIADD R0, R6, UR39 ;  /* 0x0000002706007c36 */ /* 0x001fca0008000000 */
[----:B------:R-:W-:-:S04]  /*121b0*/  LOP3.LUT R0, R0, 0x1, RZ, 0xc0, !PT ;  /* 0x0000000100007812 */ /* 0x000fc800078ec0ff */
[----:B------:R-:W-:Y:S01]  /*121c0*/  ISETP.NE.U32.AND P0, PT, R0, 0x1, PT ;  /* 0x000000010000780c */ /* 0x000fe20003f05070 */
[----:B------:R-:W-:-:S12]  /*121d0*/  IMAD.U32 R0, RZ, RZ, UR4 ;  /* 0x00000004ff007e24 */ /* 0x000fd8000f8e00ff */
[----:B------:R-:W-:Y:S05]  /*121e0*/  @P0 BRA `(.L_x_5076) ;  /* 0x0000000c00600947 */ /* 0x000fea0003800000 */
[----:B------:R-:W2:Y:S04]  /*121f0*/  LDL R4, [R1+0x8] ;  /* 0x0000080001047983 */ /* 0x000ea80000100800 */
[----:B------:R-:W3:Y:S01]  /*12200*/  LDL.LU R8, [R1] ;  /* 0x0000000001087983 */ /* 0x000ee20000300800 */
[----:B------:R-:W-:Y:S01]  /*12210*/  VIADD R18, R18, 0x1 ;  /* 0x0000000112127836 */ /* 0x000fe20000000000 */
[----:B------:R-:W-:Y:S04]  /*12220*/  BSSY B0, `(.L_x_5077) ;  /* 0x00000d2000007945 */ /* 0x000fe80003800000 */
[----:B------:R-:W-:-:S04]  /*12230*/  ISETP.NE.AND P0, PT, R18, 0x2, PT ;  /* 0x000000021200780c */ /* 0x000fc80003f05270 */
[----:B------:R-:W-:Y:S02]  /*12240*/  SEL R2, RZ, 0x1, P0 ;  /* 0x00000001ff027807 */ /* 0x000fe40000000000 */
[----:B------:R-:W-:Y:S02]  /*12250*/  SEL R18, R18, RZ, P0 ;  /* 0x000000ff12127207 */ /* 0x000fe40000000000 */
[----:B--2---:R-:W-:Y:S02]  /*12260*/  ISETP.NE.AND P2, PT, R4, RZ, PT ;  /* 0x000000ff0400720c */ /* 0x004fe40003f45270 */
[----:B---3--:R-:W-:-:S05]  /*12270*/  LOP3.LUT R8, R8, R2, RZ, 0x3c, !PT ;  /* 0x0000000208087212 */ /* 0x008fca00078e3cff */
[----:B------:R0:W-:Y:S06]  /*12280*/  STL [R1], R8 ;  /* 0x0000000801007387 */ /* 0x0001ec0000100800 */
[----:B------:R-:W-:Y:S05]  /*12290*/  @!P2 BRA `(.L_x_5078) ;  /* 0x0000000c0028a947 */ /* 0x000fea0003800000 */
[----:B------:R-:W2:Y:S02]  /*122a0*/  LDL R4, [R1+0xc] ;  /* 0x00000c0001047983 */ /* 0x000ea40000100800 */
[----:B--2---:R-:W-:-:S13]  /*122b0*/  ISETP.NE.AND P2, PT, R4, RZ, PT ;  /* 0x000000ff0400720c */ /* 0x004fda0003f45270 */
[----:B------:R-:W-:Y:S05]  /*122c0*/  @!P2 BRA `(.L_x_5079) ;  /* 0x00000000004ca947 */ /* 0x000fea0003800000 */
[----:B------:R-:W2:Y:S01]  /*122d0*/  LDL R7, [R1+0x4] ;  /* 0x0000040001077983 */ /* 0x000ea20000100800 */
[----:B------:R-:W1:Y:S01]  /*122e0*/  LDC R5, c[0x0][0x43c] ;  /* 0x00010f00ff057b82 */ /* 0x000e620000000800 */
[----:B------:R-:W-:Y:S01]  /*122f0*/  IMAD.MOV.U32 R4, RZ, RZ, R0 ;  /* 0x000000ffff047224 */ /* 0x000fe200078e0000 */
[----:B------:R-:W-:Y:S01]  /*12300*/  ULDC.64 UR4, c[0x0][0x428] ;  /* 0x00010a0000047ab9 */ /* 0x000fe20000000a00 */
[----:B-1----:R-:W-:-:S13]  /*12310*/  ISETP.NE.AND P0, PT, R5, 0x1, PT ;  /* 0x000000010500780c */ /* 0x002fda0003f05270 */
[----:B------:R-:W1:Y:S02]  /*12320*/  @P0 LDC.64 R2, c[0x0][0x440] ;  /* 0x00011000ff020b82 */ /* 0x000e640000000a00 */
[----:B-1----:R-:W-:-:S05]  /*12330*/  @P0 IMAD.HI.U32 R2, R0, R2, RZ ;  /* 0x0000000200020227 */ /* 0x002fca00078e00ff */
[----:B------:R-:W-:-:S05]  /*12340*/  @P0 SHF.R.U32.HI R4, RZ, R3, R2 ;  /* 0x00000003ff040219 */ /* 0x000fca0000011602 */
[----:B------:R-:W-:-:S04]  /*12350*/  IMAD.MOV R2, RZ, RZ, -R4 ;  /* 0x000000ffff027224 */ /* 0x000fc800078e0a04 */
[----:B------:R-:W-:Y:S01]  /*12360*/  IMAD R0, R5, R2, R0 ;  /* 0x0000000205007224 */ /* 0x000fe200078e0200 */
[--C-:B------:R-:W-:Y:S01]  /*12370*/  SHF.R.S32.HI R5, RZ, 0x1f, R4.reuse ;  /* 0x0000001fff057819 */ /* 0x100fe20000011404 */
[----:B------:R-:W1:Y:S02]  /*12380*/  LDC.64 R2, c[0x0][0x418] ;  /* 0x00010600ff027b82 */ /* 0x000e640000000a00 */
[----:B------:R-:W-:-:S03]  /*12390*/  IMAD.WIDE.U32 R4, R19, UR4, R4 ;  /* 0x0000000413047c25 */ /* 0x000fc6000f8e0004 */
[----:B-1----:R-:W-:Y:S01]  /*123a0*/  LEA R2, P0, R4, R2, 0x2 ;  /* 0x0000000204027211 */ /* 0x002fe200078010ff */
[----:B--2---:R-:W-:-:S04]  /*123b0*/  IMAD R7, R7, UR4, RZ ;  /* 0x0000000407077c24 */ /* 0x004fc8000f8e02ff */
[----:B------:R-:W-:-:S04]  /*123c0*/  IMAD R7, R19, UR5, R7 ;  /* 0x0000000513077c24 */ /* 0x000fc8000f8e0207 */
[----:B------:R-:W-:-:S05]  /*123d0*/  IMAD.IADD R7, R7, 0x1, R5 ;  /* 0x0000000107077824 */ /* 0x000fca00078e0205 */
[----:B------:R-:W-:-:S05]  /*123e0*/  LEA.HI.X R3, R4, R3, R7, 0x2, P0 ;  /* 0x0000000304037211 */ /* 0x000fca00000f1407 */
[----:B------:R1:W5:Y:S02]  /*123f0*/  LDG.E R16, desc[UR46][R2.64] ;  /* 0x0000002e02107981 */ /* 0x000364000c1e1900 */
.L_x_5079:
[----:B-1----:R-:W-:Y:S01]  /*12400*/  IMAD R2, R18, 0x8, R17 ;  /* 0x0000000812027824 */ /* 0x002fe200078e0211 */
[----:B------:R-:W-:Y:S01]  /*12410*/  SHF.L.U32 R4, R8, 0x1f, RZ ;  /* 0x0000001f08047819 */ /* 0x000fe200000006ff */
[----:B------:R-:W1:Y:S01]  /*12420*/  S2R R3, SR_TID.X ;  /* 0x0000000000037919 */ /* 0x000e620000002100 */
[----:B------:R-:W-:Y:S02]  /*12430*/  BSSY B1, `(.L_x_5080) ;  /* 0x0000005000017945 */ /* 0x000fe40003800000 */
[----:B------:R-:W2:Y:S01]  /*12440*/  SYNCS.PHASECHK.TRANS64.TRYWAIT P0, [R2+URZ+0x28c40], R4 ;  /* 0x028c4004020075a7 */ /* 0x000ea2000800017f */
[----:B-1----:R-:W-:-:S04]  /*12450*/  LOP3.LUT R3, R3, 0x7f, RZ, 0xc0, !PT ;  /* 0x0000007f03037812 */ /* 0x002fc800078ec0ff */
[----:B------:R-:W-:Y:S01]  /*12460*/  ISETP.NE.AND P1, PT, R3, RZ, PT ;  /* 0x000000ff0300720c */ /* 0x000fe20003f25270 */
[----:B--2---:R-:W-:-:S12]  /*12470*/  @!P0 BRA `(.L_x_5081) ;  /* 0x0000003800108947 */ /* 0x004fd80003800000 */
.L_x_5176:
[----:B------:R-:W-:Y:S05]  /*12480*/  BSYNC B1 ;  /* 0x0000000000017941 */ /* 0x000fea0003800000 */
.L_x_5080:
        /* <DEDUP_REMOVED lines=9> */
.L_x_5083:
[----:B------:R-:W-:Y:S05]  /*12520*/  BSYNC B1 ;  /* 0x0000000000017941 */ /* 0x000fea0003800000 */
.L_x_5082:
[----:B------:R-:W-:Y:S01]  /*12530*/  IMAD.MOV.U32 R7, RZ, RZ, RZ ;  /* 0x000000ffff077224 */ /* 0x000fe200078e00ff */
[----:B------:R-:W-:Y:S01]  /*12540*/  UIADD3 UR4, UP0, UR44, 0x370, URZ ;  /* 0x000003702c047890 */ /* 0x000fe2000ff1e03f */
[----:B------:R-:W-:Y:S01]  /*12550*/  IMAD R5, R18, 0x2000, R17 ;  /* 0x0000200012057824 */ /* 0x000fe200078e0211 */
        /* <DEDUP_REMOVED lines=8> */
.L_x_5084:
        /* <DEDUP_REMOVED lines=9> */
[----:B--2---:R-:W-:Y:S05]  /*12670*/  @P0 BRA.U.ANY `(.L_x_5084) ;  /* 0xfffffffd00d80947 */ /* 0x004fea000393ffff */
[----:B------:R-:W2:Y:S01]  /*12680*/  SYNCS.PHASECHK.TRANS64.TRYWAIT P0, [R2+URZ+0x28c60], R4 ;  /* 0x028c6004020075a7 */ /* 0x000ea2000800017f */
[----:B------:R-:W-:Y:S04]  /*12690*/  BSSY B1, `(.L_x_5085) ;  /* 0x0000002000017945 */ /* 0x000fe80003800000 */
[----:B--2---:R-:W-:Y:S05]  /*126a0*/  @!P0 BRA `(.L_x_5086) ;  /* 0x0000003400988947 */ /* 0x004fea0003800000 */
.L_x_5177:
[----:B------:R-:W-:Y:S05]  /*126b0*/  BSYNC B1 ;  /* 0x0000000000017941 */ /* 0x000fea0003800000 */
.L_x_5085:
[----:B------:R-:W-:Y:S01]  /*126c0*/  BSSY B1, `(.L_x_5087) ;  /* 0x000000b000017945 */ /* 0x000fe20003800000 */
[----:B0-----:R-:W-:Y:S02]  /*126d0*/  IMAD.MOV.U32 R8, RZ, RZ, 0x0 ;  /* 0x00000000ff087424 */ /* 0x001fe400078e00ff */
[----:B------:R-:W-:Y:S01]  /*126e0*/  IMAD.MOV.U32 R9, RZ, RZ, 0x14f00000 ;  /* 0x14f00000ff097424 */ /* 0x000fe200078e00ff */
[----:B------:R-:W-:Y:S06]  /*126f0*/  @P1 BRA `(.L_x_5088) ;  /* 0x00000000001c1947 */ /* 0x000fec0003800000 */
[----:B------:R-:W0:Y:S01]  /*12700*/  S2R R5, SR_TID.X ;  /* 0x0000000000057919 */ /* 0x000e220000002100 */
[----:B------:R-:W-:-:S04]  /*12710*/  IMAD.MOV.U32 R0, RZ, RZ, 0x10000 ;  /* 0x00010000ff007424 */ /* 0x000fc800078e00ff */
[----:B------:R3:W-:Y:S01]  /*12720*/  SYNCS.ARRIVE.TRANS64 RZ, [R2+URZ+0x28c50], R0 ;  /* 0x028c500002ff79a7 */ /* 0x0007e2000800003f */
[----:B0-----:R-:W-:-:S04]  /*12730*/  LOP3.LUT R5, R5, 0x1f, RZ, 0xc0, !PT ;  /* 0x0000001f05057812 */ /* 0x001fc800078ec0ff */
[----:B------:R-:W-:-:S13]  /*12740*/  ISETP.NE.AND P0, PT, R5, RZ, PT ;  /* 0x000000ff0500720c */ /* 0x000fda0003f05270 */
[----:B---3--:R-:W-:Y:S05]  /*12750*/  @!P0 BRA `(.L_x_5088) ;  /* 0x0000000000048947 */ /* 0x008fea0003800000 */
[----:B------:R-:W-:Y:S01]  /*12760*/  BPT.TRAP 0x1 ;  /* 0x000000040000795c */ /* 0x000fe20000300000 */
.L_x_5088:
[----:B------:R-:W-:Y:S05]  /*12770*/  BSYNC B1 ;  /* 0x0000000000017941 */ /* 0x000fea0003800000 */
.L_x_5087:
[----:B------:R-:W-:Y:S01]  /*12780*/  R2UR UR10, R7 ;  /* 0x00000000070a72ca */ /* 0x000fe200000e0000 */
[----:B------:R-:W-:Y:S01]  /*12790*/  IMAD R0, R18, 0x10000, R17 ;  /* 0x0001000012007824 */ /* 0x000fe200078e0211 */
[----:B------:R-:W-:Y:S01]  /*127a0*/  R2UR UR6, R8 ;  /* 0x00000000080672ca */ /* 0x000fe200000e0000 */
[----:B------:R-:W-:Y:S01]  /*127b0*/  UIADD3 UR4, UP0, UR44, 0x470, URZ ;  /* 0x000004702c047890 */ /* 0x000fe2000ff1e03f */
[----:B------:R-:W-:Y:S01]  /*127c0*/  R2UR UR7, R9 ;  /* 0x00000000090772ca */ /* 0x000fe200000e0000 */
[----:B-12---:R-:W-:Y:S01]  /*127d0*/  VIADD R2, R2, 0x28c50 ;  /* 0x00028c5002027836 */ /* 0x006fe20000000000 */
[----:B------:R-:W-:Y:S01]  /*127e0*/  PLOP3.LUT P0, PT, PT, PT, PT, 0x80, 0x0 ;  /* 0x000000000000781c */ /* 0x000fe20003f0f070 */
[----:B------:R-:W-:Y:S01]  /*127f0*/  VIADD R4, R0, 0x400 ;  /* 0x0000040000047836 */ /* 0x000fe20000000000 */
[----:B------:R-:W-:-:S12]  /*12800*/  UIADD3.X UR5, URZ, UR45, URZ, UP0, !UPT ;  /* 0x0000002d3f057290 */ /* 0x000fd800087fe43f */
.L_x_5089:
        /* <DEDUP_REMOVED lines=15> */
.L_x_5090:
        /* <DEDUP_REMOVED lines=15> */
.L_x_5091:
        /* <DEDUP_REMOVED lines=15> */
.L_x_5092:
        /* <DEDUP_REMOVED lines=15> */
.L_x_5093:
        /* <DEDUP_REMOVED lines=15> */
.L_x_5094:
        /* <DEDUP_REMOVED lines=15> */
.L_x_5095:
        /* <DEDUP_REMOVED lines=15> */
.L_x_5096:
        /* <DEDUP_REMOVED lines=10> */
.L_x_5078:
[----:B------:R-:W-:Y:S05]  /*12f40*/  BSYNC B0 ;  /* 0x0000000000007941 */ /* 0x000fea0003800000 */
.L_x_5077:
[----:B------:R-:W-:-:S06]  /*12f50*/  UIADD3 UR4, UR39, -0x3, URZ ;  /* 0xfffffffd27047890 */ /* 0x000fcc000fffe03f */
[----:B------:R-:W-:-:S07]  /*12f60*/  IMAD.U32 R0, RZ, RZ, UR4 ;  /* 0x00000004ff007e24 */ /* 0x000fce000f8e00ff */
.L_x_5076:
[----:B------:R-:W-:Y:S01]  /*12f70*/  ULOP3.LUT UR4, URZ, UR39, URZ, 0x33, !UPT ;  /* 0x000000273f047292 */ /* 0x000fe2000f8e333f */
[----:B------:R-:W-:Y:S01]  /*12f80*/  VIADD R6, R6, 0xfffffffe ;  /* 0xfffffffe06067836 */ /* 0x000fe20000000000 */
[----:B------:R-:W-:Y:S04]  /*12f90*/  BSSY B0, `(.L_x_5075) ;  /* 0x00001b4000007945 */ /* 0x000fe80003800000 */
[----:B------:R-:W-:-:S13]  /*12fa0*/  ISETP.NE.AND P0, PT, R6, UR4, PT ;  /* 0x0000000406007c0c */ /* 0x000fda000bf05270 */
[----:B------:R-:W-:Y:S05]  /*12fb0*/  @!P0 BRA `(.L_x_5097) ;  /* 0x0000001800c48947 */ /* 0x000fea0003800000 */
.L_x_5138:
[----:B------:R-:W2:Y:S04]  /*12fc0*/  LDL R3, [R1+0x8] ;  /* 0x0000080001037983 */ /* 0x000ea80000100800 */
[----:B------:R-:W3:Y:S01]  /*12fd0*/  LDL.LU R2, [R1] ;  /* 0x0000000001027983 */ /* 0x000ee20000300800 */
        /* <DEDUP_REMOVED lines=8> */
[----:B------:R-:W-:Y:S05]  /*13060*/  @!P1 BRA `(.L_x_5099) ;  /* 0x0000000c002c9947 */ /* 0x000fea0003800000 */
[----:B------:R-:W2:Y:S01]  /*13070*/  LDL R2, [R1+0xc] ;  /* 0x00000c0001027983 */ /* 0x000ea20000100800 */
[----:B0-----:R-:W-:Y:S01]  /*13080*/  IMAD.MOV.U32 R8, RZ, RZ, R0 ;  /* 0x000000ffff087224 */ /* 0x001fe200078e0000 */
[----:B--2---:R-:W-:-:S13]  /*13090*/  ISETP.NE.AND P1, PT, R2, RZ, PT ;  /* 0x000000ff0200720c */ /* 0x004fda0003f25270 */
[----:B------:R-:W-:Y:S05]  /*130a0*/  @!P1 BRA `(.L_x_5100) ;  /* 0x00000000004c9947 */ /* 0x000fea0003800000 */
[----:B------:R-:W2:Y:S01]  /*130b0*/  LDL R5, [R1+0x4] ;  /* 0x0000040001057983 */ /* 0x000ea20000100800 */
[----:B------:R-:W0:Y:S01]  /*130c0*/  LDC R8, c[0x0][0x43c] ;  /* 0x00010f00ff087b82 */ /* 0x000e220000000800 */
        /* <DEDUP_REMOVED lines=17> */
.L_x_5100:
[----:B0-----:R-:W-:Y:S01]  /*131e0*/  IMAD R4, R7, 0x8, R17 ;  /* 0x0000000807047824 */ /* 0x001fe200078e0211 */
[----:B------:R-:W-:Y:S01]  /*131f0*/  SHF.L.U32 R2, R6, 0x1f, RZ ;  /* 0x0000001f06027819 */ /* 0x000fe200000006ff */
[----:B------:R-:W0:Y:S01]  /*13200*/  S2R R3, SR_TID.X ;  /* 0x0000000000037919 */ /* 0x000e220000002100 */
[----:B------:R-:W-:Y:S02]  /*13210*/  BSSY B2, `(.L_x_5101) ;  /* 0x0000005000027945 */ /* 0x000fe40003800000 */
[----:B------:R-:W1:Y:S01]  /*13220*/  SYNCS.PHASECHK.TRANS64.TRYWAIT P0, [R4+URZ+0x28c40], R2 ;  /* 0x028c4002040075a7 */ /* 0x000e62000800017f */
[----:B0-----:R-:W-:-:S04]  /*13230*/  LOP3.LUT R3, R3, 0x7f, RZ, 0xc0, !PT ;  /* 0x0000007f03037812 */ /* 0x001fc800078ec0ff */
[----:B------:R-:W-:Y:S01]  /*13240*/  ISETP.NE.AND P1, PT, R3, RZ, PT ;  /* 0x000000ff0300720c */ /* 0x000fe20003f25270 */
[----:B-1----:R-:W-:-:S12]  /*13250*/  @!P0 BRA `(.L_x_5102) ;  /* 0x0000002800c08947 */ /* 0x002fd80003800000 */
.L_x_5178:
[----:B------:R-:W-:Y:S05]  /*13260*/  BSYNC B2 ;  /* 0x0000000000027941 */ /* 0x000fea0003800000 */
.L_x_5101:
[----:B------:R-:W-:Y:S04]  /*13270*/  BSSY B2, `(.L_x_5103) ;  /* 0x0000009000027945 */ /* 0x000fe80003800000 */
[----:B------:R-:W-:Y:S05]  /*13280*/  @P1 BRA `(.L_x_5104) ;  /* 0x00000000001c1947 */ /* 0x000fea0003800000 */
[----:B------:R-:W1:Y:S01]  /*13290*/  S2R R5, SR_TID.X ;  /* 0x0000000000057919 */ /* 0x000e620000002100 */
[----:B------:R-:W-:-:S04]  /*132a0*/  IMAD.MOV.U32 R3, RZ, RZ, 0x2000 ;  /* 0x00002000ff037424 */ /* 0x000fc800078e00ff */
[----:B------:R2:W-:Y:S01]  /*132b0*/  SYNCS.ARRIVE.TRANS64 RZ, [R4+URZ+0x28c30], R3 ;  /* 0x028c300304ff79a7 */ /* 0x0005e2000800003f */
[----:B-1----:R-:W-:-:S04]  /*132c0*/  LOP3.LUT R5, R5, 0x1f, RZ, 0xc0, !PT ;  /* 0x0000001f05057812 */ /* 0x002fc800078ec0ff */
[----:B------:R-:W-:-:S13]  /*132d0*/  ISETP.NE.AND P0, PT, R5, RZ, PT ;  /* 0x000000ff0500720c */ /* 0x000fda0003f05270 */
[----:B--2---:R-:W-:Y:S05]  /*132e0*/  @!P0 BRA `(.L_x_5104) ;  /* 0x0000000000048947 */ /* 0x004fea0003800000 */
[----:B------:R-:W-:Y:S01]  /*132f0*/  BPT.TRAP 0x1 ;  /* 0x000000040000795c */ /* 0x000fe20000300000 */
.L_x_5104:
[----:B------:R-:W-:Y:S05]  /*13300*/  BSYNC B2 ;  /* 0x0000000000027941 */ /* 0x000fea0003800000 */
.L_x_5103:
        /* <DEDUP_REMOVED lines=11> */
.L_x_5105:
        /* <DEDUP_REMOVED lines=10> */
[----:B------:R-:W1:Y:S01]  /*13460*/  SYNCS.PHASECHK.TRANS64.TRYWAIT P0, [R4+URZ+0x28c60], R2 ;  /* 0x028c6002040075a7 */ /* 0x000e62000800017f */
[----:B------:R-:W-:Y:S04]  /*13470*/  BSSY B2, `(.L_x_5106) ;  /* 0x0000002000027945 */ /* 0x000fe80003800000 */
[----:B-1----:R-:W-:Y:S05]  /*13480*/  @!P0 BRA `(.L_x_5107) ;  /* 0x0000002800488947 */ /* 0x002fea0003800000 */
.L_x_5179:
[----:B------:R-:W-:Y:S05]  /*13490*/  BSYNC B2 ;  /* 0x0000000000027941 */ /* 0x000fea0003800000 */
.L_x_5106:
        /* <DEDUP_REMOVED lines=11> */
.L_x_5109:
[----:B------:R-:W-:Y:S05]  /*13550*/  BSYNC B2 ;  /* 0x0000000000027941 */ /* 0x000fea0003800000 */
.L_x_5108:
[----:B------:R-:W-:Y:S01]  /*13560*/  R2UR UR6, R2 ;  /* 0x00000000020672ca */ /* 0x000fe200000e0000 */
[----:B------:R-:W-:Y:S01]  /*13570*/  UIADD3 UR4, UP0, UR44, 0x470, URZ ;  /* 0x000004702c047890 */ /* 0x000fe2000ff1e03f */
[----:B------:R-:W-:Y:S01]  /*13580*/  R2UR UR7, R3 ;  /* 0x00000000030772ca */ /* 0x000fe200000e0000 */
[----:B------:R-:W-:Y:S01]  /*13590*/  VIADD R4, R4, 0x28c50 ;  /* 0x00028c5004047836 */ /* 0x000fe20000000000 */
[----:B------:R-:W-:Y:S01]  /*135a0*/  R2UR UR10, R5 ;  /* 0x00000000050a72ca */ /* 0x000fe200000e0000 */
[----:B------:R-:W-:Y:S01]  /*135b0*/  IMAD R5, R7, 0x10000, R17 ;  /* 0x0001000007057824 */ /* 0x000fe200078e0211 */
[----:B------:R-:W-:Y:S01]  /*135c0*/  PLOP3.LUT P0, PT, PT, PT, PT, 0x80, 0x0 ;  /* 0x000000000000781c */ /* 0x000fe20003f0f070 */
[----:B------:R-:W-:Y:S02]  /*135d0*/  UIADD3.X UR5, URZ, UR45, URZ, UP0, !UPT ;  /* 0x0000002d3f057290 */ /* 0x000fe400087fe43f */
[----:B------:R-:W-:-:S10]  /*135e0*/  VIADD R9, R5, 0x400 ;  /* 0x0000040005097836 */ /* 0x000fd40000000000 */
.L_x_5110:
        /* <DEDUP_REMOVED lines=15> */
.L_x_5111:
        /* <DEDUP_REMOVED lines=15> */
.L_x_5112:
        /* <DEDUP_REMOVED lines=15> */
.L_x_5113:
        /* <DEDUP_REMOVED lines=15> */
.L_x_5114:
        /* <DEDUP_REMOVED lines=15> */
.L_x_5115:
        /* <DEDUP_REMOVED lines=15> */
.L_x_5116:
        /* <DEDUP_REMOVED lines=15> */
.L_x_5117:
        /* <DEDUP_REMOVED lines=10> */
.L_x_5099:
[----:B------:R-:W-:Y:S05]  /*13d20*/  BSYNC B1 ;  /* 0x0000000000017941 */ /* 0x000fea0003800000 */
.L_x_5098:
[----:B------:R-:W2:Y:S01]  /*13d30*/  LDL R2, [R1+0x8] ;  /* 0x0000080001027983 */ /* 0x000ea20000100800 */
[----:B------:R-:W-:Y:S01]  /*13d40*/  VIADD R7, R7, 0x1 ;  /* 0x0000000107077836 */ /* 0x000fe20000000000 */
[----:B------:R-:W-:Y:S04]  /*13d50*/  BSSY B1, `(.L_x_5118) ;  /* 0x00000d4000017945 */ /* 0x000fe80003800000 */
[----:B------:R-:W-:-:S04]  /*13d60*/  ISETP.NE.AND P0, PT, R7, 0x2, PT ;  /* 0x000000020700780c */ /* 0x000fc80003f05270 */
[----:B------:R-:W-:Y:S02]  /*13d70*/  SEL R3, RZ, 0x1, P0 ;  /* 0x00000001ff037807 */ /* 0x000fe40000000000 */
[----:B------:R-:W-:Y:S02]  /*13d80*/  SEL R18, R7, RZ, P0 ;  /* 0x000000ff07127207 */ /* 0x000fe40000000000 */
[----:B0-----:R-:W-:Y:S01]  /*13d90*/  LOP3.LUT R8, R6, R3, RZ, 0x3c, !PT ;  /* 0x0000000306087212 */ /* 0x001fe200078e3cff */
[----:B------:R-:W-:-:S04]  /*13da0*/  VIADD R6, R0, 0xffffffff ;  /* 0xffffffff00067836 */ /* 0x000fc80000000000 */
[----:B------:R0:W-:Y:S01]  /*13db0*/  STL [R1], R8 ;  /* 0x0000000801007387 */ /* 0x0001e20000100800 */
[----:B--2---:R-:W-:-:S13]  /*13dc0*/  ISETP.NE.AND P2, PT, R2, RZ, PT ;  /* 0x000000ff0200720c */ /* 0x004fda0003f45270 */
[----:B0-----:R-:W-:Y:S05]  /*13dd0*/  @!P2 BRA `(.L_x_5119) ;  /* 0x0000000c002ca947 */ /* 0x001fea0003800000 */
[----:B------:R-:W2:Y:S01]  /*13de0*/  LDL R2, [R1+0xc] ;  /* 0x00000c0001027983 */ /* 0x000ea20000100800 */
[----:B------:R-:W-:Y:S01]  /*13df0*/  IMAD.MOV.U32 R7, RZ, RZ, R6 ;  /* 0x000000ffff077224 */ /* 0x000fe200078e0006 */
        /* <DEDUP_REMOVED lines=21> */
.L_x_5120:
        /* <DEDUP_REMOVED lines=8> */
.L_x_5180:
[----:B------:R-:W-:Y:S05]  /*13fd0*/  BSYNC B2 ;  /* 0x0000000000027941 */ /* 0x000fea0003800000 */
.L_x_5121:
        /* <DEDUP_REMOVED lines=9> */
.L_x_5124:
[----:B------:R-:W-:Y:S05]  /*14070*/  BSYNC B2 ;  /* 0x0000000000027941 */ /* 0x000fea0003800000 */
.L_x_5123:
        /* <DEDUP_REMOVED lines=11> */
.L_x_5125:
        /* <DEDUP_REMOVED lines=13> */
.L_x_5181:
[----:B------:R-:W-:Y:S05]  /*14200*/  BSYNC B2 ;  /* 0x0000000000027941 */ /* 0x000fea0003800000 */
.L_x_5126:
        /* <DEDUP_REMOVED lines=11> */
.L_x_5129:
[----:B------:R-:W-:Y:S05]  /*142c0*/  BSYNC B2 ;  /* 0x0000000000027941 */ /* 0x000fea0003800000 */
.L_x_5128:
        /* <DEDUP_REMOVED lines=9> */
.L_x_5130:
        /* <DEDUP_REMOVED lines=15> */
.L_x_5131:
        /* <DEDUP_REMOVED lines=15> */
.L_x_5132:
        /* <DEDUP_REMOVED lines=15> */
.L_x_5133:
        /* <DEDUP_REMOVED lines=15> */
.L_x_5134:
        /* <DEDUP_REMOVED lines=15> */
.L_x_5135:
        /* <DEDUP_REMOVED lines=15> */
.L_x_5136:
        /* <DEDUP_REMOVED lines=15> */
.L_x_5137:
        /* <DEDUP_REMOVED lines=10> */
.L_x_5119:
[----:B------:R-:W-:Y:S05]  /*14a90*/  BSYNC B1 ;  /* 0x0000000000017941 */ /* 0x000fea0003800000 */
.L_x_5118:
[----:B------:R-:W-:Y:S01]  /*14aa0*/  ISETP.GT.AND P0, PT, R6, UR38, PT ;  /* 0x0000002606007c0c */ /* 0x000fe2000bf04270 */
[----:B------:R-:W-:-:S12]  /*14ab0*/  VIADD R0, R0, 0xfffffffe ;  /* 0xfffffffe00007836 */ /* 0x000fd80000000000 */
[----:B------:R-:W-:Y:S05]  /*14ac0*/  @P0 BRA `(.L_x_5138) ;  /* 0xffffffe4003c0947 */ /* 0x000fea000383ffff */
.L_x_5097:
[----:B------:R-:W-:Y:S05]  /*14ad0*/  BSYNC B0 ;  /* 0x0000000000007941 */ /* 0x000fea0003800000 */
.L_x_5075:
[----:B------:R-:W2:Y:S01]  /*14ae0*/  LDL.LU R2, [R1] ;  /* 0x0000000001027983 */ /* 0x000ea20000300800 */
[----:B0-----:R-:W0:Y:S01]  /*14af0*/  S2R R0, SR_TID.X ;  /* 0x0000000000007919 */ /* 0x001e220000002100 */
[----:B------:R-:W-:-:S05]  /*14b00*/  VIADD R18, R18, 0x1 ;  /* 0x0000000112127836 */ /* 0x000fca0000000000 */
[----:B------:R-:W-:Y:S02]  /*14b10*/  ISETP.NE.AND P0, PT, R18, 0x2, PT ;  /* 0x000000021200780c */ /* 0x000fe40003f05270 */
[----:B0-----:R-:W-:-:S04]  /*14b20*/  LOP3.LUT R0, R0, 0x7f, RZ, 0xc0, !PT ;  /* 0x0000007f00007812 */ /* 0x001fc800078ec0ff */
[----:B------:R-:W-:Y:S02]  /*14b30*/  ISETP.NE.AND P2, PT, R0, RZ, PT ;  /* 0x000000ff0000720c */ /* 0x000fe40003f45270 */
[----:B------:R-:W-:Y:S01]  /*14b40*/  SEL R0, RZ, 0x1, P0 ;  /* 0x00000001ff007807 */ /* 0x000fe20000000000 */
[----:B------:R-:W-:Y:S03]  /*14b50*/  BSSY B0, `(.L_x_5139) ;  /* 0x0000011000007945 */ /* 0x000fe60003800000 */
[----:B--2---:R-:W-:-:S05]  /*14b60*/  LOP3.LUT R2, R2, R0, RZ, 0x3c, !PT ;  /* 0x0000000002027212 */ /* 0x004fca00078e3cff */
[----:B------:R0:W-:Y:S02]  /*14b70*/  STL [R1], R2 ;  /* 0x0000000201007387 */ /* 0x0001e40000100800 */
[----:B------:R-:W-:Y:S05]  /*14b80*/  @P2 BRA `(.L_x_5140) ;  /* 0x0000000000342947 */ /* 0x000fea0003800000 */
[----:B------:R-:W1:Y:S01]  /*14b90*/  S2R R5, SR_LANEID ;  /* 0x0000000000057919 */ /* 0x000e620000000000 */
[----:B------:R-:W-:Y:S01]  /*14ba0*/  VOTEU.ANY UR4, UPT, PT ;  /* 0x0000000000047886 */ /* 0x000fe200038e0100 */
[----:B0-----:R-:W0:Y:S01]  /*14bb0*/  LDC.64 R2, c[0x0][0xc80] ;  /* 0x00032000ff027b82 */ /* 0x001e220000000a00 */
[----:B------:R-:W1:Y:S02]  /*14bc0*/  FLO.U32 R0, UR4 ;  /* 0x0000000400007d00 */ /* 0x000e6400080e0000 */
[----:B-1----:R-:W-:-:S06]  /*14bd0*/  ISETP.EQ.U32.AND P1, PT, R0, R5, PT ;  /* 0x000000050000720c */ /* 0x002fcc0003f22070 */
[----:B------:R-:W0:Y:S07]  /*14be0*/  POPC R5, UR4 ;  /* 0x0000000400057d09 */ /* 0x000e2e0008000000 */
[----:B0-----:R-:W2:Y:S01]  /*14bf0*/  @P1 ATOMG.E.ADD.STRONG.GPU PT, R3, desc[UR46][R2.64], R5 ;  /* 0x00000005020319a8 */ /* 0x001ea200081ee1ee */
[----:B------:R-:W0:Y:S02]  /*14c00*/  S2R R4, SR_LTMASK ;  /* 0x0000000000047919 */ /* 0x000e240000003900 */
[----:B0-----:R-:W-:-:S04]  /*14c10*/  LOP3.LUT R4, R4, UR4, RZ, 0xc0, !PT ;  /* 0x0000000404047c12 */ /* 0x001fc8000f8ec0ff */
[----:B------:R-:W0:Y:S01]  /*14c20*/  POPC R7, R4 ;  /* 0x0000000400077309 */ /* 0x000e220000000000 */
[----:B--2---:R-:W0:Y:S02]  /*14c30*/  SHFL.IDX PT, R0, R3, R0, 0x1f ;  /* 0x00001f0003007589 */ /* 0x004e2400000e0000 */
[----:B0-----:R-:W-:-:S05]  /*14c40*/  IADD3 R0, R0, UR42, R7 ;  /* 0x0000002a00007c10 */ /* 0x001fca000fffe007 */
[----:B------:R1:W-:Y:S02]  /*14c50*/  STL [R1+0x10], R0 ;  /* 0x0000100001007387 */ /* 0x0003e40000100800 */
.L_x_5140:
[----:B------:R-:W-:Y:S05]  /*14c60*/  BSYNC B0 ;  /* 0x0000000000007941 */ /* 0x000fea0003800000 */
.L_x_5139:
[----:B------:R-:W-:-:S07]  /*14c70*/  SEL R18, R18, RZ, P0 ;  /* 0x000000ff12127207 */ /* 0x000fce0000000000 */
.L_x_5043:
[----:B------:R-:W-:Y:S05]  /*14c80*/  BSYNC B7 ;  /* 0x0000000000077941 */ /* 0x000fea0003800000 */
.L_x_5041:
[----:B01----:R-:W2:Y:S04]  /*14c90*/  LDL R0, [R1+0x20] ;  /* 0x0000200001007983 */ /* 0x003ea80000100800 */
[----:B------:R0:W5:Y:S01]  /*14ca0*/  LDL R2, [R1+0x10] ;  /* 0x0000100001027983 */ /* 0x0001620000100800 */
[----:B--2---:R-:W-:-:S13]  /*14cb0*/  ISETP.NE.AND P0, PT, R0, RZ, PT ;  /* 0x000000ff0000720c */ /* 0x004fda0003f05270 */
        /* <DEDUP_REMOVED lines=11> */
.L_x_5141:
[----:B------:R-:W-:-:S03]  /*14d70*/  UMOV UR4, 0xffffffff ;  /* 0xffffffff00047882 */ /* 0x000fc60000000000 */
[----:B------:R-:W-:Y:S05]  /*14d80*/  BRA.DIV UR4, `(.L_x_5143) ;  /* 0x0000001204447947 */ /* 0x000fea000b800000 */
[----:B-----5:R0:W1:Y:S02]  /*14d90*/  SHFL.IDX PT, R14, R2, RZ, 0x1f ;  /* 0x00001fff020e7589 */ /* 0x02006400000e0000 */
.L_x_5184:
[----:B------:R-:W2:Y:S01]  /*14da0*/  @!P2 S2R R3, SR_CgaCtaId ;  /* 0x000000000003a919 */ /* 0x000ea20000008800 */
[----:B------:R-:W-:Y:S05]  /*14db0*/  WARPSYNC.ALL ;  /* 0x0000000000007948 */ /* 0x000fea0003800000 */
[----:B------:R-:W-:Y:S01]  /*14dc0*/  BAR.SYNC.DEFER_BLOCKING 0x4, 0x180 ;  /* 0x0106000000007b1d */ /* 0x000fe20000010000 */
[----:B------:R-:W-:-:S05]  /*14dd0*/  @!P2 MOV R0, 0x400 ;  /* 0x000004000000a802 */ /* 0x000fca0000000f00 */
[----:B-1----:R1:W-:Y:S01]  /*14de0*/  STL [R1+0x10], R14 ;  /* 0x0000100e01007387 */ /* 0x0023e20000100800 */
[----:B--2---:R-:W-:-:S05]  /*14df0*/  @!P2 LEA R17, R3, R0, 0x18 ;  /* 0x000000000311a211 */ /* 0x004fca00078ec0ff */
[----:B------:R1:W-:Y:S01]  /*14e00*/  @!P2 STS [R17+0x28cd0], R2 ;  /* 0x028cd0021100a388 */ /* 0x0003e20000000800 */
[----:B------:R-:W-:Y:S06]  /*14e10*/  BAR.ARV 0x5, 0x180 ;  /* 0x0146000000007b1d */ /* 0x000fec0000002000 */
.L_x_5142:
[----:B------:R-:W3:Y:S01]  /*14e20*/  LDL R0, [R1+0x10] ;  /* 0x0000100001007983 */ /* 0x000ee20000100800 */
[----:B------:R-:W-:Y:S02]  /*14e30*/  ULDC UR4, c[0x0][0xc38] ;  /* 0x00030e0000047ab9 */ /* 0x000fe40000000800 */
[----:B---3--:R-:W-:-:S13]  /*14e40*/  ISETP.GE.AND P0, PT, R0, UR4, PT ;  /* 0x0000000400007c0c */ /* 0x008fda000bf06270 */
[----:B------:R-:W-:Y:S05]  /*14e50*/  @!P0 BRA `(.L_x_5144) ;  /* 0xffffffac00848947 */ /* 0x000fea000383ffff */
.L_x_5032:
[----:B------:R-:W3:Y:S01]  /*14e60*/  LDL.LU R0, [R1+0x18] ;  /* 0x0000180001007983 */ /* 0x000ee20000300800 */
[----:B------:R-:W-:Y:S01]  /*14e70*/  BSSY B0, `(.L_x_5145) ;  /* 0x000000b000007945 */ /* 0x000fe20003800000 */
[----:B------:R-:W4:Y:S01]  /*14e80*/  S2R R5, SR_CgaCtaId ;  /* 0x0000000000057919 */ /* 0x000f220000008800 */
[----:B---3--:R-:W-:-:S05]  /*14e90*/  VIADD R0, R0, 0x1 ;  /* 0x0000000100007836 */ /* 0x008fca0000000000 */
[----:B012---:R-:W-:-:S04]  /*14ea0*/  LEA.HI R2, R0, R0, RZ, 0x1 ;  /* 0x0000000000027211 */ /* 0x007fc800078f08ff */
[----:B------:R-:W-:-:S05]  /*14eb0*/  LOP3.LUT R3, R2, 0xfffffffe, RZ, 0xc0, !PT ;  /* 0xfffffffe02037812 */ /* 0x000fca00078ec0ff */
[----:B------:R-:W-:Y:S01]  /*14ec0*/  IMAD.IADD R3, R0, 0x1, -R3 ;  /* 0x0000000100037824 */ /* 0x000fe200078e0a03 */
[----:B------:R-:W-:-:S04]  /*14ed0*/  MOV R0, 0x400 ;  /* 0x0000040000007802 */ /* 0x000fc80000000f00 */
[----:B----4-:R-:W-:Y:S02]  /*14ee0*/  LEA R0, R5, R0, 0x18 ;  /* 0x0000000005007211 */ /* 0x010fe400078ec0ff */
[----:B------:R-:W-:-:S04]  /*14ef0*/  SHF.L.U32 R3, R3, 0x1f, RZ ;  /* 0x0000001f03037819 */ /* 0x000fc800000006ff */
[----:B------:R-:W0:Y:S02]  /*14f00*/  SYNCS.PHASECHK.TRANS64.TRYWAIT P0, [R0+URZ+0x28c20], R3 ;  /* 0x028c2003000075a7 */ /* 0x000e24000800017f */
[----:B0-----:R-:W-:Y:S05]  /*14f10*/  @!P0 BRA `(.L_x_5146) ;  /* 0x0000001000088947 */ /* 0x001fea0003800000 */
.L_x_5185:
[----:B------:R-:W-:Y:S05]  /*14f20*/  BSYNC B0 ;  /* 0x0000000000007941 */ /* 0x000fea0003800000 */
.L_x_5145:
[----:B------:R-:W-:-:S03]  /*14f30*/  UMOV UR4, 0xffffffff ;  /* 0xffffffff00047882 */ /* 0x000fc60000000000 */
[----:B------:R-:W-:Y:S05]  /*14f40*/  BRA.DIV UR4, `(.L_x_5147) ;  /* 0x0000001204107947 */ /* 0x000fea000b800000 */
[----:B------:R-:W1:Y:S02]  /*14f50*/  S2R R2, SR_TID.X ;  /* 0x0000000000027919 */ /* 0x000e640000002100 */
[----:B-1----:R-:W-:-:S04]  /*14f60*/  SHF.R.U32.HI R2, RZ, 0x5, R2 ;  /* 0x00000005ff027819 */ /* 0x002fc80000011602 */
[----:B------:R-:W-:-:S05]  /*14f70*/  LOP3.LUT R2, R2, 0x3, RZ, 0xc0, !PT ;  /* 0x0000000302027812 */ /* 0x000fca00078ec0ff */
[----:B------:R1:W2:Y:S02]  /*14f80*/  SHFL.IDX PT, R14, R2, RZ, 0x1f ;  /* 0x00001fff020e7589 */ /* 0x0002a400000e0000 */
.L_x_5188:
[----:B--2---:R-:W-:Y:S01]  /*14f90*/  ISETP.NE.AND P0, PT, R14, RZ, PT ;  /* 0x000000ff0e00720c */ /* 0x004fe20003f05270 */
[----:B------:R-:W-:-:S12]  /*14fa0*/  BSSY B0, `(.L_x_5148) ;  /* 0x0000025000007945 */ /* 0x000fd80003800000 */
[----:B------:R-:W-:Y:S05]  /*14fb0*/  @P0 BRA `(.L_x_5149) ;  /* 0x00000000008c0947 */ /* 0x000fea0003800000 */
[----:B------:R-:W-:-:S03]  /*14fc0*/  UMOV UR4, 0xffffffff ;  /* 0xffffffff00047882 */ /* 0x000fc60000000000 */
[----:B------:R-:W-:Y:S05]  /*14fd0*/  BRA.DIV UR4, `(.L_x_5150) ;  /* 0x0000001204207947 */ /* 0x000fea000b800000 */
[----:B------:R-:W-:-:S13]  /*14fe0*/  ELECT P6, URZ, PT ;  /* 0x00000000003f782f */ /* 0x000fda00038c0000 */
.L_x_5191:
[----:B------:R-:W-:Y:S05]  /*14ff0*/  @!P6 BRA `(.L_x_5149) ;  /* 0x00000000007ce947 */ /* 0x000fea0003800000 */
[----:B------:R-:W-:-:S06]  /*15000*/  ULOP3.LUT UR4, UR41, 0x2, URZ, 0xfc, !UPT ;  /* 0x0000000229047892 */ /* 0x000fcc000f8efc3f */
[----:B-1----:R-:W-:-:S05]  /*15010*/  IMAD.U32 R2, RZ, RZ, UR4 ;  /* 0x00000004ff027e24 */ /* 0x002fca000f8e00ff */
[----:B------:R-:W-:-:S13]  /*15020*/  ISETP.NE.AND P2, PT, R2, 0x3, PT ;  /* 0x000000030200780c */ /* 0x000fda0003f45270 */
[----:B------:R-:W-:Y:S05]  /*15030*/  @!P2 BRA `(.L_x_5151) ;  /* 0x000000000004a947 */ /* 0x000fea0003800000 */
[----:B------:R-:W-:Y:S01]  /*15040*/  BPT.TRAP 0x1 ;  /* 0x000000040000795c */ /* 0x000fe20000300000 */
.L_x_5151:
[----:B------:R-:W2:Y:S01]  /*15050*/  LDL.LU R7, [R1] ;  /* 0x0000000001077983 */ /* 0x000ea20000300800 */
        /* <DEDUP_REMOVED lines=12> */
.L_x_5192:
[----:B------:R-:W1:Y:S02]  /*15120*/  SYNCS.PHASECHK.TRANS64.TRYWAIT P0, [R3+URZ], R2 ;  /* 0x00000002030075a7 */ /* 0x000e64000800017f */
[----:B-1----:R-:W-:Y:S05]  /*15130*/  @!P0 BRA `(.L_x_5153) ;  /* 0x0000000c00fc8947 */ /* 0x002fea0003800000 */
.L_x_5193:
[----:B------:R-:W-:Y:S05]  /*15140*/  @!P2 BRA `(.L_x_5154) ;  /* 0x000000000004a947 */ /* 0x000fea0003800000 */
[----:B------:R-:W-:Y:S01]  /*15150*/  BPT.TRAP 0x1 ;  /* 0x000000040000795c */ /* 0x000fe20000300000 */
.L_x_5154:
[----:B-1----:R-:W-:-:S04]  /*15160*/  VIADD R3, R0, 0x28c60 ;  /* 0x00028c6000037836 */ /* 0x002fc80000000000 */
[----:B------:R-:W-:-:S04]  /*15170*/  IMAD R18, R18, 0x8, R3 ;  /* 0x0000000812127824 */ /* 0x000fc800078e0203 */
[----:B------:R-:W1:Y:S02]  /*15180*/  SYNCS.PHASECHK.TRANS64.TRYWAIT P0, [R18+URZ], R5 ;  /* 0x00000005120075a7 */ /* 0x000e64000800017f */
[----:B-1----:R-:W-:Y:S05]  /*15190*/  @!P0 BRA `(.L_x_5155) ;  /* 0x0000000c00f88947 */ /* 0x002fea0003800000 */
.L_x_5194:
[----:B------:R-:W-:-:S07]  /*151a0*/  IMAD R3, R4, 0x8, R3 ;  /* 0x0000000804037824 */ /* 0x000fce00078e0203 */
.L_x_5156:
[----:B--2---:R2:W3:Y:S02]  /*151b0*/  SYNCS.PHASECHK.TRANS64.TRYWAIT P0, [R3+URZ], R2 ;  /* 0x00000002030075a7 */ /* 0x0044e4000800017f */
[----:B---3--:R-:W-:Y:S05]  /*151c0*/  @!P0 NANOSLEEP.SYNCS 0x989680 ;  /* 0x009896800000895d */ /* 0x008fea0003900000 */
[----:B------:R-:W3:Y:S02]  /*151d0*/  @!P0 SYNCS.PHASECHK.TRANS64 P0, [R3+URZ], R2 ;  /* 0x00000002030085a7 */ /* 0x000ee4000800007f */
[----:B---3--:R-:W-:Y:S05]  /*151e0*/  @!P0 BRA `(.L_x_5156) ;  /* 0xfffffffc00f08947 */ /* 0x008fea000383ffff */
.L_x_5149:
[----:B------:R-:W-:Y:S05]  /*151f0*/  BSYNC B0 ;  /* 0x0000000000007941 */ /* 0x000fea0003800000 */
.L_x_5148:
[----:B------:R-:W-:Y:S05]  /*15200*/  EXIT ;  /* 0x000000000000794d */ /* 0x000fea0003800000 */
.L_x_4938:
[----:B0-----:R-:W-:-:S04]  /*15210*/  IMAD.U32 R3, RZ, RZ, UR21 ;  /* 0x00000015ff037e24 */ /* 0x001fc8000f8e00ff */
[----:B------:R0:W1:Y:S03]  /*15220*/  SYNCS.PHASECHK.TRANS64.TRYWAIT P1, [R3+URZ+0x28c50], R0 ;  /* 0x028c5000030075a7 */ /* 0x000066000802017f */
[----:B-1----:R-:W-:Y:S05]  /*15230*/  @!P1 NANOSLEEP.SYNCS 0x989680 ;  /* 0x009896800000995d */ /* 0x002fea0003900000 */
[----:B------:R-:W1:Y:S02]  /*15240*/  @!P1 SYNCS.PHASECHK.TRANS64 P1, [R3+URZ+0x28c50], R0 ;  /* 0x028c5000030095a7 */ /* 0x000e64000802007f */
[----:B-1----:R-:W-:Y:S05]  /*15250*/  @!P1 BRA `(.L_x_4938) ;  /* 0xfffffffc00ec9947 */ /* 0x002fea000383ffff */
[----:B------:R-:W-:Y:S05]  /*15260*/  BRA `(.L_x_5157) ;  /* 0xfffffec800b47947 */ /* 0x000fea000383ffff */
.L_x_4943:
[----:B-1----:R-:W-:-:S04]  /*15270*/  IMAD.U32 R3, RZ, RZ, UR21 ;  /* 0x00000015ff037e24 */ /* 0x002fc8000f8e00ff */
[----:B------:R1:W2:Y:S03]  /*15280*/  SYNCS.PHASECHK.TRANS64.TRYWAIT P1, [R3+URZ+0x28c50], R0 ;  /* 0x028c5000030075a7 */ /* 0x0002a6000802017f */
[----:B--2---:R-:W-:Y:S05]  /*15290*/  @!P1 NANOSLEEP.SYNCS 0x989680 ;  /* 0x009896800000995d */ /* 0x004fea0003900000 */
[----:B------:R-:W2:Y:S02]  /*152a0*/  @!P1 SYNCS.PHASECHK.TRANS64 P1, [R3+URZ+0x28c50], R0 ;  /* 0x028c5000030095a7 */ /* 0x000ea4000802007f */
[----:B--2---:R-:W-:Y:S05]  /*152b0*/  @!P1 BRA `(.L_x_4943) ;  /* 0xfffffffc00ec9947 */ /* 0x004fea000383ffff */
[----:B------:R-:W-:Y:S05]  /*152c0*/  BRA `(.L_x_4942) ;  /* 0xfffffed400b07947 */ /* 0x000fea000383ffff */
.L_x_4952:
[----:B0-----:R-:W-:-:S04]  /*152d0*/  IMAD.U32 R3, RZ, RZ, UR43 ;  /* 0x0000002bff037e24 */ /* 0x001fc8000f8e00ff */
[----:B------:R0:W1:Y:S03]  /*152e0*/  SYNCS.PHASECHK.TRANS64.TRYWAIT P0, [R3+URZ+0x28c00], R0 ;  /* 0x028c0000030075a7 */ /* 0x000066000800017f */
[----:B-1----:R-:W-:Y:S05]  /*152f0*/  @!P0 NANOSLEEP.SYNCS 0x989680 ;  /* 0x009896800000895d */ /* 0x002fea0003900000 */
[----:B------:R-:W1:Y:S02]  /*15300*/  @!P0 SYNCS.PHASECHK.TRANS64 P0, [R3+URZ+0x28c00], R0 ;  /* 0x028c0000030085a7 */ /* 0x000e64000800007f */
[----:B-1----:R-:W-:Y:S05]  /*15310*/  @!P0 BRA `(.L_x_4952) ;  /* 0xfffffffc00ec8947 */ /* 0x002fea000383ffff */
[----:B------:R-:W-:Y:S05]  /*15320*/  BRA `(.L_x_5158) ;  /* 0xfffffeec00187947 */ /* 0x000fea000383ffff */
.L_x_4956:
[----:B--2---:R2:W3:Y:S02]  /*15330*/  SYNCS.PHASECHK.TRANS64.TRYWAIT P0, [R7+URZ+0x28c30], R10 ;  /* 0x028c300a070075a7 */ /* 0x0044e4000800017f */
[----:B---3--:R-:W-:Y:S05]  /*15340*/  @!P0 NANOSLEEP.SYNCS 0x989680 ;  /* 0x009896800000895d */ /* 0x008fea0003900000 */
[----:B------:R-:W3:Y:S02]  /*15350*/  @!P0 SYNCS.PHASECHK.TRANS64 P0, [R7+URZ+0x28c30], R10 ;  /* 0x028c300a070085a7 */ /* 0x000ee4000800007f */
[----:B---3--:R-:W-:Y:S05]  /*15360*/  @!P0 BRA `(.L_x_4956) ;  /* 0xfffffffc00f08947 */ /* 0x008fea000383ffff */
[----:B------:R-:W-:Y:S05]  /*15370*/  BRA `(.L_x_4955) ;  /* 0xfffffeec00347947 */ /* 0x000fea000383ffff */
.L_x_4968:
[----:B---3--:R3:W0:Y:S02]  /*15380*/  SYNCS.PHASECHK.TRANS64.TRYWAIT P0, [R7+URZ+0x28c50], R10 ;  /* 0x028c500a070075a7 */ /* 0x008624000800017f */
[----:B0-----:R-:W-:Y:S05]  /*15390*/  @!P0 NANOSLEEP.SYNCS 0x989680 ;  /* 0x009896800000895d */ /* 0x001fea0003900000 */
[----:B------:R-:W0:Y:S02]  /*153a0*/  @!P0 SYNCS.PHASECHK.TRANS64 P0, [R7+URZ+0x28c50], R10 ;  /* 0x028c500a070085a7 */ /* 0x000e24000800007f */
[----:B0-----:R-:W-:Y:S05]  /*153b0*/  @!P0 BRA `(.L_x_4968) ;  /* 0xfffffffc00f08947 */ /* 0x001fea000383ffff */
[----:B------:R-:W-:Y:S05]  /*153c0*/  BRA `(.L_x_4967) ;  /* 0xffffff0800547947 */ /* 0x000fea000383ffff */
.L_x_4976:
[----:B-1----:R-:W-:-:S04]  /*153d0*/  IMAD.U32 R7, RZ, RZ, UR27 ;  /* 0x0000001bff077e24 */ /* 0x002fc8000f8e00ff */
[----:B------:R1:W2:Y:S03]  /*153e0*/  SYNCS.PHASECHK.TRANS64.TRYWAIT P0, [R7+URZ+0x28c30], R10 ;  /* 0x028c300a070075a7 */ /* 0x0002a6000800017f */
[----:B--2---:R-:W-:Y:S05]  /*153f0*/  @!P0 NANOSLEEP.SYNCS 0x989680 ;  /* 0x009896800000895d */ /* 0x004fea0003900000 */
[----:B------:R-:W2:Y:S02]  /*15400*/  @!P0 SYNCS.PHASECHK.TRANS64 P0, [R7+URZ+0x28c30], R10 ;  /* 0x028c300a070085a7 */ /* 0x000ea4000800007f */
[----:B--2---:R-:W-:Y:S05]  /*15410*/  @!P0 BRA `(.L_x_4976) ;  /* 0xfffffffc00ec8947 */ /* 0x004fea000383ffff */
[----:B------:R-:W-:Y:S05]  /*15420*/  BRA `(.L_x_4975) ;  /* 0xffffff0c00a07947 */ /* 0x000fea000383ffff */
.L_x_4988:
[----:B--2---:R2:W3:Y:S02]  /*15430*/  SYNCS.PHASECHK.TRANS64.TRYWAIT P0, [R7+URZ+0x28c50], R10 ;  /* 0x028c500a070075a7 */ /* 0x0044e4000800017f */
[----:B---3--:R-:W-:Y:S05]  /*15440*/  @!P0 NANOSLEEP.SYNCS 0x989680 ;  /* 0x009896800000895d */ /* 0x008fea0003900000 */
[----:B------:R-:W3:Y:S02]  /*15450*/  @!P0 SYNCS.PHASECHK.TRANS64 P0, [R7+URZ+0x28c50], R10 ;  /* 0x028c500a070085a7 */ /* 0x000ee4000800007f */
[----:B---3--:R-:W-:Y:S05]  /*15460*/  @!P0 BRA `(.L_x_4988) ;  /* 0xfffffffc00f08947 */ /* 0x008fea000383ffff */
[----:B------:R-:W-:Y:S05]  /*15470*/  BRA `(.L_x_4987) ;  /* 0xffffff2c00807947 */ /* 0x000fea000383ffff */
.L_x_4997:
[----:B--2---:R-:W-:-:S04]  /*15480*/  IMAD.U32 R5, RZ, RZ, UR23 ;  /* 0x00000017ff057e24 */ /* 0x004fc8000f8e00ff */
[----:B------:R2:W3:Y:S03]  /*15490*/  SYNCS.PHASECHK.TRANS64.TRYWAIT P1, [R5+URZ+0x28c30], R8 ;  /* 0x028c3008050075a7 */ /* 0x0004e6000802017f */
[----:B---3--:R-:W-:Y:S05]  /*154a0*/  @!P1 NANOSLEEP.SYNCS 0x989680 ;  /* 0x009896800000995d */ /* 0x008fea0003900000 */
[----:B------:R-:W3:Y:S02]  /*154b0*/  @!P1 SYNCS.PHASECHK.TRANS64 P1, [R5+URZ+0x28c30], R8 ;  /* 0x028c3008050095a7 */ /* 0x000ee4000802007f */
[----:B---3--:R-:W-:Y:S05]  /*154c0*/  @!P1 BRA `(.L_x_4997) ;  /* 0xfffffffc00ec9947 */ /* 0x008fea000383ffff */
[----:B------:R-:W-:Y:S05]  /*154d0*/  BRA `(.L_x_4996) ;  /* 0xffffff34000c7947 */ /* 0x000fea000383ffff */
.L_x_5001:
[----:B---3--:R3:W4:Y:S02]  /*154e0*/  SYNCS.PHASECHK.TRANS64.TRYWAIT P1, [R171+URZ+0x28c50], R8 ;  /* 0x028c5008ab0075a7 */ /* 0x008724000802017f */
[----:B----4-:R-:W-:Y:S05]  /*154f0*/  @!P1 NANOSLEEP.SYNCS 0x989680 ;  /* 0x009896800000995d */ /* 0x010fea0003900000 */
[----:B------:R-:W4:Y:S02]  /*15500*/  @!P1 SYNCS.PHASECHK.TRANS64 P1, [R171+URZ+0x28c50], R8 ;  /* 0x028c5008ab0095a7 */ /* 0x000f24000802007f */
[----:B----4-:R-:W-:Y:S05]  /*15510*/  @!P1 BRA `(.L_x_5001) ;  /* 0xfffffffc00f09947 */ /* 0x010fea000383ffff */
[----:B------:R-:W-:Y:S05]  /*15520*/  BRA `(.L_x_5000) ;  /* 0xffffff4800307947 */ /* 0x000fea000383ffff */
.L_x_5007:
[----:B------:R-:W-:-:S04]  /*15530*/  IMAD.U32 R6, RZ, RZ, UR26 ;  /* 0x0000001aff067e24 */ /* 0x000fc8000f8e00ff */
[----:B------:R0:W0:Y:S03]  /*15540*/  SYNCS.PHASECHK.TRANS64.TRYWAIT P0, [R6+URZ+0x28c30], R9 ;  /* 0x028c3009060075a7 */ /* 0x000026000800017f */
[----:B0-----:R-:W-:Y:S05]  /*15550*/  @!P0 NANOSLEEP.SYNCS 0x989680 ;  /* 0x009896800000895d */ /* 0x001fea0003900000 */
[----:B------:R-:W0:Y:S02]  /*15560*/  @!P0 SYNCS.PHASECHK.TRANS64 P0, [R6+URZ+0x28c30], R9 ;  /* 0x028c3009060085a7 */ /* 0x000e24000800007f */
[----:B0-----:R-:W-:Y:S05]  /*15570*/  @!P0 BRA `(.L_x_5007) ;  /* 0xfffffffc00ec8947 */ /* 0x001fea000383ffff */
[----:B------:R-:W-:Y:S05]  /*15580*/  BRA `(.L_x_5006) ;  /* 0xffffff4c00207947 */ /* 0x000fea000383ffff */
.L_x_5019:
[----:B--2---:R2:W3:Y:S02]  /*15590*/  SYNCS.PHASECHK.TRANS64.TRYWAIT P0, [R8+URZ+0x28c50], R9 ;  /* 0x028c5009080075a7 */ /* 0x0044e4000800017f */
[----:B---3--:R-:W-:Y:S05]  /*155a0*/  @!P0 NANOSLEEP.SYNCS 0x989680 ;  /* 0x009896800000895d */ /* 0x008fea0003900000 */
[----:B------:R-:W3:Y:S02]  /*155b0*/  @!P0 SYNCS.PHASECHK.TRANS64 P0, [R8+URZ+0x28c50], R9 ;  /* 0x028c5009080085a7 */ /* 0x000ee4000800007f */
[----:B---3--:R-:W-:Y:S05]  /*155c0*/  @!P0 BRA `(.L_x_5019) ;  /* 0xfffffffc00f08947 */ /* 0x008fea000383ffff */
[----:B------:R-:W-:Y:S05]  /*155d0*/  BRA `(.L_x_5018) ;  /* 0xffffff6800f47947 */ /* 0x000fea000383ffff */
.L_x_5049:
[----:B------:R-:W-:Y:S02]  /*155e0*/  IMAD.MOV.U32 R13, RZ, RZ, R4 ;  /* 0x000000ffff0d7224 */ /* 0x000fe400078e0004 */
[----:B------:R-:W-:Y:S02]  /*155f0*/  IMAD.MOV.U32 R12, RZ, RZ, RZ ;  /* 0x000000ffff0c7224 */ /* 0x000fe400078e00ff */
[----:B------:R-:W-:Y:S02]  /*15600*/  IMAD.MOV.U32 R11, RZ, RZ, 0x1f ;  /* 0x0000001fff0b7424 */ /* 0x000fe400078e00ff */
[----:B------:R-:W-:-:S07]  /*15610*/  IMAD.MOV.U32 R15, RZ, RZ, -0x1 ;  /* 0xffffffffff0f7424 */ /* 0x000fce00078e00ff */
[----:B0-----:R-:W-:Y:S05]  /*15620*/  WARPSYNC.COLLECTIVE R15, `(.L_x_5159) ;  /* 0x000000000f087348 */ /* 0x001fea0003c00000 */
[----:B------:R1:W2:Y:S02]  /*15630*/  SHFL.IDX P6, R14, R13, R12, R11 ;  /* 0x0000000c0d0e7389 */ /* 0x0002a400000c000b */
[----:B012---:R-:W-:Y:S01]  /*15640*/  ENDCOLLECTIVE ;  /* 0x000000000000791b */ /* 0x007fe20003800000 */
.L_x_5159:
[----:B------:R-:W-:Y:S05]  /*15650*/  BRA `(.L_x_5160) ;  /* 0xffffffb400247947 */ /* 0x000fea000383ffff */
.L_x_5051:
[----:B------:R-:W-:Y:S01]  /*15660*/  BSSY B0, `(.L_x_5161) ;  /* 0x0000006000007945 */ /* 0x000fe20003800000 */
[----:B------:R-:W-:-:S07]  /*15670*/  IMAD.MOV.U32 R15, RZ, RZ, -0x1 ;  /* 0xffffffffff0f7424 */ /* 0x000fce00078e00ff */
[----:B0--3--:R-:W-:Y:S05]  /*15680*/  WARPSYNC.COLLECTIVE R15, `(.L_x_5162) ;  /* 0x000000000f0c7348 */ /* 0x009fea0003c00000 */
[----:B------:R-:W-:Y:S02]  /*15690*/  ELECT P6, UR62, PT ;  /* 0x00000000003e782f */ /* 0x000fe400038c0000 */
[----:B------:R-:W-:Y:S01]  /*156a0*/  MOV R14, UR62 ;  /* 0x0000003e000e7c02 */ /* 0x000fe20008000f00 */
[----:B0--3--:R-:W-:Y:S10]  /*156b0*/  ENDCOLLECTIVE ;  /* 0x000000000000791b */ /* 0x009ff40003800000 */
.L_x_5162:
[----:B------:R-:W-:Y:S05]  /*156c0*/  BSYNC B0 ;  /* 0x0000000000007941 */ /* 0x000fea0003800000 */
.L_x_5161:
[----:B------:R-:W-:Y:S05]  /*156d0*/  BRA `(.L_x_5163) ;  /* 0xffffffb400287947 */ /* 0x000fea000383ffff */
.L_x_5053:
[----:B0-----:R0:W1:Y:S02]  /*156e0*/  SYNCS.PHASECHK.TRANS64.TRYWAIT P0, [R3+URZ+0x28c40], R0 ;  /* 0x028c4000030075a7 */ /* 0x001064000800017f */
[----:B-1----:R-:W-:Y:S05]  /*156f0*/  @!P0 NANOSLEEP.SYNCS 0x989680 ;  /* 0x009896800000895d */ /* 0x002fea0003900000 */
[----:B------:R-:W1:Y:S02]  /*15700*/  @!P0 SYNCS.PHASECHK.TRANS64 P0, [R3+URZ+0x28c40], R0 ;  /* 0x028c4000030085a7 */ /* 0x000e64000800007f */
[----:B-1----:R-:W-:Y:S05]  /*15710*/  @!P0 BRA `(.L_x_5053) ;  /* 0xfffffffc00f08947 */ /* 0x002fea000383ffff */
[----:B------:R-:W-:Y:S05]  /*15720*/  BRA `(.L_x_5164) ;  /* 0xffffffb4008c7947 */ /* 0x000fea000383ffff */
.L_x_5057:
        /* <DEDUP_REMOVED lines=8> */
.L_x_5165:
[----:B------:R-:W-:Y:S01]  /*157b0*/  IMAD.MOV.U32 R13, RZ, RZ, R0 ;  /* 0x000000ffff0d7224 */ /* 0x000fe200078e0000 */
[----:B------:R-:W-:Y:S01]  /*157c0*/  LOP3.LUT R8, R8, 0x7f, RZ, 0xc0, !PT ;  /* 0x0000007f08087812 */ /* 0x000fe200078ec0ff */
[----:B------:R-:W-:-:S07]  /*157d0*/  IMAD.MOV.U32 R5, RZ, RZ, R14 ;  /* 0x000000ffff057224 */ /* 0x000fce00078e000e */
[----:B------:R-:W-:Y:S05]  /*157e0*/  WARPSYNC.COLLECTIVE R15, `(.L_x_5166) ;  /* 0x000000000f087348 */ /* 0x000fea0003c00000 */
[----:B------:R0:W1:Y:S02]  /*157f0*/  SHFL.IDX P6, R14, R13, R12, R11 ;  /* 0x0000000c0d0e7389 */ /* 0x00006400000c000b */
[----:B01----:R-:W-:Y:S01]  /*15800*/  ENDCOLLECTIVE ;  /* 0x000000000000791b */ /* 0x003fe20003800000 */
.L_x_5166:
[----:B------:R-:W-:Y:S01]  /*15810*/  SHF.R.U32.HI R8, RZ, 0x3, R8 ;  /* 0x00000003ff087819 */ /* 0x000fe20000011608 */
[----:B------:R-:W-:Y:S02]  /*15820*/  ULDC UR4, c[0x0][0x288] ;  /* 0x0000a20000047ab9 */ /* 0x000fe40000000800 */
[----:B------:R-:W-:Y:S02]  /*15830*/  IMAD R3, R7, UR4, RZ ;  /* 0x0000000407037c24 */ /* 0x000fe4000f8e02ff */
[----:B------:R-:W-:-:S04]  /*15840*/  VIADD R4, R8, UR40 ;  /* 0x0000002808047c36 */ /* 0x000fc80008000000 */
        /* <DEDUP_REMOVED lines=8> */
.L_x_5167:
[----:B------:R-:W-:-:S05]  /*158d0*/  @!P1 LEA R6, P2, R10, R6, 0x1 ;  /* 0x000000060a069211 */ /* 0x000fca00078408ff */
[----:B------:R-:W-:-:S04]  /*158e0*/  @!P1 IMAD.X R5, RZ, RZ, R5, P2 ;  /* 0x000000ffff059224 */ /* 0x000fc800010e0605 */
[----:B------:R-:W-:Y:S02]  /*158f0*/  @!P1 IMAD.MOV.U32 R7, RZ, RZ, R5 ;  /* 0x000000ffff079224 */ /* 0x000fe400078e0005 */
[----:B------:R-:W-:-:S03]  /*15900*/  IMAD.MOV.U32 R13, RZ, RZ, R0 ;  /* 0x000000ffff0d7224 */ /* 0x000fc600078e0000 */
[----:B------:R-:W-:Y:S01]  /*15910*/  @!PT LDS RZ, [RZ] ;  /* 0x00000000fffff984 */ /* 0x000fe20000000800 */
[----:B------:R-:W-:Y:S01]  /*15920*/  @!PT LDS RZ, [RZ] ;  /* 0x00000000fffff984 */ /* 0x000fe20000000800 */
[----:B------:R-:W-:Y:S01]  /*15930*/  @!PT LDS RZ, [RZ] ;  /* 0x00000000fffff984 */ /* 0x000fe20000000800 */
[----:B------:R0:W-:Y:S01]  /*15940*/  @!P1 LDGSTS.E.BYPASS.LTC128B.128 [R9+0x20400], desc[UR46][R6.64], !P0 ;  /* 0x2040000006099fae */ /* 0x0001e2000c101d6e */
[----:B------:R-:W-:Y:S01]  /*15950*/  ISETP.GE.AND P1, PT, R8, R3, PT ;  /* 0x000000030800720c */ /* 0x000fe20003f26270 */
[----:B------:R-:W-:-:S12]  /*15960*/  IMAD.MOV.U32 R5, RZ, RZ, R14 ;  /* 0x000000ffff057224 */ /* 0x000fd800078e000e */
[----:B0-----:R-:W-:Y:S05]  /*15970*/  WARPSYNC.COLLECTIVE R15, `(.L_x_5168) ;  /* 0x000000000f087348 */ /* 0x001fea0003c00000 */
[----:B------:R1:W2:Y:S02]  /*15980*/  SHFL.IDX P6, R14, R13, R12, R11 ;  /* 0x0000000c0d0e7389 */ /* 0x0002a400000c000b */
[----:B012---:R-:W-:Y:S01]  /*15990*/  ENDCOLLECTIVE ;  /* 0x000000000000791b */ /* 0x007fe20003800000 */
.L_x_5168:
[----:B------:R-:W-:Y:S02]  /*159a0*/  IMAD.MOV.U32 R13, RZ, RZ, R2 ;  /* 0x000000ffff0d7224 */ /* 0x000fe400078e0002 */
[----:B------:R-:W-:Y:S02]  /*159b0*/  IMAD.MOV.U32 R12, RZ, RZ, 0x2 ;  /* 0x00000002ff0c7424 */ /* 0x000fe400078e00ff */
[----:B------:R-:W-:-:S07]  /*159c0*/  IMAD.MOV.U32 R6, RZ, RZ, R14 ;  /* 0x000000ffff067224 */ /* 0x000fce00078e000e */
[----:B------:R-:W-:Y:S05]  /*159d0*/  WARPSYNC.COLLECTIVE R15, `(.L_x_5169) ;  /* 0x000000000f087348 */ /* 0x000fea0003c00000 */
[----:B------:R0:W1:Y:S02]  /*159e0*/  SHFL.IDX P6, R14, R13, R12, R11 ;  /* 0x0000000c0d0e7389 */ /* 0x00006400000c000b */
[----:B01----:R-:W-:Y:S01]  /*159f0*/  ENDCOLLECTIVE ;  /* 0x000000000000791b */ /* 0x003fe20003800000 */
.L_x_5169:
        /* <DEDUP_REMOVED lines=8> */
[----:B------:R0:W-:Y:S02]  /*15a80*/  @!P1 LDGSTS.E.BYPASS.LTC128B.128 [R9+0x20c00], desc[UR46][R6.64], !P0 ;  /* 0x20c0000006099fae */ /* 0x0001e4000c101d6e */
[----:B------:R-:W-:Y:S01]  /*15a90*/  ISETP.GE.AND P1, PT, R5, R3, PT ;  /* 0x000000030500720c */ /* 0x000fe20003f26270 */
[----:B------:R-:W-:-:S12]  /*15aa0*/  IMAD.MOV.U32 R5, RZ, RZ, R14 ;  /* 0x000000ffff057224 */ /* 0x000fd800078e000e */
[----:B0-----:R-:W-:Y:S05]  /*15ab0*/  WARPSYNC.COLLECTIVE R15, `(.L_x_5170) ;  /* 0x000000000f087348 */ /* 0x001fea0003c00000 */
[----:B------:R1:W2:Y:S02]  /*15ac0*/  SHFL.IDX P6, R14, R13, R12, R11 ;  /* 0x0000000c0d0e7389 */ /* 0x0002a400000c000b */
[----:B012---:R-:W-:Y:S01]  /*15ad0*/  ENDCOLLECTIVE ;  /* 0x000000000000791b */ /* 0x007fe20003800000 */
.L_x_5170:
[----:B------:R-:W-:Y:S02]  /*15ae0*/  IMAD.MOV.U32 R13, RZ, RZ, R2 ;  /* 0x000000ffff0d7224 */ /* 0x000fe400078e0002 */
[----:B------:R-:W-:Y:S02]  /*15af0*/  IMAD.MOV.U32 R12, RZ, RZ, 0x3 ;  /* 0x00000003ff0c7424 */ /* 0x000fe400078e00ff */
[----:B------:R-:W-:-:S07]  /*15b00*/  IMAD.MOV.U32 R6, RZ, RZ, R14 ;  /* 0x000000ffff067224 */ /* 0x000fce00078e000e */
[----:B------:R-:W-:Y:S05]  /*15b10*/  WARPSYNC.COLLECTIVE R15, `(.L_x_5171) ;  /* 0x000000000f087348 */ /* 0x000fea0003c00000 */
[----:B------:R0:W1:Y:S02]  /*15b20*/  SHFL.IDX P6, R14, R13, R12, R11 ;  /* 0x0000000c0d0e7389 */ /* 0x00006400000c000b */
[----:B01----:R-:W-:Y:S01]  /*15b30*/  ENDCOLLECTIVE ;  /* 0x000000000000791b */ /* 0x003fe20003800000 */
.L_x_5171:
        /* <DEDUP_REMOVED lines=8> */
[----:B------:R-:W-:-:S07]  /*15bc0*/  IMAD.MOV.U32 R5, RZ, RZ, R14 ;  /* 0x000000ffff057224 */ /* 0x000fce00078e000e */
[----:B0-----:R-:W-:Y:S05]  /*15bd0*/  WARPSYNC.COLLECTIVE R15, `(.L_x_5172) ;  /* 0x000000000f087348 */ /* 0x001fea0003c00000 */
[----:B------:R1:W2:Y:S02]  /*15be0*/  SHFL.IDX P6, R14, R13, R12, R11 ;  /* 0x0000000c0d0e7389 */ /* 0x0002a400000c000b */
[----:B012---:R-:W-:Y:S01]  /*15bf0*/  ENDCOLLECTIVE ;  /* 0x000000000000791b */ /* 0x007fe20003800000 */
.L_x_5172:
[----:B------:R-:W-:Y:S01]  /*15c00*/  IMAD.MOV.U32 R0, RZ, RZ, R14 ;  /* 0x000000ffff007224 */ /* 0x000fe200078e000e */
[----:B------:R-:W-:Y:S06]  /*15c10*/  BRA `(.L_x_5173) ;  /* 0xffffffb800747947 */ /* 0x000fec000383ffff */
.L_x_5060:
[----:B0-----:R0:W1:Y:S02]  /*15c20*/  SYNCS.PHASECHK.TRANS64.TRYWAIT P0, [R17+URZ+0x28c20], R0 ;  /* 0x028c2000110075a7 */ /* 0x001064000800017f */
[----:B-1----:R-:W-:Y:S05]  /*15c30*/  @!P0 NANOSLEEP.SYNCS 0x989680 ;  /* 0x009896800000895d */ /* 0x002fea0003900000 */
[----:B------:R-:W1:Y:S02]  /*15c40*/  @!P0 SYNCS.PHASECHK.TRANS64 P0, [R17+URZ+0x28c20], R0 ;  /* 0x028c2000110085a7 */ /* 0x000e64000800007f */
[----:B-1----:R-:W-:Y:S05]  /*15c50*/  @!P0 BRA `(.L_x_5060) ;  /* 0xfffffffc00f08947 */ /* 0x002fea000383ffff */
[----:B------:R-:W-:Y:S05]  /*15c60*/  BRA `(.L_x_5174) ;  /* 0xffffffb800d07947 */ /* 0x000fea000383ffff */
.L_x_5064:
[----:B0-----:R0:W1:Y:S02]  /*15c70*/  SYNCS.PHASECHK.TRANS64.TRYWAIT P0, [R0+URZ+0x28c60], R3 ;  /* 0x028c6003000075a7 */ /* 0x001064000800017f */
[----:B-1----:R-:W-:Y:S05]  /*15c80*/  @!P0 NANOSLEEP.SYNCS 0x989680 ;  /* 0x009896800000895d */ /* 0x002fea0003900000 */
[----:B------:R-:W1:Y:S02]  /*15c90*/  @!P0 SYNCS.PHASECHK.TRANS64 P0, [R0+URZ+0x28c60], R3 ;  /* 0x028c6003000085a7 */ /* 0x000e64000800007f */
[----:B-1----:R-:W-:Y:S05]  /*15ca0*/  @!P0 BRA `(.L_x_5064) ;  /* 0xfffffffc00f08947 */ /* 0x002fea000383ffff */
[----:B------:R-:W-:Y:S05]  /*15cb0*/  BRA `(.L_x_5175) ;  /* 0xffffffb800f47947 */ /* 0x000fea000383ffff */
.L_x_5081:
[----:B-1----:R1:W2:Y:S02]  /*15cc0*/  SYNCS.PHASECHK.TRANS64.TRYWAIT P0, [R2+URZ+0x28c40], R4 ;  /* 0x028c4004020075a7 */ /* 0x0022a4000800017f */
[----:B--2---:R-:W-:Y:S05]  /*15cd0*/  @!P0 NANOSLEEP.SYNCS 0x989680 ;  /* 0x009896800000895d */ /* 0x004fea0003900000 */
[----:B------:R-:W2:Y:S02]  /*15ce0*/  @!P0 SYNCS.PHASECHK.TRANS64 P0, [R2+URZ+0x28c40], R4 ;  /* 0x028c4004020085a7 */ /* 0x000ea4000800007f */
[----:B--2---:R-:W-:Y:S05]  /*15cf0*/  @!P0 BRA `(.L_x_5081) ;  /* 0xfffffffc00f08947 */ /* 0x004fea000383ffff */
[----:B------:R-:W-:Y:S05]  /*15d00*/  BRA `(.L_x_5176) ;  /* 0xffffffc400dc7947 */ /* 0x000fea000383ffff */
.L_x_5086:
[----:B--2---:R2:W3:Y:S02]  /*15d10*/  SYNCS.PHASECHK.TRANS64.TRYWAIT P0, [R2+URZ+0x28c60], R4 ;  /* 0x028c6004020075a7 */ /* 0x0044e4000800017f */
[----:B---3--:R-:W-:Y:S05]  /*15d20*/  @!P0 NANOSLEEP.SYNCS 0x989680 ;  /* 0x009896800000895d */ /* 0x008fea0003900000 */
[----:B------:R-:W3:Y:S02]  /*15d30*/  @!P0 SYNCS.PHASECHK.TRANS64 P0, [R2+URZ+0x28c60], R4 ;  /* 0x028c6004020085a7 */ /* 0x000ee4000800007f */
[----:B---3--:R-:W-:Y:S05]  /*15d40*/  @!P0 BRA `(.L_x_5086) ;  /* 0xfffffffc00f08947 */ /* 0x008fea000383ffff */
[----:B------:R-:W-:Y:S05]  /*15d50*/  BRA `(.L_x_5177) ;  /* 0xffffffc800547947 */ /* 0x000fea000383ffff */
.L_x_5102:
[----:B0-----:R0:W1:Y:S02]  /*15d60*/  SYNCS.PHASECHK.TRANS64.TRYWAIT P0, [R4+URZ+0x28c40], R2 ;  /* 0x028c4002040075a7 */ /* 0x001064000800017f */
[----:B-1----:R-:W-:Y:S05]  /*15d70*/  @!P0 NANOSLEEP.SYNCS 0x989680 ;  /* 0x009896800000895d */ /* 0x002fea0003900000 */
[----:B------:R-:W1:Y:S02]  /*15d80*/  @!P0 SYNCS.PHASECHK.TRANS64 P0, [R4+URZ+0x28c40], R2 ;  /* 0x028c4002040085a7 */ /* 0x000e64000800007f */
[----:B-1----:R-:W-:Y:S05]  /*15d90*/  @!P0 BRA `(.L_x_5102) ;  /* 0xfffffffc00f08947 */ /* 0x002fea000383ffff */
[----:B------:R-:W-:Y:S05]  /*15da0*/  BRA `(.L_x_5178) ;  /* 0xffffffd4002c7947 */ /* 0x000fea000383ffff */
.L_x_5107:
[----:B-1----:R1:W2:Y:S02]  /*15db0*/  SYNCS.PHASECHK.TRANS64.TRYWAIT P0, [R4+URZ+0x28c60], R2 ;  /* 0x028c6002040075a7 */ /* 0x0022a4000800017f */
[----:B--2---:R-:W-:Y:S05]  /*15dc0*/  @!P0 NANOSLEEP.SYNCS 0x989680 ;  /* 0x009896800000895d */ /* 0x004fea0003900000 */
[----:B------:R-:W2:Y:S02]  /*15dd0*/  @!P0 SYNCS.PHASECHK.TRANS64 P0, [R4+URZ+0x28c60], R2 ;  /* 0x028c6002040085a7 */ /* 0x000ea4000800007f */
[----:B--2---:R-:W-:Y:S05]  /*15de0*/  @!P0 BRA `(.L_x_5107) ;  /* 0xfffffffc00f08947 */ /* 0x004fea000383ffff */
[----:B------:R-:W-:Y:S05]  /*15df0*/  BRA `(.L_x_5179) ;  /* 0xffffffd400a47947 */ /* 0x000fea000383ffff */
.L_x_5122:
[----:B0-----:R0:W1:Y:S02]  /*15e00*/  SYNCS.PHASECHK.TRANS64.TRYWAIT P0, [R4+URZ+0x28c40], R2 ;  /* 0x028c4002040075a7 */ /* 0x001064000800017f */
[----:B-1----:R-:W-:Y:S05]  /*15e10*/  @!P0 NANOSLEEP.SYNCS 0x989680 ;  /* 0x009896800000895d */ /* 0x002fea0003900000 */
[----:B------:R-:W1:Y:S02]  /*15e20*/  @!P0 SYNCS.PHASECHK.TRANS64 P0, [R4+URZ+0x28c40], R2 ;  /* 0x028c4002040085a7 */ /* 0x000e64000800007f */
[----:B-1----:R-:W-:Y:S05]  /*15e30*/  @!P0 BRA `(.L_x_5122) ;  /* 0xfffffffc00f08947 */ /* 0x002fea000383ffff */
[----:B------:R-:W-:Y:S05]  /*15e40*/  BRA `(.L_x_5180) ;  /* 0xffffffe000607947 */ /* 0x000fea000383ffff */
.L_x_5127:
[----:B-1----:R1:W2:Y:S02]  /*15e50*/  SYNCS.PHASECHK.TRANS64.TRYWAIT P0, [R4+URZ+0x28c60], R2 ;  /* 0x028c6002040075a7 */ /* 0x0022a4000800017f */
[----:B--2---:R-:W-:Y:S05]  /*15e60*/  @!P0 NANOSLEEP.SYNCS 0x989680 ;  /* 0x009896800000895d */ /* 0x004fea0003900000 */
[----:B------:R-:W2:Y:S02]  /*15e70*/  @!P0 SYNCS.PHASECHK.TRANS64 P0, [R4+URZ+0x28c60], R2 ;  /* 0x028c6002040085a7 */ /* 0x000ea4000800007f */
[----:B--2---:R-:W-:Y:S05]  /*15e80*/  @!P0 BRA `(.L_x_5127) ;  /* 0xfffffffc00f08947 */ /* 0x004fea000383ffff */
[----:B------:R-:W-:Y:S05]  /*15e90*/  BRA `(.L_x_5181) ;  /* 0xffffffe000d87947 */ /* 0x000fea000383ffff */
.L_x_5143:
[----:B------:R-:W-:Y:S01]  /*15ea0*/  BSSY B0, `(.L_x_5182) ;  /* 0x0000008000007945 */ /* 0x000fe20003800000 */
[----:B-----5:R-:W-:Y:S02]  /*15eb0*/  IMAD.MOV.U32 R13, RZ, RZ, R2 ;  /* 0x000000ffff0d7224 */ /* 0x020fe400078e0002 */
[----:B------:R-:W-:Y:S02]  /*15ec0*/  IMAD.MOV.U32 R12, RZ, RZ, RZ ;  /* 0x000000ffff0c7224 */ /* 0x000fe400078e00ff */
[----:B------:R-:W-:Y:S02]  /*15ed0*/  IMAD.MOV.U32 R11, RZ, RZ, 0x1f ;  /* 0x0000001fff0b7424 */ /* 0x000fe400078e00ff */
[----:B------:R-:W-:-:S07]  /*15ee0*/  IMAD.MOV.U32 R15, RZ, RZ, -0x1 ;  /* 0xffffffffff0f7424 */ /* 0x000fce00078e00ff */
[----:B------:R-:W-:Y:S05]  /*15ef0*/  WARPSYNC.COLLECTIVE R15, `(.L_x_5183) ;  /* 0x000000000f087348 */ /* 0x000fea0003c00000 */
[----:B------:R0:W1:Y:S02]  /*15f00*/  SHFL.IDX P6, R14, R13, R12, R11 ;  /* 0x0000000c0d0e7389 */ /* 0x00006400000c000b */
[----:B01----:R-:W-:Y:S01]  /*15f10*/  ENDCOLLECTIVE ;  /* 0x000000000000791b */ /* 0x003fe20003800000 */
.L_x_5183:
[----:B------:R-:W-:Y:S05]  /*15f20*/  BSYNC B0 ;  /* 0x0000000000007941 */ /* 0x000fea0003800000 */
.L_x_5182:
[----:B------:R-:W-:Y:S05]  /*15f30*/  BRA `(.L_x_5184) ;  /* 0xffffffec00987947 */ /* 0x000fea000383ffff */
.L_x_5146:
[----:B0-----:R0:W1:Y:S02]  /*15f40*/  SYNCS.PHASECHK.TRANS64.TRYWAIT P0, [R0+URZ+0x28c20], R3 ;  /* 0x028c2003000075a7 */ /* 0x001064000800017f */
[----:B-1----:R-:W-:Y:S05]  /*15f50*/  @!P0 NANOSLEEP.SYNCS 0x989680 ;  /* 0x009896800000895d */ /* 0x002fea0003900000 */
[----:B------:R-:W1:Y:S02]  /*15f60*/  @!P0 SYNCS.PHASECHK.TRANS64 P0, [R0+URZ+0x28c20], R3 ;  /* 0x028c2003000085a7 */ /* 0x000e64000800007f */
[----:B-1----:R-:W-:Y:S05]  /*15f70*/  @!P0 BRA `(.L_x_5146) ;  /* 0xfffffffc00f08947 */ /* 0x002fea000383ffff */
[----:B------:R-:W-:Y:S05]  /*15f80*/  BRA `(.L_x_5185) ;  /* 0xffffffec00e47947 */ /* 0x000fea000383ffff */
.L_x_5147:
        /* <DEDUP_REMOVED lines=11> */
.L_x_5187:
[----:B------:R-:W-:Y:S05]  /*16040*/  BSYNC B0 ;  /* 0x0000000000007941 */ /* 0x000fea0003800000 */
.L_x_5186:
[----:B------:R-:W-:Y:S05]  /*16050*/  BRA `(.L_x_5188) ;  /* 0xffffffec00cc7947 */ /* 0x000fea000383ffff */
.L_x_5150:
[----:B------:R-:W-:Y:S01]  /*16060*/  BSSY B1, `(.L_x_5189) ;  /* 0x0000006000017945 */ /* 0x000fe20003800000 */
[----:B------:R-:W-:-:S07]  /*16070*/  IMAD.MOV.U32 R15, RZ, RZ, -0x1 ;  /* 0xffffffffff0f7424 */ /* 0x000fce00078e00ff */
[----:B01----:R-:W-:Y:S05]  /*16080*/  WARPSYNC.COLLECTIVE R15, `(.L_x_5190) ;  /* 0x000000000f0c7348 */ /* 0x003fea0003c00000 */
[----:B------:R-:W-:Y:S02]  /*16090*/  ELECT P6, UR62, PT ;  /* 0x00000000003e782f */ /* 0x000fe400038c0000 */
[----:B------:R-:W-:Y:S01]  /*160a0*/  MOV R14, UR62 ;  /* 0x0000003e000e7c02 */ /* 0x000fe20008000f00 */
[----:B01----:R-:W-:Y:S10]  /*160b0*/  ENDCOLLECTIVE ;  /* 0x000000000000791b */ /* 0x003ff40003800000 */
.L_x_5190:
[----:B------:R-:W-:Y:S05]  /*160c0*/  BSYNC B1 ;  /* 0x0000000000017941 */ /* 0x000fea0003800000 */
.L_x_5189:
[----:B------:R-:W-:Y:S05]  /*160d0*/  BRA `(.L_x_5191) ;  /* 0xffffffec00c47947 */ /* 0x000fea000383ffff */
.L_x_5152:
[----:B0-----:R0:W1:Y:S02]  /*160e0*/  SYNCS.PHASECHK.TRANS64.TRYWAIT P0, [R6+URZ], R5 ;  /* 0x00000005060075a7 */ /* 0x001064000800017f */
[----:B-1----:R-:W-:Y:S05]  /*160f0*/  @!P0 NANOSLEEP.SYNCS 0x989680 ;  /* 0x009896800000895d */ /* 0x002fea0003900000 */
[----:B------:R-:W1:Y:S02]  /*16100*/  @!P0 SYNCS.PHASECHK.TRANS64 P0, [R6+URZ], R5 ;  /* 0x00000005060085a7 */ /* 0x000e64000800007f */
[----:B-1----:R-:W-:Y:S05]  /*16110*/  @!P0 BRA `(.L_x_5152) ;  /* 0xfffffffc00f08947 */ /* 0x002fea000383ffff */
[----:B------:R-:W-:Y:S05]  /*16120*/  BRA `(.L_x_5192) ;  /* 0xffffffec00fc7947 */ /* 0x000fea000383ffff */
.L_x_5153:
[----:B-1----:R1:W2:Y:S02]  /*16130*/  SYNCS.PHASECHK.TRANS64.TRYWAIT P0, [R3+URZ], R2 ;  /* 0x00000002030075a7 */ /* 0x0022a4000800017f */
[----:B--2---:R-:W-:Y:S05]  /*16140*/  @!P0 NANOSLEEP.SYNCS 0x989680 ;  /* 0x009896800000895d */ /* 0x004fea0003900000 */
[----:B------:R-:W2:Y:S02]  /*16150*/  @!P0 SYNCS.PHASECHK.TRANS64 P0, [R3+URZ], R2 ;  /* 0x00000002030085a7 */ /* 0x000ea4000800007f */
[----:B--2---:R-:W-:Y:S05]  /*16160*/  @!P0 BRA `(.L_x_5153) ;  /* 0xfffffffc00f08947 */ /* 0x004fea000383ffff */
[----:B------:R-:W-:Y:S05]  /*16170*/  BRA `(.L_x_5193) ;  /* 0xffffffec00f07947 */ /* 0x000fea000383ffff */
.L_x_5155:
[----:B-1----:R1:W2:Y:S02]  /*16180*/  SYNCS.PHASECHK.TRANS64.TRYWAIT P0, [R18+URZ], R5 ;  /* 0x00000005120075a7 */ /* 0x0022a4000800017f */
[----:B--2---:R-:W-:Y:S05]  /*16190*/  @!P0 NANOSLEEP.SYNCS 0x989680 ;  /* 0x009896800000895d */ /* 0x004fea0003900000 */
[----:B------:R-:W2:Y:S02]  /*161a0*/  @!P0 SYNCS.PHASECHK.TRANS64 P0, [R18+URZ], R5 ;  /* 0x00000005120085a7 */ /* 0x000ea4000800007f */
[----:B--2---:R-:W-:Y:S05]  /*161b0*/  @!P0 BRA `(.L_x_5155) ;  /* 0xfffffffc00f08947 */ /* 0x004fea000383ffff */
[----:B------:R-:W-:Y:S05]  /*161c0*/  BRA `(.L_x_5194) ;  /* 0xffffffec00f47947 */ /* 0x000fea000383ffff */
.L_x_5195:
        /* <DEDUP_REMOVED lines=11> */
.L_x_15122:


//--------------------- .text._ZN7cutlass13device_kernelIN5flash11enable_sm90INS1_16FlashAttnFwdSm90INS1_25CollectiveMainloopFwdSm90ILi2EN4cute5tupleIJNS5_1CILi1EEES8_S8_EEENS6_IJNS7_ILi64EEESA_SA_EEELi512ENS_10bfloat16_tEfNS_4arch4Sm90ELb0ELb1ELb0ELb0ELb0ELb0ELb1ELb0ELb0ELb1ELb0ELb0EEENS1_21CollectiveEpilogueFwdINS6_IJSA_NS7_ILi512EEESA_EEES9_SC_SE_Li256ELb0ELb1ELb0ELb0EEENS1_30DynamicPersistentTileSchedulerILi256ELi128ELb0ELb1ELb1EEEEEEEEEvNT_6ParamsE --------------------------
	.section	.text._ZN7cutlass13device_kernelIN5flash11enable_sm90INS1_16FlashAttnFwdSm90INS1_25CollectiveMainloopFwdSm90ILi2EN4cute5tupleIJNS5_1CILi1EEES8_S8_EEENS6_IJNS7_ILi64EEESA_SA_EEELi512ENS_10bfloat16_tEfNS_4arch4Sm90ELb0ELb1ELb0ELb0ELb0ELb0ELb1ELb0ELb0ELb1ELb0ELb0EEENS1_21CollectiveEpilogueFwdINS6_IJSA_NS7_ILi512EEESA_EEES9_SC_SE_Li256ELb0ELb1ELb0ELb0EEENS1_30DynamicPersistentTileSchedulerILi256ELi128ELb0ELb1ELb1EEEEEEEEEvNT_6ParamsE,"ax",@progbits
	.align	128
.text._ZN7cutlass13device_kernelIN5flash11enable_sm90INS1_16FlashAttnFwdSm90INS1_25CollectiveMainloopFwdSm90ILi2EN4cute5tupleIJNS5_1CILi1EEES8_S8_EEENS6_IJNS7_ILi64EEESA_SA_EEELi512ENS_10bfloat16_tEfNS_4arch4Sm90ELb0ELb1ELb0ELb0ELb0ELb0ELb1ELb0ELb0ELb1ELb0ELb0EEENS1_21CollectiveEpilogueFwdINS6_IJSA_NS7_ILi512EEESA_EEES9_SC_SE_Li256ELb0ELb1ELb0ELb0EEENS1_30DynamicPersistentTileSchedulerILi256ELi128ELb0ELb1ELb1EEEEEEEEEvNT_6ParamsE:
        .type           _ZN7cutlass13device_kernelIN5flash11enable_sm90INS1_16FlashAttnFwdSm90INS1_25CollectiveMainloopFwdSm90ILi2EN4cute5tupleIJNS5_1CILi1EEES8_S8_EEENS6_IJNS7_ILi64EEESA_SA_EEELi512ENS_10bfloat16_tEfNS_4arch4Sm90ELb0ELb1ELb0ELb0ELb0ELb0ELb1ELb0ELb0ELb1ELb0ELb0EEENS1_21CollectiveEpilogueFwdINS6_IJSA_NS7_ILi512EEESA_EEES9_SC_SE_Li256ELb0ELb1ELb0ELb0EEENS1_30DynamicPersistentTileSchedulerILi256ELi128ELb0ELb1ELb1EEEEEEEEEvNT_6ParamsE,@function
        .size           _ZN7cutlass13device_kernelIN5flash11enable_sm90INS1_16FlashAttnFwdSm90INS1_25CollectiveMainloopFwdSm90ILi2EN4cute5tupleIJNS5_1CILi1EEES8_S8_EEENS6_IJNS7_ILi64EEESA_SA_EEELi512ENS_10bfloat16_tEfNS_4arch4Sm90ELb0ELb1ELb0ELb0ELb0ELb0ELb1ELb0ELb0ELb1ELb0ELb0EEENS1_21CollectiveEpilogueFwdINS6_IJSA_NS7_ILi512EEESA_EEES9_SC_SE_Li256ELb0ELb1ELb0ELb0EEENS1_30DynamicPersistentTileSchedulerILi256ELi128ELb0ELb1ELb1EEEEEEEEEvNT_6ParamsE,(.L_x_15123 - _ZN7cutlass13device_kernelIN5flash11enable_sm90INS1_16FlashAttnFwdSm90INS1_25CollectiveMainloopFwdSm90ILi2EN4cute5tupleIJNS5_1CILi1EEES8_S8_EEENS6_IJNS7_ILi64EEESA_SA_EEELi512ENS_10bfloat16_tEfNS_4arch4Sm90ELb0ELb1ELb0ELb0ELb0ELb0ELb1ELb0ELb0ELb1ELb0ELb0EEENS1_21CollectiveEpilogueFwdINS6_IJSA_NS7_ILi512EEESA_EEES9_SC_SE_Li256ELb0ELb1ELb0ELb0EEENS1_30DynamicPersistentTileSchedulerILi256ELi128ELb0ELb1ELb1EEEEEEEEEvNT_6ParamsE)
        .other          _ZN7cutlass13device_kernelIN5flash11enable_sm90INS1_16FlashAttnFwdSm90INS1_25CollectiveMainloopFwdSm90ILi2EN4cute5tupleIJNS5_1CILi1EEES8_S8_EEENS6_IJNS7_ILi64EEESA_SA_EEELi512ENS_10bfloat16_tEfNS_4arch4Sm90ELb0ELb1ELb0ELb0ELb0ELb0ELb1ELb0ELb0ELb1ELb0ELb0EEENS1_21CollectiveEpilogueFwdINS6_IJSA_NS7_ILi512EEESA_EEES9_SC_SE_Li256ELb0ELb1ELb0ELb0EEENS1_30DynamicPersistentTileSchedulerILi256ELi128ELb0ELb1ELb1EEEEEEEEEvNT_6ParamsE,@"STO_CUDA_ENTRY STV_DEFAULT"
_ZN7cutlass13device_kernelIN5flash11enable_sm90INS1_16FlashAttnFwdSm90INS1_25CollectiveMainloopFwdSm90ILi2EN4cute5tupleIJNS5_1CILi1EEES8_S8_EEENS6_IJNS7_ILi64EEESA_SA_EEELi512ENS_10bfloat16_tEfNS_4arch4Sm90ELb0ELb1ELb0ELb0ELb0ELb0ELb1ELb0ELb0ELb1ELb0ELb0EEENS1_21CollectiveEpilogueFwdINS6_IJSA_NS7_ILi512EEESA_EEES9_SC_SE_Li256ELb0ELb1ELb0ELb0EEENS1_30DynamicPersistentTileSchedulerILi256ELi128ELb0ELb1ELb1EEEEEEEEEvNT_6ParamsE:
        /* <DEDUP_REMOVED lines=17> */
.L_x_5197:
[----:B------:R-:W-:Y:S05]  /*0110*/  BSYNC B0 ;  /* 0x0000000000007941 */ /* 0x000fea0003800000 */
.L_x_5196:
        /* <DEDUP_REMOVED lines=39> */
.L_x_5198:
        /* <DEDUP_REMOVED lines=22> */
.L_x_5199:
        /* <DEDUP_REMOVED lines=18> */
.L_x_5200:
        /* <DEDUP_REMOVED lines=22> */
.L_x_5201:
        /* <DEDUP_REMOVED lines=22> */
.L_x_5202:
[----:B------:R-:W-:Y:S01]  /*08d0*/  IMAD.MOV.U32 R3, RZ, RZ, 0x1 ;  /* 0x00000001ff037424 */ /* 0x000fe200078e00ff */
[----:B------:R-:W-:Y:S01]  /*08e0*/  ISETP.NE.AND P0, PT, R4, RZ, PT ;  /* 0x000000ff0400720c */ /* 0x000fe20003f05270 */
[----:B------:R-:W-:Y:S01]  /*08f0*/  NOP ;  /* 0x0000000000007918 */ /* 0x000fe20000000000 */
[----:B------:R-:W-:Y:S02]  /*0900*/  ULDC.64 UR44, c[0x0][0x208] ;  /* 0x00008200002c7ab9 */ /* 0x000fe40000000a00 */
[----:B------:R-:W-:-:S05]  /*0910*/  SEL R3, R3, 0x2, !P0 ;  /* 0x0000000203037807 */ /* 0x000fca0004000000 */
[----:B------:R0:W-:Y:S02]  /*0920*/  STL [R1+0x40], R3 ;  /* 0x0000400301007387 */ /* 0x0001e40000100800 */
[----:B01234-:R-:W-:Y:S06]  /*0930*/  BAR.SYNC.DEFER_BLOCKING 0x0 ;  /* 0x0000000000007b1d */ /* 0x01ffec0000010000 */
[----:B------:R-:W-:Y:S05]  /*0940*/  @!P0 BRA `(.L_x_5203) ;  /* 0x0000012c00ac8947 */ /* 0x000fea0003800000 */
.L_x_5204:
        /* <DEDUP_REMOVED lines=14> */
[----:B------:R-:W2:Y:S01]  /*0a30*/  LDL.LU R15, [R1+0x40] ;  /* 0x00004000010f7983 */ /* 0x000ea20000300800 */
[----:B------:R-:W-:Y:S01]  /*0a40*/  VIADD R226, R0, 0xffffff80 ;  /* 0xffffff8000e27836 */ /* 0x000fe20000000000 */
[----:B------:R-:W0:Y:S01]  /*0a50*/  S2UR UR4, SR_CgaCtaId ;  /* 0x00000000000479c3 */ /* 0x000e220000008800 */
[----:B------:R-:W-:Y:S01]  /*0a60*/  UMOV UR37, 0x400 ;  /* 0x0000040000257882 */ /* 0x000fe20000000000 */
[----:B------:R-:W-:Y:S01]  /*0a70*/  IMAD.MOV.U32 R184, RZ, RZ, 0x20 ;  /* 0x00000020ffb87424 */ /* 0x000fe200078e00ff */
[----:B------:R-:W-:Y:S01]  /*0a80*/  UMOV UR36, URZ ;  /* 0x0000003f00247c82 */ /* 0x000fe20008000000 */
[----:B------:R-:W-:Y:S01]  /*0a90*/  SHF.R.S32.HI R3, RZ, 0x1f, R226 ;  /* 0x0000001fff037819 */ /* 0x000fe200000114e2 */
[----:B------:R-:W-:Y:S02]  /*0aa0*/  IMAD.U32 R167, RZ, RZ, UR5 ;  /* 0x00000005ffa77e24 */ /* 0x000fe4000f8e00ff */
[----:B------:R-:W-:Y:S01]  /*0ab0*/  IMAD.MOV.U32 R219, RZ, RZ, RZ ;  /* 0x000000ffffdb7224 */ /* 0x000fe200078e00ff */
[----:B------:R-:W-:-:S02]  /*0ac0*/  LEA.HI R0, R3, R226, RZ, 0x4 ;  /* 0x000000e203007211 */ /* 0x000fc400078f20ff */
[CC--:B------:R-:W-:Y:S02]  /*0ad0*/  LEA.HI R8, R3.reuse, R226.reuse, RZ, 0x2 ;  /* 0x000000e203087211 */ /* 0x0c0fe400078f10ff */
[----:B------:R-:W-:Y:S02]  /*0ae0*/  SHF.R.S32.HI R5, RZ, 0x4, R0 ;  /* 0x00000004ff057819 */ /* 0x000fe40000011400 */
[----:B------:R-:W-:Y:S02]  /*0af0*/  LOP3.LUT R13, R8, 0xfffffffc, RZ, 0xc0, !PT ;  /* 0xfffffffc080d7812 */ /* 0x000fe400078ec0ff */
[----:B------:R-:W-:Y:S02]  /*0b00*/  LEA.HI R2, R0, R5, RZ, 0x1 ;  /* 0x0000000500027211 */ /* 0x000fe400078f08ff */
[----:B------:R-:W-:Y:S01]  /*0b10*/  LEA.HI R7, R3, R226, RZ, 0x7 ;  /* 0x000000e203077211 */ /* 0x000fe200078f38ff */
[----:B------:R-:W-:Y:S01]  /*0b20*/  IMAD.IADD R13, R226, 0x1, -R13 ;  /* 0x00000001e20d7824 */ /* 0x000fe200078e0a0d */
[----:B------:R-:W-:-:S02]  /*0b30*/  LOP3.LUT R4, R2, 0x1ffffffe, RZ, 0xc0, !PT ;  /* 0x1ffffffe02047812 */ /* 0x000fc400078ec0ff */
[----:B------:R-:W-:Y:S02]  /*0b40*/  LEA.HI R2, R3, R226, RZ, 0x5 ;  /* 0x000000e203027211 */ /* 0x000fe400078f28ff */
        /* <DEDUP_REMOVED lines=34> */
[----:B------:R-:W-:Y:S02]  /*0d70*/  LOP3.LUT R217, R3, 0xfffffff8, RZ, 0xc0, !PT ;  /* 0xfffffff803d97812 */ /* 0x000fe400078ec0ff */
[----:B------:R-:W-:Y:S01]  /*0d80*/  LOP3.LUT R11, R2, 0x1c0, RZ, 0xc0, !PT ;  /* 0x000001c0020b7812 */ /* 0x000fe200078ec0ff */
[----:B------:R-:W-:Y:S01]  /*0d90*/  IMAD R13, R4, 0x400, R13 ;  /* 0x00000400040d7824 */ /* 0x000fe200078e020d */
[----:B------:R-:W-:Y:S01]  /*0da0*/  LEA.HI R9, R9, R0, RZ, 0x3 ;  /* 0x0000000009097211 */ /* 0x000fe200078f18ff */
[----:B------:R-:W-:Y:S01]  /*0db0*/  IMAD.IADD R217, R226, 0x1, -R217 ;  /* 0x00000001e2d97824 */ /* 0x000fe200078e0ad9 */
[----:B------:R-:W-:Y:S01]  /*0dc0*/  LOP3.LUT R6, R11, 0x8, R6, 0xf8, !PT ;  /* 0x000000080b067812 */ /* 0x000fe200078ef806 */
[----:B------:R-:W-:Y:S01]  /*0dd0*/  IMAD.MOV.U32 R2, RZ, RZ, RZ ;  /* 0x000000ffff027224 */ /* 0x000fe200078e00ff */
[----:B------:R-:W-:Y:S01]  /*0de0*/  SHF.R.U32.HI R11, RZ, 0x3, R11 ;  /* 0x00000003ff0b7819 */ /* 0x000fe2000001160b */
[----:B------:R-:W-:Y:S01]  /*0df0*/  IMAD.SHL.U32 R186, R217, 0x8, RZ ;  /* 0x00000008d9ba7824 */ /* 0x000fe200078e00ff */
[----:B------:R-:W-:Y:S01]  /*0e00*/  R2P PR, R10, 0x6 ;  /* 0x000000060a007804 */ /* 0x000fe20000000000 */
[----:B------:R-:W-:Y:S01]  /*0e10*/  IMAD.SHL.U32 R16, R12, 0x2, RZ ;  /* 0x000000020c107824 */ /* 0x000fe200078e00ff */
[----:B------:R-:W-:Y:S01]  /*0e20*/  LOP3.LUT R6, R6, R11, RZ, 0x3c, !PT ;  /* 0x0000000b06067212 */ /* 0x000fe200078e3cff */
[C---:B------:R-:W-:Y:S01]  /*0e30*/  VIADD R196, R186.reuse, 0x40 ;  /* 0x00000040bac47836 */ /* 0x040fe20000000000 */
[----:B------:R-:W-:Y:S01]  /*0e40*/  LOP3.LUT R9, R9, 0xfffffff8, RZ, 0xc0, !PT ;  /* 0xfffffff809097812 */ /* 0x000fe200078ec0ff */
[----:B------:R-:W-:Y:S01]  /*0e50*/  VIADD R195, R186, 0x80 ;  /* 0x00000080bac37836 */ /* 0x000fe20000000000 */
[----:B------:R-:W-:Y:S01]  /*0e60*/  LEA.HI R7, R7, R220, RZ, 0x1 ;  /* 0x000000dc07077211 */ /* 0x000fe200078f08ff */
[----:B------:R-:W-:Y:S01]  /*0e70*/  IMAD.IADD R6, R13, 0x1, R6 ;  /* 0x000000010d067824 */ /* 0x000fe200078e0206 */
[----:B------:R-:W-:Y:S01]  /*0e80*/  SHF.R.S32.HI R5, RZ, 0x5, R5 ;  /* 0x00000005ff057819 */ /* 0x000fe20000011405 */
[----:B------:R-:W-:Y:S01]  /*0e90*/  IMAD.IADD R0, R0, 0x1, -R9 ;  /* 0x0000000100007824 */ /* 0x000fe200078e0a09 */
[----:B------:R-:W-:Y:S01]  /*0ea0*/  LOP3.LUT R7, R7, 0xfffffe, RZ, 0xc0, !PT ;  /* 0x00fffffe07077812 */ /* 0x000fe200078ec0ff */
[----:B------:R-:W-:Y:S01]  /*0eb0*/  VIADD R194, R186, 0xc0 ;  /* 0x000000c0bac27836 */ /* 0x000fe20000000000 */
[----:B------:R-:W-:Y:S01]  /*0ec0*/  LEA R22, R6, UR37, 0x1 ;  /* 0x0000002506167c11 */ /* 0x000fe2000f8e08ff */
[----:B------:R-:W-:Y:S01]  /*0ed0*/  VIADD R193, R186, 0x100 ;  /* 0x00000100bac17836 */ /* 0x000fe20000000000 */
[----:B------:R-:W-:Y:S01]  /*0ee0*/  SEL R184, R184, 0xffffffe0, !P1 ;  /* 0xffffffe0b8b87807 */ /* 0x000fe20004800000 */
[----:B------:R-:W-:Y:S01]  /*0ef0*/  VIADD R192, R186, 0x140 ;  /* 0x00000140bac07836 */ /* 0x000fe20000000000 */
[----:B------:R-:W-:Y:S01]  /*0f00*/  SHF.R.S32.HI R218, RZ, 0x3, R3 ;  /* 0x00000003ffda7819 */ /* 0x000fe20000011403 */
[----:B------:R-:W-:Y:S01]  /*0f10*/  VIADD R185, R22, 0x36400 ;  /* 0x0003640016b97836 */ /* 0x000fe20000000000 */
        /* <DEDUP_REMOVED lines=11> */
[C---:B------:R-:W-:Y:S01]  /*0fd0*/  @P2 VIADD R23, R185.reuse, 0xffffffc0 ;  /* 0xffffffc0b9172836 */ /* 0x040fe20000000000 */
[----:B------:R-:W-:Y:S01]  /*0fe0*/  SHF.R.S32.HI R227, RZ, 0x1f, R221 ;  /* 0x0000001fffe37819 */ /* 0x000fe200000114dd */
[----:B------:R-:W-:-:S02]  /*0ff0*/  IMAD.IADD R185, R185, 0x1, R184 ;  /* 0x00000001b9b97824 */ /* 0x000fc400078e02b8 */
[----:B------:R-:W-:Y:S02]  /*1000*/  IMAD.SHL.U32 R19, R7, 0x100, RZ ;  /* 0x0000010007137824 */ /* 0x000fe400078e00ff */
[----:B------:R-:W-:Y:S02]  /*1010*/  IMAD R188, R14, 0x8, R17 ;  /* 0x000000080ebc7824 */ /* 0x000fe400078e0211 */
[----:B------:R-:W-:Y:S01]  /*1020*/  IMAD.IADD R184, R184, 0x1, R23 ;  /* 0x00000001b8b87824 */ /* 0x000fe200078e0217 */
[----:B--2---:R-:W-:-:S07]  /*1030*/  LOP3.LUT R187, R15, 0x1, RZ, 0xfc, !PT ;  /* 0x000000010fbb7812 */ /* 0x004fce00078efcff */
.L_x_5304:
[----:B-1-3--:R-:W0:Y:S01]  /*1040*/  LDC R4, c[0x0][0xd60] ;  /* 0x00035800ff047b82 */ /* 0x00ae220000000800 */
[----:B------:R-:W-:Y:S01]  /*1050*/  ULDC UR4, c[0x0][0xd78] ;  /* 0x00035e0000047ab9 */ /* 0x000fe20000000800 */
[----:B0-----:R-:W-:-:S13]  /*1060*/  ISETP.NE.AND P0, PT, R4, 0x1, PT ;  /* 0x000000010400780c */ /* 0x001fda0003f05270 */
[----:B------:R-:W0:Y:S08]  /*1070*/  @P0 LDC R0, c[0x0][0xd64] ;  /* 0x00035900ff000b82 */ /* 0x000e300000000800 */
[----:B--2---:R-:W1:Y:S01]  /*1080*/  @P0 LDC R6, c[0x0][0xd68] ;  /* 0x00035a00ff060b82 */ /* 0x004e620000000800 */
[----:B0-----:R-:W-:-:S04]  /*1090*/  @P0 IMAD.HI.U32 R3, R167, R0, RZ ;  /* 0x00000000a7030227 */ /* 0x001fc800078e00ff */
[----:B------:R-:W-:Y:S01]  /*10a0*/  IMAD.MOV.U32 R0, RZ, RZ, R167 ;  /* 0x000000ffff007224 */ /* 0x000fe200078e00a7 */
        /* <DEDUP_REMOVED lines=13> */
.L_x_5205:
[----:B------:R-:W0:Y:S01]  /*1180*/  LDC R6, c[0x0][0xd54] ;  /* 0x00035500ff067b82 */ /* 0x000e220000000800 */
[----:B------:R-:W-:Y:S01]  /*1190*/  IMAD.MOV.U32 R3, RZ, RZ, R9 ;  /* 0x000000ffff037224 */ /* 0x000fe200078e0009 */
[----:B0-----:R-:W-:-:S13]  /*11a0*/  ISETP.NE.AND P0, PT, R6, 0x1, PT ;  /* 0x000000010600780c */ /* 0x001fda0003f05270 */
[----:B------:R-:W0:Y:S02]  /*11b0*/  @P0 LDC.64 R4, c[0x0][0xd58] ;  /* 0x00035600ff040b82 */ /* 0x000e240000000a00 */
[----:B0-----:R-:W-:-:S05]  /*11c0*/  @P0 IMAD.HI.U32 R4, R9, R4, RZ ;  /* 0x0000000409040227 */ /* 0x001fca00078e00ff */
[----:B------:R-:W-:-:S05]  /*11d0*/  @P0 SHF.R.U32.HI R3, RZ, R5, R4 ;  /* 0x00000005ff030219 */ /* 0x000fca0000011604 */
[----:B------:R-:W-:-:S07]  /*11e0*/  IMAD R4, R3, R6, RZ ;  /* 0x0000000603047224 */ /* 0x000fce00078e02ff */
.L_x_5206:
[----:B------:R-:W2:Y:S01]  /*11f0*/  LDL R8, [R1+0x4] ;  /* 0x0000040001087983 */ /* 0x000ea20000100800 */
[----:B------:R-:W0:Y:S01]  /*1200*/  LDC R191, c[0x0][0xd48] ;  /* 0x00035200ffbf7b82 */ /* 0x000e220000000800 */
[----:B------:R-:W-:Y:S01]  /*1210*/  ULDC.64 UR4, c[0x0][0x418] ;  /* 0x0001060000047ab9 */ /* 0x000fe20000000a00 */
[----:B------:R-:W-:Y:S01]  /*1220*/  IMAD.IADD R5, R9, 0x1, -R4 ;  /* 0x0000000109057824 */ /* 0x000fe200078e0a04 */
[----:B------:R-:W-:Y:S01]  /*1230*/  UISETP.NE.U32.AND UP0, UPT, UR4, URZ, UPT ;  /* 0x0000003f0400728c */ /* 0x000fe2000bf05070 */
[----:B------:R-:W-:Y:S01]  /*1240*/  LOP3.LUT R3, RZ, R3, RZ, 0x33, !PT ;  /* 0x00000003ff037212 */ /* 0x000fe200078e33ff */
[----:B------:R-:W-:Y:S01]  /*1250*/  ULDC UR38, c[0x0][0x424] ;  /* 0x0001090000267ab9 */ /* 0x000fe20000000800 */
[----:B------:R-:W-:Y:S01]  /*1260*/  ULDC UR4, c[0x0][0xd54] ;  /* 0x0003550000047ab9 */ /* 0x000fe20000000800 */
[----:B------:R-:W-:Y:S01]  /*1270*/  UISETP.NE.AND.EX UP0, UPT, UR5, URZ, UPT, UP0 ;  /* 0x0000003f0500728c */ /* 0x000fe2000bf05300 */
[----:B------:R-:W-:Y:S01]  /*1280*/  IMAD R5, R0, UR4, R5 ;  /* 0x0000000400057c24 */ /* 0x000fe2000f8e0205 */
[----:B------:R-:W-:-:S02]  /*1290*/  ULDC UR40, c[0x0][0x2f0] ;  /* 0x0000bc0000287ab9 */ /* 0x000fc40000000800 */
[----:B------:R-:W-:Y:S01]  /*12a0*/  USEL UR38, UR38, 0x1, UP0 ;  /* 0x0000000126267887 */ /* 0x000fe20008000000 */
[----:B------:R-:W-:-:S03]  /*12b0*/  IMAD.MOV.U32 R190, RZ, RZ, R5 ;  /* 0x000000ffffbe7224 */ /* 0x000fc600078e0005 */
[----:B------:R-:W-:-:S04]  /*12c0*/  UIMAD UR4, UR38, UR40, 0x3f ;  /* 0x0000003f260474a4 */ /* 0x000fc8000f8e0228 */
[----:B------:R-:W-:-:S04]  /*12d0*/  USHF.R.S32.HI UR5, URZ, 0x1f, UR4 ;  /* 0x0000001f3f057899 */ /* 0x000fc80008011404 */
[----:B------:R-:W-:Y:S01]  /*12e0*/  ULEA.HI UR5, UR5, UR4, URZ, 0x6 ;  /* 0x0000000405057291 */ /* 0x000fe2000f8f303f */
[----:B0-----:R-:W-:Y:S02]  /*12f0*/  ISETP.NE.AND P0, PT, R191, 0x1, PT ;  /* 0x00000001bf00780c */ /* 0x001fe40003f05270 */
[----:B------:R-:W-:Y:S01]  /*1300*/  ULDC UR4, c[0x0][0xd3c] ;  /* 0x00034f0000047ab9 */ /* 0x000fe20000000800 */
[----:B------:R-:W-:Y:S01]  /*1310*/  USHF.R.S32.HI UR5, URZ, 0x6, UR5 ;  /* 0x000000063f057899 */ /* 0x000fe20008011405 */
[----:B------:R-:W-:-:S04]  /*1320*/  VIADD R3, R3, UR4 ;  /* 0x0000000403037c36 */ /* 0x000fc80008000000 */
[----:B------:R-:W-:-:S05]  /*1330*/  IMAD.SHL.U32 R18, R3, 0x40, RZ ;  /* 0x0000004003127824 */ /* 0x000fca00078e00ff */
[----:B------:R-:W0:Y:S08]  /*1340*/  @P0 LDC R6, c[0x0][0xd4c] ;  /* 0x00035300ff060b82 */ /* 0x000e300000000800 */
[----:B------:R-:W1:Y:S01]  /*1350*/  @P0 LDC R7, c[0x0][0xd50] ;  /* 0x00035400ff070b82 */ /* 0x000e620000000800 */
[----:B0-----:R-:W-:-:S05]  /*1360*/  @P0 IMAD.HI.U32 R0, R5, R6, RZ ;  /* 0x0000000605000227 */ /* 0x001fca00078e00ff */
[----:B-1----:R-:W-:-:S05]  /*1370*/  @P0 SHF.R.U32.HI R190, RZ, R7, R0 ;  /* 0x00000007ffbe0219 */ /* 0x002fca0000011600 */
[----:B------:R-:W-:-:S04]  /*1380*/  IMAD.MOV R0, RZ, RZ, -R190 ;  /* 0x000000ffff007224 */ /* 0x000fc800078e0abe */
[----:B------:R-:W-:Y:S01]  /*1390*/  IMAD R191, R191, R0, R5 ;  /* 0x00000000bfbf7224 */ /* 0x000fe200078e0205 */
[----:B--2---:R-:W-:-:S13]  /*13a0*/  ISETP.NE.AND P0, PT, R8, 0x1, PT ;  /* 0x000000010800780c */ /* 0x004fda0003f05270 */
[----:B------:R-:W-:Y:S05]  /*13b0*/  @!P0 BRA `(.L_x_5207) ;  /* 0x0000001c00f48947 */ /* 0x000fea0003800000 */
[----:B------:R-:W0:Y:S01]  /*13c0*/  LDC R0, c[0x0][0x448] ;  /* 0x00011200ff007b82 */ /* 0x000e220000000800 */
[----:B------:R-:W-:Y:S02]  /*13d0*/  ULDC UR6, c[0x0][0x288] ;  /* 0x0000a20000067ab9 */ /* 0x000fe40000000800 */
[----:B------:R-:W-:-:S04]  /*13e0*/  UIADD3 UR4, -UR6, 0x1, URZ ;  /* 0x0000000106047890 */ /* 0x000fc8000fffe13f */
[----:B------:R-:W-:Y:S01]  /*13f0*/  UIMAD UR4, UR38, UR40, UR4 ;  /* 0x00000028260472a4 */ /* 0x000fe2000f8e0204 */
[----:B------:R-:W1:Y:S01]  /*1400*/  LDC.64 R6, c[0x0][0xad8] ;  /* 0x0002b600ff067b82 */ /* 0x000e620000000a00 */
[----:B0-----:R-:W-:Y:S01]  /*1410*/  ISETP.NE.AND P1, PT, R0, 0x1, PT ;  /* 0x000000010000780c */ /* 0x001fe20003f25270 */
[----:B------:R-:W-:Y:S01]  /*1420*/  VIADD R0, R18, 0x3f ;  /* 0x0000003f12007836 */ /* 0x000fe20000000000 */
[----:B-1----:R-:W-:-:S11]  /*1430*/  ISETP.GE.AND P2, PT, R7, 0x1, PT ;  /* 0x000000010700780c */ /* 0x002fd60003f46270 */
[----:B------:R-:W0:Y:S08]  /*1440*/  @P1 LDC R3, c[0x0][0x44c] ;  /* 0x00011300ff031b82 */ /* 0x000e300000000800 */
[----:B------:R-:W1:Y:S01]  /*1450*/  @P1 LDC R4, c[0x0][0x450] ;  /* 0x00011400ff041b82 */ /* 0x000e620000000800 */
[----:B0-----:R-:W-:-:S05]  /*1460*/  @P1 IMAD.HI.U32 R3, R0, R3, RZ ;  /* 0x0000000300031227 */ /* 0x001fca00078e00ff */
        /* <DEDUP_REMOVED lines=14> */
.L_x_5209:
[----:B------:R-:W-:-:S13]  /*1550*/  ISETP.NE.AND P0, PT, R7, 0x1, PT ;  /* 0x000000010700780c */ /* 0x000fda0003f05270 */
[----:B------:R-:W0:Y:S02]  /*1560*/  @P0 LDC.64 R4, c[0x0][0xae0] ;  /* 0x0002b800ff040b82 */ /* 0x000e240000000a00 */
[----:B0-----:R-:W-:-:S05]  /*1570*/  @P0 IMAD.HI.U32 R4, R3, R4, RZ ;  /* 0x0000000403040227 */ /* 0x001fca00078e00ff */
[----:B------:R-:W-:-:S07]  /*1580*/  @P0 SHF.R.U32.HI R3, RZ, R5, R4 ;  /* 0x00000005ff030219 */ /* 0x000fce0000011604 */
.L_x_5210:
[----:B------:R-:W-:-:S05]  /*1590*/  IMAD R3, R3, R7, R7 ;  /* 0x0000000703037224 */ /* 0x000fca00078e0207 */
[----:B------:R-:W-:-:S07]  /*15a0*/  VIMNMX R0, R0, R3, PT ;  /* 0x0000000300007248 */ /* 0x000fce0003fe0100 */
.L_x_5208:
[----:B------:R-:W0:Y:S01]  /*15b0*/  @P1 LDC R5, c[0x0][0x44c] ;  /* 0x00011300ff051b82 */ /* 0x000e220000000800 */
[----:B------:R-:W-:Y:S01]  /*15c0*/  VIADD R0, R0, 0x3f ;  /* 0x0000003f00007836 */ /* 0x000fe20000000000 */
[----:B------:R-:W-:Y:S01]  /*15d0*/  UIMAD UR38, UR38, UR40, -UR6 ;  /* 0x00000028262672a4 */ /* 0x000fe2000f8e0a06 */
[----:B------:R-:W-:Y:S01]  /*15e0*/  IMAD.MOV.U32 R4, RZ, RZ, R18 ;  /* 0x000000ffff047224 */ /* 0x000fe200078e0012 */
[----:B------:R-:W-:Y:S02]  /*15f0*/  ULDC UR4, c[0x0][0xad4] ;  /* 0x0002b50000047ab9 */ /* 0x000fe40000000800 */
[----:B------:R-:W-:Y:S02]  /*1600*/  SHF.R.S32.HI R3, RZ, 0x1f, R0 ;  /* 0x0000001fff037819 */ /* 0x000fe40000011400 */
[----:B------:R-:W1:Y:S02]  /*1610*/  @P1 LDC R6, c[0x0][0x450] ;  /* 0x00011400ff061b82 */ /* 0x000e640000000800 */
[----:B------:R-:W-:-:S04]  /*1620*/  LEA.HI R3, R3, R0, RZ, 0x6 ;  /* 0x0000000003037211 */ /* 0x000fc800078f30ff */
[----:B------:R-:W-:Y:S01]  /*1630*/  SHF.R.S32.HI R3, RZ, 0x6, R3 ;  /* 0x00000006ff037819 */ /* 0x000fe20000011403 */
[----:B0-----:R-:W-:-:S05]  /*1640*/  @P1 IMAD.HI.U32 R5, R18, R5, RZ ;  /* 0x0000000512051227 */ /* 0x001fca00078e00ff */
        /* <DEDUP_REMOVED lines=14> */
.L_x_5212:
[----:B------:R-:W-:-:S13]  /*1730*/  ISETP.NE.AND P0, PT, R7, 0x1, PT ;  /* 0x000000010700780c */ /* 0x000fda0003f05270 */
[----:B------:R-:W0:Y:S02]  /*1740*/  @P0 LDC.64 R8, c[0x0][0xae0] ;  /* 0x0002b800ff080b82 */ /* 0x000e240000000a00 */
[----:B0-----:R-:W-:-:S05]  /*1750*/  @P0 IMAD.HI.U32 R6, R0, R8, RZ ;  /* 0x0000000800060227 */ /* 0x001fca00078e00ff */
[----:B------:R-:W-:-:S07]  /*1760*/  @P0 SHF.R.U32.HI R0, RZ, R9, R6 ;  /* 0x00000009ff000219 */ /* 0x000fce0000011606 */
.L_x_5213:
[----:B------:R-:W-:-:S05]  /*1770*/  IMAD R0, R0, R7, RZ ;  /* 0x0000000700007224 */ /* 0x000fca00078e02ff */
[----:B------:R-:W-:-:S07]  /*1780*/  VIMNMX R3, R3, R0, !PT ;  /* 0x0000000003037248 */ /* 0x000fce0007fe0100 */
.L_x_5211:
        /* <DEDUP_REMOVED lines=75> */
[----:B------:R-:W-:Y:S06]  /*1c40*/  @!P1 BRA `(.L_x_5214) ;  /* 0x000000f000549947 */ /* 0x000fec0003800000 */
[----:B------:R-:W0:Y:S01]  /*1c50*/  SHFL.IDX PT, R0, R220, RZ, 0x1f ;  /* 0x00001fffdc007589 */ /* 0x000e2200000e0000 */
[----:B------:R-:W-:Y:S01]  /*1c60*/  UMOV UR7, 0x40000040 ;  /* 0x4000004000077882 */ /* 0x000fe20000000000 */
[----:B------:R-:W-:Y:S01]  /*1c70*/  UMOV UR9, 0x40000040 ;  /* 0x4000004000097882 */ /* 0x000fe20000000000 */
[----:B------:R-:W-:Y:S01]  /*1c80*/  UMOV UR11, 0x40000040 ;  /* 0x40000040000b7882 */ /* 0x000fe20000000000 */
[----:B------:R-:W-:Y:S01]  /*1c90*/  BAR.SYNC.DEFER_BLOCKING 0xe, 0x100 ;  /* 0x0384000000007b1d */ /* 0x000fe20000010000 */
[----:B------:R-:W-:-:S05]  /*1ca0*/  VIADD R4, R4, 0xfffffffe ;  /* 0xfffffffe04047836 */ /* 0x000fca0000000000 */
[----:B------:R-:W-:Y:S01]  /*1cb0*/  UMOV UR13, 0x40000040 ;  /* 0x40000040000d7882 */ /* 0x000fe20000000000 */
[----:B------:R-:W-:Y:S01]  /*1cc0*/  UMOV UR15, 0x40000040 ;  /* 0x40000040000f7882 */ /* 0x000fe20000000000 */
[----:B------:R-:W-:Y:S01]  /*1cd0*/  UMOV UR17, 0x40000040 ;  /* 0x4000004000117882 */ /* 0x000fe20000000000 */
[----:B------:R-:W-:Y:S01]  /*1ce0*/  UMOV UR19, 0x40000040 ;  /* 0x4000004000137882 */ /* 0x000fe20000000000 */
[----:B------:R-:W1:Y:S01]  /*1cf0*/  S2R R7, SR_TID.X ;  /* 0x0000000000077919 */ /* 0x000e620000002100 */
[----:B------:R-:W-:Y:S02]  /*1d00*/  ISETP.GE.AND P0, PT, R4, R5, PT ;  /* 0x000000050400720c */ /* 0x000fe40003f06270 */
        /* <DEDUP_REMOVED lines=45> */
.L_x_5216:
[----:B------:R-:W-:Y:S01]  /*1fe0*/  BAR.SYNC.DEFER_BLOCKING 0xe, 0x100 ;  /* 0x0384000000007b1d */ /* 0x000fe20000010000 */
[----:B01----:R-:W-:Y:S01]  /*1ff0*/  IMAD.U32 R0, RZ, RZ, UR36 ;  /* 0x00000024ff007e24 */ /* 0x003fe2000f8e00ff */
[----:B------:R-:W-:Y:S01]  /*2000*/  UIADD3 UR36, UR36, 0x1, URZ ;  /* 0x0000000124247890 */ /* 0x000fe2000fffe03f */
[C---:B------:R-:W-:Y:S01]  /*2010*/  ISETP.GT.AND P0, PT, R4.reuse, R5, PT ;  /* 0x000000050400720c */ /* 0x040fe20003f04270 */
[----:B------:R-:W-:Y:S02]  /*2020*/  VIADD R4, R4, 0xffffffff ;  /* 0xffffffff04047836 */ /* 0x000fe40000000000 */
[----:B------:R-:W-:Y:S01]  /*2030*/  IMAD R0, R0, 0x40, R17 ;  /* 0x0000004000007824 */ /* 0x000fe200078e0211 */
        /* <DEDUP_REMOVED lines=165> */
.L_x_5215:
[----:B------:R-:W-:Y:S01]  /*2a90*/  BAR.SYNC.DEFER_BLOCKING 0xe, 0x100 ;  /* 0x0384000000007b1d */ /* 0x000fe20000010000 */
[----:B01----:R-:W-:Y:S01]  /*2aa0*/  IMAD.U32 R0, RZ, RZ, UR36 ;  /* 0x00000024ff007e24 */ /* 0x003fe2000f8e00ff */
[----:B------:R-:W-:Y:S01]  /*2ab0*/  UIADD3 UR36, UR36, 0x1, URZ ;  /* 0x0000000124247890 */ /* 0x000fe2000fffe03f */
[----:B------:R-:W-:Y:S02]  /*2ac0*/  PLOP3.LUT P0, PT, PT, PT, PT, 0x8, 0x0 ;  /* 0x000000000000781c */ /* 0x000fe40003f0e170 */
[----:B------:R-:W-:Y:S01]  /*2ad0*/  IMAD R0, R0, 0x40, R17 ;  /* 0x0000004000007824 */ /* 0x000fe200078e0211 */
        /* <DEDUP_REMOVED lines=139> */
.L_x_5207:
        /* <DEDUP_REMOVED lines=25> */
.L_x_5218:
[----:B------:R-:W-:-:S13]  /*3520*/  ISETP.NE.AND P0, PT, R7, 0x1, PT ;  /* 0x000000010700780c */ /* 0x000fda0003f05270 */
[----:B------:R-:W0:Y:S02]  /*3530*/  @P0 LDC.64 R4, c[0x0][0xae0] ;  /* 0x0002b800ff040b82 */ /* 0x000e240000000a00 */
[----:B0-----:R-:W-:-:S05]  /*3540*/  @P0 IMAD.HI.U32 R4, R3, R4, RZ ;  /* 0x0000000403040227 */ /* 0x001fca00078e00ff */
[----:B------:R-:W-:-:S07]  /*3550*/  @P0 SHF.R.U32.HI R3, RZ, R5, R4 ;  /* 0x00000005ff030219 */ /* 0x000fce0000011604 */
.L_x_5219:
[----:B------:R-:W-:-:S05]  /*3560*/  IMAD R3, R3, R7, R7 ;  /* 0x0000000703037224 */ /* 0x000fca00078e0207 */
[----:B------:R-:W-:-:S07]  /*3570*/  VIMNMX R0, R0, R3, PT ;  /* 0x0000000300007248 */ /* 0x000fce0003fe0100 */
.L_x_5217:
[----:B------:R-:W0:Y:S01]  /*3580*/  @P1 LDC R5, c[0x0][0x44c] ;  /* 0x00011300ff051b82 */ /* 0x000e220000000800 */
[----:B------:R-:W-:Y:S01]  /*3590*/  VIADD R0, R0, 0x3f ;  /* 0x0000003f00007836 */ /* 0x000fe20000000000 */
[----:B------:R-:W-:Y:S01]  /*35a0*/  UIMAD UR40, UR38, UR40, -UR4 ;  /* 0x00000028262872a4 */ /* 0x000fe2000f8e0a04 */
[----:B------:R-:W-:Y:S02]  /*35b0*/  IMAD.MOV.U32 R4, RZ, RZ, R18 ;  /* 0x000000ffff047224 */ /* 0x000fe400078e0012 */
[----:B------:R-:W-:Y:S01]  /*35c0*/  ULDC UR4, c[0x0][0xad4] ;  /* 0x0002b50000047ab9 */ /* 0x000fe20000000800 */
[----:B------:R-:W-:Y:S02]  /*35d0*/  SHF.R.S32.HI R3, RZ, 0x1f, R0 ;  /* 0x0000001fff037819 */ /* 0x000fe40000011400 */
[----:B------:R-:W1:Y:S02]  /*35e0*/  @P1 LDC R6, c[0x0][0x450] ;  /* 0x00011400ff061b82 */ /* 0x000e640000000800 */
[----:B------:R-:W-:-:S04]  /*35f0*/  LEA.HI R3, R3, R0, RZ, 0x6 ;  /* 0x0000000003037211 */ /* 0x000fc800078f30ff */
[----:B------:R-:W-:-:S04]  /*3600*/  SHF.R.S32.HI R3, RZ, 0x6, R3 ;  /* 0x00000006ff037819 */ /* 0x000fc80000011403 */
[----:B------:R-:W-:Y:S01]  /*3610*/  VIMNMX R168, R3, UR5, PT ;  /* 0x0000000503a87c48 */ /* 0x000fe2000bfe0100 */
[----:B0-----:R-:W-:-:S05]  /*3620*/  @P1 IMAD.HI.U32 R5, R18, R5, RZ ;  /* 0x0000000512051227 */ /* 0x001fca00078e00ff */
[----:B-1----:R-:W-:-:S05]  /*3630*/  @P1 SHF.R.U32.HI R4, RZ, R6, R5 ;  /* 0x00000006ff041219 */ /* 0x002fca0000011605 */
[----:B------:R-:W-:-:S04]  /*3640*/  VIADD R0, R4, UR40 ;  /* 0x0000002804007c36 */ /* 0x000fc80008000000 */
        /* <DEDUP_REMOVED lines=11> */
.L_x_5221:
[----:B------:R-:W-:-:S13]  /*3700*/  ISETP.NE.AND P0, PT, R7, 0x1, PT ;  /* 0x000000010700780c */ /* 0x000fda0003f05270 */
[----:B------:R-:W0:Y:S02]  /*3710*/  @P0 LDC.64 R4, c[0x0][0xae0] ;  /* 0x0002b800ff040b82 */ /* 0x000e240000000a00 */
[----:B0-----:R-:W-:-:S05]  /*3720*/  @P0 IMAD.HI.U32 R4, R0, R4, RZ ;  /* 0x0000000400040227 */ /* 0x001fca00078e00ff */
[----:B------:R-:W-:-:S07]  /*3730*/  @P0 SHF.R.U32.HI R0, RZ, R5, R4 ;  /* 0x00000005ff000219 */ /* 0x000fce0000011604 */
.L_x_5222:
[----:B------:R-:W-:-:S05]  /*3740*/  IMAD R0, R0, R7, RZ ;  /* 0x0000000700007224 */ /* 0x000fca00078e02ff */
[----:B------:R-:W-:-:S07]  /*3750*/  VIMNMX R3, R3, R0, !PT ;  /* 0x0000000003037248 */ /* 0x000fce0007fe0100 */
.L_x_5220:
        /* <DEDUP_REMOVED lines=106> */
.L_x_5223:
[----:B------:R-:W-:Y:S02]  /*3e00*/  LEA.HI R0, R219, R219, RZ, 0x1 ;  /* 0x000000dbdb007211 */ /* 0x000fe400078f08ff */
[----:B------:R-:W-:Y:S02]  /*3e10*/  ISETP.NE.AND P0, PT, R187, 0x3, PT ;  /* 0x00000003bb00780c */ /* 0x000fe40003f05270 */
[----:B------:R-:W-:-:S05]  /*3e20*/  LOP3.LUT R0, R0, 0xfffffffe, RZ, 0xc0, !PT ;  /* 0xfffffffe00007812 */ /* 0x000fca00078ec0ff */
[----:B------:R-:W-:-:S05]  /*3e30*/  IMAD.IADD R0, R219, 0x1, -R0 ;  /* 0x00000001db007824 */ /* 0x000fca00078e0a00 */
[----:B------:R-:W-:-:S04]  /*3e40*/  SHF.L.U32 R4, R0, 0x1f, RZ ;  /* 0x0000001f00047819 */ /* 0x000fc800000006ff */
[----:B------:R-:W0:Y:S02]  /*3e50*/  SYNCS.PHASECHK.TRANS64.TRYWAIT P1, [UR37+0x38800], R4 ;  /* 0x03880004ff0075a7 */ /* 0x000e240008020165 */
[----:B0-----:R-:W-:Y:S05]  /*3e60*/  @!P1 BRA `(.L_x_5224) ;  /* 0x0000016000a09947 */ /* 0x001fea0003800000 */
.L_x_5436:
[----:B------:R-:W-:Y:S05]  /*3e70*/  @!P0 BRA `(.L_x_5225) ;  /* 0x0000000000048947 */ /* 0x000fea0003800000 */
[----:B------:R-:W-:Y:S01]  /*3e80*/  BPT.TRAP 0x1 ;  /* 0x000000040000795c */ /* 0x000fe20000300000 */
.L_x_5225:
[----:B0-----:R-:W-:Y:S01]  /*3e90*/  IMAD.U32 R3, RZ, RZ, UR36 ;  /* 0x00000024ff037e24 */ /* 0x001fe2000f8e00ff */
[----:B------:R-:W-:-:S04]  /*3ea0*/  SHF.L.U32 R6, R2, 0x1f, RZ ;  /* 0x0000001f02067819 */ /* 0x000fc800000006ff */
[----:B------:R-:W-:-:S04]  /*3eb0*/  LEA R3, R3, UR37, 0x3 ;  /* 0x0000002503037c11 */ /* 0x000fc8000f8e18ff */
[----:B------:R0:W1:Y:S01]  /*3ec0*/  SYNCS.PHASECHK.TRANS64.TRYWAIT P1, [R3+URZ+0x38830], R6 ;  /* 0x03883006030075a7 */ /* 0x000062000802017f */
[----:B------:R-:W-:Y:S05]  /*3ed0*/  @!P0 BRA `(.L_x_5226) ;  /* 0x0000000000048947 */ /* 0x000fea0003800000 */
[----:B------:R-:W-:Y:S01]  /*3ee0*/  BPT.TRAP 0x1 ;  /* 0x000000040000795c */ /* 0x000fe20000300000 */
.L_x_5226:
[----:B-1----:R-:W-:Y:S05]  /*3ef0*/  @P1 BRA `(.L_x_5227) ;  /* 0x0000000000081947 */ /* 0x002fea0003800000 */
[----:B------:R-:W1:Y:S02]  /*3f00*/  SYNCS.PHASECHK.TRANS64.TRYWAIT P1, [R3+URZ+0x38830], R6 ;  /* 0x03883006030075a7 */ /* 0x000e64000802017f */
[----:B-1----:R-:W-:Y:S05]  /*3f10*/  @!P1 BRA `(.L_x_5228) ;  /* 0x00000160008c9947 */ /* 0x002fea0003800000 */
.L_x_5227:
[----:B------:R-:W-:-:S04]  /*3f20*/  UIADD3 UR4, UR37, 0x22400, URZ ;  /* 0x0002240025047890 */ /* 0x000fc8000fffe03f */
[----:B------:R-:W-:-:S04]  /*3f30*/  USHF.R.U32.HI UR4, URZ, 0x4, UR4 ;  /* 0x000000043f047899 */ /* 0x000fc80008011604 */
[----:B------:R-:W-:-:S06]  /*3f40*/  ULOP3.LUT UR4, UR4, 0x3fff, URZ, 0xc0, !UPT ;  /* 0x00003fff04047892 */ /* 0x000fcc000f8ec03f */
[----:B------:R-:W-:Y:S01]  /*3f50*/  IMAD.U32 R0, RZ, RZ, UR4 ;  /* 0x00000004ff007e24 */ /* 0x000fe2000f8e00ff */
        /* <DEDUP_REMOVED lines=34> */
[----:B------:R-:W2:Y:S02]  /*4180*/  SYNCS.PHASECHK.TRANS64.TRYWAIT P1, [UR37+0x38810], R4 ;  /* 0x03881004ff0075a7 */ /* 0x000ea40008020165 */
[----:B--2---:R-:W-:Y:S05]  /*4190*/  @!P1 BRA `(.L_x_5229) ;  /* 0x0000016000009947 */ /* 0x004fea0003800000 */
.L_x_5437:
[----:B------:R-:W-:Y:S05]  /*41a0*/  @!P0 BRA `(.L_x_5230) ;  /* 0x0000000000048947 */ /* 0x000fea0003800000 */
[----:B------:R-:W-:Y:S01]  /*41b0*/  BPT.TRAP 0x1 ;  /* 0x000000040000795c */ /* 0x000fe20000300000 */
.L_x_5230:
[----:B------:R3:W4:Y:S01]  /*41c0*/  SYNCS.PHASECHK.TRANS64.TRYWAIT P1, [R3+URZ+0x38850], R6 ;  /* 0x03885006030075a7 */ /* 0x000722000802017f */
[----:B------:R-:W-:Y:S05]  /*41d0*/  @!P0 BRA `(.L_x_5231) ;  /* 0x0000000000048947 */ /* 0x000fea0003800000 */
[----:B------:R-:W-:Y:S01]  /*41e0*/  BPT.TRAP 0x1 ;  /* 0x000000040000795c */ /* 0x000fe20000300000 */
.L_x_5231:
[----:B----4-:R-:W-:Y:S05]  /*41f0*/  @P1 BRA `(.L_x_5232) ;  /* 0x0000000000081947 */ /* 0x010fea0003800000 */
[----:B------:R-:W4:Y:S02]  /*4200*/  SYNCS.PHASECHK.TRANS64.TRYWAIT P1, [R3+URZ+0x38850], R6 ;  /* 0x03885006030075a7 */ /* 0x000f24000802017f */
[----:B----4-:R-:W-:Y:S05]  /*4210*/  @!P1 BRA `(.L_x_5233) ;  /* 0x0000015c00f89947 */ /* 0x010fea0003800000 */
.L_x_5232:
[----:B------:R-:W-:Y:S01]  /*4220*/  UIADD3 UR4, UR37, 0x400, URZ ;  /* 0x0000040025047890 */ /* 0x000fe2000fffe03f */
[----:B------:R-:W-:Y:S01]  /*4230*/  WARPGROUP.ARRIVE ;  /* 0x00000000000079c5 */ /* 0x000fe20000000000 */
[----:B------:R-:W-:-:S05]  /*4240*/  UIADD3 UR5, UR37, 0x26400, URZ ;  /* 0x0002640025057890 */ /* 0x000fca000fffe03f */
[----:B--2---:R-:W2:Y:S01]  /*4250*/  S2R R4, SR_TID.X ;  /* 0x0000000000047919 */ /* 0x004ea20000002100 */
[----:B------:R-:W-:Y:S01]  /*4260*/  USHF.R.U32.HI UR4, URZ, 0x4, UR4 ;  /* 0x000000043f047899 */ /* 0x000fe20008011604 */
[----:B------:R-:W5:Y:S01]  /*4270*/  LDC R8, c[0x0][0x2f0] ;  /* 0x0000bc00ff087b82 */ /* 0x000f620000000800 */
[----:B------:R-:W-:Y:S01]  /*4280*/  USHF.R.U32.HI UR5, URZ, 0x4, UR5 ;  /* 0x000000043f057899 */ /* 0x000fe20008011605 */
[----:B------:R-:W0:Y:S01]  /*4290*/  S2R R5, SR_TID.X ;  /* 0x0000000000057919 */ /* 0x000e220000002100 */
[----:B------:R-:W-:Y:S01]  /*42a0*/  ULOP3.LUT UR4, UR4, 0x3fff, URZ, 0xc0, !UPT ;  /* 0x00003fff04047892 */ /* 0x000fe2000f8ec03f */
[----:B------:R-:W-:Y:S01]  /*42b0*/  IMAD.MOV.U32 R7, RZ, RZ, -0x40 ;  /* 0xffffffc0ff077424 */ /* 0x000fe200078e00ff */
[----:B------:R-:W-:Y:S01]  /*42c0*/  ULOP3.LUT UR5, UR5, 0x3fff, URZ, 0xc0, !UPT ;  /* 0x00003fff05057892 */ /* 0x000fe2000f8ec03f */
[C---:B------:R-:W-:Y:S01]  /*42d0*/  LEA R11, R168.reuse, 0xffffffc0, 0x6 ;  /* 0xffffffc0a80b7811 */ /* 0x040fe200078e30ff */
[----:B------:R-:W-:Y:S01]  /*42e0*/  ULOP3.LUT UR4, UR4, 0x10000, URZ, 0xfc, !UPT ;  /* 0x0001000004047892 */ /* 0x000fe2000f8efc3f */
[----:B------:R-:W5:Y:S01]  /*42f0*/  LDC R9, c[0x0][0x288] ;  /* 0x0000a200ff097b82 */ /* 0x000f620000000800 */
[----:B------:R-:W-:Y:S01]  /*4300*/  ULOP3.LUT UR6, UR5, 0x10000, URZ, 0xfc, !UPT ;  /* 0x0001000005067892 */ /* 0x000fe2000f8efc3f */
[----:B------:R-:W-:Y:S01]  /*4310*/  IMAD R7, R168, R7, 0x41 ;  /* 0x00000041a8077424 */ /* 0x000fe200078e0207 */
[----:B------:R-:W-:Y:S01]  /*4320*/  ULEA UR26, UR36, UR4, 0xc ;  /* 0x00000004241a7291 */ /* 0x000fe2000f8e603f */
[----:B------:R-:W-:Y:S01]  /*4330*/  UMOV UR25, 0x40000040 ;  /* 0x4000004000197882 */ /* 0x000fe20000000000 */
[----:B------:R-:W-:Y:S01]  /*4340*/  UMOV UR27, 0x40000040 ;  /* 0x40000040001b7882 */ /* 0x000fe20000000000 */
[----:B------:R-:W-:Y:S01]  /*4350*/  UIADD3 UR28, UR6, 0x2, URZ ;  /* 0x00000002061c7890 */ /* 0x000fe2000fffe03f */
[----:B------:R-:W-:Y:S01]  /*4360*/  VIADD R15, R7, 0xffffffff ;  /* 0xffffffff070f7836 */ /* 0x000fe20000000000 */
[----:B------:R-:W-:Y:S01]  /*4370*/  UMOV UR24, UR6 ;  /* 0x0000000600187c82 */ /* 0x000fe20008000000 */
[----:B------:R-:W-:-:S03]  /*4380*/  UIADD3 UR30, UR26, 0x2, URZ ;  /* 0x000000021a1e7890 */ /* 0x000fc6000fffe03f */
[----:B------:R-:W-:Y:S01]  /*4390*/  HGMMA.64x64x16.F32.BF16 R24, gdesc[UR24], R24, gsb0 ;  /* 0x00e00000181879f0 */ /* 0x000fe20008001818 */
[----:B------:R-:W-:Y:S01]  /*43a0*/  UMOV UR29, 0x40000040 ;  /* 0x40000040001d7882 */ /* 0x000fe20000000000 */
[----:B------:R-:W-:Y:S01]  /*43b0*/  UMOV UR31, 0x40000040 ;  /* 0x40000040001f7882 */ /* 0x000fe20000000000 */
[----:B------:R-:W-:Y:S02]  /*43c0*/  UIADD3 UR11, UR6, 0x800, URZ ;  /* 0x00000800060b7890 */ /* 0x000fe4000fffe03f */
[----:B------:R-:W-:Y:S01]  /*43d0*/  UIADD3 UR14, UR26, 0x800, URZ ;  /* 0x000008001a0e7890 */ /* 0x000fe2000fffe03f */
[----:B--2---:R-:W-:Y:S02]  /*43e0*/  SHF.R.U32.HI R4, RZ, 0x7, R4 ;  /* 0x00000007ff047819 */ /* 0x004fe40000011604 */
[----:B0-----:R-:W-:-:S04]  /*43f0*/  LOP3.LUT R5, R5, 0x7f, RZ, 0xc0, !PT ;  /* 0x0000007f05057812 */ /* 0x001fc800078ec0ff */
[----:B------:R-:W0:Y:S01]  /*4400*/  SHFL.IDX PT, R4, R4, RZ, 0x1f ;  /* 0x00001fff04047589 */ /* 0x000e2200000e0000 */
[----:B------:R-:W-:Y:S02]  /*4410*/  ISETP.NE.AND P1, PT, R5, RZ, PT ;  /* 0x000000ff0500720c */ /* 0x000fe40003f25270 */
[----:B0-----:R-:W-:Y:S01]  /*4420*/  R2UR UR5, R4 ;  /* 0x00000000040572ca */ /* 0x001fe200000e0000 */
[----:B------:R-:W-:-:S04]  /*4430*/  IMAD.IADD R4, R188, 0x1, R18 ;  /* 0x00000001bc047824 */ /* 0x000fc800078e0212 */
[----:B-1-34-:R-:W-:-:S08]  /*4440*/  IMAD.MOV.U32 R6, RZ, RZ, R4 ;  /* 0x000000ffff067224 */ /* 0x01afd000078e0004 */
        /* <DEDUP_REMOVED lines=236> */
[----:B------:R-:W-:Y:S01]  /*5310*/  ULDC.64 UR10, c[0x0][0xad8] ;  /* 0x0002b600000a7ab9 */ /* 0x000fe20000000a00 */
[----:B------:R-:W-:Y:S02]  /*5320*/  USEL UR5, UR5, 0x3e, UP0 ;  /* 0x0000003e05057887 */ /* 0x000fe40008000000 */
[----:B------:R-:W-:-:S02]  /*5330*/  UISETP.GE.AND UP1, UPT, UR11, 0x1, UPT ;  /* 0x000000010b00788c */ /* 0x000fc4000bf26270 */
        /* <DEDUP_REMOVED lines=9> */
[----:B------:R-:W-:Y:S01]  /*53d0*/  ULDC UR26, c[0x0][0xad4] ;  /* 0x0002b500001a7ab9 */ /* 0x000fe20000000800 */
[----:B------:R-:W-:-:S06]  /*53e0*/  UISETP.NE.AND UP0, UPT, UR5, 0x1, UPT ;  /* 0x000000010500788c */ /* 0x000fcc000bf05270 */
[----:B------:R-:W-:Y:S02]  /*53f0*/  PLOP3.LUT P2, PT, PT, PT, UP0, 0x80, 0x0 ;  /* 0x000000000000781c */ /* 0x000fe40003f4f008 */
[----:B------:R-:W-:-:S03]  /*5400*/  PLOP3.LUT P3, PT, PT, PT, UP0, 0x80, 0x0 ;  /* 0x000000000000781c */ /* 0x000fc60003f6f008 */
[----:B------:R-:W-:-:S08]  /*5410*/  @UP0 ULDC UR5, c[0x0][0x44c] ;  /* 0x0001130000050ab9 */ /* 0x000fd00000000800 */
[----:B------:R-:W-:Y:S01]  /*5420*/  @P2 IMAD.HI.U32 R5, R4, UR5, RZ ;  /* 0x0000000504052c27 */ /* 0x000fe2000f8e00ff */
[----:B------:R-:W-:Y:S01]  /*5430*/  @UP0 ULDC UR5, c[0x0][0x450] ;  /* 0x0001140000050ab9 */ /* 0x000fe20000000800 */
[----:B------:R-:W-:Y:S02]  /*5440*/  PLOP3.LUT P2, PT, PT, PT, UP1, 0x40, 0x0 ;  /* 0x000000000000781c */ /* 0x000fe40003f4e818 */
[----:B------:R-:W-:Y:S01]  /*5450*/  @!P1 VIADD R4, R3, 0x38840 ;  /* 0x0003884003049836 */ /* 0x000fe20000000000 */
[----:B------:R-:W-:Y:S01]  /*5460*/  @P3 SHF.R.U32.HI R6, RZ, UR5, R5 ;  /* 0x00000005ff063c19 */ /* 0x000fe20008011605 */
[----:B------:R-:W-:Y:S01]  /*5470*/  ULOP3.LUT UR5, URZ, UR26, URZ, 0x33, !UPT ;  /* 0x0000001a3f057292 */ /* 0x000fe2000f8e333f */
[----:B-----5:R-:W-:Y:S02]  /*5480*/  IMAD R5, R8, UR38, -R11 ;  /* 0x0000002608057c24 */ /* 0x020fe4000f8e0a0b */
[----:B------:R-:W-:Y:S01]  /*5490*/  @!P1 PRMT R4, RZ, 0x654, R4 ;  /* 0x00000654ff049816 */ /* 0x000fe20000000004 */
[----:B------:R-:W0:Y:S01]  /*54a0*/  SHFL.IDX PT, R21, R6, RZ, 0x1c1f ;  /* 0x001c1fff06157589 */ /* 0x000e2200000e0000 */
[----:B------:R-:W-:Y:S01]  /*54b0*/  IMAD.IADD R12, R5, 0x1, -R16 ;  /* 0x00000001050c7824 */ /* 0x000fe200078e0a10 */
[----:B------:R-:W-:-:S02]  /*54c0*/  WARPGROUP.DEPBAR.LE gsb0, 0x0 ;  /* 0x00008000000079c5 */ /* 0x000fc40000010000 */
[----:B------:R-:W-:-:S06]  /*54d0*/  WARPGROUP.ARRIVE ;  /* 0x00000000000079c5 */ /* 0x000fcc0000000000 */
[----:B------:R-:W-:Y:S03]  /*54e0*/  HGMMA.64x64x16.F32.BF16 R24, gdesc[UR28], R24, gsb0 ;  /* 0x00e000001c1879f0 */ /* 0x000fe60008001818 */
[----:B------:R-:W-:Y:S02]  /*54f0*/  WARPGROUP.DEPBAR.LE gsb0, 0x0 ;  /* 0x00008000000079c5 */ /* 0x000fe40000010000 */
[----:B------:R1:W-:Y:S02]  /*5500*/  @!P1 SYNCS.ARRIVE.TRANS64.RED.A1T0 RZ, [R4+URZ], RZ ;  /* 0x000000ff04ff99a7 */ /* 0x0003e4000810043f */
[----:B-1----:R-:W-:-:S05]  /*5510*/  IMAD R4, R8, UR38, R7 ;  /* 0x0000002608047c24 */ /* 0x002fca000f8e0207 */
[----:B------:R-:W-:-:S05]  /*5520*/  IADD3 R4, R4, -R9, -R16 ;  /* 0x8000000904047210 */ /* 0x000fca0007ffe810 */
[C---:B------:R-:W-:Y:S02]  /*5530*/  VIADD R13, R4.reuse, UR10 ;  /* 0x0000000a040d7c36 */ /* 0x040fe40008000000 */
[----:B------:R-:W-:-:S03]  /*5540*/  VIADD R14, R4, UR5 ;  /* 0x00000005040e7c36 */ /* 0x000fc60008000000 */
[----:B0-----:R-:W-:Y:S01]  /*5550*/  VIADDMNMX R4, R21, R13, R12, PT ;  /* 0x0000000d15047246 */ /* 0x001fe2000380010c */
[----:B------:R-:W-:Y:S01]  /*5560*/  IMAD.IADD R5, R14, 0x1, R21 ;  /* 0x000000010e057824 */ /* 0x000fe200078e0215 */
[----:B------:R-:W-:Y:S06]  /*5570*/  @P2 BRA `(.L_x_5234) ;  /* 0x00000000005c2947 */ /* 0x000fec0003800000 */
[----:B------:R-:W-:Y:S01]  /*5580*/  IMAD R10, R8, UR38, R21 ;  /* 0x00000026080a7c24 */ /* 0x000fe2000f8e0215 */
[----:B------:R-:W-:Y:S03]  /*5590*/  BSSY B0, `(.L_x_5235) ;  /* 0x0000011000007945 */ /* 0x000fe60003800000 */
[----:B------:R-:W-:-:S05]  /*55a0*/  IMAD.IADD R10, R10, 0x1, -R9 ;  /* 0x000000010a0a7824 */ /* 0x000fca00078e0a09 */
[----:B------:R-:W-:-:S13]  /*55b0*/  ISETP.GT.AND P2, PT, R10, -0x1, PT ;  /* 0xffffffff0a00780c */ /* 0x000fda0003f44270 */
[----:B------:R-:W-:Y:S05]  /*55c0*/  @P2 BRA `(.L_x_5236) ;  /* 0x0000000000202947 */ /* 0x000fea0003800000 */
[----:B------:R-:W-:Y:S01]  /*55d0*/  UISETP.NE.AND UP2, UPT, UR11, 0x1, UPT ;  /* 0x000000010b00788c */ /* 0x000fe2000bf45270 */
[----:B------:R-:W-:-:S05]  /*55e0*/  LOP3.LUT R10, RZ, R10, RZ, 0x33, !PT ;  /* 0x0000000aff0a7212 */ /* 0x000fca00078e33ff */
[----:B------:R-:W-:-:S05]  /*55f0*/  PLOP3.LUT P2, PT, PT, PT, UP2, 0x80, 0x0 ;  /* 0x000000000000781c */ /* 0x000fca0003f4f028 */
[----:B------:R-:W-:-:S08]  /*5600*/  @UP2 ULDC.64 UR14, c[0x0][0xae0] ;  /* 0x0002b800000e2ab9 */ /* 0x000fd00000000a00 */
[----:B------:R-:W-:-:S05]  /*5610*/  @P2 IMAD.HI.U32 R7, R10, UR14, RZ ;  /* 0x0000000e0a072c27 */ /* 0x000fca000f8e00ff */
[----:B------:R-:W-:-:S04]  /*5620*/  @P2 SHF.R.U32.HI R10, RZ, UR15, R7 ;  /* 0x0000000fff0a2c19 */ /* 0x000fc80008011607 */
[----:B------:R-:W-:Y:S01]  /*5630*/  LOP3.LUT R10, RZ, R10, RZ, 0x33, !PT ;  /* 0x0000000aff0a7212 */ /* 0x000fe200078e33ff */
[----:B------:R-:W-:Y:S06]  /*5640*/  BRA `(.L_x_5237) ;  /* 0x0000000000147947 */ /* 0x000fec0003800000 */
.L_x_5236:
[----:B------:R-:W-:-:S06]  /*5650*/  UISETP.NE.AND UP2, UPT, UR11, 0x1, UPT ;  /* 0x000000010b00788c */ /* 0x000fcc000bf45270 */
[----:B------:R-:W-:-:S05]  /*5660*/  PLOP3.LUT P2, PT, PT, PT, UP2, 0x80, 0x0 ;  /* 0x000000000000781c */ /* 0x000fca0003f4f028 */
[----:B------:R-:W-:-:S08]  /*5670*/  @UP2 ULDC.64 UR14, c[0x0][0xae0] ;  /* 0x0002b800000e2ab9 */ /* 0x000fd00000000a00 */
[----:B------:R-:W-:-:S05]  /*5680*/  @P2 IMAD.HI.U32 R7, R10, UR14, RZ ;  /* 0x0000000e0a072c27 */ /* 0x000fca000f8e00ff */
[----:B------:R-:W-:-:S07]  /*5690*/  @P2 SHF.R.U32.HI R10, RZ, UR15, R7 ;  /* 0x0000000fff0a2c19 */ /* 0x000fce0008011607 */
.L_x_5237:
[----:B------:R-:W-:Y:S05]  /*56a0*/  BSYNC B0 ;  /* 0x0000000000007941 */ /* 0x000fea0003800000 */
.L_x_5235:
[----:B------:R-:W-:-:S04]  /*56b0*/  IMAD R7, R10, UR11, -R11 ;  /* 0x0000000b0a077c24 */ /* 0x000fc8000f8e0a0b */
[----:B------:R-:W-:-:S05]  /*56c0*/  IMAD.IADD R7, R7, 0x1, -R16 ;  /* 0x0000000107077824 */ /* 0x000fca00078e0a10 */
[----:B------:R-:W-:Y:S02]  /*56d0*/  VIMNMX R5, R5, R7, !PT ;  /* 0x0000000705057248 */ /* 0x000fe40007fe0100 */
[----:B------:R-:W-:-:S07]  /*56e0*/  VIADDMNMX R4, R7, UR11, R4, PT ;  /* 0x0000000b07047c46 */ /* 0x000fce000b800104 */
.L_x_5234:
[C---:B------:R-:W-:Y:S02]  /*56f0*/  ISETP.GE.AND P2, PT, R15.reuse, 0x2, PT ;  /* 0x000000020f00780c */ /* 0x040fe40003f46270 */
[----:B------:R-:W-:Y:S02]  /*5700*/  ISETP.GE.AND P6, PT, R15, 0xa, PT ;  /* 0x0000000a0f00780c */ /* 0x000fe40003fc6270 */
[----:B------:R-:W-:Y:S02]  /*5710*/  ISETP.GT.AND P4, PT, R5, 0x1, !P2 ;  /* 0x000000010500780c */ /* 0x000fe40005784270 */
[----:B------:R-:W-:Y:S02]  /*5720*/  ISETP.GE.AND P3, PT, R15, 0x9, PT ;  /* 0x000000090f00780c */ /* 0x000fe40003f66270 */
[----:B------:R-:W-:Y:S02]  /*5730*/  ISETP.LT.OR P4, PT, R4, 0x2, P4 ;  /* 0x000000020400780c */ /* 0x000fe40002781670 */
[----:B------:R-:W-:-:S02]  /*5740*/  P2R R21, PR, RZ, 0x40 ;  /* 0x00000040ff157803 */ /* 0x000fc40000000000 */
[----:B------:R-:W-:Y:S02]  /*5750*/  FSEL R20, R25, -INF , !P4 ;  /* 0xff80000019147808 */ /* 0x000fe40006000000 */
[C---:B------:R-:W-:Y:S02]  /*5760*/  ISETP.GT.AND P4, PT, R5.reuse, 0x9, !P6 ;  /* 0x000000090500780c */ /* 0x040fe40007784270 */
[----:B------:R-:W-:Y:S02]  /*5770*/  ISETP.GT.AND P5, PT, R5, 0x8, !P3 ;  /* 0x000000080500780c */ /* 0x000fe40005fa4270 */
[----:B------:R-:W-:Y:S02]  /*5780*/  ISETP.LT.OR P4, PT, R4, 0xa, P4 ;  /* 0x0000000a0400780c */ /* 0x000fe40002781670 */
[----:B------:R-:W-:Y:S02]  /*5790*/  ISETP.GE.AND P6, PT, R15, 0x11, PT ;  /* 0x000000110f00780c */ /* 0x000fe40003fc6270 */
[----:B------:R-:W-:-:S02]  /*57a0*/  FSEL R56, R29, -INF , !P4 ;  /* 0xff8000001d387808 */ /* 0x000fc40006000000 */
[----:B------:R-:W-:Y:S02]  /*57b0*/  ISETP.LT.OR P5, PT, R4, 0x9, P5 ;  /* 0x000000090400780c */ /* 0x000fe40002fa1670 */
[----:B------:R-:W-:Y:S02]  /*57c0*/  ISETP.GT.AND P4, PT, R5, 0x10, !P6 ;  /* 0x000000100500780c */ /* 0x000fe40007784270 */
[----:B------:R-:W-:Y:S02]  /*57d0*/  FSEL R28, R28, -INF , !P5 ;  /* 0xff8000001c1c7808 */ /* 0x000fe40006800000 */
        /* <DEDUP_REMOVED lines=41> */
[----:B------:R-:W-:Y:S02]  /*5a70*/  P2R R25, PR, RZ, 0x40 ;  /* 0x00000040ff197803 */ /* 0x000fe40000000000 */
        /* <DEDUP_REMOVED lines=20> */
[----:B------:R-:W-:Y:S02]  /*5bc0*/  PLOP3.LUT P6, PT, PT, PT, UP1, 0x40, 0x0 ;  /* 0x000000000000781c */ /* 0x000fe40003fce818 */
[----:B0-----:R-:W-:Y:S01]  /*5bd0*/  VIADDMNMX R7, R5, R13, R12, PT ;  /* 0x0000000d05077246 */ /* 0x001fe2000380010c */
[----:B------:R-:W-:-:S10]  /*5be0*/  IMAD.IADD R4, R14, 0x1, R5 ;  /* 0x000000010e047824 */ /* 0x000fd400078e0205 */
[----:B------:R-:W-:Y:S05]  /*5bf0*/  @P6 BRA `(.L_x_5238) ;  /* 0x0000000000646947 */ /* 0x000fea0003800000 */
        /* <DEDUP_REMOVED lines=9> */
[----:B------:R-:W-:Y:S01]  /*5c90*/  @P6 IMAD.HI.U32 R5, R6, UR14, RZ ;  /* 0x0000000e06056c27 */ /* 0x000fe2000f8e00ff */
[----:B------:R-:W-:-:S13]  /*5ca0*/  PLOP3.LUT P6, PT, PT, PT, UP2, 0x80, 0x0 ;  /* 0x000000000000781c */ /* 0x000fda0003fcf028 */
[----:B------:R-:W-:-:S04]  /*5cb0*/  @P6 SHF.R.U32.HI R6, RZ, UR15, R5 ;  /* 0x0000000fff066c19 */ /* 0x000fc80008011605 */
[----:B------:R-:W-:Y:S01]  /*5cc0*/  LOP3.LUT R6, RZ, R6, RZ, 0x33, !PT ;  /* 0x00000006ff067212 */ /* 0x000fe200078e33ff */
[----:B------:R-:W-:Y:S06]  /*5cd0*/  BRA `(.L_x_5241) ;  /* 0x0000000000187947 */ /* 0x000fec0003800000 */
.L_x_5240:
[----:B------:R-:W-:-:S06]  /*5ce0*/  UISETP.NE.AND UP2, UPT, UR11, 0x1, UPT ;  /* 0x000000010b00788c */ /* 0x000fcc000bf45270 */
[----:B------:R-:W-:-:S05]  /*5cf0*/  PLOP3.LUT P6, PT, PT, PT, UP2, 0x80, 0x0 ;  /* 0x000000000000781c */ /* 0x000fca0003fcf028 */
[----:B------:R-:W-:-:S08]  /*5d00*/  @UP2 ULDC.64 UR14, c[0x0][0xae0] ;  /* 0x0002b800000e2ab9 */ /* 0x000fd00000000a00 */
[----:B------:R-:W-:Y:S01]  /*5d10*/  @P6 IMAD.HI.U32 R5, R6, UR14, RZ ;  /* 0x0000000e06056c27 */ /* 0x000fe2000f8e00ff */
[----:B------:R-:W-:-:S13]  /*5d20*/  PLOP3.LUT P6, PT, PT, PT, UP2, 0x80, 0x0 ;  /* 0x000000000000781c */ /* 0x000fda0003fcf028 */
[----:B------:R-:W-:-:S07]  /*5d30*/  @P6 SHF.R.U32.HI R6, RZ, UR15, R5 ;  /* 0x0000000fff066c19 */ /* 0x000fce0008011605 */
.L_x_5241:
[----:B------:R-:W-:Y:S05]  /*5d40*/  BSYNC B0 ;  /* 0x0000000000007941 */ /* 0x000fea0003800000 */
.L_x_5239:
[----:B------:R-:W-:-:S04]  /*5d50*/  IMAD R5, R6, UR11, -R11 ;  /* 0x0000000b06057c24 */ /* 0x000fc8000f8e0a0b */
[----:B------:R-:W-:-:S05]  /*5d60*/  IMAD.IADD R5, R5, 0x1, -R16 ;  /* 0x0000000105057824 */ /* 0x000fca00078e0a10 */
[----:B------:R-:W-:Y:S02]  /*5d70*/  VIMNMX R4, R4, R5, !PT ;  /* 0x0000000504047248 */ /* 0x000fe40007fe0100 */
[----:B------:R-:W-:-:S07]  /*5d80*/  VIADDMNMX R7, R5, UR11, R7, PT ;  /* 0x0000000b05077c46 */ /* 0x000fce000b800107 */
.L_x_5238:
[----:B------:R-:W-:Y:S01]  /*5d90*/  ISETP.GT.AND P2, PT, R4, 0x1, !P2 ;  /* 0x000000010400780c */ /* 0x000fe20005744270 */
[----:B------:R-:W-:Y:S01]  /*5da0*/  ULDC UR19, c[0x0][0xa80] ;  /* 0x0002a00000137ab9 */ /* 0x000fe20000000800 */
[----:B------:R-:W-:Y:S01]  /*5db0*/  FMNMX.FTZ R5, R24, R20, !PT ;  /* 0x0000001418057209 */ /* 0x000fe20007810000 */
[----:B------:R-:W-:Y:S01]  /*5dc0*/  ULEA UR14, UR36, UR39, 0xc ;  /* 0x00000027240e7291 */ /* 0x000fe2000f8e603f */
[----:B------:R-:W-:Y:S01]  /*5dd0*/  ISETP.LT.OR P2, PT, R7, 0x2, P2 ;  /* 0x000000020700780c */ /* 0x000fe20001741670 */
[----:B------:R-:W-:Y:S01]  /*5de0*/  UMOV UR15, 0x40000040 ;  /* 0x40000040000f7882 */ /* 0x000fe20000000000 */
[----:B------:R-:W-:Y:S01]  /*5df0*/  FMNMX.FTZ R5, R28, R5, !PT ;  /* 0x000000051c057209 */ /* 0x000fe20007810000 */
[----:B------:R-:W-:Y:S01]  /*5e00*/  UIADD3 UR18, UR14, 0x80, URZ ;  /* 0x000000800e127890 */ /* 0x000fe2000fffe03f */
[----:B------:R-:W-:Y:S01]  /*5e10*/  FSEL R27, R27, -INF , !P2 ;  /* 0xff8000001b1b7808 */ /* 0x000fe20005000000 */
[----:B------:R-:W-:Y:S01]  /*5e20*/  UMOV UR23, 0x40000040 ;  /* 0x4000004000177882 */ /* 0x000fe20000000000 */
[----:B------:R-:W-:Y:S01]  /*5e30*/  ISETP.NE.AND P2, PT, R21, RZ, PT ;  /* 0x000000ff1500720c */ /* 0x000fe20003f45270 */
[----:B------:R-:W-:Y:S01]  /*5e40*/  @UP0 ULDC UR7, c[0x0][0x450] ;  /* 0x0001140000070ab9 */ /* 0x000fe20000000800 */
[----:B------:R-:W-:Y:S01]  /*5e50*/  FMNMX.FTZ R5, R56, R5, !PT ;  /* 0x0000000538057209 */ /* 0x000fe20007810000 */
[----:B------:R-:W-:Y:S01]  /*5e60*/  @!P1 VIADD R3, R3, 0x38860 ;  /* 0x0003886003039836 */ /* 0x000fe20000000000 */
[----:B------:R-:W-:Y:S01]  /*5e70*/  ISETP.GT.AND P2, PT, R4, 0x9, !P2 ;  /* 0x000000090400780c */ /* 0x000fe20005744270 */
[----:B------:R-:W-:Y:S01]  /*5e80*/  UMOV UR22, UR18 ;  /* 0x0000001200167c82 */ /* 0x000fe20008000000 */
[----:B------:R-:W-:Y:S01]  /*5e90*/  FMNMX.FTZ R5, R32, R5, !PT ;  /* 0x0000000520057209 */ /* 0x000fe20007810000 */
[----:B------:R-:W-:Y:S01]  /*5ea0*/  UIADD3 UR18, UR14, 0x100, URZ ;  /* 0x000001000e127890 */ /* 0x000fe2000fffe03f */
        /* <DEDUP_REMOVED lines=22> */
[----:B------:R-:W-:Y:S02]  /*6010*/  ISETP.GT.AND P3, PT, R4, 0x8, !P3 ;  /* 0x000000080400780c */ /* 0x000fe40005f64270 */
[----:B------:R-:W-:Y:S02]  /*6020*/  FSEL R38, R38, -INF , !P2 ;  /* 0xff80000026267808 */ /* 0x000fe40005000000 */
[----:B------:R-:W-:-:S02]  /*6030*/  ISETP.NE.AND P2, PT, R57, RZ, PT ;  /* 0x000000ff3900720c */ /* 0x000fc40003f45270 */
[----:B------:R-:W-:Y:S01]  /*6040*/  FMNMX.FTZ R5, R52, R5, !PT ;  /* 0x0000000534057209 */ /* 0x000fe20007810000 */
[----:B------:R-:W-:Y:S01]  /*6050*/  BAR.SYNC.DEFER_BLOCKING 0xf, 0x100 ;  /* 0x03c4000000007b1d */ /* 0x000fe20000010000 */
[----:B------:R-:W-:Y:S02]  /*6060*/  ISETP.GT.AND P2, PT, R4, 0x19, !P2 ;  /* 0x000000190400780c */ /* 0x000fe40005744270 */
[----:B------:R-:W-:Y:S02]  /*6070*/  ISETP.NE.AND P6, PT, R10, RZ, PT ;  /* 0x000000ff0a00720c */ /* 0x000fe40003fc5270 */
[C---:B------:R-:W-:Y:S02]  /*6080*/  ISETP.LT.OR P2, PT, R7.reuse, 0x1a, P2 ;  /* 0x0000001a0700780c */ /* 0x040fe40001741670 */
[----:B------:R-:W-:Y:S02]  /*6090*/  ISETP.LT.OR P3, PT, R7, 0x9, P3 ;  /* 0x000000090700780c */ /* 0x000fe40001f61670 */
[----:B------:R-:W-:-:S02]  /*60a0*/  FSEL R39, R39, -INF , !P2 ;  /* 0xff80000027277808 */ /* 0x000fc40005000000 */
[----:B------:R-:W-:Y:S02]  /*60b0*/  ISETP.NE.AND P2, PT, R37, RZ, PT ;  /* 0x000000ff2500720c */ /* 0x000fe40003f45270 */
[----:B------:R-:W-:Y:S02]  /*60c0*/  FMNMX.FTZ R10, R68, R5, !PT ;  /* 0x00000005440a7209 */ /* 0x000fe40007810000 */
[----:B------:R-:W-:Y:S02]  /*60d0*/  ISETP.GT.AND P2, PT, R4, 0x20, !P2 ;  /* 0x000000200400780c */ /* 0x000fe40005744270 */
[----:B------:R-:W-:Y:S01]  /*60e0*/  FSEL R30, R30, -INF , !P3 ;  /* 0xff8000001e1e7808 */ /* 0x000fe20005800000 */
[----:B------:R-:W0:Y:S01]  /*60f0*/  SHFL.BFLY PT, R5, R10, 0x2, 0x1f ;  /* 0x0c401f000a057f89 */ /* 0x000e2200000e0000 */
[----:B------:R-:W-:Y:S02]  /*6100*/  ISETP.LT.OR P2, PT, R7, 0x21, P2 ;  /* 0x000000210700780c */ /* 0x000fe40001741670 */
[----:B------:R-:W-:-:S02]  /*6110*/  ISETP.NE.AND P3, PT, R41, RZ, PT ;  /* 0x000000ff2900720c */ /* 0x000fc40003f65270 */
[----:B------:R-:W-:Y:S02]  /*6120*/  FSEL R42, R42, -INF , !P2 ;  /* 0xff8000002a2a7808 */ /* 0x000fe40005000000 */
[----:B------:R-:W-:Y:S02]  /*6130*/  ISETP.NE.AND P2, PT, R59, RZ, PT ;  /* 0x000000ff3b00720c */ /* 0x000fe40003f45270 */
[C---:B------:R-:W-:Y:S02]  /*6140*/  ISETP.GT.AND P4, PT, R4.reuse, 0x31, !P4 ;  /* 0x000000310400780c */ /* 0x040fe40006784270 */
[C---:B------:R-:W-:Y:S02]  /*6150*/  ISETP.GT.AND P2, PT, R4.reuse, 0x21, !P2 ;  /* 0x000000210400780c */ /* 0x040fe40005744270 */
[----:B------:R-:W-:Y:S02]  /*6160*/  ISETP.GT.AND P5, PT, R4, 0x38, !P5 ;  /* 0x000000380400780c */ /* 0x000fe40006fa4270 */
[----:B------:R-:W-:-:S02]  /*6170*/  ISETP.LT.OR P2, PT, R7, 0x22, P2 ;  /* 0x000000220700780c */ /* 0x000fc40001741670 */
[----:B------:R-:W-:Y:S02]  /*6180*/  ISETP.LT.OR P4, PT, R7, 0x32, P4 ;  /* 0x000000320700780c */ /* 0x000fe40002781670 */
[----:B------:R-:W-:Y:S02]  /*6190*/  FSEL R43, R43, -INF , !P2 ;  /* 0xff8000002b2b7808 */ /* 0x000fe40005000000 */
[----:B------:R-:W-:Y:S02]  /*61a0*/  ISETP.GT.AND P2, PT, R4, 0x28, !P3 ;  /* 0x000000280400780c */ /* 0x000fe40005f44270 */
[----:B------:R-:W-:Y:S02]  /*61b0*/  ISETP.NE.AND P3, PT, R45, RZ, PT ;  /* 0x000000ff2d00720c */ /* 0x000fe40003f65270 */
[----:B------:R-:W-:Y:S02]  /*61c0*/  ISETP.LT.OR P2, PT, R7, 0x29, P2 ;  /* 0x000000290700780c */ /* 0x000fe40001741670 */
[----:B0-----:R-:W-:-:S02]  /*61d0*/  FMNMX.FTZ R12, R10, R5, !PT ;  /* 0x000000050a0c7209 */ /* 0x001fc40007810000 */
[----:B------:R-:W-:Y:S02]  /*61e0*/  FSEL R46, R46, -INF , !P2 ;  /* 0xff8000002e2e7808 */ /* 0x000fe40005000000 */
[C---:B------:R-:W-:Y:S01]  /*61f0*/  ISETP.GT.AND P2, PT, R4.reuse, RZ, !P6 ;  /* 0x000000ff0400720c */ /* 0x040fe20007744270 */
[----:B------:R-:W0:Y:S01]  /*6200*/  SHFL.BFLY PT, R13, R12, 0x1, 0x1f ;  /* 0x0c201f000c0d7f89 */ /* 0x000e2200000e0000 */
[----:B------:R-:W-:Y:S02]  /*6210*/  ISETP.GT.AND P3, PT, R4, 0x30, !P3 ;  /* 0x000000300400780c */ /* 0x000fe40005f64270 */
[C---:B------:R-:W-:Y:S02]  /*6220*/  ISETP.LT.OR P2, PT, R7.reuse, 0x1, P2 ;  /* 0x000000010700780c */ /* 0x040fe40001741670 */
[----:B------:R-:W-:Y:S02]  /*6230*/  ISETP.LT.OR P3, PT, R7, 0x31, P3 ;  /* 0x000000310700780c */ /* 0x000fe40001f61670 */
        /* <DEDUP_REMOVED lines=8> */
[----:B------:R-:W-:Y:S02]  /*62c0*/  FMNMX.FTZ R6, R34, R5, !PT ;  /* 0x0000000522067209 */ /* 0x000fe40007810000 */
[----:B0-----:R-:W-:Y:S02]  /*62d0*/  FMNMX.FTZ R5, R12, R13, !PT ;  /* 0x0000000d0c057209 */ /* 0x001fe40007810000 */
[----:B------:R-:W-:Y:S02]  /*62e0*/  FMNMX.FTZ R11, R35, R6, !PT ;  /* 0x00000006230b7209 */ /* 0x000fe40007810000 */
[C---:B------:R-:W-:Y:S01]  /*62f0*/  FSETP.NEU.FTZ.AND P2, PT, R5.reuse, -INF , PT ;  /* 0xff8000000500780b */ /* 0x040fe20003f5d000 */
[----:B------:R-:W-:Y:S01]  /*6300*/  FMUL.FTZ R10, R5, UR19 ;  /* 0x00000013050a7c20 */ /* 0x000fe20008410000 */
[----:B------:R-:W-:-:S02]  /*6310*/  FMNMX.FTZ R6, R38, R11, !PT ;  /* 0x0000000b26067209 */ /* 0x000fc40007810000 */
[----:B------:R-:W-:Y:S02]  /*6320*/  ISETP.NE.AND P6, PT, R15, RZ, PT ;  /* 0x000000ff0f00720c */ /* 0x000fe40003fc5270 */
[----:B------:R-:W-:Y:S02]  /*6330*/  FMNMX.FTZ R11, R39, R6, !PT ;  /* 0x00000006270b7209 */ /* 0x000fe40007810000 */
[----:B------:R-:W-:Y:S02]  /*6340*/  FSEL R50, R50, -INF , !P3 ;  /* 0xff80000032327808 */ /* 0x000fe40005800000 */
[----:B------:R-:W-:Y:S02]  /*6350*/  FMNMX.FTZ R6, R42, R11, !PT ;  /* 0x0000000b2a067209 */ /* 0x000fe40007810000 */
[----:B------:R-:W-:Y:S02]  /*6360*/  FSEL R25, R10, RZ, P2 ;  /* 0x000000ff0a197208 */ /* 0x000fe40001000000 */
[----:B------:R-:W-:-:S02]  /*6370*/  FMNMX.FTZ R11, R43, R6, !PT ;  /* 0x000000062b0b7209 */ /* 0x000fc40007810000 */
[----:B------:R-:W-:Y:S01]  /*6380*/  ISETP.GT.AND P2, PT, R4, 0x39, !P6 ;  /* 0x000000390400780c */ /* 0x000fe20007744270 */
[--C-:B------:R-:W-:Y:S01]  /*6390*/  FFMA.FTZ R4, R24, UR19, -R25.reuse ;  /* 0x0000001318047c23 */ /* 0x100fe20008010819 */
[----:B------:R-:W-:Y:S01]  /*63a0*/  FMNMX.FTZ R6, R46, R11, !PT ;  /* 0x0000000b2e067209 */ /* 0x000fe20007810000 */
[--C-:B------:R-:W-:Y:S01]  /*63b0*/  FFMA.FTZ R12, R20, UR19, -R25.reuse ;  /* 0x00000013140c7c23 */ /* 0x100fe20008010819 */
        /* <DEDUP_REMOVED lines=8> */
[----:B------:R-:W-:Y:S01]  /*6440*/  ISETP.LT.OR P2, PT, R7, 0x3a, P2 ;  /* 0x0000003a0700780c */ /* 0x000fe20001741670 */
[----:B------:R0:W-:Y:S01]  /*6450*/  MUFU.EX2 R11, R12 ;  /* 0x0000000c000b7308 */ /* 0x0001e20000000800 */
[----:B------:R-:W-:Y:S01]  /*6460*/  FSEL R54, R54, -INF , !P5 ;  /* 0xff80000036367808 */ /* 0x000fe20006800000 */
[--C-:B------:R-:W-:Y:S01]  /*6470*/  FFMA.FTZ R20, R44, UR19, -R25.reuse ;  /* 0x000000132c147c23 */ /* 0x100fe20008010819 */
[----:B------:R-:W-:Y:S01]  /*6480*/  FMNMX.FTZ R7, R51, R6, !PT ;  /* 0x0000000633077209 */ /* 0x000fe20007810000 */
[--C-:B------:R-:W-:Y:S01]  /*6490*/  FFMA.FTZ R6, R28, UR19, -R25.reuse ;  /* 0x000000131c067c23 */ /* 0x100fe20008010819 */
[----:B------:R-:W-:Y:S01]  /*64a0*/  FSEL R55, R55, -INF , !P2 ;  /* 0xff80000037377808 */ /* 0x000fe20005000000 */
[--C-:B------:R-:W-:Y:S01]  /*64b0*/  FFMA.FTZ R171, R64, UR19, -R25.reuse ;  /* 0x0000001340ab7c23 */ /* 0x100fe20008010819 */
[----:B------:R-:W-:Y:S01]  /*64c0*/  FMNMX.FTZ R10, R54, R7, !PT ;  /* 0x00000007360a7209 */ /* 0x000fe20007810000 */
[--C-:B------:R-:W-:Y:S01]  /*64d0*/  FFMA.FTZ R170, R48, UR19, -R25.reuse ;  /* 0x0000001330aa7c23 */ /* 0x100fe20008010819 */
[--C-:B0-----:R-:W-:Y:S01]  /*64e0*/  FFMA.FTZ R12, R36, UR19, -R25.reuse ;  /* 0x00000013240c7c23 */ /* 0x101fe20008010819 */
[--C-:B------:R-:W-:Y:S01]  /*64f0*/  FFMA.FTZ R173, R66, UR19, -R25.reuse ;  /* 0x0000001342ad7c23 */ /* 0x100fe20008010819 */
[----:B------:R-:W-:Y:S01]  /*6500*/  FMNMX.FTZ R7, R55, R10, !PT ;  /* 0x0000000a37077209 */ /* 0x000fe20007810000 */
[--C-:B------:R-:W-:Y:S01]  /*6510*/  FFMA.FTZ R10, R32, UR19, -R25.reuse ;  /* 0x00000013200a7c23 */ /* 0x100fe20008010819 */
[--C-:B------:R-:W-:Y:S01]  /*6520*/  FFMA.FTZ R172, R52, UR19, -R25.reuse ;  /* 0x0000001334ac7c23 */ /* 0x100fe20008010819 */
[--C-:B------:R-:W-:Y:S01]  /*6530*/  FFMA.FTZ R175, R68, UR19, -R25.reuse ;  /* 0x0000001344af7c23 */ /* 0x100fe20008010819 */
[----:B------:R-:W-:Y:S01]  /*6540*/  FFMA.FTZ R28, R40, UR19, -R25 ;  /* 0x00000013281c7c23 */ /* 0x000fe20008010819 */
[----:B------:R-:W0:Y:S01]  /*6550*/  SHFL.BFLY PT, R14, R7, 0x2, 0x1f ;  /* 0x0c401f00070e7f89 */ /* 0x000e2200000e0000 */
[----:B------:R-:W1:Y:S01]  /*6560*/  MUFU.EX2 R4, R4 ;  /* 0x0000000400047308 */ /* 0x000e620000000800 */
[----:B------:R-:W-:-:S02]  /*6570*/  R2UR UR5, R18 ;  /* 0x00000000120572ca */ /* 0x000fc400000e0000 */
[----:B------:R-:W-:-:S05]  /*6580*/  @!P1 PRMT R3, RZ, 0x654, R3 ;  /* 0x00000654ff039816 */ /* 0x000fca0000000003 */
[----:B------:R-:W-:Y:S08]  /*6590*/  MUFU.EX2 R6, R6 ;  /* 0x0000000600067308 */ /* 0x000ff00000000800 */
[----:B------:R-:W2:Y:S01]  /*65a0*/  MUFU.EX2 R13, R13 ;  /* 0x0000000d000d7308 */ /* 0x000ea20000000800 */
[----:B-1----:R-:W-:Y:S01]  /*65b0*/  F2FP.BF16.F32.PACK_AB R152, R11, R4 ;  /* 0x000000040b98723e */ /* 0x002fe200000010ff */
[----:B------:R-:W-:Y:S01]  /*65c0*/  FADD.FTZ R11, R4, R11 ;  /* 0x0000000b040b7221 */ /* 0x000fe20000010000 */
[----:B0-----:R-:W-:-:S05]  /*65d0*/  FMNMX.FTZ R24, R7, R14, !PT ;  /* 0x0000000e07187209 */ /* 0x001fca0007810000 */
[----:B------:R-:W-:Y:S01]  /*65e0*/  MUFU.EX2 R10, R10 ;  /* 0x0000000a000a7308 */ /* 0x000fe20000000800 */
[----:B------:R-:W0:Y:S07]  /*65f0*/  SHFL.BFLY PT, R7, R24, 0x1, 0x1f ;  /* 0x0c201f0018077f89 */ /* 0x000e2e00000e0000 */
[----:B------:R-:W1:Y:S01]  /*6600*/  MUFU.EX2 R15, R15 ;  /* 0x0000000f000f7308 */ /* 0x000e620000000800 */
[----:B--2---:R-:W-:Y:S01]  /*6610*/  F2FP.BF16.F32.PACK_AB R154, R13, R6 ;  /* 0x000000060d9a723e */ /* 0x004fe200000010ff */
[----:B------:R-:W-:-:S04]  /*6620*/  FADD.FTZ R6, R6, R11 ;  /* 0x0000000b06067221 */ /* 0x000fc80000010000 */
[----:B------:R-:W-:Y:S01]  /*6630*/  FADD.FTZ R13, R13, R6 ;  /* 0x000000060d0d7221 */ /* 0x000fe20000010000 */
[----:B------:R-:W-:Y:S01]  /*6640*/  VIADD R6, R168, 0xfffffffe ;  /* 0xfffffffea8067836 */ /* 0x000fe20000000000 */
[----:B------:R-:W-:Y:S08]  /*6650*/  MUFU.EX2 R12, R12 ;  /* 0x0000000c000c7308 */ /* 0x000ff00000000800 */
[----:B------:R-:W2:Y:S01]  /*6660*/  MUFU.EX2 R21, R21 ;  /* 0x0000001500157308 */ /* 0x000ea20000000800 */
[----:B-1----:R-:W-:Y:S01]  /*6670*/  F2FP.BF16.F32.PACK_AB R156, R15, R10 ;  /* 0x0000000a0f9c723e */ /* 0x002fe200000010ff */
[----:B------:R-:W-:Y:S01]  /*6680*/  FADD.FTZ R10, R10, R13 ;  /* 0x0000000d0a0a7221 */ /* 0x000fe20000010000 */
[----:B0-----:R-:W-:-:S03]  /*6690*/  FMNMX.FTZ R7, R24, R7, !PT ;  /* 0x0000000718077209 */ /* 0x001fc60007810000 */
[----:B------:R-:W-:Y:S01]  /*66a0*/  FADD.FTZ R15, R15, R10 ;  /* 0x0000000a0f0f7221 */ /* 0x000fe20000010000 */
[C---:B------:R-:W-:Y:S01]  /*66b0*/  FSETP.NEU.FTZ.AND P2, PT, R7.reuse, -INF , PT ;  /* 0xff8000000700780b */ /* 0x040fe20003f5d000 */
[----:B------:R-:W-:Y:S01]  /*66c0*/  FMUL.FTZ R24, R7, UR19 ;  /* 0x0000001307187c20 */ /* 0x000fe20008410000 */
[----:B------:R-:W-:Y:S04]  /*66d0*/  MUFU.EX2 R14, R28 ;  /* 0x0000001c000e7308 */ /* 0x000fe80000000800 */
[----:B------:R-:W-:Y:S02]  /*66e0*/  FSEL R24, R24, RZ, P2 ;  /* 0x000000ff18187208 */ /* 0x000fe40001000000 */
[----:B------:R-:W-:Y:S02]  /*66f0*/  PLOP3.LUT P2, PT, PT, PT, UP1, 0x40, 0x0 ;  /* 0x000000000000781c */ /* 0x000fe40003f4e818 */
[----:B------:R-:W0:Y:S01]  /*6700*/  MUFU.EX2 R169, R169 ;  /* 0x000000a900a97308 */ /* 0x000e220000000800 */
        /* <DEDUP_REMOVED lines=16> */
[----:B------:R-:W-:Y:S01]  /*6810*/  MUFU.EX2 R174, R174 ;  /* 0x000000ae00ae7308 */ /* 0x000fe20000000800 */
[----:B--2---:R-:W-:Y:S01]  /*6820*/  F2FP.BF16.F32.PACK_AB R158, R21, R12 ;  /* 0x0000000c159e723e */ /* 0x004fe200000010ff */
[----:B------:R-:W-:Y:S01]  /*6830*/  FADD.FTZ R12, R12, R15 ;  /* 0x0000000f0c0c7221 */ /* 0x000fe20000010000 */
[----:B0-----:R-:W-:-:S03]  /*6840*/  F2FP.BF16.F32.PACK_AB R160, R169, R14 ;  /* 0x0000000ea9a0723e */ /* 0x001fc600000010ff */
[----:B------:R-:W-:Y:S02]  /*6850*/  FADD.FTZ R21, R21, R12 ;  /* 0x0000000c15157221 */ /* 0x000fe40000010000 */
[----:B------:R-:W0:Y:S02]  /*6860*/  MUFU.EX2 R177, R177 ;  /* 0x000000b100b17308 */ /* 0x000e240000000800 */
[----:B------:R-:W-:-:S04]  /*6870*/  FADD.FTZ R14, R14, R21 ;  /* 0x000000150e0e7221 */ /* 0x000fc80000010000 */
[----:B------:R-:W-:Y:S02]  /*6880*/  FADD.FTZ R169, R169, R14 ;  /* 0x0000000ea9a97221 */ /* 0x000fe40000010000 */
[----:B------:R-:W-:Y:S08]  /*6890*/  MUFU.EX2 R176, R176 ;  /* 0x000000b000b07308 */ /* 0x000ff00000000800 */
[----:B------:R-:W1:Y:S01]  /*68a0*/  MUFU.EX2 R179, R179 ;  /* 0x000000b300b37308 */ /* 0x000e620000000800 */
[----:B0-----:R-:W-:Y:S01]  /*68b0*/  F2FP.BF16.F32.PACK_AB R153, R177, R174 ;  /* 0x000000aeb199723e */ /* 0x001fe200000010ff */
[----:B------:R-:W-:-:S06]  /*68c0*/  FADD.FTZ R177, R174, R177 ;  /* 0x000000b1aeb17221 */ /* 0x000fcc0000010000 */
[----:B------:R-:W-:Y:S08]  /*68d0*/  MUFU.EX2 R178, R178 ;  /* 0x000000b200b27308 */ /* 0x000ff00000000800 */
[----:B------:R-:W0:Y:S01]  /*68e0*/  MUFU.EX2 R181, R181 ;  /* 0x000000b500b57308 */ /* 0x000e220000000800 */
[----:B-1----:R-:W-:Y:S01]  /*68f0*/  F2FP.BF16.F32.PACK_AB R155, R179, R176 ;  /* 0x000000b0b39b723e */ /* 0x002fe200000010ff */
[----:B------:R-:W-:-:S04]  /*6900*/  FADD.FTZ R176, R176, R177 ;  /* 0x000000b1b0b07221 */ /* 0x000fc80000010000 */
[----:B------:R1:W-:Y:S01]  /*6910*/  STSM.16.M88.4 [R22+0x36400], R152 ;  /* 0x0364009816007844 */ /* 0x0003e20000000200 */
[----:B------:R-:W-:Y:S01]  /*6920*/  FADD.FTZ R179, R179, R176 ;  /* 0x000000b0b3b37221 */ /* 0x000fe20000010000 */
[----:B------:R-:W-:Y:S08]  /*6930*/  MUFU.EX2 R180, R180 ;  /* 0x000000b400b47308 */ /* 0x000ff00000000800 */
[----:B------:R-:W2:Y:S01]  /*6940*/  MUFU.EX2 R183, R183 ;  /* 0x000000b700b77308 */ /* 0x000ea20000000800 */
[----:B0-----:R-:W-:Y:S01]  /*6950*/  F2FP.BF16.F32.PACK_AB R157, R181, R178 ;  /* 0x000000b2b59d723e */ /* 0x001fe200000010ff */
[----:B------:R-:W-:-:S04]  /*6960*/  FADD.FTZ R178, R178, R179 ;  /* 0x000000b3b2b27221 */ /* 0x000fc80000010000 */
[----:B------:R-:W-:Y:S02]  /*6970*/  FADD.FTZ R181, R181, R178 ;  /* 0x000000b2b5b57221 */ /* 0x000fe40000010000 */
[----:B------:R-:W-:Y:S08]  /*6980*/  MUFU.EX2 R20, R20 ;  /* 0x0000001400147308 */ /* 0x000ff00000000800 */
[----:B------:R-:W0:Y:S01]  /*6990*/  MUFU.EX2 R171, R171 ;  /* 0x000000ab00ab7308 */ /* 0x000e220000000800 */
[----:B--2---:R-:W-:Y:S01]  /*69a0*/  F2FP.BF16.F32.PACK_AB R159, R183, R180 ;  /* 0x000000b4b79f723e */ /* 0x004fe200000010ff */
[----:B------:R-:W-:-:S04]  /*69b0*/  FADD.FTZ R180, R180, R181 ;  /* 0x000000b5b4b47221 */ /* 0x000fc80000010000 */
[----:B------:R1:W-:Y:S01]  /*69c0*/  STSM.16.M88.4 [R185], R156 ;  /* 0x0000009cb9007844 */ /* 0x0003e20000000200 */
        /* <DEDUP_REMOVED lines=10> */
[----:B------:R-:W-:Y:S02]  /*6a70*/  FADD.FTZ R197, R197, R182 ;  /* 0x000000b6c5c57221 */ /* 0x000fe40000010000 */
[----:B------:R-:W-:Y:S08]  /*6a80*/  MUFU.EX2 R170, R170 ;  /* 0x000000aa00aa7308 */ /* 0x000ff00000000800 */
[----:B------:R-:W2:Y:S01]  /*6a90*/  MUFU.EX2 R173, R173 ;  /* 0x000000ad00ad7308 */ /* 0x000ea20000000800 */
[----:B0-----:R-:W-:Y:S01]  /*6aa0*/  F2FP.BF16.F32.PACK_AB R163, R199, R198 ;  /* 0x000000c6c7a3723e */ /* 0x001fe200000010ff */
[----:B------:R-:W-:-:S04]  /*6ab0*/  FADD.FTZ R198, R198, R197 ;  /* 0x000000c5c6c67221 */ /* 0x000fc80000010000 */
[----:B------:R1:W-:Y:S01]  /*6ac0*/  STSM.16.M88.4 [R23], R160 ;  /* 0x000000a017007844 */ /* 0x0003e20000000200 */
[----:B------:R-:W-:Y:S01]  /*6ad0*/  FADD.FTZ R199, R199, R198 ;  /* 0x000000c6c7c77221 */ /* 0x000fe20000010000 */
        /* <DEDUP_REMOVED lines=8> */
[----:B------:R-:W-:-:S06]  /*6b60*/  FADD.FTZ R172, R172, R173 ;  /* 0x000000adacac7221 */ /* 0x000fcc0000010000 */
[----:B------:R-:W0:Y:S08]  /*6b70*/  MUFU.EX2 R202, R202 ;  /* 0x000000ca00ca7308 */ /* 0x000e300000000800 */
[----:B------:R-:W3:Y:S01]  /*6b80*/  MUFU.EX2 R203, R203 ;  /* 0x000000cb00cb7308 */ /* 0x000ee20000000800 */
[----:B--2---:R-:W-:Y:S01]  /*6b90*/  F2FP.BF16.F32.PACK_AB R165, R201, R200 ;  /* 0x000000c8c9a5723e */ /* 0x004fe200000010ff */
[----:B------:R-:W-:-:S04]  /*6ba0*/  FADD.FTZ R200, R200, R199 ;  /* 0x000000c7c8c87221 */ /* 0x000fc80000010000 */
[----:B------:R-:W-:-:S04]  /*6bb0*/  FADD.FTZ R201, R201, R200 ;  /* 0x000000c8c9c97221 */ /* 0x000fc80000010000 */
[----:B0-----:R-:W-:Y:S01]  /*6bc0*/  FADD.FTZ R4, R202, R201 ;  /* 0x000000c9ca047221 */ /* 0x001fe20000010000 */
[----:B---3--:R-:W-:-:S03]  /*6bd0*/  F2FP.BF16.F32.PACK_AB R167, R203, R202 ;  /* 0x000000cacba7723e */ /* 0x008fc600000010ff */
[----:B------:R-:W-:Y:S02]  /*6be0*/  FADD.FTZ R4, R203, R4 ;  /* 0x00000004cb047221 */ /* 0x000fe40000010000 */
[----:B------:R1:W-:Y:S01]  /*6bf0*/  STSM.16.M88.4 [R184], R164 ;  /* 0x000000a4b8007844 */ /* 0x0003e20000000200 */
[----:B------:R-:W-:-:S06]  /*6c00*/  WARPGROUP.ARRIVE ;  /* 0x00000000000079c5 */ /* 0x000fcc0000000000 */
[----:B------:R-:W-:Y:S01]  /*6c10*/  HGMMA.64x256x16.F32.BF16 R24, R152, gdesc[UR12].tnspB, RZ, !UPT, gsb0 ;  /* 0x43e0000c98187df0 */ /* 0x000fe2000c0018ff */
[----:B------:R-:W-:Y:S01]  /*6c20*/  UIADD3 UR14, UR14, 0x180, URZ ;  /* 0x000001800e0e7890 */ /* 0x000fe2000fffe03f */
[----:B------:R-:W-:Y:S01]  /*6c30*/  UMOV UR15, 0x40000040 ;  /* 0x40000040000f7882 */ /* 0x000fe20000000000 */
[----:B------:R-:W-:Y:S02]  /*6c40*/  WARPGROUP.DEPBAR.LE gsb0, 0x0 ;  /* 0x00008000000079c5 */ /* 0x000fe40000010000 */
[----:B------:R-:W-:-:S15]  /*6c50*/  WARPGROUP.ARRIVE ;  /* 0x00000000000079c5 */ /* 0x000fde0000000000 */
[----:B------:R-:W-:-:S08]  /*6c60*/  NOP ;  /* 0x0000000000007918 */ /* 0x000fd00000000000 */
        /* <DEDUP_REMOVED lines=8> */
[----:B------:R-:W-:-:S15]  /*6cf0*/  WARPGROUP.ARRIVE ;  /* 0x00000000000079c5 */ /* 0x000fde0000000000 */
[----:B------:R-:W-:-:S08]  /*6d00*/  NOP ;  /* 0x0000000000007918 */ /* 0x000fd00000000000 */
[----:B------:R-:W-:Y:S01]  /*6d10*/  HGMMA.64x256x16.F32.BF16 R24, R164, gdesc[UR12].tnspB, R24, gsb0 ;  /* 0x43e0000ca4187df0 */ /* 0x000fe20008001818 */
[----:B------:R-:W-:Y:S02]  /*6d20*/  @UP0 ULDC UR14, c[0x0][0x44c] ;  /* 0x00011300000e0ab9 */ /* 0x000fe40000000800 */
[----:B------:R-:W-:-:S04]  /*6d30*/  UIMAD.WIDE.U32 UR14, UR5, UR14, URZ ;  /* 0x0000000e050e72a5 */ /* 0x000fc8000f8e003f */
[----:B------:R-:W-:-:S04]  /*6d40*/  @UP0 USHF.R.U32.HI UR5, URZ, UR7, UR15 ;  /* 0x000000073f050299 */ /* 0x000fc8000801160f */
[----:B------:R-:W-:-:S04]  /*6d50*/  UIADD3 UR40, UR40, UR5, URZ ;  /* 0x0000000528287290 */ /* 0x000fc8000fffe03f */
[----:B------:R-:W-:Y:S01]  /*6d60*/  UIADD3 UR10, UR40, UR10, URZ ;  /* 0x0000000a280a7290 */ /* 0x000fe2000fffe03f */
[----:B------:R-:W-:Y:S02]  /*6d70*/  WARPGROUP.DEPBAR.LE gsb0, 0x0 ;  /* 0x00008000000079c5 */ /* 0x000fe40000010000 */
[----:B------:R0:W-:Y:S06]  /*6d80*/  MEMBAR.ALL.CTA ;  /* 0x0000000000007992 */ /* 0x0001ec0000008000 */
[----:B0-----:R-:W0:Y:S02]  /*6d90*/  FENCE.VIEW.ASYNC.S ;  /* 0x00000000000073c6 */ /* 0x001e240000000000 */
[----:B0-----:R-:W-:Y:S01]  /*6da0*/  NOP ;  /* 0x0000000000007918 */ /* 0x001fe20000000000 */
[----:B------:R-:W-:Y:S06]  /*6db0*/  BAR.ARV 0xe, 0x100 ;  /* 0x0384000000007b1d */ /* 0x000fec0000002000 */
[----:B------:R0:W-:Y:S02]  /*6dc0*/  @!P1 SYNCS.ARRIVE.TRANS64.RED.A1T0 RZ, [R3+URZ], RZ ;  /* 0x000000ff03ff99a7 */ /* 0x0001e4000810043f */
[----:B0-----:R-:W-:Y:S01]  /*6dd0*/  FADD.FTZ R3, R175, R172 ;  /* 0x000000acaf037221 */ /* 0x001fe20000010000 */
[----:B-1----:R-:W-:Y:S06]  /*6de0*/  @P2 BRA `(.L_x_5242) ;  /* 0x0000000000442947 */ /* 0x002fec0003800000 */
        /* <DEDUP_REMOVED lines=10> */
.L_x_5243:
[----:B------:R-:W-:-:S11]  /*6e90*/  UISETP.NE.AND UP2, UPT, UR11, 0x1, UPT ;  /* 0x000000010b00788c */ /* 0x000fd6000bf45270 */
[----:B------:R-:W-:Y:S02]  /*6ea0*/  @UP2 ULDC.64 UR22, c[0x0][0xae0] ;  /* 0x0002b80000162ab9 */ /* 0x000fe40000000a00 */
[----:B------:R-:W-:-:S04]  /*6eb0*/  UIMAD.WIDE.U32 UR14, UR5, UR22, URZ ;  /* 0x00000016050e72a5 */ /* 0x000fc8000f8e003f */
[----:B------:R-:W-:-:S12]  /*6ec0*/  @UP2 USHF.R.U32.HI UR5, URZ, UR23, UR15 ;  /* 0x000000173f052299 */ /* 0x000fd8000801160f */
.L_x_5244:
[----:B------:R-:W-:-:S04]  /*6ed0*/  UIMAD UR5, UR5, UR11, UR11 ;  /* 0x0000000b050572a4 */ /* 0x000fc8000f8e020b */
[----:B------:R-:W-:-:S04]  /*6ee0*/  UISETP.LT.AND UP2, UPT, UR10, UR5, UPT ;  /* 0x000000050a00728c */ /* 0x000fc8000bf41270 */
[----:B------:R-:W-:-:S12]  /*6ef0*/  USEL UR10, UR10, UR5, UP2 ;  /* 0x000000050a0a7287 */ /* 0x000fd80009000000 */
.L_x_5242:
[----:B------:R-:W-:Y:S01]  /*6f00*/  R2UR UR32, R189 ;  /* 0x00000000bd2072ca */ /* 0x000fe200000e0000 */
[----:B------:R-:W-:-:S04]  /*6f10*/  USHF.R.S32.HI UR5, URZ, 0x1f, UR10 ;  /* 0x0000001f3f057899 */ /* 0x000fc8000801140a */
[----:B------:R-:W-:-:S04]  /*6f20*/  ULEA.HI UR5, UR5, UR10, URZ, 0x6 ;  /* 0x0000000a05057291 */ /* 0x000fc8000f8f303f */
[----:B------:R-:W-:-:S04]  /*6f30*/  USHF.R.S32.HI UR5, URZ, 0x6, UR5 ;  /* 0x000000063f057899 */ /* 0x000fc80008011405 */
[----:B------:R-:W-:-:S04]  /*6f40*/  UISETP.LT.AND UP2, UPT, UR32, UR5, UPT ;  /* 0x000000052000728c */ /* 0x000fc8000bf41270 */
[----:B------:R-:W-:-:S06]  /*6f50*/  USEL UR32, UR32, UR5, !UP2 ;  /* 0x0000000520207287 */ /* 0x000fcc000d000000 */
[----:B------:R-:W-:-:S13]  /*6f60*/  ISETP.GE.AND P2, PT, R6, UR32, PT ;  /* 0x0000002006007c0c */ /* 0x000fda000bf46270 */
[----:B------:R-:W-:Y:S05]  /*6f70*/  @!P2 BRA `(.L_x_5245) ;  /* 0x000000340004a947 */ /* 0x000fea0003800000 */
.L_x_5262:
[----:B------:R-:W-:-:S04]  /*6f80*/  UIADD3 UR7, UR36, 0x1, URZ ;  /* 0x0000000124077890 */ /* 0x000fc8000fffe03f */
[----:B------:R-:W-:-:S04]  /*6f90*/  UISETP.NE.AND UP2, UPT, UR7, 0x2, UPT ;  /* 0x000000020700788c */ /* 0x000fc8000bf45270 */
[----:B------:R-:W-:Y:S02]  /*6fa0*/  USEL UR5, URZ, 0x1, UP2 ;  /* 0x000000013f057887 */ /* 0x000fe40009000000 */
[----:B------:R-:W-:-:S04]  /*6fb0*/  USEL UR7, UR7, URZ, UP2 ;  /* 0x0000003f07077287 */ /* 0x000fc80009000000 */
[----:B------:R-:W-:Y:S01]  /*6fc0*/  LOP3.LUT R2, R2, UR5, RZ, 0x3c, !PT ;  /* 0x0000000502027c12 */ /* 0x000fe2000f8e3cff */
[----:B0-----:R-:W-:Y:S07]  /*6fd0*/  @!P0 BRA `(.L_x_5246) ;  /* 0x0000000000048947 */ /* 0x001fee0003800000 */
[----:B------:R-:W-:Y:S01]  /*6fe0*/  BPT.TRAP 0x1 ;  /* 0x000000040000795c */ /* 0x000fe20000300000 */
.L_x_5246:
[----:B------:R-:W-:Y:S01]  /*6ff0*/  ULEA UR5, UR7, UR37, 0x3 ;  /* 0x0000002507057291 */ /* 0x000fe2000f8e183f */
[----:B------:R-:W-:-:S08]  /*7000*/  SHF.L.U32 R8, R2, 0x1f, RZ ;  /* 0x0000001f02087819 */ /* 0x000fd000000006ff */
[----:B------:R0:W1:Y:S01]  /*7010*/  SYNCS.PHASECHK.TRANS64.TRYWAIT P2, [UR5+0x38830], R8 ;  /* 0x03883008ff0075a7 */ /* 0x0000620008040145 */
[----:B------:R-:W-:Y:S05]  /*7020*/  @!P0 BRA `(.L_x_5247) ;  /* 0x0000000000048947 */ /* 0x000fea0003800000 */
[----:B------:R-:W-:Y:S01]  /*7030*/  BPT.TRAP 0x1 ;  /* 0x000000040000795c */ /* 0x000fe20000300000 */
.L_x_5247:
[----:B-1----:R-:W-:Y:S05]  /*7040*/  @P2 BRA `(.L_x_5248) ;  /* 0x0000000000082947 */ /* 0x002fea0003800000 */
[----:B------:R-:W1:Y:S02]  /*7050*/  SYNCS.PHASECHK.TRANS64.TRYWAIT P2, [UR5+0x38830], R8 ;  /* 0x03883008ff0075a7 */ /* 0x000e640008040145 */
[----:B-1----:R-:W-:Y:S05]  /*7060*/  @!P2 BRA `(.L_x_5249) ;  /* 0x000001300078a947 */ /* 0x002fea0003800000 */
.L_x_5248:
[----:B------:R-:W-:Y:S01]  /*7070*/  R2UR UR10, R0 ;  /* 0x00000000000a72ca */ /* 0x000fe200000e0000 */
[----:B------:R-:W-:Y:S01]  /*7080*/  WARPGROUP.ARRIVE ;  /* 0x00000000000079c5 */ /* 0x000fe20000000000 */
        /* <DEDUP_REMOVED lines=21> */
.L_x_5250:
[----:B------:R2:W3:Y:S01]  /*71e0*/  SYNCS.PHASECHK.TRANS64.TRYWAIT P2, [UR5+0x38850], R8 ;  /* 0x03885008ff0075a7 */ /* 0x0004e20008040145 */
[----:B------:R-:W-:Y:S05]  /*71f0*/  @!P0 BRA `(.L_x_5251) ;  /* 0x0000000000048947 */ /* 0x000fea0003800000 */
[----:B------:R-:W-:Y:S01]  /*7200*/  BPT.TRAP 0x1 ;  /* 0x000000040000795c */ /* 0x000fe20000300000 */
.L_x_5251:
[----:B---3--:R-:W-:Y:S05]  /*7210*/  @P2 BRA `(.L_x_5252) ;  /* 0x0000000000082947 */ /* 0x008fea0003800000 */
[----:B------:R-:W3:Y:S02]  /*7220*/  SYNCS.PHASECHK.TRANS64.TRYWAIT P2, [UR5+0x38850], R8 ;  /* 0x03885008ff0075a7 */ /* 0x000ee40008040145 */
[----:B---3--:R-:W-:Y:S05]  /*7230*/  @!P2 BRA `(.L_x_5253) ;  /* 0x00000130001ca947 */ /* 0x008fea0003800000 */
.L_x_5252:
[----:B------:R-:W-:Y:S01]  /*7240*/  ULEA UR26, UR7, UR4, 0xc ;  /* 0x00000004071a7291 */ /* 0x000fe2000f8e603f */
[----:B------:R-:W-:Y:S01]  /*7250*/  WARPGROUP.ARRIVE ;  /* 0x00000000000079c5 */ /* 0x000fe20000000000 */
[----:B------:R-:W-:Y:S01]  /*7260*/  UMOV UR27, 0x40000040 ;  /* 0x40000040001b7882 */ /* 0x000fe20000000000 */
[----:B------:R-:W-:-:S04]  /*7270*/  UIADD3 UR28, UR6, 0x2, URZ ;  /* 0x00000002061c7890 */ /* 0x000fc8000fffe03f */
[----:B-1----:R-:W1:Y:S01]  /*7280*/  S2R R9, SR_TID.X ;  /* 0x0000000000097919 */ /* 0x002e620000002100 */
[----:B------:R-:W-:Y:S01]  /*7290*/  UIADD3 UR30, UR26, 0x2, URZ ;  /* 0x000000021a1e7890 */ /* 0x000fe2000fffe03f */
[----:B------:R-:W-:Y:S01]  /*72a0*/  PLOP3.LUT P2, PT, PT, PT, UP0, 0x80, 0x0 ;  /* 0x000000000000781c */ /* 0x000fe20003f4f008 */
[----:B------:R-:W-:Y:S01]  /*72b0*/  UMOV UR29, 0x40000040 ;  /* 0x40000040001d7882 */ /* 0x000fe20000000000 */
[----:B------:R-:W-:Y:S01]  /*72c0*/  UMOV UR31, 0x40000040 ;  /* 0x40000040001f7882 */ /* 0x000fe20000000000 */
[----:B------:R-:W-:Y:S01]  /*72d0*/  HGMMA.64x64x16.F32.BF16 R152, gdesc[UR24], R152, gsb0 ;  /* 0x00e00000189879f0 */ /* 0x000fe20008001898 */
[----:B------:R-:W-:Y:S01]  /*72e0*/  UIADD3 UR18, UR6, 0x800, URZ ;  /* 0x0000080006127890 */ /* 0x000fe2000fffe03f */
[----:B------:R-:W-:Y:S01]  /*72f0*/  PLOP3.LUT P3, PT, PT, PT, UP0, 0x80, 0x0 ;  /* 0x000000000000781c */ /* 0x000fe20003f6f008 */
[----:B------:R-:W-:Y:S01]  /*7300*/  UIADD3 UR15, UR26, 0x800, URZ ;  /* 0x000008001a0f7890 */ /* 0x000fe2000fffe03f */
[----:B------:R-:W-:Y:S02]  /*7310*/  IMAD.IADD R197, R188, 0x1, R18 ;  /* 0x00000001bcc57824 */ /* 0x000fe400078e0212 */
[----:B------:R-:W-:-:S02]  /*7320*/  IMAD.U32 R12, RZ, RZ, UR5 ;  /* 0x00000005ff0c7e24 */ /* 0x000fc4000f8e00ff */
[----:B------:R-:W-:-:S05]  /*7330*/  IMAD.SHL.U32 R13, R6, 0x40, RZ ;  /* 0x00000040060d7824 */ /* 0x000fca00078e00ff */
[----:B------:R-:W-:Y:S02]  /*7340*/  IADD3 R11, -R16, 0x1, -R13 ;  /* 0x00000001100b7810 */ /* 0x000fe40007ffe90d */
[----:B-1----:R-:W-:-:S05]  /*7350*/  SHF.R.U32.HI R9, RZ, 0x7, R9 ;  /* 0x00000007ff097819 */ /* 0x002fca0000011609 */
[----:B0-2---:R0:W1:Y:S02]  /*7360*/  SHFL.IDX PT, R8, R9, RZ, 0x1f ;  /* 0x00001fff09087589 */ /* 0x00506400000e0000 */
[----:B0-----:R-:W0:Y:S01]  /*7370*/  LDC R9, c[0x0][0x288] ;  /* 0x0000a200ff097b82 */ /* 0x001e220000000800 */
[----:B-1----:R-:W-:-:S07]  /*7380*/  R2UR UR10, R8 ;  /* 0x00000000080a72ca */ /* 0x002fce00000e0000 */
[----:B------:R-:W1:Y:S06]  /*7390*/  LDC R8, c[0x0][0x2f0] ;  /* 0x0000bc00ff087b82 */ /* 0x000e6c0000000800 */
[----:B------:R-:W-:-:S03]  /*73a0*/  UISETP.GT.AND UP2, UPT, UR10, 0x7f, UPT ;  /* 0x0000007f0a00788c */ /* 0x000fc6000bf44270 */
[----:B------:R-:W-:Y:S01]  /*73b0*/  UMOV UR10, 0x4 ;  /* 0x00000004000a7882 */ /* 0x000fe20000000000 */
[----:B------:R-:W-:Y:S02]  /*73c0*/  USEL UR14, URZ, 0x2, !UP2 ;  /* 0x000000023f0e7887 */ /* 0x000fe4000d000000 */
[----:B------:R-:W-:Y:S01]  /*73d0*/  USEL UR11, UR10, 0x2, UP2 ;  /* 0x000000020a0b7887 */ /* 0x000fe20009000000 */
[----:B------:R-:W-:Y:S02]  /*73e0*/  WARPGROUP.DEPBAR.LE gsb0, 0x0 ;  /* 0x00008000000079c5 */ /* 0x000fe40000010000 */
[----:B------:R-:W-:Y:S01]  /*73f0*/  WARPGROUP.ARRIVE ;  /* 0x00000000000079c5 */ /* 0x000fe20000000000 */
[----:B------:R-:W-:-:S05]  /*7400*/  USEL UR10, UR10, 0x6, !UP2 ;  /* 0x000000060a0a7887 */ /* 0x000fca000d000000 */
        /* <DEDUP_REMOVED lines=238> */
[----:B------:R-:W-:Y:S01]  /*82f0*/  @UP0 ULDC UR10, c[0x0][0x44c] ;  /* 0x00011300000a0ab9 */ /* 0x000fe20000000800 */
[----:B------:R-:W-:Y:S01]  /*8300*/  ULDC UR26, c[0x0][0xad4] ;  /* 0x0002b500001a7ab9 */ /* 0x000fe20000000800 */
[----:B------:R-:W-:Y:S01]  /*8310*/  @P2 IMAD.HI.U32 R10, R197, UR10, RZ ;  /* 0x0000000ac50a2c27 */ /* 0x000fe2000f8e00ff */
[----:B------:R-:W-:Y:S01]  /*8320*/  @UP0 ULDC UR10, c[0x0][0x450] ;  /* 0x00011400000a0ab9 */ /* 0x000fe20000000800 */
[----:B------:R-:W-:Y:S01]  /*8330*/  PLOP3.LUT P2, PT, PT, PT, UP1, 0x40, 0x0 ;  /* 0x000000000000781c */ /* 0x000fe20003f4e818 */
[----:B------:R-:W-:-:S02]  /*8340*/  ULOP3.LUT UR5, URZ, UR26, URZ, 0x33, !UPT ;  /* 0x0000001a3f057292 */ /* 0x000fc4000f8e333f */
[----:B------:R-:W-:Y:S01]  /*8350*/  @P3 SHF.R.U32.HI R197, RZ, UR10, R10 ;  /* 0x0000000affc53c19 */ /* 0x000fe2000801160a */
[----:B------:R-:W-:Y:S01]  /*8360*/  @!P1 VIADD R10, R12, 0x38840 ;  /* 0x000388400c0a9836 */ /* 0x000fe20000000000 */
[----:B------:R-:W-:-:S03]  /*8370*/  ULDC UR10, c[0x0][0xad8] ;  /* 0x0002b600000a7ab9 */ /* 0x000fc60000000800 */
[----:B------:R-:W2:Y:S01]  /*8380*/  SHFL.IDX PT, R199, R197, RZ, 0x1c1f ;  /* 0x001c1fffc5c77589 */ /* 0x000ea200000e0000 */
[----:B------:R-:W-:Y:S01]  /*8390*/  @!P1 PRMT R10, RZ, 0x654, R10 ;  /* 0x00000654ff0a9816 */ /* 0x000fe2000000000a */
[----:B------:R-:W-:Y:S02]  /*83a0*/  WARPGROUP.DEPBAR.LE gsb0, 0x0 ;  /* 0x00008000000079c5 */ /* 0x000fe40000010000 */
[----:B------:R-:W-:-:S06]  /*83b0*/  WARPGROUP.ARRIVE ;  /* 0x00000000000079c5 */ /* 0x000fcc0000000000 */
[----:B------:R-:W-:Y:S03]  /*83c0*/  HGMMA.64x64x16.F32.BF16 R152, gdesc[UR28], R152, gsb0 ;  /* 0x00e000001c9879f0 */ /* 0x000fe60008001898 */
[----:B------:R-:W-:Y:S02]  /*83d0*/  WARPGROUP.DEPBAR.LE gsb0, 0x0 ;  /* 0x00008000000079c5 */ /* 0x000fe40000010000 */
[----:B------:R1:W-:Y:S02]  /*83e0*/  @!P1 SYNCS.ARRIVE.TRANS64.RED.A1T0 RZ, [R10+URZ], RZ ;  /* 0x000000ff0aff99a7 */ /* 0x0003e4000810043f */
[----:B-1----:R-:W-:-:S04]  /*83f0*/  IMAD R10, R8, UR38, R11 ;  /* 0x00000026080a7c24 */ /* 0x002fc8000f8e020b */
[----:B0-----:R-:W-:-:S04]  /*8400*/  IMAD.IADD R10, R10, 0x1, -R9 ;  /* 0x000000010a0a7824 */ /* 0x001fc800078e0a09 */
[C---:B------:R-:W-:Y:S02]  /*8410*/  VIADD R14, R10.reuse, UR10 ;  /* 0x0000000a0a0e7c36 */ /* 0x040fe40008000000 */
[----:B------:R-:W-:Y:S01]  /*8420*/  VIADD R15, R10, UR5 ;  /* 0x000000050a0f7c36 */ /* 0x000fe20008000000 */
[----:B------:R-:W-:Y:S01]  /*8430*/  ULDC UR5, c[0x0][0xadc] ;  /* 0x0002b70000057ab9 */ /* 0x000fe20000000800 */
[C---:B--2---:R-:W-:Y:S02]  /*8440*/  IMAD.IADD R21, R199.reuse, 0x1, R14 ;  /* 0x00000001c7157824 */ /* 0x044fe400078e020e */
[----:B------:R-:W-:Y:S01]  /*8450*/  IMAD.IADD R20, R199, 0x1, R15 ;  /* 0x00000001c7147824 */ /* 0x000fe200078e020f */
[----:B------:R-:W-:Y:S06]  /*8460*/  @P2 BRA `(.L_x_5254) ;  /* 0x00000000005c2947 */ /* 0x000fec0003800000 */
[----:B------:R-:W-:Y:S01]  /*8470*/  IMAD R10, R8, UR38, R199 ;  /* 0x00000026080a7c24 */ /* 0x000fe2000f8e02c7 */
[----:B------:R-:W-:Y:S03]  /*8480*/  BSSY B0, `(.L_x_5255) ;  /* 0x0000011000007945 */ /* 0x000fe60003800000 */
[----:B------:R-:W-:-:S05]  /*8490*/  IMAD.IADD R198, R10, 0x1, -R9 ;  /* 0x000000010ac67824 */ /* 0x000fca00078e0a09 */
        /* <DEDUP_REMOVED lines=10> */
.L_x_5256:
[----:B------:R-:W-:-:S05]  /*8540*/  IMAD.U32 R200, RZ, RZ, UR5 ;  /* 0x00000005ffc87e24 */ /* 0x000fca000f8e00ff */
[----:B------:R-:W-:-:S13]  /*8550*/  ISETP.NE.AND P2, PT, R200, 0x1, PT ;  /* 0x00000001c800780c */ /* 0x000fda0003f45270 */
[----:B------:R-:W0:Y:S02]  /*8560*/  @P2 LDC.64 R10, c[0x0][0xae0] ;  /* 0x0002b800ff0a2b82 */ /* 0x000e240000000a00 */
[----:B0-----:R-:W-:-:S05]  /*8570*/  @P2 IMAD.HI.U32 R10, R198, R10, RZ ;  /* 0x0000000ac60a2227 */ /* 0x001fca00078e00ff */
[----:B------:R-:W-:-:S07]  /*8580*/  @P2 SHF.R.U32.HI R198, RZ, R11, R10 ;  /* 0x0000000bffc62219 */ /* 0x000fce000001160a */
.L_x_5257:
[----:B------:R-:W-:Y:S05]  /*8590*/  BSYNC B0 ;  /* 0x0000000000007941 */ /* 0x000fea0003800000 */
.L_x_5255:
[----:B------:R-:W-:-:S04]  /*85a0*/  IMAD R11, R198, R200, -R13 ;  /* 0x000000c8c60b7224 */ /* 0x000fc800078e0a0d */
[----:B------:R-:W-:-:S05]  /*85b0*/  IMAD.IADD R11, R11, 0x1, -R16 ;  /* 0x000000010b0b7824 */ /* 0x000fca00078e0a10 */
[----:B------:R-:W-:Y:S02]  /*85c0*/  VIADDMNMX R21, R11, R200, R21, PT ;  /* 0x000000c80b157246 */ /* 0x000fe40003800115 */
[----:B------:R-:W-:-:S07]  /*85d0*/  VIMNMX R20, R20, R11, !PT ;  /* 0x0000000b14147248 */ /* 0x000fce0007fe0100 */
.L_x_5254:
[----:B------:R-:W-:Y:S01]  /*85e0*/  ISETP.GT.AND P2, PT, R6, -0x1, PT ;  /* 0xffffffff0600780c */ /* 0x000fe20003f44270 */
[----:B------:R-:W0:Y:S03]  /*85f0*/  SHFL.IDX PT, R197, R197, 0x1, 0x1c1f ;  /* 0x003c1f00c5c57f89 */ /* 0x000e2600000e0000 */
[C---:B------:R-:W-:Y:S02]  /*8600*/  ISETP.GT.AND P5, PT, R20.reuse, RZ, P2 ;  /* 0x000000ff1400720c */ /* 0x040fe400017a4270 */
[C---:B------:R-:W-:Y:S02]  /*8610*/  ISETP.GT.AND P4, PT, R20.reuse, 0x1, P2 ;  /* 0x000000011400780c */ /* 0x040fe40001784270 */
[----:B------:R-:W-:Y:S02]  /*8620*/  ISETP.LT.OR P5, PT, R21, 0x1, P5 ;  /* 0x000000011500780c */ /* 0x000fe40002fa1670 */
[----:B------:R-:W-:-:S02]  /*8630*/  ISETP.GT.AND P6, PT, R20, 0x8, P2 ;  /* 0x000000081400780c */ /* 0x000fc400017c4270 */
[----:B------:R-:W-:Y:S02]  /*8640*/  FSEL R152, R152, -INF , !P5 ;  /* 0xff80000098987808 */ /* 0x000fe40006800000 */
[C---:B------:R-:W-:Y:S02]  /*8650*/  ISETP.GT.AND P5, PT, R20.reuse, 0x10, P2 ;  /* 0x000000101400780c */ /* 0x040fe400017a4270 */
[----:B------:R-:W-:Y:S02]  /*8660*/  ISETP.GT.AND P3, PT, R20, 0x9, P2 ;  /* 0x000000091400780c */ /* 0x000fe40001764270 */
[C---:B------:R-:W-:Y:S02]  /*8670*/  ISETP.LT.OR P5, PT, R21.reuse, 0x11, P5 ;  /* 0x000000111500780c */ /* 0x040fe40002fa1670 */
[----:B------:R-:W-:Y:S02]  /*8680*/  ISETP.LT.OR P4, PT, R21, 0x2, P4 ;  /* 0x000000021500780c */ /* 0x000fe40002781670 */
[----:B------:R-:W-:-:S02]  /*8690*/  FSEL R160, R160, -INF , !P5 ;  /* 0xff800000a0a07808 */ /* 0x000fc40006800000 */
[----:B------:R-:W-:Y:S01]  /*86a0*/  ISETP.GT.AND P5, PT, R20, 0x20, P2 ;  /* 0x000000201400780c */ /* 0x000fe200017a4270 */
[----:B0-----:R-:W-:Y:S01]  /*86b0*/  IMAD.IADD R15, R15, 0x1, R197 ;  /* 0x000000010f0f7824 */ /* 0x001fe200078e02c5 */
[C---:B------:R-:W-:Y:S02]  /*86c0*/  ISETP.LT.OR P6, PT, R21.reuse, 0x9, P6 ;  /* 0x000000091500780c */ /* 0x040fe400037c1670 */
[C---:B------:R-:W-:Y:S02]  /*86d0*/  ISETP.LT.OR P3, PT, R21.reuse, 0xa, P3 ;  /* 0x0000000a1500780c */ /* 0x040fe40001f61670 */
[----:B------:R-:W-:Y:S02]  /*86e0*/  ISETP.LT.OR P5, PT, R21, 0x21, P5 ;  /* 0x000000211500780c */ /* 0x000fe40002fa1670 */
[----:B------:R-:W-:Y:S02]  /*86f0*/  FSEL R153, R153, -INF , !P4 ;  /* 0xff80000099997808 */ /* 0x000fe40006000000 */
[----:B------:R-:W-:-:S02]  /*8700*/  FSEL R156, R156, -INF , !P6 ;  /* 0xff8000009c9c7808 */ /* 0x000fc40007000000 */
[----:B------:R-:W-:Y:S02]  /*8710*/  FSEL R157, R157, -INF , !P3 ;  /* 0xff8000009d9d7808 */ /* 0x000fe40005800000 */
[C---:B------:R-:W-:Y:S02]  /*8720*/  ISETP.GT.AND P4, PT, R20.reuse, 0x11, P2 ;  /* 0x000000111400780c */ /* 0x040fe40001784270 */
[C---:B------:R-:W-:Y:S02]  /*8730*/  ISETP.GT.AND P6, PT, R20.reuse, 0x18, P2 ;  /* 0x000000181400780c */ /* 0x040fe400017c4270 */
[----:B------:R-:W-:Y:S02]  /*8740*/  ISETP.GT.AND P3, PT, R20, 0x19, P2 ;  /* 0x000000191400780c */ /* 0x000fe40001764270 */
[----:B------:R-:W-:Y:S02]  /*8750*/  FSEL R168, R168, -INF , !P5 ;  /* 0xff800000a8a87808 */ /* 0x000fe40006800000 */
[----:B------:R-:W-:-:S02]  /*8760*/  ISETP.GT.AND P5, PT, R20, 0x30, P2 ;  /* 0x000000301400780c */ /* 0x000fc400017a4270 */
[C---:B------:R-:W-:Y:S02]  /*8770*/  ISETP.LT.OR P4, PT, R21.reuse, 0x12, P4 ;  /* 0x000000121500780c */ /* 0x040fe40002781670 */
        /* <DEDUP_REMOVED lines=10> */
[----:B------:R-:W-:-:S02]  /*8820*/  PLOP3.LUT P5, PT, PT, PT, UP1, 0x40, 0x0 ;  /* 0x000000000000781c */ /* 0x000fc40003fae818 */
[C---:B------:R-:W-:Y:S02]  /*8830*/  ISETP.LT.OR P4, PT, R21.reuse, 0x22, P4 ;  /* 0x000000221500780c */ /* 0x040fe40002781670 */
[C---:B------:R-:W-:Y:S02]  /*8840*/  ISETP.LT.OR P6, PT, R21.reuse, 0x29, P6 ;  /* 0x000000291500780c */ /* 0x040fe400037c1670 */
[----:B------:R-:W-:Y:S02]  /*8850*/  ISETP.LT.OR P3, PT, R21, 0x2a, P3 ;  /* 0x0000002a1500780c */ /* 0x000fe40001f61670 */
[----:B------:R-:W-:Y:S02]  /*8860*/  FSEL R169, R169, -INF , !P4 ;  /* 0xff800000a9a97808 */ /* 0x000fe40006000000 */
[----:B------:R-:W-:Y:S02]  /*8870*/  FSEL R172, R172, -INF , !P6 ;  /* 0xff800000acac7808 */ /* 0x000fe40007000000 */
[----:B------:R-:W-:-:S02]  /*8880*/  FSEL R173, R173, -INF , !P3 ;  /* 0xff800000adad7808 */ /* 0x000fc40005800000 */
[C---:B------:R-:W-:Y:S02]  /*8890*/  ISETP.GT.AND P4, PT, R20.reuse, 0x31, P2 ;  /* 0x000000311400780c */ /* 0x040fe40001784270 */
[C---:B------:R-:W-:Y:S02]  /*88a0*/  ISETP.GT.AND P6, PT, R20.reuse, 0x38, P2 ;  /* 0x000000381400780c */ /* 0x040fe400017c4270 */
[----:B------:R-:W-:Y:S01]  /*88b0*/  ISETP.GT.AND P3, PT, R20, 0x39, P2 ;  /* 0x000000391400780c */ /* 0x000fe20001764270 */
[----:B------:R-:W-:Y:S01]  /*88c0*/  IMAD.IADD R20, R14, 0x1, R197 ;  /* 0x000000010e147824 */ /* 0x000fe200078e02c5 */
[C---:B------:R-:W-:Y:S02]  /*88d0*/  ISETP.LT.OR P4, PT, R21.reuse, 0x32, P4 ;  /* 0x000000321500780c */ /* 0x040fe40002781670 */
[C---:B------:R-:W-:Y:S02]  /*88e0*/  ISETP.LT.OR P6, PT, R21.reuse, 0x39, P6 ;  /* 0x000000391500780c */ /* 0x040fe400037c1670 */
[----:B------:R-:W-:-:S02]  /*88f0*/  ISETP.LT.OR P3, PT, R21, 0x3a, P3 ;  /* 0x0000003a1500780c */ /* 0x000fc40001f61670 */
[----:B------:R-:W-:Y:S02]  /*8900*/  FSEL R177, R177, -INF , !P4 ;  /* 0xff800000b1b17808 */ /* 0x000fe40006000000 */
[----:B------:R-:W-:Y:S02]  /*8910*/  FSEL R180, R180, -INF , !P6 ;  /* 0xff800000b4b47808 */ /* 0x000fe40007000000 */
[----:B------:R-:W-:Y:S01]  /*8920*/  FSEL R181, R181, -INF , !P3 ;  /* 0xff800000b5b57808 */ /* 0x000fe20005800000 */
        /* <DEDUP_REMOVED lines=14> */
.L_x_5260:
[----:B------:R-:W-:-:S05]  /*8a10*/  IMAD.U32 R197, RZ, RZ, UR5 ;  /* 0x00000005ffc57e24 */ /* 0x000fca000f8e00ff */
[----:B------:R-:W-:-:S13]  /*8a20*/  ISETP.NE.AND P3, PT, R197, 0x1, PT ;  /* 0x00000001c500780c */ /* 0x000fda0003f65270 */
[----:B------:R-:W0:Y:S02]  /*8a30*/  @P3 LDC.64 R10, c[0x0][0xae0] ;  /* 0x0002b800ff0a3b82 */ /* 0x000e240000000a00 */
[----:B0-----:R-:W-:-:S05]  /*8a40*/  @P3 IMAD.HI.U32 R10, R14, R10, RZ ;  /* 0x0000000a0e0a3227 */ /* 0x001fca00078e00ff */
[----:B------:R-:W-:-:S07]  /*8a50*/  @P3 SHF.R.U32.HI R14, RZ, R11, R10 ;  /* 0x0000000bff0e3219 */ /* 0x000fce000001160a */
.L_x_5261:
[----:B------:R-:W-:Y:S05]  /*8a60*/  BSYNC B0 ;  /* 0x0000000000007941 */ /* 0x000fea0003800000 */
.L_x_5259:
[----:B------:R-:W-:-:S04]  /*8a70*/  IMAD R13, R14, R197, -R13 ;  /* 0x000000c50e0d7224 */ /* 0x000fc800078e0a0d */
[----:B------:R-:W-:-:S05]  /*8a80*/  IMAD.IADD R13, R13, 0x1, -R16 ;  /* 0x000000010d0d7824 */ /* 0x000fca00078e0a10 */
[----:B------:R-:W-:Y:S02]  /*8a90*/  VIADDMNMX R20, R13, R197, R20, PT ;  /* 0x000000c50d147246 */ /* 0x000fe40003800114 */
[----:B------:R-:W-:-:S07]  /*8aa0*/  VIMNMX R15, R15, R13, !PT ;  /* 0x0000000d0f0f7248 */ /* 0x000fce0007fe0100 */
.L_x_5258:
[----:B------:R-:W-:Y:S01]  /*8ab0*/  FMNMX.FTZ R10, R152, R5, !PT ;  /* 0x00000005980a7209 */ /* 0x000fe20007810000 */
[----:B------:R-:W-:Y:S01]  /*8ac0*/  ULDC UR19, c[0x0][0xa80] ;  /* 0x0002a00000137ab9 */ /* 0x000fe20000000800 */
[----:B------:R-:W-:Y:S01]  /*8ad0*/  ISETP.GT.AND P4, PT, R15, RZ, P2 ;  /* 0x000000ff0f00720c */ /* 0x000fe20001784270 */
[----:B------:R-:W-:Y:S01]  /*8ae0*/  ULEA UR10, UR7, UR39, 0xc ;  /* 0x00000027070a7291 */ /* 0x000fe2000f8e603f */
[----:B------:R-:W-:Y:S01]  /*8af0*/  FMNMX.FTZ R11, R153, R10, !PT ;  /* 0x0000000a990b7209 */ /* 0x000fe20007810000 */
[----:B------:R-:W-:Y:S01]  /*8b00*/  UMOV UR11, 0x40000040 ;  /* 0x40000040000b7882 */ /* 0x000fe20000000000 */
[----:B------:R-:W-:Y:S01]  /*8b10*/  ISETP.GT.AND P3, PT, R15, 0x1, P2 ;  /* 0x000000010f00780c */ /* 0x000fe20001764270 */
[----:B------:R-:W-:Y:S01]  /*8b20*/  UIADD3 UR14, UR10, 0x80, URZ ;  /* 0x000000800a0e7890 */ /* 0x000fe2000fffe03f */
[----:B------:R-:W-:Y:S01]  /*8b30*/  FMNMX.FTZ R10, R156, R11, !PT ;  /* 0x0000000b9c0a7209 */ /* 0x000fe20007810000 */
[----:B------:R-:W-:Y:S01]  /*8b40*/  UMOV UR15, 0x40000040 ;  /* 0x40000040000f7882 */ /* 0x000fe20000000000 */
[----:B------:R-:W-:Y:S01]  /*8b50*/  ISETP.LT.OR P4, PT, R20, 0x1, P4 ;  /* 0x000000011400780c */ /* 0x000fe20002781670 */
[----:B------:R-:W-:Y:S01]  /*8b60*/  @!P1 VIADD R12, R12, 0x38860 ;  /* 0x000388600c0c9836 */ /* 0x000fe20000000000 */
        /* <DEDUP_REMOVED lines=9> */
[----:B------:R-:W-:Y:S02]  /*8c00*/  ISETP.LT.OR P5, PT, R20, 0x9, P5 ;  /* 0x000000091400780c */ /* 0x000fe40002fa1670 */
[----:B------:R-:W-:Y:S02]  /*8c10*/  FMNMX.FTZ R10, R168, R11, !PT ;  /* 0x0000000ba80a7209 */ /* 0x000fe40007810000 */
[----:B------:R-:W-:Y:S02]  /*8c20*/  FSEL R155, R155, -INF , !P3 ;  /* 0xff8000009b9b7808 */ /* 0x000fe40005800000 */
[----:B------:R-:W-:-:S02]  /*8c30*/  FMNMX.FTZ R11, R169, R10, !PT ;  /* 0x0000000aa90b7209 */ /* 0x000fc40007810000 */
[----:B------:R-:W-:Y:S02]  /*8c40*/  FMNMX.FTZ R14, R154, R7, !PT ;  /* 0x000000079a0e7209 */ /* 0x000fe40007810000 */
[----:B------:R-:W-:Y:S02]  /*8c50*/  FMNMX.FTZ R10, R172, R11, !PT ;  /* 0x0000000bac0a7209 */ /* 0x000fe40007810000 */
[----:B------:R-:W-:Y:S02]  /*8c60*/  ISETP.GT.AND P3, PT, R15, 0x10, P2 ;  /* 0x000000100f00780c */ /* 0x000fe40001764270 */
[----:B------:R-:W-:Y:S02]  /*8c70*/  FMNMX.FTZ R11, R173, R10, !PT ;  /* 0x0000000aad0b7209 */ /* 0x000fe40007810000 */
[----:B------:R-:W-:Y:S02]  /*8c80*/  ISETP.LT.OR P6, PT, R20, 0xa, P6 ;  /* 0x0000000a1400780c */ /* 0x000fe400037c1670 */
[----:B------:R-:W-:-:S02]  /*8c90*/  FMNMX.FTZ R10, R176, R11, !PT ;  /* 0x0000000bb00a7209 */ /* 0x000fc40007810000 */
[----:B------:R-:W-:Y:S02]  /*8ca0*/  FSEL R158, R158, -INF , !P5 ;  /* 0xff8000009e9e7808 */ /* 0x000fe40006800000 */
[----:B------:R-:W-:Y:S02]  /*8cb0*/  FMNMX.FTZ R11, R177, R10, !PT ;  /* 0x0000000ab10b7209 */ /* 0x000fe40007810000 */
[----:B------:R-:W-:Y:S02]  /*8cc0*/  ISETP.GT.AND P5, PT, R15, 0x11, P2 ;  /* 0x000000110f00780c */ /* 0x000fe400017a4270 */
[----:B------:R-:W-:Y:S02]  /*8cd0*/  FMNMX.FTZ R10, R180, R11, !PT ;  /* 0x0000000bb40a7209 */ /* 0x000fe40007810000 */
[----:B------:R-:W-:Y:S02]  /*8ce0*/  FSEL R159, R159, -INF , !P6 ;  /* 0xff8000009f9f7808 */ /* 0x000fe40007000000 */
[----:B------:R-:W-:-:S02]  /*8cf0*/  FMNMX.FTZ R11, R181, R10, !PT ;  /* 0x0000000ab50b7209 */ /* 0x000fc40007810000 */
[C---:B------:R-:W-:Y:S02]  /*8d00*/  ISETP.LT.OR P3, PT, R20.reuse, 0x11, P3 ;  /* 0x000000111400780c */ /* 0x040fe40001f61670 */
[C---:B------:R-:W-:Y:S01]  /*8d10*/  ISETP.GT.AND P6, PT, R15.reuse, 0x18, P2 ;  /* 0x000000180f00780c */ /* 0x040fe200017c4270 */
[----:B------:R-:W0:Y:S01]  /*8d20*/  SHFL.BFLY PT, R10, R11, 0x2, 0x1f ;  /* 0x0c401f000b0a7f89 */ /* 0x000e2200000e0000 */
[----:B------:R-:W-:Y:S02]  /*8d30*/  ISETP.LT.OR P5, PT, R20, 0x12, P5 ;  /* 0x000000121400780c */ /* 0x000fe40002fa1670 */
[----:B------:R-:W-:Y:S02]  /*8d40*/  FSEL R162, R162, -INF , !P3 ;  /* 0xff800000a2a27808 */ /* 0x000fe40005800000 */
[----:B------:R-:W-:Y:S02]  /*8d50*/  ISETP.GT.AND P4, PT, R15, 0x19, P2 ;  /* 0x000000190f00780c */ /* 0x000fe40001784270 */
[----:B------:R-:W-:-:S02]  /*8d60*/  ISETP.LT.OR P6, PT, R20, 0x19, P6 ;  /* 0x000000191400780c */ /* 0x000fc400037c1670 */
[----:B------:R-:W-:Y:S02]  /*8d70*/  FSEL R163, R163, -INF , !P5 ;  /* 0xff800000a3a37808 */ /* 0x000fe40006800000 */
[C---:B------:R-:W-:Y:S02]  /*8d80*/  ISETP.GT.AND P3, PT, R15.reuse, 0x20, P2 ;  /* 0x000000200f00780c */ /* 0x040fe40001764270 */
[----:B------:R-:W-:Y:S02]  /*8d90*/  FSEL R166, R166, -INF , !P6 ;  /* 0xff800000a6a67808 */ /* 0x000fe40007000000 */
[C---:B------:R-:W-:Y:S02]  /*8da0*/  ISETP.LT.OR P4, PT, R20.reuse, 0x1a, P4 ;  /* 0x0000001a1400780c */ /* 0x040fe40002781670 */
[----:B------:R-:W-:Y:S02]  /*8db0*/  ISETP.LT.OR P3, PT, R20, 0x21, P3 ;  /* 0x000000211400780c */ /* 0x000fe40001f61670 */
[----:B------:R-:W-:-:S02]  /*8dc0*/  ISETP.GT.AND P5, PT, R15, 0x21, P2 ;  /* 0x000000210f00780c */ /* 0x000fc400017a4270 */
[----:B------:R-:W-:Y:S02]  /*8dd0*/  FSEL R167, R167, -INF , !P4 ;  /* 0xff800000a7a77808 */ /* 0x000fe40006000000 */
[----:B------:R-:W-:Y:S02]  /*8de0*/  FSEL R21, R170, -INF , !P3 ;  /* 0xff800000aa157808 */ /* 0x000fe40005800000 */
[----:B0-----:R-:W-:Y:S02]  /*8df0*/  FMNMX.FTZ R13, R11, R10, !PT ;  /* 0x0000000a0b0d7209 */ /* 0x001fe40007810000 */
[----:B------:R-:W-:Y:S02]  /*8e00*/  FMNMX.FTZ R11, R155, R14, !PT ;  /* 0x0000000e9b0b7209 */ /* 0x000fe40007810000 */
[----:B------:R-:W-:Y:S01]  /*8e10*/  ISETP.GT.AND P6, PT, R15, 0x28, P2 ;  /* 0x000000280f00780c */ /* 0x000fe200017c4270 */
[----:B------:R-:W0:Y:S01]  /*8e20*/  SHFL.BFLY PT, R10, R13, 0x1, 0x1f ;  /* 0x0c201f000d0a7f89 */ /* 0x000e2200000e0000 */
[----:B------:R-:W-:-:S02]  /*8e30*/  FMNMX.FTZ R14, R158, R11, !PT ;  /* 0x0000000b9e0e7209 */ /* 0x000fc40007810000 */
[----:B------:R-:W-:Y:S02]  /*8e40*/  ISETP.LT.OR P5, PT, R20, 0x22, P5 ;  /* 0x000000221400780c */ /* 0x000fe40002fa1670 */
[----:B------:R-:W-:Y:S02]  /*8e50*/  FMNMX.FTZ R11, R159, R14, !PT ;  /* 0x0000000e9f0b7209 */ /* 0x000fe40007810000 */
[----:B------:R-:W-:Y:S02]  /*8e60*/  ISETP.GT.AND P3, PT, R15, 0x29, P2 ;  /* 0x000000290f00780c */ /* 0x000fe40001764270 */
[----:B------:R-:W-:Y:S02]  /*8e70*/  FMNMX.FTZ R14, R162, R11, !PT ;  /* 0x0000000ba20e7209 */ /* 0x000fe40007810000 */
[----:B------:R-:W-:Y:S02]  /*8e80*/  FSEL R197, R171, -INF , !P5 ;  /* 0xff800000abc57808 */ /* 0x000fe40006800000 */
[----:B------:R-:W-:-:S02]  /*8e90*/  FMNMX.FTZ R11, R163, R14, !PT ;  /* 0x0000000ea30b7209 */ /* 0x000fc40007810000 */
[----:B------:R-:W-:Y:S02]  /*8ea0*/  ISETP.LT.OR P6, PT, R20, 0x29, P6 ;  /* 0x000000291400780c */ /* 0x000fe400037c1670 */
[----:B------:R-:W-:Y:S02]  /*8eb0*/  FMNMX.FTZ R14, R166, R11, !PT ;  /* 0x0000000ba60e7209 */ /* 0x000fe40007810000 */
[----:B------:R-:W-:Y:S02]  /*8ec0*/  ISETP.GT.AND P5, PT, R15, 0x30, P2 ;  /* 0x000000300f00780c */ /* 0x000fe400017a4270 */
[----:B------:R-:W-:Y:S02]  /*8ed0*/  FMNMX.FTZ R170, R167, R14, !PT ;  /* 0x0000000ea7aa7209 */ /* 0x000fe40007810000 */
[----:B------:R-:W-:Y:S02]  /*8ee0*/  ISETP.LT.OR P3, PT, R20, 0x2a, P3 ;  /* 0x0000002a1400780c */ /* 0x000fe40001f61670 */
[----:B0-----:R-:W-:-:S02]  /*8ef0*/  FMNMX.FTZ R10, R13, R10, !PT ;  /* 0x0000000a0d0a7209 */ /* 0x001fc40007810000 */
[----:B------:R-:W-:Y:S02]  /*8f00*/  FMNMX.FTZ R170, R21, R170, !PT ;  /* 0x000000aa15aa7209 */ /* 0x000fe40007810000 */
[C---:B------:R-:W-:Y:S01]  /*8f10*/  FSETP.NEU.FTZ.AND P4, PT, R10.reuse, -INF , PT ;  /* 0xff8000000a00780b */ /* 0x040fe20003f9d000 */
[----:B------:R-:W-:Y:S01]  /*8f20*/  FMUL.FTZ R198, R10, UR19 ;  /* 0x000000130ac67c20 */ /* 0x000fe20008410000 */
[----:B------:R-:W-:Y:S02]  /*8f30*/  FMNMX.FTZ R13, R197, R170, !PT ;  /* 0x000000aac50d7209 */ /* 0x000fe40007810000 */
[----:B------:R-:W-:Y:S02]  /*8f40*/  FSEL R199, R175, -INF , !P3 ;  /* 0xff800000afc77808 */ /* 0x000fe40005800000 */
[----:B------:R-:W-:Y:S02]  /*8f50*/  FSEL R198, R198, RZ, P4 ;  /* 0x000000ffc6c67208 */ /* 0x000fe40002000000 */
[----:B------:R-:W-:-:S02]  /*8f60*/  ISETP.LT.OR P5, PT, R20, 0x31, P5 ;  /* 0x000000311400780c */ /* 0x000fc40002fa1670 */
[----:B------:R-:W-:Y:S01]  /*8f70*/  ISETP.GT.AND P3, PT, R15, 0x38, P2 ;  /* 0x000000380f00780c */ /* 0x000fe20001764270 */
[--C-:B------:R-:W-:Y:S01]  /*8f80*/  FFMA.FTZ R171, R152, UR19, -R198.reuse ;  /* 0x0000001398ab7c23 */ /* 0x100fe200080108c6 */
[----:B------:R-:W-:Y:S01]  /*8f90*/  FSEL R152, R174, -INF , !P6 ;  /* 0xff800000ae987808 */ /* 0x000fe20007000000 */
[--C-:B------:R-:W-:Y:S01]  /*8fa0*/  FFMA.FTZ R11, R153, UR19, -R198.reuse ;  /* 0x00000013990b7c23 */ /* 0x100fe200080108c6 */
[----:B------:R-:W-:Y:S01]  /*8fb0*/  ISETP.GT.AND P6, PT, R15, 0x31, P2 ;  /* 0x000000310f00780c */ /* 0x000fe200017c4270 */
[----:B------:R0:W-:Y:S01]  /*8fc0*/  MUFU.EX2 R14, R171 ;  /* 0x000000ab000e7308 */ /* 0x0001e20000000800 */
[----:B------:R-:W-:Y:S01]  /*8fd0*/  FMNMX.FTZ R170, R152, R13, !PT ;  /* 0x0000000d98aa7209 */ /* 0x000fe20007810000 */
[--C-:B------:R-:W-:Y:S01]  /*8fe0*/  FFMA.FTZ R13, R156, UR19, -R198.reuse ;  /* 0x000000139c0d7c23 */ /* 0x100fe200080108c6 */
[----:B------:R-:W-:Y:S01]  /*8ff0*/  ISETP.LT.OR P6, PT, R20, 0x32, P6 ;  /* 0x000000321400780c */ /* 0x000fe200037c1670 */
[--C-:B------:R-:W-:Y:S01]  /*9000*/  FFMA.FTZ R175, R176, UR19, -R198.reuse ;  /* 0x00000013b0af7c23 */ /* 0x100fe200080108c6 */
[----:B------:R-:W-:Y:S01]  /*9010*/  FSEL R153, R178, -INF , !P5 ;  /* 0xff800000b2997808 */ /* 0x000fe20006800000 */
[--C-:B------:R-:W-:Y:S01]  /*9020*/  FFMA.FTZ R176, R177, UR19, -R198.reuse ;  /* 0x00000013b1b07c23 */ /* 0x100fe200080108c6 */
[----:B------:R-:W-:Y:S01]  /*9030*/  FMNMX.FTZ R170, R199, R170, !PT ;  /* 0x000000aac7aa7209 */ /* 0x000fe20007810000 */
[--C-:B------:R-:W-:Y:S01]  /*9040*/  FFMA.FTZ R177, R180, UR19, -R198.reuse ;  /* 0x00000013b4b17c23 */ /* 0x100fe200080108c6 */
[----:B------:R-:W-:Y:S01]  /*9050*/  ISETP.GT.AND P2, PT, R15, 0x39, P2 ;  /* 0x000000390f00780c */ /* 0x000fe20001744270 */
[--C-:B0-----:R-:W-:Y:S01]  /*9060*/  FFMA.FTZ R171, R164, UR19, -R198.reuse ;  /* 0x00000013a4ab7c23 */ /* 0x101fe200080108c6 */
[----:B------:R-:W-:Y:S01]  /*9070*/  ISETP.LT.OR P3, PT, R20, 0x39, P3 ;  /* 0x000000391400780c */ /* 0x000fe20001f61670 */
[--C-:B------:R-:W-:Y:S01]  /*9080*/  FFMA.FTZ R174, R165, UR19, -R198.reuse ;  /* 0x00000013a5ae7c23 */ /* 0x100fe200080108c6 */
[----:B------:R-:W-:Y:S01]  /*9090*/  FSEL R156, R179, -INF , !P6 ;  /* 0xff800000b39c7808 */ /* 0x000fe20007000000 */
[--C-:B------:R-:W-:Y:S01]  /*90a0*/  FFMA.FTZ R168, R168, UR19, -R198.reuse ;  /* 0x00000013a8a87c23 */ /* 0x100fe200080108c6 */
        /* <DEDUP_REMOVED lines=12> */
[----:B------:R-:W-:Y:S01]  /*9170*/  FSEL R164, R10, RZ, P4 ;  /* 0x000000ff0aa47208 */ /* 0x000fe20002000000 */
[----:B------:R-:W-:Y:S01]  /*9180*/  MUFU.EX2 R11, R11 ;  /* 0x0000000b000b7308 */ /* 0x000fe20000000800 */
[----:B------:R-:W-:Y:S01]  /*9190*/  FMNMX.FTZ R157, R183, R170, !PT ;  /* 0x000000aab79d7209 */ /* 0x000fe20007810000 */
[----:B------:R-:W-:Y:S01]  /*91a0*/  FFMA.FTZ R170, R161, UR19, -R198 ;  /* 0x00000013a1aa7c23 */ /* 0x000fe200080108c6 */
[----:B------:R-:W-:Y:S01]  /*91b0*/  @!P1 PRMT R12, RZ, 0x654, R12 ;  /* 0x00000654ff0c9816 */ /* 0x000fe2000000000c */
[----:B------:R-:W-:-:S02]  /*91c0*/  FADD.FTZ R164, -R164, R5 ;  /* 0x00000005a4a47221 */ /* 0x000fc40000010100 */
[----:B------:R-:W0:Y:S02]  /*91d0*/  SHFL.BFLY PT, R160, R157, 0x2, 0x1f ;  /* 0x0c401f009da07f89 */ /* 0x000e2400000e0000 */
[----:B------:R-:W-:Y:S01]  /*91e0*/  FMUL.FTZ R5, R164, UR19 ;  /* 0x00000013a4057c20 */ /* 0x000fe20008410000 */
[----:B------:R-:W-:Y:S01]  /*91f0*/  IMAD.U32 R164, RZ, RZ, UR36 ;  /* 0x00000024ffa47e24 */ /* 0x000fe2000f8e00ff */
[----:B------:R-:W-:Y:S01]  /*9200*/  MUFU.EX2 R13, R13 ;  /* 0x0000000d000d7308 */ /* 0x000fe20000000800 */
[----:B------:R-:W-:-:S07]  /*9210*/  UMOV UR36, UR7 ;  /* 0x0000000700247c82 */ /* 0x000fce0008000000 */
[----:B------:R-:W1:Y:S08]  /*9220*/  MUFU.EX2 R5, R5 ;  /* 0x0000000500057308 */ /* 0x000e700000000800 */
[----:B------:R-:W2:Y:S01]  /*9230*/  MUFU.EX2 R20, R20 ;  /* 0x0000001400147308 */ /* 0x000ea20000000800 */
[----:B0-----:R-:W-:-:S07]  /*9240*/  FMNMX.FTZ R160, R157, R160, !PT ;  /* 0x000000a09da07209 */ /* 0x001fce0007810000 */
[----:B------:R-:W-:Y:S01]  /*9250*/  MUFU.EX2 R15, R15 ;  /* 0x0000000f000f7308 */ /* 0x000fe20000000800 */
[----:B------:R-:W0:Y:S01]  /*9260*/  SHFL.BFLY PT, R157, R160, 0x1, 0x1f ;  /* 0x0c201f00a09d7f89 */ /* 0x000e2200000e0000 */
[-C--:B-1----:R-:W-:Y:S01]  /*9270*/  FMUL.FTZ R24, R24, R5.reuse ;  /* 0x0000000518187220 */ /* 0x082fe20000410000 */
        /* <DEDUP_REMOVED lines=22> */
[----:B0-----:R-:W-:Y:S01]  /*93e0*/  FMNMX.FTZ R178, R160, R157, !PT ;  /* 0x0000009da0b27209 */ /* 0x001fe20007810000 */
[----:B------:R-:W-:-:S02]  /*93f0*/  IMAD.MOV R157, RZ, RZ, -R19 ;  /* 0x000000ffff9d7224 */ /* 0x000fc400078e0a13 */
[-C--:B------:R-:W-:Y:S01]  /*9400*/  FMUL.FTZ R64, R64, R5.reuse ;  /* 0x0000000540407220 */ /* 0x080fe20000410000 */
[----:B------:R-:W-:Y:S01]  /*9410*/  FMUL.FTZ R65, R65, R5 ;  /* 0x0000000541417220 */ /* 0x000fe20000410000 */
[C---:B------:R-:W-:Y:S01]  /*9420*/  FSETP.NEU.FTZ.AND P3, PT, R178.reuse, -INF , PT ;  /* 0xff800000b200780b */ /* 0x040fe20003f7d000 */
[----:B------:R-:W-:Y:S01]  /*9430*/  FMUL.FTZ R160, R178, UR19 ;  /* 0x00000013b2a07c20 */ /* 0x000fe20008410000 */
[----:B------:R-:W-:Y:S01]  /*9440*/  ISETP.NE.AND P2, PT, R16, R157, PT ;  /* 0x0000009d1000720c */ /* 0x000fe20003f45270 */
[----:B------:R-:W-:Y:S01]  /*9450*/  MUFU.EX2 R168, R168 ;  /* 0x000000a800a87308 */ /* 0x000fe20000000800 */
[-C--:B------:R-:W-:Y:S01]  /*9460*/  FMUL.FTZ R68, R68, R5.reuse ;  /* 0x0000000544447220 */ /* 0x080fe20000410000 */
[-C--:B------:R-:W-:Y:S01]  /*9470*/  FMUL.FTZ R69, R69, R5.reuse ;  /* 0x0000000545457220 */ /* 0x080fe20000410000 */
[----:B------:R-:W-:Y:S01]  /*9480*/  FSEL R160, R160, RZ, P3 ;  /* 0x000000ffa0a07208 */ /* 0x000fe20001800000 */
[-C--:B------:R-:W-:Y:S01]  /*9490*/  FMUL.FTZ R72, R72, R5.reuse ;  /* 0x0000000548487220 */ /* 0x080fe20000410000 */
[-C--:B------:R-:W-:Y:S01]  /*94a0*/  FMUL.FTZ R73, R73, R5.reuse ;  /* 0x0000000549497220 */ /* 0x080fe20000410000 */
[-C--:B------:R-:W-:Y:S01]  /*94b0*/  FMUL.FTZ R76, R76, R5.reuse ;  /* 0x000000054c4c7220 */ /* 0x080fe20000410000 */
[----:B------:R-:W-:Y:S01]  /*94c0*/  FMUL.FTZ R77, R77, R5 ;  /* 0x000000054d4d7220 */ /* 0x000fe20000410000 */
[--C-:B------:R-:W-:Y:S01]  /*94d0*/  FFMA.FTZ R179, R154, UR19, -R160.reuse ;  /* 0x000000139ab37c23 */ /* 0x100fe200080108a0 */
[----:B------:R-:W-:Y:S01]  /*94e0*/  FSEL R154, R178, RZ, P3 ;  /* 0x000000ffb29a7208 */ /* 0x000fe20001800000 */
[--C-:B------:R-:W-:Y:S01]  /*94f0*/  FFMA.FTZ R182, R155, UR19, -R160.reuse ;  /* 0x000000139bb67c23 */ /* 0x100fe200080108a0 */
[----:B------:R-:W-:Y:S01]  /*9500*/  FFMA.FTZ R202, R159, UR19, -R160 ;  /* 0x000000139fca7c23 */ /* 0x000fe200080108a0 */
[----:B------:R-:W-:-:S02]  /*9510*/  @!P2 IMAD R155, R164, 0x40, R17 ;  /* 0x00000040a49ba824 */ /* 0x000fc400078e0211 */
[--C-:B------:R-:W-:Y:S01]  /*9520*/  FFMA.FTZ R181, R166, UR19, -R160.reuse ;  /* 0x00000013a6b57c23 */ /* 0x100fe200080108a0 */
[----:B------:R-:W-:Y:S01]  /*9530*/  FADD.FTZ R154, -R154, R7 ;  /* 0x000000079a9a7221 */ /* 0x000fe20000010100 */
[--C-:B------:R-:W-:Y:S01]  /*9540*/  FFMA.FTZ R204, R167, UR19, -R160.reuse ;  /* 0x00000013a7cc7c23 */ /* 0x100fe200080108a0 */
[--C-:B------:R-:W-:Y:S01]  /*9550*/  FFMA.FTZ R206, R197, UR19, -R160.reuse ;  /* 0x00000013c5ce7c23 */ /* 0x100fe200080108a0 */
[----:B------:R-:W-:Y:S01]  /*9560*/  @!P2 LEA R155, R155, UR37, 0x2 ;  /* 0x000000259b9bac11 */ /* 0x000fe2000f8e10ff */
[----:B------:R-:W-:Y:S01]  /*9570*/  FMUL.FTZ R154, R154, UR19 ;  /* 0x000000139a9a7c20 */ /* 0x000fe20008410000 */
[--C-:B------:R-:W-:Y:S01]  /*9580*/  FFMA.FTZ R158, R158, UR19, -R160.reuse ;  /* 0x000000139e9e7c23 */ /* 0x100fe200080108a0 */
[--C-:B------:R-:W-:Y:S01]  /*9590*/  FFMA.FTZ R197, R152, UR19, -R160.reuse ;  /* 0x0000001398c57c23 */ /* 0x100fe200080108a0 */
[--C-:B------:R-:W-:Y:S01]  /*95a0*/  FFMA.FTZ R208, R199, UR19, -R160.reuse ;  /* 0x00000013c7d07c23 */ /* 0x100fe200080108a0 */
[----:B------:R2:W0:Y:S01]  /*95b0*/  MUFU.EX2 R198, R154 ;  /* 0x0000009a00c67308 */ /* 0x0004220000000800 */
[--C-:B------:R-:W-:Y:S01]  /*95c0*/  FFMA.FTZ R162, R162, UR19, -R160.reuse ;  /* 0x00000013a2a27c23 */ /* 0x100fe200080108a0 */
[--C-:B------:R-:W-:Y:S01]  /*95d0*/  FFMA.FTZ R163, R163, UR19, -R160.reuse ;  /* 0x00000013a3a37c23 */ /* 0x100fe200080108a0 */
[--C-:B------:R-:W-:Y:S01]  /*95e0*/  FFMA.FTZ R199, R153, UR19, -R160.reuse ;  /* 0x0000001399c77c23 */ /* 0x100fe200080108a0 */
[--C-:B------:R-:W-:Y:S01]  /*95f0*/  FFMA.FTZ R210, R156, UR19, -R160.reuse ;  /* 0x000000139cd27c23 */ /* 0x100fe200080108a0 */
[--C-:B------:R-:W-:Y:S01]  /*9600*/  FFMA.FTZ R201, R200, UR19, -R160.reuse ;  /* 0x00000013c8c97c23 */ /* 0x100fe200080108a0 */
[--C-:B------:R-:W-:Y:S01]  /*9610*/  FFMA.FTZ R212, R183, UR19, -R160.reuse ;  /* 0x00000013b7d47c23 */ /* 0x100fe200080108a0 */
[----:B------:R-:W-:Y:S01]  /*9620*/  @!P2 STS [R155+0x38400], R5 ;  /* 0x038400059b00a388 */ /* 0x000fe20000000800 */
[----:B------:R-:W-:Y:S01]  /*9630*/  FFMA.FTZ R157, R21, UR19, -R160 ;  /* 0x00000013159d7c23 */ /* 0x000fe200080108a0 */
[----:B------:R-:W-:Y:S01]  /*9640*/  MUFU.EX2 R179, R179 ;  /* 0x000000b300b37308 */ /* 0x000fe20000000800 */
[----:B------:R-:W-:Y:S01]  /*9650*/  F2FP.BF16.F32.PACK_AB R152, R11, R14 ;  /* 0x0000000e0b98723e */ /* 0x000fe200000010ff */
[----:B------:R-:W-:Y:S01]  /*9660*/  FMUL.FTZ R80, R80, R5 ;  /* 0x0000000550507220 */ /* 0x000fe20000410000 */
[----:B--2---:R-:W-:Y:S01]  /*9670*/  F2FP.BF16.F32.PACK_AB R154, R20, R13 ;  /* 0x0000000d149a723e */ /* 0x004fe200000010ff */
[----:B------:R-:W-:Y:S01]  /*9680*/  FMUL.FTZ R81, R81, R5 ;  /* 0x0000000551517220 */ /* 0x000fe20000410000 */
[----:B-1----:R-:W-:Y:S01]  /*9690*/  F2FP.BF16.F32.PACK_AB R156, R170, R15 ;  /* 0x0000000faa9c723e */ /* 0x002fe200000010ff */
[-C--:B------:R-:W-:Y:S01]  /*96a0*/  FMUL.FTZ R84, R84, R5.reuse ;  /* 0x0000000554547220 */ /* 0x080fe20000410000 */
[-C--:B------:R-:W-:Y:S01]  /*96b0*/  FMUL.FTZ R85, R85, R5.reuse ;  /* 0x0000000555557220 */ /* 0x080fe20000410000 */
[----:B0-----:R0:W-:Y:S01]  /*96c0*/  @!P2 STS [R155+0x38420], R198 ;  /* 0x038420c69b00a388 */ /* 0x0011e20000000800 */
        /* <DEDUP_REMOVED lines=19> */
[----:B--2---:R-:W-:Y:S01]  /*9800*/  F2FP.BF16.F32.PACK_AB R158, R174, R171 ;  /* 0x000000abae9e723e */ /* 0x004fe200000010ff */
        /* <DEDUP_REMOVED lines=13> */
[----:B0-----:R-:W-:Y:S01]  /*98e0*/  F2FP.BF16.F32.PACK_AB R155, R202, R7 ;  /* 0x00000007ca9b723e */ /* 0x001fe200000010ff */
[----:B------:R-:W-:Y:S01]  /*98f0*/  BAR.SYNC.DEFER_BLOCKING 0xf, 0x100 ;  /* 0x03c4000000007b1d */ /* 0x000fe20000010000 */
[-C--:B------:R-:W-:Y:S01]  /*9900*/  FMUL.FTZ R140, R140, R5.reuse ;  /* 0x000000058c8c7220 */ /* 0x080fe20000410000 */
[-C--:B------:R-:W-:Y:S01]  /*9910*/  FMUL.FTZ R141, R141, R5.reuse ;  /* 0x000000058d8d7220 */ /* 0x080fe20000410000 */
[-C--:B------:R-:W-:Y:S01]  /*9920*/  FMUL.FTZ R144, R144, R5.reuse ;  /* 0x0000000590907220 */ /* 0x080fe20000410000 */
[-C--:B------:R-:W-:Y:S01]  /*9930*/  FMUL.FTZ R145, R145, R5.reuse ;  /* 0x0000000591917220 */ /* 0x080fe20000410000 */
[-C--:B------:R-:W-:Y:S01]  /*9940*/  FMUL.FTZ R148, R148, R5.reuse ;  /* 0x0000000594947220 */ /* 0x080fe20000410000 */
[----:B------:R-:W-:Y:S01]  /*9950*/  MUFU.EX2 R181, R181 ;  /* 0x000000b500b57308 */ /* 0x000fe20000000800 */
[----:B------:R-:W-:Y:S01]  /*9960*/  FMUL.FTZ R149, R149, R5 ;  /* 0x0000000595957220 */ /* 0x000fe20000410000 */
        /* <DEDUP_REMOVED lines=47> */
[----:B-1----:R-:W-:Y:S01]  /*9c60*/  F2FP.BF16.F32.PACK_AB R157, R200, R21 ;  /* 0x00000015c89d723e */ /* 0x002fe200000010ff */
[----:B------:R-:W-:Y:S01]  /*9c70*/  FMUL.FTZ R103, R103, R198 ;  /* 0x000000c667677220 */ /* 0x000fe20000410000 */
[----:B0-----:R-:W-:Y:S01]  /*9c80*/  F2FP.BF16.F32.PACK_AB R162, R173, R172 ;  /* 0x000000acada2723e */ /* 0x001fe200000010ff */
        /* <DEDUP_REMOVED lines=30> */
[----:B------:R0:W-:Y:S01]  /*9e70*/  STSM.16.M88.4 [R22+0x36400], R152 ;  /* 0x0364009816007844 */ /* 0x0001e20000000200 */
[----:B------:R-:W-:Y:S01]  /*9e80*/  FFMA.FTZ R14, R5, R3, R14 ;  /* 0x00000003050e7223 */ /* 0x000fe2000001000e */
[----:B------:R-:W-:Y:S01]  /*9e90*/  FFMA.FTZ R179, R198, R4, R179 ;  /* 0x00000004c6b37223 */ /* 0x000fe200000100b3 */
[----:B------:R-:W-:Y:S01]  /*9ea0*/  ISETP.GT.AND P2, PT, R6, UR32, PT ;  /* 0x0000002006007c0c */ /* 0x000fe2000bf44270 */
[----:B------:R0:W-:Y:S01]  /*9eb0*/  STSM.16.M88.4 [R185], R156 ;  /* 0x0000009cb9007844 */ /* 0x0001e20000000200 */
[----:B------:R-:W-:Y:S01]  /*9ec0*/  FADD.FTZ R14, R11, R14 ;  /* 0x0000000e0b0e7221 */ /* 0x000fe20000010000 */
[----:B------:R-:W-:Y:S01]  /*9ed0*/  MUFU.EX2 R177, R177 ;  /* 0x000000b100b17308 */ /* 0x000fe20000000800 */
[----:B------:R-:W-:Y:S01]  /*9ee0*/  FADD.FTZ R182, R182, R179 ;  /* 0x000000b3b6b67221 */ /* 0x000fe20000010000 */
[----:B------:R0:W-:Y:S01]  /*9ef0*/  STSM.16.M88.4 [R23], R160 ;  /* 0x000000a017007844 */ /* 0x0001e20000000200 */
[----:B------:R-:W-:Y:S01]  /*9f00*/  FADD.FTZ R13, R13, R14 ;  /* 0x0000000e0d0d7221 */ /* 0x000fe20000010000 */
[----:B------:R-:W-:-:S02]  /*9f10*/  VIADD R6, R6, 0xffffffff ;  /* 0xffffffff06067836 */ /* 0x000fc40000000000 */
[----:B------:R-:W-:Y:S01]  /*9f20*/  FADD.FTZ R7, R7, R182 ;  /* 0x000000b607077221 */ /* 0x000fe20000010000 */
[----:B------:R-:W-:Y:S02]  /*9f30*/  IMAD.MOV.U32 R5, RZ, RZ, R10 ;  /* 0x000000ffff057224 */ /* 0x000fe400078e000a */
[----:B------:R-:W-:Y:S01]  /*9f40*/  FADD.FTZ R20, R20, R13 ;  /* 0x0000000d14147221 */ /* 0x000fe20000010000 */
[----:B------:R-:W2:Y:S01]  /*9f50*/  MUFU.EX2 R180, R180 ;  /* 0x000000b400b47308 */ /* 0x000ea20000000800 */
[----:B-1----:R-:W-:Y:S01]  /*9f60*/  F2FP.BF16.F32.PACK_AB R164, R176, R175 ;  /* 0x000000afb0a4723e */ /* 0x002fe200000010ff */
[----:B------:R-:W-:Y:S01]  /*9f70*/  FADD.FTZ R202, R202, R7 ;  /* 0x00000007caca7221 */ /* 0x000fe20000010000 */
[----:B------:R-:W-:Y:S01]  /*9f80*/  FADD.FTZ R15, R15, R20 ;  /* 0x000000140f0f7221 */ /* 0x000fe20000010000 */
[----:B------:R-:W-:Y:S02]  /*9f90*/  IMAD.MOV.U32 R7, RZ, RZ, R178 ;  /* 0x000000ffff077224 */ /* 0x000fe400078e00b2 */
[----:B------:R-:W-:Y:S01]  /*9fa0*/  FADD.FTZ R21, R21, R202 ;  /* 0x000000ca15157221 */ /* 0x000fe20000010000 */
[----:B------:R-:W-:Y:S01]  /*9fb0*/  FADD.FTZ R170, R170, R15 ;  /* 0x0000000faaaa7221 */ /* 0x000fe20000010000 */
[----:B------:R-:W-:Y:S02]  /*9fc0*/  MUFU.EX2 R199, R199 ;  /* 0x000000c700c77308 */ /* 0x000fe40000000800 */
        /* <DEDUP_REMOVED lines=15> */
[----:B------:R-:W2:Y:S01]  /*a0c0*/  MUFU.EX2 R212, R212 ;  /* 0x000000d400d47308 */ /* 0x000ea20000000800 */
[----:B-1----:R-:W-:Y:S01]  /*a0d0*/  F2FP.BF16.F32.PACK_AB R165, R210, R199 ;  /* 0x000000c7d2a5723e */ /* 0x002fe200000010ff */
[----:B------:R-:W-:Y:S01]  /*a0e0*/  FADD.FTZ R208, R208, R197 ;  /* 0x000000c5d0d07221 */ /* 0x000fe20000010000 */
[----:B------:R-:W-:-:S03]  /*a0f0*/  FADD.FTZ R175, R175, R172 ;  /* 0x000000acafaf7221 */ /* 0x000fc60000010000 */
[----:B------:R-:W-:Y:S01]  /*a100*/  FADD.FTZ R199, R199, R208 ;  /* 0x000000d0c7c77221 */ /* 0x000fe20000010000 */
[----:B------:R-:W-:-:S03]  /*a110*/  FADD.FTZ R176, R176, R175 ;  /* 0x000000afb0b07221 */ /* 0x000fc60000010000 */
[----:B------:R-:W-:Y:S01]  /*a120*/  FADD.FTZ R210, R210, R199 ;  /* 0x000000c7d2d27221 */ /* 0x000fe20000010000 */
[----:B------:R-:W-:-:S04]  /*a130*/  FADD.FTZ R3, R177, R176 ;  /* 0x000000b0b1037221 */ /* 0x000fc80000010000 */
[----:B------:R-:W-:Y:S01]  /*a140*/  FADD.FTZ R3, R180, R3 ;  /* 0x00000003b4037221 */ /* 0x000fe20000010000 */
[----:B--2---:R-:W-:Y:S01]  /*a150*/  F2FP.BF16.F32.PACK_AB R167, R212, R201 ;  /* 0x000000c9d4a7723e */ /* 0x004fe200000010ff */
[----:B------:R-:W-:-:S04]  /*a160*/  FADD.FTZ R201, R201, R210 ;  /* 0x000000d2c9c97221 */ /* 0x000fc80000010000 */
        /* <DEDUP_REMOVED lines=31> */
[----:B------:R-:W-:Y:S01]  /*a360*/  IMAD.MOV.U32 R7, RZ, RZ, R178 ;  /* 0x000000ffff077224 */ /* 0x000fe200078e00b2 */
[----:B------:R-:W-:Y:S01]  /*a370*/  UMOV UR36, UR7 ;  /* 0x0000000700247c82 */ /* 0x000fe20008000000 */
[----:B------:R-:W-:-:S07]  /*a380*/  IMAD.MOV.U32 R5, RZ, RZ, R10 ;  /* 0x000000ffff057224 */ /* 0x000fce00078e000a */
.L_x_5245:
[----:B------:R-:W1:Y:S01]  /*a390*/  LDC R10, c[0x0][0x448] ;  /* 0x00011200ff0a7b82 */ /* 0x000e620000000800 */
[----:B------:R-:W-:-:S05]  /*a3a0*/  IADD3 R13, -R9, 0x1, RZ ;  /* 0x00000001090d7810 */ /* 0x000fca0007ffe1ff */
[----:B------:R-:W-:Y:S02]  /*a3b0*/  IMAD R8, R8, UR38, R13 ;  /* 0x0000002608087c24 */ /* 0x000fe4000f8e020d */
[----:B------:R-:W2:Y:S01]  /*a3c0*/  LDC R14, c[0x0][0xadc] ;  /* 0x0002b700ff0e7b82 */ /* 0x000ea20000000800 */
[----:B-1----:R-:W-:Y:S01]  /*a3d0*/  ISETP.NE.AND P5, PT, R10, 0x1, PT ;  /* 0x000000010a00780c */ /* 0x002fe20003fa5270 */
[----:B------:R-:W-:-:S04]  /*a3e0*/  VIADD R10, R18, 0x3f ;  /* 0x0000003f120a7836 */ /* 0x000fc80000000000 */
[----:B------:R-:W-:Y:S01]  /*a3f0*/  IMAD.MOV.U32 R9, RZ, RZ, R10 ;  /* 0x000000ffff097224 */ /* 0x000fe200078e000a */
[----:B--2---:R-:W-:-:S07]  /*a400*/  ISETP.GE.AND P6, PT, R14, 0x1, PT ;  /* 0x000000010e00780c */ /* 0x004fce0003fc6270 */
[----:B------:R-:W1:Y:S08]  /*a410*/  @P5 LDC R11, c[0x0][0x44c] ;  /* 0x00011300ff0b5b82 */ /* 0x000e700000000800 */
[----:B0-----:R-:W0:Y:S01]  /*a420*/  @P5 LDC R12, c[0x0][0x450] ;  /* 0x00011400ff0c5b82 */ /* 0x001e220000000800 */
[----:B-1----:R-:W-:-:S05]  /*a430*/  @P5 IMAD.HI.U32 R11, R10, R11, RZ ;  /* 0x0000000b0a0b5227 */ /* 0x002fca00078e00ff */
[----:B0-----:R-:W-:-:S05]  /*a440*/  @P5 SHF.R.U32.HI R9, RZ, R12, R11 ;  /* 0x0000000cff095219 */ /* 0x001fca000001160b */
        /* <DEDUP_REMOVED lines=12> */
.L_x_5264:
[----:B------:R-:W-:-:S13]  /*a510*/  ISETP.NE.AND P2, PT, R14, 0x1, PT ;  /* 0x000000010e00780c */ /* 0x000fda0003f45270 */
[----:B------:R-:W0:Y:S02]  /*a520*/  @P2 LDC.64 R10, c[0x0][0xae0] ;  /* 0x0002b800ff0a2b82 */ /* 0x000e240000000a00 */
[----:B0-----:R-:W-:-:S05]  /*a530*/  @P2 IMAD.HI.U32 R10, R9, R10, RZ ;  /* 0x0000000a090a2227 */ /* 0x001fca00078e00ff */
[----:B------:R-:W-:-:S07]  /*a540*/  @P2 SHF.R.U32.HI R9, RZ, R11, R10 ;  /* 0x0000000bff092219 */ /* 0x000fce000001160a */
.L_x_5265:
[----:B------:R-:W-:-:S05]  /*a550*/  IMAD R9, R9, R14, RZ ;  /* 0x0000000e09097224 */ /* 0x000fca00078e02ff */
[----:B------:R-:W-:-:S07]  /*a560*/  VIMNMX R8, R8, R9, !PT ;  /* 0x0000000908087248 */ /* 0x000fce0007fe0100 */
.L_x_5263:
[----:B------:R-:W-:-:S05]  /*a570*/  VIADD R8, R8, 0x3f ;  /* 0x0000003f08087836 */ /* 0x000fca0000000000 */
[----:B------:R-:W-:-:S04]  /*a580*/  SHF.R.S32.HI R9, RZ, 0x1f, R8 ;  /* 0x0000001fff097819 */ /* 0x000fc80000011408 */
[----:B------:R-:W-:-:S04]  /*a590*/  LEA.HI R9, R9, R8, RZ, 0x6 ;  /* 0x0000000809097211 */ /* 0x000fc800078f30ff */
[----:B------:R-:W-:-:S04]  /*a5a0*/  SHF.R.S32.HI R8, RZ, 0x6, R9 ;  /* 0x00000006ff087819 */ /* 0x000fc80000011409 */
[----:B------:R-:W-:-:S04]  /*a5b0*/  VIMNMX R9, R189, R8, !PT ;  /* 0x00000008bd097248 */ /* 0x000fc80007fe0100 */
[----:B------:R-:W-:-:S13]  /*a5c0*/  ISETP.GE.AND P2, PT, R6, R9, PT ;  /* 0x000000090600720c */ /* 0x000fda0003f46270 */
[----:B------:R-:W-:Y:S05]  /*a5d0*/  @!P2 BRA `(.L_x_5266) ;  /* 0x000000280048a947 */ /* 0x000fea0003800000 */
[----:B------:R-:W-:Y:S01]  /*a5e0*/  IMAD.MOV.U32 R197, RZ, RZ, R7 ;  /* 0x000000ffffc57224 */ /* 0x000fe200078e0007 */
[----:B------:R-:W-:Y:S01]  /*a5f0*/  UMOV UR7, UR36 ;  /* 0x0000002400077c82 */ /* 0x000fe20008000000 */
[----:B------:R-:W-:Y:S02]  /*a600*/  IMAD.MOV.U32 R10, RZ, RZ, R5 ;  /* 0x000000ffff0a7224 */ /* 0x000fe400078e0005 */
[----:B------:R-:W-:-:S07]  /*a610*/  IMAD.MOV.U32 R8, RZ, RZ, R6 ;  /* 0x000000ffff087224 */ /* 0x000fce00078e0006 */
.L_x_5275:
[----:B------:R-:W-:Y:S01]  /*a620*/  UIADD3 UR36, UR7, 0x1, URZ ;  /* 0x0000000107247890 */ /* 0x000fe2000fffe03f */
[----:B------:R-:W-:Y:S02]  /*a630*/  IMAD.MOV.U32 R6, RZ, RZ, R8 ;  /* 0x000000ffff067224 */ /* 0x000fe400078e0008 */
[----:B------:R-:W-:Y:S01]  /*a640*/  VIADD R8, R8, 0xffffffff ;  /* 0xffffffff08087836 */ /* 0x000fe20000000000 */
[----:B------:R-:W-:Y:S02]  /*a650*/  UISETP.NE.AND UP0, UPT, UR36, 0x2, UPT ;  /* 0x000000022400788c */ /* 0x000fe4000bf05270 */
[----:B------:R-:W-:Y:S02]  /*a660*/  ISETP.GT.AND P2, PT, R6, R9, PT ;  /* 0x000000090600720c */ /* 0x000fe40003f44270 */
[----:B------:R-:W-:Y:S02]  /*a670*/  USEL UR5, URZ, 0x1, UP0 ;  /* 0x000000013f057887 */ /* 0x000fe40008000000 */
[----:B------:R-:W-:-:S04]  /*a680*/  USEL UR36, UR36, URZ, UP0 ;  /* 0x0000003f24247287 */ /* 0x000fc80008000000 */
[----:B------:R-:W-:Y:S01]  /*a690*/  LOP3.LUT R2, R2, UR5, RZ, 0x3c, !PT ;  /* 0x0000000502027c12 */ /* 0x000fe2000f8e3cff */
[----:B0-----:R-:W-:Y:S07]  /*a6a0*/  @!P0 BRA `(.L_x_5267) ;  /* 0x0000000000048947 */ /* 0x001fee0003800000 */
[----:B------:R-:W-:Y:S01]  /*a6b0*/  BPT.TRAP 0x1 ;  /* 0x000000040000795c */ /* 0x000fe20000300000 */
.L_x_5267:
[----:B------:R-:W-:Y:S01]  /*a6c0*/  ULEA UR5, UR36, UR37, 0x3 ;  /* 0x0000002524057291 */ /* 0x000fe2000f8e183f */
[----:B------:R-:W-:-:S08]  /*a6d0*/  SHF.L.U32 R5, R2, 0x1f, RZ ;  /* 0x0000001f02057819 */ /* 0x000fd000000006ff */
[----:B------:R0:W1:Y:S01]  /*a6e0*/  SYNCS.PHASECHK.TRANS64.TRYWAIT P3, [UR5+0x38830], R5 ;  /* 0x03883005ff0075a7 */ /* 0x0000620008060145 */
[----:B------:R-:W-:Y:S05]  /*a6f0*/  @!P0 BRA `(.L_x_5268) ;  /* 0x0000000000048947 */ /* 0x000fea0003800000 */
[----:B------:R-:W-:Y:S01]  /*a700*/  BPT.TRAP 0x1 ;  /* 0x000000040000795c */ /* 0x000fe20000300000 */
.L_x_5268:
[----:B-1----:R-:W-:Y:S05]  /*a710*/  @P3 BRA `(.L_x_5269) ;  /* 0x0000000000083947 */ /* 0x002fea0003800000 */
[----:B------:R-:W1:Y:S02]  /*a720*/  SYNCS.PHASECHK.TRANS64.TRYWAIT P3, [UR5+0x38830], R5 ;  /* 0x03883005ff0075a7 */ /* 0x000e640008060145 */
[----:B-1----:R-:W-:Y:S05]  /*a730*/  @!P3 BRA `(.L_x_5270) ;  /* 0x000000f800f4b947 */ /* 0x002fea0003800000 */
.L_x_5269:
        /* <DEDUP_REMOVED lines=23> */
.L_x_5271:
[----:B------:R2:W3:Y:S01]  /*a8b0*/  SYNCS.PHASECHK.TRANS64.TRYWAIT P3, [UR5+0x38850], R5 ;  /* 0x03885005ff0075a7 */ /* 0x0004e20008060145 */
[----:B------:R-:W-:Y:S05]  /*a8c0*/  @!P0 BRA `(.L_x_5272) ;  /* 0x0000000000048947 */ /* 0x000fea0003800000 */
[----:B------:R-:W-:Y:S01]  /*a8d0*/  BPT.TRAP 0x1 ;  /* 0x000000040000795c */ /* 0x000fe20000300000 */
.L_x_5272:
[----:B---3--:R-:W-:Y:S05]  /*a8e0*/  @P3 BRA `(.L_x_5273) ;  /* 0x0000000000083947 */ /* 0x008fea0003800000 */
[----:B------:R-:W3:Y:S02]  /*a8f0*/  SYNCS.PHASECHK.TRANS64.TRYWAIT P3, [UR5+0x38850], R5 ;  /* 0x03885005ff0075a7 */ /* 0x000ee40008060145 */
[----:B---3--:R-:W-:Y:S05]  /*a900*/  @!P3 BRA `(.L_x_5274) ;  /* 0x000000f80098b947 */ /* 0x008fea0003800000 */
.L_x_5273:
[----:B------:R-:W-:Y:S01]  /*a910*/  ULEA UR26, UR36, UR4, 0xc ;  /* 0x00000004241a7291 */ /* 0x000fe2000f8e603f */
[----:B------:R-:W-:Y:S01]  /*a920*/  WARPGROUP.ARRIVE ;  /* 0x00000000000079c5 */ /* 0x000fe20000000000 */
[----:B------:R-:W-:Y:S01]  /*a930*/  UMOV UR27, 0x40000040 ;  /* 0x40000040001b7882 */ /* 0x000fe20000000000 */
[----:B------:R-:W-:-:S04]  /*a940*/  UIADD3 UR28, UR6, 0x2, URZ ;  /* 0x00000002061c7890 */ /* 0x000fc8000fffe03f */
[----:B-1----:R-:W1:Y:S01]  /*a950*/  S2R R6, SR_TID.X ;  /* 0x0000000000067919 */ /* 0x002e620000002100 */
[----:B------:R-:W-:Y:S01]  /*a960*/  UIADD3 UR30, UR26, 0x2, URZ ;  /* 0x000000021a1e7890 */ /* 0x000fe2000fffe03f */
[----:B------:R-:W-:Y:S01]  /*a970*/  UMOV UR29, 0x40000040 ;  /* 0x40000040001d7882 */ /* 0x000fe20000000000 */
[----:B------:R-:W-:Y:S01]  /*a980*/  UMOV UR31, 0x40000040 ;  /* 0x40000040001f7882 */ /* 0x000fe20000000000 */
[----:B------:R-:W-:Y:S01]  /*a990*/  HGMMA.64x64x16.F32.BF16 R152, gdesc[UR24], R152, gsb0 ;  /* 0x00e00000189879f0 */ /* 0x000fe20008001898 */
[----:B------:R-:W-:Y:S02]  /*a9a0*/  UIADD3 UR15, UR6, 0x800, URZ ;  /* 0x00000800060f7890 */ /* 0x000fe4000fffe03f */
[----:B------:R-:W-:Y:S01]  /*a9b0*/  UIADD3 UR18, UR26, 0x800, URZ ;  /* 0x000008001a127890 */ /* 0x000fe2000fffe03f */
[----:B------:R-:W-:Y:S01]  /*a9c0*/  ULDC UR19, c[0x0][0xa80] ;  /* 0x0002a00000137ab9 */ /* 0x000fe20000000800 */
[----:B-1----:R-:W-:-:S05]  /*a9d0*/  SHF.R.U32.HI R6, RZ, 0x7, R6 ;  /* 0x00000007ff067819 */ /* 0x002fca0000011606 */
[----:B0-2---:R-:W0:Y:S02]  /*a9e0*/  SHFL.IDX PT, R5, R6, RZ, 0x1f ;  /* 0x00001fff06057589 */ /* 0x005e2400000e0000 */
[----:B0-----:R-:W-:-:S13]  /*a9f0*/  R2UR UR10, R5 ;  /* 0x00000000050a72ca */ /* 0x001fda00000e0000 */
        /* <DEDUP_REMOVED lines=278> */
[----:B------:R-:W-:-:S03]  /*bb60*/  FMNMX.FTZ R7, R163, R6, !PT ;  /* 0x00000006a3077209 */ /* 0x000fc60007810000 */
[C---:B------:R-:W-:Y:S01]  /*bb70*/  FADD.FTZ R10, -R5.reuse, R10 ;  /* 0x0000000a050a7221 */ /* 0x040fe20000010100 */
[----:B------:R-:W-:Y:S01]  /*bb80*/  FMNMX.FTZ R6, R166, R7, !PT ;  /* 0x00000007a6067209 */ /* 0x000fe20007810000 */
[----:B------:R-:W-:Y:S02]  /*bb90*/  FMUL.FTZ R198, R5, UR19 ;  /* 0x0000001305c67c20 */ /* 0x000fe40008410000 */
[----:B------:R-:W-:Y:S01]  /*bba0*/  FMUL.FTZ R13, R10, UR19 ;  /* 0x000000130a0d7c20 */ /* 0x000fe20008410000 */
[----:B------:R-:W-:Y:S01]  /*bbb0*/  FMNMX.FTZ R7, R167, R6, !PT ;  /* 0x00000006a7077209 */ /* 0x000fe20007810000 */
[--C-:B------:R-:W-:Y:S01]  /*bbc0*/  FFMA.FTZ R11, R152, UR19, -R198.reuse ;  /* 0x00000013980b7c23 */ /* 0x100fe200080108c6 */
[--C-:B------:R-:W-:Y:S01]  /*bbd0*/  FFMA.FTZ R153, R153, UR19, -R198.reuse ;  /* 0x0000001399997c23 */ /* 0x100fe200080108c6 */
[----:B------:R0:W1:Y:S01]  /*bbe0*/  MUFU.EX2 R6, R13 ;  /* 0x0000000d00067308 */ /* 0x0000620000000800 */
        /* <DEDUP_REMOVED lines=9> */
[--C-:B0-----:R-:W-:Y:S01]  /*bc80*/  FFMA.FTZ R13, R157, UR19, -R198.reuse ;  /* 0x000000139d0d7c23 */ /* 0x101fe200080108c6 */
[--C-:B------:R-:W-:Y:S01]  /*bc90*/  FFMA.FTZ R172, R172, UR19, -R198.reuse ;  /* 0x00000013acac7c23 */ /* 0x100fe200080108c6 */
[--C-:B------:R-:W-:Y:S01]  /*bca0*/  FFMA.FTZ R173, R173, UR19, -R198.reuse ;  /* 0x00000013adad7c23 */ /* 0x100fe200080108c6 */
[----:B------:R-:W-:Y:S01]  /*bcb0*/  FMNMX.FTZ R7, R175, R10, !PT ;  /* 0x0000000aaf077209 */ /* 0x000fe20007810000 */
[--C-:B------:R-:W-:Y:S01]  /*bcc0*/  FFMA.FTZ R176, R176, UR19, -R198.reuse ;  /* 0x00000013b0b07c23 */ /* 0x100fe200080108c6 */
[----:B------:R0:W-:Y:S01]  /*bcd0*/  MUFU.EX2 R10, R153 ;  /* 0x00000099000a7308 */ /* 0x0001e20000000800 */
[--C-:B------:R-:W-:Y:S01]  /*bce0*/  FFMA.FTZ R177, R177, UR19, -R198.reuse ;  /* 0x00000013b1b17c23 */ /* 0x100fe200080108c6 */
[----:B------:R-:W-:Y:S01]  /*bcf0*/  FMNMX.FTZ R12, R178, R7, !PT ;  /* 0x00000007b20c7209 */ /* 0x000fe20007810000 */
[--C-:B------:R-:W-:Y:S01]  /*bd00*/  FFMA.FTZ R180, R180, UR19, -R198.reuse ;  /* 0x00000013b4b47c23 */ /* 0x100fe200080108c6 */
[-C--:B-1----:R-:W-:Y:S01]  /*bd10*/  FMUL.FTZ R24, R24, R6.reuse ;  /* 0x0000000618187220 */ /* 0x082fe20000410000 */
[----:B------:R-:W-:Y:S01]  /*bd20*/  FMUL.FTZ R25, R25, R6 ;  /* 0x0000000619197220 */ /* 0x000fe20000410000 */
[----:B------:R-:W-:Y:S01]  /*bd30*/  FMNMX.FTZ R7, R179, R12, !PT ;  /* 0x0000000cb3077209 */ /* 0x000fe20007810000 */
[-C--:B------:R-:W-:Y:S01]  /*bd40*/  FMUL.FTZ R28, R28, R6.reuse ;  /* 0x000000061c1c7220 */ /* 0x080fe20000410000 */
[----:B------:R-:W-:Y:S01]  /*bd50*/  MUFU.EX2 R11, R11 ;  /* 0x0000000b000b7308 */ /* 0x000fe20000000800 */
[--C-:B0-----:R-:W-:Y:S01]  /*bd60*/  FFMA.FTZ R153, R181, UR19, -R198.reuse ;  /* 0x00000013b5997c23 */ /* 0x101fe200080108c6 */
[----:B------:R-:W-:Y:S01]  /*bd70*/  FMNMX.FTZ R14, R182, R7, !PT ;  /* 0x00000007b60e7209 */ /* 0x000fe20007810000 */
[-C--:B------:R-:W-:Y:S01]  /*bd80*/  FMUL.FTZ R29, R29, R6.reuse ;  /* 0x000000061d1d7220 */ /* 0x080fe20000410000 */
[-C--:B------:R-:W-:Y:S01]  /*bd90*/  FMUL.FTZ R32, R32, R6.reuse ;  /* 0x0000000620207220 */ /* 0x080fe20000410000 */
[----:B------:R-:W-:Y:S01]  /*bda0*/  FMUL.FTZ R33, R33, R6 ;  /* 0x0000000621217220 */ /* 0x000fe20000410000 */
[----:B------:R-:W-:Y:S01]  /*bdb0*/  FMNMX.FTZ R7, R183, R14, !PT ;  /* 0x0000000eb7077209 */ /* 0x000fe20007810000 */
        /* <DEDUP_REMOVED lines=27> */
[----:B------:R-:W-:Y:S01]  /*bf70*/  FMUL.FTZ R77, R77, R6 ;  /* 0x000000064d4d7220 */ /* 0x000fe20000410000 */
[----:B0-----:R-:W-:Y:S01]  /*bf80*/  FMNMX.FTZ R152, R7, R152, !PT ;  /* 0x0000009807987209 */ /* 0x001fe20007810000 */
[-C--:B------:R-:W-:Y:S01]  /*bf90*/  FMUL.FTZ R80, R80, R6.reuse ;  /* 0x0000000650507220 */ /* 0x080fe20000410000 */
[-C--:B------:R-:W-:Y:S01]  /*bfa0*/  FMUL.FTZ R81, R81, R6.reuse ;  /* 0x0000000651517220 */ /* 0x080fe20000410000 */
[-C--:B------:R-:W-:Y:S01]  /*bfb0*/  FMUL.FTZ R84, R84, R6.reuse ;  /* 0x0000000654547220 */ /* 0x080fe20000410000 */
[-C--:B------:R-:W-:Y:S01]  /*bfc0*/  FMUL.FTZ R85, R85, R6.reuse ;  /* 0x0000000655557220 */ /* 0x080fe20000410000 */
[----:B------:R-:W0:Y:S01]  /*bfd0*/  SHFL.BFLY PT, R7, R152, 0x1, 0x1f ;  /* 0x0c201f0098077f89 */ /* 0x000e2200000e0000 */
        /* <DEDUP_REMOVED lines=23> */
[----:B0-----:R-:W-:Y:S01]  /*c150*/  FMNMX.FTZ R7, R152, R7, !PT ;  /* 0x0000000798077209 */ /* 0x001fe20007810000 */
[----:B------:R-:W-:Y:S01]  /*c160*/  MUFU.EX2 R169, R169 ;  /* 0x000000a900a97308 */ /* 0x000fe20000000800 */
[-C--:B------:R-:W-:Y:S01]  /*c170*/  FMUL.FTZ R125, R125, R6.reuse ;  /* 0x000000067d7d7220 */ /* 0x080fe20000410000 */
[-C--:B------:R-:W-:Y:S01]  /*c180*/  FMUL.FTZ R128, R128, R6.reuse ;  /* 0x0000000680807220 */ /* 0x080fe20000410000 */
[-C--:B------:R-:W-:Y:S01]  /*c190*/  FMUL.FTZ R129, R129, R6.reuse ;  /* 0x0000000681817220 */ /* 0x080fe20000410000 */
[----:B------:R-:W-:Y:S01]  /*c1a0*/  FADD.FTZ R152, -R7, R197 ;  /* 0x000000c507987221 */ /* 0x000fe20000010100 */
[-C--:B------:R-:W-:Y:S01]  /*c1b0*/  FMUL.FTZ R132, R132, R6.reuse ;  /* 0x0000000684847220 */ /* 0x080fe20000410000 */
[-C--:B------:R-:W-:Y:S01]  /*c1c0*/  FMUL.FTZ R133, R133, R6.reuse ;  /* 0x0000000685857220 */ /* 0x080fe20000410000 */
[-C--:B------:R-:W-:Y:S01]  /*c1d0*/  FMUL.FTZ R136, R136, R6.reuse ;  /* 0x0000000688887220 */ /* 0x080fe20000410000 */
[----:B------:R0:W-:Y:S01]  /*c1e0*/  MUFU.EX2 R197, R153 ;  /* 0x0000009900c57308 */ /* 0x0001e20000000800 */
[----:B------:R-:W-:Y:S01]  /*c1f0*/  FMUL.FTZ R181, R152, UR19 ;  /* 0x0000001398b57c20 */ /* 0x000fe20008410000 */
[----:B------:R-:W-:Y:S01]  /*c200*/  FMUL.FTZ R152, R7, UR19 ;  /* 0x0000001307987c20 */ /* 0x000fe20008410000 */
[-C--:B------:R-:W-:Y:S01]  /*c210*/  FMUL.FTZ R137, R137, R6.reuse ;  /* 0x0000000689897220 */ /* 0x080fe20000410000 */
[-C--:B------:R-:W-:Y:S01]  /*c220*/  FMUL.FTZ R140, R140, R6.reuse ;  /* 0x000000068c8c7220 */ /* 0x080fe20000410000 */
[----:B------:R-:W-:Y:S01]  /*c230*/  FMUL.FTZ R141, R141, R6 ;  /* 0x000000068d8d7220 */ /* 0x000fe20000410000 */
[--C-:B------:R-:W-:Y:S01]  /*c240*/  FFMA.FTZ R198, R154, UR19, -R152.reuse ;  /* 0x000000139ac67c23 */ /* 0x100fe20008010898 */
[----:B------:R-:W-:Y:S01]  /*c250*/  FFMA.FTZ R207, R179, UR19, -R152 ;  /* 0x00000013b3cf7c23 */ /* 0x000fe20008010898 */
[----:B------:R-:W1:Y:S01]  /*c260*/  MUFU.EX2 R181, R181 ;  /* 0x000000b500b57308 */ /* 0x000e620000000800 */
[----:B0-----:R-:W-:-:S02]  /*c270*/  IMAD.MOV R153, RZ, RZ, -R19 ;  /* 0x000000ffff997224 */ /* 0x001fc400078e0a13 */
[--C-:B------:R-:W-:Y:S01]  /*c280*/  FFMA.FTZ R199, R155, UR19, -R152.reuse ;  /* 0x000000139bc77c23 */ /* 0x100fe20008010898 */
[----:B------:R-:W-:Y:S02]  /*c290*/  IMAD.U32 R179, RZ, RZ, UR5 ;  /* 0x00000005ffb37e24 */ /* 0x000fe4000f8e00ff */
[--C-:B------:R-:W-:Y:S01]  /*c2a0*/  FFMA.FTZ R200, R158, UR19, -R152.reuse ;  /* 0x000000139ec87c23 */ /* 0x100fe20008010898 */
[----:B------:R-:W-:Y:S01]  /*c2b0*/  IMAD.U32 R154, RZ, RZ, UR7 ;  /* 0x00000007ff9a7e24 */ /* 0x000fe2000f8e00ff */
[----:B------:R-:W-:Y:S01]  /*c2c0*/  ISETP.NE.AND P3, PT, R16, R153, PT ;  /* 0x000000991000720c */ /* 0x000fe20003f65270 */
[----:B------:R-:W-:Y:S02]  /*c2d0*/  @!P1 VIADD R153, R179, 0x38840 ;  /* 0x00038840b3999836 */ /* 0x000fe40000000000 */
[--C-:B------:R-:W-:Y:S01]  /*c2e0*/  FFMA.FTZ R201, R159, UR19, -R152.reuse ;  /* 0x000000139fc97c23 */ /* 0x100fe20008010898 */
[--C-:B------:R-:W-:Y:S01]  /*c2f0*/  FFMA.FTZ R202, R162, UR19, -R152.reuse ;  /* 0x00000013a2ca7c23 */ /* 0x100fe20008010898 */
[--C-:B------:R-:W-:Y:S01]  /*c300*/  FFMA.FTZ R203, R163, UR19, -R152.reuse ;  /* 0x00000013a3cb7c23 */ /* 0x100fe20008010898 */
[--C-:B------:R-:W-:Y:S01]  /*c310*/  FFMA.FTZ R204, R166, UR19, -R152.reuse ;  /* 0x00000013a6cc7c23 */ /* 0x100fe20008010898 */
[----:B------:R-:W-:Y:S01]  /*c320*/  @!P1 PRMT R153, RZ, 0x654, R153 ;  /* 0x00000654ff999816 */ /* 0x000fe20000000099 */
[--C-:B------:R-:W-:Y:S01]  /*c330*/  FFMA.FTZ R205, R167, UR19, -R152.reuse ;  /* 0x00000013a7cd7c23 */ /* 0x100fe20008010898 */
[--C-:B------:R-:W-:Y:S01]  /*c340*/  FFMA.FTZ R170, R170, UR19, -R152.reuse ;  /* 0x00000013aaaa7c23 */ /* 0x100fe20008010898 */
[--C-:B------:R-:W-:Y:S01]  /*c350*/  FFMA.FTZ R171, R171, UR19, -R152.reuse ;  /* 0x00000013abab7c23 */ /* 0x100fe20008010898 */
[--C-:B------:R-:W-:Y:S01]  /*c360*/  FFMA.FTZ R174, R174, UR19, -R152.reuse ;  /* 0x00000013aeae7c23 */ /* 0x100fe20008010898 */
[----:B------:R-:W-:Y:S01]  /*c370*/  FFMA.FTZ R175, R175, UR19, -R152 ;  /* 0x00000013afaf7c23 */ /* 0x000fe20008010898 */
[----:B------:R0:W-:Y:S01]  /*c380*/  @!P1 SYNCS.ARRIVE.TRANS64.RED.A1T0 RZ, [R153+URZ], RZ ;  /* 0x000000ff99ff99a7 */ /* 0x0001e2000810043f */
[----:B------:R-:W-:-:S02]  /*c390*/  @!P3 IMAD R154, R154, 0x40, R17 ;  /* 0x000000409a9ab824 */ /* 0x000fc400078e0211 */
[--C-:B------:R-:W-:Y:S01]  /*c3a0*/  FFMA.FTZ R178, R178, UR19, -R152.reuse ;  /* 0x00000013b2b27c23 */ /* 0x100fe20008010898 */
[--C-:B------:R-:W-:Y:S01]  /*c3b0*/  FFMA.FTZ R182, R182, UR19, -R152.reuse ;  /* 0x00000013b6b67c23 */ /* 0x100fe20008010898 */
[----:B------:R-:W-:Y:S01]  /*c3c0*/  FFMA.FTZ R183, R183, UR19, -R152 ;  /* 0x00000013b7b77c23 */ /* 0x000fe20008010898 */
[----:B------:R-:W-:Y:S01]  /*c3d0*/  MUFU.EX2 R198, R198 ;  /* 0x000000c600c67308 */ /* 0x000fe20000000800 */
[----:B------:R-:W-:Y:S01]  /*c3e0*/  @!P3 LEA R154, R154, UR37, 0x2 ;  /* 0x000000259a9abc11 */ /* 0x000fe2000f8e10ff */
[----:B-1----:R-:W-:Y:S01]  /*c3f0*/  FMUL.FTZ R26, R26, R181 ;  /* 0x000000b51a1a7220 */ /* 0x002fe20000410000 */
[----:B------:R-:W-:Y:S01]  /*c400*/  F2FP.BF16.F32.PACK_AB R152, R10, R11 ;  /* 0x0000000b0a98723e */ /* 0x000fe200000010ff */
[-C--:B------:R-:W-:Y:S01]  /*c410*/  FMUL.FTZ R27, R27, R181.reuse ;  /* 0x000000b51b1b7220 */ /* 0x080fe20000410000 */
[----:B------:R-:W-:Y:S01]  /*c420*/  F2FP.BF16.F32.PACK_AB R158, R21, R20 ;  /* 0x00000014159e723e */ /* 0x000fe200000010ff */
[----:B------:R-:W-:Y:S01]  /*c430*/  @!P3 STS [R154+0x38400], R6 ;  /* 0x038400069a00b388 */ /* 0x000fe20000000800 */
[----:B------:R-:W-:Y:S01]  /*c440*/  F2FP.BF16.F32.PACK_AB R160, R169, R168 ;  /* 0x000000a8a9a0723e */ /* 0x000fe200000010ff */
[----:B------:R-:W0:Y:S01]  /*c450*/  MUFU.EX2 R199, R199 ;  /* 0x000000c700c77308 */ /* 0x000e220000000800 */
[-C--:B------:R-:W-:Y:S01]  /*c460*/  FMUL.FTZ R30, R30, R181.reuse ;  /* 0x000000b51e1e7220 */ /* 0x080fe20000410000 */
[----:B------:R1:W-:Y:S01]  /*c470*/  @!P3 STS [R154+0x38420], R181 ;  /* 0x038420b59a00b388 */ /* 0x0003e20000000800 */
        /* <DEDUP_REMOVED lines=9> */
[----:B-1----:R-:W-:Y:S01]  /*c510*/  F2FP.BF16.F32.PACK_AB R154, R13, R12 ;  /* 0x0000000c0d9a723e */ /* 0x002fe200000010ff */
        /* <DEDUP_REMOVED lines=72> */
[----:B------:R0:W-:Y:S01]  /*c9a0*/  STSM.16.M88.4 [R22+0x36400], R152 ;  /* 0x0364009816007844 */ /* 0x0001e20000000200 */
[----:B------:R-:W-:Y:S01]  /*c9b0*/  FFMA.FTZ R3, R6, R3, R11 ;  /* 0x0000000306037223 */ /* 0x000fe2000001000b */
[----:B------:R-:W-:Y:S01]  /*c9c0*/  FFMA.FTZ R4, R181, R4, R198 ;  /* 0x00000004b5047223 */ /* 0x000fe200000100c6 */
[----:B------:R-:W-:Y:S01]  /*c9d0*/  MUFU.EX2 R174, R174 ;  /* 0x000000ae00ae7308 */ /* 0x000fe20000000800 */
[----:B------:R0:W-:Y:S01]  /*c9e0*/  STSM.16.M88.4 [R185], R156 ;  /* 0x0000009cb9007844 */ /* 0x0001e20000000200 */
[----:B------:R-:W-:Y:S01]  /*c9f0*/  FADD.FTZ R3, R10, R3 ;  /* 0x000000030a037221 */ /* 0x000fe20000010000 */
[----:B------:R-:W-:Y:S01]  /*ca00*/  FADD.FTZ R199, R199, R4 ;  /* 0x00000004c7c77221 */ /* 0x000fe20000010000 */
[----:B------:R-:W-:Y:S01]  /*ca10*/  @!P1 VIADD R179, R179, 0x38860 ;  /* 0x00038860b3b39836 */ /* 0x000fe20000000000 */
[----:B------:R-:W-:Y:S01]  /*ca20*/  UMOV UR7, UR36 ;  /* 0x0000002400077c82 */ /* 0x000fe20008000000 */
[----:B------:R-:W-:Y:S01]  /*ca30*/  FADD.FTZ R12, R12, R3 ;  /* 0x000000030c0c7221 */ /* 0x000fe20000010000 */
[----:B------:R-:W-:Y:S01]  /*ca40*/  FADD.FTZ R200, R200, R199 ;  /* 0x000000c7c8c87221 */ /* 0x000fe20000010000 */
[----:B------:R-:W2:Y:S01]  /*ca50*/  MUFU.EX2 R175, R175 ;  /* 0x000000af00af7308 */ /* 0x000ea20000000800 */
[----:B-1----:R-:W-:Y:S01]  /*ca60*/  F2FP.BF16.F32.PACK_AB R161, R171, R170 ;  /* 0x000000aaaba1723e */ /* 0x002fe200000010ff */
[----:B------:R-:W-:Y:S01]  /*ca70*/  FADD.FTZ R13, R13, R12 ;  /* 0x0000000c0d0d7221 */ /* 0x000fe20000010000 */
[----:B------:R-:W-:Y:S01]  /*ca80*/  FADD.FTZ R201, R201, R200 ;  /* 0x000000c8c9c97221 */ /* 0x000fe20000010000 */
[----:B------:R-:W-:Y:S01]  /*ca90*/  @!P1 PRMT R179, RZ, 0x654, R179 ;  /* 0x00000654ffb39816 */ /* 0x000fe200000000b3 */
[----:B------:R-:W-:-:S02]  /*caa0*/  IMAD.MOV.U32 R10, RZ, RZ, R5 ;  /* 0x000000ffff0a7224 */ /* 0x000fc400078e0005 */
        /* <DEDUP_REMOVED lines=25> */
[----:B--2---:R-:W-:Y:S02]  /*cc40*/  F2FP.BF16.F32.PACK_AB R166, R197, R180 ;  /* 0x000000b4c5a6723e */ /* 0x004fe400000010ff */
[----:B------:R-:W-:-:S04]  /*cc50*/  FADD.FTZ R177, R177, R176 ;  /* 0x000000b0b1b17221 */ /* 0x000fc80000010000 */
[----:B------:R-:W-:Y:S01]  /*cc60*/  FADD.FTZ R180, R180, R177 ;  /* 0x000000b1b4b47221 */ /* 0x000fe20000010000 */
[----:B------:R-:W2:Y:S03]  /*cc70*/  MUFU.EX2 R182, R182 ;  /* 0x000000b600b67308 */ /* 0x000ea60000000800 */
[----:B------:R-:W-:Y:S01]  /*cc80*/  FADD.FTZ R3, R197, R180 ;  /* 0x000000b4c5037221 */ /* 0x000fe20000010000 */
[----:B------:R-:W-:-:S04]  /*cc90*/  IMAD.MOV.U32 R197, RZ, RZ, R7 ;  /* 0x000000ffffc57224 */ /* 0x000fc800078e0007 */
[----:B------:R-:W3:Y:S01]  /*cca0*/  MUFU.EX2 R183, R183 ;  /* 0x000000b700b77308 */ /* 0x000ee20000000800 */
[----:B-1----:R-:W-:Y:S01]  /*ccb0*/  F2FP.BF16.F32.PACK_AB R165, R207, R178 ;  /* 0x000000b2cfa5723e */ /* 0x002fe200000010ff */
[----:B------:R-:W-:-:S04]  /*ccc0*/  FADD.FTZ R178, R178, R175 ;  /* 0x000000afb2b27221 */ /* 0x000fc80000010000 */
[----:B------:R-:W-:-:S04]  /*ccd0*/  FADD.FTZ R207, R207, R178 ;  /* 0x000000b2cfcf7221 */ /* 0x000fc80000010000 */
[----:B--2---:R-:W-:Y:S01]  /*cce0*/  FADD.FTZ R4, R182, R207 ;  /* 0x000000cfb6047221 */ /* 0x004fe20000010000 */
[----:B---3--:R-:W-:-:S03]  /*ccf0*/  F2FP.BF16.F32.PACK_AB R167, R183, R182 ;  /* 0x000000b6b7a7723e */ /* 0x008fc600000010ff */
[----:B------:R-:W-:Y:S02]  /*cd00*/  FADD.FTZ R4, R183, R4 ;  /* 0x00000004b7047221 */ /* 0x000fe40000010000 */
[----:B------:R0:W-:Y:S01]  /*cd10*/  STSM.16.M88.4 [R184], R164 ;  /* 0x000000a4b8007844 */ /* 0x0001e20000000200 */
[----:B------:R-:W-:-:S06]  /*cd20*/  WARPGROUP.ARRIVE ;  /* 0x00000000000079c5 */ /* 0x000fcc0000000000 */
        /* <DEDUP_REMOVED lines=28> */
[----:B------:R-:W-:-:S07]  /*cef0*/  IMAD.MOV.U32 R6, RZ, RZ, R8 ;  /* 0x000000ffff067224 */ /* 0x000fce00078e0008 */
.L_x_5266:
[----:B------:R-:W-:-:S13]  /*cf00*/  ISETP.GE.AND P2, PT, R6, R189, PT ;  /* 0x000000bd0600720c */ /* 0x000fda0003f46270 */
[----:B------:R-:W-:Y:S05]  /*cf10*/  @!P2 BRA `(.L_x_5276) ;  /* 0x0000003000f4a947 */ /* 0x000fea0003800000 */
[----:B------:R-:W-:Y:S01]  /*cf20*/  IMAD.MOV.U32 R12, RZ, RZ, R7 ;  /* 0x000000ffff0c7224 */ /* 0x000fe200078e0007 */
[----:B------:R-:W-:Y:S01]  /*cf30*/  UMOV UR7, UR36 ;  /* 0x0000002400077c82 */ /* 0x000fe20008000000 */
[----:B------:R-:W-:-:S07]  /*cf40*/  IMAD.MOV.U32 R11, RZ, RZ, R5 ;  /* 0x000000ffff0b7224 */ /* 0x000fce00078e0005 */
.L_x_5293:
[----:B------:R-:W-:-:S04]  /*cf50*/  UIADD3 UR36, UR7, 0x1, URZ ;  /* 0x0000000107247890 */ /* 0x000fc8000fffe03f */
[----:B------:R-:W-:-:S04]  /*cf60*/  UISETP.NE.AND UP0, UPT, UR36, 0x2, UPT ;  /* 0x000000022400788c */ /* 0x000fc8000bf05270 */
[----:B------:R-:W-:Y:S02]  /*cf70*/  USEL UR5, URZ, 0x1, UP0 ;  /* 0x000000013f057887 */ /* 0x000fe40008000000 */
[----:B------:R-:W-:-:S04]  /*cf80*/  USEL UR36, UR36, URZ, UP0 ;  /* 0x0000003f24247287 */ /* 0x000fc80008000000 */
[----:B------:R-:W-:Y:S01]  /*cf90*/  LOP3.LUT R2, R2, UR5, RZ, 0x3c, !PT ;  /* 0x0000000502027c12 */ /* 0x000fe2000f8e3cff */
[----:B--2---:R-:W-:Y:S07]  /*cfa0*/  @!P0 BRA `(.L_x_5277) ;  /* 0x0000000000048947 */ /* 0x004fee0003800000 */
[----:B------:R-:W-:Y:S01]  /*cfb0*/  BPT.TRAP 0x1 ;  /* 0x000000040000795c */ /* 0x000fe20000300000 */
.L_x_5277:
[----:B------:R-:W-:Y:S01]  /*cfc0*/  ULEA UR5, UR36, UR37, 0x3 ;  /* 0x0000002524057291 */ /* 0x000fe2000f8e183f */
[----:B------:R-:W-:-:S08]  /*cfd0*/  SHF.L.U32 R5, R2, 0x1f, RZ ;  /* 0x0000001f02057819 */ /* 0x000fd000000006ff */
[----:B------:R1:W2:Y:S01]  /*cfe0*/  SYNCS.PHASECHK.TRANS64.TRYWAIT P2, [UR5+0x38830], R5 ;  /* 0x03883005ff0075a7 */ /* 0x0002a20008040145 */
[----:B------:R-:W-:Y:S05]  /*cff0*/  @!P0 BRA `(.L_x_5278) ;  /* 0x0000000000048947 */ /* 0x000fea0003800000 */
[----:B------:R-:W-:Y:S01]  /*d000*/  BPT.TRAP 0x1 ;  /* 0x000000040000795c */ /* 0x000fe20000300000 */
.L_x_5278:
[----:B--2---:R-:W-:Y:S05]  /*d010*/  @P2 BRA `(.L_x_5279) ;  /* 0x0000000000082947 */ /* 0x004fea0003800000 */
[----:B------:R-:W2:Y:S02]  /*d020*/  SYNCS.PHASECHK.TRANS64.TRYWAIT P2, [UR5+0x38830], R5 ;  /* 0x03883005ff0075a7 */ /* 0x000ea40008040145 */
[----:B--2---:R-:W-:Y:S05]  /*d030*/  @!P2 BRA `(.L_x_5280) ;  /* 0x000000d000e4a947 */ /* 0x004fea0003800000 */
.L_x_5279:
[----:B------:R-:W-:Y:S01]  /*d040*/  R2UR UR10, R0 ;  /* 0x00000000000a72ca */ /* 0x000fe200000e0000 */
[----:B0-----:R-:W-:Y:S01]  /*d050*/  WARPGROUP.ARRIVE ;  /* 0x00000000000079c5 */ /* 0x001fe20000000000 */
        /* <DEDUP_REMOVED lines=21> */
.L_x_5281:
[----:B------:R0:W3:Y:S01]  /*d1b0*/  SYNCS.PHASECHK.TRANS64.TRYWAIT P2, [UR5+0x38850], R5 ;  /* 0x03885005ff0075a7 */ /* 0x0000e20008040145 */
[----:B------:R-:W-:Y:S05]  /*d1c0*/  @!P0 BRA `(.L_x_5282) ;  /* 0x0000000000048947 */ /* 0x000fea0003800000 */
[----:B------:R-:W-:Y:S01]  /*d1d0*/  BPT.TRAP 0x1 ;  /* 0x000000040000795c */ /* 0x000fe20000300000 */
.L_x_5282:
[----:B---3--:R-:W-:Y:S05]  /*d1e0*/  @P2 BRA `(.L_x_5283) ;  /* 0x0000000000082947 */ /* 0x008fea0003800000 */
[----:B------:R-:W3:Y:S02]  /*d1f0*/  SYNCS.PHASECHK.TRANS64.TRYWAIT P2, [UR5+0x38850], R5 ;  /* 0x03885005ff0075a7 */ /* 0x000ee40008040145 */
[----:B---3--:R-:W-:Y:S05]  /*d200*/  @!P2 BRA `(.L_x_5284) ;  /* 0x000000d00088a947 */ /* 0x008fea0003800000 */
.L_x_5283:
[----:B------:R-:W-:Y:S01]  /*d210*/  ULEA UR26, UR36, UR4, 0xc ;  /* 0x00000004241a7291 */ /* 0x000fe2000f8e603f */
[----:B------:R-:W-:Y:S01]  /*d220*/  WARPGROUP.ARRIVE ;  /* 0x00000000000079c5 */ /* 0x000fe20000000000 */
[----:B------:R-:W-:Y:S01]  /*d230*/  UMOV UR27, 0x40000040 ;  /* 0x40000040001b7882 */ /* 0x000fe20000000000 */
[----:B------:R-:W-:-:S04]  /*d240*/  UIADD3 UR28, UR6, 0x2, URZ ;  /* 0x00000002061c7890 */ /* 0x000fc8000fffe03f */
[----:B------:R-:W3:Y:S01]  /*d250*/  S2R R7, SR_TID.X ;  /* 0x0000000000077919 */ /* 0x000ee20000002100 */
[----:B------:R-:W-:Y:S01]  /*d260*/  UIADD3 UR30, UR26, 0x2, URZ ;  /* 0x000000021a1e7890 */ /* 0x000fe2000fffe03f */
[----:B--2---:R-:W2:Y:S01]  /*d270*/  @P5 LDC R8, c[0x0][0x44c] ;  /* 0x00011300ff085b82 */ /* 0x004ea20000000800 */
[----:B------:R-:W-:Y:S01]  /*d280*/  UMOV UR29, 0x40000040 ;  /* 0x40000040001d7882 */ /* 0x000fe20000000000 */
[----:B------:R-:W-:Y:S01]  /*d290*/  UMOV UR31, 0x40000040 ;  /* 0x40000040001f7882 */ /* 0x000fe20000000000 */
[----:B------:R-:W-:Y:S01]  /*d2a0*/  HGMMA.64x64x16.F32.BF16 R152, gdesc[UR24], R152, gsb0 ;  /* 0x00e00000189879f0 */ /* 0x000fe20008001898 */
[----:B------:R-:W-:Y:S01]  /*d2b0*/  UIADD3 UR15, UR6, 0x800, URZ ;  /* 0x00000800060f7890 */ /* 0x000fe2000fffe03f */
[----:B------:R-:W-:Y:S01]  /*d2c0*/  IMAD.IADD R13, R188, 0x1, R18 ;  /* 0x00000001bc0d7824 */ /* 0x000fe200078e0212 */
[----:B------:R-:W-:Y:S01]  /*d2d0*/  UIADD3 UR18, UR26, 0x800, URZ ;  /* 0x000008001a127890 */ /* 0x000fe2000fffe03f */
[----:B------:R-:W-:Y:S01]  /*d2e0*/  IMAD.U32 R10, RZ, RZ, UR5 ;  /* 0x00000005ff0a7e24 */ /* 0x000fe2000f8e00ff */
[----:B------:R-:W-:-:S02]  /*d2f0*/  ULDC UR5, c[0x0][0xad4] ;  /* 0x0002b50000057ab9 */ /* 0x000fc40000000800 */
[----:B------:R-:W-:Y:S01]  /*d300*/  ULOP3.LUT UR5, URZ, UR5, URZ, 0x33, !UPT ;  /* 0x000000053f057292 */ /* 0x000fe2000f8e333f */
[----:B--2---:R-:W-:Y:S01]  /*d310*/  @P5 IMAD.HI.U32 R8, R13, R8, RZ ;  /* 0x000000080d085227 */ /* 0x004fe200078e00ff */
[----:B---3--:R-:W-:-:S05]  /*d320*/  SHF.R.U32.HI R7, RZ, 0x7, R7 ;  /* 0x00000007ff077819 */ /* 0x008fca0000011607 */
[----:B01----:R0:W1:Y:S02]  /*d330*/  SHFL.IDX PT, R5, R7, RZ, 0x1f ;  /* 0x00001fff07057589 */ /* 0x00306400000e0000 */
[----:B0-----:R-:W0:Y:S01]  /*d340*/  LDC R7, c[0x0][0x2f0] ;  /* 0x0000bc00ff077b82 */ /* 0x001e220000000800 */
[----:B-1----:R-:W-:-:S07]  /*d350*/  R2UR UR10, R5 ;  /* 0x00000000050a72ca */ /* 0x002fce00000e0000 */
[----:B------:R-:W1:Y:S06]  /*d360*/  @P5 LDC R5, c[0x0][0x450] ;  /* 0x00011400ff055b82 */ /* 0x000e6c0000000800 */
[----:B------:R-:W-:-:S03]  /*d370*/  UISETP.GT.AND UP0, UPT, UR10, 0x7f, UPT ;  /* 0x0000007f0a00788c */ /* 0x000fc6000bf04270 */
[----:B------:R-:W-:Y:S01]  /*d380*/  UMOV UR10, 0x4 ;  /* 0x00000004000a7882 */ /* 0x000fe20000000000 */
[----:B------:R-:W-:Y:S02]  /*d390*/  USEL UR14, URZ, 0x2, !UP0 ;  /* 0x000000023f0e7887 */ /* 0x000fe4000c000000 */
[----:B------:R-:W-:Y:S01]  /*d3a0*/  USEL UR11, UR10, 0x2, UP0 ;  /* 0x000000020a0b7887 */ /* 0x000fe20008000000 */
[----:B------:R-:W-:Y:S02]  /*d3b0*/  WARPGROUP.DEPBAR.LE gsb0, 0x0 ;  /* 0x00008000000079c5 */ /* 0x000fe40000010000 */
[----:B------:R-:W-:Y:S01]  /*d3c0*/  WARPGROUP.ARRIVE ;  /* 0x00000000000079c5 */ /* 0x000fe20000000000 */
[----:B------:R-:W-:Y:S01]  /*d3d0*/  USEL UR10, UR10, 0x6, !UP0 ;  /* 0x000000060a0a7887 */ /* 0x000fe2000c000000 */
[----:B-1----:R-:W-:Y:S01]  /*d3e0*/  @P5 SHF.R.U32.HI R13, RZ, R5, R8 ;  /* 0x00000005ff0d5219 */ /* 0x002fe20000011608 */
[----:B------:R-:W-:-:S03]  /*d3f0*/  IMAD.SHL.U32 R5, R6, 0x40, RZ ;  /* 0x0000004006057824 */ /* 0x000fc600078e00ff */
[----:B------:R-:W-:Y:S01]  /*d400*/  HGMMA.64x64x16.F32.BF16 R152, gdesc[UR28], R152, gsb0 ;  /* 0x00e000001c9879f0 */ /* 0x000fe20008001898 */
[----:B------:R-:W-:Y:S01]  /*d410*/  UIADD3 UR28, UR6, 0x4, URZ ;  /* 0x00000004061c7890 */ /* 0x000fe2000fffe03f */
[----:B------:R-:W-:Y:S01]  /*d420*/  @!P1 VIADD R8, R10, 0x38840 ;  /* 0x000388400a089836 */ /* 0x000fe20000000000 */
[----:B------:R-:W-:Y:S01]  /*d430*/  UIADD3 UR30, UR26, 0x4, URZ ;  /* 0x000000041a1e7890 */ /* 0x000fe2000fffe03f */
[----:B------:R-:W1:Y:S01]  /*d440*/  SHFL.IDX PT, R198, R13, RZ, 0x1c1f ;  /* 0x001c1fff0dc67589 */ /* 0x000e6200000e0000 */
[----:B------:R-:W-:Y:S01]  /*d450*/  UMOV UR29, 0x40000040 ;  /* 0x40000040001d7882 */ /* 0x000fe20000000000 */
[----:B------:R-:W-:Y:S01]  /*d460*/  UMOV UR31, 0x40000040 ;  /* 0x40000040001f7882 */ /* 0x000fe20000000000 */
[----:B------:R-:W-:Y:S02]  /*d470*/  IADD3 R14, -R16, 0x1, -R5 ;  /* 0x00000001100e7810 */ /* 0x000fe40007ffe905 */
[----:B------:R-:W-:-:S03]  /*d480*/  @!P1 PRMT R8, RZ, 0x654, R8 ;  /* 0x00000654ff089816 */ /* 0x000fc60000000008 */
[----:B0-----:R-:W-:Y:S01]  /*d490*/  IMAD R14, R7, UR38, R14 ;  /* 0x00000026070e7c24 */ /* 0x001fe2000f8e020e */
        /* <DEDUP_REMOVED lines=235> */
[----:B------:R-:W-:-:S04]  /*e350*/  VIADD R15, R14, -UR10 ;  /* 0x8000000a0e0f7c36 */ /* 0x000fc80008000000 */
[C---:B------:R-:W-:Y:S02]  /*e360*/  VIADD R14, R15.reuse, UR11 ;  /* 0x0000000b0f0e7c36 */ /* 0x040fe40008000000 */
[----:B------:R-:W-:Y:S01]  /*e370*/  VIADD R15, R15, UR5 ;  /* 0x000000050f0f7c36 */ /* 0x000fe20008000000 */
[----:B------:R-:W-:Y:S01]  /*e380*/  ULDC UR5, c[0x0][0xadc] ;  /* 0x0002b70000057ab9 */ /* 0x000fe20000000800 */
[--C-:B-1----:R-:W-:Y:S02]  /*e390*/  IMAD.IADD R20, R14, 0x1, R198.reuse ;  /* 0x000000010e147824 */ /* 0x102fe400078e02c6 */
[----:B------:R-:W-:Y:S01]  /*e3a0*/  IMAD.IADD R21, R15, 0x1, R198 ;  /* 0x000000010f157824 */ /* 0x000fe200078e02c6 */
        /* <DEDUP_REMOVED lines=19> */
.L_x_5287:
[----:B------:R-:W-:-:S05]  /*e4e0*/  IMAD.U32 R198, RZ, RZ, UR5 ;  /* 0x00000005ffc67e24 */ /* 0x000fca000f8e00ff */
[----:B------:R-:W-:-:S13]  /*e4f0*/  ISETP.NE.AND P2, PT, R198, 0x1, PT ;  /* 0x00000001c600780c */ /* 0x000fda0003f45270 */
[----:B------:R-:W0:Y:S02]  /*e500*/  @P2 LDC.64 R8, c[0x0][0xae0] ;  /* 0x0002b800ff082b82 */ /* 0x000e240000000a00 */
[----:B0-----:R-:W-:-:S05]  /*e510*/  @P2 IMAD.HI.U32 R8, R197, R8, RZ ;  /* 0x00000008c5082227 */ /* 0x001fca00078e00ff */
[----:B------:R-:W-:-:S07]  /*e520*/  @P2 SHF.R.U32.HI R197, RZ, R9, R8 ;  /* 0x00000009ffc52219 */ /* 0x000fce0000011608 */
.L_x_5288:
[----:B------:R-:W-:Y:S05]  /*e530*/  BSYNC B0 ;  /* 0x0000000000007941 */ /* 0x000fea0003800000 */
.L_x_5286:
[----:B------:R-:W-:-:S04]  /*e540*/  IMAD R197, R197, R198, -R5 ;  /* 0x000000c6c5c57224 */ /* 0x000fc800078e0a05 */
[----:B------:R-:W-:-:S05]  /*e550*/  IMAD.IADD R197, R197, 0x1, -R16 ;  /* 0x00000001c5c57824 */ /* 0x000fca00078e0a10 */
[----:B------:R-:W-:Y:S02]  /*e560*/  VIADDMNMX R20, R197, R198, R20, PT ;  /* 0x000000c6c5147246 */ /* 0x000fe40003800114 */
[----:B------:R-:W-:-:S07]  /*e570*/  VIMNMX R21, R21, R197, !PT ;  /* 0x000000c515157248 */ /* 0x000fce0007fe0100 */
.L_x_5285:
[----:B------:R-:W-:Y:S01]  /*e580*/  ISETP.GT.AND P2, PT, R6, -0x1, PT ;  /* 0xffffffff0600780c */ /* 0x000fe20003f44270 */
[----:B0-----:R-:W0:Y:S03]  /*e590*/  SHFL.IDX PT, R8, R13, 0x1, 0x1c1f ;  /* 0x003c1f000d087f89 */ /* 0x001e2600000e0000 */
[C---:B------:R-:W-:Y:S02]  /*e5a0*/  ISETP.GT.AND P4, PT, R21.reuse, RZ, P2 ;  /* 0x000000ff1500720c */ /* 0x040fe40001784270 */
[----:B------:R-:W-:Y:S02]  /*e5b0*/  ISETP.GT.AND P3, PT, R21, 0x1, P2 ;  /* 0x000000011500780c */ /* 0x000fe40001764270 */
[C---:B------:R-:W-:Y:S02]  /*e5c0*/  ISETP.LT.OR P4, PT, R20.reuse, 0x1, P4 ;  /* 0x000000011400780c */ /* 0x040fe40002781670 */
[----:B------:R-:W-:-:S02]  /*e5d0*/  ISETP.LT.OR P3, PT, R20, 0x2, P3 ;  /* 0x000000021400780c */ /* 0x000fc40001f61670 */
[----:B------:R-:W-:Y:S02]  /*e5e0*/  FSEL R152, R152, -INF , !P4 ;  /* 0xff80000098987808 */ /* 0x000fe40006000000 */
[----:B------:R-:W-:Y:S02]  /*e5f0*/  FSEL R153, R153, -INF , !P3 ;  /* 0xff80000099997808 */ /* 0x000fe40005800000 */
[C---:B------:R-:W-:Y:S02]  /*e600*/  ISETP.GT.AND P4, PT, R21.reuse, 0x8, P2 ;  /* 0x000000081500780c */ /* 0x040fe40001784270 */
[----:B------:R-:W-:Y:S02]  /*e610*/  ISETP.GT.AND P3, PT, R21, 0x9, P2 ;  /* 0x000000091500780c */ /* 0x000fe40001764270 */
[C---:B------:R-:W-:Y:S02]  /*e620*/  ISETP.LT.OR P4, PT, R20.reuse, 0x9, P4 ;  /* 0x000000091400780c */ /* 0x040fe40002781670 */
[----:B------:R-:W-:-:S02]  /*e630*/  ISETP.LT.OR P3, PT, R20, 0xa, P3 ;  /* 0x0000000a1400780c */ /* 0x000fc40001f61670 */
[----:B------:R-:W-:Y:S01]  /*e640*/  FSEL R156, R156, -INF , !P4 ;  /* 0xff8000009c9c7808 */ /* 0x000fe20006000000 */
[--C-:B0-----:R-:W-:Y:S01]  /*e650*/  IMAD.IADD R14, R14, 0x1, R8.reuse ;  /* 0x000000010e0e7824 */ /* 0x101fe200078e0208 */
[----:B------:R-:W-:Y:S01]  /*e660*/  FSEL R157, R157, -INF , !P3 ;  /* 0xff8000009d9d7808 */ /* 0x000fe20005800000 */
[----:B------:R-:W-:Y:S01]  /*e670*/  IMAD.IADD R15, R15, 0x1, R8 ;  /* 0x000000010f0f7824 */ /* 0x000fe200078e0208 */
[C---:B------:R-:W-:Y:S02]  /*e680*/  ISETP.GT.AND P4, PT, R21.reuse, 0x10, P2 ;  /* 0x000000101500780c */ /* 0x040fe40001784270 */
        /* <DEDUP_REMOVED lines=49> */
.L_x_5291:
[----:B------:R-:W-:-:S05]  /*e9a0*/  IMAD.U32 R20, RZ, RZ, UR5 ;  /* 0x00000005ff147e24 */ /* 0x000fca000f8e00ff */
[----:B------:R-:W-:-:S13]  /*e9b0*/  ISETP.NE.AND P3, PT, R20, 0x1, PT ;  /* 0x000000011400780c */ /* 0x000fda0003f65270 */
[----:B------:R-:W0:Y:S02]  /*e9c0*/  @P3 LDC.64 R8, c[0x0][0xae0] ;  /* 0x0002b800ff083b82 */ /* 0x000e240000000a00 */
[----:B0-----:R-:W-:-:S05]  /*e9d0*/  @P3 IMAD.HI.U32 R8, R7, R8, RZ ;  /* 0x0000000807083227 */ /* 0x001fca00078e00ff */
[----:B------:R-:W-:-:S07]  /*e9e0*/  @P3 SHF.R.U32.HI R7, RZ, R9, R8 ;  /* 0x00000009ff073219 */ /* 0x000fce0000011608 */
.L_x_5292:
[----:B------:R-:W-:Y:S05]  /*e9f0*/  BSYNC B0 ;  /* 0x0000000000007941 */ /* 0x000fea0003800000 */
.L_x_5290:
[----:B------:R-:W-:-:S04]  /*ea00*/  IMAD R5, R7, R20, -R5 ;  /* 0x0000001407057224 */ /* 0x000fc800078e0a05 */
[----:B------:R-:W-:-:S05]  /*ea10*/  IMAD.IADD R5, R5, 0x1, -R16 ;  /* 0x0000000105057824 */ /* 0x000fca00078e0a10 */
[----:B------:R-:W-:Y:S02]  /*ea20*/  VIADDMNMX R14, R5, R20, R14, PT ;  /* 0x00000014050e7246 */ /* 0x000fe4000380010e */
[----:B------:R-:W-:-:S07]  /*ea30*/  VIMNMX R15, R15, R5, !PT ;  /* 0x000000050f0f7248 */ /* 0x000fce0007fe0100 */
.L_x_5289:
[----:B------:R-:W-:Y:S01]  /*ea40*/  FMNMX.FTZ R8, R152, R11, !PT ;  /* 0x0000000b98087209 */ /* 0x000fe20007810000 */
[----:B------:R-:W-:Y:S01]  /*ea50*/  ULDC UR19, c[0x0][0xa80] ;  /* 0x0002a00000137ab9 */ /* 0x000fe20000000800 */
[----:B------:R-:W-:Y:S01]  /*ea60*/  ISETP.GT.AND P4, PT, R15, 0x1, P2 ;  /* 0x000000010f00780c */ /* 0x000fe20001784270 */
[----:B------:R-:W-:Y:S01]  /*ea70*/  ULEA UR10, UR36, UR39, 0xc ;  /* 0x00000027240a7291 */ /* 0x000fe2000f8e603f */
[----:B------:R-:W-:Y:S01]  /*ea80*/  FMNMX.FTZ R5, R153, R8, !PT ;  /* 0x0000000899057209 */ /* 0x000fe20007810000 */
[----:B------:R-:W-:Y:S01]  /*ea90*/  UMOV UR11, 0x40000040 ;  /* 0x40000040000b7882 */ /* 0x000fe20000000000 */
[----:B------:R-:W-:Y:S01]  /*eaa0*/  ISETP.LT.OR P4, PT, R14, 0x2, P4 ;  /* 0x000000020e00780c */ /* 0x000fe20002781670 */
[----:B------:R-:W-:Y:S01]  /*eab0*/  UIADD3 UR14, UR10, 0x80, URZ ;  /* 0x000000800a0e7890 */ /* 0x000fe2000fffe03f */
[----:B------:R-:W-:Y:S01]  /*eac0*/  FMNMX.FTZ R8, R156, R5, !PT ;  /* 0x000000059c087209 */ /* 0x000fe20007810000 */
[----:B------:R-:W-:Y:S01]  /*ead0*/  UMOV UR15, 0x40000040 ;  /* 0x40000040000f7882 */ /* 0x000fe20000000000 */
[----:B------:R-:W-:Y:S01]  /*eae0*/  FSEL R155, R155, -INF , !P4 ;  /* 0xff8000009b9b7808 */ /* 0x000fe20006000000 */
[----:B------:R-:W-:Y:S01]  /*eaf0*/  @!P1 VIADD R10, R10, 0x38860 ;  /* 0x000388600a0a9836 */ /* 0x000fe20000000000 */
[----:B------:R-:W-:-:S02]  /*eb00*/  FMNMX.FTZ R5, R157, R8, !PT ;  /* 0x000000089d057209 */ /* 0x000fc40007810000 */
[C---:B------:R-:W-:Y:S02]  /*eb10*/  ISETP.GT.AND P4, PT, R15.reuse, 0x9, P2 ;  /* 0x000000090f00780c */ /* 0x040fe40001784270 */
        /* <DEDUP_REMOVED lines=8> */
[----:B------:R-:W-:Y:S02]  /*eba0*/  FMNMX.FTZ R8, R168, R5, !PT ;  /* 0x00000005a8087209 */ /* 0x000fe40007810000 */
[----:B------:R-:W-:Y:S02]  /*ebb0*/  ISETP.GT.AND P4, PT, R15, 0x11, P2 ;  /* 0x000000110f00780c */ /* 0x000fe40001784270 */
[----:B------:R-:W-:-:S02]  /*ebc0*/  FMNMX.FTZ R5, R169, R8, !PT ;  /* 0x00000008a9057209 */ /* 0x000fc40007810000 */
[----:B------:R-:W-:Y:S02]  /*ebd0*/  FSEL R158, R158, -INF , !P3 ;  /* 0xff8000009e9e7808 */ /* 0x000fe40005800000 */
        /* <DEDUP_REMOVED lines=9> */
[----:B------:R-:W-:Y:S02]  /*ec70*/  ISETP.GT.AND P4, PT, R15, RZ, P2 ;  /* 0x000000ff0f00720c */ /* 0x000fe40001784270 */
[----:B------:R-:W-:-:S02]  /*ec80*/  FMNMX.FTZ R8, R181, R8, !PT ;  /* 0x00000008b5087209 */ /* 0x000fc40007810000 */
[----:B------:R-:W-:Y:S02]  /*ec90*/  FSEL R162, R162, -INF , !P3 ;  /* 0xff800000a2a27808 */ /* 0x000fe40005800000 */
[----:B------:R-:W-:Y:S01]  /*eca0*/  ISETP.GT.AND P3, PT, R15, 0x18, P2 ;  /* 0x000000180f00780c */ /* 0x000fe20001764270 */
[----:B------:R-:W0:Y:S01]  /*ecb0*/  SHFL.BFLY PT, R5, R8, 0x2, 0x1f ;  /* 0x0c401f0008057f89 */ /* 0x000e2200000e0000 */
        /* <DEDUP_REMOVED lines=9> */
[----:B------:R-:W-:-:S02]  /*ed50*/  ISETP.GT.AND P3, PT, R15, 0x21, P2 ;  /* 0x000000210f00780c */ /* 0x000fc40001764270 */
[----:B------:R-:W-:Y:S02]  /*ed60*/  FSEL R170, R170, -INF , !P4 ;  /* 0xff800000aaaa7808 */ /* 0x000fe40006000000 */
[----:B------:R-:W-:Y:S02]  /*ed70*/  ISETP.LT.OR P3, PT, R14, 0x22, P3 ;  /* 0x000000220e00780c */ /* 0x000fe40001f61670 */
[----:B0-----:R-:W-:Y:S02]  /*ed80*/  FMNMX.FTZ R5, R8, R5, !PT ;  /* 0x0000000508057209 */ /* 0x001fe40007810000 */
[----:B------:R-:W-:Y:S02]  /*ed90*/  FMNMX.FTZ R8, R197, R12, !PT ;  /* 0x0000000cc5087209 */ /* 0x000fe40007810000 */
[----:B------:R-:W-:Y:S01]  /*eda0*/  ISETP.GT.AND P4, PT, R15, 0x28, P2 ;  /* 0x000000280f00780c */ /* 0x000fe20001784270 */
[----:B------:R-:W0:Y:S01]  /*edb0*/  SHFL.BFLY PT, R20, R5, 0x1, 0x1f ;  /* 0x0c201f0005147f89 */ /* 0x000e2200000e0000 */
        /* <DEDUP_REMOVED lines=11> */
[----:B------:R-:W-:Y:S02]  /*ee70*/  FSEL R198, R175, -INF , !P3 ;  /* 0xff800000afc67808 */ /* 0x000fe40005800000 */
[----:B0-----:R-:W-:-:S02]  /*ee80*/  FMNMX.FTZ R5, R5, R20, !PT ;  /* 0x0000001405057209 */ /* 0x001fc40007810000 */
[----:B------:R-:W-:Y:S02]  /*ee90*/  ISETP.GT.AND P3, PT, R15, 0x30, P2 ;  /* 0x000000300f00780c */ /* 0x000fe40001764270 */
[C---:B------:R-:W-:Y:S01]  /*eea0*/  FSETP.NEU.FTZ.AND P4, PT, R5.reuse, -INF , PT ;  /* 0xff8000000500780b */ /* 0x040fe20003f9d000 */
[----:B------:R-:W-:Y:S01]  /*eeb0*/  FMUL.FTZ R7, R5, UR19 ;  /* 0x0000001305077c20 */ /* 0x000fe20008410000 */
[----:B------:R-:W-:Y:S02]  /*eec0*/  FMNMX.FTZ R9, R167, R8, !PT ;  /* 0x00000008a7097209 */ /* 0x000fe40007810000 */
[----:B------:R-:W-:Y:S02]  /*eed0*/  ISETP.LT.OR P3, PT, R14, 0x31, P3 ;  /* 0x000000310e00780c */ /* 0x000fe40001f61670 */
[----:B------:R-:W-:Y:S02]  /*eee0*/  FSEL R7, R7, RZ, P4 ;  /* 0x000000ff07077208 */ /* 0x000fe40002000000 */
[----:B------:R-:W-:-:S02]  /*eef0*/  FMNMX.FTZ R20, R170, R9, !PT ;  /* 0x00000009aa147209 */ /* 0x000fc40007810000 */
[----:B------:R-:W-:Y:S01]  /*ef00*/  @!P1 PRMT R10, RZ, 0x654, R10 ;  /* 0x00000654ff0a9816 */ /* 0x000fe2000000000a */
        /* <DEDUP_REMOVED lines=13> */
[----:B------:R-:W-:Y:S01]  /*efe0*/  ISETP.GT.AND P3, PT, R15, 0x38, P2 ;  /* 0x000000380f00780c */ /* 0x000fe20001764270 */
[--C-:B------:R-:W-:Y:S01]  /*eff0*/  FFMA.FTZ R169, R169, UR19, -R7.reuse ;  /* 0x00000013a9a97c23 */ /* 0x100fe20008010807 */
[----:B0-----:R-:W-:Y:S01]  /*f000*/  FMNMX.FTZ R21, R198, R13, !PT ;  /* 0x0000000dc6157209 */ /* 0x001fe20007810000 */
[--C-:B------:R-:W-:Y:S01]  /*f010*/  FFMA.FTZ R172, R172, UR19, -R7.reuse ;  /* 0x00000013acac7c23 */ /* 0x100fe20008010807 */
[----:B------:R-:W-:Y:S01]  /*f020*/  ISETP.GT.AND P2, PT, R15, 0x39, P2 ;  /* 0x000000390f00780c */ /* 0x000fe20001744270 */
[----:B------:R0:W-:Y:S01]  /*f030*/  MUFU.EX2 R13, R174 ;  /* 0x000000ae000d7308 */ /* 0x0001e20000000800 */
[----:B------:R-:W-:Y:S01]  /*f040*/  ISETP.LT.OR P3, PT, R14, 0x39, P3 ;  /* 0x000000390e00780c */ /* 0x000fe20001f61670 */
        /* <DEDUP_REMOVED lines=8> */
[--C-:B0-----:R-:W-:Y:S01]  /*f0d0*/  FFMA.FTZ R174, R165, UR19, -R7.reuse ;  /* 0x00000013a5ae7c23 */ /* 0x101fe20008010807 */
[----:B------:R-:W-:Y:S01]  /*f0e0*/  FSEL R183, R183, -INF , !P2 ;  /* 0xff800000b7b77808 */ /* 0x000fe20005000000 */
[--C-:B------:R-:W-:Y:S01]  /*f0f0*/  FFMA.FTZ R178, R181, UR19, -R7.reuse ;  /* 0x00000013b5b27c23 */ /* 0x100fe20008010807 */
[----:B------:R-:W-:Y:S01]  /*f100*/  FMNMX.FTZ R20, R182, R15, !PT ;  /* 0x0000000fb6147209 */ /* 0x000fe20007810000 */
[--C-:B------:R-:W-:Y:S01]  /*f110*/  FFMA.FTZ R15, R160, UR19, -R7.reuse ;  /* 0x00000013a00f7c23 */ /* 0x100fe20008010807 */
[----:B------:R-:W-:Y:S01]  /*f120*/  FSEL R160, R5, RZ, P4 ;  /* 0x000000ff05a07208 */ /* 0x000fe20002000000 */
[----:B------:R-:W-:Y:S01]  /*f130*/  MUFU.EX2 R9, R9 ;  /* 0x0000000900097308 */ /* 0x000fe20000000800 */
[----:B------:R-:W-:Y:S01]  /*f140*/  FMNMX.FTZ R156, R183, R20, !PT ;  /* 0x00000014b79c7209 */ /* 0x000fe20007810000 */
[----:B------:R-:W-:-:S02]  /*f150*/  FFMA.FTZ R20, R161, UR19, -R7 ;  /* 0x00000013a1147c23 */ /* 0x000fc40008010807 */
[----:B------:R-:W-:Y:S02]  /*f160*/  FADD.FTZ R160, -R160, R11 ;  /* 0x0000000ba0a07221 */ /* 0x000fe40000010100 */
[----:B------:R-:W0:Y:S02]  /*f170*/  SHFL.BFLY PT, R157, R156, 0x2, 0x1f ;  /* 0x0c401f009c9d7f89 */ /* 0x000e2400000e0000 */
[----:B------:R-:W-:Y:S01]  /*f180*/  FMUL.FTZ R11, R160, UR19 ;  /* 0x00000013a00b7c20 */ /* 0x000fe20008410000 */
[----:B------:R-:W-:Y:S08]  /*f190*/  MUFU.EX2 R14, R14 ;  /* 0x0000000e000e7308 */ /* 0x000ff00000000800 */
[----:B------:R-:W1:Y:S08]  /*f1a0*/  MUFU.EX2 R11, R11 ;  /* 0x0000000b000b7308 */ /* 0x000e700000000800 */
[----:B------:R-:W-:Y:S01]  /*f1b0*/  MUFU.EX2 R15, R15 ;  /* 0x0000000f000f7308 */ /* 0x000fe20000000800 */
[----:B0-----:R-:W-:-:S07]  /*f1c0*/  FMNMX.FTZ R157, R156, R157, !PT ;  /* 0x0000009d9c9d7209 */ /* 0x001fce0007810000 */
[----:B------:R-:W0:Y:S01]  /*f1d0*/  MUFU.EX2 R20, R20 ;  /* 0x0000001400147308 */ /* 0x000e220000000800 */
[-C--:B-1----:R-:W-:Y:S01]  /*f1e0*/  FMUL.FTZ R24, R24, R11.reuse ;  /* 0x0000000b18187220 */ /* 0x082fe20000410000 */
[----:B------:R-:W1:Y:S01]  /*f1f0*/  SHFL.BFLY PT, R156, R157, 0x1, 0x1f ;  /* 0x0c201f009d9c7f89 */ /* 0x000e6200000e0000 */
        /* <DEDUP_REMOVED lines=22> */
[----:B------:R-:W-:Y:S01]  /*f360*/  FMUL.FTZ R64, R64, R11 ;  /* 0x0000000b40407220 */ /* 0x000fe20000410000 */
[----:B-1----:R-:W-:Y:S01]  /*f370*/  FMNMX.FTZ R7, R157, R156, !PT ;  /* 0x0000009c9d077209 */ /* 0x002fe20007810000 */
[----:B------:R-:W-:-:S02]  /*f380*/  IMAD.MOV R157, RZ, RZ, -R19 ;  /* 0x000000ffff9d7224 */ /* 0x000fc400078e0a13 */
[-C--:B------:R-:W-:Y:S01]  /*f390*/  FMUL.FTZ R65, R65, R11.reuse ;  /* 0x0000000b41417220 */ /* 0x080fe20000410000 */
[----:B------:R-:W-:Y:S01]  /*f3a0*/  FMUL.FTZ R68, R68, R11 ;  /* 0x0000000b44447220 */ /* 0x000fe20000410000 */
[C---:B------:R-:W-:Y:S01]  /*f3b0*/  FSETP.NEU.FTZ.AND P2, PT, R7.reuse, -INF , PT ;  /* 0xff8000000700780b */ /* 0x040fe20003f5d000 */
[----:B------:R-:W-:Y:S01]  /*f3c0*/  FMUL.FTZ R156, R7, UR19 ;  /* 0x00000013079c7c20 */ /* 0x000fe20008410000 */
[----:B------:R-:W-:Y:S01]  /*f3d0*/  ISETP.NE.AND P3, PT, R16, R157, PT ;  /* 0x0000009d1000720c */ /* 0x000fe20003f65270 */
[----:B------:R-:W1:Y:S01]  /*f3e0*/  MUFU.EX2 R169, R169 ;  /* 0x000000a900a97308 */ /* 0x000e620000000800 */
[-C--:B------:R-:W-:Y:S01]  /*f3f0*/  FMUL.FTZ R69, R69, R11.reuse ;  /* 0x0000000b45457220 */ /* 0x080fe20000410000 */
[-C--:B------:R-:W-:Y:S01]  /*f400*/  FMUL.FTZ R72, R72, R11.reuse ;  /* 0x0000000b48487220 */ /* 0x080fe20000410000 */
[----:B------:R-:W-:Y:S01]  /*f410*/  FSEL R160, R156, RZ, P2 ;  /* 0x000000ff9ca07208 */ /* 0x000fe20001000000 */
[----:B------:R-:W-:Y:S02]  /*f420*/  IMAD.U32 R156, RZ, RZ, UR7 ;  /* 0x00000007ff9c7e24 */ /* 0x000fe4000f8e00ff */
        /* <DEDUP_REMOVED lines=8> */
[----:B------:R-:W-:Y:S01]  /*f4b0*/  FFMA.FTZ R158, R158, UR19, -R160 ;  /* 0x000000139e9e7c23 */ /* 0x000fe200080108a0 */
        /* <DEDUP_REMOVED lines=8> */
[----:B------:R-:W2:Y:S01]  /*f540*/  MUFU.EX2 R200, R155 ;  /* 0x0000009b00c87308 */ /* 0x000ea20000000800 */
        /* <DEDUP_REMOVED lines=11> */
[----:B------:R-:W-:Y:S01]  /*f600*/  F2FP.BF16.F32.PACK_AB R154, R14, R13 ;  /* 0x0000000d0e9a723e */ /* 0x000fe200000010ff */
[----:B------:R-:W-:Y:S01]  /*f610*/  FMUL.FTZ R81, R81, R11 ;  /* 0x0000000b51517220 */ /* 0x000fe20000410000 */
[----:B0-----:R-:W-:Y:S01]  /*f620*/  F2FP.BF16.F32.PACK_AB R156, R20, R15 ;  /* 0x0000000f149c723e */ /* 0x001fe200000010ff */
[-C--:B------:R-:W-:Y:S01]  /*f630*/  FMUL.FTZ R84, R84, R11.reuse ;  /* 0x0000000b54547220 */ /* 0x080fe20000410000 */
[----:B-1----:R-:W-:Y:S01]  /*f640*/  F2FP.BF16.F32.PACK_AB R160, R169, R168 ;  /* 0x000000a8a9a0723e */ /* 0x002fe200000010ff */
[----:B--2---:R0:W-:Y:S01]  /*f650*/  @!P3 STS [R157+0x38420], R200 ;  /* 0x038420c89d00b388 */ /* 0x0041e20000000800 */
        /* <DEDUP_REMOVED lines=16> */
[----:B------:R-:W3:Y:S01]  /*f760*/  MUFU.EX2 R181, R181 ;  /* 0x000000b500b57308 */ /* 0x000ee20000000800 */
        /* <DEDUP_REMOVED lines=16> */
[----:B---3--:R-:W-:Y:S01]  /*f870*/  F2FP.BF16.F32.PACK_AB R155, R181, R12 ;  /* 0x0000000cb59b723e */ /* 0x008fe200000010ff */
        /* <DEDUP_REMOVED lines=88> */
[----:B------:R2:W-:Y:S01]  /*fe00*/  STSM.16.M88.4 [R22+0x36400], R152 ;  /* 0x0364009816007844 */ /* 0x0005e20000000200 */
[----:B------:R-:W-:Y:S01]  /*fe10*/  FFMA.FTZ R8, R11, R3, R8 ;  /* 0x000000030b087223 */ /* 0x000fe20000010008 */
[----:B------:R-:W-:Y:S01]  /*fe20*/  FFMA.FTZ R179, R200, R4, R179 ;  /* 0x00000004c8b37223 */ /* 0x000fe200000100b3 */
[----:B------:R-:W-:Y:S01]  /*fe30*/  ISETP.GT.AND P2, PT, R6, R189, PT ;  /* 0x000000bd0600720c */ /* 0x000fe20003f44270 */
[----:B------:R2:W-:Y:S01]  /*fe40*/  STSM.16.M88.4 [R185], R156 ;  /* 0x0000009cb9007844 */ /* 0x0005e20000000200 */
[----:B------:R-:W-:Y:S01]  /*fe50*/  FADD.FTZ R8, R9, R8 ;  /* 0x0000000809087221 */ /* 0x000fe20000010000 */
[----:B------:R-:W0:Y:S01]  /*fe60*/  MUFU.EX2 R178, R178 ;  /* 0x000000b200b27308 */ /* 0x000e220000000800 */
[----:B-1----:R-:W-:Y:S01]  /*fe70*/  F2FP.BF16.F32.PACK_AB R164, R176, R175 ;  /* 0x000000afb0a4723e */ /* 0x002fe200000010ff */
[----:B------:R2:W-:Y:S01]  /*fe80*/  STSM.16.M88.4 [R23], R160 ;  /* 0x000000a017007844 */ /* 0x0005e20000000200 */
[----:B------:R-:W-:Y:S01]  /*fe90*/  FADD.FTZ R179, R180, R179 ;  /* 0x000000b3b4b37221 */ /* 0x000fe20000010000 */
[----:B------:R-:W-:Y:S01]  /*fea0*/  FADD.FTZ R13, R13, R8 ;  /* 0x000000080d0d7221 */ /* 0x000fe20000010000 */
[----:B------:R-:W-:Y:S01]  /*feb0*/  UMOV UR7, UR36 ;  /* 0x0000002400077c82 */ /* 0x000fe20008000000 */
[----:B------:R-:W-:-:S02]  /*fec0*/  VIADD R6, R6, 0xffffffff ;  /* 0xffffffff06067836 */ /* 0x000fc40000000000 */
[----:B------:R-:W-:Y:S01]  /*fed0*/  FADD.FTZ R12, R12, R179 ;  /* 0x000000b30c0c7221 */ /* 0x000fe20000010000 */
[----:B------:R-:W-:Y:S01]  /*fee0*/  MUFU.EX2 R201, R201 ;  /* 0x000000c900c97308 */ /* 0x000fe20000000800 */
[----:B------:R-:W-:Y:S01]  /*fef0*/  FADD.FTZ R14, R14, R13 ;  /* 0x0000000d0e0e7221 */ /* 0x000fe20000010000 */
[----:B------:R-:W-:Y:S02]  /*ff00*/  IMAD.MOV.U32 R11, RZ, RZ, R5 ;  /* 0x000000ffff0b7224 */ /* 0x000fe400078e0005 */
[----:B------:R-:W-:Y:S01]  /*ff10*/  FADD.FTZ R181, R181, R12 ;  /* 0x0000000cb5b57221 */ /* 0x000fe20000010000 */
[----:B------:R-:W-:Y:S02]  /*ff20*/  IMAD.MOV.U32 R12, RZ, RZ, R7 ;  /* 0x000000ffff0c7224 */ /* 0x000fe400078e0007 */
[----:B------:R-:W-:Y:S01]  /*ff30*/  FADD.FTZ R15, R15, R14 ;  /* 0x0000000e0f0f7221 */ /* 0x000fe20000010000 */
[----:B------:R-:W-:Y:S01]  /*ff40*/  FADD.FTZ R170, R170, R181 ;  /* 0x000000b5aaaa7221 */ /* 0x000fe20000010000 */
[----:B------:R-:W1:Y:S01]  /*ff50*/  MUFU.EX2 R204, R204 ;  /* 0x000000cc00cc7308 */ /* 0x000e620000000800 */
        /* <DEDUP_REMOVED lines=11> */
[----:B-1----:R-:W-:Y:S01]  /*10010*/  F2FP.BF16.F32.PACK_AB R165, R204, R201 ;  /* 0x000000c9cca5723e */ /* 0x002fe200000010ff */
        /* <DEDUP_REMOVED lines=8> */
[----:B0-----:R-:W-:Y:S02]  /*100a0*/  F2FP.BF16.F32.PACK_AB R167, R206, R203 ;  /* 0x000000cbcea7723e */ /* 0x001fe400000010ff */
[----:B------:R-:W-:Y:S01]  /*100b0*/  FADD.FTZ R176, R176, R175 ;  /* 0x000000afb0b07221 */ /* 0x000fe20000010000 */
[----:B------:R-:W-:Y:S02]  /*100c0*/  FADD.FTZ R204, R204, R201 ;  /* 0x000000c9cccc7221 */ /* 0x000fe40000010000 */
[----:B------:R2:W-:Y:S01]  /*100d0*/  STSM.16.M88.4 [R184], R164 ;  /* 0x000000a4b8007844 */ /* 0x0005e20000000200 */
[----:B------:R-:W-:Y:S01]  /*100e0*/  WARPGROUP.ARRIVE ;  /* 0x00000000000079c5 */ /* 0x000fe20000000000 */
[----:B------:R-:W-:Y:S01]  /*100f0*/  FADD.FTZ R3, R177, R176 ;  /* 0x000000b0b1037221 */ /* 0x000fe20000010000 */
[----:B------:R-:W-:-:S03]  /*10100*/  FADD.FTZ R203, R203, R204 ;  /* 0x000000cccbcb7221 */ /* 0x000fc60000010000 */
[----:B------:R-:W-:Y:S01]  /*10110*/  FADD.FTZ R3, R178, R3 ;  /* 0x00000003b2037221 */ /* 0x000fe20000010000 */
[----:B------:R-:W-:Y:S01]  /*10120*/  HGMMA.64x256x16.F32.BF16 R24, R152, gdesc[UR8].tnspB, R24, gsb0 ;  /* 0x43e0000898187df0 */ /* 0x000fe20008001818 */
[----:B------:R-:W-:Y:S01]  /*10130*/  UMOV UR11, 0x40000040 ;  /* 0x40000040000b7882 */ /* 0x000fe20000000000 */
[----:B------:R-:W-:Y:S01]  /*10140*/  FADD.FTZ R4, R206, R203 ;  /* 0x000000cbce047221 */ /* 0x000fe20000010000 */
        /* <DEDUP_REMOVED lines=26> */
.L_x_5276:
[----:B------:R-:W1:Y:S01]  /*102f0*/  SHFL.BFLY PT, R0, R3, 0x2, 0x1f ;  /* 0x0c401f0003007f89 */ /* 0x000e6200000e0000 */
[----:B------:R-:W-:Y:S02]  /*10300*/  IMAD.MOV R15, RZ, RZ, -R19 ;  /* 0x000000ffff0f7224 */ /* 0x000fe400078e0a13 */
[----:B--2---:R-:W-:Y:S01]  /*10310*/  IMAD.U32 R10, RZ, RZ, UR19 ;  /* 0x00000013ff0a7e24 */ /* 0x004fe2000f8e00ff */
[----:B------:R-:W2:Y:S01]  /*10320*/  SHFL.BFLY PT, R9, R4, 0x2, 0x1f ;  /* 0x0c401f0004097f89 */ /* 0x000ea200000e0000 */
[----:B------:R-:W-:Y:S01]  /*10330*/  VIADD R219, R219, 0x1 ;  /* 0x00000001dbdb7836 */ /* 0x000fe20000000000 */
[----:B------:R-:W-:Y:S08]  /*10340*/  BAR.ARV 0x8, 0x100 ;  /* 0x0204000000007b1d */ /* 0x000ff00000002000 */
[----:B------:R-:W-:Y:S01]  /*10350*/  BAR.SYNC.DEFER_BLOCKING 0xf, 0x100 ;  /* 0x03c4000000007b1d */ /* 0x000fe20000010000 */
[----:B------:R-:W-:Y:S01]  /*10360*/  ISETP.NE.AND P0, PT, R16, R15, PT ;  /* 0x0000000f1000720c */ /* 0x000fe20003f05270 */
[----:B-1----:R-:W-:Y:S01]  /*10370*/  FADD.FTZ R0, R0, R3 ;  /* 0x0000000300007221 */ /* 0x002fe20000010000 */
[----:B------:R-:W-:-:S02]  /*10380*/  IMAD.MOV.U32 R3, RZ, RZ, -0x800000 ;  /* 0xff800000ff037424 */ /* 0x000fc400078e00ff */
[----:B--2---:R-:W-:Y:S02]  /*10390*/  FADD.FTZ R6, R9, R4 ;  /* 0x0000000409067221 */ /* 0x004fe40000010000 */
[----:B------:R-:W1:Y:S01]  /*103a0*/  SHFL.BFLY PT, R11, R0, 0x1, 0x1f ;  /* 0x0c201f00000b7f89 */ /* 0x000e6200000e0000 */
[----:B------:R-:W-:Y:S02]  /*103b0*/  IMAD.MOV.U32 R9, RZ, RZ, RZ ;  /* 0x000000ffff097224 */ /* 0x000fe400078e00ff */
[----:B------:R-:W-:Y:S01]  /*103c0*/  IMAD.MOV.U32 R4, RZ, RZ, RZ ;  /* 0x000000ffff047224 */ /* 0x000fe200078e00ff */
[----:B------:R-:W2:Y:S01]  /*103d0*/  SHFL.BFLY PT, R13, R6, 0x1, 0x1f ;  /* 0x0c201f00060d7f89 */ /* 0x000ea200000e0000 */
[----:B-1----:R-:W-:Y:S01]  /*103e0*/  FADD.FTZ R11, R0, R11 ;  /* 0x0000000b000b7221 */ /* 0x002fe20000010000 */
[----:B------:R-:W-:Y:S01]  /*103f0*/  IMAD.U32 R0, RZ, RZ, UR36 ;  /* 0x00000024ff007e24 */ /* 0x000fe2000f8e00ff */
[----:B------:R-:W-:Y:S01]  /*10400*/  UIADD3 UR36, UR36, 0x1, URZ ;  /* 0x0000000124247890 */ /* 0x000fe2000fffe03f */
[----:B--2---:R-:W-:-:S02]  /*10410*/  FADD.FTZ R8, R6, R13 ;  /* 0x0000000d06087221 */ /* 0x004fc40000010000 */
[----:B------:R-:W-:Y:S01]  /*10420*/  FSETP.NE.FTZ.AND P1, PT, R11, RZ, PT ;  /* 0x000000ff0b00720b */ /* 0x000fe20003f35000 */
[----:B------:R-:W-:Y:S01]  /*10430*/  @!P0 IMAD R0, R0, 0x40, R17 ;  /* 0x0000004000008824 */ /* 0x000fe200078e0211 */
[----:B------:R-:W-:Y:S01]  /*10440*/  UISETP.NE.AND UP0, UPT, UR36, 0x2, UPT ;  /* 0x000000022400788c */ /* 0x000fe2000bf05270 */
[----:B------:R-:W-:Y:S01]  /*10450*/  IMAD.U32 R13, RZ, RZ, UR19 ;  /* 0x00000013ff0d7e24 */ /* 0x000fe2000f8e00ff */
[----:B------:R-:W-:Y:S02]  /*10460*/  FSETP.NE.FTZ.AND P2, PT, R8, RZ, PT ;  /* 0x000000ff0800720b */ /* 0x000fe40003f55000 */
[----:B------:R-:W-:Y:S01]  /*10470*/  @!P0 LEA R12, R0, UR37, 0x2 ;  /* 0x00000025000c8c11 */ /* 0x000fe2000f8e10ff */
[----:B------:R-:W-:Y:S01]  /*10480*/  USEL UR4, URZ, 0x1, UP0 ;  /* 0x000000013f047887 */ /* 0x000fe20008000000 */
[----:B------:R-:W-:Y:S01]  /*10490*/  IMAD.MOV.U32 R0, RZ, RZ, -0x800000 ;  /* 0xff800000ff007424 */ /* 0x000fe200078e00ff */
[----:B------:R-:W-:-:S04]  /*104a0*/  USEL UR36, UR36, URZ, UP0 ;  /* 0x0000003f24247287 */ /* 0x000fc80008000000 */
[----:B------:R-:W1:Y:S01]  /*104b0*/  @P1 MUFU.RCP R9, R11 ;  /* 0x0000000b00091308 */ /* 0x000e620000001000 */
[----:B------:R-:W-:Y:S01]  /*104c0*/  @P1 FMUL.FTZ R10, R10, 0.69314718246459960938 ;  /* 0x3f3172180a0a1820 */ /* 0x000fe20000410000 */
[----:B------:R-:W-:-:S06]  /*104d0*/  LOP3.LUT R2, R2, UR4, RZ, 0x3c, !PT ;  /* 0x0000000402027c12 */ /* 0x000fcc000f8e3cff */
[----:B------:R-:W2:Y:S08]  /*104e0*/  @P2 MUFU.RCP R4, R8 ;  /* 0x0000000800042308 */ /* 0x000eb00000001000 */
[----:B------:R-:W3:Y:S01]  /*104f0*/  @P1 MUFU.LG2 R11, R11 ;  /* 0x0000000b000b1308 */ /* 0x000ee20000000c00 */
[----:B-1----:R-:W-:Y:S01]  /*10500*/  @!P0 STS [R12+0x38400], R9 ;  /* 0x038400090c008388 */ /* 0x002fe20000000800 */
[-C--:B------:R-:W-:Y:S01]  /*10510*/  FMUL.FTZ R207, R24, R9.reuse ;  /* 0x0000000918cf7220 */ /* 0x080fe20000410000 */
        /* <DEDUP_REMOVED lines=65> */
[----:B--2---:R-:W-:Y:S01]  /*10930*/  @P2 FMUL.FTZ R12, R13, 0.69314718246459960938 ;  /* 0x3f3172180d0c2820 */ /* 0x004fe20000410000 */
[----:B---3--:R-:W-:Y:S01]  /*10940*/  @P1 FMUL.FTZ R11, R11, 0.69314718246459960938 ;  /* 0x3f3172180b0b1820 */ /* 0x008fe20000410000 */
[----:B-1----:R-:W-:Y:S01]  /*10950*/  @P2 FMUL.FTZ R9, R8, 0.69314718246459960938 ;  /* 0x3f31721808092820 */ /* 0x002fe20000410000 */
        /* <DEDUP_REMOVED lines=68> */
.L_x_5214:
[----:B------:R-:W0:Y:S08]  /*10da0*/  S2UR UR4, SR_CgaCtaId ;  /* 0x00000000000479c3 */ /* 0x000e300000008800 */
[----:B------:R-:W-:Y:S06]  /*10db0*/  BAR.SYNC.DEFER_BLOCKING 0x5, 0x180 ;  /* 0x0146000000007b1d */ /* 0x000fec0000010000 */
[----:B------:R-:W-:Y:S01]  /*10dc0*/  UMOV UR37, 0x400 ;  /* 0x0000040000257882 */ /* 0x000fe20000000000 */
[----:B------:R-:W-:Y:S01]  /*10dd0*/  BSSY B0, `(.L_x_5294) ;  /* 0x000029e000007945 */ /* 0x000fe20003800000 */
[----:B0-----:R-:W-:-:S09]  /*10de0*/  ULEA UR37, UR4, UR37, 0x18 ;  /* 0x0000002504257291 */ /* 0x001fd2000f8ec03f */
[----:B------:R-:W0:Y:S01]  /*10df0*/  LDS R167, [UR37+0x388d0] ;  /* 0x0388d025ffa77984 */ /* 0x000e220008000800 */
[----:B------:R-:W-:Y:S06]  /*10e00*/  BAR.ARV 0x4, 0x180 ;  /* 0x0106000000007b1d */ /* 0x000fec0000002000 */
[----:B------:R-:W-:Y:S05]  /*10e10*/  @P0 BRA `(.L_x_5295) ;  /* 0x0000001c00800947 */ /* 0x000fea0003800000 */
[----:B------:R-:W1:Y:S01]  /*10e20*/  S2UR UR6, SR_SWINHI ;  /* 0x00000000000679c3 */ /* 0x000e620000002f00 */
[----:B------:R-:W-:-:S07]  /*10e30*/  IMAD R7, R218, 0x40, R186 ;  /* 0x00000040da077824 */ /* 0x000fce00078e02ba */
[----:B------:R-:W-:Y:S01]  /*10e40*/  BAR.SYNC.DEFER_BLOCKING 0x1, 0x100 ;  /* 0x0044000000007b1d */ /* 0x000fe20000010000 */
        /* <DEDUP_REMOVED lines=11> */
[----:B------:R-:W-:Y:S01]  /*10f00*/  UMOV UR4, UR37 ;  /* 0x0000002500047c82 */ /* 0x000fe20008000000 */
[----:B-1----:R-:W-:Y:S01]  /*10f10*/  UMOV UR5, UR6 ;  /* 0x0000000600057c82 */ /* 0x002fe20008000000 */
[----:B------:R-:W-:Y:S01]  /*10f20*/  F2FP.BF16.F32.PACK_AB R136, R137, R136 ;  /* 0x000000888988723e */ /* 0x000fe200000010ff */
[----:B------:R-:W-:Y:S01]  /*10f30*/  IMAD.U32 R80, RZ, RZ, UR4 ;  /* 0x00000004ff507e24 */ /* 0x000fe2000f8e00ff */
[----:B------:R-:W-:Y:S01]  /*10f40*/  F2FP.BF16.F32.PACK_AB R144, R145, R144 ;  /* 0x000000909190723e */ /* 0x000fe200000010ff */
[----:B------:R-:W-:Y:S01]  /*10f50*/  IMAD.U32 R81, RZ, RZ, UR5 ;  /* 0x00000005ff517e24 */ /* 0x000fe2000f8e00ff */
[----:B------:R-:W-:-:S02]  /*10f60*/  F2FP.BF16.F32.PACK_AB R137, R164, R163 ;  /* 0x000000a3a489723e */ /* 0x000fc400000010ff */
[----:B------:R-:W-:Y:S01]  /*10f70*/  F2FP.BF16.F32.PACK_AB R145, R147, R146 ;  /* 0x000000929391723e */ /* 0x000fe200000010ff */
[--C-:B------:R-:W-:Y:S01]  /*10f80*/  IMAD.WIDE R4, R225, 0x2, R80.reuse ;  /* 0x00000002e1047825 */ /* 0x100fe200078e0250 */
[----:B------:R-:W-:Y:S02]  /*10f90*/  F2FP.BF16.F32.PACK_AB R146, R149, R148 ;  /* 0x000000949592723e */ /* 0x000fe400000010ff */
[----:B------:R-:W-:Y:S01]  /*10fa0*/  F2FP.BF16.F32.PACK_AB R147, R151, R150 ;  /* 0x000000969793723e */ /* 0x000fe200000010ff */
[----:B------:R-:W-:Y:S01]  /*10fb0*/  IMAD.WIDE R80, R7, 0x2, R80 ;  /* 0x0000000207507825 */ /* 0x000fe200078e0250 */
[C---:B------:R-:W-:Y:S02]  /*10fc0*/  IADD3 R49, P1, R4.reuse, 0x20, RZ ;  /* 0x0000002004317810 */ /* 0x040fe40007f3e0ff */
[C---:B------:R-:W-:Y:S02]  /*10fd0*/  IADD3 R53, P0, R4.reuse, 0x40, RZ ;  /* 0x0000004004357810 */ /* 0x040fe40007f1e0ff */
[----:B------:R-:W-:Y:S01]  /*10fe0*/  LOP3.LUT R8, R49, 0x380, RZ, 0xc0, !PT ;  /* 0x0000038031087812 */ /* 0x000fe200078ec0ff */
[--C-:B------:R-:W-:Y:S01]  /*10ff0*/  IMAD.X R131, RZ, RZ, R5.reuse, P1 ;  /* 0x000000ffff837224 */ /* 0x100fe200008e0605 */
[----:B------:R-:W-:Y:S01]  /*11000*/  IADD3 R61, P3, R4, 0x2000, RZ ;  /* 0x00002000043d7810 */ /* 0x000fe20007f7e0ff */
[----:B------:R-:W-:Y:S01]  /*11010*/  IMAD.X R135, RZ, RZ, R5, P0 ;  /* 0x000000ffff877224 */ /* 0x000fe200000e0605 */
[----:B------:R-:W-:-:S02]  /*11020*/  SHF.R.U64 R8, R8, 0x3, RZ ;  /* 0x0000000308087819 */ /* 0x000fc400000012ff */
[----:B------:R-:W-:Y:S01]  /*11030*/  IADD3 R24, P1, R4, 0x4000, RZ ;  /* 0x0000400004187810 */ /* 0x000fe20007f3e0ff */
[--C-:B------:R-:W-:Y:S01]  /*11040*/  IMAD.X R9, RZ, RZ, R5.reuse, P3 ;  /* 0x000000ffff097224 */ /* 0x100fe200018e0605 */
[----:B------:R-:W-:Y:S02]  /*11050*/  LOP3.LUT R130, R8, R49, RZ, 0x3c, !PT ;  /* 0x0000003108827212 */ /* 0x000fe400078e3cff */
[----:B------:R-:W-:Y:S01]  /*11060*/  LOP3.LUT R8, R53, 0x380, RZ, 0xc0, !PT ;  /* 0x0000038035087812 */ /* 0x000fe200078ec0ff */
[--C-:B------:R-:W-:Y:S01]  /*11070*/  IMAD.X R25, RZ, RZ, R5.reuse, P1 ;  /* 0x000000ffff197224 */ /* 0x100fe200008e0605 */
[----:B------:R-:W-:Y:S02]  /*11080*/  IADD3 R48, P6, R4, 0x2020, RZ ;  /* 0x0000202004307810 */ /* 0x000fe40007fde0ff */
[----:B------:R-:W-:Y:S02]  /*11090*/  SHF.R.U64 R8, R8, 0x3, RZ ;  /* 0x0000000308087819 */ /* 0x000fe400000012ff */
[----:B------:R-:W-:Y:S01]  /*110a0*/  LOP3.LUT R44, R61, 0x380, RZ, 0xc0, !PT ;  /* 0x000003803d2c7812 */ /* 0x000fe200078ec0ff */
[----:B------:R-:W-:Y:S01]  /*110b0*/  IMAD.X R11, RZ, RZ, R5, P6 ;  /* 0x000000ffff0b7224 */ /* 0x000fe200030e0605 */
[----:B------:R-:W-:-:S02]  /*110c0*/  IADD3 R12, P5, R4, 0x2040, RZ ;  /* 0x00002040040c7810 */ /* 0x000fc40007fbe0ff */
[----:B------:R-:W-:Y:S02]  /*110d0*/  LOP3.LUT R134, R8, R53, RZ, 0x3c, !PT ;  /* 0x0000003508867212 */ /* 0x000fe400078e3cff */
[----:B------:R-:W-:Y:S01]  /*110e0*/  LOP3.LUT R53, R24, 0x380, RZ, 0xc0, !PT ;  /* 0x0000038018357812 */ /* 0x000fe200078ec0ff */
[--C-:B------:R-:W-:Y:S01]  /*110f0*/  IMAD.X R13, RZ, RZ, R5.reuse, P5 ;  /* 0x000000ffff0d7224 */ /* 0x100fe200028e0605 */
[----:B------:R-:W-:Y:S02]  /*11100*/  IADD3 R57, P4, R4, 0x60, RZ ;  /* 0x0000006004397810 */ /* 0x000fe40007f9e0ff */
[----:B------:R-:W-:Y:S02]  /*11110*/  SHF.R.U64 R44, R44, 0x3, RZ ;  /* 0x000000032c2c7819 */ /* 0x000fe400000012ff */
[C---:B------:R-:W-:Y:S01]  /*11120*/  LOP3.LUT R45, R4.reuse, 0x380, RZ, 0xc0, !PT ;  /* 0x00000380042d7812 */ /* 0x040fe200078ec0ff */
[----:B------:R-:W-:Y:S01]  /*11130*/  IMAD.X R139, RZ, RZ, R5, P4 ;  /* 0x000000ffff8b7224 */ /* 0x000fe200020e0605 */
[----:B------:R-:W-:-:S02]  /*11140*/  IADD3 R41, P6, R4, 0x6000, RZ ;  /* 0x0000600004297810 */ /* 0x000fc40007fde0ff */
[C---:B------:R-:W-:Y:S02]  /*11150*/  IADD3 R14, P2, R4.reuse, 0x2060, RZ ;  /* 0x00002060040e7810 */ /* 0x040fe40007f5e0ff */
[----:B------:R-:W-:Y:S01]  /*11160*/  SHF.R.U64 R53, R53, 0x3, RZ ;  /* 0x0000000335357819 */ /* 0x000fe200000012ff */
[--C-:B------:R-:W-:Y:S01]  /*11170*/  IMAD.X R115, RZ, RZ, R5.reuse, P6 ;  /* 0x000000ffff737224 */ /* 0x100fe200030e0605 */
[C---:B------:R-:W-:Y:S01]  /*11180*/  IADD3 R36, P3, R4.reuse, 0x4060, RZ ;  /* 0x0000406004247810 */ /* 0x040fe20007f7e0ff */
[--C-:B------:R-:W-:Y:S01]  /*11190*/  IMAD.X R15, RZ, RZ, R5.reuse, P2 ;  /* 0x000000ffff0f7224 */ /* 0x100fe200010e0605 */
[----:B------:R-:W-:Y:S02]  /*111a0*/  IADD3 R40, P5, R4, 0x6020, RZ ;  /* 0x0000602004287810 */ /* 0x000fe40007fbe0ff */
[----:B------:R-:W-:Y:S01]  /*111b0*/  LOP3.LUT R8, R44, R61, RZ, 0x3c, !PT ;  /* 0x0000003d2c087212 */ /* 0x000fe200078e3cff */
[--C-:B------:R-:W-:Y:S01]  /*111c0*/  IMAD.X R37, RZ, RZ, R5.reuse, P3 ;  /* 0x000000ffff257224 */ /* 0x100fe200018e0605 */
[----:B------:R-:W-:Y:S01]  /*111d0*/  IADD3 R32, P4, R4, 0x4040, RZ ;  /* 0x0000404004207810 */ /* 0x000fe20007f9e0ff */
[----:B------:R-:W-:Y:S01]  /*111e0*/  IMAD.X R119, RZ, RZ, R5, P5 ;  /* 0x000000ffff777224 */ /* 0x000fe200028e0605 */
[----:B------:R-:W-:-:S02]  /*111f0*/  SHF.R.U64 R45, R45, 0x3, RZ ;  /* 0x000000032d2d7819 */ /* 0x000fc400000012ff */
[----:B------:R-:W-:Y:S01]  /*11200*/  LOP3.LUT R44, R41, 0x380, RZ, 0xc0, !PT ;  /* 0x00000380292c7812 */ /* 0x000fe200078ec0ff */
[--C-:B------:R-:W-:Y:S01]  /*11210*/  IMAD.X R33, RZ, RZ, R5.reuse, P4 ;  /* 0x000000ffff217224 */ /* 0x100fe200020e0605 */
[----:B------:R-:W-:Y:S02]  /*11220*/  LOP3.LUT R24, R53, R24, RZ, 0x3c, !PT ;  /* 0x0000001835187212 */ /* 0x000fe400078e3cff */
[----:B------:R-:W-:Y:S02]  /*11230*/  LOP3.LUT R53, R40, 0x380, RZ, 0xc0, !PT ;  /* 0x0000038028357812 */ /* 0x000fe400078ec0ff */
[C---:B------:R-:W-:Y:S02]  /*11240*/  IADD3 R28, P0, R4.reuse, 0x4020, RZ ;  /* 0x00004020041c7810 */ /* 0x040fe40007f1e0ff */
[C---:B------:R-:W-:Y:S02]  /*11250*/  IADD3 R20, P2, R4.reuse, 0x6040, RZ ;  /* 0x0000604004147810 */ /* 0x040fe40007f5e0ff */
[----:B------:R-:W-:Y:S01]  /*11260*/  IADD3 R7, P1, R4, 0x6060, RZ ;  /* 0x0000606004077810 */ /* 0x000fe20007f3e0ff */
[--C-:B------:R-:W-:Y:S01]  /*11270*/  IMAD.X R29, RZ, RZ, R5.reuse, P0 ;  /* 0x000000ffff1d7224 */ /* 0x100fe200000e0605 */
[----:B------:R-:W-:Y:S01]  /*11280*/  LOP3.LUT R4, R45, R4, RZ, 0x3c, !PT ;  /* 0x000000042d047212 */ /* 0x000fe200078e3cff */
[--C-:B------:R-:W-:Y:S01]  /*11290*/  IMAD.X R123, RZ, RZ, R5.reuse, P2 ;  /* 0x000000ffff7b7224 */ /* 0x100fe200010e0605 */
[----:B------:R-:W-:Y:S01]  /*112a0*/  LOP3.LUT R10, R57, 0x380, RZ, 0xc0, !PT ;  /* 0x00000380390a7812 */ /* 0x000fe200078ec0ff */
[----:B------:R-:W-:Y:S01]  /*112b0*/  IMAD.X R127, RZ, RZ, R5, P1 ;  /* 0x000000ffff7f7224 */ /* 0x000fe200008e0605 */
[----:B------:R-:W-:-:S02]  /*112c0*/  SHF.R.U64 R44, R44, 0x3, RZ ;  /* 0x000000032c2c7819 */ /* 0x000fc400000012ff */
[----:B------:R-:W-:Y:S02]  /*112d0*/  IADD3 R69, P3, R80, 0x2000, RZ ;  /* 0x0000200050457810 */ /* 0x000fe40007f7e0ff */
[----:B------:R-:W-:Y:S02]  /*112e0*/  LOP3.LUT R45, R48, 0x380, RZ, 0xc0, !PT ;  /* 0x00000380302d7812 */ /* 0x000fe400078ec0ff */
[----:B------:R-:W-:Y:S02]  /*112f0*/  SHF.R.U64 R53, R53, 0x3, RZ ;  /* 0x0000000335357819 */ /* 0x000fe400000012ff */
[----:B------:R-:W-:Y:S02]  /*11300*/  IADD3 R65, P4, R80, 0x3000, RZ ;  /* 0x0000300050417810 */ /* 0x000fe40007f9e0ff */
[----:B------:R-:W-:Y:S02]  /*11310*/  SHF.R.U64 R10, R10, 0x3, RZ ;  /* 0x000000030a0a7819 */ /* 0x000fe400000012ff */
[----:B------:R-:W-:-:S02]  /*11320*/  LOP3.LUT R114, R44, R41, RZ, 0x3c, !PT ;  /* 0x000000292c727212 */ /* 0x000fc400078e3cff */
[----:B------:R-:W-:Y:S02]  /*11330*/  LOP3.LUT R68, R69, 0x380, RZ, 0xc0, !PT ;  /* 0x0000038045447812 */ /* 0x000fe400078ec0ff */
[----:B------:R-:W-:Y:S02]  /*11340*/  SHF.R.U64 R45, R45, 0x3, RZ ;  /* 0x000000032d2d7819 */ /* 0x000fe400000012ff */
[----:B------:R-:W-:Y:S02]  /*11350*/  LOP3.LUT R41, R20, 0x380, RZ, 0xc0, !PT ;  /* 0x0000038014297812 */ /* 0x000fe400078ec0ff */
[----:B------:R-:W-:Y:S02]  /*11360*/  LOP3.LUT R118, R53, R40, RZ, 0x3c, !PT ;  /* 0x0000002835767212 */ /* 0x000fe400078e3cff */
[----:B------:R-:W-:Y:S02]  /*11370*/  LOP3.LUT R64, R65, 0x380, RZ, 0xc0, !PT ;  /* 0x0000038041407812 */ /* 0x000fe400078ec0ff */
[----:B------:R-:W-:-:S02]  /*11380*/  LOP3.LUT R40, R7, 0x380, RZ, 0xc0, !PT ;  /* 0x0000038007287812 */ /* 0x000fc400078ec0ff */
[----:B------:R-:W-:Y:S02]  /*11390*/  LOP3.LUT R138, R10, R57, RZ, 0x3c, !PT ;  /* 0x000000390a8a7212 */ /* 0x000fe400078e3cff */
[----:B------:R-:W-:Y:S02]  /*113a0*/  SHF.R.U64 R68, R68, 0x3, RZ ;  /* 0x0000000344447819 */ /* 0x000fe400000012ff */
[----:B------:R-:W-:Y:S02]  /*113b0*/  LOP3.LUT R10, R45, R48, RZ, 0x3c, !PT ;  /* 0x000000302d0a7212 */ /* 0x000fe400078e3cff */
[----:B------:R-:W-:Y:S02]  /*113c0*/  SHF.R.U64 R41, R41, 0x3, RZ ;  /* 0x0000000329297819 */ /* 0x000fe400000012ff */
[----:B------:R-:W-:Y:S02]  /*113d0*/  LOP3.LUT R45, R12, 0x380, RZ, 0xc0, !PT ;  /* 0x000003800c2d7812 */ /* 0x000fe400078ec0ff */
[----:B------:R-:W-:-:S02]  /*113e0*/  LOP3.LUT R49, R14, 0x380, RZ, 0xc0, !PT ;  /* 0x000003800e317812 */ /* 0x000fc400078ec0ff */
[----:B------:R-:W-:Y:S02]  /*113f0*/  SHF.R.U64 R64, R64, 0x3, RZ ;  /* 0x0000000340407819 */ /* 0x000fe400000012ff */
[----:B------:R-:W-:Y:S02]  /*11400*/  SHF.R.U64 R40, R40, 0x3, RZ ;  /* 0x0000000328287819 */ /* 0x000fe400000012ff */
[----:B------:R-:W-:Y:S01]  /*11410*/  LOP3.LUT R68, R68, R69, RZ, 0x3c, !PT ;  /* 0x0000004544447212 */ /* 0x000fe200078e3cff */
[----:B------:R-:W-:Y:S01]  /*11420*/  IMAD.X R69, RZ, RZ, R81, P3 ;  /* 0x000000ffff457224 */ /* 0x000fe200018e0651 */
[----:B------:R-:W-:Y:S02]  /*11430*/  LOP3.LUT R122, R41, R20, RZ, 0x3c, !PT ;  /* 0x00000014297a7212 */ /* 0x000fe400078e3cff */
[----:B------:R-:W-:Y:S02]  /*11440*/  SHF.R.U64 R45, R45, 0x3, RZ ;  /* 0x000000032d2d7819 */ /* 0x000fe400000012ff */
[----:B------:R-:W-:-:S02]  /*11450*/  SHF.R.U64 R49, R49, 0x3, RZ ;  /* 0x0000000331317819 */ /* 0x000fc400000012ff */
[----:B------:R-:W-:Y:S02]  /*11460*/  IADD3 R73, P2, R80, 0x1000, RZ ;  /* 0x0000100050497810 */ /* 0x000fe40007f5e0ff */
[----:B------:R-:W-:Y:S01]  /*11470*/  LOP3.LUT R64, R64, R65, RZ, 0x3c, !PT ;  /* 0x0000004140407212 */ /* 0x000fe200078e3cff */
[----:B------:R-:W-:Y:S01]  /*11480*/  IMAD.X R65, RZ, RZ, R81, P4 ;  /* 0x000000ffff417224 */ /* 0x000fe200020e0651 */
[----:B------:R-:W-:Y:S02]  /*11490*/  IADD3 R41, P3, R80, 0x9000, RZ ;  /* 0x0000900050297810 */ /* 0x000fe40007f7e0ff */
[----:B------:R-:W-:Y:S02]  /*114a0*/  LOP3.LUT R126, R40, R7, RZ, 0x3c, !PT ;  /* 0x00000007287e7212 */ /* 0x000fe400078e3cff */
[----:B------:R-:W-:Y:S02]  /*114b0*/  IADD3 R7, P4, R80, 0xa000, RZ ;  /* 0x0000a00050077810 */ /* 0x000fe40007f9e0ff */
[----:B------:R-:W-:-:S02]  /*114c0*/  LOP3.LUT R12, R45, R12, RZ, 0x3c, !PT ;  /* 0x0000000c2d0c7212 */ /* 0x000fc400078e3cff */
[----:B------:R-:W-:Y:S02]  /*114d0*/  LOP3.LUT R14, R49, R14, RZ, 0x3c, !PT ;  /* 0x0000000e310e7212 */ /* 0x000fe400078e3cff */
[----:B------:R-:W-:Y:S02]  /*114e0*/  LOP3.LUT R72, R73, 0x380, RZ, 0xc0, !PT ;  /* 0x0000038049487812 */ /* 0x000fe400078ec0ff */
[----:B------:R-:W-:Y:S02]  /*114f0*/  LOP3.LUT R40, R41, 0x380, RZ, 0xc0, !PT ;  /* 0x0000038029287812 */ /* 0x000fe400078ec0ff */
[----:B------:R-:W-:Y:S02]  /*11500*/  LOP3.LUT R57, R28, 0x380, RZ, 0xc0, !PT ;  /* 0x000003801c397812 */ /* 0x000fe400078ec0ff */
[----:B------:R-:W-:Y:S02]  /*11510*/  LOP3.LUT R45, R32, 0x380, RZ, 0xc0, !PT ;  /* 0x00000380202d7812 */ /* 0x000fe400078ec0ff */
[----:B------:R-:W-:-:S02]  /*11520*/  LOP3.LUT R49, R36, 0x380, RZ, 0xc0, !PT ;  /* 0x0000038024317812 */ /* 0x000fc400078ec0ff */
[----:B------:R-:W-:Y:S02]  /*11530*/  LOP3.LUT R20, R7, 0x380, RZ, 0xc0, !PT ;  /* 0x0000038007147812 */ /* 0x000fe400078ec0ff */
[----:B------:R-:W-:Y:S02]  /*11540*/  SHF.R.U64 R72, R72, 0x3, RZ ;  /* 0x0000000348487819 */ /* 0x000fe400000012ff */
[----:B------:R-:W-:Y:S02]  /*11550*/  SHF.R.U64 R40, R40, 0x3, RZ ;  /* 0x0000000328287819 */ /* 0x000fe400000012ff */
[----:B------:R-:W-:Y:S02]  /*11560*/  SHF.R.U64 R57, R57, 0x3, RZ ;  /* 0x0000000339397819 */ /* 0x000fe400000012ff */
[----:B------:R-:W-:Y:S02]  /*11570*/  SHF.R.U64 R45, R45, 0x3, RZ ;  /* 0x000000032d2d7819 */ /* 0x000fe400000012ff */
[----:B------:R-:W-:-:S02]  /*11580*/  SHF.R.U64 R49, R49, 0x3, RZ ;  /* 0x0000000331317819 */ /* 0x000fc400000012ff */
[----:B------:R-:W-:Y:S02]  /*11590*/  SHF.R.U64 R20, R20, 0x3, RZ ;  /* 0x0000000314147819 */ /* 0x000fe400000012ff */
[----:B------:R-:W-:Y:S01]  /*115a0*/  LOP3.LUT R72, R72, R73, RZ, 0x3c, !PT ;  /* 0x0000004948487212 */ /* 0x000fe200078e3cff */
[----:B------:R-:W-:Y:S01]  /*115b0*/  IMAD.X R73, RZ, RZ, R81, P2 ;  /* 0x000000ffff497224 */ /* 0x000fe200010e0651 */
[----:B------:R-:W-:Y:S02]  /*115c0*/  LOP3.LUT R40, R40, R41, RZ, 0x3c, !PT ;  /* 0x0000002928287212 */ /* 0x000fe400078e3cff */
[----:B------:R-:W-:Y:S02]  /*115d0*/  LOP3.LUT R28, R57, R28, RZ, 0x3c, !PT ;  /* 0x0000001c391c7212 */ /* 0x000fe400078e3cff */
[----:B------:R-:W-:Y:S02]  /*115e0*/  LOP3.LUT R32, R45, R32, RZ, 0x3c, !PT ;  /* 0x000000202d207212 */ /* 0x000fe400078e3cff */
[----:B------:R-:W-:-:S02]  /*115f0*/  LOP3.LUT R36, R49, R36, RZ, 0x3c, !PT ;  /* 0x0000002431247212 */ /* 0x000fc400078e3cff */
[----:B------:R-:W-:Y:S02]  /*11600*/  MOV R41, R4 ;  /* 0x0000000400297202 */ /* 0x000fe40000000f00 */
[C---:B------:R-:W-:Y:S02]  /*11610*/  IADD3 R61, P5, R80.reuse, 0x4000, RZ ;  /* 0x00004000503d7810 */ /* 0x040fe40007fbe0ff */
[C---:B------:R-:W-:Y:S02]  /*11620*/  IADD3 R57, P6, R80.reuse, 0x5000, RZ ;  /* 0x0000500050397810 */ /* 0x040fe40007fde0ff */
[C---:B------:R-:W-:Y:S02]  /*11630*/  IADD3 R53, P0, R80.reuse, 0x6000, RZ ;  /* 0x0000600050357810 */ /* 0x040fe40007f1e0ff */
[C---:B------:R-:W-:Y:S02]  /*11640*/  IADD3 R49, P1, R80.reuse, 0x7000, RZ ;  /* 0x0000700050317810 */ /* 0x040fe40007f3e0ff */
[----:B------:R-:W-:-:S02]  /*11650*/  IADD3 R45, P2, R80, 0x8000, RZ ;  /* 0x00008000502d7810 */ /* 0x000fc40007f5e0ff */
[----:B------:R-:W-:Y:S02]  /*11660*/  LOP3.LUT R20, R20, R7, RZ, 0x3c, !PT ;  /* 0x0000000714147212 */ /* 0x000fe400078e3cff */
[----:B------:R-:W-:Y:S02]  /*11670*/  F2FP.BF16.F32.PACK_AB R4, R21, R207 ;  /* 0x000000cf1504723e */ /* 0x000fe400000010ff */
[----:B------:R-:W-:Y:S01]  /*11680*/  F2FP.BF16.F32.PACK_AB R5, R27, R26 ;  /* 0x0000001a1b05723e */ /* 0x000fe200000010ff */
[----:B------:R-:W1:Y:S01]  /*11690*/  SHFL.IDX PT, R21, R220, RZ, 0x1f ;  /* 0x00001fffdc157589 */ /* 0x000e6200000e0000 */
[----:B------:R-:W-:Y:S02]  /*116a0*/  F2FP.BF16.F32.PACK_AB R7, R31, R30 ;  /* 0x0000001e1f07723e */ /* 0x000fe400000010ff */
[----:B------:R-:W-:Y:S02]  /*116b0*/  LOP3.LUT R60, R61, 0x380, RZ, 0xc0, !PT ;  /* 0x000003803d3c7812 */ /* 0x000fe400078ec0ff */
[----:B------:R-:W-:Y:S01]  /*116c0*/  LOP3.LUT R56, R57, 0x380, RZ, 0xc0, !PT ;  /* 0x0000038039387812 */ /* 0x000fe200078ec0ff */
[----:B------:R2:W-:Y:S01]  /*116d0*/  STSM.16.M88.4 [R41], R4 ;  /* 0x0000000429007844 */ /* 0x0005e20000000200 */
[----:B------:R-:W-:-:S02]  /*116e0*/  LOP3.LUT R52, R53, 0x380, RZ, 0xc0, !PT ;  /* 0x0000038035347812 */ /* 0x000fc400078ec0ff */
[----:B------:R-:W-:Y:S02]  /*116f0*/  LOP3.LUT R48, R49, 0x380, RZ, 0xc0, !PT ;  /* 0x0000038031307812 */ /* 0x000fe400078ec0ff */
[----:B------:R-:W-:Y:S02]  /*11700*/  LOP3.LUT R44, R45, 0x380, RZ, 0xc0, !PT ;  /* 0x000003802d2c7812 */ /* 0x000fe400078ec0ff */
[----:B------:R-:W-:Y:S02]  /*11710*/  SHF.R.U64 R60, R60, 0x3, RZ ;  /* 0x000000033c3c7819 */ /* 0x000fe400000012ff */
[----:B------:R-:W-:Y:S02]  /*11720*/  SHF.R.U64 R56, R56, 0x3, RZ ;  /* 0x0000000338387819 */ /* 0x000fe400000012ff */
[----:B------:R-:W-:Y:S02]  /*11730*/  SHF.R.U64 R52, R52, 0x3, RZ ;  /* 0x0000000334347819 */ /* 0x000fe400000012ff */
[----:B------:R-:W-:-:S02]  /*11740*/  SHF.R.U64 R48, R48, 0x3, RZ ;  /* 0x0000000330307819 */ /* 0x000fc400000012ff */
[----:B------:R-:W-:Y:S01]  /*11750*/  SHF.R.U64 R44, R44, 0x3, RZ ;  /* 0x000000032c2c7819 */ /* 0x000fe200000012ff */
[--C-:B--2---:R-:W-:Y:S01]  /*11760*/  IMAD.X R41, RZ, RZ, R81.reuse, P3 ;  /* 0x000000ffff297224 */ /* 0x104fe200018e0651 */
[----:B------:R-:W-:Y:S02]  /*11770*/  LOP3.LUT R5, R80, 0x380, RZ, 0xc0, !PT ;  /* 0x0000038050057812 */ /* 0x000fe400078ec0ff */
[----:B------:R-:W-:Y:S01]  /*11780*/  LOP3.LUT R60, R60, R61, RZ, 0x3c, !PT ;  /* 0x0000003d3c3c7212 */ /* 0x000fe200078e3cff */
        /* <DEDUP_REMOVED lines=10> */
[----:B------:R-:W-:-:S02]  /*11830*/  IADD3 R77, P5, R80, 0xb000, RZ ;  /* 0x0000b000504d7810 */ /* 0x000fc40007fbe0ff */
[C---:B------:R-:W-:Y:S02]  /*11840*/  IADD3 R97, P6, R80.reuse, 0xc000, RZ ;  /* 0x0000c00050617810 */ /* 0x040fe40007fde0ff */
[C---:B------:R-:W-:Y:S02]  /*11850*/  IADD3 R93, P0, R80.reuse, 0xd000, RZ ;  /* 0x0000d000505d7810 */ /* 0x040fe40007f1e0ff */
[C---:B------:R-:W-:Y:S02]  /*11860*/  IADD3 R89, P1, R80.reuse, 0xe000, RZ ;  /* 0x0000e00050597810 */ /* 0x040fe40007f3e0ff */
[----:B------:R-:W-:Y:S02]  /*11870*/  IADD3 R85, P2, R80, 0xf000, RZ ;  /* 0x0000f00050557810 */ /* 0x000fe40007f5e0ff */
[----:B------:R-:W-:Y:S02]  /*11880*/  LOP3.LUT R80, R5, R80, RZ, 0x3c, !PT ;  /* 0x0000005005507212 */ /* 0x000fe400078e3cff */
[----:B------:R-:W-:-:S02]  /*11890*/  MOV R168, R130 ;  /* 0x0000008200a87202 */ /* 0x000fc40000000f00 */
[----:B------:R-:W-:Y:S02]  /*118a0*/  MOV R223, R8 ;  /* 0x0000000800df7202 */ /* 0x000fe40000000f00 */
[----:B------:R-:W-:Y:S02]  /*118b0*/  MOV R224, R10 ;  /* 0x0000000a00e07202 */ /* 0x000fe40000000f00 */
[----:B------:R-:W-:Y:S02]  /*118c0*/  F2FP.BF16.F32.PACK_AB R4, R214, R216 ;  /* 0x000000d8d604723e */ /* 0x000fe400000010ff */
[----:B------:R-:W-:Y:S02]  /*118d0*/  F2FP.BF16.F32.PACK_AB R5, R35, R34 ;  /* 0x000000222305723e */ /* 0x000fe400000010ff */
[----:B------:R-:W-:Y:S02]  /*118e0*/  F2FP.BF16.F32.PACK_AB R6, R212, R215 ;  /* 0x000000d7d406723e */ /* 0x000fe400000010ff */
[----:B------:R-:W-:-:S02]  /*118f0*/  F2FP.BF16.F32.PACK_AB R7, R39, R38 ;  /* 0x000000262707723e */ /* 0x000fc400000010ff */
[----:B------:R-:W-:Y:S02]  /*11900*/  MOV R204, R134 ;  /* 0x0000008600cc7202 */ /* 0x000fe40000000f00 */
[----:B------:R-:W-:Y:S01]  /*11910*/  MOV R207, R138 ;  /* 0x0000008a00cf7202 */ /* 0x000fe20000000f00 */
[----:B------:R2:W-:Y:S01]  /*11920*/  STSM.16.M88.4 [R168], R4 ;  /* 0x00000004a8007844 */ /* 0x0005e20000000200 */
[----:B------:R-:W-:Y:S02]  /*11930*/  MOV R130, R12 ;  /* 0x0000000c00827202 */ /* 0x000fe40000000f00 */
[----:B------:R-:W-:Y:S02]  /*11940*/  MOV R131, R14 ;  /* 0x0000000e00837202 */ /* 0x000fe40000000f00 */
[----:B------:R-:W-:Y:S02]  /*11950*/  F2FP.BF16.F32.PACK_AB R8, R210, R213 ;  /* 0x000000d5d208723e */ /* 0x000fe400000010ff */
[----:B------:R-:W-:-:S02]  /*11960*/  F2FP.BF16.F32.PACK_AB R9, R43, R42 ;  /* 0x0000002a2b09723e */ /* 0x000fc400000010ff */
[----:B------:R-:W-:Y:S02]  /*11970*/  F2FP.BF16.F32.PACK_AB R10, R208, R211 ;  /* 0x000000d3d00a723e */ /* 0x000fe400000010ff */
[----:B------:R-:W-:Y:S02]  /*11980*/  F2FP.BF16.F32.PACK_AB R11, R47, R46 ;  /* 0x0000002e2f0b723e */ /* 0x000fe400000010ff */
[----:B------:R-:W-:Y:S02]  /*11990*/  MOV R138, R24 ;  /* 0x00000018008a7202 */ /* 0x000fe40000000f00 */
[----:B------:R-:W-:Y:S01]  /*119a0*/  F2FP.BF16.F32.PACK_AB R12, R205, R209 ;  /* 0x000000d1cd0c723e */ /* 0x000fe200000010ff */
[----:B------:R3:W-:Y:S01]  /*119b0*/  STSM.16.M88.4 [R204], R8 ;  /* 0x00000008cc007844 */ /* 0x0007e20000000200 */
        /* <DEDUP_REMOVED lines=10> */
[----:B------:R-:W-:Y:S01]  /*11a60*/  F2FP.BF16.F32.PACK_AB R28, R183, R199 ;  /* 0x000000c7b71c723e */ /* 0x000fe200000010ff */
[----:B------:R-:W-:Y:S01]  /*11a70*/  STSM.16.M88.4 [R223], R24 ;  /* 0x00000018df007844 */ /* 0x000fe20000000200 */
[----:B------:R-:W-:Y:S02]  /*11a80*/  F2FP.BF16.F32.PACK_AB R29, R67, R66 ;  /* 0x00000042431d723e */ /* 0x000fe400000010ff */
[----:B------:R-:W-:Y:S02]  /*11a90*/  F2FP.BF16.F32.PACK_AB R30, R181, R197 ;  /* 0x000000c5b51e723e */ /* 0x000fe400000010ff */
[----:B------:R-:W-:Y:S02]  /*11aa0*/  F2FP.BF16.F32.PACK_AB R31, R71, R70 ;  /* 0x00000046471f723e */ /* 0x000fe400000010ff */
[----:B------:R-:W-:-:S02]  /*11ab0*/  MOV R134, R36 ;  /* 0x0000002400867202 */ /* 0x000fc40000000f00 */
[----:B------:R-:W-:Y:S01]  /*11ac0*/  F2FP.BF16.F32.PACK_AB R32, R179, R182 ;  /* 0x000000b6b320723e */ /* 0x000fe200000010ff */
[----:B------:R-:W-:Y:S01]  /*11ad0*/  STSM.16.M88.4 [R224], R28 ;  /* 0x0000001ce0007844 */ /* 0x000fe20000000200 */
        /* <DEDUP_REMOVED lines=8> */
[----:B--2---:R-:W-:Y:S02]  /*11b60*/  F2FP.BF16.F32.PACK_AB R4, R171, R174 ;  /* 0x000000aeab04723e */ /* 0x004fe400000010ff */
[----:B------:R-:W-:Y:S01]  /*11b70*/  F2FP.BF16.F32.PACK_AB R5, R91, R90 ;  /* 0x0000005a5b05723e */ /* 0x000fe200000010ff */
[----:B------:R2:W-:Y:S01]  /*11b80*/  STSM.16.M88.4 [R131], R36 ;  /* 0x0000002483007844 */ /* 0x0005e20000000200 */
[----:B------:R-:W-:Y:S02]  /*11b90*/  F2FP.BF16.F32.PACK_AB R6, R169, R172 ;  /* 0x000000aca906723e */ /* 0x000fe400000010ff */
[----:B------:R-:W-:Y:S02]  /*11ba0*/  F2FP.BF16.F32.PACK_AB R7, R95, R94 ;  /* 0x0000005e5f07723e */ /* 0x000fe400000010ff */
[----:B---3--:R-:W-:-:S02]  /*11bb0*/  F2FP.BF16.F32.PACK_AB R8, R165, R170 ;  /* 0x000000aaa508723e */ /* 0x008fc400000010ff */
[----:B------:R-:W-:Y:S01]  /*11bc0*/  F2FP.BF16.F32.PACK_AB R9, R99, R98 ;  /* 0x000000626309723e */ /* 0x000fe200000010ff */
[----:B------:R3:W-:Y:S01]  /*11bd0*/  STSM.16.M88.4 [R138], R4 ;  /* 0x000000048a007844 */ /* 0x0007e20000000200 */
[----:B------:R-:W-:Y:S02]  /*11be0*/  F2FP.BF16.F32.PACK_AB R10, R101, R166 ;  /* 0x000000a6650a723e */ /* 0x000fe400000010ff */
[----:B------:R-:W-:Y:S02]  /*11bf0*/  F2FP.BF16.F32.PACK_AB R11, R103, R102 ;  /* 0x00000066670b723e */ /* 0x000fe400000010ff */
[----:B-1----:R-:W-:Y:S01]  /*11c00*/  ISETP.NE.AND P3, PT, R21, RZ, PT ;  /* 0x000000ff1500720c */ /* 0x002fe20003f65270 */
[----:B------:R-:W-:Y:S01]  /*11c10*/  IMAD.X R21, RZ, RZ, R81, P4 ;  /* 0x000000ffff157224 */ /* 0x000fe200020e0651 */
[----:B------:R-:W-:Y:S01]  /*11c20*/  MOV R135, R114 ;  /* 0x0000007200877202 */ /* 0x000fe20000000f00 */
[----:B------:R1:W-:Y:S01]  /*11c30*/  STSM.16.M88.4 [R139], R8 ;  /* 0x000000088b007844 */ /* 0x0003e20000000200 */
[----:B------:R-:W-:-:S02]  /*11c40*/  MOV R118, R118 ;  /* 0x0000007600767202 */ /* 0x000fc40000000f00 */
[----:B------:R-:W-:Y:S01]  /*11c50*/  MOV R119, R122 ;  /* 0x0000007a00777202 */ /* 0x000fe20000000f00 */
[----:B------:R0:W-:Y:S01]  /*11c60*/  STSM.16.M88.4 [R189], R104 ;  /* 0x00000068bd007844 */ /* 0x0001e20000000200 */
[----:B------:R-:W-:Y:S02]  /*11c70*/  F2FP.BF16.F32.PACK_AB R114, R117, R116 ;  /* 0x000000747572723e */ /* 0x000fe400000010ff */
[----:B------:R-:W-:Y:S02]  /*11c80*/  F2FP.BF16.F32.PACK_AB R115, R154, R153 ;  /* 0x000000999a73723e */ /* 0x000fe400000010ff */
[----:B------:R-:W-:Y:S02]  /*11c90*/  F2FP.BF16.F32.PACK_AB R122, R125, R124 ;  /* 0x0000007c7d7a723e */ /* 0x000fe400000010ff */
[----:B------:R-:W-:Y:S01]  /*11ca0*/  F2FP.BF16.F32.PACK_AB R123, R158, R157 ;  /* 0x0000009d9e7b723e */ /* 0x000fe200000010ff */
[----:B------:R0:W-:Y:S01]  /*11cb0*/  STSM.16.M88.4 [R134], R112 ;  /* 0x0000007086007844 */ /* 0x0001e20000000200 */
[----:B----4-:R-:W-:-:S02]  /*11cc0*/  F2FP.BF16.F32.PACK_AB R130, R133, R132 ;  /* 0x000000848582723e */ /* 0x010fc400000010ff */
[----:B--2---:R-:W-:Y:S01]  /*11cd0*/  F2FP.BF16.F32.PACK_AB R131, R162, R161 ;  /* 0x000000a1a283723e */ /* 0x004fe200000010ff */
[----:B------:R2:W-:Y:S01]  /*11ce0*/  STSM.16.M88.4 [R135], R120 ;  /* 0x0000007887007844 */ /* 0x0005e20000000200 */
[----:B---3--:R-:W-:Y:S02]  /*11cf0*/  F2FP.BF16.F32.PACK_AB R138, R141, R140 ;  /* 0x0000008c8d8a723e */ /* 0x008fe400000010ff */
[----:B-1----:R-:W-:Y:S01]  /*11d00*/  F2FP.BF16.F32.PACK_AB R139, R143, R142 ;  /* 0x0000008e8f8b723e */ /* 0x002fe200000010ff */
[----:B------:R2:W-:Y:S01]  /*11d10*/  STSM.16.M88.4 [R118], R128 ;  /* 0x0000008076007844 */ /* 0x0005e20000000200 */
[----:B------:R-:W-:Y:S02]  /*11d20*/  LOP3.LUT R76, R77, 0x380, RZ, 0xc0, !PT ;  /* 0x000003804d4c7812 */ /* 0x000fe400078ec0ff */
[----:B------:R-:W-:Y:S01]  /*11d30*/  LOP3.LUT R96, R97, 0x380, RZ, 0xc0, !PT ;  /* 0x0000038061607812 */ /* 0x000fe200078ec0ff */
[----:B------:R2:W-:Y:S01]  /*11d40*/  STSM.16.M88.4 [R119], R136 ;  /* 0x0000008877007844 */ /* 0x0005e20000000200 */
[----:B------:R-:W-:-:S02]  /*11d50*/  LOP3.LUT R92, R93, 0x380, RZ, 0xc0, !PT ;  /* 0x000003805d5c7812 */ /* 0x000fc400078ec0ff */
[----:B------:R-:W-:Y:S02]  /*11d60*/  LOP3.LUT R88, R89, 0x380, RZ, 0xc0, !PT ;  /* 0x0000038059587812 */ /* 0x000fe400078ec0ff */
[----:B------:R-:W-:Y:S02]  /*11d70*/  LOP3.LUT R84, R85, 0x380, RZ, 0xc0, !PT ;  /* 0x0000038055547812 */ /* 0x000fe400078ec0ff */
[----:B------:R-:W-:Y:S02]  /*11d80*/  MOV R126, R126 ;  /* 0x0000007e007e7202 */ /* 0x000fe40000000f00 */
[----:B------:R-:W-:Y:S02]  /*11d90*/  SHF.R.U64 R76, R76, 0x3, RZ ;  /* 0x000000034c4c7819 */ /* 0x000fe400000012ff */
[----:B------:R-:W-:Y:S01]  /*11da0*/  SHF.R.U64 R96, R96, 0x3, RZ ;  /* 0x0000000360607819 */ /* 0x000fe200000012ff */
[----:B------:R2:W-:Y:S01]  /*11db0*/  STSM.16.M88.4 [R126], R144 ;  /* 0x000000907e007844 */ /* 0x0005e20000000200 */
[----:B------:R-:W-:-:S02]  /*11dc0*/  SHF.R.U64 R92, R92, 0x3, RZ ;  /* 0x000000035c5c7819 */ /* 0x000fc400000012ff */
        /* <DEDUP_REMOVED lines=12> */
[----:B------:R-:W-:-:S02]  /*11e90*/  SHF.R.S32.HI R12, RZ, 0x1f, R191 ;  /* 0x0000001fff0c7819 */ /* 0x000fc400000114bf */
[----:B------:R-:W-:Y:S01]  /*11ea0*/  SHF.R.S32.HI R13, RZ, 0x1f, R190 ;  /* 0x0000001fff0d7819 */ /* 0x000fe200000114be */
[----:B------:R-:W-:Y:S06]  /*11eb0*/  BAR.SYNC.DEFER_BLOCKING 0x1, 0x100 ;  /* 0x0044000000007b1d */ /* 0x000fec0000010000 */
[----:B0-2---:R-:W-:Y:S05]  /*11ec0*/  @P3 BRA `(.L_x_5296) ;  /* 0x0000000000b43947 */ /* 0x005fea0003800000 */
[----:B------:R-:W0:Y:S01]  /*11ed0*/  LDC R10, c[0x0][0xce8] ;  /* 0x00033a00ff0a7b82 */ /* 0x000e220000000800 */
[----:B------:R-:W-:Y:S01]  /*11ee0*/  ULDC.64 UR4, c[0x0][0xc90] ;  /* 0x0003240000047ab9 */ /* 0x000fe20000000a00 */
[----:B------:R-:W-:Y:S02]  /*11ef0*/  IMAD.IADD R8, R188, 0x1, R18 ;  /* 0x00000001bc087824 */ /* 0x000fe400078e0212 */
[----:B------:R-:W-:Y:S02]  /*11f00*/  IMAD R6, R12, UR4, RZ ;  /* 0x000000040c067c24 */ /* 0x000fe4000f8e02ff */
[----:B------:R-:W-:-:S04]  /*11f10*/  IMAD.WIDE.U32 R4, R191, UR4, RZ ;  /* 0x00000004bf047c25 */ /* 0x000fc8000f8e00ff */
[----:B------:R-:W-:Y:S01]  /*11f20*/  IMAD R9, R191, UR5, R6 ;  /* 0x00000005bf097c24 */ /* 0x000fe2000f8e0206 */
[----:B------:R-:W-:Y:S01]  /*11f30*/  ULDC.64 UR4, c[0x0][0xc98] ;  /* 0x0003260000047ab9 */ /* 0x000fe20000000a00 */
[----:B------:R-:W-:Y:S02]  /*11f40*/  IMAD.IADD R15, R17, 0x1, R18 ;  /* 0x00000001110f7824 */ /* 0x000fe400078e0212 */
[----:B------:R-:W-:Y:S02]  /*11f50*/  IMAD.IADD R5, R5, 0x1, R9 ;  /* 0x0000000105057824 */ /* 0x000fe400078e0209 */
[----:B------:R-:W-:Y:S01]  /*11f60*/  IMAD.WIDE.U32 R4, R190, UR4, R4 ;  /* 0x00000004be047c25 */ /* 0x000fe2000f8e0004 */
[----:B0-----:R-:W-:-:S13]  /*11f70*/  ISETP.NE.AND P0, PT, R10, 0x1, PT ;  /* 0x000000010a00780c */ /* 0x001fda0003f05270 */
[----:B------:R-:W0:Y:S08]  /*11f80*/  @P0 LDC R7, c[0x0][0xcec] ;  /* 0x00033b00ff070b82 */ /* 0x000e300000000800 */
[----:B------:R-:W1:Y:S01]  /*11f90*/  @P0 LDC R11, c[0x0][0xcf0] ;  /* 0x00033c00ff0b0b82 */ /* 0x000e620000000800 */
[----:B0-----:R-:W-:-:S04]  /*11fa0*/  @P0 IMAD.HI.U32 R6, R8, R7, RZ ;  /* 0x0000000708060227 */ /* 0x001fc800078e00ff */
[----:B------:R-:W-:Y:S01]  /*11fb0*/  IMAD.MOV.U32 R7, RZ, RZ, R8 ;  /* 0x000000ffff077224 */ /* 0x000fe200078e0008 */
[----:B-1----:R-:W-:Y:S01]  /*11fc0*/  @P0 SHF.R.U32.HI R7, RZ, R11, R6 ;  /* 0x0000000bff070219 */ /* 0x002fe20000011606 */
[----:B------:R-:W-:-:S03]  /*11fd0*/  IMAD R11, R13, UR4, RZ ;  /* 0x000000040d0b7c24 */ /* 0x000fc6000f8e02ff */
[----:B------:R-:W-:Y:S01]  /*11fe0*/  IADD3 R4, P0, R7, R4, RZ ;  /* 0x0000000407047210 */ /* 0x000fe20007f1e0ff */
[----:B------:R-:W-:-:S04]  /*11ff0*/  IMAD.MOV R9, RZ, RZ, -R7 ;  /* 0x000000ffff097224 */ /* 0x000fc800078e0a07 */
[----:B------:R-:W-:Y:S02]  /*12000*/  IMAD R9, R10, R9, R8 ;  /* 0x000000090a097224 */ /* 0x000fe400078e0208 */
[----:B------:R-:W-:Y:S01]  /*12010*/  IMAD R8, R190, UR5, R11 ;  /* 0x00000005be087c24 */ /* 0x000fe2000f8e020b */
[----:B------:R-:W-:Y:S01]  /*12020*/  SHF.R.S32.HI R11, RZ, 0x1f, R7 ;  /* 0x0000001fff0b7819 */ /* 0x000fe20000011407 */
[----:B------:R-:W-:Y:S01]  /*12030*/  ULDC.64 UR4, c[0x0][0xc88] ;  /* 0x0003220000047ab9 */ /* 0x000fe20000000a00 */
[----:B------:R-:W-:Y:S02]  /*12040*/  SHF.R.S32.HI R6, RZ, 0x1f, R9 ;  /* 0x0000001fff067819 */ /* 0x000fe40000011409 */
[----:B------:R-:W-:-:S03]  /*12050*/  IADD3.X R5, R11, R5, R8, P0, !PT ;  /* 0x000000050b057210 */ /* 0x000fc600007fe408 */
[----:B------:R-:W-:Y:S02]  /*12060*/  IMAD R6, R6, UR4, RZ ;  /* 0x0000000406067c24 */ /* 0x000fe4000f8e02ff */
[----:B------:R-:W-:-:S04]  /*12070*/  IMAD.WIDE.U32 R4, R9, UR4, R4 ;  /* 0x0000000409047c25 */ /* 0x000fc8000f8e0004 */
[----:B------:R-:W-:Y:S01]  /*12080*/  IMAD R9, R9, UR5, R6 ;  /* 0x0000000509097c24 */ /* 0x000fe2000f8e0206 */
[----:B------:R-:W-:Y:S02]  /*12090*/  ULDC.64 UR4, c[0x0][0xc50] ;  /* 0x0003140000047ab9 */ /* 0x000fe40000000a00 */
[C---:B------:R-:W-:Y:S01]  /*120a0*/  LEA R11, P0, R4.reuse, UR4, 0x2 ;  /* 0x00000004040b7c11 */ /* 0x040fe2000f8010ff */
[----:B------:R-:W-:Y:S01]  /*120b0*/  IMAD.IADD R5, R5, 0x1, R9 ;  /* 0x0000000105057824 */ /* 0x000fe200078e0209 */
[----:B------:R-:W-:Y:S01]  /*120c0*/  ULDC UR4, c[0x0][0xb88] ;  /* 0x0002e20000047ab9 */ /* 0x000fe20000000800 */
[----:B------:R-:W-:Y:S02]  /*120d0*/  IMAD.MOV R9, RZ, RZ, -R19 ;  /* 0x000000ffff097224 */ /* 0x000fe400078e0a13 */
[----:B------:R-:W-:Y:S01]  /*120e0*/  SHFL.IDX PT, R6, R11, 0x1, 0x1c1f ;  /* 0x003c1f000b067f89 */ /* 0x000fe200000e0000 */
[----:B------:R-:W-:Y:S01]  /*120f0*/  LEA.HI.X R14, R4, UR5, R5, 0x2, P0 ;  /* 0x00000005040e7c11 */ /* 0x000fe200080f1405 */
[----:B------:R-:W-:Y:S01]  /*12100*/  IMAD R8, R10, UR4, RZ ;  /* 0x000000040a087c24 */ /* 0x000fe2000f8e02ff */
[----:B------:R-:W-:Y:S01]  /*12110*/  ISETP.NE.AND P0, PT, R16, R9, PT ;  /* 0x000000091000720c */ /* 0x000fe20003f05270 */
[----:B------:R-:W-:Y:S01]  /*12120*/  SHFL.IDX PT, R4, R11, RZ, 0x1c1f ;  /* 0x001c1fff0b047589 */ /* 0x000fe200000e0000 */
[----:B------:R-:W-:-:S02]  /*12130*/  VIADD R9, R15, 0x8 ;  /* 0x000000080f097836 */ /* 0x000fc40000000000 */
[-C--:B------:R-:W-:Y:S01]  /*12140*/  ISETP.GE.OR P1, PT, R15, R8.reuse, P0 ;  /* 0x000000080f00720c */ /* 0x080fe20000726670 */
[----:B------:R-:W0:Y:S02]  /*12150*/  SHFL.IDX PT, R5, R14, RZ, 0x1c1f ;  /* 0x001c1fff0e057589 */ /* 0x000e2400000e0000 */
[----:B------:R-:W-:Y:S02]  /*12160*/  ISETP.GE.OR P0, PT, R9, R8, P0 ;  /* 0x000000080900720c */ /* 0x000fe40000706670 */
[----:B------:R-:W1:Y:S08]  /*12170*/  SHFL.IDX PT, R7, R14, 0x1, 0x1c1f ;  /* 0x003c1f000e077f89 */ /* 0x000e7000000e0000 */
[----:B0-----:R0:W-:Y:S04]  /*12180*/  @!P1 ST.E desc[UR44][R4.64], R3 ;  /* 0x0000000304009985 */ /* 0x0011e8000c10192c */
[----:B-1----:R0:W-:Y:S02]  /*12190*/  @!P0 ST.E desc[UR44][R6.64], R0 ;  /* 0x0000000006008985 */ /* 0x0021e4000c10192c */
.L_x_5296:
[----:B------:R-:W1:Y:S01]  /*121a0*/  LDC R14, c[0x0][0xce8] ;  /* 0x00033a00ff0e7b82 */ /* 0x000e620000000800 */
[----:B------:R-:W-:Y:S01]  /*121b0*/  ULDC UR8, c[0x0][0xbc8] ;  /* 0x0002f20000087ab9 */ /* 0x000fe20000000800 */
[----:B0-----:R0:W5:Y:S01]  /*121c0*/  LD.E.128 R4, desc[UR44][R20.64] ;  /* 0x0000002c14047980 */ /* 0x001162000c101d00 */
[----:B------:R-:W-:Y:S01]  /*121d0*/  ISETP.GE.AND P0, PT, R196, UR8, PT ;  /* 0x00000008c4007c0c */ /* 0x000fe2000bf06270 */
[----:B------:R-:W-:Y:S01]  /*121e0*/  ULDC.64 UR4, c[0x0][0xbe8] ;  /* 0x0002fa0000047ab9 */ /* 0x000fe20000000a00 */
[----:B------:R-:W-:Y:S01]  /*121f0*/  ISETP.GE.AND P1, PT, R186, UR8, PT ;  /* 0x00000008ba007c0c */ /* 0x000fe2000bf26270 */
[----:B------:R-:W5:Y:S01]  /*12200*/  LD.E.128 R80, desc[UR44][R80.64] ;  /* 0x0000002c50507980 */ /* 0x000f62000c101d00 */
[----:B------:R-:W-:-:S03]  /*12210*/  SEL R3, RZ, 0xffffffff, P0 ;  /* 0xffffffffff037807 */ /* 0x000fc60000000000 */
[----:B------:R-:W5:Y:S01]  /*12220*/  LD.E.128 R72, desc[UR44][R72.64] ;  /* 0x0000002c48487980 */ /* 0x000f62000c101d00 */
[----:B------:R-:W-:Y:S01]  /*12230*/  SEL R0, RZ, 0x1, P1 ;  /* 0x00000001ff007807 */ /* 0x000fe20000800000 */
[----:B------:R-:W-:Y:S01]  /*12240*/  IMAD.SHL.U32 R3, R3, 0x2, RZ ;  /* 0x0000000203037824 */ /* 0x000fe200078e00ff */
[----:B------:R-:W-:Y:S01]  /*12250*/  ULDC.64 UR6, c[0x0][0xb80] ;  /* 0x0002e00000067ab9 */ /* 0x000fe20000000a00 */
[----:B------:R-:W5:Y:S04]  /*12260*/  LD.E.128 R68, desc[UR44][R68.64] ;  /* 0x0000002c44447980 */ /* 0x000f68000c101d00 */
[----:B------:R-:W5:Y:S04]  /*12270*/  LD.E.128 R64, desc[UR44][R64.64] ;  /* 0x0000002c40407980 */ /* 0x000f68000c101d00 */
[----:B------:R-:W5:Y:S01]  /*12280*/  LD.E.128 R60, desc[UR44][R60.64] ;  /* 0x0000002c3c3c7980 */ /* 0x000f62000c101d00 */
[----:B-1----:R-:W-:-:S02]  /*12290*/  ISETP.NE.AND P2, PT, R14, 0x1, PT ;  /* 0x000000010e00780c */ /* 0x002fc40003f45270 */
[----:B------:R-:W-:Y:S01]  /*122a0*/  ISETP.GE.AND P1, PT, R195, UR8, PT ;  /* 0x00000008c3007c0c */ /* 0x000fe2000bf26270 */
[----:B------:R-:W5:Y:S01]  /*122b0*/  LD.E.128 R56, desc[UR44][R56.64] ;  /* 0x0000002c38387980 */ /* 0x000f62000c101d00 */
[----:B------:R-:W-:Y:S02]  /*122c0*/  LOP3.LUT R0, R3, 0x2, R0, 0xe2, !PT ;  /* 0x0000000203007812 */ /* 0x000fe400078ee200 */
[----:B------:R-:W-:Y:S01]  /*122d0*/  SEL R3, RZ, 0xffffffff, P1 ;  /* 0xffffffffff037807 */ /* 0x000fe20000800000 */
[----:B------:R-:W5:Y:S04]  /*122e0*/  LD.E.128 R52, desc[UR44][R52.64] ;  /* 0x0000002c34347980 */ /* 0x000f68000c101d00 */
[----:B------:R-:W5:Y:S02]  /*122f0*/  LD.E.128 R48, desc[UR44][R48.64] ;  /* 0x0000002c30307980 */ /* 0x000f64000c101d00 */
[----:B------:R-:W1:Y:S01]  /*12300*/  @P2 LDC R15, c[0x0][0xcec] ;  /* 0x00033b00ff0f2b82 */ /* 0x000e620000000800 */
[----:B------:R-:W-:Y:S01]  /*12310*/  ISETP.GE.AND P0, PT, R194, UR8, PT ;  /* 0x00000008c2007c0c */ /* 0x000fe2000bf06270 */
[----:B------:R-:W-:Y:S01]  /*12320*/  IMAD.SHL.U32 R25, R3, 0x4, RZ ;  /* 0x0000000403197824 */ /* 0x000fe200078e00ff */
[----:B------:R-:W5:Y:S04]  /*12330*/  LD.E.128 R44, desc[UR44][R44.64] ;  /* 0x0000002c2c2c7980 */ /* 0x000f68000c101d00 */
[----:B------:R-:W5:Y:S01]  /*12340*/  LD.E.128 R40, desc[UR44][R40.64] ;  /* 0x0000002c28287980 */ /* 0x000f62000c101d00 */
[----:B0-----:R-:W0:Y:S01]  /*12350*/  @P2 LDC R21, c[0x0][0xcf0] ;  /* 0x00033c00ff152b82 */ /* 0x001e220000000800 */
[----:B------:R-:W-:Y:S01]  /*12360*/  SEL R3, RZ, 0xffffffff, P0 ;  /* 0xffffffffff037807 */ /* 0x000fe20000000000 */
[----:B------:R-:W-:Y:S01]  /*12370*/  IMAD R8, R12, UR4, RZ ;  /* 0x000000040c087c24 */ /* 0x000fe2000f8e02ff */
[----:B------:R-:W-:Y:S01]  /*12380*/  LOP3.LUT R0, R25, 0x4, R0, 0xe2, !PT ;  /* 0x0000000419007812 */ /* 0x000fe200078ee200 */
[----:B------:R-:W5:Y:S02]  /*12390*/  LD.E.128 R76, desc[UR44][R76.64] ;  /* 0x0000002c4c4c7980 */ /* 0x000f64000c101d00 */
[----:B------:R-:W-:-:S02]  /*123a0*/  IMAD.SHL.U32 R25, R3, 0x8, RZ ;  /* 0x0000000803197824 */ /* 0x000fc400078e00ff */
[----:B------:R-:W-:Y:S01]  /*123b0*/  IMAD R3, R217, 0x20, R218 ;  /* 0x00000020d9037824 */ /* 0x000fe200078e02da */
[----:B------:R-:W5:Y:S01]  /*123c0*/  LD.E.128 R96, desc[UR44][R96.64] ;  /* 0x0000002c60607980 */ /* 0x000f62000c101d00 */
[----:B------:R-:W-:Y:S01]  /*123d0*/  IMAD R11, R191, UR5, R8 ;  /* 0x00000005bf0b7c24 */ /* 0x000fe2000f8e0208 */
[----:B------:R-:W-:Y:S01]  /*123e0*/  ISETP.GE.AND P0, PT, R193, UR8, PT ;  /* 0x00000008c1007c0c */ /* 0x000fe2000bf06270 */
[----:B------:R-:W-:Y:S01]  /*123f0*/  IMAD.WIDE.U32 R8, R191, UR4, RZ ;  /* 0x00000004bf087c25 */ /* 0x000fe2000f8e00ff */
[----:B------:R-:W-:Y:S01]  /*12400*/  LOP3.LUT R10, R25, 0x8, R0, 0xe2, !PT ;  /* 0x00000008190a7812 */ /* 0x000fe200078ee200 */
[----:B------:R-:W-:Y:S01]  /*12410*/  ULDC.64 UR4, c[0x0][0xbf0] ;  /* 0x0002fc0000047ab9 */ /* 0x000fe20000000a00 */
[----:B------:R-:W5:Y:S01]  /*12420*/  LD.E.128 R92, desc[UR44][R92.64] ;  /* 0x0000002c5c5c7980 */ /* 0x000f62000c101d00 */
[----:B------:R-:W-:Y:S02]  /*12430*/  IMAD.IADD R12, R18, 0x1, R3 ;  /* 0x00000001120c7824 */ /* 0x000fe400078e0203 */
[----:B------:R-:W-:Y:S01]  /*12440*/  IMAD.IADD R9, R9, 0x1, R11 ;  /* 0x0000000109097824 */ /* 0x000fe200078e020b */
[----:B------:R-:W-:Y:S01]  /*12450*/  SEL R11, RZ, 0xffffffff, P0 ;  /* 0xffffffffff0b7807 */ /* 0x000fe20000000000 */
[----:B-1----:R-:W-:Y:S01]  /*12460*/  @P2 IMAD.HI.U32 R0, R12, R15, RZ ;  /* 0x0000000f0c002227 */ /* 0x002fe200078e00ff */
[----:B------:R-:W5:Y:S03]  /*12470*/  LD.E.128 R88, desc[UR44][R88.64] ;  /* 0x0000002c58587980 */ /* 0x000f66000c101d00 */
[----:B------:R-:W-:Y:S01]  /*12480*/  IMAD.MOV.U32 R3, RZ, RZ, R12 ;  /* 0x000000ffff037224 */ /* 0x000fe200078e000c */
[----:B0-----:R-:W-:Y:S01]  /*12490*/  @P2 SHF.R.U32.HI R3, RZ, R21, R0 ;  /* 0x00000015ff032219 */ /* 0x001fe20000011600 */
[----:B------:R-:W-:Y:S01]  /*124a0*/  IMAD.SHL.U32 R11, R11, 0x10, RZ ;  /* 0x000000100b0b7824 */ /* 0x000fe200078e00ff */
[----:B------:R-:W5:Y:S01]  /*124b0*/  LD.E.128 R84, desc[UR44][R84.64] ;  /* 0x0000002c54547980 */ /* 0x000f62000c101d00 */
[----:B------:R-:W-:Y:S01]  /*124c0*/  IMAD R13, R13, UR4, RZ ;  /* 0x000000040d0d7c24 */ /* 0x000fe2000f8e02ff */
[----:B------:R-:W-:-:S02]  /*124d0*/  ISETP.GE.AND P0, PT, R192, UR8, PT ;  /* 0x00000008c0007c0c */ /* 0x000fc4000bf06270 */
[----:B------:R-:W-:Y:S01]  /*124e0*/  LOP3.LUT R10, R11, 0x10, R10, 0xe2, !PT ;  /* 0x000000100b0a7812 */ /* 0x000fe200078ee20a */
[C---:B------:R-:W-:Y:S01]  /*124f0*/  IMAD R13, R190.reuse, UR5, R13 ;  /* 0x00000005be0d7c24 */ /* 0x040fe2000f8e020d */
[----:B------:R-:W-:Y:S01]  /*12500*/  @!PT LDS RZ, [RZ] ;  /* 0x00000000fffff984 */ /* 0x000fe20000000800 */
[----:B------:R-:W-:Y:S01]  /*12510*/  @!PT LDS RZ, [RZ] ;  /* 0x00000000fffff984 */ /* 0x000fe20000000800 */
[----:B------:R-:W-:Y:S01]  /*12520*/  @!PT LDS RZ, [RZ] ;  /* 0x00000000fffff984 */ /* 0x000fe20000000800 */
[----:B------:R-:W-:Y:S01]  /*12530*/  @!PT LDS RZ, [RZ] ;  /* 0x00000000fffff984 */ /* 0x000fe20000000800 */
[----:B------:R0:W-:Y:S06]  /*12540*/  MEMBAR.ALL.CTA ;  /* 0x0000000000007992 */ /* 0x0001ec0000008000 */
[----:B0-----:R-:W0:Y:S01]  /*12550*/  FENCE.VIEW.ASYNC.S ;  /* 0x00000000000073c6 */ /* 0x001e220000000000 */
[----:B------:R-:W-:Y:S01]  /*12560*/  IMAD.WIDE.U32 R190, R190, UR4, R8 ;  /* 0x00000004bebe7c25 */ /* 0x000fe2000f8e0008 */
[----:B------:R-:W-:Y:S01]  /*12570*/  SHF.R.S32.HI R8, RZ, 0x1f, R3 ;  /* 0x0000001fff087819 */ /* 0x000fe20000011403 */
[----:B------:R-:W-:-:S02]  /*12580*/  ULDC.64 UR4, c[0x0][0xbe0] ;  /* 0x0002f80000047ab9 */ /* 0x000fc40000000a00 */
[----:B------:R-:W-:Y:S01]  /*12590*/  IMAD.MOV R11, RZ, RZ, -R3 ;  /* 0x000000ffff0b7224 */ /* 0x000fe200078e0a03 */
[----:B------:R-:W-:Y:S01]  /*125a0*/  SEL R0, RZ, 0xffffffff, P0 ;  /* 0xffffffffff007807 */ /* 0x000fe20000000000 */
[----:B------:R-:W-:Y:S02]  /*125b0*/  IMAD R8, R8, UR4, RZ ;  /* 0x0000000408087c24 */ /* 0x000fe4000f8e02ff */
[----:B------:R-:W-:Y:S02]  /*125c0*/  IMAD R11, R14, R11, R12 ;  /* 0x0000000b0e0b7224 */ /* 0x000fe400078e020c */
[----:B------:R-:W-:Y:S02]  /*125d0*/  IMAD.IADD R191, R191, 0x1, R13 ;  /* 0x00000001bfbf7824 */ /* 0x000fe400078e020d */
[----:B------:R-:W-:Y:S01]  /*125e0*/  IMAD.SHL.U32 R15, R0, 0x20, RZ ;  /* 0x00000020000f7824 */ /* 0x000fe200078e00ff */
[----:B------:R-:W-:Y:S01]  /*125f0*/  SHF.R.S32.HI R0, RZ, 0x1f, R11 ;  /* 0x0000001fff007819 */ /* 0x000fe2000001140b */
[----:B------:R-:W-:-:S02]  /*12600*/  IMAD R13, R3, UR5, R8 ;  /* 0x00000005030d7c24 */ /* 0x000fc4000f8e0208 */
[----:B------:R-:W-:Y:S01]  /*12610*/  IMAD.WIDE.U32 R8, R3, UR4, R190 ;  /* 0x0000000403087c25 */ /* 0x000fe2000f8e00be */
[----:B------:R-:W-:Y:S01]  /*12620*/  ULDC.64 UR4, c[0x0][0xbd8] ;  /* 0x0002f60000047ab9 */ /* 0x000fe20000000a00 */
[----:B------:R-:W-:Y:S02]  /*12630*/  ISETP.GE.AND P0, PT, R222, UR8, PT ;  /* 0x00000008de007c0c */ /* 0x000fe4000bf06270 */
[----:B------:R-:W-:Y:S02]  /*12640*/  IMAD R0, R0, UR4, RZ ;  /* 0x0000000400007c24 */ /* 0x000fe4000f8e02ff */
[----:B------:R-:W-:Y:S02]  /*12650*/  IMAD.IADD R9, R9, 0x1, R13 ;  /* 0x0000000109097824 */ /* 0x000fe400078e020d */
[----:B------:R-:W-:Y:S01]  /*12660*/  IMAD R13, R11, UR5, R0 ;  /* 0x000000050b0d7c24 */ /* 0x000fe2000f8e0200 */
[----:B------:R-:W-:Y:S01]  /*12670*/  ULDC UR5, c[0x0][0xb88] ;  /* 0x0002e20000057ab9 */ /* 0x000fe20000000800 */
[----:B------:R-:W-:Y:S01]  /*12680*/  SEL R3, RZ, 0x40, P0 ;  /* 0x00000040ff037807 */ /* 0x000fe20000000000 */
[----:B------:R-:W-:Y:S01]  /*12690*/  IMAD.IADD R27, R218, 0x1, R18 ;  /* 0x00000001da1b7824 */ /* 0x000fe200078e0212 */
[----:B------:R-:W-:Y:S01]  /*126a0*/  ISETP.GE.AND P0, PT, R221, UR8, PT ;  /* 0x00000008dd007c0c */ /* 0x000fe2000bf06270 */
[----:B------:R-:W-:-:S02]  /*126b0*/  IMAD R28, R14, UR5, RZ ;  /* 0x000000050e1c7c24 */ /* 0x000fc4000f8e02ff */
[----:B------:R-:W-:Y:S01]  /*126c0*/  IMAD.WIDE.U32 R8, R11, UR4, R8 ;  /* 0x000000040b087c25 */ /* 0x000fe2000f8e0008 */
[----:B------:R-:W-:Y:S01]  /*126d0*/  UIADD3 UR4, UR37, 0x38820, URZ ;  /* 0x0003882025047890 */ /* 0x000fe2000fffe03f */
[----:B------:R-:W-:Y:S02]  /*126e0*/  SEL R0, RZ, 0x80, P0 ;  /* 0x00000080ff007807 */ /* 0x000fe40000000000 */
[----:B------:R-:W-:Y:S01]  /*126f0*/  ISETP.GE.AND P0, PT, R27, R28, PT ;  /* 0x0000001c1b00720c */ /* 0x000fe20003f06270 */
[----:B------:R-:W-:Y:S01]  /*12700*/  IMAD.IADD R9, R9, 0x1, R13 ;  /* 0x0000000109097824 */ /* 0x000fe200078e020d */
[----:B------:R-:W-:Y:S01]  /*12710*/  UPRMT UR4, URZ, 0x654, UR4 ;  /* 0x000006543f047896 */ /* 0x000fe20008000004 */
[C---:B------:R-:W-:Y:S02]  /*12720*/  LEA R18, P1, R8.reuse, UR6, 0x1 ;  /* 0x0000000608127c11 */ /* 0x040fe4000f8208ff */
[----:B------:R-:W-:Y:S02]  /*12730*/  LOP3.LUT R10, R15, 0x20, R10, 0xe2, !PT ;  /* 0x000000200f0a7812 */ /* 0x000fe400078ee20a */
[----:B------:R-:W-:Y:S01]  /*12740*/  LEA.HI.X R26, R8, UR7, R9, 0x1, P1 ;  /* 0x00000007081a7c11 */ /* 0x000fe200088f0c09 */
[----:B------:R-:W-:Y:S01]  /*12750*/  BSSY B1, `(.L_x_5297) ;  /* 0x0000026000017945 */ /* 0x000fe20003800000 */
[----:B------:R-:W-:-:S02]  /*12760*/  LOP3.LUT R3, R10, R3, RZ, 0xfc, !PT ;  /* 0x000000030a037212 */ /* 0x000fc400078efcff */
[----:B0-----:R-:W-:Y:S01]  /*12770*/  SYNCS.ARRIVE.TRANS64.RED.A1T0 RZ, [UR4], RZ ;  /* 0x000000ffffff79a7 */ /* 0x001fe20008100404 */
[----:B------:R0:W1:Y:S01]  /*12780*/  SHFL.IDX PT, R10, R18, RZ, 0x181f ;  /* 0x00181fff120a7589 */ /* 0x00006200000e0000 */
[----:B------:R-:W-:-:S03]  /*12790*/  LOP3.LUT R0, R3, R0, RZ, 0xfc, !PT ;  /* 0x0000000003007212 */ /* 0x000fc600078efcff */
[----:B------:R0:W2:Y:S01]  /*127a0*/  SHFL.IDX PT, R11, R26, RZ, 0x181f ;  /* 0x00181fff1a0b7589 */ /* 0x0000a200000e0000 */
        /* <DEDUP_REMOVED lines=32> */
.L_x_5298:
[----:B------:R-:W-:Y:S05]  /*129b0*/  BSYNC B1 ;  /* 0x0000000000017941 */ /* 0x000fea0003800000 */
.L_x_5297:
[----:B---3-5:R-:W-:Y:S01]  /*129c0*/  VIADD R4, R27, 0x20 ;  /* 0x000000201b047836 */ /* 0x028fe20000000000 */
[----:B------:R3:W4:Y:S04]  /*129d0*/  SHFL.IDX PT, R7, R26, 0x1, 0x181f ;  /* 0x00381f001a077f89 */ /* 0x00072800000e0000 */
[----:B------:R-:W-:Y:S01]  /*129e0*/  ISETP.GE.AND P0, PT, R4, R28, PT ;  /* 0x0000001c0400720c */ /* 0x000fe20003f06270 */
[----:B------:R3:W0:-:S12]  /*129f0*/  SHFL.IDX PT, R6, R18, 0x1, 0x181f ;  /* 0x00381f0012067f89 */ /* 0x00061800000e0000 */
[----:B---3--:R-:W-:Y:S05]  /*12a00*/  @P0 BRA `(.L_x_5299) ;  /* 0x0000000c00680947 */ /* 0x008fea0003800000 */
[----:B------:R-:W-:Y:S02]  /*12a10*/  ISETP.GE.AND P0, PT, R186, UR8, PT ;  /* 0x00000008ba007c0c */ /* 0x000fe4000bf06270 */
[----:B------:R-:W-:Y:S02]  /*12a20*/  ISETP.GE.AND P5, PT, R196, UR8, PT ;  /* 0x00000008c4007c0c */ /* 0x000fe4000bfa6270 */
[----:B------:R-:W-:Y:S02]  /*12a30*/  ISETP.GE.AND P3, PT, R195, UR8, PT ;  /* 0x00000008c3007c0c */ /* 0x000fe4000bf66270 */
[----:B------:R-:W-:Y:S02]  /*12a40*/  ISETP.GE.AND P2, PT, R194, UR8, PT ;  /* 0x00000008c2007c0c */ /* 0x000fe4000bf46270 */
[----:B------:R-:W-:-:S05]  /*12a50*/  ISETP.GE.AND P1, PT, R193, UR8, PT ;  /* 0x00000008c1007c0c */ /* 0x000fca000bf26270 */
[----:B0---4-:R-:W-:Y:S02]  /*12a60*/  @!P0 IMAD.WIDE R4, R186, 0x2, R6 ;  /* 0x00000002ba048825 */ /* 0x011fe400078e0206 */
        /* <DEDUP_REMOVED lines=11> */
[-C--:B------:R-:W-:Y:S02]  /*12b20*/  @!P0 LEA R14, P3, R192, R6.reuse, 0x1 ;  /* 0x00000006c00e8211 */ /* 0x080fe400078608ff */
[CC--:B0-----:R-:W-:Y:S01]  /*12b30*/  @!P1 LEA R4, P6, R193.reuse, R6.reuse, 0x1 ;  /* 0x00000006c1049211 */ /* 0x0c1fe200078c08ff */
        /* <DEDUP_REMOVED lines=14> */
.L_x_5295:
[----:B------:R-:W1:Y:S01]  /*12c20*/  LDC R14, c[0x0][0xce8] ;  /* 0x00033a00ff0e7b82 */ /* 0x000e620000000800 */
[----:B------:R-:W-:Y:S01]  /*12c30*/  ULDC UR6, c[0x0][0xbc8] ;  /* 0x0002f20000067ab9 */ /* 0x000fe20000000800 */
[----:B------:R-:W-:Y:S01]  /*12c40*/  ISETP.GE.AND P2, PT, R226, 0x40, PT ;  /* 0x00000040e200780c */ /* 0x000fe20003f46270 */
[----:B------:R-:W-:Y:S01]  /*12c50*/  BSSY B1, `(.L_x_5300) ;  /* 0x0000036000017945 */ /* 0x000fe20003800000 */
[----:B------:R-:W-:Y:S02]  /*12c60*/  ISETP.GE.AND P1, PT, R196, UR6, PT ;  /* 0x00000006c4007c0c */ /* 0x000fe4000bf26270 */
[----:B------:R-:W-:Y:S02]  /*12c70*/  ISETP.GE.AND P3, PT, R186, UR6, PT ;  /* 0x00000006ba007c0c */ /* 0x000fe4000bf66270 */
[----:B------:R-:W-:Y:S02]  /*12c80*/  SEL R3, RZ, 0xffffffff, P1 ;  /* 0xffffffffff037807 */ /* 0x000fe40000800000 */
[----:B------:R-:W-:-:S02]  /*12c90*/  SEL R0, RZ, 0x1, P3 ;  /* 0x00000001ff007807 */ /* 0x000fc40001800000 */
[----:B------:R-:W-:Y:S01]  /*12ca0*/  ISETP.GE.AND P1, PT, R195, UR6, PT ;  /* 0x00000006c3007c0c */ /* 0x000fe2000bf26270 */
[----:B------:R-:W-:Y:S01]  /*12cb0*/  IMAD.SHL.U32 R21, R3, 0x2, RZ ;  /* 0x0000000203157824 */ /* 0x000fe200078e00ff */
[----:B------:R-:W-:Y:S01]  /*12cc0*/  SHF.R.S32.HI R10, RZ, 0x1f, R191 ;  /* 0x0000001fff0a7819 */ /* 0x000fe200000114bf */
[----:B------:R-:W-:Y:S01]  /*12cd0*/  IMAD R3, R217, 0x20, R218 ;  /* 0x00000020d9037824 */ /* 0x000fe200078e02da */
[----:B------:R-:W-:Y:S02]  /*12ce0*/  SHF.R.S32.HI R11, RZ, 0x1f, R190 ;  /* 0x0000001fff0b7819 */ /* 0x000fe400000114be */
[----:B------:R-:W-:Y:S01]  /*12cf0*/  LOP3.LUT R21, R21, 0x2, R0, 0xe2, !PT ;  /* 0x0000000215157812 */ /* 0x000fe200078ee200 */
[----:B------:R-:W-:Y:S01]  /*12d00*/  IMAD.IADD R13, R18, 0x1, R3 ;  /* 0x00000001120d7824 */ /* 0x000fe200078e0203 */
[----:B-1----:R-:W-:-:S13]  /*12d10*/  ISETP.NE.AND P0, PT, R14, 0x1, PT ;  /* 0x000000010e00780c */ /* 0x002fda0003f05270 */
[----:B------:R-:W1:Y:S08]  /*12d20*/  @P0 LDC R20, c[0x0][0xcec] ;  /* 0x00033b00ff140b82 */ /* 0x000e700000000800 */
[----:B------:R-:W2:Y:S01]  /*12d30*/  @P0 LDC R15, c[0x0][0xcf0] ;  /* 0x00033c00ff0f0b82 */ /* 0x000ea20000000800 */
[----:B------:R-:W-:Y:S05]  /*12d40*/  @P2 BRA `(.L_x_5301) ;  /* 0x0000000000982947 */ /* 0x000fea0003800000 */
[----:B------:R-:W3:Y:S01]  /*12d50*/  S2R R3, SR_TID.X ;  /* 0x0000000000037919 */ /* 0x000ee20000002100 */
[----:B------:R-:W4:Y:S01]  /*12d60*/  LDC R12, c[0x0][0xce8] ;  /* 0x00033a00ff0c7b82 */ /* 0x000f220000000800 */
[----:B------:R-:W-:Y:S02]  /*12d70*/  ULDC UR4, c[0x0][0xb88] ;  /* 0x0002e20000047ab9 */ /* 0x000fe40000000800 */
[----:B----4-:R-:W-:Y:S01]  /*12d80*/  IMAD R5, R12, UR4, RZ ;  /* 0x000000040c057c24 */ /* 0x010fe2000f8e02ff */
[----:B---3--:R-:W-:-:S04]  /*12d90*/  IADD3 R8, R18, -0x80, R3 ;  /* 0xffffff8012087810 */ /* 0x008fc80007ffe003 */
[----:B------:R-:W-:-:S13]  /*12da0*/  ISETP.GE.AND P2, PT, R8, R5, PT ;  /* 0x000000050800720c */ /* 0x000fda0003f46270 */
[----:B------:R-:W-:Y:S05]  /*12db0*/  @P2 BRA `(.L_x_5301) ;  /* 0x00000000007c2947 */ /* 0x000fea0003800000 */
[----:B------:R-:W-:Y:S01]  /*12dc0*/  ISETP.NE.AND P2, PT, R12, 0x1, PT ;  /* 0x000000010c00780c */ /* 0x000fe20003f45270 */
[----:B------:R-:W-:Y:S01]  /*12dd0*/  ULDC.64 UR4, c[0x0][0xc90] ;  /* 0x0003240000047ab9 */ /* 0x000fe20000000a00 */
[----:B------:R-:W-:Y:S02]  /*12de0*/  IMAD.MOV.U32 R3, RZ, RZ, R8 ;  /* 0x000000ffff037224 */ /* 0x000fe400078e0008 */
[----:B------:R-:W-:-:S04]  /*12df0*/  IMAD R6, R10, UR4, RZ ;  /* 0x000000040a067c24 */ /* 0x000fc8000f8e02ff */
[----:B------:R-:W-:-:S05]  /*12e00*/  IMAD R7, R191, UR5, R6 ;  /* 0x00000005bf077c24 */ /* 0x000fca000f8e0206 */
[----:B------:R-:W3:Y:S08]  /*12e10*/  @P2 LDC R5, c[0x0][0xcec] ;  /* 0x00033b00ff052b82 */ /* 0x000ef00000000800 */
[----:B------:R-:W4:Y:S01]  /*12e20*/  @P2 LDC R9, c[0x0][0xcf0] ;  /* 0x00033c00ff092b82 */ /* 0x000f220000000800 */
[----:B---3--:R-:W-:-:S04]  /*12e30*/  @P2 IMAD.HI.U32 R0, R8, R5, RZ ;  /* 0x0000000508002227 */ /* 0x008fc800078e00ff */
[----:B------:R-:W-:Y:S01]  /*12e40*/  IMAD.WIDE.U32 R4, R191, UR4, RZ ;  /* 0x00000004bf047c25 */ /* 0x000fe2000f8e00ff */
[----:B------:R-:W-:Y:S01]  /*12e50*/  ULDC.64 UR4, c[0x0][0xc98] ;  /* 0x0003260000047ab9 */ /* 0x000fe20000000a00 */
[----:B----4-:R-:W-:Y:S02]  /*12e60*/  @P2 SHF.R.U32.HI R3, RZ, R9, R0 ;  /* 0x00000009ff032219 */ /* 0x010fe40000011600 */
[----:B------:R-:W-:Y:S02]  /*12e70*/  IMAD.IADD R5, R5, 0x1, R7 ;  /* 0x0000000105057824 */ /* 0x000fe400078e0207 */
[----:B------:R-:W-:Y:S02]  /*12e80*/  IMAD R9, R11, UR4, RZ ;  /* 0x000000040b097c24 */ /* 0x000fe4000f8e02ff */
[----:B------:R-:W-:Y:S02]  /*12e90*/  IMAD.MOV R7, RZ, RZ, -R3 ;  /* 0x000000ffff077224 */ /* 0x000fe400078e0a03 */
[----:B------:R-:W-:-:S04]  /*12ea0*/  IMAD.WIDE.U32 R4, R190, UR4, R4 ;  /* 0x00000004be047c25 */ /* 0x000fc8000f8e0004 */
[----:B------:R-:W-:Y:S01]  /*12eb0*/  IMAD R7, R12, R7, R8 ;  /* 0x000000070c077224 */ /* 0x000fe200078e0208 */
[----:B------:R-:W-:Y:S01]  /*12ec0*/  IADD3 R4, P2, R3, R4, RZ ;  /* 0x0000000403047210 */ /* 0x000fe20007f5e0ff */
        /* <DEDUP_REMOVED lines=14> */
.L_x_5301:
[----:B------:R-:W-:Y:S05]  /*12fb0*/  BSYNC B1 ;  /* 0x0000000000017941 */ /* 0x000fea0003800000 */
.L_x_5300:
[----:B------:R-:W-:Y:S01]  /*12fc0*/  ULDC.64 UR4, c[0x0][0xbe8] ;  /* 0x0002fa0000047ab9 */ /* 0x000fe20000000a00 */
[----:B-1----:R-:W-:Y:S01]  /*12fd0*/  @P0 IMAD.HI.U32 R0, R13, R20, RZ ;  /* 0x000000140d000227 */ /* 0x002fe200078e00ff */
[----:B---3--:R-:W-:Y:S01]  /*12fe0*/  SEL R6, RZ, 0xffffffff, P1 ;  /* 0xffffffffff067807 */ /* 0x008fe20000800000 */
[----:B------:R-:W-:Y:S01]  /*12ff0*/  BSSY B1, `(.L_x_5302) ;  /* 0x0000057000017945 */ /* 0x000fe20003800000 */
[----:B------:R-:W-:Y:S01]  /*13000*/  ISETP.GE.AND P2, PT, R194, UR6, PT ;  /* 0x00000006c2007c0c */ /* 0x000fe2000bf46270 */
[----:B------:R-:W-:Y:S01]  /*13010*/  IMAD R4, R10, UR4, RZ ;  /* 0x000000040a047c24 */ /* 0x000fe2000f8e02ff */
[----:B------:R-:W-:Y:S01]  /*13020*/  ISETP.GE.AND P1, PT, R193, UR6, PT ;  /* 0x00000006c1007c0c */ /* 0x000fe2000bf26270 */
[----:B------:R-:W-:Y:S01]  /*13030*/  IMAD.MOV.U32 R3, RZ, RZ, R13 ;  /* 0x000000ffff037224 */ /* 0x000fe200078e000d */
[----:B--2---:R-:W-:Y:S01]  /*13040*/  @P0 SHF.R.U32.HI R3, RZ, R15, R0 ;  /* 0x0000000fff030219 */ /* 0x004fe20000011600 */
[C---:B------:R-:W-:Y:S01]  /*13050*/  IMAD R7, R191.reuse, UR5, R4 ;  /* 0x00000005bf077c24 */ /* 0x040fe2000f8e0204 */
[----:B------:R-:W-:Y:S01]  /*13060*/  SEL R0, RZ, 0xffffffff, P2 ;  /* 0xffffffffff007807 */ /* 0x000fe20001000000 */
[----:B------:R-:W-:Y:S01]  /*13070*/  IMAD.SHL.U32 R6, R6, 0x4, RZ ;  /* 0x0000000406067824 */ /* 0x000fe200078e00ff */
[----:B------:R-:W-:Y:S01]  /*13080*/  ISETP.GE.AND P0, PT, R192, UR6, PT ;  /* 0x00000006c0007c0c */ /* 0x000fe2000bf06270 */
[----:B------:R-:W-:Y:S01]  /*13090*/  IMAD.WIDE.U32 R4, R191, UR4, RZ ;  /* 0x00000004bf047c25 */ /* 0x000fe2000f8e00ff */
[----:B------:R-:W-:Y:S01]  /*130a0*/  ULDC.64 UR4, c[0x0][0xbf0] ;  /* 0x0002fc0000047ab9 */ /* 0x000fe20000000a00 */
[----:B------:R-:W-:-:S02]  /*130b0*/  ISETP.GE.AND P2, PT, R221, UR6, PT ;  /* 0x00000006dd007c0c */ /* 0x000fc4000bf46270 */
[----:B------:R-:W-:Y:S01]  /*130c0*/  IMAD.IADD R5, R5, 0x1, R7 ;  /* 0x0000000105057824 */ /* 0x000fe200078e0207 */
[----:B------:R-:W-:Y:S01]  /*130d0*/  LOP3.LUT R21, R6, 0x4, R21, 0xe2, !PT ;  /* 0x0000000406157812 */ /* 0x000fe200078ee215 */
[----:B------:R-:W-:Y:S02]  /*130e0*/  IMAD R7, R11, UR4, RZ ;  /* 0x000000040b077c24 */ /* 0x000fe4000f8e02ff */
[----:B------:R-:W-:Y:S02]  /*130f0*/  IMAD.SHL.U32 R6, R0, 0x8, RZ ;  /* 0x0000000800067824 */ /* 0x000fe400078e00ff */
[----:B------:R-:W-:Y:S02]  /*13100*/  IMAD.MOV R0, RZ, RZ, -R3 ;  /* 0x000000ffff007224 */ /* 0x000fe400078e0a03 */
[----:B------:R-:W-:Y:S01]  /*13110*/  IMAD R9, R190, UR5, R7 ;  /* 0x00000005be097c24 */ /* 0x000fe2000f8e0207 */
[----:B------:R-:W-:Y:S01]  /*13120*/  LOP3.LUT R21, R6, 0x8, R21, 0xe2, !PT ;  /* 0x0000000806157812 */ /* 0x000fe200078ee215 */
[----:B------:R-:W-:Y:S01]  /*13130*/  IMAD R7, R14, R0, R13 ;  /* 0x000000000e077224 */ /* 0x000fe200078e020d */
[----:B------:R-:W-:Y:S01]  /*13140*/  SHF.R.S32.HI R0, RZ, 0x1f, R3 ;  /* 0x0000001fff007819 */ /* 0x000fe20000011403 */
[----:B------:R-:W-:Y:S01]  /*13150*/  IMAD.WIDE.U32 R190, R190, UR4, R4 ;  /* 0x00000004bebe7c25 */ /* 0x000fe2000f8e0004 */
[----:B------:R-:W-:Y:S01]  /*13160*/  ULDC.64 UR4, c[0x0][0xbe0] ;  /* 0x0002f80000047ab9 */ /* 0x000fe20000000a00 */
[----:B------:R-:W-:-:S02]  /*13170*/  SEL R4, RZ, 0xffffffff, P1 ;  /* 0xffffffffff047807 */ /* 0x000fc40000800000 */
[----:B------:R-:W-:Y:S01]  /*13180*/  IMAD.IADD R191, R191, 0x1, R9 ;  /* 0x00000001bfbf7824 */ /* 0x000fe200078e0209 */
[----:B------:R-:W-:Y:S01]  /*13190*/  SEL R6, RZ, 0xffffffff, P0 ;  /* 0xffffffffff067807 */ /* 0x000fe20000000000 */
[----:B------:R-:W-:Y:S01]  /*131a0*/  IMAD R0, R0, UR4, RZ ;  /* 0x0000000400007c24 */ /* 0x000fe2000f8e02ff */
[----:B------:R-:W-:Y:S01]  /*131b0*/  ISETP.GE.AND P0, PT, R222, UR6, PT ;  /* 0x00000006de007c0c */ /* 0x000fe2000bf06270 */
[----:B------:R-:W-:Y:S02]  /*131c0*/  IMAD.SHL.U32 R8, R4, 0x10, RZ ;  /* 0x0000001004087824 */ /* 0x000fe400078e00ff */
[C---:B------:R-:W-:Y:S01]  /*131d0*/  IMAD R9, R3.reuse, UR5, R0 ;  /* 0x0000000503097c24 */ /* 0x040fe2000f8e0200 */
[----:B------:R-:W-:Y:S01]  /*131e0*/  SHF.R.S32.HI R0, RZ, 0x1f, R7 ;  /* 0x0000001fff007819 */ /* 0x000fe20000011407 */
[----:B------:R-:W-:Y:S01]  /*131f0*/  IMAD.WIDE.U32 R4, R3, UR4, R190 ;  /* 0x0000000403047c25 */ /* 0x000fe2000f8e00be */
[----:B------:R-:W-:Y:S01]  /*13200*/  ULDC.64 UR4, c[0x0][0xbd8] ;  /* 0x0002f60000047ab9 */ /* 0x000fe20000000a00 */
[----:B------:R-:W-:-:S02]  /*13210*/  LOP3.LUT R21, R8, 0x10, R21, 0xe2, !PT ;  /* 0x0000001008157812 */ /* 0x000fc400078ee215 */
[----:B------:R-:W-:Y:S02]  /*13220*/  IMAD.IADD R5, R5, 0x1, R9 ;  /* 0x0000000105057824 */ /* 0x000fe400078e0209 */
[----:B------:R-:W-:Y:S02]  /*13230*/  IMAD R0, R0, UR4, RZ ;  /* 0x0000000400007c24 */ /* 0x000fe4000f8e02ff */
[----:B------:R-:W-:Y:S01]  /*13240*/  IMAD.WIDE.U32 R4, R7, UR4, R4 ;  /* 0x0000000407047c25 */ /* 0x000fe2000f8e0004 */
[----:B------:R-:W-:-:S03]  /*13250*/  ULDC UR4, c[0x0][0xb88] ;  /* 0x0002e20000047ab9 */ /* 0x000fc60000000800 */
[----:B------:R-:W-:Y:S02]  /*13260*/  IMAD.IADD R24, R218, 0x1, R18 ;  /* 0x00000001da187824 */ /* 0x000fe400078e0212 */
[----:B------:R-:W-:Y:S02]  /*13270*/  IMAD R25, R14, UR4, RZ ;  /* 0x000000040e197c24 */ /* 0x000fe4000f8e02ff */
        /* <DEDUP_REMOVED lines=8> */
[----:B------:R-:W-:Y:S01]  /*13300*/  LEA.HI.X R3, R4, UR5, R3, 0x1, P1 ;  /* 0x0000000504037c11 */ /* 0x000fe200088f0c03 */
[----:B------:R1:W2:Y:S01]  /*13310*/  SHFL.IDX PT, R6, R18, RZ, 0x181f ;  /* 0x00181fff12067589 */ /* 0x0002a200000e0000 */
[----:B------:R-:W-:Y:S02]  /*13320*/  LOP3.LUT R21, R21, R0, RZ, 0xfc, !PT ;  /* 0x0000000015157212 */ /* 0x000fe400078efcff */
[----:B------:R-:W-:Y:S01]  /*13330*/  SEL R0, RZ, 0x80, P2 ;  /* 0x00000080ff007807 */ /* 0x000fe20001000000 */
[----:B------:R1:W3:Y:S03]  /*13340*/  SHFL.IDX PT, R7, R3, RZ, 0x181f ;  /* 0x00181fff03077589 */ /* 0x0002e600000e0000 */
[----:B------:R-:W-:Y:S01]  /*13350*/  LOP3.LUT R20, R21, R0, RZ, 0xfc, !PT ;  /* 0x0000000015147212 */ /* 0x000fe200078efcff */
[----:B------:R-:W-:Y:S06]  /*13360*/  @P0 BRA `(.L_x_5303) ;  /* 0x00000000007c0947 */ /* 0x000fec0003800000 */
[----:B------:R-:W-:Y:S02]  /*13370*/  ISETP.GE.AND P2, PT, R196, UR6, PT ;  /* 0x00000006c4007c0c */ /* 0x000fe4000bf46270 */
[----:B------:R-:W-:Y:S02]  /*13380*/  ISETP.GE.AND P1, PT, R186, UR6, PT ;  /* 0x00000006ba007c0c */ /* 0x000fe4000bf26270 */
[----:B------:R-:W-:Y:S02]  /*13390*/  ISETP.GE.AND P5, PT, R195, UR6, PT ;  /* 0x00000006c3007c0c */ /* 0x000fe4000bfa6270 */
[----:B------:R-:W-:-:S07]  /*133a0*/  ISETP.GE.AND P3, PT, R194, UR6, PT ;  /* 0x00000006c2007c0c */ /* 0x000fce000bf66270 */
[-C--:B--2---:R-:W-:Y:S02]  /*133b0*/  @!P2 LEA R8, P0, R196, R6.reuse, 0x1 ;  /* 0x00000006c408a211 */ /* 0x084fe400078008ff */
[----:B---3--:R-:W-:Y:S02]  /*133c0*/  @!P1 IMAD.WIDE R4, R186, 0x2, R6 ;  /* 0x00000002ba049825 */ /* 0x008fe400078e0206 */
        /* <DEDUP_REMOVED lines=25> */
.L_x_5303:
[----:B------:R-:W-:Y:S05]  /*13560*/  BSYNC B1 ;  /* 0x0000000000017941 */ /* 0x000fea0003800000 */
.L_x_5302:
[----:B------:R-:W-:Y:S01]  /*13570*/  VIADD R0, R24, 0x20 ;  /* 0x0000002018007836 */ /* 0x000fe20000000000 */
[----:B---34-:R3:W4:Y:S04]  /*13580*/  SHFL.IDX PT, R7, R3, 0x1, 0x181f ;  /* 0x00381f0003077f89 */ /* 0x01872800000e0000 */
[----:B------:R-:W-:Y:S01]  /*13590*/  ISETP.GE.AND P0, PT, R0, R25, PT ;  /* 0x000000190000720c */ /* 0x000fe20003f06270 */
[----:B--2---:R3:W2:-:S12]  /*135a0*/  SHFL.IDX PT, R6, R18, 0x1, 0x181f ;  /* 0x00381f0012067f89 */ /* 0x00469800000e0000 */
[----:B---3--:R-:W-:Y:S05]  /*135b0*/  @P0 BRA `(.L_x_5299) ;  /* 0x00000000007c0947 */ /* 0x008fea0003800000 */
[----:B------:R-:W-:Y:S02]  /*135c0*/  ISETP.GE.AND P2, PT, R196, UR6, PT ;  /* 0x00000006c4007c0c */ /* 0x000fe4000bf46270 */
[----:B------:R-:W-:Y:S02]  /*135d0*/  ISETP.GE.AND P3, PT, R186, UR6, PT ;  /* 0x00000006ba007c0c */ /* 0x000fe4000bf66270 */
[----:B------:R-:W-:Y:S02]  /*135e0*/  ISETP.GE.AND P5, PT, R195, UR6, PT ;  /* 0x00000006c3007c0c */ /* 0x000fe4000bfa6270 */
[----:B------:R-:W-:Y:S02]  /*135f0*/  ISETP.GE.AND P4, PT, R194, UR6, PT ;  /* 0x00000006c2007c0c */ /* 0x000fe4000bf86270 */
[----:B------:R-:W-:-:S05]  /*13600*/  LOP3.LUT P1, RZ, R21, 0x40, RZ, 0xc0, !PT ;  /* 0x0000004015ff7812 */ /* 0x000fca000782c0ff */
[-C--:B--2---:R-:W-:Y:S02]  /*13610*/  @!P2 LEA R8, P0, R196, R6.reuse, 0x1 ;  /* 0x00000006c408a211 */ /* 0x084fe400078008ff */
[----:B----4-:R-:W-:Y:S02]  /*13620*/  @!P3 IMAD.WIDE R4, R186, 0x2, R6 ;  /* 0x00000002ba04b825 */ /* 0x010fe400078e0206 */
        /* <DEDUP_REMOVED lines=13> */
[-C--:B--2---:R-:W-:Y:S02]  /*13700*/  @!P2 LEA R4, P6, R192, R6.reuse, 0x1 ;  /* 0x00000006c004a211 */ /* 0x084fe400078c08ff */
        /* <DEDUP_REMOVED lines=10> */
.L_x_5299:
[----:B------:R-:W-:Y:S05]  /*137b0*/  BSYNC B0 ;  /* 0x0000000000007941 */ /* 0x000fea0003800000 */
.L_x_5294:
[----:B------:R-:W-:Y:S02]  /*137c0*/  ULDC UR4, c[0x0][0xd38] ;  /* 0x00034e0000047ab9 */ /* 0x000fe40000000800 */
[----:B0-----:R-:W-:-:S13]  /*137d0*/  ISETP.GE.AND P0, PT, R167, UR4, PT ;  /* 0x00000004a7007c0c */ /* 0x001fda000bf06270 */
[----:B------:R-:W-:Y:S05]  /*137e0*/  @!P0 BRA `(.L_x_5304) ;  /* 0xfffffed800148947 */ /* 0x000fea000383ffff */
[----:B------:R-:W-:Y:S05]  /*137f0*/  EXIT ;  /* 0x000000000000794d */ /* 0x000fea0003800000 */
.L_x_5203:
[----:B------:R-:W-:-:S08]  /*13800*/  NOP ;  /* 0x0000000000007918 */ /* 0x000fd00000000000 */
[----:B------:R-:W0:-:S00]  /*13810*/  USETMAXREG.DEALLOC.CTAPOOL 0x18 ;  /* 0x00000018000079c8 */ /* 0x000e0000080e0500 */
[----:B0-----:R-:W-:-:S06]  /*13820*/  LOP3.LUT R2, R2, 0x3, RZ, 0xc0, !PT ;  /* 0x0000000302027812 */ /* 0x001fcc00078ec0ff */
[----:B------:R-:W0:Y:S01]  /*13830*/  S2UR UR6, SR_CTAID.X ;  /* 0x00000000000679c3 */ /* 0x000e220000002500 */
[----:B------:R-:W-:Y:S01]  /*13840*/  LOP3.LUT R18, R18, 0xffffff7f, RZ, 0xc0, !PT ;  /* 0xffffff7f12127812 */ /* 0x000fe200078ec0ff */
[----:B------:R-:W-:Y:S01]  /*13850*/  STL [R1+0x28], RZ ;  /* 0x000028ff01007387 */ /* 0x000fe20000100800 */
[----:B------:R-:W-:-:S03]  /*13860*/  IMAD.MOV.U32 R19, RZ, RZ, RZ ;  /* 0x000000ffff137224 */ /* 0x000fc600078e00ff */
[----:B------:R-:W1:Y:S02]  /*13870*/  SHFL.IDX PT, R2, R2, RZ, 0x1f ;  /* 0x00001fff02027589 */ /* 0x000e6400000e0000 */
[----:B-1----:R-:W-:Y:S02]  /*13880*/  ISETP.NE.AND P0, PT, R2, RZ, PT ;  /* 0x000000ff0200720c */ /* 0x002fe40003f05270 */
[----:B------:R-:W0:Y:S11]  /*13890*/  LDC R2, c[0x0][0xd38] ;  /* 0x00034e00ff027b82 */ /* 0x000e360000000800 */
[----:B------:R-:W-:Y:S01]  /*138a0*/  @P0 LOP3.LUT R18, R18, 0x80, RZ, 0xfc, !PT ;  /* 0x0000008012120812 */ /* 0x000fe200078efcff */
[----:B------:R-:W-:Y:S06]  /*138b0*/  @P0 BAR.ARV 0x4, 0x180 ;  /* 0x0106000000000b1d */ /* 0x000fec0000002000 */
[----:B0-----:R-:W-:Y:S01]  /*138c0*/  ISETP.LE.AND P0, PT, R2, UR6, PT ;  /* 0x0000000602007c0c */ /* 0x001fe2000bf03270 */
[----:B------:R-:W-:-:S05]  /*138d0*/  IMAD.MOV.U32 R2, RZ, RZ, 0x1 ;  /* 0x00000001ff027424 */ /* 0x000fca00078e00ff */
[----:B------:R0:W-:Y:S07]  /*138e0*/  STL [R1+0x8], R2 ;  /* 0x0000080201007387 */ /* 0x0001ee0000100800 */
[----:B------:R-:W-:Y:S05]  /*138f0*/  @P0 BRA `(.L_x_5305) ;  /* 0x0000006400100947 */ /* 0x000fea0003800000 */
[----:B------:R-:W1:Y:S01]  /*13900*/  S2UR UR5, SR_CgaCtaId ;  /* 0x00000000000579c3 */ /* 0x000e620000008800 */
[C---:B0-----:R-:W-:Y:S01]  /*13910*/  IMAD.SHL.U32 R2, R0.reuse, 0x8, RZ ;  /* 0x0000000800027824 */ /* 0x041fe200078e00ff */
[----:B------:R-:W-:Y:S01]  /*13920*/  LOP3.LUT R5, R0, 0x7f, RZ, 0xc0, !PT ;  /* 0x0000007f00057812 */ /* 0x000fe200078ec0ff */
[----:B------:R-:W-:Y:S01]  /*13930*/  UMOV UR4, 0x400 ;  /* 0x0000040000047882 */ /* 0x000fe20000000000 */
[----:B------:R-:W-:Y:S01]  /*13940*/  IMAD.MOV.U32 R19, RZ, RZ, RZ ;  /* 0x000000ffff137224 */ /* 0x000fe200078e00ff */
[----:B------:R-:W-:Y:S01]  /*13950*/  ULDC UR41, c[0x0][0xc] ;  /* 0x0000030000297ab9 */ /* 0x000fe20000000800 */
[----:B------:R-:W-:Y:S01]  /*13960*/  LOP3.LUT R3, R2, 0x1f8, RZ, 0xc0, !PT ;  /* 0x000001f802037812 */ /* 0x000fe200078ec0ff */
[----:B------:R-:W-:-:S03]  /*13970*/  ULDC.64 UR46, c[0x0][0x198] ;  /* 0x00006600002e7ab9 */ /* 0x000fc60000000a00 */
[----:B------:R-:W-:Y:S01]  /*13980*/  LOP3.LUT R4, R3, 0x38, R0, 0x78, !PT ;  /* 0x0000003803047812 */ /* 0x000fe200078e7800 */
[----:B------:R-:W-:Y:S01]  /*13990*/  IMAD.SHL.U32 R3, R5, 0x8, RZ ;  /* 0x0000000805037824 */ /* 0x000fe200078e00ff */
[----:B------:R-:W-:-:S04]  /*139a0*/  SHF.R.U32.HI R5, RZ, 0x3, R5 ;  /* 0x00000003ff057819 */ /* 0x000fc80000011605 */
[----:B------:R-:W-:Y:S01]  /*139b0*/  LOP3.LUT R4, R4, 0x200, R3, 0xf8, !PT ;  /* 0x0000020004047812 */ /* 0x000fe200078ef803 */
[----:B------:R-:W-:Y:S01]  /*139c0*/  IMAD.SHL.U32 R3, R0, 0x10, RZ ;  /* 0x0000001000037824 */ /* 0x000fe200078e00ff */
[----:B------:R-:W-:-:S04]  /*139d0*/  LOP3.LUT R0, R2, 0x38, RZ, 0xc0, !PT ;  /* 0x0000003802007812 */ /* 0x000fc800078ec0ff */
[----:B------:R-:W-:Y:S01]  /*139e0*/  LOP3.LUT R2, R5, 0x70, R3, 0xf8, !PT ;  /* 0x0000007005027812 */ /* 0x000fe200078ef803 */
[----:B------:R-:W-:Y:S01]  /*139f0*/  IMAD.U32 R3, RZ, RZ, UR6 ;  /* 0x00000006ff037e24 */ /* 0x000fe2000f8e00ff */
[----:B-1----:R-:W-:Y:S01]  /*13a00*/  ULEA UR4, UR5, UR4, 0x18 ;  /* 0x0000000405047291 */ /* 0x002fe2000f8ec03f */
[----:B------:R-:W-:-:S05]  /*13a10*/  IMAD.MOV.U32 R2, RZ, RZ, 0x1 ;  /* 0x00000001ff027424 */ /* 0x000fca00078e00ff */
[----:B------:R-:W-:-:S04]  /*13a20*/  IMAD.U32 R17, RZ, RZ, UR4 ;  /* 0x00000004ff117e24 */ /* 0x000fc8000f8e00ff */
[----:B------:R-:W-:-:S05]  /*13a30*/  IMAD R4, R4, 0x2, R17 ;  /* 0x0000000204047824 */ /* 0x000fca00078e0211 */
[----:B------:R0:W-:Y:S04]  /*13a40*/  STL [R1+0x4], R4 ;  /* 0x0000040401007387 */ /* 0x0001e80000100800 */
[----:B------:R1:W-:Y:S04]  /*13a50*/  STL [R1+0x10], R3 ;  /* 0x0000100301007387 */ /* 0x0003e80000100800 */
[----:B------:R-:W-:Y:S01]  /*13a60*/  STL [R1+0x28], RZ ;  /* 0x000028ff01007387 */ /* 0x000fe20000100800 */
[----:B0-----:R-:W-:-:S03]  /*13a70*/  LOP3.LUT R4, R0, 0x40, RZ, 0xfc, !PT ;  /* 0x0000004000047812 */ /* 0x001fc600078efcff */
[----:B------:R0:W-:Y:S01]  /*13a80*/  STL [R1+0x8], R2 ;  /* 0x0000080201007387 */ /* 0x0001e20000100800 */
[C---:B------:R-:W-:Y:S02]  /*13a90*/  LOP3.LUT R4, R0.reuse, 0x100, RZ, 0xfc, !PT ;  /* 0x0000010000047812 */ /* 0x040fe400078efcff */
[C---:B-1----:R-:W-:Y:S02]  /*13aa0*/  LOP3.LUT R3, R0.reuse, 0x80, RZ, 0xfc, !PT ;  /* 0x0000008000037812 */ /* 0x042fe400078efcff */
[C---:B------:R-:W-:Y:S02]  /*13ab0*/  LOP3.LUT R3, R0.reuse, 0x140, RZ, 0xfc, !PT ;  /* 0x0000014000037812 */ /* 0x040fe400078efcff */
[C---:B0-----:R-:W-:Y:S02]  /*13ac0*/  LOP3.LUT R2, R0.reuse, 0xc0, RZ, 0xfc, !PT ;  /* 0x000000c000027812 */ /* 0x041fe400078efcff */
[C---:B------:R-:W-:Y:S02]  /*13ad0*/  LOP3.LUT R2, R0.reuse, 0x180, RZ, 0xfc, !PT ;  /* 0x0000018000027812 */ /* 0x040fe400078efcff */
[----:B------:R-:W-:-:S07]  /*13ae0*/  LOP3.LUT R0, R0, 0x1c0, RZ, 0xfc, !PT ;  /* 0x000001c000007812 */ /* 0x000fce00078efcff */
.L_x_5423:
[----:B------:R-:W2:Y:S01]  /*13af0*/  LDL R0, [R1+0x10] ;  /* 0x0000100001007983 */ /* 0x000ea20000100800 */
        /* <DEDUP_REMOVED lines=13> */
[----:B-1-34-:R-:W-:Y:S05]  /*13bd0*/  @!P0 BRA `(.L_x_5306) ;  /* 0x0000000000208947 */ /* 0x01afea0003800000 */
        /* <DEDUP_REMOVED lines=8> */
.L_x_5306:
[----:B------:R-:W-:Y:S01]  /*13c60*/  ULDC UR9, c[0x0][0xd54] ;  /* 0x0003550000097ab9 */ /* 0x000fe20000000800 */
[----:B------:R-:W-:Y:S01]  /*13c70*/  UMOV UR6, UR8 ;  /* 0x0000000800067c82 */ /* 0x000fe20008000000 */
[----:B------:R-:W-:-:S11]  /*13c80*/  UISETP.NE.AND UP0, UPT, UR9, 0x1, UPT ;  /* 0x000000010900788c */ /* 0x000fd6000bf05270 */
[----:B------:R-:W-:Y:S02]  /*13c90*/  @UP0 ULDC.64 UR10, c[0x0][0xd58] ;  /* 0x00035600000a0ab9 */ /* 0x000fe40000000a00 */
[----:B------:R-:W-:-:S04]  /*13ca0*/  UIMAD.WIDE.U32 UR4, UR8, UR10, URZ ;  /* 0x0000000a080472a5 */ /* 0x000fc8000f8e003f */
[----:B------:R-:W-:-:S04]  /*13cb0*/  @UP0 USHF.R.U32.HI UR6, URZ, UR11, UR5 ;  /* 0x0000000b3f060299 */ /* 0x000fc80008011605 */
[----:B------:R-:W-:-:S12]  /*13cc0*/  UIMAD UR4, UR6, UR9, URZ ;  /* 0x00000009060472a4 */ /* 0x000fd8000f8e023f */
.L_x_5307:
        /* <DEDUP_REMOVED lines=48> */
.L_x_5309:
[----:B------:R-:W-:-:S11]  /*13fd0*/  UISETP.NE.AND UP0, UPT, UR5, 0x1, UPT ;  /* 0x000000010500788c */ /* 0x000fd6000bf05270 */
[----:B------:R-:W-:Y:S02]  /*13fe0*/  @UP0 ULDC.64 UR12, c[0x0][0xae0] ;  /* 0x0002b800000c0ab9 */ /* 0x000fe40000000a00 */
[----:B------:R-:W-:-:S04]  /*13ff0*/  UIMAD.WIDE.U32 UR8, UR10, UR12, URZ ;  /* 0x0000000c0a0872a5 */ /* 0x000fc8000f8e003f */
[----:B------:R-:W-:-:S12]  /*14000*/  @UP0 USHF.R.U32.HI UR10, URZ, UR13, UR9 ;  /* 0x0000000d3f0a0299 */ /* 0x000fd80008011609 */
.L_x_5310:
[----:B------:R-:W-:-:S04]  /*14010*/  UIMAD UR10, UR10, UR5, UR5 ;  /* 0x000000050a0a72a4 */ /* 0x000fc8000f8e0205 */
[----:B------:R-:W-:-:S04]  /*14020*/  UISETP.LT.AND UP0, UPT, UR4, UR10, UPT ;  /* 0x0000000a0400728c */ /* 0x000fc8000bf01270 */
[----:B------:R-:W-:-:S12]  /*14030*/  USEL UR4, UR4, UR10, UP0 ;  /* 0x0000000a04047287 */ /* 0x000fd80008000000 */
.L_x_5308:
        /* <DEDUP_REMOVED lines=30> */
.L_x_5312:
[----:B------:R-:W-:-:S11]  /*14220*/  UISETP.NE.AND UP0, UPT, UR5, 0x1, UPT ;  /* 0x000000010500788c */ /* 0x000fd6000bf05270 */
[----:B------:R-:W-:Y:S02]  /*14230*/  @UP0 ULDC.64 UR10, c[0x0][0xae0] ;  /* 0x0002b800000a0ab9 */ /* 0x000fe40000000a00 */
[----:B------:R-:W-:-:S04]  /*14240*/  UIMAD.WIDE.U32 UR6, UR4, UR10, URZ ;  /* 0x0000000a040672a5 */ /* 0x000fc8000f8e003f */
[----:B------:R-:W-:-:S12]  /*14250*/  @UP0 USHF.R.U32.HI UR4, URZ, UR11, UR7 ;  /* 0x0000000b3f040299 */ /* 0x000fd80008011607 */
.L_x_5313:
[----:B------:R-:W-:-:S04]  /*14260*/  UIMAD UR4, UR4, UR5, URZ ;  /* 0x00000005040472a4 */ /* 0x000fc8000f8e023f */
[----:B------:R-:W-:-:S04]  /*14270*/  UISETP.LT.AND UP0, UPT, UR8, UR4, UPT ;  /* 0x000000040800728c */ /* 0x000fc8000bf01270 */
[----:B------:R-:W-:-:S12]  /*14280*/  USEL UR8, UR8, UR4, !UP0 ;  /* 0x0000000408087287 */ /* 0x000fd8000c000000 */
.L_x_5311:
        /* <DEDUP_REMOVED lines=24> */
[----:B-1----:R-:W-:-:S05]  /*14410*/  IADD3 R0, R2, UR41, R0 ;  /* 0x0000002902007c10 */ /* 0x002fca000fffe000 */
[----:B------:R0:W-:Y:S01]  /*14420*/  STL [R1+0x10], R0 ;  /* 0x0000100001007387 */ /* 0x0001e20000100800 */
[----:B------:R-:W-:Y:S05]  /*14430*/  BRA `(.L_x_5316) ;  /* 0x0000005400cc7947 */ /* 0x000fea0003800000 */
.L_x_5315:
        /* <DEDUP_REMOVED lines=20> */
.L_x_5318:
[----:B------:R-:W-:Y:S05]  /*14580*/  BSYNC B6 ;  /* 0x0000000000067941 */ /* 0x000fea0003800000 */
.L_x_5317:
        /* <DEDUP_REMOVED lines=20> */
.L_x_5321:
        /* <DEDUP_REMOVED lines=15> */
.L_x_5320:
[----:B------:R-:W-:Y:S05]  /*147c0*/  BSYNC B6 ;  /* 0x0000000000067941 */ /* 0x000fea0003800000 */
.L_x_5319:
        /* <DEDUP_REMOVED lines=12> */
[----:B------:R-:W-:Y:S01]  /*14890*/  LOP3.LUT R18, R18, 0xfffffffe, RZ, 0xc0, !PT ;  /* 0xfffffffe12127812 */ /* 0x000fe200078ec0ff */
[----:B------:R-:W1:Y:S02]  /*148a0*/  S2R R4, SR_TID.X ;  /* 0x0000000000047919 */ /* 0x000e640000002100 */
[----:B------:R-:W-:Y:S01]  /*148b0*/  VIADD R0, R0, 0xffffffff ;  /* 0xffffffff00007836 */ /* 0x000fe20000000000 */
[----:B0-----:R-:W0:Y:S02]  /*148c0*/  LDC.64 R2, c[0x0][0x418] ;  /* 0x00010600ff027b82 */ /* 0x001e240000000a00 */
[----:B0-----:R-:W-:Y:S02]  /*148d0*/  ISETP.NE.U32.AND P0, PT, R2, RZ, PT ;  /* 0x000000ff0200720c */ /* 0x001fe40003f05070 */
[----:B-1----:R-:W-:-:S02]  /*148e0*/  SHF.R.U32.HI R4, RZ, 0x5, R4 ;  /* 0x00000005ff047819 */ /* 0x002fc40000011604 */
[----:B------:R-:W-:Y:S02]  /*148f0*/  ISETP.NE.AND.EX P1, PT, R3, RZ, PT, P0 ;  /* 0x000000ff0300720c */ /* 0x000fe40003f25300 */
[----:B------:R-:W-:-:S11]  /*14900*/  LOP3.LUT R4, R4, 0x3, RZ, 0xc0, !PT ;  /* 0x0000000304047812 */ /* 0x000fd600078ec0ff */
[----:B------:R-:W-:Y:S02]  /*14910*/  @P1 LOP3.LUT R18, R18, 0x1, RZ, 0xfc, !PT ;  /* 0x0000000112121812 */ /* 0x000fe400078efcff */
[----:B--2---:R-:W-:Y:S01]  /*14920*/  SHF.R.S32.HI R8, RZ, 0x1f, R7 ;  /* 0x0000001fff087819 */ /* 0x004fe20000011407 */
[----:B------:R0:W-:Y:S01]  /*14930*/  STL [R1], R7 ;  /* 0x0000000701007387 */ /* 0x0001e20000100800 */
[----:B------:R-:W-:-:S03]  /*14940*/  SEL R16, R7, RZ, !P1 ;  /* 0x000000ff07107207 */ /* 0x000fc60004800000 */
[----:B------:R0:W-:Y:S01]  /*14950*/  STL [R1+0xc], R8 ;  /* 0x00000c0801007387 */ /* 0x0001e20000100800 */
[----:B------:R-:W-:Y:S05]  /*14960*/  BRA.DIV UR4, `(.L_x_5322) ;  /* 0x0000005a04c87947 */ /* 0x000fea000b800000 */
[----:B------:R1:W2:Y:S02]  /*14970*/  SHFL.IDX PT, R14, R4, RZ, 0x1f ;  /* 0x00001fff040e7589 */ /* 0x0002a400000e0000 */
.L_x_5439:
[----:B------:R3:W-:Y:S01]  /*14980*/  STL [R1+0x1c], R0 ;  /* 0x00001c0001007387 */ /* 0x0007e20000100800 */
[----:B--2---:R-:W-:Y:S02]  /*14990*/  ISETP.NE.AND P0, PT, R14, RZ, PT ;  /* 0x000000ff0e00720c */ /* 0x004fe40003f05270 */
[----:B------:R-:W-:Y:S02]  /*149a0*/  PLOP3.LUT P2, PT, PT, PT, PT, 0x8, 0x0 ;  /* 0x000000000000781c */ /* 0x000fe40003f4e170 */
[----:B------:R-:W-:-:S11]  /*149b0*/  LOP3.LUT R18, R18, 0xfffffffd, RZ, 0xc0, !PT ;  /* 0xfffffffd12127812 */ /* 0x000fd600078ec0ff */
[----:B------:R-:W-:Y:S01]  /*149c0*/  @P2 LOP3.LUT R18, R18, 0x2, RZ, 0xfc, !PT ;  /* 0x0000000212122812 */ /* 0x000fe200078efcff */
[----:B---3--:R-:W-:Y:S06]  /*149d0*/  @P0 BRA `(.L_x_5323) ;  /* 0x0000000000f00947 */ /* 0x008fec0003800000 */
[----:B------:R-:W-:-:S03]  /*149e0*/  UMOV UR4, 0xffffffff ;  /* 0xffffffff00047882 */ /* 0x000fc60000000000 */
[----:B------:R-:W-:Y:S05]  /*149f0*/  BRA.DIV UR4, `(.L_x_5324) ;  /* 0x0000005a04c47947 */ /* 0x000fea000b800000 */
[----:B------:R-:W-:-:S13]  /*14a00*/  ELECT P6, URZ, PT ;  /* 0x00000000003f782f */ /* 0x000fda00038c0000 */
.L_x_5442:
[----:B------:R-:W-:Y:S05]  /*14a10*/  @!P6 BRA `(.L_x_5323) ;  /* 0x0000000000e0e947 */ /* 0x000fea0003800000 */
[----:B------:R-:W-:Y:S01]  /*14a20*/  IMAD.MOV.U32 R16, RZ, RZ, R7 ;  /* 0x000000ffff107224 */ /* 0x000fe200078e0007 */
[----:B------:R-:W-:Y:S06]  /*14a30*/  @!P1 BRA `(.L_x_5325) ;  /* 0x00000000004c9947 */ /* 0x000fec0003800000 */
[----:B------:R-:W2:Y:S01]  /*14a40*/  LDC R6, c[0x0][0x43c] ;  /* 0x00010f00ff067b82 */ /* 0x000ea20000000800 */
[----:B------:R-:W-:Y:S01]  /*14a50*/  IMAD.MOV.U32 R9, RZ, RZ, R0 ;  /* 0x000000ffff097224 */ /* 0x000fe200078e0000 */
[----:B------:R-:W-:Y:S01]  /*14a60*/  ULDC.64 UR4, c[0x0][0x428] ;  /* 0x00010a0000047ab9 */ /* 0x000fe20000000a00 */
[----:B--2---:R-:W-:-:S13]  /*14a70*/  ISETP.NE.AND P0, PT, R6, 0x1, PT ;  /* 0x000000010600780c */ /* 0x004fda0003f05270 */
[----:B-1----:R-:W1:Y:S02]  /*14a80*/  @P0 LDC.64 R4, c[0x0][0x440] ;  /* 0x00011000ff040b82 */ /* 0x002e640000000a00 */
[----:B-1----:R-:W-:-:S04]  /*14a90*/  @P0 IMAD.HI.U32 R0, R9, R4, RZ ;  /* 0x0000000409000227 */ /* 0x002fc800078e00ff */
        /* <DEDUP_REMOVED lines=13> */
.L_x_5325:
[----:B--2---:R-:W2:Y:S01]  /*14b70*/  LDL R2, [R1+0x8] ;  /* 0x0000080001027983 */ /* 0x004ea20000100800 */
[----:B------:R-:W-:Y:S01]  /*14b80*/  IMAD R0, R19, 0x8, R17 ;  /* 0x0000000813007824 */ /* 0x000fe200078e0211 */
[----:B--2---:R-:W-:-:S04]  /*14b90*/  SHF.L.U32 R2, R2, 0x1f, RZ ;  /* 0x0000001f02027819 */ /* 0x004fc800000006ff */
[----:B------:R-:W2:Y:S02]  /*14ba0*/  SYNCS.PHASECHK.TRANS64.TRYWAIT P0, [R0+URZ+0x38840], R2 ;  /* 0x03884002000075a7 */ /* 0x000ea4000800017f */
[----:B--2---:R-:W-:Y:S05]  /*14bb0*/  @!P0 BRA `(.L_x_5326) ;  /* 0x0000005800748947 */ /* 0x004fea0003800000 */
.L_x_5443:
        /* <DEDUP_REMOVED lines=11> */
.L_x_5327:
[----:B--2---:R-:W2:Y:S01]  /*14c70*/  LDL R2, [R1+0x1c] ;  /* 0x00001c0001027983 */ /* 0x004ea20000100800 */
[----:B------:R-:W-:Y:S01]  /*14c80*/  R2UR UR33, R0 ;  /* 0x00000000002172ca */ /* 0x000fe200000e0000 */
[----:B------:R-:W-:Y:S01]  /*14c90*/  IMAD R0, R19, 0x2000, R17 ;  /* 0x0000200013007824 */ /* 0x000fe200078e0211 */
[----:B------:R-:W-:Y:S01]  /*14ca0*/  UIADD3 UR4, UP0, UR46, 0x370, URZ ;  /* 0x000003702e047890 */ /* 0x000fe2000ff1e03f */
[----:B-----5:R-:W-:Y:S01]  /*14cb0*/  R2UR UR37, R16 ;  /* 0x00000000102572ca */ /* 0x020fe200000e0000 */
[----:B------:R-:W-:Y:S01]  /*14cc0*/  UMOV UR6, 0x0 ;  /* 0x0000000000067882 */ /* 0x000fe20000000000 */
[----:B------:R-:W-:Y:S01]  /*14cd0*/  UMOV UR7, 0x14f00000 ;  /* 0x14f0000000077882 */ /* 0x000fe20000000000 */
[----:B------:R-:W-:Y:S01]  /*14ce0*/  R2UR UR32, R0 ;  /* 0x00000000002072ca */ /* 0x000fe200000e0000 */
[----:B------:R-:W-:Y:S01]  /*14cf0*/  UIADD3.X UR5, URZ, UR47, URZ, UP0, !UPT ;  /* 0x0000002f3f057290 */ /* 0x000fe200087fe43f */
[----:B------:R-:W-:Y:S01]  /*14d00*/  PLOP3.LUT P0, PT, PT, PT, PT, 0x80, 0x0 ;  /* 0x000000000000781c */ /* 0x000fe20003f0f070 */
[----:B------:R-:W-:Y:S01]  /*14d10*/  UMOV UR34, URZ ;  /* 0x0000003f00227c82 */ /* 0x000fe20008000000 */
[----:B------:R-:W-:-:S03]  /*14d20*/  LOP3.LUT R18, R18, 0xfffffffd, RZ, 0xc0, !PT ;  /* 0xfffffffd12127812 */ /* 0x000fc600078ec0ff */
[----:B------:R-:W-:-:S06]  /*14d30*/  UIADD3 UR33, UR33, 0x38830, URZ ;  /* 0x0003883021217890 */ /* 0x000fcc000fffe03f */
[----:B------:R-:W-:Y:S02]  /*14d40*/  UIADD3 UR32, UR32, 0x22400, URZ ;  /* 0x0002240020207890 */ /* 0x000fe4000fffe03f */
[----:B------:R-:W-:Y:S02]  /*14d50*/  @P0 LOP3.LUT R18, R18, 0x2, RZ, 0xfc, !PT ;  /* 0x0000000212120812 */ /* 0x000fe400078efcff */
[----:B--2---:R-:W-:-:S13]  /*14d60*/  R2UR UR35, R2 ;  /* 0x00000000022372ca */ /* 0x004fda00000e0000 */
[----:B------:R-:W-:-:S09]  /*14d70*/  USHF.L.U32 UR35, UR35, 0x6, URZ ;  /* 0x0000000623237899 */ /* 0x000fd2000800063f */
[----:B------:R2:W-:Y:S02]  /*14d80*/  UTMALDG.4D [UR32], [UR4], desc[UR6] ;  /* 0x00000620040075b4 */ /* 0x0005e40008019000 */
[----:B--2---:R-:W-:Y:S01]  /*14d90*/  NOP ;  /* 0x0000000000007918 */ /* 0x004fe20000000000 */
.L_x_5323:
[----:B------:R-:W-:Y:S05]  /*14da0*/  WARPSYNC.ALL ;  /* 0x0000000000007948 */ /* 0x000fea0003800000 */
[----:B------:R-:W-:Y:S01]  /*14db0*/  VIADD R0, R17, 0x20400 ;  /* 0x0002040011007836 */ /* 0x000fe20000000000 */
[----:B------:R-:W-:Y:S01]  /*14dc0*/  BAR.SYNC.DEFER_BLOCKING 0x8, 0x100 ;  /* 0x0204000000007b1d */ /* 0x000fe20000010000 */
[----:B------:R-:W-:Y:S02]  /*14dd0*/  USHF.R.S32.HI UR43, URZ, 0x1f, UR36 ;  /* 0x0000001f3f2b7899 */ /* 0x000fe40008011424 */
[----:B------:R-:W-:Y:S01]  /*14de0*/  USHF.R.S32.HI UR37, URZ, 0x1f, UR42 ;  /* 0x0000001f3f257899 */ /* 0x000fe2000801142a */
[----:B------:R-:W-:-:S02]  /*14df0*/  LOP3.LUT P0, RZ, R0, 0x3ff, RZ, 0xc0, !PT ;  /* 0x000003ff00ff7812 */ /* 0x000fc4000780c0ff */
[----:B------:R-:W-:Y:S11]  /*14e00*/  BSSY B6, `(.L_x_5328) ;  /* 0x0000012000067945 */ /* 0x000ff60003800000 */
[----:B------:R-:W-:Y:S05]  /*14e10*/  @!P0 BRA `(.L_x_5329) ;  /* 0x0000000000408947 */ /* 0x000fea0003800000 */
[----:B------:R-:W-:Y:S01]  /*14e20*/  MOV R2, 0x0 ;  /* 0x0000000000027802 */ /* 0x000fe20000000f00 */
[----:B------:R-:W-:Y:S01]  /*14e30*/  ULDC.64 UR4, c[0x4][0x118] ;  /* 0x0100460000047ab9 */ /* 0x000fe20000000a00 */
[----:B------:R-:W-:Y:S01]  /*14e40*/  ULDC.64 UR6, c[0x4][0x120] ;  /* 0x0100480000067ab9 */ /* 0x000fe20000000a00 */
[----:B------:R-:W-:Y:S01]  /*14e50*/  ULDC.64 UR8, c[0x4][0x58] ;  /* 0x0100160000087ab9 */ /* 0x000fe20000000a00 */
[----:B-1----:R-:W-:Y:S02]  /*14e60*/  IMAD.U32 R4, RZ, RZ, UR4 ;  /* 0x00000004ff047e24 */ /* 0x002fe4000f8e00ff */
        /* <DEDUP_REMOVED lines=10> */
[----:B-1----:R-:W-:Y:S05]  /*14f10*/  CALL.ABS.NOINC R2 ;  /* 0x0000000002007343 */ /* 0x002fea0003c00000 */
.L_x_5329:
[----:B------:R-:W-:Y:S05]  /*14f20*/  BSYNC B6 ;  /* 0x0000000000067941 */ /* 0x000fea0003800000 */
.L_x_5328:
[----:B------:R-:W2:Y:S01]  /*14f30*/  S2R R0, SR_TID.X ;  /* 0x0000000000007919 */ /* 0x000ea20000002100 */
[----:B------:R-:W3:Y:S01]  /*14f40*/  LDC R6, c[0x0][0x448] ;  /* 0x00011200ff067b82 */ /* 0x000ee20000000800 */
[----:B------:R-:W-:Y:S02]  /*14f50*/  ULDC.64 UR8, c[0x0][0x2d8] ;  /* 0x0000b60000087ab9 */ /* 0x000fe40000000a00 */
[----:B------:R-:W-:Y:S02]  /*14f60*/  UIMAD UR6, UR43, UR8, URZ ;  /* 0x000000082b0672a4 */ /* 0x000fe4000f8e023f */
[----:B------:R-:W-:Y:S02]  /*14f70*/  UIMAD.WIDE.U32 UR4, UR36, UR8, URZ ;  /* 0x00000008240472a5 */ /* 0x000fe4000f8e003f */
[----:B------:R-:W-:-:S03]  /*14f80*/  UIMAD UR6, UR36, UR9, UR6 ;  /* 0x00000009240672a4 */ /* 0x000fc6000f8e0206 */
[----:B------:R-:W-:Y:S01]  /*14f90*/  ULDC.64 UR8, c[0x0][0x2e0] ;  /* 0x0000b80000087ab9 */ /* 0x000fe20000000a00 */
[----:B------:R-:W-:Y:S02]  /*14fa0*/  UIADD3 UR5, UR5, UR6, URZ ;  /* 0x0000000605057290 */ /* 0x000fe4000fffe03f */
[----:B------:R-:W-:Y:S02]  /*14fb0*/  UIMAD UR6, UR37, UR8, URZ ;  /* 0x00000008250672a4 */ /* 0x000fe4000f8e023f */
[----:B------:R-:W-:Y:S02]  /*14fc0*/  UIMAD.WIDE.U32 UR4, UR42, UR8, UR4 ;  /* 0x000000082a0472a5 */ /* 0x000fe4000f8e0004 */
[----:B------:R-:W-:-:S04]  /*14fd0*/  UIMAD UR6, UR42, UR9, UR6 ;  /* 0x000000092a0672a4 */ /* 0x000fc8000f8e0206 */
[----:B------:R-:W-:Y:S02]  /*14fe0*/  UIADD3 UR6, UR5, UR6, URZ ;  /* 0x0000000605067290 */ /* 0x000fe4000fffe03f */
[----:B------:R-:W-:Y:S01]  /*14ff0*/  IMAD.U32 R5, RZ, RZ, UR5 ;  /* 0x00000005ff057e24 */ /* 0x000fe2000f8e00ff */
[----:B---3--:R-:W-:Y:S02]  /*15000*/  ISETP.NE.AND P0, PT, R6, 0x1, PT ;  /* 0x000000010600780c */ /* 0x008fe40003f05270 */
[----:B--2---:R-:W-:-:S04]  /*15010*/  LOP3.LUT R0, R0, 0x7f, RZ, 0xc0, !PT ;  /* 0x0000007f00007812 */ /* 0x004fc800078ec0ff */
[----:B-1----:R-:W-:Y:S02]  /*15020*/  SHF.R.U32.HI R4, RZ, 0x3, R0 ;  /* 0x00000003ff047819 */ /* 0x002fe40000011600 */
[----:B------:R-:W1:Y:S05]  /*15030*/  S2R R0, SR_TID.X ;  /* 0x0000000000007919 */ /* 0x000e6a0000002100 */
[----:B------:R-:W2:Y:S08]  /*15040*/  @P0 LDC R3, c[0x0][0x44c] ;  /* 0x00011300ff030b82 */ /* 0x000eb00000000800 */
[----:B------:R-:W3:Y:S01]  /*15050*/  @P0 LDC R2, c[0x0][0x450] ;  /* 0x00011400ff020b82 */ /* 0x000ee20000000800 */
[----:B-1----:R-:W-:-:S05]  /*15060*/  IMAD.SHL.U32 R0, R0, 0x10, RZ ;  /* 0x0000001000007824 */ /* 0x002fca00078e00ff */
[----:B------:R-:W-:Y:S01]  /*15070*/  LOP3.LUT R0, R4, 0x70, R0, 0xf8, !PT ;  /* 0x0000007004007812 */ /* 0x000fe200078ef800 */
[----:B------:R-:W-:Y:S01]  /*15080*/  IMAD.U32 R4, RZ, RZ, UR4 ;  /* 0x00000004ff047e24 */ /* 0x000fe2000f8e00ff */
[----:B------:R-:W-:-:S03]  /*15090*/  ULDC.64 UR4, c[0x0][0x2d0] ;  /* 0x0000b40000047ab9 */ /* 0x000fc60000000a00 */
[----:B0-----:R-:W-:-:S04]  /*150a0*/  VIADD R7, R0, UR40 ;  /* 0x0000002800077c36 */ /* 0x001fc80008000000 */
[----:B--2---:R-:W-:Y:S01]  /*150b0*/  @P0 IMAD.HI.U32 R3, R7, R3, RZ ;  /* 0x0000000307030227 */ /* 0x004fe200078e00ff */
[----:B------:R0:W-:Y:S03]  /*150c0*/  STL [R1+0x18], R7 ;  /* 0x0000180701007387 */ /* 0x0001e60000100800 */
[----:B------:R-:W-:Y:S01]  /*150d0*/  IMAD.MOV.U32 R0, RZ, RZ, R7 ;  /* 0x000000ffff007224 */ /* 0x000fe200078e0007 */
[----:B---3--:R-:W-:Y:S01]  /*150e0*/  @P0 SHF.R.U32.HI R0, RZ, R2, R3 ;  /* 0x00000002ff000219 */ /* 0x008fe20000011603 */
[----:B------:R-:W-:Y:S02]  /*150f0*/  IMAD.MOV.U32 R2, RZ, RZ, R4 ;  /* 0x000000ffff027224 */ /* 0x000fe400078e0004 */
[----:B------:R-:W-:Y:S01]  /*15100*/  IMAD.U32 R3, RZ, RZ, UR6 ;  /* 0x00000006ff037e24 */ /* 0x000fe2000f8e00ff */
[----:B------:R-:W-:Y:S01]  /*15110*/  SHF.R.S32.HI R4, RZ, 0x1f, R0 ;  /* 0x0000001fff047819 */ /* 0x000fe20000011400 */
[----:B------:R-:W1:Y:S01]  /*15120*/  S2R R8, SR_TID.X ;  /* 0x0000000000087919 */ /* 0x000e620000002100 */
[----:B------:R-:W-:Y:S01]  /*15130*/  ULDC.64 UR6, c[0x0][0x280] ;  /* 0x0000a00000067ab9 */ /* 0x000fe20000000a00 */
[----:B------:R-:W-:-:S04]  /*15140*/  IMAD.WIDE.U32 R2, R0, UR4, R2 ;  /* 0x0000000400027c25 */ /* 0x000fc8000f8e0002 */
[----:B------:R-:W-:-:S04]  /*15150*/  IMAD R4, R4, UR4, RZ ;  /* 0x0000000404047c24 */ /* 0x000fc8000f8e02ff */
[----:B------:R-:W-:Y:S01]  /*15160*/  IMAD R4, R0, UR5, R4 ;  /* 0x0000000500047c24 */ /* 0x000fe2000f8e0204 */
[----:B------:R-:W2:Y:S01]  /*15170*/  S2R R9, SR_TID.X ;  /* 0x0000000000097919 */ /* 0x000ea20000002100 */
[----:B------:R-:W-:Y:S01]  /*15180*/  IMAD.MOV R0, RZ, RZ, -R0 ;  /* 0x000000ffff007224 */ /* 0x000fe200078e0a00 */
[----:B------:R-:W-:Y:S01]  /*15190*/  ULDC.64 UR4, c[0x0][0x2c8] ;  /* 0x0000b20000047ab9 */ /* 0x000fe20000000a00 */
[----:B------:R-:W-:Y:S02]  /*151a0*/  IMAD.IADD R3, R3, 0x1, R4 ;  /* 0x0000000103037824 */ /* 0x000fe400078e0204 */
[----:B------:R-:W-:Y:S02]  /*151b0*/  IMAD R0, R6, R0, R7 ;  /* 0x0000000006007224 */ /* 0x000fe400078e0207 */
[----:B0-----:R0:W5:Y:S02]  /*151c0*/  LDL R7, [R1+0x4] ;  /* 0x0000040001077983 */ /* 0x0011640000100800 */
[----:B------:R-:W-:Y:S01]  /*151d0*/  IMAD.WIDE.U32 R2, R0, UR4, R2 ;  /* 0x0000000400027c25 */ /* 0x000fe2000f8e0002 */
[----:B------:R-:W-:-:S05]  /*151e0*/  SHF.R.S32.HI R4, RZ, 0x1f, R0 ;  /* 0x0000001fff047819 */ /* 0x000fca0000011400 */
[----:B------:R-:W-:Y:S01]  /*151f0*/  IMAD R4, R4, UR4, RZ ;  /* 0x0000000404047c24 */ /* 0x000fe2000f8e02ff */
[----:B------:R-:W-:-:S03]  /*15200*/  ULDC UR4, c[0x0][0x2b8] ;  /* 0x0000ae0000047ab9 */ /* 0x000fc60000000800 */
[----:B------:R-:W-:Y:S01]  /*15210*/  IMAD R4, R0, UR5, R4 ;  /* 0x0000000500047c24 */ /* 0x000fe2000f8e0204 */
[----:B------:R-:W-:Y:S01]  /*15220*/  LEA R0, P1, R2, UR6, 0x1 ;  /* 0x0000000602007c11 */ /* 0x000fe2000f8208ff */
[----:B-1----:R-:W-:Y:S02]  /*15230*/  IMAD.SHL.U32 R8, R8, 0x8, RZ ;  /* 0x0000000808087824 */ /* 0x002fe400078e00ff */
[----:B------:R-:W-:-:S03]  /*15240*/  IMAD.IADD R3, R3, 0x1, R4 ;  /* 0x0000000103037824 */ /* 0x000fc600078e0204 */
[----:B------:R-:W-:Y:S02]  /*15250*/  LOP3.LUT R8, R8, 0x38, RZ, 0xc0, !PT ;  /* 0x0000003808087812 */ /* 0x000fe400078ec0ff */
[----:B------:R-:W-:Y:S02]  /*15260*/  LEA.HI.X R3, R2, UR7, R3, 0x1, P1 ;  /* 0x0000000702037c11 */ /* 0x000fe400088f0c03 */
[----:B------:R-:W-:Y:S01]  /*15270*/  ISETP.GE.AND P0, PT, R8, UR4, PT ;  /* 0x0000000408007c0c */ /* 0x000fe2000bf06270 */
[----:B------:R-:W-:Y:S01]  /*15280*/  UMOV UR4, 0xffffffff ;  /* 0xffffffff00047882 */ /* 0x000fe20000000000 */
[----:B--2---:R-:W-:-:S04]  /*15290*/  LOP3.LUT R9, R9, 0x7f, RZ, 0xc0, !PT ;  /* 0x0000007f09097812 */ /* 0x004fc800078ec0ff */
[----:B------:R-:W-:Y:S01]  /*152a0*/  SHF.R.U32.HI R9, RZ, 0x3, R9 ;  /* 0x00000003ff097819 */ /* 0x000fe20000011609 */
[----:B0-----:R-:W-:Y:S06]  /*152b0*/  BRA.DIV UR4, `(.L_x_5330) ;  /* 0x0000005204c87947 */ /* 0x001fec000b800000 */
[----:B------:R-:W0:Y:S01]  /*152c0*/  SHFL.IDX PT, R5, R0, RZ, 0x181f ;  /* 0x00181fff00057589 */ /* 0x000e2200000e0000 */
[----:B------:R-:W-:Y:S01]  /*152d0*/  ULDC UR4, c[0x0][0x288] ;  /* 0x0000a20000047ab9 */ /* 0x000fe20000000800 */
[----:B------:R-:W-:Y:S02]  /*152e0*/  VIADD R9, R9, UR40 ;  /* 0x0000002809097c36 */ /* 0x000fe40008000000 */
[----:B------:R-:W1:Y:S01]  /*152f0*/  SHFL.IDX PT, R4, R3, RZ, 0x181f ;  /* 0x00181fff03047589 */ /* 0x000e6200000e0000 */
[----:B------:R-:W-:Y:S02]  /*15300*/  IMAD R2, R6, UR4, RZ ;  /* 0x0000000406027c24 */ /* 0x000fe4000f8e02ff */
[C---:B------:R-:W-:Y:S01]  /*15310*/  VIADD R6, R9.reuse, 0x10 ;  /* 0x0000001009067836 */ /* 0x040fe20000000000 */
[----:B------:R-:W-:Y:S02]  /*15320*/  STL [R1+0x14], R9 ;  /* 0x0000140901007387 */ /* 0x000fe40000100800 */
[----:B------:R-:W-:-:S02]  /*15330*/  ISETP.GE.AND P1, PT, R9, R2, PT ;  /* 0x000000020900720c */ /* 0x000fc40003f26270 */
[----:B------:R2:W-:Y:S11]  /*15340*/  STL [R1+0x20], R6 ;  /* 0x0000200601007387 */ /* 0x0005f60000100800 */
[----:B0-----:R-:W-:-:S05]  /*15350*/  @!P1 LEA R5, P2, R8, R5, 0x1 ;  /* 0x0000000508059211 */ /* 0x001fca00078408ff */
[----:B-1----:R-:W-:-:S05]  /*15360*/  @!P1 IMAD.X R4, RZ, RZ, R4, P2 ;  /* 0x000000ffff049224 */ /* 0x002fca00010e0604 */
[----:B------:R-:W-:-:S04]  /*15370*/  @!P1 LOP3.LUT R5, R5, R4, RZ, 0x3c, !PT ;  /* 0x0000000405059212 */ /* 0x000fc800078e3cff */
[----:B------:R-:W-:-:S04]  /*15380*/  @!P1 LOP3.LUT R4, R5, R4, RZ, 0x3c, !PT ;  /* 0x0000000405049212 */ /* 0x000fc800078e3cff */
[----:B------:R-:W-:-:S05]  /*15390*/  @!P1 LOP3.LUT R5, R5, R4, RZ, 0x3c, !PT ;  /* 0x0000000405059212 */ /* 0x000fca00078e3cff */
[----:B------:R-:W-:Y:S01]  /*153a0*/  @!PT LDS RZ, [RZ] ;  /* 0x00000000fffff984 */ /* 0x000fe20000000800 */
[----:B-----5:R0:W-:Y:S01]  /*153b0*/  @!P1 LDGSTS.E.BYPASS.LTC128B.128 [R7+0x20400], desc[UR44][R4.64], !P0 ;  /* 0x2040000004079fae */ /* 0x0201e2000c101d6c */
[----:B------:R-:W-:Y:S01]  /*153c0*/  ISETP.GE.AND P1, PT, R6, R2, PT ;  /* 0x000000020600720c */ /* 0x000fe20003f26270 */
[----:B--2---:R-:W-:-:S05]  /*153d0*/  VIADD R6, R9, 0x20 ;  /* 0x0000002009067836 */ /* 0x004fca0000000000 */
[----:B------:R-:W-:Y:S04]  /*153e0*/  STL [R1+0x24], R6 ;  /* 0x0000240601007387 */ /* 0x000fe80000100800 */
[----:B0-----:R-:W0:Y:S04]  /*153f0*/  SHFL.IDX PT, R5, R0, 0x1, 0x181f ;  /* 0x00381f0000057f89 */ /* 0x001e2800000e0000 */
[----:B------:R-:W1:Y:S01]  /*15400*/  SHFL.IDX PT, R4, R3, 0x1, 0x181f ;  /* 0x00381f0003047f89 */ /* 0x000e6200000e0000 */
[----:B0-----:R-:W-:-:S05]  /*15410*/  @!P1 LEA R5, P2, R8, R5, 0x1 ;  /* 0x0000000508059211 */ /* 0x001fca00078408ff */
[----:B-1----:R-:W-:-:S05]  /*15420*/  @!P1 IMAD.X R4, RZ, RZ, R4, P2 ;  /* 0x000000ffff049224 */ /* 0x002fca00010e0604 */
[----:B------:R-:W-:-:S04]  /*15430*/  @!P1 LOP3.LUT R5, R5, R4, RZ, 0x3c, !PT ;  /* 0x0000000405059212 */ /* 0x000fc800078e3cff */
[----:B------:R-:W-:-:S04]  /*15440*/  @!P1 LOP3.LUT R4, R5, R4, RZ, 0x3c, !PT ;  /* 0x0000000405049212 */ /* 0x000fc800078e3cff */
[----:B------:R-:W-:-:S05]  /*15450*/  @!P1 LOP3.LUT R5, R5, R4, RZ, 0x3c, !PT ;  /* 0x0000000405059212 */ /* 0x000fca00078e3cff */
[----:B------:R0:W-:Y:S01]  /*15460*/  @!P1 LDGSTS.E.BYPASS.LTC128B.128 [R7+0x20c00], desc[UR44][R4.64], !P0 ;  /* 0x20c0000004079fae */ /* 0x0001e2000c101d6c */
[----:B------:R-:W-:-:S03]  /*15470*/  ISETP.GE.AND P1, PT, R6, R2, PT ;  /* 0x000000020600720c */ /* 0x000fc60003f26270 */
[----:B0-----:R-:W0:Y:S04]  /*15480*/  SHFL.IDX PT, R5, R0, 0x2, 0x181f ;  /* 0x00581f0000057f89 */ /* 0x001e2800000e0000 */
[----:B------:R-:W1:Y:S04]  /*15490*/  SHFL.IDX PT, R4, R3, 0x2, 0x181f ;  /* 0x00581f0003047f89 */ /* 0x000e6800000e0000 */
[----:B------:R-:W2:Y:S04]  /*154a0*/  SHFL.IDX PT, R0, R0, 0x3, 0x181f ;  /* 0x00781f0000007f89 */ /* 0x000ea800000e0000 */
[----:B------:R-:W3:Y:S01]  /*154b0*/  SHFL.IDX PT, R3, R3, 0x3, 0x181f ;  /* 0x00781f0003037f89 */ /* 0x000ee200000e0000 */
[----:B0-----:R-:W-:-:S05]  /*154c0*/  @!P1 LEA R5, P2, R8, R5, 0x1 ;  /* 0x0000000508059211 */ /* 0x001fca00078408ff */
[----:B-1----:R-:W-:-:S05]  /*154d0*/  @!P1 IMAD.X R4, RZ, RZ, R4, P2 ;  /* 0x000000ffff049224 */ /* 0x002fca00010e0604 */
[----:B------:R-:W-:-:S04]  /*154e0*/  @!P1 LOP3.LUT R5, R5, R4, RZ, 0x3c, !PT ;  /* 0x0000000405059212 */ /* 0x000fc800078e3cff */
[----:B------:R-:W-:-:S04]  /*154f0*/  @!P1 LOP3.LUT R4, R5, R4, RZ, 0x3c, !PT ;  /* 0x0000000405049212 */ /* 0x000fc800078e3cff */
[----:B------:R-:W-:-:S05]  /*15500*/  @!P1 LOP3.LUT R5, R5, R4, RZ, 0x3c, !PT ;  /* 0x0000000405059212 */ /* 0x000fca00078e3cff */
[----:B--23--:R1:W-:Y:S02]  /*15510*/  @!P1 LDGSTS.E.BYPASS.LTC128B.128 [R7+0x21400], desc[UR44][R4.64], !P0 ;  /* 0x2140000004079fae */ /* 0x00c3e4000c101d6c */
.L_x_5452:
[----:B01----:R-:W2:Y:S02]  /*15520*/  LDL R4, [R1+0x14] ;  /* 0x0000140001047983 */ /* 0x003ea40000100800 */
[----:B--2---:R-:W-:-:S05]  /*15530*/  VIADD R4, R4, 0x30 ;  /* 0x0000003004047836 */ /* 0x004fca0000000000 */
[----:B------:R-:W-:Y:S01]  /*15540*/  ISETP.GE.AND P1, PT, R4, R2, PT ;  /* 0x000000020400720c */ /* 0x000fe20003f26270 */
[----:B------:R0:W-:-:S12]  /*15550*/  STL [R1+0x38], R4 ;  /* 0x0000380401007387 */ /* 0x0001d80000100800 */
[----:B------:R-:W-:-:S05]  /*15560*/  @!P1 LEA R2, P2, R8, R0, 0x1 ;  /* 0x0000000008029211 */ /* 0x000fca00078408ff */
[----:B------:R-:W-:-:S05]  /*15570*/  @!P1 IMAD.X R3, RZ, RZ, R3, P2 ;  /* 0x000000ffff039224 */ /* 0x000fca00010e0603 */
[----:B------:R-:W-:Y:S01]  /*15580*/  @!PT LDS RZ, [RZ] ;  /* 0x00000000fffff984 */ /* 0x000fe20000000800 */
[----:B------:R-:W-:Y:S01]  /*15590*/  @!PT LDS RZ, [RZ] ;  /* 0x00000000fffff984 */ /* 0x000fe20000000800 */
[----:B------:R-:W-:Y:S01]  /*155a0*/  @!PT LDS RZ, [RZ] ;  /* 0x00000000fffff984 */ /* 0x000fe20000000800 */
[----:B------:R0:W-:Y:S01]  /*155b0*/  @!P1 LDGSTS.E.BYPASS.LTC128B.128 [R7+0x21c00], desc[UR44][R2.64], !P0 ;  /* 0x21c0000002079fae */ /* 0x0001e2000c101d6c */
[----:B------:R-:W-:Y:S01]  /*155c0*/  PLOP3.LUT P0, PT, PT, PT, PT, 0x80, 0x0 ;  /* 0x000000000000781c */ /* 0x000fe20003f0f070 */
[----:B------:R-:W-:-:S12]  /*155d0*/  NOP ;  /* 0x0000000000007918 */ /* 0x000fd80000000000 */
.L_x_5331:
[----:B------:R-:W-:Y:S02]  /*155e0*/  PLOP3.LUT P1, PT, P1, P0, PT, 0xa2, 0x0 ;  /* 0x000000000000781c */ /* 0x000fe40000f21472 */
[----:B------:R-:W-:-:S08]  /*155f0*/  @P0 R2UR P1, UR4, R17 ;  /* 0x00000000110402ca */ /* 0x000fd00000020000 */
[----:B------:R-:W-:-:S05]  /*15600*/  @P0 PLOP3.LUT P0, PT, P1, PT, PT, 0x80, 0x0 ;  /* 0x000000000000081c */ /* 0x000fca0000f0f070 */
[----:B------:R-:W-:Y:S01]  /*15610*/  @!P1 SYNCS.ARRIVE.TRANS64.RED.A0T1 RZ, [UR4+0x38800], RZ ;  /* 0x038800ffffff99a7 */ /* 0x000fe20008200404 */
[----:B------:R-:W-:Y:S07]  /*15620*/  @!P1 ARRIVES.LDGSTSBAR.64.TRANSCNT [UR4+0x38800] ;  /* 0x03880000ff0099b0 */ /* 0x000fee0008000a84 */
[----:B------:R-:W-:Y:S05]  /*15630*/  @P0 BRA.U.ANY `(.L_x_5331) ;  /* 0xfffffffd00e80947 */ /* 0x000fea000393ffff */
[----:B0-----:R-:W0:Y:S01]  /*15640*/  LDC.64 R2, c[0x0][0x3d8] ;  /* 0x0000f600ff027b82 */ /* 0x001e220000000a00 */
[----:B------:R-:W-:Y:S01]  /*15650*/  NOP ;  /* 0x0000000000007918 */ /* 0x000fe20000000000 */
[C---:B0-----:R-:W-:Y:S01]  /*15660*/  IMAD R0, R2.reuse, UR43, RZ ;  /* 0x0000002b02007c24 */ /* 0x041fe2000f8e02ff */
[----:B------:R0:W-:Y:S01]  /*15670*/  SYNCS.ARRIVE.TRANS64.A1T0 RZ, [R17+URZ+0x38800], RZ ;  /* 0x038800ff11ff79a7 */ /* 0x0001e2000810003f */
[----:B------:R-:W-:Y:S01]  /*15680*/  IMAD.WIDE.U32 R4, R2, UR36, RZ ;  /* 0x0000002402047c25 */ /* 0x000fe2000f8e00ff */
[----:B------:R-:W-:Y:S03]  /*15690*/  BSSY B6, `(.L_x_5332) ;  /* 0x0000018000067945 */ /* 0x000fe60003800000 */
[----:B------:R-:W-:Y:S01]  /*156a0*/  IMAD R3, R3, UR36, R0 ;  /* 0x0000002403037c24 */ /* 0x000fe2000f8e0200 */
[----:B------:R0:W-:Y:S01]  /*156b0*/  STL.64 [R1+0x30], R4 ;  /* 0x0000300401007387 */ /* 0x0001e20000100a00 */
[----:B------:R-:W-:-:S05]  /*156c0*/  VIADD R0, R17, 0x26400 ;  /* 0x0002640011007836 */ /* 0x000fca0000000000 */
[----:B------:R-:W-:Y:S01]  /*156d0*/  LOP3.LUT P0, RZ, R0, 0x3ff, RZ, 0xc0, !PT ;  /* 0x000003ff00ff7812 */ /* 0x000fe2000780c0ff */
[----:B------:R-:W-:-:S05]  /*156e0*/  IMAD.IADD R0, R5, 0x1, R3 ;  /* 0x0000000105007824 */ /* 0x000fca00078e0203 */
[----:B------:R0:W-:Y:S07]  /*156f0*/  STL [R1+0x3c], R0 ;  /* 0x00003c0001007387 */ /* 0x0001ee0000100800 */
        /* <DEDUP_REMOVED lines=17> */
.L_x_5333:
[----:B------:R-:W-:Y:S05]  /*15810*/  BSYNC B6 ;  /* 0x0000000000067941 */ /* 0x000fea0003800000 */
.L_x_5332:
[----:B0-----:R-:W2:Y:S01]  /*15820*/  LDL.LU.64 R4, [R1+0x30] ;  /* 0x0000300001047983 */ /* 0x001ea20000300a00 */
[----:B------:R-:W0:Y:S01]  /*15830*/  LDC R8, c[0x0][0x448] ;  /* 0x00011200ff087b82 */ /* 0x000e220000000800 */
[----:B------:R-:W-:Y:S02]  /*15840*/  ULDC.64 UR8, c[0x0][0x3e0] ;  /* 0x0000f80000087ab9 */ /* 0x000fe40000000a00 */
[----:B------:R-:W3:Y:S04]  /*15850*/  LDL.LU R2, [R1+0x3c] ;  /* 0x00003c0001027983 */ /* 0x000ee80000300800 */
[----:B------:R-:W4:Y:S01]  /*15860*/  LDL.LU R3, [R1+0x18] ;  /* 0x0000180001037983 */ /* 0x000f220000300800 */
[----:B------:R-:W-:Y:S01]  /*15870*/  UIMAD UR6, UR37, UR8, URZ ;  /* 0x00000008250672a4 */ /* 0x000fe2000f8e023f */
[----:B------:R-:W-:Y:S01]  /*15880*/  LOP3.LUT R18, R18, 0xffffffef, RZ, 0xc0, !PT ;  /* 0xffffffef12127812 */ /* 0x000fe200078ec0ff */
[----:B------:R-:W1:Y:S02]  /*15890*/  S2R R10, SR_TID.X ;  /* 0x00000000000a7919 */ /* 0x000e640000002100 */
[----:B------:R-:W-:Y:S01]  /*158a0*/  UIMAD UR6, UR42, UR9, UR6 ;  /* 0x000000092a0672a4 */ /* 0x000fe2000f8e0206 */
[----:B------:R-:W5:Y:S01]  /*158b0*/  S2R R9, SR_TID.X ;  /* 0x0000000000097919 */ /* 0x000f620000002100 */
[----:B------:R-:W5:Y:S01]  /*158c0*/  S2R R12, SR_TID.X ;  /* 0x00000000000c7919 */ /* 0x000f620000002100 */
[----:B0-----:R-:W-:-:S13]  /*158d0*/  ISETP.NE.AND P0, PT, R8, 0x1, PT ;  /* 0x000000010800780c */ /* 0x001fda0003f05270 */
[----:B------:R-:W0:Y:S01]  /*158e0*/  @P0 LDC R0, c[0x0][0x450] ;  /* 0x00011400ff000b82 */ /* 0x000e220000000800 */
[----:B-1----:R-:W-:Y:S02]  /*158f0*/  IMAD.SHL.U32 R10, R10, 0x8, RZ ;  /* 0x000000080a0a7824 */ /* 0x002fe400078e00ff */
[----:B-----5:R-:W-:-:S03]  /*15900*/  IMAD.SHL.U32 R9, R9, 0x8, RZ ;  /* 0x0000000809097824 */ /* 0x020fc600078e00ff */
[----:B------:R-:W-:Y:S01]  /*15910*/  LOP3.LUT R10, R10, 0x38, RZ, 0xc0, !PT ;  /* 0x000000380a0a7812 */ /* 0x000fe200078ec0ff */
[----:B------:R-:W-:-:S03]  /*15920*/  IMAD.SHL.U32 R12, R12, 0x8, RZ ;  /* 0x000000080c0c7824 */ /* 0x000fc600078e00ff */
[C---:B------:R-:W-:Y:S02]  /*15930*/  LOP3.LUT R11, R10.reuse, 0x80, RZ, 0xfc, !PT ;  /* 0x000000800a0b7812 */ /* 0x040fe400078efcff */
[----:B------:R-:W-:Y:S02]  /*15940*/  LOP3.LUT R10, R10, 0x40, RZ, 0xfc, !PT ;  /* 0x000000400a0a7812 */ /* 0x000fe400078efcff */
[----:B------:R-:W-:Y:S02]  /*15950*/  LOP3.LUT R9, R9, 0x38, RZ, 0xc0, !PT ;  /* 0x0000003809097812 */ /* 0x000fe400078ec0ff */
[----:B------:R-:W-:-:S04]  /*15960*/  LOP3.LUT R12, R12, 0x38, RZ, 0xc0, !PT ;  /* 0x000000380c0c7812 */ /* 0x000fc800078ec0ff */
[----:B------:R-:W-:Y:S02]  /*15970*/  LOP3.LUT R12, R12, 0xc0, RZ, 0xfc, !PT ;  /* 0x000000c00c0c7812 */ /* 0x000fe400078efcff */
[----:B--2---:R-:W-:Y:S02]  /*15980*/  R2UR UR5, R5 ;  /* 0x00000000050572ca */ /* 0x004fe400000e0000 */
[----:B------:R-:W-:Y:S02]  /*15990*/  R2UR UR4, R4 ;  /* 0x00000000040472ca */ /* 0x000fe400000e0000 */
[----:B---3--:R-:W-:Y:S02]  /*159a0*/  R2UR UR5, R2 ;  /* 0x00000000020572ca */ /* 0x008fe400000e0000 */
[----:B------:R-:W1:Y:S01]  /*159b0*/  @P0 LDC R2, c[0x0][0x44c] ;  /* 0x00011300ff020b82 */ /* 0x000e620000000800 */
[----:B----4-:R-:W-:-:S10]  /*159c0*/  IMAD.MOV.U32 R4, RZ, RZ, R3 ;  /* 0x000000ffff047224 */ /* 0x010fd400078e0003 */
[----:B------:R-:W-:-:S04]  /*159d0*/  UIMAD.WIDE.U32 UR4, UR42, UR8, UR4 ;  /* 0x000000082a0472a5 */ /* 0x000fc8000f8e0004 */
[----:B------:R-:W-:Y:S02]  /*159e0*/  UIADD3 UR6, UR5, UR6, URZ ;  /* 0x0000000605067290 */ /* 0x000fe4000fffe03f */
[----:B------:R-:W-:Y:S02]  /*159f0*/  IMAD.U32 R6, RZ, RZ, UR4 ;  /* 0x00000004ff067e24 */ /* 0x000fe4000f8e00ff */
[----:B------:R-:W-:Y:S01]  /*15a00*/  IMAD.U32 R7, RZ, RZ, UR5 ;  /* 0x00000005ff077e24 */ /* 0x000fe2000f8e00ff */
[----:B------:R-:W-:Y:S01]  /*15a10*/  ULDC.64 UR4, c[0x0][0x3d0] ;  /* 0x0000f40000047ab9 */ /* 0x000fe20000000a00 */
[----:B-1----:R-:W-:-:S05]  /*15a20*/  @P0 IMAD.HI.U32 R2, R3, R2, RZ ;  /* 0x0000000203020227 */ /* 0x002fca00078e00ff */
[----:B0-----:R-:W-:Y:S01]  /*15a30*/  @P0 SHF.R.U32.HI R4, RZ, R0, R2 ;  /* 0x00000000ff040219 */ /* 0x001fe20000011602 */
[----:B------:R-:W-:-:S03]  /*15a40*/  IMAD.MOV.U32 R2, RZ, RZ, R6 ;  /* 0x000000ffff027224 */ /* 0x000fc600078e0006 */
[--C-:B------:R-:W-:Y:S01]  /*15a50*/  SHF.R.S32.HI R5, RZ, 0x1f, R4.reuse ;  /* 0x0000001fff057819 */ /* 0x100fe20000011404 */
[----:B------:R-:W-:-:S04]  /*15a60*/  IMAD.MOV R0, RZ, RZ, -R4 ;  /* 0x000000ffff007224 */ /* 0x000fc800078e0a04 */
[----:B------:R-:W-:Y:S02]  /*15a70*/  IMAD R0, R8, R0, R3 ;  /* 0x0000000008007224 */ /* 0x000fe400078e0203 */
[----:B------:R-:W-:Y:S02]  /*15a80*/  IMAD.U32 R3, RZ, RZ, UR6 ;  /* 0x00000006ff037e24 */ /* 0x000fe4000f8e00ff */
[----:B------:R-:W-:Y:S02]  /*15a90*/  IMAD R5, R5, UR4, RZ ;  /* 0x0000000405057c24 */ /* 0x000fe4000f8e02ff */
[----:B------:R-:W-:-:S04]  /*15aa0*/  IMAD.WIDE.U32 R2, R4, UR4, R2 ;  /* 0x0000000404027c25 */ /* 0x000fc8000f8e0002 */
        /* <DEDUP_REMOVED lines=14> */
[----:B------:R-:W-:Y:S01]  /*15b90*/  LEA.HI.X R6, R2, UR5, R6, 0x1, P0 ;  /* 0x0000000502067c11 */ /* 0x000fe200080f0c06 */
[----:B------:R-:W1:Y:S01]  /*15ba0*/  S2R R11, SR_TID.X ;  /* 0x00000000000b7919 */ /* 0x000e620000002100 */
[----:B------:R-:W-:-:S02]  /*15bb0*/  ISETP.GE.AND P3, PT, R9, UR4, PT ;  /* 0x0000000409007c0c */ /* 0x000fc4000bf66270 */
[----:B------:R-:W-:Y:S02]  /*15bc0*/  SEL R3, RZ, 0x4, P2 ;  /* 0x00000004ff037807 */ /* 0x000fe40001000000 */
[----:B------:R-:W-:Y:S02]  /*15bd0*/  SEL R2, RZ, 0x1, P3 ;  /* 0x00000001ff027807 */ /* 0x000fe40001800000 */
[----:B------:R-:W-:Y:S02]  /*15be0*/  SEL R4, RZ, 0x2, P1 ;  /* 0x00000002ff047807 */ /* 0x000fe40000800000 */
[----:B------:R-:W-:Y:S02]  /*15bf0*/  ISETP.GE.AND P5, PT, R12, UR4, PT ;  /* 0x000000040c007c0c */ /* 0x000fe4000bfa6270 */
[----:B------:R-:W-:Y:S02]  /*15c00*/  IADD3 R2, R3, R4, R2 ;  /* 0x0000000403027210 */ /* 0x000fe40007ffe002 */
[----:B------:R-:W-:-:S02]  /*15c10*/  SEL R4, RZ, 0x8, P5 ;  /* 0x00000008ff047807 */ /* 0x000fc40002800000 */
[----:B------:R-:W-:-:S04]  /*15c20*/  @P3 LOP3.LUT R18, R18, 0x10, RZ, 0xfc, !PT ;  /* 0x0000001012123812 */ /* 0x000fc800078efcff */
[----:B------:R-:W-:-:S04]  /*15c30*/  LOP3.LUT R18, R18, 0xfffffffb, RZ, 0xc0, !PT ;  /* 0xfffffffb12127812 */ /* 0x000fc800078ec0ff */
[----:B------:R-:W-:-:S04]  /*15c40*/  @P2 LOP3.LUT R18, R18, 0x4, RZ, 0xfc, !PT ;  /* 0x0000000412122812 */ /* 0x000fc800078efcff */
[----:B------:R-:W-:Y:S01]  /*15c50*/  LOP3.LUT R18, R18, 0xfffffff7, RZ, 0xc0, !PT ;  /* 0xfffffff712127812 */ /* 0x000fe200078ec0ff */
[----:B0-----:R-:W-:-:S03]  /*15c60*/  IMAD.SHL.U32 R10, R10, 0x8, RZ ;  /* 0x000000080a0a7824 */ /* 0x001fc600078e00ff */
[----:B------:R-:W-:Y:S01]  /*15c70*/  @P1 LOP3.LUT R18, R18, 0x8, RZ, 0xfc, !PT ;  /* 0x0000000812121812 */ /* 0x000fe200078efcff */
[----:B-1----:R-:W-:Y:S01]  /*15c80*/  IMAD.SHL.U32 R11, R11, 0x8, RZ ;  /* 0x000000080b0b7824 */ /* 0x002fe200078e00ff */
[----:B------:R-:W-:-:S04]  /*15c90*/  LOP3.LUT R10, R10, 0x38, RZ, 0xc0, !PT ;  /* 0x000000380a0a7812 */ /* 0x000fc800078ec0ff */
[----:B------:R-:W-:Y:S02]  /*15ca0*/  LOP3.LUT R10, R10, 0x100, RZ, 0xfc, !PT ;  /* 0x000001000a0a7812 */ /* 0x000fe400078efcff */
[----:B------:R-:W-:Y:S02]  /*15cb0*/  LOP3.LUT R11, R11, 0x38, RZ, 0xc0, !PT ;  /* 0x000000380b0b7812 */ /* 0x000fe400078ec0ff */
[----:B------:R-:W-:Y:S02]  /*15cc0*/  ISETP.GE.AND P0, PT, R10, UR4, PT ;  /* 0x000000040a007c0c */ /* 0x000fe4000bf06270 */
[----:B------:R-:W0:Y:S01]  /*15cd0*/  S2R R10, SR_TID.X ;  /* 0x00000000000a7919 */ /* 0x000e220000002100 */
[----:B------:R-:W-:Y:S02]  /*15ce0*/  LOP3.LUT R11, R11, 0x180, RZ, 0xfc, !PT ;  /* 0x000001800b0b7812 */ /* 0x000fe400078efcff */
[----:B------:R-:W-:Y:S02]  /*15cf0*/  SEL R3, RZ, 0x10, P0 ;  /* 0x00000010ff037807 */ /* 0x000fe40000000000 */
[----:B------:R-:W-:-:S02]  /*15d00*/  ISETP.GE.AND P1, PT, R11, UR4, PT ;  /* 0x000000040b007c0c */ /* 0x000fc4000bf26270 */
[----:B------:R-:W-:Y:S02]  /*15d10*/  IADD3 R2, R3, R2, R4 ;  /* 0x0000000203027210 */ /* 0x000fe40007ffe004 */
[----:B------:R-:W-:Y:S01]  /*15d20*/  SEL R5, RZ, 0x40, P1 ;  /* 0x00000040ff057807 */ /* 0x000fe20000800000 */
[----:B0-----:R-:W-:-:S05]  /*15d30*/  IMAD.SHL.U32 R10, R10, 0x8, RZ ;  /* 0x000000080a0a7824 */ /* 0x001fca00078e00ff */
[----:B------:R-:W-:-:S04]  /*15d40*/  LOP3.LUT R10, R10, 0x38, RZ, 0xc0, !PT ;  /* 0x000000380a0a7812 */ /* 0x000fc800078ec0ff */
[C---:B------:R-:W-:Y:S02]  /*15d50*/  LOP3.LUT R7, R10.reuse, 0x140, RZ, 0xfc, !PT ;  /* 0x000001400a077812 */ /* 0x040fe400078efcff */
[----:B------:R-:W-:Y:S02]  /*15d60*/  LOP3.LUT R10, R10, 0x1c0, RZ, 0xfc, !PT ;  /* 0x000001c00a0a7812 */ /* 0x000fe400078efcff */
[----:B------:R-:W-:Y:S02]  /*15d70*/  ISETP.GE.AND P1, PT, R7, UR4, PT ;  /* 0x0000000407007c0c */ /* 0x000fe4000bf26270 */
[----:B------:R-:W-:Y:S01]  /*15d80*/  ISETP.GE.AND P2, PT, R10, UR4, PT ;  /* 0x000000040a007c0c */ /* 0x000fe2000bf46270 */
[----:B------:R-:W-:Y:S01]  /*15d90*/  UMOV UR4, 0xffffffff ;  /* 0xffffffff00047882 */ /* 0x000fe20000000000 */
[----:B------:R-:W-:Y:S02]  /*15da0*/  SEL R3, RZ, 0x20, P1 ;  /* 0x00000020ff037807 */ /* 0x000fe40000800000 */
[----:B------:R-:W-:-:S02]  /*15db0*/  SEL R7, RZ, 0x80, P2 ;  /* 0x00000080ff077807 */ /* 0x000fc40001000000 */
        /* <DEDUP_REMOVED lines=95> */
.L_x_5462:
        /* <DEDUP_REMOVED lines=30> */
.L_x_5336:
[----:B------:R-:W-:Y:S05]  /*16590*/  BSYNC B0 ;  /* 0x0000000000007941 */ /* 0x000fea0003800000 */
.L_x_5335:
[----:B------:R-:W-:Y:S01]  /*165a0*/  NOP ;  /* 0x0000000000007918 */ /* 0x000fe20000000000 */
[----:B------:R-:W-:-:S13]  /*165b0*/  PLOP3.LUT P0, PT, PT, PT, PT, 0x80, 0x0 ;  /* 0x000000000000781c */ /* 0x000fda0003f0f070 */
.L_x_5337:
[----:B------:R-:W-:Y:S02]  /*165c0*/  PLOP3.LUT P1, PT, P1, P0, PT, 0xa2, 0x0 ;  /* 0x000000000000781c */ /* 0x000fe40000f21472 */
[----:B------:R-:W-:-:S08]  /*165d0*/  @P0 R2UR P1, UR4, R17 ;  /* 0x00000000110402ca */ /* 0x000fd00000020000 */
[----:B------:R-:W-:-:S05]  /*165e0*/  @P0 PLOP3.LUT P0, PT, P1, PT, PT, 0x80, 0x0 ;  /* 0x000000000000081c */ /* 0x000fca0000f0f070 */
[----:B------:R-:W-:Y:S01]  /*165f0*/  @!P1 SYNCS.ARRIVE.TRANS64.RED.A0T1 RZ, [UR4+0x38810], RZ ;  /* 0x038810ffffff99a7 */ /* 0x000fe20008200404 */
[----:B------:R-:W-:Y:S07]  /*16600*/  @!P1 ARRIVES.LDGSTSBAR.64.TRANSCNT [UR4+0x38810] ;  /* 0x03881000ff0099b0 */ /* 0x000fee0008000a84 */
[----:B------:R-:W-:Y:S05]  /*16610*/  @P0 BRA.U.ANY `(.L_x_5337) ;  /* 0xfffffffd00e80947 */ /* 0x000fea000393ffff */
[----:B0-----:R-:W3:Y:S02]  /*16620*/  LDL.LU R2, [R1+0x28] ;  /* 0x0000280001027983 */ /* 0x001ee40000300800 */
[----:B---3--:R-:W-:-:S05]  /*16630*/  VIADD R2, R2, 0x1 ;  /* 0x0000000102027836 */ /* 0x008fca0000000000 */
[----:B------:R0:W-:Y:S01]  /*16640*/  STL [R1+0x28], R2 ;  /* 0x0000280201007387 */ /* 0x0001e20000100800 */
[----:B--2---:R-:W-:-:S04]  /*16650*/  LEA.HI R0, R2, R2, RZ, 0x1 ;  /* 0x0000000202007211 */ /* 0x004fc800078f08ff */
        /* <DEDUP_REMOVED lines=8> */
.L_x_5463:
[----:B------:R-:W-:Y:S05]  /*166e0*/  BSYNC B0 ;  /* 0x0000000000007941 */ /* 0x000fea0003800000 */
.L_x_5338:
[----:B------:R-:W-:Y:S01]  /*166f0*/  LOP3.LUT P0, RZ, R18, 0x2, RZ, 0xc0, !PT ;  /* 0x0000000212ff7812 */ /* 0x000fe2000780c0ff */
[----:B------:R-:W-:-:S12]  /*16700*/  BSSY B0, `(.L_x_5340) ;  /* 0x0000094000007945 */ /* 0x000fd80003800000 */
[----:B------:R-:W-:Y:S05]  /*16710*/  @!P0 BRA `(.L_x_5341) ;  /* 0x0000000800488947 */ /* 0x000fea0003800000 */
[----:B------:R-:W2:Y:S01]  /*16720*/  LDL R2, [R1+0x8] ;  /* 0x0000080001027983 */ /* 0x000ea20000100800 */
        /* <DEDUP_REMOVED lines=8> */
.L_x_5464:
[----:B------:R-:W-:Y:S05]  /*167b0*/  BSYNC B1 ;  /* 0x0000000000017941 */ /* 0x000fea0003800000 */
.L_x_5342:
        /* <DEDUP_REMOVED lines=9> */
.L_x_5345:
[----:B------:R-:W-:Y:S05]  /*16850*/  BSYNC B1 ;  /* 0x0000000000017941 */ /* 0x000fea0003800000 */
.L_x_5344:
[----:B0-----:R-:W2:Y:S01]  /*16860*/  LDL.LU R2, [R1+0x1c] ;  /* 0x00001c0001027983 */ /* 0x001ea20000300800 */
[----:B------:R-:W-:Y:S01]  /*16870*/  UIADD3 UR4, UP0, UR46, 0x470, URZ ;  /* 0x000004702e047890 */ /* 0x000fe2000ff1e03f */
[----:B------:R-:W-:Y:S01]  /*16880*/  PLOP3.LUT P0, PT, PT, PT, PT, 0x80, 0x0 ;  /* 0x000000000000781c */ /* 0x000fe20003f0f070 */
[----:B------:R-:W-:Y:S01]  /*16890*/  VIADD R0, R0, 0x38850 ;  /* 0x0003885000007836 */ /* 0x000fe20000000000 */
[----:B------:R-:W-:Y:S01]  /*168a0*/  UMOV UR6, 0x0 ;  /* 0x0000000000067882 */ /* 0x000fe20000000000 */
[----:B------:R-:W-:Y:S01]  /*168b0*/  UIADD3.X UR5, URZ, UR47, URZ, UP0, !UPT ;  /* 0x0000002f3f057290 */ /* 0x000fe200087fe43f */
[----:B------:R-:W-:Y:S01]  /*168c0*/  UMOV UR7, 0x14f00000 ;  /* 0x14f0000000077882 */ /* 0x000fe20000000000 */
[----:B------:R-:W-:Y:S01]  /*168d0*/  UMOV UR10, URZ ;  /* 0x0000003f000a7c82 */ /* 0x000fe20008000000 */
[----:B--2---:R-:W-:Y:S02]  /*168e0*/  IMAD.SHL.U32 R3, R2, 0x40, RZ ;  /* 0x0000004002037824 */ /* 0x004fe400078e00ff */
[----:B------:R-:W-:-:S04]  /*168f0*/  IMAD R2, R19, 0x10000, R17 ;  /* 0x0001000013027824 */ /* 0x000fc800078e0211 */
[----:B------:R-:W-:-:S07]  /*16900*/  VIADD R4, R2, 0x400 ;  /* 0x0000040002047836 */ /* 0x000fce0000000000 */
.L_x_5346:
        /* <DEDUP_REMOVED lines=15> */
.L_x_5347:
        /* <DEDUP_REMOVED lines=15> */
.L_x_5348:
        /* <DEDUP_REMOVED lines=15> */
.L_x_5349:
        /* <DEDUP_REMOVED lines=15> */
.L_x_5350:
        /* <DEDUP_REMOVED lines=15> */
.L_x_5351:
        /* <DEDUP_REMOVED lines=15> */
.L_x_5352:
        /* <DEDUP_REMOVED lines=15> */
.L_x_5353:
        /* <DEDUP_REMOVED lines=10> */
.L_x_5341:
[----:B------:R-:W-:Y:S05]  /*17040*/  BSYNC B0 ;  /* 0x0000000000007941 */ /* 0x000fea0003800000 */
.L_x_5340:
[----:B------:R-:W-:-:S04]  /*17050*/  UIADD3 UR4, UR39, -0x2, URZ ;  /* 0xfffffffe27047890 */ /* 0x000fc8000fffe03f */
[----:B------:R-:W-:-:S06]  /*17060*/  UISETP.GE.AND UP0, UPT, UR4, UR38, UPT ;  /* 0x000000260400728c */ /* 0x000fcc000bf06270 */
[----:B------:R-:W-:-:S13]  /*17070*/  PLOP3.LUT P0, PT, PT, PT, UP0, 0x80, 0x0 ;  /* 0x000000000000781c */ /* 0x000fda0003f0f008 */
[----:B------:R-:W-:Y:S05]  /*17080*/  @!P0 BRA `(.L_x_5354) ;  /* 0x0000002800508947 */ /* 0x000fea0003800000 */
[----:B0-----:R-:W-:Y:S01]  /*17090*/  IMAD R0, RZ, RZ, -UR39 ;  /* 0x80000027ff007e24 */ /* 0x001fe2000f8e02ff */
[----:B-1----:R-:W-:-:S04]  /*170a0*/  LOP3.LUT R6, RZ, UR38, RZ, 0x33, !PT ;  /* 0x00000026ff067c12 */ /* 0x002fc8000f8e33ff */
[----:B------:R-:W-:-:S05]  /*170b0*/  VIADDMNMX R6, R0, 0x1, R6, !PT ;  /* 0x0000000100067846 */ /* 0x000fca0007800106 */
[----:B------:R-:W-:-:S05]  /*170c0*/  VIADD R0, R6, UR39 ;  /* 0x0000002706007c36 */ /* 0x000fca0008000000 */
[----:B------:R-:W-:-:S04]  /*170d0*/  LOP3.LUT R0, R0, 0x1, RZ, 0xc0, !PT ;  /* 0x0000000100007812 */ /* 0x000fc800078ec0ff */
[----:B------:R-:W-:Y:S01]  /*170e0*/  ISETP.NE.U32.AND P0, PT, R0, 0x1, PT ;  /* 0x000000010000780c */ /* 0x000fe20003f05070 */
[----:B------:R-:W-:-:S12]  /*170f0*/  IMAD.U32 R0, RZ, RZ, UR4 ;  /* 0x00000004ff007e24 */ /* 0x000fd8000f8e00ff */
[----:B------:R-:W-:Y:S05]  /*17100*/  @P0 BRA `(.L_x_5355) ;  /* 0x0000000c005c0947 */ /* 0x000fea0003800000 */
[----:B------:R-:W2:Y:S01]  /*17110*/  LDL.LU R8, [R1+0x8] ;  /* 0x0000080001087983 */ /* 0x000ea20000300800 */
[----:B------:R-:W-:Y:S01]  /*17120*/  VIADD R19, R19, 0x1 ;  /* 0x0000000113137836 */ /* 0x000fe20000000000 */
[----:B------:R-:W-:Y:S01]  /*17130*/  LOP3.LUT P2, RZ, R18, 0x2, RZ, 0xc0, !PT ;  /* 0x0000000212ff7812 */ /* 0x000fe2000784c0ff */
[----:B------:R-:W-:Y:S03]  /*17140*/  BSSY B0, `(.L_x_5356) ;  /* 0x00000d1000007945 */ /* 0x000fe60003800000 */
[----:B------:R-:W-:-:S04]  /*17150*/  ISETP.NE.AND P0, PT, R19, 0x2, PT ;  /* 0x000000021300780c */ /* 0x000fc80003f05270 */
[----:B------:R-:W-:Y:S02]  /*17160*/  SEL R2, RZ, 0x1, P0 ;  /* 0x00000001ff027807 */ /* 0x000fe40000000000 */
[----:B------:R-:W-:Y:S02]  /*17170*/  SEL R19, R19, RZ, P0 ;  /* 0x000000ff13137207 */ /* 0x000fe40000000000 */
[----:B--2---:R-:W-:-:S05]  /*17180*/  LOP3.LUT R8, R8, R2, RZ, 0x3c, !PT ;  /* 0x0000000208087212 */ /* 0x004fca00078e3cff */
[----:B------:R0:W-:Y:S01]  /*17190*/  STL [R1+0x8], R8 ;  /* 0x0000080801007387 */ /* 0x0001e20000100800 */
[----:B------:R-:W-:Y:S05]  /*171a0*/  @!P2 BRA `(.L_x_5357) ;  /* 0x0000000c0028a947 */ /* 0x000fea0003800000 */
[----:B------:R-:W-:-:S13]  /*171b0*/  LOP3.LUT P2, RZ, R18, 0x1, RZ, 0xc0, !PT ;  /* 0x0000000112ff7812 */ /* 0x000fda000784c0ff */
[----:B------:R-:W-:Y:S05]  /*171c0*/  @!P2 BRA `(.L_x_5358) ;  /* 0x000000000050a947 */ /* 0x000fea0003800000 */
[----:B------:R-:W2:Y:S01]  /*171d0*/  LDL R7, [R1+0xc] ;  /* 0x00000c0001077983 */ /* 0x000ea20000100800 */
[----:B------:R-:W1:Y:S03]  /*171e0*/  LDC R5, c[0x0][0x43c] ;  /* 0x00010f00ff057b82 */ /* 0x000e660000000800 */
[----:B------:R-:W3:Y:S01]  /*171f0*/  LDL R9, [R1] ;  /* 0x0000000001097983 */ /* 0x000ee20000100800 */
        /* <DEDUP_REMOVED lines=8> */
[----:B------:R-:W-:Y:S01]  /*17280*/  SHF.R.S32.HI R5, RZ, 0x1f, R4 ;  /* 0x0000001fff057819 */ /* 0x000fe20000011404 */
[----:B------:R-:W1:Y:S01]  /*17290*/  LDC.64 R2, c[0x0][0x418] ;  /* 0x00010600ff027b82 */ /* 0x000e620000000a00 */
[----:B--2---:R-:W-:-:S04]  /*172a0*/  IMAD R7, R7, UR4, RZ ;  /* 0x0000000407077c24 */ /* 0x004fc8000f8e02ff */
[C---:B---3--:R-:W-:Y:S02]  /*172b0*/  IMAD R7, R9.reuse, UR5, R7 ;  /* 0x0000000509077c24 */ /* 0x048fe4000f8e0207 */
[----:B------:R-:W-:-:S04]  /*172c0*/  IMAD.WIDE.U32 R4, R9, UR4, R4 ;  /* 0x0000000409047c25 */ /* 0x000fc8000f8e0004 */
[----:B------:R-:W-:Y:S01]  /*172d0*/  IMAD.IADD R7, R7, 0x1, R5 ;  /* 0x0000000107077824 */ /* 0x000fe200078e0205 */
[----:B-1----:R-:W-:-:S04]  /*172e0*/  LEA R2, P0, R4, R2, 0x2 ;  /* 0x0000000204027211 */ /* 0x002fc800078010ff */
[----:B------:R-:W-:-:S05]  /*172f0*/  LEA.HI.X R3, R4, R3, R7, 0x2, P0 ;  /* 0x0000000304037211 */ /* 0x000fca00000f1407 */
[----:B------:R1:W5:Y:S04]  /*17300*/  LDG.E R16, desc[UR44][R2.64] ;  /* 0x0000002c02107981 */ /* 0x000368000c1e1900 */
.L_x_5358:
        /* <DEDUP_REMOVED lines=8> */
.L_x_5465:
[----:B------:R-:W-:Y:S05]  /*17390*/  BSYNC B1 ;  /* 0x0000000000017941 */ /* 0x000fea0003800000 */
.L_x_5359:
        /* <DEDUP_REMOVED lines=9> */
.L_x_5362:
[----:B------:R-:W-:Y:S05]  /*17430*/  BSYNC B1 ;  /* 0x0000000000017941 */ /* 0x000fea0003800000 */
.L_x_5361:
        /* <DEDUP_REMOVED lines=11> */
.L_x_5363:
        /* <DEDUP_REMOVED lines=13> */
.L_x_5466:
[----:B------:R-:W-:Y:S05]  /*175c0*/  BSYNC B1 ;  /* 0x0000000000017941 */ /* 0x000fea0003800000 */
.L_x_5364:
[----:B------:R-:W-:Y:S01]  /*175d0*/  BSSY B1, `(.L_x_5366) ;  /* 0x000000b000017945 */ /* 0x000fe20003800000 */
[----:B0-----:R-:W-:Y:S02]  /*175e0*/  IMAD.MOV.U32 R8, RZ, RZ, 0x0 ;  /* 0x00000000ff087424 */ /* 0x001fe400078e00ff */
[----:B------:R-:W-:Y:S01]  /*175f0*/  IMAD.MOV.U32 R9, RZ, RZ, 0x14f00000 ;  /* 0x14f00000ff097424 */ /* 0x000fe200078e00ff */
        /* <DEDUP_REMOVED lines=8> */
.L_x_5367:
[----:B------:R-:W-:Y:S05]  /*17680*/  BSYNC B1 ;  /* 0x0000000000017941 */ /* 0x000fea0003800000 */
.L_x_5366:
[----:B------:R-:W-:Y:S01]  /*17690*/  R2UR UR10, R7 ;  /* 0x00000000070a72ca */ /* 0x000fe200000e0000 */
[----:B-12---:R-:W-:Y:S01]  /*176a0*/  IMAD R2, R19, 0x10000, R17 ;  /* 0x0001000013027824 */ /* 0x006fe200078e0211 */
[----:B------:R-:W-:Y:S01]  /*176b0*/  R2UR UR6, R8 ;  /* 0x00000000080672ca */ /* 0x000fe200000e0000 */
[----:B------:R-:W-:Y:S01]  /*176c0*/  UIADD3 UR4, UP0, UR46, 0x470, URZ ;  /* 0x000004702e047890 */ /* 0x000fe2000ff1e03f */
[----:B------:R-:W-:Y:S01]  /*176d0*/  R2UR UR7, R9 ;  /* 0x00000000090772ca */ /* 0x000fe200000e0000 */
[----:B------:R-:W-:Y:S01]  /*176e0*/  VIADD R3, R3, 0x38850 ;  /* 0x0003885003037836 */ /* 0x000fe20000000000 */
[----:B------:R-:W-:Y:S01]  /*176f0*/  PLOP3.LUT P0, PT, PT, PT, PT, 0x80, 0x0 ;  /* 0x000000000000781c */ /* 0x000fe20003f0f070 */
[----:B------:R-:W-:Y:S01]  /*17700*/  VIADD R4, R2, 0x400 ;  /* 0x0000040002047836 */ /* 0x000fe20000000000 */
[----:B------:R-:W-:-:S12]  /*17710*/  UIADD3.X UR5, URZ, UR47, URZ, UP0, !UPT ;  /* 0x0000002f3f057290 */ /* 0x000fd800087fe43f */
.L_x_5368:
        /* <DEDUP_REMOVED lines=15> */
.L_x_5369:
        /* <DEDUP_REMOVED lines=15> */
.L_x_5370:
        /* <DEDUP_REMOVED lines=15> */
.L_x_5371:
        /* <DEDUP_REMOVED lines=15> */
.L_x_5372:
        /* <DEDUP_REMOVED lines=15> */
.L_x_5373:
        /* <DEDUP_REMOVED lines=15> */
.L_x_5374:
        /* <DEDUP_REMOVED lines=15> */
.L_x_5375:
        /* <DEDUP_REMOVED lines=10> */
.L_x_5357:
[----:B------:R-:W-:Y:S05]  /*17e50*/  BSYNC B0 ;  /* 0x0000000000007941 */ /* 0x000fea0003800000 */
.L_x_5356:
[----:B------:R-:W-:-:S06]  /*17e60*/  UIADD3 UR4, UR39, -0x3, URZ ;  /* 0xfffffffd27047890 */ /* 0x000fcc000fffe03f */
[----:B------:R-:W-:-:S07]  /*17e70*/  IMAD.U32 R0, RZ, RZ, UR4 ;  /* 0x00000004ff007e24 */ /* 0x000fce000f8e00ff */
.L_x_5355:
[----:B------:R-:W-:Y:S01]  /*17e80*/  ULOP3.LUT UR4, URZ, UR39, URZ, 0x33, !UPT ;  /* 0x000000273f047292 */ /* 0x000fe2000f8e333f */
[----:B------:R-:W-:Y:S01]  /*17e90*/  VIADD R6, R6, 0xfffffffe ;  /* 0xfffffffe06067836 */ /* 0x000fe20000000000 */
[----:B------:R-:W-:Y:S04]  /*17ea0*/  BSSY B0, `(.L_x_5354) ;  /* 0x00001b2000007945 */ /* 0x000fe80003800000 */
[----:B------:R-:W-:-:S13]  /*17eb0*/  ISETP.NE.AND P0, PT, R6, UR4, PT ;  /* 0x0000000406007c0c */ /* 0x000fda000bf05270 */
[----:B------:R-:W-:Y:S05]  /*17ec0*/  @!P0 BRA `(.L_x_5376) ;  /* 0x0000001800bc8947 */ /* 0x000fea0003800000 */
.L_x_5417:
[----:B------:R-:W2:Y:S01]  /*17ed0*/  LDL.LU R2, [R1+0x8] ;  /* 0x0000080001027983 */ /* 0x000ea20000300800 */
[----:B------:R-:W-:Y:S01]  /*17ee0*/  LOP3.LUT P1, RZ, R18, 0x2, RZ, 0xc0, !PT ;  /* 0x0000000212ff7812 */ /* 0x000fe2000782c0ff */
[----:B------:R-:W-:Y:S01]  /*17ef0*/  VIADD R7, R19, 0x1 ;  /* 0x0000000113077836 */ /* 0x000fe20000000000 */
[----:B------:R-:W-:Y:S05]  /*17f00*/  YIELD ;  /* 0x0000000000007946 */ /* 0x000fea0003800000 */
[----:B------:R-:W-:Y:S01]  /*17f10*/  ISETP.NE.AND P0, PT, R7, 0x2, PT ;  /* 0x000000020700780c */ /* 0x000fe20003f05270 */
[----:B------:R-:W-:Y:S03]  /*17f20*/  BSSY B1, `(.L_x_5377) ;  /* 0x00000d0000017945 */ /* 0x000fe60003800000 */
[----:B------:R-:W-:-:S02]  /*17f30*/  SEL R6, RZ, 0x1, P0 ;  /* 0x00000001ff067807 */ /* 0x000fc40000000000 */
[----:B------:R-:W-:Y:S02]  /*17f40*/  SEL R7, R7, RZ, P0 ;  /* 0x000000ff07077207 */ /* 0x000fe40000000000 */
[----:B--2---:R-:W-:Y:S01]  /*17f50*/  LOP3.LUT R6, R2, R6, RZ, 0x3c, !PT ;  /* 0x0000000602067212 */ /* 0x004fe200078e3cff */
[----:B------:R-:W-:Y:S06]  /*17f60*/  @!P1 BRA `(.L_x_5378) ;  /* 0x0000000c002c9947 */ /* 0x000fec0003800000 */
[----:B------:R-:W-:Y:S01]  /*17f70*/  LOP3.LUT P1, RZ, R18, 0x1, RZ, 0xc0, !PT ;  /* 0x0000000112ff7812 */ /* 0x000fe2000782c0ff */
[----:B0-----:R-:W-:-:S12]  /*17f80*/  IMAD.MOV.U32 R8, RZ, RZ, R0 ;  /* 0x000000ffff087224 */ /* 0x001fd800078e0000 */
        /* <DEDUP_REMOVED lines=21> */
.L_x_5379:
        /* <DEDUP_REMOVED lines=8> */
.L_x_5467:
[----:B------:R-:W-:Y:S05]  /*18160*/  BSYNC B2 ;  /* 0x0000000000027941 */ /* 0x000fea0003800000 */
.L_x_5380:
        /* <DEDUP_REMOVED lines=9> */
.L_x_5383:
[----:B------:R-:W-:Y:S05]  /*18200*/  BSYNC B2 ;  /* 0x0000000000027941 */ /* 0x000fea0003800000 */
.L_x_5382:
        /* <DEDUP_REMOVED lines=11> */
.L_x_5384:
        /* <DEDUP_REMOVED lines=13> */
.L_x_5468:
[----:B------:R-:W-:Y:S05]  /*18390*/  BSYNC B2 ;  /* 0x0000000000027941 */ /* 0x000fea0003800000 */
.L_x_5385:
        /* <DEDUP_REMOVED lines=11> */
.L_x_5388:
[----:B------:R-:W-:Y:S05]  /*18450*/  BSYNC B2 ;  /* 0x0000000000027941 */ /* 0x000fea0003800000 */
.L_x_5387:
        /* <DEDUP_REMOVED lines=9> */
.L_x_5389:
        /* <DEDUP_REMOVED lines=15> */
.L_x_5390:
        /* <DEDUP_REMOVED lines=15> */
.L_x_5391:
        /* <DEDUP_REMOVED lines=15> */
.L_x_5392:
        /* <DEDUP_REMOVED lines=15> */
.L_x_5393:
        /* <DEDUP_REMOVED lines=15> */
.L_x_5394:
        /* <DEDUP_REMOVED lines=15> */
.L_x_5395:
        /* <DEDUP_REMOVED lines=15> */
.L_x_5396:
        /* <DEDUP_REMOVED lines=10> */
.L_x_5378:
[----:B------:R-:W-:Y:S05]  /*18c20*/  BSYNC B1 ;  /* 0x0000000000017941 */ /* 0x000fea0003800000 */
.L_x_5377:
[----:B------:R-:W-:Y:S01]  /*18c30*/  VIADD R7, R7, 0x1 ;  /* 0x0000000107077836 */ /* 0x000fe20000000000 */
[----:B------:R-:W-:Y:S01]  /*18c40*/  LOP3.LUT P2, RZ, R18, 0x2, RZ, 0xc0, !PT ;  /* 0x0000000212ff7812 */ /* 0x000fe2000784c0ff */
[----:B------:R-:W-:Y:S03]  /*18c50*/  BSSY B1, `(.L_x_5397) ;  /* 0x00000d3000017945 */ /* 0x000fe60003800000 */
[----:B------:R-:W-:-:S04]  /*18c60*/  ISETP.NE.AND P0, PT, R7, 0x2, PT ;  /* 0x000000020700780c */ /* 0x000fc80003f05270 */
[----:B------:R-:W-:Y:S02]  /*18c70*/  SEL R2, RZ, 0x1, P0 ;  /* 0x00000001ff027807 */ /* 0x000fe40000000000 */
[----:B------:R-:W-:Y:S02]  /*18c80*/  SEL R19, R7, RZ, P0 ;  /* 0x000000ff07137207 */ /* 0x000fe40000000000 */
[----:B0-----:R-:W-:Y:S01]  /*18c90*/  LOP3.LUT R8, R6, R2, RZ, 0x3c, !PT ;  /* 0x0000000206087212 */ /* 0x001fe200078e3cff */
[----:B------:R-:W-:-:S04]  /*18ca0*/  VIADD R6, R0, 0xffffffff ;  /* 0xffffffff00067836 */ /* 0x000fc80000000000 */
[----:B------:R0:W-:Y:S01]  /*18cb0*/  STL [R1+0x8], R8 ;  /* 0x0000080801007387 */ /* 0x0001e20000100800 */
[----:B------:R-:W-:Y:S05]  /*18cc0*/  @!P2 BRA `(.L_x_5398) ;  /* 0x0000000c002ca947 */ /* 0x000fea0003800000 */
[----:B------:R-:W-:Y:S01]  /*18cd0*/  LOP3.LUT P2, RZ, R18, 0x1, RZ, 0xc0, !PT ;  /* 0x0000000112ff7812 */ /* 0x000fe2000784c0ff */
[----:B------:R-:W-:-:S12]  /*18ce0*/  IMAD.MOV.U32 R7, RZ, RZ, R6 ;  /* 0x000000ffff077224 */ /* 0x000fd800078e0006 */
        /* <DEDUP_REMOVED lines=21> */
.L_x_5399:
        /* <DEDUP_REMOVED lines=8> */
.L_x_5469:
[----:B------:R-:W-:Y:S05]  /*18ec0*/  BSYNC B2 ;  /* 0x0000000000027941 */ /* 0x000fea0003800000 */
.L_x_5400:
        /* <DEDUP_REMOVED lines=9> */
.L_x_5403:
[----:B------:R-:W-:Y:S05]  /*18f60*/  BSYNC B2 ;  /* 0x0000000000027941 */ /* 0x000fea0003800000 */
.L_x_5402:
        /* <DEDUP_REMOVED lines=11> */
.L_x_5404:
        /* <DEDUP_REMOVED lines=10> */
[----:B------:R-:W0:Y:S01]  /*190c0*/  SYNCS.PHASECHK.TRANS64.TRYWAIT P0, [R4+URZ+0x38860], R2 ;  /* 0x03886002040075a7 */ /* 0x000e22000800017f */
[----:B------:R-:W-:Y:S04]  /*190d0*/  BSSY B2, `(.L_x_5405) ;  /* 0x0000002000027945 */ /* 0x000fe80003800000 */
[----:B0-----:R-:W-:Y:S05]  /*190e0*/  @!P0 BRA `(.L_x_5406) ;  /* 0x0000002400708947 */ /* 0x001fea0003800000 */
.L_x_5470:
[----:B------:R-:W-:Y:S05]  /*190f0*/  BSYNC B2 ;  /* 0x0000000000027941 */ /* 0x000fea0003800000 */
.L_x_5405:
        /* <DEDUP_REMOVED lines=11> */
.L_x_5408:
[----:B------:R-:W-:Y:S05]  /*191b0*/  BSYNC B2 ;  /* 0x0000000000027941 */ /* 0x000fea0003800000 */
.L_x_5407:
        /* <DEDUP_REMOVED lines=9> */
.L_x_5409:
        /* <DEDUP_REMOVED lines=15> */
.L_x_5410:
        /* <DEDUP_REMOVED lines=15> */
.L_x_5411:
        /* <DEDUP_REMOVED lines=15> */
.L_x_5412:
        /* <DEDUP_REMOVED lines=15> */
.L_x_5413:
        /* <DEDUP_REMOVED lines=15> */
.L_x_5414:
        /* <DEDUP_REMOVED lines=15> */
.L_x_5415:
        /* <DEDUP_REMOVED lines=15> */
.L_x_5416:
        /* <DEDUP_REMOVED lines=10> */
.L_x_5398:
[----:B------:R-:W-:Y:S05]  /*19980*/  BSYNC B1 ;  /* 0x0000000000017941 */ /* 0x000fea0003800000 */
.L_x_5397:
[----:B------:R-:W-:Y:S01]  /*19990*/  ISETP.GT.AND P0, PT, R6, UR38, PT ;  /* 0x0000002606007c0c */ /* 0x000fe2000bf04270 */
[----:B------:R-:W-:-:S12]  /*199a0*/  VIADD R0, R0, 0xfffffffe ;  /* 0xfffffffe00007836 */ /* 0x000fd80000000000 */
[----:B------:R-:W-:Y:S05]  /*199b0*/  @P0 BRA `(.L_x_5417) ;  /* 0xffffffe400440947 */ /* 0x000fea000383ffff */
.L_x_5376:
[----:B------:R-:W-:Y:S05]  /*199c0*/  BSYNC B0 ;  /* 0x0000000000007941 */ /* 0x000fea0003800000 */
.L_x_5354:
[----:B------:R-:W2:Y:S01]  /*199d0*/  LDL.LU R2, [R1+0x8] ;  /* 0x0000080001027983 */ /* 0x000ea20000300800 */
        /* <DEDUP_REMOVED lines=8> */
[----:B------:R0:W-:Y:S02]  /*19a60*/  STL [R1+0x8], R2 ;  /* 0x0000080201007387 */ /* 0x0001e40000100800 */
[----:B------:R-:W-:Y:S05]  /*19a70*/  @P2 BRA `(.L_x_5419) ;  /* 0x0000000000342947 */ /* 0x000fea0003800000 */
[----:B0-----:R-:W0:Y:S01]  /*19a80*/  S2R R2, SR_LANEID ;  /* 0x0000000000027919 */ /* 0x001e220000000000 */
[----:B------:R-:W-:Y:S01]  /*19a90*/  VOTEU.ANY UR4, UPT, PT ;  /* 0x0000000000047886 */ /* 0x000fe200038e0100 */
[----:B------:R-:W2:Y:S01]  /*19aa0*/  LDC.64 R4, c[0x0][0xd80] ;  /* 0x00036000ff047b82 */ /* 0x000ea20000000a00 */
        /* <DEDUP_REMOVED lines=8> */
[----:B--2---:R-:W-:-:S05]  /*19b30*/  IADD3 R0, R2, UR41, R0 ;  /* 0x0000002902007c10 */ /* 0x004fca000fffe000 */
[----:B------:R2:W-:Y:S02]  /*19b40*/  STL [R1+0x10], R0 ;  /* 0x0000100001007387 */ /* 0x0005e40000100800 */
.L_x_5419:
[----:B------:R-:W-:Y:S05]  /*19b50*/  BSYNC B0 ;  /* 0x0000000000007941 */ /* 0x000fea0003800000 */
.L_x_5418:
[----:B------:R-:W-:-:S07]  /*19b60*/  SEL R19, R19, RZ, P0 ;  /* 0x000000ff13137207 */ /* 0x000fce0000000000 */
.L_x_5316:
[----:B------:R-:W-:Y:S05]  /*19b70*/  BSYNC B7 ;  /* 0x0000000000077941 */ /* 0x000fea0003800000 */
.L_x_5314:
[----:B------:R3:W5:Y:S01]  /*19b80*/  LDL R3, [R1+0x10] ;  /* 0x0000100001037983 */ /* 0x0007620000100800 */
[----:B------:R-:W-:-:S13]  /*19b90*/  LOP3.LUT P0, RZ, R18, 0x80, RZ, 0xc0, !PT ;  /* 0x0000008012ff7812 */ /* 0x000fda000780c0ff */
[----:B---3--:R-:W-:Y:S05]  /*19ba0*/  @!P0 BRA `(.L_x_5420) ;  /* 0x0000000000288947 */ /* 0x008fea0003800000 */
[----:B------:R-:W-:Y:S05]  /*19bb0*/  WARPSYNC.ALL ;  /* 0x0000000000007948 */ /* 0x000fea0003800000 */
[----:B------:R-:W3:Y:S08]  /*19bc0*/  S2UR UR5, SR_CgaCtaId ;  /* 0x00000000000579c3 */ /* 0x000ef00000008800 */
[----:B------:R-:W-:Y:S06]  /*19bd0*/  BAR.SYNC.DEFER_BLOCKING 0x5, 0x180 ;  /* 0x0146000000007b1d */ /* 0x000fec0000010000 */
[----:B------:R-:W-:-:S02]  /*19be0*/  UMOV UR4, 0x400 ;  /* 0x0000040000047882 */ /* 0x000fc40000000000 */
[----:B---3--:R-:W-:-:S06]  /*19bf0*/  ULEA UR4, UR5, UR4, 0x18 ;  /* 0x0000000405047291 */ /* 0x008fcc000f8ec03f */
[----:B------:R-:W-:-:S05]  /*19c00*/  IMAD.U32 R17, RZ, RZ, UR4 ;  /* 0x00000004ff117e24 */ /* 0x000fca000f8e00ff */
[----:B-----5:R-:W3:Y:S04]  /*19c10*/  LDS R3, [R17+0x388d0] ;  /* 0x0388d00011037984 */ /* 0x020ee80000000800 */
[----:B---3--:R3:W-:Y:S01]  /*19c20*/  STL [R1+0x10], R3 ;  /* 0x0000100301007387 */ /* 0x0087e20000100800 */
[----:B------:R-:W-:Y:S06]  /*19c30*/  BAR.ARV 0x4, 0x180 ;  /* 0x0106000000007b1d */ /* 0x000fec0000002000 */
[----:B------:R-:W-:Y:S05]  /*19c40*/  BRA `(.L_x_5421) ;  /* 0x00000000002c7947 */ /* 0x000fea0003800000 */
.L_x_5420:
[----:B------:R-:W-:-:S03]  /*19c50*/  UMOV UR4, 0xffffffff ;  /* 0xffffffff00047882 */ /* 0x000fc60000000000 */
[----:B------:R-:W-:Y:S05]  /*19c60*/  BRA.DIV UR4, `(.L_x_5422) ;  /* 0x0000001a04a47947 */ /* 0x000fea000b800000 */
[----:B-----5:R3:W4:Y:S02]  /*19c70*/  SHFL.IDX PT, R14, R3, RZ, 0x1f ;  /* 0x00001fff030e7589 */ /* 0x02072400000e0000 */
.L_x_5473:
[----:B0-2---:R-:W0:Y:S01]  /*19c80*/  @!P2 S2R R0, SR_CgaCtaId ;  /* 0x000000000000a919 */ /* 0x005e220000008800 */
[----:B------:R-:W-:Y:S05]  /*19c90*/  WARPSYNC.ALL ;  /* 0x0000000000007948 */ /* 0x000fea0003800000 */
[----:B------:R-:W-:Y:S01]  /*19ca0*/  BAR.SYNC.DEFER_BLOCKING 0x4, 0x180 ;  /* 0x0106000000007b1d */ /* 0x000fe20000010000 */
[----:B------:R-:W-:-:S05]  /*19cb0*/  @!P2 MOV R2, 0x400 ;  /* 0x000004000002a802 */ /* 0x000fca0000000f00 */
[----:B----4-:R4:W-:Y:S01]  /*19cc0*/  STL [R1+0x10], R14 ;  /* 0x0000100e01007387 */ /* 0x0109e20000100800 */
[----:B0-----:R-:W-:-:S05]  /*19cd0*/  @!P2 LEA R17, R0, R2, 0x18 ;  /* 0x000000020011a211 */ /* 0x001fca00078ec0ff */
[----:B------:R4:W-:Y:S01]  /*19ce0*/  @!P2 STS [R17+0x388d0], R3 ;  /* 0x0388d0031100a388 */ /* 0x0009e20000000800 */
[----:B------:R-:W-:Y:S06]  /*19cf0*/  BAR.ARV 0x5, 0x180 ;  /* 0x0146000000007b1d */ /* 0x000fec0000002000 */
.L_x_5421:
[----:B0-2---:R-:W2:Y:S01]  /*19d00*/  LDL R0, [R1+0x10] ;  /* 0x0000100001007983 */ /* 0x005ea20000100800 */
[----:B------:R-:W-:Y:S02]  /*19d10*/  ULDC UR4, c[0x0][0xd38] ;  /* 0x00034e0000047ab9 */ /* 0x000fe40000000800 */
[----:B--2---:R-:W-:-:S13]  /*19d20*/  ISETP.GE.AND P0, PT, R0, UR4, PT ;  /* 0x0000000400007c0c */ /* 0x004fda000bf06270 */
[----:B------:R-:W-:Y:S05]  /*19d30*/  @!P0 BRA `(.L_x_5423) ;  /* 0xffffff9c006c8947 */ /* 0x000fea000383ffff */
.L_x_5305:
[----:B------:R-:W2:Y:S01]  /*19d40*/  LDL.LU R0, [R1+0x28] ;  /* 0x0000280001007983 */ /* 0x000ea20000300800 */
[----:B------:R-:W-:Y:S01]  /*19d50*/  BSSY B0, `(.L_x_5424) ;  /* 0x000000b000007945 */ /* 0x000fe20003800000 */
[----:B------:R-:W5:Y:S01]  /*19d60*/  S2R R5, SR_CgaCtaId ;  /* 0x0000000000057919 */ /* 0x000f620000008800 */
[----:B--2---:R-:W-:-:S05]  /*19d70*/  VIADD R0, R0, 0x1 ;  /* 0x0000000100007836 */ /* 0x004fca0000000000 */
[----:B0-----:R-:W-:-:S04]  /*19d80*/  LEA.HI R2, R0, R0, RZ, 0x1 ;  /* 0x0000000000027211 */ /* 0x001fc800078f08ff */
[----:B---34-:R-:W-:-:S05]  /*19d90*/  LOP3.LUT R3, R2, 0xfffffffe, RZ, 0xc0, !PT ;  /* 0xfffffffe02037812 */ /* 0x018fca00078ec0ff */
[----:B------:R-:W-:Y:S01]  /*19da0*/  IMAD.IADD R3, R0, 0x1, -R3 ;  /* 0x0000000100037824 */ /* 0x000fe200078e0a03 */
[----:B------:R-:W-:-:S04]  /*19db0*/  MOV R0, 0x400 ;  /* 0x0000040000007802 */ /* 0x000fc80000000f00 */
[----:B-----5:R-:W-:Y:S02]  /*19dc0*/  LEA R0, R5, R0, 0x18 ;  /* 0x0000000005007211 */ /* 0x020fe400078ec0ff */
[----:B------:R-:W-:-:S04]  /*19dd0*/  SHF.L.U32 R3, R3, 0x1f, RZ ;  /* 0x0000001f03037819 */ /* 0x000fc800000006ff */
[----:B------:R-:W0:Y:S02]  /*19de0*/  SYNCS.PHASECHK.TRANS64.TRYWAIT P0, [R0+URZ+0x38820], R3 ;  /* 0x03882003000075a7 */ /* 0x000e24000800017f */
[----:B0-----:R-:W-:Y:S05]  /*19df0*/  @!P0 BRA `(.L_x_5425) ;  /* 0x0000001800688947 */ /* 0x001fea0003800000 */
.L_x_5474:
[----:B------:R-:W-:Y:S05]  /*19e00*/  BSYNC B0 ;  /* 0x0000000000007941 */ /* 0x000fea0003800000 */
.L_x_5424:
[----:B------:R-:W-:-:S03]  /*19e10*/  UMOV UR4, 0xffffffff ;  /* 0xffffffff00047882 */ /* 0x000fc60000000000 */
[----:B------:R-:W-:Y:S05]  /*19e20*/  BRA.DIV UR4, `(.L_x_5426) ;  /* 0x0000001a04707947 */ /* 0x000fea000b800000 */
[----:B------:R-:W2:Y:S02]  /*19e30*/  S2R R2, SR_TID.X ;  /* 0x0000000000027919 */ /* 0x000ea40000002100 */
[----:B--2---:R-:W-:-:S04]  /*19e40*/  SHF.R.U32.HI R2, RZ, 0x5, R2 ;  /* 0x00000005ff027819 */ /* 0x004fc80000011602 */
[----:B------:R-:W-:-:S05]  /*19e50*/  LOP3.LUT R2, R2, 0x3, RZ, 0xc0, !PT ;  /* 0x0000000302027812 */ /* 0x000fca00078ec0ff */
[----:B------:R2:W3:Y:S02]  /*19e60*/  SHFL.IDX PT, R14, R2, RZ, 0x1f ;  /* 0x00001fff020e7589 */ /* 0x0004e400000e0000 */
.L_x_5477:
[----:B---3--:R-:W-:Y:S01]  /*19e70*/  ISETP.NE.AND P0, PT, R14, RZ, PT ;  /* 0x000000ff0e00720c */ /* 0x008fe20003f05270 */
[----:B------:R-:W-:-:S12]  /*19e80*/  BSSY B0, `(.L_x_5427) ;  /* 0x0000025000007945 */ /* 0x000fd80003800000 */
[----:B------:R-:W-:Y:S05]  /*19e90*/  @P0 BRA `(.L_x_5428) ;  /* 0x00000000008c0947 */ /* 0x000fea0003800000 */
[----:B------:R-:W-:-:S03]  /*19ea0*/  UMOV UR4, 0xffffffff ;  /* 0xffffffff00047882 */ /* 0x000fc60000000000 */
[----:B------:R-:W-:Y:S05]  /*19eb0*/  BRA.DIV UR4, `(.L_x_5429) ;  /* 0x0000001a04807947 */ /* 0x000fea000b800000 */
[----:B------:R-:W-:-:S13]  /*19ec0*/  ELECT P6, URZ, PT ;  /* 0x00000000003f782f */ /* 0x000fda00038c0000 */
.L_x_5480:
[----:B------:R-:W-:Y:S05]  /*19ed0*/  @!P6 BRA `(.L_x_5428) ;  /* 0x00000000007ce947 */ /* 0x000fea0003800000 */
[----:B--2---:R-:W2:Y:S02]  /*19ee0*/  LDL.LU R2, [R1+0x40] ;  /* 0x0000400001027983 */ /* 0x004ea40000300800 */
[----:B--2---:R-:W-:-:S04]  /*19ef0*/  LOP3.LUT R2, R2, 0x2, RZ, 0xfc, !PT ;  /* 0x0000000202027812 */ /* 0x004fc800078efcff */
[----:B------:R-:W-:-:S13]  /*19f00*/  ISETP.NE.AND P2, PT, R2, 0x3, PT ;  /* 0x000000030200780c */ /* 0x000fda0003f45270 */
[----:B------:R-:W-:Y:S05]  /*19f10*/  @!P2 BRA `(.L_x_5430) ;  /* 0x000000000004a947 */ /* 0x000fea0003800000 */
[----:B------:R-:W-:Y:S01]  /*19f20*/  BPT.TRAP 0x1 ;  /* 0x000000040000795c */ /* 0x000fe20000300000 */
.L_x_5430:
[----:B------:R-:W2:Y:S01]  /*19f30*/  LDL.LU R7, [R1+0x8] ;  /* 0x0000080001077983 */ /* 0x000ea20000300800 */
[----:B------:R-:W-:Y:S02]  /*19f40*/  VIADD R2, R0, 0x38840 ;  /* 0x0003884000027836 */ /* 0x000fe40000000000 */
[C---:B0-----:R-:W-:Y:S02]  /*19f50*/  VIADD R3, R19.reuse, 0x1 ;  /* 0x0000000113037836 */ /* 0x041fe40000000000 */
[----:B-1----:R-:W-:-:S03]  /*19f60*/  IMAD R6, R19, 0x8, R2 ;  /* 0x0000000813067824 */ /* 0x002fc600078e0202 */
        /* <DEDUP_REMOVED lines=9> */
.L_x_5481:
[----:B------:R-:W1:Y:S02]  /*1a000*/  SYNCS.PHASECHK.TRANS64.TRYWAIT P0, [R7+URZ], R2 ;  /* 0x00000002070075a7 */ /* 0x000e64000800017f */
[----:B-1----:R-:W-:Y:S05]  /*1a010*/  @!P0 BRA `(.L_x_5432) ;  /* 0x00000018005c8947 */ /* 0x002fea0003800000 */
.L_x_5482:
[----:B------:R-:W-:Y:S05]  /*1a020*/  @!P2 BRA `(.L_x_5433) ;  /* 0x000000000004a947 */ /* 0x000fea0003800000 */
[----:B------:R-:W-:Y:S01]  /*1a030*/  BPT.TRAP 0x1 ;  /* 0x000000040000795c */ /* 0x000fe20000300000 */
.L_x_5433:
[----:B------:R-:W-:-:S04]  /*1a040*/  VIADD R0, R0, 0x38860 ;  /* 0x0003886000007836 */ /* 0x000fc80000000000 */
[----:B------:R-:W-:-:S04]  /*1a050*/  IMAD R4, R19, 0x8, R0 ;  /* 0x0000000813047824 */ /* 0x000fc800078e0200 */
[----:B------:R-:W2:Y:S02]  /*1a060*/  SYNCS.PHASECHK.TRANS64.TRYWAIT P0, [R4+URZ], R5 ;  /* 0x00000005040075a7 */ /* 0x000ea4000800017f */
[----:B--2---:R-:W-:Y:S05]  /*1a070*/  @!P0 BRA `(.L_x_5434) ;  /* 0x0000001800588947 */ /* 0x004fea0003800000 */
.L_x_5483:
[----:B------:R-:W-:-:S07]  /*1a080*/  IMAD R3, R3, 0x8, R0 ;  /* 0x0000000803037824 */ /* 0x000fce00078e0200 */
.L_x_5435:
[----:B---3--:R3:W4:Y:S02]  /*1a090*/  SYNCS.PHASECHK.TRANS64.TRYWAIT P0, [R3+URZ], R2 ;  /* 0x00000002030075a7 */ /* 0x008724000800017f */
[----:B----4-:R-:W-:Y:S05]  /*1a0a0*/  @!P0 NANOSLEEP.SYNCS 0x989680 ;  /* 0x009896800000895d */ /* 0x010fea0003900000 */
[----:B------:R-:W4:Y:S02]  /*1a0b0*/  @!P0 SYNCS.PHASECHK.TRANS64 P0, [R3+URZ], R2 ;  /* 0x00000002030085a7 */ /* 0x000f24000800007f */
[----:B----4-:R-:W-:Y:S05]  /*1a0c0*/  @!P0 BRA `(.L_x_5435) ;  /* 0xfffffffc00f08947 */ /* 0x010fea000383ffff */
.L_x_5428:
[----:B------:R-:W-:Y:S05]  /*1a0d0*/  BSYNC B0 ;  /* 0x0000000000007941 */ /* 0x000fea0003800000 */
.L_x_5427:
[----:B------:R-:W-:Y:S05]  /*1a0e0*/  EXIT ;  /* 0x000000000000794d */ /* 0x000fea0003800000 */
.L_x_5224:
[----:B0-----:R-:W-:-:S04]  /*1a0f0*/  IMAD.U32 R3, RZ, RZ, UR37 ;  /* 0x00000025ff037e24 */ /* 0x001fc8000f8e00ff */
[----:B------:R0:W1:Y:S03]  /*1a100*/  SYNCS.PHASECHK.TRANS64.TRYWAIT P1, [R3+URZ+0x38800], R4 ;  /* 0x03880004030075a7 */ /* 0x000066000802017f */
[----:B-1----:R-:W-:Y:S05]  /*1a110*/  @!P1 NANOSLEEP.SYNCS 0x989680 ;  /* 0x009896800000995d */ /* 0x002fea0003900000 */
[----:B------:R-:W1:Y:S02]  /*1a120*/  @!P1 SYNCS.PHASECHK.TRANS64 P1, [R3+URZ+0x38800], R4 ;  /* 0x03880004030095a7 */ /* 0x000e64000802007f */
[----:B-1----:R-:W-:Y:S05]  /*1a130*/  @!P1 BRA `(.L_x_5224) ;  /* 0xfffffffc00ec9947 */ /* 0x002fea000383ffff */
[----:B------:R-:W-:Y:S05]  /*1a140*/  BRA `(.L_x_5436) ;  /* 0xfffffe9c00487947 */ /* 0x000fea000383ffff */
.L_x_5228:
[----:B-1----:R1:W2:Y:S02]  /*1a150*/  SYNCS.PHASECHK.TRANS64.TRYWAIT P1, [R3+URZ+0x38830], R6 ;  /* 0x03883006030075a7 */ /* 0x0022a4000802017f */
[----:B--2---:R-:W-:Y:S05]  /*1a160*/  @!P1 NANOSLEEP.SYNCS 0x989680 ;  /* 0x009896800000995d */ /* 0x004fea0003900000 */
[----:B------:R-:W2:Y:S02]  /*1a170*/  @!P1 SYNCS.PHASECHK.TRANS64 P1, [R3+URZ+0x38830], R6 ;  /* 0x03883006030095a7 */ /* 0x000ea4000802007f */
[----:B--2---:R-:W-:Y:S05]  /*1a180*/  @!P1 BRA `(.L_x_5228) ;  /* 0xfffffffc00f09947 */ /* 0x004fea000383ffff */
[----:B------:R-:W-:Y:S05]  /*1a190*/  BRA `(.L_x_5227) ;  /* 0xfffffe9c00607947 */ /* 0x000fea000383ffff */
.L_x_5229:
[----:B--2---:R-:W-:-:S04]  /*1a1a0*/  IMAD.U32 R5, RZ, RZ, UR37 ;  /* 0x00000025ff057e24 */ /* 0x004fc8000f8e00ff */
[----:B------:R2:W3:Y:S03]  /*1a1b0*/  SYNCS.PHASECHK.TRANS64.TRYWAIT P1, [R5+URZ+0x38810], R4 ;  /* 0x03881004050075a7 */ /* 0x0004e6000802017f */
[----:B---3--:R-:W-:Y:S05]  /*1a1c0*/  @!P1 NANOSLEEP.SYNCS 0x989680 ;  /* 0x009896800000995d */ /* 0x008fea0003900000 */
[----:B------:R-:W3:Y:S02]  /*1a1d0*/  @!P1 SYNCS.PHASECHK.TRANS64 P1, [R5+URZ+0x38810], R4 ;  /* 0x03881004050095a7 */ /* 0x000ee4000802007f */
[----:B---3--:R-:W-:Y:S05]  /*1a1e0*/  @!P1 BRA `(.L_x_5229) ;  /* 0xfffffffc00ec9947 */ /* 0x008fea000383ffff */
[----:B------:R-:W-:Y:S05]  /*1a1f0*/  BRA `(.L_x_5437) ;  /* 0xfffffe9c00e87947 */ /* 0x000fea000383ffff */
.L_x_5233:
[----:B----4-:R4:W0:Y:S02]  /*1a200*/  SYNCS.PHASECHK.TRANS64.TRYWAIT P1, [R3+URZ+0x38850], R6 ;  /* 0x03885006030075a7 */ /* 0x010824000802017f */
[----:B0-----:R-:W-:Y:S05]  /*1a210*/  @!P1 NANOSLEEP.SYNCS 0x989680 ;  /* 0x009896800000995d */ /* 0x001fea0003900000 */
[----:B------:R-:W0:Y:S02]  /*1a220*/  @!P1 SYNCS.PHASECHK.TRANS64 P1, [R3+URZ+0x38850], R6 ;  /* 0x03885006030095a7 */ /* 0x000e24000802007f */
[----:B0-----:R-:W-:Y:S05]  /*1a230*/  @!P1 BRA `(.L_x_5233) ;  /* 0xfffffffc00f09947 */ /* 0x001fea000383ffff */
[----:B------:R-:W-:Y:S05]  /*1a240*/  BRA `(.L_x_5232) ;  /* 0xfffffe9c00f47947 */ /* 0x000fea000383ffff */
.L_x_5249:
[----:B-1----:R-:W-:-:S04]  /*1a250*/  IMAD.U32 R9, RZ, RZ, UR5 ;  /* 0x00000005ff097e24 */ /* 0x002fc8000f8e00ff */
[----:B------:R1:W2:Y:S03]  /*1a260*/  SYNCS.PHASECHK.TRANS64.TRYWAIT P2, [R9+URZ+0x38830], R8 ;  /* 0x03883008090075a7 */ /* 0x0002a6000804017f */
[----:B--2---:R-:W-:Y:S05]  /*1a270*/  @!P2 NANOSLEEP.SYNCS 0x989680 ;  /* 0x009896800000a95d */ /* 0x004fea0003900000 */
[----:B------:R-:W2:Y:S02]  /*1a280*/  @!P2 SYNCS.PHASECHK.TRANS64 P2, [R9+URZ+0x38830], R8 ;  /* 0x038830080900a5a7 */ /* 0x000ea4000804007f */
[----:B--2---:R-:W-:Y:S05]  /*1a290*/  @!P2 BRA `(.L_x_5249) ;  /* 0xfffffffc00eca947 */ /* 0x004fea000383ffff */
[----:B------:R-:W-:Y:S05]  /*1a2a0*/  BRA `(.L_x_5248) ;  /* 0xfffffecc00707947 */ /* 0x000fea000383ffff */
.L_x_5253:
[----:B-1----:R-:W-:-:S04]  /*1a2b0*/  IMAD.U32 R9, RZ, RZ, UR5 ;  /* 0x00000005ff097e24 */ /* 0x002fc8000f8e00ff */
[----:B------:R1:W3:Y:S03]  /*1a2c0*/  SYNCS.PHASECHK.TRANS64.TRYWAIT P2, [R9+URZ+0x38850], R8 ;  /* 0x03885008090075a7 */ /* 0x0002e6000804017f */
[----:B---3--:R-:W-:Y:S05]  /*1a2d0*/  @!P2 NANOSLEEP.SYNCS 0x989680 ;  /* 0x009896800000a95d */ /* 0x008fea0003900000 */
[----:B------:R-:W3:Y:S02]  /*1a2e0*/  @!P2 SYNCS.PHASECHK.TRANS64 P2, [R9+URZ+0x38850], R8 ;  /* 0x038850080900a5a7 */ /* 0x000ee4000804007f */
[----:B---3--:R-:W-:Y:S05]  /*1a2f0*/  @!P2 BRA `(.L_x_5253) ;  /* 0xfffffffc00eca947 */ /* 0x008fea000383ffff */
[----:B------:R-:W-:Y:S05]  /*1a300*/  BRA `(.L_x_5252) ;  /* 0xfffffecc00cc7947 */ /* 0x000fea000383ffff */
.L_x_5270:
[----:B-1----:R-:W-:-:S04]  /*1a310*/  IMAD.U32 R6, RZ, RZ, UR5 ;  /* 0x00000005ff067e24 */ /* 0x002fc8000f8e00ff */
[----:B------:R1:W2:Y:S03]  /*1a320*/  SYNCS.PHASECHK.TRANS64.TRYWAIT P3, [R6+URZ+0x38830], R5 ;  /* 0x03883005060075a7 */ /* 0x0002a6000806017f */
[----:B--2---:R-:W-:Y:S05]  /*1a330*/  @!P3 NANOSLEEP.SYNCS 0x989680 ;  /* 0x009896800000b95d */ /* 0x004fea0003900000 */
[----:B------:R-:W2:Y:S02]  /*1a340*/  @!P3 SYNCS.PHASECHK.TRANS64 P3, [R6+URZ+0x38830], R5 ;  /* 0x038830050600b5a7 */ /* 0x000ea4000806007f */
[----:B--2---:R-:W-:Y:S05]  /*1a350*/  @!P3 BRA `(.L_x_5270) ;  /* 0xfffffffc00ecb947 */ /* 0x004fea000383ffff */
[----:B------:R-:W-:Y:S05]  /*1a360*/  BRA `(.L_x_5269) ;  /* 0xffffff0000f47947 */ /* 0x000fea000383ffff */
.L_x_5274:
[----:B-1----:R-:W-:-:S04]  /*1a370*/  IMAD.U32 R6, RZ, RZ, UR5 ;  /* 0x00000005ff067e24 */ /* 0x002fc8000f8e00ff */
[----:B------:R1:W3:Y:S03]  /*1a380*/  SYNCS.PHASECHK.TRANS64.TRYWAIT P3, [R6+URZ+0x38850], R5 ;  /* 0x03885005060075a7 */ /* 0x0002e6000806017f */
[----:B---3--:R-:W-:Y:S05]  /*1a390*/  @!P3 NANOSLEEP.SYNCS 0x989680 ;  /* 0x009896800000b95d */ /* 0x008fea0003900000 */
[----:B------:R-:W3:Y:S02]  /*1a3a0*/  @!P3 SYNCS.PHASECHK.TRANS64 P3, [R6+URZ+0x38850], R5 ;  /* 0x038850050600b5a7 */ /* 0x000ee4000806007f */
[----:B---3--:R-:W-:Y:S05]  /*1a3b0*/  @!P3 BRA `(.L_x_5274) ;  /* 0xfffffffc00ecb947 */ /* 0x008fea000383ffff */
[----:B------:R-:W-:Y:S05]  /*1a3c0*/  BRA `(.L_x_5273) ;  /* 0xffffff0400507947 */ /* 0x000fea000383ffff */
.L_x_5280:
[----:B--2---:R-:W-:-:S04]  /*1a3d0*/  IMAD.U32 R8, RZ, RZ, UR5 ;  /* 0x00000005ff087e24 */ /* 0x004fc8000f8e00ff */
[----:B------:R2:W3:Y:S03]  /*1a3e0*/  SYNCS.PHASECHK.TRANS64.TRYWAIT P2, [R8+URZ+0x38830], R5 ;  /* 0x03883005080075a7 */ /* 0x0004e6000804017f */
[----:B---3--:R-:W-:Y:S05]  /*1a3f0*/  @!P2 NANOSLEEP.SYNCS 0x989680 ;  /* 0x009896800000a95d */ /* 0x008fea0003900000 */
[----:B------:R-:W3:Y:S02]  /*1a400*/  @!P2 SYNCS.PHASECHK.TRANS64 P2, [R8+URZ+0x38830], R5 ;  /* 0x038830050800a5a7 */ /* 0x000ee4000804007f */
[----:B---3--:R-:W-:Y:S05]  /*1a410*/  @!P2 BRA `(.L_x_5280) ;  /* 0xfffffffc00eca947 */ /* 0x008fea000383ffff */
[----:B------:R-:W-:Y:S05]  /*1a420*/  BRA `(.L_x_5279) ;  /* 0xffffff2c00047947 */ /* 0x000fea000383ffff */
.L_x_5284:
[----:B--2---:R-:W-:-:S04]  /*1a430*/  IMAD.U32 R8, RZ, RZ, UR5 ;  /* 0x00000005ff087e24 */ /* 0x004fc8000f8e00ff */
[----:B------:R2:W3:Y:S03]  /*1a440*/  SYNCS.PHASECHK.TRANS64.TRYWAIT P2, [R8+URZ+0x38850], R5 ;  /* 0x03885005080075a7 */ /* 0x0004e6000804017f */
[----:B---3--:R-:W-:Y:S05]  /*1a450*/  @!P2 NANOSLEEP.SYNCS 0x989680 ;  /* 0x009896800000a95d */ /* 0x008fea0003900000 */
[----:B------:R-:W3:Y:S02]  /*1a460*/  @!P2 SYNCS.PHASECHK.TRANS64 P2, [R8+URZ+0x38850], R5 ;  /* 0x038850050800a5a7 */ /* 0x000ee4000804007f */
[----:B---3--:R-:W-:Y:S05]  /*1a470*/  @!P2 BRA `(.L_x_5284) ;  /* 0xfffffffc00eca947 */ /* 0x008fea000383ffff */
[----:B------:R-:W-:Y:S05]  /*1a480*/  BRA `(.L_x_5283) ;  /* 0xffffff2c00607947 */ /* 0x000fea000383ffff */
.L_x_5322:
[----:B------:R-:W-:Y:S02]  /*1a490*/  IMAD.MOV.U32 R13, RZ, RZ, R4 ;  /* 0x000000ffff0d7224 */ /* 0x000fe400078e0004 */
[----:B------:R-:W-:Y:S02]  /*1a4a0*/  IMAD.MOV.U32 R12, RZ, RZ, RZ ;  /* 0x000000ffff0c7224 */ /* 0x000fe400078e00ff */
[----:B------:R-:W-:Y:S02]  /*1a4b0*/  IMAD.MOV.U32 R11, RZ, RZ, 0x1f ;  /* 0x0000001fff0b7424 */ /* 0x000fe400078e00ff */
[----:B------:R-:W-:-:S07]  /*1a4c0*/  IMAD.MOV.U32 R15, RZ, RZ, -0x1 ;  /* 0xffffffffff0f7424 */ /* 0x000fce00078e00ff */
[----:B0-----:R-:W-:Y:S05]  /*1a4d0*/  WARPSYNC.COLLECTIVE R15, `(.L_x_5438) ;  /* 0x000000000f087348 */ /* 0x001fea0003c00000 */
[----:B------:R1:W2:Y:S02]  /*1a4e0*/  SHFL.IDX P6, R14, R13, R12, R11 ;  /* 0x0000000c0d0e7389 */ /* 0x0002a400000c000b */
[----:B012---:R-:W-:Y:S01]  /*1a4f0*/  ENDCOLLECTIVE ;  /* 0x000000000000791b */ /* 0x007fe20003800000 */
.L_x_5438:
[----:B------:R-:W-:Y:S05]  /*1a500*/  BRA `(.L_x_5439) ;  /* 0xffffffa4001c7947 */ /* 0x000fea000383ffff */
.L_x_5324:
[----:B------:R-:W-:Y:S01]  /*1a510*/  BSSY B0, `(.L_x_5440) ;  /* 0x0000006000007945 */ /* 0x000fe20003800000 */
[----:B------:R-:W-:-:S07]  /*1a520*/  IMAD.MOV.U32 R15, RZ, RZ, -0x1 ;  /* 0xffffffffff0f7424 */ /* 0x000fce00078e00ff */
[----:B01----:R-:W-:Y:S05]  /*1a530*/  WARPSYNC.COLLECTIVE R15, `(.L_x_5441) ;  /* 0x000000000f0c7348 */ /* 0x003fea0003c00000 */
[----:B------:R-:W-:Y:S02]  /*1a540*/  ELECT P6, UR62, PT ;  /* 0x00000000003e782f */ /* 0x000fe400038c0000 */
[----:B------:R-:W-:Y:S01]  /*1a550*/  MOV R14, UR62 ;  /* 0x0000003e000e7c02 */ /* 0x000fe20008000f00 */
[----:B01----:R-:W-:Y:S10]  /*1a560*/  ENDCOLLECTIVE ;  /* 0x000000000000791b */ /* 0x003ff40003800000 */
.L_x_5441:
[----:B------:R-:W-:Y:S05]  /*1a570*/  BSYNC B0 ;  /* 0x0000000000007941 */ /* 0x000fea0003800000 */
.L_x_5440:
[----:B------:R-:W-:Y:S05]  /*1a580*/  BRA `(.L_x_5442) ;  /* 0xffffffa400207947 */ /* 0x000fea000383ffff */
.L_x_5326:
[----:B--2---:R2:W3:Y:S02]  /*1a590*/  SYNCS.PHASECHK.TRANS64.TRYWAIT P0, [R0+URZ+0x38840], R2 ;  /* 0x03884002000075a7 */ /* 0x0044e4000800017f */
[----:B---3--:R-:W-:Y:S05]  /*1a5a0*/  @!P0 NANOSLEEP.SYNCS 0x989680 ;  /* 0x009896800000895d */ /* 0x008fea0003900000 */
[----:B------:R-:W3:Y:S02]  /*1a5b0*/  @!P0 SYNCS.PHASECHK.TRANS64 P0, [R0+URZ+0x38840], R2 ;  /* 0x03884002000085a7 */ /* 0x000ee4000800007f */
[----:B---3--:R-:W-:Y:S05]  /*1a5c0*/  @!P0 BRA `(.L_x_5326) ;  /* 0xfffffffc00f08947 */ /* 0x008fea000383ffff */
[----:B------:R-:W-:Y:S05]  /*1a5d0*/  BRA `(.L_x_5443) ;  /* 0xffffffa400787947 */ /* 0x000fea000383ffff */
.L_x_5330:
[----:B------:R-:W-:Y:S02]  /*1a5e0*/  IMAD.MOV.U32 R13, RZ, RZ, R3 ;  /* 0x000000ffff0d7224 */ /* 0x000fe400078e0003 */
[----:B------:R-:W-:Y:S02]  /*1a5f0*/  IMAD.MOV.U32 R12, RZ, RZ, RZ ;  /* 0x000000ffff0c7224 */ /* 0x000fe400078e00ff */
[----:B------:R-:W-:Y:S02]  /*1a600*/  IMAD.MOV.U32 R11, RZ, RZ, 0x181f ;  /* 0x0000181fff0b7424 */ /* 0x000fe400078e00ff */
[----:B------:R-:W-:Y:S02]  /*1a610*/  IMAD.MOV.U32 R15, RZ, RZ, -0x1 ;  /* 0xffffffffff0f7424 */ /* 0x000fe400078e00ff */
[----:B------:R-:W-:-:S07]  /*1a620*/  VIADD R9, R9, UR40 ;  /* 0x0000002809097c36 */ /* 0x000fce0008000000 */
[----:B-----5:R-:W-:Y:S05]  /*1a630*/  WARPSYNC.COLLECTIVE R15, `(.L_x_5444) ;  /* 0x000000000f087348 */ /* 0x020fea0003c00000 */
[----:B------:R0:W1:Y:S02]  /*1a640*/  SHFL.IDX P6, R14, R13, R12, R11 ;  /* 0x0000000c0d0e7389 */ /* 0x00006400000c000b */
[----:B01---5:R-:W-:Y:S01]  /*1a650*/  ENDCOLLECTIVE ;  /* 0x000000000000791b */ /* 0x023fe20003800000 */
.L_x_5444:
[----:B------:R-:W-:Y:S01]  /*1a660*/  VIADD R10, R9, 0x10 ;  /* 0x00000010090a7836 */ /* 0x000fe20000000000 */
[----:B------:R0:W-:Y:S04]  /*1a670*/  STL [R1+0x14], R9 ;  /* 0x0000140901007387 */ /* 0x0001e80000100800 */
[----:B------:R0:W-:Y:S01]  /*1a680*/  STL [R1+0x20], R10 ;  /* 0x0000200a01007387 */ /* 0x0001e20000100800 */
[----:B------:R-:W-:Y:S02]  /*1a690*/  IMAD.MOV.U32 R13, RZ, RZ, R0 ;  /* 0x000000ffff0d7224 */ /* 0x000fe400078e0000 */
[----:B------:R-:W-:-:S07]  /*1a6a0*/  IMAD.MOV.U32 R4, RZ, RZ, R14 ;  /* 0x000000ffff047224 */ /* 0x000fce00078e000e */
[----:B0-----:R-:W-:Y:S05]  /*1a6b0*/  WARPSYNC.COLLECTIVE R15, `(.L_x_5445) ;  /* 0x000000000f087348 */ /* 0x001fea0003c00000 */
[----:B------:R1:W2:Y:S02]  /*1a6c0*/  SHFL.IDX P6, R14, R13, R12, R11 ;  /* 0x0000000c0d0e7389 */ /* 0x0002a400000c000b */
[----:B012---:R-:W-:Y:S01]  /*1a6d0*/  ENDCOLLECTIVE ;  /* 0x000000000000791b */ /* 0x007fe20003800000 */
.L_x_5445:
[----:B------:R-:W-:Y:S02]  /*1a6e0*/  ULDC UR4, c[0x0][0x288] ;  /* 0x0000a20000047ab9 */ /* 0x000fe40000000800 */
[----:B------:R-:W-:Y:S02]  /*1a6f0*/  IMAD R2, R6, UR4, RZ ;  /* 0x0000000406027c24 */ /* 0x000fe4000f8e02ff */
[----:B------:R-:W-:-:S03]  /*1a700*/  VIADD R6, R9, 0x20 ;  /* 0x0000002009067836 */ /* 0x000fc60000000000 */
[----:B------:R-:W-:Y:S02]  /*1a710*/  ISETP.GE.AND P1, PT, R9, R2, PT ;  /* 0x000000020900720c */ /* 0x000fe40003f26270 */
[----:B------:R0:W-:Y:S01]  /*1a720*/  STL [R1+0x24], R6 ;  /* 0x0000240601007387 */ /* 0x0001e20000100800 */
[----:B------:R-:W-:Y:S02]  /*1a730*/  IMAD.MOV.U32 R13, RZ, RZ, R3 ;  /* 0x000000ffff0d7224 */ /* 0x000fe400078e0003 */
[----:B------:R-:W-:Y:S02]  /*1a740*/  IMAD.MOV.U32 R12, RZ, RZ, 0x1 ;  /* 0x00000001ff0c7424 */ /* 0x000fe400078e00ff */
[----:B------:R-:W-:-:S07]  /*1a750*/  IMAD.MOV.U32 R5, RZ, RZ, R14 ;  /* 0x000000ffff057224 */ /* 0x000fce00078e000e */
[----:B0-----:R-:W-:Y:S05]  /*1a760*/  WARPSYNC.COLLECTIVE R15, `(.L_x_5446) ;  /* 0x000000000f087348 */ /* 0x001fea0003c00000 */
[----:B------:R1:W2:Y:S02]  /*1a770*/  SHFL.IDX P6, R14, R13, R12, R11 ;  /* 0x0000000c0d0e7389 */ /* 0x0002a400000c000b */
[----:B012---:R-:W-:Y:S01]  /*1a780*/  ENDCOLLECTIVE ;  /* 0x000000000000791b */ /* 0x007fe20003800000 */
.L_x_5446:
        /* <DEDUP_REMOVED lines=15> */
.L_x_5447:
[----:B------:R-:W-:Y:S02]  /*1a880*/  IMAD.MOV.U32 R13, RZ, RZ, R3 ;  /* 0x000000ffff0d7224 */ /* 0x000fe400078e0003 */
[----:B------:R-:W-:Y:S02]  /*1a890*/  IMAD.MOV.U32 R12, RZ, RZ, 0x2 ;  /* 0x00000002ff0c7424 */ /* 0x000fe400078e00ff */
[----:B------:R-:W-:-:S07]  /*1a8a0*/  IMAD.MOV.U32 R5, RZ, RZ, R14 ;  /* 0x000000ffff057224 */ /* 0x000fce00078e000e */
[----:B------:R-:W-:Y:S05]  /*1a8b0*/  WARPSYNC.COLLECTIVE R15, `(.L_x_5448) ;  /* 0x000000000f087348 */ /* 0x000fea0003c00000 */
[----:B------:R0:W1:Y:S02]  /*1a8c0*/  SHFL.IDX P6, R14, R13, R12, R11 ;  /* 0x0000000c0d0e7389 */ /* 0x00006400000c000b */
[----:B01----:R-:W-:Y:S01]  /*1a8d0*/  ENDCOLLECTIVE ;  /* 0x000000000000791b */ /* 0x003fe20003800000 */
.L_x_5448:
        /* <DEDUP_REMOVED lines=15> */
.L_x_5449:
[----:B------:R-:W-:Y:S02]  /*1a9d0*/  IMAD.MOV.U32 R13, RZ, RZ, R3 ;  /* 0x000000ffff0d7224 */ /* 0x000fe400078e0003 */
[----:B------:R-:W-:Y:S02]  /*1a9e0*/  IMAD.MOV.U32 R12, RZ, RZ, 0x3 ;  /* 0x00000003ff0c7424 */ /* 0x000fe400078e00ff */
[----:B------:R-:W-:-:S07]  /*1a9f0*/  IMAD.MOV.U32 R5, RZ, RZ, R14 ;  /* 0x000000ffff057224 */ /* 0x000fce00078e000e */
[----:B------:R-:W-:Y:S05]  /*1aa00*/  WARPSYNC.COLLECTIVE R15, `(.L_x_5450) ;  /* 0x000000000f087348 */ /* 0x000fea0003c00000 */
[----:B------:R0:W1:Y:S02]  /*1aa10*/  SHFL.IDX P6, R14, R13, R12, R11 ;  /* 0x0000000c0d0e7389 */ /* 0x00006400000c000b */
[----:B01----:R-:W-:Y:S01]  /*1aa20*/  ENDCOLLECTIVE ;  /* 0x000000000000791b */ /* 0x003fe20003800000 */
.L_x_5450:
        /* <DEDUP_REMOVED lines=10> */
.L_x_5451:
[----:B------:R-:W-:Y:S01]  /*1aad0*/  @!PT LDS RZ, [RZ] ;  /* 0x00000000fffff984 */ /* 0x000fe20000000800 */
[----:B------:R-:W-:Y:S01]  /*1aae0*/  @!PT LDS RZ, [RZ] ;  /* 0x00000000fffff984 */ /* 0x000fe20000000800 */
[----:B------:R-:W-:Y:S01]  /*1aaf0*/  @!PT LDS RZ, [RZ] ;  /* 0x00000000fffff984 */ /* 0x000fe20000000800 */
[----:B------:R0:W-:Y:S01]  /*1ab00*/  @!P1 LDGSTS.E.BYPASS.LTC128B.128 [R7+0x21400], desc[UR44][R4.64], !P0 ;  /* 0x2140000004079fae */ /* 0x0001e2000c101d6c */
[----:B------:R-:W-:Y:S01]  /*1ab10*/  IMAD.MOV.U32 R0, RZ, RZ, R14 ;  /* 0x000000ffff007224 */ /* 0x000fe200078e000e */
[----:B------:R-:W-:Y:S06]  /*1ab20*/  BRA `(.L_x_5452) ;  /* 0xffffffa8007c7947 */ /* 0x000fec000383ffff */
.L_x_5334:
        /* <DEDUP_REMOVED lines=8> */
.L_x_5454:
[----:B------:R-:W-:Y:S05]  /*1abb0*/  BSYNC B0 ;  /* 0x0000000000007941 */ /* 0x000fea0003800000 */
.L_x_5453:
        /* <DEDUP_REMOVED lines=10> */
.L_x_5455:
        /* <DEDUP_REMOVED lines=46> */
.L_x_5456:
[----:B------:R-:W-:Y:S02]  /*1af40*/  IMAD.MOV.U32 R13, RZ, RZ, R0 ;  /* 0x000000ffff0d7224 */ /* 0x000fe400078e0000 */
[----:B------:R-:W-:-:S07]  /*1af50*/  IMAD.MOV.U32 R8, RZ, RZ, R14 ;  /* 0x000000ffff087224 */ /* 0x000fce00078e000e */
[----:B------:R-:W-:Y:S05]  /*1af60*/  WARPSYNC.COLLECTIVE R15, `(.L_x_5457) ;  /* 0x000000000f087348 */ /* 0x000fea0003c00000 */
[----:B------:R0:W1:Y:S02]  /*1af70*/  SHFL.IDX P6, R14, R13, R12, R11 ;  /* 0x0000000c0d0e7389 */ /* 0x00006400000c000b */
[----:B01----:R-:W-:Y:S01]  /*1af80*/  ENDCOLLECTIVE ;  /* 0x000000000000791b */ /* 0x003fe20003800000 */
.L_x_5457:
        /* <DEDUP_REMOVED lines=22> */
.L_x_5458:
        /* <DEDUP_REMOVED lines=21> */
.L_x_5459:
        /* <DEDUP_REMOVED lines=29> */
.L_x_5460:
[----:B------:R-:W-:Y:S02]  /*1b410*/  IMAD.MOV.U32 R13, RZ, RZ, R0 ;  /* 0x000000ffff0d7224 */ /* 0x000fe400078e0000 */
[----:B------:R-:W-:-:S07]  /*1b420*/  IMAD.MOV.U32 R6, RZ, RZ, R14 ;  /* 0x000000ffff067224 */ /* 0x000fce00078e000e */
[----:B------:R-:W-:Y:S05]  /*1b430*/  WARPSYNC.COLLECTIVE R15, `(.L_x_5461) ;  /* 0x000000000f087348 */ /* 0x000fea0003c00000 */
[----:B------:R0:W1:Y:S02]  /*1b440*/  SHFL.IDX P6, R14, R13, R12, R11 ;  /* 0x0000000c0d0e7389 */ /* 0x00006400000c000b */
[----:B01----:R-:W-:Y:S01]  /*1b450*/  ENDCOLLECTIVE ;  /* 0x000000000000791b */ /* 0x003fe20003800000 */
.L_x_5461:
[----:B------:R-:W-:Y:S01]  /*1b460*/  IMAD.MOV.U32 R0, RZ, RZ, R14 ;  /* 0x000000ffff007224 */ /* 0x000fe200078e000e */
[----:B------:R-:W-:Y:S06]  /*1b470*/  BRA `(.L_x_5462) ;  /* 0xffffffac00cc7947 */ /* 0x000fec000383ffff */
.L_x_5339:
[----:B0-----:R0:W2:Y:S02]  /*1b480*/  SYNCS.PHASECHK.TRANS64.TRYWAIT P0, [R17+URZ+0x38820], R0 ;  /* 0x03882000110075a7 */ /* 0x0010a4000800017f */
[----:B--2---:R-:W-:Y:S05]  /*1b490*/  @!P0 NANOSLEEP.SYNCS 0x989680 ;  /* 0x009896800000895d */ /* 0x004fea0003900000 */
[----:B------:R-:W2:Y:S02]  /*1b4a0*/  @!P0 SYNCS.PHASECHK.TRANS64 P0, [R17+URZ+0x38820], R0 ;  /* 0x03882000110085a7 */ /* 0x000ea4000800007f */
[----:B--2---:R-:W-:Y:S05]  /*1b4b0*/  @!P0 BRA `(.L_x_5339) ;  /* 0xfffffffc00f08947 */ /* 0x004fea000383ffff */
[----:B------:R-:W-:Y:S05]  /*1b4c0*/  BRA `(.L_x_5463) ;  /* 0xffffffb000847947 */ /* 0x000fea000383ffff */
.L_x_5343:
[----:B0-----:R0:W2:Y:S02]  /*1b4d0*/  SYNCS.PHASECHK.TRANS64.TRYWAIT P0, [R0+URZ+0x38860], R2 ;  /* 0x03886002000075a7 */ /* 0x0010a4000800017f */
[----:B--2---:R-:W-:Y:S05]  /*1b4e0*/  @!P0 NANOSLEEP.SYNCS 0x989680 ;  /* 0x009896800000895d */ /* 0x004fea0003900000 */
[----:B------:R-:W2:Y:S02]  /*1b4f0*/  @!P0 SYNCS.PHASECHK.TRANS64 P0, [R0+URZ+0x38860], R2 ;  /* 0x03886002000085a7 */ /* 0x000ea4000800007f */
[----:B--2---:R-:W-:Y:S05]  /*1b500*/  @!P0 BRA `(.L_x_5343) ;  /* 0xfffffffc00f08947 */ /* 0x004fea000383ffff */
[----:B------:R-:W-:Y:S05]  /*1b510*/  BRA `(.L_x_5464) ;  /* 0xffffffb000a47947 */ /* 0x000fea000383ffff */
.L_x_5360:
[----:B-1----:R1:W2:Y:S02]  /*1b520*/  SYNCS.PHASECHK.TRANS64.TRYWAIT P0, [R3+URZ+0x38840], R2 ;  /* 0x03884002030075a7 */ /* 0x0022a4000800017f */
[----:B--2---:R-:W-:Y:S05]  /*1b530*/  @!P0 NANOSLEEP.SYNCS 0x989680 ;  /* 0x009896800000895d */ /* 0x004fea0003900000 */
[----:B------:R-:W2:Y:S02]  /*1b540*/  @!P0 SYNCS.PHASECHK.TRANS64 P0, [R3+URZ+0x38840], R2 ;  /* 0x03884002030085a7 */ /* 0x000ea4000800007f */
[----:B--2---:R-:W-:Y:S05]  /*1b550*/  @!P0 BRA `(.L_x_5360) ;  /* 0xfffffffc00f08947 */ /* 0x004fea000383ffff */
[----:B------:R-:W-:Y:S05]  /*1b560*/  BRA `(.L_x_5465) ;  /* 0xffffffbc00887947 */ /* 0x000fea000383ffff */
.L_x_5365:
[----:B--2---:R2:W3:Y:S02]  /*1b570*/  SYNCS.PHASECHK.TRANS64.TRYWAIT P0, [R3+URZ+0x38860], R2 ;  /* 0x03886002030075a7 */ /* 0x0044e4000800017f */
[----:B---3--:R-:W-:Y:S05]  /*1b580*/  @!P0 NANOSLEEP.SYNCS 0x989680 ;  /* 0x009896800000895d */ /* 0x008fea0003900000 */
[----:B------:R-:W3:Y:S02]  /*1b590*/  @!P0 SYNCS.PHASECHK.TRANS64 P0, [R3+URZ+0x38860], R2 ;  /* 0x03886002030085a7 */ /* 0x000ee4000800007f */
[----:B---3--:R-:W-:Y:S05]  /*1b5a0*/  @!P0 BRA `(.L_x_5365) ;  /* 0xfffffffc00f08947 */ /* 0x008fea000383ffff */
[----:B------:R-:W-:Y:S05]  /*1b5b0*/  BRA `(.L_x_5466) ;  /* 0xffffffc000007947 */ /* 0x000fea000383ffff */
.L_x_5381:
[----:B0-----:R0:W1:Y:S02]  /*1b5c0*/  SYNCS.PHASECHK.TRANS64.TRYWAIT P0, [R4+URZ+0x38840], R2 ;  /* 0x03884002040075a7 */ /* 0x001064000800017f */
[----:B-1----:R-:W-:Y:S05]  /*1b5d0*/  @!P0 NANOSLEEP.SYNCS 0x989680 ;  /* 0x009896800000895d */ /* 0x002fea0003900000 */
[----:B------:R-:W1:Y:S02]  /*1b5e0*/  @!P0 SYNCS.PHASECHK.TRANS64 P0, [R4+URZ+0x38840], R2 ;  /* 0x03884002040085a7 */ /* 0x000e64000800007f */
[----:B-1----:R-:W-:Y:S05]  /*1b5f0*/  @!P0 BRA `(.L_x_5381) ;  /* 0xfffffffc00f08947 */ /* 0x002fea000383ffff */
[----:B------:R-:W-:Y:S05]  /*1b600*/  BRA `(.L_x_5467) ;  /* 0xffffffc800d47947 */ /* 0x000fea000383ffff */
.L_x_5386:
[----:B-1----:R1:W2:Y:S02]  /*1b610*/  SYNCS.PHASECHK.TRANS64.TRYWAIT P0, [R4+URZ+0x38860], R2 ;  /* 0x03886002040075a7 */ /* 0x0022a4000800017f */
[----:B--2---:R-:W-:Y:S05]  /*1b620*/  @!P0 NANOSLEEP.SYNCS 0x989680 ;  /* 0x009896800000895d */ /* 0x004fea0003900000 */
[----:B------:R-:W2:Y:S02]  /*1b630*/  @!P0 SYNCS.PHASECHK.TRANS64 P0, [R4+URZ+0x38860], R2 ;  /* 0x03886002040085a7 */ /* 0x000ea4000800007f */
[----:B--2---:R-:W-:Y:S05]  /*1b640*/  @!P0 BRA `(.L_x_5386) ;  /* 0xfffffffc00f08947 */ /* 0x004fea000383ffff */
[----:B------:R-:W-:Y:S05]  /*1b650*/  BRA `(.L_x_5468) ;  /* 0xffffffcc004c7947 */ /* 0x000fea000383ffff */
.L_x_5401:
[----:B-1----:R1:W2:Y:S02]  /*1b660*/  SYNCS.PHASECHK.TRANS64.TRYWAIT P0, [R4+URZ+0x38840], R2 ;  /* 0x03884002040075a7 */ /* 0x0022a4000800017f */
[----:B--2---:R-:W-:Y:S05]  /*1b670*/  @!P0 NANOSLEEP.SYNCS 0x989680 ;  /* 0x009896800000895d */ /* 0x004fea0003900000 */
[----:B------:R-:W2:Y:S02]  /*1b680*/  @!P0 SYNCS.PHASECHK.TRANS64 P0, [R4+URZ+0x38840], R2 ;  /* 0x03884002040085a7 */ /* 0x000ea4000800007f */
[----:B--2---:R-:W-:Y:S05]  /*1b690*/  @!P0 BRA `(.L_x_5401) ;  /* 0xfffffffc00f08947 */ /* 0x004fea000383ffff */
[----:B------:R-:W-:Y:S05]  /*1b6a0*/  BRA `(.L_x_5469) ;  /* 0xffffffd800047947 */ /* 0x000fea000383ffff */
.L_x_5406:
[----:B0-----:R0:W2:Y:S02]  /*1b6b0*/  SYNCS.PHASECHK.TRANS64.TRYWAIT P0, [R4+URZ+0x38860], R2 ;  /* 0x03886002040075a7 */ /* 0x0010a4000800017f */
[----:B--2---:R-:W-:Y:S05]  /*1b6c0*/  @!P0 NANOSLEEP.SYNCS 0x989680 ;  /* 0x009896800000895d */ /* 0x004fea0003900000 */
[----:B------:R-:W2:Y:S02]  /*1b6d0*/  @!P0 SYNCS.PHASECHK.TRANS64 P0, [R4+URZ+0x38860], R2 ;  /* 0x03886002040085a7 */ /* 0x000ea4000800007f */
[----:B--2---:R-:W-:Y:S05]  /*1b6e0*/  @!P0 BRA `(.L_x_5406) ;  /* 0xfffffffc00f08947 */ /* 0x004fea000383ffff */
[----:B------:R-:W-:Y:S05]  /*1b6f0*/  BRA `(.L_x_5470) ;  /* 0xffffffd8007c7947 */ /* 0x000fea000383ffff */
.L_x_5422:
[----:B------:R-:W-:Y:S01]  /*1b700*/  BSSY B0, `(.L_x_5471) ;  /* 0x0000008000007945 */ /* 0x000fe20003800000 */
[----:B-----5:R-:W-:Y:S02]  /*1b710*/  IMAD.MOV.U32 R13, RZ, RZ, R3 ;  /* 0x000000ffff0d7224 */ /* 0x020fe400078e0003 */
[----:B------:R-:W-:Y:S02]  /*1b720*/  IMAD.MOV.U32 R12, RZ, RZ, RZ ;  /* 0x000000ffff0c7224 */ /* 0x000fe400078e00ff */
[----:B------:R-:W-:Y:S02]  /*1b730*/  IMAD.MOV.U32 R11, RZ, RZ, 0x1f ;  /* 0x0000001fff0b7424 */ /* 0x000fe400078e00ff */
[----:B------:R-:W-:-:S07]  /*1b740*/  IMAD.MOV.U32 R15, RZ, RZ, -0x1 ;  /* 0xffffffffff0f7424 */ /* 0x000fce00078e00ff */
[----:B012---:R-:W-:Y:S05]  /*1b750*/  WARPSYNC.COLLECTIVE R15, `(.L_x_5472) ;  /* 0x000000000f087348 */ /* 0x007fea0003c00000 */
[----:B------:R3:W4:Y:S02]  /*1b760*/  SHFL.IDX P6, R14, R13, R12, R11 ;  /* 0x0000000c0d0e7389 */ /* 0x00072400000c000b */
[----:B01234-:R-:W-:Y:S01]  /*1b770*/  ENDCOLLECTIVE ;  /* 0x000000000000791b */ /* 0x01ffe20003800000 */
.L_x_5472:
[----:B------:R-:W-:Y:S05]  /*1b780*/  BSYNC B0 ;  /* 0x0000000000007941 */ /* 0x000fea0003800000 */
.L_x_5471:
[----:B------:R-:W-:Y:S05]  /*1b790*/  BRA `(.L_x_5473) ;  /* 0xffffffe400387947 */ /* 0x000fea000383ffff */
.L_x_5425:
[----:B0-----:R0:W2:Y:S02]  /*1b7a0*/  SYNCS.PHASECHK.TRANS64.TRYWAIT P0, [R0+URZ+0x38820], R3 ;  /* 0x03882003000075a7 */ /* 0x0010a4000800017f */
[----:B--2---:R-:W-:Y:S05]  /*1b7b0*/  @!P0 NANOSLEEP.SYNCS 0x989680 ;  /* 0x009896800000895d */ /* 0x004fea0003900000 */
[----:B------:R-:W2:Y:S02]  /*1b7c0*/  @!P0 SYNCS.PHASECHK.TRANS64 P0, [R0+URZ+0x38820], R3 ;  /* 0x03882003000085a7 */ /* 0x000ea4000800007f */
[----:B--2---:R-:W-:Y:S05]  /*1b7d0*/  @!P0 BRA `(.L_x_5425) ;  /* 0xfffffffc00f08947 */ /* 0x004fea000383ffff */
[----:B------:R-:W-:Y:S05]  /*1b7e0*/  BRA `(.L_x_5474) ;  /* 0xffffffe400847947 */ /* 0x000fea000383ffff */
.L_x_5426:
        /* <DEDUP_REMOVED lines=11> */
.L_x_5476:
[----:B------:R-:W-:Y:S05]  /*1b8a0*/  BSYNC B0 ;  /* 0x0000000000007941 */ /* 0x000fea0003800000 */
.L_x_5475:
[----:B------:R-:W-:Y:S05]  /*1b8b0*/  BRA `(.L_x_5477) ;  /* 0xffffffe4006c7947 */ /* 0x000fea000383ffff */
.L_x_5429:
[----:B------:R-:W-:Y:S01]  /*1b8c0*/  BSSY B1, `(.L_x_5478) ;  /* 0x0000006000017945 */ /* 0x000fe20003800000 */
[----:B------:R-:W-:-:S07]  /*1b8d0*/  IMAD.MOV.U32 R15, RZ, RZ, -0x1 ;  /* 0xffffffffff0f7424 */ /* 0x000fce00078e00ff */
[----:B012---:R-:W-:Y:S05]  /*1b8e0*/  WARPSYNC.COLLECTIVE R15, `(.L_x_5479) ;  /* 0x000000000f0c7348 */ /* 0x007fea0003c00000 */
[----:B------:R-:W-:Y:S02]  /*1b8f0*/  ELECT P6, UR62, PT ;  /* 0x00000000003e782f */ /* 0x000fe400038c0000 */
[----:B------:R-:W-:Y:S01]  /*1b900*/  MOV R14, UR62 ;  /* 0x0000003e000e7c02 */ /* 0x000fe20008000f00 */
[----:B012---:R-:W-:Y:S10]  /*1b910*/  ENDCOLLECTIVE ;  /* 0x000000000000791b */ /* 0x007ff40003800000 */
.L_x_5479:
[----:B------:R-:W-:Y:S05]  /*1b920*/  BSYNC B1 ;  /* 0x0000000000017941 */ /* 0x000fea0003800000 */
.L_x_5478:
[----:B------:R-:W-:Y:S05]  /*1b930*/  BRA `(.L_x_5480) ;  /* 0xffffffe400647947 */ /* 0x000fea000383ffff */
.L_x_5431:
[----:B0-----:R0:W1:Y:S02]  /*1b940*/  SYNCS.PHASECHK.TRANS64.TRYWAIT P0, [R6+URZ], R5 ;  /* 0x00000005060075a7 */ /* 0x001064000800017f */
[----:B-1----:R-:W-:Y:S05]  /*1b950*/  @!P0 NANOSLEEP.SYNCS 0x989680 ;  /* 0x009896800000895d */ /* 0x002fea0003900000 */
[----:B------:R-:W1:Y:S02]  /*1b960*/  @!P0 SYNCS.PHASECHK.TRANS64 P0, [R6+URZ], R5 ;  /* 0x00000005060085a7 */ /* 0x000e64000800007f */
[----:B-1----:R-:W-:Y:S05]  /*1b970*/  @!P0 BRA `(.L_x_5431) ;  /* 0xfffffffc00f08947 */ /* 0x002fea000383ffff */
[----:B------:R-:W-:Y:S05]  /*1b980*/  BRA `(.L_x_5481) ;  /* 0xffffffe4009c7947 */ /* 0x000fea000383ffff */
.L_x_5432:
[----:B-1----:R1:W2:Y:S02]  /*1b990*/  SYNCS.PHASECHK.TRANS64.TRYWAIT P0, [R7+URZ], R2 ;  /* 0x00000002070075a7 */ /* 0x0022a4000800017f */
[----:B--2---:R-:W-:Y:S05]  /*1b9a0*/  @!P0 NANOSLEEP.SYNCS 0x989680 ;  /* 0x009896800000895d */ /* 0x004fea0003900000 */
[----:B------:R-:W2:Y:S02]  /*1b9b0*/  @!P0 SYNCS.PHASECHK.TRANS64 P0, [R7+URZ], R2 ;  /* 0x00000002070085a7 */ /* 0x000ea4000800007f */
[----:B--2---:R-:W-:Y:S05]  /*1b9c0*/  @!P0 BRA `(.L_x_5432) ;  /* 0xfffffffc00f08947 */ /* 0x004fea000383ffff */
[----:B------:R-:W-:Y:S05]  /*1b9d0*/  BRA `(.L_x_5482) ;  /* 0xffffffe400907947 */ /* 0x000fea000383ffff */
.L_x_5434:
[----:B--2---:R2:W3:Y:S02]  /*1b9e0*/  SYNCS.PHASECHK.TRANS64.TRYWAIT P0, [R4+URZ], R5 ;  /* 0x00000005040075a7 */ /* 0x0044e4000800017f */
[----:B---3--:R-:W-:Y:S05]  /*1b9f0*/  @!P0 NANOSLEEP.SYNCS 0x989680 ;  /* 0x009896800000895d */ /* 0x008fea0003900000 */
[----:B------:R-:W3:Y:S02]  /*1ba00*/  @!P0 SYNCS.PHASECHK.TRANS64 P0, [R4+URZ], R5 ;  /* 0x00000005040085a7 */ /* 0x000ee4000800007f */
[----:B---3--:R-:W-:Y:S05]  /*1ba10*/  @!P0 BRA `(.L_x_5434) ;  /* 0xfffffffc00f08947 */ /* 0x008fea000383ffff */
[----:B------:R-:W-:Y:S05]  /*1ba20*/  BRA `(.L_x_5483) ;  /* 0xffffffe400947947 */ /* 0x000fea000383ffff */
.L_x_5484:
        /* <DEDUP_REMOVED lines=13> */
.L_x_15123:


//--------------------- .text._ZN7cutlass13device_kernelIN5flash11enable_sm90INS1_16FlashAttnFwdSm90INS1_25CollectiveMainloopFwdSm90ILi2EN4cute5tupleIJNS5_1CILi1EEES8_S8_EEENS6_IJNS7_ILi64EEESA_SA_EEELi512ENS_10bfloat16_tEfNS_4arch4Sm90ELb0ELb1ELb0ELb1ELb0ELb0ELb0ELb0ELb0ELb1ELb0ELb0EEENS1_21CollectiveEpilogueFwdINS6_IJSA_NS7_ILi512EEESA_EEES9_SC_SE_Li256ELb1ELb1ELb0ELb0EEENS1_36VarlenDynamicPersistentTileSchedulerILi64ELi64ELi256ELi128ELb0ELb1ELb1ELb1ELb0ELb1EEEEEEEEEvNT_6ParamsE --------------------------
	.section	.text._ZN7cutlass13device_kernelIN5flash11enable_sm90INS1_16FlashAttnFwdSm90INS1_25CollectiveMainloopFwdSm90ILi2EN4cute5tupleIJNS5_1CILi1EEES8_S8_EEENS6_IJNS7_ILi64EEESA_SA_EEELi512ENS_10bfloat16_tEfNS_4arch4Sm90ELb0ELb1ELb0ELb1ELb0ELb0ELb0ELb0ELb0ELb1ELb0ELb0EEENS1_21CollectiveEpilogueFwdINS6_IJSA_NS7_ILi512EEESA_EEES9_SC_SE_Li256ELb1ELb1ELb0ELb0EEENS1_36VarlenDynamicPersistentTileSchedulerILi64ELi64ELi256ELi128ELb0ELb1ELb1ELb1ELb0ELb1EEEEEEEEEvNT_6ParamsE,"ax",@progbits
	.align	128
.text._ZN7cutlass13device_kernelIN5flash11enable_sm90INS1_16FlashAttnFwdSm90INS1_25CollectiveMainloopFwdSm90ILi2EN4cute5tupleIJNS5_1CILi1EEES8_S8_EEENS6_IJNS7_ILi64EEESA_SA_EEELi512ENS_10bfloat16_tEfNS_4arch4Sm90ELb0ELb1ELb0ELb1ELb0ELb0ELb0ELb0ELb0ELb1ELb0ELb0EEENS1_21CollectiveEpilogueFwdINS6_IJSA_NS7_ILi512EEESA_EEES9_SC_SE_Li256ELb1ELb1ELb0ELb0EEENS1_36VarlenDynamicPersistentTileSchedulerILi64ELi64ELi256ELi128ELb0ELb1ELb1ELb1ELb0ELb1EEEEEEEEEvNT_6ParamsE:
        .type           _ZN7cutlass13device_kernelIN5flash11enable_sm90INS1_16FlashAttnFwdSm90INS1_25CollectiveMainloopFwdSm90ILi2EN4cute5tupleIJNS5_1CILi1EEES8_S8_EEENS6_IJNS7_ILi64EEESA_SA_EEELi512ENS_10bfloat16_tEfNS_4arch4Sm90ELb0ELb1ELb0ELb1ELb0ELb0ELb0ELb0ELb0ELb1ELb0ELb0EEENS1_21CollectiveEpilogueFwdINS6_IJSA_NS7_ILi512EEESA_EEES9_SC_SE_Li256ELb1ELb1ELb0ELb0EEENS1_36VarlenDynamicPersistentTileSchedulerILi64ELi64ELi256ELi128ELb0ELb1ELb1ELb1ELb0ELb1EEEEEEEEEvNT_6ParamsE,@function
        .size           _ZN7cutlass13device_kernelIN5flash11enable_sm90INS1_16FlashAttnFwdSm90INS1_25CollectiveMainloopFwdSm90ILi2EN4cute5tupleIJNS5_1CILi1EEES8_S8_EEENS6_IJNS7_ILi64EEESA_SA_EEELi512ENS_10bfloat16_tEfNS_4arch4Sm90ELb0ELb1ELb0ELb1ELb0ELb0ELb0ELb0ELb0ELb1ELb0ELb0EEENS1_21CollectiveEpilogueFwdINS6_IJSA_NS7_ILi512EEESA_EEES9_SC_SE_Li256ELb1ELb1ELb0ELb0EEENS1_36VarlenDynamicPersistentTileSchedulerILi64ELi64ELi256ELi128ELb0ELb1ELb1ELb1ELb0ELb1EEEEEEEEEvNT_6ParamsE,(.L_x_15124 - _ZN7cutlass13device_kernelIN5flash11enable_sm90INS1_16FlashAttnFwdSm90INS1_25CollectiveMainloopFwdSm90ILi2EN4cute5tupleIJNS5_1CILi1EEES8_S8_EEENS6_IJNS7_ILi64EEESA_SA_EEELi512ENS_10bfloat16_tEfNS_4arch4Sm90ELb0ELb1ELb0ELb1ELb0ELb0ELb0ELb0ELb0ELb1ELb0ELb0EEENS1_21CollectiveEpilogueFwdINS6_IJSA_NS7_ILi512EEESA_EEES9_SC_SE_Li256ELb1ELb1ELb0ELb0EEENS1_36VarlenDynamicPersistentTileSchedulerILi64ELi64ELi256ELi128ELb0ELb1ELb1ELb1ELb0ELb1EEEEEEEEEvNT_6ParamsE)
        .other          _ZN7cutlass13device_kernelIN5flash11enable_sm90INS1_16FlashAttnFwdSm90INS1_25CollectiveMainloopFwdSm90ILi2EN4cute5tupleIJNS5_1CILi1EEES8_S8_EEENS6_IJNS7_ILi64EEESA_SA_EEELi512ENS_10bfloat16_tEfNS_4arch4Sm90ELb0ELb1ELb0ELb1ELb0ELb0ELb0ELb0ELb0ELb1ELb0ELb0EEENS1_21CollectiveEpilogueFwdINS6_IJSA_NS7_ILi512EEESA_EEES9_SC_SE_Li256ELb1ELb1ELb0ELb0EEENS1_36VarlenDynamicPersistentTileSchedulerILi64ELi64ELi256ELi128ELb0ELb1ELb1ELb1ELb0ELb1EEEEEEEEEvNT_6ParamsE,@"STO_CUDA_ENTRY STV_DEFAULT"
_ZN7cutlass13device_kernelIN5flash11enable_sm90INS1_16FlashAttnFwdSm90INS1_25CollectiveMainloopFwdSm90ILi2EN4cute5tupleIJNS5_1CILi1EEES8_S8_EEENS6_IJNS7_ILi64EEESA_SA_EEELi512ENS_10bfloat16_tEfNS_4arch4Sm90ELb0ELb1ELb0ELb1ELb0ELb0ELb0ELb0ELb0ELb1ELb0ELb0EEENS1_21CollectiveEpilogueFwdINS6_IJSA_NS7_ILi512EEESA_EEES9_SC_SE_Li256ELb1ELb1ELb0ELb0EEENS1_36VarlenDynamicPersistentTileSchedulerILi64ELi64ELi256ELi128ELb0ELb1ELb1ELb1ELb0ELb1EEEEEEEEEvNT_6ParamsE:
        /* <DEDUP_REMOVED lines=18> */
.L_x_5486:
[----:B------:R-:W-:Y:S05]  /*0120*/  BSYNC B0 ;  /* 0x0000000000007941 */ /* 0x000fea0003800000 */
.L_x_5485:
        /* <DEDUP_REMOVED lines=37> */
.L_x_5487:
        /* <DEDUP_REMOVED lines=22> */
.L_x_5488:
        /* <DEDUP_REMOVED lines=18> */
.L_x_5489:
        /* <DEDUP_REMOVED lines=22> */
.L_x_5490:
        /* <DEDUP_REMOVED lines=22> */
.L_x_5491:
[----:B------:R-:W-:Y:S01]  /*08c0*/  PLOP3.LUT P0, PT, PT, PT, UP0, 0x80, 0x0 ;  /* 0x000000000000781c */ /* 0x000fe20003f0f008 */
[----:B------:R-:W-:Y:S01]  /*08d0*/  UMOV UR36, 0x1 ;  /* 0x0000000100247882 */ /* 0x000fe20000000000 */
[----:B------:R-:W-:Y:S01]  /*08e0*/  NOP ;  /* 0x0000000000007918 */ /* 0x000fe20000000000 */
[----:B------:R-:W-:Y:S01]  /*08f0*/  USEL UR36, UR36, 0x2, !UP0 ;  /* 0x0000000224247887 */ /* 0x000fe2000c000000 */
[----:B------:R-:W-:Y:S01]  /*0900*/  ULDC.64 UR40, c[0x0][0x208] ;  /* 0x0000820000287ab9 */ /* 0x000fe20000000a00 */
[----:B012-4-:R-:W-:Y:S08]  /*0910*/  BAR.SYNC.DEFER_BLOCKING 0x0 ;  /* 0x0000000000007b1d */ /* 0x017ff00000010000 */
[----:B------:R-:W-:Y:S05]  /*0920*/  @!P0 BRA `(.L_x_5492) ;  /* 0x000000f4002c8947 */ /* 0x000fea0003800000 */
.L_x_5493:
[----:B------:R-:W-:-:S08]  /*0930*/  NOP ;  /* 0x0000000000007918 */ /* 0x000fd00000000000 */
[----:B------:R-:W0:Y:S02]  /*0940*/  USETMAXREG.TRY_ALLOC.CTAPOOL UP0, 0xf0 ;  /* 0x000000f0000079c8 */ /* 0x000e240008000600 */
[----:B0-----:R-:W-:-:S13]  /*0950*/  PLOP3.LUT P0, PT, PT, PT, UP0, 0x80, 0x0 ;  /* 0x000000000000781c */ /* 0x001fda0003f0f008 */
[----:B------:R-:W-:Y:S05]  /*0960*/  @!P0 BRA `(.L_x_5493) ;  /* 0xfffffffc00f08947 */ /* 0x000fea000383ffff */
[----:B------:R-:W-:Y:S01]  /*0970*/  LOP3.LUT R0, R4, 0xffffff80, RZ, 0xc0, !PT ;  /* 0xffffff8004007812 */ /* 0x000fe200078ec0ff */
[----:B------:R-:W0:Y:S01]  /*0980*/  S2UR UR4, SR_CgaCtaId ;  /* 0x00000000000479c3 */ /* 0x000e220000008800 */
[----:B------:R-:W-:Y:S02]  /*0990*/  UMOV UR46, 0x400 ;  /* 0x00000400002e7882 */ /* 0x000fe40000000000 */
[----:B------:R-:W-:-:S13]  /*09a0*/  ISETP.NE.AND P0, PT, R0, 0x80, PT ;  /* 0x000000800000780c */ /* 0x000fda0003f05270 */
[----:B------:R-:W-:Y:S06]  /*09b0*/  @!P0 BAR.ARV 0x8, 0x100 ;  /* 0x0204000000008b1d */ /* 0x000fec0000002000 */
[----:B------:R-:W-:Y:S01]  /*09c0*/  ISETP.GE.U32.AND P0, PT, R4, 0x100, PT ;  /* 0x000001000400780c */ /* 0x000fe20003f06070 */
[----:B0-----:R-:W-:-:S03]  /*09d0*/  ULEA UR46, UR4, UR46, 0x18 ;  /* 0x0000002e042e7291 */ /* 0x001fc6000f8ec03f */
[----:B------:R-:W-:-:S09]  /*09e0*/  ULDC UR4, c[0x0][0xc3c] ;  /* 0x00030f0000047ab9 */ /* 0x000fd20000000800 */
        /* <DEDUP_REMOVED lines=13> */
[----:B------:R-:W-:Y:S01]  /*0ac0*/  R2UR UR5, R9 ;  /* 0x00000000090572ca */ /* 0x000fe200000e0000 */
[----:B------:R-:W-:Y:S01]  /*0ad0*/  UMOV UR38, URZ ;  /* 0x0000003f00267c82 */ /* 0x000fe20008000000 */
[CC--:B------:R-:W-:Y:S01]  /*0ae0*/  LEA.HI R2, R0.reuse, R197.reuse, RZ, 0x4 ;  /* 0x000000c500027211 */ /* 0x0c0fe200078f20ff */
[----:B------:R-:W-:Y:S01]  /*0af0*/  UMOV UR37, URZ ;  /* 0x0000003f00257c82 */ /* 0x000fe20008000000 */
[----:B------:R-:W-:-:S02]  /*0b00*/  LEA.HI R7, R0, R197, RZ, 0x2 ;  /* 0x000000c500077211 */ /* 0x000fc400078f10ff */
[----:B------:R-:W-:Y:S02]  /*0b10*/  SHF.R.S32.HI R5, RZ, 0x4, R2 ;  /* 0x00000004ff057819 */ /* 0x000fe40000011402 */
[----:B------:R-:W-:Y:S02]  /*0b20*/  LEA.HI R6, R0, R197, RZ, 0x7 ;  /* 0x000000c500067211 */ /* 0x000fe400078f38ff */
[C---:B------:R-:W-:Y:S02]  /*0b30*/  LEA.HI R3, R2.reuse, R5, RZ, 0x1 ;  /* 0x0000000502037211 */ /* 0x040fe400078f08ff */
[----:B------:R-:W-:Y:S02]  /*0b40*/  LOP3.LUT R2, R2, 0xfffffff0, RZ, 0xc0, !PT ;  /* 0xfffffff002027812 */ /* 0x000fe400078ec0ff */
[----:B------:R-:W-:Y:S02]  /*0b50*/  LOP3.LUT R4, R3, 0x1ffffffe, RZ, 0xc0, !PT ;  /* 0x1ffffffe03047812 */ /* 0x000fe400078ec0ff */
[----:B------:R-:W-:Y:S01]  /*0b60*/  LEA.HI R3, R0, R197, RZ, 0x5 ;  /* 0x000000c500037211 */ /* 0x000fe200078f28ff */
[----:B------:R-:W-:Y:S01]  /*0b70*/  IMAD.IADD R2, R197, 0x1, -R2 ;  /* 0x00000001c5027824 */ /* 0x000fe200078e0a02 */
[----:B------:R-:W-:Y:S01]  /*0b80*/  LOP3.LUT R10, R7, 0xfffffffc, RZ, 0xc0, !PT ;  /* 0xfffffffc070a7812 */ /* 0x000fe200078ec0ff */
[----:B------:R-:W-:Y:S01]  /*0b90*/  IMAD.IADD R5, R5, 0x1, -R4 ;  /* 0x0000000105057824 */ /* 0x000fe200078e0a04 */
[----:B------:R-:W-:-:S02]  /*0ba0*/  SHF.R.S32.HI R4, RZ, 0x5, R3 ;  /* 0x00000005ff047819 */ /* 0x000fc40000011403 */
[----:B------:R-:W-:Y:S01]  /*0bb0*/  SHF.R.S32.HI R3, RZ, 0x1f, R3 ;  /* 0x0000001fff037819 */ /* 0x000fe20000011403 */
[----:B------:R-:W-:Y:S01]  /*0bc0*/  IMAD.IADD R10, R197, 0x1, -R10 ;  /* 0x00000001c50a7824 */ /* 0x000fe200078e0a0a */
[----:B------:R-:W-:Y:S01]  /*0bd0*/  LOP3.LUT R8, R6, 0xffffff80, RZ, 0xc0, !PT ;  /* 0xffffff8006087812 */ /* 0x000fe200078ec0ff */
[----:B------:R-:W-:Y:S01]  /*0be0*/  IMAD.SHL.U32 R5, R5, 0x8, RZ ;  /* 0x0000000805057824 */ /* 0x000fe200078e00ff */
[----:B------:R-:W-:Y:S02]  /*0bf0*/  LEA.HI R3, R3, R4, RZ, 0x2 ;  /* 0x0000000403037211 */ /* 0x000fe400078f10ff */
[----:B------:R-:W-:Y:S01]  /*0c00*/  SHF.R.S32.HI R193, RZ, 0x7, R6 ;  /* 0x00000007ffc17819 */ /* 0x000fe20000011406 */
[----:B------:R-:W-:Y:S01]  /*0c10*/  IMAD.IADD R8, R197, 0x1, -R8 ;  /* 0x00000001c5087824 */ /* 0x000fe200078e0a08 */
[----:B------:R-:W-:Y:S02]  /*0c20*/  LOP3.LUT R3, R3, 0x3ffffc, RZ, 0xc0, !PT ;  /* 0x003ffffc03037812 */ /* 0x000fe400078ec0ff */
[--C-:B------:R-:W-:Y:S01]  /*0c30*/  SHF.R.S32.HI R7, RZ, 0x1f, R2.reuse ;  /* 0x0000001fff077819 */ /* 0x100fe20000011402 */
[----:B------:R-:W-:Y:S01]  /*0c40*/  IMAD R12, R193, 0x100, R2 ;  /* 0x00000100c10c7824 */ /* 0x000fe200078e0202 */
[----:B------:R-:W-:Y:S01]  /*0c50*/  LEA.HI R11, R10, R10, RZ, 0x1 ;  /* 0x0000000a0a0b7211 */ /* 0x000fe200078f08ff */
[----:B------:R-:W-:Y:S01]  /*0c60*/  IMAD.IADD R3, R4, 0x1, -R3 ;  /* 0x0000000104037824 */ /* 0x000fe200078e0a03 */
[----:B------:R-:W-:-:S02]  /*0c70*/  LEA.HI R9, R7, R2, RZ, 0x3 ;  /* 0x0000000207097211 */ /* 0x000fc400078f18ff */
[----:B------:R-:W-:Y:S01]  /*0c80*/  SHF.R.S32.HI R7, RZ, 0x1f, R8 ;  /* 0x0000001fff077819 */ /* 0x000fe20000011408 */
[----:B------:R-:W-:Y:S01]  /*0c90*/  IMAD R12, R3, 0x10, R12 ;  /* 0x00000010030c7824 */ /* 0x000fe200078e020c */
[----:B------:R-:W-:Y:S02]  /*0ca0*/  LOP3.LUT R13, R11, 0x1ffffffe, RZ, 0xc0, !PT ;  /* 0x1ffffffe0b0d7812 */ /* 0x000fe400078ec0ff */
[-C--:B------:R-:W-:Y:S01]  /*0cb0*/  LEA.HI R3, R7, R8.reuse, RZ, 0x2 ;  /* 0x0000000807037211 */ /* 0x080fe200078f10ff */
[----:B------:R-:W-:Y:S01]  /*0cc0*/  IMAD.U32 R196, R12, 0x40, R5 ;  /* 0x000000400cc47824 */ /* 0x000fe200078e0005 */
[----:B------:R-:W-:Y:S01]  /*0cd0*/  LOP3.LUT R11, R9, 0xfffffff8, RZ, 0xc0, !PT ;  /* 0xfffffff8090b7812 */ /* 0x000fe200078ec0ff */
[----:B------:R-:W-:Y:S01]  /*0ce0*/  IMAD.IADD R185, R10, 0x1, -R13 ;  /* 0x000000010ab97824 */ /* 0x000fe200078e0a0d */
[----:B------:R-:W-:Y:S01]  /*0cf0*/  LOP3.LUT R13, R3, 0x7ffffffc, RZ, 0xc0, !PT ;  /* 0x7ffffffc030d7812 */ /* 0x000fe200078ec0ff */
[----:B------:R-:W-:Y:S01]  /*0d00*/  IMAD.SHL.U32 R9, R9, 0x40, RZ ;  /* 0x0000004009097824 */ /* 0x000fe200078e00ff */
[----:B------:R-:W-:Y:S01]  /*0d10*/  LEA.HI R7, R7, R8, RZ, 0x5 ;  /* 0x0000000807077211 */ /* 0x000fe200078f28ff */
[----:B------:R-:W-:Y:S01]  /*0d20*/  IMAD.IADD R11, R2, 0x1, -R11 ;  /* 0x00000001020b7824 */ /* 0x000fe200078e0a0b */
[----:B------:R-:W-:Y:S01]  /*0d30*/  SHF.R.S32.HI R2, RZ, 0x2, R3 ;  /* 0x00000002ff027819 */ /* 0x000fe20000011403 */
[----:B------:R-:W-:Y:S01]  /*0d40*/  IMAD.IADD R13, R8, 0x1, -R13 ;  /* 0x00000001080d7824 */ /* 0x000fe200078e0a0d */
[----:B------:R-:W-:Y:S01]  /*0d50*/  SHF.R.S32.HI R3, RZ, 0x1f, R3 ;  /* 0x0000001fff037819 */ /* 0x000fe20000011403 */
[----:B------:R-:W-:Y:S01]  /*0d60*/  IMAD.SHL.U32 R8, R11, 0x40, RZ ;  /* 0x000000400b087824 */ /* 0x000fe200078e00ff */
[----:B------:R-:W-:-:S02]  /*0d70*/  LOP3.LUT R9, R9, 0x7ffffe00, RZ, 0xc0, !PT ;  /* 0x7ffffe0009097812 */ /* 0x000fc400078ec0ff */
[----:B------:R-:W-:Y:S02]  /*0d80*/  LEA.HI R3, R3, R2, RZ, 0x3 ;  /* 0x0000000203037211 */ /* 0x000fe400078f18ff */
[----:B------:R-:W-:Y:S01]  /*0d90*/  LOP3.LUT R8, R8, 0x1c0, RZ, 0xc0, !PT ;  /* 0x000001c008087812 */ /* 0x000fe200078ec0ff */
[----:B------:R-:W-:Y:S01]  /*0da0*/  IMAD R9, R4, 0x400, R9 ;  /* 0x0000040004097824 */ /* 0x000fe200078e0209 */
[----:B------:R-:W-:Y:S02]  /*0db0*/  LOP3.LUT R3, R3, 0xfffffff8, RZ, 0xc0, !PT ;  /* 0xfffffff803037812 */ /* 0x000fe400078ec0ff */
[----:B------:R-:W-:Y:S02]  /*0dc0*/  LOP3.LUT R5, R8, 0x8, R5, 0xf8, !PT ;  /* 0x0000000808057812 */ /* 0x000fe400078ef805 */
[----:B------:R-:W-:Y:S01]  /*0dd0*/  SHF.R.U32.HI R8, RZ, 0x3, R8 ;  /* 0x00000003ff087819 */ /* 0x000fe20000011608 */
[----:B------:R-:W-:Y:S01]  /*0de0*/  IMAD.IADD R16, R2, 0x1, -R3 ;  /* 0x0000000102107824 */ /* 0x000fe200078e0a03 */
[----:B------:R-:W-:-:S02]  /*0df0*/  LEA.HI R0, R0, R197, RZ, 0x3 ;  /* 0x000000c500007211 */ /* 0x000fc400078f18ff */
[----:B------:R-:W-:Y:S02]  /*0e00*/  LOP3.LUT R8, R5, R8, RZ, 0x3c, !PT ;  /* 0x0000000805087212 */ /* 0x000fe400078e3cff */
[----:B------:R-:W-:Y:S02]  /*0e10*/  LOP3.LUT R2, R0, 0xfffffff8, RZ, 0xc0, !PT ;  /* 0xfffffff800027812 */ /* 0x000fe400078ec0ff */
[----:B------:R-:W-:Y:S01]  /*0e20*/  R2P PR, R11, 0x6 ;  /* 0x000000060b007804 */ /* 0x000fe20000000000 */
[----:B------:R-:W-:Y:S01]  /*0e30*/  IMAD.IADD R8, R9, 0x1, R8 ;  /* 0x0000000109087824 */ /* 0x000fe200078e0208 */
[----:B------:R-:W-:Y:S01]  /*0e40*/  LEA.HI R6, R6, R193, RZ, 0x1 ;  /* 0x000000c106067211 */ /* 0x000fe200078f08ff */
[----:B------:R-:W-:Y:S01]  /*0e50*/  IMAD.IADD R191, R197, 0x1, -R2 ;  /* 0x00000001c5bf7824 */ /* 0x000fe200078e0a02 */
[----:B------:R-:W-:Y:S01]  /*0e60*/  SHF.R.S32.HI R7, RZ, 0x5, R7 ;  /* 0x00000005ff077819 */ /* 0x000fe20000011407 */
[----:B------:R-:W-:Y:S01]  /*0e70*/  IMAD.SHL.U32 R2, R13, 0x2, RZ ;  /* 0x000000020d027824 */ /* 0x000fe200078e00ff */
        /* <DEDUP_REMOVED lines=28> */
.L_x_5601:
[----:B------:R-:W-:Y:S01]  /*1040*/  ULDC.64 UR8, c[0x0][0xa28] ;  /* 0x00028a0000087ab9 */ /* 0x000fe20000000a00 */
[----:B------:R-:W-:Y:S01]  /*1050*/  ULDC UR4, c[0x0][0x424] ;  /* 0x0001090000047ab9 */ /* 0x000fe20000000800 */
[----:B------:R-:W-:-:S04]  /*1060*/  UISETP.NE.U32.AND UP0, UPT, UR8, URZ, UPT ;  /* 0x0000003f0800728c */ /* 0x000fc8000bf05070 */
[----:B------:R-:W-:-:S03]  /*1070*/  UISETP.NE.AND.EX UP0, UPT, UR9, URZ, UPT, UP0 ;  /* 0x0000003f0900728c */ /* 0x000fc6000bf05300 */
[----:B------:R-:W-:Y:S02]  /*1080*/  ULDC.64 UR8, c[0x0][0xa18] ;  /* 0x0002860000087ab9 */ /* 0x000fe40000000a00 */
[----:B------:R-:W-:Y:S01]  /*1090*/  UISETP.NE.U32.AND UP1, UPT, UR8, URZ, UPT ;  /* 0x0000003f0800728c */ /* 0x000fe2000bf25070 */
[----:B------:R-:W-:-:S03]  /*10a0*/  PLOP3.LUT P0, PT, PT, PT, UP0, 0x80, 0x0 ;  /* 0x000000000000781c */ /* 0x000fc60003f0f008 */
[----:B------:R-:W-:-:S03]  /*10b0*/  UISETP.NE.AND.EX UP1, UPT, UR9, URZ, UPT, UP1 ;  /* 0x0000003f0900728c */ /* 0x000fc6000bf25310 */
[----:B------:R-:W-:Y:S02]  /*10c0*/  @UP0 ULDC.64 UR8, c[0x0][0xa28] ;  /* 0x00028a0000080ab9 */ /* 0x000fe40000000a00 */
[----:B------:R-:W-:Y:S01]  /*10d0*/  @UP0 UIMAD.WIDE UR8, UR6, 0x4, UR8 ;  /* 0x00000004060808a5 */ /* 0x000fe2000f8e0208 */
[----:B------:R-:W-:-:S05]  /*10e0*/  PLOP3.LUT P2, PT, PT, PT, UP1, 0x80, 0x0 ;  /* 0x000000000000781c */ /* 0x000fca0003f4f018 */
[----:B------:R-:W-:Y:S01]  /*10f0*/  @UP1 ULDC.64 UR10, c[0x0][0xa18] ;  /* 0x00028600000a1ab9 */ /* 0x000fe20000000a00 */
[----:B0-23--:R-:W-:Y:S02]  /*1100*/  IMAD.U32 R4, RZ, RZ, UR8 ;  /* 0x00000008ff047e24 */ /* 0x00dfe4000f8e00ff */
[----:B------:R-:W-:Y:S01]  /*1110*/  IMAD.U32 R5, RZ, RZ, UR9 ;  /* 0x00000009ff057e24 */ /* 0x000fe2000f8e00ff */
[----:B------:R-:W-:-:S04]  /*1120*/  @UP1 UIMAD.WIDE UR8, UR6, 0x4, UR10 ;  /* 0x00000004060818a5 */ /* 0x000fc8000f8e020a */
[----:B------:R-:W2:Y:S02]  /*1130*/  @P0 LDG.E R4, desc[UR40][R4.64] ;  /* 0x0000002804040981 */ /* 0x000ea4000c1e1900 */
[----:B-1----:R-:W-:Y:S02]  /*1140*/  IMAD.U32 R6, RZ, RZ, UR8 ;  /* 0x00000008ff067e24 */ /* 0x002fe4000f8e00ff */
[----:B----4-:R-:W-:Y:S01]  /*1150*/  IMAD.U32 R7, RZ, RZ, UR9 ;  /* 0x00000009ff077e24 */ /* 0x010fe2000f8e00ff */
[----:B------:R-:W-:-:S04]  /*1160*/  ULDC.64 UR8, c[0x0][0x418] ;  /* 0x0001060000087ab9 */ /* 0x000fc80000000a00 */
[----:B------:R-:W3:Y:S01]  /*1170*/  @P2 LDG.E R6, desc[UR40][R6.64] ;  /* 0x0000002806062981 */ /* 0x000ee2000c1e1900 */
[----:B------:R-:W-:Y:S01]  /*1180*/  UISETP.NE.U32.AND UP0, UPT, UR8, URZ, UPT ;  /* 0x0000003f0800728c */ /* 0x000fe2000bf05070 */
[----:B------:R-:W-:Y:S01]  /*1190*/  UMOV UR49, URZ ;  /* 0x0000003f00317c82 */ /* 0x000fe20008000000 */
[----:B------:R-:W-:Y:S02]  /*11a0*/  ULDC UR51, c[0x0][0x288] ;  /* 0x0000a20000337ab9 */ /* 0x000fe40000000800 */
[----:B------:R-:W-:Y:S01]  /*11b0*/  UISETP.NE.AND.EX UP0, UPT, UR9, URZ, UPT, UP0 ;  /* 0x0000003f0900728c */ /* 0x000fe2000bf05300 */
[----:B------:R-:W-:Y:S02]  /*11c0*/  UMOV UR44, UR7 ;  /* 0x00000007002c7c82 */ /* 0x000fe40008000000 */
[----:B------:R-:W-:Y:S01]  /*11d0*/  ULDC.64 UR8, c[0x0][0xa20] ;  /* 0x0002880000087ab9 */ /* 0x000fe20000000a00 */
[----:B------:R-:W-:Y:S01]  /*11e0*/  USEL UR4, UR4, 0x1, UP0 ;  /* 0x0000000104047887 */ /* 0x000fe20008000000 */
[----:B------:R-:W-:Y:S01]  /*11f0*/  ISETP.NE.U32.AND P1, PT, RZ, UR8, PT ;  /* 0x00000008ff007c0c */ /* 0x000fe2000bf25070 */
[----:B------:R-:W-:-:S02]  /*1200*/  ULDC UR8, c[0x0][0x2f0] ;  /* 0x0000bc0000087ab9 */ /* 0x000fc40000000800 */
[----:B------:R-:W-:Y:S01]  /*1210*/  UIMAD UR4, UR4, UR8, URZ ;  /* 0x00000008040472a4 */ /* 0x000fe2000f8e023f */
[----:B------:R-:W-:Y:S02]  /*1220*/  ISETP.NE.AND.EX P1, PT, RZ, UR9, PT, P1 ;  /* 0x00000009ff007c0c */ /* 0x000fe4000bf25310 */
[----:B--2---:R-:W-:Y:S02]  /*1230*/  @P0 R2UR UR49, R4 ;  /* 0x00000000043102ca */ /* 0x004fe400000e0000 */
[----:B---3--:R-:W-:Y:S01]  /*1240*/  @P2 R2UR UR51, R6 ;  /* 0x00000000063322ca */ /* 0x008fe200000e0000 */
[----:B------:R-:W-:-:S14]  /*1250*/  @P2 BRA `(.L_x_5494) ;  /* 0x0000000000342947 */ /* 0x000fdc0003800000 */
[----:B------:R-:W-:Y:S02]  /*1260*/  ULDC.64 UR8, c[0x0][0xa00] ;  /* 0x0002800000087ab9 */ /* 0x000fe40000000a00 */
[----:B------:R-:W-:-:S04]  /*1270*/  ISETP.NE.U32.AND P0, PT, RZ, UR8, PT ;  /* 0x00000008ff007c0c */ /* 0x000fc8000bf05070 */
[----:B------:R-:W-:-:S13]  /*1280*/  ISETP.NE.AND.EX P0, PT, RZ, UR9, PT, P0 ;  /* 0x00000009ff007c0c */ /* 0x000fda000bf05300 */
[----:B------:R-:W-:Y:S05]  /*1290*/  @!P0 BRA `(.L_x_5494) ;  /* 0x0000000000248947 */ /* 0x000fea0003800000 */
[----:B------:R-:W-:Y:S02]  /*12a0*/  ULDC.64 UR8, c[0x0][0xa00] ;  /* 0x0002800000087ab9 */ /* 0x000fe40000000a00 */
        /* <DEDUP_REMOVED lines=8> */
.L_x_5494:
[----:B------:R-:W-:Y:S01]  /*1330*/  UMOV UR43, UR6 ;  /* 0x00000006002b7c82 */ /* 0x000fe20008000000 */
[----:B------:R-:W-:Y:S05]  /*1340*/  @!P1 BRA `(.L_x_5495) ;  /* 0x00000000001c9947 */ /* 0x000fea0003800000 */
[----:B------:R-:W-:Y:S02]  /*1350*/  ULDC.64 UR8, c[0x0][0xa20] ;  /* 0x0002880000087ab9 */ /* 0x000fe40000000a00 */
[----:B------:R-:W-:-:S06]  /*1360*/  UIMAD.WIDE UR6, UR6, 0x4, UR8 ;  /* 0x00000004060678a5 */ /* 0x000fcc000f8e0208 */
[----:B------:R-:W-:Y:S02]  /*1370*/  IMAD.U32 R4, RZ, RZ, UR6 ;  /* 0x00000006ff047e24 */ /* 0x000fe4000f8e00ff */
[----:B------:R-:W-:-:S05]  /*1380*/  IMAD.U32 R5, RZ, RZ, UR7 ;  /* 0x00000007ff057e24 */ /* 0x000fca000f8e00ff */
[----:B------:R-:W2:Y:S02]  /*1390*/  LDG.E R4, desc[UR40][R4.64] ;  /* 0x0000002804047981 */ /* 0x000ea4000c1e1900 */
[----:B--2---:R-:W-:Y:S01]  /*13a0*/  R2UR UR4, R4 ;  /* 0x00000000040472ca */ /* 0x004fe200000e0000 */
[----:B------:R-:W-:-:S14]  /*13b0*/  BRA `(.L_x_5496) ;  /* 0x0000000000347947 */ /* 0x000fdc0003800000 */
.L_x_5495:
        /* <DEDUP_REMOVED lines=13> */
.L_x_5496:
[----:B------:R-:W-:Y:S02]  /*1490*/  UISETP.NE.AND UP0, UPT, UR47, 0x1, UPT ;  /* 0x000000012f00788c */ /* 0x000fe4000bf05270 */
[----:B------:R-:W-:Y:S02]  /*14a0*/  UIADD3 UR49, -UR49, UR4, URZ ;  /* 0x0000000431317290 */ /* 0x000fe4000fffe13f */
[----:B------:R-:W-:Y:S02]  /*14b0*/  USHF.L.U32 UR42, UR5, 0x6, URZ ;  /* 0x00000006052a7899 */ /* 0x000fe4000800063f */
[----:B------:R-:W-:Y:S01]  /*14c0*/  UIADD3 UR4, UR49, 0x3f, URZ ;  /* 0x0000003f31047890 */ /* 0x000fe2000fffe03f */
[----:B------:R-:W-:-:S03]  /*14d0*/  PLOP3.LUT P0, PT, PT, PT, UP0, 0x80, 0x0 ;  /* 0x000000000000781c */ /* 0x000fc60003f0f008 */
[----:B------:R-:W-:-:S04]  /*14e0*/  USHF.R.S32.HI UR6, URZ, 0x1f, UR4 ;  /* 0x0000001f3f067899 */ /* 0x000fc80008011404 */
[----:B------:R-:W-:-:S04]  /*14f0*/  ULEA.HI UR6, UR6, UR4, URZ, 0x6 ;  /* 0x0000000406067291 */ /* 0x000fc8000f8f303f */
[----:B------:R-:W-:Y:S02]  /*1500*/  USHF.R.S32.HI UR6, URZ, 0x6, UR6 ;  /* 0x000000063f067899 */ /* 0x000fe40008011406 */
[----:B------:R-:W-:Y:S10]  /*1510*/  @!P0 BRA `(.L_x_5497) ;  /* 0x0000002000348947 */ /* 0x000ff40003800000 */
[----:B------:R-:W0:Y:S01]  /*1520*/  LDC.64 R8, c[0x0][0x9e0] ;  /* 0x00027800ff087b82 */ /* 0x000e220000000a00 */
[----:B------:R-:W-:Y:S01]  /*1530*/  ULDC UR4, c[0x0][0x448] ;  /* 0x0001120000047ab9 */ /* 0x000fe20000000800 */
[----:B------:R-:W-:Y:S02]  /*1540*/  UIADD3 UR7, UR42, 0x3f, URZ ;  /* 0x0000003f2a077890 */ /* 0x000fe4000fffe03f */
[----:B------:R-:W-:Y:S02]  /*1550*/  UISETP.NE.AND UP0, UPT, UR4, 0x1, UPT ;  /* 0x000000010400788c */ /* 0x000fe4000bf05270 */
[----:B------:R-:W-:-:S09]  /*1560*/  UIADD3 UR8, UR49, 0x1, -UR51 ;  /* 0x0000000131087890 */ /* 0x000fd2000fffe833 */
[----:B------:R-:W-:Y:S01]  /*1570*/  @UP0 ULDC UR4, c[0x0][0x44c] ;  /* 0x0001130000040ab9 */ /* 0x000fe20000000800 */
[----:B------:R-:W-:Y:S01]  /*1580*/  @UP0 ULDC UR9, c[0x0][0x450] ;  /* 0x0001140000090ab9 */ /* 0x000fe20000000800 */
[----:B------:R-:W-:-:S04]  /*1590*/  UIMAD.WIDE.U32 UR4, UR7, UR4, URZ ;  /* 0x00000004070472a5 */ /* 0x000fc8000f8e003f */
[----:B------:R-:W-:Y:S01]  /*15a0*/  @UP0 USHF.R.U32.HI UR7, URZ, UR9, UR5 ;  /* 0x000000093f070299 */ /* 0x000fe20008011605 */
[----:B0-----:R-:W-:-:S03]  /*15b0*/  ISETP.GE.AND P1, PT, R9, 0x1, PT ;  /* 0x000000010900780c */ /* 0x001fc60003f26270 */
[----:B------:R-:W-:-:S06]  /*15c0*/  UIADD3 UR7, UR8, UR7, URZ ;  /* 0x0000000708077290 */ /* 0x000fcc000fffe03f */
[----:B------:R-:W-:-:S04]  /*15d0*/  VIADD R0, R8, UR7 ;  /* 0x0000000708007c36 */ /* 0x000fc80008000000 */
[----:B------:R-:W-:Y:S05]  /*15e0*/  @!P1 BRA `(.L_x_5498) ;  /* 0x0000000000449947 */ /* 0x000fea0003800000 */
[----:B------:R-:W-:Y:S01]  /*15f0*/  ISETP.LT.AND P0, PT, RZ, UR7, PT ;  /* 0x00000007ff007c0c */ /* 0x000fe2000bf01270 */
[----:B------:R-:W-:-:S06]  /*1600*/  UIADD3 UR4, UR7, -0x1, URZ ;  /* 0xffffffff07047890 */ /* 0x000fcc000fffe03f */
[----:B------:R-:W-:-:S06]  /*1610*/  IMAD.U32 R3, RZ, RZ, UR4 ;  /* 0x00000004ff037e24 */ /* 0x000fcc000f8e00ff */
[----:B------:R-:W-:Y:S05]  /*1620*/  @P0 BRA `(.L_x_5499) ;  /* 0x00000000001c0947 */ /* 0x000fea0003800000 */
[----:B------:R-:W-:Y:S01]  /*1630*/  ISETP.NE.AND P0, PT, R9, 0x1, PT ;  /* 0x000000010900780c */ /* 0x000fe20003f05270 */
[----:B------:R-:W-:-:S12]  /*1640*/  IMAD R3, RZ, RZ, -UR7 ;  /* 0x80000007ff037e24 */ /* 0x000fd8000f8e02ff */
[----:B------:R-:W0:Y:S02]  /*1650*/  @P0 LDC.64 R4, c[0x0][0x9e8] ;  /* 0x00027a00ff040b82 */ /* 0x000e240000000a00 */
[----:B0-----:R-:W-:-:S05]  /*1660*/  @P0 IMAD.HI.U32 R4, R3, R4, RZ ;  /* 0x0000000403040227 */ /* 0x001fca00078e00ff */
[----:B------:R-:W-:-:S04]  /*1670*/  @P0 SHF.R.U32.HI R3, RZ, R5, R4 ;  /* 0x00000005ff030219 */ /* 0x000fc80000011604 */
[----:B------:R-:W-:Y:S01]  /*1680*/  LOP3.LUT R3, RZ, R3, RZ, 0x33, !PT ;  /* 0x00000003ff037212 */ /* 0x000fe200078e33ff */
[----:B------:R-:W-:Y:S06]  /*1690*/  BRA `(.L_x_5500) ;  /* 0x0000000000107947 */ /* 0x000fec0003800000 */
.L_x_5499:
[----:B------:R-:W-:-:S13]  /*16a0*/  ISETP.NE.AND P0, PT, R9, 0x1, PT ;  /* 0x000000010900780c */ /* 0x000fda0003f05270 */
[----:B------:R-:W0:Y:S02]  /*16b0*/  @P0 LDC.64 R4, c[0x0][0x9e8] ;  /* 0x00027a00ff040b82 */ /* 0x000e240000000a00 */
[----:B0-----:R-:W-:-:S05]  /*16c0*/  @P0 IMAD.HI.U32 R4, R3, R4, RZ ;  /* 0x0000000403040227 */ /* 0x001fca00078e00ff */
[----:B------:R-:W-:-:S07]  /*16d0*/  @P0 SHF.R.U32.HI R3, RZ, R5, R4 ;  /* 0x00000005ff030219 */ /* 0x000fce0000011604 */
.L_x_5500:
[----:B------:R-:W-:-:S05]  /*16e0*/  IMAD R3, R3, R9, R9 ;  /* 0x0000000903037224 */ /* 0x000fca00078e0209 */
[----:B------:R-:W-:-:S07]  /*16f0*/  VIMNMX R0, R0, R3, PT ;  /* 0x0000000300007248 */ /* 0x000fce0003fe0100 */
.L_x_5498:
[----:B------:R-:W-:Y:S01]  /*1700*/  @UP0 ULDC UR4, c[0x0][0x44c] ;  /* 0x0001130000040ab9 */ /* 0x000fe20000000800 */
[----:B------:R-:W-:Y:S01]  /*1710*/  VIADD R0, R0, 0x3f ;  /* 0x0000003f00007836 */ /* 0x000fe20000000000 */
[----:B------:R-:W-:Y:S01]  /*1720*/  UIMAD.WIDE.U32 UR4, UR42, UR4, URZ ;  /* 0x000000042a0472a5 */ /* 0x000fe2000f8e003f */
[----:B------:R-:W-:Y:S01]  /*1730*/  @UP0 ULDC UR8, c[0x0][0x450] ;  /* 0x0001140000080ab9 */ /* 0x000fe20000000800 */
[----:B------:R-:W-:Y:S02]  /*1740*/  UMOV UR7, UR42 ;  /* 0x0000002a00077c82 */ /* 0x000fe40008000000 */
[----:B------:R-:W-:Y:S01]  /*1750*/  @UP0 USHF.R.U32.HI UR7, URZ, UR8, UR5 ;  /* 0x000000083f070299 */ /* 0x000fe20008011605 */
[----:B------:R-:W-:Y:S02]  /*1760*/  SHF.R.S32.HI R3, RZ, 0x1f, R0 ;  /* 0x0000001fff037819 */ /* 0x000fe40000011400 */
[----:B------:R-:W-:Y:S01]  /*1770*/  ULDC UR4, c[0x0][0x9dc] ;  /* 0x0002770000047ab9 */ /* 0x000fe20000000800 */
[----:B------:R-:W-:Y:S01]  /*1780*/  UIADD3 UR49, UR7, UR49, -UR51 ;  /* 0x0000003107317290 */ /* 0x000fe2000fffe833 */
[----:B------:R-:W-:-:S03]  /*1790*/  LEA.HI R3, R3, R0, RZ, 0x6 ;  /* 0x0000000003037211 */ /* 0x000fc600078f30ff */
[----:B------:R-:W-:Y:S01]  /*17a0*/  UIADD3 UR4, UR49, -UR4, URZ ;  /* 0x8000000431047290 */ /* 0x000fe2000fffe03f */
[----:B------:R-:W-:-:S04]  /*17b0*/  SHF.R.S32.HI R3, RZ, 0x6, R3 ;  /* 0x00000006ff037819 */ /* 0x000fc80000011403 */
[----:B------:R-:W-:Y:S01]  /*17c0*/  VIMNMX R5, R3, UR6, PT ;  /* 0x0000000603057c48 */ /* 0x000fe2000bfe0100 */
[----:B------:R-:W-:Y:S01]  /*17d0*/  IMAD.U32 R3, RZ, RZ, UR4 ;  /* 0x00000004ff037e24 */ /* 0x000fe2000f8e00ff */
[----:B------:R-:W-:Y:S06]  /*17e0*/  @!P1 BRA `(.L_x_5501) ;  /* 0x0000000000409947 */ /* 0x000fec0003800000 */
[----:B------:R-:W-:-:S05]  /*17f0*/  IMAD.U32 R0, RZ, RZ, UR49 ;  /* 0x00000031ff007e24 */ /* 0x000fca000f8e00ff */
        /* <DEDUP_REMOVED lines=9> */
.L_x_5502:
[----:B------:R-:W-:-:S13]  /*1890*/  ISETP.NE.AND P0, PT, R9, 0x1, PT ;  /* 0x000000010900780c */ /* 0x000fda0003f05270 */
[----:B------:R-:W0:Y:S02]  /*18a0*/  @P0 LDC.64 R6, c[0x0][0x9e8] ;  /* 0x00027a00ff060b82 */ /* 0x000e240000000a00 */
[----:B0-----:R-:W-:-:S05]  /*18b0*/  @P0 IMAD.HI.U32 R4, R0, R6, RZ ;  /* 0x0000000600040227 */ /* 0x001fca00078e00ff */
[----:B------:R-:W-:-:S07]  /*18c0*/  @P0 SHF.R.U32.HI R0, RZ, R7, R4 ;  /* 0x00000007ff000219 */ /* 0x000fce0000011604 */
.L_x_5503:
[----:B------:R-:W-:-:S05]  /*18d0*/  IMAD R0, R0, R9, RZ ;  /* 0x0000000900007224 */ /* 0x000fca00078e02ff */
[----:B------:R-:W-:-:S07]  /*18e0*/  VIMNMX R3, R3, R0, !PT ;  /* 0x0000000003037248 */ /* 0x000fce0007fe0100 */
.L_x_5501:
        /* <DEDUP_REMOVED lines=69> */
[----:B------:R-:W-:Y:S01]  /*1d40*/  IMAD.MOV.U32 R12, RZ, RZ, RZ ;  /* 0x000000ffff0c7224 */ /* 0x000fe200078e00ff */
[----:B------:R-:W-:Y:S01]  /*1d50*/  CS2R R26, SRZ ;  /* 0x00000000001a7805 */ /* 0x000fe2000001ff00 */
[----:B------:R-:W-:Y:S02]  /*1d60*/  IMAD.MOV.U32 R169, RZ, RZ, RZ ;  /* 0x000000ffffa97224 */ /* 0x000fe400078e00ff */
[----:B------:R-:W-:Y:S02]  /*1d70*/  IMAD.MOV.U32 R14, RZ, RZ, RZ ;  /* 0x000000ffff0e7224 */ /* 0x000fe400078e00ff */
        /* <DEDUP_REMOVED lines=16> */
.L_x_5505:
[----:B------:R-:W-:Y:S01]  /*1e80*/  ULEA UR21, UR37, UR46, 0x3 ;  /* 0x0000002e25157291 */ /* 0x000fe2000f8e183f */
[----:B------:R-:W-:-:S05]  /*1e90*/  IMAD.U32 R0, RZ, RZ, UR38 ;  /* 0x00000026ff007e24 */ /* 0x000fca000f8e00ff */
[----:B------:R-:W-:-:S04]  /*1ea0*/  SHF.L.U32 R0, R0, 0x1f, RZ ;  /* 0x0000001f00007819 */ /* 0x000fc800000006ff */
[----:B------:R-:W0:Y:S02]  /*1eb0*/  SYNCS.PHASECHK.TRANS64.TRYWAIT P1, [UR21+0x28c50], R0 ;  /* 0x028c5000ff0075a7 */ /* 0x000e240008020155 */
[----:B0-----:R-:W-:Y:S05]  /*1ec0*/  @!P1 BRA `(.L_x_5506) ;  /* 0x00000150003c9947 */ /* 0x001fea0003800000 */
.L_x_5750:
        /* <DEDUP_REMOVED lines=45> */
.L_x_5512:
        /* <DEDUP_REMOVED lines=143> */
.L_x_5508:
[----:B------:R-:W-:Y:S01]  /*2a90*/  ULEA UR21, UR37, UR46, 0x3 ;  /* 0x0000002e25157291 */ /* 0x000fe2000f8e183f */
[----:B------:R-:W-:-:S05]  /*2aa0*/  IMAD.U32 R0, RZ, RZ, UR38 ;  /* 0x00000026ff007e24 */ /* 0x000fca000f8e00ff */
[----:B------:R-:W-:-:S04]  /*2ab0*/  SHF.L.U32 R0, R0, 0x1f, RZ ;  /* 0x0000001f00007819 */ /* 0x000fc800000006ff */
[----:B------:R0:W1:Y:S01]  /*2ac0*/  SYNCS.PHASECHK.TRANS64.TRYWAIT P1, [UR21+0x28c50], R0 ;  /* 0x028c5000ff0075a7 */ /* 0x0000620008020155 */
[----:B------:R-:W-:Y:S05]  /*2ad0*/  @!P0 BRA `(.L_x_5509) ;  /* 0x0000000000048947 */ /* 0x000fea0003800000 */
[----:B------:R-:W-:Y:S01]  /*2ae0*/  BPT.TRAP 0x1 ;  /* 0x000000040000795c */ /* 0x000fe20000300000 */
.L_x_5509:
[----:B-1----:R-:W-:Y:S05]  /*2af0*/  @P1 BRA `(.L_x_5510) ;  /* 0x0000000000081947 */ /* 0x002fea0003800000 */
[----:B------:R-:W1:Y:S02]  /*2b00*/  SYNCS.PHASECHK.TRANS64.TRYWAIT P1, [UR21+0x28c50], R0 ;  /* 0x028c5000ff0075a7 */ /* 0x000e640008020155 */
[----:B-1----:R-:W-:Y:S05]  /*2b10*/  @!P1 BRA `(.L_x_5511) ;  /* 0x0000014400409947 */ /* 0x002fea0003800000 */
.L_x_5510:
        /* <DEDUP_REMOVED lines=29> */
.L_x_5507:
        /* <DEDUP_REMOVED lines=144> */
.L_x_5497:
[----:B------:R-:W-:Y:S01]  /*35f0*/  ULDC UR4, c[0x0][0x448] ;  /* 0x0001120000047ab9 */ /* 0x000fe20000000800 */
[----:B------:R-:W-:Y:S02]  /*3600*/  UIADD3 UR7, UR42, 0x3f, URZ ;  /* 0x0000003f2a077890 */ /* 0x000fe4000fffe03f */
[----:B------:R-:W-:Y:S02]  /*3610*/  UISETP.NE.AND UP0, UPT, UR4, 0x1, UPT ;  /* 0x000000010400788c */ /* 0x000fe4000bf05270 */
[----:B------:R-:W-:Y:S01]  /*3620*/  UIADD3 UR10, UR49, 0x1, -UR51 ;  /* 0x00000001310a7890 */ /* 0x000fe2000fffe833 */
[----:B------:R-:W-:Y:S02]  /*3630*/  ULDC.64 UR4, c[0x0][0x9e0] ;  /* 0x0002780000047ab9 */ /* 0x000fe40000000a00 */
[----:B------:R-:W-:-:S06]  /*3640*/  UISETP.GE.AND UP1, UPT, UR5, 0x1, UPT ;  /* 0x000000010500788c */ /* 0x000fcc000bf26270 */
[----:B------:R-:W-:Y:S01]  /*3650*/  @UP0 ULDC UR8, c[0x0][0x44c] ;  /* 0x0001130000080ab9 */ /* 0x000fe20000000800 */
[----:B------:R-:W-:Y:S01]  /*3660*/  @UP0 ULDC UR11, c[0x0][0x450] ;  /* 0x00011400000b0ab9 */ /* 0x000fe20000000800 */
[----:B------:R-:W-:Y:S01]  /*3670*/  UIMAD.WIDE.U32 UR8, UR7, UR8, URZ ;  /* 0x00000008070872a5 */ /* 0x000fe2000f8e003f */
[----:B------:R-:W-:-:S03]  /*3680*/  PLOP3.LUT P1, PT, PT, PT, UP1, 0x80, 0x0 ;  /* 0x000000000000781c */ /* 0x000fc60003f2f018 */
[----:B------:R-:W-:-:S04]  /*3690*/  @UP0 USHF.R.U32.HI UR7, URZ, UR11, UR9 ;  /* 0x0000000b3f070299 */ /* 0x000fc80008011609 */
[----:B------:R-:W-:-:S04]  /*36a0*/  UIADD3 UR7, UR10, UR7, URZ ;  /* 0x000000070a077290 */ /* 0x000fc8000fffe03f */
[----:B------:R-:W-:-:S06]  /*36b0*/  UIADD3 UR4, UR7, UR4, URZ ;  /* 0x0000000407047290 */ /* 0x000fcc000fffe03f */
[----:B------:R-:W-:Y:S01]  /*36c0*/  IMAD.U32 R0, RZ, RZ, UR4 ;  /* 0x00000004ff007e24 */ /* 0x000fe2000f8e00ff */
[----:B------:R-:W-:Y:S06]  /*36d0*/  @!P1 BRA `(.L_x_5513) ;  /* 0x0000000000409947 */ /* 0x000fec0003800000 */
        /* <DEDUP_REMOVED lines=10> */
.L_x_5514:
[----:B------:R-:W-:-:S11]  /*3780*/  UISETP.NE.AND UP1, UPT, UR5, 0x1, UPT ;  /* 0x000000010500788c */ /* 0x000fd6000bf25270 */
[----:B------:R-:W-:Y:S02]  /*3790*/  @UP1 ULDC.64 UR10, c[0x0][0x9e8] ;  /* 0x00027a00000a1ab9 */ /* 0x000fe40000000a00 */
[----:B------:R-:W-:-:S04]  /*37a0*/  UIMAD.WIDE.U32 UR8, UR4, UR10, URZ ;  /* 0x0000000a040872a5 */ /* 0x000fc8000f8e003f */
[----:B------:R-:W-:-:S12]  /*37b0*/  @UP1 USHF.R.U32.HI UR4, URZ, UR11, UR9 ;  /* 0x0000000b3f041299 */ /* 0x000fd80008011609 */
.L_x_5515:
[----:B------:R-:W-:-:S06]  /*37c0*/  UIMAD UR4, UR4, UR5, UR5 ;  /* 0x00000005040472a4 */ /* 0x000fcc000f8e0205 */
[----:B------:R-:W-:-:S07]  /*37d0*/  VIMNMX R0, R0, UR4, PT ;  /* 0x0000000400007c48 */ /* 0x000fce000bfe0100 */
.L_x_5513:
[----:B------:R-:W-:Y:S01]  /*37e0*/  VIADD R0, R0, 0x3f ;  /* 0x0000003f00007836 */ /* 0x000fe20000000000 */
[----:B------:R-:W-:Y:S01]  /*37f0*/  @UP0 ULDC UR8, c[0x0][0x44c] ;  /* 0x0001130000080ab9 */ /* 0x000fe20000000800 */
[----:B------:R-:W-:Y:S01]  /*3800*/  @UP0 ULDC UR7, c[0x0][0x450] ;  /* 0x0001140000070ab9 */ /* 0x000fe20000000800 */
[----:B------:R-:W-:Y:S02]  /*3810*/  UIMAD.WIDE.U32 UR8, UR42, UR8, URZ ;  /* 0x000000082a0872a5 */ /* 0x000fe4000f8e003f */
[----:B------:R-:W-:Y:S01]  /*3820*/  SHF.R.S32.HI R3, RZ, 0x1f, R0 ;  /* 0x0000001fff037819 */ /* 0x000fe20000011400 */
[----:B------:R-:W-:Y:S01]  /*3830*/  UMOV UR4, UR42 ;  /* 0x0000002a00047c82 */ /* 0x000fe20008000000 */
[----:B------:R-:W-:Y:S02]  /*3840*/  @UP0 USHF.R.U32.HI UR4, URZ, UR7, UR9 ;  /* 0x000000073f040299 */ /* 0x000fe40008011609 */
[----:B------:R-:W-:Y:S01]  /*3850*/  LEA.HI R3, R3, R0, RZ, 0x6 ;  /* 0x0000000003037211 */ /* 0x000fe200078f30ff */
[----:B------:R-:W-:Y:S01]  /*3860*/  ULDC UR8, c[0x0][0x9dc] ;  /* 0x0002770000087ab9 */ /* 0x000fe20000000800 */
[----:B------:R-:W-:-:S02]  /*3870*/  UIADD3 UR4, UR4, UR49, -UR51 ;  /* 0x0000003104047290 */ /* 0x000fc4000fffe833 */
[----:B------:R-:W-:Y:S02]  /*3880*/  SHF.R.S32.HI R3, RZ, 0x6, R3 ;  /* 0x00000006ff037819 */ /* 0x000fe40000011403 */
[----:B------:R-:W-:Y:S02]  /*3890*/  UIADD3 UR8, UR4, -UR8, URZ ;  /* 0x8000000804087290 */ /* 0x000fe4000fffe03f */
[----:B------:R-:W-:Y:S01]  /*38a0*/  VIMNMX R168, R3, UR6, PT ;  /* 0x0000000603a87c48 */ /* 0x000fe2000bfe0100 */
[----:B------:R-:W-:Y:S09]  /*38b0*/  @!P1 BRA `(.L_x_5516) ;  /* 0x0000000000449947 */ /* 0x000ff20003800000 */
        /* <DEDUP_REMOVED lines=10> */
.L_x_5517:
[----:B------:R-:W-:-:S11]  /*3960*/  UISETP.NE.AND UP0, UPT, UR5, 0x1, UPT ;  /* 0x000000010500788c */ /* 0x000fd6000bf05270 */
[----:B------:R-:W-:Y:S02]  /*3970*/  @UP0 ULDC.64 UR10, c[0x0][0x9e8] ;  /* 0x00027a00000a0ab9 */ /* 0x000fe40000000a00 */
[----:B------:R-:W-:-:S04]  /*3980*/  UIMAD.WIDE.U32 UR6, UR4, UR10, URZ ;  /* 0x0000000a040672a5 */ /* 0x000fc8000f8e003f */
[----:B------:R-:W-:-:S12]  /*3990*/  @UP0 USHF.R.U32.HI UR4, URZ, UR11, UR7 ;  /* 0x0000000b3f040299 */ /* 0x000fd80008011607 */
.L_x_5518:
[----:B------:R-:W-:-:S04]  /*39a0*/  UIMAD UR4, UR4, UR5, URZ ;  /* 0x00000005040472a4 */ /* 0x000fc8000f8e023f */
[----:B------:R-:W-:-:S04]  /*39b0*/  UISETP.LT.AND UP0, UPT, UR8, UR4, UPT ;  /* 0x000000040800728c */ /* 0x000fc8000bf01270 */
[----:B------:R-:W-:-:S12]  /*39c0*/  USEL UR8, UR8, UR4, !UP0 ;  /* 0x0000000408087287 */ /* 0x000fd8000c000000 */
.L_x_5516:
[----:B------:R-:W-:Y:S01]  /*39d0*/  USHF.R.S32.HI UR4, URZ, 0x1f, UR8 ;  /* 0x0000001f3f047899 */ /* 0x000fe20008011408 */
[----:B------:R-:W-:Y:S01]  /*39e0*/  PLOP3.LUT P0, PT, PT, PT, PT, 0x80, 0x0 ;  /* 0x000000000000781c */ /* 0x000fe20003f0f070 */
[----:B------:R-:W-:Y:S01]  /*39f0*/  IMAD.MOV.U32 R0, RZ, RZ, RZ ;  /* 0x000000ffff007224 */ /* 0x000fe200078e00ff */
[----:B------:R-:W-:Y:S01]  /*3a00*/  CS2R R150, SRZ ;  /* 0x0000000000967805 */ /* 0x000fe2000001ff00 */
[----:B------:R-:W-:Y:S01]  /*3a10*/  ULEA.HI UR4, UR4, UR8, URZ, 0x6 ;  /* 0x0000000804047291 */ /* 0x000fe2000f8f303f */
[----:B------:R-:W-:Y:S01]  /*3a20*/  IMAD.MOV.U32 R3, RZ, RZ, RZ ;  /* 0x000000ffff037224 */ /* 0x000fe200078e00ff */
[----:B------:R-:W-:Y:S02]  /*3a30*/  CS2R R148, SRZ ;  /* 0x0000000000947805 */ /* 0x000fe4000001ff00 */
[----:B------:R-:W-:Y:S01]  /*3a40*/  CS2R R146, SRZ ;  /* 0x0000000000927805 */ /* 0x000fe2000001ff00 */
[----:B------:R-:W-:Y:S01]  /*3a50*/  USHF.R.S32.HI UR4, URZ, 0x6, UR4 ;  /* 0x000000063f047899 */ /* 0x000fe20008011404 */
[----:B------:R-:W-:-:S02]  /*3a60*/  CS2R R144, SRZ ;  /* 0x0000000000907805 */ /* 0x000fc4000001ff00 */
[----:B------:R-:W-:Y:S02]  /*3a70*/  CS2R R142, SRZ ;  /* 0x00000000008e7805 */ /* 0x000fe4000001ff00 */
[----:B------:R-:W-:Y:S01]  /*3a80*/  CS2R R140, SRZ ;  /* 0x00000000008c7805 */ /* 0x000fe2000001ff00 */
[----:B------:R-:W-:Y:S01]  /*3a90*/  UISETP.LT.AND UP0, UPT, URZ, UR4, UPT ;  /* 0x000000043f00728c */ /* 0x000fe2000bf01270 */
[----:B------:R-:W-:Y:S02]  /*3aa0*/  CS2R R138, SRZ ;  /* 0x00000000008a7805 */ /* 0x000fe4000001ff00 */
[----:B------:R-:W-:Y:S02]  /*3ab0*/  CS2R R136, SRZ ;  /* 0x0000000000887805 */ /* 0x000fe4000001ff00 */
[----:B------:R-:W-:Y:S01]  /*3ac0*/  CS2R R134, SRZ ;  /* 0x0000000000867805 */ /* 0x000fe2000001ff00 */
[----:B------:R-:W-:Y:S01]  /*3ad0*/  USEL UR48, URZ, UR4, !UP0 ;  /* 0x000000043f307287 */ /* 0x000fe2000c000000 */
[----:B------:R-:W-:-:S02]  /*3ae0*/  CS2R R132, SRZ ;  /* 0x0000000000847805 */ /* 0x000fc4000001ff00 */
[----:B------:R-:W-:Y:S02]  /*3af0*/  CS2R R130, SRZ ;  /* 0x0000000000827805 */ /* 0x000fe4000001ff00 */
[----:B------:R-:W-:Y:S02]  /*3b00*/  CS2R R128, SRZ ;  /* 0x0000000000807805 */ /* 0x000fe4000001ff00 */
[----:B------:R-:W-:Y:S02]  /*3b10*/  CS2R R126, SRZ ;  /* 0x00000000007e7805 */ /* 0x000fe4000001ff00 */
[----:B------:R-:W-:Y:S02]  /*3b20*/  CS2R R124, SRZ ;  /* 0x00000000007c7805 */ /* 0x000fe4000001ff00 */
[----:B------:R-:W-:Y:S02]  /*3b30*/  ISETP.GT.AND P1, PT, R168, UR48, PT ;  /* 0x00000030a8007c0c */ /* 0x000fe4000bf24270 */
        /* <DEDUP_REMOVED lines=83> */
.L_x_5519:
        /* <DEDUP_REMOVED lines=9> */
.L_x_5751:
[----:B------:R-:W-:Y:S05]  /*4100*/  @!P0 BRA `(.L_x_5521) ;  /* 0x0000000000048947 */ /* 0x000fea0003800000 */
[----:B------:R-:W-:Y:S01]  /*4110*/  BPT.TRAP 0x1 ;  /* 0x000000040000795c */ /* 0x000fe20000300000 */
.L_x_5521:
[----:B------:R-:W-:Y:S02]  /*4120*/  IMAD.U32 R7, RZ, RZ, UR37 ;  /* 0x00000025ff077e24 */ /* 0x000fe4000f8e00ff */
[----:B------:R-:W-:-:S03]  /*4130*/  IMAD.U32 R8, RZ, RZ, UR38 ;  /* 0x00000026ff087e24 */ /* 0x000fc6000f8e00ff */
[----:B------:R-:W-:Y:S02]  /*4140*/  LEA R7, R7, UR46, 0x3 ;  /* 0x0000002e07077c11 */ /* 0x000fe4000f8e18ff */
[----:B------:R-:W-:-:S04]  /*4150*/  SHF.L.U32 R8, R8, 0x1f, RZ ;  /* 0x0000001f08087819 */ /* 0x000fc800000006ff */
[----:B------:R1:W2:Y:S01]  /*4160*/  SYNCS.PHASECHK.TRANS64.TRYWAIT P1, [R7+URZ+0x28c30], R8 ;  /* 0x028c3008070075a7 */ /* 0x0002a2000802017f */
[----:B------:R-:W-:Y:S05]  /*4170*/  @!P0 BRA `(.L_x_5522) ;  /* 0x0000000000048947 */ /* 0x000fea0003800000 */
[----:B------:R-:W-:Y:S01]  /*4180*/  BPT.TRAP 0x1 ;  /* 0x000000040000795c */ /* 0x000fe20000300000 */
.L_x_5522:
[----:B--2---:R-:W-:Y:S05]  /*4190*/  @P1 BRA `(.L_x_5523) ;  /* 0x0000000000081947 */ /* 0x004fea0003800000 */
[----:B------:R-:W2:Y:S02]  /*41a0*/  SYNCS.PHASECHK.TRANS64.TRYWAIT P1, [R7+URZ+0x28c30], R8 ;  /* 0x028c3008070075a7 */ /* 0x000ea4000802017f */
[----:B--2---:R-:W-:Y:S05]  /*41b0*/  @!P1 BRA `(.L_x_5524) ;  /* 0x0000012c00c89947 */ /* 0x004fea0003800000 */
.L_x_5523:
        /* <DEDUP_REMOVED lines=15> */
[----:B------:R-:W-:Y:S01]  /*42b0*/  VIADD R3, R185, UR42 ;  /* 0x0000002ab9037c36 */ /* 0x000fe20008000000 */
[----:B------:R-:W-:Y:S01]  /*42c0*/  UMOV UR7, 0x40000040 ;  /* 0x4000004000077882 */ /* 0x000fe20000000000 */
[----:B------:R-:W-:Y:S01]  /*42d0*/  UMOV UR5, 0x40000040 ;  /* 0x4000004000057882 */ /* 0x000fe20000000000 */
[----:B------:R-:W-:Y:S01]  /*42e0*/  ULOP3.LUT UR4, UR4, 0x3fff, URZ, 0xc0, !UPT ;  /* 0x00003fff04047892 */ /* 0x000fe2000f8ec03f */
[----:B------:R-:W-:Y:S01]  /*42f0*/  IMAD.MOV.U32 R4, RZ, RZ, R3 ;  /* 0x000000ffff047224 */ /* 0x000fe200078e0003 */
[----:B------:R-:W-:Y:S01]  /*4300*/  UMOV UR11, 0x40000040 ;  /* 0x40000040000b7882 */ /* 0x000fe20000000000 */
[----:B------:R-:W-:Y:S01]  /*4310*/  UMOV UR9, 0x40000040 ;  /* 0x4000004000097882 */ /* 0x000fe20000000000 */
[----:B------:R-:W-:Y:S01]  /*4320*/  ULEA UR18, UR37, UR18, 0x9 ;  /* 0x0000001225127291 */ /* 0x000fe2000f8e483f */
[----:B------:R-:W-:Y:S01]  /*4330*/  LEA R11, R168, 0xffffffc0, 0x6 ;  /* 0xffffffc0a80b7811 */ /* 0x000fe200078e30ff */
[----:B------:R-:W-:-:S02]  /*4340*/  ULOP3.LUT UR16, UR4, 0x10000, URZ, 0xfc, !UPT ;  /* 0x0001000004107892 */ /* 0x000fc4000f8efc3f */
[----:B------:R-:W-:Y:S01]  /*4350*/  UIADD3 UR6, UR18, 0x2, URZ ;  /* 0x0000000212067890 */ /* 0x000fe2000fffe03f */
[----:B------:R-:W-:Y:S01]  /*4360*/  IADD3 R10, -R2, UR49, -R11 ;  /* 0x00000031020a7c10 */ /* 0x000fe2000fffe90b */
[----:B------:R-:W-:Y:S02]  /*4370*/  UIADD3 UR4, UR16, 0x2, URZ ;  /* 0x0000000210047890 */ /* 0x000fe4000fffe03f */
[----:B------:R-:W-:Y:S02]  /*4380*/  UIADD3 UR10, UR18, 0x4, URZ ;  /* 0x00000004120a7890 */ /* 0x000fe4000fffe03f */
[----:B------:R-:W-:Y:S02]  /*4390*/  UIADD3 UR8, UR16, 0x4, URZ ;  /* 0x0000000410087890 */ /* 0x000fe4000fffe03f */
[----:B------:R-:W-:Y:S01]  /*43a0*/  HGMMA.64x64x16.F32.BF16 R24, gdesc[UR16], RZ, !UPT, gsb0 ;  /* 0x00e00000101879f0 */ /* 0x000fe2000c0018ff */
[----:B------:R-:W-:Y:S02]  /*43b0*/  UIADD3 UR14, UR18, 0x6, URZ ;  /* 0x00000006120e7890 */ /* 0x000fe4000fffe03f */
[----:B------:R-:W-:Y:S01]  /*43c0*/  UIADD3 UR12, UR16, 0x6, URZ ;  /* 0x00000006100c7890 */ /* 0x000fe2000fffe03f */
[----:B------:R-:W-:Y:S01]  /*43d0*/  UMOV UR15, 0x40000040 ;  /* 0x40000040000f7882 */ /* 0x000fe20000000000 */
[----:B------:R-:W-:Y:S01]  /*43e0*/  UMOV UR13, 0x40000040 ;  /* 0x40000040000d7882 */ /* 0x000fe20000000000 */
[----:B------:R-:W-:-:S02]  /*43f0*/  WARPGROUP.DEPBAR.LE gsb0, 0x0 ;  /* 0x00008000000079c5 */ /* 0x000fc40000010000 */
[----:B------:R-:W-:-:S06]  /*4400*/  WARPGROUP.ARRIVE ;  /* 0x00000000000079c5 */ /* 0x000fcc0000000000 */
[----:B------:R-:W-:Y:S01]  /*4410*/  HGMMA.64x64x16.F32.BF16 R24, gdesc[UR4], R24, gsb0 ;  /* 0x00e00000041879f0 */ /* 0x000fe20008001818 */
[----:B------:R-:W-:Y:S02]  /*4420*/  ULDC UR6, c[0x0][0x448] ;  /* 0x0001120000067ab9 */ /* 0x000fe40000000800 */
[----:B------:R-:W-:-:S06]  /*4430*/  UISETP.NE.AND UP0, UPT, UR6, 0x1, UPT ;  /* 0x000000010600788c */ /* 0x000fcc000bf05270 */
[----:B------:R-:W-:Y:S02]  /*4440*/  PLOP3.LUT P2, PT, PT, PT, UP0, 0x80, 0x0 ;  /* 0x000000000000781c */ /* 0x000fe40003f4f008 */
[----:B------:R-:W-:-:S03]  /*4450*/  PLOP3.LUT P3, PT, PT, PT, UP0, 0x80, 0x0 ;  /* 0x000000000000781c */ /* 0x000fc60003f6f008 */
[----:B------:R-:W-:-:S08]  /*4460*/  @UP0 ULDC UR6, c[0x0][0x44c] ;  /* 0x0001130000060ab9 */ /* 0x000fd00000000800 */
[----:B------:R-:W-:Y:S01]  /*4470*/  @P2 IMAD.HI.U32 R5, R3, UR6, RZ ;  /* 0x0000000603052c27 */ /* 0x000fe2000f8e00ff */
[----:B------:R-:W-:-:S03]  /*4480*/  @UP0 ULDC UR6, c[0x0][0x450] ;  /* 0x0001140000060ab9 */ /* 0x000fc60000000800 */
[----:B------:R-:W-:Y:S01]  /*4490*/  @!P1 VIADD R3, R7, 0x28c40 ;  /* 0x00028c4007039836 */ /* 0x000fe20000000000 */
[----:B------:R-:W-:Y:S01]  /*44a0*/  @P3 SHF.R.U32.HI R4, RZ, UR6, R5 ;  /* 0x00000006ff043c19 */ /* 0x000fe20008011605 */
[----:B------:R-:W-:-:S03]  /*44b0*/  IMAD.MOV.U32 R5, RZ, RZ, -0x40 ;  /* 0xffffffc0ff057424 */ /* 0x000fc600078e00ff */
[----:B------:R-:W-:Y:S01]  /*44c0*/  @!P1 PRMT R3, RZ, 0x654, R3 ;  /* 0x00000654ff039816 */ /* 0x000fe20000000003 */
[----:B------:R-:W0:Y:S01]  /*44d0*/  SHFL.IDX PT, R9, R4, RZ, 0x1c1f ;  /* 0x001c1fff04097589 */ /* 0x000e2200000e0000 */
[----:B------:R-:W-:-:S04]  /*44e0*/  IMAD R5, R168, R5, 0x41 ;  /* 0x00000041a8057424 */ /* 0x000fc800078e0205 */
[----:B------:R-:W-:Y:S01]  /*44f0*/  VIADD R14, R5, 0xffffffff ;  /* 0xffffffff050e7836 */ /* 0x000fe20000000000 */
[----:B------:R-:W-:Y:S02]  /*4500*/  WARPGROUP.DEPBAR.LE gsb0, 0x0 ;  /* 0x00008000000079c5 */ /* 0x000fe40000010000 */
[----:B------:R-:W-:-:S06]  /*4510*/  WARPGROUP.ARRIVE ;  /* 0x00000000000079c5 */ /* 0x000fcc0000000000 */
[----:B------:R-:W-:Y:S01]  /*4520*/  HGMMA.64x64x16.F32.BF16 R24, gdesc[UR8], R24, gsb0 ;  /* 0x00e00000081879f0 */ /* 0x000fe20008001818 */
[----:B------:R-:W-:Y:S02]  /*4530*/  ULDC UR11, c[0x0][0x9dc] ;  /* 0x00027700000b7ab9 */ /* 0x000fe40000000800 */
[----:B------:R-:W-:Y:S01]  /*4540*/  ULOP3.LUT UR6, URZ, UR11, URZ, 0x33, !UPT ;  /* 0x0000000b3f067292 */ /* 0x000fe2000f8e333f */
[----:B------:R-:W-:Y:S02]  /*4550*/  WARPGROUP.DEPBAR.LE gsb0, 0x0 ;  /* 0x00008000000079c5 */ /* 0x000fe40000010000 */
[----:B------:R-:W-:-:S06]  /*4560*/  WARPGROUP.ARRIVE ;  /* 0x00000000000079c5 */ /* 0x000fcc0000000000 */
[----:B------:R-:W-:Y:S01]  /*4570*/  HGMMA.64x64x16.F32.BF16 R24, gdesc[UR12], R24, gsb0 ;  /* 0x00e000000c1879f0 */ /* 0x000fe20008001818 */
[----:B------:R-:W-:Y:S02]  /*4580*/  ULDC.64 UR14, c[0x0][0x9e0] ;  /* 0x00027800000e7ab9 */ /* 0x000fe40000000a00 */
[----:B------:R-:W-:-:S06]  /*4590*/  UISETP.GE.AND UP1, UPT, UR15, 0x1, UPT ;  /* 0x000000010f00788c */ /* 0x000fcc000bf26270 */
[----:B------:R-:W-:Y:S01]  /*45a0*/  PLOP3.LUT P2, PT, PT, PT, UP1, 0x40, 0x0 ;  /* 0x000000000000781c */ /* 0x000fe20003f4e818 */
[----:B------:R-:W-:Y:S02]  /*45b0*/  WARPGROUP.DEPBAR.LE gsb0, 0x0 ;  /* 0x00008000000079c5 */ /* 0x000fe40000010000 */
[----:B------:R3:W-:Y:S02]  /*45c0*/  @!P1 SYNCS.ARRIVE.TRANS64.RED.A1T0 RZ, [R3+URZ], RZ ;  /* 0x000000ff03ff99a7 */ /* 0x0007e4000810043f */
[----:B---3--:R-:W-:-:S05]  /*45d0*/  IADD3 R3, -R2, UR49, R5 ;  /* 0x0000003102037c10 */ /* 0x008fca000fffe105 */
[----:B------:R-:W-:-:S04]  /*45e0*/  VIADD R3, R3, -UR51 ;  /* 0x8000003303037c36 */ /* 0x000fc80008000000 */
[C---:B------:R-:W-:Y:S02]  /*45f0*/  VIADD R13, R3.reuse, UR14 ;  /* 0x0000000e030d7c36 */ /* 0x040fe40008000000 */
[----:B------:R-:W-:-:S03]  /*4600*/  VIADD R12, R3, UR6 ;  /* 0x00000006030c7c36 */ /* 0x000fc60008000000 */
[----:B0-----:R-:W-:Y:S01]  /*4610*/  VIADDMNMX R3, R9, R13, R10, PT ;  /* 0x0000000d09037246 */ /* 0x001fe2000380010a */
[----:B------:R-:W-:Y:S01]  /*4620*/  IMAD.IADD R5, R12, 0x1, R9 ;  /* 0x000000010c057824 */ /* 0x000fe200078e0209 */
[----:B------:R-:W-:Y:S06]  /*4630*/  @P2 BRA `(.L_x_5525) ;  /* 0x00000000005c2947 */ /* 0x000fec0003800000 */
[----:B------:R-:W-:Y:S01]  /*4640*/  IMAD.U32 R6, RZ, RZ, UR51 ;  /* 0x00000033ff067e24 */ /* 0x000fe2000f8e00ff */
[----:B------:R-:W-:Y:S04]  /*4650*/  BSSY B0, `(.L_x_5526) ;  /* 0x0000011000007945 */ /* 0x000fe80003800000 */
[----:B------:R-:W-:-:S04]  /*4660*/  IADD3 R6, -R6, UR49, R9 ;  /* 0x0000003106067c10 */ /* 0x000fc8000fffe109 */
        /* <DEDUP_REMOVED lines=10> */
.L_x_5527:
[----:B------:R-:W-:-:S06]  /*4710*/  UISETP.NE.AND UP2, UPT, UR15, 0x1, UPT ;  /* 0x000000010f00788c */ /* 0x000fcc000bf45270 */
[----:B------:R-:W-:-:S05]  /*4720*/  PLOP3.LUT P2, PT, PT, PT, UP2, 0x80, 0x0 ;  /* 0x000000000000781c */ /* 0x000fca0003f4f028 */
[----:B------:R-:W-:-:S08]  /*4730*/  @UP2 ULDC.64 UR6, c[0x0][0x9e8] ;  /* 0x00027a0000062ab9 */ /* 0x000fd00000000a00 */
[----:B------:R-:W-:-:S05]  /*4740*/  @P2 IMAD.HI.U32 R9, R6, UR6, RZ ;  /* 0x0000000606092c27 */ /* 0x000fca000f8e00ff */
[----:B------:R-:W-:-:S07]  /*4750*/  @P2 SHF.R.U32.HI R6, RZ, UR7, R9 ;  /* 0x00000007ff062c19 */ /* 0x000fce0008011609 */
.L_x_5528:
[----:B------:R-:W-:Y:S05]  /*4760*/  BSYNC B0 ;  /* 0x0000000000007941 */ /* 0x000fea0003800000 */
.L_x_5526:
[----:B------:R-:W-:-:S04]  /*4770*/  IMAD R9, R6, UR15, -R11 ;  /* 0x0000000f06097c24 */ /* 0x000fc8000f8e0a0b */
[----:B------:R-:W-:-:S05]  /*4780*/  IMAD.IADD R6, R9, 0x1, -R2 ;  /* 0x0000000109067824 */ /* 0x000fca00078e0a02 */
[----:B------:R-:W-:Y:S02]  /*4790*/  VIMNMX R5, R5, R6, !PT ;  /* 0x0000000605057248 */ /* 0x000fe40007fe0100 */
[----:B------:R-:W-:-:S07]  /*47a0*/  VIADDMNMX R3, R6, UR15, R3, PT ;  /* 0x0000000f06037c46 */ /* 0x000fce000b800103 */
.L_x_5525:
[C---:B------:R-:W-:Y:S02]  /*47b0*/  ISETP.GE.AND P2, PT, R14.reuse, 0x2, PT ;  /* 0x000000020e00780c */ /* 0x040fe40003f46270 */
[C---:B------:R-:W-:Y:S02]  /*47c0*/  ISETP.GE.AND P6, PT, R14.reuse, 0xa, PT ;  /* 0x0000000a0e00780c */ /* 0x040fe40003fc6270 */
        /* <DEDUP_REMOVED lines=93> */
.L_x_5531:
[----:B------:R-:W-:-:S06]  /*4da0*/  UISETP.NE.AND UP2, UPT, UR15, 0x1, UPT ;  /* 0x000000010f00788c */ /* 0x000fcc000bf45270 */
[----:B------:R-:W-:-:S05]  /*4db0*/  PLOP3.LUT P6, PT, PT, PT, UP2, 0x80, 0x0 ;  /* 0x000000000000781c */ /* 0x000fca0003fcf028 */
[----:B------:R-:W-:-:S08]  /*4dc0*/  @UP2 ULDC.64 UR6, c[0x0][0x9e8] ;  /* 0x00027a0000062ab9 */ /* 0x000fd00000000a00 */
[----:B------:R-:W-:Y:S01]  /*4dd0*/  @P6 IMAD.HI.U32 R5, R4, UR6, RZ ;  /* 0x0000000604056c27 */ /* 0x000fe2000f8e00ff */
[----:B------:R-:W-:-:S13]  /*4de0*/  PLOP3.LUT P6, PT, PT, PT, UP2, 0x80, 0x0 ;  /* 0x000000000000781c */ /* 0x000fda0003fcf028 */
[----:B------:R-:W-:-:S07]  /*4df0*/  @P6 SHF.R.U32.HI R4, RZ, UR7, R5 ;  /* 0x00000007ff046c19 */ /* 0x000fce0008011605 */
.L_x_5532:
[----:B------:R-:W-:Y:S05]  /*4e00*/  BSYNC B0 ;  /* 0x0000000000007941 */ /* 0x000fea0003800000 */
.L_x_5530:
[----:B------:R-:W-:-:S04]  /*4e10*/  IMAD R5, R4, UR15, -R11 ;  /* 0x0000000f04057c24 */ /* 0x000fc8000f8e0a0b */
[----:B------:R-:W-:-:S05]  /*4e20*/  IMAD.IADD R5, R5, 0x1, -R2 ;  /* 0x0000000105057824 */ /* 0x000fca00078e0a02 */
[----:B------:R-:W-:Y:S02]  /*4e30*/  VIMNMX R6, R6, R5, !PT ;  /* 0x0000000506067248 */ /* 0x000fe40007fe0100 */
[----:B------:R-:W-:-:S07]  /*4e40*/  VIADDMNMX R3, R5, UR15, R3, PT ;  /* 0x0000000f05037c46 */ /* 0x000fce000b800103 */
.L_x_5529:
[----:B------:R-:W-:Y:S01]  /*4e50*/  BAR.SYNC.DEFER_BLOCKING 0xf, 0x100 ;  /* 0x03c4000000007b1d */ /* 0x000fe20000010000 */
[----:B------:R-:W-:Y:S02]  /*4e60*/  ISETP.GT.AND P2, PT, R6, 0x1, !P2 ;  /* 0x000000010600780c */ /* 0x000fe40005744270 */
[----:B------:R-:W-:Y:S02]  /*4e70*/  FMNMX.FTZ R4, R15, R25, !PT ;  /* 0x000000190f047209 */ /* 0x000fe40007810000 */
[----:B------:R-:W-:Y:S01]  /*4e80*/  ISETP.LT.OR P2, PT, R3, 0x2, P2 ;  /* 0x000000020300780c */ /* 0x000fe20001741670 */
[----:B------:R-:W-:Y:S01]  /*4e90*/  ULDC UR10, c[0x0][0x988] ;  /* 0x00026200000a7ab9 */ /* 0x000fe20000000800 */
[----:B------:R-:W-:Y:S02]  /*4ea0*/  FMNMX.FTZ R4, R21, R4, !PT ;  /* 0x0000000415047209 */ /* 0x000fe40007810000 */
[----:B------:R-:W-:Y:S02]  /*4eb0*/  FSEL R27, R27, -INF , !P2 ;  /* 0xff8000001b1b7808 */ /* 0x000fe40005000000 */
[----:B------:R-:W-:-:S02]  /*4ec0*/  ISETP.NE.AND P2, PT, R20, RZ, PT ;  /* 0x000000ff1400720c */ /* 0x000fc40003f45270 */
[----:B------:R-:W-:Y:S02]  /*4ed0*/  FMNMX.FTZ R4, R29, R4, !PT ;  /* 0x000000041d047209 */ /* 0x000fe40007810000 */
        /* <DEDUP_REMOVED lines=24> */
[----:B------:R-:W-:Y:S02]  /*5060*/  ISETP.GT.AND P3, PT, R6, 0x8, !P3 ;  /* 0x000000080600780c */ /* 0x000fe40005f64270 */
[----:B------:R-:W-:Y:S02]  /*5070*/  FSEL R38, R38, -INF , !P2 ;  /* 0xff80000026267808 */ /* 0x000fe40005000000 */
[----:B------:R-:W-:Y:S02]  /*5080*/  ISETP.NE.AND P2, PT, R36, RZ, PT ;  /* 0x000000ff2400720c */ /* 0x000fe40003f45270 */
[----:B------:R-:W-:Y:S02]  /*5090*/  FMNMX.FTZ R4, R67, R4, !PT ;  /* 0x0000000443047209 */ /* 0x000fe40007810000 */
[----:B------:R-:W-:-:S02]  /*50a0*/  ISETP.GT.AND P2, PT, R6, 0x19, !P2 ;  /* 0x000000190600780c */ /* 0x000fc40005744270 */
[C---:B------:R-:W-:Y:S02]  /*50b0*/  ISETP.LT.OR P3, PT, R3.reuse, 0x9, P3 ;  /* 0x000000090300780c */ /* 0x040fe40001f61670 */
[----:B------:R-:W-:Y:S02]  /*50c0*/  ISETP.LT.OR P2, PT, R3, 0x1a, P2 ;  /* 0x0000001a0300780c */ /* 0x000fe40001741670 */
[----:B------:R-:W-:Y:S02]  /*50d0*/  FMNMX.FTZ R10, R53, R4, !PT ;  /* 0x00000004350a7209 */ /* 0x000fe40007810000 */
[----:B------:R-:W-:Y:S02]  /*50e0*/  FSEL R39, R39, -INF , !P2 ;  /* 0xff80000027277808 */ /* 0x000fe40005000000 */
[----:B------:R-:W-:Y:S01]  /*50f0*/  ISETP.NE.AND P2, PT, R58, RZ, PT ;  /* 0x000000ff3a00720c */ /* 0x000fe20003f45270 */
[----:B------:R-:W0:Y:S01]  /*5100*/  SHFL.BFLY PT, R5, R10, 0x2, 0x1f ;  /* 0x0c401f000a057f89 */ /* 0x000e2200000e0000 */
[----:B------:R-:W-:-:S02]  /*5110*/  FSEL R30, R30, -INF , !P3 ;  /* 0xff8000001e1e7808 */ /* 0x000fc40005800000 */
[----:B------:R-:W-:Y:S02]  /*5120*/  ISETP.GT.AND P2, PT, R6, 0x20, !P2 ;  /* 0x000000200600780c */ /* 0x000fe40005744270 */
[----:B------:R-:W-:Y:S02]  /*5130*/  ISETP.NE.AND P3, PT, R60, RZ, PT ;  /* 0x000000ff3c00720c */ /* 0x000fe40003f65270 */
[----:B------:R-:W-:Y:S02]  /*5140*/  ISETP.LT.OR P2, PT, R3, 0x21, P2 ;  /* 0x000000210300780c */ /* 0x000fe40001741670 */
[----:B------:R-:W-:Y:S02]  /*5150*/  ISETP.NE.AND P6, PT, R9, RZ, PT ;  /* 0x000000ff0900720c */ /* 0x000fe40003fc5270 */
[----:B------:R-:W-:Y:S02]  /*5160*/  FSEL R42, R42, -INF , !P2 ;  /* 0xff8000002a2a7808 */ /* 0x000fe40005000000 */
[----:B------:R-:W-:-:S02]  /*5170*/  ISETP.NE.AND P2, PT, R40, RZ, PT ;  /* 0x000000ff2800720c */ /* 0x000fc40003f45270 */
[C---:B------:R-:W-:Y:S02]  /*5180*/  ISETP.GT.AND P4, PT, R6.reuse, 0x31, !P4 ;  /* 0x000000310600780c */ /* 0x040fe40006784270 */
[C---:B------:R-:W-:Y:S02]  /*5190*/  ISETP.GT.AND P2, PT, R6.reuse, 0x21, !P2 ;  /* 0x000000210600780c */ /* 0x040fe40005744270 */
[----:B------:R-:W-:Y:S02]  /*51a0*/  ISETP.GT.AND P5, PT, R6, 0x38, !P5 ;  /* 0x000000380600780c */ /* 0x000fe40006fa4270 */
[C---:B------:R-:W-:Y:S02]  /*51b0*/  ISETP.LT.OR P2, PT, R3.reuse, 0x22, P2 ;  /* 0x000000220300780c */ /* 0x040fe40001741670 */
[----:B------:R-:W-:Y:S02]  /*51c0*/  ISETP.LT.OR P4, PT, R3, 0x32, P4 ;  /* 0x000000320300780c */ /* 0x000fe40002781670 */
[----:B------:R-:W-:-:S02]  /*51d0*/  FSEL R43, R43, -INF , !P2 ;  /* 0xff8000002b2b7808 */ /* 0x000fc40005000000 */
[----:B------:R-:W-:Y:S02]  /*51e0*/  ISETP.GT.AND P2, PT, R6, 0x28, !P3 ;  /* 0x000000280600780c */ /* 0x000fe40005f44270 */
[----:B0-----:R-:W-:Y:S02]  /*51f0*/  FMNMX.FTZ R11, R10, R5, !PT ;  /* 0x000000050a0b7209 */ /* 0x001fe40007810000 */
[----:B------:R-:W-:Y:S02]  /*5200*/  ISETP.LT.OR P2, PT, R3, 0x29, P2 ;  /* 0x000000290300780c */ /* 0x000fe40001741670 */
[----:B------:R-:W-:Y:S01]  /*5210*/  ISETP.NE.AND P3, PT, R62, RZ, PT ;  /* 0x000000ff3e00720c */ /* 0x000fe20003f65270 */
[----:B------:R-:W0:Y:S01]  /*5220*/  SHFL.BFLY PT, R12, R11, 0x1, 0x1f ;  /* 0x0c201f000b0c7f89 */ /* 0x000e2200000e0000 */
[----:B------:R-:W-:Y:S02]  /*5230*/  FSEL R46, R46, -INF , !P2 ;  /* 0xff8000002e2e7808 */ /* 0x000fe40005000000 */
[----:B------:R-:W-:-:S02]  /*5240*/  ISETP.GT.AND P2, PT, R6, RZ, !P6 ;  /* 0x000000ff0600720c */ /* 0x000fc40007744270 */
[----:B------:R-:W-:Y:S02]  /*5250*/  ISETP.GT.AND P3, PT, R6, 0x30, !P3 ;  /* 0x000000300600780c */ /* 0x000fe40005f64270 */
[C---:B------:R-:W-:Y:S02]  /*5260*/  ISETP.LT.OR P2, PT, R3.reuse, 0x1, P2 ;  /* 0x000000010300780c */ /* 0x040fe40001741670 */
[----:B------:R-:W-:Y:S02]  /*5270*/  ISETP.LT.OR P3, PT, R3, 0x31, P3 ;  /* 0x000000310300780c */ /* 0x000fe40001f61670 */
        /* <DEDUP_REMOVED lines=8> */
[----:B------:R-:W-:-:S02]  /*5300*/  FMNMX.FTZ R4, R34, R5, !PT ;  /* 0x0000000522047209 */ /* 0x000fc40007810000 */
[----:B0-----:R-:W-:Y:S02]  /*5310*/  FMNMX.FTZ R5, R11, R12, !PT ;  /* 0x0000000c0b057209 */ /* 0x001fe40007810000 */
[----:B------:R-:W-:Y:S02]  /*5320*/  FMNMX.FTZ R9, R35, R4, !PT ;  /* 0x0000000423097209 */ /* 0x000fe40007810000 */
[C---:B------:R-:W-:Y:S01]  /*5330*/  FSETP.NEU.FTZ.AND P2, PT, R5.reuse, -INF , PT ;  /* 0xff8000000500780b */ /* 0x040fe20003f5d000 */
[----:B------:R-:W-:Y:S01]  /*5340*/  FMUL.FTZ R10, R5, UR10 ;  /* 0x0000000a050a7c20 */ /* 0x000fe20008410000 */
[----:B------:R-:W-:Y:S02]  /*5350*/  FMNMX.FTZ R4, R38, R9, !PT ;  /* 0x0000000926047209 */ /* 0x000fe40007810000 */
[----:B------:R-:W-:Y:S02]  /*5360*/  ISETP.NE.AND P6, PT, R14, RZ, PT ;  /* 0x000000ff0e00720c */ /* 0x000fe40003fc5270 */
[----:B------:R-:W-:-:S02]  /*5370*/  FMNMX.FTZ R9, R39, R4, !PT ;  /* 0x0000000427097209 */ /* 0x000fc40007810000 */
[----:B------:R-:W-:Y:S02]  /*5380*/  FSEL R50, R50, -INF , !P3 ;  /* 0xff80000032327808 */ /* 0x000fe40005800000 */
[----:B------:R-:W-:Y:S02]  /*5390*/  FMNMX.FTZ R4, R42, R9, !PT ;  /* 0x000000092a047209 */ /* 0x000fe40007810000 */
[----:B------:R-:W-:Y:S02]  /*53a0*/  FSEL R10, R10, RZ, P2 ;  /* 0x000000ff0a0a7208 */ /* 0x000fe40001000000 */
[----:B------:R-:W-:Y:S02]  /*53b0*/  FMNMX.FTZ R9, R43, R4, !PT ;  /* 0x000000042b097209 */ /* 0x000fe40007810000 */
[----:B------:R-:W-:Y:S01]  /*53c0*/  ISETP.GT.AND P2, PT, R6, 0x39, !P6 ;  /* 0x000000390600780c */ /* 0x000fe20007744270 */
[--C-:B------:R-:W-:Y:S01]  /*53d0*/  FFMA.FTZ R6, R15, UR10, -R10.reuse ;  /* 0x0000000a0f067c23 */ /* 0x100fe2000801080a */
[----:B------:R-:W-:Y:S01]  /*53e0*/  FMNMX.FTZ R4, R46, R9, !PT ;  /* 0x000000092e047209 */ /* 0x000fe20007810000 */
[--C-:B------:R-:W-:Y:S01]  /*53f0*/  FFMA.FTZ R11, R25, UR10, -R10.reuse ;  /* 0x0000000a190b7c23 */ /* 0x100fe2000801080a */
[----:B------:R-:W-:Y:S01]  /*5400*/  ISETP.LT.OR P5, PT, R3, 0x39, P5 ;  /* 0x000000390300780c */ /* 0x000fe20002fa1670 */
[----:B------:R0:W-:Y:S01]  /*5410*/  MUFU.EX2 R152, R6 ;  /* 0x0000000600987308 */ /* 0x0001e20000000800 */
[----:B------:R-:W-:Y:S01]  /*5420*/  FMNMX.FTZ R9, R47, R4, !PT ;  /* 0x000000042f097209 */ /* 0x000fe20007810000 */
[--C-:B------:R-:W-:Y:S01]  /*5430*/  FFMA.FTZ R12, R57, UR10, -R10.reuse ;  /* 0x0000000a390c7c23 */ /* 0x100fe2000801080a */
[----:B------:R-:W-:Y:S01]  /*5440*/  FSEL R51, R51, -INF , !P4 ;  /* 0xff80000033337808 */ /* 0x000fe20006000000 */
[--C-:B------:R-:W-:Y:S01]  /*5450*/  FFMA.FTZ R13, R33, UR10, -R10.reuse ;  /* 0x0000000a210d7c23 */ /* 0x100fe2000801080a */
[----:B------:R-:W-:Y:S01]  /*5460*/  FMNMX.FTZ R4, R50, R9, !PT ;  /* 0x0000000932047209 */ /* 0x000fe20007810000 */
[--C-:B------:R-:W-:Y:S01]  /*5470*/  FFMA.FTZ R9, R29, UR10, -R10.reuse ;  /* 0x0000000a1d097c23 */ /* 0x100fe2000801080a */
[----:B------:R-:W-:Y:S01]  /*5480*/  ISETP.LT.OR P2, PT, R3, 0x3a, P2 ;  /* 0x0000003a0300780c */ /* 0x000fe20001741670 */
[----:B------:R-:W3:Y:S01]  /*5490*/  MUFU.EX2 R11, R11 ;  /* 0x0000000b000b7308 */ /* 0x000ee20000000800 */
[----:B------:R-:W-:Y:S01]  /*54a0*/  FSEL R54, R54, -INF , !P5 ;  /* 0xff80000036367808 */ /* 0x000fe20006800000 */
[--C-:B0-----:R-:W-:Y:S01]  /*54b0*/  FFMA.FTZ R6, R21, UR10, -R10.reuse ;  /* 0x0000000a15067c23 */ /* 0x101fe2000801080a */
[----:B------:R-:W-:Y:S01]  /*54c0*/  FMNMX.FTZ R3, R51, R4, !PT ;  /* 0x0000000433037209 */ /* 0x000fe20007810000 */
[--C-:B------:R-:W-:Y:S01]  /*54d0*/  FFMA.FTZ R14, R59, UR10, -R10.reuse ;  /* 0x0000000a3b0e7c23 */ /* 0x100fe2000801080a */
[----:B------:R-:W-:Y:S01]  /*54e0*/  FSEL R55, R55, -INF , !P2 ;  /* 0xff80000037377808 */ /* 0x000fe20005000000 */
[--C-:B------:R-:W-:Y:S01]  /*54f0*/  FFMA.FTZ R15, R37, UR10, -R10.reuse ;  /* 0x0000000a250f7c23 */ /* 0x100fe2000801080a */
[----:B------:R-:W-:Y:S01]  /*5500*/  FMNMX.FTZ R4, R54, R3, !PT ;  /* 0x0000000336047209 */ /* 0x000fe20007810000 */
[----:B------:R-:W0:Y:S01]  /*5510*/  MUFU.EX2 R154, R6 ;  /* 0x00000006009a7308 */ /* 0x000e220000000800 */
[--C-:B------:R-:W-:Y:S01]  /*5520*/  FFMA.FTZ R20, R61, UR10, -R10.reuse ;  /* 0x0000000a3d147c23 */ /* 0x100fe2000801080a */
[--C-:B------:R-:W-:Y:S01]  /*5530*/  FFMA.FTZ R24, R63, UR10, -R10.reuse ;  /* 0x0000000a3f187c23 */ /* 0x100fe2000801080a */
[----:B------:R-:W-:Y:S01]  /*5540*/  FMNMX.FTZ R4, R55, R4, !PT ;  /* 0x0000000437047209 */ /* 0x000fe20007810000 */
[--C-:B------:R-:W-:Y:S01]  /*5550*/  FFMA.FTZ R25, R45, UR10, -R10.reuse ;  /* 0x0000000a2d197c23 */ /* 0x100fe2000801080a */
[--C-:B------:R-:W-:Y:S01]  /*5560*/  FFMA.FTZ R28, R65, UR10, -R10.reuse ;  /* 0x0000000a411c7c23 */ /* 0x100fe2000801080a */
[----:B------:R-:W-:-:S02]  /*5570*/  FFMA.FTZ R29, R49, UR10, -R10 ;  /* 0x0000000a311d7c23 */ /* 0x000fc4000801080a */
[----:B------:R-:W4:Y:S01]  /*5580*/  SHFL.BFLY PT, R3, R4, 0x2, 0x1f ;  /* 0x0c401f0004037f89 */ /* 0x000f2200000e0000 */
[----:B------:R-:W5:Y:S01]  /*5590*/  MUFU.EX2 R9, R9 ;  /* 0x0000000900097308 */ /* 0x000f620000000800 */
[----:B---3--:R-:W-:Y:S01]  /*55a0*/  FADD.FTZ R33, R152, R11 ;  /* 0x0000000b98217221 */ /* 0x008fe20000010000 */
[----:B------:R-:W-:-:S06]  /*55b0*/  F2FP.BF16.F32.PACK_AB R152, R11, R152 ;  /* 0x000000980b98723e */ /* 0x000fcc00000010ff */
[----:B------:R-:W3:Y:S01]  /*55c0*/  MUFU.EX2 R12, R12 ;  /* 0x0000000c000c7308 */ /* 0x000ee20000000800 */
[----:B0-----:R-:W-:-:S07]  /*55d0*/  FADD.FTZ R32, R154, R33 ;  /* 0x000000219a207221 */ /* 0x001fce0000010000 */
[----:B------:R-:W0:Y:S01]  /*55e0*/  MUFU.EX2 R13, R13 ;  /* 0x0000000d000d7308 */ /* 0x000e220000000800 */
[C---:B-----5:R-:W-:Y:S01]  /*55f0*/  FADD.FTZ R37, R9.reuse, R32 ;  /* 0x0000002009257221 */ /* 0x060fe20000010000 */
[----:B------:R-:W-:Y:S02]  /*5600*/  F2FP.BF16.F32.PACK_AB R154, R9, R154 ;  /* 0x0000009a099a723e */ /* 0x000fe400000010ff */
[----:B----4-:R-:W-:Y:S01]  /*5610*/  FMNMX.FTZ R3, R4, R3, !PT ;  /* 0x0000000304037209 */ /* 0x010fe20007810000 */
[----:B------:R-:W-:-:S03]  /*5620*/  FFMA.FTZ R4, R41, UR10, -R10 ;  /* 0x0000000a29047c23 */ /* 0x000fc6000801080a */
[----:B------:R-:W4:Y:S01]  /*5630*/  MUFU.EX2 R14, R14 ;  /* 0x0000000e000e7308 */ /* 0x000f220000000800 */
[----:B---3--:R-:W-:Y:S01]  /*5640*/  FADD.FTZ R36, R12, R37 ;  /* 0x000000250c247221 */ /* 0x008fe20000010000 */
[----:B------:R-:W3:Y:S06]  /*5650*/  SHFL.BFLY PT, R6, R3, 0x1, 0x1f ;  /* 0x0c201f0003067f89 */ /* 0x000eec00000e0000 */
[----:B------:R5:W-:Y:S01]  /*5660*/  MUFU.EX2 R21, R4 ;  /* 0x0000000400157308 */ /* 0x000be20000000800 */
[C---:B0-----:R-:W-:Y:S01]  /*5670*/  FADD.FTZ R37, R13.reuse, R36 ;  /* 0x000000240d257221 */ /* 0x041fe20000010000 */
[----:B------:R-:W-:-:S06]  /*5680*/  F2FP.BF16.F32.PACK_AB R156, R13, R12 ;  /* 0x0000000c0d9c723e */ /* 0x000fcc00000010ff */
[----:B------:R-:W0:Y:S01]  /*5690*/  MUFU.EX2 R15, R15 ;  /* 0x0000000f000f7308 */ /* 0x000e220000000800 */
[----:B----4-:R-:W-:-:S07]  /*56a0*/  FADD.FTZ R36, R14, R37 ;  /* 0x000000250e247221 */ /* 0x010fce0000010000 */
[----:B------:R-:W-:Y:S01]  /*56b0*/  MUFU.EX2 R20, R20 ;  /* 0x0000001400147308 */ /* 0x000fe20000000800 */
[----:B---3--:R-:W-:Y:S01]  /*56c0*/  FMNMX.FTZ R6, R3, R6, !PT ;  /* 0x0000000603067209 */ /* 0x008fe20007810000 */
[--C-:B------:R-:W-:Y:S01]  /*56d0*/  FFMA.FTZ R3, R67, UR10, -R10.reuse ;  /* 0x0000000a43037c23 */ /* 0x100fe2000801080a */
[----:B------:R-:W-:Y:S02]  /*56e0*/  FFMA.FTZ R10, R53, UR10, -R10 ;  /* 0x0000000a350a7c23 */ /* 0x000fe4000801080a */
[C---:B------:R-:W-:Y:S01]  /*56f0*/  FSETP.NEU.FTZ.AND P2, PT, R6.reuse, -INF , PT ;  /* 0xff8000000600780b */ /* 0x040fe20003f5d000 */
[----:B-----5:R-:W-:Y:S02]  /*5700*/  FMUL.FTZ R4, R6, UR10 ;  /* 0x0000000a06047c20 */ /* 0x020fe40008410000 */
[----:B------:R-:W-:Y:S01]  /*5710*/  MUFU.EX2 R24, R24 ;  /* 0x0000001800187308 */ /* 0x000fe20000000800 */
[----:B0-----:R-:W-:Y:S02]  /*5720*/  F2FP.BF16.F32.PACK_AB R158, R15, R14 ;  /* 0x0000000e0f9e723e */ /* 0x001fe400000010ff */
[----:B------:R-:W-:-:S05]  /*5730*/  FSEL R4, R4, RZ, P2 ;  /* 0x000000ff04047208 */ /* 0x000fca0001000000 */
        /* <DEDUP_REMOVED lines=16> */
[----:B------:R-:W3:Y:S01]  /*5840*/  MUFU.EX2 R27, R27 ;  /* 0x0000001b001b7308 */ /* 0x000ee20000000800 */
[--C-:B------:R-:W-:Y:S01]  /*5850*/  FFMA.FTZ R54, R54, UR10, -R4.reuse ;  /* 0x0000000a36367c23 */ /* 0x100fe20008010804 */
[----:B------:R-:W-:Y:S01]  /*5860*/  FFMA.FTZ R4, R55, UR10, -R4 ;  /* 0x0000000a37047c23 */ /* 0x000fe20008010804 */
[----:B0-----:R-:W-:-:S02]  /*5870*/  F2FP.BF16.F32.PACK_AB R162, R25, R24 ;  /* 0x0000001819a2723e */ /* 0x001fc400000010ff */
[----:B------:R-:W-:-:S03]  /*5880*/  F2FP.BF16.F32.PACK_AB R160, R21, R20 ;  /* 0x0000001415a0723e */ /* 0x000fc600000010ff */
[----:B------:R-:W0:Y:S08]  /*5890*/  MUFU.EX2 R30, R30 ;  /* 0x0000001e001e7308 */ /* 0x000e300000000800 */
[----:B------:R-:W4:Y:S01]  /*58a0*/  MUFU.EX2 R31, R31 ;  /* 0x0000001f001f7308 */ /* 0x000f220000000800 */
[----:B---3--:R-:W-:Y:S01]  /*58b0*/  FADD.FTZ R33, R26, R27 ;  /* 0x0000001b1a217221 */ /* 0x008fe20000010000 */
[----:B------:R-:W-:-:S06]  /*58c0*/  F2FP.BF16.F32.PACK_AB R153, R27, R26 ;  /* 0x0000001a1b99723e */ /* 0x000fcc00000010ff */
[----:B------:R-:W3:Y:S01]  /*58d0*/  MUFU.EX2 R34, R34 ;  /* 0x0000002200227308 */ /* 0x000ee20000000800 */
[----:B0-----:R-:W-:-:S07]  /*58e0*/  FADD.FTZ R32, R30, R33 ;  /* 0x000000211e207221 */ /* 0x001fce0000010000 */
[----:B------:R-:W0:Y:S01]  /*58f0*/  MUFU.EX2 R35, R35 ;  /* 0x0000002300237308 */ /* 0x000e220000000800 */
[C---:B----4-:R-:W-:Y:S01]  /*5900*/  FADD.FTZ R33, R31.reuse, R32 ;  /* 0x000000201f217221 */ /* 0x050fe20000010000 */
[----:B------:R-:W-:-:S05]  /*5910*/  F2FP.BF16.F32.PACK_AB R155, R31, R30 ;  /* 0x0000001e1f9b723e */ /* 0x000fca00000010ff */
[----:B------:R4:W-:Y:S01]  /*5920*/  STSM.16.M88.4 [R18+0x26800], R152 ;  /* 0x0268009812007844 */ /* 0x0009e20000000200 */
[----:B------:R-:W5:Y:S01]  /*5930*/  MUFU.EX2 R38, R38 ;  /* 0x0000002600267308 */ /* 0x000f620000000800 */
[----:B---3--:R-:W-:Y:S01]  /*5940*/  FADD.FTZ R32, R34, R33 ;  /* 0x0000002122207221 */ /* 0x008fe20000010000 */
[----:B------:R-:W-:-:S06]  /*5950*/  FADD.FTZ R33, R15, R36 ;  /* 0x000000240f217221 */ /* 0x000fcc0000010000 */
[----:B------:R-:W3:Y:S01]  /*5960*/  MUFU.EX2 R39, R39 ;  /* 0x0000002700277308 */ /* 0x000ee20000000800 */
[C---:B0-----:R-:W-:Y:S01]  /*5970*/  FADD.FTZ R11, R35.reuse, R32 ;  /* 0x00000020230b7221 */ /* 0x041fe20000010000 */
[----:B------:R-:W-:Y:S01]  /*5980*/  FADD.FTZ R32, R20, R33 ;  /* 0x0000002114207221 */ /* 0x000fe20000010000 */
[----:B------:R-:W-:-:S03]  /*5990*/  F2FP.BF16.F32.PACK_AB R157, R35, R34 ;  /* 0x00000022239d723e */ /* 0x000fc600000010ff */
[----:B------:R-:W-:Y:S02]  /*59a0*/  FADD.FTZ R13, R21, R32 ;  /* 0x00000020150d7221 */ /* 0x000fe40000010000 */
[----:B------:R-:W0:Y:S01]  /*59b0*/  MUFU.EX2 R42, R42 ;  /* 0x0000002a002a7308 */ /* 0x000e220000000800 */
[----:B-----5:R-:W-:-:S07]  /*59c0*/  FADD.FTZ R12, R38, R11 ;  /* 0x0000000b260c7221 */ /* 0x020fce0000010000 */
[----:B------:R-:W5:Y:S01]  /*59d0*/  MUFU.EX2 R43, R43 ;  /* 0x0000002b002b7308 */ /* 0x000f620000000800 */
[C---:B---3--:R-:W-:Y:S01]  /*59e0*/  FADD.FTZ R11, R39.reuse, R12 ;  /* 0x0000000c270b7221 */ /* 0x048fe20000010000 */
[----:B------:R-:W-:-:S05]  /*59f0*/  F2FP.BF16.F32.PACK_AB R159, R39, R38 ;  /* 0x00000026279f723e */ /* 0x000fca00000010ff */
[----:B------:R4:W-:Y:S01]  /*5a00*/  STSM.16.M88.4 [R23], R156 ;  /* 0x0000009c17007844 */ /* 0x0009e20000000200 */
[----:B------:R-:W3:Y:S01]  /*5a10*/  MUFU.EX2 R46, R46 ;  /* 0x0000002e002e7308 */ /* 0x000ee20000000800 */
[----:B0-----:R-:W-:-:S07]  /*5a20*/  FADD.FTZ R12, R42, R11 ;  /* 0x0000000b2a0c7221 */ /* 0x001fce0000010000 */
[----:B------:R-:W0:Y:S01]  /*5a30*/  MUFU.EX2 R47, R47 ;  /* 0x0000002f002f7308 */ /* 0x000e220000000800 */
[C---:B-----5:R-:W-:Y:S01]  /*5a40*/  FADD.FTZ R11, R43.reuse, R12 ;  /* 0x0000000c2b0b7221 */ /* 0x060fe20000010000 */
[----:B------:R-:W-:-:S06]  /*5a50*/  F2FP.BF16.F32.PACK_AB R161, R43, R42 ;  /* 0x0000002a2ba1723e */ /* 0x000fcc00000010ff */
[----:B------:R-:W-:Y:S01]  /*5a60*/  MUFU.EX2 R28, R28 ;  /* 0x0000001c001c7308 */ /* 0x000fe20000000800 */
[----:B---3--:R-:W-:-:S07]  /*5a70*/  FADD.FTZ R12, R46, R11 ;  /* 0x0000000b2e0c7221 */ /* 0x008fce0000010000 */
[----:B------:R-:W3:Y:S01]  /*5a80*/  MUFU.EX2 R29, R29 ;  /* 0x0000001d001d7308 */ /* 0x000ee20000000800 */
[C---:B0-----:R-:W-:Y:S01]  /*5a90*/  F2FP.BF16.F32.PACK_AB R163, R47.reuse, R46 ;  /* 0x0000002e2fa3723e */ /* 0x041fe200000010ff */
[----:B------:R-:W-:-:S04]  /*5aa0*/  FADD.FTZ R47, R47, R12 ;  /* 0x0000000c2f2f7221 */ /* 0x000fc80000010000 */
[----:B------:R4:W-:Y:S02]  /*5ab0*/  STSM.16.M88.4 [R19], R160 ;  /* 0x000000a013007844 */ /* 0x0009e40000000200 */
[----:B------:R-:W-:Y:S08]  /*5ac0*/  MUFU.EX2 R50, R50 ;  /* 0x0000003200327308 */ /* 0x000ff00000000800 */
[----:B------:R-:W0:Y:S01]  /*5ad0*/  MUFU.EX2 R51, R51 ;  /* 0x0000003300337308 */ /* 0x000e220000000800 */
[----:B---3--:R-:W-:-:S07]  /*5ae0*/  F2FP.BF16.F32.PACK_AB R164, R29, R28 ;  /* 0x0000001c1da4723e */ /* 0x008fce00000010ff */
[----:B------:R-:W-:Y:S08]  /*5af0*/  MUFU.EX2 R3, R3 ;  /* 0x0000000300037308 */ /* 0x000ff00000000800 */
[----:B------:R-:W3:Y:S01]  /*5b00*/  MUFU.EX2 R10, R10 ;  /* 0x0000000a000a7308 */ /* 0x000ee20000000800 */
[----:B0-----:R-:W-:Y:S01]  /*5b10*/  F2FP.BF16.F32.PACK_AB R165, R51, R50 ;  /* 0x0000003233a5723e */ /* 0x001fe200000010ff */
[----:B------:R-:W-:-:S04]  /*5b20*/  FADD.FTZ R50, R50, R47 ;  /* 0x0000002f32327221 */ /* 0x000fc80000010000 */
[----:B------:R-:W-:Y:S02]  /*5b30*/  FADD.FTZ R51, R51, R50 ;  /* 0x0000003233337221 */ /* 0x000fe40000010000 */
[----:B------:R-:W0:Y:S08]  /*5b40*/  MUFU.EX2 R54, R54 ;  /* 0x0000003600367308 */ /* 0x000e300000000800 */
[----:B------:R5:W1:Y:S01]  /*5b50*/  MUFU.EX2 R9, R4 ;  /* 0x0000000400097308 */ /* 0x000a620000000800 */
[----:B---3--:R-:W-:Y:S01]  /*5b60*/  F2FP.BF16.F32.PACK_AB R166, R10, R3 ;  /* 0x000000030aa6723e */ /* 0x008fe200000010ff */
[----:B-----5:R-:W-:-:S04]  /*5b70*/  FADD.FTZ R4, R24, R13 ;  /* 0x0000000d18047221 */ /* 0x020fc80000010000 */
[----:B------:R-:W-:Y:S01]  /*5b80*/  FADD.FTZ R25, R25, R4 ;  /* 0x0000000419197221 */ /* 0x000fe20000010000 */
[----:B0-----:R-:W-:-:S03]  /*5b90*/  FADD.FTZ R4, R54, R51 ;  /* 0x0000003336047221 */ /* 0x001fc60000010000 */
[----:B------:R-:W-:Y:S01]  /*5ba0*/  FADD.FTZ R28, R28, R25 ;  /* 0x000000191c1c7221 */ /* 0x000fe20000010000 */
[C---:B-1----:R-:W-:Y:S01]  /*5bb0*/  F2FP.BF16.F32.PACK_AB R167, R9.reuse, R54 ;  /* 0x0000003609a7723e */ /* 0x042fe200000010ff */
[----:B------:R-:W-:Y:S02]  /*5bc0*/  FADD.FTZ R4, R9, R4 ;  /* 0x0000000409047221 */ /* 0x000fe40000010000 */
[----:B------:R-:W-:Y:S02]  /*5bd0*/  FADD.FTZ R28, R29, R28 ;  /* 0x0000001c1d1c7221 */ /* 0x000fe40000010000 */
[----:B------:R4:W-:Y:S02]  /*5be0*/  STSM.16.M88.4 [R22], R164 ;  /* 0x000000a416007844 */ /* 0x0009e40000000200 */
[----:B------:R-:W-:-:S04]  /*5bf0*/  FADD.FTZ R3, R3, R28 ;  /* 0x0000001c03037221 */ /* 0x000fc80000010000 */
[----:B------:R-:W-:Y:S01]  /*5c00*/  FADD.FTZ R3, R10, R3 ;  /* 0x000000030a037221 */ /* 0x000fe20000010000 */
[----:B------:R-:W-:Y:S06]  /*5c10*/  @!P0 BRA `(.L_x_5533) ;  /* 0x0000000000048947 */ /* 0x000fec0003800000 */
[----:B------:R-:W-:Y:S01]  /*5c20*/  BPT.TRAP 0x1 ;  /* 0x000000040000795c */ /* 0x000fe20000300000 */
.L_x_5533:
[----:B------:R0:W1:Y:S01]  /*5c30*/  SYNCS.PHASECHK.TRANS64.TRYWAIT P2, [R7+URZ+0x28c50], R8 ;  /* 0x028c5008070075a7 */ /* 0x000062000804017f */
[----:B------:R-:W-:Y:S05]  /*5c40*/  @!P0 BRA `(.L_x_5534) ;  /* 0x0000000000048947 */ /* 0x000fea0003800000 */
[----:B------:R-:W-:Y:S01]  /*5c50*/  BPT.TRAP 0x1 ;  /* 0x000000040000795c */ /* 0x000fe20000300000 */
.L_x_5534:
[----:B-1----:R-:W-:Y:S05]  /*5c60*/  @P2 BRA `(.L_x_5535) ;  /* 0x0000000000082947 */ /* 0x002fea0003800000 */
[----:B------:R-:W1:Y:S02]  /*5c70*/  SYNCS.PHASECHK.TRANS64.TRYWAIT P2, [R7+URZ+0x28c50], R8 ;  /* 0x028c5008070075a7 */ /* 0x000e64000804017f */
[----:B-1----:R-:W-:Y:S05]  /*5c80*/  @!P2 BRA `(.L_x_5536) ;  /* 0x000001140028a947 */ /* 0x002fea0003800000 */
.L_x_5535:
[----:B------:R-:W-:Y:S01]  /*5c90*/  ULEA UR18, UR37, UR50, 0xc ;  /* 0x0000003225127291 */ /* 0x000fe2000f8e603f */
[----:B------:R-:W-:Y:S01]  /*5ca0*/  WARPGROUP.ARRIVE ;  /* 0x00000000000079c5 */ /* 0x000fe20000000000 */
[----:B------:R-:W-:Y:S01]  /*5cb0*/  UMOV UR7, 0x40000040 ;  /* 0x4000004000077882 */ /* 0x000fe20000000000 */
[----:B------:R-:W-:Y:S01]  /*5cc0*/  PLOP3.LUT P2, PT, PT, PT, UP1, 0x40, 0x0 ;  /* 0x000000000000781c */ /* 0x000fe20003f4e818 */
[----:B------:R-:W-:Y:S01]  /*5cd0*/  @UP0 ULDC UR19, c[0x0][0x450] ;  /* 0x0001140000130ab9 */ /* 0x000fe20000000800 */
[----:B012---:R-:W-:Y:S02]  /*5ce0*/  @!P1 VIADD R7, R7, 0x28c60 ;  /* 0x00028c6007079836 */ /* 0x007fe40000000000 */
        /* <DEDUP_REMOVED lines=16> */
[----:B------:R-:W-:Y:S02]  /*5df0*/  UMOV UR7, 0x40000040 ;  /* 0x4000004000077882 */ /* 0x000fe40000000000 */
[----:B------:R-:W-:Y:S01]  /*5e00*/  UMOV UR18, UR42 ;  /* 0x0000002a00127c82 */ /* 0x000fe20008000000 */
[----:B------:R-:W-:Y:S02]  /*5e10*/  WARPGROUP.DEPBAR.LE gsb0, 0x0 ;  /* 0x00008000000079c5 */ /* 0x000fe40000010000 */
[----:B------:R-:W-:-:S15]  /*5e20*/  WARPGROUP.ARRIVE ;  /* 0x00000000000079c5 */ /* 0x000fde0000000000 */
[----:B------:R-:W-:-:S06]  /*5e30*/  NOP ;  /* 0x0000000000007918 */ /* 0x000fcc0000000000 */
[----:B------:R-:W-:Y:S01]  /*5e40*/  HGMMA.64x256x16.F32.BF16 R24, R164, gdesc[UR4].tnspB, R24, gsb0 ;  /* 0x43e00004a4187df0 */ /* 0x000fe20008001818 */
[----:B------:R-:W-:Y:S02]  /*5e50*/  @UP0 ULDC UR6, c[0x0][0x44c] ;  /* 0x0001130000060ab9 */ /* 0x000fe40000000800 */
[----:B------:R-:W-:-:S04]  /*5e60*/  UIMAD.WIDE.U32 UR6, UR42, UR6, URZ ;  /* 0x000000062a0672a5 */ /* 0x000fc8000f8e003f */
[----:B------:R-:W-:-:S04]  /*5e70*/  @UP0 USHF.R.U32.HI UR18, URZ, UR19, UR7 ;  /* 0x000000133f120299 */ /* 0x000fc80008011607 */
[----:B------:R-:W-:-:S04]  /*5e80*/  UIADD3 UR6, UR18, UR49, -UR51 ;  /* 0x0000003112067290 */ /* 0x000fc8000fffe833 */
[----:B------:R-:W-:Y:S01]  /*5e90*/  UIADD3 UR14, UR6, UR14, URZ ;  /* 0x0000000e060e7290 */ /* 0x000fe2000fffe03f */
        /* <DEDUP_REMOVED lines=10> */
[----:B0-----:R-:W-:Y:S01]  /*5f40*/  VIADD R7, R168, 0xfffffffe ;  /* 0xfffffffea8077836 */ /* 0x001fe20000000000 */
[----:B------:R-:W-:Y:S06]  /*5f50*/  @P2 BRA `(.L_x_5537) ;  /* 0x0000000000442947 */ /* 0x000fec0003800000 */
        /* <DEDUP_REMOVED lines=10> */
.L_x_5538:
[----:B------:R-:W-:-:S11]  /*6000*/  UISETP.NE.AND UP2, UPT, UR15, 0x1, UPT ;  /* 0x000000010f00788c */ /* 0x000fd6000bf45270 */
[----:B------:R-:W-:Y:S02]  /*6010*/  @UP2 ULDC.64 UR20, c[0x0][0x9e8] ;  /* 0x00027a0000142ab9 */ /* 0x000fe40000000a00 */
[----:B------:R-:W-:-:S04]  /*6020*/  UIMAD.WIDE.U32 UR6, UR18, UR20, URZ ;  /* 0x00000014120672a5 */ /* 0x000fc8000f8e003f */
[----:B------:R-:W-:-:S12]  /*6030*/  @UP2 USHF.R.U32.HI UR18, URZ, UR21, UR7 ;  /* 0x000000153f122299 */ /* 0x000fd80008011607 */
.L_x_5539:
[----:B------:R-:W-:-:S04]  /*6040*/  UIMAD UR15, UR18, UR15, UR15 ;  /* 0x0000000f120f72a4 */ /* 0x000fc8000f8e020f */
[----:B------:R-:W-:-:S04]  /*6050*/  UISETP.LT.AND UP2, UPT, UR14, UR15, UPT ;  /* 0x0000000f0e00728c */ /* 0x000fc8000bf41270 */
[----:B------:R-:W-:-:S12]  /*6060*/  USEL UR14, UR14, UR15, UP2 ;  /* 0x0000000f0e0e7287 */ /* 0x000fd80009000000 */
.L_x_5537:
[----:B------:R-:W-:Y:S01]  /*6070*/  USHF.R.S32.HI UR6, URZ, 0x1f, UR14 ;  /* 0x0000001f3f067899 */ /* 0x000fe2000801140e */
[----:B------:R-:W-:Y:S01]  /*6080*/  ULDC UR24, c[0x0][0x9e4] ;  /* 0x0002790000187ab9 */ /* 0x000fe20000000800 */
[----:B------:R-:W-:Y:S02]  /*6090*/  ULDC UR21, c[0x0][0x9dc] ;  /* 0x0002770000157ab9 */ /* 0x000fe40000000800 */
[----:B------:R-:W-:Y:S01]  /*60a0*/  ULEA.HI UR6, UR6, UR14, URZ, 0x6 ;  /* 0x0000000e06067291 */ /* 0x000fe2000f8f303f */
[----:B------:R-:W-:Y:S01]  /*60b0*/  ULDC UR22, c[0x0][0x988] ;  /* 0x0002620000167ab9 */ /* 0x000fe20000000800 */
[----:B------:R-:W-:Y:S02]  /*60c0*/  ULDC UR25, c[0x0][0x9e0] ;  /* 0x0002780000197ab9 */ /* 0x000fe40000000800 */
[----:B------:R-:W-:-:S04]  /*60d0*/  USHF.R.S32.HI UR6, URZ, 0x6, UR6 ;  /* 0x000000063f067899 */ /* 0x000fc80008011406 */
[----:B------:R-:W-:-:S04]  /*60e0*/  UISETP.LT.AND UP2, UPT, UR48, UR6, UPT ;  /* 0x000000063000728c */ /* 0x000fc8000bf41270 */
[----:B------:R-:W-:-:S06]  /*60f0*/  USEL UR20, UR48, UR6, !UP2 ;  /* 0x0000000630147287 */ /* 0x000fcc000d000000 */
[----:B------:R-:W-:-:S13]  /*6100*/  ISETP.GE.AND P2, PT, R7, UR20, PT ;  /* 0x0000001407007c0c */ /* 0x000fda000bf46270 */
[----:B------:R-:W-:Y:S05]  /*6110*/  @!P2 BRA `(.L_x_5540) ;  /* 0x0000002000e0a947 */ /* 0x000fea0003800000 */
.L_x_5557:
[----:B------:R-:W-:-:S04]  /*6120*/  UIADD3 UR23, UR37, 0x1, URZ ;  /* 0x0000000125177890 */ /* 0x000fc8000fffe03f */
[----:B------:R-:W-:-:S04]  /*6130*/  UISETP.NE.AND UP2, UPT, UR23, 0x2, UPT ;  /* 0x000000021700788c */ /* 0x000fc8000bf45270 */
[----:B------:R-:W-:Y:S02]  /*6140*/  USEL UR6, URZ, 0x1, UP2 ;  /* 0x000000013f067887 */ /* 0x000fe40009000000 */
[----:B------:R-:W-:Y:S02]  /*6150*/  USEL UR23, UR23, URZ, UP2 ;  /* 0x0000003f17177287 */ /* 0x000fe40009000000 */
[----:B------:R-:W-:Y:S01]  /*6160*/  ULOP3.LUT UR38, UR38, UR6, URZ, 0x3c, !UPT ;  /* 0x0000000626267292 */ /* 0x000fe2000f8e3c3f */
[----:B012---:R-:W-:Y:S11]  /*6170*/  @!P0 BRA `(.L_x_5541) ;  /* 0x0000000000048947 */ /* 0x007ff60003800000 */
[----:B------:R-:W-:Y:S01]  /*6180*/  BPT.TRAP 0x1 ;  /* 0x000000040000795c */ /* 0x000fe20000300000 */
.L_x_5541:
[----:B------:R-:W-:Y:S01]  /*6190*/  ULEA UR26, UR23, UR46, 0x3 ;  /* 0x0000002e171a7291 */ /* 0x000fe2000f8e183f */
[----:B------:R-:W-:-:S05]  /*61a0*/  IMAD.U32 R11, RZ, RZ, UR38 ;  /* 0x00000026ff0b7e24 */ /* 0x000fca000f8e00ff */
[----:B------:R-:W-:-:S04]  /*61b0*/  SHF.L.U32 R11, R11, 0x1f, RZ ;  /* 0x0000001f0b0b7819 */ /* 0x000fc800000006ff */
[----:B------:R0:W1:Y:S01]  /*61c0*/  SYNCS.PHASECHK.TRANS64.TRYWAIT P2, [UR26+0x28c30], R11 ;  /* 0x028c300bff0075a7 */ /* 0x000062000804015a */
[----:B------:R-:W-:Y:S05]  /*61d0*/  @!P0 BRA `(.L_x_5542) ;  /* 0x0000000000048947 */ /* 0x000fea0003800000 */
[----:B------:R-:W-:Y:S01]  /*61e0*/  BPT.TRAP 0x1 ;  /* 0x000000040000795c */ /* 0x000fe20000300000 */
.L_x_5542:
[----:B-1----:R-:W-:Y:S05]  /*61f0*/  @P2 BRA `(.L_x_5543) ;  /* 0x0000000000082947 */ /* 0x002fea0003800000 */
[----:B------:R-:W1:Y:S02]  /*6200*/  SYNCS.PHASECHK.TRANS64.TRYWAIT P2, [UR26+0x28c30], R11 ;  /* 0x028c300bff0075a7 */ /* 0x000e64000804015a */
[----:B-1----:R-:W-:Y:S05]  /*6210*/  @!P2 BRA `(.L_x_5544) ;  /* 0x0000010c00d8a947 */ /* 0x002fea0003800000 */
.L_x_5543:
[----:B------:R-:W-:Y:S01]  /*6220*/  R2UR UR18, R0 ;  /* 0x00000000001272ca */ /* 0x000fe200000e0000 */
[----:B----4-:R-:W-:Y:S01]  /*6230*/  WARPGROUP.ARRIVE ;  /* 0x00000000000079c5 */ /* 0x010fe20000000000 */
[----:B------:R-:W-:Y:S01]  /*6240*/  UMOV UR19, 0x40000040 ;  /* 0x4000004000137882 */ /* 0x000fe20000000000 */
[----:B------:R-:W-:Y:S01]  /*6250*/  UMOV UR7, 0x40000040 ;  /* 0x4000004000077882 */ /* 0x000fe20000000000 */
[----:B------:R-:W-:Y:S01]  /*6260*/  UMOV UR11, 0x40000040 ;  /* 0x40000040000b7882 */ /* 0x000fe20000000000 */
[----:B------:R-:W-:Y:S01]  /*6270*/  UMOV UR15, 0x40000040 ;  /* 0x40000040000f7882 */ /* 0x000fe20000000000 */
[----:B------:R-:W-:Y:S01]  /*6280*/  PLOP3.LUT P2, PT, PT, PT, UP0, 0x80, 0x0 ;  /* 0x000000000000781c */ /* 0x000fe20003f4f008 */
[----:B------:R-:W-:Y:S01]  /*6290*/  VIADD R12, R185, UR42 ;  /* 0x0000002ab90c7c36 */ /* 0x000fe20008000000 */
[----:B------:R-:W-:Y:S01]  /*62a0*/  PLOP3.LUT P3, PT, PT, PT, UP0, 0x80, 0x0 ;  /* 0x000000000000781c */ /* 0x000fe20003f6f008 */
[----:B------:R-:W-:Y:S02]  /*62b0*/  IMAD.U32 R10, RZ, RZ, UR26 ;  /* 0x0000001aff0a7e24 */ /* 0x000fe4000f8e00ff */
[----:B------:R-:W-:-:S02]  /*62c0*/  IMAD.SHL.U32 R13, R7, 0x40, RZ ;  /* 0x00000040070d7824 */ /* 0x000fc400078e00ff */
[----:B------:R-:W-:Y:S01]  /*62d0*/  ULEA UR18, UR23, UR18, 0x9 ;  /* 0x0000001217127291 */ /* 0x000fe2000f8e483f */
[----:B------:R-:W-:-:S03]  /*62e0*/  IMAD.U32 R9, RZ, RZ, UR51 ;  /* 0x00000033ff097e24 */ /* 0x000fc6000f8e00ff */
[----:B------:R-:W-:Y:S02]  /*62f0*/  UIADD3 UR6, UR18, 0x2, URZ ;  /* 0x0000000212067890 */ /* 0x000fe4000fffe03f */
[----:B------:R-:W-:Y:S02]  /*6300*/  UIADD3 UR10, UR18, 0x4, URZ ;  /* 0x00000004120a7890 */ /* 0x000fe4000fffe03f */
[----:B------:R-:W-:Y:S02]  /*6310*/  UIADD3 UR14, UR18, 0x6, URZ ;  /* 0x00000006120e7890 */ /* 0x000fe4000fffe03f */
[----:B------:R-:W-:Y:S03]  /*6320*/  HGMMA.64x64x16.F32.BF16 R152, gdesc[UR16], RZ, !UPT, gsb0 ;  /* 0x00e00000109879f0 */ /* 0x000fe6000c0018ff */
[----:B------:R-:W-:Y:S02]  /*6330*/  WARPGROUP.DEPBAR.LE gsb0, 0x0 ;  /* 0x00008000000079c5 */ /* 0x000fe40000010000 */
[----:B------:R-:W-:-:S06]  /*6340*/  WARPGROUP.ARRIVE ;  /* 0x00000000000079c5 */ /* 0x000fcc0000000000 */
[----:B------:R-:W-:Y:S01]  /*6350*/  HGMMA.64x64x16.F32.BF16 R152, gdesc[UR4], R152, gsb0 ;  /* 0x00e00000049879f0 */ /* 0x000fe20008001898 */
[----:B------:R-:W-:Y:S02]  /*6360*/  @UP0 ULDC UR6, c[0x0][0x44c] ;  /* 0x0001130000060ab9 */ /* 0x000fe40000000800 */
[----:B-1----:R-:W-:Y:S01]  /*6370*/  @P2 IMAD.HI.U32 R8, R12, UR6, RZ ;  /* 0x000000060c082c27 */ /* 0x002fe2000f8e00ff */
[----:B------:R-:W-:Y:S01]  /*6380*/  @UP0 ULDC UR6, c[0x0][0x450] ;  /* 0x0001140000060ab9 */ /* 0x000fe20000000800 */
[----:B------:R-:W-:-:S03]  /*6390*/  PLOP3.LUT P2, PT, PT, PT, UP1, 0x40, 0x0 ;  /* 0x000000000000781c */ /* 0x000fc60003f4e818 */
[----:B------:R-:W-:Y:S01]  /*63a0*/  @P3 SHF.R.U32.HI R12, RZ, UR6, R8 ;  /* 0x00000006ff0c3c19 */ /* 0x000fe20008011608 */
[----:B------:R-:W-:-:S04]  /*63b0*/  @!P1 VIADD R8, R10, 0x28c40 ;  /* 0x00028c400a089836 */ /* 0x000fc80000000000 */
[----:B------:R-:W1:Y:S01]  /*63c0*/  SHFL.IDX PT, R20, R12, RZ, 0x1c1f ;  /* 0x001c1fff0c147589 */ /* 0x000e6200000e0000 */
[----:B------:R-:W-:Y:S01]  /*63d0*/  @!P1 PRMT R8, RZ, 0x654, R8 ;  /* 0x00000654ff089816 */ /* 0x000fe20000000008 */
[----:B------:R-:W-:Y:S02]  /*63e0*/  WARPGROUP.DEPBAR.LE gsb0, 0x0 ;  /* 0x00008000000079c5 */ /* 0x000fe40000010000 */
[----:B------:R-:W-:-:S06]  /*63f0*/  WARPGROUP.ARRIVE ;  /* 0x00000000000079c5 */ /* 0x000fcc0000000000 */
[----:B------:R-:W-:Y:S01]  /*6400*/  HGMMA.64x64x16.F32.BF16 R152, gdesc[UR8], R152, gsb0 ;  /* 0x00e00000089879f0 */ /* 0x000fe20008001898 */
[----:B------:R-:W-:Y:S02]  /*6410*/  UMOV UR11, UR21 ;  /* 0x00000015000b7c82 */ /* 0x000fe40008000000 */
[----:B------:R-:W-:Y:S01]  /*6420*/  ULOP3.LUT UR6, URZ, UR11, URZ, 0x33, !UPT ;  /* 0x0000000b3f067292 */ /* 0x000fe2000f8e333f */
[----:B------:R-:W-:Y:S02]  /*6430*/  WARPGROUP.DEPBAR.LE gsb0, 0x0 ;  /* 0x00008000000079c5 */ /* 0x000fe40000010000 */
[----:B------:R-:W-:-:S06]  /*6440*/  WARPGROUP.ARRIVE ;  /* 0x00000000000079c5 */ /* 0x000fcc0000000000 */
[----:B------:R-:W-:Y:S03]  /*6450*/  HGMMA.64x64x16.F32.BF16 R152, gdesc[UR12], R152, gsb0 ;  /* 0x00e000000c9879f0 */ /* 0x000fe60008001898 */
[----:B------:R-:W-:Y:S02]  /*6460*/  WARPGROUP.DEPBAR.LE gsb0, 0x0 ;  /* 0x00008000000079c5 */ /* 0x000fe40000010000 */
[----:B------:R2:W-:Y:S02]  /*6470*/  @!P1 SYNCS.ARRIVE.TRANS64.RED.A1T0 RZ, [R8+URZ], RZ ;  /* 0x000000ff08ff99a7 */ /* 0x0005e4000810043f */
[----:B--2---:R-:W-:-:S04]  /*6480*/  IADD3 R8, -R2, 0x1, -R13 ;  /* 0x0000000102087810 */ /* 0x004fc80007ffe90d */
[----:B------:R-:W-:-:S05]  /*6490*/  IADD3 R8, -R9, UR49, R8 ;  /* 0x0000003109087c10 */ /* 0x000fca000fffe108 */
[C---:B------:R-:W-:Y:S02]  /*64a0*/  VIADD R205, R8.reuse, UR25 ;  /* 0x0000001908cd7c36 */ /* 0x040fe40008000000 */
[----:B------:R-:W-:Y:S02]  /*64b0*/  VIADD R207, R8, UR6 ;  /* 0x0000000608cf7c36 */ /* 0x000fe40008000000 */
[C---:B-1----:R-:W-:Y:S02]  /*64c0*/  IMAD.IADD R14, R20.reuse, 0x1, R205 ;  /* 0x00000001140e7824 */ /* 0x042fe400078e02cd */
[----:B------:R-:W-:Y:S01]  /*64d0*/  IMAD.IADD R15, R20, 0x1, R207 ;  /* 0x00000001140f7824 */ /* 0x000fe200078e02cf */
[----:B------:R-:W-:Y:S06]  /*64e0*/  @P2 BRA `(.L_x_5545) ;  /* 0x00000000005c2947 */ /* 0x000fec0003800000 */
[----:B------:R-:W-:Y:S01]  /*64f0*/  IMAD.U32 R9, RZ, RZ, UR51 ;  /* 0x00000033ff097e24 */ /* 0x000fe2000f8e00ff */
[----:B------:R-:W-:Y:S04]  /*6500*/  BSSY B0, `(.L_x_5546) ;  /* 0x0000011000007945 */ /* 0x000fe80003800000 */
[----:B------:R-:W-:-:S04]  /*6510*/  IADD3 R20, -R9, UR49, R20 ;  /* 0x0000003109147c10 */ /* 0x000fc8000fffe114 */
        /* <DEDUP_REMOVED lines=10> */
.L_x_5547:
[----:B------:R-:W-:-:S05]  /*65c0*/  IMAD.U32 R206, RZ, RZ, UR24 ;  /* 0x00000018ffce7e24 */ /* 0x000fca000f8e00ff */
[----:B------:R-:W-:-:S13]  /*65d0*/  ISETP.NE.AND P2, PT, R206, 0x1, PT ;  /* 0x00000001ce00780c */ /* 0x000fda0003f45270 */
[----:B------:R-:W1:Y:S02]  /*65e0*/  @P2 LDC.64 R8, c[0x0][0x9e8] ;  /* 0x00027a00ff082b82 */ /* 0x000e640000000a00 */
[----:B-1----:R-:W-:-:S05]  /*65f0*/  @P2 IMAD.HI.U32 R8, R20, R8, RZ ;  /* 0x0000000814082227 */ /* 0x002fca00078e00ff */
[----:B------:R-:W-:-:S07]  /*6600*/  @P2 SHF.R.U32.HI R20, RZ, R9, R8 ;  /* 0x00000009ff142219 */ /* 0x000fce0000011608 */
.L_x_5548:
[----:B------:R-:W-:Y:S05]  /*6610*/  BSYNC B0 ;  /* 0x0000000000007941 */ /* 0x000fea0003800000 */
.L_x_5546:
[----:B------:R-:W-:-:S04]  /*6620*/  IMAD R9, R20, R206, -R13 ;  /* 0x000000ce14097224 */ /* 0x000fc800078e0a0d */
[----:B------:R-:W-:-:S05]  /*6630*/  IMAD.IADD R9, R9, 0x1, -R2 ;  /* 0x0000000109097824 */ /* 0x000fca00078e0a02 */
[----:B------:R-:W-:Y:S02]  /*6640*/  VIADDMNMX R14, R9, R206, R14, PT ;  /* 0x000000ce090e7246 */ /* 0x000fe4000380010e */
[----:B------:R-:W-:-:S07]  /*6650*/  VIMNMX R15, R15, R9, !PT ;  /* 0x000000090f0f7248 */ /* 0x000fce0007fe0100 */
.L_x_5545:
[----:B------:R-:W-:Y:S01]  /*6660*/  ISETP.GT.AND P2, PT, R7, -0x1, PT ;  /* 0xffffffff0700780c */ /* 0x000fe20003f44270 */
[----:B------:R-:W1:Y:S03]  /*6670*/  SHFL.IDX PT, R8, R12, 0x1, 0x1c1f ;  /* 0x003c1f000c087f89 */ /* 0x000e6600000e0000 */
        /* <DEDUP_REMOVED lines=11> */
[----:B-1----:R-:W-:Y:S01]  /*6730*/  IMAD.IADD R12, R205, 0x1, R8 ;  /* 0x00000001cd0c7824 */ /* 0x002fe200078e0208 */
        /* <DEDUP_REMOVED lines=8> */
[C---:B------:R-:W-:Y:S02]  /*67c0*/  ISETP.GT.AND P3, PT, R15.reuse, 0x19, P2 ;  /* 0x000000190f00780c */ /* 0x040fe40001764270 */
        /* <DEDUP_REMOVED lines=22> */
[----:B------:R-:W-:Y:S02]  /*6930*/  ISETP.GT.AND P3, PT, R15, 0x39, P2 ;  /* 0x000000390f00780c */ /* 0x000fe40001764270 */
[C---:B------:R-:W-:Y:S02]  /*6940*/  ISETP.LT.OR P4, PT, R14.reuse, 0x32, P4 ;  /* 0x000000320e00780c */ /* 0x040fe40002781670 */
[C---:B------:R-:W-:Y:S02]  /*6950*/  ISETP.LT.OR P6, PT, R14.reuse, 0x39, P6 ;  /* 0x000000390e00780c */ /* 0x040fe400037c1670 */
[----:B------:R-:W-:Y:S01]  /*6960*/  ISETP.LT.OR P3, PT, R14, 0x3a, P3 ;  /* 0x0000003a0e00780c */ /* 0x000fe20001f61670 */
[----:B------:R-:W-:Y:S01]  /*6970*/  IMAD.IADD R14, R207, 0x1, R8 ;  /* 0x00000001cf0e7824 */ /* 0x000fe200078e0208 */
[----:B------:R-:W-:-:S02]  /*6980*/  FSEL R177, R177, -INF , !P4 ;  /* 0xff800000b1b17808 */ /* 0x000fc40006000000 */
[----:B------:R-:W-:Y:S02]  /*6990*/  FSEL R180, R180, -INF , !P6 ;  /* 0xff800000b4b47808 */ /* 0x000fe40007000000 */
[----:B------:R-:W-:Y:S01]  /*69a0*/  FSEL R181, R181, -INF , !P3 ;  /* 0xff800000b5b57808 */ /* 0x000fe20005800000 */
        /* <DEDUP_REMOVED lines=14> */
.L_x_5551:
[----:B------:R-:W-:-:S05]  /*6a90*/  IMAD.U32 R20, RZ, RZ, UR24 ;  /* 0x00000018ff147e24 */ /* 0x000fca000f8e00ff */
[----:B------:R-:W-:-:S13]  /*6aa0*/  ISETP.NE.AND P3, PT, R20, 0x1, PT ;  /* 0x000000011400780c */ /* 0x000fda0003f65270 */
[----:B------:R-:W1:Y:S02]  /*6ab0*/  @P3 LDC.64 R8, c[0x0][0x9e8] ;  /* 0x00027a00ff083b82 */ /* 0x000e640000000a00 */
[----:B-1----:R-:W-:-:S05]  /*6ac0*/  @P3 IMAD.HI.U32 R8, R15, R8, RZ ;  /* 0x000000080f083227 */ /* 0x002fca00078e00ff */
[----:B------:R-:W-:-:S07]  /*6ad0*/  @P3 SHF.R.U32.HI R15, RZ, R9, R8 ;  /* 0x00000009ff0f3219 */ /* 0x000fce0000011608 */
.L_x_5552:
[----:B------:R-:W-:Y:S05]  /*6ae0*/  BSYNC B0 ;  /* 0x0000000000007941 */ /* 0x000fea0003800000 */
.L_x_5550:
[----:B------:R-:W-:-:S04]  /*6af0*/  IMAD R13, R15, R20, -R13 ;  /* 0x000000140f0d7224 */ /* 0x000fc800078e0a0d */
[----:B------:R-:W-:-:S05]  /*6b00*/  IMAD.IADD R13, R13, 0x1, -R2 ;  /* 0x000000010d0d7824 */ /* 0x000fca00078e0a02 */
[----:B------:R-:W-:Y:S02]  /*6b10*/  VIADDMNMX R12, R13, R20, R12, PT ;  /* 0x000000140d0c7246 */ /* 0x000fe4000380010c */
[----:B------:R-:W-:-:S07]  /*6b20*/  VIMNMX R14, R14, R13, !PT ;  /* 0x0000000d0e0e7248 */ /* 0x000fce0007fe0100 */
.L_x_5549:
[----:B------:R-:W-:Y:S01]  /*6b30*/  FMNMX.FTZ R8, R152, R5, !PT ;  /* 0x0000000598087209 */ /* 0x000fe20007810000 */
[----:B------:R-:W-:Y:S01]  /*6b40*/  UMOV UR10, UR22 ;  /* 0x00000016000a7c82 */ /* 0x000fe20008000000 */
[C---:B------:R-:W-:Y:S02]  /*6b50*/  ISETP.GT.AND P4, PT, R14.reuse, RZ, P2 ;  /* 0x000000ff0e00720c */ /* 0x040fe40001784270 */
[----:B------:R-:W-:Y:S02]  /*6b60*/  FMNMX.FTZ R9, R153, R8, !PT ;  /* 0x0000000899097209 */ /* 0x000fe40007810000 */
[----:B------:R-:W-:Y:S02]  /*6b70*/  ISETP.GT.AND P3, PT, R14, 0x1, P2 ;  /* 0x000000010e00780c */ /* 0x000fe40001764270 */
[----:B------:R-:W-:Y:S02]  /*6b80*/  FMNMX.FTZ R8, R156, R9, !PT ;  /* 0x000000099c087209 */ /* 0x000fe40007810000 */
[----:B------:R-:W-:-:S02]  /*6b90*/  ISETP.LT.OR P4, PT, R12, 0x1, P4 ;  /* 0x000000010c00780c */ /* 0x000fc40002781670 */
[----:B------:R-:W-:Y:S02]  /*6ba0*/  FMNMX.FTZ R9, R157, R8, !PT ;  /* 0x000000089d097209 */ /* 0x000fe40007810000 */
[----:B------:R-:W-:Y:S02]  /*6bb0*/  ISETP.GT.AND P5, PT, R14, 0x8, P2 ;  /* 0x000000080e00780c */ /* 0x000fe400017a4270 */
[----:B------:R-:W-:Y:S02]  /*6bc0*/  FMNMX.FTZ R8, R160, R9, !PT ;  /* 0x00000009a0087209 */ /* 0x000fe40007810000 */
[----:B------:R-:W-:Y:S02]  /*6bd0*/  ISETP.LT.OR P3, PT, R12, 0x2, P3 ;  /* 0x000000020c00780c */ /* 0x000fe40001f61670 */
[----:B------:R-:W-:Y:S02]  /*6be0*/  FMNMX.FTZ R9, R161, R8, !PT ;  /* 0x00000008a1097209 */ /* 0x000fe40007810000 */
[----:B------:R-:W-:-:S02]  /*6bf0*/  ISETP.GT.AND P6, PT, R14, 0x9, P2 ;  /* 0x000000090e00780c */ /* 0x000fc400017c4270 */
[----:B------:R-:W-:Y:S02]  /*6c00*/  FMNMX.FTZ R8, R164, R9, !PT ;  /* 0x00000009a4087209 */ /* 0x000fe40007810000 */
[----:B------:R-:W-:Y:S02]  /*6c10*/  ISETP.LT.OR P5, PT, R12, 0x9, P5 ;  /* 0x000000090c00780c */ /* 0x000fe40002fa1670 */
[----:B------:R-:W-:Y:S02]  /*6c20*/  FMNMX.FTZ R9, R165, R8, !PT ;  /* 0x00000008a5097209 */ /* 0x000fe40007810000 */
[----:B------:R-:W-:Y:S02]  /*6c30*/  FSEL R155, R155, -INF , !P3 ;  /* 0xff8000009b9b7808 */ /* 0x000fe40005800000 */
        /* <DEDUP_REMOVED lines=11> */
[----:B------:R-:W-:Y:S02]  /*6cf0*/  ISETP.LT.OR P3, PT, R12, 0x11, P3 ;  /* 0x000000110c00780c */ /* 0x000fe40001f61670 */
[----:B------:R-:W-:Y:S02]  /*6d00*/  FMNMX.FTZ R8, R180, R9, !PT ;  /* 0x00000009b4087209 */ /* 0x000fe40007810000 */
[----:B------:R-:W-:-:S02]  /*6d10*/  ISETP.GT.AND P6, PT, R14, 0x18, P2 ;  /* 0x000000180e00780c */ /* 0x000fc400017c4270 */
[----:B------:R-:W-:Y:S02]  /*6d20*/  FMNMX.FTZ R9, R181, R8, !PT ;  /* 0x00000008b5097209 */ /* 0x000fe40007810000 */
[----:B------:R-:W-:Y:S02]  /*6d30*/  ISETP.LT.OR P5, PT, R12, 0x12, P5 ;  /* 0x000000120c00780c */ /* 0x000fe40002fa1670 */
[----:B------:R-:W-:Y:S01]  /*6d40*/  FSEL R162, R162, -INF , !P3 ;  /* 0xff800000a2a27808 */ /* 0x000fe20005800000 */
[----:B------:R-:W1:Y:S01]  /*6d50*/  SHFL.BFLY PT, R8, R9, 0x2, 0x1f ;  /* 0x0c401f0009087f89 */ /* 0x000e6200000e0000 */
[----:B------:R-:W-:Y:S02]  /*6d60*/  ISETP.LT.OR P6, PT, R12, 0x19, P6 ;  /* 0x000000190c00780c */ /* 0x000fe400037c1670 */
[----:B------:R-:W-:Y:S02]  /*6d70*/  FSEL R163, R163, -INF , !P5 ;  /* 0xff800000a3a37808 */ /* 0x000fe40006800000 */
[----:B------:R-:W-:-:S02]  /*6d80*/  ISETP.GT.AND P3, PT, R14, 0x20, P2 ;  /* 0x000000200e00780c */ /* 0x000fc40001764270 */
[----:B------:R-:W-:Y:S02]  /*6d90*/  FSEL R166, R166, -INF , !P6 ;  /* 0xff800000a6a67808 */ /* 0x000fe40007000000 */
[----:B------:R-:W-:Y:S02]  /*6da0*/  ISETP.GT.AND P5, PT, R14, 0x21, P2 ;  /* 0x000000210e00780c */ /* 0x000fe400017a4270 */
[----:B------:R-:W-:Y:S02]  /*6db0*/  ISETP.LT.OR P3, PT, R12, 0x21, P3 ;  /* 0x000000210c00780c */ /* 0x000fe40001f61670 */
[----:B------:R-:W-:Y:S02]  /*6dc0*/  ISETP.GT.AND P6, PT, R14, 0x28, P2 ;  /* 0x000000280e00780c */ /* 0x000fe400017c4270 */
[----:B------:R-:W-:Y:S02]  /*6dd0*/  ISETP.LT.OR P5, PT, R12, 0x22, P5 ;  /* 0x000000220c00780c */ /* 0x000fe40002fa1670 */
[----:B------:R-:W-:-:S02]  /*6de0*/  FSEL R170, R170, -INF , !P3 ;  /* 0xff800000aaaa7808 */ /* 0x000fc40005800000 */
[----:B------:R-:W-:Y:S02]  /*6df0*/  ISETP.GT.AND P3, PT, R14, 0x29, P2 ;  /* 0x000000290e00780c */ /* 0x000fe40001764270 */
[----:B------:R-:W-:Y:S02]  /*6e00*/  FSEL R171, R171, -INF , !P5 ;  /* 0xff800000abab7808 */ /* 0x000fe40006800000 */
[----:B------:R-:W-:Y:S02]  /*6e10*/  ISETP.LT.OR P6, PT, R12, 0x29, P6 ;  /* 0x000000290c00780c */ /* 0x000fe400037c1670 */
[----:B-1----:R-:W-:Y:S02]  /*6e20*/  FMNMX.FTZ R13, R9, R8, !PT ;  /* 0x00000008090d7209 */ /* 0x002fe40007810000 */
[----:B------:R-:W-:Y:S02]  /*6e30*/  FSEL R9, R154, -INF , !P4 ;  /* 0xff8000009a097808 */ /* 0x000fe40006000000 */
[----:B------:R-:W-:Y:S01]  /*6e40*/  ISETP.GT.AND P4, PT, R14, 0x19, P2 ;  /* 0x000000190e00780c */ /* 0x000fe20001784270 */
[----:B------:R-:W1:Y:S01]  /*6e50*/  SHFL.BFLY PT, R8, R13, 0x1, 0x1f ;  /* 0x0c201f000d087f89 */ /* 0x000e6200000e0000 */
[----:B------:R-:W-:-:S02]  /*6e60*/  FMNMX.FTZ R20, R9, R6, !PT ;  /* 0x0000000609147209 */ /* 0x000fc40007810000 */
[C---:B------:R-:W-:Y:S02]  /*6e70*/  ISETP.LT.OR P4, PT, R12.reuse, 0x1a, P4 ;  /* 0x0000001a0c00780c */ /* 0x040fe40002781670 */
[----:B------:R-:W-:Y:S02]  /*6e80*/  ISETP.LT.OR P3, PT, R12, 0x2a, P3 ;  /* 0x0000002a0c00780c */ /* 0x000fe40001f61670 */
[----:B------:R-:W-:Y:S02]  /*6e90*/  FSEL R167, R167, -INF , !P4 ;  /* 0xff800000a7a77808 */ /* 0x000fe40006000000 */
[----:B------:R-:W-:Y:S02]  /*6ea0*/  ISETP.GT.AND P5, PT, R14, 0x30, P2 ;  /* 0x000000300e00780c */ /* 0x000fe400017a4270 */
[----:B------:R-:W-:Y:S02]  /*6eb0*/  FSEL R174, R174, -INF , !P6 ;  /* 0xff800000aeae7808 */ /* 0x000fe40007000000 */
[----:B------:R-:W-:-:S02]  /*6ec0*/  FSEL R175, R175, -INF , !P3 ;  /* 0xff800000afaf7808 */ /* 0x000fc40005800000 */
[C---:B------:R-:W-:Y:S02]  /*6ed0*/  ISETP.GT.AND P6, PT, R14.reuse, 0x31, P2 ;  /* 0x000000310e00780c */ /* 0x040fe400017c4270 */
[C---:B------:R-:W-:Y:S02]  /*6ee0*/  ISETP.GT.AND P3, PT, R14.reuse, 0x38, P2 ;  /* 0x000000380e00780c */ /* 0x040fe40001764270 */
[----:B------:R-:W-:Y:S02]  /*6ef0*/  ISETP.GT.AND P2, PT, R14, 0x39, P2 ;  /* 0x000000390e00780c */ /* 0x000fe40001744270 */
[C---:B------:R-:W-:Y:S02]  /*6f00*/  ISETP.LT.OR P5, PT, R12.reuse, 0x31, P5 ;  /* 0x000000310c00780c */ /* 0x040fe40002fa1670 */
[----:B------:R-:W-:Y:S02]  /*6f10*/  ISETP.LT.OR P6, PT, R12, 0x32, P6 ;  /* 0x000000320c00780c */ /* 0x000fe400037c1670 */
[----:B-1----:R-:W-:-:S02]  /*6f20*/  FMNMX.FTZ R8, R13, R8, !PT ;  /* 0x000000080d087209 */ /* 0x002fc40007810000 */
[----:B------:R-:W-:Y:S02]  /*6f30*/  FMNMX.FTZ R13, R155, R20, !PT ;  /* 0x000000149b0d7209 */ /* 0x000fe40007810000 */
[----:B------:R-:W-:Y:S02]  /*6f40*/  FSETP.NEU.FTZ.AND P4, PT, R8, -INF , PT ;  /* 0xff8000000800780b */ /* 0x000fe40003f9d000 */
[----:B------:R-:W-:Y:S02]  /*6f50*/  FMNMX.FTZ R20, R158, R13, !PT ;  /* 0x0000000d9e147209 */ /* 0x000fe40007810000 */
[----:B------:R-:W-:Y:S02]  /*6f60*/  FSEL R178, R178, -INF , !P5 ;  /* 0xff800000b2b27808 */ /* 0x000fe40006800000 */
[----:B------:R-:W-:Y:S02]  /*6f70*/  FMNMX.FTZ R13, R159, R20, !PT ;  /* 0x000000149f0d7209 */ /* 0x000fe40007810000 */
[----:B------:R-:W-:-:S02]  /*6f80*/  ISETP.LT.OR P3, PT, R12, 0x39, P3 ;  /* 0x000000390c00780c */ /* 0x000fc40001f61670 */
[----:B------:R-:W-:Y:S01]  /*6f90*/  FMNMX.FTZ R20, R162, R13, !PT ;  /* 0x0000000da2147209 */ /* 0x000fe20007810000 */
[----:B------:R-:W-:Y:S01]  /*6fa0*/  FMUL.FTZ R13, R8, UR10 ;  /* 0x0000000a080d7c20 */ /* 0x000fe20008410000 */
[----:B------:R-:W-:Y:S02]  /*6fb0*/  FSEL R179, R179, -INF , !P6 ;  /* 0xff800000b3b37808 */ /* 0x000fe40007000000 */
[----:B------:R-:W-:Y:S02]  /*6fc0*/  FMNMX.FTZ R15, R163, R20, !PT ;  /* 0x00000014a30f7209 */ /* 0x000fe40007810000 */
        /* <DEDUP_REMOVED lines=10> */
[----:B------:R-:W-:Y:S01]  /*7070*/  FSEL R183, R183, -INF , !P2 ;  /* 0xff800000b7b77808 */ /* 0x000fe20005000000 */
[----:B------:R-:W-:Y:S01]  /*7080*/  MUFU.EX2 R152, R152 ;  /* 0x0000009800987308 */ /* 0x000fe20000000800 */
[----:B------:R-:W-:Y:S01]  /*7090*/  FMNMX.FTZ R21, R171, R20, !PT ;  /* 0x00000014ab157209 */ /* 0x000fe20007810000 */
[----:B------:R-:W-:-:S03]  /*70a0*/  FFMA.FTZ R160, R168, UR10, -R13 ;  /* 0x0000000aa8a07c23 */ /* 0x000fc6000801080d */
[----:B------:R-:W-:-:S03]  /*70b0*/  FMNMX.FTZ R14, R174, R21, !PT ;  /* 0x00000015ae0e7209 */ /* 0x000fc60007810000 */
[----:B------:R-:W-:Y:S01]  /*70c0*/  MUFU.EX2 R15, R15 ;  /* 0x0000000f000f7308 */ /* 0x000fe20000000800 */
[----:B------:R-:W-:-:S04]  /*70d0*/  FMNMX.FTZ R21, R175, R14, !PT ;  /* 0x0000000eaf157209 */ /* 0x000fc80007810000 */
[----:B------:R-:W-:Y:S01]  /*70e0*/  FMNMX.FTZ R14, R178, R21, !PT ;  /* 0x00000015b20e7209 */ /* 0x000fe20007810000 */
[--C-:B------:R-:W-:Y:S01]  /*70f0*/  FFMA.FTZ R21, R157, UR10, -R13.reuse ;  /* 0x0000000a9d157c23 */ /* 0x100fe2000801080d */
[--C-:B------:R-:W-:Y:S01]  /*7100*/  FFMA.FTZ R157, R165, UR10, -R13.reuse ;  /* 0x0000000aa59d7c23 */ /* 0x100fe2000801080d */
[----:B------:R-:W-:Y:S01]  /*7110*/  MUFU.EX2 R154, R154 ;  /* 0x0000009a009a7308 */ /* 0x000fe20000000800 */
[----:B------:R-:W-:Y:S01]  /*7120*/  FMNMX.FTZ R153, R179, R14, !PT ;  /* 0x0000000eb3997209 */ /* 0x000fe20007810000 */
[----:B------:R-:W-:Y:S01]  /*7130*/  FFMA.FTZ R165, R173, UR10, -R13 ;  /* 0x0000000aada57c23 */ /* 0x000fe2000801080d */
[----:B------:R-:W-:Y:S02]  /*7140*/  IMAD.MOV R173, RZ, RZ, -R17 ;  /* 0x000000ffffad7224 */ /* 0x000fe400078e0a11 */
[----:B------:R-:W-:Y:S01]  /*7150*/  FMNMX.FTZ R12, R182, R153, !PT ;  /* 0x00000099b60c7209 */ /* 0x000fe20007810000 */
[--C-:B------:R-:W-:Y:S01]  /*7160*/  FFMA.FTZ R153, R161, UR10, -R13.reuse ;  /* 0x0000000aa1997c23 */ /* 0x100fe2000801080d */
[--C-:B------:R-:W-:Y:S01]  /*7170*/  FFMA.FTZ R161, R169, UR10, -R13.reuse ;  /* 0x0000000aa9a17c23 */ /* 0x100fe2000801080d */
[----:B------:R-:W-:Y:S01]  /*7180*/  MUFU.EX2 R21, R21 ;  /* 0x0000001500157308 */ /* 0x000fe20000000800 */
[----:B------:R-:W-:Y:S01]  /*7190*/  FMNMX.FTZ R14, R183, R12, !PT ;  /* 0x0000000cb70e7209 */ /* 0x000fe20007810000 */
[--C-:B------:R-:W-:Y:S01]  /*71a0*/  FFMA.FTZ R12, R164, UR10, -R13.reuse ;  /* 0x0000000aa40c7c23 */ /* 0x100fe2000801080d */
[----:B------:R-:W-:Y:S01]  /*71b0*/  FSEL R164, R8, RZ, P4 ;  /* 0x000000ff08a47208 */ /* 0x000fe20002000000 */
[----:B------:R-:W-:Y:S01]  /*71c0*/  FFMA.FTZ R169, R177, UR10, -R13 ;  /* 0x0000000ab1a97c23 */ /* 0x000fe2000801080d */
[----:B------:R-:W-:Y:S01]  /*71d0*/  ISETP.NE.AND P2, PT, R2, R173, PT ;  /* 0x000000ad0200720c */ /* 0x000fe20003f45270 */
[----:B------:R-:W1:Y:S01]  /*71e0*/  SHFL.BFLY PT, R205, R14, 0x2, 0x1f ;  /* 0x0c401f000ecd7f89 */ /* 0x000e6200000e0000 */
[----:B------:R-:W-:-:S02]  /*71f0*/  IMAD.U32 R177, RZ, RZ, UR37 ;  /* 0x00000025ffb17e24 */ /* 0x000fc4000f8e00ff */
[----:B------:R-:W-:Y:S01]  /*7200*/  FADD.FTZ R164, -R164, R5 ;  /* 0x00000005a4a47221 */ /* 0x000fe20000010100 */
[----:B------:R-:W-:Y:S03]  /*7210*/  MUFU.EX2 R156, R156 ;  /* 0x0000009c009c7308 */ /* 0x000fe60000000800 */
[----:B------:R-:W-:Y:S01]  /*7220*/  FMUL.FTZ R5, R164, UR10 ;  /* 0x0000000aa4057c20 */ /* 0x000fe20008410000 */
[----:B------:R-:W-:-:S04]  /*7230*/  FFMA.FTZ R164, R176, UR10, -R13 ;  /* 0x0000000ab0a47c23 */ /* 0x000fc8000801080d */
[----:B------:R-:W-:Y:S08]  /*7240*/  MUFU.EX2 R153, R153 ;  /* 0x0000009900997308 */ /* 0x000ff00000000800 */
[----:B------:R-:W2:Y:S01]  /*7250*/  MUFU.EX2 R5, R5 ;  /* 0x0000000500057308 */ /* 0x000ea20000000800 */
[----:B-1----:R-:W-:Y:S01]  /*7260*/  FMNMX.FTZ R205, R14, R205, !PT ;  /* 0x000000cd0ecd7209 */ /* 0x002fe20007810000 */
[--C-:B------:R-:W-:Y:S01]  /*7270*/  FFMA.FTZ R14, R172, UR10, -R13.reuse ;  /* 0x0000000aac0e7c23 */ /* 0x100fe2000801080d */
[----:B------:R-:W-:-:S05]  /*7280*/  FFMA.FTZ R172, R180, UR10, -R13 ;  /* 0x0000000ab4ac7c23 */ /* 0x000fca000801080d */
[----:B------:R-:W1:Y:S01]  /*7290*/  MUFU.EX2 R12, R12 ;  /* 0x0000000c000c7308 */ /* 0x000e620000000800 */
[----:B------:R-:W-:Y:S01]  /*72a0*/  FFMA.FTZ R13, R181, UR10, -R13 ;  /* 0x0000000ab50d7c23 */ /* 0x000fe2000801080d */
[----:B------:R-:W3:Y:S06]  /*72b0*/  SHFL.BFLY PT, R20, R205, 0x1, 0x1f ;  /* 0x0c201f00cd147f89 */ /* 0x000eec00000e0000 */
[----:B------:R-:W4:Y:S01]  /*72c0*/  MUFU.EX2 R157, R157 ;  /* 0x0000009d009d7308 */ /* 0x000f220000000800 */
[----:B--2---:R-:W-:Y:S01]  /*72d0*/  FFMA.FTZ R168, R5, R3, R152 ;  /* 0x0000000305a87223 */ /* 0x004fe20000010098 */
[----:B------:R-:W-:Y:S01]  /*72e0*/  F2FP.BF16.F32.PACK_AB R152, R15, R152 ;  /* 0x000000980f98723e */ /* 0x000fe200000010ff */
[-C--:B------:R-:W-:Y:S01]  /*72f0*/  FMUL.FTZ R24, R24, R5.reuse ;  /* 0x0000000518187220 */ /* 0x080fe20000410000 */
[-C--:B------:R-:W-:Y:S01]  /*7300*/  FMUL.FTZ R25, R25, R5.reuse ;  /* 0x0000000519197220 */ /* 0x080fe20000410000 */
[----:B------:R-:W-:Y:S01]  /*7310*/  FADD.FTZ R173, R15, R168 ;  /* 0x000000a80fad7221 */ /* 0x000fe20000010000 */
[-C--:B------:R-:W-:Y:S01]  /*7320*/  FMUL.FTZ R28, R28, R5.reuse ;  /* 0x000000051c1c7220 */ /* 0x080fe20000410000 */
[-C--:B------:R-:W-:Y:S01]  /*7330*/  FMUL.FTZ R29, R29, R5.reuse ;  /* 0x000000051d1d7220 */ /* 0x080fe20000410000 */
[----:B------:R-:W2:Y:S01]  /*7340*/  MUFU.EX2 R160, R160 ;  /* 0x000000a000a07308 */ /* 0x000ea20000000800 */
[----:B------:R-:W-:Y:S01]  /*7350*/  FADD.FTZ R168, R154, R173 ;  /* 0x000000ad9aa87221 */ /* 0x000fe20000010000 */
[----:B------:R-:W-:Y:S01]  /*7360*/  F2FP.BF16.F32.PACK_AB R154, R21, R154 ;  /* 0x0000009a159a723e */ /* 0x000fe200000010ff */
[-C--:B------:R-:W-:Y:S01]  /*7370*/  FMUL.FTZ R32, R32, R5.reuse ;  /* 0x0000000520207220 */ /* 0x080fe20000410000 */
[----:B------:R-:W-:Y:S01]  /*7380*/  FMUL.FTZ R33, R33, R5 ;  /* 0x0000000521217220 */ /* 0x000fe20000410000 */
[----:B------:R-:W-:Y:S01]  /*7390*/  FADD.FTZ R173, R21, R168 ;  /* 0x000000a815ad7221 */ /* 0x000fe20000010000 */
[----:B------:R-:W-:-:S02]  /*73a0*/  @!P2 IMAD R168, R177, 0x40, R16 ;  /* 0x00000040b1a8a824 */ /* 0x000fc400078e0210 */
[-C--:B------:R-:W-:Y:S01]  /*73b0*/  FMUL.FTZ R36, R36, R5.reuse ;  /* 0x0000000524247220 */ /* 0x080fe20000410000 */
[----:B------:R-:W5:Y:S01]  /*73c0*/  MUFU.EX2 R161, R161 ;  /* 0x000000a100a17308 */ /* 0x000f620000000800 */
[----:B------:R-:W-:Y:S01]  /*73d0*/  FADD.FTZ R180, R156, R173 ;  /* 0x000000ad9cb47221 */ /* 0x000fe20000010000 */
[----:B---3--:R-:W-:Y:S01]  /*73e0*/  FMNMX.FTZ R20, R205, R20, !PT ;  /* 0x00000014cd147209 */ /* 0x008fe20007810000 */
[-C--:B------:R-:W-:Y:S01]  /*73f0*/  FMUL.FTZ R37, R37, R5.reuse ;  /* 0x0000000525257220 */ /* 0x080fe20000410000 */
[----:B------:R-:W-:Y:S01]  /*7400*/  @!P2 LEA R173, R168, UR46, 0x2 ;  /* 0x0000002ea8adac11 */ /* 0x000fe2000f8e10ff */
[C---:B------:R-:W-:Y:S01]  /*7410*/  FADD.FTZ R177, R153.reuse, R180 ;  /* 0x000000b499b17221 */ /* 0x040fe20000010000 */
[C---:B------:R-:W-:Y:S01]  /*7420*/  FSETP.NEU.FTZ.AND P3, PT, R20.reuse, -INF , PT ;  /* 0xff8000001400780b */ /* 0x040fe20003f7d000 */
[----:B------:R-:W-:Y:S01]  /*7430*/  FMUL.FTZ R3, R20, UR10 ;  /* 0x0000000a14037c20 */ /* 0x000fe20008410000 */
[----:B------:R-:W3:Y:S01]  /*7440*/  MUFU.EX2 R14, R14 ;  /* 0x0000000e000e7308 */ /* 0x000ee20000000800 */
[----:B------:R0:W-:Y:S01]  /*7450*/  @!P2 STS [R173+0x28800], R5 ;  /* 0x02880005ad00a388 */ /* 0x0001e20000000800 */
[----:B------:R-:W-:Y:S01]  /*7460*/  F2FP.BF16.F32.PACK_AB R156, R153, R156 ;  /* 0x0000009c999c723e */ /* 0x000fe200000010ff */
[-C--:B------:R-:W-:Y:S01]  /*7470*/  FMUL.FTZ R40, R40, R5.reuse ;  /* 0x0000000528287220 */ /* 0x080fe20000410000 */
[----:B------:R-:W-:Y:S01]  /*7480*/  FSEL R176, R3, RZ, P3 ;  /* 0x000000ff03b07208 */ /* 0x000fe20001800000 */
[-C--:B------:R-:W-:Y:S01]  /*7490*/  FMUL.FTZ R41, R41, R5.reuse ;  /* 0x0000000529297220 */ /* 0x080fe20000410000 */
[----:B------:R-:W-:Y:S01]  /*74a0*/  FSEL R3, R20, RZ, P3 ;  /* 0x000000ff14037208 */ /* 0x000fe20001800000 */
[-C--:B------:R-:W-:Y:S01]  /*74b0*/  FMUL.FTZ R44, R44, R5.reuse ;  /* 0x000000052c2c7220 */ /* 0x080fe20000410000 */
[----:B------:R-:W0:Y:S01]  /*74c0*/  MUFU.EX2 R165, R165 ;  /* 0x000000a500a57308 */ /* 0x000e220000000800 */
[--C-:B------:R-:W-:Y:S01]  /*74d0*/  FFMA.FTZ R9, R9, UR10, -R176.reuse ;  /* 0x0000000a09097c23 */ /* 0x100fe200080108b0 */
[----:B------:R-:W-:Y:S01]  /*74e0*/  FFMA.FTZ R155, R155, UR10, -R176 ;  /* 0x0000000a9b9b7c23 */ /* 0x000fe200080108b0 */
[----:B------:R-:W-:Y:S01]  /*74f0*/  FADD.FTZ R3, -R3, R6 ;  /* 0x0000000603037221 */ /* 0x000fe20000010100 */
[----:B-1----:R-:W-:Y:S01]  /*7500*/  FADD.FTZ R6, R12, R177 ;  /* 0x000000b10c067221 */ /* 0x002fe20000010000 */
[--C-:B------:R-:W-:Y:S01]  /*7510*/  FFMA.FTZ R177, R162, UR10, -R176.reuse ;  /* 0x0000000aa2b17c23 */ /* 0x100fe200080108b0 */
[----:B------:R-:W-:Y:S01]  /*7520*/  FFMA.FTZ R158, R158, UR10, -R176 ;  /* 0x0000000a9e9e7c23 */ /* 0x000fe200080108b0 */
[----:B------:R-:W-:Y:S01]  /*7530*/  FMUL.FTZ R3, R3, UR10 ;  /* 0x0000000a03037c20 */ /* 0x000fe20008410000 */
[----:B----4-:R-:W-:Y:S01]  /*7540*/  FADD.FTZ R181, R157, R6 ;  /* 0x000000069db57221 */ /* 0x010fe20000010000 */
[----:B------:R-:W-:Y:S01]  /*7550*/  MUFU.EX2 R164, R164 ;  /* 0x000000a400a47308 */ /* 0x000fe20000000800 */
[--C-:B------:R-:W-:Y:S01]  /*7560*/  FFMA.FTZ R159, R159, UR10, -R176.reuse ;  /* 0x0000000a9f9f7c23 */ /* 0x100fe200080108b0 */
[--C-:B------:R-:W-:Y:S01]  /*7570*/  FFMA.FTZ R180, R166, UR10, -R176.reuse ;  /* 0x0000000aa6b47c23 */ /* 0x100fe200080108b0 */
[----:B--2---:R-:W-:Y:S01]  /*7580*/  FADD.FTZ R162, R160, R181 ;  /* 0x000000b5a0a27221 */ /* 0x004fe20000010000 */
[--C-:B------:R-:W-:Y:S01]  /*7590*/  FFMA.FTZ R181, R170, UR10, -R176.reuse ;  /* 0x0000000aaab57c23 */ /* 0x100fe200080108b0 */
[--C-:B------:R-:W-:Y:S01]  /*75a0*/  FFMA.FTZ R163, R163, UR10, -R176.reuse ;  /* 0x0000000aa3a37c23 */ /* 0x100fe200080108b0 */
[----:B------:R-:W-:Y:S01]  /*75b0*/  FFMA.FTZ R167, R167, UR10, -R176 ;  /* 0x0000000aa7a77c23 */ /* 0x000fe200080108b0 */
[C---:B-----5:R-:W-:Y:S01]  /*75c0*/  FADD.FTZ R205, R161.reuse, R162 ;  /* 0x000000a2a1cd7221 */ /* 0x060fe20000010000 */
[----:B------:R-:W-:Y:S01]  /*75d0*/  MUFU.EX2 R169, R169 ;  /* 0x000000a900a97308 */ /* 0x000fe20000000800 */
[----:B------:R-:W-:Y:S01]  /*75e0*/  F2FP.BF16.F32.PACK_AB R160, R161, R160 ;  /* 0x000000a0a1a0723e */ /* 0x000fe200000010ff */
[--C-:B------:R-:W-:Y:S01]  /*75f0*/  FFMA.FTZ R171, R171, UR10, -R176.reuse ;  /* 0x0000000aabab7c23 */ /* 0x100fe200080108b0 */
[----:B---3--:R-:W-:Y:S01]  /*7600*/  FADD.FTZ R162, R14, R205 ;  /* 0x000000cd0ea27221 */ /* 0x008fe20000010000 */
[--C-:B------:R-:W-:Y:S01]  /*7610*/  FFMA.FTZ R174, R174, UR10, -R176.reuse ;  /* 0x0000000aaeae7c23 */ /* 0x100fe200080108b0 */
[--C-:B------:R-:W-:Y:S01]  /*7620*/  FFMA.FTZ R175, R175, UR10, -R176.reuse ;  /* 0x0000000aafaf7c23 */ /* 0x100fe200080108b0 */
[--C-:B------:R-:W-:Y:S01]  /*7630*/  FFMA.FTZ R178, R178, UR10, -R176.reuse ;  /* 0x0000000ab2b27c23 */ /* 0x100fe200080108b0 */
[--C-:B------:R-:W-:Y:S01]  /*7640*/  FFMA.FTZ R179, R179, UR10, -R176.reuse ;  /* 0x0000000ab3b37c23 */ /* 0x100fe200080108b0 */
[----:B------:R-:W-:Y:S01]  /*7650*/  MUFU.EX2 R172, R172 ;  /* 0x000000ac00ac7308 */ /* 0x000fe20000000800 */
[--C-:B------:R-:W-:Y:S01]  /*7660*/  FFMA.FTZ R182, R182, UR10, -R176.reuse ;  /* 0x0000000ab6b67c23 */ /* 0x100fe200080108b0 */
[----:B------:R-:W-:Y:S01]  /*7670*/  FFMA.FTZ R176, R183, UR10, -R176 ;  /* 0x0000000ab7b07c23 */ /* 0x000fe200080108b0 */
        /* <DEDUP_REMOVED lines=13> */
[----:B------:R0:W2:Y:S01]  /*7750*/  MUFU.EX2 R6, R3 ;  /* 0x0000000300067308 */ /* 0x0000a20000000800 */
        /* <DEDUP_REMOVED lines=8> */
[----:B0-----:R-:W-:Y:S01]  /*77e0*/  FADD.FTZ R3, R165, R162 ;  /* 0x000000a2a5037221 */ /* 0x001fe20000010000 */
[----:B-1----:R-:W-:Y:S01]  /*77f0*/  F2FP.BF16.F32.PACK_AB R166, R13, R172 ;  /* 0x000000ac0da6723e */ /* 0x002fe200000010ff */
[-C--:B------:R-:W-:Y:S01]  /*7800*/  FMUL.FTZ R84, R84, R5.reuse ;  /* 0x0000000554547220 */ /* 0x080fe20000410000 */
[-C--:B------:R-:W-:Y:S01]  /*7810*/  FMUL.FTZ R85, R85, R5.reuse ;  /* 0x0000000555557220 */ /* 0x080fe20000410000 */
[----:B------:R-:W-:Y:S01]  /*7820*/  FADD.FTZ R162, R164, R3 ;  /* 0x00000003a4a27221 */ /* 0x000fe20000010000 */
[-C--:B------:R-:W-:Y:S01]  /*7830*/  FMUL.FTZ R88, R88, R5.reuse ;  /* 0x0000000558587220 */ /* 0x080fe20000410000 */
[-C--:B------:R-:W-:Y:S01]  /*7840*/  FMUL.FTZ R89, R89, R5.reuse ;  /* 0x0000000559597220 */ /* 0x080fe20000410000 */
[----:B------:R-:W0:Y:S01]  /*7850*/  MUFU.EX2 R168, R155 ;  /* 0x0000009b00a87308 */ /* 0x000e220000000800 */
[----:B------:R-:W-:Y:S01]  /*7860*/  FADD.FTZ R3, R169, R162 ;  /* 0x000000a2a9037221 */ /* 0x000fe20000010000 */
[----:B------:R-:W-:Y:S01]  /*7870*/  F2FP.BF16.F32.PACK_AB R162, R165, R14 ;  /* 0x0000000ea5a2723e */ /* 0x000fe200000010ff */
[----:B--2---:R1:W-:Y:S01]  /*7880*/  @!P2 STS [R173+0x28820], R6 ;  /* 0x02882006ad00a388 */ /* 0x0043e20000000800 */
        /* <DEDUP_REMOVED lines=11> */
[----:B------:R-:W-:Y:S01]  /*7940*/  FMUL.FTZ R112, R112, R5 ;  /* 0x0000000570707220 */ /* 0x000fe20000410000 */
[----:B------:R-:W4:Y:S01]  /*7950*/  MUFU.EX2 R170, R159 ;  /* 0x0000009f00aa7308 */ /* 0x000f220000000800 */
[----:B--2---:R-:W-:Y:S01]  /*7960*/  F2FP.BF16.F32.PACK_AB R158, R157, R12 ;  /* 0x0000000c9d9e723e */ /* 0x004fe200000010ff */
[----:B------:R-:W-:Y:S01]  /*7970*/  FADD.FTZ R12, R172, R3 ;  /* 0x00000003ac0c7221 */ /* 0x000fe20000010000 */
[----:B0-----:R-:W-:Y:S01]  /*7980*/  F2FP.BF16.F32.PACK_AB R153, R168, R9 ;  /* 0x00000009a899723e */ /* 0x001fe200000010ff */
[-C--:B------:R-:W-:Y:S01]  /*7990*/  FMUL.FTZ R113, R113, R5.reuse ;  /* 0x0000000571717220 */ /* 0x080fe20000410000 */
[-C--:B------:R-:W-:Y:S01]  /*79a0*/  FMUL.FTZ R116, R116, R5.reuse ;  /* 0x0000000574747220 */ /* 0x080fe20000410000 */
[----:B------:R-:W-:Y:S01]  /*79b0*/  FADD.FTZ R3, R13, R12 ;  /* 0x0000000c0d037221 */ /* 0x000fe20000010000 */
[----:B------:R-:W-:Y:S01]  /*79c0*/  FFMA.FTZ R13, R6, R4, R9 ;  /* 0x00000004060d7223 */ /* 0x000fe20000010009 */
[----:B------:R-:W-:Y:S01]  /*79d0*/  MUFU.EX2 R177, R177 ;  /* 0x000000b100b17308 */ /* 0x000fe20000000800 */
[-C--:B------:R-:W-:Y:S01]  /*79e0*/  FMUL.FTZ R117, R117, R5.reuse ;  /* 0x0000000575757220 */ /* 0x080fe20000410000 */
[-C--:B------:R-:W-:Y:S01]  /*79f0*/  FMUL.FTZ R120, R120, R5.reuse ;  /* 0x0000000578787220 */ /* 0x080fe20000410000 */
[----:B------:R-:W-:Y:S01]  /*7a00*/  FADD.FTZ R4, R168, R13 ;  /* 0x0000000da8047221 */ /* 0x000fe20000010000 */
[-C--:B------:R-:W-:Y:S01]  /*7a10*/  FMUL.FTZ R121, R121, R5.reuse ;  /* 0x0000000579797220 */ /* 0x080fe20000410000 */
[-C--:B------:R-:W-:Y:S01]  /*7a20*/  FMUL.FTZ R124, R124, R5.reuse ;  /* 0x000000057c7c7220 */ /* 0x080fe20000410000 */
[----:B------:R-:W-:Y:S01]  /*7a30*/  FMUL.FTZ R125, R125, R5 ;  /* 0x000000057d7d7220 */ /* 0x000fe20000410000 */
[----:B---3--:R-:W-:Y:S01]  /*7a40*/  FADD.FTZ R13, R155, R4 ;  /* 0x000000049b0d7221 */ /* 0x008fe20000010000 */
[----:B------:R-:W0:Y:S01]  /*7a50*/  MUFU.EX2 R12, R163 ;  /* 0x000000a3000c7308 */ /* 0x000e220000000800 */
[----:B----4-:R-:W-:Y:S01]  /*7a60*/  F2FP.BF16.F32.PACK_AB R155, R170, R155 ;  /* 0x0000009baa9b723e */ /* 0x010fe200000010ff */
[----:B------:R-:W-:Y:S01]  /*7a70*/  BAR.SYNC.DEFER_BLOCKING 0xf, 0x100 ;  /* 0x03c4000000007b1d */ /* 0x000fe20000010000 */
        /* <DEDUP_REMOVED lines=14> */
[----:B--2---:R-:W-:Y:S01]  /*7b60*/  FADD.FTZ R180, R170, R13 ;  /* 0x0000000daab47221 */ /* 0x004fe20000010000 */
[----:B0-----:R-:W-:Y:S01]  /*7b70*/  F2FP.BF16.F32.PACK_AB R157, R12, R177 ;  /* 0x000000b10c9d723e */ /* 0x001fe200000010ff */
[----:B------:R-:W-:Y:S01]  /*7b80*/  FMUL.FTZ R26, R26, R6 ;  /* 0x000000061a1a7220 */ /* 0x000fe20000410000 */
[----:B------:R-:W-:Y:S01]  /*7b90*/  F2FP.BF16.F32.PACK_AB R164, R169, R164 ;  /* 0x000000a4a9a4723e */ /* 0x000fe200000010ff */
[----:B------:R-:W-:Y:S01]  /*7ba0*/  FADD.FTZ R13, R177, R180 ;  /* 0x000000b4b10d7221 */ /* 0x000fe20000010000 */
[-C--:B------:R-:W-:Y:S01]  /*7bb0*/  FMUL.FTZ R27, R27, R6.reuse ;  /* 0x000000061b1b7220 */ /* 0x080fe20000410000 */
[-C--:B------:R-:W-:Y:S01]  /*7bc0*/  FMUL.FTZ R30, R30, R6.reuse ;  /* 0x000000061e1e7220 */ /* 0x080fe20000410000 */
[----:B------:R-:W0:Y:S01]  /*7bd0*/  MUFU.EX2 R161, R181 ;  /* 0x000000b500a17308 */ /* 0x000e220000000800 */
[-C--:B------:R-:W-:Y:S01]  /*7be0*/  FMUL.FTZ R31, R31, R6.reuse ;  /* 0x000000061f1f7220 */ /* 0x080fe20000410000 */
[----:B------:R1:W-:Y:S01]  /*7bf0*/  STSM.16.M88.4 [R18+0x26800], R152 ;  /* 0x0268009812007844 */ /* 0x0003e20000000200 */
        /* <DEDUP_REMOVED lines=22> */
[----:B-----5:R-:W-:Y:S01]  /*7d60*/  FADD.FTZ R174, R12, R13 ;  /* 0x0000000d0cae7221 */ /* 0x020fe20000010000 */
[-C--:B------:R-:W-:Y:S01]  /*7d70*/  FMUL.FTZ R71, R71, R6.reuse ;  /* 0x0000000647477220 */ /* 0x080fe20000410000 */
[-C--:B------:R-:W-:Y:S01]  /*7d80*/  FMUL.FTZ R74, R74, R6.reuse ;  /* 0x000000064a4a7220 */ /* 0x080fe20000410000 */
[-C--:B------:R-:W-:Y:S01]  /*7d90*/  FMUL.FTZ R75, R75, R6.reuse ;  /* 0x000000064b4b7220 */ /* 0x080fe20000410000 */
[----:B---3--:R-:W-:Y:S01]  /*7da0*/  FADD.FTZ R13, R159, R174 ;  /* 0x000000ae9f0d7221 */ /* 0x008fe20000010000 */
[----:B----4-:R-:W-:Y:S01]  /*7db0*/  F2FP.BF16.F32.PACK_AB R159, R14, R159 ;  /* 0x0000009f0e9f723e */ /* 0x010fe200000010ff */
[-C--:B------:R-:W-:Y:S01]  /*7dc0*/  FMUL.FTZ R78, R78, R6.reuse ;  /* 0x000000064e4e7220 */ /* 0x080fe20000410000 */
[----:B------:R3:W4:Y:S01]  /*7dd0*/  MUFU.EX2 R165, R178 ;  /* 0x000000b200a57308 */ /* 0x0007220000000800 */
[----:B------:R-:W-:Y:S01]  /*7de0*/  FADD.FTZ R180, R14, R13 ;  /* 0x0000000d0eb47221 */ /* 0x000fe20000010000 */
[-C--:B------:R-:W-:Y:S01]  /*7df0*/  FMUL.FTZ R79, R79, R6.reuse ;  /* 0x000000064f4f7220 */ /* 0x080fe20000410000 */
[----:B------:R4:W-:Y:S01]  /*7e00*/  STSM.16.M88.4 [R23], R156 ;  /* 0x0000009c17007844 */ /* 0x0009e20000000200 */
[-C--:B------:R-:W-:Y:S01]  /*7e10*/  FMUL.FTZ R82, R82, R6.reuse ;  /* 0x0000000652527220 */ /* 0x080fe20000410000 */
[----:B0-----:R-:W-:Y:S01]  /*7e20*/  FADD.FTZ R13, R161, R180 ;  /* 0x000000b4a10d7221 */ /* 0x001fe20000010000 */
[C---:B--2---:R-:W-:Y:S01]  /*7e30*/  F2FP.BF16.F32.PACK_AB R161, R172.reuse, R161 ;  /* 0x000000a1aca1723e */ /* 0x044fe200000010ff */
[-C--:B------:R-:W-:Y:S01]  /*7e40*/  FMUL.FTZ R83, R83, R6.reuse ;  /* 0x0000000653537220 */ /* 0x080fe20000410000 */
[----:B------:R-:W0:Y:S01]  /*7e50*/  MUFU.EX2 R174, R179 ;  /* 0x000000b300ae7308 */ /* 0x000e220000000800 */
[----:B---3--:R-:W-:Y:S01]  /*7e60*/  FADD.FTZ R178, R172, R13 ;  /* 0x0000000dacb27221 */ /* 0x008fe20000010000 */
[-C--:B------:R-:W-:Y:S01]  /*7e70*/  FMUL.FTZ R86, R86, R6.reuse ;  /* 0x0000000656567220 */ /* 0x080fe20000410000 */
[-C--:B------:R-:W-:Y:S01]  /*7e80*/  FMUL.FTZ R87, R87, R6.reuse ;  /* 0x0000000657577220 */ /* 0x080fe20000410000 */
[-C--:B------:R-:W-:Y:S01]  /*7e90*/  FMUL.FTZ R90, R90, R6.reuse ;  /* 0x000000065a5a7220 */ /* 0x080fe20000410000 */
[----:B-1----:R-:W-:Y:S01]  /*7ea0*/  FADD.FTZ R13, R163, R178 ;  /* 0x000000b2a30d7221 */ /* 0x002fe20000010000 */
[C---:B------:R-:W-:Y:S01]  /*7eb0*/  F2FP.BF16.F32.PACK_AB R163, R4.reuse, R163 ;  /* 0x000000a304a3723e */ /* 0x040fe200000010ff */
[-C--:B------:R-:W-:Y:S01]  /*7ec0*/  FMUL.FTZ R91, R91, R6.reuse ;  /* 0x000000065b5b7220 */ /* 0x080fe20000410000 */
[----:B------:R-:W1:Y:S01]  /*7ed0*/  MUFU.EX2 R167, R182 ;  /* 0x000000b600a77308 */ /* 0x000e620000000800 */
[----:B------:R-:W-:Y:S01]  /*7ee0*/  FADD.FTZ R178, R4, R13 ;  /* 0x0000000d04b27221 */ /* 0x000fe20000010000 */
[-C--:B------:R-:W-:Y:S01]  /*7ef0*/  FMUL.FTZ R94, R94, R6.reuse ;  /* 0x000000065e5e7220 */ /* 0x080fe20000410000 */
[----:B------:R2:W-:Y:S01]  /*7f00*/  STSM.16.M88.4 [R19], R160 ;  /* 0x000000a013007844 */ /* 0x0005e20000000200 */
[-C--:B------:R-:W-:Y:S01]  /*7f10*/  FMUL.FTZ R95, R95, R6.reuse ;  /* 0x000000065f5f7220 */ /* 0x080fe20000410000 */
[----:B----4-:R-:W-:Y:S01]  /*7f20*/  FADD.FTZ R13, R165, R178 ;  /* 0x000000b2a50d7221 */ /* 0x010fe20000010000 */
[-C--:B------:R-:W-:Y:S01]  /*7f30*/  FMUL.FTZ R98, R98, R6.reuse ;  /* 0x0000000662627220 */ /* 0x080fe20000410000 */
[-C--:B------:R-:W-:Y:S01]  /*7f40*/  FMUL.FTZ R99, R99, R6.reuse ;  /* 0x0000000663637220 */ /* 0x080fe20000410000 */
[----:B------:R-:W3:Y:S01]  /*7f50*/  MUFU.EX2 R176, R176 ;  /* 0x000000b000b07308 */ /* 0x000ee20000000800 */
[C---:B0-----:R-:W-:Y:S01]  /*7f60*/  FADD.FTZ R168, R174.reuse, R13 ;  /* 0x0000000daea87221 */ /* 0x041fe20000010000 */
[----:B------:R-:W-:Y:S01]  /*7f70*/  F2FP.BF16.F32.PACK_AB R165, R174, R165 ;  /* 0x000000a5aea5723e */ /* 0x000fe200000010ff */
[-C--:B------:R-:W-:Y:S01]  /*7f80*/  FMUL.FTZ R102, R102, R6.reuse ;  /* 0x0000000666667220 */ /* 0x080fe20000410000 */
[-C--:B------:R-:W-:Y:S01]  /*7f90*/  FMUL.FTZ R103, R103, R6.reuse ;  /* 0x0000000667677220 */ /* 0x080fe20000410000 */
[-C--:B------:R-:W-:Y:S01]  /*7fa0*/  FMUL.FTZ R106, R106, R6.reuse ;  /* 0x000000066a6a7220 */ /* 0x080fe20000410000 */
[-C--:B------:R-:W-:Y:S01]  /*7fb0*/  FMUL.FTZ R107, R107, R6.reuse ;  /* 0x000000066b6b7220 */ /* 0x080fe20000410000 */
[-C--:B------:R-:W-:Y:S01]  /*7fc0*/  FMUL.FTZ R110, R110, R6.reuse ;  /* 0x000000066e6e7220 */ /* 0x080fe20000410000 */
[-C--:B------:R-:W-:Y:S01]  /*7fd0*/  FMUL.FTZ R111, R111, R6.reuse ;  /* 0x000000066f6f7220 */ /* 0x080fe20000410000 */
[----:B-1----:R-:W-:Y:S01]  /*7fe0*/  FADD.FTZ R5, R167, R168 ;  /* 0x000000a8a7057221 */ /* 0x002fe20000010000 */
        /* <DEDUP_REMOVED lines=25> */
.L_x_5553:
[----:B------:R0:W1:Y:S01]  /*8180*/  SYNCS.PHASECHK.TRANS64.TRYWAIT P2, [UR26+0x28c50], R11 ;  /* 0x028c500bff0075a7 */ /* 0x000062000804015a */
[----:B------:R-:W-:Y:S05]  /*8190*/  @!P0 BRA `(.L_x_5554) ;  /* 0x0000000000048947 */ /* 0x000fea0003800000 */
[----:B------:R-:W-:Y:S01]  /*81a0*/  BPT.TRAP 0x1 ;  /* 0x000000040000795c */ /* 0x000fe20000300000 */
.L_x_5554:
[----:B-1----:R-:W-:Y:S05]  /*81b0*/  @P2 BRA `(.L_x_5555) ;  /* 0x0000000000082947 */ /* 0x002fea0003800000 */
[----:B------:R-:W1:Y:S02]  /*81c0*/  SYNCS.PHASECHK.TRANS64.TRYWAIT P2, [UR26+0x28c50], R11 ;  /* 0x028c500bff0075a7 */ /* 0x000e64000804015a */
[----:B-1----:R-:W-:Y:S05]  /*81d0*/  @!P2 BRA `(.L_x_5556) ;  /* 0x000000f00000a947 */ /* 0x002fea0003800000 */
.L_x_5555:
[----:B------:R-:W-:Y:S01]  /*81e0*/  ULEA UR14, UR23, UR50, 0xc ;  /* 0x00000032170e7291 */ /* 0x000fe2000f8e603f */
[----:B------:R-:W-:Y:S01]  /*81f0*/  WARPGROUP.ARRIVE ;  /* 0x00000000000079c5 */ /* 0x000fe20000000000 */
[----:B------:R-:W-:Y:S01]  /*8200*/  UMOV UR7, 0x40000040 ;  /* 0x4000004000077882 */ /* 0x000fe20000000000 */
[C---:B------:R-:W-:Y:S01]  /*8210*/  ISETP.GT.AND P2, PT, R7.reuse, UR20, PT ;  /* 0x0000001407007c0c */ /* 0x040fe2000bf44270 */
[----:B-1----:R-:W-:Y:S01]  /*8220*/  @!P1 VIADD R10, R10, 0x28c60 ;  /* 0x00028c600a0a9836 */ /* 0x002fe20000000000 */
[----:B------:R-:W-:Y:S01]  /*8230*/  UMOV UR37, UR23 ;  /* 0x0000001700257c82 */ /* 0x000fe20008000000 */
[----:B------:R-:W-:Y:S01]  /*8240*/  VIADD R7, R7, 0xffffffff ;  /* 0xffffffff07077836 */ /* 0x000fe20000000000 */
[----:B------:R-:W-:Y:S01]  /*8250*/  UMOV UR6, UR14 ;  /* 0x0000000e00067c82 */ /* 0x000fe20008000000 */
[----:B------:R-:W-:Y:S01]  /*8260*/  IMAD.MOV.U32 R6, RZ, RZ, R20 ;  /* 0x000000ffff067224 */ /* 0x000fe200078e0014 */
        /* <DEDUP_REMOVED lines=35> */
.L_x_5540:
[----:B------:R-:W-:Y:S01]  /*84a0*/  ULDC UR6, c[0x0][0x448] ;  /* 0x0001120000067ab9 */ /* 0x000fe20000000800 */
[----:B------:R-:W-:Y:S01]  /*84b0*/  ULDC UR18, c[0x0][0x9e4] ;  /* 0x0002790000127ab9 */ /* 0x000fe20000000800 */
[----:B------:R-:W-:Y:S02]  /*84c0*/  UISETP.NE.AND UP0, UPT, UR6, 0x1, UPT ;  /* 0x000000010600788c */ /* 0x000fe4000bf05270 */
[----:B------:R-:W-:Y:S02]  /*84d0*/  UISETP.GE.AND UP1, UPT, UR18, 0x1, UPT ;  /* 0x000000011200788c */ /* 0x000fe4000bf26270 */
[----:B------:R-:W-:Y:S02]  /*84e0*/  UIADD3 UR14, UR42, 0x3f, URZ ;  /* 0x0000003f2a0e7890 */ /* 0x000fe4000fffe03f */
[----:B------:R-:W-:Y:S02]  /*84f0*/  UIADD3 UR15, UR49, 0x1, -UR51 ;  /* 0x00000001310f7890 */ /* 0x000fe4000fffe833 */
[----:B------:R-:W-:-:S03]  /*8500*/  PLOP3.LUT P6, PT, PT, PT, UP1, 0x80, 0x0 ;  /* 0x000000000000781c */ /* 0x000fc60003fcf018 */
[----:B------:R-:W-:Y:S01]  /*8510*/  @UP0 ULDC UR6, c[0x0][0x44c] ;  /* 0x0001130000060ab9 */ /* 0x000fe20000000800 */
[----:B------:R-:W-:Y:S01]  /*8520*/  @UP0 ULDC UR19, c[0x0][0x450] ;  /* 0x0001140000130ab9 */ /* 0x000fe20000000800 */
[----:B------:R-:W-:-:S04]  /*8530*/  UIMAD.WIDE.U32 UR6, UR14, UR6, URZ ;  /* 0x000000060e0672a5 */ /* 0x000fc8000f8e003f */
[----:B------:R-:W-:-:S04]  /*8540*/  @UP0 USHF.R.U32.HI UR14, URZ, UR19, UR7 ;  /* 0x000000133f0e0299 */ /* 0x000fc80008011607 */
[----:B------:R-:W-:-:S04]  /*8550*/  UIADD3 UR14, UR15, UR14, URZ ;  /* 0x0000000e0f0e7290 */ /* 0x000fc8000fffe03f */
        /* <DEDUP_REMOVED lines=12> */
.L_x_5559:
[----:B------:R-:W-:-:S11]  /*8620*/  UISETP.NE.AND UP1, UPT, UR18, 0x1, UPT ;  /* 0x000000011200788c */ /* 0x000fd6000bf25270 */
[----:B------:R-:W-:Y:S02]  /*8630*/  @UP1 ULDC.64 UR20, c[0x0][0x9e8] ;  /* 0x00027a0000141ab9 */ /* 0x000fe40000000a00 */
[----:B------:R-:W-:-:S04]  /*8640*/  UIMAD.WIDE.U32 UR6, UR14, UR20, URZ ;  /* 0x000000140e0672a5 */ /* 0x000fc8000f8e003f */
[----:B------:R-:W-:-:S12]  /*8650*/  @UP1 USHF.R.U32.HI UR14, URZ, UR21, UR7 ;  /* 0x000000153f0e1299 */ /* 0x000fd80008011607 */
.L_x_5560:
[----:B------:R-:W-:-:S04]  /*8660*/  UIMAD UR14, UR14, UR18, URZ ;  /* 0x000000120e0e72a4 */ /* 0x000fc8000f8e023f */
[----:B------:R-:W-:-:S04]  /*8670*/  UISETP.LT.AND UP1, UPT, UR11, UR14, UPT ;  /* 0x0000000e0b00728c */ /* 0x000fc8000bf21270 */
[----:B------:R-:W-:-:S12]  /*8680*/  USEL UR11, UR11, UR14, !UP1 ;  /* 0x0000000e0b0b7287 */ /* 0x000fd8000c800000 */
.L_x_5558:
[----:B------:R-:W-:-:S04]  /*8690*/  UIADD3 UR11, UR11, 0x3f, URZ ;  /* 0x0000003f0b0b7890 */ /* 0x000fc8000fffe03f */
[----:B------:R-:W-:-:S04]  /*86a0*/  USHF.R.S32.HI UR6, URZ, 0x1f, UR11 ;  /* 0x0000001f3f067899 */ /* 0x000fc8000801140b */
[----:B------:R-:W-:-:S04]  /*86b0*/  ULEA.HI UR6, UR6, UR11, URZ, 0x6 ;  /* 0x0000000b06067291 */ /* 0x000fc8000f8f303f */
[----:B------:R-:W-:-:S04]  /*86c0*/  USHF.R.S32.HI UR6, URZ, 0x6, UR6 ;  /* 0x000000063f067899 */ /* 0x000fc80008011406 */
[----:B------:R-:W-:-:S04]  /*86d0*/  UISETP.LT.AND UP1, UPT, UR48, UR6, UPT ;  /* 0x000000063000728c */ /* 0x000fc8000bf21270 */
[----:B------:R-:W-:-:S06]  /*86e0*/  USEL UR20, UR48, UR6, !UP1 ;  /* 0x0000000630147287 */ /* 0x000fcc000c800000 */
[----:B------:R-:W-:-:S13]  /*86f0*/  ISETP.GE.AND P2, PT, R7, UR20, PT ;  /* 0x0000001407007c0c */ /* 0x000fda000bf46270 */
[----:B------:R-:W-:Y:S05]  /*8700*/  @!P2 BRA `(.L_x_5561) ;  /* 0x000000180034a947 */ /* 0x000fea0003800000 */
[----:B------:R-:W-:Y:S01]  /*8710*/  IMAD.MOV.U32 R9, RZ, RZ, R6 ;  /* 0x000000ffff097224 */ /* 0x000fe200078e0006 */
[----:B------:R-:W-:Y:S01]  /*8720*/  UMOV UR22, UR37 ;  /* 0x0000002500167c82 */ /* 0x000fe20008000000 */
[----:B-1----:R-:W-:Y:S01]  /*8730*/  IMAD.MOV.U32 R10, RZ, RZ, R5 ;  /* 0x000000ffff0a7224 */ /* 0x002fe200078e0005 */
[----:B------:R-:W-:Y:S01]  /*8740*/  ULDC UR21, c[0x0][0x988] ;  /* 0x0002620000157ab9 */ /* 0x000fe20000000800 */
[----:B------:R-:W-:-:S07]  /*8750*/  IMAD.MOV.U32 R8, RZ, RZ, R7 ;  /* 0x000000ffff087224 */ /* 0x000fce00078e0007 */
.L_x_5570:
[----:B------:R-:W-:Y:S01]  /*8760*/  UIADD3 UR37, UR22, 0x1, URZ ;  /* 0x0000000116257890 */ /* 0x000fe2000fffe03f */
[C---:B------:R-:W-:Y:S01]  /*8770*/  ISETP.GT.AND P2, PT, R8.reuse, UR20, PT ;  /* 0x0000001408007c0c */ /* 0x040fe2000bf44270 */
[----:B------:R-:W-:Y:S02]  /*8780*/  VIADD R8, R8, 0xffffffff ;  /* 0xffffffff08087836 */ /* 0x000fe40000000000 */
[----:B------:R-:W-:-:S04]  /*8790*/  UISETP.NE.AND UP1, UPT, UR37, 0x2, UPT ;  /* 0x000000022500788c */ /* 0x000fc8000bf25270 */
[----:B------:R-:W-:Y:S02]  /*87a0*/  USEL UR6, URZ, 0x1, UP1 ;  /* 0x000000013f067887 */ /* 0x000fe40008800000 */
[----:B------:R-:W-:Y:S02]  /*87b0*/  USEL UR37, UR37, URZ, UP1 ;  /* 0x0000003f25257287 */ /* 0x000fe40008800000 */
[----:B------:R-:W-:Y:S01]  /*87c0*/  ULOP3.LUT UR38, UR38, UR6, URZ, 0x3c, !UPT ;  /* 0x0000000626267292 */ /* 0x000fe2000f8e3c3f */
[----:B0123--:R-:W-:Y:S11]  /*87d0*/  @!P0 BRA `(.L_x_5562) ;  /* 0x0000000000048947 */ /* 0x00fff60003800000 */
[----:B------:R-:W-:Y:S01]  /*87e0*/  BPT.TRAP 0x1 ;  /* 0x000000040000795c */ /* 0x000fe20000300000 */
.L_x_5562:
[----:B------:R-:W-:Y:S01]  /*87f0*/  ULEA UR23, UR37, UR46, 0x3 ;  /* 0x0000002e25177291 */ /* 0x000fe2000f8e183f */
[----:B------:R-:W-:-:S05]  /*8800*/  IMAD.U32 R7, RZ, RZ, UR38 ;  /* 0x00000026ff077e24 */ /* 0x000fca000f8e00ff */
[----:B------:R-:W-:-:S04]  /*8810*/  SHF.L.U32 R7, R7, 0x1f, RZ ;  /* 0x0000001f07077819 */ /* 0x000fc800000006ff */
[----:B------:R1:W3:Y:S01]  /*8820*/  SYNCS.PHASECHK.TRANS64.TRYWAIT P3, [UR23+0x28c30], R7 ;  /* 0x028c3007ff0075a7 */ /* 0x0002e20008060157 */
[----:B------:R-:W-:Y:S05]  /*8830*/  @!P0 BRA `(.L_x_5563) ;  /* 0x0000000000048947 */ /* 0x000fea0003800000 */
[----:B------:R-:W-:Y:S01]  /*8840*/  BPT.TRAP 0x1 ;  /* 0x000000040000795c */ /* 0x000fe20000300000 */
.L_x_5563:
[----:B---3--:R-:W-:Y:S05]  /*8850*/  @P3 BRA `(.L_x_5564) ;  /* 0x0000000000083947 */ /* 0x008fea0003800000 */
[----:B------:R-:W3:Y:S02]  /*8860*/  SYNCS.PHASECHK.TRANS64.TRYWAIT P3, [UR23+0x28c30], R7 ;  /* 0x028c3007ff0075a7 */ /* 0x000ee40008060157 */
[----:B---3--:R-:W-:Y:S05]  /*8870*/  @!P3 BRA `(.L_x_5565) ;  /* 0x000000e8006cb947 */ /* 0x008fea0003800000 */
.L_x_5564:
[----:B------:R-:W-:Y:S01]  /*8880*/  R2UR UR18, R0 ;  /* 0x00000000001272ca */ /* 0x000fe200000e0000 */
[----:B--2-4-:R-:W-:Y:S01]  /*8890*/  WARPGROUP.ARRIVE ;  /* 0x00000000000079c5 */ /* 0x014fe20000000000 */
        /* <DEDUP_REMOVED lines=20> */
[----:B---3--:R-:W-:-:S04]  /*89e0*/  FMNMX.FTZ R6, R152, R10, !PT ;  /* 0x0000000a98067209 */ /* 0x008fc80007810000 */
        /* <DEDUP_REMOVED lines=16> */
[----:B------:R-:W2:Y:S02]  /*8af0*/  SHFL.BFLY PT, R5, R12, 0x2, 0x1f ;  /* 0x0c401f000c057f89 */ /* 0x000ea400000e0000 */
[----:B--2---:R-:W-:Y:S02]  /*8b00*/  FMNMX.FTZ R13, R12, R5, !PT ;  /* 0x000000050c0d7209 */ /* 0x004fe40007810000 */
[----:B------:R-:W-:-:S03]  /*8b10*/  FMNMX.FTZ R5, R155, R6, !PT ;  /* 0x000000069b057209 */ /* 0x000fc60007810000 */
[----:B------:R-:W2:Y:S01]  /*8b20*/  SHFL.BFLY PT, R14, R13, 0x1, 0x1f ;  /* 0x0c201f000d0e7f89 */ /* 0x000ea200000e0000 */
[----:B------:R-:W-:-:S04]  /*8b30*/  FMNMX.FTZ R6, R158, R5, !PT ;  /* 0x000000059e067209 */ /* 0x000fc80007810000 */
[----:B------:R-:W-:-:S04]  /*8b40*/  FMNMX.FTZ R5, R159, R6, !PT ;  /* 0x000000069f057209 */ /* 0x000fc80007810000 */
[----:B------:R-:W-:-:S04]  /*8b50*/  FMNMX.FTZ R6, R162, R5, !PT ;  /* 0x00000005a2067209 */ /* 0x000fc80007810000 */
[----:B0-----:R-:W-:-:S04]  /*8b60*/  FMNMX.FTZ R11, R163, R6, !PT ;  /* 0x00000006a30b7209 */ /* 0x001fc80007810000 */
[----:B------:R-:W-:-:S04]  /*8b70*/  FMNMX.FTZ R6, R166, R11, !PT ;  /* 0x0000000ba6067209 */ /* 0x000fc80007810000 */
[----:B------:R-:W-:Y:S02]  /*8b80*/  FMNMX.FTZ R11, R167, R6, !PT ;  /* 0x00000006a70b7209 */ /* 0x000fe40007810000 */
[----:B--2---:R-:W-:Y:S02]  /*8b90*/  FMNMX.FTZ R5, R13, R14, !PT ;  /* 0x0000000e0d057209 */ /* 0x004fe40007810000 */
        /* <DEDUP_REMOVED lines=15> */
[----:B------:R-:W0:Y:S01]  /*8c90*/  MUFU.EX2 R10, R10 ;  /* 0x0000000a000a7308 */ /* 0x000e220000000800 */
        /* <DEDUP_REMOVED lines=10> */
[----:B------:R-:W-:Y:S01]  /*8d40*/  FFMA.FTZ R164, R173, UR10, -R20 ;  /* 0x0000000aada47c23 */ /* 0x000fe20008010814 */
[----:B------:R-:W-:-:S03]  /*8d50*/  IMAD.MOV R173, RZ, RZ, -R17 ;  /* 0x000000ffffad7224 */ /* 0x000fc600078e0a11 */
[----:B------:R-:W3:Y:S01]  /*8d60*/  SHFL.BFLY PT, R153, R6, 0x2, 0x1f ;  /* 0x0c401f0006997f89 */ /* 0x000ee200000e0000 */
[----:B------:R-:W4:Y:S01]  /*8d70*/  MUFU.EX2 R152, R152 ;  /* 0x0000009800987308 */ /* 0x000f220000000800 */
[----:B------:R-:W-:Y:S01]  /*8d80*/  ISETP.NE.AND P3, PT, R2, R173, PT ;  /* 0x000000ad0200720c */ /* 0x000fe20003f65270 */
[-C--:B0-----:R-:W-:Y:S01]  /*8d90*/  FMUL.FTZ R24, R24, R10.reuse ;  /* 0x0000000a18187220 */ /* 0x081fe20000410000 */
[-C--:B------:R-:W-:Y:S01]  /*8da0*/  FMUL.FTZ R25, R25, R10.reuse ;  /* 0x0000000a19197220 */ /* 0x080fe20000410000 */
[-C--:B------:R-:W-:Y:S01]  /*8db0*/  FMUL.FTZ R28, R28, R10.reuse ;  /* 0x0000000a1c1c7220 */ /* 0x080fe20000410000 */
[-C--:B------:R-:W-:Y:S01]  /*8dc0*/  FMUL.FTZ R29, R29, R10.reuse ;  /* 0x0000000a1d1d7220 */ /* 0x080fe20000410000 */
[-C--:B------:R-:W-:Y:S01]  /*8dd0*/  FMUL.FTZ R32, R32, R10.reuse ;  /* 0x0000000a20207220 */ /* 0x080fe20000410000 */
[-C--:B------:R-:W-:Y:S01]  /*8de0*/  FMUL.FTZ R33, R33, R10.reuse ;  /* 0x0000000a21217220 */ /* 0x080fe20000410000 */
[----:B------:R-:W0:Y:S01]  /*8df0*/  MUFU.EX2 R12, R12 ;  /* 0x0000000c000c7308 */ /* 0x000e220000000800 */
        /* <DEDUP_REMOVED lines=18> */
[-C--:B------:R-:W-:Y:S01]  /*8f20*/  FMUL.FTZ R57, R57, R10.reuse ;  /* 0x0000000a39397220 */ /* 0x080fe20000410000 */
[----:B------:R-:W2:Y:S01]  /*8f30*/  SHFL.BFLY PT, R6, R165, 0x1, 0x1f ;  /* 0x0c201f00a5067f89 */ /* 0x000ea200000e0000 */
        /* <DEDUP_REMOVED lines=23> */
[----:B--2---:R-:W-:Y:S01]  /*90b0*/  FMNMX.FTZ R6, R165, R6, !PT ;  /* 0x00000006a5067209 */ /* 0x004fe20007810000 */
        /* <DEDUP_REMOVED lines=13> */
[----:B------:R-:W-:Y:S01]  /*9190*/  FFMA.FTZ R169, R158, UR10, -R177 ;  /* 0x0000000a9ea97c23 */ /* 0x000fe200080108b1 */
[----:B------:R-:W-:Y:S01]  /*91a0*/  MUFU.EX2 R9, R9 ;  /* 0x0000000900097308 */ /* 0x000fe20000000800 */
[----:B------:R-:W-:-:S02]  /*91b0*/  IMAD.U32 R170, RZ, RZ, UR23 ;  /* 0x00000017ffaa7e24 */ /* 0x000fc4000f8e00ff */
[--C-:B------:R-:W-:Y:S01]  /*91c0*/  FFMA.FTZ R176, R159, UR10, -R177.reuse ;  /* 0x0000000a9fb07c23 */ /* 0x100fe200080108b1 */
[--C-:B------:R-:W-:Y:S01]  /*91d0*/  FFMA.FTZ R159, R162, UR10, -R177.reuse ;  /* 0x0000000aa29f7c23 */ /* 0x100fe200080108b1 */
[--C-:B--2---:R-:W-:Y:S01]  /*91e0*/  FFMA.FTZ R180, R163, UR10, -R177.reuse ;  /* 0x0000000aa3b47c23 */ /* 0x104fe200080108b1 */
[----:B------:R-:W-:Y:S02]  /*91f0*/  @!P1 VIADD R154, R170, 0x28c40 ;  /* 0x00028c40aa9a9836 */ /* 0x000fe40000000000 */
[--C-:B------:R-:W-:Y:S01]  /*9200*/  FFMA.FTZ R163, R166, UR10, -R177.reuse ;  /* 0x0000000aa6a37c23 */ /* 0x100fe200080108b1 */
[--C-:B------:R-:W-:Y:S01]  /*9210*/  FFMA.FTZ R208, R171, UR10, -R177.reuse ;  /* 0x0000000aabd07c23 */ /* 0x100fe200080108b1 */
[----:B------:R-:W2:Y:S01]  /*9220*/  MUFU.EX2 R172, R172 ;  /* 0x000000ac00ac7308 */ /* 0x000ea20000000800 */
[--C-:B------:R-:W-:Y:S01]  /*9230*/  FFMA.FTZ R171, R174, UR10, -R177.reuse ;  /* 0x0000000aaeab7c23 */ /* 0x100fe200080108b1 */
[----:B------:R-:W-:Y:S01]  /*9240*/  @!P1 PRMT R154, RZ, 0x654, R154 ;  /* 0x00000654ff9a9816 */ /* 0x000fe2000000009a */
[----:B------:R-:W-:Y:S01]  /*9250*/  FFMA.FTZ R174, R175, UR10, -R177 ;  /* 0x0000000aafae7c23 */ /* 0x000fe200080108b1 */
[----:B------:R-:W-:-:S02]  /*9260*/  IMAD.U32 R175, RZ, RZ, UR22 ;  /* 0x00000016ffaf7e24 */ /* 0x000fc4000f8e00ff */
[--C-:B------:R-:W-:Y:S01]  /*9270*/  FFMA.FTZ R173, R178, UR10, -R177.reuse ;  /* 0x0000000ab2ad7c23 */ /* 0x100fe200080108b1 */
[----:B------:R0:W-:Y:S01]  /*9280*/  @!P1 SYNCS.ARRIVE.TRANS64.RED.A1T0 RZ, [R154+URZ], RZ ;  /* 0x000000ff9aff99a7 */ /* 0x0001e2000810043f */
[--C-:B------:R-:W-:Y:S01]  /*9290*/  FFMA.FTZ R178, R179, UR10, -R177.reuse ;  /* 0x0000000ab3b27c23 */ /* 0x100fe200080108b1 */
[----:B------:R-:W3:Y:S01]  /*92a0*/  MUFU.EX2 R155, R155 ;  /* 0x0000009b009b7308 */ /* 0x000ee20000000800 */
[----:B------:R-:W-:Y:S02]  /*92b0*/  @!P3 IMAD R158, R175, 0x40, R16 ;  /* 0x00000040af9eb824 */ /* 0x000fe400078e0210 */
[--C-:B------:R-:W-:Y:S01]  /*92c0*/  FFMA.FTZ R182, R182, UR10, -R177.reuse ;  /* 0x0000000ab6b67c23 */ /* 0x100fe200080108b1 */
[----:B------:R-:W-:Y:S01]  /*92d0*/  FFMA.FTZ R177, R183, UR10, -R177 ;  /* 0x0000000ab7b17c23 */ /* 0x000fe200080108b1 */
[-C--:B------:R-:W-:Y:S01]  /*92e0*/  FMUL.FTZ R109, R109, R10.reuse ;  /* 0x0000000a6d6d7220 */ /* 0x080fe20000410000 */
[----:B------:R-:W-:Y:S01]  /*92f0*/  FMUL.FTZ R112, R112, R10 ;  /* 0x0000000a70707220 */ /* 0x000fe20000410000 */
[----:B0-----:R-:W-:Y:S01]  /*9300*/  FADD.FTZ R154, R12, R3 ;  /* 0x000000030c9a7221 */ /* 0x001fe20000010000 */
[----:B------:R-:W-:Y:S01]  /*9310*/  @!P3 LEA R158, R158, UR46, 0x2 ;  /* 0x0000002e9e9ebc11 */ /* 0x000fe2000f8e10ff */
[----:B------:R-:W0:Y:S01]  /*9320*/  MUFU.EX2 R169, R169 ;  /* 0x000000a900a97308 */ /* 0x000e220000000800 */
[----:B--2---:R-:W-:Y:S01]  /*9330*/  FFMA.FTZ R4, R9, R4, R172 ;  /* 0x0000000409047223 */ /* 0x004fe200000100ac */
[----:B------:R-:W-:Y:S01]  /*9340*/  FADD.FTZ R3, R13, R154 ;  /* 0x0000009a0d037221 */ /* 0x000fe20000010000 */
[-C--:B------:R-:W-:Y:S01]  /*9350*/  FMUL.FTZ R113, R113, R10.reuse ;  /* 0x0000000a71717220 */ /* 0x080fe20000410000 */
[----:B------:R-:W-:Y:S01]  /*9360*/  @!P3 STS [R158+0x28800], R10 ;  /* 0x0288000a9e00b388 */ /* 0x000fe20000000800 */
[-C--:B------:R-:W-:Y:S01]  /*9370*/  FMUL.FTZ R116, R116, R10.reuse ;  /* 0x0000000a74747220 */ /* 0x080fe20000410000 */
[----:B------:R-:W-:Y:S01]  /*9380*/  FADD.FTZ R154, R156, R3 ;  /* 0x000000039c9a7221 */ /* 0x000fe20000010000 */
[-C--:B------:R-:W-:Y:S01]  /*9390*/  FMUL.FTZ R117, R117, R10.reuse ;  /* 0x0000000a75757220 */ /* 0x080fe20000410000 */
[----:B------:R-:W2:Y:S01]  /*93a0*/  MUFU.EX2 R176, R176 ;  /* 0x000000b000b07308 */ /* 0x000ea20000000800 */
[----:B---3--:R-:W-:Y:S01]  /*93b0*/  FADD.FTZ R4, R155, R4 ;  /* 0x000000049b047221 */ /* 0x008fe20000010000 */
[----:B------:R-:W-:Y:S01]  /*93c0*/  FADD.FTZ R175, R15, R154 ;  /* 0x0000009a0faf7221 */ /* 0x000fe20000010000 */
[----:B------:R3:W-:Y:S01]  /*93d0*/  @!P3 STS [R158+0x28820], R9 ;  /* 0x028820099e00b388 */ /* 0x0007e20000000800 */
[-C--:B------:R-:W-:Y:S01]  /*93e0*/  FMUL.FTZ R120, R120, R10.reuse ;  /* 0x0000000a78787220 */ /* 0x080fe20000410000 */
[-C--:B------:R-:W-:Y:S01]  /*93f0*/  FMUL.FTZ R121, R121, R10.reuse ;  /* 0x0000000a79797220 */ /* 0x080fe20000410000 */
[----:B------:R-:W-:Y:S01]  /*9400*/  FADD.FTZ R154, R14, R175 ;  /* 0x000000af0e9a7221 */ /* 0x000fe20000010000 */
[-C--:B------:R-:W-:Y:S01]  /*9410*/  FMUL.FTZ R124, R124, R10.reuse ;  /* 0x0000000a7c7c7220 */ /* 0x080fe20000410000 */
[----:B------:R-:W4:Y:S01]  /*9420*/  MUFU.EX2 R159, R159 ;  /* 0x0000009f009f7308 */ /* 0x000f220000000800 */
        /* <DEDUP_REMOVED lines=16> */
[----:B----4-:R-:W-:Y:S01]  /*9530*/  FADD.FTZ R3, R159, R4 ;  /* 0x000000049f037221 */ /* 0x010fe20000010000 */
[-C--:B------:R-:W-:Y:S01]  /*9540*/  FMUL.FTZ R148, R148, R10.reuse ;  /* 0x0000000a94947220 */ /* 0x080fe20000410000 */
[----:B------:R-:W-:Y:S01]  /*9550*/  FMUL.FTZ R149, R149, R10 ;  /* 0x0000000a95957220 */ /* 0x000fe20000410000 */
[----:B------:R-:W-:Y:S01]  /*9560*/  F2FP.BF16.F32.PACK_AB R152, R152, R11 ;  /* 0x0000000b9898723e */ /* 0x000fe200000010ff */
[-C--:B------:R-:W-:Y:S01]  /*9570*/  FMUL.FTZ R26, R26, R9.reuse ;  /* 0x000000091a1a7220 */ /* 0x080fe20000410000 */
[----:B------:R-:W-:Y:S01]  /*9580*/  F2FP.BF16.F32.PACK_AB R156, R15, R156 ;  /* 0x0000009c0f9c723e */ /* 0x000fe200000010ff */
[-C--:B------:R-:W-:Y:S01]  /*9590*/  FMUL.FTZ R27, R27, R9.reuse ;  /* 0x000000091b1b7220 */ /* 0x080fe20000410000 */
[----:B------:R-:W4:Y:S01]  /*95a0*/  MUFU.EX2 R160, R160 ;  /* 0x000000a000a07308 */ /* 0x000f220000000800 */
[----:B0-----:R-:W-:Y:S01]  /*95b0*/  FADD.FTZ R4, R180, R3 ;  /* 0x00000003b4047221 */ /* 0x001fe20000010000 */
[----:B---3--:R-:W-:Y:S01]  /*95c0*/  F2FP.BF16.F32.PACK_AB R158, R21, R14 ;  /* 0x0000000e159e723e */ /* 0x008fe200000010ff */
        /* <DEDUP_REMOVED lines=16> */
[-C--:B------:R-:W-:Y:S01]  /*96d0*/  FMUL.FTZ R54, R54, R9.reuse ;  /* 0x0000000936367220 */ /* 0x080fe20000410000 */
[-C--:B------:R-:W-:Y:S01]  /*96e0*/  FMUL.FTZ R55, R55, R9.reuse ;  /* 0x0000000937377220 */ /* 0x080fe20000410000 */
[-C--:B------:R-:W-:Y:S01]  /*96f0*/  FMUL.FTZ R58, R58, R9.reuse ;  /* 0x000000093a3a7220 */ /* 0x080fe20000410000 */
        /* <DEDUP_REMOVED lines=14> */
[----:B------:R-:W-:Y:S01]  /*97e0*/  F2FP.BF16.F32.PACK_AB R153, R155, R172 ;  /* 0x000000ac9b99723e */ /* 0x000fe200000010ff */
[----:B------:R-:W-:Y:S01]  /*97f0*/  FMUL.FTZ R78, R78, R9 ;  /* 0x000000094e4e7220 */ /* 0x000fe20000410000 */
[----:B------:R-:W-:Y:S01]  /*9800*/  F2FP.BF16.F32.PACK_AB R155, R176, R169 ;  /* 0x000000a9b09b723e */ /* 0x000fe200000010ff */
        /* <DEDUP_REMOVED lines=27> */
[C---:B---3--:R-:W-:Y:S01]  /*99c0*/  FADD.FTZ R10, R164.reuse, R175 ;  /* 0x000000afa40a7221 */ /* 0x048fe20000010000 */
[----:B------:R-:W-:Y:S01]  /*99d0*/  F2FP.BF16.F32.PACK_AB R162, R164, R157 ;  /* 0x0000009da4a2723e */ /* 0x000fe200000010ff */
[----:B------:R-:W-:Y:S01]  /*99e0*/  FMUL.FTZ R115, R115, R9 ;  /* 0x0000000973737220 */ /* 0x000fe20000410000 */
[----:B------:R-:W-:Y:S01]  /*99f0*/  F2FP.BF16.F32.PACK_AB R157, R180, R159 ;  /* 0x0000009fb49d723e */ /* 0x000fe200000010ff */
[----:B------:R-:W-:Y:S01]  /*9a00*/  FMUL.FTZ R118, R118, R9 ;  /* 0x0000000976767220 */ /* 0x000fe20000410000 */
[----:B------:R-:W-:Y:S01]  /*9a10*/  F2FP.BF16.F32.PACK_AB R159, R206, R163 ;  /* 0x000000a3ce9f723e */ /* 0x000fe200000010ff */
[-C--:B------:R-:W-:Y:S01]  /*9a20*/  FMUL.FTZ R119, R119, R9.reuse ;  /* 0x0000000977777220 */ /* 0x080fe20000410000 */
[----:B------:R-:W3:Y:S01]  /*9a30*/  MUFU.EX2 R174, R174 ;  /* 0x000000ae00ae7308 */ /* 0x000ee20000000800 */
[----:B0-----:R-:W-:Y:S01]  /*9a40*/  FADD.FTZ R3, R171, R4 ;  /* 0x00000004ab037221 */ /* 0x001fe20000010000 */
[----:B------:R0:W-:Y:S01]  /*9a50*/  STSM.16.M88.4 [R18+0x26800], R152 ;  /* 0x0268009812007844 */ /* 0x0001e20000000200 */
[-C--:B------:R-:W-:Y:S01]  /*9a60*/  FMUL.FTZ R122, R122, R9.reuse ;  /* 0x000000097a7a7220 */ /* 0x080fe20000410000 */
[-C--:B------:R-:W-:Y:S01]  /*9a70*/  FMUL.FTZ R123, R123, R9.reuse ;  /* 0x000000097b7b7220 */ /* 0x080fe20000410000 */
[-C--:B------:R-:W-:Y:S01]  /*9a80*/  FMUL.FTZ R126, R126, R9.reuse ;  /* 0x000000097e7e7220 */ /* 0x080fe20000410000 */
[----:B------:R0:W-:Y:S01]  /*9a90*/  STSM.16.M88.4 [R23], R156 ;  /* 0x0000009c17007844 */ /* 0x0001e20000000200 */
        /* <DEDUP_REMOVED lines=12> */
[-C--:B------:R-:W-:Y:S01]  /*9b60*/  FMUL.FTZ R142, R142, R9.reuse ;  /* 0x000000098e8e7220 */ /* 0x080fe20000410000 */
[-C--:B------:R-:W-:Y:S01]  /*9b70*/  FMUL.FTZ R143, R143, R9.reuse ;  /* 0x000000098f8f7220 */ /* 0x080fe20000410000 */
[-C--:B------:R-:W-:Y:S01]  /*9b80*/  FMUL.FTZ R146, R146, R9.reuse ;  /* 0x0000000992927220 */ /* 0x080fe20000410000 */
[-C--:B------:R-:W-:Y:S01]  /*9b90*/  FMUL.FTZ R147, R147, R9.reuse ;  /* 0x0000000993937220 */ /* 0x080fe20000410000 */
[----:B------:R-:W-:Y:S01]  /*9ba0*/  FMUL.FTZ R150, R150, R9 ;  /* 0x0000000996967220 */ /* 0x000fe20000410000 */
[----:B------:R-:W3:Y:S01]  /*9bb0*/  MUFU.EX2 R20, R20 ;  /* 0x0000001400147308 */ /* 0x000ee20000000800 */
[C---:B----4-:R-:W-:Y:S01]  /*9bc0*/  FADD.FTZ R10, R168.reuse, R11 ;  /* 0x0000000ba80a7221 */ /* 0x050fe20000010000 */
[----:B------:R-:W-:Y:S01]  /*9bd0*/  F2FP.BF16.F32.PACK_AB R164, R168, R161 ;  /* 0x000000a1a8a4723e */ /* 0x000fe200000010ff */
[----:B------:R-:W-:Y:S01]  /*9be0*/  FMUL.FTZ R151, R151, R9 ;  /* 0x0000000997977220 */ /* 0x000fe20000410000 */
[----:B------:R-:W-:Y:S01]  /*9bf0*/  F2FP.BF16.F32.PACK_AB R161, R208, R167 ;  /* 0x000000a7d0a1723e */ /* 0x000fe200000010ff */
[----:B------:R-:W-:-:S03]  /*9c00*/  FADD.FTZ R3, R165, R10 ;  /* 0x0000000aa5037221 */ /* 0x000fc60000010000 */
[----:B------:R-:W4:Y:S01]  /*9c10*/  MUFU.EX2 R178, R178 ;  /* 0x000000b200b27308 */ /* 0x000f220000000800 */
[----:B--2---:R-:W-:Y:S01]  /*9c20*/  FADD.FTZ R11, R173, R4 ;  /* 0x00000004ad0b7221 */ /* 0x004fe20000010000 */
[----:B------:R0:W-:Y:S06]  /*9c30*/  STSM.16.M88.4 [R19], R160 ;  /* 0x000000a013007844 */ /* 0x0001ec0000000200 */
[----:B------:R-:W2:Y:S01]  /*9c40*/  MUFU.EX2 R182, R182 ;  /* 0x000000b600b67308 */ /* 0x000ea20000000800 */
[C---:B---3--:R-:W-:Y:S01]  /*9c50*/  F2FP.BF16.F32.PACK_AB R166, R20.reuse, R165 ;  /* 0x000000a514a6723e */ /* 0x048fe200000010ff */
[----:B------:R-:W-:-:S06]  /*9c60*/  FADD.FTZ R3, R20, R3 ;  /* 0x0000000314037221 */ /* 0x000fcc0000010000 */
[----:B------:R-:W3:Y:S01]  /*9c70*/  MUFU.EX2 R177, R177 ;  /* 0x000000b100b17308 */ /* 0x000ee20000000800 */
[C---:B----4-:R-:W-:Y:S01]  /*9c80*/  FADD.FTZ R11, R178.reuse, R11 ;  /* 0x0000000bb20b7221 */ /* 0x050fe20000010000 */
[----:B------:R-:W-:-:S03]  /*9c90*/  F2FP.BF16.F32.PACK_AB R165, R178, R173 ;  /* 0x000000adb2a5723e */ /* 0x000fc600000010ff */
[----:B--2---:R-:W-:Y:S01]  /*9ca0*/  FADD.FTZ R4, R182, R11 ;  /* 0x0000000bb6047221 */ /* 0x004fe20000010000 */
[----:B---3--:R-:W-:-:S03]  /*9cb0*/  F2FP.BF16.F32.PACK_AB R167, R177, R182 ;  /* 0x000000b6b1a7723e */ /* 0x008fc600000010ff */
[----:B------:R-:W-:Y:S02]  /*9cc0*/  FADD.FTZ R4, R177, R4 ;  /* 0x00000004b1047221 */ /* 0x000fe40000010000 */
[----:B------:R0:W-:Y:S01]  /*9cd0*/  STSM.16.M88.4 [R22], R164 ;  /* 0x000000a416007844 */ /* 0x0001e20000000200 */
[----:B------:R-:W-:Y:S05]  /*9ce0*/  @!P0 BRA `(.L_x_5566) ;  /* 0x0000000000048947 */ /* 0x000fea0003800000 */
[----:B------:R-:W-:Y:S01]  /*9cf0*/  BPT.TRAP 0x1 ;  /* 0x000000040000795c */ /* 0x000fe20000300000 */
.L_x_5566:
[----:B------:R2:W3:Y:S01]  /*9d00*/  SYNCS.PHASECHK.TRANS64.TRYWAIT P3, [UR23+0x28c50], R7 ;  /* 0x028c5007ff0075a7 */ /* 0x0004e20008060157 */
[----:B------:R-:W-:Y:S05]  /*9d10*/  @!P0 BRA `(.L_x_5567) ;  /* 0x0000000000048947 */ /* 0x000fea0003800000 */
[----:B------:R-:W-:Y:S01]  /*9d20*/  BPT.TRAP 0x1 ;  /* 0x000000040000795c */ /* 0x000fe20000300000 */
.L_x_5567:
[----:B---3--:R-:W-:Y:S05]  /*9d30*/  @P3 BRA `(.L_x_5568) ;  /* 0x0000000000083947 */ /* 0x008fea0003800000 */
[----:B------:R-:W3:Y:S02]  /*9d40*/  SYNCS.PHASECHK.TRANS64.TRYWAIT P3, [UR23+0x28c50], R7 ;  /* 0x028c5007ff0075a7 */ /* 0x000ee40008060157 */
[----:B---3--:R-:W-:Y:S05]  /*9d50*/  @!P3 BRA `(.L_x_5569) ;  /* 0x000000d4004cb947 */ /* 0x008fea0003800000 */
.L_x_5568:
        /* <DEDUP_REMOVED lines=39> */
[----:B-12---:R-:W-:-:S07]  /*9fd0*/  IMAD.MOV.U32 R7, RZ, RZ, R8 ;  /* 0x000000ffff077224 */ /* 0x006fce00078e0008 */
.L_x_5561:
[----:B------:R-:W-:-:S13]  /*9fe0*/  ISETP.GE.AND P2, PT, R7, UR48, PT ;  /* 0x0000003007007c0c */ /* 0x000fda000bf46270 */
[----:B------:R-:W-:Y:S05]  /*9ff0*/  @!P2 BRA `(.L_x_5571) ;  /* 0x0000002000e0a947 */ /* 0x000fea0003800000 */
[----:B------:R-:W-:Y:S01]  /*a000*/  IMAD.MOV.U32 R12, RZ, RZ, R6 ;  /* 0x000000ffff0c7224 */ /* 0x000fe200078e0006 */
[----:B------:R-:W-:Y:S01]  /*a010*/  UMOV UR21, UR37 ;  /* 0x0000002500157c82 */ /* 0x000fe20008000000 */
[----:B------:R-:W-:Y:S01]  /*a020*/  IMAD.MOV.U32 R13, RZ, RZ, R5 ;  /* 0x000000ffff0d7224 */ /* 0x000fe200078e0005 */
[----:B------:R-:W-:Y:S01]  /*a030*/  ULDC UR22, c[0x0][0x9e4] ;  /* 0x0002790000167ab9 */ /* 0x000fe20000000800 */
[----:B------:R-:W-:Y:S01]  /*a040*/  ULDC UR23, c[0x0][0x9dc] ;  /* 0x0002770000177ab9 */ /* 0x000fe20000000800 */
[----:B------:R-:W-:Y:S01]  /*a050*/  ULDC UR20, c[0x0][0x988] ;  /* 0x0002620000147ab9 */ /* 0x000fe20000000800 */
[----:B------:R-:W-:-:S05]  /*a060*/  ULDC UR24, c[0x0][0x9e0] ;  /* 0x0002780000187ab9 */ /* 0x000fca0000000800 */
.L_x_5588:
[----:B------:R-:W-:-:S04]  /*a070*/  UIADD3 UR37, UR21, 0x1, URZ ;  /* 0x0000000115257890 */ /* 0x000fc8000fffe03f */
[----:B------:R-:W-:-:S04]  /*a080*/  UISETP.NE.AND UP1, UPT, UR37, 0x2, UPT ;  /* 0x000000022500788c */ /* 0x000fc8000bf25270 */
[----:B------:R-:W-:Y:S02]  /*a090*/  USEL UR6, URZ, 0x1, UP1 ;  /* 0x000000013f067887 */ /* 0x000fe40008800000 */
[----:B------:R-:W-:Y:S02]  /*a0a0*/  USEL UR37, UR37, URZ, UP1 ;  /* 0x0000003f25257287 */ /* 0x000fe40008800000 */
[----:B------:R-:W-:Y:S01]  /*a0b0*/  ULOP3.LUT UR38, UR38, UR6, URZ, 0x3c, !UPT ;  /* 0x0000000626267292 */ /* 0x000fe2000f8e3c3f */
[----:B-12---:R-:W-:Y:S11]  /*a0c0*/  @!P0 BRA `(.L_x_5572) ;  /* 0x0000000000048947 */ /* 0x006ff60003800000 */
[----:B------:R-:W-:Y:S01]  /*a0d0*/  BPT.TRAP 0x1 ;  /* 0x000000040000795c */ /* 0x000fe20000300000 */
.L_x_5572:
[----:B------:R-:W-:Y:S01]  /*a0e0*/  ULEA UR25, UR37, UR46, 0x3 ;  /* 0x0000002e25197291 */ /* 0x000fe2000f8e183f */
[----:B0-----:R-:W-:-:S05]  /*a0f0*/  IMAD.U32 R11, RZ, RZ, UR38 ;  /* 0x00000026ff0b7e24 */ /* 0x001fca000f8e00ff */
[----:B------:R-:W-:-:S04]  /*a100*/  SHF.L.U32 R11, R11, 0x1f, RZ ;  /* 0x0000001f0b0b7819 */ /* 0x000fc800000006ff */
[----:B------:R0:W0:Y:S01]  /*a110*/  SYNCS.PHASECHK.TRANS64.TRYWAIT P2, [UR25+0x28c30], R11 ;  /* 0x028c300bff0075a7 */ /* 0x0000220008040159 */
[----:B------:R-:W-:Y:S05]  /*a120*/  @!P0 BRA `(.L_x_5573) ;  /* 0x0000000000048947 */ /* 0x000fea0003800000 */
[----:B------:R-:W-:Y:S01]  /*a130*/  BPT.TRAP 0x1 ;  /* 0x000000040000795c */ /* 0x000fe20000300000 */
.L_x_5573:
[----:B0-----:R-:W-:Y:S05]  /*a140*/  @P2 BRA `(.L_x_5574) ;  /* 0x0000000000082947 */ /* 0x001fea0003800000 */
[----:B------:R-:W0:Y:S02]  /*a150*/  SYNCS.PHASECHK.TRANS64.TRYWAIT P2, [UR25+0x28c30], R11 ;  /* 0x028c300bff0075a7 */ /* 0x000e240008040159 */
[----:B0-----:R-:W-:Y:S05]  /*a160*/  @!P2 BRA `(.L_x_5575) ;  /* 0x000000d0005ca947 */ /* 0x001fea0003800000 */
.L_x_5574:
[----:B------:R-:W-:Y:S01]  /*a170*/  R2UR UR18, R0 ;  /* 0x00000000001272ca */ /* 0x000fe200000e0000 */
[----:B--234-:R-:W-:Y:S01]  /*a180*/  WARPGROUP.ARRIVE ;  /* 0x00000000000079c5 */ /* 0x01cfe20000000000 */
[----:B------:R-:W-:Y:S01]  /*a190*/  UMOV UR19, 0x40000040 ;  /* 0x4000004000137882 */ /* 0x000fe20000000000 */
[----:B------:R-:W-:Y:S01]  /*a1a0*/  UMOV UR7, 0x40000040 ;  /* 0x4000004000077882 */ /* 0x000fe20000000000 */
[----:B------:R-:W-:Y:S01]  /*a1b0*/  UMOV UR11, 0x40000040 ;  /* 0x40000040000b7882 */ /* 0x000fe20000000000 */
[----:B------:R-:W-:Y:S01]  /*a1c0*/  UMOV UR15, 0x40000040 ;  /* 0x40000040000f7882 */ /* 0x000fe20000000000 */
[----:B------:R-:W-:Y:S01]  /*a1d0*/  PLOP3.LUT P2, PT, PT, PT, UP0, 0x80, 0x0 ;  /* 0x000000000000781c */ /* 0x000fe20003f4f008 */
[----:B------:R-:W-:Y:S02]  /*a1e0*/  VIADD R14, R185, UR42 ;  /* 0x0000002ab90e7c36 */ /* 0x000fe40008000000 */
[----:B-1----:R-:W-:Y:S02]  /*a1f0*/  IMAD.U32 R10, RZ, RZ, UR25 ;  /* 0x00000019ff0a7e24 */ /* 0x002fe4000f8e00ff */
[----:B------:R-:W-:-:S02]  /*a200*/  IMAD.U32 R9, RZ, RZ, UR51 ;  /* 0x00000033ff097e24 */ /* 0x000fc4000f8e00ff */
[----:B------:R-:W-:-:S04]  /*a210*/  ULEA UR18, UR37, UR18, 0x9 ;  /* 0x0000001225127291 */ /* 0x000fc8000f8e483f */
        /* <DEDUP_REMOVED lines=8> */
[----:B------:R-:W-:Y:S01]  /*a2a0*/  @P2 IMAD.HI.U32 R5, R14, UR6, RZ ;  /* 0x000000060e052c27 */ /* 0x000fe2000f8e00ff */
[----:B------:R-:W-:-:S04]  /*a2b0*/  @UP0 ULDC UR6, c[0x0][0x450] ;  /* 0x0001140000060ab9 */ /* 0x000fc80000000800 */
[----:B------:R-:W-:Y:S01]  /*a2c0*/  @P2 SHF.R.U32.HI R14, RZ, UR6, R5 ;  /* 0x00000006ff0e2c19 */ /* 0x000fe20008011605 */
[----:B------:R-:W-:Y:S01]  /*a2d0*/  @!P1 VIADD R5, R10, 0x28c40 ;  /* 0x00028c400a059836 */ /* 0x000fe20000000000 */
[----:B------:R-:W-:-:S03]  /*a2e0*/  ULOP3.LUT UR6, URZ, UR23, URZ, 0x33, !UPT ;  /* 0x000000173f067292 */ /* 0x000fc6000f8e333f */
[----:B------:R-:W0:Y:S01]  /*a2f0*/  SHFL.IDX PT, R20, R14, RZ, 0x1c1f ;  /* 0x001c1fff0e147589 */ /* 0x000e2200000e0000 */
[----:B------:R-:W-:Y:S01]  /*a300*/  @!P1 PRMT R6, RZ, 0x654, R5 ;  /* 0x00000654ff069816 */ /* 0x000fe20000000005 */
[----:B------:R-:W-:Y:S01]  /*a310*/  IMAD.SHL.U32 R5, R7, 0x40, RZ ;  /* 0x0000004007057824 */ /* 0x000fe200078e00ff */
[----:B------:R-:W-:Y:S02]  /*a320*/  WARPGROUP.DEPBAR.LE gsb0, 0x0 ;  /* 0x00008000000079c5 */ /* 0x000fe40000010000 */
[----:B------:R-:W-:-:S06]  /*a330*/  WARPGROUP.ARRIVE ;  /* 0x00000000000079c5 */ /* 0x000fcc0000000000 */
[----:B------:R-:W-:Y:S03]  /*a340*/  HGMMA.64x64x16.F32.BF16 R152, gdesc[UR8], R152, gsb0 ;  /* 0x00e00000089879f0 */ /* 0x000fe60008001898 */
[----:B------:R-:W-:Y:S02]  /*a350*/  WARPGROUP.DEPBAR.LE gsb0, 0x0 ;  /* 0x00008000000079c5 */ /* 0x000fe40000010000 */
[----:B------:R-:W-:-:S06]  /*a360*/  WARPGROUP.ARRIVE ;  /* 0x00000000000079c5 */ /* 0x000fcc0000000000 */
[----:B------:R-:W-:Y:S03]  /*a370*/  HGMMA.64x64x16.F32.BF16 R152, gdesc[UR12], R152, gsb0 ;  /* 0x00e000000c9879f0 */ /* 0x000fe60008001898 */
[----:B------:R-:W-:Y:S02]  /*a380*/  WARPGROUP.DEPBAR.LE gsb0, 0x0 ;  /* 0x00008000000079c5 */ /* 0x000fe40000010000 */
[----:B------:R1:W-:Y:S02]  /*a390*/  @!P1 SYNCS.ARRIVE.TRANS64.RED.A1T0 RZ, [R6+URZ], RZ ;  /* 0x000000ff06ff99a7 */ /* 0x0003e4000810043f */
[----:B-1----:R-:W-:-:S04]  /*a3a0*/  IADD3 R6, -R2, 0x1, -R5 ;  /* 0x0000000102067810 */ /* 0x002fc80007ffe905 */
[----:B------:R-:W-:-:S05]  /*a3b0*/  IADD3 R6, -R9, UR49, R6 ;  /* 0x0000003109067c10 */ /* 0x000fca000fffe106 */
[C---:B------:R-:W-:Y:S02]  /*a3c0*/  VIADD R205, R6.reuse, UR24 ;  /* 0x0000001806cd7c36 */ /* 0x040fe40008000000 */
[----:B------:R-:W-:Y:S02]  /*a3d0*/  VIADD R206, R6, UR6 ;  /* 0x0000000606ce7c36 */ /* 0x000fe40008000000 */
[--C-:B0-----:R-:W-:Y:S02]  /*a3e0*/  IMAD.IADD R6, R205, 0x1, R20.reuse ;  /* 0x00000001cd067824 */ /* 0x101fe400078e0214 */
[----:B------:R-:W-:Y:S01]  /*a3f0*/  IMAD.IADD R15, R206, 0x1, R20 ;  /* 0x00000001ce0f7824 */ /* 0x000fe200078e0214 */
[----:B------:R-:W-:Y:S06]  /*a400*/  @!P6 BRA `(.L_x_5576) ;  /* 0x00000000005ce947 */ /* 0x000fec0003800000 */
        /* <DEDUP_REMOVED lines=13> */
.L_x_5578:
[----:B------:R-:W-:-:S05]  /*a4e0*/  IMAD.U32 R207, RZ, RZ, UR22 ;  /* 0x00000016ffcf7e24 */ /* 0x000fca000f8e00ff */
[----:B------:R-:W-:-:S13]  /*a4f0*/  ISETP.NE.AND P2, PT, R207, 0x1, PT ;  /* 0x00000001cf00780c */ /* 0x000fda0003f45270 */
[----:B------:R-:W0:Y:S02]  /*a500*/  @P2 LDC.64 R8, c[0x0][0x9e8] ;  /* 0x00027a00ff082b82 */ /* 0x000e240000000a00 */
[----:B0-----:R-:W-:-:S05]  /*a510*/  @P2 IMAD.HI.U32 R8, R20, R8, RZ ;  /* 0x0000000814082227 */ /* 0x001fca00078e00ff */
[----:B------:R-:W-:-:S07]  /*a520*/  @P2 SHF.R.U32.HI R20, RZ, R9, R8 ;  /* 0x00000009ff142219 */ /* 0x000fce0000011608 */
.L_x_5579:
[----:B------:R-:W-:Y:S05]  /*a530*/  BSYNC B0 ;  /* 0x0000000000007941 */ /* 0x000fea0003800000 */
.L_x_5577:
[----:B------:R-:W-:-:S04]  /*a540*/  IMAD R9, R20, R207, -R5 ;  /* 0x000000cf14097224 */ /* 0x000fc800078e0a05 */
[----:B------:R-:W-:-:S05]  /*a550*/  IMAD.IADD R9, R9, 0x1, -R2 ;  /* 0x0000000109097824 */ /* 0x000fca00078e0a02 */
[----:B------:R-:W-:Y:S02]  /*a560*/  VIADDMNMX R6, R9, R207, R6, PT ;  /* 0x000000cf09067246 */ /* 0x000fe40003800106 */
[----:B------:R-:W-:-:S07]  /*a570*/  VIMNMX R15, R15, R9, !PT ;  /* 0x000000090f0f7248 */ /* 0x000fce0007fe0100 */
.L_x_5576:
[----:B------:R-:W-:Y:S01]  /*a580*/  ISETP.GT.AND P2, PT, R7, -0x1, PT ;  /* 0xffffffff0700780c */ /* 0x000fe20003f44270 */
[----:B------:R-:W0:Y:S03]  /*a590*/  SHFL.IDX PT, R8, R14, 0x1, 0x1c1f ;  /* 0x003c1f000e087f89 */ /* 0x000e2600000e0000 */
[C---:B------:R-:W-:Y:S02]  /*a5a0*/  ISETP.GT.AND P3, PT, R15.reuse, RZ, P2 ;  /* 0x000000ff0f00720c */ /* 0x040fe40001764270 */
[C---:B------:R-:W-:Y:S02]  /*a5b0*/  ISETP.GT.AND P5, PT, R15.reuse, 0x1, P2 ;  /* 0x000000010f00780c */ /* 0x040fe400017a4270 */
[----:B------:R-:W-:Y:S02]  /*a5c0*/  ISETP.LT.OR P4, PT, R6, 0x1, P3 ;  /* 0x000000010600780c */ /* 0x000fe40001f81670 */
[----:B------:R-:W-:-:S02]  /*a5d0*/  ISETP.GT.AND P3, PT, R15, 0x8, P2 ;  /* 0x000000080f00780c */ /* 0x000fc40001764270 */
[----:B------:R-:W-:Y:S02]  /*a5e0*/  FSEL R152, R152, -INF , !P4 ;  /* 0xff80000098987808 */ /* 0x000fe40006000000 */
[----:B------:R-:W-:Y:S02]  /*a5f0*/  ISETP.GT.AND P4, PT, R15, 0x9, P2 ;  /* 0x000000090f00780c */ /* 0x000fe40001784270 */
[C---:B------:R-:W-:Y:S02]  /*a600*/  ISETP.LT.OR P5, PT, R6.reuse, 0x2, P5 ;  /* 0x000000020600780c */ /* 0x040fe40002fa1670 */
[C---:B------:R-:W-:Y:S02]  /*a610*/  ISETP.LT.OR P3, PT, R6.reuse, 0x9, P3 ;  /* 0x000000090600780c */ /* 0x040fe40001f61670 */
[----:B------:R-:W-:Y:S02]  /*a620*/  ISETP.LT.OR P4, PT, R6, 0xa, P4 ;  /* 0x0000000a0600780c */ /* 0x000fe40002781670 */
[----:B------:R-:W-:-:S02]  /*a630*/  FSEL R153, R153, -INF , !P5 ;  /* 0xff80000099997808 */ /* 0x000fc40006800000 */
[----:B------:R-:W-:Y:S01]  /*a640*/  FSEL R156, R156, -INF , !P3 ;  /* 0xff8000009c9c7808 */ /* 0x000fe20005800000 */
[----:B0-----:R-:W-:Y:S01]  /*a650*/  IMAD.IADD R14, R206, 0x1, R8 ;  /* 0x00000001ce0e7824 */ /* 0x001fe200078e0208 */
[----:B------:R-:W-:Y:S02]  /*a660*/  FSEL R157, R157, -INF , !P4 ;  /* 0xff8000009d9d7808 */ /* 0x000fe40006000000 */
        /* <DEDUP_REMOVED lines=9> */
[----:B------:R-:W-:-:S02]  /*a700*/  ISETP.GT.AND P5, PT, R15, 0x19, P2 ;  /* 0x000000190f00780c */ /* 0x000fc400017a4270 */
[C---:B------:R-:W-:Y:S02]  /*a710*/  ISETP.GT.AND P3, PT, R15.reuse, 0x20, P2 ;  /* 0x000000200f00780c */ /* 0x040fe40001764270 */
[----:B------:R-:W-:Y:S02]  /*a720*/  ISETP.GT.AND P4, PT, R15, 0x21, P2 ;  /* 0x000000210f00780c */ /* 0x000fe40001784270 */
[C---:B------:R-:W-:Y:S02]  /*a730*/  ISETP.LT.OR P5, PT, R6.reuse, 0x1a, P5 ;  /* 0x0000001a0600780c */ /* 0x040fe40002fa1670 */
[C---:B------:R-:W-:Y:S02]  /*a740*/  ISETP.LT.OR P3, PT, R6.reuse, 0x21, P3 ;  /* 0x000000210600780c */ /* 0x040fe40001f61670 */
[----:B------:R-:W-:Y:S02]  /*a750*/  ISETP.LT.OR P4, PT, R6, 0x22, P4 ;  /* 0x000000220600780c */ /* 0x000fe40002781670 */
[----:B------:R-:W-:-:S02]  /*a760*/  FSEL R165, R165, -INF , !P5 ;  /* 0xff800000a5a57808 */ /* 0x000fc40006800000 */
[----:B------:R-:W-:Y:S02]  /*a770*/  FSEL R168, R168, -INF , !P3 ;  /* 0xff800000a8a87808 */ /* 0x000fe40005800000 */
        /* <DEDUP_REMOVED lines=34> */
.L_x_5582:
[----:B------:R-:W-:-:S05]  /*a9a0*/  IMAD.U32 R20, RZ, RZ, UR22 ;  /* 0x00000016ff147e24 */ /* 0x000fca000f8e00ff */
[----:B------:R-:W-:-:S13]  /*a9b0*/  ISETP.NE.AND P3, PT, R20, 0x1, PT ;  /* 0x000000011400780c */ /* 0x000fda0003f65270 */
[----:B------:R-:W0:Y:S02]  /*a9c0*/  @P3 LDC.64 R8, c[0x0][0x9e8] ;  /* 0x00027a00ff083b82 */ /* 0x000e240000000a00 */
[----:B0-----:R-:W-:-:S05]  /*a9d0*/  @P3 IMAD.HI.U32 R8, R15, R8, RZ ;  /* 0x000000080f083227 */ /* 0x001fca00078e00ff */
[----:B------:R-:W-:-:S07]  /*a9e0*/  @P3 SHF.R.U32.HI R15, RZ, R9, R8 ;  /* 0x00000009ff0f3219 */ /* 0x000fce0000011608 */
.L_x_5583:
[----:B------:R-:W-:Y:S05]  /*a9f0*/  BSYNC B0 ;  /* 0x0000000000007941 */ /* 0x000fea0003800000 */
.L_x_5581:
[----:B------:R-:W-:-:S04]  /*aa00*/  IMAD R5, R15, R20, -R5 ;  /* 0x000000140f057224 */ /* 0x000fc800078e0a05 */
[----:B------:R-:W-:-:S05]  /*aa10*/  IMAD.IADD R5, R5, 0x1, -R2 ;  /* 0x0000000105057824 */ /* 0x000fca00078e0a02 */
[----:B------:R-:W-:Y:S02]  /*aa20*/  VIADDMNMX R6, R5, R20, R6, PT ;  /* 0x0000001405067246 */ /* 0x000fe40003800106 */
[----:B------:R-:W-:-:S07]  /*aa30*/  VIMNMX R14, R14, R5, !PT ;  /* 0x000000050e0e7248 */ /* 0x000fce0007fe0100 */
.L_x_5580:
        /* <DEDUP_REMOVED lines=8> */
[----:B------:R-:W-:Y:S02]  /*aac0*/  ISETP.GT.AND P3, PT, R14, RZ, P2 ;  /* 0x000000ff0e00720c */ /* 0x000fe40001764270 */
        /* <DEDUP_REMOVED lines=9> */
[----:B------:R-:W-:-:S02]  /*ab60*/  ISETP.LT.OR P4, PT, R6, 0x9, P4 ;  /* 0x000000090600780c */ /* 0x000fc40002781670 */
[----:B------:R-:W-:Y:S02]  /*ab70*/  FMNMX.FTZ R5, R169, R8, !PT ;  /* 0x00000008a9057209 */ /* 0x000fe40007810000 */
[----:B------:R-:W-:Y:S02]  /*ab80*/  FSEL R159, R159, -INF , !P5 ;  /* 0xff8000009f9f7808 */ /* 0x000fe40006800000 */
[----:B------:R-:W-:Y:S02]  /*ab90*/  FMNMX.FTZ R8, R172, R5, !PT ;  /* 0x00000005ac087209 */ /* 0x000fe40007810000 */
[----:B------:R-:W-:Y:S02]  /*aba0*/  ISETP.GT.AND P5, PT, R14, 0x11, P2 ;  /* 0x000000110e00780c */ /* 0x000fe400017a4270 */
[----:B------:R-:W-:Y:S02]  /*abb0*/  FMNMX.FTZ R5, R173, R8, !PT ;  /* 0x00000008ad057209 */ /* 0x000fe40007810000 */
[----:B------:R-:W-:-:S02]  /*abc0*/  FSEL R158, R158, -INF , !P4 ;  /* 0xff8000009e9e7808 */ /* 0x000fc40006000000 */
        /* <DEDUP_REMOVED lines=8> */
[----:B------:R-:W-:Y:S01]  /*ac50*/  ISETP.GT.AND P5, PT, R14, 0x20, P2 ;  /* 0x000000200e00780c */ /* 0x000fe200017a4270 */
[----:B------:R-:W0:Y:S01]  /*ac60*/  SHFL.BFLY PT, R5, R8, 0x2, 0x1f ;  /* 0x0c401f0008057f89 */ /* 0x000e2200000e0000 */
[----:B------:R-:W-:Y:S02]  /*ac70*/  FSEL R162, R162, -INF , !P4 ;  /* 0xff800000a2a27808 */ /* 0x000fe40006000000 */
[----:B------:R-:W-:Y:S02]  /*ac80*/  ISETP.LT.OR P5, PT, R6, 0x21, P5 ;  /* 0x000000210600780c */ /* 0x000fe40002fa1670 */
[----:B------:R-:W-:-:S02]  /*ac90*/  ISETP.GT.AND P4, PT, R14, 0x19, P2 ;  /* 0x000000190e00780c */ /* 0x000fc40001784270 */
[----:B------:R-:W-:Y:S02]  /*aca0*/  FSEL R170, R170, -INF , !P5 ;  /* 0xff800000aaaa7808 */ /* 0x000fe40006800000 */
[----:B------:R-:W-:-:S04]  /*acb0*/  ISETP.LT.OR P4, PT, R6, 0x1a, P4 ;  /* 0x0000001a0600780c */ /* 0x000fc80002781670 */
[----:B------:R-:W-:Y:S02]  /*acc0*/  FSEL R167, R167, -INF , !P4 ;  /* 0xff800000a7a77808 */ /* 0x000fe40006000000 */
[----:B------:R-:W-:-:S04]  /*acd0*/  ISETP.GT.AND P4, PT, R14, 0x28, P2 ;  /* 0x000000280e00780c */ /* 0x000fc80001784270 */
[----:B------:R-:W-:-:S04]  /*ace0*/  ISETP.LT.OR P4, PT, R6, 0x29, P4 ;  /* 0x000000290600780c */ /* 0x000fc80002781670 */
[----:B------:R-:W-:Y:S02]  /*acf0*/  FSEL R174, R174, -INF , !P4 ;  /* 0xff800000aeae7808 */ /* 0x000fe40006000000 */
[----:B0-----:R-:W-:Y:S02]  /*ad00*/  FMNMX.FTZ R9, R8, R5, !PT ;  /* 0x0000000508097209 */ /* 0x001fe40007810000 */
[----:B------:R-:W-:-:S03]  /*ad10*/  ISETP.GT.AND P4, PT, R14, 0x30, P2 ;  /* 0x000000300e00780c */ /* 0x000fc60001784270 */
[----:B------:R-:W0:Y:S01]  /*ad20*/  SHFL.BFLY PT, R20, R9, 0x1, 0x1f ;  /* 0x0c201f0009147f89 */ /* 0x000e2200000e0000 */
[----:B------:R-:W-:-:S04]  /*ad30*/  ISETP.LT.OR P4, PT, R6, 0x31, P4 ;  /* 0x000000310600780c */ /* 0x000fc80002781670 */
[----:B------:R-:W-:Y:S02]  /*ad40*/  FSEL R178, R178, -INF , !P4 ;  /* 0xff800000b2b27808 */ /* 0x000fe40006000000 */
[----:B------:R-:W-:-:S04]  /*ad50*/  ISETP.GT.AND P4, PT, R14, 0x38, P2 ;  /* 0x000000380e00780c */ /* 0x000fc80001784270 */
[----:B------:R-:W-:-:S04]  /*ad60*/  ISETP.LT.OR P4, PT, R6, 0x39, P4 ;  /* 0x000000390600780c */ /* 0x000fc80002781670 */
[----:B------:R-:W-:Y:S02]  /*ad70*/  FSEL R182, R182, -INF , !P4 ;  /* 0xff800000b6b67808 */ /* 0x000fe40006000000 */
[----:B0-----:R-:W-:Y:S02]  /*ad80*/  FMNMX.FTZ R5, R9, R20, !PT ;  /* 0x0000001409057209 */ /* 0x001fe40007810000 */
[----:B------:R-:W-:Y:S02]  /*ad90*/  FSEL R9, R154, -INF , !P3 ;  /* 0xff8000009a097808 */ /* 0x000fe40005800000 */
[----:B------:R-:W-:Y:S01]  /*ada0*/  ISETP.GT.AND P3, PT, R14, 0x18, P2 ;  /* 0x000000180e00780c */ /* 0x000fe20001764270 */
[----:B------:R-:W-:Y:S01]  /*adb0*/  FMUL.FTZ R20, R5, UR10 ;  /* 0x0000000a05147c20 */ /* 0x000fe20008410000 */
[----:B------:R-:W-:Y:S02]  /*adc0*/  FMNMX.FTZ R8, R9, R12, !PT ;  /* 0x0000000c09087209 */ /* 0x000fe40007810000 */
[----:B------:R-:W-:-:S02]  /*add0*/  ISETP.LT.OR P3, PT, R6, 0x19, P3 ;  /* 0x000000190600780c */ /* 0x000fc40001f61670 */
[----:B------:R-:W-:Y:S02]  /*ade0*/  FMNMX.FTZ R15, R155, R8, !PT ;  /* 0x000000089b0f7209 */ /* 0x000fe40007810000 */
[----:B------:R-:W-:Y:S02]  /*adf0*/  FSETP.NEU.FTZ.AND P5, PT, R5, -INF , PT ;  /* 0xff8000000500780b */ /* 0x000fe40003fbd000 */
[----:B------:R-:W-:Y:S02]  /*ae00*/  FMNMX.FTZ R8, R158, R15, !PT ;  /* 0x0000000f9e087209 */ /* 0x000fe40007810000 */
[----:B------:R-:W-:Y:S02]  /*ae10*/  FSEL R166, R166, -INF , !P3 ;  /* 0xff800000a6a67808 */ /* 0x000fe40005800000 */
[----:B------:R-:W-:Y:S02]  /*ae20*/  FMNMX.FTZ R15, R159, R8, !PT ;  /* 0x000000089f0f7209 */ /* 0x000fe40007810000 */
[----:B------:R-:W-:-:S02]  /*ae30*/  ISETP.GT.AND P3, PT, R14, 0x21, P2 ;  /* 0x000000210e00780c */ /* 0x000fc40001764270 */
[----:B------:R-:W-:Y:S02]  /*ae40*/  FMNMX.FTZ R8, R162, R15, !PT ;  /* 0x0000000fa2087209 */ /* 0x000fe40007810000 */
[----:B------:R-:W-:Y:S02]  /*ae50*/  ISETP.LT.OR P3, PT, R6, 0x22, P3 ;  /* 0x000000220600780c */ /* 0x000fe40001f61670 */
[----:B------:R-:W-:Y:S02]  /*ae60*/  FMNMX.FTZ R15, R163, R8, !PT ;  /* 0x00000008a30f7209 */ /* 0x000fe40007810000 */
[----:B------:R-:W-:Y:S02]  /*ae70*/  FSEL R8, R20, RZ, P5 ;  /* 0x000000ff14087208 */ /* 0x000fe40002800000 */
[----:B------:R-:W-:Y:S02]  /*ae80*/  FMNMX.FTZ R20, R166, R15, !PT ;  /* 0x0000000fa6147209 */ /* 0x000fe40007810000 */
[----:B------:R-:W-:Y:S01]  /*ae90*/  FSEL R171, R171, -INF , !P3 ;  /* 0xff800000abab7808 */ /* 0x000fe20005800000 */
[--C-:B------:R-:W-:Y:S01]  /*aea0*/  FFMA.FTZ R152, R152, UR10, -R8.reuse ;  /* 0x0000000a98987c23 */ /* 0x100fe20008010808 */
[----:B------:R-:W-:Y:S01]  /*aeb0*/  FMNMX.FTZ R15, R167, R20, !PT ;  /* 0x00000014a70f7209 */ /* 0x000fe20007810000 */
[--C-:B------:R-:W-:Y:S01]  /*aec0*/  FFMA.FTZ R154, R156, UR10, -R8.reuse ;  /* 0x0000000a9c9a7c23 */ /* 0x100fe20008010808 */
[----:B------:R-:W-:Y:S01]  /*aed0*/  ISETP.GT.AND P3, PT, R14, 0x29, P2 ;  /* 0x000000290e00780c */ /* 0x000fe20001764270 */
[--C-:B------:R-:W-:Y:S01]  /*aee0*/  FFMA.FTZ R156, R160, UR10, -R8.reuse ;  /* 0x0000000aa09c7c23 */ /* 0x100fe20008010808 */
[----:B------:R-:W-:Y:S01]  /*aef0*/  FMNMX.FTZ R20, R170, R15, !PT ;  /* 0x0000000faa147209 */ /* 0x000fe20007810000 */
[--C-:B------:R-:W-:Y:S01]  /*af00*/  FFMA.FTZ R15, R153, UR10, -R8.reuse ;  /* 0x0000000a990f7c23 */ /* 0x100fe20008010808 */
[----:B------:R-:W-:Y:S01]  /*af10*/  ISETP.LT.OR P3, PT, R6, 0x2a, P3 ;  /* 0x0000002a0600780c */ /* 0x000fe20001f61670 */
[----:B------:R-:W-:Y:S01]  /*af20*/  MUFU.EX2 R152, R152 ;  /* 0x0000009800987308 */ /* 0x000fe20000000800 */
[----:B------:R-:W-:Y:S01]  /*af30*/  FMNMX.FTZ R21, R171, R20, !PT ;  /* 0x00000014ab157209 */ /* 0x000fe20007810000 */
[--C-:B------:R-:W-:Y:S01]  /*af40*/  FFMA.FTZ R160, R168, UR10, -R8.reuse ;  /* 0x0000000aa8a07c23 */ /* 0x100fe20008010808 */
[----:B------:R-:W-:Y:S01]  /*af50*/  FSEL R175, R175, -INF , !P3 ;  /* 0xff800000afaf7808 */ /* 0x000fe20005800000 */
[----:B------:R-:W-:Y:S01]  /*af60*/  FFMA.FTZ R168, R180, UR10, -R8 ;  /* 0x0000000ab4a87c23 */ /* 0x000fe20008010808 */
[----:B------:R-:W-:-:S02]  /*af70*/  ISETP.GT.AND P3, PT, R14, 0x31, P2 ;  /* 0x000000310e00780c */ /* 0x000fc40001764270 */
[----:B------:R-:W-:Y:S01]  /*af80*/  FMNMX.FTZ R20, R174, R21, !PT ;  /* 0x00000015ae147209 */ /* 0x000fe20007810000 */
[----:B------:R-:W-:Y:S01]  /*af90*/  MUFU.EX2 R15, R15 ;  /* 0x0000000f000f7308 */ /* 0x000fe20000000800 */
[----:B------:R-:W-:Y:S02]  /*afa0*/  ISETP.LT.OR P3, PT, R6, 0x32, P3 ;  /* 0x000000320600780c */ /* 0x000fe40001f61670 */
[----:B------:R-:W-:Y:S01]  /*afb0*/  FMNMX.FTZ R21, R175, R20, !PT ;  /* 0x00000014af157209 */ /* 0x000fe20007810000 */
[--C-:B------:R-:W-:Y:S01]  /*afc0*/  FFMA.FTZ R20, R172, UR10, -R8.reuse ;  /* 0x0000000aac147c23 */ /* 0x100fe20008010808 */
[----:B------:R-:W-:Y:S02]  /*afd0*/  ISETP.GT.AND P2, PT, R14, 0x39, P2 ;  /* 0x000000390e00780c */ /* 0x000fe40001744270 */
[----:B------:R-:W-:Y:S01]  /*afe0*/  FSEL R179, R179, -INF , !P3 ;  /* 0xff800000b3b37808 */ /* 0x000fe20005800000 */
[----:B------:R-:W-:Y:S01]  /*aff0*/  MUFU.EX2 R154, R154 ;  /* 0x0000009a009a7308 */ /* 0x000fe20000000800 */
[----:B------:R-:W-:Y:S01]  /*b000*/  FMNMX.FTZ R14, R178, R21, !PT ;  /* 0x00000015b20e7209 */ /* 0x000fe20007810000 */
[--C-:B------:R-:W-:Y:S01]  /*b010*/  FFMA.FTZ R21, R157, UR10, -R8.reuse ;  /* 0x0000000a9d157c23 */ /* 0x100fe20008010808 */
[----:B------:R-:W-:Y:S01]  /*b020*/  ISETP.LT.OR P2, PT, R6, 0x3a, P2 ;  /* 0x0000003a0600780c */ /* 0x000fe20001741670 */
[--C-:B------:R-:W-:Y:S01]  /*b030*/  FFMA.FTZ R157, R165, UR10, -R8.reuse ;  /* 0x0000000aa59d7c23 */ /* 0x100fe20008010808 */
[----:B------:R-:W-:Y:S01]  /*b040*/  FMNMX.FTZ R153, R179, R14, !PT ;  /* 0x0000000eb3997209 */ /* 0x000fe20007810000 */
[--C-:B------:R-:W-:Y:S01]  /*b050*/  FFMA.FTZ R14, R164, UR10, -R8.reuse ;  /* 0x0000000aa40e7c23 */ /* 0x100fe20008010808 */
[----:B------:R-:W-:Y:S01]  /*b060*/  FSEL R183, R183, -INF , !P2 ;  /* 0xff800000b7b77808 */ /* 0x000fe20005000000 */
[----:B------:R-:W-:Y:S01]  /*b070*/  MUFU.EX2 R21, R21 ;  /* 0x0000001500157308 */ /* 0x000fe20000000800 */
[----:B------:R-:W-:Y:S01]  /*b080*/  FMNMX.FTZ R6, R182, R153, !PT ;  /* 0x00000099b6067209 */ /* 0x000fe20007810000 */
[--C-:B------:R-:W-:Y:S01]  /*b090*/  FFMA.FTZ R153, R161, UR10, -R8.reuse ;  /* 0x0000000aa1997c23 */ /* 0x100fe20008010808 */
[----:B------:R-:W-:Y:S01]  /*b0a0*/  FSEL R164, R5, RZ, P5 ;  /* 0x000000ff05a47208 */ /* 0x000fe20002800000 */
[----:B------:R-:W-:Y:S01]  /*b0b0*/  FFMA.FTZ R165, R173, UR10, -R8 ;  /* 0x0000000aada57c23 */ /* 0x000fe20008010808 */
[----:B------:R-:W-:Y:S01]  /*b0c0*/  FMNMX.FTZ R6, R183, R6, !PT ;  /* 0x00000006b7067209 */ /* 0x000fe20007810000 */
[----:B------:R-:W-:-:S02]  /*b0d0*/  IMAD.MOV R173, RZ, RZ, -R17 ;  /* 0x000000ffffad7224 */ /* 0x000fc400078e0a11 */
[--C-:B------:R-:W-:Y:S01]  /*b0e0*/  FFMA.FTZ R161, R169, UR10, -R8.reuse ;  /* 0x0000000aa9a17c23 */ /* 0x100fe20008010808 */
[----:B------:R-:W-:Y:S01]  /*b0f0*/  FADD.FTZ R164, -R164, R13 ;  /* 0x0000000da4a47221 */ /* 0x000fe20000010100 */
[----:B------:R-:W-:Y:S01]  /*b100*/  MUFU.EX2 R156, R156 ;  /* 0x0000009c009c7308 */ /* 0x000fe20000000800 */
[----:B------:R-:W0:Y:S01]  /*b110*/  SHFL.BFLY PT, R205, R6, 0x2, 0x1f ;  /* 0x0c401f0006cd7f89 */ /* 0x000e2200000e0000 */
[----:B------:R-:W-:Y:S01]  /*b120*/  ISETP.NE.AND P3, PT, R2, R173, PT ;  /* 0x000000ad0200720c */ /* 0x000fe20003f65270 */
[----:B------:R-:W-:Y:S01]  /*b130*/  FMUL.FTZ R13, R164, UR10 ;  /* 0x0000000aa40d7c20 */ /* 0x000fe20008410000 */
[--C-:B------:R-:W-:Y:S01]  /*b140*/  FFMA.FTZ R164, R176, UR10, -R8.reuse ;  /* 0x0000000ab0a47c23 */ /* 0x100fe20008010808 */
[--C-:B------:R-:W-:Y:S01]  /*b150*/  FFMA.FTZ R169, R177, UR10, -R8.reuse ;  /* 0x0000000ab1a97c23 */ /* 0x100fe20008010808 */
[----:B------:R-:W-:Y:S01]  /*b160*/  FFMA.FTZ R173, R181, UR10, -R8 ;  /* 0x0000000ab5ad7c23 */ /* 0x000fe20008010808 */
[----:B------:R-:W-:Y:S01]  /*b170*/  IMAD.U32 R181, RZ, RZ, UR21 ;  /* 0x00000015ffb57e24 */ /* 0x000fe2000f8e00ff */
[----:B------:R-:W-:Y:S08]  /*b180*/  MUFU.EX2 R153, R153 ;  /* 0x0000009900997308 */ /* 0x000ff00000000800 */
[----:B------:R-:W1:Y:S08]  /*b190*/  MUFU.EX2 R13, R13 ;  /* 0x0000000d000d7308 */ /* 0x000e700000000800 */
[----:B------:R-:W2:Y:S01]  /*b1a0*/  MUFU.EX2 R14, R14 ;  /* 0x0000000e000e7308 */ /* 0x000ea20000000800 */
[----:B0-----:R-:W-:-:S05]  /*b1b0*/  FMNMX.FTZ R205, R6, R205, !PT ;  /* 0x000000cd06cd7209 */ /* 0x001fca0007810000 */
[----:B------:R-:W0:Y:S02]  /*b1c0*/  SHFL.BFLY PT, R6, R205, 0x1, 0x1f ;  /* 0x0c201f00cd067f89 */ /* 0x000e2400000e0000 */
[----:B------:R-:W3:Y:S01]  /*b1d0*/  MUFU.EX2 R157, R157 ;  /* 0x0000009d009d7308 */ /* 0x000ee20000000800 */
[----:B-1----:R-:W-:Y:S01]  /*b1e0*/  FFMA.FTZ R172, R13, R3, R152 ;  /* 0x000000030dac7223 */ /* 0x002fe20000010098 */
[----:B------:R-:W-:Y:S01]  /*b1f0*/  F2FP.BF16.F32.PACK_AB R152, R15, R152 ;  /* 0x000000980f98723e */ /* 0x000fe200000010ff */
[-C--:B------:R-:W-:Y:S01]  /*b200*/  FMUL.FTZ R24, R24, R13.reuse ;  /* 0x0000000d18187220 */ /* 0x080fe20000410000 */
[-C--:B------:R-:W-:Y:S01]  /*b210*/  FMUL.FTZ R25, R25, R13.reuse ;  /* 0x0000000d19197220 */ /* 0x080fe20000410000 */
[----:B------:R-:W-:Y:S01]  /*b220*/  FADD.FTZ R3, R15, R172 ;  /* 0x000000ac0f037221 */ /* 0x000fe20000010000 */
[-C--:B------:R-:W-:Y:S01]  /*b230*/  FMUL.FTZ R28, R28, R13.reuse ;  /* 0x0000000d1c1c7220 */ /* 0x080fe20000410000 */
[-C--:B------:R-:W-:Y:S01]  /*b240*/  FMUL.FTZ R29, R29, R13.reuse ;  /* 0x0000000d1d1d7220 */ /* 0x080fe20000410000 */
[----:B------:R-:W1:Y:S01]  /*b250*/  MUFU.EX2 R160, R160 ;  /* 0x000000a000a07308 */ /* 0x000e620000000800 */
[----:B------:R-:W-:Y:S01]  /*b260*/  FADD.FTZ R8, R154, R3 ;  /* 0x000000039a087221 */ /* 0x000fe20000010000 */
[----:B------:R-:W-:Y:S01]  /*b270*/  F2FP.BF16.F32.PACK_AB R154, R21, R154 ;  /* 0x0000009a159a723e */ /* 0x000fe200000010ff */
[-C--:B------:R-:W-:Y:S01]  /*b280*/  FMUL.FTZ R32, R32, R13.reuse ;  /* 0x0000000d20207220 */ /* 0x080fe20000410000 */
[----:B------:R-:W-:Y:S01]  /*b290*/  FMUL.FTZ R33, R33, R13 ;  /* 0x0000000d21217220 */ /* 0x000fe20000410000 */
[----:B------:R-:W-:Y:S01]  /*b2a0*/  FADD.FTZ R177, R21, R8 ;  /* 0x0000000815b17221 */ /* 0x000fe20000010000 */
[----:B------:R-:W-:-:S02]  /*b2b0*/  @!P3 IMAD R8, R181, 0x40, R16 ;  /* 0x00000040b508b824 */ /* 0x000fc400078e0210 */
[-C--:B------:R-:W-:Y:S01]  /*b2c0*/  FMUL.FTZ R36, R36, R13.reuse ;  /* 0x0000000d24247220 */ /* 0x080fe20000410000 */
[----:B------:R-:W4:Y:S01]  /*b2d0*/  MUFU.EX2 R161, R161 ;  /* 0x000000a100a17308 */ /* 0x000f220000000800 */
[----:B------:R-:W-:Y:S01]  /*b2e0*/  FADD.FTZ R172, R156, R177 ;  /* 0x000000b19cac7221 */ /* 0x000fe20000010000 */
[----:B------:R-:W-:Y:S01]  /*b2f0*/  F2FP.BF16.F32.PACK_AB R156, R153, R156 ;  /* 0x0000009c999c723e */ /* 0x000fe200000010ff */
[-C--:B------:R-:W-:Y:S01]  /*b300*/  FMUL.FTZ R37, R37, R13.reuse ;  /* 0x0000000d25257220 */ /* 0x080fe20000410000 */
[-C--:B------:R-:W-:Y:S01]  /*b310*/  FMUL.FTZ R40, R40, R13.reuse ;  /* 0x0000000d28287220 */ /* 0x080fe20000410000 */
[----:B------:R-:W-:Y:S01]  /*b320*/  FADD.FTZ R177, R153, R172 ;  /* 0x000000ac99b17221 */ /* 0x000fe20000010000 */
[----:B0-----:R-:W-:Y:S01]  /*b330*/  FMNMX.FTZ R6, R205, R6, !PT ;  /* 0x00000006cd067209 */ /* 0x001fe20007810000 */
[-C--:B------:R-:W-:Y:S01]  /*b340*/  FMUL.FTZ R41, R41, R13.reuse ;  /* 0x0000000d29297220 */ /* 0x080fe20000410000 */
[----:B------:R-:W0:Y:S01]  /*b350*/  MUFU.EX2 R20, R20 ;  /* 0x0000001400147308 */ /* 0x000e220000000800 */
[----:B------:R-:W-:Y:S01]  /*b360*/  @!P3 LEA R172, R8, UR46, 0x2 ;  /* 0x0000002e08acbc11 */ /* 0x000fe2000f8e10ff */
[----:B--2---:R-:W-:Y:S01]  /*b370*/  FADD.FTZ R8, R14, R177 ;  /* 0x000000b10e087221 */ /* 0x004fe20000010000 */
[C---:B------:R-:W-:Y:S01]  /*b380*/  FMUL.FTZ R176, R6.reuse, UR10 ;  /* 0x0000000a06b07c20 */ /* 0x040fe20008410000 */
[----:B------:R-:W-:Y:S01]  /*b390*/  FSETP.NEU.FTZ.AND P2, PT, R6, -INF , PT ;  /* 0xff8000000600780b */ /* 0x000fe20003f5d000 */
[-C--:B------:R-:W-:Y:S01]  /*b3a0*/  FMUL.FTZ R44, R44, R13.reuse ;  /* 0x0000000d2c2c7220 */ /* 0x080fe20000410000 */
[----:B---3--:R-:W-:Y:S01]  /*b3b0*/  FADD.FTZ R181, R157, R8 ;  /* 0x000000089db57221 */ /* 0x008fe20000010000 */
[----:B------:R-:W-:Y:S01]  /*b3c0*/  @!P3 STS [R172+0x28800], R13 ;  /* 0x0288000dac00b388 */ /* 0x000fe20000000800 */
[----:B------:R-:W-:Y:S01]  /*b3d0*/  FSEL R176, R176, RZ, P2 ;  /* 0x000000ffb0b07208 */ /* 0x000fe20001000000 */
[----:B------:R-:W2:Y:S01]  /*b3e0*/  MUFU.EX2 R165, R165 ;  /* 0x000000a500a57308 */ /* 0x000ea20000000800 */
[----:B------:R-:W-:Y:S01]  /*b3f0*/  FSEL R3, R6, RZ, P2 ;  /* 0x000000ff06037208 */ /* 0x000fe20001000000 */
[-C--:B------:R-:W-:Y:S01]  /*b400*/  FMUL.FTZ R45, R45, R13.reuse ;  /* 0x0000000d2d2d7220 */ /* 0x080fe20000410000 */
[-C--:B------:R-:W-:Y:S01]  /*b410*/  FMUL.FTZ R48, R48, R13.reuse ;  /* 0x0000000d30307220 */ /* 0x080fe20000410000 */
[----:B------:R-:W-:Y:S01]  /*b420*/  FFMA.FTZ R177, R162, UR10, -R176 ;  /* 0x0000000aa2b17c23 */ /* 0x000fe200080108b0 */
[----:B-1----:R-:W-:Y:S01]  /*b430*/  FADD.FTZ R162, R160, R181 ;  /* 0x000000b5a0a27221 */ /* 0x002fe20000010000 */
[----:B------:R-:W-:Y:S01]  /*b440*/  FADD.FTZ R3, -R3, R12 ;  /* 0x0000000c03037221 */ /* 0x000fe20000010100 */
[----:B------:R-:W-:Y:S01]  /*b450*/  FFMA.FTZ R9, R9, UR10, -R176 ;  /* 0x0000000a09097c23 */ /* 0x000fe200080108b0 */
[----:B------:R-:W1:Y:S01]  /*b460*/  MUFU.EX2 R164, R164 ;  /* 0x000000a400a47308 */ /* 0x000e620000000800 */
[----:B----4-:R-:W-:Y:S01]  /*b470*/  FADD.FTZ R205, R161, R162 ;  /* 0x000000a2a1cd7221 */ /* 0x010fe20000010000 */
[----:B------:R-:W-:Y:S01]  /*b480*/  FMUL.FTZ R3, R3, UR10 ;  /* 0x0000000a03037c20 */ /* 0x000fe20008410000 */
[--C-:B------:R-:W-:Y:S01]  /*b490*/  FFMA.FTZ R155, R155, UR10, -R176.reuse ;  /* 0x0000000a9b9b7c23 */ /* 0x100fe200080108b0 */
[--C-:B------:R-:W-:Y:S01]  /*b4a0*/  FFMA.FTZ R158, R158, UR10, -R176.reuse ;  /* 0x0000000a9e9e7c23 */ /* 0x100fe200080108b0 */
[----:B0-----:R-:W-:Y:S01]  /*b4b0*/  FADD.FTZ R162, R20, R205 ;  /* 0x000000cd14a27221 */ /* 0x001fe20000010000 */
[--C-:B------:R-:W-:Y:S01]  /*b4c0*/  FFMA.FTZ R159, R159, UR10, -R176.reuse ;  /* 0x0000000a9f9f7c23 */ /* 0x100fe200080108b0 */
[--C-:B------:R-:W-:Y:S01]  /*b4d0*/  FFMA.FTZ R181, R170, UR10, -R176.reuse ;  /* 0x0000000aaab57c23 */ /* 0x100fe200080108b0 */
[----:B------:R-:W0:Y:S01]  /*b4e0*/  MUFU.EX2 R169, R169 ;  /* 0x000000a900a97308 */ /* 0x000e220000000800 */
[--C-:B------:R-:W-:Y:S01]  /*b4f0*/  FFMA.FTZ R163, R163, UR10, -R176.reuse ;  /* 0x0000000aa3a37c23 */ /* 0x100fe200080108b0 */
[--C-:B------:R-:W-:Y:S01]  /*b500*/  FFMA.FTZ R180, R166, UR10, -R176.reuse ;  /* 0x0000000aa6b47c23 */ /* 0x100fe200080108b0 */
[--C-:B------:R-:W-:Y:S01]  /*b510*/  FFMA.FTZ R167, R167, UR10, -R176.reuse ;  /* 0x0000000aa7a77c23 */ /* 0x100fe200080108b0 */
[----:B------:R-:W-:Y:S01]  /*b520*/  F2FP.BF16.F32.PACK_AB R160, R161, R160 ;  /* 0x000000a0a1a0723e */ /* 0x000fe200000010ff */
[--C-:B------:R-:W-:Y:S01]  /*b530*/  FFMA.FTZ R171, R171, UR10, -R176.reuse ;  /* 0x0000000aabab7c23 */ /* 0x100fe200080108b0 */
[--C-:B------:R-:W-:Y:S01]  /*b540*/  FFMA.FTZ R174, R174, UR10, -R176.reuse ;  /* 0x0000000aaeae7c23 */ /* 0x100fe200080108b0 */
[--C-:B------:R-:W-:Y:S01]  /*b550*/  FFMA.FTZ R175, R175, UR10, -R176.reuse ;  /* 0x0000000aafaf7c23 */ /* 0x100fe200080108b0 */
[----:B------:R-:W-:Y:S01]  /*b560*/  MUFU.EX2 R168, R168 ;  /* 0x000000a800a87308 */ /* 0x000fe20000000800 */
[--C-:B------:R-:W-:Y:S01]  /*b570*/  FFMA.FTZ R178, R178, UR10, -R176.reuse ;  /* 0x0000000ab2b27c23 */ /* 0x100fe200080108b0 */
[--C-:B------:R-:W-:Y:S01]  /*b580*/  FFMA.FTZ R179, R179, UR10, -R176.reuse ;  /* 0x0000000ab3b37c23 */ /* 0x100fe200080108b0 */
[--C-:B------:R-:W-:Y:S01]  /*b590*/  FFMA.FTZ R182, R182, UR10, -R176.reuse ;  /* 0x0000000ab6b67c23 */ /* 0x100fe200080108b0 */
[----:B------:R-:W-:Y:S01]  /*b5a0*/  FFMA.FTZ R176, R183, UR10, -R176 ;  /* 0x0000000ab7b07c23 */ /* 0x000fe200080108b0 */
        /* <DEDUP_REMOVED lines=24> */
[----:B-1----:R-:W-:Y:S01]  /*b730*/  FADD.FTZ R162, R164, R3 ;  /* 0x00000003a4a27221 */ /* 0x002fe20000010000 */
[----:B0-----:R-:W-:Y:S01]  /*b740*/  F2FP.BF16.F32.PACK_AB R164, R169, R164 ;  /* 0x000000a4a9a4723e */ /* 0x001fe200000010ff */
        /* <DEDUP_REMOVED lines=51> */
[C---:B--2---:R-:W-:Y:S01]  /*ba80*/  FADD.FTZ R172, R14.reuse, R15 ;  /* 0x0000000f0eac7221 */ /* 0x044fe20000010000 */
[----:B------:R-:W-:Y:S01]  /*ba90*/  F2FP.BF16.F32.PACK_AB R157, R14, R177 ;  /* 0x000000b10e9d723e */ /* 0x000fe200000010ff */
[-C--:B------:R-:W-:Y:S01]  /*baa0*/  FMUL.FTZ R148, R148, R13.reuse ;  /* 0x0000000d94947220 */ /* 0x080fe20000410000 */
[----:B------:R-:W-:Y:S01]  /*bab0*/  FMUL.FTZ R149, R149, R13 ;  /* 0x0000000d95957220 */ /* 0x000fe20000410000 */
        /* <DEDUP_REMOVED lines=93> */
.L_x_5584:
[----:B------:R0:W2:Y:S01]  /*c090*/  SYNCS.PHASECHK.TRANS64.TRYWAIT P2, [UR25+0x28c50], R11 ;  /* 0x028c500bff0075a7 */ /* 0x0000a20008040159 */
[----:B------:R-:W-:Y:S05]  /*c0a0*/  @!P0 BRA `(.L_x_5585) ;  /* 0x0000000000048947 */ /* 0x000fea0003800000 */
[----:B------:R-:W-:Y:S01]  /*c0b0*/  BPT.TRAP 0x1 ;  /* 0x000000040000795c */ /* 0x000fe20000300000 */
.L_x_5585:
[----:B--2---:R-:W-:Y:S05]  /*c0c0*/  @P2 BRA `(.L_x_5586) ;  /* 0x0000000000082947 */ /* 0x004fea0003800000 */
[----:B------:R-:W2:Y:S02]  /*c0d0*/  SYNCS.PHASECHK.TRANS64.TRYWAIT P2, [UR25+0x28c50], R11 ;  /* 0x028c500bff0075a7 */ /* 0x000ea40008040159 */
[----:B--2---:R-:W-:Y:S05]  /*c0e0*/  @!P2 BRA `(.L_x_5587) ;  /* 0x000000b00094a947 */ /* 0x004fea0003800000 */
.L_x_5586:
[----:B------:R-:W-:Y:S01]  /*c0f0*/  ULEA UR11, UR37, UR50, 0xc ;  /* 0x00000032250b7291 */ /* 0x000fe2000f8e603f */
[----:B------:R-:W-:Y:S01]  /*c100*/  WARPGROUP.ARRIVE ;  /* 0x00000000000079c5 */ /* 0x000fe20000000000 */
[----:B------:R-:W-:Y:S01]  /*c110*/  UMOV UR7, 0x40000040 ;  /* 0x4000004000077882 */ /* 0x000fe20000000000 */
[C---:B------:R-:W-:Y:S01]  /*c120*/  ISETP.GT.AND P2, PT, R7.reuse, UR48, PT ;  /* 0x0000003007007c0c */ /* 0x040fe2000bf44270 */
[----:B--2---:R-:W-:Y:S01]  /*c130*/  @!P1 VIADD R10, R10, 0x28c60 ;  /* 0x00028c600a0a9836 */ /* 0x004fe20000000000 */
        /* <DEDUP_REMOVED lines=36> */
.L_x_5571:
[----:B------:R-:W5:Y:S01]  /*c380*/  SHFL.BFLY PT, R0, R3, 0x2, 0x1f ;  /* 0x0c401f0003007f89 */ /* 0x000f6200000e0000 */
[----:B------:R-:W-:Y:S01]  /*c390*/  IMAD.U32 R20, RZ, RZ, UR10 ;  /* 0x0000000aff147e24 */ /* 0x000fe2000f8e00ff */
[----:B------:R-:W-:Y:S02]  /*c3a0*/  UIADD3 UR39, UR39, 0x1, URZ ;  /* 0x0000000127277890 */ /* 0x000fe4000fffe03f */
        /* <DEDUP_REMOVED lines=10> */
[----:B------:R-:W5:Y:S02]  /*c450*/  SHFL.BFLY PT, R8, R9, 0x1, 0x1f ;  /* 0x0c201f0009087f89 */ /* 0x000f6400000e0000 */
[----:B------:R-:W-:Y:S02]  /*c460*/  USEL UR4, URZ, 0x1, UP0 ;  /* 0x000000013f047887 */ /* 0x000fe40008000000 */
[----:B------:R-:W-:Y:S02]  /*c470*/  USEL UR37, UR37, URZ, UP0 ;  /* 0x0000003f25257287 */ /* 0x000fe40008000000 */
[----:B------:R-:W-:Y:S01]  /*c480*/  ULOP3.LUT UR38, UR38, UR4, URZ, 0x3c, !UPT ;  /* 0x0000000426267292 */ /* 0x000fe2000f8e3c3f */
[----:B0-----:R-:W-:Y:S01]  /*c490*/  FADD.FTZ R13, R0, R7 ;  /* 0x00000007000d7221 */ /* 0x001fe20000010000 */
[----:B------:R-:W-:-:S02]  /*c4a0*/  IMAD.MOV R7, RZ, RZ, -R17 ;  /* 0x000000ffff077224 */ /* 0x000fc400078e0a11 */
[----:B-----5:R-:W-:Y:S02]  /*c4b0*/  FADD.FTZ R11, R9, R8 ;  /* 0x00000008090b7221 */ /* 0x020fe40000010000 */
[----:B------:R-:W-:Y:S02]  /*c4c0*/  FSETP.NE.FTZ.AND P1, PT, R13, RZ, PT ;  /* 0x000000ff0d00720b */ /* 0x000fe40003f35000 */
[----:B------:R-:W-:Y:S01]  /*c4d0*/  ISETP.NE.AND P0, PT, R2, R7, PT ;  /* 0x000000070200720c */ /* 0x000fe20003f05270 */
[----:B------:R-:W-:Y:S01]  /*c4e0*/  IMAD.MOV.U32 R7, RZ, RZ, RZ ;  /* 0x000000ffff077224 */ /* 0x000fe200078e00ff */
[----:B------:R-:W-:-:S09]  /*c4f0*/  FSETP.NE.FTZ.AND P2, PT, R11, RZ, PT ;  /* 0x000000ff0b00720b */ /* 0x000fd20003f55000 */
[----:B------:R-:W3:Y:S01]  /*c500*/  @P1 MUFU.RCP R7, R13 ;  /* 0x0000000d00071308 */ /* 0x000ee20000001000 */
[----:B------:R-:W-:Y:S01]  /*c510*/  @P1 FMUL.FTZ R20, R20, 0.69314718246459960938 ;  /* 0x3f31721814141820 */ /* 0x000fe20000410000 */
[----:B------:R-:W-:Y:S02]  /*c520*/  @!P0 IMAD R0, R3, 0x40, R16 ;  /* 0x0000004003008824 */ /* 0x000fe400078e0210 */
[----:B------:R-:W-:-:S03]  /*c530*/  IMAD.MOV.U32 R3, RZ, RZ, -0x800000 ;  /* 0xff800000ff037424 */ /* 0x000fc600078e00ff */
[----:B------:R-:W-:Y:S01]  /*c540*/  @!P0 LEA R9, R0, UR46, 0x2 ;  /* 0x0000002e00098c11 */ /* 0x000fe2000f8e10ff */
[----:B------:R-:W-:Y:S01]  /*c550*/  @P2 MUFU.RCP R4, R11 ;  /* 0x0000000b00042308 */ /* 0x000fe20000001000 */
[----:B------:R-:W-:-:S07]  /*c560*/  IMAD.MOV.U32 R0, RZ, RZ, -0x800000 ;  /* 0xff800000ff007424 */ /* 0x000fce00078e00ff */
[----:B------:R-:W0:Y:S01]  /*c570*/  @P1 MUFU.LG2 R13, R13 ;  /* 0x0000000d000d1308 */ /* 0x000e220000000c00 */
[-C--:B---3--:R-:W-:Y:S01]  /*c580*/  FMUL.FTZ R170, R24, R7.reuse ;  /* 0x0000000718aa7220 */ /* 0x088fe20000410000 */
[-C--:B------:R-:W-:Y:S01]  /*c590*/  FMUL.FTZ R14, R25, R7.reuse ;  /* 0x00000007190e7220 */ /* 0x080fe20000410000 */
[-C--:B------:R-:W-:Y:S01]  /*c5a0*/  FMUL.FTZ R169, R28, R7.reuse ;  /* 0x000000071ca97220 */ /* 0x080fe20000410000 */
[-C--:B------:R-:W-:Y:S01]  /*c5b0*/  FMUL.FTZ R12, R29, R7.reuse ;  /* 0x000000071d0c7220 */ /* 0x080fe20000410000 */
[-C--:B-12-4-:R-:W-:Y:S01]  /*c5c0*/  FMUL.FTZ R167, R32, R7.reuse ;  /* 0x0000000720a77220 */ /* 0x096fe20000410000 */
        /* <DEDUP_REMOVED lines=60> */
[----:B------:R-:W-:-:S02]  /*c990*/  IMAD.U32 R24, RZ, RZ, UR10 ;  /* 0x0000000aff187e24 */ /* 0x000fc4000f8e00ff */
[----:B0-----:R-:W-:Y:S01]  /*c9a0*/  @P1 FMUL.FTZ R13, R13, 0.69314718246459960938 ;  /* 0x3f3172180d0d1820 */ /* 0x001fe20000410000 */
[-C--:B------:R-:W-:Y:S01]  /*c9b0*/  FMUL.FTZ R26, R26, R4.reuse ;  /* 0x000000041a1a7220 */ /* 0x080fe20000410000 */
[----:B------:R0:W-:Y:S01]  /*c9c0*/  @!P0 STS [R9+0x28820], R4 ;  /* 0x0288200409008388 */ /* 0x0001e20000000800 */
[----:B------:R-:W-:Y:S01]  /*c9d0*/  @P2 FMUL.FTZ R24, R24, 0.69314718246459960938 ;  /* 0x3f31721818182820 */ /* 0x000fe20000410000 */
[----:B------:R-:W-:Y:S01]  /*c9e0*/  PLOP3.LUT P0, PT, PT, PT, PT, 0x8, 0x0 ;  /* 0x000000000000781c */ /* 0x000fe20003f0e170 */
[-C--:B------:R-:W-:Y:S01]  /*c9f0*/  FMUL.FTZ R27, R27, R4.reuse ;  /* 0x000000041b1b7220 */ /* 0x080fe20000410000 */
[-C--:B------:R-:W-:Y:S01]  /*ca00*/  FMUL.FTZ R30, R30, R4.reuse ;  /* 0x000000041e1e7220 */ /* 0x080fe20000410000 */
[-C--:B------:R-:W-:Y:S01]  /*ca10*/  FMUL.FTZ R31, R31, R4.reuse ;  /* 0x000000041f1f7220 */ /* 0x080fe20000410000 */
[----:B-1----:R1:W2:Y:S01]  /*ca20*/  @P2 MUFU.LG2 R7, R11 ;  /* 0x0000000b00072308 */ /* 0x0022a20000000c00 */
        /* <DEDUP_REMOVED lines=16> */
[----:B--2---:R-:W-:Y:S01]  /*cb30*/  @P2 FMUL.FTZ R7, R7, 0.69314718246459960938 ;  /* 0x3f31721807072820 */ /* 0x004fe20000410000 */
        /* <DEDUP_REMOVED lines=47> */
.L_x_5504:
[----:B------:R-:W0:Y:S08]  /*ce30*/  S2UR UR4, SR_CgaCtaId ;  /* 0x00000000000479c3 */ /* 0x000e300000008800 */
[----:B------:R-:W-:Y:S06]  /*ce40*/  BAR.SYNC.DEFER_BLOCKING 0x5, 0x180 ;  /* 0x0146000000007b1d */ /* 0x000fec0000010000 */
[----:B------:R-:W-:Y:S01]  /*ce50*/  UMOV UR46, 0x400 ;  /* 0x00000400002e7882 */ /* 0x000fe20000000000 */
[----:B------:R-:W-:Y:S01]  /*ce60*/  BSSY B0, `(.L_x_5589) ;  /* 0x00002f2000007945 */ /* 0x000fe20003800000 */
[----:B0-----:R-:W-:-:S09]  /*ce70*/  ULEA UR46, UR4, UR46, 0x18 ;  /* 0x0000002e042e7291 */ /* 0x001fd2000f8ec03f */
[----:B------:R-:W0:Y:S02]  /*ce80*/  LDS.128 R4, [UR46+0x28cd0] ;  /* 0x028cd02eff047984 */ /* 0x000e240008000c00 */
[----:B0-----:R-:W-:Y:S02]  /*ce90*/  R2UR UR5, R5 ;  /* 0x00000000050572ca */ /* 0x001fe400000e0000 */
[----:B------:R-:W-:Y:S02]  /*cea0*/  R2UR UR7, R6 ;  /* 0x00000000060772ca */ /* 0x000fe400000e0000 */
        /* <DEDUP_REMOVED lines=46> */
[----:B------:R-:W-:Y:S01]  /*d190*/  SHF.R.U64 R7, R7, 0x3, RZ ;  /* 0x0000000307077819 */ /* 0x000fe200000012ff */
[--C-:B------:R-:W-:Y:S01]  /*d1a0*/  IMAD.X R91, RZ, RZ, R5.reuse, P2 ;  /* 0x000000ffff5b7224 */ /* 0x100fe200010e0605 */
[C---:B------:R-:W-:Y:S01]  /*d1b0*/  IADD3 R207, P0, R4.reuse, 0x4020, RZ ;  /* 0x0000402004cf7810 */ /* 0x040fe20007f1e0ff */
[--C-:B------:R-:W-:Y:S01]  /*d1c0*/  IMAD.X R95, RZ, RZ, R5.reuse, P1 ;  /* 0x000000ffff5f7224 */ /* 0x100fe200008e0605 */
[C---:B------:R-:W-:Y:S01]  /*d1d0*/  IADD3 R102, P4, R4.reuse, 0x4040, RZ ;  /* 0x0000404004667810 */ /* 0x040fe20007f9e0ff */
[----:B------:R-:W-:Y:S01]  /*d1e0*/  UIMAD.WIDE UR8, UR43, 0x4, UR8 ;  /* 0x000000042b0878a5 */ /* 0x000fe2000f8e0208 */
        /* <DEDUP_REMOVED lines=14> */
[----:B------:R-:W-:-:S02]  /*d2d0*/  LOP3.LUT R6, R175, 0x380, RZ, 0xc0, !PT ;  /* 0x00000380af067812 */ /* 0x000fc400078ec0ff */
[----:B------:R-:W-:Y:S02]  /*d2e0*/  SHF.R.U64 R7, R7, 0x3, RZ ;  /* 0x0000000307077819 */ /* 0x000fe400000012ff */
[----:B------:R-:W-:Y:S02]  /*d2f0*/  SHF.R.U64 R6, R6, 0x3, RZ ;  /* 0x0000000306067819 */ /* 0x000fe400000012ff */
[----:B------:R-:W-:Y:S02]  /*d300*/  LOP3.LUT R24, R7, R24, RZ, 0x3c, !PT ;  /* 0x0000001807187212 */ /* 0x000fe400078e3cff */
[----:B------:R-:W-:Y:S02]  /*d310*/  LOP3.LUT R7, R40, 0x380, RZ, 0xc0, !PT ;  /* 0x0000038028077812 */ /* 0x000fe400078ec0ff */
[----:B------:R-:W-:Y:S02]  /*d320*/  LOP3.LUT R20, R6, R175, RZ, 0x3c, !PT ;  /* 0x000000af06147212 */ /* 0x000fe400078e3cff */
        /* <DEDUP_REMOVED lines=10> */
[----:B------:R-:W-:Y:S02]  /*d3d0*/  MOV R174, R4 ;  /* 0x0000000400ae7202 */ /* 0x000fe40000000f00 */
[----:B------:R-:W-:Y:S02]  /*d3e0*/  LOP3.LUT R7, R168, 0x380, RZ, 0xc0, !PT ;  /* 0x00000380a8077812 */ /* 0x000fe400078ec0ff */
[----:B------:R-:W-:-:S02]  /*d3f0*/  LOP3.LUT R28, R177, 0x380, RZ, 0xc0, !PT ;  /* 0x00000380b11c7812 */ /* 0x000fc400078ec0ff */
[----:B------:R-:W-:Y:S02]  /*d400*/  F2FP.BF16.F32.PACK_AB R5, R27, R26 ;  /* 0x0000001a1b05723e */ /* 0x000fe400000010ff */
[----:B------:R-:W-:Y:S02]  /*d410*/  LOP3.LUT R32, R179, 0x380, RZ, 0xc0, !PT ;  /* 0x00000380b3207812 */ /* 0x000fe400078ec0ff */
[----:B------:R-:W-:Y:S02]  /*d420*/  LOP3.LUT R98, R6, R207, RZ, 0x3c, !PT ;  /* 0x000000cf06627212 */ /* 0x000fe400078e3cff */
[----:B------:R-:W-:Y:S02]  /*d430*/  LOP3.LUT R27, R114, 0x380, RZ, 0xc0, !PT ;  /* 0x00000380721b7812 */ /* 0x000fe400078ec0ff */
[----:B------:R-:W-:Y:S02]  /*d440*/  F2FP.BF16.F32.PACK_AB R6, R12, R169 ;  /* 0x000000a90c06723e */ /* 0x000fe400000010ff */
[----:B------:R-:W-:-:S02]  /*d450*/  SHF.R.U64 R169, R7, 0x3, RZ ;  /* 0x0000000307a97819 */ /* 0x000fc400000012ff */
[----:B------:R-:W-:Y:S02]  /*d460*/  SHF.R.U64 R28, R28, 0x3, RZ ;  /* 0x000000031c1c7819 */ /* 0x000fe400000012ff */
[----:B------:R-:W-:Y:S02]  /*d470*/  LOP3.LUT R90, R183, 0x380, RZ, 0xc0, !PT ;  /* 0x00000380b75a7812 */ /* 0x000fe400078ec0ff */
[----:B------:R-:W-:Y:S02]  /*d480*/  F2FP.BF16.F32.PACK_AB R4, R14, R170 ;  /* 0x000000aa0e04723e */ /* 0x000fe400000010ff */
[----:B------:R-:W-:Y:S02]  /*d490*/  F2FP.BF16.F32.PACK_AB R7, R31, R30 ;  /* 0x0000001e1f07723e */ /* 0x000fe400000010ff */
[----:B------:R-:W-:Y:S02]  /*d4a0*/  SHF.R.U64 R32, R32, 0x3, RZ ;  /* 0x0000000320207819 */ /* 0x000fe400000012ff */
[----:B------:R-:W-:Y:S01]  /*d4b0*/  LOP3.LUT R94, R205, 0x380, RZ, 0xc0, !PT ;  /* 0x00000380cd5e7812 */ /* 0x000fe200078ec0ff */
[----:B------:R0:W-:Y:S01]  /*d4c0*/  STSM.16.M88.4 [R174], R4 ;  /* 0x00000004ae007844 */ /* 0x0001e20000000200 */
[----:B------:R-:W-:-:S02]  /*d4d0*/  SHF.R.U64 R27, R27, 0x3, RZ ;  /* 0x000000031b1b7819 */ /* 0x000fc400000012ff */
[----:B------:R-:W-:Y:S02]  /*d4e0*/  LOP3.LUT R106, R209, 0x380, RZ, 0xc0, !PT ;  /* 0x00000380d16a7812 */ /* 0x000fe400078ec0ff */
[----:B------:R-:W-:Y:S02]  /*d4f0*/  LOP3.LUT R28, R28, R177, RZ, 0x3c, !PT ;  /* 0x000000b11c1c7212 */ /* 0x000fe400078e3cff */
[----:B------:R-:W-:Y:S02]  /*d500*/  SHF.R.U64 R90, R90, 0x3, RZ ;  /* 0x000000035a5a7819 */ /* 0x000fe400000012ff */
[----:B------:R-:W-:Y:S02]  /*d510*/  LOP3.LUT R32, R32, R179, RZ, 0x3c, !PT ;  /* 0x000000b320207212 */ /* 0x000fe400078e3cff */
[----:B------:R-:W-:Y:S02]  /*d520*/  SHF.R.U64 R94, R94, 0x3, RZ ;  /* 0x000000035e5e7819 */ /* 0x000fe400000012ff */
[----:B------:R-:W-:-:S02]  /*d530*/  LOP3.LUT R110, R211, 0x380, RZ, 0xc0, !PT ;  /* 0x00000380d36e7812 */ /* 0x000fc400078ec0ff */
[----:B------:R-:W-:Y:S02]  /*d540*/  LOP3.LUT R114, R27, R114, RZ, 0x3c, !PT ;  /* 0x000000721b727212 */ /* 0x000fe400078e3cff */
[----:B------:R-:W-:Y:S02]  /*d550*/  SHF.R.U64 R106, R106, 0x3, RZ ;  /* 0x000000036a6a7819 */ /* 0x000fe400000012ff */
[----:B------:R-:W-:Y:S02]  /*d560*/  MOV R27, R20 ;  /* 0x00000014001b7202 */ /* 0x000fe40000000f00 */
[----:B0-----:R-:W-:Y:S02]  /*d570*/  F2FP.BF16.F32.PACK_AB R4, R163, R167 ;  /* 0x000000a7a304723e */ /* 0x001fe400000010ff */
[----:B------:R-:W-:Y:S02]  /*d580*/  F2FP.BF16.F32.PACK_AB R5, R35, R34 ;  /* 0x000000222305723e */ /* 0x000fe400000010ff */
[----:B------:R-:W-:-:S02]  /*d590*/  F2FP.BF16.F32.PACK_AB R6, R154, R165 ;  /* 0x000000a59a06723e */ /* 0x000fc400000010ff */
[----:B------:R-:W-:Y:S02]  /*d5a0*/  F2FP.BF16.F32.PACK_AB R7, R39, R38 ;  /* 0x000000262707723e */ /* 0x000fe400000010ff */
[----:B------:R-:W-:Y:S02]  /*d5b0*/  MOV R26, R24 ;  /* 0x00000018001a7202 */ /* 0x000fe40000000f00 */
[----:B------:R-:W-:Y:S01]  /*d5c0*/  LOP3.LUT R90, R90, R183, RZ, 0x3c, !PT ;  /* 0x000000b75a5a7212 */ /* 0x000fe200078e3cff */
[----:B------:R0:W-:Y:S01]  /*d5d0*/  STSM.16.M88.4 [R27], R4 ;  /* 0x000000041b007844 */ /* 0x0001e20000000200 */
[----:B------:R-:W-:Y:S02]  /*d5e0*/  LOP3.LUT R14, R171, 0x380, RZ, 0xc0, !PT ;  /* 0x00000380ab0e7812 */ /* 0x000fe400078ec0ff */
[----:B------:R-:W-:Y:S01]  /*d5f0*/  MOV R28, R28 ;  /* 0x0000001c001c7202 */ /* 0x000fe20000000f00 */
[----:B------:R-:W-:Y:S01]  /*d600*/  STSM.16.M88.4 [R26], R8 ;  /* 0x000000081a007844 */ /* 0x000fe20000000200 */
[----:B------:R-:W-:-:S02]  /*d610*/  LOP3.LUT R94, R94, R205, RZ, 0x3c, !PT ;  /* 0x000000cd5e5e7212 */ /* 0x000fc400078e3cff */
[----:B------:R-:W-:Y:S01]  /*d620*/  SHF.R.U64 R110, R110, 0x3, RZ ;  /* 0x000000036e6e7819 */ /* 0x000fe200000012ff */
[----:B------:R-:W-:Y:S01]  /*d630*/  STSM.16.M88.4 [R28], R48 ;  /* 0x000000301c007844 */ /* 0x000fe20000000200 */
[----:B------:R-:W-:Y:S02]  /*d640*/  MOV R32, R32 ;  /* 0x0000002000207202 */ /* 0x000fe40000000f00 */
[----:B------:R-:W-:Y:S02]  /*d650*/  LOP3.LUT R106, R106, R209, RZ, 0x3c, !PT ;  /* 0x000000d16a6a7212 */ /* 0x000fe400078e3cff */
[----:B------:R-:W-:Y:S01]  /*d660*/  MOV R36, R36 ;  /* 0x0000002400247202 */ /* 0x000fe20000000f00 */
[----:B------:R-:W-:Y:S01]  /*d670*/  STSM.16.M88.4 [R32], R56 ;  /* 0x0000003820007844 */ /* 0x000fe20000000200 */
[----:B------:R-:W-:Y:S01]  /*d680*/  F2FP.BF16.F32.PACK_AB R73, R75, R74 ;  /* 0x0000004a4b49723e */ /* 0x000fe200000010ff */
[----:B0-----:R-:W-:Y:S01]  /*d690*/  IMAD.U32 R4, RZ, RZ, UR8 ;  /* 0x00000008ff047e24 */ /* 0x001fe2000f8e00ff */
[----:B------:R-:W-:Y:S01]  /*d6a0*/  F2FP.BF16.F32.PACK_AB R80, R81, R80 ;  /* 0x000000505150723e */ /* 0x000fe200000010ff */
[----:B------:R-:W-:Y:S01]  /*d6b0*/  STSM.16.M88.4 [R36], R64 ;  /* 0x0000004024007844 */ /* 0x000fe20000000200 */
[----:B------:R-:W-:Y:S01]  /*d6c0*/  MOV R40, R40 ;  /* 0x0000002800287202 */ /* 0x000fe20000000f00 */
[----:B------:R-:W-:Y:S01]  /*d6d0*/  IMAD.U32 R5, RZ, RZ, UR9 ;  /* 0x00000009ff057e24 */ /* 0x000fe2000f8e00ff */
[----:B------:R-:W-:Y:S01]  /*d6e0*/  F2FP.BF16.F32.PACK_AB R74, R77, R76 ;  /* 0x0000004c4d4a723e */ /* 0x000fe200000010ff */
[----:B------:R-:W-:Y:S01]  /*d6f0*/  ULDC.64 UR8, c[0x0][0xc08] ;  /* 0x0003020000087ab9 */ /* 0x000fe20000000a00 */
[----:B------:R-:W-:-:S02]  /*d700*/  F2FP.BF16.F32.PACK_AB R75, R79, R78 ;  /* 0x0000004e4f4b723e */ /* 0x000fc400000010ff */
[----:B------:R-:W-:Y:S02]  /*d710*/  F2FP.BF16.F32.PACK_AB R81, R83, R82 ;  /* 0x000000525351723e */ /* 0x000fe400000010ff */
[----:B------:R-:W-:Y:S01]  /*d720*/  SHF.R.U64 R14, R14, 0x3, RZ ;  /* 0x000000030e0e7819 */ /* 0x000fe200000012ff */
[----:B------:R-:W-:Y:S01]  /*d730*/  STSM.16.M88.4 [R40], R72 ;  /* 0x0000004828007844 */ /* 0x000fe20000000200 */
[----:B------:R-:W-:Y:S02]  /*d740*/  MOV R25, R90 ;  /* 0x0000005a00197202 */ /* 0x000fe40000000f00 */
[----:B------:R-:W-:Y:S02]  /*d750*/  F2FP.BF16.F32.PACK_AB R82, R85, R84 ;  /* 0x000000545552723e */ /* 0x000fe400000010ff */
[----:B------:R-:W-:Y:S02]  /*d760*/  F2FP.BF16.F32.PACK_AB R83, R87, R86 ;  /* 0x000000565753723e */ /* 0x000fe400000010ff */
[----:B------:R-:W-:-:S02]  /*d770*/  F2FP.BF16.F32.PACK_AB R88, R89, R88 ;  /* 0x000000585958723e */ /* 0x000fc400000010ff */
[----:B------:R-:W-:Y:S01]  /*d780*/  LOP3.LUT R110, R110, R211, RZ, 0x3c, !PT ;  /* 0x000000d36e6e7212 */ /* 0x000fe200078e3cff */
[----:B------:R-:W-:Y:S01]  /*d790*/  STSM.16.M88.4 [R25], R80 ;  /* 0x0000005019007844 */ /* 0x000fe20000000200 */
[----:B------:R-:W-:Y:S02]  /*d7a0*/  MOV R94, R94 ;  /* 0x0000005e005e7202 */ /* 0x000fe40000000f00 */
[----:B------:R-:W-:Y:S02]  /*d7b0*/  MOV R24, R98 ;  /* 0x0000006200187202 */ /* 0x000fe40000000f00 */
[----:B------:R-:W-:Y:S02]  /*d7c0*/  F2FP.BF16.F32.PACK_AB R89, R44, R42 ;  /* 0x0000002a2c59723e */ /* 0x000fe400000010ff */
[----:B------:R-:W-:Y:S02]  /*d7d0*/  F2FP.BF16.F32.PACK_AB R90, R93, R92 ;  /* 0x0000005c5d5a723e */ /* 0x000fe400000010ff */
[----:B------:R-:W-:-:S02]  /*d7e0*/  F2FP.BF16.F32.PACK_AB R91, R152, R46 ;  /* 0x0000002e985b723e */ /* 0x000fc400000010ff */
[----:B------:R-:W-:Y:S02]  /*d7f0*/  F2FP.BF16.F32.PACK_AB R96, R97, R96 ;  /* 0x000000606160723e */ /* 0x000fe400000010ff */
[----:B------:R-:W-:Y:S01]  /*d800*/  MOV R21, R106 ;  /* 0x0000006a00157202 */ /* 0x000fe20000000f00 */
[----:B------:R-:W-:Y:S01]  /*d810*/  STSM.16.M88.4 [R94], R88 ;  /* 0x000000585e007844 */ /* 0x000fe20000000200 */
[----:B------:R-:W-:Y:S02]  /*d820*/  F2FP.BF16.F32.PACK_AB R97, R155, R153 ;  /* 0x000000999b61723e */ /* 0x000fe400000010ff */
        /* <DEDUP_REMOVED lines=11> */
[----:B------:R-:W-:Y:S01]  /*d8e0*/  F2FP.BF16.F32.PACK_AB R120, R121, R120 ;  /* 0x000000787978723e */ /* 0x000fe200000010ff */
[----:B------:R-:W-:Y:S01]  /*d8f0*/  STSM.16.M88.4 [R102], R104 ;  /* 0x0000006866007844 */ /* 0x000fe20000000200 */
[----:B------:R-:W-:Y:S02]  /*d900*/  LOP3.LUT R14, R14, R171, RZ, 0x3c, !PT ;  /* 0x000000ab0e0e7212 */ /* 0x000fe400078e3cff */
[----:B------:R-:W-:Y:S02]  /*d910*/  F2FP.BF16.F32.PACK_AB R113, R166, R164 ;  /* 0x000000a4a671723e */ /* 0x000fe400000010ff */
[----:B------:R-:W-:Y:S02]  /*d920*/  F2FP.BF16.F32.PACK_AB R114, R117, R116 ;  /* 0x000000747572723e */ /* 0x000fe400000010ff */
[----:B------:R-:W-:-:S02]  /*d930*/  F2FP.BF16.F32.PACK_AB R115, R119, R118 ;  /* 0x000000767773723e */ /* 0x000fc400000010ff */
[----:B------:R-:W-:Y:S02]  /*d940*/  F2FP.BF16.F32.PACK_AB R121, R123, R122 ;  /* 0x0000007a7b79723e */ /* 0x000fe400000010ff */
[----:B------:R-:W-:Y:S01]  /*d950*/  F2FP.BF16.F32.PACK_AB R128, R129, R128 ;  /* 0x000000808180723e */ /* 0x000fe200000010ff */
[----:B------:R-:W-:Y:S01]  /*d960*/  STSM.16.M88.4 [R21], R112 ;  /* 0x0000007015007844 */ /* 0x000fe20000000200 */
[----:B------:R-:W-:Y:S02]  /*d970*/  MOV R110, R110 ;  /* 0x0000006e006e7202 */ /* 0x000fe40000000f00 */
[----:B------:R-:W-:Y:S02]  /*d980*/  F2FP.BF16.F32.PACK_AB R122, R125, R124 ;  /* 0x0000007c7d7a723e */ /* 0x000fe400000010ff */
[----:B------:R-:W-:Y:S02]  /*d990*/  F2FP.BF16.F32.PACK_AB R123, R127, R126 ;  /* 0x0000007e7f7b723e */ /* 0x000fe400000010ff */
[----:B------:R-:W-:-:S02]  /*d9a0*/  F2FP.BF16.F32.PACK_AB R129, R131, R130 ;  /* 0x000000828381723e */ /* 0x000fc400000010ff */
[----:B------:R-:W-:Y:S01]  /*d9b0*/  F2FP.BF16.F32.PACK_AB R136, R137, R136 ;  /* 0x000000888988723e */ /* 0x000fe200000010ff */
[----:B------:R-:W-:Y:S01]  /*d9c0*/  STSM.16.M88.4 [R110], R120 ;  /* 0x000000786e007844 */ /* 0x000fe20000000200 */
[----:B------:R-:W-:Y:S02]  /*d9d0*/  F2FP.BF16.F32.PACK_AB R130, R133, R132 ;  /* 0x000000848582723e */ /* 0x000fe400000010ff */
        /* <DEDUP_REMOVED lines=16> */
[----:B------:R-:W-:-:S06]  /*dae0*/  UISETP.NE.AND.EX UP1, UPT, UR9, URZ, UPT, UP1 ;  /* 0x0000003f0900728c */ /* 0x000fcc000bf25310 */
[----:B------:R-:W-:-:S05]  /*daf0*/  PLOP3.LUT P6, PT, PT, PT, UP1, 0x80, 0x0 ;  /* 0x000000000000781c */ /* 0x000fca0003fcf018 */
[----:B------:R-:W-:Y:S02]  /*db00*/  @UP1 ULDC.64 UR8, c[0x0][0xc08] ;  /* 0x0003020000081ab9 */ /* 0x000fe40000000a00 */
[----:B------:R-:W-:Y:S01]  /*db10*/  @UP1 UIMAD.WIDE UR8, UR43, 0x4, UR8 ;  /* 0x000000042b0818a5 */ /* 0x000fe2000f8e0208 */
[----:B------:R-:W-:Y:S02]  /*db20*/  ULDC UR4, c[0x0][0xa88] ;  /* 0x0002a20000047ab9 */ /* 0x000fe40000000800 */
[----:B------:R-:W-:-:S03]  /*db30*/  IMAD.U32 R76, RZ, RZ, UR4 ;  /* 0x00000004ff4c7e24 */ /* 0x000fc6000f8e00ff */
[----:B0-----:R-:W-:Y:S02]  /*db40*/  IMAD.U32 R14, RZ, RZ, UR8 ;  /* 0x00000008ff0e7e24 */ /* 0x001fe4000f8e00ff */
[----:B------:R-:W-:Y:S01]  /*db50*/  IMAD.U32 R15, RZ, RZ, UR9 ;  /* 0x00000009ff0f7e24 */ /* 0x000fe2000f8e00ff */
[----:B------:R-:W2:Y:S01]  /*db60*/  @P0 LDG.E R6, desc[UR40][R4.64] ;  /* 0x0000002804060981 */ /* 0x000ea2000c1e1900 */
[----:B------:R-:W-:-:S03]  /*db70*/  IMAD R7, R192, 0x40, R184 ;  /* 0x00000040c0077824 */ /* 0x000fc600078e02b8 */
[----:B------:R0:W5:Y:S01]  /*db80*/  @P6 LDG.E R76, desc[UR40][R14.64] ;  /* 0x000000280e4c6981 */ /* 0x000162000c1e1900 */
[----:B------:R-:W-:-:S03]  /*db90*/  IMAD.WIDE R172, R7, 0x2, R172 ;  /* 0x0000000207ac7825 */ /* 0x000fc600078e02ac */
[C---:B------:R-:W-:Y:S02]  /*dba0*/  IADD3 R9, P2, R172.reuse, 0x1000, RZ ;  /* 0x00001000ac097810 */ /* 0x040fe40007f5e0ff */
[C---:B------:R-:W-:Y:S02]  /*dbb0*/  IADD3 R13, P1, R172.reuse, 0x2000, RZ ;  /* 0x00002000ac0d7810 */ /* 0x040fe40007f3e0ff */
[----:B------:R-:W-:Y:S02]  /*dbc0*/  P2R R10, PR, RZ, 0x4 ;  /* 0x00000004ff0a7803 */ /* 0x000fe40000000000 */
[C---:B------:R-:W-:Y:S02]  /*dbd0*/  IADD3 R25, P2, R172.reuse, 0x3000, RZ ;  /* 0x00003000ac197810 */ /* 0x040fe40007f5e0ff */
[C---:B------:R-:W-:Y:S02]  /*dbe0*/  IADD3 R29, P3, R172.reuse, 0x4000, RZ ;  /* 0x00004000ac1d7810 */ /* 0x040fe40007f7e0ff */
[----:B------:R-:W-:-:S02]  /*dbf0*/  IADD3 R33, P4, R172, 0x5000, RZ ;  /* 0x00005000ac217810 */ /* 0x000fc40007f9e0ff */
[----:B------:R-:W-:Y:S02]  /*dc00*/  IADD3 R37, P5, R172, 0x6000, RZ ;  /* 0x00006000ac257810 */ /* 0x000fe40007fbe0ff */
[----:B------:R-:W-:Y:S02]  /*dc10*/  LOP3.LUT R8, R9, 0x380, RZ, 0xc0, !PT ;  /* 0x0000038009087812 */ /* 0x000fe400078ec0ff */
[----:B------:R-:W-:Y:S02]  /*dc20*/  LOP3.LUT R12, R13, 0x380, RZ, 0xc0, !PT ;  /* 0x000003800d0c7812 */ /* 0x000fe400078ec0ff */
[----:B------:R-:W-:Y:S02]  /*dc30*/  LOP3.LUT R24, R25, 0x380, RZ, 0xc0, !PT ;  /* 0x0000038019187812 */ /* 0x000fe400078ec0ff */
[----:B------:R-:W-:Y:S02]  /*dc40*/  LOP3.LUT R28, R29, 0x380, RZ, 0xc0, !PT ;  /* 0x000003801d1c7812 */ /* 0x000fe400078ec0ff */
[----:B------:R-:W-:-:S02]  /*dc50*/  LOP3.LUT R32, R33, 0x380, RZ, 0xc0, !PT ;  /* 0x0000038021207812 */ /* 0x000fc400078ec0ff */
[----:B------:R-:W-:Y:S01]  /*dc60*/  LOP3.LUT R36, R37, 0x380, RZ, 0xc0, !PT ;  /* 0x0000038025247812 */ /* 0x000fe200078ec0ff */
[----:B------:R-:W-:Y:S01]  /*dc70*/  UMOV UR4, URZ ;  /* 0x0000003f00047c82 */ /* 0x000fe20008000000 */
[----:B------:R-:W-:Y:S02]  /*dc80*/  SHF.R.U64 R8, R8, 0x3, RZ ;  /* 0x0000000308087819 */ /* 0x000fe400000012ff */
[----:B------:R-:W-:Y:S02]  /*dc90*/  SHF.R.U64 R12, R12, 0x3, RZ ;  /* 0x000000030c0c7819 */ /* 0x000fe400000012ff */
[----:B------:R-:W-:Y:S02]  /*dca0*/  SHF.R.U64 R24, R24, 0x3, RZ ;  /* 0x0000000318187819 */ /* 0x000fe400000012ff */
[----:B------:R-:W-:Y:S02]  /*dcb0*/  SHF.R.U64 R28, R28, 0x3, RZ ;  /* 0x000000031c1c7819 */ /* 0x000fe400000012ff */
[----:B------:R-:W-:-:S02]  /*dcc0*/  SHF.R.U64 R32, R32, 0x3, RZ ;  /* 0x0000000320207819 */ /* 0x000fc400000012ff */
[----:B------:R-:W-:Y:S02]  /*dcd0*/  SHF.R.U64 R36, R36, 0x3, RZ ;  /* 0x0000000324247819 */ /* 0x000fe400000012ff */
[----:B------:R-:W-:Y:S02]  /*dce0*/  LOP3.LUT R8, R8, R9, RZ, 0x3c, !PT ;  /* 0x0000000908087212 */ /* 0x000fe400078e3cff */
[----:B------:R-:W-:Y:S02]  /*dcf0*/  LOP3.LUT R12, R12, R13, RZ, 0x3c, !PT ;  /* 0x0000000d0c0c7212 */ /* 0x000fe400078e3cff */
[----:B------:R-:W-:Y:S02]  /*dd00*/  LOP3.LUT R24, R24, R25, RZ, 0x3c, !PT ;  /* 0x0000001918187212 */ /* 0x000fe400078e3cff */
[----:B------:R-:W-:Y:S02]  /*dd10*/  LOP3.LUT R28, R28, R29, RZ, 0x3c, !PT ;  /* 0x0000001d1c1c7212 */ /* 0x000fe400078e3cff */
[----:B------:R-:W-:-:S02]  /*dd20*/  LOP3.LUT R32, R32, R33, RZ, 0x3c, !PT ;  /* 0x0000002120207212 */ /* 0x000fc400078e3cff */
[----:B------:R-:W-:Y:S02]  /*dd30*/  LOP3.LUT R36, R36, R37, RZ, 0x3c, !PT ;  /* 0x0000002524247212 */ /* 0x000fe400078e3cff */
[----:B--2---:R-:W-:Y:S01]  /*dd40*/  @P0 R2UR UR4, R6 ;  /* 0x00000000060402ca */ /* 0x004fe200000e0000 */
[----:B0-----:R-:W-:-:S14]  /*dd50*/  @P6 BRA `(.L_x_5591) ;  /* 0x0000000000106947 */ /* 0x001fdc0003800000 */
[----:B------:R-:W-:Y:S05]  /*dd60*/  @!P0 BRA `(.L_x_5591) ;  /* 0x00000000000c8947 */ /* 0x000fea0003800000 */
[----:B------:R-:W2:Y:S04]  /*dd70*/  LDG.E R7, desc[UR40][R4.64] ;  /* 0x0000002804077981 */ /* 0x000ea8000c1e1900 */
[----:B-----5:R-:W2:Y:S02]  /*dd80*/  LDG.E R76, desc[UR40][R4.64+0x4] ;  /* 0x00000428044c7981 */ /* 0x020ea4000c1e1900 */
[----:B--2---:R-:W-:-:S07]  /*dd90*/  IMAD.IADD R76, R76, 0x1, -R7 ;  /* 0x000000014c4c7824 */ /* 0x004fce00078e0a07 */
.L_x_5591:
        /* <DEDUP_REMOVED lines=18> */
[----:B------:R-:W-:Y:S01]  /*dec0*/  USHF.R.S32.HI UR17, URZ, 0x1f, UR44 ;  /* 0x0000001f3f117899 */ /* 0x000fe2000801142c */
[----:B------:R-:W-:Y:S01]  /*ded0*/  SHF.R.U64 R44, R44, 0x3, RZ ;  /* 0x000000032c2c7819 */ /* 0x000fe200000012ff */
[----:B------:R-:W-:Y:S01]  /*dee0*/  USEL UR8, UR43, URZ, !UP0 ;  /* 0x0000003f2b087287 */ /* 0x000fe2000c000000 */
[----:B------:R-:W-:Y:S01]  /*def0*/  LOP3.LUT R48, R48, R49, RZ, 0x3c, !PT ;  /* 0x0000003130307212 */ /* 0x000fe200078e3cff */
[--C-:B------:R-:W-:Y:S01]  /*df00*/  IMAD.X R49, RZ, RZ, R173.reuse, P6 ;  /* 0x000000ffff317224 */ /* 0x100fe200030e06ad */
[----:B------:R-:W-:Y:S01]  /*df10*/  LOP3.LUT R40, R40, R41, RZ, 0x3c, !PT ;  /* 0x0000002928287212 */ /* 0x000fe200078e3cff */
[--C-:B------:R-:W-:Y:S01]  /*df20*/  IMAD.X R41, RZ, RZ, R173.reuse, P0 ;  /* 0x000000ffff297224 */ /* 0x100fe200000e06ad */
[----:B0-----:R-:W-:Y:S01]  /*df30*/  ISETP.NE.AND P6, PT, R4, RZ, PT ;  /* 0x000000ff0400720c */ /* 0x001fe20003fc5270 */
[----:B------:R-:W-:Y:S01]  /*df40*/  USEL UR18, UR9, URZ, !UP0 ;  /* 0x0000003f09127287 */ /* 0x000fe2000c000000 */
[----:B------:R-:W-:Y:S01]  /*df50*/  LOP3.LUT R44, R44, R45, RZ, 0x3c, !PT ;  /* 0x0000002d2c2c7212 */ /* 0x000fe200078e3cff */
[----:B------:R-:W-:Y:S01]  /*df60*/  IMAD.X R45, RZ, RZ, R173, P1 ;  /* 0x000000ffff2d7224 */ /* 0x000fe200008e06ad */
[----:B------:R-:W-:-:S02]  /*df70*/  IADD3 R57, P2, R172, 0xa000, RZ ;  /* 0x0000a000ac397810 */ /* 0x000fc40007f5e0ff */
[C---:B------:R-:W-:Y:S02]  /*df80*/  IADD3 R53, P3, R172.reuse, 0xb000, RZ ;  /* 0x0000b000ac357810 */ /* 0x040fe40007f7e0ff */
[C---:B------:R-:W-:Y:S02]  /*df90*/  IADD3 R65, P4, R172.reuse, 0xc000, RZ ;  /* 0x0000c000ac417810 */ /* 0x040fe40007f9e0ff */
[C---:B------:R-:W-:Y:S02]  /*dfa0*/  IADD3 R61, P5, R172.reuse, 0xd000, RZ ;  /* 0x0000d000ac3d7810 */ /* 0x040fe40007fbe0ff */
[C---:B------:R-:W-:Y:S02]  /*dfb0*/  IADD3 R73, P0, R172.reuse, 0xe000, RZ ;  /* 0x0000e000ac497810 */ /* 0x040fe40007f1e0ff */
[----:B------:R-:W-:Y:S02]  /*dfc0*/  IADD3 R5, P1, R172, 0xf000, RZ ;  /* 0x0000f000ac057810 */ /* 0x000fe40007f3e0ff */
[----:B------:R-:W-:-:S02]  /*dfd0*/  LOP3.LUT R56, R57, 0x380, RZ, 0xc0, !PT ;  /* 0x0000038039387812 */ /* 0x000fc400078ec0ff */
[----:B------:R-:W-:Y:S01]  /*dfe0*/  LOP3.LUT R52, R53, 0x380, RZ, 0xc0, !PT ;  /* 0x0000038035347812 */ /* 0x000fe200078ec0ff */
[----:B------:R-:W-:Y:S01]  /*dff0*/  IMAD.X R69, RZ, RZ, R173, P1 ;  /* 0x000000ffff457224 */ /* 0x000fe200008e06ad */
[----:B------:R-:W-:Y:S02]  /*e000*/  LOP3.LUT R64, R65, 0x380, RZ, 0xc0, !PT ;  /* 0x0000038041407812 */ /* 0x000fe400078ec0ff */
[----:B------:R-:W-:Y:S02]  /*e010*/  LOP3.LUT R60, R61, 0x380, RZ, 0xc0, !PT ;  /* 0x000003803d3c7812 */ /* 0x000fe400078ec0ff */
[----:B------:R-:W-:Y:S02]  /*e020*/  LOP3.LUT R72, R73, 0x380, RZ, 0xc0, !PT ;  /* 0x0000038049487812 */ /* 0x000fe400078ec0ff */
[----:B------:R-:W-:Y:S02]  /*e030*/  LOP3.LUT R7, R172, 0x380, RZ, 0xc0, !PT ;  /* 0x00000380ac077812 */ /* 0x000fe400078ec0ff */
[----:B------:R-:W-:-:S02]  /*e040*/  LOP3.LUT R4, R5, 0x380, RZ, 0xc0, !PT ;  /* 0x0000038005047812 */ /* 0x000fc400078ec0ff */
[----:B------:R-:W-:Y:S02]  /*e050*/  SHF.R.U64 R56, R56, 0x3, RZ ;  /* 0x0000000338387819 */ /* 0x000fe400000012ff */
[----:B------:R-:W-:Y:S02]  /*e060*/  SHF.R.U64 R52, R52, 0x3, RZ ;  /* 0x0000000334347819 */ /* 0x000fe400000012ff */
[----:B------:R-:W-:Y:S02]  /*e070*/  SHF.R.U64 R64, R64, 0x3, RZ ;  /* 0x0000000340407819 */ /* 0x000fe400000012ff */
[----:B------:R-:W-:Y:S02]  /*e080*/  SHF.R.U64 R60, R60, 0x3, RZ ;  /* 0x000000033c3c7819 */ /* 0x000fe400000012ff */
        /* <DEDUP_REMOVED lines=17> */
[----:B------:R-:W-:Y:S01]  /*e1a0*/  VIADD R10, R185, UR42 ;  /* 0x0000002ab90a7c36 */ /* 0x000fe20008000000 */
[----:B------:R-:W-:Y:S01]  /*e1b0*/  ULDC.64 UR12, c[0x0][0xb90] ;  /* 0x0002e400000c7ab9 */ /* 0x000fe20000000a00 */
[----:B------:R-:W-:Y:S01]  /*e1c0*/  UMOV UR10, UR4 ;  /* 0x00000004000a7c82 */ /* 0x000fe20008000000 */
[----:B------:R-:W-:Y:S01]  /*e1d0*/  UIMAD UR9, UR17, UR12, URZ ;  /* 0x0000000c110972a4 */ /* 0x000fe2000f8e023f */
[----:B------:R-:W-:Y:S01]  /*e1e0*/  IMAD.MOV.U32 R4, RZ, RZ, R10 ;  /* 0x000000ffff047224 */ /* 0x000fe200078e000a */
[----:B------:R-:W-:Y:S01]  /*e1f0*/  UMOV UR11, UR16 ;  /* 0x00000010000b7c82 */ /* 0x000fe20008000000 */
[----:B------:R-:W-:Y:S01]  /*e200*/  ULDC.64 UR14, c[0x0][0xb98] ;  /* 0x0002e600000e7ab9 */ /* 0x000fe20000000a00 */
[----:B------:R-:W-:Y:S01]  /*e210*/  UIMAD.WIDE.U32 UR10, UR44, UR12, UR10 ;  /* 0x0000000c2c0a72a5 */ /* 0x000fe2000f8e000a */
[----:B------:R-:W-:Y:S01]  /*e220*/  IMAD.MOV R21, RZ, RZ, -R17 ;  /* 0x000000ffff157224 */ /* 0x000fe200078e0a11 */
[----:B------:R-:W-:Y:S01]  /*e230*/  UIMAD UR9, UR44, UR13, UR9 ;  /* 0x0000000d2c0972a4 */ /* 0x000fe2000f8e0209 */
[----:B------:R-:W-:Y:S01]  /*e240*/  VIADD R20, R16, UR42 ;  /* 0x0000002a10147c36 */ /* 0x000fe20008000000 */
[----:B------:R-:W-:-:S02]  /*e250*/  UIMAD UR12, UR18, UR14, URZ ;  /* 0x0000000e120c72a4 */ /* 0x000fc4000f8e023f */
[----:B------:R-:W-:Y:S02]  /*e260*/  UIADD3 UR11, UR11, UR9, URZ ;  /* 0x000000090b0b7290 */ /* 0x000fe4000fffe03f */
        /* <DEDUP_REMOVED lines=15> */
[----:B------:R-:W-:Y:S01]  /*e360*/  ULDC.64 UR10, c[0x0][0xb88] ;  /* 0x0002e200000a7ab9 */ /* 0x000fe20000000a00 */
[----:B------:R-:W-:Y:S02]  /*e370*/  VIADD R10, R20, 0x8 ;  /* 0x00000008140a7836 */ /* 0x000fe40000000000 */
        /* <DEDUP_REMOVED lines=9> */
[----:B------:R-:W-:Y:S03]  /*e410*/  SHFL.IDX PT, R4, R14, RZ, 0x1c1f ;  /* 0x001c1fff0e047589 */ /* 0x000fe600000e0000 */
[-C--:B------:R-:W-:Y:S01]  /*e420*/  ISETP.GE.OR P1, PT, R20, R11.reuse, P0 ;  /* 0x0000000b1400720c */ /* 0x080fe20000726670 */
[----:B------:R-:W0:Y:S01]  /*e430*/  SHFL.IDX PT, R5, R15, RZ, 0x1c1f ;  /* 0x001c1fff0f057589 */ /* 0x000e2200000e0000 */
[----:B------:R-:W-:-:S03]  /*e440*/  ISETP.GE.OR P0, PT, R10, R11, P0 ;  /* 0x0000000b0a00720c */ /* 0x000fc60000706670 */
[----:B------:R-:W1:Y:S08]  /*e450*/  SHFL.IDX PT, R7, R15, 0x1, 0x1c1f ;  /* 0x003c1f000f077f89 */ /* 0x000e7000000e0000 */
[----:B0-----:R0:W-:Y:S04]  /*e460*/  @!P1 ST.E desc[UR40][R4.64], R3 ;  /* 0x0000000304009985 */ /* 0x0011e8000c101928 */
[----:B-1----:R0:W-:Y:S02]  /*e470*/  @!P0 ST.E desc[UR40][R6.64], R0 ;  /* 0x0000000006008985 */ /* 0x0021e4000c101928 */
.L_x_5592:
        /* <DEDUP_REMOVED lines=8> */
[----:B------:R-:W-:-:S03]  /*e500*/  SEL R0, RZ, 0x1, P1 ;  /* 0x00000001ff007807 */ /* 0x000fc60000800000 */
[----:B------:R-:W-:Y:S01]  /*e510*/  IMAD.SHL.U32 R3, R3, 0x2, RZ ;  /* 0x0000000203037824 */ /* 0x000fe200078e00ff */
[----:B------:R-:W-:Y:S01]  /*e520*/  ISETP.GE.AND P0, PT, R189, UR14, PT ;  /* 0x0000000ebd007c0c */ /* 0x000fe2000bf06270 */
[----:B------:R-:W5:Y:S04]  /*e530*/  LD.E.128 R12, desc[UR40][R12.64] ;  /* 0x000000280c0c7980 */ /* 0x000f68000c101d00 */
[----:B------:R-:W5:Y:S04]  /*e540*/  LD.E.128 R24, desc[UR40][R24.64] ;  /* 0x0000002818187980 */ /* 0x000f68000c101d00 */
[----:B------:R-:W5:Y:S01]  /*e550*/  LD.E.128 R28, desc[UR40][R28.64] ;  /* 0x000000281c1c7980 */ /* 0x000f62000c101d00 */
[----:B-1----:R-:W-:-:S02]  /*e560*/  ISETP.NE.AND P2, PT, R81, 0x1, PT ;  /* 0x000000015100780c */ /* 0x002fc40003f45270 */
[----:B------:R-:W-:Y:S01]  /*e570*/  LOP3.LUT R0, R3, 0x2, R0, 0xe2, !PT ;  /* 0x0000000203007812 */ /* 0x000fe200078ee200 */
[----:B------:R-:W5:Y:S01]  /*e580*/  LD.E.128 R32, desc[UR40][R32.64] ;  /* 0x0000002820207980 */ /* 0x000f62000c101d00 */
[----:B------:R-:W-:Y:S01]  /*e590*/  SEL R3, RZ, 0xffffffff, P0 ;  /* 0xffffffffff037807 */ /* 0x000fe20000000000 */
[----:B------:R-:W-:Y:S02]  /*e5a0*/  UIMAD UR9, UR16, UR12, URZ ;  /* 0x0000000c100972a4 */ /* 0x000fe4000f8e023f */
[----:B------:R-:W5:Y:S04]  /*e5b0*/  LD.E.128 R36, desc[UR40][R36.64] ;  /* 0x0000002824247980 */ /* 0x000f68000c101d00 */
[----:B------:R-:W5:Y:S02]  /*e5c0*/  LD.E.128 R40, desc[UR40][R40.64] ;  /* 0x0000002828287980 */ /* 0x000f64000c101d00 */
[----:B------:R-:W1:Y:S01]  /*e5d0*/  @P2 LDC R21, c[0x0][0xbec] ;  /* 0x0002fb00ff152b82 */ /* 0x000e620000000800 */
[----:B------:R-:W-:Y:S01]  /*e5e0*/  IMAD.SHL.U32 R3, R3, 0x4, RZ ;  /* 0x0000000403037824 */ /* 0x000fe200078e00ff */
[----:B------:R-:W-:Y:S01]  /*e5f0*/  ISETP.GE.AND P0, PT, R188, UR14, PT ;  /* 0x0000000ebc007c0c */ /* 0x000fe2000bf06270 */
[----:B------:R-:W5:Y:S04]  /*e600*/  LD.E.128 R48, desc[UR40][R48.64] ;  /* 0x0000002830307980 */ /* 0x000f68000c101d00 */
[----:B------:R-:W5:Y:S01]  /*e610*/  LD.E.128 R44, desc[UR40][R44.64] ;  /* 0x000000282c2c7980 */ /* 0x000f62000c101d00 */
[----:B------:R-:W2:Y:S01]  /*e620*/  @P2 LDC R77, c[0x0][0xbf0] ;  /* 0x0002fc00ff4d2b82 */ /* 0x000ea20000000800 */
[----:B------:R-:W-:Y:S01]  /*e630*/  UIMAD.WIDE.U32 UR10, UR4, UR12, URZ ;  /* 0x0000000c040a72a5 */ /* 0x000fe2000f8e003f */
[----:B------:R-:W-:Y:S01]  /*e640*/  LOP3.LUT R3, R3, 0x4, R0, 0xe2, !PT ;  /* 0x0000000403037812 */ /* 0x000fe200078ee200 */
[----:B------:R-:W-:Y:S01]  /*e650*/  UIMAD UR9, UR4, UR13, UR9 ;  /* 0x0000000d040972a4 */ /* 0x000fe2000f8e0209 */
[----:B------:R-:W-:Y:S01]  /*e660*/  SEL R20, RZ, 0xffffffff, P0 ;  /* 0xffffffffff147807 */ /* 0x000fe20000000000 */
[----:B------:R-:W-:Y:S01]  /*e670*/  IMAD R0, R191, 0x20, R192 ;  /* 0x00000020bf007824 */ /* 0x000fe200078e02c0 */
[----:B------:R-:W-:Y:S01]  /*e680*/  ULDC.64 UR12, c[0x0][0xae8] ;  /* 0x0002ba00000c7ab9 */ /* 0x000fe20000000a00 */
[----:B------:R-:W-:Y:S01]  /*e690*/  ISETP.GE.AND P0, PT, R187, UR14, PT ;  /* 0x0000000ebb007c0c */ /* 0x000fe2000bf06270 */
[----:B------:R-:W-:Y:S01]  /*e6a0*/  UIADD3 UR11, UR11, UR9, URZ ;  /* 0x000000090b0b7290 */ /* 0x000fe2000fffe03f */
[----:B------:R-:W5:Y:S01]  /*e6b0*/  LD.E.128 R56, desc[UR40][R56.64] ;  /* 0x0000002838387980 */ /* 0x000f62000c101d00 */
[----:B------:R-:W-:Y:S01]  /*e6c0*/  UIMAD UR4, UR17, UR12, URZ ;  /* 0x0000000c110472a4 */ /* 0x000fe2000f8e023f */
[----:B------:R-:W-:Y:S01]  /*e6d0*/  VIADD R82, R0, UR42 ;  /* 0x0000002a00527c36 */ /* 0x000fe20008000000 */
[----:B------:R-:W-:Y:S01]  /*e6e0*/  SEL R0, RZ, 0xffffffff, P0 ;  /* 0xffffffffff007807 */ /* 0x000fe20000000000 */
[----:B------:R-:W-:Y:S01]  /*e6f0*/  UIMAD.WIDE.U32 UR10, UR44, UR12, UR10 ;  /* 0x0000000c2c0a72a5 */ /* 0x000fe2000f8e000a */
[----:B------:R-:W5:Y:S01]  /*e700*/  LD.E.128 R52, desc[UR40][R52.64] ;  /* 0x0000002834347980 */ /* 0x000f62000c101d00 */
[----:B------:R-:W-:Y:S01]  /*e710*/  UIMAD UR4, UR44, UR13, UR4 ;  /* 0x0000000d2c0472a4 */ /* 0x000fe2000f8e0204 */
[----:B------:R-:W-:-:S02]  /*e720*/  IMAD.SHL.U32 R20, R20, 0x8, RZ ;  /* 0x0000000814147824 */ /* 0x000fc400078e00ff */
[----:B------:R-:W-:Y:S01]  /*e730*/  ULDC.64 UR12, c[0x0][0xaf0] ;  /* 0x0002bc00000c7ab9 */ /* 0x000fe20000000a00 */
[----:B------:R-:W-:Y:S01]  /*e740*/  UIADD3 UR11, UR11, UR4, URZ ;  /* 0x000000040b0b7290 */ /* 0x000fe2000fffe03f */
[----:B------:R-:W-:Y:S01]  /*e750*/  IMAD.SHL.U32 R79, R0, 0x10, RZ ;  /* 0x00000010004f7824 */ /* 0x000fe200078e00ff */
[----:B------:R-:W-:Y:S01]  /*e760*/  UIMAD UR4, UR18, UR12, URZ ;  /* 0x0000000c120472a4 */ /* 0x000fe2000f8e023f */
[----:B-1----:R-:W-:Y:S01]  /*e770*/  @P2 IMAD.HI.U32 R0, R82, R21, RZ ;  /* 0x0000001552002227 */ /* 0x002fe200078e00ff */
[----:B------:R-:W-:Y:S01]  /*e780*/  LOP3.LUT R20, R20, 0x8, R3, 0xe2, !PT ;  /* 0x0000000814147812 */ /* 0x000fe200078ee203 */
[----:B------:R-:W5:Y:S01]  /*e790*/  LD.E.128 R64, desc[UR40][R64.64] ;  /* 0x0000002840407980 */ /* 0x000f62000c101d00 */
[----:B------:R-:W-:Y:S01]  /*e7a0*/  UIMAD UR4, UR8, UR13, UR4 ;  /* 0x0000000d080472a4 */ /* 0x000fe2000f8e0204 */
[----:B------:R-:W-:Y:S01]  /*e7b0*/  IMAD.MOV.U32 R3, RZ, RZ, R82 ;  /* 0x000000ffff037224 */ /* 0x000fe200078e0052 */
[----:B------:R-:W-:Y:S01]  /*e7c0*/  UIMAD.WIDE.U32 UR8, UR8, UR12, UR10 ;  /* 0x0000000c080872a5 */ /* 0x000fe2000f8e000a */
[----:B--2---:R-:W-:Y:S01]  /*e7d0*/  @P2 SHF.R.U32.HI R3, RZ, R77, R0 ;  /* 0x0000004dff032219 */ /* 0x004fe20000011600 */
[----:B------:R-:W5:Y:S01]  /*e7e0*/  LD.E.128 R60, desc[UR40][R60.64] ;  /* 0x000000283c3c7980 */ /* 0x000f62000c101d00 */
[----:B------:R-:W-:-:S02]  /*e7f0*/  LOP3.LUT R78, R79, 0x10, R20, 0xe2, !PT ;  /* 0x000000104f4e7812 */ /* 0x000fc400078ee214 */
        /* <DEDUP_REMOVED lines=10> */
[----:B------:R-:W5:Y:S01]  /*e8a0*/  LD.E.128 R68, desc[UR40][R68.64] ;  /* 0x0000002844447980 */ /* 0x000f62000c101d00 */
[----:B------:R-:W-:Y:S01]  /*e8b0*/  IMAD R77, R81, R79, R82 ;  /* 0x0000004f514d7224 */ /* 0x000fe200078e0252 */
[----:B------:R-:W-:Y:S01]  /*e8c0*/  ISETP.GE.AND P0, PT, R195, UR14, PT ;  /* 0x0000000ec3007c0c */ /* 0x000fe2000bf06270 */
[----:B------:R-:W-:Y:S01]  /*e8d0*/  IMAD.U32 R21, RZ, RZ, UR4 ;  /* 0x00000004ff157e24 */ /* 0x000fe2000f8e00ff */
[----:B------:R-:W-:Y:S01]  /*e8e0*/  @!PT LDS RZ, [RZ] ;  /* 0x00000000fffff984 */ /* 0x000fe20000000800 */
[----:B------:R-:W-:Y:S01]  /*e8f0*/  @!PT LDS RZ, [RZ] ;  /* 0x00000000fffff984 */ /* 0x000fe20000000800 */
[----:B------:R-:W-:Y:S01]  /*e900*/  @!PT LDS RZ, [RZ] ;  /* 0x00000000fffff984 */ /* 0x000fe20000000800 */
[----:B------:R-:W-:Y:S01]  /*e910*/  @!PT LDS RZ, [RZ] ;  /* 0x00000000fffff984 */ /* 0x000fe20000000800 */
[----:B------:R1:W-:Y:S06]  /*e920*/  MEMBAR.ALL.CTA ;  /* 0x0000000000007992 */ /* 0x0003ec0000008000 */
[----:B-1----:R-:W1:Y:S01]  /*e930*/  FENCE.VIEW.ASYNC.S ;  /* 0x00000000000073c6 */ /* 0x002e620000000000 */
[----:B------:R-:W-:Y:S01]  /*e940*/  IMAD.SHL.U32 R83, R0, 0x20, RZ ;  /* 0x0000002000537824 */ /* 0x000fe200078e00ff */
        /* <DEDUP_REMOVED lines=11> */
[----:B-----5:R-:W-:Y:S01]  /*ea00*/  IMAD R87, R76, R81, RZ ;  /* 0x000000514c577224 */ /* 0x020fe200078e02ff */
[----:B------:R-:W-:Y:S01]  /*ea10*/  BSSY B1, `(.L_x_5593) ;  /* 0x000002f000017945 */ /* 0x000fe20003800000 */
[----:B------:R-:W-:Y:S01]  /*ea20*/  VIADD R86, R192, UR42 ;  /* 0x0000002ac0567c36 */ /* 0x000fe20008000000 */
[----:B------:R-:W-:Y:S01]  /*ea30*/  LOP3.LUT R3, R78, R3, RZ, 0xfc, !PT ;  /* 0x000000034e037212 */ /* 0x000fe200078efcff */
[C---:B------:R-:W-:Y:S01]  /*ea40*/  IMAD R79, R77.reuse, UR9, R0 ;  /* 0x000000094d4f7c24 */ /* 0x040fe2000f8e0200 */
[----:B------:R-:W-:Y:S01]  /*ea50*/  SEL R0, RZ, 0x80, P0 ;  /* 0x00000080ff007807 */ /* 0x000fe20000000000 */
[----:B------:R-:W-:Y:S01]  /*ea60*/  IMAD.WIDE.U32 R20, R77, UR8, R20 ;  /* 0x000000084d147c25 */ /* 0x000fe2000f8e0014 */
[----:B------:R-:W-:Y:S01]  /*ea70*/  ISETP.GE.AND P0, PT, R86, R87, PT ;  /* 0x000000575600720c */ /* 0x000fe20003f06270 */
[----:B------:R-:W-:Y:S01]  /*ea80*/  ULDC.64 UR8, c[0x0][0xa80] ;  /* 0x0002a00000087ab9 */ /* 0x000fe20000000a00 */
[----:B------:R-:W-:Y:S01]  /*ea90*/  LOP3.LUT R0, R3, R0, RZ, 0xfc, !PT ;  /* 0x0000000003007212 */ /* 0x000fe200078efcff */
[----:B------:R-:W-:Y:S01]  /*eaa0*/  IMAD.IADD R21, R21, 0x1, R79 ;  /* 0x0000000115157824 */ /* 0x000fe200078e024f */
[C---:B------:R-:W-:Y:S01]  /*eab0*/  LEA R84, P1, R20.reuse, UR8, 0x1 ;  /* 0x0000000814547c11 */ /* 0x040fe2000f8208ff */
[----:B-1----:R-:W-:Y:S03]  /*eac0*/  SYNCS.ARRIVE.TRANS64.RED.A1T0 RZ, [UR4], RZ ;  /* 0x000000ffffff79a7 */ /* 0x002fe60008100404 */
        /* <DEDUP_REMOVED lines=25> */
[-C--:B--2---:R-:W-:Y:S02]  /*ec60*/  @P0 LEA R12, P3, R195, R76.reuse, 0x1 ;  /* 0x0000004cc30c0211 */ /* 0x084fe400078608ff */
        /* <DEDUP_REMOVED lines=9> */
.L_x_5594:
[----:B------:R-:W-:Y:S05]  /*ed00*/  BSYNC B1 ;  /* 0x0000000000017941 */ /* 0x000fea0003800000 */
.L_x_5593:
[----:B---3--:R-:W-:Y:S01]  /*ed10*/  VIADD R4, R86, 0x20 ;  /* 0x0000002056047836 */ /* 0x008fe20000000000 */
        /* <DEDUP_REMOVED lines=11> */
[----:B------:R-:W-:Y:S01]  /*edd0*/  @!P3 LEA R14, P6, R189, R6, 0x1 ;  /* 0x00000006bd0eb211 */ /* 0x000fe200078c08ff */
[----:B------:R0:W-:Y:S01]  /*ede0*/  @!P0 ST.E.128 desc[UR40][R4.64], R8 ;  /* 0x0000000804008985 */ /* 0x0001e2000c101d28 */
[----:B------:R-:W-:Y:S02]  /*edf0*/  ISETP.GE.AND P0, PT, R186, UR14, PT ;  /* 0x0000000eba007c0c */ /* 0x000fe4000bf06270 */
[----:B------:R-:W-:Y:S02]  /*ee00*/  @!P5 LEA.HI.X R13, R190, R7, R204, 0x1, P4 ;  /* 0x00000007be0dd211 */ /* 0x000fe400020f0ccc */
[----:B------:R-:W-:-:S02]  /*ee10*/  LOP3.LUT P4, RZ, R3, 0x40, RZ, 0xc0, !PT ;  /* 0x0000004003ff7812 */ /* 0x000fc4000788c0ff */
[----:B------:R-:W-:Y:S01]  /*ee20*/  @!P3 LEA.HI.X R15, R189, R7, R203, 0x1, P6 ;  /* 0x00000007bd0fb211 */ /* 0x000fe200030f0ccb */
        /* <DEDUP_REMOVED lines=16> */
[----:B---3--:R-:W-:-:S04]  /*ef30*/  LEA R4, P0, R194, R6, 0x1 ;  /* 0x00000006c2047211 */ /* 0x008fc800078008ff */
[----:B------:R-:W-:-:S05]  /*ef40*/  LEA.HI.X R5, R194, R7, R198, 0x1, P0 ;  /* 0x00000007c2057211 */ /* 0x000fca00000f0cc6 */
[----:B------:R0:W-:Y:S01]  /*ef50*/  ST.E.128 desc[UR40][R4.64], R68 ;  /* 0x0000004404007985 */ /* 0x0001e2000c101d28 */
[----:B------:R-:W-:Y:S05]  /*ef60*/  BRA `(.L_x_5595) ;  /* 0x0000000c00847947 */ /* 0x000fea0003800000 */
.L_x_5590:
[----:B------:R-:W-:Y:S01]  /*ef70*/  ULDC.64 UR8, c[0x0][0xc00] ;  /* 0x0003000000087ab9 */ /* 0x000fe20000000a00 */
[----:B------:R-:W-:Y:S01]  /*ef80*/  ULDC UR4, c[0x0][0xa88] ;  /* 0x0002a20000047ab9 */ /* 0x000fe20000000800 */
[----:B------:R-:W-:Y:S01]  /*ef90*/  UISETP.NE.U32.AND UP0, UPT, UR8, URZ, UPT ;  /* 0x0000003f0800728c */ /* 0x000fe2000bf05070 */
[----:B------:R-:W0:Y:S03]  /*efa0*/  LDC R11, c[0x0][0xbe8] ;  /* 0x0002fa00ff0b7b82 */ /* 0x000e260000000800 */
[----:B------:R-:W-:-:S03]  /*efb0*/  UISETP.NE.AND.EX UP0, UPT, UR9, URZ, UPT, UP0 ;  /* 0x0000003f0900728c */ /* 0x000fc6000bf05300 */
[----:B------:R-:W-:Y:S02]  /*efc0*/  ULDC.64 UR8, c[0x0][0xc00] ;  /* 0x0003000000087ab9 */ /* 0x000fe40000000a00 */
[----:B------:R-:W-:Y:S01]  /*efd0*/  UIMAD.WIDE UR8, UR43, 0x4, UR8 ;  /* 0x000000042b0878a5 */ /* 0x000fe2000f8e0208 */
[----:B------:R-:W-:-:S05]  /*efe0*/  PLOP3.LUT P1, PT, PT, PT, UP0, 0x80, 0x0 ;  /* 0x000000000000781c */ /* 0x000fca0003f2f008 */
[----:B------:R-:W-:Y:S02]  /*eff0*/  IMAD.U32 R4, RZ, RZ, UR8 ;  /* 0x00000008ff047e24 */ /* 0x000fe4000f8e00ff */
[----:B------:R-:W-:Y:S01]  /*f000*/  IMAD.U32 R5, RZ, RZ, UR9 ;  /* 0x00000009ff057e24 */ /* 0x000fe2000f8e00ff */
[----:B------:R-:W-:Y:S02]  /*f010*/  ULDC.64 UR8, c[0x0][0xc08] ;  /* 0x0003020000087ab9 */ /* 0x000fe40000000a00 */
[----:B------:R-:W-:Y:S01]  /*f020*/  UISETP.NE.U32.AND UP1, UPT, UR8, URZ, UPT ;  /* 0x0000003f0800728c */ /* 0x000fe2000bf25070 */
[----:B------:R-:W-:Y:S02]  /*f030*/  IMAD.U32 R0, RZ, RZ, UR4 ;  /* 0x00000004ff007e24 */ /* 0x000fe4000f8e00ff */
[----:B------:R-:W2:Y:S01]  /*f040*/  @P1 LDG.E R3, desc[UR40][R4.64] ;  /* 0x0000002804031981 */ /* 0x000ea2000c1e1900 */
[----:B------:R-:W-:-:S06]  /*f050*/  UISETP.NE.AND.EX UP1, UPT, UR9, URZ, UPT, UP1 ;  /* 0x0000003f0900728c */ /* 0x000fcc000bf25310 */
[----:B------:R-:W-:-:S05]  /*f060*/  PLOP3.LUT P2, PT, PT, PT, UP1, 0x80, 0x0 ;  /* 0x000000000000781c */ /* 0x000fca0003f4f018 */
[----:B------:R-:W-:Y:S02]  /*f070*/  @UP1 ULDC.64 UR8, c[0x0][0xc08] ;  /* 0x0003020000081ab9 */ /* 0x000fe40000000a00 */
[----:B------:R-:W-:-:S06]  /*f080*/  @UP1 UIMAD.WIDE UR8, UR43, 0x4, UR8 ;  /* 0x000000042b0818a5 */ /* 0x000fcc000f8e0208 */
[----:B------:R-:W-:Y:S02]  /*f090*/  IMAD.U32 R6, RZ, RZ, UR8 ;  /* 0x00000008ff067e24 */ /* 0x000fe4000f8e00ff */
[----:B------:R-:W-:-:S05]  /*f0a0*/  IMAD.U32 R7, RZ, RZ, UR9 ;  /* 0x00000009ff077e24 */ /* 0x000fca000f8e00ff */
[----:B------:R1:W5:Y:S01]  /*f0b0*/  @P2 LDG.E R0, desc[UR40][R6.64] ;  /* 0x0000002806002981 */ /* 0x000362000c1e1900 */
[----:B------:R-:W-:Y:S01]  /*f0c0*/  UMOV UR4, URZ ;  /* 0x0000003f00047c82 */ /* 0x000fe20008000000 */
[----:B------:R-:W-:Y:S01]  /*f0d0*/  USHF.R.S32.HI UR13, URZ, 0x1f, UR44 ;  /* 0x0000001f3f0d7899 */ /* 0x000fe2000801142c */
[----:B------:R-:W-:Y:S02]  /*f0e0*/  ISETP.GE.AND P0, PT, R197, 0x40, PT ;  /* 0x00000040c500780c */ /* 0x000fe40003f06270 */
[----:B--2---:R-:W-:Y:S01]  /*f0f0*/  @P1 R2UR UR4, R3 ;  /* 0x00000000030412ca */ /* 0x004fe200000e0000 */
[----:B01----:R-:W-:-:S14]  /*f100*/  @P2 BRA `(.L_x_5596) ;  /* 0x0000000000102947 */ /* 0x003fdc0003800000 */
[----:B------:R-:W-:Y:S05]  /*f110*/  @!P1 BRA `(.L_x_5596) ;  /* 0x00000000000c9947 */ /* 0x000fea0003800000 */
[----:B------:R-:W2:Y:S04]  /*f120*/  LDG.E R3, desc[UR40][R4.64] ;  /* 0x0000002804037981 */ /* 0x000ea8000c1e1900 */
[----:B-----5:R-:W2:Y:S02]  /*f130*/  LDG.E R0, desc[UR40][R4.64+0x4] ;  /* 0x0000042804007981 */ /* 0x020ea4000c1e1900 */
[----:B--2---:R-:W-:-:S07]  /*f140*/  IMAD.IADD R0, R0, 0x1, -R3 ;  /* 0x0000000100007824 */ /* 0x004fce00078e0a03 */
.L_x_5596:
[----:B------:R-:W-:Y:S01]  /*f150*/  USHF.R.S32.HI UR9, URZ, 0x1f, UR43 ;  /* 0x0000001f3f097899 */ /* 0x000fe2000801142b */
[----:B------:R-:W-:Y:S01]  /*f160*/  BSSY B1, `(.L_x_5597) ;  /* 0x000002e000017945 */ /* 0x000fe20003800000 */
[----:B------:R-:W-:Y:S02]  /*f170*/  USHF.R.S32.HI UR12, URZ, 0x1f, UR4 ;  /* 0x0000001f3f0c7899 */ /* 0x000fe40008011404 */
[----:B------:R-:W-:Y:S02]  /*f180*/  USEL UR8, UR43, URZ, !UP0 ;  /* 0x0000003f2b087287 */ /* 0x000fe4000c000000 */
[----:B------:R-:W-:Y:S01]  /*f190*/  USEL UR14, UR9, URZ, !UP0 ;  /* 0x0000003f090e7287 */ /* 0x000fe2000c000000 */
[----:B------:R-:W-:Y:S11]  /*f1a0*/  @P0 BRA `(.L_x_5598) ;  /* 0x0000000000a40947 */ /* 0x000ff60003800000 */
[----:B------:R-:W0:Y:S01]  /*f1b0*/  S2R R6, SR_TID.X ;  /* 0x0000000000067919 */ /* 0x000e220000002100 */
[----:B------:R-:W1:Y:S01]  /*f1c0*/  LDC R5, c[0x0][0xbe8] ;  /* 0x0002fa00ff057b82 */ /* 0x000e620000000800 */
[----:B------:R-:W-:Y:S02]  /*f1d0*/  IMAD.U32 R7, RZ, RZ, UR42 ;  /* 0x0000002aff077e24 */ /* 0x000fe4000f8e00ff */
[----:B-1---5:R-:W-:-:S03]  /*f1e0*/  IMAD R3, R0, R5, RZ ;  /* 0x0000000500037224 */ /* 0x022fc600078e02ff */
[----:B0-----:R-:W-:-:S04]  /*f1f0*/  IADD3 R6, R7, -0x80, R6 ;  /* 0xffffff8007067810 */ /* 0x001fc80007ffe006 */
[----:B------:R-:W-:-:S13]  /*f200*/  ISETP.GE.AND P0, PT, R6, R3, PT ;  /* 0x000000030600720c */ /* 0x000fda0003f06270 */
[----:B------:R-:W-:Y:S05]  /*f210*/  @P0 BRA `(.L_x_5598) ;  /* 0x0000000000880947 */ /* 0x000fea0003800000 */
[----:B------:R-:W-:Y:S01]  /*f220*/  ISETP.NE.AND P0, PT, R5, 0x1, PT ;  /* 0x000000010500780c */ /* 0x000fe20003f05270 */
[----:B------:R-:W-:Y:S01]  /*f230*/  ULDC.64 UR16, c[0x0][0xb90] ;  /* 0x0002e40000107ab9 */ /* 0x000fe20000000a00 */
[----:B------:R-:W-:Y:S01]  /*f240*/  UMOV UR10, UR4 ;  /* 0x00000004000a7c82 */ /* 0x000fe20008000000 */
[----:B------:R-:W-:Y:S01]  /*f250*/  UIMAD UR9, UR13, UR16, URZ ;  /* 0x000000100d0972a4 */ /* 0x000fe2000f8e023f */
[----:B------:R-:W-:Y:S01]  /*f260*/  IMAD.MOV.U32 R4, RZ, RZ, R6 ;  /* 0x000000ffff047224 */ /* 0x000fe200078e0006 */
[----:B------:R-:W-:Y:S02]  /*f270*/  UMOV UR11, UR12 ;  /* 0x0000000c000b7c82 */ /* 0x000fe40008000000 */
[----:B------:R-:W-:Y:S02]  /*f280*/  UIMAD.WIDE.U32 UR10, UR44, UR16, UR10 ;  /* 0x000000102c0a72a5 */ /* 0x000fe4000f8e000a */
[----:B------:R-:W-:-:S03]  /*f290*/  UIMAD UR9, UR44, UR17, UR9 ;  /* 0x000000112c0972a4 */ /* 0x000fc6000f8e0209 */
[----:B------:R-:W-:Y:S01]  /*f2a0*/  ULDC.64 UR16, c[0x0][0xb98] ;  /* 0x0002e60000107ab9 */ /* 0x000fe20000000a00 */
[----:B------:R-:W0:Y:S01]  /*f2b0*/  @P0 LDC R3, c[0x0][0xbec] ;  /* 0x0002fb00ff030b82 */ /* 0x000e220000000800 */
[----:B------:R-:W-:Y:S02]  /*f2c0*/  UIADD3 UR11, UR11, UR9, URZ ;  /* 0x000000090b0b7290 */ /* 0x000fe4000fffe03f */
[----:B------:R-:W-:Y:S02]  /*f2d0*/  UIMAD UR9, UR14, UR16, URZ ;  /* 0x000000100e0972a4 */ /* 0x000fe4000f8e023f */
[----:B------:R-:W-:Y:S02]  /*f2e0*/  UIMAD.WIDE.U32 UR10, UR8, UR16, UR10 ;  /* 0x00000010080a72a5 */ /* 0x000fe4000f8e000a */
[----:B------:R-:W-:Y:S01]  /*f2f0*/  UIMAD UR9, UR8, UR17, UR9 ;  /* 0x00000011080972a4 */ /* 0x000fe2000f8e0209 */
[----:B------:R-:W1:Y:S02]  /*f300*/  @P0 LDC R8, c[0x0][0xbf0] ;  /* 0x0002fc00ff080b82 */ /* 0x000e640000000800 */
[----:B------:R-:W-:Y:S01]  /*f310*/  ULDC.64 UR16, c[0x0][0xb88] ;  /* 0x0002e20000107ab9 */ /* 0x000fe20000000a00 */
[----:B0-----:R-:W-:-:S05]  /*f320*/  @P0 IMAD.HI.U32 R3, R6, R3, RZ ;  /* 0x0000000306030227 */ /* 0x001fca00078e00ff */
        /* <DEDUP_REMOVED lines=17> */
.L_x_5598:
[----:B------:R-:W-:Y:S05]  /*f440*/  BSYNC B1 ;  /* 0x0000000000017941 */ /* 0x000fea0003800000 */
.L_x_5597:
        /* <DEDUP_REMOVED lines=10> */
[----:B-----5:R-:W-:Y:S01]  /*f4f0*/  IMAD R25, R0, R11, RZ ;  /* 0x0000000b00197224 */ /* 0x020fe200078e02ff */
[----:B------:R-:W-:Y:S01]  /*f500*/  ULDC.64 UR16, c[0x0][0xae8] ;  /* 0x0002ba0000107ab9 */ /* 0x000fe20000000a00 */
[----:B------:R-:W-:Y:S01]  /*f510*/  IMAD.SHL.U32 R4, R4, 0x2, RZ ;  /* 0x0000000204047824 */ /* 0x000fe200078e00ff */
[----:B------:R-:W0:Y:S01]  /*f520*/  @P0 LDC R5, c[0x0][0xbec] ;  /* 0x0002fb00ff050b82 */ /* 0x000e220000000800 */
[----:B------:R-:W-:Y:S01]  /*f530*/  UIADD3 UR11, UR11, UR9, URZ ;  /* 0x000000090b0b7290 */ /* 0x000fe2000fffe03f */
[----:B------:R-:W-:Y:S01]  /*f540*/  ISETP.GE.AND P2, PT, R189, UR15, PT ;  /* 0x0000000fbd007c0c */ /* 0x000fe2000bf46270 */
[----:B------:R-:W-:Y:S01]  /*f550*/  UIMAD UR4, UR13, UR16, URZ ;  /* 0x000000100d0472a4 */ /* 0x000fe2000f8e023f */
[----:B------:R-:W-:Y:S01]  /*f560*/  LOP3.LUT R4, R4, 0x2, R3, 0xe2, !PT ;  /* 0x0000000204047812 */ /* 0x000fe200078ee203 */
[----:B------:R-:W-:Y:S01]  /*f570*/  IMAD R3, R191, 0x20, R192 ;  /* 0x00000020bf037824 */ /* 0x000fe200078e02c0 */
[----:B------:R-:W-:Y:S01]  /*f580*/  UIMAD.WIDE.U32 UR10, UR44, UR16, UR10 ;  /* 0x000000102c0a72a5 */ /* 0x000fe2000f8e000a */
[----:B------:R-:W-:Y:S01]  /*f590*/  SEL R6, RZ, 0xffffffff, P2 ;  /* 0xffffffffff067807 */ /* 0x000fe20001000000 */
[----:B------:R-:W1:Y:S01]  /*f5a0*/  @P0 LDC R7, c[0x0][0xbf0] ;  /* 0x0002fc00ff070b82 */ /* 0x000e620000000800 */
[----:B------:R-:W-:Y:S01]  /*f5b0*/  UIMAD UR4, UR44, UR17, UR4 ;  /* 0x000000112c0472a4 */ /* 0x000fe2000f8e0204 */
[----:B------:R-:W-:Y:S01]  /*f5c0*/  VIADD R8, R3, UR42 ;  /* 0x0000002a03087c36 */ /* 0x000fe20008000000 */
[----:B------:R-:W-:Y:S01]  /*f5d0*/  ULDC.64 UR12, c[0x0][0xaf0] ;  /* 0x0002bc00000c7ab9 */ /* 0x000fe20000000a00 */
[----:B------:R-:W-:Y:S01]  /*f5e0*/  ISETP.GE.AND P1, PT, R188, UR15, PT ;  /* 0x0000000fbc007c0c */ /* 0x000fe2000bf26270 */
[----:B------:R-:W-:Y:S01]  /*f5f0*/  UIADD3 UR11, UR11, UR4, URZ ;  /* 0x000000040b0b7290 */ /* 0x000fe2000fffe03f */
[----:B------:R-:W-:Y:S01]  /*f600*/  IMAD.SHL.U32 R9, R6, 0x4, RZ ;  /* 0x0000000406097824 */ /* 0x000fe200078e00ff */
[----:B------:R-:W-:Y:S01]  /*f610*/  UIMAD UR4, UR14, UR12, URZ ;  /* 0x0000000c0e0472a4 */ /* 0x000fe2000f8e023f */
[----:B------:R-:W-:Y:S01]  /*f620*/  SEL R10, RZ, 0xffffffff, P1 ;  /* 0xffffffffff0a7807 */ /* 0x000fe20000800000 */
[----:B------:R-:W-:Y:S01]  /*f630*/  IMAD.MOV.U32 R3, RZ, RZ, R8 ;  /* 0x000000ffff037224 */ /* 0x000fe200078e0008 */
[----:B------:R-:W-:Y:S01]  /*f640*/  ISETP.GE.AND P2, PT, R194, UR15, PT ;  /* 0x0000000fc2007c0c */ /* 0x000fe2000bf46270 */
[----:B------:R-:W-:Y:S01]  /*f650*/  UIMAD UR4, UR8, UR13, UR4 ;  /* 0x0000000d080472a4 */ /* 0x000fe2000f8e0204 */
[----:B------:R-:W-:Y:S01]  /*f660*/  LOP3.LUT R9, R9, 0x4, R4, 0xe2, !PT ;  /* 0x0000000409097812 */ /* 0x000fe200078ee204 */
[----:B------:R-:W-:Y:S01]  /*f670*/  UIMAD.WIDE.U32 UR8, UR8, UR12, UR10 ;  /* 0x0000000c080872a5 */ /* 0x000fe2000f8e000a */
[----:B------:R-:W-:Y:S01]  /*f680*/  IMAD.SHL.U32 R10, R10, 0x8, RZ ;  /* 0x000000080a0a7824 */ /* 0x000fe200078e00ff */
[----:B------:R-:W-:Y:S01]  /*f690*/  SEL R0, RZ, 0x80, P2 ;  /* 0x00000080ff007807 */ /* 0x000fe20001000000 */
[----:B0-----:R-:W-:Y:S01]  /*f6a0*/  @P0 IMAD.HI.U32 R6, R8, R5, RZ ;  /* 0x0000000508060227 */ /* 0x001fe200078e00ff */
[----:B------:R-:W-:Y:S01]  /*f6b0*/  UIADD3 UR4, UR9, UR4, URZ ;  /* 0x0000000409047290 */ /* 0x000fe2000fffe03f */
[----:B------:R-:W-:Y:S01]  /*f6c0*/  BSSY B1, `(.L_x_5599) ;  /* 0x0000047000017945 */ /* 0x000fe20003800000 */
[----:B------:R-:W-:Y:S01]  /*f6d0*/  LOP3.LUT R10, R10, 0x8, R9, 0xe2, !PT ;  /* 0x000000080a0a7812 */ /* 0x000fe200078ee209 */
[----:B------:R-:W-:-:S02]  /*f6e0*/  IMAD.U32 R4, RZ, RZ, UR8 ;  /* 0x00000008ff047e24 */ /* 0x000fc4000f8e00ff */
[----:B------:R-:W-:Y:S01]  /*f6f0*/  IMAD.U32 R5, RZ, RZ, UR9 ;  /* 0x00000009ff057e24 */ /* 0x000fe2000f8e00ff */
[----:B------:R-:W-:Y:S01]  /*f700*/  ULDC.64 UR8, c[0x0][0xae0] ;  /* 0x0002b80000087ab9 */ /* 0x000fe20000000a00 */
[----:B-1----:R-:W-:Y:S01]  /*f710*/  @P0 SHF.R.U32.HI R3, RZ, R7, R6 ;  /* 0x00000007ff030219 */ /* 0x002fe20000011606 */
[----:B------:R-:W-:Y:S01]  /*f720*/  IMAD.U32 R5, RZ, RZ, UR4 ;  /* 0x00000004ff057e24 */ /* 0x000fe2000f8e00ff */
[----:B------:R-:W-:Y:S01]  /*f730*/  ISETP.GE.AND P0, PT, R187, UR15, PT ;  /* 0x0000000fbb007c0c */ /* 0x000fe2000bf06270 */
[----:B------:R-:W-:Y:S01]  /*f740*/  VIADD R26, R192, UR42 ;  /* 0x0000002ac01a7c36 */ /* 0x000fe20008000000 */
        /* <DEDUP_REMOVED lines=16> */
[----:B------:R-:W-:-:S04]  /*f850*/  IMAD.WIDE.U32 R4, R7, UR8, R4 ;  /* 0x0000000807047c25 */ /* 0x000fc8000f8e0004 */
[----:B------:R-:W-:Y:S01]  /*f860*/  IMAD R3, R7, UR9, R6 ;  /* 0x0000000907037c24 */ /* 0x000fe2000f8e0206 */
[----:B------:R-:W-:Y:S01]  /*f870*/  SEL R7, RZ, 0x40, P0 ;  /* 0x00000040ff077807 */ /* 0x000fe20000000000 */
[----:B------:R-:W-:Y:S01]  /*f880*/  ULDC.64 UR8, c[0x0][0xa80] ;  /* 0x0002a00000087ab9 */ /* 0x000fe20000000a00 */
[----:B------:R-:W-:Y:S01]  /*f890*/  ISETP.GE.AND P0, PT, R26, R25, PT ;  /* 0x000000191a00720c */ /* 0x000fe20003f06270 */
[----:B------:R-:W-:Y:S01]  /*f8a0*/  IMAD.SHL.U32 R13, R8, 0x20, RZ ;  /* 0x00000020080d7824 */ /* 0x000fe200078e00ff */
[----:B------:R-:W-:Y:S01]  /*f8b0*/  LEA R20, P1, R4, UR8, 0x1 ;  /* 0x0000000804147c11 */ /* 0x000fe2000f8208ff */
[----:B------:R-:W-:-:S03]  /*f8c0*/  IMAD.IADD R3, R5, 0x1, R3 ;  /* 0x0000000105037824 */ /* 0x000fc600078e0203 */
[----:B------:R-:W-:Y:S01]  /*f8d0*/  LOP3.LUT R10, R13, 0x20, R10, 0xe2, !PT ;  /* 0x000000200d0a7812 */ /* 0x000fe200078ee20a */
[----:B------:R0:W1:Y:S01]  /*f8e0*/  SHFL.IDX PT, R6, R20, RZ, 0x181f ;  /* 0x00181fff14067589 */ /* 0x00006200000e0000 */
[----:B------:R-:W-:Y:S02]  /*f8f0*/  LEA.HI.X R3, R4, UR9, R3, 0x1, P1 ;  /* 0x0000000904037c11 */ /* 0x000fe400088f0c03 */
[----:B------:R-:W-:-:S03]  /*f900*/  LOP3.LUT R21, R10, R7, RZ, 0xfc, !PT ;  /* 0x000000070a157212 */ /* 0x000fc600078efcff */
        /* <DEDUP_REMOVED lines=34> */
.L_x_5600:
[----:B------:R-:W-:Y:S05]  /*fb30*/  BSYNC B1 ;  /* 0x0000000000017941 */ /* 0x000fea0003800000 */
.L_x_5599:
        /* <DEDUP_REMOVED lines=36> */
.L_x_5595:
[----:B------:R-:W-:Y:S05]  /*fd80*/  BSYNC B0 ;  /* 0x0000000000007941 */ /* 0x000fea0003800000 */
.L_x_5589:
[----:B------:R-:W-:Y:S02]  /*fd90*/  ULDC UR4, c[0x0][0xc3c] ;  /* 0x00030f0000047ab9 */ /* 0x000fe40000000800 */
[----:B------:R-:W-:-:S06]  /*fda0*/  UISETP.GE.AND UP0, UPT, UR6, UR4, UPT ;  /* 0x000000040600728c */ /* 0x000fcc000bf06270 */
[----:B------:R-:W-:-:S13]  /*fdb0*/  PLOP3.LUT P0, PT, PT, PT, UP0, 0x80, 0x0 ;  /* 0x000000000000781c */ /* 0x000fda0003f0f008 */
[----:B------:R-:W-:Y:S05]  /*fdc0*/  @!P0 BRA `(.L_x_5601) ;  /* 0xffffff10009c8947 */ /* 0x000fea000383ffff */
[----:B------:R-:W-:Y:S05]  /*fdd0*/  EXIT ;  /* 0x000000000000794d */ /* 0x000fea0003800000 */
.L_x_5492:
        /* <DEDUP_REMOVED lines=18> */
.L_x_5602:
        /* <DEDUP_REMOVED lines=41> */
.L_x_5608:
        /* <DEDUP_REMOVED lines=12> */
.L_x_5607:
[----:B------:R-:W-:Y:S05]  /*10250*/  BSYNC B0 ;  /* 0x0000000000007941 */ /* 0x000fea0003800000 */
.L_x_5606:
        /* <DEDUP_REMOVED lines=21> */
.L_x_5604:
        /* <DEDUP_REMOVED lines=20> */
.L_x_5609:
        /* <DEDUP_REMOVED lines=57> */
.L_x_5605:
[----:B------:R-:W-:Y:S02]  /*10880*/  IMAD.MOV.U32 R17, RZ, RZ, RZ ;  /* 0x000000ffff117224 */ /* 0x000fe400078e00ff */
[----:B------:R-:W-:Y:S02]  /*10890*/  IMAD.U32 R16, RZ, RZ, UR6 ;  /* 0x00000006ff107e24 */ /* 0x000fe4000f8e00ff */
[----:B------:R-:W-:-:S07]  /*108a0*/  IMAD.MOV.U32 R18, RZ, RZ, RZ ;  /* 0x000000ffff127224 */ /* 0x000fce00078e00ff */
.L_x_5610:
[----:B------:R-:W-:-:S13]  /*108b0*/  ISETP.NE.AND P0, PT, R0, RZ, PT ;  /* 0x000000ff0000720c */ /* 0x000fda0003f05270 */
[----:B------:R-:W1:Y:S01]  /*108c0*/  @!P0 S2R R3, SR_CgaCtaId ;  /* 0x0000000000038919 */ /* 0x000e620000008800 */
[----:B------:R-:W-:-:S04]  /*108d0*/  @!P0 MOV R0, 0x400 ;  /* 0x0000040000008802 */ /* 0x000fc80000000f00 */
[----:B-1----:R-:W-:-:S05]  /*108e0*/  @!P0 LEA R0, R3, R0, 0x18 ;  /* 0x0000000003008211 */ /* 0x002fca00078ec0ff */
[----:B------:R1:W-:Y:S01]  /*108f0*/  @!P0 STS.128 [R0+0x28cd0], R16 ;  /* 0x028cd01000008388 */ /* 0x0003e20000000c00 */
[----:B------:R-:W-:Y:S06]  /*10900*/  BAR.ARV 0x5, 0x180 ;  /* 0x0146000000007b1d */ /* 0x000fec0000002000 */
.L_x_5603:
[----:B-1----:R-:W-:Y:S01]  /*10910*/  IMAD.MOV.U32 R0, RZ, RZ, 0x1 ;  /* 0x00000001ff007424 */ /* 0x002fe200078e00ff */
[----:B------:R1:W-:Y:S01]  /*10920*/  STL [R1+0x4], RZ ;  /* 0x000004ff01007387 */ /* 0x0003e20000100800 */
[----:B------:R-:W-:Y:S02]  /*10930*/  ULDC UR4, c[0x0][0xc3c] ;  /* 0x00030f0000047ab9 */ /* 0x000fe40000000800 */
[----:B--2---:R-:W-:Y:S01]  /*10940*/  ISETP.GE.AND P0, PT, R19, UR4, PT ;  /* 0x0000000413007c0c */ /* 0x004fe2000bf06270 */
[----:B------:R1:W-:Y:S04]  /*10950*/  STL [R1+0xc], R0 ;  /* 0x00000c0001007387 */ /* 0x0003e80000100800 */
[----:B------:R1:W-:Y:S08]  /*10960*/  STL [R1+0x40], RZ ;  /* 0x000040ff01007387 */ /* 0x0003f00000100800 */
[----:B-1----:R-:W-:Y:S05]  /*10970*/  @P0 BRA `(.L_x_5611) ;  /* 0x00000060009c0947 */ /* 0x002fea0003800000 */
[----:B------:R-:W1:Y:S01]  /*10980*/  S2UR UR5, SR_CgaCtaId ;  /* 0x00000000000579c3 */ /* 0x000e620000008800 */
[C---:B------:R-:W-:Y:S01]  /*10990*/  IMAD.SHL.U32 R0, R4.reuse, 0x8, RZ ;  /* 0x0000000804007824 */ /* 0x040fe200078e00ff */
[----:B------:R-:W-:Y:S01]  /*109a0*/  LOP3.LUT R5, R4, 0x7f, RZ, 0xc0, !PT ;  /* 0x0000007f04057812 */ /* 0x000fe200078ec0ff */
[----:B------:R-:W-:Y:S01]  /*109b0*/  UMOV UR4, 0x400 ;  /* 0x0000040000047882 */ /* 0x000fe20000000000 */
[----:B------:R-:W-:Y:S01]  /*109c0*/  BSSY B8, `(.L_x_5611) ;  /* 0x0000622000087945 */ /* 0x000fe20003800000 */
[----:B------:R-:W-:Y:S01]  /*109d0*/  ULDC UR37, c[0x0][0xc] ;  /* 0x0000030000257ab9 */ /* 0x000fe20000000800 */
[----:B------:R-:W-:Y:S01]  /*109e0*/  LOP3.LUT R3, R0, 0x1f8, RZ, 0xc0, !PT ;  /* 0x000001f800037812 */ /* 0x000fe200078ec0ff */
[----:B0-----:R-:W-:Y:S01]  /*109f0*/  IMAD.SHL.U32 R2, R5, 0x8, RZ ;  /* 0x0000000805027824 */ /* 0x001fe200078e00ff */
[----:B------:R-:W-:Y:S01]  /*10a00*/  SHF.R.U32.HI R5, RZ, 0x3, R5 ;  /* 0x00000003ff057819 */ /* 0x000fe20000011605 */
[----:B------:R-:W-:Y:S01]  /*10a10*/  ULDC.64 UR38, c[0x0][0x198] ;  /* 0x0000660000267ab9 */ /* 0x000fe20000000a00 */
[----:B------:R-:W-:Y:S01]  /*10a20*/  LOP3.LUT R3, R3, 0x38, R4, 0x78, !PT ;  /* 0x0000003803037812 */ /* 0x000fe200078e7804 */
[----:B------:R-:W-:-:S03]  /*10a30*/  IMAD.SHL.U32 R4, R4, 0x10, RZ ;  /* 0x0000001004047824 */ /* 0x000fc600078e00ff */
[----:B------:R-:W-:Y:S02]  /*10a40*/  LOP3.LUT R2, R3, 0x200, R2, 0xf8, !PT ;  /* 0x0000020003027812 */ /* 0x000fe400078ef802 */
[----:B------:R-:W-:Y:S01]  /*10a50*/  LOP3.LUT R0, R5, 0x70, R4, 0xf8, !PT ;  /* 0x0000007005007812 */ /* 0x000fe200078ef804 */
[----:B------:R-:W-:Y:S01]  /*10a60*/  IMAD.MOV.U32 R0, RZ, RZ, 0x1 ;  /* 0x00000001ff007424 */ /* 0x000fe200078e00ff */
[----:B-1----:R-:W-:-:S06]  /*10a70*/  ULEA UR4, UR5, UR4, 0x18 ;  /* 0x0000000405047291 */ /* 0x002fcc000f8ec03f */
[----:B------:R-:W-:-:S04]  /*10a80*/  IMAD.U32 R3, RZ, RZ, UR4 ;  /* 0x00000004ff037e24 */ /* 0x000fc8000f8e00ff */
[----:B------:R-:W-:Y:S01]  /*10a90*/  IMAD R2, R2, 0x2, R3 ;  /* 0x0000000202027824 */ /* 0x000fe200078e0203 */
[----:B------:R0:W-:Y:S04]  /*10aa0*/  STL [R1], R3 ;  /* 0x0000000301007387 */ /* 0x0001e80000100800 */
[----:B------:R0:W-:Y:S04]  /*10ab0*/  STL [R1+0x44], R2 ;  /* 0x0000440201007387 */ /* 0x0001e80000100800 */
[----:B------:R0:W-:Y:S04]  /*10ac0*/  STL [R1+0x40], RZ ;  /* 0x000040ff01007387 */ /* 0x0001e80000100800 */
[----:B------:R0:W-:Y:S04]  /*10ad0*/  STL [R1+0xc], R0 ;  /* 0x00000c0001007387 */ /* 0x0001e80000100800 */
[----:B------:R0:W-:Y:S02]  /*10ae0*/  STL [R1+0x4], RZ ;  /* 0x000004ff01007387 */ /* 0x0001e40000100800 */
.L_x_5737:
[----:B------:R-:W-:Y:S05]  /*10af0*/  YIELD ;  /* 0x0000000000007946 */ /* 0x000fea0003800000 */
[----:B------:R-:W-:Y:S01]  /*10b00*/  ULDC.64 UR4, c[0x0][0xa28] ;  /* 0x00028a0000047ab9 */ /* 0x000fe20000000a00 */
[----:B0--3--:R-:W-:Y:S01]  /*10b10*/  IMAD.MOV.U32 R0, RZ, RZ, RZ ;  /* 0x000000ffff007224 */ /* 0x009fe200078e00ff */
[----:B------:R-:W-:Y:S01]  /*10b20*/  ISETP.NE.U32.AND P0, PT, RZ, UR4, PT ;  /* 0x00000004ff007c0c */ /* 0x000fe2000bf05070 */
[----:B------:R-:W0:Y:S01]  /*10b30*/  LDC.64 R4, c[0x0][0xa00] ;  /* 0x00028000ff047b82 */ /* 0x000e220000000a00 */
[----:B-1---5:R-:W-:Y:S01]  /*10b40*/  CS2R R8, SRZ ;  /* 0x0000000000087805 */ /* 0x022fe2000001ff00 */
[----:B------:R-:W-:Y:S01]  /*10b50*/  ULDC.64 UR6, c[0x0][0xa08] ;  /* 0x0002820000067ab9 */ /* 0x000fe20000000a00 */
[----:B------:R-:W-:Y:S01]  /*10b60*/  ISETP.NE.AND.EX P0, PT, RZ, UR5, PT, P0 ;  /* 0x00000005ff007c0c */ /* 0x000fe2000bf05300 */
[----:B------:R-:W-:-:S12]  /*10b70*/  ULDC.64 UR4, c[0x0][0xa18] ;  /* 0x0002860000047ab9 */ /* 0x000fd80000000a00 */
[----:B--2---:R-:W1:Y:S02]  /*10b80*/  @P0 LDC.64 R2, c[0x0][0xa28] ;  /* 0x00028a00ff020b82 */ /* 0x004e640000000a00 */
        /* <DEDUP_REMOVED lines=11> */
[----:B------:R-:W1:Y:S08]  /*10c40*/  @P2 LDC.64 R6, c[0x0][0xa18] ;  /* 0x00028600ff062b82 */ /* 0x000e700000000a00 */
        /* <DEDUP_REMOVED lines=23> */
.L_x_5612:
        /* <DEDUP_REMOVED lines=10> */
.L_x_5613:
[----:B------:R-:W-:Y:S05]  /*10e60*/  @!P1 BRA `(.L_x_5614) ;  /* 0x00000000000c9947 */ /* 0x000fea0003800000 */
[----:B------:R-:W2:Y:S04]  /*10e70*/  LDG.E R6, desc[UR40][R2.64] ;  /* 0x0000002802067981 */ /* 0x000ea8000c1e1900 */
[----:B------:R-:W2:Y:S02]  /*10e80*/  LDG.E R2, desc[UR40][R2.64+0x4] ;  /* 0x0000042802027981 */ /* 0x000ea4000c1e1900 */
[----:B--2---:R-:W-:-:S07]  /*10e90*/  IMAD.IADD R6, R2, 0x1, -R6 ;  /* 0x0000000102067824 */ /* 0x004fce00078e0a06 */
.L_x_5614:
        /* <DEDUP_REMOVED lines=28> */
.L_x_5617:
[----:B------:R-:W-:-:S13]  /*11060*/  ISETP.NE.AND P0, PT, R3, 0x1, PT ;  /* 0x000000010300780c */ /* 0x000fda0003f05270 */
[----:B------:R-:W2:Y:S02]  /*11070*/  @P0 LDC.64 R4, c[0x0][0x9e8] ;  /* 0x00027a00ff040b82 */ /* 0x000ea40000000a00 */
[----:B--2---:R-:W-:-:S05]  /*11080*/  @P0 IMAD.HI.U32 R4, R7, R4, RZ ;  /* 0x0000000407040227 */ /* 0x004fca00078e00ff */
[----:B------:R-:W-:-:S07]  /*11090*/  @P0 SHF.R.U32.HI R7, RZ, R5, R4 ;  /* 0x00000005ff070219 */ /* 0x000fce0000011604 */
.L_x_5618:
[----:B------:R-:W-:Y:S05]  /*110a0*/  BSYNC B0 ;  /* 0x0000000000007941 */ /* 0x000fea0003800000 */
.L_x_5616:
[----:B------:R-:W-:-:S05]  /*110b0*/  IMAD R7, R7, R3, R3 ;  /* 0x0000000307077224 */ /* 0x000fca00078e0203 */
[----:B------:R-:W-:-:S07]  /*110c0*/  VIMNMX R2, R2, R7, PT ;  /* 0x0000000702027248 */ /* 0x000fce0003fe0100 */
.L_x_5615:
[----:B------:R-:W2:Y:S01]  /*110d0*/  @P1 LDC R5, c[0x0][0x44c] ;  /* 0x00011300ff051b82 */ /* 0x000ea20000000800 */
[----:B------:R-:W-:Y:S01]  /*110e0*/  IMAD.MOV.U32 R6, RZ, RZ, R8 ;  /* 0x000000ffff067224 */ /* 0x000fe200078e0008 */
[----:B------:R-:W-:-:S06]  /*110f0*/  ULDC UR4, c[0x0][0x9dc] ;  /* 0x0002770000047ab9 */ /* 0x000fcc0000000800 */
[----:B------:R-:W3:Y:S01]  /*11100*/  @P1 LDC R4, c[0x0][0x450] ;  /* 0x00011400ff041b82 */ /* 0x000ee20000000800 */
[----:B--2---:R-:W-:-:S05]  /*11110*/  @P1 IMAD.HI.U32 R5, R8, R5, RZ ;  /* 0x0000000508051227 */ /* 0x004fca00078e00ff */
[----:B---3--:R-:W-:Y:S01]  /*11120*/  @P1 SHF.R.U32.HI R6, RZ, R4, R5 ;  /* 0x00000004ff061219 */ /* 0x008fe20000011605 */
[----:B------:R-:W-:-:S03]  /*11130*/  VIADD R4, R2, 0x3f ;  /* 0x0000003f02047836 */ /* 0x000fc60000000000 */
[----:B------:R-:W-:Y:S01]  /*11140*/  IADD3 R2, R6, R0, -R9 ;  /* 0x0000000006027210 */ /* 0x000fe20007ffe809 */
[----:B------:R-:W-:Y:S01]  /*11150*/  VIADD R0, R0, 0x3f ;  /* 0x0000003f00007836 */ /* 0x000fe20000000000 */
[----:B------:R-:W-:-:S04]  /*11160*/  SHF.R.S32.HI R5, RZ, 0x1f, R4 ;  /* 0x0000001fff057819 */ /* 0x000fc80000011404 */
[----:B------:R-:W-:Y:S02]  /*11170*/  LEA.HI R5, R5, R4, RZ, 0x6 ;  /* 0x0000000405057211 */ /* 0x000fe400078f30ff */
[----:B------:R-:W-:Y:S02]  /*11180*/  SHF.R.S32.HI R4, RZ, 0x1f, R0 ;  /* 0x0000001fff047819 */ /* 0x000fe40000011400 */
[----:B------:R-:W-:Y:S02]  /*11190*/  SHF.R.S32.HI R5, RZ, 0x6, R5 ;  /* 0x00000006ff057819 */ /* 0x000fe40000011405 */
[----:B------:R-:W-:Y:S01]  /*111a0*/  LEA.HI R4, R4, R0, RZ, 0x6 ;  /* 0x0000000004047211 */ /* 0x000fe200078f30ff */
[----:B------:R-:W-:-:S03]  /*111b0*/  VIADD R0, R2, -UR4 ;  /* 0x8000000402007c36 */ /* 0x000fc60008000000 */
[----:B------:R-:W-:-:S04]  /*111c0*/  SHF.R.S32.HI R4, RZ, 0x6, R4 ;  /* 0x00000006ff047819 */ /* 0x000fc80000011404 */
[----:B------:R-:W-:-:S05]  /*111d0*/  VIMNMX R7, R4, R5, PT ;  /* 0x0000000504077248 */ /* 0x000fca0003fe0100 */
        /* <DEDUP_REMOVED lines=12> */
.L_x_5621:
[----:B------:R-:W-:-:S13]  /*112a0*/  ISETP.NE.AND P0, PT, R3, 0x1, PT ;  /* 0x000000010300780c */ /* 0x000fda0003f05270 */
[----:B------:R-:W3:Y:S02]  /*112b0*/  @P0 LDC.64 R4, c[0x0][0x9e8] ;  /* 0x00027a00ff040b82 */ /* 0x000ee40000000a00 */
[----:B---3--:R-:W-:-:S05]  /*112c0*/  @P0 IMAD.HI.U32 R4, R2, R4, RZ ;  /* 0x0000000402040227 */ /* 0x008fca00078e00ff */
[----:B------:R-:W-:-:S07]  /*112d0*/  @P0 SHF.R.U32.HI R2, RZ, R5, R4 ;  /* 0x00000005ff020219 */ /* 0x000fce0000011604 */
.L_x_5622:
[----:B------:R-:W-:Y:S05]  /*112e0*/  BSYNC B0 ;  /* 0x0000000000007941 */ /* 0x000fea0003800000 */
.L_x_5620:
[----:B------:R-:W-:-:S05]  /*112f0*/  IMAD R2, R2, R3, RZ ;  /* 0x0000000302027224 */ /* 0x000fca00078e02ff */
[----:B------:R-:W-:-:S07]  /*11300*/  VIMNMX R0, R0, R2, !PT ;  /* 0x0000000200007248 */ /* 0x000fce0007fe0100 */
.L_x_5619:
[----:B------:R-:W-:Y:S01]  /*11310*/  SHF.R.S32.HI R2, RZ, 0x1f, R0 ;  /* 0x0000001fff027819 */ /* 0x000fe20000011400 */
[----:B------:R-:W-:Y:S03]  /*11320*/  BSSY B7, `(.L_x_5623) ;  /* 0x00004c6000077945 */ /* 0x000fe60003800000 */
[----:B------:R-:W-:-:S04]  /*11330*/  LEA.HI R2, R2, R0, RZ, 0x6 ;  /* 0x0000000002027211 */ /* 0x000fc800078f30ff */
[----:B------:R-:W-:-:S04]  /*11340*/  SHF.R.S32.HI R2, RZ, 0x6, R2 ;  /* 0x00000006ff027819 */ /* 0x000fc80000011402 */
        /* <DEDUP_REMOVED lines=21> */
.L_x_5624:
        /* <DEDUP_REMOVED lines=21> */
.L_x_5627:
[----:B------:R-:W-:Y:S05]  /*115f0*/  BSYNC B6 ;  /* 0x0000000000067941 */ /* 0x000fea0003800000 */
.L_x_5626:
        /* <DEDUP_REMOVED lines=20> */
.L_x_5630:
        /* <DEDUP_REMOVED lines=15> */
.L_x_5629:
[----:B------:R-:W-:Y:S05]  /*11830*/  BSYNC B6 ;  /* 0x0000000000067941 */ /* 0x000fea0003800000 */
.L_x_5628:
        /* <DEDUP_REMOVED lines=23> */
.L_x_5754:
        /* <DEDUP_REMOVED lines=11> */
.L_x_5757:
        /* <DEDUP_REMOVED lines=24> */
.L_x_5634:
[----:B--2---:R-:W2:Y:S04]  /*11be0*/  LDL R7, [R1] ;  /* 0x0000000001077983 */ /* 0x004ea80000100800 */
[----:B----4-:R-:W2:Y:S04]  /*11bf0*/  LDL R0, [R1+0x4] ;  /* 0x0000040001007983 */ /* 0x010ea80000100800 */
[----:B---3--:R-:W3:Y:S01]  /*11c00*/  LDL R2, [R1+0xc] ;  /* 0x00000c0001027983 */ /* 0x008ee20000100800 */
[----:B--2---:R-:W-:Y:S01]  /*11c10*/  IMAD R0, R0, 0x8, R7 ;  /* 0x0000000800007824 */ /* 0x004fe200078e0207 */
[----:B---3--:R-:W-:-:S04]  /*11c20*/  SHF.L.U32 R2, R2, 0x1f, RZ ;  /* 0x0000001f02027819 */ /* 0x008fc800000006ff */
[----:B------:R-:W2:Y:S02]  /*11c30*/  SYNCS.PHASECHK.TRANS64.TRYWAIT P0, [R0+URZ+0x28c40], R2 ;  /* 0x028c4002000075a7 */ /* 0x000ea4000800017f */
[----:B--2---:R-:W-:Y:S05]  /*11c40*/  @!P0 BRA `(.L_x_5635) ;  /* 0x0000005800248947 */ /* 0x004fea0003800000 */
.L_x_5758:
        /* <DEDUP_REMOVED lines=11> */
.L_x_5636:
[----:B------:R-:W3:Y:S04]  /*11d00*/  LDL R5, [R1] ;  /* 0x0000000001057983 */ /* 0x000ee80000100800 */
[----:B------:R-:W3:Y:S04]  /*11d10*/  LDL R4, [R1+0x4] ;  /* 0x0000040001047983 */ /* 0x000ee80000100800 */
[----:B------:R-:W4:Y:S04]  /*11d20*/  LDL R6, [R1+0x24] ;  /* 0x0000240001067983 */ /* 0x000f280000100800 */
[----:B------:R-:W4:Y:S04]  /*11d30*/  LDL R3, [R1+0x18] ;  /* 0x0000180001037983 */ /* 0x000f280000100800 */
[----:B--2---:R-:W2:Y:S01]  /*11d40*/  LDL.LU R2, [R1+0x10] ;  /* 0x0000100001027983 */ /* 0x004ea20000300800 */
[----:B------:R-:W-:-:S02]  /*11d50*/  R2UR UR9, R0 ;  /* 0x00000000000972ca */ /* 0x000fc400000e0000 */
[----:B------:R-:W-:Y:S01]  /*11d60*/  PLOP3.LUT P0, PT, PT, PT, PT, 0x80, 0x0 ;  /* 0x000000000000781c */ /* 0x000fe20003f0f070 */
[----:B------:R-:W-:Y:S01]  /*11d70*/  UIADD3 UR6, UP0, UR38, 0x370, URZ ;  /* 0x0000037026067890 */ /* 0x000fe2000ff1e03f */
[----:B------:R-:W-:Y:S02]  /*11d80*/  R2UR UR12, R18 ;  /* 0x00000000120c72ca */ /* 0x000fe400000e0000 */
[----:B-----5:R-:W-:Y:S01]  /*11d90*/  R2UR UR13, R17 ;  /* 0x00000000110d72ca */ /* 0x020fe200000e0000 */
[----:B------:R-:W-:-:S06]  /*11da0*/  UIADD3.X UR7, URZ, UR39, URZ, UP0, !UPT ;  /* 0x000000273f077290 */ /* 0x000fcc00087fe43f */
[----:B------:R-:W-:Y:S01]  /*11db0*/  UIADD3 UR9, UR9, 0x28c30, URZ ;  /* 0x00028c3009097890 */ /* 0x000fe2000fffe03f */
[----:B------:R-:W-:Y:S01]  /*11dc0*/  UMOV UR5, 0x14f00000 ;  /* 0x14f0000000057882 */ /* 0x000fe20000000000 */
[----:B------:R-:W-:Y:S01]  /*11dd0*/  UMOV UR10, URZ ;  /* 0x0000003f000a7c82 */ /* 0x000fe20008000000 */
[----:B---3--:R-:W-:Y:S01]  /*11de0*/  IMAD R0, R4, 0x2000, R5 ;  /* 0x0000200004007824 */ /* 0x008fe200078e0205 */
[----:B----4-:R-:W-:-:S04]  /*11df0*/  R2UR UR11, R6 ;  /* 0x00000000060b72ca */ /* 0x010fc800000e0000 */
[----:B------:R-:W-:Y:S02]  /*11e00*/  R2UR UR8, R0 ;  /* 0x00000000000872ca */ /* 0x000fe400000e0000 */
[----:B------:R-:W-:Y:S02]  /*11e10*/  R2UR UR4, R3 ;  /* 0x00000000030472ca */ /* 0x000fe400000e0000 */
[----:B--2---:R-:W-:-:S09]  /*11e20*/  LOP3.LUT R2, R2, 0xfffffffe, RZ, 0xc0, !PT ;  /* 0xfffffffe02027812 */ /* 0x004fd200078ec0ff */
[----:B------:R-:W-:Y:S02]  /*11e30*/  UIADD3 UR8, UR8, 0x22400, URZ ;  /* 0x0002240008087890 */ /* 0x000fe4000fffe03f */
[----:B------:R-:W-:Y:S01]  /*11e40*/  ULEA UR11, UR11, UR4, 0x6 ;  /* 0x000000040b0b7291 */ /* 0x000fe2000f8e303f */
[----:B------:R-:W-:Y:S02]  /*11e50*/  @P0 LOP3.LUT R2, R2, 0x1, RZ, 0xfc, !PT ;  /* 0x0000000102020812 */ /* 0x000fe400078efcff */
[----:B------:R-:W-:-:S03]  /*11e60*/  UMOV UR4, 0x0 ;  /* 0x0000000000047882 */ /* 0x000fc60000000000 */
[----:B------:R3:W-:Y:S03]  /*11e70*/  STL [R1+0x10], R2 ;  /* 0x0000100201007387 */ /* 0x0007e60000100800 */
[----:B------:R3:W-:Y:S01]  /*11e80*/  UTMALDG.4D [UR8], [UR6], desc[UR4] ;  /* 0x00000408060075b4 */ /* 0x0007e20008019000 */
[----:B------:R-:W-:Y:S02]  /*11e90*/  NOP ;  /* 0x0000000000007918 */ /* 0x000fe40000000000 */
.L_x_5632:
[----:B----4-:R-:W4:Y:S04]  /*11ea0*/  LDL R0, [R1] ;  /* 0x0000000001007983 */ /* 0x010f280000100800 */
[----:B------:R-:W5:Y:S01]  /*11eb0*/  LDL.LU R3, [R1+0x34] ;  /* 0x0000340001037983 */ /* 0x000f620000300800 */
[----:B------:R-:W-:Y:S05]  /*11ec0*/  WARPSYNC.ALL ;  /* 0x0000000000007948 */ /* 0x000fea0003800000 */
[----:B---3--:R-:W-:Y:S01]  /*11ed0*/  ULDC.64 UR4, c[0x0][0x298] ;  /* 0x0000a60000047ab9 */ /* 0x008fe20000000a00 */
[----:B------:R-:W-:Y:S01]  /*11ee0*/  BSSY B6, `(.L_x_5637) ;  /* 0x000001c000067945 */ /* 0x000fe20003800000 */
[----:B------:R-:W-:Y:S01]  /*11ef0*/  BAR.SYNC.DEFER_BLOCKING 0x8, 0x100 ;  /* 0x0204000000007b1d */ /* 0x000fe20000010000 */
[----:B----4-:R-:W-:Y:S01]  /*11f00*/  VIADD R0, R0, 0x20400 ;  /* 0x0002040000007836 */ /* 0x010fe20000000000 */
[----:B-----5:R-:W-:Y:S01]  /*11f10*/  SHF.R.S32.HI R2, RZ, 0x1f, R3 ;  /* 0x0000001fff027819 */ /* 0x020fe20000011403 */
        /* <DEDUP_REMOVED lines=24> */
.L_x_5638:
[----:B------:R-:W-:Y:S05]  /*120a0*/  BSYNC B6 ;  /* 0x0000000000067941 */ /* 0x000fea0003800000 */
.L_x_5637:
[----:B---3--:R-:W3:Y:S01]  /*120b0*/  LDL.LU R0, [R1+0x34] ;  /* 0x0000340001007983 */ /* 0x008ee20000300800 */
[----:B--2---:R-:W2:Y:S01]  /*120c0*/  LDC R7, c[0x0][0x448] ;  /* 0x00011200ff077b82 */ /* 0x004ea20000000800 */
[----:B------:R-:W-:Y:S01]  /*120d0*/  ULDC.64 UR4, c[0x0][0x2d8] ;  /* 0x0000b60000047ab9 */ /* 0x000fe20000000a00 */
[----:B------:R-:W-:Y:S01]  /*120e0*/  ULDC UR6, c[0x0][0x2b8] ;  /* 0x0000ae0000067ab9 */ /* 0x000fe20000000800 */
[----:B------:R-:W3:Y:S04]  /*120f0*/  LDL.LU.64 R2, [R1+0x38] ;  /* 0x0000380001027983 */ /* 0x000ee80000300a00 */
[----:B------:R-:W4:Y:S04]  /*12100*/  LDL R12, [R1+0x28] ;  /* 0x00002800010c7983 */ /* 0x000f280000100800 */
[----:B01----:R0:W5:Y:S01]  /*12110*/  LDL R9, [R1+0x44] ;  /* 0x0000440001097983 */ /* 0x0031620000100800 */
[----:B------:R-:W1:Y:S01]  /*12120*/  S2R R5, SR_TID.X ;  /* 0x0000000000057919 */ /* 0x000e620000002100 */
[----:B------:R-:W0:Y:S01]  /*12130*/  S2R R8, SR_TID.X ;  /* 0x0000000000087919 */ /* 0x000e220000002100 */
[----:B-1----:R-:W-:-:S04]  /*12140*/  LOP3.LUT R5, R5, 0x7f, RZ, 0xc0, !PT ;  /* 0x0000007f05057812 */ /* 0x002fc800078ec0ff */
[----:B------:R-:W-:Y:S01]  /*12150*/  SHF.R.U32.HI R5, RZ, 0x3, R5 ;  /* 0x00000003ff057819 */ /* 0x000fe20000011605 */
[----:B0-----:R-:W-:-:S05]  /*12160*/  IMAD.SHL.U32 R8, R8, 0x10, RZ ;  /* 0x0000001008087824 */ /* 0x001fca00078e00ff */
[----:B------:R-:W-:Y:S01]  /*12170*/  LOP3.LUT R8, R5, 0x70, R8, 0xf8, !PT ;  /* 0x0000007005087812 */ /* 0x000fe200078ef808 */
[----:B------:R-:W0:Y:S02]  /*12180*/  S2R R10, SR_TID.X ;  /* 0x00000000000a7919 */ /* 0x000e240000002100 */
[----:B0-----:R-:W-:-:S05]  /*12190*/  IMAD.SHL.U32 R10, R10, 0x8, RZ ;  /* 0x000000080a0a7824 */ /* 0x001fca00078e00ff */
        /* <DEDUP_REMOVED lines=43> */
[----:B0-----:R-:W-:Y:S02]  /*12450*/  LOP3.LUT R8, R8, 0x7f, RZ, 0xc0, !PT ;  /* 0x0000007f08087812 */ /* 0x001fe400078ec0ff */
[----:B------:R-:W-:Y:S02]  /*12460*/  ISETP.GE.AND P0, PT, R10, UR6, PT ;  /* 0x000000060a007c0c */ /* 0x000fe4000bf06270 */
[----:B------:R-:W-:-:S02]  /*12470*/  LEA.HI.X R3, R2, UR5, R0, 0x1, P1 ;  /* 0x0000000502037c11 */ /* 0x000fc400088f0c00 */
[----:B------:R-:W-:Y:S01]  /*12480*/  SHF.R.U32.HI R8, RZ, 0x3, R8 ;  /* 0x00000003ff087819 */ /* 0x000fe20000011608 */
[----:B------:R-:W-:Y:S08]  /*12490*/  BRA.DIV UR4, `(.L_x_5639) ;  /* 0x0000005204247947 */ /* 0x000ff0000b800000 */
[----:B------:R-:W2:Y:S04]  /*124a0*/  LDL.LU R6, [R1+0x2c] ;  /* 0x00002c0001067983 */ /* 0x000ea80000300800 */
[----:B------:R-:W3:Y:S01]  /*124b0*/  LDL.LU R5, [R1+0x28] ;  /* 0x0000280001057983 */ /* 0x000ee20000300800 */
[----:B--2---:R-:W-:-:S03]  /*124c0*/  IMAD R0, R6, R7, RZ ;  /* 0x0000000706007224 */ /* 0x004fc600078e02ff */
        /* <DEDUP_REMOVED lines=11> */
[----:B-----5:R0:W-:Y:S01]  /*12580*/  @!P1 LDGSTS.E.BYPASS.LTC128B.128 [R9+0x20400], desc[UR40][R6.64], !P0 ;  /* 0x2040000006099fae */ /* 0x0201e2000c101d68 */
        /* <DEDUP_REMOVED lines=8> */
[----:B------:R0:W-:Y:S02]  /*12610*/  @!P1 LDGSTS.E.BYPASS.LTC128B.128 [R9+0x20c00], desc[UR40][R6.64], !P0 ;  /* 0x20c0000006099fae */ /* 0x0001e4000c101d68 */
[----:B------:R-:W-:Y:S02]  /*12620*/  ISETP.GE.AND P1, PT, R5, R0, PT ;  /* 0x000000000500720c */ /* 0x000fe40003f26270 */
[----:B------:R-:W1:Y:S04]  /*12630*/  SHFL.IDX PT, R5, R4, 0x2, 0x181f ;  /* 0x00581f0004057f89 */ /* 0x000e6800000e0000 */
[----:B------:R-:W-:Y:S04]  /*12640*/  SHFL.IDX PT, R4, R4, 0x3, 0x181f ;  /* 0x00781f0004047f89 */ /* 0x000fe800000e0000 */
[----:B0-----:R-:W0:Y:S04]  /*12650*/  SHFL.IDX PT, R6, R3, 0x2, 0x181f ;  /* 0x00581f0003067f89 */ /* 0x001e2800000e0000 */
[----:B------:R-:W2:Y:S01]  /*12660*/  SHFL.IDX PT, R3, R3, 0x3, 0x181f ;  /* 0x00781f0003037f89 */ /* 0x000ea200000e0000 */
[----:B-1----:R-:W-:-:S05]  /*12670*/  @!P1 LEA R5, P2, R10, R5, 0x1 ;  /* 0x000000050a059211 */ /* 0x002fca00078408ff */
[----:B0-----:R-:W-:-:S04]  /*12680*/  @!P1 IMAD.X R6, RZ, RZ, R6, P2 ;  /* 0x000000ffff069224 */ /* 0x001fc800010e0606 */
[----:B------:R-:W-:Y:S02]  /*12690*/  @!P1 IMAD.MOV.U32 R7, RZ, RZ, R6 ;  /* 0x000000ffff079224 */ /* 0x000fe400078e0006 */
[----:B------:R-:W-:-:S05]  /*126a0*/  @!P1 IMAD.MOV.U32 R6, RZ, RZ, R5 ;  /* 0x000000ffff069224 */ /* 0x000fca00078e0005 */
[----:B--2---:R0:W-:Y:S02]  /*126b0*/  @!P1 LDGSTS.E.BYPASS.LTC128B.128 [R9+0x21400], desc[UR40][R6.64], !P0 ;  /* 0x2140000006099fae */ /* 0x0041e4000c101d68 */
.L_x_5767:
[----:B------:R1:W5:Y:S01]  /*126c0*/  LDL R8, [R1] ;  /* 0x0000000001087983 */ /* 0x0003620000100800 */
        /* <DEDUP_REMOVED lines=10> */
.L_x_5640:
[----:B-1----:R-:W2:Y:S01]  /*12770*/  LDL R2, [R1] ;  /* 0x0000000001027983 */ /* 0x002ea20000100800 */
        /* <DEDUP_REMOVED lines=17> */
[----:B-12---:R-:W-:Y:S05]  /*12890*/  @!P0 BRA `(.L_x_5642) ;  /* 0x0000005000688947 */ /* 0x006fea0003800000 */
.L_x_5768:
[----:B------:R-:W-:Y:S05]  /*128a0*/  BSYNC B0 ;  /* 0x0000000000007941 */ /* 0x000fea0003800000 */
.L_x_5641:
[----:B-1----:R-:W2:Y:S01]  /*128b0*/  LDL R2, [R1+0x10] ;  /* 0x0000100001027983 */ /* 0x002ea20000100800 */
[----:B------:R-:W-:Y:S01]  /*128c0*/  BSSY B0, `(.L_x_5643) ;  /* 0x000009a000007945 */ /* 0x000fe20003800000 */
[----:B--2---:R-:W-:-:S13]  /*128d0*/  LOP3.LUT P0, RZ, R2, 0x1, RZ, 0xc0, !PT ;  /* 0x0000000102ff7812 */ /* 0x004fda000780c0ff */
[----:B------:R-:W-:Y:S05]  /*128e0*/  @!P0 BRA `(.L_x_5644) ;  /* 0x00000008005c8947 */ /* 0x000fea0003800000 */
[----:B------:R-:W2:Y:S04]  /*128f0*/  LDL R5, [R1] ;  /* 0x0000000001057983 */ /* 0x000ea80000100800 */
        /* <DEDUP_REMOVED lines=10> */
.L_x_5769:
[----:B------:R-:W-:Y:S05]  /*129a0*/  BSYNC B1 ;  /* 0x0000000000017941 */ /* 0x000fea0003800000 */
.L_x_5645:
[----:B------:R-:W-:Y:S04]  /*129b0*/  BSSY B1, `(.L_x_5647) ;  /* 0x0000009000017945 */ /* 0x000fe80003800000 */
        /* <DEDUP_REMOVED lines=8> */
.L_x_5648:
[----:B------:R-:W-:Y:S05]  /*12a40*/  BSYNC B1 ;  /* 0x0000000000017941 */ /* 0x000fea0003800000 */
.L_x_5647:
[----:B------:R-:W2:Y:S04]  /*12a50*/  LDL R5, [R1+0x18] ;  /* 0x0000180001057983 */ /* 0x000ea80000100800 */
[----:B------:R-:W2:Y:S04]  /*12a60*/  LDL.LU R3, [R1+0x24] ;  /* 0x0000240001037983 */ /* 0x000ea80000300800 */
[----:B------:R-:W3:Y:S04]  /*12a70*/  LDL R4, [R1] ;  /* 0x0000000001047983 */ /* 0x000ee80000100800 */
[----:B-1----:R-:W3:Y:S01]  /*12a80*/  LDL R2, [R1+0x4] ;  /* 0x0000040001027983 */ /* 0x002ee20000100800 */
        /* <DEDUP_REMOVED lines=10> */
.L_x_5649:
        /* <DEDUP_REMOVED lines=15> */
.L_x_5650:
        /* <DEDUP_REMOVED lines=15> */
.L_x_5651:
        /* <DEDUP_REMOVED lines=15> */
.L_x_5652:
        /* <DEDUP_REMOVED lines=15> */
.L_x_5653:
        /* <DEDUP_REMOVED lines=15> */
.L_x_5654:
        /* <DEDUP_REMOVED lines=15> */
.L_x_5655:
        /* <DEDUP_REMOVED lines=15> */
.L_x_5656:
        /* <DEDUP_REMOVED lines=10> */
.L_x_5644:
[----:B------:R-:W-:Y:S05]  /*13260*/  BSYNC B0 ;  /* 0x0000000000007941 */ /* 0x000fea0003800000 */
.L_x_5643:
[----:B------:R-:W2:Y:S04]  /*13270*/  LDL R4, [R1+0x20] ;  /* 0x0000200001047983 */ /* 0x000ea80000100800 */
[----:B------:R-:W3:Y:S01]  /*13280*/  LDL R5, [R1+0x1c] ;  /* 0x00001c0001057983 */ /* 0x000ee20000100800 */
[----:B------:R-:W-:Y:S01]  /*13290*/  BSSY B0, `(.L_x_5657) ;  /* 0x00002b3000007945 */ /* 0x000fe20003800000 */
[----:B--2---:R-:W-:-:S05]  /*132a0*/  VIADD R0, R4, 0xfffffffe ;  /* 0xfffffffe04007836 */ /* 0x004fca0000000000 */
[----:B---3--:R-:W-:-:S13]  /*132b0*/  ISETP.GE.AND P0, PT, R0, R5, PT ;  /* 0x000000050000720c */ /* 0x008fda0003f06270 */
[----:B------:R-:W-:Y:S05]  /*132c0*/  @!P0 BRA `(.L_x_5658) ;  /* 0x0000002800bc8947 */ /* 0x000fea0003800000 */
[----:B------:R-:W-:Y:S01]  /*132d0*/  IMAD.MOV R2, RZ, RZ, -R4 ;  /* 0x000000ffff027224 */ /* 0x000fe200078e0a04 */
[----:B0-----:R-:W-:Y:S01]  /*132e0*/  LOP3.LUT R6, RZ, R5, RZ, 0x33, !PT ;  /* 0x00000005ff067212 */ /* 0x001fe200078e33ff */
[----:B------:R-:W-:Y:S03]  /*132f0*/  BSSY B2, `(.L_x_5659) ;  /* 0x00000e7000027945 */ /* 0x000fe60003800000 */
[----:B------:R-:W-:-:S05]  /*13300*/  VIADDMNMX R6, R2, 0x1, R6, !PT ;  /* 0x0000000102067846 */ /* 0x000fca0007800106 */
[----:B------:R-:W-:-:S05]  /*13310*/  IMAD.IADD R2, R4, 0x1, R6 ;  /* 0x0000000104027824 */ /* 0x000fca00078e0206 */
[----:B------:R-:W-:-:S04]  /*13320*/  LOP3.LUT R2, R2, 0x1, RZ, 0xc0, !PT ;  /* 0x0000000102027812 */ /* 0x000fc800078ec0ff */
[----:B------:R-:W-:-:S13]  /*13330*/  ISETP.NE.U32.AND P0, PT, R2, 0x1, PT ;  /* 0x000000010200780c */ /* 0x000fda0003f05070 */
        /* <DEDUP_REMOVED lines=37> */
.L_x_5663:
[----:B------:R-:W2:Y:S01]  /*13590*/  LDL R2, [R1] ;  /* 0x0000000001027983 */ /* 0x000ea20000100800 */
[----:B------:R-:W-:Y:S01]  /*135a0*/  BSSY B3, `(.L_x_5664) ;  /* 0x0000008000037945 */ /* 0x000fe20003800000 */
[----:B-1----:R-:W1:Y:S02]  /*135b0*/  S2R R4, SR_TID.X ;  /* 0x0000000000047919 */ /* 0x002e640000002100 */
[----:B-1----:R-:W-:-:S04]  /*135c0*/  LOP3.LUT R4, R4, 0x7f, RZ, 0xc0, !PT ;  /* 0x0000007f04047812 */ /* 0x002fc800078ec0ff */
[----:B------:R-:W-:Y:S01]  /*135d0*/  ISETP.NE.AND P1, PT, R4, RZ, PT ;  /* 0x000000ff0400720c */ /* 0x000fe20003f25270 */
[----:B--2---:R-:W-:Y:S01]  /*135e0*/  IMAD R3, R8, 0x8, R2 ;  /* 0x0000000808037824 */ /* 0x004fe200078e0202 */
[----:B------:R-:W-:-:S04]  /*135f0*/  SHF.L.U32 R2, R7, 0x1f, RZ ;  /* 0x0000001f07027819 */ /* 0x000fc800000006ff */
[----:B------:R-:W1:Y:S02]  /*13600*/  SYNCS.PHASECHK.TRANS64.TRYWAIT P0, [R3+URZ+0x28c40], R2 ;  /* 0x028c4002030075a7 */ /* 0x000e64000800017f */
[----:B-1----:R-:W-:Y:S05]  /*13610*/  @!P0 BRA `(.L_x_5665) ;  /* 0x0000004400348947 */ /* 0x002fea0003800000 */
.L_x_5770:
[----:B------:R-:W-:Y:S05]  /*13620*/  BSYNC B3 ;  /* 0x0000000000037941 */ /* 0x000fea0003800000 */
.L_x_5664:
        /* <DEDUP_REMOVED lines=9> */
.L_x_5667:
[----:B------:R-:W-:Y:S05]  /*136c0*/  BSYNC B3 ;  /* 0x0000000000037941 */ /* 0x000fea0003800000 */
.L_x_5666:
[----:B0-----:R-:W2:Y:S04]  /*136d0*/  LDL R8, [R1] ;  /* 0x0000000001087983 */ /* 0x001ea80000100800 */
        /* <DEDUP_REMOVED lines=13> */
.L_x_5668:
        /* <DEDUP_REMOVED lines=13> */
.L_x_5771:
[----:B------:R-:W-:Y:S05]  /*13880*/  BSYNC B3 ;  /* 0x0000000000037941 */ /* 0x000fea0003800000 */
.L_x_5669:
        /* <DEDUP_REMOVED lines=11> */
.L_x_5672:
[----:B------:R-:W-:Y:S05]  /*13940*/  BSYNC B3 ;  /* 0x0000000000037941 */ /* 0x000fea0003800000 */
.L_x_5671:
[----:B------:R-:W2:Y:S04]  /*13950*/  LDL R4, [R1] ;  /* 0x0000000001047983 */ /* 0x000ea80000100800 */
        /* <DEDUP_REMOVED lines=10> */
.L_x_5673:
        /* <DEDUP_REMOVED lines=15> */
.L_x_5674:
        /* <DEDUP_REMOVED lines=15> */
.L_x_5675:
        /* <DEDUP_REMOVED lines=15> */
.L_x_5676:
        /* <DEDUP_REMOVED lines=15> */
.L_x_5677:
        /* <DEDUP_REMOVED lines=15> */
.L_x_5678:
        /* <DEDUP_REMOVED lines=15> */
.L_x_5679:
        /* <DEDUP_REMOVED lines=15> */
.L_x_5680:
        /* <DEDUP_REMOVED lines=10> */
.L_x_5662:
[----:B------:R-:W-:Y:S05]  /*14130*/  BSYNC B1 ;  /* 0x0000000000017941 */ /* 0x000fea0003800000 */
.L_x_5661:
[----:B------:R-:W2:Y:S02]  /*14140*/  LDL R4, [R1+0x20] ;  /* 0x0000200001047983 */ /* 0x000ea40000100800 */
[----:B--2---:R-:W-:-:S07]  /*14150*/  VIADD R0, R4, 0xfffffffd ;  /* 0xfffffffd04007836 */ /* 0x004fce0000000000 */
.L_x_5660:
[----:B------:R-:W-:Y:S05]  /*14160*/  BSYNC B2 ;  /* 0x0000000000027941 */ /* 0x000fea0003800000 */
.L_x_5659:
[----:B------:R-:W2:Y:S01]  /*14170*/  LDL.LU R2, [R1+0x20] ;  /* 0x0000200001027983 */ /* 0x000ea20000300800 */
[----:B------:R-:W-:Y:S01]  /*14180*/  VIADD R6, R6, 0xfffffffe ;  /* 0xfffffffe06067836 */ /* 0x000fe20000000000 */
[----:B--2---:R-:W-:-:S04]  /*14190*/  LOP3.LUT R2, RZ, R2, RZ, 0x33, !PT ;  /* 0x00000002ff027212 */ /* 0x004fc800078e33ff */
[----:B------:R-:W-:-:S13]  /*141a0*/  ISETP.NE.AND P0, PT, R6, R2, PT ;  /* 0x000000020600720c */ /* 0x000fda0003f05270 */
[----:B------:R-:W-:Y:S05]  /*141b0*/  @!P0 BRA `(.L_x_5658) ;  /* 0x0000001c00008947 */ /* 0x000fea0003800000 */
.L_x_5721:
        /* <DEDUP_REMOVED lines=36> */
.L_x_5683:
[----:B------:R-:W0:Y:S01]  /*14400*/  LDL R2, [R1] ;  /* 0x0000000001027983 */ /* 0x000e220000100800 */
[----:B------:R-:W-:Y:S01]  /*14410*/  BSSY B2, `(.L_x_5684) ;  /* 0x0000008000027945 */ /* 0x000fe20003800000 */
[----:B------:R-:W1:Y:S02]  /*14420*/  S2R R3, SR_TID.X ;  /* 0x0000000000037919 */ /* 0x000e640000002100 */
[----:B-1----:R-:W-:-:S04]  /*14430*/  LOP3.LUT R3, R3, 0x7f, RZ, 0xc0, !PT ;  /* 0x0000007f03037812 */ /* 0x002fc800078ec0ff */
[----:B------:R-:W-:Y:S01]  /*14440*/  ISETP.NE.AND P1, PT, R3, RZ, PT ;  /* 0x000000ff0300720c */ /* 0x000fe20003f25270 */
[----:B0-----:R-:W-:Y:S01]  /*14450*/  IMAD R4, R7, 0x8, R2 ;  /* 0x0000000807047824 */ /* 0x001fe200078e0202 */
[----:B------:R-:W-:-:S04]  /*14460*/  SHF.L.U32 R2, R6, 0x1f, RZ ;  /* 0x0000001f06027819 */ /* 0x000fc800000006ff */
[----:B------:R-:W0:Y:S02]  /*14470*/  SYNCS.PHASECHK.TRANS64.TRYWAIT P0, [R4+URZ+0x28c40], R2 ;  /* 0x028c4002040075a7 */ /* 0x000e24000800017f */
[----:B0-----:R-:W-:Y:S05]  /*14480*/  @!P0 BRA `(.L_x_5685) ;  /* 0x0000003400c08947 */ /* 0x001fea0003800000 */
.L_x_5772:
[----:B------:R-:W-:Y:S05]  /*14490*/  BSYNC B2 ;  /* 0x0000000000027941 */ /* 0x000fea0003800000 */
.L_x_5684:
        /* <DEDUP_REMOVED lines=9> */
.L_x_5687:
[----:B------:R-:W-:Y:S05]  /*14530*/  BSYNC B2 ;  /* 0x0000000000027941 */ /* 0x000fea0003800000 */
.L_x_5686:
[----:B------:R-:W2:Y:S04]  /*14540*/  LDL R3, [R1] ;  /* 0x0000000001037983 */ /* 0x000ea80000100800 */
        /* <DEDUP_REMOVED lines=12> */
.L_x_5688:
        /* <DEDUP_REMOVED lines=13> */
.L_x_5773:
[----:B------:R-:W-:Y:S05]  /*146e0*/  BSYNC B2 ;  /* 0x0000000000027941 */ /* 0x000fea0003800000 */
.L_x_5689:
        /* <DEDUP_REMOVED lines=11> */
.L_x_5692:
[----:B------:R-:W-:Y:S05]  /*147a0*/  BSYNC B2 ;  /* 0x0000000000027941 */ /* 0x000fea0003800000 */
.L_x_5691:
[----:B------:R-:W2:Y:S01]  /*147b0*/  LDL R5, [R1] ;  /* 0x0000000001057983 */ /* 0x000ea20000100800 */
        /* <DEDUP_REMOVED lines=9> */
.L_x_5693:
        /* <DEDUP_REMOVED lines=15> */
.L_x_5694:
        /* <DEDUP_REMOVED lines=15> */
.L_x_5695:
        /* <DEDUP_REMOVED lines=15> */
.L_x_5696:
        /* <DEDUP_REMOVED lines=15> */
.L_x_5697:
        /* <DEDUP_REMOVED lines=15> */
.L_x_5698:
        /* <DEDUP_REMOVED lines=15> */
.L_x_5699:
        /* <DEDUP_REMOVED lines=15> */
.L_x_5700:
        /* <DEDUP_REMOVED lines=10> */
.L_x_5682:
[----:B------:R-:W-:Y:S05]  /*14f80*/  BSYNC B1 ;  /* 0x0000000000017941 */ /* 0x000fea0003800000 */
.L_x_5681:
[----:B------:R-:W2:Y:S01]  /*14f90*/  LDL R2, [R1+0x10] ;  /* 0x0000100001027983 */ /* 0x000ea20000100800 */
[----:B------:R-:W-:Y:S01]  /*14fa0*/  VIADD R7, R7, 0x1 ;  /* 0x0000000107077836 */ /* 0x000fe20000000000 */
[----:B------:R-:W-:Y:S04]  /*14fb0*/  BSSY B1, `(.L_x_5701) ;  /* 0x00000dc000017945 */ /* 0x000fe80003800000 */
[----:B------:R-:W-:-:S04]  /*14fc0*/  ISETP.NE.AND P0, PT, R7, 0x2, PT ;  /* 0x000000020700780c */ /* 0x000fc80003f05270 */
[----:B------:R-:W-:Y:S02]  /*14fd0*/  SEL R9, R7, RZ, P0 ;  /* 0x000000ff07097207 */ /* 0x000fe40000000000 */
[----:B--2---:R-:W-:Y:S02]  /*14fe0*/  LOP3.LUT P2, RZ, R2, 0x1, RZ, 0xc0, !PT ;  /* 0x0000000102ff7812 */ /* 0x004fe4000784c0ff */
[----:B------:R-:W-:-:S04]  /*14ff0*/  SEL R2, RZ, 0x1, P0 ;  /* 0x00000001ff027807 */ /* 0x000fc80000000000 */
[----:B-----5:R-:W-:Y:S01]  /*15000*/  LOP3.LUT R8, R6, R2, RZ, 0x3c, !PT ;  /* 0x0000000206087212 */ /* 0x020fe200078e3cff */
[----:B------:R-:W-:-:S04]  /*15010*/  VIADD R6, R0, 0xffffffff ;  /* 0xffffffff00067836 */ /* 0x000fc80000000000 */
        /* <DEDUP_REMOVED lines=27> */
.L_x_5703:
[----:B------:R-:W1:Y:S01]  /*151d0*/  LDL R2, [R1] ;  /* 0x0000000001027983 */ /* 0x000e620000100800 */
[----:B------:R-:W-:Y:S01]  /*151e0*/  BSSY B2, `(.L_x_5704) ;  /* 0x0000008000027945 */ /* 0x000fe20003800000 */
[----:B------:R-:W2:Y:S02]  /*151f0*/  S2R R3, SR_TID.X ;  /* 0x0000000000037919 */ /* 0x000ea40000002100 */
[----:B--2---:R-:W-:-:S04]  /*15200*/  LOP3.LUT R3, R3, 0x7f, RZ, 0xc0, !PT ;  /* 0x0000007f03037812 */ /* 0x004fc800078ec0ff */
[----:B------:R-:W-:Y:S01]  /*15210*/  ISETP.NE.AND P1, PT, R3, RZ, PT ;  /* 0x000000ff0300720c */ /* 0x000fe20003f25270 */
[----:B-1----:R-:W-:Y:S01]  /*15220*/  IMAD R4, R9, 0x8, R2 ;  /* 0x0000000809047824 */ /* 0x002fe200078e0202 */
[----:B------:R-:W-:-:S04]  /*15230*/  SHF.L.U32 R2, R8, 0x1f, RZ ;  /* 0x0000001f08027819 */ /* 0x000fc800000006ff */
[----:B------:R-:W1:Y:S02]  /*15240*/  SYNCS.PHASECHK.TRANS64.TRYWAIT P0, [R4+URZ+0x28c40], R2 ;  /* 0x028c4002040075a7 */ /* 0x000e64000800017f */
[----:B-1----:R-:W-:Y:S05]  /*15250*/  @!P0 BRA `(.L_x_5705) ;  /* 0x0000002800748947 */ /* 0x002fea0003800000 */
.L_x_5774:
[----:B------:R-:W-:Y:S05]  /*15260*/  BSYNC B2 ;  /* 0x0000000000027941 */ /* 0x000fea0003800000 */
.L_x_5704:
        /* <DEDUP_REMOVED lines=9> */
.L_x_5707:
[----:B------:R-:W-:Y:S05]  /*15300*/  BSYNC B2 ;  /* 0x0000000000027941 */ /* 0x000fea0003800000 */
.L_x_5706:
        /* <DEDUP_REMOVED lines=14> */
.L_x_5708:
        /* <DEDUP_REMOVED lines=13> */
.L_x_5775:
[----:B------:R-:W-:Y:S05]  /*154c0*/  BSYNC B2 ;  /* 0x0000000000027941 */ /* 0x000fea0003800000 */
.L_x_5709:
        /* <DEDUP_REMOVED lines=11> */
.L_x_5712:
[----:B------:R-:W-:Y:S05]  /*15580*/  BSYNC B2 ;  /* 0x0000000000027941 */ /* 0x000fea0003800000 */
.L_x_5711:
[----:B------:R-:W2:Y:S04]  /*15590*/  LDL R9, [R1] ;  /* 0x0000000001097983 */ /* 0x000ea80000100800 */
        /* <DEDUP_REMOVED lines=10> */
.L_x_5713:
        /* <DEDUP_REMOVED lines=15> */
.L_x_5714:
        /* <DEDUP_REMOVED lines=15> */
.L_x_5715:
        /* <DEDUP_REMOVED lines=15> */
.L_x_5716:
        /* <DEDUP_REMOVED lines=15> */
.L_x_5717:
        /* <DEDUP_REMOVED lines=15> */
.L_x_5718:
        /* <DEDUP_REMOVED lines=15> */
.L_x_5719:
        /* <DEDUP_REMOVED lines=15> */
.L_x_5720:
        /* <DEDUP_REMOVED lines=10> */
.L_x_5702:
[----:B------:R-:W-:Y:S05]  /*15d70*/  BSYNC B1 ;  /* 0x0000000000017941 */ /* 0x000fea0003800000 */
.L_x_5701:
[----:B------:R-:W2:Y:S01]  /*15d80*/  LDL R2, [R1+0x1c] ;  /* 0x00001c0001027983 */ /* 0x000ea20000100800 */
[----:B------:R-:W-:Y:S01]  /*15d90*/  VIADD R0, R0, 0xfffffffe ;  /* 0xfffffffe00007836 */ /* 0x000fe20000000000 */
[----:B--2---:R-:W-:-:S13]  /*15da0*/  ISETP.GT.AND P0, PT, R6, R2, PT ;  /* 0x000000020600720c */ /* 0x004fda0003f04270 */
[----:B------:R-:W-:Y:S05]  /*15db0*/  @P0 BRA `(.L_x_5721) ;  /* 0xffffffe400000947 */ /* 0x000fea000383ffff */
.L_x_5658:
[----:B------:R-:W-:Y:S05]  /*15dc0*/  BSYNC B0 ;  /* 0x0000000000007941 */ /* 0x000fea0003800000 */
.L_x_5657:
        /* <DEDUP_REMOVED lines=19> */
[----:B0-----:R-:W0:Y:S02]  /*15f00*/  S2R R6, SR_LTMASK ;  /* 0x0000000000067919 */ /* 0x001e240000003900 */
[----:B0-----:R-:W-:-:S04]  /*15f10*/  LOP3.LUT R6, R6, UR4, RZ, 0xc0, !PT ;  /* 0x0000000406067c12 */ /* 0x001fc8000f8ec0ff */
[----:B------:R-:W0:Y:S01]  /*15f20*/  POPC R7, R6 ;  /* 0x0000000600077309 */ /* 0x000e220000000000 */
[----:B--2---:R-:W0:Y:S02]  /*15f30*/  SHFL.IDX PT, R4, R3, R4, 0x1f ;  /* 0x00001f0403047589 */ /* 0x004e2400000e0000 */
[----:B0-----:R-:W-:-:S07]  /*15f40*/  IADD3 R16, R4, UR37, R7 ;  /* 0x0000002504107c10 */ /* 0x001fce000fffe007 */
.L_x_5723:
[----:B------:R-:W-:Y:S05]  /*15f50*/  BSYNC B0 ;  /* 0x0000000000007941 */ /* 0x000fea0003800000 */
.L_x_5722:
[----:B------:R-:W-:-:S05]  /*15f60*/  SEL R0, R0, RZ, P0 ;  /* 0x000000ff00007207 */ /* 0x000fca0000000000 */
[----:B------:R2:W-:Y:S02]  /*15f70*/  STL [R1+0x4], R0 ;  /* 0x0000040001007387 */ /* 0x0005e40000100800 */
.L_x_5625:
[----:B------:R-:W-:Y:S05]  /*15f80*/  BSYNC B7 ;  /* 0x0000000000077941 */ /* 0x000fea0003800000 */
.L_x_5623:
        /* <DEDUP_REMOVED lines=10> */
[----:B------:R3:W-:Y:S01]  /*16030*/  STL [R1], R0 ;  /* 0x0000000001007387 */ /* 0x0007e20000100800 */
[----:B------:R-:W-:Y:S06]  /*16040*/  BAR.ARV 0x4, 0x180 ;  /* 0x0106000000007b1d */ /* 0x000fec0000002000 */
[----:B------:R-:W-:Y:S05]  /*16050*/  BRA `(.L_x_5725) ;  /* 0x0000000800d47947 */ /* 0x000fea0003800000 */
.L_x_5724:
        /* <DEDUP_REMOVED lines=36> */
.L_x_5785:
[----:B------:R-:W-:Y:S02]  /*162a0*/  ULDC UR4, c[0x0][0xc38] ;  /* 0x00030e0000047ab9 */ /* 0x000fe40000000800 */
[----:B------:R-:W-:-:S04]  /*162b0*/  IMAD.U32 R4, RZ, RZ, UR4 ;  /* 0x00000004ff047e24 */ /* 0x000fc8000f8e00ff */
[----:B--2---:R-:W-:-:S04]  /*162c0*/  IMAD R5, R14, R4, RZ ;  /* 0x000000040e057224 */ /* 0x004fc800078e02ff */
[----:B------:R-:W-:-:S05]  /*162d0*/  IMAD.IADD R16, R16, 0x1, R5 ;  /* 0x0000000110107824 */ /* 0x000fca00078e0205 */
[----:B------:R-:W-:-:S13]  /*162e0*/  ISETP.GT.AND P6, PT, R16, R0, PT ;  /* 0x000000001000720c */ /* 0x000fda0003fc4270 */
[----:B------:R-:W-:Y:S05]  /*162f0*/  @P6 BRA `(.L_x_5727) ;  /* 0x00000000009c6947 */ /* 0x000fea0003800000 */
.L_x_5732:
[----:B------:R-:W2:Y:S01]  /*16300*/  LDC R4, c[0x0][0xc3c] ;  /* 0x00030f00ff047b82 */ /* 0x000ea20000000800 */
[----:B------:R-:W-:-:S05]  /*16310*/  VIADD R19, R19, 0x1f ;  /* 0x0000001f13137836 */ /* 0x000fca0000000000 */
[----:B--2---:R-:W-:-:S13]  /*16320*/  ISETP.GE.AND P6, PT, R19, R4, PT ;  /* 0x000000041300720c */ /* 0x004fda0003fc6270 */
[----:B0-----:R-:W-:Y:S05]  /*16330*/  @P6 BRA `(.L_x_5728) ;  /* 0x0000000400d06947 */ /* 0x001fea0003800000 */
        /* <DEDUP_REMOVED lines=10> */
.L_x_5730:
[----:B------:R-:W-:Y:S05]  /*163e0*/  BSYNC B0 ;  /* 0x0000000000007941 */ /* 0x000fea0003800000 */
.L_x_5729:
[----:B------:R-:W-:-:S03]  /*163f0*/  UMOV UR4, 0xffffffff ;  /* 0xffffffff00047882 */ /* 0x000fc60000000000 */
[----:B------:R-:W-:Y:S05]  /*16400*/  BRA.DIV UR4, `(.L_x_5731) ;  /* 0x0000001e04547947 */ /* 0x000fea000b800000 */
[----:B-----5:R-:W3:Y:S02]  /*16410*/  SHFL.UP PT, R14, R2, 0x1, RZ ;  /* 0x04200000020e7989 */ /* 0x020ee400000e00ff */
[----:B---3--:R-:W-:-:S05]  /*16420*/  SEL R13, R14, RZ, P1 ;  /* 0x000000ff0e0d7207 */ /* 0x008fca0000800000 */
[----:B------:R-:W-:-:S05]  /*16430*/  IMAD.IADD R13, R2, 0x1, R13 ;  /* 0x00000001020d7824 */ /* 0x000fca00078e020d */
[----:B------:R-:W3:Y:S02]  /*16440*/  SHFL.UP PT, R14, R13, 0x2, RZ ;  /* 0x044000000d0e7989 */ /* 0x000ee400000e00ff */
[----:B---3--:R-:W-:-:S05]  /*16450*/  SEL R4, R14, RZ, P2 ;  /* 0x000000ff0e047207 */ /* 0x008fca0001000000 */
[----:B------:R-:W-:-:S05]  /*16460*/  IMAD.IADD R4, R13, 0x1, R4 ;  /* 0x000000010d047824 */ /* 0x000fca00078e0204 */
[----:B------:R-:W3:Y:S02]  /*16470*/  SHFL.UP PT, R14, R4, 0x4, RZ ;  /* 0x04800000040e7989 */ /* 0x000ee400000e00ff */
[----:B---3--:R-:W-:-:S05]  /*16480*/  SEL R5, R14, RZ, P3 ;  /* 0x000000ff0e057207 */ /* 0x008fca0001800000 */
[----:B------:R-:W-:-:S05]  /*16490*/  IMAD.IADD R5, R4, 0x1, R5 ;  /* 0x0000000104057824 */ /* 0x000fca00078e0205 */
[----:B------:R-:W0:Y:S02]  /*164a0*/  SHFL.UP PT, R14, R5, 0x8, RZ ;  /* 0x05000000050e7989 */ /* 0x000e2400000e00ff */
[----:B0-----:R-:W-:-:S05]  /*164b0*/  SEL R6, R14, RZ, P4 ;  /* 0x000000ff0e067207 */ /* 0x001fca0002000000 */
[----:B------:R-:W-:-:S05]  /*164c0*/  IMAD.IADD R6, R5, 0x1, R6 ;  /* 0x0000000105067824 */ /* 0x000fca00078e0206 */
[----:B------:R-:W1:Y:S02]  /*164d0*/  SHFL.UP PT, R14, R6, 0x10, RZ ;  /* 0x06000000060e7989 */ /* 0x000e6400000e00ff */
[----:B-12---:R-:W-:-:S05]  /*164e0*/  SEL R3, R14, RZ, P5 ;  /* 0x000000ff0e037207 */ /* 0x006fca0002800000 */
[----:B------:R-:W-:-:S05]  /*164f0*/  IMAD.IADD R3, R6, 0x1, R3 ;  /* 0x0000000106037824 */ /* 0x000fca00078e0203 */
[----:B------:R0:W1:Y:S02]  /*16500*/  SHFL.IDX PT, R14, R3, 0x1f, 0x1f ;  /* 0x03e01f00030e7f89 */ /* 0x00006400000e0000 */
.L_x_5793:
[----:B------:R-:W-:Y:S02]  /*16510*/  ULDC UR4, c[0x0][0xc38] ;  /* 0x00030e0000047ab9 */ /* 0x000fe40000000800 */
[----:B------:R-:W-:-:S04]  /*16520*/  IMAD.U32 R4, RZ, RZ, UR4 ;  /* 0x00000004ff047e24 */ /* 0x000fc8000f8e00ff */
[----:B-1----:R-:W-:-:S04]  /*16530*/  IMAD R5, R14, R4, RZ ;  /* 0x000000040e057224 */ /* 0x002fc800078e02ff */
[----:B------:R-:W-:-:S05]  /*16540*/  IMAD.IADD R16, R5, 0x1, R16 ;  /* 0x0000000105107824 */ /* 0x000fca00078e0210 */
[----:B------:R-:W-:-:S13]  /*16550*/  ISETP.GT.AND P6, PT, R16, R0, PT ;  /* 0x000000001000720c */ /* 0x000fda0003fc4270 */
[----:B------:R-:W-:Y:S05]  /*16560*/  @!P6 BRA `(.L_x_5732) ;  /* 0xfffffffc0064e947 */ /* 0x000fea000383ffff */
.L_x_5727:
[----:B------:R-:W-:Y:S01]  /*16570*/  IMAD.IADD R16, R16, 0x1, -R5 ;  /* 0x0000000110107824 */ /* 0x000fe200078e0a05 */
[----:B------:R-:W-:-:S03]  /*16580*/  UMOV UR4, 0xffffffff ;  /* 0xffffffff00047882 */ /* 0x000fc60000000000 */
[----:B------:R-:W-:-:S05]  /*16590*/  IMAD R5, R3, R4, R16 ;  /* 0x0000000403057224 */ /* 0x000fca00078e0210 */
[----:B------:R-:W-:Y:S01]  /*165a0*/  ISETP.GT.AND P6, PT, R5, R0, PT ;  /* 0x000000000500720c */ /* 0x000fe20003fc4270 */
[----:B------:R-:W-:-:S12]  /*165b0*/  BRA.DIV UR4, `(.L_x_5733) ;  /* 0x0000001e04a47947 */ /* 0x000fd8000b800000 */
[----:B------:R-:W-:-:S04]  /*165c0*/  VOTE.ANY R5, PT, !P6 ;  /* 0x0000000000057806 */ /* 0x000fc800070e0100 */
[----:B0-----:R-:W0:Y:S02]  /*165d0*/  POPC R6, R5 ;  /* 0x0000000500067309 */ /* 0x001e240000000000 */
[----:B0-----:R0:W2:Y:S02]  /*165e0*/  SHFL.IDX PT, R17, R2, R6, 0x1f ;  /* 0x00001f0602117589 */ /* 0x0010a400000e0000 */
.L_x_5797:
[----:B------:R-:W-:Y:S01]  /*165f0*/  ISETP.NE.AND P0, PT, R5, RZ, PT ;  /* 0x000000ff0500720c */ /* 0x000fe20003f05270 */
[----:B------:R-:W-:-:S12]  /*16600*/  IMAD.MOV.U32 R5, RZ, RZ, RZ ;  /* 0x000000ffff057224 */ /* 0x000fd800078e00ff */
[----:B------:R-:W-:Y:S05]  /*16610*/  @!P0 BRA `(.L_x_5734) ;  /* 0x0000000000108947 */ /* 0x000fea0003800000 */
[----:B------:R-:W-:Y:S01]  /*16620*/  UMOV UR4, 0xffffffff ;  /* 0xffffffff00047882 */ /* 0x000fe20000000000 */
[----:B------:R-:W-:Y:S02]  /*16630*/  VIADD R12, R6, 0xffffffff ;  /* 0xffffffff060c7836 */ /* 0x000fe40000000000 */
[----:B------:R-:W-:Y:S05]  /*16640*/  BRA.DIV UR4, `(.L_x_5735) ;  /* 0x0000001e04c87947 */ /* 0x000fea000b800000 */
[----:B------:R3:W4:Y:S02]  /*16650*/  SHFL.IDX PT, R5, R3, R12, 0x1f ;  /* 0x00001f0c03057589 */ /* 0x00072400000e0000 */
.L_x_5734:
[----:B01-3--:R-:W0:Y:S01]  /*16660*/  LDC.64 R2, c[0x0][0xc90] ;  /* 0x00032400ff027b82 */ /* 0x00be220000000a00 */
[----:B------:R-:W-:-:S04]  /*16670*/  IMAD.IADD R19, R6, 0x1, R19 ;  /* 0x0000000106137824 */ /* 0x000fc800078e0213 */
[----:B0-----:R-:W-:-:S05]  /*16680*/  IMAD.WIDE R2, R19, 0x4, R2 ;  /* 0x0000000413027825 */ /* 0x001fca00078e0202 */
[----:B------:R-:W2:Y:S01]  /*16690*/  LDG.E R7, desc[UR40][R2.64] ;  /* 0x0000002802077981 */ /* 0x000ea2000c1e1900 */
[----:B----4-:R-:W-:-:S04]  /*166a0*/  IMAD R16, R5, R4, R16 ;  /* 0x0000000405107224 */ /* 0x010fc800078e0210 */
        /* <DEDUP_REMOVED lines=61> */
.L_x_5728:
[----:B------:R-:W-:Y:S01]  /*16a80*/  UMOV UR4, URZ ;  /* 0x0000003f00047c82 */ /* 0x000fe20008000000 */
[----:B------:R-:W-:Y:S01]  /*16a90*/  UMOV UR5, URZ ;  /* 0x0000003f00057c82 */ /* 0x000fe20008000000 */
[----:B------:R-:W-:Y:S01]  /*16aa0*/  ULDC UR6, c[0x0][0xc3c] ;  /* 0x00030f0000067ab9 */ /* 0x000fe20000000800 */
[----:B------:R-:W-:Y:S02]  /*16ab0*/  IMAD.MOV.U32 R16, RZ, RZ, R0 ;  /* 0x000000ffff107224 */ /* 0x000fe400078e0000 */
[----:B------:R-:W-:Y:S02]  /*16ac0*/  IMAD.U32 R17, RZ, RZ, UR4 ;  /* 0x00000004ff117e24 */ /* 0x000fe4000f8e00ff */
[----:B------:R-:W-:Y:S02]  /*16ad0*/  IMAD.U32 R18, RZ, RZ, UR5 ;  /* 0x00000005ff127e24 */ /* 0x000fe4000f8e00ff */
[----:B------:R-:W-:-:S07]  /*16ae0*/  IMAD.U32 R19, RZ, RZ, UR6 ;  /* 0x00000006ff137e24 */ /* 0x000fce000f8e00ff */
.L_x_5736:
[----:B------:R2:W3:Y:S01]  /*16af0*/  LDL R2, [R1] ;  /* 0x0000000001027983 */ /* 0x0004e20000100800 */
        /* <DEDUP_REMOVED lines=9> */
[----:B------:R2:W-:Y:S01]  /*16b90*/  @!P0 STL [R1], R2 ;  /* 0x0000000201008387 */ /* 0x0005e20000100800 */
[----:B------:R-:W-:Y:S06]  /*16ba0*/  BAR.ARV 0x5, 0x180 ;  /* 0x0146000000007b1d */ /* 0x000fec0000002000 */
.L_x_5725:
[----:B------:R-:W-:Y:S02]  /*16bb0*/  ULDC UR4, c[0x0][0xc3c] ;  /* 0x00030f0000047ab9 */ /* 0x000fe40000000800 */
[----:B----4-:R-:W-:-:S13]  /*16bc0*/  ISETP.GE.AND P0, PT, R19, UR4, PT ;  /* 0x0000000413007c0c */ /* 0x010fda000bf06270 */
[----:B------:R-:W-:Y:S05]  /*16bd0*/  @!P0 BRA `(.L_x_5737) ;  /* 0xffffff9c00c48947 */ /* 0x000fea000383ffff */
[----:B------:R-:W-:Y:S05]  /*16be0*/  BSYNC B8 ;  /* 0x0000000000087941 */ /* 0x000fea0003800000 */
.L_x_5611:
[----:B---3--:R-:W3:Y:S01]  /*16bf0*/  LDL.LU R0, [R1+0x40] ;  /* 0x0000400001007983 */ /* 0x008ee20000300800 */
[----:B------:R-:W-:Y:S01]  /*16c00*/  BSSY B0, `(.L_x_5738) ;  /* 0x000000b000007945 */ /* 0x000fe20003800000 */
[----:B------:R-:W4:Y:S01]  /*16c10*/  S2R R5, SR_CgaCtaId ;  /* 0x0000000000057919 */ /* 0x000f220000008800 */
[----:B---3--:R-:W-:-:S05]  /*16c20*/  VIADD R0, R0, 0x1 ;  /* 0x0000000100007836 */ /* 0x008fca0000000000 */
[----:B0-2---:R-:W-:-:S04]  /*16c30*/  LEA.HI R2, R0, R0, RZ, 0x1 ;  /* 0x0000000000027211 */ /* 0x005fc800078f08ff */
[----:B-1----:R-:W-:-:S05]  /*16c40*/  LOP3.LUT R3, R2, 0xfffffffe, RZ, 0xc0, !PT ;  /* 0xfffffffe02037812 */ /* 0x002fca00078ec0ff */
[----:B------:R-:W-:Y:S01]  /*16c50*/  IMAD.IADD R3, R0, 0x1, -R3 ;  /* 0x0000000100037824 */ /* 0x000fe200078e0a03 */
[----:B------:R-:W-:-:S04]  /*16c60*/  MOV R0, 0x400 ;  /* 0x0000040000007802 */ /* 0x000fc80000000f00 */
[----:B----4-:R-:W-:Y:S02]  /*16c70*/  LEA R0, R5, R0, 0x18 ;  /* 0x0000000005007211 */ /* 0x010fe400078ec0ff */
[----:B------:R-:W-:-:S04]  /*16c80*/  SHF.L.U32 R3, R3, 0x1f, RZ ;  /* 0x0000001f03037819 */ /* 0x000fc800000006ff */
[----:B------:R-:W0:Y:S02]  /*16c90*/  SYNCS.PHASECHK.TRANS64.TRYWAIT P0, [R0+URZ+0x28c20], R3 ;  /* 0x028c2003000075a7 */ /* 0x000e24000800017f */
[----:B0-----:R-:W-:Y:S05]  /*16ca0*/  @!P0 BRA `(.L_x_5739) ;  /* 0x0000001800588947 */ /* 0x001fea0003800000 */
.L_x_5800:
[----:B------:R-:W-:Y:S05]  /*16cb0*/  BSYNC B0 ;  /* 0x0000000000007941 */ /* 0x000fea0003800000 */
.L_x_5738:
[----:B------:R-:W-:-:S03]  /*16cc0*/  UMOV UR4, 0xffffffff ;  /* 0xffffffff00047882 */ /* 0x000fc60000000000 */
[----:B------:R-:W-:Y:S05]  /*16cd0*/  BRA.DIV UR4, `(.L_x_5740) ;  /* 0x0000001a04607947 */ /* 0x000fea000b800000 */
[----:B------:R-:W1:Y:S02]  /*16ce0*/  S2R R2, SR_TID.X ;  /* 0x0000000000027919 */ /* 0x000e640000002100 */
[----:B-1----:R-:W-:-:S04]  /*16cf0*/  SHF.R.U32.HI R2, RZ, 0x5, R2 ;  /* 0x00000005ff027819 */ /* 0x002fc80000011602 */
[----:B------:R-:W-:-:S05]  /*16d00*/  LOP3.LUT R2, R2, 0x3, RZ, 0xc0, !PT ;  /* 0x0000000302027812 */ /* 0x000fca00078ec0ff */
[----:B------:R1:W2:Y:S02]  /*16d10*/  SHFL.IDX PT, R14, R2, RZ, 0x1f ;  /* 0x00001fff020e7589 */ /* 0x0002a400000e0000 */
.L_x_5803:
[----:B--2---:R-:W-:Y:S01]  /*16d20*/  ISETP.NE.AND P0, PT, R14, RZ, PT ;  /* 0x000000ff0e00720c */ /* 0x004fe20003f05270 */
[----:B------:R-:W-:-:S12]  /*16d30*/  BSSY B0, `(.L_x_5741) ;  /* 0x0000027000007945 */ /* 0x000fd80003800000 */
[----:B------:R-:W-:Y:S05]  /*16d40*/  @P0 BRA `(.L_x_5742) ;  /* 0x0000000000940947 */ /* 0x000fea0003800000 */
[----:B------:R-:W-:-:S03]  /*16d50*/  UMOV UR4, 0xffffffff ;  /* 0xffffffff00047882 */ /* 0x000fc60000000000 */
[----:B------:R-:W-:Y:S05]  /*16d60*/  BRA.DIV UR4, `(.L_x_5743) ;  /* 0x0000001a04707947 */ /* 0x000fea000b800000 */
[----:B------:R-:W-:-:S13]  /*16d70*/  ELECT P6, URZ, PT ;  /* 0x00000000003f782f */ /* 0x000fda00038c0000 */
.L_x_5806:
[----:B------:R-:W-:Y:S05]  /*16d80*/  @!P6 BRA `(.L_x_5742) ;  /* 0x000000000084e947 */ /* 0x000fea0003800000 */
[----:B------:R-:W-:-:S06]  /*16d90*/  ULOP3.LUT UR4, UR36, 0x2, URZ, 0xfc, !UPT ;  /* 0x0000000224047892 */ /* 0x000fcc000f8efc3f */
[----:B-1----:R-:W-:-:S05]  /*16da0*/  IMAD.U32 R2, RZ, RZ, UR4 ;  /* 0x00000004ff027e24 */ /* 0x002fca000f8e00ff */
[----:B------:R-:W-:-:S13]  /*16db0*/  ISETP.NE.AND P2, PT, R2, 0x3, PT ;  /* 0x000000030200780c */ /* 0x000fda0003f45270 */
[----:B------:R-:W-:Y:S05]  /*16dc0*/  @!P2 BRA `(.L_x_5744) ;  /* 0x000000000004a947 */ /* 0x000fea0003800000 */
[----:B------:R-:W-:Y:S01]  /*16dd0*/  BPT.TRAP 0x1 ;  /* 0x000000040000795c */ /* 0x000fe20000300000 */
.L_x_5744:
        /* <DEDUP_REMOVED lines=14> */
.L_x_5807:
[----:B------:R-:W1:Y:S02]  /*16ec0*/  SYNCS.PHASECHK.TRANS64.TRYWAIT P0, [R7+URZ], R2 ;  /* 0x00000002070075a7 */ /* 0x000e64000800017f */
[----:B-1----:R-:W-:Y:S05]  /*16ed0*/  @!P0 BRA `(.L_x_5746) ;  /* 0x0000001800488947 */ /* 0x002fea0003800000 */
.L_x_5808:
[----:B------:R-:W-:Y:S05]  /*16ee0*/  @!P2 BRA `(.L_x_5747) ;  /* 0x000000000004a947 */ /* 0x000fea0003800000 */
[----:B------:R-:W-:Y:S01]  /*16ef0*/  BPT.TRAP 0x1 ;  /* 0x000000040000795c */ /* 0x000fe20000300000 */
.L_x_5747:
[----:B------:R-:W2:Y:S01]  /*16f00*/  LDL.LU R4, [R1+0x4] ;  /* 0x0000040001047983 */ /* 0x000ea20000300800 */
[----:B------:R-:W-:-:S04]  /*16f10*/  VIADD R0, R0, 0x28c60 ;  /* 0x00028c6000007836 */ /* 0x000fc80000000000 */
[----:B--2---:R-:W-:-:S04]  /*16f20*/  IMAD R4, R4, 0x8, R0 ;  /* 0x0000000804047824 */ /* 0x004fc800078e0200 */
[----:B------:R-:W2:Y:S02]  /*16f30*/  SYNCS.PHASECHK.TRANS64.TRYWAIT P0, [R4+URZ], R5 ;  /* 0x00000005040075a7 */ /* 0x000ea4000800017f */
[----:B--2---:R-:W-:Y:S05]  /*16f40*/  @!P0 BRA `(.L_x_5748) ;  /* 0x0000001800408947 */ /* 0x004fea0003800000 */
.L_x_5809:
[----:B------:R-:W-:-:S07]  /*16f50*/  IMAD R3, R3, 0x8, R0 ;  /* 0x0000000803037824 */ /* 0x000fce00078e0200 */
.L_x_5749:
[----:B---3--:R3:W4:Y:S02]  /*16f60*/  SYNCS.PHASECHK.TRANS64.TRYWAIT P0, [R3+URZ], R2 ;  /* 0x00000002030075a7 */ /* 0x008724000800017f */
[----:B----4-:R-:W-:Y:S05]  /*16f70*/  @!P0 NANOSLEEP.SYNCS 0x989680 ;  /* 0x009896800000895d */ /* 0x010fea0003900000 */
[----:B------:R-:W4:Y:S02]  /*16f80*/  @!P0 SYNCS.PHASECHK.TRANS64 P0, [R3+URZ], R2 ;  /* 0x00000002030085a7 */ /* 0x000f24000800007f */
[----:B----4-:R-:W-:Y:S05]  /*16f90*/  @!P0 BRA `(.L_x_5749) ;  /* 0xfffffffc00f08947 */ /* 0x010fea000383ffff */
.L_x_5742:
[----:B------:R-:W-:Y:S05]  /*16fa0*/  BSYNC B0 ;  /* 0x0000000000007941 */ /* 0x000fea0003800000 */
.L_x_5741:
[----:B------:R-:W-:Y:S05]  /*16fb0*/  EXIT ;  /* 0x000000000000794d */ /* 0x000fea0003800000 */
.L_x_5506:
[----:B0-----:R-:W-:-:S04]  /*16fc0*/  IMAD.U32 R3, RZ, RZ, UR21 ;  /* 0x00000015ff037e24 */ /* 0x001fc8000f8e00ff */
[----:B------:R0:W1:Y:S03]  /*16fd0*/  SYNCS.PHASECHK.TRANS64.TRYWAIT P1, [R3+URZ+0x28c50], R0 ;  /* 0x028c5000030075a7 */ /* 0x000066000802017f */
[----:B-1----:R-:W-:Y:S05]  /*16fe0*/  @!P1 NANOSLEEP.SYNCS 0x989680 ;  /* 0x009896800000995d */ /* 0x002fea0003900000 */
[----:B------:R-:W1:Y:S02]  /*16ff0*/  @!P1 SYNCS.PHASECHK.TRANS64 P1, [R3+URZ+0x28c50], R0 ;  /* 0x028c5000030095a7 */ /* 0x000e64000802007f */
[----:B-1----:R-:W-:Y:S05]  /*17000*/  @!P1 BRA `(.L_x_5506) ;  /* 0xfffffffc00ec9947 */ /* 0x002fea000383ffff */
[----:B------:R-:W-:Y:S05]  /*17010*/  BRA `(.L_x_5750) ;  /* 0xfffffeac00ac7947 */ /* 0x000fea000383ffff */
.L_x_5511:
[----:B-1----:R-:W-:-:S04]  /*17020*/  IMAD.U32 R3, RZ, RZ, UR21 ;  /* 0x00000015ff037e24 */ /* 0x002fc8000f8e00ff */
[----:B------:R1:W2:Y:S03]  /*17030*/  SYNCS.PHASECHK.TRANS64.TRYWAIT P1, [R3+URZ+0x28c50], R0 ;  /* 0x028c5000030075a7 */ /* 0x0002a6000802017f */
[----:B--2---:R-:W-:Y:S05]  /*17040*/  @!P1 NANOSLEEP.SYNCS 0x989680 ;  /* 0x009896800000995d */ /* 0x004fea0003900000 */
[----:B------:R-:W2:Y:S02]  /*17050*/  @!P1 SYNCS.PHASECHK.TRANS64 P1, [R3+URZ+0x28c50], R0 ;  /* 0x028c5000030095a7 */ /* 0x000ea4000802007f */
[----:B--2---:R-:W-:Y:S05]  /*17060*/  @!P1 BRA `(.L_x_5511) ;  /* 0xfffffffc00ec9947 */ /* 0x004fea000383ffff */
[----:B------:R-:W-:Y:S05]  /*17070*/  BRA `(.L_x_5510) ;  /* 0xfffffeb800a87947 */ /* 0x000fea000383ffff */
.L_x_5520:
[----:B0-----:R-:W-:-:S04]  /*17080*/  IMAD.U32 R3, RZ, RZ, UR46 ;  /* 0x0000002eff037e24 */ /* 0x001fc8000f8e00ff */
[----:B------:R0:W1:Y:S03]  /*17090*/  SYNCS.PHASECHK.TRANS64.TRYWAIT P1, [R3+URZ+0x28c00], R0 ;  /* 0x028c0000030075a7 */ /* 0x000066000802017f */
[----:B-1----:R-:W-:Y:S05]  /*170a0*/  @!P1 NANOSLEEP.SYNCS 0x989680 ;  /* 0x009896800000995d */ /* 0x002fea0003900000 */
[----:B------:R-:W1:Y:S02]  /*170b0*/  @!P1 SYNCS.PHASECHK.TRANS64 P1, [R3+URZ+0x28c00], R0 ;  /* 0x028c0000030095a7 */ /* 0x000e64000802007f */
[----:B-1----:R-:W-:Y:S05]  /*170c0*/  @!P1 BRA `(.L_x_5520) ;  /* 0xfffffffc00ec9947 */ /* 0x002fea000383ffff */
[----:B------:R-:W-:Y:S05]  /*170d0*/  BRA `(.L_x_5751) ;  /* 0xfffffed000087947 */ /* 0x000fea000383ffff */
.L_x_5524:
[----:B--2---:R2:W3:Y:S02]  /*170e0*/  SYNCS.PHASECHK.TRANS64.TRYWAIT P1, [R7+URZ+0x28c30], R8 ;  /* 0x028c3008070075a7 */ /* 0x0044e4000802017f */
[----:B---3--:R-:W-:Y:S05]  /*170f0*/  @!P1 NANOSLEEP.SYNCS 0x989680 ;  /* 0x009896800000995d */ /* 0x008fea0003900000 */
[----:B------:R-:W3:Y:S02]  /*17100*/  @!P1 SYNCS.PHASECHK.TRANS64 P1, [R7+URZ+0x28c30], R8 ;  /* 0x028c3008070095a7 */ /* 0x000ee4000802007f */
[----:B---3--:R-:W-:Y:S05]  /*17110*/  @!P1 BRA `(.L_x_5524) ;  /* 0xfffffffc00f09947 */ /* 0x008fea000383ffff */
[----:B------:R-:W-:Y:S05]  /*17120*/  BRA `(.L_x_5523) ;  /* 0xfffffed000247947 */ /* 0x000fea000383ffff */
.L_x_5536:
[----:B-1----:R1:W3:Y:S02]  /*17130*/  SYNCS.PHASECHK.TRANS64.TRYWAIT P2, [R7+URZ+0x28c50], R8 ;  /* 0x028c5008070075a7 */ /* 0x0022e4000804017f */
[----:B---3--:R-:W-:Y:S05]  /*17140*/  @!P2 NANOSLEEP.SYNCS 0x989680 ;  /* 0x009896800000a95d */ /* 0x008fea0003900000 */
[----:B------:R-:W3:Y:S02]  /*17150*/  @!P2 SYNCS.PHASECHK.TRANS64 P2, [R7+URZ+0x28c50], R8 ;  /* 0x028c50080700a5a7 */ /* 0x000ee4000804007f */
[----:B---3--:R-:W-:Y:S05]  /*17160*/  @!P2 BRA `(.L_x_5536) ;  /* 0xfffffffc00f0a947 */ /* 0x008fea000383ffff */
[----:B------:R-:W-:Y:S05]  /*17170*/  BRA `(.L_x_5535) ;  /* 0xfffffee800c47947 */ /* 0x000fea000383ffff */
.L_x_5544:
[----:B-1----:R-:W-:-:S04]  /*17180*/  IMAD.U32 R8, RZ, RZ, UR26 ;  /* 0x0000001aff087e24 */ /* 0x002fc8000f8e00ff */
[----:B------:R1:W2:Y:S03]  /*17190*/  SYNCS.PHASECHK.TRANS64.TRYWAIT P2, [R8+URZ+0x28c30], R11 ;  /* 0x028c300b080075a7 */ /* 0x0002a6000804017f */
[----:B--2---:R-:W-:Y:S05]  /*171a0*/  @!P2 NANOSLEEP.SYNCS 0x989680 ;  /* 0x009896800000a95d */ /* 0x004fea0003900000 */
[----:B------:R-:W2:Y:S02]  /*171b0*/  @!P2 SYNCS.PHASECHK.TRANS64 P2, [R8+URZ+0x28c30], R11 ;  /* 0x028c300b0800a5a7 */ /* 0x000ea4000804007f */
[----:B--2---:R-:W-:Y:S05]  /*171c0*/  @!P2 BRA `(.L_x_5544) ;  /* 0xfffffffc00eca947 */ /* 0x004fea000383ffff */
[----:B------:R-:W-:Y:S05]  /*171d0*/  BRA `(.L_x_5543) ;  /* 0xfffffef000107947 */ /* 0x000fea000383ffff */
.L_x_5556:
[----:B-1----:R1:W3:Y:S02]  /*171e0*/  SYNCS.PHASECHK.TRANS64.TRYWAIT P2, [R10+URZ+0x28c50], R11 ;  /* 0x028c500b0a0075a7 */ /* 0x0022e4000804017f */
[----:B---3--:R-:W-:Y:S05]  /*171f0*/  @!P2 NANOSLEEP.SYNCS 0x989680 ;  /* 0x009896800000a95d */ /* 0x008fea0003900000 */
[----:B------:R-:W3:Y:S02]  /*17200*/  @!P2 SYNCS.PHASECHK.TRANS64 P2, [R10+URZ+0x28c50], R11 ;  /* 0x028c500b0a00a5a7 */ /* 0x000ee4000804007f */
[----:B---3--:R-:W-:Y:S05]  /*17210*/  @!P2 BRA `(.L_x_5556) ;  /* 0xfffffffc00f0a947 */ /* 0x008fea000383ffff */
[----:B------:R-:W-:Y:S05]  /*17220*/  BRA `(.L_x_5555) ;  /* 0xffffff0c00ec7947 */ /* 0x000fea000383ffff */
.L_x_5565:
[----:B---3--:R-:W-:-:S04]  /*17230*/  IMAD.U32 R6, RZ, RZ, UR23 ;  /* 0x00000017ff067e24 */ /* 0x008fc8000f8e00ff */
[----:B------:R3:W0:Y:S03]  /*17240*/  SYNCS.PHASECHK.TRANS64.TRYWAIT P3, [R6+URZ+0x28c30], R7 ;  /* 0x028c3007060075a7 */ /* 0x000626000806017f */
[----:B0-----:R-:W-:Y:S05]  /*17250*/  @!P3 NANOSLEEP.SYNCS 0x989680 ;  /* 0x009896800000b95d */ /* 0x001fea0003900000 */
[----:B------:R-:W0:Y:S02]  /*17260*/  @!P3 SYNCS.PHASECHK.TRANS64 P3, [R6+URZ+0x28c30], R7 ;  /* 0x028c30070600b5a7 */ /* 0x000e24000806007f */
[----:B0-----:R-:W-:Y:S05]  /*17270*/  @!P3 BRA `(.L_x_5565) ;  /* 0xfffffffc00ecb947 */ /* 0x001fea000383ffff */
[----:B------:R-:W-:Y:S05]  /*17280*/  BRA `(.L_x_5564) ;  /* 0xffffff14007c7947 */ /* 0x000fea000383ffff */
.L_x_5569:
[----:B---3--:R3:W4:Y:S02]  /*17290*/  SYNCS.PHASECHK.TRANS64.TRYWAIT P3, [R170+URZ+0x28c50], R7 ;  /* 0x028c5007aa0075a7 */ /* 0x008724000806017f */
[----:B----4-:R-:W-:Y:S05]  /*172a0*/  @!P3 NANOSLEEP.SYNCS 0x989680 ;  /* 0x009896800000b95d */ /* 0x010fea0003900000 */
[----:B------:R-:W4:Y:S02]  /*172b0*/  @!P3 SYNCS.PHASECHK.TRANS64 P3, [R170+URZ+0x28c50], R7 ;  /* 0x028c5007aa00b5a7 */ /* 0x000f24000806007f */
[----:B----4-:R-:W-:Y:S05]  /*172c0*/  @!P3 BRA `(.L_x_5569) ;  /* 0xfffffffc00f0b947 */ /* 0x010fea000383ffff */
[----:B------:R-:W-:Y:S05]  /*172d0*/  BRA `(.L_x_5568) ;  /* 0xffffff2800a07947 */ /* 0x000fea000383ffff */
.L_x_5575:
[----:B------:R-:W-:-:S04]  /*172e0*/  IMAD.U32 R6, RZ, RZ, UR25 ;  /* 0x00000019ff067e24 */ /* 0x000fc8000f8e00ff */
[----:B------:R0:W0:Y:S03]  /*172f0*/  SYNCS.PHASECHK.TRANS64.TRYWAIT P2, [R6+URZ+0x28c30], R11 ;  /* 0x028c300b060075a7 */ /* 0x000026000804017f */
[----:B0-----:R-:W-:Y:S05]  /*17300*/  @!P2 NANOSLEEP.SYNCS 0x989680 ;  /* 0x009896800000a95d */ /* 0x001fea0003900000 */
[----:B------:R-:W0:Y:S02]  /*17310*/  @!P2 SYNCS.PHASECHK.TRANS64 P2, [R6+URZ+0x28c30], R11 ;  /* 0x028c300b0600a5a7 */ /* 0x000e24000804007f */
[----:B0-----:R-:W-:Y:S05]  /*17320*/  @!P2 BRA `(.L_x_5575) ;  /* 0xfffffffc00eca947 */ /* 0x001fea000383ffff */
[----:B------:R-:W-:Y:S05]  /*17330*/  BRA `(.L_x_5574) ;  /* 0xffffff2c008c7947 */ /* 0x000fea000383ffff */
.L_x_5587:
[----:B--2---:R2:W3:Y:S02]  /*17340*/  SYNCS.PHASECHK.TRANS64.TRYWAIT P2, [R10+URZ+0x28c50], R11 ;  /* 0x028c500b0a0075a7 */ /* 0x0044e4000804017f */
[----:B---3--:R-:W-:Y:S05]  /*17350*/  @!P2 NANOSLEEP.SYNCS 0x989680 ;  /* 0x009896800000a95d */ /* 0x008fea0003900000 */
[----:B------:R-:W3:Y:S02]  /*17360*/  @!P2 SYNCS.PHASECHK.TRANS64 P2, [R10+URZ+0x28c50], R11 ;  /* 0x028c500b0a00a5a7 */ /* 0x000ee4000804007f */
[----:B---3--:R-:W-:Y:S05]  /*17370*/  @!P2 BRA `(.L_x_5587) ;  /* 0xfffffffc00f0a947 */ /* 0x008fea000383ffff */
[----:B------:R-:W-:Y:S05]  /*17380*/  BRA `(.L_x_5586) ;  /* 0xffffff4c00587947 */ /* 0x000fea000383ffff */
.L_x_5631:
        /* <DEDUP_REMOVED lines=11> */
.L_x_5753:
[----:B------:R-:W-:Y:S05]  /*17440*/  BSYNC B0 ;  /* 0x0000000000007941 */ /* 0x000fea0003800000 */
.L_x_5752:
[----:B------:R-:W-:Y:S05]  /*17450*/  BRA `(.L_x_5754) ;  /* 0xffffffa400547947 */ /* 0x000fea000383ffff */
.L_x_5633:
[----:B------:R-:W-:Y:S01]  /*17460*/  BSSY B0, `(.L_x_5755) ;  /* 0x0000006000007945 */ /* 0x000fe20003800000 */
[----:B------:R-:W-:-:S07]  /*17470*/  IMAD.MOV.U32 R15, RZ, RZ, -0x1 ;  /* 0xffffffffff0f7424 */ /* 0x000fce00078e00ff */
[----:B012-4-:R-:W-:Y:S05]  /*17480*/  WARPSYNC.COLLECTIVE R15, `(.L_x_5756) ;  /* 0x000000000f0c7348 */ /* 0x017fea0003c00000 */
[----:B------:R-:W-:Y:S02]  /*17490*/  ELECT P6, UR62, PT ;  /* 0x00000000003e782f */ /* 0x000fe400038c0000 */
[----:B------:R-:W-:Y:S01]  /*174a0*/  MOV R14, UR62 ;  /* 0x0000003e000e7c02 */ /* 0x000fe20008000f00 */
[----:B012-4-:R-:W-:Y:S10]  /*174b0*/  ENDCOLLECTIVE ;  /* 0x000000000000791b */ /* 0x017ff40003800000 */
.L_x_5756:
[----:B------:R-:W-:Y:S05]  /*174c0*/  BSYNC B0 ;  /* 0x0000000000007941 */ /* 0x000fea0003800000 */
.L_x_5755:
[----:B------:R-:W-:Y:S05]  /*174d0*/  BRA `(.L_x_5757) ;  /* 0xffffffa400607947 */ /* 0x000fea000383ffff */
.L_x_5635:
[----:B--2---:R2:W3:Y:S02]  /*174e0*/  SYNCS.PHASECHK.TRANS64.TRYWAIT P0, [R0+URZ+0x28c40], R2 ;  /* 0x028c4002000075a7 */ /* 0x0044e4000800017f */
[----:B---3--:R-:W-:Y:S05]  /*174f0*/  @!P0 NANOSLEEP.SYNCS 0x989680 ;  /* 0x009896800000895d */ /* 0x008fea0003900000 */
[----:B------:R-:W3:Y:S02]  /*17500*/  @!P0 SYNCS.PHASECHK.TRANS64 P0, [R0+URZ+0x28c40], R2 ;  /* 0x028c4002000085a7 */ /* 0x000ee4000800007f */
[----:B---3--:R-:W-:Y:S05]  /*17510*/  @!P0 BRA `(.L_x_5635) ;  /* 0xfffffffc00f08947 */ /* 0x008fea000383ffff */
[----:B------:R-:W-:Y:S05]  /*17520*/  BRA `(.L_x_5758) ;  /* 0xffffffa400c87947 */ /* 0x000fea000383ffff */
.L_x_5639:
[----:B------:R-:W2:Y:S01]  /*17530*/  LDL.LU R11, [R1+0x2c] ;  /* 0x00002c00010b7983 */ /* 0x000ea20000300800 */
[----:B------:R-:W-:Y:S02]  /*17540*/  IMAD.MOV.U32 R5, RZ, RZ, R12 ;  /* 0x000000ffff057224 */ /* 0x000fe400078e000c */
[----:B------:R-:W-:Y:S02]  /*17550*/  IMAD.MOV.U32 R13, RZ, RZ, R3 ;  /* 0x000000ffff0d7224 */ /* 0x000fe400078e0003 */
[----:B------:R-:W-:Y:S02]  /*17560*/  IMAD.MOV.U32 R12, RZ, RZ, RZ ;  /* 0x000000ffff0c7224 */ /* 0x000fe400078e00ff */
[----:B------:R-:W-:Y:S02]  /*17570*/  IMAD.MOV.U32 R15, RZ, RZ, -0x1 ;  /* 0xffffffffff0f7424 */ /* 0x000fe400078e00ff */
        /* <DEDUP_REMOVED lines=8> */
.L_x_5759:
[----:B------:R-:W-:Y:S02]  /*17600*/  IMAD.MOV.U32 R13, RZ, RZ, R4 ;  /* 0x000000ffff0d7224 */ /* 0x000fe400078e0004 */
[----:B------:R-:W-:-:S07]  /*17610*/  IMAD.MOV.U32 R6, RZ, RZ, R14 ;  /* 0x000000ffff067224 */ /* 0x000fce00078e000e */
[----:B------:R-:W-:Y:S05]  /*17620*/  WARPSYNC.COLLECTIVE R15, `(.L_x_5760) ;  /* 0x000000000f087348 */ /* 0x000fea0003c00000 */
[----:B------:R0:W1:Y:S02]  /*17630*/  SHFL.IDX P6, R14, R13, R12, R11 ;  /* 0x0000000c0d0e7389 */ /* 0x00006400000c000b */
[----:B01----:R-:W-:Y:S01]  /*17640*/  ENDCOLLECTIVE ;  /* 0x000000000000791b */ /* 0x003fe20003800000 */
.L_x_5760:
[----:B------:R-:W-:Y:S02]  /*17650*/  IMAD.MOV.U32 R13, RZ, RZ, R3 ;  /* 0x000000ffff0d7224 */ /* 0x000fe400078e0003 */
[----:B------:R-:W-:Y:S02]  /*17660*/  IMAD.MOV.U32 R12, RZ, RZ, 0x1 ;  /* 0x00000001ff0c7424 */ /* 0x000fe400078e00ff */
[----:B------:R-:W-:-:S07]  /*17670*/  IMAD.MOV.U32 R7, RZ, RZ, R14 ;  /* 0x000000ffff077224 */ /* 0x000fce00078e000e */
[----:B------:R-:W-:Y:S05]  /*17680*/  WARPSYNC.COLLECTIVE R15, `(.L_x_5761) ;  /* 0x000000000f087348 */ /* 0x000fea0003c00000 */
[----:B------:R0:W1:Y:S02]  /*17690*/  SHFL.IDX P6, R14, R13, R12, R11 ;  /* 0x0000000c0d0e7389 */ /* 0x00006400000c000b */
[----:B01----:R-:W-:Y:S01]  /*176a0*/  ENDCOLLECTIVE ;  /* 0x000000000000791b */ /* 0x003fe20003800000 */
.L_x_5761:
        /* <DEDUP_REMOVED lines=15> */
.L_x_5762:
[----:B------:R-:W-:Y:S02]  /*177a0*/  IMAD.MOV.U32 R13, RZ, RZ, R3 ;  /* 0x000000ffff0d7224 */ /* 0x000fe400078e0003 */
[----:B------:R-:W-:Y:S02]  /*177b0*/  IMAD.MOV.U32 R12, RZ, RZ, 0x2 ;  /* 0x00000002ff0c7424 */ /* 0x000fe400078e00ff */
[----:B------:R-:W-:-:S07]  /*177c0*/  IMAD.MOV.U32 R5, RZ, RZ, R14 ;  /* 0x000000ffff057224 */ /* 0x000fce00078e000e */
[----:B------:R-:W-:Y:S05]  /*177d0*/  WARPSYNC.COLLECTIVE R15, `(.L_x_5763) ;  /* 0x000000000f087348 */ /* 0x000fea0003c00000 */
[----:B------:R0:W1:Y:S02]  /*177e0*/  SHFL.IDX P6, R14, R13, R12, R11 ;  /* 0x0000000c0d0e7389 */ /* 0x00006400000c000b */
[----:B01----:R-:W-:Y:S01]  /*177f0*/  ENDCOLLECTIVE ;  /* 0x000000000000791b */ /* 0x003fe20003800000 */
.L_x_5763:
        /* <DEDUP_REMOVED lines=10> */
[----:B------:R-:W-:Y:S01]  /*178a0*/  ISETP.GE.AND P1, PT, R5, R0, PT ;  /* 0x000000000500720c */ /* 0x000fe20003f26270 */
[----:B0-----:R-:W-:-:S12]  /*178b0*/  IMAD.MOV.U32 R6, RZ, RZ, R14 ;  /* 0x000000ffff067224 */ /* 0x001fd800078e000e */
[----:B------:R-:W-:Y:S05]  /*178c0*/  WARPSYNC.COLLECTIVE R15, `(.L_x_5764) ;  /* 0x000000000f087348 */ /* 0x000fea0003c00000 */
[----:B------:R0:W1:Y:S02]  /*178d0*/  SHFL.IDX P6, R14, R13, R12, R11 ;  /* 0x0000000c0d0e7389 */ /* 0x00006400000c000b */
[----:B01----:R-:W-:Y:S01]  /*178e0*/  ENDCOLLECTIVE ;  /* 0x000000000000791b */ /* 0x003fe20003800000 */
.L_x_5764:
[----:B------:R-:W-:Y:S02]  /*178f0*/  IMAD.MOV.U32 R13, RZ, RZ, R3 ;  /* 0x000000ffff0d7224 */ /* 0x000fe400078e0003 */
[----:B------:R-:W-:Y:S02]  /*17900*/  IMAD.MOV.U32 R12, RZ, RZ, 0x3 ;  /* 0x00000003ff0c7424 */ /* 0x000fe400078e00ff */
[----:B------:R-:W-:-:S07]  /*17910*/  IMAD.MOV.U32 R5, RZ, RZ, R14 ;  /* 0x000000ffff057224 */ /* 0x000fce00078e000e */
[----:B------:R-:W-:Y:S05]  /*17920*/  WARPSYNC.COLLECTIVE R15, `(.L_x_5765) ;  /* 0x000000000f087348 */ /* 0x000fea0003c00000 */
[----:B------:R0:W1:Y:S02]  /*17930*/  SHFL.IDX P6, R14, R13, R12, R11 ;  /* 0x0000000c0d0e7389 */ /* 0x00006400000c000b */
[----:B01----:R-:W-:Y:S01]  /*17940*/  ENDCOLLECTIVE ;  /* 0x000000000000791b */ /* 0x003fe20003800000 */
.L_x_5765:
        /* <DEDUP_REMOVED lines=13> */
.L_x_5766:
[----:B------:R-:W-:Y:S01]  /*17a20*/  IMAD.MOV.U32 R4, RZ, RZ, R14 ;  /* 0x000000ffff047224 */ /* 0x000fe200078e000e */
[----:B------:R-:W-:Y:S06]  /*17a30*/  BRA `(.L_x_5767) ;  /* 0xffffffac00207947 */ /* 0x000fec000383ffff */
.L_x_5642:
[----:B-1----:R-:W2:Y:S02]  /*17a40*/  LDL R2, [R1] ;  /* 0x0000000001027983 */ /* 0x002ea40000100800 */
[----:B--2---:R1:W2:Y:S02]  /*17a50*/  SYNCS.PHASECHK.TRANS64.TRYWAIT P0, [R2+URZ+0x28c20], R0 ;  /* 0x028c2000020075a7 */ /* 0x0042a4000800017f */
[----:B--2---:R-:W-:Y:S05]  /*17a60*/  @!P0 NANOSLEEP.SYNCS 0x989680 ;  /* 0x009896800000895d */ /* 0x004fea0003900000 */
[----:B------:R-:W2:Y:S02]  /*17a70*/  @!P0 SYNCS.PHASECHK.TRANS64 P0, [R2+URZ+0x28c20], R0 ;  /* 0x028c2000020085a7 */ /* 0x000ea4000800007f */
[----:B--2---:R-:W-:Y:S05]  /*17a80*/  @!P0 BRA `(.L_x_5642) ;  /* 0xfffffffc00ec8947 */ /* 0x004fea000383ffff */
[----:B------:R-:W-:Y:S05]  /*17a90*/  BRA `(.L_x_5768) ;  /* 0xffffffac00807947 */ /* 0x000fea000383ffff */
.L_x_5646:
[----:B-1----:R1:W2:Y:S02]  /*17aa0*/  SYNCS.PHASECHK.TRANS64.TRYWAIT P0, [R0+URZ+0x28c60], R2 ;  /* 0x028c6002000075a7 */ /* 0x0022a4000800017f */
[----:B--2---:R-:W-:Y:S05]  /*17ab0*/  @!P0 NANOSLEEP.SYNCS 0x989680 ;  /* 0x009896800000895d */ /* 0x004fea0003900000 */
[----:B------:R-:W2:Y:S02]  /*17ac0*/  @!P0 SYNCS.PHASECHK.TRANS64 P0, [R0+URZ+0x28c60], R2 ;  /* 0x028c6002000085a7 */ /* 0x000ea4000800007f */
[----:B--2---:R-:W-:Y:S05]  /*17ad0*/  @!P0 BRA `(.L_x_5646) ;  /* 0xfffffffc00f08947 */ /* 0x004fea000383ffff */
[----:B------:R-:W-:Y:S05]  /*17ae0*/  BRA `(.L_x_5769) ;  /* 0xffffffac00ac7947 */ /* 0x000fea000383ffff */
.L_x_5665:
[----:B-1----:R1:W2:Y:S02]  /*17af0*/  SYNCS.PHASECHK.TRANS64.TRYWAIT P0, [R3+URZ+0x28c40], R2 ;  /* 0x028c4002030075a7 */ /* 0x0022a4000800017f */
[----:B--2---:R-:W-:Y:S05]  /*17b00*/  @!P0 NANOSLEEP.SYNCS 0x989680 ;  /* 0x009896800000895d */ /* 0x004fea0003900000 */
[----:B------:R-:W2:Y:S02]  /*17b10*/  @!P0 SYNCS.PHASECHK.TRANS64 P0, [R3+URZ+0x28c40], R2 ;  /* 0x028c4002030085a7 */ /* 0x000ea4000800007f */
[----:B--2---:R-:W-:Y:S05]  /*17b20*/  @!P0 BRA `(.L_x_5665) ;  /* 0xfffffffc00f08947 */ /* 0x004fea000383ffff */
[----:B------:R-:W-:Y:S05]  /*17b30*/  BRA `(.L_x_5770) ;  /* 0xffffffb800b87947 */ /* 0x000fea000383ffff */
.L_x_5670:
[----:B0-----:R0:W2:Y:S02]  /*17b40*/  SYNCS.PHASECHK.TRANS64.TRYWAIT P0, [R3+URZ+0x28c60], R2 ;  /* 0x028c6002030075a7 */ /* 0x0010a4000800017f */
[----:B--2---:R-:W-:Y:S05]  /*17b50*/  @!P0 NANOSLEEP.SYNCS 0x989680 ;  /* 0x009896800000895d */ /* 0x004fea0003900000 */
[----:B------:R-:W2:Y:S02]  /*17b60*/  @!P0 SYNCS.PHASECHK.TRANS64 P0, [R3+URZ+0x28c60], R2 ;  /* 0x028c6002030085a7 */ /* 0x000ea4000800007f */
[----:B--2---:R-:W-:Y:S05]  /*17b70*/  @!P0 BRA `(.L_x_5670) ;  /* 0xfffffffc00f08947 */ /* 0x004fea000383ffff */
[----:B------:R-:W-:Y:S05]  /*17b80*/  BRA `(.L_x_5771) ;  /* 0xffffffbc003c7947 */ /* 0x000fea000383ffff */
.L_x_5685:
[----:B0-----:R0:W1:Y:S02]  /*17b90*/  SYNCS.PHASECHK.TRANS64.TRYWAIT P0, [R4+URZ+0x28c40], R2 ;  /* 0x028c4002040075a7 */ /* 0x001064000800017f */
[----:B-1----:R-:W-:Y:S05]  /*17ba0*/  @!P0 NANOSLEEP.SYNCS 0x989680 ;  /* 0x009896800000895d */ /* 0x002fea0003900000 */
[----:B------:R-:W1:Y:S02]  /*17bb0*/  @!P0 SYNCS.PHASECHK.TRANS64 P0, [R4+URZ+0x28c40], R2 ;  /* 0x028c4002040085a7 */ /* 0x000e64000800007f */
[----:B-1----:R-:W-:Y:S05]  /*17bc0*/  @!P0 BRA `(.L_x_5685) ;  /* 0xfffffffc00f08947 */ /* 0x002fea000383ffff */
[----:B------:R-:W-:Y:S05]  /*17bd0*/  BRA `(.L_x_5772) ;  /* 0xffffffc8002c7947 */ /* 0x000fea000383ffff */
.L_x_5690:
[----:B-1----:R1:W2:Y:S02]  /*17be0*/  SYNCS.PHASECHK.TRANS64.TRYWAIT P0, [R4+URZ+0x28c60], R2 ;  /* 0x028c6002040075a7 */ /* 0x0022a4000800017f */
[----:B--2---:R-:W-:Y:S05]  /*17bf0*/  @!P0 NANOSLEEP.SYNCS 0x989680 ;  /* 0x009896800000895d */ /* 0x004fea0003900000 */
[----:B------:R-:W2:Y:S02]  /*17c00*/  @!P0 SYNCS.PHASECHK.TRANS64 P0, [R4+URZ+0x28c60], R2 ;  /* 0x028c6002040085a7 */ /* 0x000ea4000800007f */
[----:B--2---:R-:W-:Y:S05]  /*17c10*/  @!P0 BRA `(.L_x_5690) ;  /* 0xfffffffc00f08947 */ /* 0x004fea000383ffff */
[----:B------:R-:W-:Y:S05]  /*17c20*/  BRA `(.L_x_5773) ;  /* 0xffffffc800ac7947 */ /* 0x000fea000383ffff */
.L_x_5705:
[----:B-1----:R1:W2:Y:S02]  /*17c30*/  SYNCS.PHASECHK.TRANS64.TRYWAIT P0, [R4+URZ+0x28c40], R2 ;  /* 0x028c4002040075a7 */ /* 0x0022a4000800017f */
[----:B--2---:R-:W-:Y:S05]  /*17c40*/  @!P0 NANOSLEEP.SYNCS 0x989680 ;  /* 0x009896800000895d */ /* 0x004fea0003900000 */
[----:B------:R-:W2:Y:S02]  /*17c50*/  @!P0 SYNCS.PHASECHK.TRANS64 P0, [R4+URZ+0x28c40], R2 ;  /* 0x028c4002040085a7 */ /* 0x000ea4000800007f */
[----:B--2---:R-:W-:Y:S05]  /*17c60*/  @!P0 BRA `(.L_x_5705) ;  /* 0xfffffffc00f08947 */ /* 0x004fea000383ffff */
[----:B------:R-:W-:Y:S05]  /*17c70*/  BRA `(.L_x_5774) ;  /* 0xffffffd400787947 */ /* 0x000fea000383ffff */
.L_x_5710:
[----:B0-----:R0:W2:Y:S02]  /*17c80*/  SYNCS.PHASECHK.TRANS64.TRYWAIT P0, [R4+URZ+0x28c60], R2 ;  /* 0x028c6002040075a7 */ /* 0x0010a4000800017f */
[----:B--2---:R-:W-:Y:S05]  /*17c90*/  @!P0 NANOSLEEP.SYNCS 0x989680 ;  /* 0x009896800000895d */ /* 0x004fea0003900000 */
[----:B------:R-:W2:Y:S02]  /*17ca0*/  @!P0 SYNCS.PHASECHK.TRANS64 P0, [R4+URZ+0x28c60], R2 ;  /* 0x028c6002040085a7 */ /* 0x000ea4000800007f */
[----:B--2---:R-:W-:Y:S05]  /*17cb0*/  @!P0 BRA `(.L_x_5710) ;  /* 0xfffffffc00f08947 */ /* 0x004fea000383ffff */
[----:B------:R-:W-:Y:S05]  /*17cc0*/  BRA `(.L_x_5775) ;  /* 0xffffffd400fc7947 */ /* 0x000fea000383ffff */
.L_x_5726:
[----:B------:R-:W-:Y:S01]  /*17cd0*/  BSSY B0, `(.L_x_5776) ;  /* 0x0000008000007945 */ /* 0x000fe20003800000 */
[----:B------:R-:W-:Y:S02]  /*17ce0*/  IMAD.MOV.U32 R13, RZ, RZ, R16 ;  /* 0x000000ffff0d7224 */ /* 0x000fe400078e0010 */
[----:B------:R-:W-:Y:S02]  /*17cf0*/  IMAD.MOV.U32 R12, RZ, RZ, RZ ;  /* 0x000000ffff0c7224 */ /* 0x000fe400078e00ff */
[----:B------:R-:W-:Y:S02]  /*17d00*/  IMAD.MOV.U32 R11, RZ, RZ, 0x1f ;  /* 0x0000001fff0b7424 */ /* 0x000fe400078e00ff */
[----:B------:R-:W-:-:S07]  /*17d10*/  IMAD.MOV.U32 R15, RZ, RZ, -0x1 ;  /* 0xffffffffff0f7424 */ /* 0x000fce00078e00ff */
[----:B01---5:R-:W-:Y:S05]  /*17d20*/  WARPSYNC.COLLECTIVE R15, `(.L_x_5777) ;  /* 0x000000000f087348 */ /* 0x023fea0003c00000 */
[----:B------:R2:W3:Y:S02]  /*17d30*/  SHFL.IDX P6, R14, R13, R12, R11 ;  /* 0x0000000c0d0e7389 */ /* 0x0004e400000c000b */
[----:B0123-5:R-:W-:Y:S01]  /*17d40*/  ENDCOLLECTIVE ;  /* 0x000000000000791b */ /* 0x02ffe20003800000 */
.L_x_5777:
[----:B------:R-:W-:Y:S05]  /*17d50*/  BSYNC B0 ;  /* 0x0000000000007941 */ /* 0x000fea0003800000 */
.L_x_5776:
        /* <DEDUP_REMOVED lines=9> */
.L_x_5778:
        /* <DEDUP_REMOVED lines=18> */
.L_x_5779:
[----:B------:R-:W-:Y:S01]  /*17f10*/  IMAD.MOV.U32 R12, RZ, RZ, 0x2 ;  /* 0x00000002ff0c7424 */ /* 0x000fe200078e00ff */
[----:B------:R-:W-:-:S05]  /*17f20*/  SEL R5, R14, RZ, P1 ;  /* 0x000000ff0e057207 */ /* 0x000fca0000800000 */
[----:B------:R-:W-:-:S04]  /*17f30*/  IMAD.IADD R3, R2, 0x1, R5 ;  /* 0x0000000102037824 */ /* 0x000fc800078e0205 */
[----:B------:R-:W-:-:S07]  /*17f40*/  IMAD.MOV.U32 R13, RZ, RZ, R3 ;  /* 0x000000ffff0d7224 */ /* 0x000fce00078e0003 */
[----:B------:R-:W-:Y:S05]  /*17f50*/  WARPSYNC.COLLECTIVE R15, `(.L_x_5780) ;  /* 0x000000000f087348 */ /* 0x000fea0003c00000 */
[----:B------:R0:W1:Y:S02]  /*17f60*/  SHFL.UP P6, R14, R13, R12, R11 ;  /* 0x0400000c0d0e7389 */ /* 0x00006400000c000b */
[----:B01----:R-:W-:Y:S01]  /*17f70*/  ENDCOLLECTIVE ;  /* 0x000000000000791b */ /* 0x003fe20003800000 */
.L_x_5780:
[----:B------:R-:W-:Y:S01]  /*17f80*/  IMAD.MOV.U32 R12, RZ, RZ, 0x4 ;  /* 0x00000004ff0c7424 */ /* 0x000fe200078e00ff */
[----:B------:R-:W-:-:S05]  /*17f90*/  SEL R14, R14, RZ, P2 ;  /* 0x000000ff0e0e7207 */ /* 0x000fca0001000000 */
[----:B------:R-:W-:-:S04]  /*17fa0*/  IMAD.IADD R3, R3, 0x1, R14 ;  /* 0x0000000103037824 */ /* 0x000fc800078e020e */
[----:B------:R-:W-:-:S07]  /*17fb0*/  IMAD.MOV.U32 R13, RZ, RZ, R3 ;  /* 0x000000ffff0d7224 */ /* 0x000fce00078e0003 */
[----:B------:R-:W-:Y:S05]  /*17fc0*/  WARPSYNC.COLLECTIVE R15, `(.L_x_5781) ;  /* 0x000000000f087348 */ /* 0x000fea0003c00000 */
[----:B------:R0:W1:Y:S02]  /*17fd0*/  SHFL.UP P6, R14, R13, R12, R11 ;  /* 0x0400000c0d0e7389 */ /* 0x00006400000c000b */
[----:B01----:R-:W-:Y:S01]  /*17fe0*/  ENDCOLLECTIVE ;  /* 0x000000000000791b */ /* 0x003fe20003800000 */
.L_x_5781:
[----:B------:R-:W-:Y:S01]  /*17ff0*/  IMAD.MOV.U32 R12, RZ, RZ, 0x8 ;  /* 0x00000008ff0c7424 */ /* 0x000fe200078e00ff */
[----:B------:R-:W-:-:S05]  /*18000*/  SEL R14, R14, RZ, P3 ;  /* 0x000000ff0e0e7207 */ /* 0x000fca0001800000 */
[----:B------:R-:W-:-:S04]  /*18010*/  IMAD.IADD R3, R3, 0x1, R14 ;  /* 0x0000000103037824 */ /* 0x000fc800078e020e */
[----:B------:R-:W-:-:S07]  /*18020*/  IMAD.MOV.U32 R13, RZ, RZ, R3 ;  /* 0x000000ffff0d7224 */ /* 0x000fce00078e0003 */
[----:B------:R-:W-:Y:S05]  /*18030*/  WARPSYNC.COLLECTIVE R15, `(.L_x_5782) ;  /* 0x000000000f087348 */ /* 0x000fea0003c00000 */
[----:B------:R0:W1:Y:S02]  /*18040*/  SHFL.UP P6, R14, R13, R12, R11 ;  /* 0x0400000c0d0e7389 */ /* 0x00006400000c000b */
[----:B01----:R-:W-:Y:S01]  /*18050*/  ENDCOLLECTIVE ;  /* 0x000000000000791b */ /* 0x003fe20003800000 */
.L_x_5782:
[----:B------:R-:W-:Y:S01]  /*18060*/  IMAD.MOV.U32 R12, RZ, RZ, 0x10 ;  /* 0x00000010ff0c7424 */ /* 0x000fe200078e00ff */
[----:B------:R-:W-:-:S05]  /*18070*/  SEL R14, R14, RZ, P4 ;  /* 0x000000ff0e0e7207 */ /* 0x000fca0002000000 */
[----:B------:R-:W-:-:S04]  /*18080*/  IMAD.IADD R3, R3, 0x1, R14 ;  /* 0x0000000103037824 */ /* 0x000fc800078e020e */
[----:B------:R-:W-:-:S07]  /*18090*/  IMAD.MOV.U32 R13, RZ, RZ, R3 ;  /* 0x000000ffff0d7224 */ /* 0x000fce00078e0003 */
[----:B------:R-:W-:Y:S05]  /*180a0*/  WARPSYNC.COLLECTIVE R15, `(.L_x_5783) ;  /* 0x000000000f087348 */ /* 0x000fea0003c00000 */
[----:B------:R0:W1:Y:S02]  /*180b0*/  SHFL.UP P6, R14, R13, R12, R11 ;  /* 0x0400000c0d0e7389 */ /* 0x00006400000c000b */
[----:B01----:R-:W-:Y:S01]  /*180c0*/  ENDCOLLECTIVE ;  /* 0x000000000000791b */ /* 0x003fe20003800000 */
.L_x_5783:
        /* <DEDUP_REMOVED lines=8> */
.L_x_5784:
[----:B------:R-:W-:Y:S05]  /*18150*/  BRA `(.L_x_5785) ;  /* 0xffffffe000507947 */ /* 0x000fea000383ffff */
.L_x_5731:
[----:B------:R-:W-:Y:S01]  /*18160*/  BSSY B0, `(.L_x_5786) ;  /* 0x0000008000007945 */ /* 0x000fe20003800000 */
[----:B-----5:R-:W-:Y:S02]  /*18170*/  IMAD.MOV.U32 R13, RZ, RZ, R2 ;  /* 0x000000ffff0d7224 */ /* 0x020fe400078e0002 */
[----:B------:R-:W-:Y:S02]  /*18180*/  IMAD.MOV.U32 R12, RZ, RZ, 0x1 ;  /* 0x00000001ff0c7424 */ /* 0x000fe400078e00ff */
[----:B------:R-:W-:Y:S02]  /*18190*/  IMAD.MOV.U32 R11, RZ, RZ, RZ ;  /* 0x000000ffff0b7224 */ /* 0x000fe400078e00ff */
[----:B------:R-:W-:-:S07]  /*181a0*/  IMAD.MOV.U32 R15, RZ, RZ, -0x1 ;  /* 0xffffffffff0f7424 */ /* 0x000fce00078e00ff */
[----:B012---:R-:W-:Y:S05]  /*181b0*/  WARPSYNC.COLLECTIVE R15, `(.L_x_5787) ;  /* 0x000000000f087348 */ /* 0x007fea0003c00000 */
[----:B------:R3:W4:Y:S02]  /*181c0*/  SHFL.UP P6, R14, R13, R12, R11 ;  /* 0x0400000c0d0e7389 */ /* 0x00072400000c000b */
[----:B01234-:R-:W-:Y:S01]  /*181d0*/  ENDCOLLECTIVE ;  /* 0x000000000000791b */ /* 0x01ffe20003800000 */
.L_x_5787:
[----:B------:R-:W-:Y:S05]  /*181e0*/  BSYNC B0 ;  /* 0x0000000000007941 */ /* 0x000fea0003800000 */
.L_x_5786:
[----:B------:R-:W-:Y:S01]  /*181f0*/  SEL R13, R14, RZ, P1 ;  /* 0x000000ff0e0d7207 */ /* 0x000fe20000800000 */
[----:B------:R-:W-:Y:S02]  /*18200*/  IMAD.MOV.U32 R12, RZ, RZ, 0x2 ;  /* 0x00000002ff0c7424 */ /* 0x000fe400078e00ff */
[----:B------:R-:W-:Y:S02]  /*18210*/  IMAD.MOV.U32 R11, RZ, RZ, RZ ;  /* 0x000000ffff0b7224 */ /* 0x000fe400078e00ff */
[----:B------:R-:W-:Y:S02]  /*18220*/  IMAD.IADD R13, R2, 0x1, R13 ;  /* 0x00000001020d7824 */ /* 0x000fe400078e020d */
[----:B------:R-:W-:-:S07]  /*18230*/  IMAD.MOV.U32 R15, RZ, RZ, -0x1 ;  /* 0xffffffffff0f7424 */ /* 0x000fce00078e00ff */
[----:B------:R-:W-:Y:S05]  /*18240*/  WARPSYNC.COLLECTIVE R15, `(.L_x_5788) ;  /* 0x000000000f087348 */ /* 0x000fea0003c00000 */
[----:B------:R0:W1:Y:S02]  /*18250*/  SHFL.UP P6, R14, R13, R12, R11 ;  /* 0x0400000c0d0e7389 */ /* 0x00006400000c000b */
[----:B01----:R-:W-:Y:S01]  /*18260*/  ENDCOLLECTIVE ;  /* 0x000000000000791b */ /* 0x003fe20003800000 */
.L_x_5788:
[----:B------:R-:W-:Y:S01]  /*18270*/  IMAD.MOV.U32 R12, RZ, RZ, 0x4 ;  /* 0x00000004ff0c7424 */ /* 0x000fe200078e00ff */
[----:B------:R-:W-:-:S05]  /*18280*/  SEL R4, R14, RZ, P2 ;  /* 0x000000ff0e047207 */ /* 0x000fca0001000000 */
[----:B------:R-:W-:-:S04]  /*18290*/  IMAD.IADD R4, R13, 0x1, R4 ;  /* 0x000000010d047824 */ /* 0x000fc800078e0204 */
[----:B------:R-:W-:-:S07]  /*182a0*/  IMAD.MOV.U32 R13, RZ, RZ, R4 ;  /* 0x000000ffff0d7224 */ /* 0x000fce00078e0004 */
[----:B------:R-:W-:Y:S05]  /*182b0*/  WARPSYNC.COLLECTIVE R15, `(.L_x_5789) ;  /* 0x000000000f087348 */ /* 0x000fea0003c00000 */
[----:B------:R0:W1:Y:S02]  /*182c0*/  SHFL.UP P6, R14, R13, R12, R11 ;  /* 0x0400000c0d0e7389 */ /* 0x00006400000c000b */
[----:B01----:R-:W-:Y:S01]  /*182d0*/  ENDCOLLECTIVE ;  /* 0x000000000000791b */ /* 0x003fe20003800000 */
.L_x_5789:
[----:B------:R-:W-:Y:S01]  /*182e0*/  IMAD.MOV.U32 R12, RZ, RZ, 0x8 ;  /* 0x00000008ff0c7424 */ /* 0x000fe200078e00ff */
[----:B------:R-:W-:-:S05]  /*182f0*/  SEL R5, R14, RZ, P3 ;  /* 0x000000ff0e057207 */ /* 0x000fca0001800000 */
[----:B------:R-:W-:-:S04]  /*18300*/  IMAD.IADD R5, R4, 0x1, R5 ;  /* 0x0000000104057824 */ /* 0x000fc800078e0205 */
[----:B------:R-:W-:-:S07]  /*18310*/  IMAD.MOV.U32 R13, RZ, RZ, R5 ;  /* 0x000000ffff0d7224 */ /* 0x000fce00078e0005 */
[----:B------:R-:W-:Y:S05]  /*18320*/  WARPSYNC.COLLECTIVE R15, `(.L_x_5790) ;  /* 0x000000000f087348 */ /* 0x000fea0003c00000 */
[----:B------:R0:W1:Y:S02]  /*18330*/  SHFL.UP P6, R14, R13, R12, R11 ;  /* 0x0400000c0d0e7389 */ /* 0x00006400000c000b */
[----:B01----:R-:W-:Y:S01]  /*18340*/  ENDCOLLECTIVE ;  /* 0x000000000000791b */ /* 0x003fe20003800000 */
.L_x_5790:
[----:B------:R-:W-:Y:S01]  /*18350*/  IMAD.MOV.U32 R12, RZ, RZ, 0x10 ;  /* 0x00000010ff0c7424 */ /* 0x000fe200078e00ff */
[----:B------:R-:W-:-:S05]  /*18360*/  SEL R6, R14, RZ, P4 ;  /* 0x000000ff0e067207 */ /* 0x000fca0002000000 */
[----:B------:R-:W-:-:S04]  /*18370*/  IMAD.IADD R6, R5, 0x1, R6 ;  /* 0x0000000105067824 */ /* 0x000fc800078e0206 */
[----:B------:R-:W-:-:S07]  /*18380*/  IMAD.MOV.U32 R13, RZ, RZ, R6 ;  /* 0x000000ffff0d7224 */ /* 0x000fce00078e0006 */
[----:B------:R-:W-:Y:S05]  /*18390*/  WARPSYNC.COLLECTIVE R15, `(.L_x_5791) ;  /* 0x000000000f087348 */ /* 0x000fea0003c00000 */
[----:B------:R0:W1:Y:S02]  /*183a0*/  SHFL.UP P6, R14, R13, R12, R11 ;  /* 0x0400000c0d0e7389 */ /* 0x00006400000c000b */
[----:B01----:R-:W-:Y:S01]  /*183b0*/  ENDCOLLECTIVE ;  /* 0x000000000000791b */ /* 0x003fe20003800000 */
.L_x_5791:
        /* <DEDUP_REMOVED lines=8> */
.L_x_5792:
[----:B------:R-:W-:Y:S05]  /*18440*/  BRA `(.L_x_5793) ;  /* 0xffffffe000307947 */ /* 0x000fea000383ffff */
.L_x_5733:
[----:B------:R-:W-:Y:S01]  /*18450*/  BSSY B0, `(.L_x_5794) ;  /* 0x0000006000007945 */ /* 0x000fe20003800000 */
[----:B------:R-:W-:Y:S01]  /*18460*/  PLOP3.LUT P6, PT, P6, PT, PT, 0x8, 0x0 ;  /* 0x000000000000781c */ /* 0x000fe200037ce170 */
[----:B------:R-:W-:-:S12]  /*18470*/  IMAD.MOV.U32 R15, RZ, RZ, -0x1 ;  /* 0xffffffffff0f7424 */ /* 0x000fd800078e00ff */
[----:B01---5:R-:W-:Y:S05]  /*18480*/  WARPSYNC.COLLECTIVE R15, `(.L_x_5795) ;  /* 0x000000000f087348 */ /* 0x023fea0003c00000 */
[----:B------:R-:W-:Y:S01]  /*18490*/  VOTE.ANY R14, PT, P6 ;  /* 0x00000000000e7806 */ /* 0x000fe200030e0100 */
[----:B01---5:R-:W-:Y:S06]  /*184a0*/  ENDCOLLECTIVE ;  /* 0x000000000000791b */ /* 0x023fec0003800000 */
.L_x_5795:
[----:B------:R-:W-:Y:S05]  /*184b0*/  BSYNC B0 ;  /* 0x0000000000007941 */ /* 0x000fea0003800000 */
.L_x_5794:
        /* <DEDUP_REMOVED lines=9> */
.L_x_5796:
[----:B------:R-:W-:Y:S01]  /*18550*/  IMAD.MOV.U32 R17, RZ, RZ, R14 ;  /* 0x000000ffff117224 */ /* 0x000fe200078e000e */
[----:B------:R-:W-:Y:S06]  /*18560*/  BRA `(.L_x_5797) ;  /* 0xffffffe000207947 */ /* 0x000fec000383ffff */
.L_x_5735:
[----:B------:R-:W-:Y:S01]  /*18570*/  BSSY B0, `(.L_x_5798) ;  /* 0x0000007000007945 */ /* 0x000fe20003800000 */
[----:B------:R-:W-:Y:S02]  /*18580*/  IMAD.MOV.U32 R13, RZ, RZ, R3 ;  /* 0x000000ffff0d7224 */ /* 0x000fe400078e0003 */
[----:B------:R-:W-:Y:S02]  /*18590*/  IMAD.MOV.U32 R11, RZ, RZ, 0x1f ;  /* 0x0000001fff0b7424 */ /* 0x000fe400078e00ff */
[----:B------:R-:W-:-:S07]  /*185a0*/  IMAD.MOV.U32 R15, RZ, RZ, -0x1 ;  /* 0xffffffffff0f7424 */ /* 0x000fce00078e00ff */
[----:B012--5:R-:W-:Y:S05]  /*185b0*/  WARPSYNC.COLLECTIVE R15, `(.L_x_5799) ;  /* 0x000000000f087348 */ /* 0x027fea0003c00000 */
[----:B------:R3:W4:Y:S02]  /*185c0*/  SHFL.IDX P6, R14, R13, R12, R11 ;  /* 0x0000000c0d0e7389 */ /* 0x00072400000c000b */
[----:B012345:R-:W-:Y:S01]  /*185d0*/  ENDCOLLECTIVE ;  /* 0x000000000000791b */ /* 0x03ffe20003800000 */
.L_x_5799:
[----:B------:R-:W-:Y:S05]  /*185e0*/  BSYNC B0 ;  /* 0x0000000000007941 */ /* 0x000fea0003800000 */
.L_x_5798:
[----:B------:R-:W-:Y:S01]  /*185f0*/  IMAD.MOV.U32 R5, RZ, RZ, R14 ;  /* 0x000000ffff057224 */ /* 0x000fe200078e000e */
[----:B------:R-:W-:Y:S06]  /*18600*/  BRA `(.L_x_5734) ;  /* 0xffffffe000147947 */ /* 0x000fec000383ffff */
.L_x_5739:
[----:B0-----:R0:W1:Y:S02]  /*18610*/  SYNCS.PHASECHK.TRANS64.TRYWAIT P0, [R0+URZ+0x28c20], R3 ;  /* 0x028c2003000075a7 */ /* 0x001064000800017f */
[----:B-1----:R-:W-:Y:S05]  /*18620*/  @!P0 NANOSLEEP.SYNCS 0x989680 ;  /* 0x009896800000895d */ /* 0x002fea0003900000 */
[----:B------:R-:W1:Y:S02]  /*18630*/  @!P0 SYNCS.PHASECHK.TRANS64 P0, [R0+URZ+0x28c20], R3 ;  /* 0x028c2003000085a7 */ /* 0x000e64000800007f */
[----:B-1----:R-:W-:Y:S05]  /*18640*/  @!P0 BRA `(.L_x_5739) ;  /* 0xfffffffc00f08947 */ /* 0x002fea000383ffff */
[----:B------:R-:W-:Y:S05]  /*18650*/  BRA `(.L_x_5800) ;  /* 0xffffffe400947947 */ /* 0x000fea000383ffff */
.L_x_5740:
        /* <DEDUP_REMOVED lines=11> */
.L_x_5802:
[----:B------:R-:W-:Y:S05]  /*18710*/  BSYNC B0 ;  /* 0x0000000000007941 */ /* 0x000fea0003800000 */
.L_x_5801:
[----:B------:R-:W-:Y:S05]  /*18720*/  BRA `(.L_x_5803) ;  /* 0xffffffe4007c7947 */ /* 0x000fea000383ffff */
.L_x_5743:
[----:B------:R-:W-:Y:S01]  /*18730*/  BSSY B1, `(.L_x_5804) ;  /* 0x0000006000017945 */ /* 0x000fe20003800000 */
[----:B------:R-:W-:-:S07]  /*18740*/  IMAD.MOV.U32 R15, RZ, RZ, -0x1 ;  /* 0xffffffffff0f7424 */ /* 0x000fce00078e00ff */
[----:B01---5:R-:W-:Y:S05]  /*18750*/  WARPSYNC.COLLECTIVE R15, `(.L_x_5805) ;  /* 0x000000000f0c7348 */ /* 0x023fea0003c00000 */
[----:B------:R-:W-:Y:S02]  /*18760*/  ELECT P6, UR62, PT ;  /* 0x00000000003e782f */ /* 0x000fe400038c0000 */
[----:B------:R-:W-:Y:S01]  /*18770*/  MOV R14, UR62 ;  /* 0x0000003e000e7c02 */ /* 0x000fe20008000f00 */
[----:B01---5:R-:W-:Y:S10]  /*18780*/  ENDCOLLECTIVE ;  /* 0x000000000000791b */ /* 0x023ff40003800000 */
.L_x_5805:
[----:B------:R-:W-:Y:S05]  /*18790*/  BSYNC B1 ;  /* 0x0000000000017941 */ /* 0x000fea0003800000 */
.L_x_5804:
[----:B------:R-:W-:Y:S05]  /*187a0*/  BRA `(.L_x_5806) ;  /* 0xffffffe400747947 */ /* 0x000fea000383ffff */
.L_x_5745:
[----:B0-----:R0:W1:Y:S02]  /*187b0*/  SYNCS.PHASECHK.TRANS64.TRYWAIT P0, [R6+URZ], R5 ;  /* 0x00000005060075a7 */ /* 0x001064000800017f */
[----:B-1----:R-:W-:Y:S05]  /*187c0*/  @!P0 NANOSLEEP.SYNCS 0x989680 ;  /* 0x009896800000895d */ /* 0x002fea0003900000 */
[----:B------:R-:W1:Y:S02]  /*187d0*/  @!P0 SYNCS.PHASECHK.TRANS64 P0, [R6+URZ], R5 ;  /* 0x00000005060085a7 */ /* 0x000e64000800007f */
[----:B-1----:R-:W-:Y:S05]  /*187e0*/  @!P0 BRA `(.L_x_5745) ;  /* 0xfffffffc00f08947 */ /* 0x002fea000383ffff */
[----:B------:R-:W-:Y:S05]  /*187f0*/  BRA `(.L_x_5807) ;  /* 0xffffffe400b07947 */ /* 0x000fea000383ffff */
.L_x_5746:
[----:B-1----:R1:W2:Y:S02]  /*18800*/  SYNCS.PHASECHK.TRANS64.TRYWAIT P0, [R7+URZ], R2 ;  /* 0x00000002070075a7 */ /* 0x0022a4000800017f */
[----:B--2---:R-:W-:Y:S05]  /*18810*/  @!P0 NANOSLEEP.SYNCS 0x989680 ;  /* 0x009896800000895d */ /* 0x004fea0003900000 */
[----:B------:R-:W2:Y:S02]  /*18820*/  @!P0 SYNCS.PHASECHK.TRANS64 P0, [R7+URZ], R2 ;  /* 0x00000002070085a7 */ /* 0x000ea4000800007f */
[----:B--2---:R-:W-:Y:S05]  /*18830*/  @!P0 BRA `(.L_x_5746) ;  /* 0xfffffffc00f08947 */ /* 0x004fea000383ffff */
[----:B------:R-:W-:Y:S05]  /*18840*/  BRA `(.L_x_5808) ;  /* 0xffffffe400a47947 */ /* 0x000fea000383ffff */
.L_x_5748:
[----:B--2---:R2:W3:Y:S02]  /*18850*/  SYNCS.PHASECHK.TRANS64.TRYWAIT P0, [R4+URZ], R5 ;  /* 0x00000005040075a7 */ /* 0x0044e4000800017f */
[----:B---3--:R-:W-:Y:S05]  /*18860*/  @!P0 NANOSLEEP.SYNCS 0x989680 ;  /* 0x009896800000895d */ /* 0x008fea0003900000 */
[----:B------:R-:W3:Y:S02]  /*18870*/  @!P0 SYNCS.PHASECHK.TRANS64 P0, [R4+URZ], R5 ;  /* 0x00000005040085a7 */ /* 0x000ee4000800007f */
[----:B---3--:R-:W-:Y:S05]  /*18880*/  @!P0 BRA `(.L_x_5748) ;  /* 0xfffffffc00f08947 */ /* 0x008fea000383ffff */
[----:B------:R-:W-:Y:S05]  /*18890*/  BRA `(.L_x_5809) ;  /* 0xffffffe400ac7947 */ /* 0x000fea000383ffff */
.L_x_5810:
        /* <DEDUP_REMOVED lines=14> */
.L_x_15124:


//--------------------- .text._ZN7cutlass13device_kernelIN5flash11enable_sm90INS1_16FlashAttnFwdSm90INS1_25CollectiveMainloopFwdSm90ILi2EN4cute5tupleIJNS5_1CILi1EEES8_S8_EEENS6_IJNS7_ILi64EEESA_SA_EEELi512ENS_10bfloat16_tEfNS_4arch4Sm90ELb0ELb1ELb0ELb1ELb0ELb1ELb0ELb0ELb0ELb1ELb0ELb0EEENS1_21CollectiveEpilogueFwdINS6_IJSA_NS7_ILi512EEESA_EEES9_SC_SE_Li256ELb1ELb1ELb0ELb0EEENS1_36VarlenDynamicPersistentTileSchedulerILi64ELi64ELi256ELi128ELb0ELb1ELb1ELb1ELb0ELb1EEEEEEEEEvNT_6ParamsE --------------------------
	.section	.text._ZN7cutlass13device_kernelIN5flash11enable_sm90INS1_16FlashAttnFwdSm90INS1_25CollectiveMainloopFwdSm90ILi2EN4cute5tupleIJNS5_1CILi1EEES8_S8_EEENS6_IJNS7_ILi64EEESA_SA_EEELi512ENS_10bfloat16_tEfNS_4arch4Sm90ELb0ELb1ELb0ELb1ELb0ELb1ELb0ELb0ELb0ELb1ELb0ELb0EEENS1_21CollectiveEpilogueFwdINS6_IJSA_NS7_ILi512EEESA_EEES9_SC_SE_Li256ELb1ELb1ELb0ELb0EEENS1_36VarlenDynamicPersistentTileSchedulerILi64ELi64ELi256ELi128ELb0ELb1ELb1ELb1ELb0ELb1EEEEEEEEEvNT_6ParamsE,"ax",@progbits
	.align	128
.text._ZN7cutlass13device_kernelIN5flash11enable_sm90INS1_16FlashAttnFwdSm90INS1_25CollectiveMainloopFwdSm90ILi2EN4cute5tupleIJNS5_1CILi1EEES8_S8_EEENS6_IJNS7_ILi64EEESA_SA_EEELi512ENS_10bfloat16_tEfNS_4arch4Sm90ELb0ELb1ELb0ELb1ELb0ELb1ELb0ELb0ELb0ELb1ELb0ELb0EEENS1_21CollectiveEpilogueFwdINS6_IJSA_NS7_ILi512EEESA_EEES9_SC_SE_Li256ELb1ELb1ELb0ELb0EEENS1_36VarlenDynamicPersistentTileSchedulerILi64ELi64ELi256ELi128ELb0ELb1ELb1ELb1ELb0ELb1EEEEEEEEEvNT_6ParamsE:
        .type           _ZN7cutlass13device_kernelIN5flash11enable_sm90INS1_16FlashAttnFwdSm90INS1_25CollectiveMainloopFwdSm90ILi2EN4cute5tupleIJNS5_1CILi1EEES8_S8_EEENS6_IJNS7_ILi64EEESA_SA_EEELi512ENS_10bfloat16_tEfNS_4arch4Sm90ELb0ELb1ELb0ELb1ELb0ELb1ELb0ELb0ELb0ELb1ELb0ELb0EEENS1_21CollectiveEpilogueFwdINS6_IJSA_NS7_ILi512EEESA_EEES9_SC_SE_Li256ELb1ELb1ELb0ELb0EEENS1_36VarlenDynamicPersistentTileSchedulerILi64ELi64ELi256ELi128ELb0ELb1ELb1ELb1ELb0ELb1EEEEEEEEEvNT_6ParamsE,@function
        .size           _ZN7cutlass13device_kernelIN5flash11enable_sm90INS1_16FlashAttnFwdSm90INS1_25CollectiveMainloopFwdSm90ILi2EN4cute5tupleIJNS5_1CILi1EEES8_S8_EEENS6_IJNS7_ILi64EEESA_SA_EEELi512ENS_10bfloat16_tEfNS_4arch4Sm90ELb0ELb1ELb0ELb1ELb0ELb1ELb0ELb0ELb0ELb1ELb0ELb0EEENS1_21CollectiveEpilogueFwdINS6_IJSA_NS7_ILi512EEESA_EEES9_SC_SE_Li256ELb1ELb1ELb0ELb0EEENS1_36VarlenDynamicPersistentTileSchedulerILi64ELi64ELi256ELi128ELb0ELb1ELb1ELb1ELb0ELb1EEEEEEEEEvNT_6ParamsE,(.L_x_15125 - _ZN7cutlass13device_kernelIN5flash11enable_sm90INS1_16FlashAttnFwdSm90INS1_25CollectiveMainloopFwdSm90ILi2EN4cute5tupleIJNS5_1CILi1EEES8_S8_EEENS6_IJNS7_ILi64EEESA_SA_EEELi512ENS_10bfloat16_tEfNS_4arch4Sm90ELb0ELb1ELb0ELb1ELb0ELb1ELb0ELb0ELb0ELb1ELb0ELb0EEENS1_21CollectiveEpilogueFwdINS6_IJSA_NS7_ILi512EEESA_EEES9_SC_SE_Li256ELb1ELb1ELb0ELb0EEENS1_36VarlenDynamicPersistentTileSchedulerILi64ELi64ELi256ELi128ELb0ELb1ELb1ELb1ELb0ELb1EEEEEEEEEvNT_6ParamsE)
        .other          _ZN7cutlass13device_kernelIN5flash11enable_sm90INS1_16FlashAttnFwdSm90INS1_25CollectiveMainloopFwdSm90ILi2EN4cute5tupleIJNS5_1CILi1EEES8_S8_EEENS6_IJNS7_ILi64EEESA_SA_EEELi512ENS_10bfloat16_tEfNS_4arch4Sm90ELb0ELb1ELb0ELb1ELb0ELb1ELb0ELb0ELb0ELb1ELb0ELb0EEENS1_21CollectiveEpilogueFwdINS6_IJSA_NS7_ILi512EEESA_EEES9_SC_SE_Li256ELb1ELb1ELb0ELb0EEENS1_36VarlenDynamicPersistentTileSchedulerILi64ELi64ELi256ELi128ELb0ELb1ELb1ELb1ELb0ELb1EEEEEEEEEvNT_6ParamsE,@"STO_CUDA_ENTRY STV_DEFAULT"
_ZN7cutlass13device_kernelIN5flash11enable_sm90INS1_16FlashAttnFwdSm90INS1_25CollectiveMainloopFwdSm90ILi2EN4cute5tupleIJNS5_1CILi1EEES8_S8_EEENS6_IJNS7_ILi64EEESA_SA_EEELi512ENS_10bfloat16_tEfNS_4arch4Sm90ELb0ELb1ELb0ELb1ELb0ELb1ELb0ELb0ELb0ELb1ELb0ELb0EEENS1_21CollectiveEpilogueFwdINS6_IJSA_NS7_ILi512EEESA_EEES9_SC_SE_Li256ELb1ELb1ELb0ELb0EEENS1_36VarlenDynamicPersistentTileSchedulerILi64ELi64ELi256ELi128ELb0ELb1ELb1ELb1ELb0ELb1EEEEEEEEEvNT_6ParamsE:
        /* <DEDUP_REMOVED lines=24> */
.L_x_5812:
[----:B------:R-:W-:Y:S05]  /*0180*/  BSYNC B0 ;  /* 0x0000000000007941 */ /* 0x000fea0003800000 */
.L_x_5811:
        /* <DEDUP_REMOVED lines=37> */
.L_x_5813:
        /* <DEDUP_REMOVED lines=22> */
.L_x_5814:
        /* <DEDUP_REMOVED lines=18> */
.L_x_5815:
        /* <DEDUP_REMOVED lines=22> */
.L_x_5816:
        /* <DEDUP_REMOVED lines=22> */
.L_x_5817:
        /* <DEDUP_REMOVED lines=8> */
.L_x_5820:
[----:B------:R-:W-:-:S08]  /*09a0*/  NOP ;  /* 0x0000000000007918 */ /* 0x000fd00000000000 */
[----:B------:R-:W0:Y:S02]  /*09b0*/  USETMAXREG.TRY_ALLOC.CTAPOOL UP0, 0xf0 ;  /* 0x000000f0000079c8 */ /* 0x000e240008000600 */
[----:B0-----:R-:W-:-:S13]  /*09c0*/  PLOP3.LUT P0, PT, PT, PT, UP0, 0x80, 0x0 ;  /* 0x000000000000781c */ /* 0x001fda0003f0f008 */
[----:B------:R-:W-:Y:S05]  /*09d0*/  @!P0 BRA `(.L_x_5820) ;  /* 0xfffffffc00f08947 */ /* 0x000fea000383ffff */
[----:B------:R-:W-:Y:S01]  /*09e0*/  ISETP.NE.AND P0, PT, R2, 0x1, PT ;  /* 0x000000010200780c */ /* 0x000fe20003f05270 */
[----:B------:R-:W0:Y:S01]  /*09f0*/  S2UR UR5, SR_CgaCtaId ;  /* 0x00000000000579c3 */ /* 0x000e220000008800 */
[----:B------:R-:W-:-:S11]  /*0a00*/  UMOV UR4, 0x400 ;  /* 0x0000040000047882 */ /* 0x000fd60000000000 */
[----:B------:R-:W-:Y:S06]  /*0a10*/  @!P0 BAR.ARV 0x8, 0x100 ;  /* 0x0204000000008b1d */ /* 0x000fec0000002000 */
[----:B------:R-:W-:Y:S01]  /*0a20*/  ISETP.GE.U32.AND P0, PT, R4, 0x100, PT ;  /* 0x000001000400780c */ /* 0x000fe20003f06070 */
[----:B0-----:R-:W-:-:S06]  /*0a30*/  ULEA UR4, UR5, UR4, 0x18 ;  /* 0x0000000405047291 */ /* 0x001fcc000f8ec03f */
[----:B------:R-:W-:-:S06]  /*0a40*/  IMAD.U32 R2, RZ, RZ, UR4 ;  /* 0x00000004ff027e24 */ /* 0x000fcc000f8e00ff */
[----:B------:R-:W-:Y:S06]  /*0a50*/  @P0 BAR.ARV 0xf, 0x100 ;  /* 0x03c4000000000b1d */ /* 0x000fec0000002000 */
[----:B------:R-:W-:Y:S02]  /*0a60*/  ULDC UR4, c[0x0][0xc3c] ;  /* 0x00030f0000047ab9 */ /* 0x000fe40000000800 */
[----:B------:R-:W-:Y:S06]  /*0a70*/  BAR.SYNC.DEFER_BLOCKING 0x5, 0x180 ;  /* 0x0146000000007b1d */ /* 0x000fec0000010000 */
[----:B------:R-:W0:Y:S02]  /*0a80*/  LDS.128 R24, [R2+0x28cd0] ;  /* 0x028cd00002187984 */ /* 0x000e240000000c00 */
[----:B------:R-:W-:Y:S06]  /*0a90*/  BAR.ARV 0x4, 0x180 ;  /* 0x0106000000007b1d */ /* 0x000fec0000002000 */
[----:B0-----:R-:W-:-:S13]  /*0aa0*/  ISETP.GE.AND P0, PT, R27, UR4, PT ;  /* 0x000000041b007c0c */ /* 0x001fda000bf06270 */
[----:B------:R-:W-:Y:S05]  /*0ab0*/  @P0 BRA `(.L_x_5821) ;  /* 0x000001ec00680947 */ /* 0x000fea0003800000 */
[----:B------:R-:W-:Y:S01]  /*0ac0*/  VIADD R15, R4, 0xffffff80 ;  /* 0xffffff80040f7836 */ /* 0x000fe20000000000 */
[----:B------:R-:W-:Y:S01]  /*0ad0*/  CS2R R18, SRZ ;  /* 0x0000000000127805 */ /* 0x000fe2000001ff00 */
[----:B------:R-:W-:Y:S01]  /*0ae0*/  IMAD.MOV.U32 R197, RZ, RZ, 0x20 ;  /* 0x00000020ffc57424 */ /* 0x000fe200078e00ff */
[----:B------:R-:W-:Y:S01]  /*0af0*/  ULOP3.LUT UR37, UR36, 0x1, URZ, 0xfc, !UPT ;  /* 0x0000000124257892 */ /* 0x000fe2000f8efc3f */
[----:B------:R-:W-:Y:S01]  /*0b00*/  IMAD.MOV.U32 R219, RZ, RZ, RZ ;  /* 0x000000ffffdb7224 */ /* 0x000fe200078e00ff */
[----:B------:R-:W-:Y:S01]  /*0b10*/  SHF.R.S32.HI R0, RZ, 0x1f, R15 ;  /* 0x0000001fff007819 */ /* 0x000fe2000001140f */
[----:B------:R-:W-:Y:S02]  /*0b20*/  IMAD.MOV.U32 R185, RZ, RZ, RZ ;  /* 0x000000ffffb97224 */ /* 0x000fe400078e00ff */
[----:B------:R-:W-:Y:S01]  /*0b30*/  IMAD.MOV.U32 R187, RZ, RZ, RZ ;  /* 0x000000ffffbb7224 */ /* 0x000fe200078e00ff */
[CC--:B------:R-:W-:Y:S02]  /*0b40*/  LEA.HI R3, R0.reuse, R15.reuse, RZ, 0x4 ;  /* 0x0000000f00037211 */ /* 0x0c0fe400078f20ff */
[----:B------:R-:W-:-:S02]  /*0b50*/  LEA.HI R6, R0, R15, RZ, 0x5 ;  /* 0x0000000f00067211 */ /* 0x000fc400078f28ff */
[----:B------:R-:W-:Y:S02]  /*0b60*/  LOP3.LUT R4, R3, 0xfffffff0, RZ, 0xc0, !PT ;  /* 0xfffffff003047812 */ /* 0x000fe400078ec0ff */
[--C-:B------:R-:W-:Y:S02]  /*0b70*/  SHF.R.S32.HI R203, RZ, 0x5, R6.reuse ;  /* 0x00000005ffcb7819 */ /* 0x100fe40000011406 */
[----:B------:R-:W-:Y:S01]  /*0b80*/  SHF.R.S32.HI R6, RZ, 0x1f, R6 ;  /* 0x0000001fff067819 */ /* 0x000fe20000011406 */
[----:B------:R-:W-:Y:S01]  /*0b90*/  IMAD.IADD R5, R15, 0x1, -R4 ;  /* 0x000000010f057824 */ /* 0x000fe200078e0a04 */
[----:B------:R-:W-:Y:S02]  /*0ba0*/  SHF.R.S32.HI R4, RZ, 0x4, R3 ;  /* 0x00000004ff047819 */ /* 0x000fe40000011403 */
[----:B------:R-:W-:Y:S02]  /*0bb0*/  LEA.HI R7, R0, R15, RZ, 0x7 ;  /* 0x0000000f00077211 */ /* 0x000fe400078f38ff */
[----:B------:R-:W-:-:S02]  /*0bc0*/  SHF.R.S32.HI R10, RZ, 0x1f, R5 ;  /* 0x0000001fff0a7819 */ /* 0x000fc40000011405 */
[----:B------:R-:W-:Y:S02]  /*0bd0*/  LEA.HI R3, R3, R4, RZ, 0x1 ;  /* 0x0000000403037211 */ /* 0x000fe400078f08ff */
[----:B------:R-:W-:Y:S02]  /*0be0*/  LEA.HI R13, R10, R5, RZ, 0x3 ;  /* 0x000000050a0d7211 */ /* 0x000fe400078f18ff */
[----:B------:R-:W-:Y:S02]  /*0bf0*/  LEA.HI R6, R6, R203, RZ, 0x2 ;  /* 0x000000cb06067211 */ /* 0x000fe400078f10ff */
[C---:B------:R-:W-:Y:S01]  /*0c00*/  LOP3.LUT R14, R13.reuse, 0xfffffff8, RZ, 0xc0, !PT ;  /* 0xfffffff80d0e7812 */ /* 0x040fe200078ec0ff */
[----:B------:R-:W-:Y:S01]  /*0c10*/  IMAD.SHL.U32 R13, R13, 0x40, RZ ;  /* 0x000000400d0d7824 */ /* 0x000fe200078e00ff */
[----:B------:R-:W-:Y:S02]  /*0c20*/  LOP3.LUT R3, R3, 0x1ffffffe, RZ, 0xc0, !PT ;  /* 0x1ffffffe03037812 */ /* 0x000fe400078ec0ff */
[----:B------:R-:W-:Y:S01]  /*0c30*/  SHF.R.S32.HI R222, RZ, 0x7, R7 ;  /* 0x00000007ffde7819 */ /* 0x000fe20000011407 */
[----:B------:R-:W-:Y:S01]  /*0c40*/  IMAD.IADD R14, R5, 0x1, -R14 ;  /* 0x00000001050e7824 */ /* 0x000fe200078e0a0e */
[----:B------:R-:W-:Y:S01]  /*0c50*/  LOP3.LUT R6, R6, 0x3ffffc, RZ, 0xc0, !PT ;  /* 0x003ffffc06067812 */ /* 0x000fe200078ec0ff */
[----:B------:R-:W-:Y:S01]  /*0c60*/  IMAD.IADD R3, R4, 0x1, -R3 ;  /* 0x0000000104037824 */ /* 0x000fe200078e0a03 */
[----:B------:R-:W-:Y:S01]  /*0c70*/  LOP3.LUT R8, R7, 0xffffff80, RZ, 0xc0, !PT ;  /* 0xffffff8007087812 */ /* 0x000fe200078ec0ff */
[----:B------:R-:W-:Y:S01]  /*0c80*/  IMAD R5, R222, 0x100, R5 ;  /* 0x00000100de057824 */ /* 0x000fe200078e0205 */
[C---:B------:R-:W-:Y:S01]  /*0c90*/  R2P PR, R14.reuse, 0x6 ;  /* 0x000000060e007804 */ /* 0x040fe20000000000 */
[----:B------:R-:W-:Y:S01]  /*0ca0*/  IMAD.IADD R6, R203, 0x1, -R6 ;  /* 0x00000001cb067824 */ /* 0x000fe200078e0a06 */
[----:B------:R-:W-:Y:S01]  /*0cb0*/  LEA.HI R7, R7, R222, RZ, 0x1 ;  /* 0x000000de07077211 */ /* 0x000fe200078f08ff */
[----:B------:R-:W-:-:S02]  /*0cc0*/  IMAD.SHL.U32 R4, R14, 0x40, RZ ;  /* 0x000000400e047824 */ /* 0x000fc400078e00ff */
[----:B------:R-:W-:Y:S01]  /*0cd0*/  IMAD R6, R6, 0x10, R5 ;  /* 0x0000001006067824 */ /* 0x000fe200078e0205 */
[----:B------:R-:W-:Y:S01]  /*0ce0*/  LOP3.LUT R7, R7, 0xfffffe, RZ, 0xc0, !PT ;  /* 0x00fffffe07077812 */ /* 0x000fe200078ec0ff */
[----:B------:R-:W-:Y:S01]  /*0cf0*/  IMAD.SHL.U32 R3, R3, 0x8, RZ ;  /* 0x0000000803037824 */ /* 0x000fe200078e00ff */
[----:B------:R-:W-:Y:S01]  /*0d00*/  LOP3.LUT R4, R4, 0x1c0, RZ, 0xc0, !PT ;  /* 0x000001c004047812 */ /* 0x000fe200078ec0ff */
[----:B------:R-:W-:Y:S01]  /*0d10*/  IMAD.IADD R8, R15, 0x1, -R8 ;  /* 0x000000010f087824 */ /* 0x000fe200078e0a08 */
[----:B------:R-:W-:Y:S01]  /*0d20*/  SEL R197, R197, 0xffffffe0, !P1 ;  /* 0xffffffe0c5c57807 */ /* 0x000fe20004800000 */
[--C-:B------:R-:W-:Y:S01]  /*0d30*/  IMAD.U32 R235, R6, 0x40, R3.reuse ;  /* 0x0000004006eb7824 */ /* 0x100fe200078e0003 */
[----:B------:R-:W-:Y:S01]  /*0d40*/  LOP3.LUT R3, R4, 0x8, R3, 0xf8, !PT ;  /* 0x0000000804037812 */ /* 0x000fe200078ef803 */
[----:B------:R-:W-:Y:S01]  /*0d50*/  IMAD.IADD R7, R222, 0x1, -R7 ;  /* 0x00000001de077824 */ /* 0x000fe200078e0a07 */
[----:B------:R-:W-:Y:S02]  /*0d60*/  SHF.R.U32.HI R6, RZ, 0x3, R4 ;  /* 0x00000003ff067819 */ /* 0x000fe40000011604 */
[----:B------:R-:W-:Y:S01]  /*0d70*/  LOP3.LUT R4, R13, 0x7ffffe00, RZ, 0xc0, !PT ;  /* 0x7ffffe000d047812 */ /* 0x000fe200078ec0ff */
[----:B------:R-:W-:Y:S01]  /*0d80*/  IMAD.SHL.U32 R194, R7, 0x100, RZ ;  /* 0x0000010007c27824 */ /* 0x000fe200078e00ff */
[----:B------:R-:W-:-:S02]  /*0d90*/  SHF.R.S32.HI R9, RZ, 0x1f, R8 ;  /* 0x0000001fff097819 */ /* 0x000fc40000011408 */
[----:B------:R-:W-:Y:S01]  /*0da0*/  LOP3.LUT R3, R3, R6, RZ, 0x3c, !PT ;  /* 0x0000000603037212 */ /* 0x000fe200078e3cff */
[----:B------:R-:W-:Y:S01]  /*0db0*/  IMAD R4, R203, 0x400, R4 ;  /* 0x00000400cb047824 */ /* 0x000fe200078e0204 */
[CC--:B------:R-:W-:Y:S02]  /*0dc0*/  LEA.HI R10, R9.reuse, R8.reuse, RZ, 0x2 ;  /* 0x00000008090a7211 */ /* 0x0c0fe400078f10ff */
[----:B------:R-:W-:Y:S01]  /*0dd0*/  LEA.HI R9, R9, R8, RZ, 0x5 ;  /* 0x0000000809097211 */ /* 0x000fe200078f28ff */
[----:B------:R-:W-:Y:S01]  /*0de0*/  IMAD.IADD R3, R4, 0x1, R3 ;  /* 0x0000000104037824 */ /* 0x000fe200078e0203 */
[----:B------:R-:W-:Y:S02]  /*0df0*/  LEA.HI R4, R0, R15, RZ, 0x3 ;  /* 0x0000000f00047211 */ /* 0x000fe400078f18ff */
[----:B------:R-:W-:Y:S01]  /*0e00*/  SHF.R.S32.HI R11, RZ, 0x2, R10 ;  /* 0x00000002ff0b7819 */ /* 0x000fe2000001140a */
[----:B------:R-:W-:Y:S01]  /*0e10*/  IMAD R195, R3, 0x2, R2 ;  /* 0x0000000203c37824 */ /* 0x000fe200078e0202 */
[----:B------:R-:W-:-:S02]  /*0e20*/  SHF.R.S32.HI R12, RZ, 0x1f, R10 ;  /* 0x0000001fff0c7819 */ /* 0x000fc4000001140a */
[----:B------:R-:W-:Y:S01]  /*0e30*/  LEA.HI R0, R0, R15, RZ, 0x2 ;  /* 0x0000000f00007211 */ /* 0x000fe200078f10ff */
[C---:B------:R-:W-:Y:S01]  /*0e40*/  VIADD R198, R195.reuse, 0x26800 ;  /* 0x00026800c3c67836 */ /* 0x040fe20000000000 */
[----:B------:R-:W-:Y:S01]  /*0e50*/  LEA.HI R12, R12, R11, RZ, 0x3 ;  /* 0x0000000b0c0c7211 */ /* 0x000fe200078f18ff */
[----:B------:R-:W-:Y:S01]  /*0e60*/  VIADD R196, R195, 0x26840 ;  /* 0x00026840c3c47836 */ /* 0x000fe20000000000 */
[----:B------:R-:W-:Y:S01]  /*0e70*/  SHF.R.S32.HI R186, RZ, 0x2, R0 ;  /* 0x00000002ffba7819 */ /* 0x000fe20000011400 */
[----:B------:R-:W-:Y:S01]  /*0e80*/  @P2 VIADD R196, R198, 0xffffffc0 ;  /* 0xffffffc0c6c42836 */ /* 0x000fe20000000000 */
[----:B------:R-:W-:Y:S01]  /*0e90*/  LOP3.LUT R12, R12, 0xfffffff8, RZ, 0xc0, !PT ;  /* 0xfffffff80c0c7812 */ /* 0x000fe200078ec0ff */
[----:B------:R-:W-:Y:S01]  /*0ea0*/  IMAD.IADD R198, R198, 0x1, R197 ;  /* 0x00000001c6c67824 */ /* 0x000fe200078e02c5 */
[----:B------:R-:W-:Y:S01]  /*0eb0*/  LOP3.LUT R225, R0, 0xfffffffc, RZ, 0xc0, !PT ;  /* 0xfffffffc00e17812 */ /* 0x000fe200078ec0ff */
[----:B------:R-:W-:Y:S01]  /*0ec0*/  VIADD R236, R186, 0x20 ;  /* 0x00000020baec7836 */ /* 0x000fe20000000000 */
[----:B------:R-:W-:Y:S01]  /*0ed0*/  SHF.R.S32.HI R9, RZ, 0x5, R9 ;  /* 0x00000005ff097819 */ /* 0x000fe20000011409 */
[----:B------:R-:W-:Y:S01]  /*0ee0*/  IMAD.IADD R12, R11, 0x1, -R12 ;  /* 0x000000010b0c7824 */ /* 0x000fe200078e0a0c */
[----:B------:R-:W-:Y:S01]  /*0ef0*/  LOP3.LUT R220, R4, 0xfffffff8, RZ, 0xc0, !PT ;  /* 0xfffffff804dc7812 */ /* 0x000fe200078ec0ff */
[----:B------:R-:W-:Y:S01]  /*0f00*/  IMAD.IADD R225, R15, 0x1, -R225 ;  /* 0x000000010fe17824 */ /* 0x000fe200078e0ae1 */
[----:B------:R-:W-:Y:S01]  /*0f10*/  SHF.R.S32.HI R11, RZ, 0x1f, R236 ;  /* 0x0000001fff0b7819 */ /* 0x000fe200000114ec */
[----:B------:R-:W-:Y:S01]  /*0f20*/  IMAD.SHL.U32 R228, R236, 0x40, RZ ;  /* 0x00000040ece47824 */ /* 0x000fe200078e00ff */
[----:B------:R-:W-:Y:S01]  /*0f30*/  SHF.R.S32.HI R221, RZ, 0x3, R4 ;  /* 0x00000003ffdd7819 */ /* 0x000fe20000011404 */
[----:B------:R-:W-:Y:S01]  /*0f40*/  IMAD R191, R9, 0x10, R12 ;  /* 0x0000001009bf7824 */ /* 0x000fe200078e020c */
[----:B------:R-:W-:Y:S01]  /*0f50*/  LEA.HI R11, R11, R236, RZ, 0x3 ;  /* 0x000000ec0b0b7211 */ /* 0x000fe200078f18ff */
[----:B------:R-:W-:Y:S01]  /*0f60*/  IMAD.IADD R220, R15, 0x1, -R220 ;  /* 0x000000010fdc7824 */ /* 0x000fe200078e0adc */
[----:B------:R-:W-:Y:S01]  /*0f70*/  SHF.R.S32.HI R9, RZ, 0x1f, R0 ;  /* 0x0000001fff097819 */ /* 0x000fe20000011400 */
[C---:B------:R-:W-:Y:S01]  /*0f80*/  IMAD.SHL.U32 R16, R225.reuse, 0x8, RZ ;  /* 0x00000008e1107824 */ /* 0x040fe200078e00ff */
[----:B------:R-:W-:Y:S01]  /*0f90*/  LEA.HI R0, R225, R225, RZ, 0x1 ;  /* 0x000000e1e1007211 */ /* 0x000fe200078f08ff */
[----:B------:R-:W-:Y:S01]  /*0fa0*/  IMAD.SHL.U32 R11, R11, 0x40, RZ ;  /* 0x000000400b0b7824 */ /* 0x000fe200078e00ff */
[----:B------:R-:W-:Y:S01]  /*0fb0*/  LOP3.LUT R228, R228, 0x1c0, RZ, 0xc0, !PT ;  /* 0x000001c0e4e47812 */ /* 0x000fe200078ec0ff */
[----:B------:R-:W-:Y:S01]  /*0fc0*/  IMAD.SHL.U32 R200, R220, 0x8, RZ ;  /* 0x00000008dcc87824 */ /* 0x000fe200078e00ff */
[----:B------:R-:W-:Y:S01]  /*0fd0*/  LEA.HI R9, R9, R186, RZ, 0x3 ;  /* 0x000000ba09097211 */ /* 0x000fe200078f18ff */
[----:B------:R-:W-:Y:S01]  /*0fe0*/  IMAD.SHL.U32 R188, R225, 0x4, RZ ;  /* 0x00000004e1bc7824 */ /* 0x000fe200078e00ff */
[----:B------:R-:W-:Y:S01]  /*0ff0*/  LOP3.LUT R5, R10, 0x7ffffffc, RZ, 0xc0, !PT ;  /* 0x7ffffffc0a057812 */ /* 0x000fe200078ec0ff */
[----:B------:R-:W-:Y:S01]  /*1000*/  VIADD R217, R200, 0x80 ;  /* 0x00000080c8d97836 */ /* 0x000fe20000000000 */
[----:B------:R-:W-:Y:S01]  /*1010*/  LOP3.LUT R0, R0, 0x1ffffffe, RZ, 0xc0, !PT ;  /* 0x1ffffffe00007812 */ /* 0x000fe200078ec0ff */
[----:B------:R-:W-:Y:S01]  /*1020*/  VIADD R216, R200, 0xc0 ;  /* 0x000000c0c8d87836 */ /* 0x000fe20000000000 */
[----:B------:R-:W-:Y:S01]  /*1030*/  LOP3.LUT R4, R228, 0x38, R16, 0xf8, !PT ;  /* 0x00000038e4047812 */ /* 0x000fe200078ef810 */
[C---:B------:R-:W-:Y:S01]  /*1040*/  VIADD R218, R200.reuse, 0x40 ;  /* 0x00000040c8da7836 */ /* 0x040fe20000000000 */
[----:B------:R-:W-:Y:S01]  /*1050*/  SHF.R.U32.HI R6, RZ, 0x3, R228 ;  /* 0x00000003ff067819 */ /* 0x000fe200000116e4 */
[C---:B------:R-:W-:Y:S01]  /*1060*/  VIADD R215, R200.reuse, 0x100 ;  /* 0x00000100c8d77836 */ /* 0x040fe20000000000 */
[----:B------:R-:W-:Y:S01]  /*1070*/  LOP3.LUT R229, R11, 0xfffffe00, RZ, 0xc0, !PT ;  /* 0xfffffe000be57812 */ /* 0x000fe200078ec0ff */
[----:B------:R-:W-:Y:S01]  /*1080*/  VIADD R214, R200, 0x140 ;  /* 0x00000140c8d67836 */ /* 0x000fe20000000000 */
[----:B------:R-:W-:Y:S01]  /*1090*/  LOP3.LUT R9, R9, 0xfffffff8, RZ, 0xc0, !PT ;  /* 0xfffffff809097812 */ /* 0x000fe200078ec0ff */
[----:B------:R-:W-:Y:S01]  /*10a0*/  VIADD R199, R188, 0x10 ;  /* 0x00000010bcc77836 */ /* 0x000fe20000000000 */
[----:B------:R-:W-:Y:S01]  /*10b0*/  LOP3.LUT R227, R229, R4, R6, 0xf6, !PT ;  /* 0x00000004e5e37212 */ /* 0x000fe200078ef606 */
[C---:B------:R-:W-:Y:S01]  /*10c0*/  VIADD R224, R200.reuse, 0x180 ;  /* 0x00000180c8e07836 */ /* 0x040fe20000000000 */
[----:B------:R-:W-:Y:S01]  /*10d0*/  SHF.R.S32.HI R7, RZ, 0x1f, R216 ;  /* 0x0000001fff077819 */ /* 0x000fe200000114d8 */
[----:B------:R-:W-:Y:S01]  /*10e0*/  VIADD R223, R200, 0x1c0 ;  /* 0x000001c0c8df7836 */ /* 0x000fe20000000000 */
[----:B------:R-:W-:Y:S01]  /*10f0*/  SHF.R.S32.HI R7, RZ, 0x1f, R214 ;  /* 0x0000001fff077819 */ /* 0x000fe200000114d6 */
[----:B------:R-:W-:Y:S01]  /*1100*/  IMAD.IADD R5, R8, 0x1, -R5 ;  /* 0x0000000108057824 */ /* 0x000fe200078e0a05 */
[----:B------:R-:W-:Y:S01]  /*1110*/  SHF.R.S32.HI R8, RZ, 0x1f, R217 ;  /* 0x0000001fff087819 */ /* 0x000fe200000114d9 */
[----:B------:R-:W-:Y:S01]  /*1120*/  IMAD.IADD R0, R225, 0x1, -R0 ;  /* 0x00000001e1007824 */ /* 0x000fe200078e0a00 */
[----:B------:R-:W-:Y:S01]  /*1130*/  SHF.R.S32.HI R8, RZ, 0x1f, R215 ;  /* 0x0000001fff087819 */ /* 0x000fe200000114d7 */
[----:B------:R-:W-:Y:S01]  /*1140*/  IMAD.IADD R193, R186, 0x1, -R9 ;  /* 0x00000001bac17824 */ /* 0x000fe200078e0a09 */
[----:B------:R-:W-:Y:S01]  /*1150*/  SHF.R.S32.HI R9, RZ, 0x1f, R218 ;  /* 0x0000001fff097819 */ /* 0x000fe200000114da */
[----:B------:R-:W-:Y:S01]  /*1160*/  IMAD.SHL.U32 R184, R5, 0x2, RZ ;  /* 0x0000000205b87824 */ /* 0x000fe200078e00ff */
[----:B------:R-:W-:Y:S01]  /*1170*/  SHF.R.S32.HI R226, RZ, 0x1f, R199 ;  /* 0x0000001fffe27819 */ /* 0x000fe200000114c7 */
[----:B------:R-:W-:Y:S01]  /*1180*/  IMAD R227, R227, 0x2, R2 ;  /* 0x00000002e3e37824 */ /* 0x000fe200078e0202 */
[----:B------:R-:W-:Y:S01]  /*1190*/  SHF.R.S32.HI R3, RZ, 0x1f, R224 ;  /* 0x0000001fff037819 */ /* 0x000fe200000114e0 */
[----:B------:R-:W-:Y:S01]  /*11a0*/  IMAD R201, R0, 0x8, R191 ;  /* 0x0000000800c97824 */ /* 0x000fe200078e02bf */
[----:B------:R-:W-:Y:S01]  /*11b0*/  SHF.R.S32.HI R237, RZ, 0x1f, R223 ;  /* 0x0000001fffed7819 */ /* 0x000fe200000114df */
[----:B------:R-:W-:-:S07]  /*11c0*/  IMAD.IADD R197, R197, 0x1, R196 ;  /* 0x00000001c5c57824 */ /* 0x000fce00078e02c4 */
.L_x_6030:
[----:B------:R-:W-:Y:S01]  /*11d0*/  ULDC.64 UR4, c[0x0][0xa28] ;  /* 0x00028a0000047ab9 */ /* 0x000fe20000000a00 */
[----:B01-34-:R-:W0:Y:S01]  /*11e0*/  LDC.64 R6, c[0x0][0xa08] ;  /* 0x00028200ff067b82 */ /* 0x01be220000000a00 */
        /* <DEDUP_REMOVED lines=10> */
[----:B------:R-:W1:Y:S01]  /*1290*/  @P0 LDC.64 R4, c[0x0][0xa28] ;  /* 0x00028a00ff040b82 */ /* 0x000e620000000a00 */
[----:B------:R-:W-:Y:S01]  /*12a0*/  ISETP.NE.AND.EX P3, PT, RZ, UR5, PT, P3 ;  /* 0x00000005ff007c0c */ /* 0x000fe2000bf65330 */
[----:B0-----:R-:W-:-:S06]  /*12b0*/  IMAD.WIDE R10, R27, 0x4, R6 ;  /* 0x000000041b0a7825 */ /* 0x001fcc00078e0206 */
[----:B------:R-:W0:Y:S01]  /*12c0*/  @P1 LDC.64 R8, c[0x0][0xa18] ;  /* 0x00028600ff081b82 */ /* 0x000e220000000a00 */
[----:B------:R-:W-:Y:S02]  /*12d0*/  ULDC UR4, c[0x0][0x288] ;  /* 0x0000a20000047ab9 */ /* 0x000fe40000000800 */
[----:B------:R-:W-:Y:S01]  /*12e0*/  IMAD.U32 R22, RZ, RZ, UR4 ;  /* 0x00000004ff167e24 */ /* 0x000fe2000f8e00ff */
[----:B------:R-:W-:Y:S02]  /*12f0*/  ULDC.64 UR4, c[0x0][0x418] ;  /* 0x0001060000047ab9 */ /* 0x000fe40000000a00 */
[----:B--2---:R2:W5:Y:S01]  /*1300*/  @P3 LDG.E R29, desc[UR42][R10.64] ;  /* 0x0000002a0a1d3981 */ /* 0x004562000c1e1900 */
[----:B-1----:R-:W-:-:S05]  /*1310*/  @P0 IMAD.WIDE R4, R27, 0x4, R4 ;  /* 0x000000041b040825 */ /* 0x002fca00078e0204 */
[----:B------:R2:W5:Y:S01]  /*1320*/  @P0 LDG.E R3, desc[UR42][R4.64] ;  /* 0x0000002a04030981 */ /* 0x000562000c1e1900 */
[----:B0-----:R-:W-:-:S05]  /*1330*/  @P1 IMAD.WIDE R6, R27, 0x4, R8 ;  /* 0x000000041b061825 */ /* 0x001fca00078e0208 */
[----:B------:R2:W5:Y:S01]  /*1340*/  @P1 LDG.E R22, desc[UR42][R6.64] ;  /* 0x0000002a06161981 */ /* 0x000562000c1e1900 */
[----:B------:R-:W-:-:S03]  /*1350*/  UISETP.NE.U32.AND UP0, UPT, UR4, URZ, UPT ;  /* 0x0000003f0400728c */ /* 0x000fc6000bf05070 */
[----:B------:R-:W-:Y:S01]  /*1360*/  ULDC UR4, c[0x0][0x424] ;  /* 0x0001090000047ab9 */ /* 0x000fe20000000800 */
[----:B------:R-:W-:Y:S01]  /*1370*/  UISETP.NE.AND.EX UP0, UPT, UR5, URZ, UPT, UP0 ;  /* 0x0000003f0500728c */ /* 0x000fe2000bf05300 */
[----:B------:R-:W-:Y:S02]  /*1380*/  ISETP.NE.U32.AND P2, PT, RZ, UR6, PT ;  /* 0x00000006ff007c0c */ /* 0x000fe4000bf45070 */
[----:B------:R-:W-:Y:S01]  /*1390*/  ULDC UR5, c[0x0][0x2f0] ;  /* 0x0000bc0000057ab9 */ /* 0x000fe20000000800 */
[----:B------:R-:W-:Y:S01]  /*13a0*/  USEL UR4, UR4, 0x1, UP0 ;  /* 0x0000000104047887 */ /* 0x000fe20008000000 */
[----:B------:R-:W-:-:S03]  /*13b0*/  ISETP.NE.AND.EX P2, PT, RZ, UR7, PT, P2 ;  /* 0x00000007ff007c0c */ /* 0x000fc6000bf45320 */
[----:B------:R-:W-:-:S03]  /*13c0*/  UIMAD UR4, UR4, UR5, URZ ;  /* 0x00000005040472a4 */ /* 0x000fc6000f8e023f */
[----:B------:R-:W-:Y:S01]  /*13d0*/  ULDC UR5, c[0x0][0x348] ;  /* 0x0000d20000057ab9 */ /* 0x000fe20000000800 */
[----:B------:R-:W-:Y:S02]  /*13e0*/  IMAD.MOV.U32 R204, RZ, RZ, R26 ;  /* 0x000000ffffcc7224 */ /* 0x000fe400078e001a */
[----:B------:R-:W-:Y:S01]  /*13f0*/  IMAD.MOV.U32 R205, RZ, RZ, R27 ;  /* 0x000000ffffcd7224 */ /* 0x000fe200078e001b */
[----:B--2---:R-:W-:Y:S06]  /*1400*/  @P1 BRA `(.L_x_5822) ;  /* 0x0000000000241947 */ /* 0x004fec0003800000 */
        /* <DEDUP_REMOVED lines=9> */
.L_x_5822:
[----:B------:R-:W-:Y:S02]  /*14a0*/  IMAD.U32 R36, RZ, RZ, UR5 ;  /* 0x00000005ff247e24 */ /* 0x000fe4000f8e00ff */
[----:B------:R-:W-:Y:S01]  /*14b0*/  IMAD.U32 R24, RZ, RZ, UR4 ;  /* 0x00000004ff187e24 */ /* 0x000fe2000f8e00ff */
[----:B------:R-:W-:Y:S06]  /*14c0*/  @!P2 BRA `(.L_x_5823) ;  /* 0x000000000010a947 */ /* 0x000fec0003800000 */
[----:B------:R-:W0:Y:S02]  /*14d0*/  LDC.64 R4, c[0x0][0xa20] ;  /* 0x00028800ff047b82 */ /* 0x000e240000000a00 */
[----:B0-----:R-:W-:-:S05]  /*14e0*/  IMAD.WIDE R4, R27, 0x4, R4 ;  /* 0x000000041b047825 */ /* 0x001fca00078e0204 */
[----:B------:R0:W5:Y:S01]  /*14f0*/  LDG.E R24, desc[UR42][R4.64] ;  /* 0x0000002a04187981 */ /* 0x000162000c1e1900 */
[----:B------:R-:W-:Y:S05]  /*1500*/  BRA `(.L_x_5824) ;  /* 0x0000000000107947 */ /* 0x000fea0003800000 */
.L_x_5823:
[----:B------:R-:W-:Y:S05]  /*1510*/  @!P3 BRA `(.L_x_5824) ;  /* 0x00000000000cb947 */ /* 0x000fea0003800000 */
[----:B------:R-:W2:Y:S04]  /*1520*/  LDG.E R5, desc[UR42][R10.64] ;  /* 0x0000002a0a057981 */ /* 0x000ea8000c1e1900 */
[----:B------:R-:W2:Y:S02]  /*1530*/  LDG.E R24, desc[UR42][R10.64+0x4] ;  /* 0x0000042a0a187981 */ /* 0x000ea4000c1e1900 */
[----:B--2---:R-:W-:-:S07]  /*1540*/  IMAD.IADD R24, R24, 0x1, -R5 ;  /* 0x0000000118187824 */ /* 0x004fce00078e0a05 */
.L_x_5824:
[----:B------:R-:W-:Y:S01]  /*1550*/  ULDC.64 UR4, c[0x0][0xa10] ;  /* 0x0002840000047ab9 */ /* 0x000fe20000000a00 */
[----:B------:R-:W1:Y:S01]  /*1560*/  LDC R8, c[0x0][0x448] ;  /* 0x00011200ff087b82 */ /* 0x000e620000000800 */
[----:B------:R-:W-:-:S04]  /*1570*/  ISETP.NE.U32.AND P0, PT, RZ, UR4, PT ;  /* 0x00000004ff007c0c */ /* 0x000fc8000bf05070 */
        /* <DEDUP_REMOVED lines=10> */
[----:B------:R-:W4:Y:S01]  /*1620*/  @P0 LDG.E R9, desc[UR42][R4.64+0x4] ;  /* 0x0000042a04090981 */ /* 0x000f22000c1e1900 */
[----:B---3--:R-:W-:-:S05]  /*1630*/  @P1 IMAD.WIDE R6, R27, 0x4, R6 ;  /* 0x000000041b061825 */ /* 0x008fca00078e0206 */
[----:B------:R0:W5:Y:S01]  /*1640*/  @P1 LDG.E R37, desc[UR42][R6.64] ;  /* 0x0000002a06251981 */ /* 0x000162000c1e1900 */
[----:B-1----:R-:W-:Y:S01]  /*1650*/  ISETP.NE.AND P1, PT, R8, 0x1, PT ;  /* 0x000000010800780c */ /* 0x002fe20003f25270 */
[----:B------:R-:W-:Y:S01]  /*1660*/  IMAD.SHL.U32 R192, R25, 0x40, RZ ;  /* 0x0000004019c07824 */ /* 0x000fe200078e00ff */
[----:B--2---:R-:W-:Y:S01]  /*1670*/  ISETP.GE.AND P2, PT, R13, 0x1, PT ;  /* 0x000000010d00780c */ /* 0x004fe20003f46270 */
[----:B------:R-:W-:-:S10]  /*1680*/  IMAD.IADD R10, R24, 0x1, -R3 ;  /* 0x00000001180a7824 */ /* 0x000fd400078e0a03 */
[----:B------:R-:W1:Y:S08]  /*1690*/  @P1 LDC R11, c[0x0][0x44c] ;  /* 0x00011300ff0b1b82 */ /* 0x000e700000000800 */
[----:B------:R-:W2:Y:S01]  /*16a0*/  @P1 LDC R8, c[0x0][0x450] ;  /* 0x00011400ff081b82 */ /* 0x000ea20000000800 */
[----:B----4-:R-:W-:Y:S02]  /*16b0*/  @P0 IMAD.IADD R36, R9, 0x1, -R0 ;  /* 0x0000000109240824 */ /* 0x010fe400078e0a00 */
[----:B------:R-:W-:-:S02]  /*16c0*/  VIADD R0, R192, 0x3f ;  /* 0x0000003fc0007836 */ /* 0x000fc40000000000 */
[----:B------:R-:W-:Y:S02]  /*16d0*/  IMAD.IADD R23, R10, 0x1, R36 ;  /* 0x000000010a177824 */ /* 0x000fe400078e0224 */
[----:B-1----:R-:W-:-:S03]  /*16e0*/  @P1 IMAD.HI.U32 R3, R0, R11, RZ ;  /* 0x0000000b00031227 */ /* 0x002fc600078e00ff */
[C---:B------:R-:W-:Y:S01]  /*16f0*/  IADD3 R5, R23.reuse, 0x1, -R22 ;  /* 0x0000000117057810 */ /* 0x040fe20007ffe816 */
[----:B------:R-:W-:Y:S01]  /*1700*/  IMAD.MOV.U32 R4, RZ, RZ, R0 ;  /* 0x000000ffff047224 */ /* 0x000fe200078e0000 */
[----:B--2---:R-:W-:Y:S01]  /*1710*/  @P1 SHF.R.U32.HI R4, RZ, R8, R3 ;  /* 0x00000008ff041219 */ /* 0x004fe20000011603 */
[----:B------:R-:W-:-:S04]  /*1720*/  VIADD R0, R23, 0x3f ;  /* 0x0000003f17007836 */ /* 0x000fc80000000000 */
[----:B0-----:R-:W-:Y:S01]  /*1730*/  IMAD.IADD R7, R5, 0x1, R4 ;  /* 0x0000000105077824 */ /* 0x001fe200078e0204 */
[----:B------:R-:W-:-:S04]  /*1740*/  SHF.R.S32.HI R3, RZ, 0x1f, R0 ;  /* 0x0000001fff037819 */ /* 0x000fc80000011400 */
[----:B------:R-:W-:Y:S01]  /*1750*/  LEA.HI R3, R3, R0, RZ, 0x6 ;  /* 0x0000000003037211 */ /* 0x000fe200078f30ff */
[----:B------:R-:W-:-:S03]  /*1760*/  IMAD.IADD R0, R7, 0x1, R12 ;  /* 0x0000000107007824 */ /* 0x000fc600078e020c */
[----:B------:R-:W-:Y:S01]  /*1770*/  SHF.R.S32.HI R168, RZ, 0x6, R3 ;  /* 0x00000006ffa87819 */ /* 0x000fe20000011403 */
        /* <DEDUP_REMOVED lines=12> */
.L_x_5827:
[----:B------:R-:W-:-:S13]  /*1840*/  ISETP.NE.AND P0, PT, R13, 0x1, PT ;  /* 0x000000010d00780c */ /* 0x000fda0003f05270 */
[----:B------:R-:W0:Y:S02]  /*1850*/  @P0 LDC.64 R4, c[0x0][0x9e8] ;  /* 0x00027a00ff040b82 */ /* 0x000e240000000a00 */
[----:B0-----:R-:W-:-:S05]  /*1860*/  @P0 IMAD.HI.U32 R4, R3, R4, RZ ;  /* 0x0000000403040227 */ /* 0x001fca00078e00ff */
[----:B------:R-:W-:-:S07]  /*1870*/  @P0 SHF.R.U32.HI R3, RZ, R5, R4 ;  /* 0x00000005ff030219 */ /* 0x000fce0000011604 */
.L_x_5828:
[----:B------:R-:W-:Y:S05]  /*1880*/  BSYNC B0 ;  /* 0x0000000000007941 */ /* 0x000fea0003800000 */
.L_x_5826:
[----:B------:R-:W-:-:S05]  /*1890*/  IMAD R3, R3, R13, R13 ;  /* 0x0000000d03037224 */ /* 0x000fca00078e020d */
[----:B------:R-:W-:-:S07]  /*18a0*/  VIMNMX R0, R0, R3, PT ;  /* 0x0000000300007248 */ /* 0x000fce0003fe0100 */
.L_x_5825:
[----:B------:R-:W0:Y:S01]  /*18b0*/  @P1 LDC R3, c[0x0][0x44c] ;  /* 0x00011300ff031b82 */ /* 0x000e220000000800 */
[----:B------:R-:W-:-:S07]  /*18c0*/  ULDC UR4, c[0x0][0x9dc] ;  /* 0x0002770000047ab9 */ /* 0x000fce0000000800 */
[----:B------:R-:W1:Y:S01]  /*18d0*/  @P1 LDC R5, c[0x0][0x450] ;  /* 0x00011400ff051b82 */ /* 0x000e620000000800 */
[----:B0-----:R-:W-:-:S04]  /*18e0*/  @P1 IMAD.HI.U32 R4, R192, R3, RZ ;  /* 0x00000003c0041227 */ /* 0x001fc800078e00ff */
[----:B------:R-:W-:Y:S01]  /*18f0*/  IMAD.MOV.U32 R3, RZ, RZ, R192 ;  /* 0x000000ffff037224 */ /* 0x000fe200078e00c0 */
[----:B-1----:R-:W-:-:S04]  /*1900*/  @P1 SHF.R.U32.HI R3, RZ, R5, R4 ;  /* 0x00000005ff031219 */ /* 0x002fc80000011604 */
[----:B------:R-:W-:-:S05]  /*1910*/  IADD3 R3, R3, R23, -R22 ;  /* 0x0000001703037210 */ /* 0x000fca0007ffe816 */
        /* <DEDUP_REMOVED lines=12> */
.L_x_5831:
[----:B------:R-:W-:-:S13]  /*19e0*/  ISETP.NE.AND P0, PT, R13, 0x1, PT ;  /* 0x000000010d00780c */ /* 0x000fda0003f05270 */
[----:B------:R-:W0:Y:S02]  /*19f0*/  @P0 LDC.64 R6, c[0x0][0x9e8] ;  /* 0x00027a00ff060b82 */ /* 0x000e240000000a00 */
[----:B0-----:R-:W-:-:S05]  /*1a00*/  @P0 IMAD.HI.U32 R6, R3, R6, RZ ;  /* 0x0000000603060227 */ /* 0x001fca00078e00ff */
[----:B------:R-:W-:-:S07]  /*1a10*/  @P0 SHF.R.U32.HI R3, RZ, R7, R6 ;  /* 0x00000007ff030219 */ /* 0x000fce0000011606 */
.L_x_5832:
[----:B------:R-:W-:Y:S05]  /*1a20*/  BSYNC B0 ;  /* 0x0000000000007941 */ /* 0x000fea0003800000 */
.L_x_5830:
[----:B------:R-:W-:-:S05]  /*1a30*/  IMAD R3, R3, R13, RZ ;  /* 0x0000000d03037224 */ /* 0x000fca00078e02ff */
[----:B------:R-:W-:-:S07]  /*1a40*/  VIMNMX R4, R4, R3, !PT ;  /* 0x0000000304047248 */ /* 0x000fce0007fe0100 */
.L_x_5829:
[----:B------:R-:W-:Y:S01]  /*1a50*/  VIADD R0, R0, 0x3f ;  /* 0x0000003f00007836 */ /* 0x000fe20000000000 */
[----:B------:R-:W-:-:S04]  /*1a60*/  SHF.R.S32.HI R5, RZ, 0x1f, R4 ;  /* 0x0000001fff057819 */ /* 0x000fc80000011404 */
[----:B------:R-:W-:Y:S02]  /*1a70*/  SHF.R.S32.HI R3, RZ, 0x1f, R0 ;  /* 0x0000001fff037819 */ /* 0x000fe40000011400 */
[----:B------:R-:W-:Y:S02]  /*1a80*/  LEA.HI R5, R5, R4, RZ, 0x6 ;  /* 0x0000000405057211 */ /* 0x000fe400078f30ff */
[----:B------:R-:W-:Y:S02]  /*1a90*/  LEA.HI R3, R3, R0, RZ, 0x6 ;  /* 0x0000000003037211 */ /* 0x000fe400078f30ff */
[----:B------:R-:W-:Y:S02]  /*1aa0*/  SHF.R.S32.HI R5, RZ, 0x6, R5 ;  /* 0x00000006ff057819 */ /* 0x000fe40000011405 */
[----:B------:R-:W-:Y:S02]  /*1ab0*/  SHF.R.S32.HI R3, RZ, 0x6, R3 ;  /* 0x00000006ff037819 */ /* 0x000fe40000011403 */
[----:B------:R-:W-:-:S02]  /*1ac0*/  VIMNMX R5, RZ, R5, !PT ;  /* 0x00000005ff057248 */ /* 0x000fc40007fe0100 */
[----:B------:R-:W-:-:S03]  /*1ad0*/  VIMNMX R3, R168, R3, PT ;  /* 0x00000003a8037248 */ /* 0x000fc60003fe0100 */
[--C-:B------:R-:W-:Y:S02]  /*1ae0*/  IMAD R5, R5, 0x40, -R10.reuse ;  /* 0x0000004005057824 */ /* 0x100fe400078e0a0a */
[----:B------:R-:W-:-:S03]  /*1af0*/  IMAD R3, R3, 0x40, -R10 ;  /* 0x0000004003037824 */ /* 0x000fc600078e0a0a */
[----:B------:R-:W-:Y:S02]  /*1b00*/  VIMNMX R5, RZ, R5, !PT ;  /* 0x00000005ff057248 */ /* 0x000fe40007fe0100 */
[----:B------:R-:W-:Y:S02]  /*1b10*/  VIMNMX R0, R3, R36, PT ;  /* 0x0000002403007248 */ /* 0x000fe40003fe0100 */
[----:B------:R-:W-:Y:S02]  /*1b20*/  SHF.R.U32.HI R44, RZ, 0x6, R5 ;  /* 0x00000006ff2c7819 */ /* 0x000fe40000011605 */
[----:B------:R-:W-:-:S03]  /*1b30*/  ISETP.GT.AND P0, PT, R0, R5, PT ;  /* 0x000000050000720c */ /* 0x000fc60003f04270 */
[----:B------:R-:W-:-:S10]  /*1b40*/  IMAD.MOV.U32 R45, RZ, RZ, R44 ;  /* 0x000000ffff2d7224 */ /* 0x000fd400078e002c */
[----:B------:R-:W-:-:S05]  /*1b50*/  @P0 VIADD R0, R0, 0x3f ;  /* 0x0000003f00000836 */ /* 0x000fca0000000000 */
[----:B------:R-:W-:-:S04]  /*1b60*/  @P0 SHF.R.S32.HI R3, RZ, 0x1f, R0 ;  /* 0x0000001fff030819 */ /* 0x000fc80000011400 */
[----:B------:R-:W-:-:S04]  /*1b70*/  @P0 LEA.HI R3, R3, R0, RZ, 0x6 ;  /* 0x0000000003030211 */ /* 0x000fc800078f30ff */
[----:B------:R-:W-:Y:S02]  /*1b80*/  @P0 SHF.R.S32.HI R45, RZ, 0x6, R3 ;  /* 0x00000006ff2d0819 */ /* 0x000fe40000011403 */
[----:B------:R-:W-:Y:S02]  /*1b90*/  PLOP3.LUT P0, PT, PT, PT, PT, 0x80, 0x0 ;  /* 0x000000000000781c */ /* 0x000fe40003f0f070 */
        /* <DEDUP_REMOVED lines=22> */
.L_x_5835:
[----:B------:R-:W-:Y:S05]  /*1d00*/  BSYNC B6 ;  /* 0x0000000000067941 */ /* 0x000fea0003800000 */
.L_x_5834:
        /* <DEDUP_REMOVED lines=20> */
.L_x_5837:
[----:B------:R-:W-:Y:S05]  /*1e50*/  BSYNC B6 ;  /* 0x0000000000067941 */ /* 0x000fea0003800000 */
.L_x_5836:
[----:B------:R-:W-:Y:S01]  /*1e60*/  ULDC.64 UR4, c[0x0][0x9f8] ;  /* 0x00027e0000047ab9 */ /* 0x000fe20000000a00 */
[----:B------:R-:W0:Y:S01]  /*1e70*/  LDC.64 R50, c[0x0][0x300] ;  /* 0x0000c000ff327b82 */ /* 0x000e220000000a00 */
[----:B------:R-:W-:Y:S01]  /*1e80*/  ISETP.NE.U32.AND P0, PT, RZ, UR4, PT ;  /* 0x00000004ff007c0c */ /* 0x000fe2000bf05070 */
[----:B------:R-:W-:Y:S01]  /*1e90*/  IMAD.IADD R41, R29, 0x1, R24 ;  /* 0x000000011d297824 */ /* 0x000fe200078e0218 */
[----:B------:R-:W-:Y:S01]  /*1ea0*/  ULDC.64 UR8, c[0x0][0xa08] ;  /* 0x0002820000087ab9 */ /* 0x000fe20000000a00 */
[----:B------:R-:W-:Y:S01]  /*1eb0*/  ULDC.64 UR6, c[0x0][0x330] ;  /* 0x0000cc0000067ab9 */ /* 0x000fe20000000a00 */
[----:B------:R-:W-:Y:S01]  /*1ec0*/  ISETP.NE.AND.EX P0, PT, RZ, UR5, PT, P0 ;  /* 0x00000005ff007c0c */ /* 0x000fe2000bf05300 */
[----:B------:R-:W-:Y:S02]  /*1ed0*/  ULDC.64 UR4, c[0x0][0x308] ;  /* 0x0000c20000047ab9 */ /* 0x000fe40000000a00 */
[----:B------:R-:W1:Y:S01]  /*1ee0*/  LDC.64 R52, c[0x0][0x3f8] ;  /* 0x0000fe00ff347b82 */ /* 0x000e620000000a00 */
[----:B------:R-:W-:-:S07]  /*1ef0*/  SHF.R.S32.HI R17, RZ, 0x1f, R16 ;  /* 0x0000001fff117819 */ /* 0x000fce0000011410 */
[----:B------:R-:W2:Y:S08]  /*1f00*/  LDC R43, c[0x0][0x3f4] ;  /* 0x0000fd00ff2b7b82 */ /* 0x000eb00000000800 */
[----:B------:R-:W3:Y:S02]  /*1f10*/  @P0 LDC.64 R4, c[0x0][0x9f8] ;  /* 0x00027e00ff040b82 */ /* 0x000ee40000000a00 */
[----:B---3--:R-:W-:-:S05]  /*1f20*/  @P0 IMAD.WIDE R4, R27, 0x4, R4 ;  /* 0x000000041b040825 */ /* 0x008fca00078e0204 */
[----:B------:R3:W4:Y:S01]  /*1f30*/  @P0 LDG.E R27, desc[UR42][R4.64] ;  /* 0x0000002a041b0981 */ /* 0x000722000c1e1900 */
[----:B------:R-:W-:Y:S01]  /*1f40*/  SHF.R.S32.HI R24, RZ, 0x1f, R41 ;  /* 0x0000001fff187819 */ /* 0x000fe20000011429 */
[CC--:B0-----:R-:W-:Y:S01]  /*1f50*/  IMAD.WIDE.U32 R6, R41.reuse, R50.reuse, RZ ;  /* 0x0000003229067225 */ /* 0x0c1fe200078e00ff */
[----:B------:R-:W-:Y:S01]  /*1f60*/  ISETP.NE.U32.AND P0, PT, RZ, UR8, PT ;  /* 0x00000008ff007c0c */ /* 0x000fe2000bf05070 */
[----:B------:R-:W0:Y:S01]  /*1f70*/  S2R R57, SR_TID.X ;  /* 0x0000000000397919 */ /* 0x000e220000002100 */
[----:B------:R-:W-:Y:S01]  /*1f80*/  SHF.R.S32.HI R189, RZ, 0x1f, R188 ;  /* 0x0000001fffbd7819 */ /* 0x000fe200000114bc */
[----:B------:R-:W-:Y:S01]  /*1f90*/  IMAD R0, R24, R50, RZ ;  /* 0x0000003218007224 */ /* 0x000fe200078e02ff */
[----:B------:R-:W-:Y:S01]  /*1fa0*/  ISETP.NE.AND.EX P0, PT, RZ, UR9, PT, P0 ;  /* 0x00000009ff007c0c */ /* 0x000fe2000bf05300 */
[----:B------:R-:W-:Y:S01]  /*1fb0*/  IMAD.WIDE.U32 R10, R26, UR6, R16 ;  /* 0x000000061a0a7c25 */ /* 0x000fe2000f8e0010 */
[----:B--2---:R-:W-:Y:S02]  /*1fc0*/  ISETP.GE.AND P1, PT, R16, R43, PT ;  /* 0x0000002b1000720c */ /* 0x004fe40003f26270 */
[----:B------:R-:W-:Y:S01]  /*1fd0*/  SHF.L.U64.HI R49, R50, 0x6, R51 ;  /* 0x0000000632317819 */ /* 0x000fe20000010233 */
[----:B------:R-:W-:Y:S01]  /*1fe0*/  IMAD R3, R41, R51, R0 ;  /* 0x0000003329037224 */ /* 0x000fe200078e0200 */
[----:B------:R-:W-:Y:S01]  /*1ff0*/  SHF.R.S32.HI R0, RZ, 0x1f, R26 ;  /* 0x0000001fff007819 */ /* 0x000fe2000001141a */
[----:B------:R-:W-:Y:S01]  /*2000*/  IMAD.SHL.U32 R14, R193, 0x40, RZ ;  /* 0x00000040c10e7824 */ /* 0x000fe200078e00ff */
[----:B------:R-:W-:Y:S01]  /*2010*/  P2R R66, PR, RZ, 0x2 ;  /* 0x00000002ff427803 */ /* 0x000fe20000000000 */
[----:B------:R-:W-:-:S02]  /*2020*/  IMAD.IADD R7, R7, 0x1, R3 ;  /* 0x0000000107077824 */ /* 0x000fc400078e0203 */
[C---:B------:R-:W-:Y:S02]  /*2030*/  IMAD R3, R0.reuse, UR4, RZ ;  /* 0x0000000400037c24 */ /* 0x040fe4000f8e02ff */
[----:B------:R-:W-:Y:S02]  /*2040*/  IMAD R9, R0, UR6, RZ ;  /* 0x0000000600097c24 */ /* 0x000fe4000f8e02ff */
[C---:B---3--:R-:W-:Y:S01]  /*2050*/  IMAD R5, R26.reuse, UR5, R3 ;  /* 0x000000051a057c24 */ /* 0x048fe2000f8e0203 */
[----:B------:R-:W-:Y:S01]  /*2060*/  SHF.R.S32.HI R3, RZ, 0x1f, R186 ;  /* 0x0000001fff037819 */ /* 0x000fe200000114ba */
[----:B------:R-:W-:Y:S01]  /*2070*/  IMAD.WIDE.U32 R6, R26, UR4, R6 ;  /* 0x000000041a067c25 */ /* 0x000fe2000f8e0006 */
[----:B------:R-:W-:-:S03]  /*2080*/  ULDC.64 UR4, c[0x0][0x310] ;  /* 0x0000c40000047ab9 */ /* 0x000fc60000000a00 */
[----:B------:R-:W-:Y:S02]  /*2090*/  IMAD.IADD R7, R7, 0x1, R5 ;  /* 0x0000000107077824 */ /* 0x000fe400078e0205 */
[----:B------:R-:W-:Y:S01]  /*20a0*/  IMAD R15, R26, UR7, R9 ;  /* 0x000000071a0f7c24 */ /* 0x000fe2000f8e0209 */
[----:B------:R-:W2:Y:S01]  /*20b0*/  LDC.64 R4, c[0x0][0x408] ;  /* 0x00010200ff047b82 */ /* 0x000ea20000000a00 */
[----:B-1----:R-:W-:Y:S02]  /*20c0*/  IMAD R9, R3, R52, RZ ;  /* 0x0000003403097224 */ /* 0x002fe400078e02ff */
[----:B------:R-:W-:Y:S01]  /*20d0*/  IMAD.IADD R11, R11, 0x1, R15 ;  /* 0x000000010b0b7824 */ /* 0x000fe200078e020f */
[----:B------:R-:W-:Y:S01]  /*20e0*/  SEL R15, R43, RZ, P1 ;  /* 0x000000ff2b0f7207 */ /* 0x000fe20000800000 */
[----:B------:R-:W-:Y:S01]  /*20f0*/  IMAD R25, R186, R53, R9 ;  /* 0x00000035ba197224 */ /* 0x000fe200078e0209 */
[----:B0-----:R-:W-:Y:S01]  /*2100*/  LEA.HI R57, R57, 0x8, RZ, 0x19 ;  /* 0x0000000839397811 */ /* 0x001fe200078fc8ff */
[----:B------:R-:W-:-:S02]  /*2110*/  VIADD R68, R16, 0x20 ;  /* 0x0000002010447836 */ /* 0x000fc40000000000 */
[----:B------:R-:W-:Y:S02]  /*2120*/  IMAD.IADD R15, R16, 0x1, R15 ;  /* 0x00000001100f7824 */ /* 0x000fe400078e020f */
[----:B------:R-:W-:-:S03]  /*2130*/  IMAD.SHL.U32 R58, R43, 0x2, RZ ;  /* 0x000000022b3a7824 */ /* 0x000fc600078e00ff */
[----:B------:R-:W-:-:S04]  /*2140*/  SHF.R.S32.HI R48, RZ, 0x1f, R15 ;  /* 0x0000001fff307819 */ /* 0x000fc8000001140f */
[----:B------:R-:W-:-:S04]  /*2150*/  LEA.HI R48, R48, R15, RZ, 0x3 ;  /* 0x0000000f30307211 */ /* 0x000fc800078f18ff */
[----:B------:R-:W-:Y:S02]  /*2160*/  LOP3.LUT R63, R48, 0xfffffff8, RZ, 0xc0, !PT ;  /* 0xfffffff8303f7812 */ /* 0x000fe400078ec0ff */
[C---:B--2---:R-:W-:Y:S01]  /*2170*/  SHF.L.U64.HI R54, R4.reuse, 0x6, R5 ;  /* 0x0000000604367819 */ /* 0x044fe20000010205 */
[----:B------:R-:W-:Y:S01]  /*2180*/  IMAD.SHL.U32 R55, R4, 0x40, RZ ;  /* 0x0000004004377824 */ /* 0x000fe200078e00ff */
[----:B------:R-:W-:Y:S02]  /*2190*/  SHF.R.S32.HI R69, RZ, 0x1f, R63 ;  /* 0x0000001fff457819 */ /* 0x000fe4000001143f */
[----:B----4-:R-:W-:Y:S02]  /*21a0*/  SHF.R.S32.HI R0, RZ, 0x1f, R27 ;  /* 0x0000001fff007819 */ /* 0x010fe4000001141b */
[----:B------:R-:W-:Y:S02]  /*21b0*/  SEL R27, R27, RZ, !P0 ;  /* 0x000000ff1b1b7207 */ /* 0x000fe40004000000 */
[----:B------:R-:W-:-:S03]  /*21c0*/  SEL R0, R0, RZ, !P0 ;  /* 0x000000ff00007207 */ /* 0x000fc60004000000 */
[----:B------:R-:W-:-:S04]  /*21d0*/  IMAD.WIDE.U32 R28, R27, UR4, R6 ;  /* 0x000000041b1c7c25 */ /* 0x000fc8000f8e0006 */
[----:B------:R-:W-:Y:S02]  /*21e0*/  IMAD R8, R0, UR4, RZ ;  /* 0x0000000400087c24 */ /* 0x000fe4000f8e02ff */
[----:B------:R-:W-:-:S04]  /*21f0*/  IMAD.WIDE.U32 R6, R186, R52, R188 ;  /* 0x00000034ba067225 */ /* 0x000fc800078e00bc */
[----:B------:R-:W-:Y:S01]  /*2200*/  IMAD R13, R27, UR5, R8 ;  /* 0x000000051b0d7c24 */ /* 0x000fe2000f8e0208 */
[----:B------:R-:W-:Y:S01]  /*2210*/  ULDC.64 UR4, c[0x0][0x338] ;  /* 0x0000ce0000047ab9 */ /* 0x000fe20000000a00 */
[----:B------:R-:W-:Y:S02]  /*2220*/  IMAD.IADD R7, R7, 0x1, R25 ;  /* 0x0000000107077824 */ /* 0x000fe400078e0219 */
[----:B------:R-:W-:-:S04]  /*2230*/  IMAD.WIDE.U32 R20, R27, UR4, R10 ;  /* 0x000000041b147c25 */ /* 0x000fc8000f8e000a */
[----:B------:R-:W-:-:S04]  /*2240*/  IMAD.WIDE.U32 R10, R186, R52, R16 ;  /* 0x00000034ba0a7225 */ /* 0x000fc800078e0010 */
[----:B------:R-:W-:Y:S01]  /*2250*/  IMAD.IADD R11, R25, 0x1, R11 ;  /* 0x00000001190b7824 */ /* 0x000fe200078e020b */
[----:B-----5:R-:W-:Y:S01]  /*2260*/  SHF.R.S32.HI R25, RZ, 0x1f, R37 ;  /* 0x0000001fff197819 */ /* 0x020fe20000011425 */
[----:B------:R-:W-:Y:S02]  /*2270*/  IMAD R8, R3, R50, RZ ;  /* 0x0000003203087224 */ /* 0x000fe400078e02ff */
[----:B------:R-:W-:Y:S01]  /*2280*/  IMAD R12, R0, UR4, RZ ;  /* 0x00000004000c7c24 */ /* 0x000fe2000f8e02ff */
[----:B------:R-:W-:Y:S01]  /*2290*/  ULDC UR4, c[0x0][0x2f4] ;  /* 0x0000bd0000047ab9 */ /* 0x000fe20000000800 */
[----:B------:R-:W-:Y:S01]  /*22a0*/  IMAD R47, R186, R51, R8 ;  /* 0x00000033ba2f7224 */ /* 0x000fe200078e0208 */
[----:B------:R-:W-:Y:S01]  /*22b0*/  SHF.L.U64.HI R51, R52, 0x6, R53 ;  /* 0x0000000634337819 */ /* 0x000fe20000010235 */
[----:B------:R-:W-:Y:S01]  /*22c0*/  IMAD R26, R25, R52, RZ ;  /* 0x00000034191a7224 */ /* 0x000fe200078e02ff */
[----:B------:R-:W-:Y:S01]  /*22d0*/  ISETP.GE.AND P4, PT, R16, UR4, PT ;  /* 0x0000000410007c0c */ /* 0x000fe2000bf86270 */
[----:B------:R-:W-:Y:S01]  /*22e0*/  IMAD.WIDE.U32 R8, R186, R50, R16 ;  /* 0x00000032ba087225 */ /* 0x000fe200078e0010 */
[----:B------:R-:W-:-:S03]  /*22f0*/  ISETP.GE.AND P3, PT, R68, UR4, PT ;  /* 0x0000000444007c0c */ /* 0x000fc6000bf66270 */
[----:B------:R-:W-:Y:S01]  /*2300*/  IMAD R71, R27, UR5, R12 ;  /* 0x000000051b477c24 */ /* 0x000fe2000f8e020c */
[----:B------:R-:W-:Y:S01]  /*2310*/  IADD3 R46, P0, R28, R8, RZ ;  /* 0x000000081c2e7210 */ /* 0x000fe20007f1e0ff */
[----:B------:R-:W-:Y:S01]  /*2320*/  IMAD R61, R37, R53, R26 ;  /* 0x00000035253d7224 */ /* 0x000fe200078e021a */
[----:B------:R-:W-:Y:S01]  /*2330*/  LOP3.LUT R53, R14, 0x1c0, RZ, 0xc0, !PT ;  /* 0x000001c00e357812 */ /* 0x000fe200078ec0ff */
[----:B------:R-:W-:Y:S02]  /*2340*/  IMAD.IADD R0, R29, 0x1, R13 ;  /* 0x000000011d007824 */ /* 0x000fe400078e020d */
[-C--:B------:R-:W-:Y:S01]  /*2350*/  IMAD R12, R3, R4.reuse, RZ ;  /* 0x00000004030c7224 */ /* 0x080fe200078e02ff */
[----:B------:R-:W-:Y:S01]  /*2360*/  SHF.R.U32.HI R56, RZ, 0x3, R53 ;  /* 0x00000003ff387819 */ /* 0x000fe20000011635 */
[-C--:B------:R-:W-:Y:S01]  /*2370*/  IMAD R26, R25, R4.reuse, RZ ;  /* 0x00000004191a7224 */ /* 0x080fe200078e02ff */
[----:B------:R-:W-:Y:S01]  /*2380*/  IADD3.X R47, R0, R9, R47, P0, !PT ;  /* 0x00000009002f7210 */ /* 0x000fe200007fe42f */
[C---:B------:R-:W-:Y:S01]  /*2390*/  IMAD R27, R186.reuse, R5, R12 ;  /* 0x00000005ba1b7224 */ /* 0x040fe200078e020c */
[C---:B------:R-:W-:Y:S01]  /*23a0*/  IADD3 R40, P0, R186.reuse, R41, RZ ;  /* 0x00000029ba287210 */ /* 0x040fe20007f1e0ff */
[----:B------:R-:W-:Y:S01]  /*23b0*/  IMAD R67, R37, R5, R26 ;  /* 0x0000000525437224 */ /* 0x000fe200078e021a */
[----:B------:R-:W-:Y:S01]  /*23c0*/  LOP3.LUT R5, R53, 0x18, R16, 0xf8, !PT ;  /* 0x0000001835057812 */ /* 0x000fe200078ef810 */
[----:B------:R-:W-:-:S03]  /*23d0*/  IMAD.WIDE.U32 R8, R186, R4, R188 ;  /* 0x00000004ba087225 */ /* 0x000fc600078e00bc */
[----:B------:R-:W-:Y:S01]  /*23e0*/  LOP3.LUT R60, R5, R56, RZ, 0x3c, !PT ;  /* 0x00000038053c7212 */ /* 0x000fe200078e3cff */
[----:B------:R-:W-:Y:S01]  /*23f0*/  IMAD.WIDE.U32 R12, R186, R4, R16 ;  /* 0x00000004ba0c7225 */ /* 0x000fe200078e0010 */
[----:B------:R-:W-:-:S03]  /*2400*/  LOP3.LUT R5, R53, 0x38, R48, 0xf8, !PT ;  /* 0x0000003835057812 */ /* 0x000fc600078ef830 */
[----:B------:R-:W-:Y:S01]  /*2410*/  IMAD.IADD R9, R9, 0x1, R27 ;  /* 0x0000000109097824 */ /* 0x000fe200078e021b */
[----:B------:R-:W-:Y:S01]  /*2420*/  LOP3.LUT R62, R5, R56, RZ, 0x3c, !PT ;  /* 0x00000038053e7212 */ /* 0x000fe200078e3cff */
[----:B------:R-:W-:Y:S02]  /*2430*/  IMAD.IADD R13, R27, 0x1, R13 ;  /* 0x000000011b0d7824 */ /* 0x000fe400078e020d */
        /* <DEDUP_REMOVED lines=9> */
[----:B------:R-:W-:-:S02]  /*24d0*/  IMAD R60, R203, 0x200, R60 ;  /* 0x00000200cb3c7824 */ /* 0x000fc400078e023c */
[----:B------:R-:W-:Y:S02]  /*24e0*/  IMAD.IADD R61, R61, 0x1, R33 ;  /* 0x000000013d3d7824 */ /* 0x000fe400078e0221 */
[----:B------:R-:W-:Y:S02]  /*24f0*/  IMAD.IADD R67, R67, 0x1, R39 ;  /* 0x0000000143437824 */ /* 0x000fe400078e0227 */
[----:B------:R-:W-:Y:S02]  /*2500*/  IMAD R62, R203, 0x200, R62 ;  /* 0x00000200cb3e7824 */ /* 0x000fe400078e023e */
[----:B------:R-:W-:-:S07]  /*2510*/  IMAD.IADD R71, R21, 0x1, R71 ;  /* 0x0000000115477824 */ /* 0x000fce00078e0247 */
.L_x_5867:
        /* <DEDUP_REMOVED lines=11> */
[----:B------:R-:W-:Y:S02]  /*25d0*/  IMAD.SHL.U32 R25, R185, 0x1000, RZ ;  /* 0x00001000b9197824 */ /* 0x000fe400078e00ff */
        /* <DEDUP_REMOVED lines=35> */
[C---:B------:R-:W-:Y:S02]  /*2810*/  LEA R6, P0, R7.reuse, UR4, 0x1 ;  /* 0x0000000407067c11 */ /* 0x040fe4000f8008ff */
        /* <DEDUP_REMOVED lines=9> */
.L_x_5842:
[----:B------:R-:W-:Y:S05]  /*28b0*/  BSYNC B1 ;  /* 0x0000000000017941 */ /* 0x000fea0003800000 */
.L_x_5841:
[----:B------:R-:W-:Y:S01]  /*28c0*/  UISETP.NE.AND UP0, UPT, UR37, 0x3, UPT ;  /* 0x000000032500788c */ /* 0x000fe2000bf05270 */
[----:B-----5:R-:W-:Y:S02]  /*28d0*/  IMAD.MOV.U32 R4, RZ, RZ, R8 ;  /* 0x000000ffff047224 */ /* 0x020fe400078e0008 */
[----:B------:R-:W-:Y:S02]  /*28e0*/  IMAD.MOV.U32 R5, RZ, RZ, R9 ;  /* 0x000000ffff057224 */ /* 0x000fe400078e0009 */
[----:B0-----:R-:W-:Y:S01]  /*28f0*/  IMAD.MOV.U32 R6, RZ, RZ, R26 ;  /* 0x000000ffff067224 */ /* 0x001fe200078e001a */
        /* <DEDUP_REMOVED lines=16> */
.L_x_5843:
[----:B------:R-:W-:Y:S01]  /*2a00*/  IMAD R64, R185, 0x8, R2 ;  /* 0x00000008b9407824 */ /* 0x000fe200078e0202 */
[----:B------:R-:W-:Y:S01]  /*2a10*/  SHF.L.U32 R43, R187, 0x1f, RZ ;  /* 0x0000001fbb2b7819 */ /* 0x000fe200000006ff */
[----:B------:R-:W-:Y:S03]  /*2a20*/  BSSY B1, `(.L_x_5844) ;  /* 0x0000003000017945 */ /* 0x000fe60003800000 */
[----:B------:R-:W0:Y:S02]  /*2a30*/  SYNCS.PHASECHK.TRANS64.TRYWAIT P5, [R64+URZ+0x28c90], R43 ;  /* 0x028c902b400075a7 */ /* 0x000e2400080a017f */
[----:B0-----:R-:W-:Y:S05]  /*2a40*/  @!P5 BRA `(.L_x_5845) ;  /* 0x000001cc008cd947 */ /* 0x001fea0003800000 */
.L_x_6231:
[----:B------:R-:W-:Y:S05]  /*2a50*/  BSYNC B1 ;  /* 0x0000000000017941 */ /* 0x000fea0003800000 */
.L_x_5844:
[----:B------:R-:W-:Y:S05]  /*2a60*/  @P1 BRA `(.L_x_5846) ;  /* 0x0000001400141947 */ /* 0x000fea0003800000 */
[----:B------:R-:W-:Y:S04]  /*2a70*/  BSSY B1, `(.L_x_5847) ;  /* 0x0000036000017945 */ /* 0x000fe80003800000 */
[----:B------:R-:W-:Y:S05]  /*2a80*/  @P4 BRA `(.L_x_5848) ;  /* 0x0000000000d04947 */ /* 0x000fea0003800000 */
[----:B------:R1:W2:Y:S01]  /*2a90*/  LDS.128 R4, [R24+0x22400] ;  /* 0x0224000018047984 */ /* 0x0002a20000000c00 */
[----:B------:R-:W-:Y:S01]  /*2aa0*/  ISETP.GE.AND P5, PT, R188, R75, PT ;  /* 0x0000004bbc00720c */ /* 0x000fe20003fa6270 */
[----:B------:R-:W-:-:S12]  /*2ab0*/  BSSY B2, `(.L_x_5849) ;  /* 0x0000030000027945 */ /* 0x000fd80003800000 */
[----:B-1----:R-:W-:Y:S05]  /*2ac0*/  @P5 BRA `(.L_x_5850) ;  /* 0x0000000000b85947 */ /* 0x002fea0003800000 */
[----:B------:R-:W-:Y:S01]  /*2ad0*/  SHF.R.U64 R73, R14, 0x10, R15 ;  /* 0x000000100e497819 */ /* 0x000fe2000000120f */
[----:B--2---:R-:W-:Y:S01]  /*2ae0*/  IMAD.U32 R24, R7, 0x10000, RZ ;  /* 0x0001000007187824 */ /* 0x004fe200078e00ff */
[--C-:B------:R-:W-:Y:S01]  /*2af0*/  SHF.R.U64 R42, R26, 0x10, R27.reuse ;  /* 0x000000101a2a7819 */ /* 0x100fe2000000121b */
[----:B------:R-:W-:Y:S01]  /*2b00*/  IMAD.U32 R14, R6, 0x10000, RZ ;  /* 0x00010000060e7824 */ /* 0x000fe200078e00ff */
[----:B------:R-:W-:Y:S02]  /*2b10*/  SHF.R.U32.HI R70, RZ, 0x10, R27 ;  /* 0x00000010ff467819 */ /* 0x000fe4000001161b */
[----:B------:R-:W-:Y:S02]  /*2b20*/  SHF.R.U32.HI R76, RZ, 0x10, R15 ;  /* 0x00000010ff4c7819 */ /* 0x000fe4000001160f */
[C---:B------:R-:W-:Y:S02]  /*2b30*/  PRMT R73, R72.reuse, 0x5410, R73 ;  /* 0x0000541048497816 */ /* 0x040fe40000000049 */
[----:B------:R-:W-:-:S02]  /*2b40*/  PRMT R27, R72, 0x5432, R42 ;  /* 0x00005432481b7816 */ /* 0x000fc4000000002a */
[----:B------:R-:W-:Y:S02]  /*2b50*/  LOP3.LUT R26, R7, 0xffff0000, RZ, 0xc0, !PT ;  /* 0xffff0000071a7812 */ /* 0x000fe400078ec0ff */
        /* <DEDUP_REMOVED lines=9> */
[----:B------:R-:W-:Y:S01]  /*2bf0*/  FMUL.FTZ R79, R7, R74 ;  /* 0x0000004a074f7220 */ /* 0x000fe20000410000 */
[----:B------:R-:W-:-:S02]  /*2c00*/  IMAD.U32 R6, R5, 0x10000, RZ ;  /* 0x0001000005067824 */ /* 0x000fc400078e00ff */
[----:B------:R-:W-:Y:S01]  /*2c10*/  FMUL.FTZ R7, R7, R42 ;  /* 0x0000002a07077220 */ /* 0x000fe20000410000 */
[C---:B------:R-:W-:Y:S01]  /*2c20*/  IMAD.U32 R5, R4.reuse, 0x10000, RZ ;  /* 0x0001000004057824 */ /* 0x040fe200078e00ff */
[----:B------:R-:W-:Y:S01]  /*2c30*/  LOP3.LUT R4, R4, 0xffff0000, RZ, 0xc0, !PT ;  /* 0xffff000004047812 */ /* 0x000fe200078ec0ff */
[CC--:B------:R-:W-:Y:S01]  /*2c40*/  FMUL.FTZ R81, R15.reuse, R77.reuse ;  /* 0x0000004d0f517220 */ /* 0x0c0fe20000410000 */
[----:B------:R-:W-:Y:S01]  /*2c50*/  FMUL.FTZ R83, R15, R72 ;  /* 0x000000480f537220 */ /* 0x000fe20000410000 */
[----:B------:R-:W-:Y:S01]  /*2c60*/  FFMA.FTZ R74, R6, R74, R7 ;  /* 0x0000004a064a7223 */ /* 0x000fe20000010007 */
[----:B------:R-:W-:Y:S01]  /*2c70*/  LOP3.LUT R15, R76, 0xffff0000, RZ, 0xc0, !PT ;  /* 0xffff00004c0f7812 */ /* 0x000fe200078ec0ff */
[----:B------:R-:W-:Y:S01]  /*2c80*/  IMAD.U32 R27, R27, 0x10000, RZ ;  /* 0x000100001b1b7824 */ /* 0x000fe200078e00ff */
[----:B------:R-:W-:Y:S01]  /*2c90*/  LOP3.LUT R7, R70, 0xffff0000, RZ, 0xc0, !PT ;  /* 0xffff000046077812 */ /* 0x000fe200078ec0ff */
[----:B------:R-:W-:Y:S01]  /*2ca0*/  FFMA.FTZ R79, R6, R42, -R79 ;  /* 0x0000002a064f7223 */ /* 0x000fe2000001084f */
[C---:B------:R-:W-:Y:S01]  /*2cb0*/  FFMA.FTZ R81, R14.reuse, R72, -R81 ;  /* 0x000000480e517223 */ /* 0x040fe20000010851 */
[----:B------:R-:W-:Y:S01]  /*2cc0*/  FFMA.FTZ R14, R14, R77, R83 ;  /* 0x0000004d0e0e7223 */ /* 0x000fe20000010053 */
[----:B------:R-:W-:Y:S01]  /*2cd0*/  FMUL.FTZ R6, R4, R73 ;  /* 0x0000004904067220 */ /* 0x000fe20000410000 */
[----:B------:R-:W-:Y:S01]  /*2ce0*/  FMUL.FTZ R77, R26, R15 ;  /* 0x0000000f1a4d7220 */ /* 0x000fe20000410000 */
[----:B------:R-:W-:Y:S01]  /*2cf0*/  FMUL.FTZ R4, R4, R27 ;  /* 0x0000001b04047220 */ /* 0x000fe20000410000 */
[----:B------:R-:W-:Y:S01]  /*2d00*/  FMUL.FTZ R26, R26, R7 ;  /* 0x000000071a1a7220 */ /* 0x000fe20000410000 */
        /* <DEDUP_REMOVED lines=10> */
.L_x_5850:
[----:B------:R-:W-:Y:S05]  /*2db0*/  BSYNC B2 ;  /* 0x0000000000027941 */ /* 0x000fea0003800000 */
.L_x_5849:
[----:B--2---:R1:W-:Y:S02]  /*2dc0*/  STG.E.128 desc[UR42][R12.64], R4 ;  /* 0x000000040c007986 */ /* 0x0043e4000c101d2a */
.L_x_5848:
[----:B------:R-:W-:Y:S05]  /*2dd0*/  BSYNC B1 ;  /* 0x0000000000017941 */ /* 0x000fea0003800000 */
.L_x_5847:
        /* <DEDUP_REMOVED lines=56> */
.L_x_5852:
[----:B------:R-:W-:Y:S05]  /*3160*/  BSYNC B1 ;  /* 0x0000000000017941 */ /* 0x000fea0003800000 */
.L_x_5851:
[----:B-1----:R2:W-:Y:S01]  /*3170*/  STG.E.128 desc[UR42][R12.64+0x40], R4 ;  /* 0x000040040c007986 */ /* 0x0025e2000c101d2a */
[----:B------:R-:W-:Y:S05]  /*3180*/  BRA `(.L_x_5846) ;  /* 0x0000000c004c7947 */ /* 0x000fea0003800000 */
.L_x_5840:
[----:B------:R-:W-:-:S05]  /*3190*/  IMAD R4, R45, -0x40, R36 ;  /* 0xffffffc02d047824 */ /* 0x000fca00078e0224 */
[----:B------:R-:W-:-:S04]  /*31a0*/  VIMNMX R5, R4, 0x40, PT ;  /* 0x0000004004057848 */ /* 0x000fc80003fe0100 */
[----:B------:R-:W-:-:S04]  /*31b0*/  ISETP.GE.AND P1, PT, R186, R5, PT ;  /* 0x00000005ba00720c */ /* 0x000fc80003f26270 */
[----:B------:R-:W-:-:S13]  /*31c0*/  ISETP.GE.OR P0, PT, R16, R75, P1 ;  /* 0x0000004b1000720c */ /* 0x000fda0000f06670 */
[----:B------:R-:W0:Y:S01]  /*31d0*/  @!P0 LDC.64 R12, c[0x0][0x3e8] ;  /* 0x0000fa00ff0c8b82 */ /* 0x000e220000000a00 */
[----:B------:R-:W-:Y:S01]  /*31e0*/  @!P0 IMAD R4, R54, R45, RZ ;  /* 0x0000002d36048224 */ /* 0x000fe200078e02ff */
[----:B------:R-:W-:Y:S01]  /*31f0*/  @!P0 IADD3 R6, P5, R32, R6, RZ ;  /* 0x0000000620068210 */ /* 0x000fe20007fbe0ff */
[----:B------:R-:W-:Y:S02]  /*3200*/  @!P0 IMAD.MOV.U32 R5, RZ, RZ, R67 ;  /* 0x000000ffff058224 */ /* 0x000fe400078e0043 */
[-C--:B------:R-:W-:Y:S02]  /*3210*/  @!P0 IMAD R9, R42, R55.reuse, R4 ;  /* 0x000000372a098224 */ /* 0x080fe400078e0204 */
[----:B------:R-:W-:Y:S01]  /*3220*/  @!P0 IMAD.MOV.U32 R4, RZ, RZ, R38 ;  /* 0x000000ffff048224 */ /* 0x000fe200078e0026 */
[----:B------:R-:W1:Y:S01]  /*3230*/  @!P0 LDC.64 R26, c[0x0][0x400] ;  /* 0x00010000ff1a8b82 */ /* 0x000e620000000a00 */
[----:B------:R-:W-:Y:S02]  /*3240*/  @!P0 IMAD.X R7, R74, 0x1, R61, P5 ;  /* 0x000000014a078824 */ /* 0x000fe400028e063d */
        /* <DEDUP_REMOVED lines=11> */
[----:B------:R0:W3:Y:S01]  /*3300*/  @!P0 LDG.E.128 R8, desc[UR42][R26.64] ;  /* 0x0000002a1a088981 */ /* 0x0000e2000c1e1d00 */
[----:B------:R-:W-:Y:S01]  /*3310*/  UISETP.NE.AND UP0, UPT, UR37, 0x3, UPT ;  /* 0x000000032500788c */ /* 0x000fe2000bf05270 */
[----:B------:R-:W-:-:S04]  /*3320*/  ISETP.GE.AND P0, PT, R16, R75, PT ;  /* 0x0000004b1000720c */ /* 0x000fc80003f06270 */
[----:B0-----:R-:W-:Y:S02]  /*3330*/  P2R R27, PR, RZ, 0x1 ;  /* 0x00000001ff1b7803 */ /* 0x001fe40000000000 */
[----:B------:R-:W-:Y:S01]  /*3340*/  PLOP3.LUT P0, PT, PT, PT, UP0, 0x80, 0x0 ;  /* 0x000000000000781c */ /* 0x000fe20003f0f008 */
        /* <DEDUP_REMOVED lines=15> */
.L_x_5853:
[----:B------:R-:W-:Y:S01]  /*3440*/  IMAD R64, R185, 0x8, R2 ;  /* 0x00000008b9407824 */ /* 0x000fe200078e0202 */
[----:B------:R-:W-:Y:S01]  /*3450*/  SHF.L.U32 R43, R187, 0x1f, RZ ;  /* 0x0000001fbb2b7819 */ /* 0x000fe200000006ff */
[----:B------:R-:W0:Y:S01]  /*3460*/  LDC R79, c[0x0][0x2f4] ;  /* 0x0000bd00ff4f7b82 */ /* 0x000e220000000800 */
[----:B------:R-:W-:Y:S02]  /*3470*/  BSSY B1, `(.L_x_5854) ;  /* 0x0000003000017945 */ /* 0x000fe40003800000 */
[----:B------:R-:W1:Y:S02]  /*3480*/  SYNCS.PHASECHK.TRANS64.TRYWAIT P5, [R64+URZ+0x28c90], R43 ;  /* 0x028c902b400075a7 */ /* 0x000e6400080a017f */
[----:B-1----:R-:W-:Y:S05]  /*3490*/  @!P5 BRA `(.L_x_5855) ;  /* 0x000001c4000cd947 */ /* 0x002fea0003800000 */
.L_x_6232:
[----:B------:R-:W-:Y:S05]  /*34a0*/  BSYNC B1 ;  /* 0x0000000000017941 */ /* 0x000fea0003800000 */
.L_x_5854:
        /* <DEDUP_REMOVED lines=12> */
[C---:B------:R-:W-:Y:S02]  /*3570*/  LEA R76, P5, R12.reuse, R72, 0x1 ;  /* 0x000000480c4c7211 */ /* 0x040fe400078a08ff */
        /* <DEDUP_REMOVED lines=11> */
[----:B------:R-:W-:Y:S01]  /*3630*/  LOP3.LUT R12, R13, R56, RZ, 0x3c, !PT ;  /* 0x000000380d0c7212 */ /* 0x000fe200078e3cff */
[----:B------:R-:W-:-:S04]  /*3640*/  IMAD.IADD R13, R62, 0x1, R25 ;  /* 0x000000013e0d7824 */ /* 0x000fc800078e0219 */
[----:B------:R-:W-:Y:S02]  /*3650*/  IMAD R12, R203, 0x200, R12 ;  /* 0x00000200cb0c7824 */ /* 0x000fe400078e020c */
[----:B------:R-:W-:Y:S02]  /*3660*/  IMAD R13, R13, 0x2, R2 ;  /* 0x000000020d0d7824 */ /* 0x000fe400078e0202 */
[----:B------:R-:W-:-:S04]  /*3670*/  IMAD.IADD R25, R25, 0x1, R12 ;  /* 0x0000000119197824 */ /* 0x000fc800078e020c */
[----:B------:R-:W-:Y:S01]  /*3680*/  IMAD R25, R25, 0x2, R2 ;  /* 0x0000000219197824 */ /* 0x000fe200078e0202 */
[----:B------:R-:W0:Y:S05]  /*3690*/  LDS.128 R12, [R13+0x22400] ;  /* 0x022400000d0c7984 */ /* 0x000e2a0000000c00 */
        /* <DEDUP_REMOVED lines=94> */
.L_x_5857:
[----:B------:R-:W-:Y:S05]  /*3c80*/  BSYNC B1 ;  /* 0x0000000000017941 */ /* 0x000fea0003800000 */
.L_x_5856:
        /* <DEDUP_REMOVED lines=10> */
.L_x_5839:
[----:B------:R-:W-:-:S06]  /*3d30*/  UISETP.NE.AND UP0, UPT, UR37, 0x3, UPT ;  /* 0x000000032500788c */ /* 0x000fcc000bf05270 */
[----:B------:R-:W-:-:S13]  /*3d40*/  PLOP3.LUT P0, PT, PT, PT, UP0, 0x80, 0x0 ;  /* 0x000000000000781c */ /* 0x000fda0003f0f008 */
[----:B------:R-:W-:Y:S05]  /*3d50*/  @!P0 BRA `(.L_x_5858) ;  /* 0x0000000000048947 */ /* 0x000fea0003800000 */
[----:B------:R-:W-:Y:S01]  /*3d60*/  BPT.TRAP 0x1 ;  /* 0x000000040000795c */ /* 0x000fe20000300000 */
.L_x_5858:
        /* <DEDUP_REMOVED lines=8> */
.L_x_6233:
[----:B------:R-:W-:Y:S05]  /*3df0*/  BSYNC B1 ;  /* 0x0000000000017941 */ /* 0x000fea0003800000 */
.L_x_5859:
        /* <DEDUP_REMOVED lines=12> */
.L_x_5846:
[----:B------:R-:W-:Y:S05]  /*3ec0*/  BSYNC B0 ;  /* 0x0000000000007941 */ /* 0x000fea0003800000 */
.L_x_5838:
[----:B-12---:R-:W1:Y:S01]  /*3ed0*/  S2R R4, SR_TID.X ;  /* 0x0000000000047919 */ /* 0x006e620000002100 */
        /* <DEDUP_REMOVED lines=8> */
[----:B-1----:R-:W-:Y:S01]  /*3f60*/  LOP3.LUT R4, R4, 0x7f, RZ, 0xc0, !PT ;  /* 0x0000007f04047812 */ /* 0x002fe200078ec0ff */
[----:B--2---:R1:W-:Y:S03]  /*3f70*/  BAR.SYNC.DEFER_BLOCKING R57, 0x80 ;  /* 0x000200390000751d */ /* 0x0043e60000010000 */
[----:B------:R-:W-:-:S13]  /*3f80*/  ISETP.NE.AND P5, PT, R4, RZ, PT ;  /* 0x000000ff0400720c */ /* 0x000fda0003fa5270 */
[----:B------:R-:W-:-:S05]  /*3f90*/  @!P5 VIADD R4, R64, 0x28ca0 ;  /* 0x00028ca04004d836 */ /* 0x000fca0000000000 */
[----:B------:R-:W-:-:S04]  /*3fa0*/  @!P5 PRMT R4, RZ, 0x654, R4 ;  /* 0x00000654ff04d816 */ /* 0x000fc80000000004 */
[----:B------:R1:W-:Y:S01]  /*3fb0*/  @!P5 SYNCS.ARRIVE.TRANS64.RED.A1T0 RZ, [R4+URZ], RZ ;  /* 0x000000ff04ffd9a7 */ /* 0x0003e2000810043f */
[----:B------:R-:W-:Y:S05]  /*3fc0*/  @!P0 BRA `(.L_x_5862) ;  /* 0x0000000000048947 */ /* 0x000fea0003800000 */
[----:B------:R-:W-:Y:S01]  /*3fd0*/  BPT.TRAP 0x1 ;  /* 0x000000040000795c */ /* 0x000fe20000300000 */
.L_x_5862:
[----:B------:R-:W-:Y:S05]  /*3fe0*/  BSYNC B0 ;  /* 0x0000000000007941 */ /* 0x000fea0003800000 */
.L_x_5861:
[----:B------:R-:W2:Y:S01]  /*3ff0*/  SYNCS.PHASECHK.TRANS64.TRYWAIT P0, [R64+URZ+0x28cb0], R43 ;  /* 0x028cb02b400075a7 */ /* 0x000ea2000800017f */
[----:B------:R-:W-:Y:S04]  /*4000*/  BSSY B0, `(.L_x_5863) ;  /* 0x0000002000007945 */ /* 0x000fe80003800000 */
[----:B--2---:R-:W-:Y:S05]  /*4010*/  @!P0 BRA `(.L_x_5864) ;  /* 0x000001b800548947 */ /* 0x004fea0003800000 */
.L_x_6234:
[----:B------:R-:W-:Y:S05]  /*4020*/  BSYNC B0 ;  /* 0x0000000000007941 */ /* 0x000fea0003800000 */
.L_x_5863:
[----:B------:R-:W-:Y:S04]  /*4030*/  BSSY B0, `(.L_x_5865) ;  /* 0x0000051000007945 */ /* 0x000fe80003800000 */
[----:B------:R-:W-:Y:S05]  /*4040*/  @P1 BRA `(.L_x_5866) ;  /* 0x00000004003c1947 */ /* 0x000fea0003800000 */
[----:B-1----:R-:W-:Y:S01]  /*4050*/  IMAD.WIDE R4, R45, 0x40, R40 ;  /* 0x000000402d047825 */ /* 0x002fe200078e0228 */
[----:B------:R-:W-:Y:S01]  /*4060*/  ULDC.64 UR4, c[0x0][0x328] ;  /* 0x0000ca0000047ab9 */ /* 0x000fe20000000a00 */
[----:B------:R-:W-:Y:S02]  /*4070*/  LOP3.LUT P0, RZ, R193, 0x4, RZ, 0xc0, !PT ;  /* 0x00000004c1ff7812 */ /* 0x000fe4000780c0ff */
[----:B------:R-:W-:Y:S02]  /*4080*/  IMAD R5, R5, UR4, RZ ;  /* 0x0000000405057c24 */ /* 0x000fe4000f8e02ff */
[----:B------:R-:W-:Y:S02]  /*4090*/  IMAD.MOV.U32 R70, RZ, RZ, R20 ;  /* 0x000000ffff467224 */ /* 0x000fe400078e0014 */
[C---:B------:R-:W-:Y:S02]  /*40a0*/  IMAD R5, R4.reuse, UR5, R5 ;  /* 0x0000000504057c24 */ /* 0x040fe4000f8e0205 */
[----:B------:R-:W-:Y:S01]  /*40b0*/  IMAD.WIDE.U32 R6, R4, UR4, R70 ;  /* 0x0000000404067c25 */ /* 0x000fe2000f8e0046 */
[----:B------:R-:W-:-:S03]  /*40c0*/  ULDC.64 UR4, c[0x0][0x318] ;  /* 0x0000c60000047ab9 */ /* 0x000fc60000000a00 */
[----:B------:R-:W-:Y:S01]  /*40d0*/  IMAD R9, R185, 0x8000, R60 ;  /* 0x00008000b9097824 */ /* 0x000fe200078e023c */
[----:B------:R-:W-:Y:S01]  /*40e0*/  LEA R42, P1, R6, UR4, 0x1 ;  /* 0x00000004062a7c11 */ /* 0x000fe2000f8208ff */
[----:B------:R-:W-:Y:S01]  /*40f0*/  IMAD.IADD R5, R7, 0x1, R5 ;  /* 0x0000000107057824 */ /* 0x000fe200078e0205 */
[----:B------:R-:W-:Y:S01]  /*4100*/  ULDC UR4, c[0x0][0x320] ;  /* 0x0000c80000047ab9 */ /* 0x000fe20000000800 */
[----:B------:R-:W-:Y:S02]  /*4110*/  VIADD R4, R16, 0x40 ;  /* 0x0000004010047836 */ /* 0x000fe40000000000 */
[C---:B----4-:R-:W-:Y:S01]  /*4120*/  VIADD R73, R9.reuse, 0x20 ;  /* 0x0000002009497836 */ /* 0x050fe20000000000 */
[----:B0-2---:R-:W-:Y:S01]  /*4130*/  LEA.HI.X R43, R6, UR5, R5, 0x1, P1 ;  /* 0x00000005062b7c11 */ /* 0x005fe200088f0c05 */
[C---:B------:R-:W-:Y:S01]  /*4140*/  @P0 VIADD R73, R9.reuse, 0xffffffe0 ;  /* 0xffffffe009490836 */ /* 0x040fe20000000000 */
[----:B------:R-:W-:Y:S01]  /*4150*/  ISETP.GE.AND P1, PT, R16, UR4, PT ;  /* 0x0000000410007c0c */ /* 0x000fe2000bf26270 */
[----:B------:R-:W-:Y:S01]  /*4160*/  IMAD R74, R9, 0x2, R2 ;  /* 0x00000002094a7824 */ /* 0x000fe200078e0202 */
[----:B------:R-:W-:Y:S01]  /*4170*/  ISETP.GE.AND P0, PT, R4, UR4, PT ;  /* 0x0000000404007c0c */ /* 0x000fe2000bf06270 */
[----:B---3--:R-:W-:-:S02]  /*4180*/  VIADD R12, R16, 0x80 ;  /* 0x00000080100c7836 */ /* 0x008fc40000000000 */
[C---:B------:R-:W-:Y:S02]  /*4190*/  VIADD R13, R16.reuse, 0xc0 ;  /* 0x000000c0100d7836 */ /* 0x040fe40000000000 */
[C---:B------:R-:W-:Y:S02]  /*41a0*/  VIADD R70, R16.reuse, 0x100 ;  /* 0x0000010010467836 */ /* 0x040fe40000000000 */
[----:B------:R-:W-:Y:S02]  /*41b0*/  VIADD R72, R16, 0x140 ;  /* 0x0000014010487836 */ /* 0x000fe40000000000 */
[----:B------:R-:W-:Y:S02]  /*41c0*/  IMAD R73, R73, 0x2, R2 ;  /* 0x0000000249497824 */ /* 0x000fe400078e0202 */
[----:B------:R-:W0:Y:S04]  /*41d0*/  @!P1 LDS.128 R4, [R74+0x400] ;  /* 0x000400004a049984 */ /* 0x000e280000000c00 */
[----:B------:R-:W1:Y:S04]  /*41e0*/  @!P0 LDS.128 R8, [R74+0x2400] ;  /* 0x002400004a088984 */ /* 0x000e680000000c00 */
[----:B0-----:R-:W-:Y:S01]  /*41f0*/  @!P1 STG.E.128 desc[UR42][R42.64], R4 ;  /* 0x000000042a009986 */ /* 0x001fe2000c101d2a */
[----:B------:R-:W-:-:S03]  /*4200*/  ISETP.GE.AND P1, PT, R12, UR4, PT ;  /* 0x000000040c007c0c */ /* 0x000fc6000bf26270 */
[----:B-1----:R-:W-:Y:S01]  /*4210*/  @!P0 STG.E.128 desc[UR42][R42.64+0x80], R8 ;  /* 0x000080082a008986 */ /* 0x002fe2000c101d2a */
[----:B------:R-:W-:-:S09]  /*4220*/  ISETP.GE.AND P0, PT, R13, UR4, PT ;  /* 0x000000040d007c0c */ /* 0x000fd2000bf06270 */
[----:B------:R-:W0:Y:S04]  /*4230*/  @!P1 LDS.128 R12, [R74+0x4400] ;  /* 0x004400004a0c9984 */ /* 0x000e280000000c00 */
[----:B------:R-:W1:Y:S04]  /*4240*/  @!P0 LDS.128 R24, [R74+0x6400] ;  /* 0x006400004a188984 */ /* 0x000e680000000c00 */
[----:B0-----:R-:W-:Y:S01]  /*4250*/  @!P1 STG.E.128 desc[UR42][R42.64+0x100], R12 ;  /* 0x0001000c2a009986 */ /* 0x001fe2000c101d2a */
[----:B------:R-:W-:Y:S01]  /*4260*/  ISETP.GE.AND P1, PT, R70, UR4, PT ;  /* 0x0000000446007c0c */ /* 0x000fe2000bf26270 */
[----:B------:R-:W-:-:S02]  /*4270*/  VIADD R70, R16, 0x180 ;  /* 0x0000018010467836 */ /* 0x000fc40000000000 */
[----:B-1----:R-:W-:Y:S01]  /*4280*/  @!P0 STG.E.128 desc[UR42][R42.64+0x180], R24 ;  /* 0x000180182a008986 */ /* 0x002fe2000c101d2a */
[----:B------:R-:W-:Y:S01]  /*4290*/  ISETP.GE.AND P0, PT, R72, UR4, PT ;  /* 0x0000000448007c0c */ /* 0x000fe2000bf06270 */
[----:B------:R-:W-:-:S08]  /*42a0*/  VIADD R72, R16, 0x1c0 ;  /* 0x000001c010487836 */ /* 0x000fd00000000000 */
        /* <DEDUP_REMOVED lines=11> */
[----:B------:R-:W-:-:S03]  /*4360*/  ISETP.GE.AND P1, PT, R68, UR4, PT ;  /* 0x0000000444007c0c */ /* 0x000fc6000bf26270 */
        /* <DEDUP_REMOVED lines=29> */
.L_x_5866:
[----:B------:R-:W-:Y:S05]  /*4540*/  BSYNC B0 ;  /* 0x0000000000007941 */ /* 0x000fea0003800000 */
.L_x_5865:
        /* <DEDUP_REMOVED lines=8> */
[----:B0-2---:R-:W-:-:S03]  /*45d0*/  @!P5 VIADD R64, R64, 0x28cc0 ;  /* 0x00028cc04040d836 */ /* 0x005fc60000000000 */
        /* <DEDUP_REMOVED lines=8> */
.L_x_5833:
[----:B------:R-:W-:Y:S04]  /*4660*/  BSSY B0, `(.L_x_5868) ;  /* 0x0000004000007945 */ /* 0x000fe80003800000 */
[----:B------:R-:W-:Y:S05]  /*4670*/  @P0 BRA `(.L_x_5869) ;  /* 0x0000000000080947 */ /* 0x000fea0003800000 */
[----:B------:R-:W1:Y:S02]  /*4680*/  FENCE.VIEW.ASYNC.G ;  /* 0x00000000000073c6 */ /* 0x000e640000000100 */
[----:B-1----:R-:W-:Y:S06]  /*4690*/  BAR.ARV 0xc, 0x180 ;  /* 0x0306000000007b1d */ /* 0x002fec0000002000 */
.L_x_5869:
[----:B------:R-:W-:Y:S05]  /*46a0*/  BSYNC B0 ;  /* 0x0000000000007941 */ /* 0x000fea0003800000 */
.L_x_5868:
[----:B------:R-:W-:Y:S01]  /*46b0*/  UISETP.NE.AND UP0, UPT, UR38, 0x1, UPT ;  /* 0x000000012600788c */ /* 0x000fe2000bf05270 */
[----:B------:R-:W-:Y:S05]  /*46c0*/  BSSY B7, `(.L_x_5870) ;  /* 0x0000efd000077945 */ /* 0x000fea0003800000 */
[----:B------:R-:W-:-:S13]  /*46d0*/  PLOP3.LUT P0, PT, PT, PT, UP0, 0x80, 0x0 ;  /* 0x000000000000781c */ /* 0x000fda0003f0f008 */
[----:B------:R-:W-:Y:S05]  /*46e0*/  @!P0 BRA `(.L_x_5871) ;  /* 0x0000002000b48947 */ /* 0x000fea0003800000 */
[----:B------:R-:W1:Y:S01]  /*46f0*/  LDC R0, c[0x0][0x448] ;  /* 0x00011200ff007b82 */ /* 0x000e620000000800 */
[----:B------:R-:W-:-:S07]  /*4700*/  IADD3 R5, R23, 0x1, -R22 ;  /* 0x0000000117057810 */ /* 0x000fce0007ffe816 */
[----:B------:R-:W2:Y:S01]  /*4710*/  LDC.64 R6, c[0x0][0x9e0] ;  /* 0x00027800ff067b82 */ /* 0x000ea20000000a00 */
[----:B-1----:R-:W-:Y:S01]  /*4720*/  ISETP.NE.AND P1, PT, R0, 0x1, PT ;  /* 0x000000010000780c */ /* 0x002fe20003f25270 */
[----:B------:R-:W-:Y:S01]  /*4730*/  VIADD R0, R192, 0x3f ;  /* 0x0000003fc0007836 */ /* 0x000fe20000000000 */
[----:B--2---:R-:W-:-:S11]  /*4740*/  ISETP.GE.AND P2, PT, R7, 0x1, PT ;  /* 0x000000010700780c */ /* 0x004fd60003f46270 */
[----:B------:R-:W1:Y:S08]  /*4750*/  @P1 LDC R3, c[0x0][0x44c] ;  /* 0x00011300ff031b82 */ /* 0x000e700000000800 */
[----:B------:R-:W2:Y:S01]  /*4760*/  @P1 LDC R4, c[0x0][0x450] ;  /* 0x00011400ff041b82 */ /* 0x000ea20000000800 */
[----:B-1----:R-:W-:-:S05]  /*4770*/  @P1 IMAD.HI.U32 R3, R0, R3, RZ ;  /* 0x0000000300031227 */ /* 0x002fca00078e00ff */
[----:B--2---:R-:W-:-:S05]  /*4780*/  @P1 SHF.R.U32.HI R0, RZ, R4, R3 ;  /* 0x00000004ff001219 */ /* 0x004fca0000011603 */
[----:B------:R-:W-:-:S04]  /*4790*/  IMAD.IADD R5, R5, 0x1, R0 ;  /* 0x0000000105057824 */ /* 0x000fc800078e0200 */
        /* <DEDUP_REMOVED lines=13> */
.L_x_5874:
[----:B------:R-:W-:-:S13]  /*4870*/  ISETP.NE.AND P0, PT, R7, 0x1, PT ;  /* 0x000000010700780c */ /* 0x000fda0003f05270 */
[----:B------:R-:W1:Y:S02]  /*4880*/  @P0 LDC.64 R4, c[0x0][0x9e8] ;  /* 0x00027a00ff040b82 */ /* 0x000e640000000a00 */
[----:B-1----:R-:W-:-:S05]  /*4890*/  @P0 IMAD.HI.U32 R4, R3, R4, RZ ;  /* 0x0000000403040227 */ /* 0x002fca00078e00ff */
[----:B------:R-:W-:-:S07]  /*48a0*/  @P0 SHF.R.U32.HI R3, RZ, R5, R4 ;  /* 0x00000005ff030219 */ /* 0x000fce0000011604 */
.L_x_5875:
[----:B------:R-:W-:Y:S05]  /*48b0*/  BSYNC B0 ;  /* 0x0000000000007941 */ /* 0x000fea0003800000 */
.L_x_5873:
[----:B------:R-:W-:-:S05]  /*48c0*/  IMAD R3, R3, R7, R7 ;  /* 0x0000000703037224 */ /* 0x000fca00078e0207 */
[----:B------:R-:W-:-:S07]  /*48d0*/  VIMNMX R0, R0, R3, PT ;  /* 0x0000000300007248 */ /* 0x000fce0003fe0100 */
.L_x_5872:
[----:B------:R-:W1:Y:S01]  /*48e0*/  @P1 LDC R5, c[0x0][0x44c] ;  /* 0x00011300ff051b82 */ /* 0x000e620000000800 */
[----:B------:R-:W-:Y:S01]  /*48f0*/  VIADD R0, R0, 0x3f ;  /* 0x0000003f00007836 */ /* 0x000fe20000000000 */
[----:B------:R-:W-:Y:S01]  /*4900*/  ULDC UR4, c[0x0][0x9dc] ;  /* 0x0002770000047ab9 */ /* 0x000fe20000000800 */
[----:B------:R-:W-:-:S03]  /*4910*/  IMAD.MOV.U32 R4, RZ, RZ, R192 ;  /* 0x000000ffff047224 */ /* 0x000fc600078e00c0 */
[----:B------:R-:W-:Y:S02]  /*4920*/  SHF.R.S32.HI R3, RZ, 0x1f, R0 ;  /* 0x0000001fff037819 */ /* 0x000fe40000011400 */
[----:B------:R-:W2:Y:S02]  /*4930*/  @P1 LDC R6, c[0x0][0x450] ;  /* 0x00011400ff061b82 */ /* 0x000ea40000000800 */
[----:B------:R-:W-:-:S04]  /*4940*/  LEA.HI R3, R3, R0, RZ, 0x6 ;  /* 0x0000000003037211 */ /* 0x000fc800078f30ff */
[----:B------:R-:W-:-:S04]  /*4950*/  SHF.R.S32.HI R3, RZ, 0x6, R3 ;  /* 0x00000006ff037819 */ /* 0x000fc80000011403 */
[----:B---3--:R-:W-:Y:S01]  /*4960*/  VIMNMX R12, R168, R3, PT ;  /* 0x00000003a80c7248 */ /* 0x008fe20003fe0100 */
[----:B-1----:R-:W-:-:S05]  /*4970*/  @P1 IMAD.HI.U32 R5, R192, R5, RZ ;  /* 0x00000005c0051227 */ /* 0x002fca00078e00ff */
[----:B--2---:R-:W-:-:S04]  /*4980*/  @P1 SHF.R.U32.HI R4, RZ, R6, R5 ;  /* 0x00000006ff041219 */ /* 0x004fc80000011605 */
        /* <DEDUP_REMOVED lines=13> */
.L_x_5878:
[----:B------:R-:W-:-:S13]  /*4a60*/  ISETP.NE.AND P0, PT, R7, 0x1, PT ;  /* 0x000000010700780c */ /* 0x000fda0003f05270 */
[----:B------:R-:W1:Y:S02]  /*4a70*/  @P0 LDC.64 R4, c[0x0][0x9e8] ;  /* 0x00027a00ff040b82 */ /* 0x000e640000000a00 */
[----:B-1----:R-:W-:-:S05]  /*4a80*/  @P0 IMAD.HI.U32 R4, R22, R4, RZ ;  /* 0x0000000416040227 */ /* 0x002fca00078e00ff */
[----:B------:R-:W-:-:S07]  /*4a90*/  @P0 SHF.R.U32.HI R22, RZ, R5, R4 ;  /* 0x00000005ff160219 */ /* 0x000fce0000011604 */
.L_x_5879:
[----:B------:R-:W-:Y:S05]  /*4aa0*/  BSYNC B0 ;  /* 0x0000000000007941 */ /* 0x000fea0003800000 */
.L_x_5877:
[----:B------:R-:W-:-:S05]  /*4ab0*/  IMAD R3, R22, R7, RZ ;  /* 0x0000000716037224 */ /* 0x000fca00078e02ff */
[----:B------:R-:W-:-:S07]  /*4ac0*/  VIMNMX R0, R0, R3, !PT ;  /* 0x0000000300007248 */ /* 0x000fce0007fe0100 */
.L_x_5876:
[----:B------:R-:W-:Y:S01]  /*4ad0*/  SHF.R.S32.HI R5, RZ, 0x1f, R0 ;  /* 0x0000001fff057819 */ /* 0x000fe20000011400 */
[----:B------:R-:W-:Y:S01]  /*4ae0*/  IMAD.MOV.U32 R3, RZ, RZ, RZ ;  /* 0x000000ffff037224 */ /* 0x000fe200078e00ff */
[----:B------:R-:W-:Y:S02]  /*4af0*/  PLOP3.LUT P0, PT, PT, PT, PT, 0x80, 0x0 ;  /* 0x000000000000781c */ /* 0x000fe40003f0f070 */
[----:B------:R-:W-:Y:S02]  /*4b00*/  CS2R R32, SRZ ;  /* 0x0000000000207805 */ /* 0x000fe4000001ff00 */
[----:B------:R-:W-:Y:S02]  /*4b10*/  LEA.HI R5, R5, R0, RZ, 0x6 ;  /* 0x0000000005057211 */ /* 0x000fe400078f30ff */
[----:B------:R-:W-:Y:S02]  /*4b20*/  CS2R R150, SRZ ;  /* 0x0000000000967805 */ /* 0x000fe4000001ff00 */
[----:B------:R-:W-:-:S02]  /*4b30*/  CS2R R148, SRZ ;  /* 0x0000000000947805 */ /* 0x000fc4000001ff00 */
[----:B------:R-:W-:Y:S02]  /*4b40*/  CS2R R146, SRZ ;  /* 0x0000000000927805 */ /* 0x000fe4000001ff00 */
[----:B------:R-:W-:Y:S02]  /*4b50*/  SHF.R.S32.HI R4, RZ, 0x6, R5 ;  /* 0x00000006ff047819 */ /* 0x000fe40000011405 */
        /* <DEDUP_REMOVED lines=63> */
[----:B------:R-:W-:Y:S02]  /*4f50*/  IMAD.MOV.U32 R0, RZ, RZ, RZ ;  /* 0x000000ffff007224 */ /* 0x000fe400078e00ff */
[----:B------:R-:W-:Y:S02]  /*4f60*/  IMAD.MOV.U32 R5, RZ, RZ, RZ ;  /* 0x000000ffff057224 */ /* 0x000fe400078e00ff */
[----:B------:R-:W-:Y:S01]  /*4f70*/  IMAD.MOV.U32 R178, RZ, RZ, RZ ;  /* 0x000000ffffb27224 */ /* 0x000fe200078e00ff */
[----:B------:R-:W-:Y:S06]  /*4f80*/  @!P1 BRA `(.L_x_5880) ;  /* 0x000000e400c09947 */ /* 0x000fec0003800000 */
[----:B------:R-:W1:Y:S02]  /*4f90*/  SHFL.IDX PT, R0, R222, RZ, 0x1f ;  /* 0x00001fffde007589 */ /* 0x000e6400000e0000 */
[----:B-1----:R-:W-:-:S04]  /*4fa0*/  LEA.HI R3, R0, R0, RZ, 0x1 ;  /* 0x0000000000037211 */ /* 0x002fc800078f08ff */
[----:B------:R-:W-:-:S05]  /*4fb0*/  LOP3.LUT R3, R3, 0x1fffe, RZ, 0xc0, !PT ;  /* 0x0001fffe03037812 */ /* 0x000fca00078ec0ff */
[----:B------:R-:W-:Y:S02]  /*4fc0*/  IMAD.IADD R3, R0, 0x1, -R3 ;  /* 0x0000000100037824 */ /* 0x000fe400078e0a03 */
[----:B------:R-:W-:Y:S02]  /*4fd0*/  IMAD.U32 R0, RZ, RZ, UR37 ;  /* 0x00000025ff007e24 */ /* 0x000fe4000f8e00ff */
[----:B------:R-:W-:-:S03]  /*4fe0*/  IMAD R3, R3, 0x8000, R2 ;  /* 0x0000800003037824 */ /* 0x000fc600078e0202 */
[----:B------:R-:W-:Y:S01]  /*4ff0*/  ISETP.NE.AND P0, PT, R0, 0x3, PT ;  /* 0x000000030000780c */ /* 0x000fe20003f05270 */
[----:B------:R-:W-:-:S05]  /*5000*/  VIADD R3, R3, 0x400 ;  /* 0x0000040003037836 */ /* 0x000fca0000000000 */
[----:B------:R-:W-:-:S04]  /*5010*/  SHF.R.U32.HI R3, RZ, 0x4, R3 ;  /* 0x00000004ff037819 */ /* 0x000fc80000011603 */
[----:B------:R-:W-:-:S04]  /*5020*/  LOP3.LUT R3, R3, 0x3fff, RZ, 0xc0, !PT ;  /* 0x00003fff03037812 */ /* 0x000fc800078ec0ff */
[----:B------:R-:W-:Y:S01]  /*5030*/  LOP3.LUT R23, R3, 0x2000000, RZ, 0xfc, !PT ;  /* 0x0200000003177812 */ /* 0x000fe200078efcff */
[----:B------:R-:W-:Y:S06]  /*5040*/  @!P0 BRA `(.L_x_5881) ;  /* 0x0000000000048947 */ /* 0x000fec0003800000 */
[----:B------:R-:W-:Y:S01]  /*5050*/  BPT.TRAP 0x1 ;  /* 0x000000040000795c */ /* 0x000fe20000300000 */
.L_x_5881:
[----:B------:R-:W-:Y:S01]  /*5060*/  IMAD R22, R18, 0x8, R2 ;  /* 0x0000000812167824 */ /* 0x000fe200078e0202 */
[----:B------:R-:W-:Y:S01]  /*5070*/  SHF.L.U32 R3, R19, 0x1f, RZ ;  /* 0x0000001f13037819 */ /* 0x000fe200000006ff */
[----:B------:R-:W-:Y:S01]  /*5080*/  VIADD R0, R2, 0x26800 ;  /* 0x0002680002007836 */ /* 0x000fe20000000000 */
[----:B------:R-:W-:Y:S01]  /*5090*/  BSSY B0, `(.L_x_5882) ;  /* 0x0000008000007945 */ /* 0x000fe20003800000 */
[----:B------:R-:W-:Y:S01]  /*50a0*/  IMAD R14, R18, 0x1000, R23 ;  /* 0x00001000120e7824 */ /* 0x000fe200078e0217 */
[----:B------:R-:W1:Y:S01]  /*50b0*/  SYNCS.PHASECHK.TRANS64.TRYWAIT P1, [R22+URZ+0x28c50], R3 ;  /* 0x028c5003160075a7 */ /* 0x000e62000802017f */
[----:B------:R-:W-:Y:S01]  /*50c0*/  IMAD.MOV.U32 R15, RZ, RZ, 0x40000040 ;  /* 0x40000040ff0f7424 */ /* 0x000fe200078e00ff */
[----:B------:R-:W-:-:S04]  /*50d0*/  SHF.R.U32.HI R0, RZ, 0x4, R0 ;  /* 0x00000004ff007819 */ /* 0x000fc80000011600 */
[----:B------:R-:W-:-:S04]  /*50e0*/  LOP3.LUT R0, R0, 0x3fff, RZ, 0xc0, !PT ;  /* 0x00003fff00007812 */ /* 0x000fc800078ec0ff */
[----:B------:R-:W-:Y:S01]  /*50f0*/  LOP3.LUT R10, R0, 0x10000, RZ, 0xfc, !PT ;  /* 0x00010000000a7812 */ /* 0x000fe200078efcff */
[----:B-1----:R-:W-:Y:S06]  /*5100*/  @!P1 BRA `(.L_x_5883) ;  /* 0x000001a8002c9947 */ /* 0x002fec0003800000 */
.L_x_6235:
[----:B------:R-:W-:Y:S05]  /*5110*/  BSYNC B0 ;  /* 0x0000000000007941 */ /* 0x000fea0003800000 */
.L_x_5882:
[----:B------:R-:W-:Y:S01]  /*5120*/  BAR.SYNC.DEFER_BLOCKING 0xe, 0x100 ;  /* 0x0384000000007b1d */ /* 0x000fe20000010000 */
[----:B------:R-:W-:Y:S01]  /*5130*/  IMAD.MOV.U32 R11, RZ, RZ, 0x40000040 ;  /* 0x40000040ff0b7424 */ /* 0x000fe200078e00ff */
[C---:B------:R-:W-:Y:S01]  /*5140*/  R2UR UR6, R14.reuse ;  /* 0x000000000e0672ca */ /* 0x040fe200000e0000 */
[----:B------:R-:W-:Y:S01]  /*5150*/  VIADD R6, R14, 0x80 ;  /* 0x000000800e067836 */ /* 0x000fe20000000000 */
[----:B------:R-:W-:Y:S01]  /*5160*/  R2UR UR7, R15 ;  /* 0x000000000f0772ca */ /* 0x000fe200000e0000 */
[C---:B------:R-:W-:Y:S01]  /*5170*/  VIADD R8, R10.reuse, 0x2 ;  /* 0x000000020a087836 */ /* 0x040fe20000000000 */
[----:B------:R-:W-:Y:S01]  /*5180*/  R2UR UR4, R10 ;  /* 0x000000000a0472ca */ /* 0x000fe200000e0000 */
[----:B------:R-:W-:Y:S01]  /*5190*/  IMAD.MOV.U32 R7, RZ, RZ, 0x40000040 ;  /* 0x40000040ff077424 */ /* 0x000fe200078e00ff */
[----:B------:R-:W-:Y:S01]  /*51a0*/  R2UR UR5, R11 ;  /* 0x000000000b0572ca */ /* 0x000fe200000e0000 */
[----:B------:R-:W-:Y:S01]  /*51b0*/  IMAD.MOV.U32 R9, RZ, RZ, 0x40000040 ;  /* 0x40000040ff097424 */ /* 0x000fe200078e00ff */
[----:B------:R-:W2:Y:S01]  /*51c0*/  S2R R0, SR_TID.X ;  /* 0x0000000000007919 */ /* 0x000ea20000002100 */
[----:B------:R-:W-:Y:S01]  /*51d0*/  VIADD R20, R14, 0x100 ;  /* 0x000001000e147836 */ /* 0x000fe20000000000 */
[----:B------:R-:W-:Y:S01]  /*51e0*/  BSSY B0, `(.L_x_5884) ;  /* 0x00000ee000007945 */ /* 0x000fe20003800000 */
[----:B------:R-:W-:-:S02]  /*51f0*/  IMAD.MOV.U32 R21, RZ, RZ, 0x40000040 ;  /* 0x40000040ff157424 */ /* 0x000fc400078e00ff */
[----:B------:R-:W-:Y:S02]  /*5200*/  IMAD.MOV.U32 R15, RZ, RZ, 0x40000040 ;  /* 0x40000040ff0f7424 */ /* 0x000fe400078e00ff */
[----:B-1----:R-:W-:-:S05]  /*5210*/  VIADD R3, R12, 0xfffffffe ;  /* 0xfffffffe0c037836 */ /* 0x002fca0000000000 */
[----:B------:R-:W-:Y:S01]  /*5220*/  ISETP.GE.AND P2, PT, R3, R4, PT ;  /* 0x000000040300720c */ /* 0x000fe20003f46270 */
[----:B0---45:R-:W-:-:S06]  /*5230*/  WARPGROUP.ARRIVE ;  /* 0x00000000000079c5 */ /* 0x031fcc0000000000 */
[----:B------:R-:W-:Y:S01]  /*5240*/  HGMMA.64x256x16.F32.BF16 R24, gdesc[UR4].tnspB, RZ, !UPT, gsb0 ;  /* 0x43e00000041879f0 */ /* 0x000fe2000c0018ff */
[----:B------:R-:W-:Y:S01]  /*5250*/  R2UR UR6, R6 ;  /* 0x00000000060672ca */ /* 0x000fe200000e0000 */
[----:B------:R-:W-:Y:S01]  /*5260*/  VIADD R6, R10, 0x4 ;  /* 0x000000040a067836 */ /* 0x000fe20000000000 */
[----:B------:R-:W-:Y:S01]  /*5270*/  R2UR UR7, R7 ;  /* 0x00000000070772ca */ /* 0x000fe200000e0000 */
[----:B------:R-:W-:Y:S01]  /*5280*/  IMAD.MOV.U32 R7, RZ, RZ, 0x40000040 ;  /* 0x40000040ff077424 */ /* 0x000fe200078e00ff */
[----:B------:R-:W-:Y:S02]  /*5290*/  R2UR UR4, R8 ;  /* 0x00000000080472ca */ /* 0x000fe400000e0000 */
[----:B------:R-:W-:Y:S02]  /*52a0*/  R2UR UR5, R9 ;  /* 0x00000000090572ca */ /* 0x000fe400000e0000 */
[----:B--2---:R-:W-:-:S04]  /*52b0*/  LOP3.LUT R0, R0, 0x7f, RZ, 0xc0, !PT ;  /* 0x0000007f00007812 */ /* 0x004fc800078ec0ff */
[----:B------:R-:W-:-:S13]  /*52c0*/  ISETP.NE.AND P1, PT, R0, RZ, PT ;  /* 0x000000ff0000720c */ /* 0x000fda0003f25270 */
[----:B------:R-:W-:-:S05]  /*52d0*/  @!P1 VIADD R0, R22, 0x28c60 ;  /* 0x00028c6016009836 */ /* 0x000fca0000000000 */
[----:B------:R-:W-:Y:S01]  /*52e0*/  @!P1 PRMT R0, RZ, 0x654, R0 ;  /* 0x00000654ff009816 */ /* 0x000fe20000000000 */
[----:B------:R-:W-:Y:S02]  /*52f0*/  WARPGROUP.DEPBAR.LE gsb0, 0x0 ;  /* 0x00008000000079c5 */ /* 0x000fe40000010000 */
[----:B------:R-:W-:-:S06]  /*5300*/  WARPGROUP.ARRIVE ;  /* 0x00000000000079c5 */ /* 0x000fcc0000000000 */
        /* <DEDUP_REMOVED lines=24> */
.L_x_5891:
[----:B------:R-:W-:Y:S01]  /*5490*/  BAR.SYNC.DEFER_BLOCKING 0xe, 0x100 ;  /* 0x0384000000007b1d */ /* 0x000fe20000010000 */
[C---:B------:R-:W-:Y:S01]  /*54a0*/  IMAD R5, R18.reuse, 0x40, R191 ;  /* 0x0000004012057824 */ /* 0x040fe200078e02bf */
[----:B------:R-:W-:Y:S01]  /*54b0*/  ISETP.GT.AND P3, PT, R3, R4, PT ;  /* 0x000000040300720c */ /* 0x000fe20003f64270 */
[----:B------:R-:W-:Y:S02]  /*54c0*/  VIADD R18, R18, 0x1 ;  /* 0x0000000112127836 */ /* 0x000fe40000000000 */
[----:B------:R-:W-:Y:S02]  /*54d0*/  IMAD R5, R5, 0x4, R2 ;  /* 0x0000000405057824 */ /* 0x000fe400078e0202 */
[----:B------:R-:W-:Y:S01]  /*54e0*/  VIADD R3, R3, 0xffffffff ;  /* 0xffffffff03037836 */ /* 0x000fe20000000000 */
[----:B------:R-:W-:-:S04]  /*54f0*/  ISETP.NE.AND P2, PT, R18, 0x2, PT ;  /* 0x000000021200780c */ /* 0x000fc80003f45270 */
[----:B------:R-:W-:Y:S02]  /*5500*/  SEL R12, RZ, 0x1, P2 ;  /* 0x00000001ff0c7807 */ /* 0x000fe40001000000 */
[----:B------:R-:W-:Y:S02]  /*5510*/  SEL R18, R18, RZ, P2 ;  /* 0x000000ff12127207 */ /* 0x000fe40001000000 */
[----:B------:R-:W-:Y:S01]  /*5520*/  LOP3.LUT R19, R19, R12, RZ, 0x3c, !PT ;  /* 0x0000000c13137212 */ /* 0x000fe200078e3cff */
[----:B01----:R-:W0:Y:S04]  /*5530*/  LDS R0, [R5+0x28800] ;  /* 0x0288000005007984 */ /* 0x003e280000000800 */
        /* <DEDUP_REMOVED lines=131> */
.L_x_5886:
[----:B------:R-:W-:Y:S01]  /*5d70*/  IMAD R0, R18, 0x8, R2 ;  /* 0x0000000812007824 */ /* 0x000fe200078e0202 */
[----:B------:R-:W-:-:S04]  /*5d80*/  SHF.L.U32 R5, R19, 0x1f, RZ ;  /* 0x0000001f13057819 */ /* 0x000fc800000006ff */
[----:B------:R0:W1:Y:S01]  /*5d90*/  SYNCS.PHASECHK.TRANS64.TRYWAIT P2, [R0+URZ+0x28c50], R5 ;  /* 0x028c5005000075a7 */ /* 0x000062000804017f */
[----:B------:R-:W-:Y:S05]  /*5da0*/  @!P0 BRA `(.L_x_5887) ;  /* 0x0000000000048947 */ /* 0x000fea0003800000 */
[----:B------:R-:W-:Y:S01]  /*5db0*/  BPT.TRAP 0x1 ;  /* 0x000000040000795c */ /* 0x000fe20000300000 */
.L_x_5887:
[----:B------:R-:W-:Y:S04]  /*5dc0*/  BSSY B1, `(.L_x_5888) ;  /* 0x0000004000017945 */ /* 0x000fe80003800000 */
[----:B-1----:R-:W-:Y:S05]  /*5dd0*/  @P2 BRA `(.L_x_5889) ;  /* 0x0000000000082947 */ /* 0x002fea0003800000 */
[----:B------:R-:W1:Y:S02]  /*5de0*/  SYNCS.PHASECHK.TRANS64.TRYWAIT P2, [R0+URZ+0x28c50], R5 ;  /* 0x028c5005000075a7 */ /* 0x000e64000804017f */
[----:B-1----:R-:W-:Y:S05]  /*5df0*/  @!P2 BRA `(.L_x_5890) ;  /* 0x0000019c0004a947 */ /* 0x002fea0003800000 */
.L_x_5889:
[----:B------:R-:W-:Y:S05]  /*5e00*/  BSYNC B1 ;  /* 0x0000000000017941 */ /* 0x000fea0003800000 */
.L_x_5888:
[----:B------:R-:W-:Y:S01]  /*5e10*/  IMAD R12, R18, 0x1000, R23 ;  /* 0x00001000120c7824 */ /* 0x000fe200078e0217 */
[----:B------:R-:W-:Y:S01]  /*5e20*/  R2UR UR4, R10 ;  /* 0x000000000a0472ca */ /* 0x000fe200000e0000 */
[----:B------:R-:W-:Y:S01]  /*5e30*/  IMAD.MOV.U32 R13, RZ, RZ, 0x40000040 ;  /* 0x40000040ff0d7424 */ /* 0x000fe200078e00ff */
[----:B------:R-:W-:Y:S01]  /*5e40*/  R2UR UR5, R11 ;  /* 0x000000000b0572ca */ /* 0x000fe200000e0000 */
[----:B------:R-:W-:Y:S01]  /*5e50*/  WARPGROUP.ARRIVE ;  /* 0x00000000000079c5 */ /* 0x000fe20000000000 */
[C---:B------:R-:W-:Y:S01]  /*5e60*/  R2UR UR6, R12.reuse ;  /* 0x000000000c0672ca */ /* 0x040fe200000e0000 */
[----:B------:R-:W-:Y:S01]  /*5e70*/  VIADD R20, R12, 0x80 ;  /* 0x000000800c147836 */ /* 0x000fe20000000000 */
[----:B------:R-:W-:Y:S01]  /*5e80*/  R2UR UR7, R13 ;  /* 0x000000000d0772ca */ /* 0x000fe200000e0000 */
[----:B------:R-:W-:Y:S02]  /*5e90*/  IMAD.MOV.U32 R21, RZ, RZ, 0x40000040 ;  /* 0x40000040ff157424 */ /* 0x000fe400078e00ff */
[----:B------:R-:W-:-:S02]  /*5ea0*/  IMAD.MOV.U32 R13, RZ, RZ, 0x40000040 ;  /* 0x40000040ff0d7424 */ /* 0x000fc400078e00ff */
[----:B01----:R-:W-:-:S05]  /*5eb0*/  @!P1 VIADD R0, R0, 0x28c60 ;  /* 0x00028c6000009836 */ /* 0x003fca0000000000 */
[----:B------:R-:W-:-:S03]  /*5ec0*/  @!P1 PRMT R0, RZ, 0x654, R0 ;  /* 0x00000654ff009816 */ /* 0x000fc60000000000 */
[----:B------:R-:W-:Y:S01]  /*5ed0*/  HGMMA.64x256x16.F32.BF16 R24, gdesc[UR4].tnspB, R24, gsb0 ;  /* 0x43e00000041879f0 */ /* 0x000fe20008001818 */
[----:B------:R-:W-:Y:S02]  /*5ee0*/  R2UR UR4, R8 ;  /* 0x00000000080472ca */ /* 0x000fe400000e0000 */
[----:B------:R-:W-:Y:S02]  /*5ef0*/  R2UR UR5, R9 ;  /* 0x00000000090572ca */ /* 0x000fe400000e0000 */
[----:B------:R-:W-:Y:S01]  /*5f00*/  R2UR UR6, R20 ;  /* 0x00000000140672ca */ /* 0x000fe200000e0000 */
[C---:B------:R-:W-:Y:S01]  /*5f10*/  VIADD R20, R12.reuse, 0x100 ;  /* 0x000001000c147836 */ /* 0x040fe20000000000 */
[----:B------:R-:W-:Y:S01]  /*5f20*/  R2UR UR7, R21 ;  /* 0x00000000150772ca */ /* 0x000fe200000e0000 */
[----:B------:R-:W-:Y:S02]  /*5f30*/  IMAD.MOV.U32 R21, RZ, RZ, 0x40000040 ;  /* 0x40000040ff157424 */ /* 0x000fe400078e00ff */
        /* <DEDUP_REMOVED lines=24> */
.L_x_5885:
[----:B------:R-:W-:Y:S05]  /*60c0*/  BSYNC B0 ;  /* 0x0000000000007941 */ /* 0x000fea0003800000 */
.L_x_5884:
        /* <DEDUP_REMOVED lines=9> */
[----:B01----:R-:W0:Y:S04]  /*6160*/  LDS R0, [R3+0x28800] ;  /* 0x0288000003007984 */ /* 0x003e280000000800 */
        /* <DEDUP_REMOVED lines=133> */
.L_x_5871:
        /* <DEDUP_REMOVED lines=24> */
.L_x_5894:
[----:B------:R-:W-:-:S13]  /*6b40*/  ISETP.NE.AND P0, PT, R7, 0x1, PT ;  /* 0x000000010700780c */ /* 0x000fda0003f05270 */
[----:B------:R-:W1:Y:S02]  /*6b50*/  @P0 LDC.64 R4, c[0x0][0x9e8] ;  /* 0x00027a00ff040b82 */ /* 0x000e640000000a00 */
[----:B-1----:R-:W-:-:S05]  /*6b60*/  @P0 IMAD.HI.U32 R4, R3, R4, RZ ;  /* 0x0000000403040227 */ /* 0x002fca00078e00ff */
[----:B------:R-:W-:-:S07]  /*6b70*/  @P0 SHF.R.U32.HI R3, RZ, R5, R4 ;  /* 0x00000005ff030219 */ /* 0x000fce0000011604 */
.L_x_5895:
[----:B------:R-:W-:Y:S05]  /*6b80*/  BSYNC B0 ;  /* 0x0000000000007941 */ /* 0x000fea0003800000 */
.L_x_5893:
[----:B------:R-:W-:-:S05]  /*6b90*/  IMAD R3, R3, R7, R7 ;  /* 0x0000000703037224 */ /* 0x000fca00078e0207 */
[----:B------:R-:W-:-:S07]  /*6ba0*/  VIMNMX R0, R0, R3, PT ;  /* 0x0000000300007248 */ /* 0x000fce0003fe0100 */
.L_x_5892:
        /* <DEDUP_REMOVED lines=8> */
[----:B------:R-:W-:Y:S01]  /*6c30*/  VIMNMX R168, R168, R3, PT ;  /* 0x00000003a8a87248 */ /* 0x000fe20003fe0100 */
        /* <DEDUP_REMOVED lines=15> */
.L_x_5898:
[----:B------:R-:W-:-:S13]  /*6d30*/  ISETP.NE.AND P0, PT, R7, 0x1, PT ;  /* 0x000000010700780c */ /* 0x000fda0003f05270 */
[----:B------:R-:W1:Y:S02]  /*6d40*/  @P0 LDC.64 R8, c[0x0][0x9e8] ;  /* 0x00027a00ff080b82 */ /* 0x000e640000000a00 */
[----:B-1----:R-:W-:-:S05]  /*6d50*/  @P0 IMAD.HI.U32 R6, R0, R8, RZ ;  /* 0x0000000800060227 */ /* 0x002fca00078e00ff */
[----:B------:R-:W-:-:S07]  /*6d60*/  @P0 SHF.R.U32.HI R0, RZ, R9, R6 ;  /* 0x00000009ff000219 */ /* 0x000fce0000011606 */
.L_x_5899:
[----:B------:R-:W-:Y:S05]  /*6d70*/  BSYNC B0 ;  /* 0x0000000000007941 */ /* 0x000fea0003800000 */
.L_x_5897:
[----:B------:R-:W-:-:S05]  /*6d80*/  IMAD R3, R0, R7, RZ ;  /* 0x0000000700037224 */ /* 0x000fca00078e02ff */
[----:B------:R-:W-:-:S07]  /*6d90*/  VIMNMX R4, R4, R3, !PT ;  /* 0x0000000304047248 */ /* 0x000fce0007fe0100 */
.L_x_5896:
        /* <DEDUP_REMOVED lines=86> */
[----:B------:R-:W-:-:S04]  /*7300*/  LOP3.LUT R3, R3, 0x3fff, RZ, 0xc0, !PT ;  /* 0x00003fff03037812 */ /* 0x000fc800078ec0ff */
[----:B------:R-:W-:Y:S01]  /*7310*/  LOP3.LUT R190, R3, 0x2000000, RZ, 0xfc, !PT ;  /* 0x0200000003be7812 */ /* 0x000fe200078efcff */
        /* <DEDUP_REMOVED lines=16> */
[----:B0-2-45:R-:W-:Y:S05]  /*7420*/  CALL.ABS.NOINC R14 ;  /* 0x000000000e007343 */ /* 0x035fea0003c00000 */
.L_x_5901:
[----:B------:R-:W-:Y:S05]  /*7430*/  BSYNC B6 ;  /* 0x0000000000067941 */ /* 0x000fea0003800000 */
.L_x_5900:
        /* <DEDUP_REMOVED lines=12> */
.L_x_5905:
[----:B--2---:R2:W3:Y:S02]  /*7500*/  SYNCS.PHASECHK.TRANS64.TRYWAIT P0, [R2+URZ+0x28c00], R3 ;  /* 0x028c0003020075a7 */ /* 0x0044e4000800017f */
[----:B---3--:R-:W-:Y:S05]  /*7510*/  @!P0 NANOSLEEP.SYNCS 0x989680 ;  /* 0x009896800000895d */ /* 0x008fea0003900000 */
[----:B------:R-:W3:Y:S02]  /*7520*/  @!P0 SYNCS.PHASECHK.TRANS64 P0, [R2+URZ+0x28c00], R3 ;  /* 0x028c0003020085a7 */ /* 0x000ee4000800007f */
[----:B---3--:R-:W-:Y:S05]  /*7530*/  @!P0 BRA `(.L_x_5905) ;  /* 0xfffffffc00f08947 */ /* 0x008fea000383ffff */
.L_x_5904:
[----:B------:R-:W-:Y:S05]  /*7540*/  BSYNC B0 ;  /* 0x0000000000007941 */ /* 0x000fea0003800000 */
.L_x_5903:
[----:B------:R-:W-:Y:S05]  /*7550*/  BRA `(.L_x_5906) ;  /* 0x0000002c00787947 */ /* 0x000fea0003800000 */
.L_x_5902:
[----:B------:R-:W-:Y:S01]  /*7560*/  VIADD R3, R2, 0x20400 ;  /* 0x0002040002037836 */ /* 0x000fe20000000000 */
[----:B-----5:R-:W-:Y:S01]  /*7570*/  SHF.R.S32.HI R0, RZ, 0x1f, R37 ;  /* 0x0000001fff007819 */ /* 0x020fe20000011425 */
[----:B------:R-:W-:Y:S01]  /*7580*/  ULDC.64 UR4, c[0x0][0x3f8] ;  /* 0x0000fe0000047ab9 */ /* 0x000fe20000000a00 */
[----:B------:R-:W-:Y:S01]  /*7590*/  ULDC.64 UR6, c[0x0][0x408] ;  /* 0x0001020000067ab9 */ /* 0x000fe20000000a00 */
[----:B----4-:R-:W-:Y:S01]  /*75a0*/  IMAD.WIDE.U32 R24, R37, UR4, RZ ;  /* 0x0000000425187c25 */ /* 0x010fe2000f8e00ff */
[----:B------:R-:W-:Y:S01]  /*75b0*/  LOP3.LUT P0, RZ, R3, 0x3ff, RZ, 0xc0, !PT ;  /* 0x000003ff03ff7812 */ /* 0x000fe2000780c0ff */
[----:B------:R-:W-:Y:S02]  /*75c0*/  BSSY B6, `(.L_x_5907) ;  /* 0x0000019000067945 */ /* 0x000fe40003800000 */
[C---:B------:R-:W-:Y:S02]  /*75d0*/  IMAD R4, R0.reuse, UR4, RZ ;  /* 0x0000000400047c24 */ /* 0x040fe4000f8e02ff */
[----:B------:R-:W-:-:S02]  /*75e0*/  IMAD R0, R0, UR6, RZ ;  /* 0x0000000600007c24 */ /* 0x000fc4000f8e02ff */
        /* <DEDUP_REMOVED lines=22> */
.L_x_5908:
[----:B------:R-:W-:Y:S05]  /*7750*/  BSYNC B6 ;  /* 0x0000000000067941 */ /* 0x000fea0003800000 */
.L_x_5907:
[----:B------:R-:W-:Y:S01]  /*7760*/  ULDC.U8 UR4, c[0x0][0x410] ;  /* 0x0001040000047ab9 */ /* 0x000fe20000000000 */
[----:B------:R-:W-:Y:S01]  /*7770*/  BSSY B0, `(.L_x_5909) ;  /* 0x00002b4000007945 */ /* 0x000fe20003800000 */
[----:B------:R-:W-:Y:S01]  /*7780*/  ISETP.NE.AND P0, PT, RZ, UR4, PT ;  /* 0x00000004ff007c0c */ /* 0x000fe2000bf05270 */
[----:B------:R-:W-:-:S12]  /*7790*/  IMAD.IADD R34, R186, 0x1, R192 ;  /* 0x00000001ba227824 */ /* 0x000fd800078e02c0 */
[----:B------:R-:W-:Y:S05]  /*77a0*/  @!P0 BRA `(.L_x_5910) ;  /* 0x00000014009c8947 */ /* 0x000fea0003800000 */
[----:B------:R-:W1:Y:S01]  /*77b0*/  LDC R37, c[0x0][0x448] ;  /* 0x00011200ff257b82 */ /* 0x000e620000000800 */
[----:B------:R-:W-:Y:S01]  /*77c0*/  IMAD R3, R225, 0x20, R34 ;  /* 0x00000020e1037824 */ /* 0x000fe200078e0222 */
[----:B------:R-:W-:Y:S01]  /*77d0*/  ULDC.64 UR4, c[0x0][0x3f8] ;  /* 0x0000fe0000047ab9 */ /* 0x000fe20000000a00 */
[----:B------:R-:W-:Y:S01]  /*77e0*/  ULDC.64 UR6, c[0x0][0x408] ;  /* 0x0001020000067ab9 */ /* 0x000fe20000000a00 */
[----:B------:R-:W-:Y:S02]  /*77f0*/  IMAD.MOV.U32 R6, RZ, RZ, R24 ;  /* 0x000000ffff067224 */ /* 0x000fe400078e0018 */
[----:B------:R-:W-:Y:S02]  /*7800*/  IMAD.MOV.U32 R7, RZ, RZ, R29 ;  /* 0x000000ffff077224 */ /* 0x000fe400078e001d */
[----:B------:R-:W-:Y:S02]  /*7810*/  IMAD.MOV.U32 R8, RZ, RZ, R26 ;  /* 0x000000ffff087224 */ /* 0x000fe400078e001a */
[----:B------:R-:W-:Y:S01]  /*7820*/  IMAD.MOV.U32 R9, RZ, RZ, R31 ;  /* 0x000000ffff097224 */ /* 0x000fe200078e001f */
[----:B-1----:R-:W-:-:S13]  /*7830*/  ISETP.NE.AND P0, PT, R37, 0x1, PT ;  /* 0x000000012500780c */ /* 0x002fda0003f05270 */
[----:B------:R-:W1:Y:S08]  /*7840*/  @P0 LDC R0, c[0x0][0x44c] ;  /* 0x00011300ff000b82 */ /* 0x000e700000000800 */
[----:B------:R-:W2:Y:S01]  /*7850*/  @P0 LDC R5, c[0x0][0x450] ;  /* 0x00011400ff050b82 */ /* 0x000ea20000000800 */
[----:B-1----:R-:W-:-:S05]  /*7860*/  @P0 IMAD.HI.U32 R0, R3, R0, RZ ;  /* 0x0000000003000227 */ /* 0x002fca00078e00ff */
[----:B--2---:R-:W-:-:S04]  /*7870*/  @P0 SHF.R.U32.HI R3, RZ, R5, R0 ;  /* 0x00000005ff030219 */ /* 0x004fc80000011600 */
        /* <DEDUP_REMOVED lines=17> */
[----:B------:R1:W2:Y:S04]  /*7990*/  SHFL.IDX PT, R3, R6, RZ, 0x1c1f ;  /* 0x001c1fff06037589 */ /* 0x0002a800000e0000 */
[----:B------:R1:W3:Y:S04]  /*79a0*/  SHFL.IDX PT, R0, R4, RZ, 0x1c1f ;  /* 0x001c1fff04007589 */ /* 0x0002e800000e0000 */
[----:B------:R1:W4:Y:S04]  /*79b0*/  SHFL.IDX PT, R5, R8, RZ, 0x1c1f ;  /* 0x001c1fff08057589 */ /* 0x00032800000e0000 */
[----:B------:R1:W0:Y:S02]  /*79c0*/  SHFL.IDX PT, R14, R7, RZ, 0x1c1f ;  /* 0x001c1fff070e7589 */ /* 0x00022400000e0000 */
.L_x_6241:
[----:B------:R-:W-:Y:S01]  /*79d0*/  IMAD R37, R22, R37, RZ ;  /* 0x0000002516257224 */ /* 0x000fe200078e02ff */
[----:B------:R-:W-:Y:S01]  /*79e0*/  BSSY B1, `(.L_x_5912) ;  /* 0x000001d000017945 */ /* 0x000fe20003800000 */
[----:B------:R-:W-:Y:S02]  /*79f0*/  CS2R R20, SRZ ;  /* 0x0000000000147805 */ /* 0x000fe4000001ff00 */
[----:B------:R-:W-:Y:S02]  /*7a00*/  CS2R R28, SRZ ;  /* 0x00000000001c7805 */ /* 0x000fe4000001ff00 */
[----:B------:R-:W-:Y:S02]  /*7a10*/  CS2R R24, SRZ ;  /* 0x0000000000187805 */ /* 0x000fe4000001ff00 */
[----:B------:R-:W-:Y:S02]  /*7a20*/  ISETP.GE.AND P0, PT, R34, R37, PT ;  /* 0x000000252200720c */ /* 0x000fe40003f06270 */
[----:B------:R-:W-:-:S11]  /*7a30*/  CS2R R30, SRZ ;  /* 0x00000000001e7805 */ /* 0x000fd6000001ff00 */
        /* <DEDUP_REMOVED lines=8> */
[C---:B------:R-:W-:Y:S01]  /*7ac0*/  @!P3 IMAD.SHL.U32 R33, R199.reuse, 0x2, RZ ;  /* 0x00000002c721b824 */ /* 0x040fe200078e00ff */
[----:B------:R-:W-:Y:S02]  /*7ad0*/  @!P3 SHF.L.U64.HI R24, R199, 0x1, R226 ;  /* 0x00000001c718b819 */ /* 0x000fe400000102e2 */
[----:B------:R-:W-:Y:S02]  /*7ae0*/  CS2R R30, SRZ ;  /* 0x00000000001e7805 */ /* 0x000fe4000001ff00 */
[----:B------:R-:W-:Y:S01]  /*7af0*/  CS2R R20, SRZ ;  /* 0x0000000000147805 */ /* 0x000fe2000001ff00 */
[----:B------:R-:W-:Y:S01]  /*7b00*/  @!P2 IMAD.WIDE R10, R188, 0x2, R10 ;  /* 0x00000002bc0aa825 */ /* 0x000fe200078e020a */
[-C--:B------:R-:W-:Y:S02]  /*7b10*/  @!P3 IADD3 R26, P0, R0, R33.reuse, RZ ;  /* 0x00000021001ab210 */ /* 0x080fe40007f1e0ff */
[----:B0-----:R-:W-:Y:S01]  /*7b20*/  @!P3 IADD3 R32, P1, R14, R33, RZ ;  /* 0x000000210e20b210 */ /* 0x001fe20007f3e0ff */
[----:B------:R-:W-:Y:S01]  /*7b30*/  @!P2 IMAD.WIDE R12, R188, 0x2, R14 ;  /* 0x00000002bc0ca825 */ /* 0x000fe200078e020e */
[----:B------:R0:W5:Y:S03]  /*7b40*/  @!P2 LD.E.64 R28, desc[UR42][R10.64] ;  /* 0x0000002a0a1ca980 */ /* 0x000166000c101b00 */
[--C-:B------:R-:W-:Y:S01]  /*7b50*/  @!P3 IMAD.X R27, R3, 0x1, R24.reuse, P0 ;  /* 0x00000001031bb824 */ /* 0x100fe200000e0618 */
[----:B------:R0:W5:Y:S01]  /*7b60*/  @!P2 LD.E.64 R30, desc[UR42][R12.64] ;  /* 0x0000002a0c1ea980 */ /* 0x000162000c101b00 */
[----:B------:R-:W-:Y:S01]  /*7b70*/  @!P3 IMAD.X R33, R5, 0x1, R24, P1 ;  /* 0x000000010521b824 */ /* 0x000fe200008e0618 */
[----:B------:R-:W-:-:S02]  /*7b80*/  CS2R R24, SRZ ;  /* 0x0000000000187805 */ /* 0x000fc4000001ff00 */
[----:B------:R0:W5:Y:S04]  /*7b90*/  @!P3 LD.E.64 R20, desc[UR42][R26.64] ;  /* 0x0000002a1a14b980 */ /* 0x000168000c101b00 */
[----:B------:R0:W5:Y:S02]  /*7ba0*/  @!P3 LD.E.64 R24, desc[UR42][R32.64] ;  /* 0x0000002a2018b980 */ /* 0x000164000c101b00 */
.L_x_5913:
[----:B------:R-:W-:Y:S05]  /*7bb0*/  BSYNC B1 ;  /* 0x0000000000017941 */ /* 0x000fea0003800000 */
.L_x_5912:
[----:B---3-5:R-:W-:Y:S01]  /*7bc0*/  IMAD.MOV.U32 R0, RZ, RZ, R20 ;  /* 0x000000ffff007224 */ /* 0x028fe200078e0014 */
[----:B------:R-:W-:Y:S01]  /*7bd0*/  UMOV UR4, 0xffffffff ;  /* 0xffffffff00047882 */ /* 0x000fe20000000000 */
[----:B--2---:R-:W-:Y:S01]  /*7be0*/  IMAD.MOV.U32 R3, RZ, RZ, R21 ;  /* 0x000000ffff037224 */ /* 0x004fe200078e0015 */
[----:B0-----:R-:W-:Y:S01]  /*7bf0*/  CS2R R26, SRZ ;  /* 0x00000000001a7805 */ /* 0x001fe2000001ff00 */
[----:B----4-:R-:W-:Y:S01]  /*7c00*/  IMAD.MOV.U32 R5, RZ, RZ, R28 ;  /* 0x000000ffff057224 */ /* 0x010fe200078e001c */
        /* <DEDUP_REMOVED lines=16> */
[----:B------:R0:W4:Y:S04]  /*7d10*/  SHFL.IDX PT, R5, R8, 0x1, 0x1c1f ;  /* 0x003c1f0008057f89 */ /* 0x00012800000e0000 */
[----:B------:R0:W0:Y:S02]  /*7d20*/  SHFL.IDX PT, R14, R7, 0x1, 0x1c1f ;  /* 0x003c1f00070e7f89 */ /* 0x00002400000e0000 */
.L_x_6247:
[----:B01----:R-:W-:Y:S01]  /*7d30*/  VIADD R4, R34, 0x20 ;  /* 0x0000002022047836 */ /* 0x003fe20000000000 */
[----:B------:R-:W-:Y:S01]  /*7d40*/  LEA.HI R6, R219, R219, RZ, 0x1 ;  /* 0x000000dbdb067211 */ /* 0x000fe200078f08ff */
[----:B------:R-:W-:Y:S01]  /*7d50*/  BSSY B1, `(.L_x_5915) ;  /* 0x0000020000017945 */ /* 0x000fe20003800000 */
[----:B------:R-:W-:Y:S01]  /*7d60*/  IMAD.SHL.U32 R34, R193, 0x40, RZ ;  /* 0x00000040c1227824 */ /* 0x000fe200078e00ff */
[----:B------:R-:W-:Y:S02]  /*7d70*/  CS2R R10, SRZ ;  /* 0x00000000000a7805 */ /* 0x000fe4000001ff00 */
[----:B------:R-:W-:Y:S02]  /*7d80*/  ISETP.GE.AND P0, PT, R4, R37, PT ;  /* 0x000000250400720c */ /* 0x000fe40003f06270 */
[----:B------:R-:W-:Y:S02]  /*7d90*/  CS2R R8, SRZ ;  /* 0x0000000000087805 */ /* 0x000fe4000001ff00 */
[----:B------:R-:W-:-:S02]  /*7da0*/  LOP3.LUT R6, R6, 0xfffffffe, RZ, 0xc0, !PT ;  /* 0xfffffffe06067812 */ /* 0x000fc400078ec0ff */
[----:B------:R-:W-:-:S03]  /*7db0*/  CS2R R12, SRZ ;  /* 0x00000000000c7805 */ /* 0x000fc6000001ff00 */
[----:B------:R-:W-:-:S05]  /*7dc0*/  IMAD.IADD R6, R219, 0x1, -R6 ;  /* 0x00000001db067824 */ /* 0x000fca00078e0a06 */
[----:B------:R-:W-:Y:S01]  /*7dd0*/  SHF.L.U32 R35, R6, 0x1f, RZ ;  /* 0x0000001f06237819 */ /* 0x000fe200000006ff */
[----:B------:R-:W-:Y:S06]  /*7de0*/  @P0 BRA `(.L_x_5916) ;  /* 0x0000000000580947 */ /* 0x000fec0003800000 */
        /* <DEDUP_REMOVED lines=13> */
[----:B------:R-:W-:Y:S01]  /*7ec0*/  @!P3 IADD3 R4, P1, R14, R9, RZ ;  /* 0x000000090e04b210 */ /* 0x000fe20007f3e0ff */
        /* <DEDUP_REMOVED lines=8> */
.L_x_5916:
[----:B------:R-:W-:Y:S05]  /*7f50*/  BSYNC B1 ;  /* 0x0000000000017941 */ /* 0x000fea0003800000 */
.L_x_5915:
[----:B------:R-:W1:Y:S01]  /*7f60*/  SYNCS.PHASECHK.TRANS64.TRYWAIT P0, [R2+URZ+0x28c00], R35 ;  /* 0x028c0023020075a7 */ /* 0x000e62000800017f */
[----:B--2---:R-:W-:Y:S01]  /*7f70*/  LOP3.LUT R3, R34, 0x1c0, RZ, 0xc0, !PT ;  /* 0x000001c022037812 */ /* 0x004fe200078ec0ff */
[----:B0----5:R-:W-:Y:S01]  /*7f80*/  IMAD.MOV.U32 R4, RZ, RZ, R26 ;  /* 0x000000ffff047224 */ /* 0x021fe200078e001a */
[----:B------:R-:W-:Y:S01]  /*7f90*/  VIADDMNMX R41, R37, -R192, 0x40, PT ;  /* 0x0000004025297446 */ /* 0x000fe200038009c0 */
[----:B----4-:R-:W-:Y:S01]  /*7fa0*/  IMAD.MOV.U32 R5, RZ, RZ, R11 ;  /* 0x000000ffff057224 */ /* 0x010fe200078e000b */
[----:B---3--:R-:W-:Y:S01]  /*7fb0*/  LOP3.LUT R0, R3, 0x18, R16, 0xf8, !PT ;  /* 0x0000001803007812 */ /* 0x008fe200078ef810 */
[----:B------:R-:W-:Y:S01]  /*7fc0*/  IMAD.MOV.U32 R6, RZ, RZ, R8 ;  /* 0x000000ffff067224 */ /* 0x000fe200078e0008 */
[----:B------:R-:W-:Y:S01]  /*7fd0*/  SHF.R.U32.HI R3, RZ, 0x3, R3 ;  /* 0x00000003ff037819 */ /* 0x000fe20000011603 */
[----:B------:R-:W-:Y:S01]  /*7fe0*/  BSSY B1, `(.L_x_5917) ;  /* 0x0000015000017945 */ /* 0x000fe20003800000 */
[----:B------:R-:W-:Y:S01]  /*7ff0*/  PRMT R40, R4, 0x7610, R40 ;  /* 0x0000761004287816 */ /* 0x000fe20000000028 */
[----:B------:R-:W-:Y:S01]  /*8000*/  IMAD.MOV.U32 R4, RZ, RZ, R10 ;  /* 0x000000ffff047224 */ /* 0x000fe200078e000a */
[----:B------:R-:W-:Y:S01]  /*8010*/  LOP3.LUT R0, R0, R3, RZ, 0x3c, !PT ;  /* 0x0000000300007212 */ /* 0x000fe200078e3cff */
[----:B------:R-:W-:Y:S01]  /*8020*/  IMAD.MOV.U32 R3, RZ, RZ, R27 ;  /* 0x000000ffff037224 */ /* 0x000fe200078e001b */
[----:B------:R-:W-:Y:S01]  /*8030*/  PRMT R42, R5, 0x7610, R42 ;  /* 0x00007610052a7816 */ /* 0x000fe2000000002a */
[----:B------:R-:W-:Y:S01]  /*8040*/  IMAD.MOV.U32 R5, RZ, RZ, R13 ;  /* 0x000000ffff057224 */ /* 0x000fe200078e000d */
[----:B------:R-:W-:Y:S01]  /*8050*/  PRMT R45, R45, 0x5410, R4 ;  /* 0x000054102d2d7816 */ /* 0x000fe20000000004 */
[----:B------:R-:W-:Y:S01]  /*8060*/  IMAD.MOV.U32 R4, RZ, RZ, R12 ;  /* 0x000000ffff047224 */ /* 0x000fe200078e000c */
[----:B------:R-:W-:Y:S01]  /*8070*/  PRMT R44, R44, 0x5410, R3 ;  /* 0x000054102c2c7816 */ /* 0x000fe20000000003 */
[----:B------:R-:W-:Y:S01]  /*8080*/  IMAD R3, R203, 0x200, R0 ;  /* 0x00000200cb037824 */ /* 0x000fe200078e0200 */
[----:B------:R-:W-:Y:S01]  /*8090*/  PRMT R46, R46, 0x5410, R6 ;  /* 0x000054102e2e7816 */ /* 0x000fe20000000006 */
[----:B------:R-:W-:Y:S01]  /*80a0*/  IMAD.MOV.U32 R0, RZ, RZ, R9 ;  /* 0x000000ffff007224 */ /* 0x000fe200078e0009 */
[----:B------:R-:W-:Y:S01]  /*80b0*/  PRMT R44, R4, 0x7610, R44 ;  /* 0x00007610042c7816 */ /* 0x000fe2000000002c */
[----:B------:R-:W-:Y:S01]  /*80c0*/  IMAD R3, R3, 0x2, R2 ;  /* 0x0000000203037824 */ /* 0x000fe200078e0202 */
[----:B------:R-:W-:-:S02]  /*80d0*/  LOP3.LUT P2, RZ, R193, 0x4, RZ, 0xc0, !PT ;  /* 0x00000004c1ff7812 */ /* 0x000fc4000784c0ff */
[----:B------:R-:W-:Y:S01]  /*80e0*/  PRMT R43, R0, 0x7610, R43 ;  /* 0x00007610002b7816 */ /* 0x000fe2000000002b */
[C---:B------:R-:W-:Y:S01]  /*80f0*/  VIADD R4, R3.reuse, 0x20400 ;  /* 0x0002040003047836 */ /* 0x040fe20000000000 */
[----:B------:R-:W-:Y:S01]  /*8100*/  ISETP.GE.AND P1, PT, R186, R41, PT ;  /* 0x00000029ba00720c */ /* 0x000fe20003f26270 */
[----:B------:R-:W-:Y:S01]  /*8110*/  VIADD R0, R3, 0x20440 ;  /* 0x0002044003007836 */ /* 0x000fe20000000000 */
[----:B-1----:R-:W-:Y:S11]  /*8120*/  @!P0 BRA `(.L_x_5918) ;  /* 0x0000017c002c8947 */ /* 0x002ff60003800000 */
.L_x_6248:
[----:B------:R-:W-:Y:S05]  /*8130*/  BSYNC B1 ;  /* 0x0000000000017941 */ /* 0x000fea0003800000 */
.L_x_5917:
[----:B------:R-:W-:Y:S01]  /*8140*/  BSSY B1, `(.L_x_5919) ;  /* 0x0000067000017945 */ /* 0x000fe20003800000 */
[----:B------:R-:W-:Y:S01]  /*8150*/  PRMT R47, R47, 0x5410, R5 ;  /* 0x000054102f2f7816 */ /* 0x000fe20000000005 */
[----:B------:R-:W-:Y:S02]  /*8160*/  @P2 VIADD R0, R4, 0xffffffc0 ;  /* 0xffffffc004002836 */ /* 0x000fe40000000000 */
[----:B------:R-:W-:Y:S05]  /*8170*/  @P1 BRA `(.L_x_5920) ;  /* 0x00000004008c1947 */ /* 0x000fea0003800000 */
[----:B------:R-:W1:Y:S01]  /*8180*/  LDC R4, c[0x0][0x3f4] ;  /* 0x0000fd00ff047b82 */ /* 0x000e620000000800 */
[----:B------:R-:W-:Y:S01]  /*8190*/  BSSY B2, `(.L_x_5921) ;  /* 0x0000032000027945 */ /* 0x000fe20003800000 */
[-C--:B-1----:R-:W-:Y:S02]  /*81a0*/  ISETP.GE.AND P0, PT, R188, R4.reuse, PT ;  /* 0x00000004bc00720c */ /* 0x082fe40003f06270 */
[----:B------:R-:W-:-:S11]  /*81b0*/  ISETP.GE.AND P1, PT, R199, R4, PT ;  /* 0x00000004c700720c */ /* 0x000fd60003f26270 */
[----:B------:R-:W-:Y:S05]  /*81c0*/  @P0 BRA `(.L_x_5922) ;  /* 0x0000000000b80947 */ /* 0x000fea0003800000 */
[----:B------:R-:W1:Y:S01]  /*81d0*/  LDS.128 R4, [R3+0x20400] ;  /* 0x0204000003047984 */ /* 0x000e620000000c00 */
[----:B------:R-:W-:Y:S02]  /*81e0*/  SHF.R.U64 R14, R28, 0x10, R29 ;  /* 0x000000101c0e7819 */ /* 0x000fe4000000121d */
[----:B------:R-:W-:Y:S02]  /*81f0*/  SHF.R.U32.HI R34, RZ, 0x10, R31 ;  /* 0x00000010ff227819 */ /* 0x000fe4000001161f */
[----:B------:R-:W-:Y:S02]  /*8200*/  SHF.R.U32.HI R28, RZ, 0x10, R29 ;  /* 0x00000010ff1c7819 */ /* 0x000fe4000001161d */
[----:B------:R-:W-:Y:S02]  /*8210*/  SHF.R.U64 R33, R30, 0x10, R31 ;  /* 0x000000101e217819 */ /* 0x000fe4000000121f */
[----:B------:R-:W-:Y:S02]  /*8220*/  PRMT R34, R43, 0x5432, R34 ;  /* 0x000054322b227816 */ /* 0x000fe40000000022 */
[----:B------:R-:W-:-:S02]  /*8230*/  PRMT R31, R39, 0x5432, R28 ;  /* 0x00005432271f7816 */ /* 0x000fc4000000001c */
[----:B------:R-:W-:Y:S01]  /*8240*/  PRMT R30, R36, 0x5432, R14 ;  /* 0x00005432241e7816 */ /* 0x000fe2000000000e */
[C---:B0-----:R-:W-:Y:S01]  /*8250*/  IMAD.U32 R35, R34.reuse, 0x10000, RZ ;  /* 0x0001000022237824 */ /* 0x041fe200078e00ff */
[----:B------:R-:W-:Y:S01]  /*8260*/  LOP3.LUT R34, R34, 0xffff0000, RZ, 0xc0, !PT ;  /* 0xffff000022227812 */ /* 0x000fe200078ec0ff */
[C---:B------:R-:W-:Y:S01]  /*8270*/  IMAD.U32 R32, R31.reuse, 0x10000, RZ ;  /* 0x000100001f207824 */ /* 0x040fe200078e00ff */
[----:B------:R-:W-:Y:S02]  /*8280*/  PRMT R33, R36, 0x5410, R33 ;  /* 0x0000541024217816 */ /* 0x000fe40000000021 */
[----:B------:R-:W-:Y:S02]  /*8290*/  LOP3.LUT R31, R31, 0xffff0000, RZ, 0xc0, !PT ;  /* 0xffff00001f1f7812 */ /* 0x000fe400078ec0ff */
[C---:B-1----:R-:W-:Y:S01]  /*82a0*/  LOP3.LUT R15, R6.reuse, 0xffff0000, RZ, 0xc0, !PT ;  /* 0xffff0000060f7812 */ /* 0x042fe200078ec0ff */
[----:B------:R-:W-:Y:S01]  /*82b0*/  IMAD.U32 R14, R6, 0x10000, RZ ;  /* 0x00010000060e7824 */ /* 0x000fe200078e00ff */
[C---:B------:R-:W-:Y:S01]  /*82c0*/  LOP3.LUT R29, R7.reuse, 0xffff0000, RZ, 0xc0, !PT ;  /* 0xffff0000071d7812 */ /* 0x040fe200078ec0ff */
[----:B------:R-:W-:-:S02]  /*82d0*/  IMAD.U32 R28, R7, 0x10000, RZ ;  /* 0x00010000071c7824 */ /* 0x000fc400078e00ff */
[CC--:B------:R-:W-:Y:S01]  /*82e0*/  FMUL.FTZ R37, R15.reuse, R35.reuse ;  /* 0x000000230f257220 */ /* 0x0c0fe20000410000 */
[----:B------:R-:W-:Y:S01]  /*82f0*/  FMUL.FTZ R36, R15, R32 ;  /* 0x000000200f247220 */ /* 0x000fe20000410000 */
[----:B------:R-:W-:Y:S01]  /*8300*/  FMUL.FTZ R15, R29, R34 ;  /* 0x000000221d0f7220 */ /* 0x000fe20000410000 */
[----:B------:R-:W-:Y:S02]  /*8310*/  IMAD.U32 R6, R4, 0x10000, RZ ;  /* 0x0001000004067824 */ /* 0x000fe400078e00ff */
[C---:B------:R-:W-:Y:S01]  /*8320*/  FFMA.FTZ R37, R14.reuse, R32, -R37 ;  /* 0x000000200e257223 */ /* 0x040fe20000010825 */
[----:B------:R-:W-:Y:S01]  /*8330*/  FFMA.FTZ R36, R14, R35, R36 ;  /* 0x000000230e247223 */ /* 0x000fe20000010024 */
[-C--:B------:R-:W-:Y:S01]  /*8340*/  FFMA.FTZ R35, R28, R31.reuse, -R15 ;  /* 0x0000001f1c237223 */ /* 0x080fe2000001080f */
[C---:B------:R-:W-:Y:S01]  /*8350*/  IMAD.U32 R7, R5.reuse, 0x10000, RZ ;  /* 0x0001000005077824 */ /* 0x040fe200078e00ff */
[----:B------:R-:W-:Y:S01]  /*8360*/  LOP3.LUT R4, R4, 0xffff0000, RZ, 0xc0, !PT ;  /* 0xffff000004047812 */ /* 0x000fe200078ec0ff */
[C---:B------:R-:W-:Y:S01]  /*8370*/  IMAD.U32 R15, R30.reuse, 0x10000, RZ ;  /* 0x000100001e0f7824 */ /* 0x040fe200078e00ff */
[----:B------:R-:W-:Y:S01]  /*8380*/  LOP3.LUT R5, R5, 0xffff0000, RZ, 0xc0, !PT ;  /* 0xffff000005057812 */ /* 0x000fe200078ec0ff */
[----:B------:R-:W-:Y:S01]  /*8390*/  FMUL.FTZ R39, R29, R31 ;  /* 0x0000001f1d277220 */ /* 0x000fe20000410000 */
[C---:B------:R-:W-:Y:S01]  /*83a0*/  LOP3.LUT R14, R33.reuse, 0xffff0000, RZ, 0xc0, !PT ;  /* 0xffff0000210e7812 */ /* 0x040fe200078ec0ff */
[----:B------:R-:W-:Y:S01]  /*83b0*/  IMAD.U32 R29, R33, 0x10000, RZ ;  /* 0x00010000211d7824 */ /* 0x000fe200078e00ff */
[----:B------:R-:W-:Y:S01]  /*83c0*/  LOP3.LUT R30, R30, 0xffff0000, RZ, 0xc0, !PT ;  /* 0xffff00001e1e7812 */ /* 0x000fe200078ec0ff */
[----:B------:R-:W-:Y:S01]  /*83d0*/  FFMA.FTZ R34, R28, R34, R39 ;  /* 0x000000221c227223 */ /* 0x000fe20000010027 */
[C---:B------:R-:W-:Y:S01]  /*83e0*/  FMUL.FTZ R28, R4.reuse, R15 ;  /* 0x0000000f041c7220 */ /* 0x040fe20000410000 */
[-C--:B------:R-:W-:Y:S01]  /*83f0*/  FMUL.FTZ R31, R4, R29.reuse ;  /* 0x0000001d041f7220 */ /* 0x080fe20000410000 */
        /* <DEDUP_REMOVED lines=9> */
[----:B------:R-:W-:-:S05]  /*8490*/  F2FP.BF16.F32.PACK_AB R5, R14, R5 ;  /* 0x000000050e05723e */ /* 0x000fca00000010ff */
[----:B------:R1:W-:Y:S02]  /*84a0*/  STS.128 [R3+0x20400], R4 ;  /* 0x0204000403007388 */ /* 0x0003e40000000c00 */
.L_x_5922:
[----:B------:R-:W-:Y:S05]  /*84b0*/  BSYNC B2 ;  /* 0x0000000000027941 */ /* 0x000fea0003800000 */
.L_x_5921:
[----:B------:R-:W-:Y:S05]  /*84c0*/  @P1 BRA `(.L_x_5920) ;  /* 0x0000000000b81947 */ /* 0x000fea0003800000 */
[----:B-1----:R-:W1:Y:S01]  /*84d0*/  LDS.128 R4, [R0] ;  /* 0x0000000000047984 */ /* 0x002e620000000c00 */
[----:B------:R-:W-:Y:S02]  /*84e0*/  SHF.R.U64 R14, R20, 0x10, R21 ;  /* 0x00000010140e7819 */ /* 0x000fe40000001215 */
[----:B------:R-:W-:Y:S02]  /*84f0*/  SHF.R.U32.HI R30, RZ, 0x10, R25 ;  /* 0x00000010ff1e7819 */ /* 0x000fe40000011619 */
[----:B------:R-:W-:Y:S02]  /*8500*/  SHF.R.U32.HI R20, RZ, 0x10, R21 ;  /* 0x00000010ff147819 */ /* 0x000fe40000011615 */
[----:B------:R-:W-:Y:S02]  /*8510*/  SHF.R.U64 R29, R24, 0x10, R25 ;  /* 0x00000010181d7819 */ /* 0x000fe40000001219 */
        /* <DEDUP_REMOVED lines=23> */
[----:B0-----:R-:W-:Y:S01]  /*8690*/  FMUL.FTZ R35, R21, R25 ;  /* 0x0000001915237220 */ /* 0x001fe20000410000 */
        /* <DEDUP_REMOVED lines=16> */
[----:B------:R2:W-:Y:S02]  /*87a0*/  STS.128 [R0], R4 ;  /* 0x0000000400007388 */ /* 0x0005e40000000c00 */
.L_x_5920:
[----:B------:R-:W-:Y:S05]  /*87b0*/  BSYNC B1 ;  /* 0x0000000000017941 */ /* 0x000fea0003800000 */
.L_x_5919:
[----:B------:R-:W-:-:S13]  /*87c0*/  ISETP.GE.AND P0, PT, R236, R41, PT ;  /* 0x00000029ec00720c */ /* 0x000fda0003f06270 */
[----:B------:R-:W-:Y:S05]  /*87d0*/  @P0 BRA `(.L_x_5923) ;  /* 0x0000001800b40947 */ /* 0x000fea0003800000 */
[----:B-12---:R-:W1:Y:S01]  /*87e0*/  LDC R4, c[0x0][0x3f4] ;  /* 0x0000fd00ff047b82 */ /* 0x006e620000000800 */
[----:B------:R-:W-:Y:S01]  /*87f0*/  BSSY B1, `(.L_x_5924) ;  /* 0x0000032000017945 */ /* 0x000fe20003800000 */
[-C--:B-1----:R-:W-:Y:S02]  /*8800*/  ISETP.GE.AND P0, PT, R188, R4.reuse, PT ;  /* 0x00000004bc00720c */ /* 0x082fe40003f06270 */
[----:B------:R-:W-:-:S11]  /*8810*/  ISETP.GE.AND P1, PT, R199, R4, PT ;  /* 0x00000004c700720c */ /* 0x000fd60003f26270 */
[----:B------:R-:W-:Y:S05]  /*8820*/  @P0 BRA `(.L_x_5925) ;  /* 0x0000000000b80947 */ /* 0x000fea0003800000 */
[----:B------:R-:W1:Y:S01]  /*8830*/  LDS.128 R4, [R3+0x21400] ;  /* 0x0214000003047984 */ /* 0x000e620000000c00 */
[----:B------:R-:W-:Y:S02]  /*8840*/  SHF.R.U32.HI R24, RZ, 0x10, R13 ;  /* 0x00000010ff187819 */ /* 0x000fe4000001160d */
[----:B------:R-:W-:Y:S02]  /*8850*/  SHF.R.U32.HI R15, RZ, 0x10, R11 ;  /* 0x00000010ff0f7819 */ /* 0x000fe4000001160b */
[----:B------:R-:W-:Y:S02]  /*8860*/  PRMT R24, R47, 0x5432, R24 ;  /* 0x000054322f187816 */ /* 0x000fe40000000018 */
[----:B------:R-:W-:Y:S02]  /*8870*/  PRMT R15, R42, 0x5410, R15 ;  /* 0x000054102a0f7816 */ /* 0x000fe4000000000f */
[----:B------:R-:W-:Y:S01]  /*8880*/  SHF.R.U64 R14, R10, 0x10, R11 ;  /* 0x000000100a0e7819 */ /* 0x000fe2000000120b */
[----:B------:R-:W-:Y:S01]  /*8890*/  IMAD.U32 R25, R24, 0x10000, RZ ;  /* 0x0001000018197824 */ /* 0x000fe200078e00ff */
[----:B------:R-:W-:Y:S01]  /*88a0*/  SHF.R.U64 R21, R12, 0x10, R13 ;  /* 0x000000100c157819 */ /* 0x000fe2000000120d */
[----:B------:R-:W-:Y:S01]  /*88b0*/  IMAD.U32 R20, R15, 0x10000, RZ ;  /* 0x000100000f147824 */ /* 0x000fe200078e00ff */
[----:B------:R-:W-:-:S02]  /*88c0*/  LOP3.LUT R24, R24, 0xffff0000, RZ, 0xc0, !PT ;  /* 0xffff000018187812 */ /* 0x000fc400078ec0ff */
[----:B------:R-:W-:Y:S02]  /*88d0*/  LOP3.LUT R15, R15, 0xffff0000, RZ, 0xc0, !PT ;  /* 0xffff00000f0f7812 */ /* 0x000fe400078ec0ff */
[----:B------:R-:W-:Y:S02]  /*88e0*/  PRMT R14, R45, 0x5432, R14 ;  /* 0x000054322d0e7816 */ /* 0x000fe4000000000e */
[----:B------:R-:W-:Y:S02]  /*88f0*/  PRMT R21, R44, 0x5410, R21 ;  /* 0x000054102c157816 */ /* 0x000fe40000000015 */
[C---:B-1----:R-:W-:Y:S01]  /*8900*/  LOP3.LUT R11, R6.reuse, 0xffff0000, RZ, 0xc0, !PT ;  /* 0xffff0000060b7812 */ /* 0x042fe200078ec0ff */
[----:B------:R-:W-:Y:S01]  /*8910*/  IMAD.U32 R10, R6, 0x10000, RZ ;  /* 0x00010000060a7824 */ /* 0x000fe200078e00ff */
[C---:B------:R-:W-:Y:S01]  /*8920*/  LOP3.LUT R13, R7.reuse, 0xffff0000, RZ, 0xc0, !PT ;  /* 0xffff0000070d7812 */ /* 0x040fe200078ec0ff */
[----:B------:R-:W-:Y:S02]  /*8930*/  IMAD.U32 R12, R7, 0x10000, RZ ;  /* 0x00010000070c7824 */ /* 0x000fe400078e00ff */
[C---:B------:R-:W-:Y:S01]  /*8940*/  FMUL.FTZ R29, R11.reuse, R25 ;  /* 0x000000190b1d7220 */ /* 0x040fe20000410000 */
[----:B------:R-:W-:Y:S01]  /*8950*/  FMUL.FTZ R28, R11, R20 ;  /* 0x000000140b1c7220 */ /* 0x000fe20000410000 */
[----:B------:R-:W-:Y:S01]  /*8960*/  FMUL.FTZ R11, R13, R24 ;  /* 0x000000180d0b7220 */ /* 0x000fe20000410000 */
[----:B------:R-:W-:-:S02]  /*8970*/  IMAD.U32 R6, R4, 0x10000, RZ ;  /* 0x0001000004067824 */ /* 0x000fc400078e00ff */
        /* <DEDUP_REMOVED lines=25> */
.L_x_5925:
[----:B------:R-:W-:Y:S05]  /*8b10*/  BSYNC B1 ;  /* 0x0000000000017941 */ /* 0x000fea0003800000 */
.L_x_5924:
[----:B------:R-:W-:Y:S05]  /*8b20*/  @P1 BRA `(.L_x_5923) ;  /* 0x0000001400e01947 */ /* 0x000fea0003800000 */
[----:B-1----:R-:W1:Y:S01]  /*8b30*/  LDS.128 R4, [R0+0x1000] ;  /* 0x0010000000047984 */ /* 0x002e620000000c00 */
[----:B------:R-:W-:Y:S02]  /*8b40*/  SHF.R.U32.HI R15, RZ, 0x10, R9 ;  /* 0x00000010ff0f7819 */ /* 0x000fe40000011609 */
[----:B------:R-:W-:Y:S02]  /*8b50*/  SHF.R.U32.HI R12, RZ, 0x10, R27 ;  /* 0x00000010ff0c7819 */ /* 0x000fe4000001161b */
[----:B------:R-:W-:Y:S02]  /*8b60*/  PRMT R15, R43, 0x5410, R15 ;  /* 0x000054102b0f7816 */ /* 0x000fe4000000000f */
[----:B------:R-:W-:Y:S02]  /*8b70*/  PRMT R12, R44, 0x5432, R12 ;  /* 0x000054322c0c7816 */ /* 0x000fe4000000000c */
[----:B------:R-:W-:Y:S01]  /*8b80*/  SHF.R.U64 R14, R8, 0x10, R9 ;  /* 0x00000010080e7819 */ /* 0x000fe20000001209 */
[C---:B------:R-:W-:Y:S01]  /*8b90*/  IMAD.U32 R20, R15.reuse, 0x10000, RZ ;  /* 0x000100000f147824 */ /* 0x040fe200078e00ff */
[----:B------:R-:W-:Y:S01]  /*8ba0*/  SHF.R.U64 R11, R26, 0x10, R27 ;  /* 0x000000101a0b7819 */ /* 0x000fe2000000121b */
[----:B------:R-:W-:Y:S01]  /*8bb0*/  IMAD.U32 R13, R12, 0x10000, RZ ;  /* 0x000100000c0d7824 */ /* 0x000fe200078e00ff */
[----:B------:R-:W-:-:S02]  /*8bc0*/  LOP3.LUT R15, R15, 0xffff0000, RZ, 0xc0, !PT ;  /* 0xffff00000f0f7812 */ /* 0x000fc400078ec0ff */
[----:B------:R-:W-:Y:S02]  /*8bd0*/  LOP3.LUT R12, R12, 0xffff0000, RZ, 0xc0, !PT ;  /* 0xffff00000c0c7812 */ /* 0x000fe400078ec0ff */
[----:B------:R-:W-:Y:S02]  /*8be0*/  PRMT R11, R40, 0x5410, R11 ;  /* 0x00005410280b7816 */ /* 0x000fe4000000000b */
[----:B------:R-:W-:Y:S02]  /*8bf0*/  PRMT R14, R46, 0x5432, R14 ;  /* 0x000054322e0e7816 */ /* 0x000fe4000000000e */
[C---:B-1----:R-:W-:Y:S01]  /*8c00*/  LOP3.LUT R9, R6.reuse, 0xffff0000, RZ, 0xc0, !PT ;  /* 0xffff000006097812 */ /* 0x042fe200078ec0ff */
[C---:B------:R-:W-:Y:S01]  /*8c10*/  IMAD.U32 R10, R7.reuse, 0x10000, RZ ;  /* 0x00010000070a7824 */ /* 0x040fe200078e00ff */
[----:B------:R-:W-:Y:S01]  /*8c20*/  LOP3.LUT R7, R7, 0xffff0000, RZ, 0xc0, !PT ;  /* 0xffff000007077812 */ /* 0x000fe200078ec0ff */
[----:B------:R-:W-:Y:S02]  /*8c30*/  IMAD.U32 R8, R6, 0x10000, RZ ;  /* 0x0001000006087824 */ /* 0x000fe400078e00ff */
[C---:B------:R-:W-:Y:S01]  /*8c40*/  FMUL.FTZ R21, R9.reuse, R20 ;  /* 0x0000001409157220 */ /* 0x040fe20000410000 */
[----:B------:R-:W-:Y:S01]  /*8c50*/  FMUL.FTZ R9, R9, R13 ;  /* 0x0000000d09097220 */ /* 0x000fe20000410000 */
[----:B------:R-:W-:Y:S01]  /*8c60*/  FMUL.FTZ R25, R7, R15 ;  /* 0x0000000f07197220 */ /* 0x000fe20000410000 */
[----:B------:R-:W-:-:S02]  /*8c70*/  IMAD.U32 R3, R4, 0x10000, RZ ;  /* 0x0001000004037824 */ /* 0x000fc400078e00ff */
[C---:B------:R-:W-:Y:S01]  /*8c80*/  FFMA.FTZ R21, R8.reuse, R13, -R21 ;  /* 0x0000000d08157223 */ /* 0x040fe20000010815 */
[----:B------:R-:W-:Y:S01]  /*8c90*/  FFMA.FTZ R20, R8, R20, R9 ;  /* 0x0000001408147223 */ /* 0x000fe20000010009 */
[-C--:B------:R-:W-:Y:S01]  /*8ca0*/  FMUL.FTZ R9, R7, R12.reuse ;  /* 0x0000000c07097220 */ /* 0x080fe20000410000 */
[C---:B------:R-:W-:Y:S01]  /*8cb0*/  IMAD.U32 R6, R5.reuse, 0x10000, RZ ;  /* 0x0001000005067824 */ /* 0x040fe200078e00ff */
[----:B------:R-:W-:Y:S01]  /*8cc0*/  LOP3.LUT R4, R4, 0xffff0000, RZ, 0xc0, !PT ;  /* 0xffff000004047812 */ /* 0x000fe200078ec0ff */
[C---:B------:R-:W-:Y:S01]  /*8cd0*/  IMAD.U32 R8, R14.reuse, 0x10000, RZ ;  /* 0x000100000e087824 */ /* 0x040fe200078e00ff */
[----:B------:R-:W-:Y:S01]  /*8ce0*/  LOP3.LUT R5, R5, 0xffff0000, RZ, 0xc0, !PT ;  /* 0xffff000005057812 */ /* 0x000fe200078ec0ff */
[C---:B------:R-:W-:Y:S01]  /*8cf0*/  IMAD.U32 R7, R11.reuse, 0x10000, RZ ;  /* 0x000100000b077824 */ /* 0x040fe200078e00ff */
[----:B------:R-:W-:Y:S01]  /*8d00*/  LOP3.LUT R14, R14, 0xffff0000, RZ, 0xc0, !PT ;  /* 0xffff00000e0e7812 */ /* 0x000fe200078ec0ff */
[C---:B------:R-:W-:Y:S01]  /*8d10*/  FFMA.FTZ R25, R10.reuse, R12, -R25 ;  /* 0x0000000c0a197223 */ /* 0x040fe20000010819 */
[----:B------:R-:W-:Y:S01]  /*8d20*/  LOP3.LUT R11, R11, 0xffff0000, RZ, 0xc0, !PT ;  /* 0xffff00000b0b7812 */ /* 0x000fe200078ec0ff */
[----:B------:R-:W-:Y:S01]  /*8d30*/  FFMA.FTZ R12, R10, R15, R9 ;  /* 0x0000000f0a0c7223 */ /* 0x000fe20000010009 */
[C---:B------:R-:W-:Y:S01]  /*8d40*/  FMUL.FTZ R10, R4.reuse, R8 ;  /* 0x00000008040a7220 */ /* 0x040fe20000410000 */
[----:B------:R-:W-:Y:S01]  /*8d50*/  FMUL.FTZ R9, R4, R7 ;  /* 0x0000000704097220 */ /* 0x000fe20000410000 */
        /* <DEDUP_REMOVED lines=12> */
.L_x_5910:
[----:B------:R-:W1:Y:S01]  /*8e20*/  LDC R21, c[0x0][0x448] ;  /* 0x00011200ff157b82 */ /* 0x000e620000000800 */
[----:B------:R-:W-:Y:S01]  /*8e30*/  IMAD R3, R225, 0x20, R34 ;  /* 0x00000020e1037824 */ /* 0x000fe200078e0222 */
[----:B------:R-:W-:Y:S01]  /*8e40*/  ULDC.64 UR4, c[0x0][0x3f8] ;  /* 0x0000fe0000047ab9 */ /* 0x000fe20000000a00 */
[----:B------:R-:W-:Y:S01]  /*8e50*/  ULDC.64 UR6, c[0x0][0x408] ;  /* 0x0001020000067ab9 */ /* 0x000fe20000000a00 */
[----:B------:R-:W-:Y:S02]  /*8e60*/  IMAD.MOV.U32 R8, RZ, RZ, R24 ;  /* 0x000000ffff087224 */ /* 0x000fe400078e0018 */
[----:B------:R-:W-:Y:S02]  /*8e70*/  IMAD.MOV.U32 R9, RZ, RZ, R29 ;  /* 0x000000ffff097224 */ /* 0x000fe400078e001d */
[----:B------:R-:W-:Y:S01]  /*8e80*/  IMAD.MOV.U32 R4, RZ, RZ, R26 ;  /* 0x000000ffff047224 */ /* 0x000fe200078e001a */
[----:B-1----:R-:W-:-:S13]  /*8e90*/  ISETP.NE.AND P0, PT, R21, 0x1, PT ;  /* 0x000000011500780c */ /* 0x002fda0003f05270 */
[----:B------:R-:W1:Y:S08]  /*8ea0*/  @P0 LDC R0, c[0x0][0x44c] ;  /* 0x00011300ff000b82 */ /* 0x000e700000000800 */
[----:B------:R-:W2:Y:S01]  /*8eb0*/  @P0 LDC R5, c[0x0][0x450] ;  /* 0x00011400ff050b82 */ /* 0x000ea20000000800 */
[----:B-1----:R-:W-:-:S05]  /*8ec0*/  @P0 IMAD.HI.U32 R0, R3, R0, RZ ;  /* 0x0000000003000227 */ /* 0x002fca00078e00ff */
[----:B--2---:R-:W-:Y:S01]  /*8ed0*/  @P0 SHF.R.U32.HI R3, RZ, R5, R0 ;  /* 0x00000005ff030219 */ /* 0x004fe20000011600 */
        /* <DEDUP_REMOVED lines=18> */
[----:B------:R-:W1:Y:S04]  /*9000*/  SHFL.IDX PT, R3, R8, RZ, 0x1c1f ;  /* 0x001c1fff08037589 */ /* 0x000e6800000e0000 */
[----:B------:R-:W2:Y:S04]  /*9010*/  SHFL.IDX PT, R0, R6, RZ, 0x1c1f ;  /* 0x001c1fff06007589 */ /* 0x000ea800000e0000 */
[----:B------:R3:W4:Y:S04]  /*9020*/  SHFL.IDX PT, R5, R7, RZ, 0x1c1f ;  /* 0x001c1fff07057589 */ /* 0x00072800000e0000 */
[----:B------:R3:W0:Y:S01]  /*9030*/  SHFL.IDX PT, R14, R9, RZ, 0x1c1f ;  /* 0x001c1fff090e7589 */ /* 0x00062200000e0000 */
[----:B-1----:R-:W-:-:S02]  /*9040*/  IMAD.MOV.U32 R11, RZ, RZ, R3 ;  /* 0x000000ffff0b7224 */ /* 0x002fc400078e0003 */
[----:B--23--:R-:W-:-:S07]  /*9050*/  IMAD.MOV.U32 R10, RZ, RZ, R0 ;  /* 0x000000ffff0a7224 */ /* 0x00cfce00078e0000 */
.L_x_6254:
[----:B------:R-:W-:Y:S01]  /*9060*/  IMAD R21, R22, R21, RZ ;  /* 0x0000001516157224 */ /* 0x000fe200078e02ff */
[----:B------:R-:W-:Y:S01]  /*9070*/  BSSY B1, `(.L_x_5927) ;  /* 0x000000f000017945 */ /* 0x000fe20003800000 */
[----:B----4-:R-:W-:Y:S01]  /*9080*/  IMAD.MOV.U32 R15, RZ, RZ, R5 ;  /* 0x000000ffff0f7224 */ /* 0x010fe200078e0005 */
[----:B------:R-:W-:Y:S02]  /*9090*/  CS2R R28, SRZ ;  /* 0x00000000001c7805 */ /* 0x000fe4000001ff00 */
[----:B------:R-:W-:Y:S02]  /*90a0*/  CS2R R30, SRZ ;  /* 0x00000000001e7805 */ /* 0x000fe4000001ff00 */
[----:B------:R-:W-:Y:S02]  /*90b0*/  ISETP.GE.AND P0, PT, R34, R21, PT ;  /* 0x000000152200720c */ /* 0x000fe40003f06270 */
[----:B------:R-:W-:Y:S02]  /*90c0*/  CS2R R24, SRZ ;  /* 0x0000000000187805 */ /* 0x000fe4000001ff00 */
[----:B------:R-:W-:-:S09]  /*90d0*/  CS2R R26, SRZ ;  /* 0x00000000001a7805 */ /* 0x000fd2000001ff00 */
[----:B------:R-:W-:Y:S05]  /*90e0*/  @P0 BRA `(.L_x_5928) ;  /* 0x00000000001c0947 */ /* 0x000fea0003800000 */
[----:B------:R-:W-:Y:S02]  /*90f0*/  ULDC UR4, c[0x0][0x3f4] ;  /* 0x0000fd0000047ab9 */ /* 0x000fe40000000800 */
[----:B------:R-:W-:-:S13]  /*9100*/  ISETP.GE.AND P0, PT, R16, UR4, PT ;  /* 0x0000000410007c0c */ /* 0x000fda000bf06270 */
[----:B------:R-:W-:Y:S05]  /*9110*/  @P0 BRA `(.L_x_5928) ;  /* 0x0000000000100947 */ /* 0x000fea0003800000 */
[----:B------:R-:W-:-:S04]  /*9120*/  IMAD.WIDE R10, R16, 0x2, R10 ;  /* 0x00000002100a7825 */ /* 0x000fc800078e020a */
[----:B0-----:R-:W-:Y:S01]  /*9130*/  IMAD.WIDE R14, R16, 0x2, R14 ;  /* 0x00000002100e7825 */ /* 0x001fe200078e020e */
[----:B------:R1:W5:Y:S04]  /*9140*/  LD.E.128 R24, desc[UR42][R10.64] ;  /* 0x0000002a0a187980 */ /* 0x000368000c101d00 */
[----:B------:R1:W5:Y:S02]  /*9150*/  LD.E.128 R28, desc[UR42][R14.64] ;  /* 0x0000002a0e1c7980 */ /* 0x000364000c101d00 */
.L_x_5928:
[----:B------:R-:W-:Y:S05]  /*9160*/  BSYNC B1 ;  /* 0x0000000000017941 */ /* 0x000fea0003800000 */
.L_x_5927:
[----:B-----5:R-:W-:Y:S01]  /*9170*/  IMAD.MOV.U32 R0, RZ, RZ, R28 ;  /* 0x000000ffff007224 */ /* 0x020fe200078e001c */
[----:B------:R-:W-:Y:S01]  /*9180*/  UMOV UR4, 0xffffffff ;  /* 0xffffffff00047882 */ /* 0x000fe20000000000 */
[----:B------:R-:W-:Y:S02]  /*9190*/  IMAD.MOV.U32 R3, RZ, RZ, R29 ;  /* 0x000000ffff037224 */ /* 0x000fe400078e001d */
[----:B------:R-:W-:Y:S02]  /*91a0*/  IMAD.MOV.U32 R4, RZ, RZ, R30 ;  /* 0x000000ffff047224 */ /* 0x000fe400078e001e */
[----:B------:R-:W-:Y:S01]  /*91b0*/  IMAD.MOV.U32 R5, RZ, RZ, R31 ;  /* 0x000000ffff057224 */ /* 0x000fe200078e001f */
[----:B------:R-:W-:Y:S01]  /*91c0*/  PRMT R20, R0, 0x5410, R3 ;  /* 0x0000541000147816 */ /* 0x000fe20000000003 */
[----:B------:R-:W-:Y:S02]  /*91d0*/  IMAD.MOV.U32 R0, RZ, RZ, R24 ;  /* 0x000000ffff007224 */ /* 0x000fe400078e0018 */
[----:B------:R-:W-:Y:S01]  /*91e0*/  IMAD.MOV.U32 R3, RZ, RZ, R25 ;  /* 0x000000ffff037224 */ /* 0x000fe200078e0019 */
[----:B------:R-:W-:Y:S01]  /*91f0*/  PRMT R40, R5, 0x5410, R4 ;  /* 0x0000541005287816 */ /* 0x000fe20000000004 */
[----:B------:R-:W-:-:S02]  /*9200*/  IMAD.MOV.U32 R4, RZ, RZ, R26 ;  /* 0x000000ffff047224 */ /* 0x000fc400078e001a */
[----:B------:R-:W-:Y:S01]  /*9210*/  IMAD.MOV.U32 R5, RZ, RZ, R27 ;  /* 0x000000ffff057224 */ /* 0x000fe200078e001b */
[----:B------:R-:W-:Y:S02]  /*9220*/  PRMT R45, R45, 0x5410, R3 ;  /* 0x000054102d2d7816 */ /* 0x000fe40000000003 */
[----:B------:R-:W-:Y:S02]  /*9230*/  PRMT R44, R4, 0x5410, R0 ;  /* 0x00005410042c7816 */ /* 0x000fe40000000000 */
[----:B------:R-:W-:Y:S02]  /*9240*/  PRMT R48, R48, 0x5410, R5 ;  /* 0x0000541030307816 */ /* 0x000fe40000000005 */
[----:B------:R-:W-:Y:S01]  /*9250*/  CS2R R4, SRZ ;  /* 0x0000000000047805 */ /* 0x000fe2000001ff00 */
[----:B------:R-:W-:Y:S06]  /*9260*/  BRA.DIV UR4, `(.L_x_5929) ;  /* 0x0000016e04687947 */ /* 0x000fec000b800000 */
[----:B------:R-:W2:Y:S04]  /*9270*/  SHFL.IDX PT, R3, R8, 0x1, 0x1c1f ;  /* 0x003c1f0008037f89 */ /* 0x000ea800000e0000 */
[----:B------:R-:W3:Y:S04]  /*9280*/  SHFL.IDX PT, R0, R6, 0x1, 0x1c1f ;  /* 0x003c1f0006007f89 */ /* 0x000ee800000e0000 */
[----:B------:R-:W4:Y:S04]  /*9290*/  SHFL.IDX PT, R7, R7, 0x1, 0x1c1f ;  /* 0x003c1f0007077f89 */ /* 0x000f2800000e0000 */
[----:B01----:R0:W1:Y:S01]  /*92a0*/  SHFL.IDX PT, R14, R9, 0x1, 0x1c1f ;  /* 0x003c1f00090e7f89 */ /* 0x00306200000e0000 */
[----:B--2---:R-:W-:-:S02]  /*92b0*/  IMAD.MOV.U32 R13, RZ, RZ, R3 ;  /* 0x000000ffff0d7224 */ /* 0x004fc400078e0003 */
[----:B0--3--:R-:W-:-:S07]  /*92c0*/  IMAD.MOV.U32 R12, RZ, RZ, R0 ;  /* 0x000000ffff0c7224 */ /* 0x009fce00078e0000 */
.L_x_6260:
[----:B------:R-:W0:Y:S01]  /*92d0*/  LDC R49, c[0x0][0x3f4] ;  /* 0x0000fd00ff317b82 */ /* 0x000e220000000800 */
[----:B------:R-:W-:Y:S01]  /*92e0*/  VIADD R34, R34, 0x20 ;  /* 0x0000002022227836 */ /* 0x000fe20000000000 */
[----:B------:R-:W-:Y:S01]  /*92f0*/  LEA.HI R0, R219, R219, RZ, 0x1 ;  /* 0x000000dbdb007211 */ /* 0x000fe200078f08ff */
[----:B------:R-:W-:Y:S01]  /*9300*/  BSSY B1, `(.L_x_5930) ;  /* 0x0000014000017945 */ /* 0x000fe20003800000 */
[----:B----4-:R-:W-:Y:S01]  /*9310*/  IMAD.MOV.U32 R15, RZ, RZ, R7 ;  /* 0x000000ffff0f7224 */ /* 0x010fe200078e0007 */
        /* <DEDUP_REMOVED lines=9> */
[----:B------:R-:W-:Y:S02]  /*93b0*/  CS2R R6, SRZ ;  /* 0x0000000000067805 */ /* 0x000fe4000001ff00 */
[----:B------:R-:W-:Y:S02]  /*93c0*/  ISETP.GE.AND P0, PT, R16, UR4, PT ;  /* 0x0000000410007c0c */ /* 0x000fe4000bf06270 */
[----:B------:R-:W-:Y:S02]  /*93d0*/  CS2R R8, SRZ ;  /* 0x0000000000087805 */ /* 0x000fe4000001ff00 */
[----:B------:R-:W-:-:S09]  /*93e0*/  CS2R R10, SRZ ;  /* 0x00000000000a7805 */ /* 0x000fd2000001ff00 */
[----:B------:R-:W-:Y:S05]  /*93f0*/  @P0 BRA `(.L_x_5931) ;  /* 0x0000000000100947 */ /* 0x000fea0003800000 */
[----:B------:R-:W-:-:S04]  /*9400*/  IMAD.WIDE R12, R16, 0x2, R12 ;  /* 0x00000002100c7825 */ /* 0x000fc800078e020c */
[----:B-1----:R-:W-:Y:S01]  /*9410*/  IMAD.WIDE R14, R16, 0x2, R14 ;  /* 0x00000002100e7825 */ /* 0x002fe200078e020e */
[----:B------:R2:W5:Y:S04]  /*9420*/  LD.E.128 R8, desc[UR42][R12.64] ;  /* 0x0000002a0c087980 */ /* 0x000568000c101d00 */
[----:B------:R2:W5:Y:S02]  /*9430*/  LD.E.128 R4, desc[UR42][R14.64] ;  /* 0x0000002a0e047980 */ /* 0x000564000c101d00 */
.L_x_5931:
[----:B------:R-:W-:Y:S05]  /*9440*/  BSYNC B1 ;  /* 0x0000000000017941 */ /* 0x000fea0003800000 */
.L_x_5930:
[----:B------:R-:W3:Y:S01]  /*9450*/  SYNCS.PHASECHK.TRANS64.TRYWAIT P1, [R2+URZ+0x28c00], R3 ;  /* 0x028c0003020075a7 */ /* 0x000ee2000802017f */
[----:B--2---:R-:W-:Y:S01]  /*9460*/  VIADDMNMX R13, R21, -R192, 0x40, PT ;  /* 0x00000040150d7446 */ /* 0x004fe200038009c0 */
[----:B-----5:R-:W-:Y:S01]  /*9470*/  IMAD.MOV.U32 R0, RZ, RZ, R4 ;  /* 0x000000ffff007224 */ /* 0x020fe200078e0004 */
[----:B0-----:R-:W-:Y:S01]  /*9480*/  ISETP.GE.AND P0, PT, R16, R49, PT ;  /* 0x000000311000720c */ /* 0x001fe20003f06270 */
[----:B------:R-:W-:Y:S01]  /*9490*/  IMAD.MOV.U32 R12, RZ, RZ, R5 ;  /* 0x000000ffff0c7224 */ /* 0x000fe200078e0005 */
[----:B------:R-:W-:Y:S01]  /*94a0*/  BSSY B1, `(.L_x_5932) ;  /* 0x0000010000017945 */ /* 0x000fe20003800000 */
[----:B-1----:R-:W-:Y:S01]  /*94b0*/  IMAD.MOV.U32 R14, RZ, RZ, R9 ;  /* 0x000000ffff0e7224 */ /* 0x002fe200078e0009 */
[-C--:B------:R-:W-:Y:S01]  /*94c0*/  ISETP.GE.OR P2, PT, R186, R13.reuse, P0 ;  /* 0x0000000dba00720c */ /* 0x080fe20000746670 */
[----:B------:R-:W-:Y:S01]  /*94d0*/  IMAD.MOV.U32 R53, RZ, RZ, R10 ;  /* 0x000000ffff357224 */ /* 0x000fe200078e000a */
[----:B------:R-:W-:Y:S01]  /*94e0*/  PRMT R50, R50, 0x5410, R0 ;  /* 0x0000541032327816 */ /* 0x000fe20000000000 */
[----:B------:R-:W-:Y:S01]  /*94f0*/  IMAD.MOV.U32 R0, RZ, RZ, R6 ;  /* 0x000000ffff007224 */ /* 0x000fe200078e0006 */
[----:B------:R-:W-:Y:S01]  /*9500*/  PRMT R51, R51, 0x5410, R12 ;  /* 0x0000541033337816 */ /* 0x000fe2000000000c */
[----:B------:R-:W-:Y:S01]  /*9510*/  IMAD.MOV.U32 R12, RZ, RZ, R7 ;  /* 0x000000ffff0c7224 */ /* 0x000fe200078e0007 */
[----:B------:R-:W-:Y:S01]  /*9520*/  ISETP.GE.OR P0, PT, R236, R13, P0 ;  /* 0x0000000dec00720c */ /* 0x000fe20000706670 */
[----:B------:R-:W-:Y:S01]  /*9530*/  IMAD.MOV.U32 R13, RZ, RZ, R8 ;  /* 0x000000ffff0d7224 */ /* 0x000fe200078e0008 */
[----:B------:R-:W-:Y:S01]  /*9540*/  PRMT R48, R0, 0x7610, R48 ;  /* 0x0000761000307816 */ /* 0x000fe20000000030 */
[----:B------:R-:W-:Y:S01]  /*9550*/  IMAD.MOV.U32 R54, RZ, RZ, R11 ;  /* 0x000000ffff367224 */ /* 0x000fe200078e000b */
[----:B------:R-:W-:-:S02]  /*9560*/  PRMT R50, R12, 0x7610, R50 ;  /* 0x000076100c327816 */ /* 0x000fc40000000032 */
[----:B------:R-:W-:Y:S02]  /*9570*/  PRMT R51, R13, 0x7610, R51 ;  /* 0x000076100d337816 */ /* 0x000fe40000000033 */
[----:B------:R-:W-:Y:S01]  /*9580*/  PRMT R52, R52, 0x5410, R14 ;  /* 0x0000541034347816 */ /* 0x000fe2000000000e */
[----:B---3--:R-:W-:Y:S06]  /*9590*/  @!P1 BRA `(.L_x_5933) ;  /* 0x0000016c00149947 */ /* 0x008fec0003800000 */
.L_x_6261:
[----:B------:R-:W-:Y:S05]  /*95a0*/  BSYNC B1 ;  /* 0x0000000000017941 */ /* 0x000fea0003800000 */
.L_x_5932:
[----:B------:R-:W-:Y:S04]  /*95b0*/  BSSY B1, `(.L_x_5934) ;  /* 0x000006a000017945 */ /* 0x000fe80003800000 */
[----:B------:R-:W-:Y:S05]  /*95c0*/  @P2 BRA `(.L_x_5935) ;  /* 0x0000000400a02947 */ /* 0x000fea0003800000 */
[----:B------:R-:W-:Y:S01]  /*95d0*/  IMAD.SHL.U32 R0, R193, 0x40, RZ ;  /* 0x00000040c1007824 */ /* 0x000fe200078e00ff */
[----:B------:R-:W-:Y:S01]  /*95e0*/  SHF.R.U64 R39, R28, 0x10, R29 ;  /* 0x000000101c277819 */ /* 0x000fe2000000121d */
[----:B0-----:R-:W-:Y:S01]  /*95f0*/  IMAD.IADD R3, R16, 0x1, R49 ;  /* 0x0000000110037824 */ /* 0x001fe200078e0231 */
[----:B------:R-:W-:Y:S02]  /*9600*/  SHF.R.U64 R42, R30, 0x10, R31 ;  /* 0x000000101e2a7819 */ /* 0x000fe4000000121f */
[----:B------:R-:W-:Y:S02]  /*9610*/  LOP3.LUT R12, R0, 0x1c0, RZ, 0xc0, !PT ;  /* 0x000001c0000c7812 */ /* 0x000fe400078ec0ff */
[----:B------:R-:W-:Y:S02]  /*9620*/  PRMT R39, R20, 0x5410, R39 ;  /* 0x0000541014277816 */ /* 0x000fe40000000027 */
[----:B------:R-:W-:Y:S02]  /*9630*/  LOP3.LUT R0, R12, 0x38, R16, 0xf8, !PT ;  /* 0x000000380c007812 */ /* 0x000fe400078ef810 */
[----:B------:R-:W-:-:S02]  /*9640*/  SHF.R.U32.HI R13, RZ, 0x3, R12 ;  /* 0x00000003ff0d7819 */ /* 0x000fc4000001160c */
[----:B------:R-:W-:Y:S02]  /*9650*/  LOP3.LUT R12, R12, 0x38, R3, 0xf8, !PT ;  /* 0x000000380c0c7812 */ /* 0x000fe400078ef803 */
[-C--:B------:R-:W-:Y:S02]  /*9660*/  LOP3.LUT R0, R0, R13.reuse, RZ, 0x3c, !PT ;  /* 0x0000000d00007212 */ /* 0x080fe400078e3cff */
[----:B------:R-:W-:Y:S02]  /*9670*/  LOP3.LUT R12, R12, R13, RZ, 0x3c, !PT ;  /* 0x0000000d0c0c7212 */ /* 0x000fe400078e3cff */
[--C-:B------:R-:W-:Y:S01]  /*9680*/  SHF.R.U32.HI R36, RZ, 0x10, R25.reuse ;  /* 0x00000010ff247819 */ /* 0x100fe20000011619 */
[----:B------:R-:W-:Y:S01]  /*9690*/  IMAD R3, R203, 0x200, R0 ;  /* 0x00000200cb037824 */ /* 0x000fe200078e0200 */
[----:B------:R-:W-:Y:S02]  /*96a0*/  SHF.R.U64 R0, R24, 0x10, R25 ;  /* 0x0000001018007819 */ /* 0x000fe40000001219 */
[----:B------:R-:W-:Y:S01]  /*96b0*/  SHF.R.U64 R37, R26, 0x10, R27 ;  /* 0x000000101a257819 */ /* 0x000fe2000000121b */
[----:B------:R-:W-:Y:S01]  /*96c0*/  IMAD R46, R3, 0x2, R2 ;  /* 0x00000002032e7824 */ /* 0x000fe200078e0202 */
[----:B------:R-:W-:Y:S01]  /*96d0*/  PRMT R30, R44, 0x5432, R0 ;  /* 0x000054322c1e7816 */ /* 0x000fe20000000000 */
[----:B------:R-:W-:Y:S01]  /*96e0*/  IMAD R3, R203, 0x200, R12 ;  /* 0x00000200cb037824 */ /* 0x000fe200078e020c */
[----:B------:R-:W-:-:S02]  /*96f0*/  SHF.R.U32.HI R41, RZ, 0x10, R29 ;  /* 0x00000010ff297819 */ /* 0x000fc4000001161d */
[----:B------:R-:W0:Y:S01]  /*9700*/  LDS.128 R12, [R46+0x20400] ;  /* 0x020400002e0c7984 */ /* 0x000e220000000c00 */
[----:B------:R-:W-:Y:S01]  /*9710*/  IMAD R47, R3, 0x2, R2 ;  /* 0x00000002032f7824 */ /* 0x000fe200078e0202 */
[----:B------:R-:W-:Y:S01]  /*9720*/  SHF.R.U32.HI R43, RZ, 0x10, R31 ;  /* 0x00000010ff2b7819 */ /* 0x000fe2000001161f */
[----:B------:R-:W-:Y:S01]  /*9730*/  IMAD.U32 R31, R30, 0x10000, RZ ;  /* 0x000100001e1f7824 */ /* 0x000fe200078e00ff */
[----:B------:R-:W-:Y:S02]  /*9740*/  PRMT R36, R45, 0x5432, R36 ;  /* 0x000054322d247816 */ /* 0x000fe40000000024 */
[----:B------:R-:W1:Y:S01]  /*9750*/  LDS.128 R32, [R47+0x20400] ;  /* 0x020400002f207984 */ /* 0x000e620000000c00 */
[----:B------:R-:W-:Y:S02]  /*9760*/  PRMT R41, R20, 0x5432, R41 ;  /* 0x0000543214297816 */ /* 0x000fe40000000029 */
[C---:B------:R-:W-:Y:S02]  /*9770*/  PRMT R42, R40.reuse, 0x5432, R42 ;  /* 0x00005432282a7816 */ /* 0x040fe4000000002a */
[----:B------:R-:W-:-:S02]  /*9780*/  PRMT R43, R40, 0x5410, R43 ;  /* 0x00005410282b7816 */ /* 0x000fc4000000002b */
[----:B------:R-:W-:Y:S02]  /*9790*/  LOP3.LUT R40, R39, 0xffff0000, RZ, 0xc0, !PT ;  /* 0xffff000027287812 */ /* 0x000fe400078ec0ff */
[----:B------:R-:W-:Y:S02]  /*97a0*/  SHF.R.U32.HI R38, RZ, 0x10, R27 ;  /* 0x00000010ff267819 */ /* 0x000fe4000001161b */
[----:B------:R-:W-:Y:S02]  /*97b0*/  LOP3.LUT R30, R30, 0xffff0000, RZ, 0xc0, !PT ;  /* 0xffff00001e1e7812 */ /* 0x000fe400078ec0ff */
[----:B------:R-:W-:Y:S02]  /*97c0*/  PRMT R37, R44, 0x5410, R37 ;  /* 0x000054102c257816 */ /* 0x000fe40000000025 */
[----:B------:R-:W-:Y:S01]  /*97d0*/  PRMT R38, R48, 0x5432, R38 ;  /* 0x0000543230267816 */ /* 0x000fe20000000026 */
[C---:B0-----:R-:W-:Y:S01]  /*97e0*/  IMAD.U32 R0, R12.reuse, 0x10000, RZ ;  /* 0x000100000c007824 */ /* 0x041fe200078e00ff */
        /* <DEDUP_REMOVED lines=9> */
[----:B------:R-:W-:-:S02]  /*9880*/  IMAD.U32 R33, R39, 0x10000, RZ ;  /* 0x0001000027217824 */ /* 0x000fc400078e00ff */
[----:B------:R-:W-:Y:S01]  /*9890*/  FMUL.FTZ R39, R24, R31 ;  /* 0x0000001f18277220 */ /* 0x000fe20000410000 */
[C---:B------:R-:W-:Y:S01]  /*98a0*/  IMAD.U32 R27, R34.reuse, 0x10000, RZ ;  /* 0x00010000221b7824 */ /* 0x040fe200078e00ff */
[----:B------:R-:W-:Y:S01]  /*98b0*/  LOP3.LUT R28, R34, 0xffff0000, RZ, 0xc0, !PT ;  /* 0xffff0000221c7812 */ /* 0x000fe200078ec0ff */
[----:B------:R-:W-:Y:S01]  /*98c0*/  FMUL.FTZ R45, R24, R33 ;  /* 0x00000021182d7220 */ /* 0x000fe20000410000 */
[C---:B------:R-:W-:Y:S01]  /*98d0*/  IMAD.U32 R29, R35.reuse, 0x10000, RZ ;  /* 0x00010000231d7824 */ /* 0x040fe200078e00ff */
[----:B------:R-:W-:Y:S01]  /*98e0*/  LOP3.LUT R34, R35, 0xffff0000, RZ, 0xc0, !PT ;  /* 0xffff000023227812 */ /* 0x000fe200078ec0ff */
[----:B------:R-:W-:Y:S02]  /*98f0*/  IMAD.U32 R35, R41, 0x10000, RZ ;  /* 0x0001000029237824 */ /* 0x000fe400078e00ff */
[C---:B------:R-:W-:Y:S01]  /*9900*/  FFMA.FTZ R45, R0.reuse, R31, -R45 ;  /* 0x0000001f002d7223 */ /* 0x040fe2000001082d */
[----:B------:R-:W-:Y:S01]  /*9910*/  FFMA.FTZ R39, R0, R33, R39 ;  /* 0x0000002100277223 */ /* 0x000fe20000010027 */
[----:B------:R-:W-:-:S02]  /*9920*/  IMAD.U32 R31, R36, 0x10000, RZ ;  /* 0x00010000241f7824 */ /* 0x000fc400078e00ff */
[C---:B------:R-:W-:Y:S01]  /*9930*/  FMUL.FTZ R0, R25.reuse, R30 ;  /* 0x0000001e19007220 */ /* 0x040fe20000410000 */
[-C--:B------:R-:W-:Y:S01]  /*9940*/  FMUL.FTZ R24, R25, R40.reuse ;  /* 0x0000002819187220 */ /* 0x080fe20000410000 */
[C---:B------:R-:W-:Y:S01]  /*9950*/  FMUL.FTZ R25, R26.reuse, R35 ;  /* 0x000000231a197220 */ /* 0x040fe20000410000 */
[----:B------:R-:W-:Y:S01]  /*9960*/  LOP3.LUT R41, R41, 0xffff0000, RZ, 0xc0, !PT ;  /* 0xffff000029297812 */ /* 0x000fe200078ec0ff */
[-C--:B------:R-:W-:Y:S01]  /*9970*/  FMUL.FTZ R26, R26, R31.reuse ;  /* 0x0000001f1a1a7220 */ /* 0x080fe20000410000 */
[----:B------:R-:W-:Y:S01]  /*9980*/  FFMA.FTZ R40, R3, R40, R0 ;  /* 0x0000002803287223 */ /* 0x000fe20000010000 */
[----:B------:R-:W-:Y:S01]  /*9990*/  LOP3.LUT R36, R36, 0xffff0000, RZ, 0xc0, !PT ;  /* 0xffff000024247812 */ /* 0x000fe200078ec0ff */
[----:B------:R-:W-:Y:S02]  /*99a0*/  IMAD.U32 R0, R37, 0x10000, RZ ;  /* 0x0001000025007824 */ /* 0x000fe400078e00ff */
[C---:B------:R-:W-:Y:S01]  /*99b0*/  FFMA.FTZ R25, R12.reuse, R31, -R25 ;  /* 0x0000001f0c197223 */ /* 0x040fe20000010819 */
[----:B------:R-:W-:Y:S01]  /*99c0*/  FFMA.FTZ R26, R12, R35, R26 ;  /* 0x000000230c1a7223 */ /* 0x000fe2000001001a */
[----:B------:R-:W-:Y:S01]  /*99d0*/  FFMA.FTZ R30, R3, R30, -R24 ;  /* 0x0000001e031e7223 */ /* 0x000fe20000010818 */
[----:B------:R-:W-:Y:S01]  /*99e0*/  FMUL.FTZ R12, R32, R41 ;  /* 0x00000029200c7220 */ /* 0x000fe20000410000 */
[----:B------:R-:W-:-:S02]  /*99f0*/  IMAD.U32 R3, R42, 0x10000, RZ ;  /* 0x000100002a037824 */ /* 0x000fc400078e00ff */
[----:B------:R-:W-:Y:S01]  /*9a00*/  FMUL.FTZ R32, R32, R36 ;  /* 0x0000002420207220 */ /* 0x000fe20000410000 */
[----:B------:R-:W-:Y:S01]  /*9a10*/  FMUL.FTZ R44, R27, R0 ;  /* 0x000000001b2c7220 */ /* 0x000fe20000410000 */
[----:B------:R-:W-:Y:S02]  /*9a20*/  IMAD.U32 R24, R43, 0x10000, RZ ;  /* 0x000100002b187824 */ /* 0x000fe400078e00ff */
[----:B------:R-:W-:Y:S01]  /*9a30*/  FFMA.FTZ R36, R13, R36, -R12 ;  /* 0x000000240d247223 */ /* 0x000fe2000001080c */
[----:B------:R-:W-:Y:S01]  /*9a40*/  FMUL.FTZ R31, R27, R3 ;  /* 0x000000031b1f7220 */ /* 0x000fe20000410000 */
[----:B------:R-:W-:Y:S01]  /*9a50*/  FFMA.FTZ R41, R13, R41, R32 ;  /* 0x000000290d297223 */ /* 0x000fe20000010020 */
[----:B------:R-:W-:Y:S01]  /*9a60*/  FFMA.FTZ R44, R20, R3, R44 ;  /* 0x00000003142c7223 */ /* 0x000fe2000001002c */
[----:B------:R-:W-:Y:S02]  /*9a70*/  IMAD.U32 R21, R15, 0x10000, RZ ;  /* 0x000100000f157824 */ /* 0x000fe400078e00ff */
[----:B------:R-:W-:Y:S01]  /*9a80*/  FMUL.FTZ R32, R29, R24 ;  /* 0x000000181d207220 */ /* 0x000fe20000410000 */
[----:B------:R-:W-:Y:S01]  /*9a90*/  IMAD.U32 R12, R38, 0x10000, RZ ;  /* 0x00010000260c7824 */ /* 0x000fe200078e00ff */
[----:B------:R-:W-:Y:S01]  /*9aa0*/  LOP3.LUT R3, R42, 0xffff0000, RZ, 0xc0, !PT ;  /* 0xffff00002a037812 */ /* 0x000fe200078ec0ff */
[----:B------:R-:W-:Y:S01]  /*9ab0*/  FFMA.FTZ R31, R20, R0, -R31 ;  /* 0x00000000141f7223 */ /* 0x000fe2000001081f */
[----:B------:R-:W-:Y:S01]  /*9ac0*/  LOP3.LUT R43, R43, 0xffff0000, RZ, 0xc0, !PT ;  /* 0xffff00002b2b7812 */ /* 0x000fe200078ec0ff */
[-C--:B------:R-:W-:Y:S01]  /*9ad0*/  FMUL.FTZ R0, R29, R12.reuse ;  /* 0x0000000c1d007220 */ /* 0x080fe20000410000 */
[----:B------:R-:W-:Y:S01]  /*9ae0*/  LOP3.LUT R37, R37, 0xffff0000, RZ, 0xc0, !PT ;  /* 0xffff000025257812 */ /* 0x000fe200078ec0ff */
[----:B------:R-:W-:Y:S01]  /*9af0*/  FFMA.FTZ R32, R21, R12, -R32 ;  /* 0x0000000c15207223 */ /* 0x000fe20000010820 */
[----:B------:R-:W-:Y:S01]  /*9b00*/  LOP3.LUT R38, R38, 0xffff0000, RZ, 0xc0, !PT ;  /* 0xffff000026267812 */ /* 0x000fe200078ec0ff */
[----:B------:R-:W-:Y:S01]  /*9b10*/  FMUL.FTZ R13, R28, R3 ;  /* 0x000000031c0d7220 */ /* 0x000fe20000410000 */
[----:B------:R-:W-:Y:S01]  /*9b20*/  LOP3.LUT R15, R15, 0xffff0000, RZ, 0xc0, !PT ;  /* 0xffff00000f0f7812 */ /* 0x000fe200078ec0ff */
[----:B------:R-:W-:Y:S01]  /*9b30*/  FMUL.FTZ R12, R34, R43 ;  /* 0x0000002b220c7220 */ /* 0x000fe20000410000 */
[-C--:B------:R-:W-:Y:S01]  /*9b40*/  FMUL.FTZ R28, R28, R37.reuse ;  /* 0x000000251c1c7220 */ /* 0x080fe20000410000 */
        /* <DEDUP_REMOVED lines=13> */
[----:B------:R1:W-:Y:S01]  /*9c20*/  STS.128 [R46+0x20400], R12 ;  /* 0x0204000c2e007388 */ /* 0x0003e20000000c00 */
[----:B------:R-:W-:-:S05]  /*9c30*/  F2FP.BF16.F32.PACK_AB R27, R34, R27 ;  /* 0x0000001b221b723e */ /* 0x000fca00000010ff */
[----:B------:R1:W-:Y:S02]  /*9c40*/  STS.128 [R47+0x20400], R24 ;  /* 0x020400182f007388 */ /* 0x0003e40000000c00 */
.L_x_5935:
[----:B------:R-:W-:Y:S05]  /*9c50*/  BSYNC B1 ;  /* 0x0000000000017941 */ /* 0x000fea0003800000 */
.L_x_5934:
[----:B------:R-:W-:Y:S02]  /*9c60*/  PRMT R20, R53, 0x7610, R20 ;  /* 0x0000761035147816 */ /* 0x000fe40000000014 */
[----:B------:R-:W-:Y:S01]  /*9c70*/  PRMT R30, R54, 0x7610, R30 ;  /* 0x00007610361e7816 */ /* 0x000fe2000000001e */
[----:B------:R-:W-:Y:S06]  /*9c80*/  @P0 BRA `(.L_x_5923) ;  /* 0x0000000400880947 */ /* 0x000fec0003800000 */
[----:B------:R-:W-:Y:S01]  /*9c90*/  IMAD.IADD R49, R16, 0x1, R49 ;  /* 0x0000000110317824 */ /* 0x000fe200078e0231 */
[----:B0-----:R-:W-:Y:S01]  /*9ca0*/  SHF.R.U32.HI R3, RZ, 0x3, R228 ;  /* 0x00000003ff037819 */ /* 0x001fe200000116e4 */
[----:B-1----:R-:W0:Y:S01]  /*9cb0*/  LDS.128 R12, [R227+0x20400] ;  /* 0x02040000e30c7984 */ /* 0x002e220000000c00 */
[----:B------:R-:W-:Y:S02]  /*9cc0*/  SHF.R.U64 R32, R4, 0x10, R5 ;  /* 0x0000001004207819 */ /* 0x000fe40000001205 */
[----:B------:R-:W-:Y:S02]  /*9cd0*/  LOP3.LUT R0, R228, 0x38, R49, 0xf8, !PT ;  /* 0x00000038e4007812 */ /* 0x000fe400078ef831 */
[----:B------:R-:W-:Y:S02]  /*9ce0*/  SHF.R.U64 R21, R8, 0x10, R9 ;  /* 0x0000001008157819 */ /* 0x000fe40000001209 */
[----:B------:R-:W-:Y:S02]  /*9cf0*/  LOP3.LUT R0, R0, R3, RZ, 0x3c, !PT ;  /* 0x0000000300007212 */ /* 0x000fe400078e3cff */
[----:B------:R-:W-:-:S02]  /*9d00*/  PRMT R32, R50, 0x5432, R32 ;  /* 0x0000543232207816 */ /* 0x000fc40000000020 */
[----:B------:R-:W-:Y:S01]  /*9d10*/  PRMT R21, R51, 0x5410, R21 ;  /* 0x0000541033157816 */ /* 0x000fe20000000015 */
[----:B------:R-:W-:Y:S01]  /*9d20*/  IMAD.IADD R3, R229, 0x1, R0 ;  /* 0x00000001e5037824 */ /* 0x000fe200078e0200 */
[----:B------:R-:W-:Y:S01]  /*9d30*/  SHF.R.U32.HI R28, RZ, 0x10, R9 ;  /* 0x00000010ff1c7819 */ /* 0x000fe20000011609 */
[----:B------:R-:W-:Y:S01]  /*9d40*/  IMAD.U32 R33, R32, 0x10000, RZ ;  /* 0x0001000020217824 */ /* 0x000fe200078e00ff */
[--C-:B------:R-:W-:Y:S01]  /*9d50*/  SHF.R.U64 R29, R10, 0x10, R11.reuse ;  /* 0x000000100a1d7819 */ /* 0x100fe2000000120b */
[----:B------:R-:W-:Y:S01]  /*9d60*/  IMAD R3, R3, 0x2, R2 ;  /* 0x0000000203037824 */ /* 0x000fe200078e0202 */
[----:B------:R-:W-:Y:S02]  /*9d70*/  SHF.R.U32.HI R31, RZ, 0x10, R11 ;  /* 0x00000010ff1f7819 */ /* 0x000fe4000001160b */
[----:B------:R-:W-:Y:S02]  /*9d80*/  SHF.R.U32.HI R34, RZ, 0x10, R5 ;  /* 0x00000010ff227819 */ /* 0x000fe40000011605 */
[----:B------:R-:W1:Y:S01]  /*9d90*/  LDS.128 R24, [R3+0x20400] ;  /* 0x0204000003187984 */ /* 0x000e620000000c00 */
[----:B------:R-:W-:-:S02]  /*9da0*/  SHF.R.U32.HI R37, RZ, 0x10, R7 ;  /* 0x00000010ff257819 */ /* 0x000fc40000011607 */
[----:B------:R-:W-:Y:S02]  /*9db0*/  PRMT R34, R51, 0x5432, R34 ;  /* 0x0000543233227816 */ /* 0x000fe40000000022 */
[----:B------:R-:W-:Y:S02]  /*9dc0*/  PRMT R37, R50, 0x5410, R37 ;  /* 0x0000541032257816 */ /* 0x000fe40000000025 */
[----:B------:R-:W-:Y:S01]  /*9dd0*/  PRMT R31, R30, 0x5410, R31 ;  /* 0x000054101e1f7816 */ /* 0x000fe2000000001f */
[----:B------:R-:W-:Y:S01]  /*9de0*/  IMAD.U32 R36, R34, 0x10000, RZ ;  /* 0x0001000022247824 */ /* 0x000fe200078e00ff */
[----:B------:R-:W-:Y:S02]  /*9df0*/  PRMT R28, R52, 0x5432, R28 ;  /* 0x00005432341c7816 */ /* 0x000fe4000000001c */
[----:B------:R-:W-:Y:S02]  /*9e00*/  SHF.R.U64 R35, R6, 0x10, R7 ;  /* 0x0000001006237819 */ /* 0x000fe40000001207 */
[----:B------:R-:W-:Y:S01]  /*9e10*/  PRMT R29, R20, 0x5410, R29 ;  /* 0x00005410141d7816 */ /* 0x000fe2000000001d */
[----:B------:R-:W-:Y:S01]  /*9e20*/  IMAD.U32 R30, R28, 0x10000, RZ ;  /* 0x000100001c1e7824 */ /* 0x000fe200078e00ff */
[----:B------:R-:W-:Y:S01]  /*9e30*/  PRMT R35, R48, 0x5410, R35 ;  /* 0x0000541030237816 */ /* 0x000fe20000000023 */
        /* <DEDUP_REMOVED lines=14> */
[----:B------:R-:W-:Y:S01]  /*9f20*/  IMAD.U32 R20, R27, 0x10000, RZ ;  /* 0x000100001b147824 */ /* 0x000fe200078e00ff */
[----:B------:R-:W-:Y:S01]  /*9f30*/  LOP3.LUT R15, R26, 0xffff0000, RZ, 0xc0, !PT ;  /* 0xffff00001a0f7812 */ /* 0x000fe200078ec0ff */
[-C--:B------:R-:W-:Y:S01]  /*9f40*/  FMUL.FTZ R9, R9, R25.reuse ;  /* 0x0000001909097220 */ /* 0x080fe20000410000 */
[C---:B------:R-:W-:Y:S01]  /*9f50*/  FFMA.FTZ R39, R0.reuse, R25, -R39 ;  /* 0x0000001900277223 */ /* 0x040fe20000010827 */
[----:B------:R-:W-:Y:S02]  /*9f60*/  IMAD.U32 R25, R37, 0x10000, RZ ;  /* 0x0001000025197824 */ /* 0x000fe400078e00ff */
[----:B------:R-:W-:Y:S01]  /*9f70*/  FMUL.FTZ R38, R11, R36 ;  /* 0x000000240b267220 */ /* 0x000fe20000410000 */
[----:B------:R-:W-:Y:S01]  /*9f80*/  FFMA.FTZ R33, R0, R33, R9 ;  /* 0x0000002100217223 */ /* 0x000fe20000010009 */
[----:B------:R-:W-:Y:S01]  /*9f90*/  IMAD.U32 R9, R31, 0x10000, RZ ;  /* 0x000100001f097824 */ /* 0x000fe200078e00ff */
[----:B------:R-:W-:Y:S01]  /*9fa0*/  LOP3.LUT R21, R21, 0xffff0000, RZ, 0xc0, !PT ;  /* 0xffff000015157812 */ /* 0x000fe200078ec0ff */
[----:B------:R-:W-:Y:S01]  /*9fb0*/  IMAD.U32 R13, R26, 0x10000, RZ ;  /* 0x000100001a0d7824 */ /* 0x000fe200078e00ff */
[----:B------:R-:W-:Y:S01]  /*9fc0*/  LOP3.LUT R26, R27, 0xffff0000, RZ, 0xc0, !PT ;  /* 0xffff00001b1a7812 */ /* 0x000fe200078ec0ff */
[C---:B------:R-:W-:Y:S01]  /*9fd0*/  FMUL.FTZ R27, R20.reuse, R25 ;  /* 0x00000019141b7220 */ /* 0x040fe20000410000 */
[-C--:B------:R-:W-:Y:S01]  /*9fe0*/  FMUL.FTZ R20, R20, R9.reuse ;  /* 0x0000000914147220 */ /* 0x080fe20000410000 */
[-C--:B------:R-:W-:Y:S01]  /*9ff0*/  FMUL.FTZ R0, R11, R30.reuse ;  /* 0x0000001e0b007220 */ /* 0x080fe20000410000 */
[----:B------:R-:W-:Y:S01]  /*a000*/  FFMA.FTZ R38, R5, R30, -R38 ;  /* 0x0000001e05267223 */ /* 0x000fe20000010826 */
[----:B------:R-:W-:Y:S01]  /*a010*/  LOP3.LUT R11, R32, 0xffff0000, RZ, 0xc0, !PT ;  /* 0xffff0000200b7812 */ /* 0x000fe200078ec0ff */
[C---:B------:R-:W-:Y:S01]  /*a020*/  FFMA.FTZ R30, R8.reuse, R9, -R27 ;  /* 0x00000009081e7223 */ /* 0x040fe2000001081b */
[----:B------:R-:W-:Y:S01]  /*a030*/  FFMA.FTZ R32, R8, R25, R20 ;  /* 0x0000001908207223 */ /* 0x000fe20000010014 */
[----:B------:R-:W-:Y:S01]  /*a040*/  FMUL.FTZ R27, R10, R21 ;  /* 0x000000150a1b7220 */ /* 0x000fe20000410000 */
[----:B------:R-:W-:-:S02]  /*a050*/  IMAD.U32 R8, R35, 0x10000, RZ ;  /* 0x0001000023087824 */ /* 0x000fc400078e00ff */
[----:B------:R-:W-:Y:S01]  /*a060*/  FFMA.FTZ R36, R5, R36, R0 ;  /* 0x0000002405247223 */ /* 0x000fe20000010000 */
[-C--:B------:R-:W-:Y:S01]  /*a070*/  FMUL.FTZ R25, R10, R11.reuse ;  /* 0x0000000b0a197220 */ /* 0x080fe20000410000 */
[----:B------:R-:W-:Y:S01]  /*a080*/  FFMA.FTZ R20, R4, R11, R27 ;  /* 0x0000000b04147223 */ /* 0x000fe2000001001b */
[----:B------:R-:W-:Y:S02]  /*a090*/  IMAD.U32 R0, R29, 0x10000, RZ ;  /* 0x000100001d007824 */ /* 0x000fe400078e00ff */
[C---:B------:R-:W-:Y:S01]  /*a0a0*/  FMUL.FTZ R11, R13.reuse, R8 ;  /* 0x000000080d0b7220 */ /* 0x040fe20000410000 */
[----:B------:R-:W-:Y:S01]  /*a0b0*/  LOP3.LUT R9, R34, 0xffff0000, RZ, 0xc0, !PT ;  /* 0xffff000022097812 */ /* 0x000fe200078ec0ff */
[----:B------:R-:W-:Y:S01]  /*a0c0*/  FFMA.FTZ R10, R4, R21, -R25 ;  /* 0x00000015040a7223 */ /* 0x000fe20000010819 */
[----:B------:R-:W-:Y:S01]  /*a0d0*/  LOP3.LUT R5, R28, 0xffff0000, RZ, 0xc0, !PT ;  /* 0xffff00001c057812 */ /* 0x000fe200078ec0ff */
[-C--:B------:R-:W-:Y:S01]  /*a0e0*/  FMUL.FTZ R13, R13, R0.reuse ;  /* 0x000000000d0d7220 */ /* 0x080fe20000410000 */
[----:B------:R-:W-:Y:S01]  /*a0f0*/  FFMA.FTZ R11, R6, R0, -R11 ;  /* 0x00000000060b7223 */ /* 0x000fe2000001080b */
[----:B------:R-:W-:Y:S01]  /*a100*/  LOP3.LUT R4, R35, 0xffff0000, RZ, 0xc0, !PT ;  /* 0xffff000023047812 */ /* 0x000fe200078ec0ff */
[----:B------:R-:W-:Y:S01]  /*a110*/  FMUL.FTZ R21, R24, R9 ;  /* 0x0000000918157220 */ /* 0x000fe20000410000 */
[----:B------:R-:W-:Y:S01]  /*a120*/  LOP3.LUT R0, R29, 0xffff0000, RZ, 0xc0, !PT ;  /* 0xffff00001d007812 */ /* 0x000fe200078ec0ff */
[----:B------:R-:W-:Y:S01]  /*a130*/  FFMA.FTZ R13, R6, R8, R13 ;  /* 0x00000008060d7223 */ /* 0x000fe2000001000d */
[----:B------:R-:W-:Y:S01]  /*a140*/  LOP3.LUT R37, R37, 0xffff0000, RZ, 0xc0, !PT ;  /* 0xffff000025257812 */ /* 0x000fe200078ec0ff */
[-C--:B------:R-:W-:Y:S01]  /*a150*/  FMUL.FTZ R24, R24, R5.reuse ;  /* 0x0000000518187220 */ /* 0x080fe20000410000 */
[----:B------:R-:W-:Y:S01]  /*a160*/  LOP3.LUT R31, R31, 0xffff0000, RZ, 0xc0, !PT ;  /* 0xffff00001f1f7812 */ /* 0x000fe200078ec0ff */
[C---:B------:R-:W-:Y:S01]  /*a170*/  FMUL.FTZ R6, R15.reuse, R4 ;  /* 0x000000040f067220 */ /* 0x040fe20000410000 */
[----:B------:R-:W-:Y:S01]  /*a180*/  FFMA.FTZ R5, R12, R5, -R21 ;  /* 0x000000050c057223 */ /* 0x000fe20000010815 */
[-C--:B------:R-:W-:Y:S01]  /*a190*/  FMUL.FTZ R15, R15, R0.reuse ;  /* 0x000000000f0f7220 */ /* 0x080fe20000410000 */
[C---:B------:R-:W-:Y:S01]  /*a1a0*/  FMUL.FTZ R21, R26.reuse, R37 ;  /* 0x000000251a157220 */ /* 0x040fe20000410000 */
[-C--:B------:R-:W-:Y:S01]  /*a1b0*/  FMUL.FTZ R26, R26, R31.reuse ;  /* 0x0000001f1a1a7220 */ /* 0x080fe20000410000 */
        /* <DEDUP_REMOVED lines=15> */
.L_x_5923:
[----:B------:R-:W-:Y:S05]  /*a2b0*/  BSYNC B0 ;  /* 0x0000000000007941 */ /* 0x000fea0003800000 */
.L_x_5909:
        /* <DEDUP_REMOVED lines=8> */
.L_x_5906:
[----:B--23--:R-:W-:-:S05]  /*a340*/  IMAD.U32 R0, RZ, RZ, UR37 ;  /* 0x00000025ff007e24 */ /* 0x00cfca000f8e00ff */
[----:B------:R-:W-:-:S13]  /*a350*/  ISETP.NE.AND P0, PT, R0, 0x3, PT ;  /* 0x000000030000780c */ /* 0x000fda0003f05270 */
[----:B------:R-:W-:Y:S05]  /*a360*/  @!P0 BRA `(.L_x_5936) ;  /* 0x0000000000048947 */ /* 0x000fea0003800000 */
[----:B------:R-:W-:Y:S01]  /*a370*/  BPT.TRAP 0x1 ;  /* 0x000000040000795c */ /* 0x000fe20000300000 */
.L_x_5936:
[----:B-1----:R-:W-:Y:S01]  /*a380*/  IMAD R14, R18, 0x8, R2 ;  /* 0x00000008120e7824 */ /* 0x002fe200078e0202 */
[----:B------:R-:W-:-:S04]  /*a390*/  SHF.L.U32 R57, R19, 0x1f, RZ ;  /* 0x0000001f13397819 */ /* 0x000fc800000006ff */
[----:B------:R1:W2:Y:S01]  /*a3a0*/  SYNCS.PHASECHK.TRANS64.TRYWAIT P2, [R14+URZ+0x28c30], R57 ;  /* 0x028c30390e0075a7 */ /* 0x0002a2000804017f */
[----:B------:R-:W-:Y:S05]  /*a3b0*/  @!P0 BRA `(.L_x_5937) ;  /* 0x0000000000048947 */ /* 0x000fea0003800000 */
[----:B------:R-:W-:Y:S01]  /*a3c0*/  BPT.TRAP 0x1 ;  /* 0x000000040000795c */ /* 0x000fe20000300000 */
.L_x_5937:
[----:B------:R-:W3:Y:S02]  /*a3d0*/  S2R R0, SR_TID.X ;  /* 0x0000000000007919 */ /* 0x000ee40000002100 */
[----:B---3--:R-:W-:-:S04]  /*a3e0*/  LOP3.LUT R0, R0, 0x7f, RZ, 0xc0, !PT ;  /* 0x0000007f00007812 */ /* 0x008fc800078ec0ff */
[----:B------:R-:W-:Y:S01]  /*a3f0*/  ISETP.NE.AND P1, PT, R0, RZ, PT ;  /* 0x000000ff0000720c */ /* 0x000fe20003f25270 */
[----:B------:R-:W-:-:S05]  /*a400*/  VIADD R0, R2, 0x22400 ;  /* 0x0002240002007836 */ /* 0x000fca0000000000 */
[----:B------:R-:W-:Y:S01]  /*a410*/  SHF.R.U32.HI R0, RZ, 0x4, R0 ;  /* 0x00000004ff007819 */ /* 0x000fe20000011600 */
[----:B--2---:R-:W-:Y:S06]  /*a420*/  @P2 BRA `(.L_x_5938) ;  /* 0x0000000000082947 */ /* 0x004fec0003800000 */
[----:B------:R-:W2:Y:S02]  /*a430*/  SYNCS.PHASECHK.TRANS64.TRYWAIT P2, [R14+URZ+0x28c30], R57 ;  /* 0x028c30390e0075a7 */ /* 0x000ea4000804017f */
[----:B--2---:R-:W-:Y:S05]  /*a440*/  @!P2 BRA `(.L_x_5939) ;  /* 0x0000015c007ca947 */ /* 0x004fea0003800000 */
.L_x_5938:
[----:B------:R-:W-:Y:S01]  /*a450*/  LOP3.LUT R0, R0, 0x3fff, RZ, 0xc0, !PT ;  /* 0x00003fff00007812 */ /* 0x000fe200078ec0ff */
[----:B------:R-:W-:Y:S05]  /*a460*/  WARPSYNC.ALL ;  /* 0x0000000000007948 */ /* 0x000fea0003800000 */
[----:B------:R-:W-:Y:S01]  /*a470*/  LOP3.LUT R15, R0, 0x10000, RZ, 0xfc, !PT ;  /* 0x00010000000f7812 */ /* 0x000fe200078efcff */
[----:B------:R-:W-:Y:S01]  /*a480*/  VIADD R0, R2, 0x20400 ;  /* 0x0002040002007836 */ /* 0x000fe20000000000 */
[----:B0---45:R-:W-:-:S03]  /*a490*/  WARPGROUP.ARRIVE ;  /* 0x00000000000079c5 */ /* 0x031fc60000000000 */
[----:B------:R-:W-:Y:S01]  /*a4a0*/  IMAD R6, R18, 0x200, R15 ;  /* 0x0000020012067824 */ /* 0x000fe200078e020f */
[----:B------:R-:W-:Y:S01]  /*a4b0*/  ULDC.64 UR40, c[0x0][0x9e0] ;  /* 0x0002780000287ab9 */ /* 0x000fe20000000a00 */
[----:B------:R-:W-:Y:S01]  /*a4c0*/  IMAD.MOV.U32 R7, RZ, RZ, 0x40000040 ;  /* 0x40000040ff077424 */ /* 0x000fe200078e00ff */
[----:B------:R-:W-:Y:S01]  /*a4d0*/  SHF.R.U32.HI R0, RZ, 0x4, R0 ;  /* 0x00000004ff007819 */ /* 0x000fe20000011600 */
[----:B------:R-:W-:Y:S01]  /*a4e0*/  IMAD.MOV.U32 R5, RZ, RZ, 0x40000040 ;  /* 0x40000040ff057424 */ /* 0x000fe200078e00ff */
[C---:B------:R-:W-:Y:S01]  /*a4f0*/  R2UR UR6, R6.reuse ;  /* 0x00000000060672ca */ /* 0x040fe200000e0000 */
[----:B------:R-:W-:Y:S01]  /*a500*/  VIADD R8, R6, 0x2 ;  /* 0x0000000206087836 */ /* 0x000fe20000000000 */
[----:B------:R-:W-:Y:S01]  /*a510*/  LOP3.LUT R0, R0, 0x3fff, RZ, 0xc0, !PT ;  /* 0x00003fff00007812 */ /* 0x000fe200078ec0ff */
[----:B------:R-:W-:Y:S01]  /*a520*/  IMAD.MOV.U32 R9, RZ, RZ, 0x40000040 ;  /* 0x40000040ff097424 */ /* 0x000fe200078e00ff */
[----:B------:R-:W-:Y:S01]  /*a530*/  R2UR UR7, R7 ;  /* 0x00000000070772ca */ /* 0x000fe200000e0000 */
[----:B------:R-:W-:Y:S01]  /*a540*/  IMAD.MOV.U32 R11, RZ, RZ, 0x40000040 ;  /* 0x40000040ff0b7424 */ /* 0x000fe200078e00ff */
[----:B------:R-:W-:Y:S01]  /*a550*/  LOP3.LUT R4, R0, 0x10000, RZ, 0xfc, !PT ;  /* 0x0001000000047812 */ /* 0x000fe200078efcff */
[----:B------:R-:W-:Y:S01]  /*a560*/  VIADD R12, R6, 0x4 ;  /* 0x00000004060c7836 */ /* 0x000fe20000000000 */
[----:B------:R-:W-:Y:S01]  /*a570*/  R2UR UR5, R5 ;  /* 0x00000000050572ca */ /* 0x000fe200000e0000 */
[----:B------:R-:W-:Y:S01]  /*a580*/  IMAD.MOV.U32 R13, RZ, RZ, 0x40000040 ;  /* 0x40000040ff0d7424 */ /* 0x000fe200078e00ff */
[C---:B------:R-:W-:Y:S01]  /*a590*/  R2UR UR4, R4.reuse ;  /* 0x00000000040472ca */ /* 0x040fe200000e0000 */
[----:B------:R-:W-:Y:S01]  /*a5a0*/  VIADD R10, R4, 0x2 ;  /* 0x00000002040a7836 */ /* 0x000fe20000000000 */
[----:B------:R-:W0:Y:S01]  /*a5b0*/  LDC R0, c[0x0][0x448] ;  /* 0x00011200ff007b82 */ /* 0x000e220000000800 */
[----:B------:R-:W-:Y:S01]  /*a5c0*/  IMAD.MOV.U32 R7, RZ, RZ, 0x40000040 ;  /* 0x40000040ff077424 */ /* 0x000fe200078e00ff */
[----:B------:R-:W-:Y:S01]  /*a5d0*/  UISETP.GE.AND UP0, UPT, UR41, 0x1, UPT ;  /* 0x000000012900788c */ /* 0x000fe2000bf06270 */
[----:B------:R-:W-:-:S03]  /*a5e0*/  LEA R56, R168, 0xffffffc0, 0x6 ;  /* 0xffffffc0a8387811 */ /* 0x000fc600078e30ff */
[----:B------:R-:W-:Y:S01]  /*a5f0*/  UP2UR UR47, UPR, URZ, 0x1 ;  /* 0x000000013f2f7883 */ /* 0x000fe20008000000 */
[----:B------:R-:W-:Y:S02]  /*a600*/  IADD3 R20, -R184, R23, -R56 ;  /* 0x00000017b8147210 */ /* 0x000fe40007ffe938 */
[----:B------:R-:W-:Y:S02]  /*a610*/  PLOP3.LUT P3, PT, PT, PT, UP0, 0x40, 0x0 ;  /* 0x000000000000781c */ /* 0x000fe40003f6e808 */
[----:B------:R-:W-:Y:S01]  /*a620*/  HGMMA.64x64x16.F32.BF16 R24, gdesc[UR4], RZ, !UPT, gsb0 ;  /* 0x00e00000041879f0 */ /* 0x000fe2000c0018ff */
[----:B------:R-:W-:Y:S01]  /*a630*/  R2UR UR6, R8 ;  /* 0x00000000080672ca */ /* 0x000fe200000e0000 */
[----:B------:R-:W-:Y:S01]  /*a640*/  VIADD R8, R4, 0x4 ;  /* 0x0000000404087836 */ /* 0x000fe20000000000 */
[----:B------:R-:W-:Y:S01]  /*a650*/  R2UR UR7, R9 ;  /* 0x00000000090772ca */ /* 0x000fe200000e0000 */
[----:B------:R-:W-:Y:S01]  /*a660*/  IMAD.MOV.U32 R9, RZ, RZ, 0x40000040 ;  /* 0x40000040ff097424 */ /* 0x000fe200078e00ff */
[----:B------:R-:W-:-:S02]  /*a670*/  R2UR UR4, R10 ;  /* 0x000000000a0472ca */ /* 0x000fc400000e0000 */
[----:B------:R-:W-:Y:S02]  /*a680*/  R2UR UR5, R11 ;  /* 0x000000000b0572ca */ /* 0x000fe400000e0000 */
[----:B0-----:R-:W-:Y:S01]  /*a690*/  ISETP.NE.AND P2, PT, R0, 0x1, PT ;  /* 0x000000010000780c */ /* 0x001fe20003f45270 */
[----:B------:R-:W-:-:S12]  /*a6a0*/  IMAD.IADD R0, R201, 0x1, R192 ;  /* 0x00000001c9007824 */ /* 0x000fd800078e02c0 */
[----:B------:R-:W0:Y:S01]  /*a6b0*/  @P2 LDC R3, c[0x0][0x44c] ;  /* 0x00011300ff032b82 */ /* 0x000e220000000800 */
[----:B------:R-:W-:Y:S02]  /*a6c0*/  WARPGROUP.DEPBAR.LE gsb0, 0x0 ;  /* 0x00008000000079c5 */ /* 0x000fe40000010000 */
[----:B------:R-:W-:-:S06]  /*a6d0*/  WARPGROUP.ARRIVE ;  /* 0x00000000000079c5 */ /* 0x000fcc0000000000 */
[----:B------:R-:W-:Y:S01]  /*a6e0*/  HGMMA.64x64x16.F32.BF16 R24, gdesc[UR4], R24, gsb0 ;  /* 0x00e00000041879f0 */ /* 0x000fe20008001818 */
        /* <DEDUP_REMOVED lines=8> */
[----:B------:R-:W-:-:S10]  /*a770*/  WARPGROUP.ARRIVE ;  /* 0x00000000000079c5 */ /* 0x000fd40000000000 */
[----:B------:R-:W-:Y:S01]  /*a780*/  HGMMA.64x64x16.F32.BF16 R24, gdesc[UR4], R24, gsb0 ;  /* 0x00e00000041879f0 */ /* 0x000fe20008001818 */
[----:B------:R-:W-:Y:S01]  /*a790*/  R2UR UR6, R12 ;  /* 0x000000000c0672ca */ /* 0x000fe200000e0000 */
[----:B0-----:R-:W-:Y:S01]  /*a7a0*/  @P2 IMAD.HI.U32 R12, R0, R3, RZ ;  /* 0x00000003000c2227 */ /* 0x001fe200078e00ff */
[----:B------:R-:W-:Y:S02]  /*a7b0*/  R2UR UR7, R13 ;  /* 0x000000000d0772ca */ /* 0x000fe400000e0000 */
[----:B------:R-:W-:Y:S01]  /*a7c0*/  R2UR UR4, R6 ;  /* 0x00000000060472ca */ /* 0x000fe200000e0000 */
[----:B------:R-:W0:Y:S01]  /*a7d0*/  @P2 LDC R13, c[0x0][0x450] ;  /* 0x00011400ff0d2b82 */ /* 0x000e220000000800 */
[----:B------:R-:W-:Y:S01]  /*a7e0*/  R2UR UR5, R7 ;  /* 0x00000000070572ca */ /* 0x000fe200000e0000 */
[----:B------:R-:W-:Y:S02]  /*a7f0*/  IMAD.MOV.U32 R3, RZ, RZ, R0 ;  /* 0x000000ffff037224 */ /* 0x000fe400078e0000 */
[----:B------:R-:W-:-:S05]  /*a800*/  @!P1 VIADD R0, R14, 0x28c40 ;  /* 0x00028c400e009836 */ /* 0x000fca0000000000 */
[----:B------:R-:W-:Y:S02]  /*a810*/  @!P1 PRMT R0, RZ, 0x654, R0 ;  /* 0x00000654ff009816 */ /* 0x000fe40000000000 */
[----:B0-----:R-:W-:Y:S01]  /*a820*/  @P2 SHF.R.U32.HI R3, RZ, R13, R12 ;  /* 0x0000000dff032219 */ /* 0x001fe2000001160c */
[----:B------:R-:W-:-:S04]  /*a830*/  IMAD.MOV.U32 R13, RZ, RZ, -0x40 ;  /* 0xffffffc0ff0d7424 */ /* 0x000fc800078e00ff */
[----:B------:R-:W0:Y:S01]  /*a840*/  SHFL.IDX PT, R61, R3, RZ, 0x1c1f ;  /* 0x001c1fff033d7589 */ /* 0x000e2200000e0000 */
[----:B------:R-:W-:-:S04]  /*a850*/  IMAD R12, R168, R13, 0x41 ;  /* 0x00000041a80c7424 */ /* 0x000fc800078e020d */
[----:B------:R-:W-:Y:S01]  /*a860*/  VIADD R60, R12, 0xffffffff ;  /* 0xffffffff0c3c7836 */ /* 0x000fe20000000000 */
[----:B------:R-:W-:-:S05]  /*a870*/  IADD3 R13, -R184, R12, R23 ;  /* 0x0000000cb80d7210 */ /* 0x000fca0007ffe117 */
[----:B------:R-:W-:-:S04]  /*a880*/  IMAD.IADD R13, R13, 0x1, -R22 ;  /* 0x000000010d0d7824 */ /* 0x000fc800078e0a16 */
[----:B------:R-:W-:Y:S01]  /*a890*/  VIADD R59, R13, UR40 ;  /* 0x000000280d3b7c36 */ /* 0x000fe20008000000 */
[----:B------:R-:W-:Y:S02]  /*a8a0*/  WARPGROUP.DEPBAR.LE gsb0, 0x0 ;  /* 0x00008000000079c5 */ /* 0x000fe40000010000 */
[----:B------:R-:W-:-:S06]  /*a8b0*/  WARPGROUP.ARRIVE ;  /* 0x00000000000079c5 */ /* 0x000fcc0000000000 */
[----:B------:R-:W-:Y:S01]  /*a8c0*/  HGMMA.64x64x16.F32.BF16 R24, gdesc[UR4], R24, gsb0 ;  /* 0x00e00000041879f0 */ /* 0x000fe20008001818 */
[----:B------:R-:W-:Y:S02]  /*a8d0*/  ULDC UR4, c[0x0][0x9dc] ;  /* 0x0002770000047ab9 */ /* 0x000fe40000000800 */
[----:B------:R-:W-:Y:S01]  /*a8e0*/  IMAD.U32 R21, RZ, RZ, UR4 ;  /* 0x00000004ff157e24 */ /* 0x000fe2000f8e00ff */
[----:B------:R-:W-:Y:S02]  /*a8f0*/  WARPGROUP.DEPBAR.LE gsb0, 0x0 ;  /* 0x00008000000079c5 */ /* 0x000fe40000010000 */
[----:B------:R3:W-:Y:S02]  /*a900*/  @!P1 SYNCS.ARRIVE.TRANS64.RED.A1T0 RZ, [R0+URZ], RZ ;  /* 0x000000ff00ff99a7 */ /* 0x0007e4000810043f */
[----:B---3--:R-:W-:-:S05]  /*a910*/  LOP3.LUT R0, RZ, R21, RZ, 0x33, !PT ;  /* 0x00000015ff007212 */ /* 0x008fca00078e33ff */
[----:B------:R-:W-:Y:S01]  /*a920*/  IMAD.IADD R58, R13, 0x1, R0 ;  /* 0x000000010d3a7824 */ /* 0x000fe200078e0200 */
[----:B0-----:R-:W-:-:S03]  /*a930*/  VIADDMNMX R0, R61, R59, R20, PT ;  /* 0x0000003b3d007246 */ /* 0x001fc60003800114 */
[----:B------:R-:W-:Y:S01]  /*a940*/  IMAD.IADD R12, R58, 0x1, R61 ;  /* 0x000000013a0c7824 */ /* 0x000fe200078e023d */
[----:B------:R-:W-:Y:S06]  /*a950*/  @P3 BRA `(.L_x_5940) ;  /* 0x0000000000583947 */ /* 0x000fec0003800000 */
[----:B------:R-:W-:Y:S01]  /*a960*/  IADD3 R13, -R22, R23, R61 ;  /* 0x00000017160d7210 */ /* 0x000fe20007ffe13d */
[----:B------:R-:W-:Y:S03]  /*a970*/  BSSY B0, `(.L_x_5941) ;  /* 0x0000010000007945 */ /* 0x000fe60003800000 */
        /* <DEDUP_REMOVED lines=10> */
.L_x_5942:
[----:B------:R-:W-:-:S06]  /*aa20*/  UISETP.NE.AND UP0, UPT, UR41, 0x1, UPT ;  /* 0x000000012900788c */ /* 0x000fcc000bf05270 */
[----:B------:R-:W-:-:S05]  /*aa30*/  PLOP3.LUT P3, PT, PT, PT, UP0, 0x80, 0x0 ;  /* 0x000000000000781c */ /* 0x000fca0003f6f008 */
[----:B------:R-:W-:-:S08]  /*aa40*/  @UP0 ULDC.64 UR4, c[0x0][0x9e8] ;  /* 0x00027a0000040ab9 */ /* 0x000fd00000000a00 */
[----:B------:R-:W-:-:S05]  /*aa50*/  @P3 IMAD.HI.U32 R61, R13, UR4, RZ ;  /* 0x000000040d3d3c27 */ /* 0x000fca000f8e00ff */
[----:B------:R-:W-:-:S07]  /*aa60*/  @P3 SHF.R.U32.HI R13, RZ, UR5, R61 ;  /* 0x00000005ff0d3c19 */ /* 0x000fce000801163d */
.L_x_5943:
[----:B------:R-:W-:Y:S05]  /*aa70*/  BSYNC B0 ;  /* 0x0000000000007941 */ /* 0x000fea0003800000 */
.L_x_5941:
[----:B------:R-:W-:-:S04]  /*aa80*/  IMAD R13, R13, UR41, -R56 ;  /* 0x000000290d0d7c24 */ /* 0x000fc8000f8e0a38 */
[----:B------:R-:W-:-:S05]  /*aa90*/  IMAD.IADD R13, R13, 0x1, -R184 ;  /* 0x000000010d0d7824 */ /* 0x000fca00078e0ab8 */
[----:B------:R-:W-:Y:S02]  /*aaa0*/  VIMNMX R12, R12, R13, !PT ;  /* 0x0000000d0c0c7248 */ /* 0x000fe40007fe0100 */
[----:B------:R-:W-:-:S07]  /*aab0*/  VIADDMNMX R0, R13, UR41, R0, PT ;  /* 0x000000290d007c46 */ /* 0x000fce000b800100 */
.L_x_5940:
[C---:B------:R-:W-:Y:S01]  /*aac0*/  ISETP.GE.AND P3, PT, R60.reuse, 0x2, PT ;  /* 0x000000023c00780c */ /* 0x040fe20003f66270 */
[----:B------:R-:W0:Y:S01]  /*aad0*/  SHFL.IDX PT, R3, R3, 0x1, 0x1c1f ;  /* 0x003c1f0003037f89 */ /* 0x000e2200000e0000 */
[----:B------:R-:W-:Y:S01]  /*aae0*/  ISETP.GE.AND P4, PT, R60, 0x9, PT ;  /* 0x000000093c00780c */ /* 0x000fe20003f86270 */
[----:B------:R-:W-:Y:S01]  /*aaf0*/  UISETP.NE.AND UP0, UPT, UR47, URZ, UPT ;  /* 0x0000003f2f00728c */ /* 0x000fe2000bf05270 */
[C---:B------:R-:W-:Y:S02]  /*ab00*/  ISETP.GT.AND P6, PT, R12.reuse, 0x1, !P3 ;  /* 0x000000010c00780c */ /* 0x040fe40005fc4270 */
[----:B------:R-:W-:Y:S02]  /*ab10*/  ISETP.GT.AND P5, PT, R12, 0x8, !P4 ;  /* 0x000000080c00780c */ /* 0x000fe400067a4270 */
[C---:B------:R-:W-:Y:S02]  /*ab20*/  ISETP.LT.OR P6, PT, R0.reuse, 0x2, P6 ;  /* 0x000000020000780c */ /* 0x040fe400037c1670 */
[----:B------:R-:W-:-:S02]  /*ab30*/  ISETP.LT.OR P5, PT, R0, 0x9, P5 ;  /* 0x000000090000780c */ /* 0x000fc40002fa1670 */
[----:B------:R-:W-:Y:S02]  /*ab40*/  FSEL R61, R25, -INF , !P6 ;  /* 0xff800000193d7808 */ /* 0x000fe40007000000 */
        /* <DEDUP_REMOVED lines=68> */
[----:B------:R-:W-:Y:S02]  /*af90*/  ISETP.LT.OR P6, PT, R0, 0x3a, P6 ;  /* 0x0000003a0000780c */ /* 0x000fe400037c1670 */
[----:B0-----:R-:W-:Y:S01]  /*afa0*/  VIADDMNMX R0, R3, R59, R20, PT ;  /* 0x0000003b03007246 */ /* 0x001fe20003800114 */
[----:B------:R-:W-:Y:S01]  /*afb0*/  IMAD.IADD R20, R58, 0x1, R3 ;  /* 0x000000013a147824 */ /* 0x000fe200078e0203 */
[----:B------:R-:W-:Y:S02]  /*afc0*/  FSEL R53, R53, -INF , !P6 ;  /* 0xff80000035357808 */ /* 0x000fe40007000000 */
[----:B------:R-:W-:-:S13]  /*afd0*/  PLOP3.LUT P6, PT, PT, PT, UP0, 0x40, 0x0 ;  /* 0x000000000000781c */ /* 0x000fda0003fce808 */
[----:B------:R-:W-:Y:S05]  /*afe0*/  @P6 BRA `(.L_x_5944) ;  /* 0x0000000000606947 */ /* 0x000fea0003800000 */
        /* <DEDUP_REMOVED lines=13> */
.L_x_5946:
[----:B------:R-:W-:-:S06]  /*b0c0*/  UISETP.NE.AND UP0, UPT, UR41, 0x1, UPT ;  /* 0x000000012900788c */ /* 0x000fcc000bf05270 */
[----:B------:R-:W-:-:S05]  /*b0d0*/  PLOP3.LUT P6, PT, PT, PT, UP0, 0x80, 0x0 ;  /* 0x000000000000781c */ /* 0x000fca0003fcf008 */
[----:B------:R-:W-:-:S08]  /*b0e0*/  @UP0 ULDC.64 UR4, c[0x0][0x9e8] ;  /* 0x00027a0000040ab9 */ /* 0x000fd00000000a00 */
[----:B------:R-:W-:Y:S01]  /*b0f0*/  @P6 IMAD.HI.U32 R12, R3, UR4, RZ ;  /* 0x00000004030c6c27 */ /* 0x000fe2000f8e00ff */
[----:B------:R-:W-:-:S13]  /*b100*/  PLOP3.LUT P6, PT, PT, PT, UP0, 0x80, 0x0 ;  /* 0x000000000000781c */ /* 0x000fda0003fcf008 */
[----:B------:R-:W-:-:S07]  /*b110*/  @P6 SHF.R.U32.HI R3, RZ, UR5, R12 ;  /* 0x00000005ff036c19 */ /* 0x000fce000801160c */
.L_x_5947:
[----:B------:R-:W-:Y:S05]  /*b120*/  BSYNC B0 ;  /* 0x0000000000007941 */ /* 0x000fea0003800000 */
.L_x_5945:
[----:B------:R-:W-:-:S04]  /*b130*/  IMAD R3, R3, UR41, -R56 ;  /* 0x0000002903037c24 */ /* 0x000fc8000f8e0a38 */
[----:B------:R-:W-:-:S05]  /*b140*/  IMAD.IADD R3, R3, 0x1, -R184 ;  /* 0x0000000103037824 */ /* 0x000fca00078e0ab8 */
[----:B------:R-:W-:Y:S02]  /*b150*/  VIMNMX R20, R20, R3, !PT ;  /* 0x0000000314147248 */ /* 0x000fe40007fe0100 */
[----:B------:R-:W-:-:S07]  /*b160*/  VIADDMNMX R0, R3, UR41, R0, PT ;  /* 0x0000002903007c46 */ /* 0x000fce000b800100 */
.L_x_5944:
        /* <DEDUP_REMOVED lines=38> */
[----:B------:R-:W-:Y:S01]  /*b3d0*/  ISETP.GT.AND P4, PT, R20, 0x8, !P4 ;  /* 0x000000081400780c */ /* 0x000fe20006784270 */
[----:B------:R-:W0:Y:S01]  /*b3e0*/  SHFL.BFLY PT, R12, R25, 0x2, 0x1f ;  /* 0x0c401f00190c7f89 */ /* 0x000e2200000e0000 */
[C---:B------:R-:W-:Y:S02]  /*b3f0*/  ISETP.LT.OR P3, PT, R0.reuse, 0x1a, P3 ;  /* 0x0000001a0000780c */ /* 0x040fe40001f61670 */
[----:B------:R-:W-:Y:S02]  /*b400*/  ISETP.LT.OR P4, PT, R0, 0x9, P4 ;  /* 0x000000090000780c */ /* 0x000fe40002781670 */
[----:B------:R-:W-:Y:S02]  /*b410*/  FSEL R32, R39, -INF , !P3 ;  /* 0xff80000027207808 */ /* 0x000fe40005800000 */
[----:B------:R-:W-:Y:S02]  /*b420*/  ISETP.NE.AND P3, PT, R37, RZ, PT ;  /* 0x000000ff2500720c */ /* 0x000fe40003f65270 */
[----:B------:R-:W-:-:S02]  /*b430*/  FSEL R30, R30, -INF , !P4 ;  /* 0xff8000001e1e7808 */ /* 0x000fc40006000000 */
[----:B------:R-:W-:Y:S02]  /*b440*/  ISETP.GT.AND P3, PT, R20, 0x20, !P3 ;  /* 0x000000201400780c */ /* 0x000fe40005f64270 */
[----:B------:R-:W-:Y:S02]  /*b450*/  ISETP.NE.AND P4, PT, R44, RZ, PT ;  /* 0x000000ff2c00720c */ /* 0x000fe40003f85270 */
[----:B------:R-:W-:Y:S02]  /*b460*/  ISETP.LT.OR P3, PT, R0, 0x21, P3 ;  /* 0x000000210000780c */ /* 0x000fe40001f61670 */
[----:B------:R-:W-:Y:S01]  /*b470*/  ISETP.NE.AND P6, PT, R13, RZ, PT ;  /* 0x000000ff0d00720c */ /* 0x000fe20003fc5270 */
[----:B------:R-:W-:Y:S01]  /*b480*/  IMAD.U32 R13, RZ, RZ, UR4 ;  /* 0x00000004ff0d7e24 */ /* 0x000fe2000f8e00ff */
[----:B------:R-:W-:Y:S02]  /*b490*/  FSEL R42, R42, -INF , !P3 ;  /* 0xff8000002a2a7808 */ /* 0x000fe40005800000 */
[----:B------:R-:W-:-:S02]  /*b4a0*/  ISETP.NE.AND P3, PT, R40, RZ, PT ;  /* 0x000000ff2800720c */ /* 0x000fc40003f65270 */
[C---:B------:R-:W-:Y:S02]  /*b4b0*/  ISETP.GT.AND P5, PT, R20.reuse, 0x38, !P5 ;  /* 0x000000381400780c */ /* 0x040fe40006fa4270 */
[----:B------:R-:W-:Y:S02]  /*b4c0*/  ISETP.GT.AND P3, PT, R20, 0x21, !P3 ;  /* 0x000000211400780c */ /* 0x000fe40005f64270 */
[----:B0-----:R-:W-:Y:S02]  /*b4d0*/  FMNMX.FTZ R29, R25, R12, !PT ;  /* 0x0000000c191d7209 */ /* 0x001fe40007810000 */
[C---:B------:R-:W-:Y:S02]  /*b4e0*/  ISETP.LT.OR P3, PT, R0.reuse, 0x22, P3 ;  /* 0x000000220000780c */ /* 0x040fe40001f61670 */
[----:B------:R-:W-:Y:S01]  /*b4f0*/  ISETP.LT.OR P5, PT, R0, 0x39, P5 ;  /* 0x000000390000780c */ /* 0x000fe20002fa1670 */
[----:B------:R-:W0:Y:S01]  /*b500*/  SHFL.BFLY PT, R12, R29, 0x1, 0x1f ;  /* 0x0c201f001d0c7f89 */ /* 0x000e2200000e0000 */
[----:B------:R-:W-:-:S02]  /*b510*/  FSEL R36, R43, -INF , !P3 ;  /* 0xff8000002b247808 */ /* 0x000fc40005800000 */
[----:B------:R-:W-:Y:S02]  /*b520*/  ISETP.NE.AND P3, PT, R41, RZ, PT ;  /* 0x000000ff2900720c */ /* 0x000fe40003f65270 */
[----:B------:R-:W-:Y:S02]  /*b530*/  FSEL R54, R54, -INF , !P5 ;  /* 0xff80000036367808 */ /* 0x000fe40006800000 */
[----:B------:R-:W-:-:S04]  /*b540*/  ISETP.GT.AND P3, PT, R20, 0x28, !P3 ;  /* 0x000000281400780c */ /* 0x000fc80005f64270 */
[----:B------:R-:W-:-:S04]  /*b550*/  ISETP.LT.OR P3, PT, R0, 0x29, P3 ;  /* 0x000000290000780c */ /* 0x000fc80001f61670 */
[----:B------:R-:W-:Y:S02]  /*b560*/  FSEL R46, R46, -INF , !P3 ;  /* 0xff8000002e2e7808 */ /* 0x000fe40005800000 */
[----:B------:R-:W-:Y:S02]  /*b570*/  ISETP.GT.AND P3, PT, R20, 0x29, !P4 ;  /* 0x000000291400780c */ /* 0x000fe40006764270 */
[----:B------:R-:W-:Y:S02]  /*b580*/  ISETP.NE.AND P4, PT, R48, RZ, PT ;  /* 0x000000ff3000720c */ /* 0x000fe40003f85270 */
[----:B------:R-:W-:Y:S02]  /*b590*/  ISETP.LT.OR P3, PT, R0, 0x2a, P3 ;  /* 0x0000002a0000780c */ /* 0x000fe40001f61670 */
[----:B------:R-:W-:Y:S02]  /*b5a0*/  ISETP.GT.AND P4, PT, R20, 0x31, !P4 ;  /* 0x000000311400780c */ /* 0x000fe40006784270 */
[----:B------:R-:W-:-:S02]  /*b5b0*/  FSEL R40, R47, -INF , !P3 ;  /* 0xff8000002f287808 */ /* 0x000fc40005800000 */
[----:B------:R-:W-:Y:S02]  /*b5c0*/  ISETP.GT.AND P3, PT, R20, RZ, !P6 ;  /* 0x000000ff1400720c */ /* 0x000fe40007764270 */
[----:B0-----:R-:W-:Y:S02]  /*b5d0*/  FMNMX.FTZ R12, R29, R12, !PT ;  /* 0x0000000c1d0c7209 */ /* 0x001fe40007810000 */
[----:B------:R-:W-:Y:S02]  /*b5e0*/  ISETP.LT.OR P3, PT, R0, 0x1, P3 ;  /* 0x000000010000780c */ /* 0x000fe40001f61670 */
[----:B------:R-:W-:Y:S01]  /*b5f0*/  ISETP.NE.AND P6, PT, R52, RZ, PT ;  /* 0x000000ff3400720c */ /* 0x000fe20003fc5270 */
[----:B------:R-:W-:Y:S01]  /*b600*/  FMUL.FTZ R3, R12, R13 ;  /* 0x0000000d0c037220 */ /* 0x000fe20000410000 */
[----:B------:R-:W-:Y:S02]  /*b610*/  FSEL R26, R26, -INF , !P3 ;  /* 0xff8000001a1a7808 */ /* 0x000fe40005800000 */
[----:B------:R-:W-:-:S02]  /*b620*/  FSETP.NEU.FTZ.AND P3, PT, R12, -INF , PT ;  /* 0xff8000000c00780b */ /* 0x000fc40003f7d000 */
[----:B------:R-:W-:Y:S02]  /*b630*/  ISETP.LT.OR P4, PT, R0, 0x32, P4 ;  /* 0x000000320000780c */ /* 0x000fe40002781670 */
[----:B------:R-:W-:Y:S02]  /*b640*/  FSEL R48, R3, RZ, P3 ;  /* 0x000000ff03307208 */ /* 0x000fe40001800000 */
[----:B------:R-:W-:Y:S02]  /*b650*/  FMNMX.FTZ R3, R26, R27, !PT ;  /* 0x0000001b1a037209 */ /* 0x000fe40007810000 */
[----:B------:R-:W-:Y:S01]  /*b660*/  ISETP.NE.AND P3, PT, R62, RZ, PT ;  /* 0x000000ff3e00720c */ /* 0x000fe20003f65270 */
[--C-:B------:R-:W-:Y:S01]  /*b670*/  FFMA.FTZ R25, R61, R13, -R48.reuse ;  /* 0x0000000d3d197223 */ /* 0x100fe20000010830 */
[----:B------:R-:W-:Y:S01]  /*b680*/  FMNMX.FTZ R3, R30, R3, !PT ;  /* 0x000000031e037209 */ /* 0x000fe20007810000 */
[--C-:B------:R-:W-:Y:S01]  /*b690*/  FFMA.FTZ R31, R63, R13, -R48.reuse ;  /* 0x0000000d3f1f7223 */ /* 0x100fe20000010830 */
[----:B------:R-:W-:Y:S01]  /*b6a0*/  ISETP.GT.AND P3, PT, R20, 0x30, !P3 ;  /* 0x000000301400780c */ /* 0x000fe20005f64270 */
[----:B------:R-:W-:Y:S01]  /*b6b0*/  MUFU.EX2 R29, R25 ;  /* 0x00000019001d7308 */ /* 0x000fe20000000800 */
[----:B------:R-:W-:Y:S01]  /*b6c0*/  FMNMX.FTZ R3, R24, R3, !PT ;  /* 0x0000000318037209 */ /* 0x000fe20007810000 */
[-CC-:B------:R-:W-:Y:S01]  /*b6d0*/  FFMA.FTZ R35, R67, R13.reuse, -R48.reuse ;  /* 0x0000000d43237223 */ /* 0x180fe20000010830 */
[----:B------:R-:W-:Y:S01]  /*b6e0*/  ISETP.LT.OR P3, PT, R0, 0x31, P3 ;  /* 0x000000310000780c */ /* 0x000fe20001f61670 */
[--C-:B------:R-:W-:Y:S01]  /*b6f0*/  FFMA.FTZ R37, R69, R13, -R48.reuse ;  /* 0x0000000d45257223 */ /* 0x100fe20000010830 */
[----:B------:R-:W-:Y:S01]  /*b700*/  FMNMX.FTZ R3, R34, R3, !PT ;  /* 0x0000000322037209 */ /* 0x000fe20007810000 */
[--C-:B------:R-:W-:Y:S01]  /*b710*/  FFMA.FTZ R39, R71, R13, -R48.reuse ;  /* 0x0000000d47277223 */ /* 0x100fe20000010830 */
[----:B------:R-:W-:Y:S01]  /*b720*/  FSEL R50, R50, -INF , !P3 ;  /* 0xff80000032327808 */ /* 0x000fe20005800000 */
[----:B------:R-:W-:Y:S01]  /*b730*/  MUFU.EX2 R31, R31 ;  /* 0x0000001f001f7308 */ /* 0x000fe20000000800 */
[----:B------:R-:W-:Y:S01]  /*b740*/  FMNMX.FTZ R3, R28, R3, !PT ;  /* 0x000000031c037209 */ /* 0x000fe20007810000 */
[-CC-:B------:R-:W-:Y:S01]  /*b750*/  FFMA.FTZ R41, R73, R13.reuse, -R48.reuse ;  /* 0x0000000d49297223 */ /* 0x180fe20000010830 */
[----:B------:R-:W-:Y:S01]  /*b760*/  ISETP.GT.AND P6, PT, R20, 0x39, !P6 ;  /* 0x000000391400780c */ /* 0x000fe200077c4270 */
[--C-:B------:R-:W-:Y:S01]  /*b770*/  FFMA.FTZ R20, R33, R13, -R48.reuse ;  /* 0x0000000d21147223 */ /* 0x100fe20000010830 */
[----:B------:R-:W-:Y:S01]  /*b780*/  FMNMX.FTZ R3, R38, R3, !PT ;  /* 0x0000000326037209 */ /* 0x000fe20007810000 */
[--C-:B------:R-:W-:Y:S01]  /*b790*/  FFMA.FTZ R33, R65, R13, -R48.reuse ;  /* 0x0000000d41217223 */ /* 0x100fe20000010830 */
[----:B------:R-:W-:Y:S01]  /*b7a0*/  FSEL R44, R51, -INF , !P4 ;  /* 0xff800000332c7808 */ /* 0x000fe20006000000 */
[----:B------:R-:W-:Y:S01]  /*b7b0*/  MUFU.EX2 R164, R20 ;  /* 0x0000001400a47308 */ /* 0x000fe20000000800 */
[----:B------:R-:W-:Y:S01]  /*b7c0*/  FMNMX.FTZ R3, R32, R3, !PT ;  /* 0x0000000320037209 */ /* 0x000fe20007810000 */
[----:B------:R-:W-:Y:S01]  /*b7d0*/  FFMA.FTZ R43, R75, R13, -R48 ;  /* 0x0000000d4b2b7223 */ /* 0x000fe20000010830 */
[----:B------:R-:W-:-:S02]  /*b7e0*/  ISETP.LT.OR P6, PT, R0, 0x3a, P6 ;  /* 0x0000003a0000780c */ /* 0x000fc400037c1670 */
[----:B------:R-:W-:Y:S02]  /*b7f0*/  FMNMX.FTZ R3, R42, R3, !PT ;  /* 0x000000032a037209 */ /* 0x000fe40007810000 */
[----:B------:R-:W-:Y:S01]  /*b800*/  FSEL R0, R55, -INF , !P6 ;  /* 0xff80000037007808 */ /* 0x000fe20007000000 */
        /* <DEDUP_REMOVED lines=8> */
[----:B------:R-:W-:Y:S01]  /*b890*/  FMNMX.FTZ R3, R44, R3, !PT ;  /* 0x000000032c037209 */ /* 0x000fe20007810000 */
[-CC-:B---3--:R-:W-:Y:S01]  /*b8a0*/  FFMA.FTZ R37, R45, R13.reuse, -R48.reuse ;  /* 0x0000000d2d257223 */ /* 0x188fe20000010830 */
[----:B------:R-:W-:Y:S02]  /*b8b0*/  FFMA.FTZ R45, R49, R13, -R48 ;  /* 0x0000000d312d7223 */ /* 0x000fe40000010830 */
[----:B------:R-:W-:-:S03]  /*b8c0*/  FMNMX.FTZ R3, R54, R3, !PT ;  /* 0x0000000336037209 */ /* 0x000fc60007810000 */
[----:B------:R-:W-:Y:S01]  /*b8d0*/  MUFU.EX2 R56, R45 ;  /* 0x0000002d00387308 */ /* 0x000fe20000000800 */
[----:B------:R-:W-:-:S05]  /*b8e0*/  FMNMX.FTZ R3, R0, R3, !PT ;  /* 0x0000000300037209 */ /* 0x000fca0007810000 */
[----:B------:R-:W0:Y:S02]  /*b8f0*/  SHFL.BFLY PT, R20, R3, 0x2, 0x1f ;  /* 0x0c401f0003147f89 */ /* 0x000e2400000e0000 */
[----:B------:R-:W-:Y:S08]  /*b900*/  MUFU.EX2 R39, R39 ;  /* 0x0000002700277308 */ /* 0x000ff00000000800 */
[----:B------:R3:W-:Y:S08]  /*b910*/  MUFU.EX2 R162, R41 ;  /* 0x0000002900a27308 */ /* 0x0007f00000000800 */
[----:B------:R-:W-:Y:S01]  /*b920*/  MUFU.EX2 R43, R43 ;  /* 0x0000002b002b7308 */ /* 0x000fe20000000800 */
[-CC-:B---3--:R-:W-:Y:S01]  /*b930*/  FFMA.FTZ R41, R81, R13.reuse, -R48.reuse ;  /* 0x0000000d51297223 */ /* 0x188fe20000010830 */
[----:B0-----:R-:W-:Y:S01]  /*b940*/  FMNMX.FTZ R25, R3, R20, !PT ;  /* 0x0000001403197209 */ /* 0x001fe20007810000 */
[----:B------:R-:W-:-:S05]  /*b950*/  FFMA.FTZ R3, R77, R13, -R48 ;  /* 0x0000000d4d037223 */ /* 0x000fca0000010830 */
[----:B------:R-:W-:Y:S01]  /*b960*/  MUFU.EX2 R33, R33 ;  /* 0x0000002100217308 */ /* 0x000fe20000000800 */
[----:B------:R-:W0:Y:S07]  /*b970*/  SHFL.BFLY PT, R20, R25, 0x1, 0x1f ;  /* 0x0c201f0019147f89 */ /* 0x000e2e00000e0000 */
[----:B------:R3:W-:Y:S08]  /*b980*/  MUFU.EX2 R156, R3 ;  /* 0x00000003009c7308 */ /* 0x0007f00000000800 */
[----:B------:R-:W4:Y:S08]  /*b990*/  MUFU.EX2 R52, R37 ;  /* 0x0000002500347308 */ /* 0x000f300000000800 */
[----:B------:R-:W5:Y:S01]  /*b9a0*/  MUFU.EX2 R41, R41 ;  /* 0x0000002900297308 */ /* 0x000f620000000800 */
[----:B0-----:R-:W-:Y:S01]  /*b9b0*/  FMNMX.FTZ R20, R25, R20, !PT ;  /* 0x0000001419147209 */ /* 0x001fe20007810000 */
[-CC-:B------:R-:W-:Y:S01]  /*b9c0*/  FFMA.FTZ R25, R83, R13.reuse, -R48.reuse ;  /* 0x0000000d53197223 */ /* 0x180fe20000010830 */
[----:B------:R-:W-:-:S02]  /*b9d0*/  FFMA.FTZ R48, R53, R13, -R48 ;  /* 0x0000000d35307223 */ /* 0x000fc40000010830 */
[C---:B------:R-:W-:Y:S01]  /*b9e0*/  FSETP.NEU.FTZ.AND P3, PT, R20.reuse, -INF , PT ;  /* 0xff8000001400780b */ /* 0x040fe20003f7d000 */
[----:B---3--:R-:W-:Y:S01]  /*b9f0*/  FMUL.FTZ R3, R20, R13 ;  /* 0x0000000d14037220 */ /* 0x008fe20000410000 */
[----:B----4-:R-:W-:Y:S01]  /*ba00*/  F2FP.BF16.F32.PACK_AB R158, R52, R33 ;  /* 0x00000021349e723e */ /* 0x010fe200000010ff */
[----:B------:R-:W-:Y:S03]  /*ba10*/  MUFU.EX2 R25, R25 ;  /* 0x0000001900197308 */ /* 0x000fe60000000800 */
[----:B------:R-:W-:Y:S02]  /*ba20*/  FSEL R3, R3, RZ, P3 ;  /* 0x000000ff03037208 */ /* 0x000fe40001800000 */
[----:B-----5:R-:W-:-:S03]  /*ba30*/  F2FP.BF16.F32.PACK_AB R152, R56, R41 ;  /* 0x000000293898723e */ /* 0x020fc600000010ff */
        /* <DEDUP_REMOVED lines=17> */
[----:B------:R-:W-:-:S05]  /*bb50*/  FFMA.FTZ R0, R0, R13, -R3 ;  /* 0x0000000d00007223 */ /* 0x000fca0000010803 */
[----:B------:R-:W3:Y:S08]  /*bb60*/  MUFU.EX2 R30, R30 ;  /* 0x0000001e001e7308 */ /* 0x000ef00000000800 */
[----:B------:R4:W5:Y:S01]  /*bb70*/  MUFU.EX2 R167, R24 ;  /* 0x0000001800a77308 */ /* 0x0009620000000800 */
[----:B0-----:R-:W-:Y:S01]  /*bb80*/  FADD.FTZ R45, R26, R27 ;  /* 0x0000001b1a2d7221 */ /* 0x001fe20000010000 */
[----:B------:R-:W-:-:S06]  /*bb90*/  F2FP.BF16.F32.PACK_AB R165, R27, R26 ;  /* 0x0000001a1ba5723e */ /* 0x000fcc00000010ff */
[----:B------:R-:W0:Y:S01]  /*bba0*/  MUFU.EX2 R34, R34 ;  /* 0x0000002200227308 */ /* 0x000e220000000800 */
[----:B----4-:R-:W-:Y:S01]  /*bbb0*/  FADD.FTZ R24, R164, R29 ;  /* 0x0000001da4187221 */ /* 0x010fe20000010000 */
[----:B------:R-:W-:-:S03]  /*bbc0*/  F2FP.BF16.F32.PACK_AB R164, R29, R164 ;  /* 0x000000a41da4723e */ /* 0x000fc600000010ff */
[----:B------:R-:W-:Y:S01]  /*bbd0*/  FADD.FTZ R47, R31, R24 ;  /* 0x000000181f2f7221 */ /* 0x000fe20000010000 */
[----:B---3--:R-:W-:Y:S02]  /*bbe0*/  FADD.FTZ R24, R30, R45 ;  /* 0x0000002d1e187221 */ /* 0x008fe40000010000 */
[----:B------:R3:W4:Y:S08]  /*bbf0*/  MUFU.EX2 R161, R28 ;  /* 0x0000001c00a17308 */ /* 0x0007300000000800 */
[----:B------:R-:W1:Y:S01]  /*bc00*/  MUFU.EX2 R38, R38 ;  /* 0x0000002600267308 */ /* 0x000e620000000800 */
[C---:B---3--:R-:W-:Y:S01]  /*bc10*/  FADD.FTZ R28, R166.reuse, R47 ;  /* 0x0000002fa61c7221 */ /* 0x048fe20000010000 */
[----:B-----5:R-:W-:Y:S01]  /*bc20*/  FADD.FTZ R47, R167, R24 ;  /* 0x00000018a72f7221 */ /* 0x020fe20000010000 */
[----:B------:R-:W-:-:S02]  /*bc30*/  F2FP.BF16.F32.PACK_AB R166, R166, R31 ;  /* 0x0000001fa6a6723e */ /* 0x000fc400000010ff */
[----:B------:R-:W-:Y:S01]  /*bc40*/  FADD.FTZ R49, R35, R28 ;  /* 0x0000001c23317221 */ /* 0x000fe20000010000 */
[----:B0-----:R-:W-:Y:S01]  /*bc50*/  FADD.FTZ R24, R34, R47 ;  /* 0x0000002f22187221 */ /* 0x001fe20000010000 */
[----:B------:R-:W-:Y:S01]  /*bc60*/  F2FP.BF16.F32.PACK_AB R167, R167, R30 ;  /* 0x0000001ea7a7723e */ /* 0x000fe200000010ff */
[----:B------:R-:W0:Y:S01]  /*bc70*/  MUFU.EX2 R163, R32 ;  /* 0x0000002000a37308 */ /* 0x000e220000000800 */
[C---:B------:R-:W-:Y:S01]  /*bc80*/  FADD.FTZ R28, R160.reuse, R49 ;  /* 0x00000031a01c7221 */ /* 0x040fe20000010000 */
[----:B----4-:R-:W-:Y:S01]  /*bc90*/  FADD.FTZ R3, R161, R24 ;  /* 0x00000018a1037221 */ /* 0x010fe20000010000 */
[----:B------:R-:W-:Y:S01]  /*bca0*/  F2FP.BF16.F32.PACK_AB R160, R160, R35 ;  /* 0x00000023a0a0723e */ /* 0x000fe200000010ff */
[----:B------:R3:W-:Y:S01]  /*bcb0*/  STSM.16.M88.4 [R195+0x26800], R164 ;  /* 0x026800a4c3007844 */ /* 0x0007e20000000200 */
[----:B------:R-:W-:Y:S01]  /*bcc0*/  FADD.FTZ R47, R39, R28 ;  /* 0x0000001c272f7221 */ /* 0x000fe20000010000 */
[----:B------:R-:W-:Y:S02]  /*bcd0*/  F2FP.BF16.F32.PACK_AB R161, R161, R34 ;  /* 0x00000022a1a1723e */ /* 0x000fe400000010ff */
[----:B------:R-:W4:Y:S01]  /*bce0*/  MUFU.EX2 R42, R42 ;  /* 0x0000002a002a7308 */ /* 0x000f220000000800 */
[----:B-1----:R-:W-:Y:S01]  /*bcf0*/  FADD.FTZ R24, R38, R3 ;  /* 0x0000000326187221 */ /* 0x002fe20000010000 */
[C---:B------:R-:W-:Y:S01]  /*bd00*/  FADD.FTZ R28, R162.reuse, R47 ;  /* 0x0000002fa21c7221 */ /* 0x040fe20000010000 */
[----:B------:R-:W-:-:S03]  /*bd10*/  F2FP.BF16.F32.PACK_AB R162, R162, R39 ;  /* 0x00000027a2a2723e */ /* 0x000fc600000010ff */
[----:B------:R-:W-:Y:S02]  /*bd20*/  FADD.FTZ R31, R43, R28 ;  /* 0x0000001c2b1f7221 */ /* 0x000fe40000010000 */
[----:B------:R-:W1:Y:S01]  /*bd30*/  MUFU.EX2 R157, R36 ;  /* 0x00000024009d7308 */ /* 0x000e620000000800 */
[C---:B0-----:R-:W-:Y:S01]  /*bd40*/  FADD.FTZ R29, R163.reuse, R24 ;  /* 0x00000018a31d7221 */ /* 0x041fe20000010000 */
[C---:B------:R-:W-:Y:S01]  /*bd50*/  FADD.FTZ R28, R156.reuse, R31 ;  /* 0x0000001f9c1c7221 */ /* 0x040fe20000010000 */
[----:B------:R-:W-:Y:S02]  /*bd60*/  F2FP.BF16.F32.PACK_AB R163, R163, R38 ;  /* 0x00000026a3a3723e */ /* 0x000fe400000010ff */
[----:B------:R-:W-:-:S03]  /*bd70*/  F2FP.BF16.F32.PACK_AB R156, R156, R43 ;  /* 0x0000002b9c9c723e */ /* 0x000fc600000010ff */
[----:B------:R-:W-:Y:S01]  /*bd80*/  MUFU.EX2 R46, R46 ;  /* 0x0000002e002e7308 */ /* 0x000fe20000000800 */
[----:B----4-:R-:W-:Y:S01]  /*bd90*/  FADD.FTZ R24, R42, R29 ;  /* 0x0000001d2a187221 */ /* 0x010fe20000010000 */
[----:B------:R-:W-:Y:S01]  /*bda0*/  FADD.FTZ R29, R33, R28 ;  /* 0x0000001c211d7221 */ /* 0x000fe20000010000 */
[----:B------:R3:W-:Y:S03]  /*bdb0*/  STSM.16.M88.4 [R198], R160 ;  /* 0x000000a0c6007844 */ /* 0x0007e60000000200 */
[----:B------:R-:W-:Y:S02]  /*bdc0*/  FADD.FTZ R52, R52, R29 ;  /* 0x0000001d34347221 */ /* 0x000fe40000010000 */
[----:B------:R-:W0:Y:S01]  /*bdd0*/  MUFU.EX2 R37, R40 ;  /* 0x0000002800257308 */ /* 0x000e220000000800 */
[----:B-1----:R-:W-:Y:S01]  /*bde0*/  FADD.FTZ R27, R157, R24 ;  /* 0x000000189d1b7221 */ /* 0x002fe20000010000 */
[----:B------:R-:W-:Y:S01]  /*bdf0*/  FADD.FTZ R41, R41, R52 ;  /* 0x0000003429297221 */ /* 0x000fe20000010000 */
[----:B------:R-:W-:-:S03]  /*be00*/  F2FP.BF16.F32.PACK_AB R157, R157, R42 ;  /* 0x0000002a9d9d723e */ /* 0x000fc600000010ff */
[----:B------:R-:W-:Y:S02]  /*be10*/  FADD.FTZ R56, R56, R41 ;  /* 0x0000002938387221 */ /* 0x000fe40000010000 */
[----:B------:R-:W-:Y:S08]  /*be20*/  MUFU.EX2 R50, R50 ;  /* 0x0000003200327308 */ /* 0x000ff00000000800 */
[----:B------:R-:W1:Y:S01]  /*be30*/  MUFU.EX2 R45, R44 ;  /* 0x0000002c002d7308 */ /* 0x000e620000000800 */
[----:B0-----:R-:W-:-:S05]  /*be40*/  F2FP.BF16.F32.PACK_AB R159, R37, R46 ;  /* 0x0000002e259f723e */ /* 0x001fca00000010ff */
[----:B------:R3:W-:Y:S02]  /*be50*/  STSM.16.M88.4 [R196], R156 ;  /* 0x0000009cc4007844 */ /* 0x0007e40000000200 */
[----:B------:R-:W0:Y:S08]  /*be60*/  MUFU.EX2 R48, R48 ;  /* 0x0000003000307308 */ /* 0x000e300000000800 */
[----:B------:R-:W-:Y:S01]  /*be70*/  MUFU.EX2 R54, R54 ;  /* 0x0000003600367308 */ /* 0x000fe20000000800 */
[----:B-1----:R-:W-:-:S07]  /*be80*/  F2FP.BF16.F32.PACK_AB R153, R45, R50 ;  /* 0x000000322d99723e */ /* 0x002fce00000010ff */
[----:B------:R1:W4:Y:S01]  /*be90*/  MUFU.EX2 R3, R0 ;  /* 0x0000000000037308 */ /* 0x0003220000000800 */
[----:B0-----:R-:W-:Y:S01]  /*bea0*/  F2FP.BF16.F32.PACK_AB R154, R48, R25 ;  /* 0x00000019309a723e */ /* 0x001fe200000010ff */
[----:B------:R-:W-:Y:S01]  /*beb0*/  FADD.FTZ R25, R25, R56 ;  /* 0x0000003819197221 */ /* 0x000fe20000010000 */
[----:B-1----:R-:W-:-:S04]  /*bec0*/  FADD.FTZ R0, R46, R27 ;  /* 0x0000001b2e007221 */ /* 0x002fc80000010000 */
[----:B------:R-:W-:Y:S01]  /*bed0*/  FADD.FTZ R37, R37, R0 ;  /* 0x0000000025257221 */ /* 0x000fe20000010000 */
[----:B------:R-:W-:-:S03]  /*bee0*/  FADD.FTZ R0, R48, R25 ;  /* 0x0000001930007221 */ /* 0x000fc60000010000 */
[----:B------:R-:W-:Y:S01]  /*bef0*/  FADD.FTZ R50, R50, R37 ;  /* 0x0000002532327221 */ /* 0x000fe20000010000 */
[----:B----4-:R-:W-:-:S03]  /*bf00*/  F2FP.BF16.F32.PACK_AB R155, R3, R54 ;  /* 0x00000036039b723e */ /* 0x010fc600000010ff */
[----:B------:R-:W-:Y:S02]  /*bf10*/  FADD.FTZ R45, R45, R50 ;  /* 0x000000322d2d7221 */ /* 0x000fe40000010000 */
[----:B------:R3:W-:Y:S02]  /*bf20*/  STSM.16.M88.4 [R197], R152 ;  /* 0x00000098c5007844 */ /* 0x0007e40000000200 */
[----:B------:R-:W-:-:S04]  /*bf30*/  FADD.FTZ R54, R54, R45 ;  /* 0x0000002d36367221 */ /* 0x000fc80000010000 */
[----:B------:R-:W-:Y:S01]  /*bf40*/  FADD.FTZ R3, R3, R54 ;  /* 0x0000003603037221 */ /* 0x000fe20000010000 */
[----:B------:R-:W-:Y:S06]  /*bf50*/  @!P0 BRA `(.L_x_5948) ;  /* 0x0000000000048947 */ /* 0x000fec0003800000 */
[----:B------:R-:W-:Y:S01]  /*bf60*/  BPT.TRAP 0x1 ;  /* 0x000000040000795c */ /* 0x000fe20000300000 */
.L_x_5948:
[----:B------:R0:W1:Y:S01]  /*bf70*/  SYNCS.PHASECHK.TRANS64.TRYWAIT P3, [R14+URZ+0x28c50], R57 ;  /* 0x028c50390e0075a7 */ /* 0x000062000806017f */
[----:B------:R-:W-:Y:S05]  /*bf80*/  @!P0 BRA `(.L_x_5949) ;  /* 0x0000000000048947 */ /* 0x000fea0003800000 */
[----:B------:R-:W-:Y:S01]  /*bf90*/  BPT.TRAP 0x1 ;  /* 0x000000040000795c */ /* 0x000fe20000300000 */
.L_x_5949:
[----:B------:R-:W-:Y:S01]  /*bfa0*/  ULDC UR44, c[0x0][0x9e4] ;  /* 0x00027900002c7ab9 */ /* 0x000fe20000000800 */
[----:B------:R-:W-:Y:S01]  /*bfb0*/  ULDC UR45, c[0x0][0x9dc] ;  /* 0x00027700002d7ab9 */ /* 0x000fe20000000800 */
[----:B------:R-:W-:Y:S01]  /*bfc0*/  ULDC UR39, c[0x0][0x988] ;  /* 0x0002620000277ab9 */ /* 0x000fe20000000800 */
[----:B------:R-:W-:Y:S01]  /*bfd0*/  ULDC UR46, c[0x0][0x9e0] ;  /* 0x00027800002e7ab9 */ /* 0x000fe20000000800 */
[----:B------:R-:W-:Y:S01]  /*bfe0*/  BSSY B0, `(.L_x_5950) ;  /* 0x0000006000007945 */ /* 0x000fe20003800000 */
[----:B------:R-:W-:Y:S02]  /*bff0*/  IMAD R170, R18, 0x1000, R190 ;  /* 0x0000100012aa7824 */ /* 0x000fe400078e02be */
[----:B------:R-:W-:Y:S01]  /*c000*/  IMAD.MOV.U32 R171, RZ, RZ, 0x40000040 ;  /* 0x40000040ffab7424 */ /* 0x000fe200078e00ff */
[----:B-1----:R-:W-:Y:S06]  /*c010*/  @P3 BRA `(.L_x_5951) ;  /* 0x0000000000083947 */ /* 0x002fec0003800000 */
[----:B------:R-:W1:Y:S02]  /*c020*/  SYNCS.PHASECHK.TRANS64.TRYWAIT P3, [R14+URZ+0x28c50], R57 ;  /* 0x028c50390e0075a7 */ /* 0x000e64000806017f */
[----:B-1----:R-:W-:Y:S05]  /*c030*/  @!P3 BRA `(.L_x_5952) ;  /* 0x000001400094b947 */ /* 0x002fea0003800000 */
.L_x_5951:
[----:B------:R-:W-:Y:S05]  /*c040*/  BSYNC B0 ;  /* 0x0000000000007941 */ /* 0x000fea0003800000 */
.L_x_5950:
[----:B------:R-:W-:Y:S01]  /*c050*/  R2UR UR6, R170 ;  /* 0x00000000aa0672ca */ /* 0x000fe200000e0000 */
[----:B012---:R-:W-:Y:S01]  /*c060*/  WARPGROUP.ARRIVE ;  /* 0x00000000000079c5 */ /* 0x007fe20000000000 */
[----:B------:R-:W-:Y:S01]  /*c070*/  R2UR UR7, R171 ;  /* 0x00000000ab0772ca */ /* 0x000fe200000e0000 */
[----:B------:R-:W-:Y:S01]  /*c080*/  IMAD.MOV.U32 R171, RZ, RZ, 0x40000040 ;  /* 0x40000040ffab7424 */ /* 0x000fe200078e00ff */
[----:B------:R-:W-:Y:S01]  /*c090*/  UISETP.NE.AND UP0, UPT, UR47, URZ, UPT ;  /* 0x0000003f2f00728c */ /* 0x000fe2000bf05270 */
[----:B------:R-:W-:-:S05]  /*c0a0*/  @!P1 VIADD R14, R14, 0x28c60 ;  /* 0x00028c600e0e9836 */ /* 0x000fca0000000000 */
[----:B------:R-:W-:Y:S02]  /*c0b0*/  @!P1 PRMT R14, RZ, 0x654, R14 ;  /* 0x00000654ff0e9816 */ /* 0x000fe4000000000e */
[----:B------:R-:W-:-:S03]  /*c0c0*/  PLOP3.LUT P3, PT, PT, PT, UP0, 0x40, 0x0 ;  /* 0x000000000000781c */ /* 0x000fc60003f6e808 */
[----:B------:R-:W-:Y:S03]  /*c0d0*/  HGMMA.64x256x16.F32.BF16 R24, R164, gdesc[UR4].tnspB, RZ, !UPT, gsb0 ;  /* 0x43e00004a4187df0 */ /* 0x000fe6000c0018ff */
[----:B------:R-:W-:Y:S02]  /*c0e0*/  WARPGROUP.DEPBAR.LE gsb0, 0x0 ;  /* 0x00008000000079c5 */ /* 0x000fe40000010000 */
[----:B---3--:R-:W-:Y:S01]  /*c0f0*/  VIADD R164, R170, 0x80 ;  /* 0x00000080aaa47836 */ /* 0x008fe20000000000 */
[----:B------:R-:W-:Y:S01]  /*c100*/  WARPGROUP.ARRIVE ;  /* 0x00000000000079c5 */ /* 0x000fe20000000000 */
[----:B------:R-:W-:-:S03]  /*c110*/  IMAD.MOV.U32 R165, RZ, RZ, 0x40000040 ;  /* 0x40000040ffa57424 */ /* 0x000fc600078e00ff */
[----:B------:R-:W-:Y:S02]  /*c120*/  R2UR UR6, R164 ;  /* 0x00000000a40672ca */ /* 0x000fe400000e0000 */
[----:B------:R-:W-:-:S15]  /*c130*/  R2UR UR7, R165 ;  /* 0x00000000a50772ca */ /* 0x000fde00000e0000 */
[----:B------:R-:W-:-:S01]  /*c140*/  NOP ;  /* 0x0000000000007918 */ /* 0x000fc20000000000 */
[----:B------:R-:W-:Y:S03]  /*c150*/  HGMMA.64x256x16.F32.BF16 R24, R160, gdesc[UR4].tnspB, R24, gsb0 ;  /* 0x43e00004a0187df0 */ /* 0x000fe60008001818 */
[----:B------:R-:W-:Y:S02]  /*c160*/  WARPGROUP.DEPBAR.LE gsb0, 0x0 ;  /* 0x00008000000079c5 */ /* 0x000fe40000010000 */
[C---:B------:R-:W-:Y:S01]  /*c170*/  VIADD R160, R170.reuse, 0x100 ;  /* 0x00000100aaa07836 */ /* 0x040fe20000000000 */
[----:B------:R-:W-:Y:S01]  /*c180*/  WARPGROUP.ARRIVE ;  /* 0x00000000000079c5 */ /* 0x000fe20000000000 */
[----:B------:R-:W-:Y:S02]  /*c190*/  IMAD.MOV.U32 R161, RZ, RZ, 0x40000040 ;  /* 0x40000040ffa17424 */ /* 0x000fe400078e00ff */
[----:B------:R-:W-:Y:S01]  /*c1a0*/  VIADD R170, R170, 0x180 ;  /* 0x00000180aaaa7836 */ /* 0x000fe20000000000 */
[----:B------:R-:W-:-:S02]  /*c1b0*/  R2UR UR6, R160 ;  /* 0x00000000a00672ca */ /* 0x000fc400000e0000 */
[----:B------:R-:W-:-:S15]  /*c1c0*/  R2UR UR7, R161 ;  /* 0x00000000a10772ca */ /* 0x000fde00000e0000 */
[----:B------:R-:W-:-:S01]  /*c1d0*/  NOP ;  /* 0x0000000000007918 */ /* 0x000fc20000000000 */
        /* <DEDUP_REMOVED lines=8> */
[----:B------:R-:W0:Y:S01]  /*c260*/  @P2 LDC R153, c[0x0][0x44c] ;  /* 0x00011300ff992b82 */ /* 0x000e220000000800 */
[----:B------:R-:W-:Y:S01]  /*c270*/  @!PT LDS RZ, [RZ] ;  /* 0x00000000fffff984 */ /* 0x000fe20000000800 */
[----:B------:R-:W-:Y:S01]  /*c280*/  @!PT LDS RZ, [RZ] ;  /* 0x00000000fffff984 */ /* 0x000fe20000000800 */
[----:B------:R-:W-:Y:S01]  /*c290*/  @!PT LDS RZ, [RZ] ;  /* 0x00000000fffff984 */ /* 0x000fe20000000800 */
[----:B------:R-:W-:Y:S01]  /*c2a0*/  @!PT LDS RZ, [RZ] ;  /* 0x00000000fffff984 */ /* 0x000fe20000000800 */
[----:B------:R1:W-:Y:S06]  /*c2b0*/  MEMBAR.ALL.CTA ;  /* 0x0000000000007992 */ /* 0x0003ec0000008000 */
[----:B-1----:R-:W1:Y:S01]  /*c2c0*/  FENCE.VIEW.ASYNC.S ;  /* 0x00000000000073c6 */ /* 0x002e620000000000 */
[----:B------:R-:W2:Y:S01]  /*c2d0*/  @P2 LDC R152, c[0x0][0x450] ;  /* 0x00011400ff982b82 */ /* 0x000ea20000000800 */
[----:B0-----:R-:W-:Y:S01]  /*c2e0*/  @P2 IMAD.HI.U32 R153, R192, R153, RZ ;  /* 0x00000099c0992227 */ /* 0x001fe200078e00ff */
[----:B-1----:R-:W-:-:S06]  /*c2f0*/  NOP ;  /* 0x0000000000007918 */ /* 0x002fcc0000000000 */
[----:B------:R-:W-:Y:S06]  /*c300*/  BAR.ARV 0xe, 0x100 ;  /* 0x0384000000007b1d */ /* 0x000fec0000002000 */
[----:B------:R0:W-:Y:S02]  /*c310*/  @!P1 SYNCS.ARRIVE.TRANS64.RED.A1T0 RZ, [R14+URZ], RZ ;  /* 0x000000ff0eff99a7 */ /* 0x0001e4000810043f */
[----:B0-----:R-:W-:Y:S01]  /*c320*/  IMAD.MOV.U32 R14, RZ, RZ, R192 ;  /* 0x000000ffff0e7224 */ /* 0x001fe200078e00c0 */
[----:B--2---:R-:W-:-:S04]  /*c330*/  @P2 SHF.R.U32.HI R14, RZ, R152, R153 ;  /* 0x00000098ff0e2219 */ /* 0x004fc80000011699 */
[----:B------:R-:W-:Y:S01]  /*c340*/  IADD3 R154, R14, R23, -R22 ;  /* 0x000000170e9a7210 */ /* 0x000fe20007ffe816 */
[----:B------:R-:W-:-:S04]  /*c350*/  VIADD R14, R168, 0xfffffffe ;  /* 0xfffffffea80e7836 */ /* 0x000fc80000000000 */
[----:B------:R-:W-:Y:S01]  /*c360*/  VIADD R152, R154, UR40 ;  /* 0x000000289a987c36 */ /* 0x000fe20008000000 */
[----:B------:R-:W-:Y:S06]  /*c370*/  @P3 BRA `(.L_x_5953) ;  /* 0x0000000000543947 */ /* 0x000fec0003800000 */
[C---:B------:R-:W-:Y:S01]  /*c380*/  ISETP.GT.AND P3, PT, R154.reuse, RZ, PT ;  /* 0x000000ff9a00720c */ /* 0x040fe20003f64270 */
[----:B------:R-:W-:Y:S01]  /*c390*/  BSSY B0, `(.L_x_5954) ;  /* 0x0000010000007945 */ /* 0x000fe20003800000 */
[----:B------:R-:W-:-:S11]  /*c3a0*/  VIADD R153, R154, 0xffffffff ;  /* 0xffffffff9a997836 */ /* 0x000fd60000000000 */
[----:B------:R-:W-:Y:S05]  /*c3b0*/  @P3 BRA `(.L_x_5955) ;  /* 0x0000000000203947 */ /* 0x000fea0003800000 */
[----:B------:R-:W-:Y:S01]  /*c3c0*/  UISETP.NE.AND UP0, UPT, UR41, 0x1, UPT ;  /* 0x000000012900788c */ /* 0x000fe2000bf05270 */
[----:B------:R-:W-:-:S05]  /*c3d0*/  IMAD.MOV R153, RZ, RZ, -R154 ;  /* 0x000000ffff997224 */ /* 0x000fca00078e0a9a */
[----:B------:R-:W-:-:S05]  /*c3e0*/  PLOP3.LUT P3, PT, PT, PT, UP0, 0x80, 0x0 ;  /* 0x000000000000781c */ /* 0x000fca0003f6f008 */
[----:B------:R-:W-:-:S08]  /*c3f0*/  @UP0 ULDC.64 UR4, c[0x0][0x9e8] ;  /* 0x00027a0000040ab9 */ /* 0x000fd00000000a00 */
[----:B------:R-:W-:-:S05]  /*c400*/  @P3 IMAD.HI.U32 R154, R153, UR4, RZ ;  /* 0x00000004999a3c27 */ /* 0x000fca000f8e00ff */
[----:B------:R-:W-:-:S04]  /*c410*/  @P3 SHF.R.U32.HI R153, RZ, UR5, R154 ;  /* 0x00000005ff993c19 */ /* 0x000fc8000801169a */
[----:B------:R-:W-:Y:S01]  /*c420*/  LOP3.LUT R153, RZ, R153, RZ, 0x33, !PT ;  /* 0x00000099ff997212 */ /* 0x000fe200078e33ff */
[----:B------:R-:W-:Y:S06]  /*c430*/  BRA `(.L_x_5956) ;  /* 0x0000000000147947 */ /* 0x000fec0003800000 */
.L_x_5955:
[----:B------:R-:W-:-:S06]  /*c440*/  UISETP.NE.AND UP0, UPT, UR41, 0x1, UPT ;  /* 0x000000012900788c */ /* 0x000fcc000bf05270 */
[----:B------:R-:W-:-:S05]  /*c450*/  PLOP3.LUT P3, PT, PT, PT, UP0, 0x80, 0x0 ;  /* 0x000000000000781c */ /* 0x000fca0003f6f008 */
[----:B------:R-:W-:-:S08]  /*c460*/  @UP0 ULDC.64 UR4, c[0x0][0x9e8] ;  /* 0x00027a0000040ab9 */ /* 0x000fd00000000a00 */
[----:B------:R-:W-:-:S05]  /*c470*/  @P3 IMAD.HI.U32 R154, R153, UR4, RZ ;  /* 0x00000004999a3c27 */ /* 0x000fca000f8e00ff */
[----:B------:R-:W-:-:S07]  /*c480*/  @P3 SHF.R.U32.HI R153, RZ, UR5, R154 ;  /* 0x00000005ff993c19 */ /* 0x000fce000801169a */
.L_x_5956:
[----:B------:R-:W-:Y:S05]  /*c490*/  BSYNC B0 ;  /* 0x0000000000007941 */ /* 0x000fea0003800000 */
.L_x_5954:
[----:B------:R-:W-:-:S04]  /*c4a0*/  IMAD.U32 R154, RZ, RZ, UR41 ;  /* 0x00000029ff9a7e24 */ /* 0x000fc8000f8e00ff */
[----:B------:R-:W-:-:S05]  /*c4b0*/  IMAD R153, R153, R154, UR41 ;  /* 0x0000002999997e24 */ /* 0x000fca000f8e029a */
[----:B------:R-:W-:-:S07]  /*c4c0*/  VIMNMX R152, R152, R153, PT ;  /* 0x0000009998987248 */ /* 0x000fce0003fe0100 */
.L_x_5953:
[----:B------:R-:W-:Y:S01]  /*c4d0*/  SHF.R.S32.HI R153, RZ, 0x1f, R152 ;  /* 0x0000001fff997819 */ /* 0x000fe20000011498 */
[----:B------:R-:W-:Y:S03]  /*c4e0*/  BSSY B1, `(.L_x_5957) ;  /* 0x0000253000017945 */ /* 0x000fe60003800000 */
[----:B------:R-:W-:-:S04]  /*c4f0*/  LEA.HI R153, R153, R152, RZ, 0x6 ;  /* 0x0000009899997211 */ /* 0x000fc800078f30ff */
[----:B------:R-:W-:-:S04]  /*c500*/  SHF.R.S32.HI R153, RZ, 0x6, R153 ;  /* 0x00000006ff997819 */ /* 0x000fc80000011499 */
[----:B------:R-:W-:-:S04]  /*c510*/  VIMNMX R210, R202, R153, !PT ;  /* 0x00000099cad27248 */ /* 0x000fc80007fe0100 */
[----:B------:R-:W-:-:S13]  /*c520*/  ISETP.GE.AND P3, PT, R14, R210, PT ;  /* 0x000000d20e00720c */ /* 0x000fda0003f66270 */
[----:B------:R-:W-:Y:S05]  /*c530*/  @!P3 BRA `(.L_x_5958) ;  /* 0x000000240034b947 */ /* 0x000fea0003800000 */
[----:B------:R-:W-:Y:S01]  /*c540*/  BSSY B0, `(.L_x_5959) ;  /* 0x0000249000007945 */ /* 0x000fe20003800000 */
.L_x_5978:
[----:B------:R-:W-:-:S05]  /*c550*/  VIADD R211, R18, 0x1 ;  /* 0x0000000112d37836 */ /* 0x000fca0000000000 */
[----:B------:R-:W-:-:S04]  /*c560*/  ISETP.NE.AND P3, PT, R211, 0x2, PT ;  /* 0x00000002d300780c */ /* 0x000fc80003f65270 */
[----:B------:R-:W-:Y:S02]  /*c570*/  SEL R152, RZ, 0x1, P3 ;  /* 0x00000001ff987807 */ /* 0x000fe40001800000 */
[----:B------:R-:W-:Y:S02]  /*c580*/  SEL R211, R211, RZ, P3 ;  /* 0x000000ffd3d37207 */ /* 0x000fe40001800000 */
[----:B------:R-:W-:Y:S01]  /*c590*/  LOP3.LUT R19, R19, R152, RZ, 0x3c, !PT ;  /* 0x0000009813137212 */ /* 0x000fe200078e3cff */
[----:B0-----:R-:W-:Y:S06]  /*c5a0*/  @!P0 BRA `(.L_x_5960) ;  /* 0x0000000000048947 */ /* 0x001fec0003800000 */
[----:B------:R-:W-:Y:S01]  /*c5b0*/  BPT.TRAP 0x1 ;  /* 0x000000040000795c */ /* 0x000fe20000300000 */
.L_x_5960:
[----:B------:R-:W-:Y:S01]  /*c5c0*/  IMAD R212, R211, 0x8, R2 ;  /* 0x00000008d3d47824 */ /* 0x000fe200078e0202 */
[----:B------:R-:W-:-:S04]  /*c5d0*/  SHF.L.U32 R213, R19, 0x1f, RZ ;  /* 0x0000001f13d57819 */ /* 0x000fc800000006ff */
[----:B------:R0:W1:Y:S01]  /*c5e0*/  SYNCS.PHASECHK.TRANS64.TRYWAIT P3, [R212+URZ+0x28c30], R213 ;  /* 0x028c30d5d40075a7 */ /* 0x000062000806017f */
[----:B------:R-:W-:Y:S05]  /*c5f0*/  @!P0 BRA `(.L_x_5961) ;  /* 0x0000000000048947 */ /* 0x000fea0003800000 */
[----:B------:R-:W-:Y:S01]  /*c600*/  BPT.TRAP 0x1 ;  /* 0x000000040000795c */ /* 0x000fe20000300000 */
.L_x_5961:
[----:B------:R-:W-:Y:S01]  /*c610*/  BSSY B2, `(.L_x_5962) ;  /* 0x0000006000027945 */ /* 0x000fe20003800000 */
[----:B------:R-:W-:Y:S02]  /*c620*/  IMAD R206, R211, 0x200, R15 ;  /* 0x00000200d3ce7824 */ /* 0x000fe400078e020f */
[----:B------:R-:W-:Y:S01]  /*c630*/  IMAD.MOV.U32 R207, RZ, RZ, 0x40000040 ;  /* 0x40000040ffcf7424 */ /* 0x000fe200078e00ff */
[----:B-1----:R-:W-:Y:S06]  /*c640*/  @P3 BRA `(.L_x_5963) ;  /* 0x0000000000083947 */ /* 0x002fec0003800000 */
[----:B------:R-:W1:Y:S02]  /*c650*/  SYNCS.PHASECHK.TRANS64.TRYWAIT P3, [R212+URZ+0x28c30], R213 ;  /* 0x028c30d5d40075a7 */ /* 0x000e64000806017f */
[----:B-1----:R-:W-:Y:S05]  /*c660*/  @!P3 BRA `(.L_x_5964) ;  /* 0x0000013c001cb947 */ /* 0x002fea0003800000 */
.L_x_5963:
[----:B------:R-:W-:Y:S05]  /*c670*/  BSYNC B2 ;  /* 0x0000000000027941 */ /* 0x000fea0003800000 */
.L_x_5962:
[C---:B------:R-:W-:Y:S01]  /*c680*/  R2UR UR6, R206.reuse ;  /* 0x00000000ce0672ca */ /* 0x040fe200000e0000 */
[----:B------:R-:W-:Y:S01]  /*c690*/  WARPGROUP.ARRIVE ;  /* 0x00000000000079c5 */ /* 0x000fe20000000000 */
[----:B------:R-:W-:Y:S01]  /*c6a0*/  R2UR UR7, R207 ;  /* 0x00000000cf0772ca */ /* 0x000fe200000e0000 */
[----:B------:R-:W-:Y:S01]  /*c6b0*/  VIADD R208, R206, 0x2 ;  /* 0x00000002ced07836 */ /* 0x000fe20000000000 */
[----:B------:R-:W-:Y:S01]  /*c6c0*/  R2UR UR4, R4 ;  /* 0x00000000040472ca */ /* 0x000fe200000e0000 */
[----:B------:R-:W-:Y:S01]  /*c6d0*/  IMAD.MOV.U32 R209, RZ, RZ, 0x40000040 ;  /* 0x40000040ffd17424 */ /* 0x000fe200078e00ff */
[----:B------:R-:W-:Y:S01]  /*c6e0*/  R2UR UR5, R5 ;  /* 0x00000000050572ca */ /* 0x000fe200000e0000 */
[----:B------:R-:W-:Y:S01]  /*c6f0*/  IMAD.MOV.U32 R207, RZ, RZ, 0x40000040 ;  /* 0x40000040ffcf7424 */ /* 0x000fe200078e00ff */
[----:B------:R-:W2:Y:S01]  /*c700*/  @P2 LDC R21, c[0x0][0x44c] ;  /* 0x00011300ff152b82 */ /* 0x000ea20000000800 */
[----:B------:R-:W-:Y:S01]  /*c710*/  IMAD.IADD R232, R201, 0x1, R192 ;  /* 0x00000001c9e87824 */ /* 0x000fe200078e02c0 */
[----:B------:R-:W-:-:S06]  /*c720*/  UISETP.NE.AND UP0, UPT, UR47, URZ, UPT ;  /* 0x0000003f2f00728c */ /* 0x000fcc000bf05270 */
[----:B------:R-:W3:Y:S01]  /*c730*/  @P2 LDC R13, c[0x0][0x450] ;  /* 0x00011400ff0d2b82 */ /* 0x000ee20000000800 */
[----:B------:R-:W-:Y:S02]  /*c740*/  PLOP3.LUT P3, PT, PT, PT, UP0, 0x40, 0x0 ;  /* 0x000000000000781c */ /* 0x000fe40003f6e808 */
[----:B------:R-:W-:Y:S01]  /*c750*/  HGMMA.64x64x16.F32.BF16 R152, gdesc[UR4], RZ, !UPT, gsb0 ;  /* 0x00e00000049879f0 */ /* 0x000fe2000c0018ff */
[----:B------:R-:W-:Y:S01]  /*c760*/  R2UR UR6, R208 ;  /* 0x00000000d00672ca */ /* 0x000fe200000e0000 */
[----:B------:R-:W-:Y:S01]  /*c770*/  VIADD R208, R206, 0x4 ;  /* 0x00000004ced07836 */ /* 0x000fe20000000000 */
[----:B------:R-:W-:Y:S01]  /*c780*/  R2UR UR7, R209 ;  /* 0x00000000d10772ca */ /* 0x000fe200000e0000 */
[----:B------:R-:W-:Y:S01]  /*c790*/  IMAD.MOV.U32 R209, RZ, RZ, 0x40000040 ;  /* 0x40000040ffd17424 */ /* 0x000fe200078e00ff */
[----:B------:R-:W-:Y:S01]  /*c7a0*/  R2UR UR4, R10 ;  /* 0x000000000a0472ca */ /* 0x000fe200000e0000 */
[----:B------:R-:W-:Y:S01]  /*c7b0*/  VIADD R206, R206, 0x6 ;  /* 0x00000006cece7836 */ /* 0x000fe20000000000 */
[----:B------:R-:W-:Y:S01]  /*c7c0*/  R2UR UR5, R11 ;  /* 0x000000000b0572ca */ /* 0x000fe200000e0000 */
[----:B--2---:R-:W-:-:S05]  /*c7d0*/  @P2 IMAD.HI.U32 R21, R232, R21, RZ ;  /* 0x00000015e8152227 */ /* 0x004fca00078e00ff */
[----:B---3--:R-:W-:Y:S01]  /*c7e0*/  @P2 SHF.R.U32.HI R232, RZ, R13, R21 ;  /* 0x0000000dffe82219 */ /* 0x008fe20000011615 */
[----:B------:R-:W-:Y:S02]  /*c7f0*/  @!P1 VIADD R13, R212, 0x28c40 ;  /* 0x00028c40d40d9836 */ /* 0x000fe40000000000 */
[----:B------:R-:W-:Y:S02]  /*c800*/  IMAD.U32 R21, RZ, RZ, UR45 ;  /* 0x0000002dff157e24 */ /* 0x000fe4000f8e00ff */
[----:B------:R-:W2:Y:S01]  /*c810*/  SHFL.IDX PT, R233, R232, RZ, 0x1c1f ;  /* 0x001c1fffe8e97589 */ /* 0x000ea200000e0000 */
[----:B------:R-:W-:Y:S02]  /*c820*/  @!P1 PRMT R13, RZ, 0x654, R13 ;  /* 0x00000654ff0d9816 */ /* 0x000fe4000000000d */
[----:B------:R-:W-:Y:S01]  /*c830*/  LOP3.LUT R231, RZ, R21, RZ, 0x33, !PT ;  /* 0x00000015ffe77212 */ /* 0x000fe200078e33ff */
        /* <DEDUP_REMOVED lines=13> */
[----:B------:R-:W-:Y:S01]  /*c910*/  R2UR UR5, R7 ;  /* 0x00000000070572ca */ /* 0x000fe200000e0000 */
[----:B------:R-:W-:Y:S02]  /*c920*/  WARPGROUP.DEPBAR.LE gsb0, 0x0 ;  /* 0x00008000000079c5 */ /* 0x000fe40000010000 */
[----:B------:R-:W-:-:S10]  /*c930*/  WARPGROUP.ARRIVE ;  /* 0x00000000000079c5 */ /* 0x000fd40000000000 */
[----:B------:R-:W-:Y:S03]  /*c940*/  HGMMA.64x64x16.F32.BF16 R152, gdesc[UR4], R152, gsb0 ;  /* 0x00e00000049879f0 */ /* 0x000fe60008001898 */
[----:B------:R-:W-:Y:S02]  /*c950*/  WARPGROUP.DEPBAR.LE gsb0, 0x0 ;  /* 0x00008000000079c5 */ /* 0x000fe40000010000 */
[----:B------:R3:W-:Y:S02]  /*c960*/  @!P1 SYNCS.ARRIVE.TRANS64.RED.A1T0 RZ, [R13+URZ], RZ ;  /* 0x000000ff0dff99a7 */ /* 0x0007e4000810043f */
[----:B---3--:R-:W-:-:S05]  /*c970*/  IMAD.SHL.U32 R13, R14, 0x40, RZ ;  /* 0x000000400e0d7824 */ /* 0x008fca00078e00ff */
[----:B------:R-:W-:-:S04]  /*c980*/  IADD3 R230, -R184, 0x1, -R13 ;  /* 0x00000001b8e67810 */ /* 0x000fc80007ffe90d */
[----:B------:R-:W-:-:S05]  /*c990*/  IADD3 R230, -R22, R230, R23 ;  /* 0x000000e616e67210 */ /* 0x000fca0007ffe117 */
[----:B------:R-:W-:Y:S02]  /*c9a0*/  IMAD.IADD R231, R231, 0x1, R230 ;  /* 0x00000001e7e77824 */ /* 0x000fe400078e02e6 */
[----:B------:R-:W-:Y:S02]  /*c9b0*/  VIADD R230, R230, UR46 ;  /* 0x0000002ee6e67c36 */ /* 0x000fe40008000000 */
[C---:B--2---:R-:W-:Y:S02]  /*c9c0*/  IMAD.IADD R208, R233.reuse, 0x1, R231 ;  /* 0x00000001e9d07824 */ /* 0x044fe400078e02e7 */
[----:B------:R-:W-:Y:S01]  /*c9d0*/  IMAD.IADD R209, R233, 0x1, R230 ;  /* 0x00000001e9d17824 */ /* 0x000fe200078e02e6 */
[----:B------:R-:W-:Y:S06]  /*c9e0*/  @P3 BRA `(.L_x_5965) ;  /* 0x0000000000583947 */ /* 0x000fec0003800000 */
[----:B------:R-:W-:Y:S01]  /*c9f0*/  IADD3 R233, -R22, R23, R233 ;  /* 0x0000001716e97210 */ /* 0x000fe20007ffe1e9 */
[----:B------:R-:W-:Y:S03]  /*ca00*/  BSSY B2, `(.L_x_5966) ;  /* 0x0000010000027945 */ /* 0x000fe60003800000 */
[----:B------:R-:W-:-:S13]  /*ca10*/  ISETP.GT.AND P3, PT, R233, -0x1, PT ;  /* 0xffffffffe900780c */ /* 0x000fda0003f64270 */
[----:B------:R-:W-:Y:S05]  /*ca20*/  @P3 BRA `(.L_x_5967) ;  /* 0x0000000000203947 */ /* 0x000fea0003800000 */
[----:B------:R-:W-:Y:S01]  /*ca30*/  IMAD.U32 R234, RZ, RZ, UR44 ;  /* 0x0000002cffea7e24 */ /* 0x000fe2000f8e00ff */
[----:B------:R-:W-:-:S04]  /*ca40*/  LOP3.LUT R233, RZ, R233, RZ, 0x33, !PT ;  /* 0x000000e9ffe97212 */ /* 0x000fc800078e33ff */
[----:B------:R-:W-:-:S13]  /*ca50*/  ISETP.NE.AND P3, PT, R234, 0x1, PT ;  /* 0x00000001ea00780c */ /* 0x000fda0003f65270 */
[----:B------:R-:W2:Y:S02]  /*ca60*/  @P3 LDC.64 R206, c[0x0][0x9e8] ;  /* 0x00027a00ffce3b82 */ /* 0x000ea40000000a00 */
[----:B--2---:R-:W-:-:S05]  /*ca70*/  @P3 IMAD.HI.U32 R206, R233, R206, RZ ;  /* 0x000000cee9ce3227 */ /* 0x004fca00078e00ff */
[----:B------:R-:W-:-:S04]  /*ca80*/  @P3 SHF.R.U32.HI R233, RZ, R207, R206 ;  /* 0x000000cfffe93219 */ /* 0x000fc800000116ce */
[----:B------:R-:W-:Y:S01]  /*ca90*/  LOP3.LUT R233, RZ, R233, RZ, 0x33, !PT ;  /* 0x000000e9ffe97212 */ /* 0x000fe200078e33ff */
[----:B------:R-:W-:Y:S06]  /*caa0*/  BRA `(.L_x_5968) ;  /* 0x0000000000147947 */ /* 0x000fec0003800000 */
.L_x_5967:
[----:B------:R-:W-:-:S05]  /*cab0*/  IMAD.U32 R234, RZ, RZ, UR44 ;  /* 0x0000002cffea7e24 */ /* 0x000fca000f8e00ff */
[----:B------:R-:W-:-:S13]  /*cac0*/  ISETP.NE.AND P3, PT, R234, 0x1, PT ;  /* 0x00000001ea00780c */ /* 0x000fda0003f65270 */
[----:B------:R-:W2:Y:S02]  /*cad0*/  @P3 LDC.64 R206, c[0x0][0x9e8] ;  /* 0x00027a00ffce3b82 */ /* 0x000ea40000000a00 */
[----:B--2---:R-:W-:-:S05]  /*cae0*/  @P3 IMAD.HI.U32 R206, R233, R206, RZ ;  /* 0x000000cee9ce3227 */ /* 0x004fca00078e00ff */
[----:B------:R-:W-:-:S07]  /*caf0*/  @P3 SHF.R.U32.HI R233, RZ, R207, R206 ;  /* 0x000000cfffe93219 */ /* 0x000fce00000116ce */
.L_x_5968:
[----:B------:R-:W-:Y:S05]  /*cb00*/  BSYNC B2 ;  /* 0x0000000000027941 */ /* 0x000fea0003800000 */
.L_x_5966:
[----:B------:R-:W-:-:S04]  /*cb10*/  IMAD R233, R233, R234, -R13 ;  /* 0x000000eae9e97224 */ /* 0x000fc800078e0a0d */
[----:B------:R-:W-:-:S05]  /*cb20*/  IMAD.IADD R233, R233, 0x1, -R184 ;  /* 0x00000001e9e97824 */ /* 0x000fca00078e0ab8 */
[----:B------:R-:W-:Y:S02]  /*cb30*/  VIMNMX R208, R208, R233, !PT ;  /* 0x000000e9d0d07248 */ /* 0x000fe40007fe0100 */
[----:B------:R-:W-:-:S07]  /*cb40*/  VIADDMNMX R209, R233, R234, R209, PT ;  /* 0x000000eae9d17246 */ /* 0x000fce00038001d1 */
.L_x_5965:
[----:B------:R-:W-:Y:S01]  /*cb50*/  ISETP.GT.AND P3, PT, R14, -0x1, PT ;  /* 0xffffffff0e00780c */ /* 0x000fe20003f64270 */
[----:B------:R-:W-:-:S03]  /*cb60*/  UISETP.NE.AND UP0, UPT, UR47, URZ, UPT ;  /* 0x0000003f2f00728c */ /* 0x000fc6000bf05270 */
[C---:B------:R-:W-:Y:S02]  /*cb70*/  ISETP.GT.AND P4, PT, R208.reuse, RZ, P3 ;  /* 0x000000ffd000720c */ /* 0x040fe40001f84270 */
[C---:B------:R-:W-:Y:S02]  /*cb80*/  ISETP.GT.AND P6, PT, R208.reuse, 0x8, P3 ;  /* 0x00000008d000780c */ /* 0x040fe40001fc4270 */
[C---:B------:R-:W-:Y:S02]  /*cb90*/  ISETP.LT.OR P5, PT, R209.reuse, 0x1, P4 ;  /* 0x00000001d100780c */ /* 0x040fe400027a1670 */
[----:B------:R-:W-:Y:S02]  /*cba0*/  ISETP.GT.AND P4, PT, R208, 0x1, P3 ;  /* 0x00000001d000780c */ /* 0x000fe40001f84270 */
[----:B------:R-:W-:Y:S02]  /*cbb0*/  FSEL R206, R152, -INF , !P5 ;  /* 0xff80000098ce7808 */ /* 0x000fe40006800000 */
[----:B------:R-:W-:Y:S01]  /*cbc0*/  ISETP.LT.OR P4, PT, R209, 0x2, P4 ;  /* 0x00000002d100780c */ /* 0x000fe20002781670 */
[----:B------:R-:W2:Y:S01]  /*cbd0*/  SHFL.IDX PT, R152, R232, 0x1, 0x1c1f ;  /* 0x003c1f00e8987f89 */ /* 0x000ea200000e0000 */
[----:B------:R-:W-:-:S02]  /*cbe0*/  ISETP.GT.AND P5, PT, R208, 0x9, P3 ;  /* 0x00000009d000780c */ /* 0x000fc40001fa4270 */
[----:B------:R-:W-:Y:S02]  /*cbf0*/  FSEL R207, R153, -INF , !P4 ;  /* 0xff80000099cf7808 */ /* 0x000fe40006000000 */
[----:B------:R-:W-:Y:S02]  /*cc00*/  ISETP.GT.AND P4, PT, R208, 0x10, P3 ;  /* 0x00000010d000780c */ /* 0x000fe40001f84270 */
[C---:B------:R-:W-:Y:S02]  /*cc10*/  ISETP.LT.OR P6, PT, R209.reuse, 0x9, P6 ;  /* 0x00000009d100780c */ /* 0x040fe400037c1670 */
[C---:B------:R-:W-:Y:S02]  /*cc20*/  ISETP.LT.OR P4, PT, R209.reuse, 0x11, P4 ;  /* 0x00000011d100780c */ /* 0x040fe40002781670 */
[----:B------:R-:W-:Y:S02]  /*cc30*/  ISETP.LT.OR P5, PT, R209, 0xa, P5 ;  /* 0x0000000ad100780c */ /* 0x000fe40002fa1670 */
[----:B------:R-:W-:-:S02]  /*cc40*/  FSEL R160, R160, -INF , !P4 ;  /* 0xff800000a0a07808 */ /* 0x000fc40006000000 */
[----:B------:R-:W-:Y:S02]  /*cc50*/  ISETP.GT.AND P4, PT, R208, 0x19, P3 ;  /* 0x00000019d000780c */ /* 0x000fe40001f84270 */
[----:B------:R-:W-:Y:S02]  /*cc60*/  FSEL R156, R156, -INF , !P6 ;  /* 0xff8000009c9c7808 */ /* 0x000fe40007000000 */
[----:B------:R-:W-:Y:S02]  /*cc70*/  ISETP.LT.OR P4, PT, R209, 0x1a, P4 ;  /* 0x0000001ad100780c */ /* 0x000fe40002781670 */
[----:B------:R-:W-:Y:S02]  /*cc80*/  FSEL R157, R157, -INF , !P5 ;  /* 0xff8000009d9d7808 */ /* 0x000fe40006800000 */
[----:B------:R-:W-:Y:S01]  /*cc90*/  ISETP.GT.AND P6, PT, R208, 0x11, P3 ;  /* 0x00000011d000780c */ /* 0x000fe20001fc4270 */
[--C-:B--2---:R-:W-:Y:S01]  /*cca0*/  IMAD.IADD R230, R230, 0x1, R152.reuse ;  /* 0x00000001e6e67824 */ /* 0x104fe200078e0298 */
[----:B------:R-:W-:Y:S01]  /*ccb0*/  ISETP.GT.AND P5, PT, R208, 0x18, P3 ;  /* 0x00000018d000780c */ /* 0x000fe20001fa4270 */
[----:B------:R-:W-:Y:S01]  /*ccc0*/  IMAD.IADD R231, R231, 0x1, R152 ;  /* 0x00000001e7e77824 */ /* 0x000fe200078e0298 */
[----:B------:R-:W-:-:S02]  /*ccd0*/  FSEL R165, R165, -INF , !P4 ;  /* 0xff800000a5a57808 */ /* 0x000fc40006000000 */
[----:B------:R-:W-:Y:S02]  /*cce0*/  ISETP.GT.AND P4, PT, R208, 0x28, P3 ;  /* 0x00000028d000780c */ /* 0x000fe40001f84270 */
[C---:B------:R-:W-:Y:S02]  /*ccf0*/  ISETP.LT.OR P6, PT, R209.reuse, 0x12, P6 ;  /* 0x00000012d100780c */ /* 0x040fe400037c1670 */
[C---:B------:R-:W-:Y:S02]  /*cd00*/  ISETP.LT.OR P5, PT, R209.reuse, 0x19, P5 ;  /* 0x00000019d100780c */ /* 0x040fe40002fa1670 */
[----:B------:R-:W-:Y:S02]  /*cd10*/  ISETP.LT.OR P4, PT, R209, 0x29, P4 ;  /* 0x00000029d100780c */ /* 0x000fe40002781670 */
[----:B------:R-:W-:Y:S02]  /*cd20*/  FSEL R161, R161, -INF , !P6 ;  /* 0xff800000a1a17808 */ /* 0x000fe40007000000 */
[----:B------:R-:W-:-:S02]  /*cd30*/  FSEL R164, R164, -INF , !P5 ;  /* 0xff800000a4a47808 */ /* 0x000fc40006800000 */
[C---:B------:R-:W-:Y:S02]  /*cd40*/  ISETP.GT.AND P6, PT, R208.reuse, 0x20, P3 ;  /* 0x00000020d000780c */ /* 0x040fe40001fc4270 */
[----:B------:R-:W-:Y:S02]  /*cd50*/  ISETP.GT.AND P5, PT, R208, 0x21, P3 ;  /* 0x00000021d000780c */ /* 0x000fe40001fa4270 */
[----:B------:R-:W-:Y:S02]  /*cd60*/  FSEL R232, R172, -INF , !P4 ;  /* 0xff800000ace87808 */ /* 0x000fe40006000000 */
[----:B------:R-:W-:Y:S02]  /*cd70*/  ISETP.GT.AND P4, PT, R208, 0x31, P3 ;  /* 0x00000031d000780c */ /* 0x000fe40001f84270 */
[C---:B------:R-:W-:Y:S02]  /*cd80*/  ISETP.LT.OR P6, PT, R209.reuse, 0x21, P6 ;  /* 0x00000021d100780c */ /* 0x040fe400037c1670 */
[----:B------:R-:W-:-:S02]  /*cd90*/  ISETP.LT.OR P5, PT, R209, 0x22, P5 ;  /* 0x00000022d100780c */ /* 0x000fc40002fa1670 */
[----:B------:R-:W-:Y:S02]  /*cda0*/  ISETP.LT.OR P4, PT, R209, 0x32, P4 ;  /* 0x00000032d100780c */ /* 0x000fe40002781670 */
[----:B------:R-:W-:Y:S02]  /*cdb0*/  FSEL R168, R168, -INF , !P6 ;  /* 0xff800000a8a87808 */ /* 0x000fe40007000000 */
[----:B------:R-:W-:Y:S02]  /*cdc0*/  FSEL R169, R169, -INF , !P5 ;  /* 0xff800000a9a97808 */ /* 0x000fe40006800000 */
[C---:B------:R-:W-:Y:S02]  /*cdd0*/  ISETP.GT.AND P6, PT, R208.reuse, 0x29, P3 ;  /* 0x00000029d000780c */ /* 0x040fe40001fc4270 */
[----:B------:R-:W-:Y:S02]  /*cde0*/  ISETP.GT.AND P5, PT, R208, 0x30, P3 ;  /* 0x00000030d000780c */ /* 0x000fe40001fa4270 */
[----:B------:R-:W-:-:S02]  /*cdf0*/  FSEL R177, R177, -INF , !P4 ;  /* 0xff800000b1b17808 */ /* 0x000fc40006000000 */
[----:B------:R-:W-:Y:S02]  /*ce00*/  PLOP3.LUT P4, PT, PT, PT, UP0, 0x40, 0x0 ;  /* 0x000000000000781c */ /* 0x000fe40003f8e808 */
[C---:B------:R-:W-:Y:S02]  /*ce10*/  ISETP.LT.OR P6, PT, R209.reuse, 0x2a, P6 ;  /* 0x0000002ad100780c */ /* 0x040fe400037c1670 */
[----:B------:R-:W-:Y:S02]  /*ce20*/  ISETP.LT.OR P5, PT, R209, 0x31, P5 ;  /* 0x00000031d100780c */ /* 0x000fe40002fa1670 */
[----:B------:R-:W-:Y:S02]  /*ce30*/  FSEL R173, R173, -INF , !P6 ;  /* 0xff800000adad7808 */ /* 0x000fe40007000000 */
[----:B------:R-:W-:Y:S02]  /*ce40*/  FSEL R176, R176, -INF , !P5 ;  /* 0xff800000b0b07808 */ /* 0x000fe40006800000 */
[----:B------:R-:W-:-:S02]  /*ce50*/  ISETP.GT.AND P6, PT, R208, 0x38, P3 ;  /* 0x00000038d000780c */ /* 0x000fc40001fc4270 */
[----:B------:R-:W-:Y:S02]  /*ce60*/  ISETP.GT.AND P5, PT, R208, 0x39, P3 ;  /* 0x00000039d000780c */ /* 0x000fe40001fa4270 */
[C---:B------:R-:W-:Y:S02]  /*ce70*/  ISETP.LT.OR P6, PT, R209.reuse, 0x39, P6 ;  /* 0x00000039d100780c */ /* 0x040fe400037c1670 */
[----:B------:R-:W-:Y:S02]  /*ce80*/  ISETP.LT.OR P5, PT, R209, 0x3a, P5 ;  /* 0x0000003ad100780c */ /* 0x000fe40002fa1670 */
[----:B------:R-:W-:Y:S02]  /*ce90*/  FSEL R180, R180, -INF , !P6 ;  /* 0xff800000b4b47808 */ /* 0x000fe40007000000 */
[----:B------:R-:W-:Y:S01]  /*cea0*/  FSEL R181, R181, -INF , !P5 ;  /* 0xff800000b5b57808 */ /* 0x000fe20006800000 */
[----:B------:R-:W-:Y:S08]  /*ceb0*/  @P4 BRA `(.L_x_5969) ;  /* 0x0000000000584947 */ /* 0x000ff00003800000 */
        /* <DEDUP_REMOVED lines=12> */
.L_x_5971:
[----:B------:R-:W-:-:S05]  /*cf80*/  IMAD.U32 R208, RZ, RZ, UR44 ;  /* 0x0000002cffd07e24 */ /* 0x000fca000f8e00ff */
[----:B------:R-:W-:-:S13]  /*cf90*/  ISETP.NE.AND P4, PT, R208, 0x1, PT ;  /* 0x00000001d000780c */ /* 0x000fda0003f85270 */
[----:B------:R-:W2:Y:S02]  /*cfa0*/  @P4 LDC.64 R152, c[0x0][0x9e8] ;  /* 0x00027a00ff984b82 */ /* 0x000ea40000000a00 */
[----:B--2---:R-:W-:-:S05]  /*cfb0*/  @P4 IMAD.HI.U32 R152, R172, R152, RZ ;  /* 0x00000098ac984227 */ /* 0x004fca00078e00ff */
[----:B------:R-:W-:-:S07]  /*cfc0*/  @P4 SHF.R.U32.HI R172, RZ, R153, R152 ;  /* 0x00000099ffac4219 */ /* 0x000fce0000011698 */
.L_x_5972:
[----:B------:R-:W-:Y:S05]  /*cfd0*/  BSYNC B2 ;  /* 0x0000000000027941 */ /* 0x000fea0003800000 */
.L_x_5970:
[----:B------:R-:W-:-:S04]  /*cfe0*/  IMAD R13, R172, R208, -R13 ;  /* 0x000000d0ac0d7224 */ /* 0x000fc800078e0a0d */
[----:B------:R-:W-:-:S05]  /*cff0*/  IMAD.IADD R13, R13, 0x1, -R184 ;  /* 0x000000010d0d7824 */ /* 0x000fca00078e0ab8 */
[----:B------:R-:W-:Y:S02]  /*d000*/  VIMNMX R231, R231, R13, !PT ;  /* 0x0000000de7e77248 */ /* 0x000fe40007fe0100 */
[----:B------:R-:W-:-:S07]  /*d010*/  VIADDMNMX R230, R13, R208, R230, PT ;  /* 0x000000d00de67246 */ /* 0x000fce00038001e6 */
.L_x_5969:
[----:B------:R-:W-:Y:S02]  /*d020*/  FMNMX.FTZ R13, R206, R12, !PT ;  /* 0x0000000cce0d7209 */ /* 0x000fe40007810000 */
[----:B------:R-:W-:Y:S02]  /*d030*/  ISETP.GT.AND P6, PT, R231, 0x9, P3 ;  /* 0x00000009e700780c */ /* 0x000fe40001fc4270 */
[----:B------:R-:W-:Y:S02]  /*d040*/  FMNMX.FTZ R13, R207, R13, !PT ;  /* 0x0000000dcf0d7209 */ /* 0x000fe40007810000 */
[----:B------:R-:W-:Y:S02]  /*d050*/  ISETP.LT.OR P6, PT, R230, 0xa, P6 ;  /* 0x0000000ae600780c */ /* 0x000fe400037c1670 */
[----:B------:R-:W-:Y:S02]  /*d060*/  FMNMX.FTZ R13, R156, R13, !PT ;  /* 0x0000000d9c0d7209 */ /* 0x000fe40007810000 */
[----:B------:R-:W-:-:S02]  /*d070*/  FSEL R159, R159, -INF , !P6 ;  /* 0xff8000009f9f7808 */ /* 0x000fc40007000000 */
        /* <DEDUP_REMOVED lines=13> */
[C---:B------:R-:W-:Y:S02]  /*d150*/  ISETP.GT.AND P6, PT, R231.reuse, RZ, P3 ;  /* 0x000000ffe700720c */ /* 0x040fe40001fc4270 */
        /* <DEDUP_REMOVED lines=9> */
[----:B------:R-:W-:-:S02]  /*d1f0*/  FSEL R155, R155, -INF , !P5 ;  /* 0xff8000009b9b7808 */ /* 0x000fc40006800000 */
[----:B------:R-:W-:Y:S02]  /*d200*/  FMNMX.FTZ R13, R181, R13, !PT ;  /* 0x0000000db50d7209 */ /* 0x000fe40007810000 */
[C---:B------:R-:W-:Y:S02]  /*d210*/  ISETP.GT.AND P5, PT, R231.reuse, 0x10, P3 ;  /* 0x00000010e700780c */ /* 0x040fe40001fa4270 */
[----:B------:R-:W-:Y:S01]  /*d220*/  ISETP.GT.AND P6, PT, R231, 0x38, P3 ;  /* 0x00000038e700780c */ /* 0x000fe20001fc4270 */
[----:B------:R-:W2:Y:S01]  /*d230*/  SHFL.BFLY PT, R152, R13, 0x2, 0x1f ;  /* 0x0c401f000d987f89 */ /* 0x000ea200000e0000 */
[C---:B------:R-:W-:Y:S02]  /*d240*/  ISETP.LT.OR P5, PT, R230.reuse, 0x11, P5 ;  /* 0x00000011e600780c */ /* 0x040fe40002fa1670 */
[----:B------:R-:W-:Y:S02]  /*d250*/  ISETP.LT.OR P6, PT, R230, 0x39, P6 ;  /* 0x00000039e600780c */ /* 0x000fe400037c1670 */
[----:B------:R-:W-:-:S02]  /*d260*/  FSEL R162, R162, -INF , !P5 ;  /* 0xff800000a2a27808 */ /* 0x000fc40006800000 */
[----:B------:R-:W-:Y:S02]  /*d270*/  ISETP.GT.AND P5, PT, R231, 0x19, P3 ;  /* 0x00000019e700780c */ /* 0x000fe40001fa4270 */
[----:B------:R-:W-:Y:S02]  /*d280*/  FSEL R182, R182, -INF , !P6 ;  /* 0xff800000b6b67808 */ /* 0x000fe40007000000 */
[----:B------:R-:W-:-:S04]  /*d290*/  ISETP.LT.OR P5, PT, R230, 0x1a, P5 ;  /* 0x0000001ae600780c */ /* 0x000fc80002fa1670 */
[----:B------:R-:W-:Y:S02]  /*d2a0*/  FSEL R167, R167, -INF , !P5 ;  /* 0xff800000a7a77808 */ /* 0x000fe40006800000 */
[----:B------:R-:W-:-:S04]  /*d2b0*/  ISETP.GT.AND P5, PT, R231, 0x28, P3 ;  /* 0x00000028e700780c */ /* 0x000fc80001fa4270 */
[----:B------:R-:W-:Y:S02]  /*d2c0*/  ISETP.LT.OR P5, PT, R230, 0x29, P5 ;  /* 0x00000029e600780c */ /* 0x000fe40002fa1670 */
[----:B--2---:R-:W-:Y:S01]  /*d2d0*/  FMNMX.FTZ R152, R13, R152, !PT ;  /* 0x000000980d987209 */ /* 0x004fe20007810000 */
[----:B------:R-:W-:Y:S01]  /*d2e0*/  IMAD.U32 R13, RZ, RZ, UR39 ;  /* 0x00000027ff0d7e24 */ /* 0x000fe2000f8e00ff */
[----:B------:R-:W-:Y:S02]  /*d2f0*/  FSEL R174, R174, -INF , !P5 ;  /* 0xff800000aeae7808 */ /* 0x000fe40006800000 */
[----:B------:R-:W-:Y:S01]  /*d300*/  ISETP.GT.AND P5, PT, R231, 0x30, P3 ;  /* 0x00000030e700780c */ /* 0x000fe20001fa4270 */
[----:B------:R-:W2:Y:S03]  /*d310*/  SHFL.BFLY PT, R172, R152, 0x1, 0x1f ;  /* 0x0c201f0098ac7f89 */ /* 0x000ea600000e0000 */
[----:B------:R-:W-:-:S04]  /*d320*/  ISETP.LT.OR P5, PT, R230, 0x31, P5 ;  /* 0x00000031e600780c */ /* 0x000fc80002fa1670 */
[----:B------:R-:W-:Y:S02]  /*d330*/  FSEL R178, R178, -INF , !P5 ;  /* 0xff800000b2b27808 */ /* 0x000fe40006800000 */
[----:B--2---:R-:W-:-:S04]  /*d340*/  FMNMX.FTZ R172, R152, R172, !PT ;  /* 0x000000ac98ac7209 */ /* 0x004fc80007810000 */
[----:B------:R-:W-:-:S04]  /*d350*/  FSETP.NEU.FTZ.AND P4, PT, R172, -INF , PT ;  /* 0xff800000ac00780b */ /* 0x000fc80003f9d000 */
[----:B------:R-:W-:-:S05]  /*d360*/  FSEL R152, R172, RZ, P4 ;  /* 0x000000ffac987208 */ /* 0x000fca0002000000 */
[----:B------:R-:W-:Y:S01]  /*d370*/  FADD.FTZ R152, -R152, R12 ;  /* 0x0000000c98987221 */ /* 0x000fe20000010100 */
[----:B------:R-:W-:-:S05]  /*d380*/  FMUL.FTZ R12, R172, R13 ;  /* 0x0000000dac0c7220 */ /* 0x000fca0000410000 */
[----:B------:R-:W-:Y:S02]  /*d390*/  FSEL R12, R12, RZ, P4 ;  /* 0x000000ff0c0c7208 */ /* 0x000fe40002000000 */
[----:B------:R-:W-:-:S03]  /*d3a0*/  ISETP.GT.AND P4, PT, R231, 0x8, P3 ;  /* 0x00000008e700780c */ /* 0x000fc60001f84270 */
[-CC-:B------:R-:W-:Y:S01]  /*d3b0*/  FFMA.FTZ R206, R206, R13.reuse, -R12.reuse ;  /* 0x0000000dcece7223 */ /* 0x180fe2000001080c */
[----:B------:R-:W-:Y:S01]  /*d3c0*/  ISETP.LT.OR P4, PT, R230, 0x9, P4 ;  /* 0x00000009e600780c */ /* 0x000fe20002781670 */
[-CC-:B------:R-:W-:Y:S01]  /*d3d0*/  FFMA.FTZ R207, R207, R13.reuse, -R12.reuse ;  /* 0x0000000dcfcf7223 */ /* 0x180fe2000001080c */
[-CC-:B------:R-:W-:Y:S01]  /*d3e0*/  FFMA.FTZ R156, R156, R13.reuse, -R12.reuse ;  /* 0x0000000d9c9c7223 */ /* 0x180fe2000001080c */
[-CC-:B------:R-:W-:Y:S01]  /*d3f0*/  FFMA.FTZ R157, R157, R13.reuse, -R12.reuse ;  /* 0x0000000d9d9d7223 */ /* 0x180fe2000001080c */
[----:B------:R-:W-:Y:S01]  /*d400*/  FSEL R158, R158, -INF , !P4 ;  /* 0xff8000009e9e7808 */ /* 0x000fe20006000000 */
[-CC-:B------:R-:W-:Y:S01]  /*d410*/  FFMA.FTZ R160, R160, R13.reuse, -R12.reuse ;  /* 0x0000000da0a07223 */ /* 0x180fe2000001080c */
[----:B------:R-:W-:Y:S01]  /*d420*/  ISETP.GT.AND P4, PT, R231, 0x11, P3 ;  /* 0x00000011e700780c */ /* 0x000fe20001f84270 */
[-CC-:B------:R-:W-:Y:S01]  /*d430*/  FFMA.FTZ R161, R161, R13.reuse, -R12.reuse ;  /* 0x0000000da1a17223 */ /* 0x180fe2000001080c */
[-CC-:B------:R-:W-:Y:S01]  /*d440*/  FFMA.FTZ R164, R164, R13.reuse, -R12.reuse ;  /* 0x0000000da4a47223 */ /* 0x180fe2000001080c */
        /* <DEDUP_REMOVED lines=12> */
[-C--:B------:R-:W-:Y:S01]  /*d510*/  FFMA.FTZ R181, R181, R13.reuse, -R12 ;  /* 0x0000000db5b57223 */ /* 0x080fe2000001080c */
[----:B------:R-:W-:Y:S01]  /*d520*/  FMUL.FTZ R12, R152, R13 ;  /* 0x0000000d980c7220 */ /* 0x000fe20000410000 */
[----:B------:R-:W-:Y:S01]  /*d530*/  MUFU.EX2 R206, R206 ;  /* 0x000000ce00ce7308 */ /* 0x000fe20000000800 */
[----:B------:R-:W-:-:S02]  /*d540*/  FSEL R153, R170, -INF , !P4 ;  /* 0xff800000aa997808 */ /* 0x000fc40006000000 */
[----:B------:R-:W-:Y:S02]  /*d550*/  FMNMX.FTZ R170, R154, R20, !PT ;  /* 0x000000149aaa7209 */ /* 0x000fe40007810000 */
[----:B------:R-:W-:Y:S02]  /*d560*/  ISETP.GT.AND P4, PT, R231, 0x29, P3 ;  /* 0x00000029e700780c */ /* 0x000fe40001f84270 */
[----:B------:R-:W-:Y:S01]  /*d570*/  FMNMX.FTZ R170, R155, R170, !PT ;  /* 0x000000aa9baa7209 */ /* 0x000fe20007810000 */
[----:B------:R-:W2:Y:S01]  /*d580*/  MUFU.EX2 R12, R12 ;  /* 0x0000000c000c7308 */ /* 0x000ea20000000800 */
[----:B------:R-:W-:Y:S02]  /*d590*/  ISETP.LT.OR P4, PT, R230, 0x2a, P4 ;  /* 0x0000002ae600780c */ /* 0x000fe40002781670 */
[----:B------:R-:W-:Y:S02]  /*d5a0*/  FMNMX.FTZ R170, R158, R170, !PT ;  /* 0x000000aa9eaa7209 */ /* 0x000fe40007810000 */
[----:B------:R-:W-:-:S02]  /*d5b0*/  FSEL R175, R175, -INF , !P4 ;  /* 0xff800000afaf7808 */ /* 0x000fc40006000000 */
[----:B------:R-:W-:Y:S01]  /*d5c0*/  FMNMX.FTZ R170, R159, R170, !PT ;  /* 0x000000aa9faa7209 */ /* 0x000fe20007810000 */
[----:B------:R-:W3:Y:S01]  /*d5d0*/  MUFU.EX2 R152, R207 ;  /* 0x000000cf00987308 */ /* 0x000ee20000000800 */
[----:B------:R-:W-:Y:S02]  /*d5e0*/  ISETP.GT.AND P4, PT, R231, 0x31, P3 ;  /* 0x00000031e700780c */ /* 0x000fe40001f84270 */
[----:B------:R-:W-:Y:S02]  /*d5f0*/  FMNMX.FTZ R170, R162, R170, !PT ;  /* 0x000000aaa2aa7209 */ /* 0x000fe40007810000 */
[----:B------:R-:W-:Y:S02]  /*d600*/  ISETP.LT.OR P4, PT, R230, 0x32, P4 ;  /* 0x00000032e600780c */ /* 0x000fe40002781670 */
[----:B------:R-:W-:Y:S01]  /*d610*/  FMNMX.FTZ R170, R163, R170, !PT ;  /* 0x000000aaa3aa7209 */ /* 0x000fe20007810000 */
[----:B------:R-:W4:Y:S01]  /*d620*/  MUFU.EX2 R156, R156 ;  /* 0x0000009c009c7308 */ /* 0x000f220000000800 */
[----:B------:R-:W-:Y:S01]  /*d630*/  ISETP.GT.AND P3, PT, R231, 0x39, P3 ;  /* 0x00000039e700780c */ /* 0x000fe20001f64270 */
[----:B--2---:R-:W-:Y:S01]  /*d640*/  FFMA.FTZ R0, R12, R0, R206 ;  /* 0x000000000c007223 */ /* 0x004fe200000100ce */
[----:B------:R-:W-:Y:S01]  /*d650*/  FMNMX.FTZ R170, R166, R170, !PT ;  /* 0x000000aaa6aa7209 */ /* 0x000fe20007810000 */
[-C--:B------:R-:W-:Y:S01]  /*d660*/  FMUL.FTZ R24, R24, R12.reuse ;  /* 0x0000000c18187220 */ /* 0x080fe20000410000 */
[----:B------:R-:W-:Y:S01]  /*d670*/  FSEL R179, R179, -INF , !P4 ;  /* 0xff800000b3b37808 */ /* 0x000fe20006000000 */
[----:B------:R-:W-:Y:S01]  /*d680*/  FMUL.FTZ R25, R25, R12 ;  /* 0x0000000c19197220 */ /* 0x000fe20000410000 */
[----:B------:R-:W-:Y:S01]  /*d690*/  FMNMX.FTZ R170, R167, R170, !PT ;  /* 0x000000aaa7aa7209 */ /* 0x000fe20007810000 */
[----:B------:R-:W2:Y:S01]  /*d6a0*/  MUFU.EX2 R157, R157 ;  /* 0x0000009d009d7308 */ /* 0x000ea20000000800 */
[----:B------:R-:W-:Y:S01]  /*d6b0*/  ISETP.LT.OR P3, PT, R230, 0x3a, P3 ;  /* 0x0000003ae600780c */ /* 0x000fe20001f61670 */
[----:B---3--:R-:W-:Y:S01]  /*d6c0*/  FADD.FTZ R0, R152, R0 ;  /* 0x0000000098007221 */ /* 0x008fe20000010000 */
[----:B------:R-:W-:Y:S01]  /*d6d0*/  FMNMX.FTZ R170, R153, R170, !PT ;  /* 0x000000aa99aa7209 */ /* 0x000fe20007810000 */
[-C--:B------:R-:W-:Y:S01]  /*d6e0*/  FMUL.FTZ R28, R28, R12.reuse ;  /* 0x0000000c1c1c7220 */ /* 0x080fe20000410000 */
[----:B------:R-:W-:Y:S01]  /*d6f0*/  FSEL R183, R183, -INF , !P3 ;  /* 0xff800000b7b77808 */ /* 0x000fe20005800000 */
[----:B------:R-:W-:Y:S01]  /*d700*/  FMUL.FTZ R29, R29, R12 ;  /* 0x0000000c1d1d7220 */ /* 0x000fe20000410000 */
[----:B------:R-:W-:Y:S01]  /*d710*/  FMNMX.FTZ R170, R171, R170, !PT ;  /* 0x000000aaabaa7209 */ /* 0x000fe20007810000 */
[----:B------:R-:W3:Y:S01]  /*d720*/  MUFU.EX2 R160, R160 ;  /* 0x000000a000a07308 */ /* 0x000ee20000000800 */
[----:B------:R-:W-:Y:S01]  /*d730*/  F2FP.BF16.F32.PACK_AB R152, R152, R206 ;  /* 0x000000ce9898723e */ /* 0x000fe200000010ff */
[----:B----4-:R-:W-:Y:S01]  /*d740*/  FADD.FTZ R0, R156, R0 ;  /* 0x000000009c007221 */ /* 0x010fe20000010000 */
[----:B------:R-:W-:Y:S01]  /*d750*/  FMNMX.FTZ R170, R174, R170, !PT ;  /* 0x000000aaaeaa7209 */ /* 0x000fe20007810000 */
[-C--:B------:R-:W-:Y:S01]  /*d760*/  FMUL.FTZ R32, R32, R12.reuse ;  /* 0x0000000c20207220 */ /* 0x080fe20000410000 */
[-C--:B------:R-:W-:Y:S01]  /*d770*/  FMUL.FTZ R33, R33, R12.reuse ;  /* 0x0000000c21217220 */ /* 0x080fe20000410000 */
[----:B------:R-:W-:Y:S01]  /*d780*/  FMUL.FTZ R36, R36, R12 ;  /* 0x0000000c24247220 */ /* 0x000fe20000410000 */
[----:B------:R-:W-:Y:S01]  /*d790*/  FMNMX.FTZ R170, R175, R170, !PT ;  /* 0x000000aaafaa7209 */ /* 0x000fe20007810000 */
[----:B------:R-:W-:Y:S01]  /*d7a0*/  MUFU.EX2 R161, R161 ;  /* 0x000000a100a17308 */ /* 0x000fe20000000800 */
[----:B--2---:R-:W-:Y:S01]  /*d7b0*/  FADD.FTZ R0, R157, R0 ;  /* 0x000000009d007221 */ /* 0x004fe20000010000 */
[----:B------:R-:W-:Y:S01]  /*d7c0*/  FMUL.FTZ R37, R37, R12 ;  /* 0x0000000c25257220 */ /* 0x000fe20000410000 */
[----:B------:R-:W-:Y:S01]  /*d7d0*/  FMNMX.FTZ R170, R178, R170, !PT ;  /* 0x000000aab2aa7209 */ /* 0x000fe20007810000 */
[-C--:B------:R-:W-:Y:S01]  /*d7e0*/  FMUL.FTZ R40, R40, R12.reuse ;  /* 0x0000000c28287220 */ /* 0x080fe20000410000 */
[-C--:B------:R-:W-:Y:S01]  /*d7f0*/  FMUL.FTZ R41, R41, R12.reuse ;  /* 0x0000000c29297220 */ /* 0x080fe20000410000 */
[----:B------:R-:W-:Y:S01]  /*d800*/  FMUL.FTZ R44, R44, R12 ;  /* 0x0000000c2c2c7220 */ /* 0x000fe20000410000 */
[----:B------:R-:W-:Y:S01]  /*d810*/  FMNMX.FTZ R170, R179, R170, !PT ;  /* 0x000000aab3aa7209 */ /* 0x000fe20007810000 */
[----:B------:R-:W-:Y:S01]  /*d820*/  MUFU.EX2 R164, R164 ;  /* 0x000000a400a47308 */ /* 0x000fe20000000800 */
[----:B---3--:R-:W-:Y:S01]  /*d830*/  FADD.FTZ R0, R160, R0 ;  /* 0x00000000a0007221 */ /* 0x008fe20000010000 */
[----:B------:R-:W-:Y:S01]  /*d840*/  FMUL.FTZ R45, R45, R12 ;  /* 0x0000000c2d2d7220 */ /* 0x000fe20000410000 */
[----:B------:R-:W-:Y:S01]  /*d850*/  FMNMX.FTZ R170, R182, R170, !PT ;  /* 0x000000aab6aa7209 */ /* 0x000fe20007810000 */
[-C--:B------:R-:W-:Y:S01]  /*d860*/  FMUL.FTZ R48, R48, R12.reuse ;  /* 0x0000000c30307220 */ /* 0x080fe20000410000 */
[-C--:B------:R-:W-:Y:S01]  /*d870*/  FMUL.FTZ R49, R49, R12.reuse ;  /* 0x0000000c31317220 */ /* 0x080fe20000410000 */
[----:B------:R-:W-:Y:S01]  /*d880*/  FMUL.FTZ R52, R52, R12 ;  /* 0x0000000c34347220 */ /* 0x000fe20000410000 */
[----:B------:R-:W-:Y:S01]  /*d890*/  FMNMX.FTZ R170, R183, R170, !PT ;  /* 0x000000aab7aa7209 */ /* 0x000fe20007810000 */
[----:B------:R-:W2:Y:S01]  /*d8a0*/  MUFU.EX2 R165, R165 ;  /* 0x000000a500a57308 */ /* 0x000ea20000000800 */
[-C--:B------:R-:W-:Y:S01]  /*d8b0*/  FMUL.FTZ R53, R53, R12.reuse ;  /* 0x0000000c35357220 */ /* 0x080fe20000410000 */
[-C--:B------:R-:W-:Y:S01]  /*d8c0*/  FMUL.FTZ R56, R56, R12.reuse ;  /* 0x0000000c38387220 */ /* 0x080fe20000410000 */
[-C--:B------:R-:W-:Y:S01]  /*d8d0*/  FMUL.FTZ R57, R57, R12.reuse ;  /* 0x0000000c39397220 */ /* 0x080fe20000410000 */
[----:B------:R-:W3:Y:S01]  /*d8e0*/  SHFL.BFLY PT, R206, R170, 0x2, 0x1f ;  /* 0x0c401f00aace7f89 */ /* 0x000ee200000e0000 */
        /* <DEDUP_REMOVED lines=23> */
[----:B---3--:R-:W-:Y:S01]  /*da60*/  FMNMX.FTZ R170, R170, R206, !PT ;  /* 0x000000ceaaaa7209 */ /* 0x008fe20007810000 */
[-C--:B------:R-:W-:Y:S01]  /*da70*/  FMUL.FTZ R100, R100, R12.reuse ;  /* 0x0000000c64647220 */ /* 0x080fe20000410000 */
[-C--:B------:R-:W-:Y:S01]  /*da80*/  FMUL.FTZ R101, R101, R12.reuse ;  /* 0x0000000c65657220 */ /* 0x080fe20000410000 */
[-C--:B------:R-:W-:Y:S01]  /*da90*/  FMUL.FTZ R104, R104, R12.reuse ;  /* 0x0000000c68687220 */ /* 0x080fe20000410000 */
[----:B------:R-:W3:Y:S01]  /*daa0*/  MUFU.EX2 R173, R173 ;  /* 0x000000ad00ad7308 */ /* 0x000ee20000000800 */
[----:B------:R-:W4:Y:S01]  /*dab0*/  SHFL.BFLY PT, R206, R170, 0x1, 0x1f ;  /* 0x0c201f00aace7f89 */ /* 0x000f2200000e0000 */
        /* <DEDUP_REMOVED lines=23> */
[----:B----4-:R-:W-:Y:S01]  /*dc30*/  FMNMX.FTZ R170, R170, R206, !PT ;  /* 0x000000ceaaaa7209 */ /* 0x010fe20007810000 */
[----:B------:R-:W-:-:S02]  /*dc40*/  IMAD.MOV R206, RZ, RZ, -R194 ;  /* 0x000000ffffce7224 */ /* 0x000fc400078e0ac2 */
[-C--:B------:R-:W-:Y:S01]  /*dc50*/  FMUL.FTZ R148, R148, R12.reuse ;  /* 0x0000000c94947220 */ /* 0x080fe20000410000 */
[----:B------:R-:W-:Y:S01]  /*dc60*/  FMUL.FTZ R149, R149, R12 ;  /* 0x0000000c95957220 */ /* 0x000fe20000410000 */
[C---:B------:R-:W-:Y:S01]  /*dc70*/  FSETP.NEU.FTZ.AND P4, PT, R170.reuse, -INF , PT ;  /* 0xff800000aa00780b */ /* 0x040fe20003f9d000 */
[----:B------:R-:W-:Y:S01]  /*dc80*/  FMUL.FTZ R209, R170, R13 ;  /* 0x0000000daad17220 */ /* 0x000fe20000410000 */
[----:B------:R-:W-:Y:S01]  /*dc90*/  ISETP.NE.AND P3, PT, R184, R206, PT ;  /* 0x000000ceb800720c */ /* 0x000fe20003f65270 */
[----:B------:R-:W-:Y:S01]  /*dca0*/  MUFU.EX2 R181, R181 ;  /* 0x000000b500b57308 */ /* 0x000fe20000000800 */
[----:B------:R-:W-:Y:S02]  /*dcb0*/  FSEL R206, R170, RZ, P4 ;  /* 0x000000ffaace7208 */ /* 0x000fe40002000000 */
[----:B------:R-:W-:-:S03]  /*dcc0*/  FSEL R209, R209, RZ, P4 ;  /* 0x000000ffd1d17208 */ /* 0x000fc60002000000 */
[----:B------:R-:W-:Y:S02]  /*dcd0*/  FADD.FTZ R206, -R206, R20 ;  /* 0x00000014cece7221 */ /* 0x000fe40000010100 */
[-CC-:B------:R-:W-:Y:S01]  /*dce0*/  FFMA.FTZ R155, R155, R13.reuse, -R209.reuse ;  /* 0x0000000d9b9b7223 */ /* 0x180fe200000108d1 */
[-CC-:B------:R-:W-:Y:S01]  /*dcf0*/  FFMA.FTZ R159, R159, R13.reuse, -R209.reuse ;  /* 0x0000000d9f9f7223 */ /* 0x180fe200000108d1 */
[-C--:B------:R-:W-:Y:S01]  /*dd00*/  FMUL.FTZ R20, R206, R13.reuse ;  /* 0x0000000dce147220 */ /* 0x080fe20000410000 */
[-C--:B------:R-:W-:Y:S01]  /*dd10*/  FFMA.FTZ R206, R158, R13.reuse, -R209 ;  /* 0x0000000d9ece7223 */ /* 0x080fe200000108d1 */
[----:B------:R-:W-:Y:S02]  /*dd20*/  @!P3 IMAD R18, R18, 0x40, R191 ;  /* 0x000000401212b824 */ /* 0x000fe400078e02bf */
[-CC-:B------:R-:W-:Y:S01]  /*dd30*/  FFMA.FTZ R207, R162, R13.reuse, -R209.reuse ;  /* 0x0000000da2cf7223 */ /* 0x180fe200000108d1 */
[----:B------:R-:W-:Y:S01]  /*dd40*/  FFMA.FTZ R208, R166, R13, -R209 ;  /* 0x0000000da6d07223 */ /* 0x000fe200000108d1 */
[----:B------:R-:W-:Y:S01]  /*dd50*/  MUFU.EX2 R159, R159 ;  /* 0x0000009f009f7308 */ /* 0x000fe20000000800 */
[----:B------:R-:W-:-:S02]  /*dd60*/  @!P3 IMAD R18, R18, 0x4, R2 ;  /* 0x000000041212b824 */ /* 0x000fc400078e0202 */
[-CC-:B------:R-:W-:Y:S01]  /*dd70*/  FFMA.FTZ R163, R163, R13.reuse, -R209.reuse ;  /* 0x0000000da3a37223 */ /* 0x180fe200000108d1 */
[-CC-:B------:R-:W-:Y:S01]  /*dd80*/  FFMA.FTZ R167, R167, R13.reuse, -R209.reuse ;  /* 0x0000000da7a77223 */ /* 0x180fe200000108d1 */
[-CC-:B------:R-:W-:Y:S01]  /*dd90*/  FFMA.FTZ R153, R153, R13.reuse, -R209.reuse ;  /* 0x0000000d99997223 */ /* 0x180fe200000108d1 */
[-CC-:B------:R-:W-:Y:S01]  /*dda0*/  FFMA.FTZ R171, R171, R13.reuse, -R209.reuse ;  /* 0x0000000dabab7223 */ /* 0x180fe200000108d1 */
[----:B------:R-:W-:Y:S01]  /*ddb0*/  @!P3 STS [R18+0x28800], R12 ;  /* 0x0288000c1200b388 */ /* 0x000fe20000000800 */
[----:B--2---:R-:W-:Y:S01]  /*ddc0*/  F2FP.BF16.F32.PACK_AB R158, R165, R164 ;  /* 0x000000a4a59e723e */ /* 0x004fe200000010ff */
[----:B------:R-:W2:Y:S01]  /*ddd0*/  MUFU.EX2 R20, R20 ;  /* 0x0000001400147308 */ /* 0x000ea20000000800 */
[-CC-:B------:R-:W-:Y:S01]  /*dde0*/  FFMA.FTZ R174, R174, R13.reuse, -R209.reuse ;  /* 0x0000000daeae7223 */ /* 0x180fe200000108d1 */
[-CC-:B------:R-:W-:Y:S01]  /*ddf0*/  FFMA.FTZ R175, R175, R13.reuse, -R209.reuse ;  /* 0x0000000dafaf7223 */ /* 0x180fe200000108d1 */
[-CC-:B------:R-:W-:Y:S01]  /*de00*/  FFMA.FTZ R178, R178, R13.reuse, -R209.reuse ;  /* 0x0000000db2b27223 */ /* 0x180fe200000108d1 */
[-CC-:B------:R-:W-:Y:S01]  /*de10*/  FFMA.FTZ R182, R182, R13.reuse, -R209.reuse ;  /* 0x0000000db6b67223 */ /* 0x180fe200000108d1 */
[-CC-:B------:R-:W-:Y:S01]  /*de20*/  FFMA.FTZ R183, R183, R13.reuse, -R209.reuse ;  /* 0x0000000db7b77223 */ /* 0x180fe200000108d1 */
[-CC-:B------:R-:W-:Y:S01]  /*de30*/  FFMA.FTZ R179, R179, R13.reuse, -R209.reuse ;  /* 0x0000000db3b37223 */ /* 0x180fe200000108d1 */
[----:B---3--:R-:W-:Y:S01]  /*de40*/  F2FP.BF16.F32.PACK_AB R162, R173, R232 ;  /* 0x000000e8ada2723e */ /* 0x008fe200000010ff */
[----:B------:R-:W3:Y:S08]  /*de50*/  MUFU.EX2 R206, R206 ;  /* 0x000000ce00ce7308 */ /* 0x000ef00000000800 */
[----:B------:R-:W4:Y:S01]  /*de60*/  MUFU.EX2 R166, R180 ;  /* 0x000000b400a67308 */ /* 0x000f220000000800 */
[----:B--2---:R2:W-:Y:S01]  /*de70*/  @!P3 STS [R18+0x28820], R20 ;  /* 0x028820141200b388 */ /* 0x0045e20000000800 */
        /* <DEDUP_REMOVED lines=9> */
[----:B--2---:R-:W-:Y:S01]  /*df10*/  FFMA.FTZ R18, R154, R13, -R209 ;  /* 0x0000000d9a127223 */ /* 0x004fe200000108d1 */
[----:B------:R-:W-:Y:S01]  /*df20*/  F2FP.BF16.F32.PACK_AB R154, R157, R156 ;  /* 0x0000009c9d9a723e */ /* 0x000fe200000010ff */
[C---:B------:R-:W-:Y:S01]  /*df30*/  FADD.FTZ R157, R161.reuse, R0 ;  /* 0x00000000a19d7221 */ /* 0x040fe20000010000 */
[----:B------:R-:W-:Y:S01]  /*df40*/  F2FP.BF16.F32.PACK_AB R156, R161, R160 ;  /* 0x000000a0a19c723e */ /* 0x000fe200000010ff */
[----:B------:R-:W-:Y:S01]  /*df50*/  FMUL.FTZ R42, R42, R20 ;  /* 0x000000142a2a7220 */ /* 0x000fe20000410000 */
[----:B------:R-:W-:Y:S01]  /*df60*/  F2FP.BF16.F32.PACK_AB R160, R169, R168 ;  /* 0x000000a8a9a0723e */ /* 0x000fe200000010ff */
[----:B------:R-:W-:Y:S01]  /*df70*/  FADD.FTZ R0, R164, R157 ;  /* 0x0000009da4007221 */ /* 0x000fe20000010000 */
[----:B------:R-:W-:Y:S01]  /*df80*/  MUFU.EX2 R208, R208 ;  /* 0x000000d000d07308 */ /* 0x000fe20000000800 */
[----:B------:R-:W-:Y:S01]  /*df90*/  F2FP.BF16.F32.PACK_AB R164, R177, R176 ;  /* 0x000000b0b1a4723e */ /* 0x000fe200000010ff */
[-C--:B------:R-:W-:Y:S01]  /*dfa0*/  FMUL.FTZ R43, R43, R20.reuse ;  /* 0x000000142b2b7220 */ /* 0x080fe20000410000 */
[----:B------:R-:W-:Y:S01]  /*dfb0*/  FADD.FTZ R157, R165, R0 ;  /* 0x00000000a59d7221 */ /* 0x000fe20000010000 */
[-C--:B------:R-:W-:Y:S01]  /*dfc0*/  FMUL.FTZ R46, R46, R20.reuse ;  /* 0x000000142e2e7220 */ /* 0x080fe20000410000 */
[-C--:B------:R-:W-:Y:S01]  /*dfd0*/  FMUL.FTZ R47, R47, R20.reuse ;  /* 0x000000142f2f7220 */ /* 0x080fe20000410000 */
[-C--:B------:R-:W-:Y:S01]  /*dfe0*/  FMUL.FTZ R50, R50, R20.reuse ;  /* 0x0000001432327220 */ /* 0x080fe20000410000 */
[----:B------:R-:W-:Y:S01]  /*dff0*/  FADD.FTZ R0, R168, R157 ;  /* 0x0000009da8007221 */ /* 0x000fe20000010000 */
[----:B------:R-:W-:Y:S01]  /*e000*/  MUFU.EX2 R167, R167 ;  /* 0x000000a700a77308 */ /* 0x000fe20000000800 */
[-C--:B------:R-:W-:Y:S01]  /*e010*/  FMUL.FTZ R51, R51, R20.reuse ;  /* 0x0000001433337220 */ /* 0x080fe20000410000 */
[-C--:B------:R-:W-:Y:S01]  /*e020*/  FMUL.FTZ R54, R54, R20.reuse ;  /* 0x0000001436367220 */ /* 0x080fe20000410000 */
[----:B------:R-:W-:Y:S01]  /*e030*/  FADD.FTZ R157, R169, R0 ;  /* 0x00000000a99d7221 */ /* 0x000fe20000010000 */
[-C--:B------:R-:W-:Y:S01]  /*e040*/  FMUL.FTZ R55, R55, R20.reuse ;  /* 0x0000001437377220 */ /* 0x080fe20000410000 */
[-C--:B------:R-:W-:Y:S01]  /*e050*/  FMUL.FTZ R58, R58, R20.reuse ;  /* 0x000000143a3a7220 */ /* 0x080fe20000410000 */
[-C--:B------:R-:W-:Y:S01]  /*e060*/  FMUL.FTZ R59, R59, R20.reuse ;  /* 0x000000143b3b7220 */ /* 0x080fe20000410000 */
[----:B------:R-:W-:Y:S01]  /*e070*/  FADD.FTZ R0, R232, R157 ;  /* 0x0000009de8007221 */ /* 0x000fe20000010000 */
[----:B------:R3:W-:Y:S01]  /*e080*/  MUFU.EX2 R168, R155 ;  /* 0x0000009b00a87308 */ /* 0x0007e20000000800 */
[-C--:B------:R-:W-:Y:S01]  /*e090*/  FMUL.FTZ R62, R62, R20.reuse ;  /* 0x000000143e3e7220 */ /* 0x080fe20000410000 */
[-C--:B------:R-:W-:Y:S01]  /*e0a0*/  FMUL.FTZ R63, R63, R20.reuse ;  /* 0x000000143f3f7220 */ /* 0x080fe20000410000 */
[----:B------:R-:W-:Y:S01]  /*e0b0*/  FADD.FTZ R161, R173, R0 ;  /* 0x00000000ada17221 */ /* 0x000fe20000010000 */
[-C--:B------:R-:W-:Y:S01]  /*e0c0*/  FMUL.FTZ R66, R66, R20.reuse ;  /* 0x0000001442427220 */ /* 0x080fe20000410000 */
[-C--:B------:R-:W-:Y:S01]  /*e0d0*/  FMUL.FTZ R67, R67, R20.reuse ;  /* 0x0000001443437220 */ /* 0x080fe20000410000 */
[----:B------:R-:W-:Y:S01]  /*e0e0*/  FMUL.FTZ R70, R70, R20 ;  /* 0x0000001446467220 */ /* 0x000fe20000410000 */
[----:B------:R-:W-:Y:S01]  /*e0f0*/  FADD.FTZ R0, R176, R161 ;  /* 0x000000a1b0007221 */ /* 0x000fe20000010000 */
[----:B------:R-:W2:Y:S01]  /*e100*/  MUFU.EX2 R157, R18 ;  /* 0x00000012009d7308 */ /* 0x000ea20000000800 */
[----:B---3--:R-:W-:Y:S01]  /*e110*/  F2FP.BF16.F32.PACK_AB R155, R159, R206 ;  /* 0x000000ce9f9b723e */ /* 0x008fe200000010ff */
[-C--:B------:R-:W-:Y:S01]  /*e120*/  FMUL.FTZ R71, R71, R20.reuse ;  /* 0x0000001447477220 */ /* 0x080fe20000410000 */
[----:B------:R-:W-:Y:S01]  /*e130*/  FADD.FTZ R161, R177, R0 ;  /* 0x00000000b1a17221 */ /* 0x000fe20000010000 */
[-C--:B------:R-:W-:Y:S01]  /*e140*/  FMUL.FTZ R74, R74, R20.reuse ;  /* 0x000000144a4a7220 */ /* 0x080fe20000410000 */
[-C--:B------:R-:W-:Y:S01]  /*e150*/  FMUL.FTZ R75, R75, R20.reuse ;  /* 0x000000144b4b7220 */ /* 0x080fe20000410000 */
[----:B------:R-:W-:Y:S01]  /*e160*/  FMUL.FTZ R78, R78, R20 ;  /* 0x000000144e4e7220 */ /* 0x000fe20000410000 */
[----:B----4-:R-:W-:Y:S01]  /*e170*/  FADD.FTZ R0, R166, R161 ;  /* 0x000000a1a6007221 */ /* 0x010fe20000010000 */
[----:B------:R-:W3:Y:S01]  /*e180*/  MUFU.EX2 R18, R163 ;  /* 0x000000a300127308 */ /* 0x000ee20000000800 */
[----:B------:R-:W-:Y:S01]  /*e190*/  F2FP.BF16.F32.PACK_AB R166, R181, R166 ;  /* 0x000000a6b5a6723e */ /* 0x000fe200000010ff */
[-C--:B------:R-:W-:Y:S01]  /*e1a0*/  FMUL.FTZ R79, R79, R20.reuse ;  /* 0x000000144f4f7220 */ /* 0x080fe20000410000 */
[----:B------:R-:W-:Y:S01]  /*e1b0*/  FADD.FTZ R0, R181, R0 ;  /* 0x00000000b5007221 */ /* 0x000fe20000010000 */
[-C--:B------:R-:W-:Y:S01]  /*e1c0*/  FMUL.FTZ R82, R82, R20.reuse ;  /* 0x0000001452527220 */ /* 0x080fe20000410000 */
[-C--:B------:R-:W-:Y:S01]  /*e1d0*/  FMUL.FTZ R83, R83, R20.reuse ;  /* 0x0000001453537220 */ /* 0x080fe20000410000 */
[-C--:B------:R-:W-:Y:S01]  /*e1e0*/  FMUL.FTZ R86, R86, R20.reuse ;  /* 0x0000001456567220 */ /* 0x080fe20000410000 */
[-C--:B------:R-:W-:Y:S01]  /*e1f0*/  FMUL.FTZ R87, R87, R20.reuse ;  /* 0x0000001457577220 */ /* 0x080fe20000410000 */
[----:B------:R4:W5:Y:S01]  /*e200*/  MUFU.EX2 R161, R153 ;  /* 0x0000009900a17308 */ /* 0x0009620000000800 */
[----:B--2---:R-:W-:Y:S01]  /*e210*/  FFMA.FTZ R3, R20, R3, R157 ;  /* 0x0000000314037223 */ /* 0x004fe2000001009d */
[-C--:B------:R-:W-:Y:S01]  /*e220*/  FMUL.FTZ R90, R90, R20.reuse ;  /* 0x000000145a5a7220 */ /* 0x080fe20000410000 */
[-C--:B------:R-:W-:Y:S01]  /*e230*/  FMUL.FTZ R91, R91, R20.reuse ;  /* 0x000000145b5b7220 */ /* 0x080fe20000410000 */
[-C--:B------:R-:W-:Y:S01]  /*e240*/  FMUL.FTZ R94, R94, R20.reuse ;  /* 0x000000145e5e7220 */ /* 0x080fe20000410000 */
[----:B------:R-:W-:Y:S01]  /*e250*/  FADD.FTZ R3, R168, R3 ;  /* 0x00000003a8037221 */ /* 0x000fe20000010000 */
[-C--:B------:R-:W-:Y:S01]  /*e260*/  FMUL.FTZ R95, R95, R20.reuse ;  /* 0x000000145f5f7220 */ /* 0x080fe20000410000 */
[----:B------:R-:W-:Y:S01]  /*e270*/  FMUL.FTZ R98, R98, R20 ;  /* 0x0000001462627220 */ /* 0x000fe20000410000 */
[----:B------:R-:W2:Y:S01]  /*e280*/  MUFU.EX2 R176, R171 ;  /* 0x000000ab00b07308 */ /* 0x000ea20000000800 */
[----:B------:R-:W-:Y:S01]  /*e290*/  FADD.FTZ R230, R206, R3 ;  /* 0x00000003cee67221 */ /* 0x000fe20000010000 */
[----:B----4-:R-:W-:Y:S01]  /*e2a0*/  F2FP.BF16.F32.PACK_AB R153, R168, R157 ;  /* 0x0000009da899723e */ /* 0x010fe200000010ff */
[----:B------:R-:W-:Y:S01]  /*e2b0*/  BAR.SYNC.DEFER_BLOCKING 0xf, 0x100 ;  /* 0x03c4000000007b1d */ /* 0x000fe20000010000 */
[----:B---3--:R-:W-:Y:S01]  /*e2c0*/  F2FP.BF16.F32.PACK_AB R157, R18, R207 ;  /* 0x000000cf129d723e */ /* 0x008fe200000010ff */
[----:B------:R-:W-:Y:S01]  /*e2d0*/  FADD.FTZ R230, R159, R230 ;  /* 0x000000e69fe67221 */ /* 0x000fe20000010000 */
[----:B------:R-:W-:Y:S01]  /*e2e0*/  F2FP.BF16.F32.PACK_AB R159, R167, R208 ;  /* 0x000000d0a79f723e */ /* 0x000fe200000010ff */
[-C--:B------:R-:W-:Y:S01]  /*e2f0*/  FMUL.FTZ R99, R99, R20.reuse ;  /* 0x0000001463637220 */ /* 0x080fe20000410000 */
[-C--:B------:R-:W-:Y:S01]  /*e300*/  FMUL.FTZ R102, R102, R20.reuse ;  /* 0x0000001466667220 */ /* 0x080fe20000410000 */
[----:B------:R-:W-:Y:S01]  /*e310*/  FADD.FTZ R3, R207, R230 ;  /* 0x000000e6cf037221 */ /* 0x000fe20000010000 */
[----:B------:R3:W4:Y:S01]  /*e320*/  MUFU.EX2 R163, R174 ;  /* 0x000000ae00a37308 */ /* 0x0007220000000800 */
[-C--:B------:R-:W-:Y:S01]  /*e330*/  FMUL.FTZ R103, R103, R20.reuse ;  /* 0x0000001467677220 */ /* 0x080fe20000410000 */
[-C--:B------:R-:W-:Y:S01]  /*e340*/  FMUL.FTZ R106, R106, R20.reuse ;  /* 0x000000146a6a7220 */ /* 0x080fe20000410000 */
[----:B------:R-:W-:Y:S01]  /*e350*/  FADD.FTZ R3, R18, R3 ;  /* 0x0000000312037221 */ /* 0x000fe20000010000 */
        /* <DEDUP_REMOVED lines=9> */
[----:B------:R-:W-:Y:S01]  /*e3f0*/  FADD.FTZ R174, R167, R174 ;  /* 0x000000aea7ae7221 */ /* 0x000fe20000010000 */
[-C--:B------:R-:W-:Y:S01]  /*e400*/  FMUL.FTZ R122, R122, R20.reuse ;  /* 0x000000147a7a7220 */ /* 0x080fe20000410000 */
[-C--:B------:R-:W-:Y:S01]  /*e410*/  FMUL.FTZ R123, R123, R20.reuse ;  /* 0x000000147b7b7220 */ /* 0x080fe20000410000 */
[----:B------:R-:W3:Y:S01]  /*e420*/  MUFU.EX2 R165, R178 ;  /* 0x000000b200a57308 */ /* 0x000ee20000000800 */
[----:B-----5:R-:W-:Y:S01]  /*e430*/  FADD.FTZ R3, R161, R174 ;  /* 0x000000aea1037221 */ /* 0x020fe20000010000 */
[----:B--2---:R-:W-:Y:S01]  /*e440*/  F2FP.BF16.F32.PACK_AB R161, R176, R161 ;  /* 0x000000a1b0a1723e */ /* 0x004fe200000010ff */
[----:B------:R2:W-:Y:S01]  /*e450*/  STSM.16.M88.4 [R195+0x26800], R152 ;  /* 0x02680098c3007844 */ /* 0x0005e20000000200 */
[-C--:B------:R-:W-:Y:S01]  /*e460*/  FMUL.FTZ R126, R126, R20.reuse ;  /* 0x000000147e7e7220 */ /* 0x080fe20000410000 */
[----:B------:R-:W-:Y:S01]  /*e470*/  FADD.FTZ R168, R176, R3 ;  /* 0x00000003b0a87221 */ /* 0x000fe20000010000 */
[-C--:B------:R-:W-:Y:S01]  /*e480*/  FMUL.FTZ R127, R127, R20.reuse ;  /* 0x000000147f7f7220 */ /* 0x080fe20000410000 */
[----:B------:R2:W-:Y:S01]  /*e490*/  STSM.16.M88.4 [R198], R156 ;  /* 0x0000009cc6007844 */ /* 0x0005e20000000200 */
[----:B------:R-:W5:Y:S01]  /*e4a0*/  MUFU.EX2 R12, R179 ;  /* 0x000000b3000c7308 */ /* 0x000f620000000800 */
[----:B----4-:R-:W-:Y:S01]  /*e4b0*/  FADD.FTZ R3, R163, R168 ;  /* 0x000000a8a3037221 */ /* 0x010fe20000010000 */
[----:B0-----:R-:W-:Y:S01]  /*e4c0*/  F2FP.BF16.F32.PACK_AB R163, R180, R163 ;  /* 0x000000a3b4a3723e */ /* 0x001fe200000010ff */
[-C--:B------:R-:W-:Y:S01]  /*e4d0*/  FMUL.FTZ R130, R130, R20.reuse ;  /* 0x0000001482827220 */ /* 0x080fe20000410000 */
[-C--:B------:R-:W-:Y:S01]  /*e4e0*/  FMUL.FTZ R131, R131, R20.reuse ;  /* 0x0000001483837220 */ /* 0x080fe20000410000 */
[----:B------:R-:W-:Y:S01]  /*e4f0*/  FADD.FTZ R168, R180, R3 ;  /* 0x00000003b4a87221 */ /* 0x000fe20000010000 */
[-C--:B------:R-:W-:Y:S01]  /*e500*/  FMUL.FTZ R134, R134, R20.reuse ;  /* 0x0000001486867220 */ /* 0x080fe20000410000 */
[----:B------:R2:W-:Y:S01]  /*e510*/  STSM.16.M88.4 [R196], R160 ;  /* 0x000000a0c4007844 */ /* 0x0005e20000000200 */
        /* <DEDUP_REMOVED lines=9> */
[C---:B-----5:R-:W-:Y:S01]  /*e5b0*/  FADD.FTZ R3, R12.reuse, R3 ;  /* 0x000000030c037221 */ /* 0x060fe20000010000 */
[----:B------:R-:W-:Y:S01]  /*e5c0*/  F2FP.BF16.F32.PACK_AB R165, R12, R165 ;  /* 0x000000a50ca5723e */ /* 0x000fe200000010ff */
[-C--:B------:R-:W-:Y:S01]  /*e5d0*/  FMUL.FTZ R147, R147, R20.reuse ;  /* 0x0000001493937220 */ /* 0x080fe20000410000 */
[-C--:B------:R-:W-:Y:S01]  /*e5e0*/  FMUL.FTZ R150, R150, R20.reuse ;  /* 0x0000001496967220 */ /* 0x080fe20000410000 */
[----:B------:R-:W-:Y:S01]  /*e5f0*/  FMUL.FTZ R151, R151, R20 ;  /* 0x0000001497977220 */ /* 0x000fe20000410000 */
[----:B0-----:R-:W-:Y:S01]  /*e600*/  FADD.FTZ R18, R182, R3 ;  /* 0x00000003b6127221 */ /* 0x001fe20000010000 */
[----:B---3--:R-:W-:-:S03]  /*e610*/  F2FP.BF16.F32.PACK_AB R167, R183, R182 ;  /* 0x000000b6b7a7723e */ /* 0x008fc600000010ff */
[----:B------:R-:W-:Y:S02]  /*e620*/  FADD.FTZ R3, R183, R18 ;  /* 0x00000012b7037221 */ /* 0x000fe40000010000 */
[----:B------:R2:W-:Y:S01]  /*e630*/  STSM.16.M88.4 [R197], R164 ;  /* 0x000000a4c5007844 */ /* 0x0005e20000000200 */
[----:B------:R-:W-:Y:S05]  /*e640*/  @!P0 BRA `(.L_x_5973) ;  /* 0x0000000000048947 */ /* 0x000fea0003800000 */
[----:B------:R-:W-:Y:S01]  /*e650*/  BPT.TRAP 0x1 ;  /* 0x000000040000795c */ /* 0x000fe20000300000 */
.L_x_5973:
[----:B------:R0:W3:Y:S01]  /*e660*/  SYNCS.PHASECHK.TRANS64.TRYWAIT P3, [R212+URZ+0x28c50], R213 ;  /* 0x028c50d5d40075a7 */ /* 0x0000e2000806017f */
[----:B------:R-:W-:Y:S05]  /*e670*/  @!P0 BRA `(.L_x_5974) ;  /* 0x0000000000048947 */ /* 0x000fea0003800000 */
[----:B------:R-:W-:Y:S01]  /*e680*/  BPT.TRAP 0x1 ;  /* 0x000000040000795c */ /* 0x000fe20000300000 */
.L_x_5974:
[----:B------:R-:W-:Y:S04]  /*e690*/  BSSY B2, `(.L_x_5975) ;  /* 0x0000004000027945 */ /* 0x000fe80003800000 */
[----:B---3--:R-:W-:Y:S05]  /*e6a0*/  @P3 BRA `(.L_x_5976) ;  /* 0x0000000000083947 */ /* 0x008fea0003800000 */
[----:B------:R-:W3:Y:S02]  /*e6b0*/  SYNCS.PHASECHK.TRANS64.TRYWAIT P3, [R212+URZ+0x28c50], R213 ;  /* 0x028c50d5d40075a7 */ /* 0x000ee4000806017f */
[----:B---3--:R-:W-:Y:S05]  /*e6c0*/  @!P3 BRA `(.L_x_5977) ;  /* 0x0000011c0018b947 */ /* 0x008fea0003800000 */
.L_x_5976:
[----:B------:R-:W-:Y:S05]  /*e6d0*/  BSYNC B2 ;  /* 0x0000000000027941 */ /* 0x000fea0003800000 */
.L_x_5975:
[----:B------:R-:W-:Y:S01]  /*e6e0*/  IMAD R168, R211, 0x1000, R190 ;  /* 0x00001000d3a87824 */ /* 0x000fe200078e02be */
[----:B------:R-:W-:Y:S01]  /*e6f0*/  WARPGROUP.ARRIVE ;  /* 0x00000000000079c5 */ /* 0x000fe20000000000 */
[----:B------:R-:W-:Y:S01]  /*e700*/  IMAD.MOV.U32 R169, RZ, RZ, 0x40000040 ;  /* 0x40000040ffa97424 */ /* 0x000fe200078e00ff */
[----:B------:R-:W-:Y:S01]  /*e710*/  ISETP.GT.AND P3, PT, R14, R210, PT ;  /* 0x000000d20e00720c */ /* 0x000fe20003f64270 */
[----:B01-3--:R-:W-:Y:S01]  /*e720*/  @!P1 VIADD R212, R212, 0x28c60 ;  /* 0x00028c60d4d49836 */ /* 0x00bfe20000000000 */
[----:B------:R-:W-:Y:S01]  /*e730*/  R2UR UR6, R168 ;  /* 0x00000000a80672ca */ /* 0x000fe200000e0000 */
[----:B------:R-:W-:Y:S01]  /*e740*/  VIADD R14, R14, 0xffffffff ;  /* 0xffffffff0e0e7836 */ /* 0x000fe20000000000 */
[----:B------:R-:W-:Y:S01]  /*e750*/  R2UR UR7, R169 ;  /* 0x00000000a90772ca */ /* 0x000fe200000e0000 */
[----:B------:R-:W-:Y:S01]  /*e760*/  IMAD.MOV.U32 R169, RZ, RZ, 0x40000040 ;  /* 0x40000040ffa97424 */ /* 0x000fe200078e00ff */
[----:B------:R-:W-:Y:S01]  /*e770*/  @!P1 PRMT R212, RZ, 0x654, R212 ;  /* 0x00000654ffd49816 */ /* 0x000fe200000000d4 */
[----:B------:R-:W-:-:S02]  /*e780*/  IMAD.MOV.U32 R20, RZ, RZ, R170 ;  /* 0x000000ffff147224 */ /* 0x000fc400078e00aa */
[----:B------:R-:W-:Y:S02]  /*e790*/  IMAD.MOV.U32 R12, RZ, RZ, R172 ;  /* 0x000000ffff0c7224 */ /* 0x000fe400078e00ac */
[----:B------:R-:W-:-:S06]  /*e7a0*/  IMAD.MOV.U32 R18, RZ, RZ, R211 ;  /* 0x000000ffff127224 */ /* 0x000fcc00078e00d3 */
        /* <DEDUP_REMOVED lines=34> */
[----:B------:R-:W-:Y:S05]  /*e9d0*/  BSYNC B0 ;  /* 0x0000000000007941 */ /* 0x000fea0003800000 */
.L_x_5959:
[----:B------:R-:W-:Y:S02]  /*e9e0*/  IMAD.MOV.U32 R20, RZ, RZ, R170 ;  /* 0x000000ffff147224 */ /* 0x000fe400078e00aa */
[----:B------:R-:W-:Y:S02]  /*e9f0*/  IMAD.MOV.U32 R12, RZ, RZ, R172 ;  /* 0x000000ffff0c7224 */ /* 0x000fe400078e00ac */
[----:B------:R-:W-:-:S07]  /*ea00*/  IMAD.MOV.U32 R18, RZ, RZ, R211 ;  /* 0x000000ffff127224 */ /* 0x000fce00078e00d3 */
.L_x_5958:
[----:B------:R-:W-:Y:S05]  /*ea10*/  BSYNC B1 ;  /* 0x0000000000017941 */ /* 0x000fea0003800000 */
.L_x_5957:
[----:B------:R-:W1:Y:S01]  /*ea20*/  LDC R152, c[0x0][0x448] ;  /* 0x00011200ff987b82 */ /* 0x000e620000000800 */
[----:B------:R-:W-:-:S07]  /*ea30*/  IADD3 R155, R23, 0x1, -R22 ;  /* 0x00000001179b7810 */ /* 0x000fce0007ffe816 */
[----:B------:R-:W2:Y:S01]  /*ea40*/  LDC R156, c[0x0][0x9e4] ;  /* 0x00027900ff9c7b82 */ /* 0x000ea20000000800 */
        /* <DEDUP_REMOVED lines=8> */
[----:B------:R-:W-:Y:S01]  /*ead0*/  IMAD.IADD R154, R152, 0x1, -R21 ;  /* 0x00000001989a7824 */ /* 0x000fe200078e0a15 */
[----:B------:R-:W-:Y:S06]  /*eae0*/  @!P6 BRA `(.L_x_5979) ;  /* 0x000000000048e947 */ /* 0x000fec0003800000 */
[----:B------:R-:W-:Y:S01]  /*eaf0*/  IMAD.MOV.U32 R21, RZ, RZ, R152 ;  /* 0x000000ffff157224 */ /* 0x000fe200078e0098 */
[----:B------:R-:W-:Y:S04]  /*eb00*/  BSSY B0, `(.L_x_5980) ;  /* 0x000000e000007945 */ /* 0x000fe80003800000 */
[----:B------:R-:W-:-:S13]  /*eb10*/  ISETP.GT.AND P2, PT, R21, -0x1, PT ;  /* 0xffffffff1500780c */ /* 0x000fda0003f44270 */
        /* <DEDUP_REMOVED lines=8> */
.L_x_5981:
[----:B------:R-:W-:-:S13]  /*eba0*/  ISETP.NE.AND P2, PT, R156, 0x1, PT ;  /* 0x000000019c00780c */ /* 0x000fda0003f45270 */
[----:B------:R-:W1:Y:S02]  /*ebb0*/  @P2 LDC.64 R152, c[0x0][0x9e8] ;  /* 0x00027a00ff982b82 */ /* 0x000e640000000a00 */
[----:B-1----:R-:W-:-:S05]  /*ebc0*/  @P2 IMAD.HI.U32 R152, R21, R152, RZ ;  /* 0x0000009815982227 */ /* 0x002fca00078e00ff */
[----:B------:R-:W-:-:S07]  /*ebd0*/  @P2 SHF.R.U32.HI R21, RZ, R153, R152 ;  /* 0x00000099ff152219 */ /* 0x000fce0000011698 */
.L_x_5982:
[----:B------:R-:W-:Y:S05]  /*ebe0*/  BSYNC B0 ;  /* 0x0000000000007941 */ /* 0x000fea0003800000 */
.L_x_5980:
[----:B------:R-:W-:-:S05]  /*ebf0*/  IMAD R21, R21, R156, RZ ;  /* 0x0000009c15157224 */ /* 0x000fca00078e02ff */
[----:B------:R-:W-:-:S07]  /*ec00*/  VIMNMX R154, R154, R21, !PT ;  /* 0x000000159a9a7248 */ /* 0x000fce0007fe0100 */
.L_x_5979:
[----:B------:R-:W-:Y:S01]  /*ec10*/  VIADD R154, R154, 0x3f ;  /* 0x0000003f9a9a7836 */ /* 0x000fe20000000000 */
[----:B------:R-:W-:Y:S04]  /*ec20*/  BSSY B0, `(.L_x_5983) ;  /* 0x00001ad000007945 */ /* 0x000fe80003800000 */
[----:B------:R-:W-:-:S04]  /*ec30*/  SHF.R.S32.HI R21, RZ, 0x1f, R154 ;  /* 0x0000001fff157819 */ /* 0x000fc8000001149a */
[----:B------:R-:W-:-:S04]  /*ec40*/  LEA.HI R21, R21, R154, RZ, 0x6 ;  /* 0x0000009a15157211 */ /* 0x000fc800078f30ff */
[----:B------:R-:W-:-:S04]  /*ec50*/  SHF.R.S32.HI R21, RZ, 0x6, R21 ;  /* 0x00000006ff157819 */ /* 0x000fc80000011415 */
[----:B------:R-:W-:-:S04]  /*ec60*/  VIMNMX R21, R202, R21, !PT ;  /* 0x00000015ca157248 */ /* 0x000fc80007fe0100 */
[----:B------:R-:W-:-:S13]  /*ec70*/  ISETP.GE.AND P2, PT, R14, R21, PT ;  /* 0x000000150e00720c */ /* 0x000fda0003f46270 */
[----:B------:R-:W-:Y:S05]  /*ec80*/  @!P2 BRA `(.L_x_5984) ;  /* 0x000000180098a947 */ /* 0x000fea0003800000 */
[----:B------:R-:W-:Y:S01]  /*ec90*/  BSSY B1, `(.L_x_5985) ;  /* 0x00001a4000017945 */ /* 0x000fe20003800000 */
[----:B------:R-:W-:Y:S02]  /*eca0*/  IMAD.MOV.U32 R208, RZ, RZ, R20 ;  /* 0x000000ffffd07224 */ /* 0x000fe400078e0014 */
[----:B------:R-:W-:Y:S02]  /*ecb0*/  IMAD.MOV.U32 R209, RZ, RZ, R12 ;  /* 0x000000ffffd17224 */ /* 0x000fe400078e000c */
[----:B------:R-:W-:Y:S02]  /*ecc0*/  IMAD.MOV.U32 R206, RZ, RZ, R14 ;  /* 0x000000ffffce7224 */ /* 0x000fe400078e000e */
[----:B------:R-:W-:-:S07]  /*ecd0*/  IMAD.MOV.U32 R210, RZ, RZ, R18 ;  /* 0x000000ffffd27224 */ /* 0x000fce00078e0012 */
.L_x_5996:
[----:B------:R-:W-:Y:S02]  /*ece0*/  VIADD R18, R210, 0x1 ;  /* 0x00000001d2127836 */ /* 0x000fe40000000000 */
[----:B------:R-:W-:Y:S02]  /*ecf0*/  IMAD.MOV.U32 R12, RZ, RZ, R206 ;  /* 0x000000ffff0c7224 */ /* 0x000fe400078e00ce */
[----:B------:R-:W-:Y:S01]  /*ed00*/  VIADD R206, R206, 0xffffffff ;  /* 0xffffffffcece7836 */ /* 0x000fe20000000000 */
[----:B------:R-:W-:Y:S02]  /*ed10*/  ISETP.NE.AND P3, PT, R18, 0x2, PT ;  /* 0x000000021200780c */ /* 0x000fe40003f65270 */
[----:B------:R-:W-:Y:S02]  /*ed20*/  ISETP.GT.AND P2, PT, R12, R21, PT ;  /* 0x000000150c00720c */ /* 0x000fe40003f44270 */
[----:B------:R-:W-:Y:S02]  /*ed30*/  SEL R12, RZ, 0x1, P3 ;  /* 0x00000001ff0c7807 */ /* 0x000fe40001800000 */
[----:B------:R-:W-:-:S02]  /*ed40*/  SEL R18, R18, RZ, P3 ;  /* 0x000000ff12127207 */ /* 0x000fc40001800000 */
[----:B------:R-:W-:Y:S01]  /*ed50*/  LOP3.LUT R19, R19, R12, RZ, 0x3c, !PT ;  /* 0x0000000c13137212 */ /* 0x000fe200078e3cff */
[----:B-1----:R-:W-:Y:S06]  /*ed60*/  @!P0 BRA `(.L_x_5986) ;  /* 0x0000000000048947 */ /* 0x002fec0003800000 */
[----:B------:R-:W-:Y:S01]  /*ed70*/  BPT.TRAP 0x1 ;  /* 0x000000040000795c */ /* 0x000fe20000300000 */
.L_x_5986:
[----:B------:R-:W-:Y:S01]  /*ed80*/  IMAD R14, R18, 0x8, R2 ;  /* 0x00000008120e7824 */ /* 0x000fe200078e0202 */
[----:B------:R-:W-:-:S04]  /*ed90*/  SHF.L.U32 R207, R19, 0x1f, RZ ;  /* 0x0000001f13cf7819 */ /* 0x000fc800000006ff */
[----:B------:R1:W2:Y:S01]  /*eda0*/  SYNCS.PHASECHK.TRANS64.TRYWAIT P3, [R14+URZ+0x28c30], R207 ;  /* 0x028c30cf0e0075a7 */ /* 0x0002a2000806017f */
[----:B------:R-:W-:Y:S05]  /*edb0*/  @!P0 BRA `(.L_x_5987) ;  /* 0x0000000000048947 */ /* 0x000fea0003800000 */
[----:B------:R-:W-:Y:S01]  /*edc0*/  BPT.TRAP 0x1 ;  /* 0x000000040000795c */ /* 0x000fe20000300000 */
.L_x_5987:
[----:B------:R-:W-:Y:S01]  /*edd0*/  BSSY B2, `(.L_x_5988) ;  /* 0x0000006000027945 */ /* 0x000fe20003800000 */
[----:B------:R-:W-:Y:S02]  /*ede0*/  IMAD R154, R18, 0x200, R15 ;  /* 0x00000200129a7824 */ /* 0x000fe400078e020f */
[----:B------:R-:W-:Y:S01]  /*edf0*/  IMAD.MOV.U32 R155, RZ, RZ, 0x40000040 ;  /* 0x40000040ff9b7424 */ /* 0x000fe200078e00ff */
[----:B--2---:R-:W-:Y:S06]  /*ee00*/  @P3 BRA `(.L_x_5989) ;  /* 0x0000000000083947 */ /* 0x004fec0003800000 */
[----:B------:R-:W2:Y:S02]  /*ee10*/  SYNCS.PHASECHK.TRANS64.TRYWAIT P3, [R14+URZ+0x28c30], R207 ;  /* 0x028c30cf0e0075a7 */ /* 0x000ea4000806017f */
[----:B--2---:R-:W-:Y:S05]  /*ee20*/  @!P3 BRA `(.L_x_5990) ;  /* 0x000001140054b947 */ /* 0x004fea0003800000 */
.L_x_5989:
[----:B------:R-:W-:Y:S05]  /*ee30*/  BSYNC B2 ;  /* 0x0000000000027941 */ /* 0x000fea0003800000 */
.L_x_5988:
[C---:B------:R-:W-:Y:S01]  /*ee40*/  R2UR UR6, R154.reuse ;  /* 0x000000009a0672ca */ /* 0x040fe200000e0000 */
[C---:B------:R-:W-:Y:S01]  /*ee50*/  VIADD R152, R154.reuse, 0x2 ;  /* 0x000000029a987836 */ /* 0x040fe20000000000 */
[----:B------:R-:W-:Y:S01]  /*ee60*/  R2UR UR7, R155 ;  /* 0x000000009b0772ca */ /* 0x000fe200000e0000 */
[----:B------:R-:W-:Y:S01]  /*ee70*/  VIADD R12, R154, 0x4 ;  /* 0x000000049a0c7836 */ /* 0x000fe20000000000 */
        /* <DEDUP_REMOVED lines=8> */
[----:B------:R-:W-:-:S02]  /*ef00*/  R2UR UR11, R153 ;  /* 0x00000000990b72ca */ /* 0x000fc400000e0000 */
[----:B------:R-:W-:Y:S02]  /*ef10*/  R2UR UR19, R155 ;  /* 0x000000009b1372ca */ /* 0x000fe400000e0000 */
[----:B------:R-:W-:Y:S01]  /*ef20*/  WARPGROUP.ARRIVE ;  /* 0x00000000000079c5 */ /* 0x000fe20000000000 */
[----:B------:R-:W-:Y:S02]  /*ef30*/  R2UR UR8, R10 ;  /* 0x000000000a0872ca */ /* 0x000fe400000e0000 */
[----:B------:R-:W-:Y:S02]  /*ef40*/  R2UR UR9, R11 ;  /* 0x000000000b0972ca */ /* 0x000fe400000e0000 */
[----:B------:R-:W-:Y:S01]  /*ef50*/  R2UR UR14, R12 ;  /* 0x000000000c0e72ca */ /* 0x000fe200000e0000 */
[----:B------:R-:W-:Y:S01]  /*ef60*/  HGMMA.64x64x16.F32.BF16 R152, gdesc[UR4], RZ, !UPT, gsb0 ;  /* 0x00e00000049879f0 */ /* 0x000fe2000c0018ff */
[----:B------:R-:W-:Y:S01]  /*ef70*/  R2UR UR15, R13 ;  /* 0x000000000d0f72ca */ /* 0x000fe200000e0000 */
[----:B------:R-:W-:Y:S01]  /*ef80*/  ULDC UR4, c[0x0][0x988] ;  /* 0x0002620000047ab9 */ /* 0x000fe20000000800 */
[----:B------:R-:W-:-:S02]  /*ef90*/  R2UR UR12, R8 ;  /* 0x00000000080c72ca */ /* 0x000fc400000e0000 */
        /* <DEDUP_REMOVED lines=29> */
[----:B------:R-:W3:Y:S02]  /*f170*/  SHFL.BFLY PT, R13, R12, 0x2, 0x1f ;  /* 0x0c401f000c0d7f89 */ /* 0x000ee400000e0000 */
[----:B---3--:R-:W-:-:S05]  /*f180*/  FMNMX.FTZ R12, R12, R13, !PT ;  /* 0x0000000d0c0c7209 */ /* 0x008fca0007810000 */
[----:B------:R-:W3:Y:S02]  /*f190*/  SHFL.BFLY PT, R13, R12, 0x1, 0x1f ;  /* 0x0c201f000c0d7f89 */ /* 0x000ee400000e0000 */
[----:B---3--:R-:W-:Y:S01]  /*f1a0*/  FMNMX.FTZ R12, R12, R13, !PT ;  /* 0x0000000d0c0c7209 */ /* 0x008fe20007810000 */
[----:B------:R-:W-:-:S04]  /*f1b0*/  IMAD.U32 R13, RZ, RZ, UR4 ;  /* 0x00000004ff0d7e24 */ /* 0x000fc8000f8e00ff */
[C---:B------:R-:W-:Y:S01]  /*f1c0*/  FADD.FTZ R209, -R12.reuse, R209 ;  /* 0x000000d10cd17221 */ /* 0x040fe20000010100 */
[----:B------:R-:W-:-:S03]  /*f1d0*/  FMUL.FTZ R20, R12, R13 ;  /* 0x0000000d0c147220 */ /* 0x000fc60000410000 */
        /* <DEDUP_REMOVED lines=17> */
[----:B------:R-:W-:Y:S01]  /*f2f0*/  @!P1 VIADD R20, R14, 0x28c40 ;  /* 0x00028c400e149836 */ /* 0x000fe20000000000 */
[----:B------:R-:W3:Y:S04]  /*f300*/  MUFU.EX2 R168, R211 ;  /* 0x000000d300a87308 */ /* 0x000ee80000000800 */
[----:B------:R-:W-:-:S04]  /*f310*/  @!P1 PRMT R20, RZ, 0x654, R20 ;  /* 0x00000654ff149816 */ /* 0x000fc80000000014 */
[----:B------:R4:W-:Y:S01]  /*f320*/  @!P1 SYNCS.ARRIVE.TRANS64.RED.A1T0 RZ, [R20+URZ], RZ ;  /* 0x000000ff14ff99a7 */ /* 0x0009e2000810043f */
[----:B------:R-:W5:Y:S01]  /*f330*/  MUFU.EX2 R152, R152 ;  /* 0x0000009800987308 */ /* 0x000f620000000800 */
[----:B----4-:R-:W-:-:S07]  /*f340*/  IMAD.MOV R20, RZ, RZ, -R194 ;  /* 0x000000ffff147224 */ /* 0x010fce00078e0ac2 */
[----:B------:R-:W4:Y:S01]  /*f350*/  MUFU.EX2 R153, R153 ;  /* 0x0000009900997308 */ /* 0x000f220000000800 */
[-C--:B---3--:R-:W-:Y:S01]  /*f360*/  FMUL.FTZ R24, R24, R168.reuse ;  /* 0x000000a818187220 */ /* 0x088fe20000410000 */
[-C--:B------:R-:W-:Y:S01]  /*f370*/  FMUL.FTZ R25, R25, R168.reuse ;  /* 0x000000a819197220 */ /* 0x080fe20000410000 */
[----:B------:R-:W-:Y:S01]  /*f380*/  FMUL.FTZ R28, R28, R168 ;  /* 0x000000a81c1c7220 */ /* 0x000fe20000410000 */
[----:B------:R-:W-:Y:S01]  /*f390*/  ISETP.NE.AND P3, PT, R184, R20, PT ;  /* 0x00000014b800720c */ /* 0x000fe20003f65270 */
[----:B------:R-:W-:Y:S01]  /*f3a0*/  FMUL.FTZ R29, R29, R168 ;  /* 0x000000a81d1d7220 */ /* 0x000fe20000410000 */
[----:B------:R-:W-:Y:S01]  /*f3b0*/  FMNMX.FTZ R20, R154, R208, !PT ;  /* 0x000000d09a147209 */ /* 0x000fe20007810000 */
[-C--:B------:R-:W-:Y:S01]  /*f3c0*/  FMUL.FTZ R32, R32, R168.reuse ;  /* 0x000000a820207220 */ /* 0x080fe20000410000 */
[----:B------:R-:W-:Y:S01]  /*f3d0*/  FMUL.FTZ R33, R33, R168 ;  /* 0x000000a821217220 */ /* 0x000fe20000410000 */
[----:B-----5:R-:W-:Y:S01]  /*f3e0*/  FFMA.FTZ R0, R168, R0, R152 ;  /* 0x00000000a8007223 */ /* 0x020fe20000010098 */
[-C--:B------:R-:W-:Y:S01]  /*f3f0*/  FMUL.FTZ R36, R36, R168.reuse ;  /* 0x000000a824247220 */ /* 0x080fe20000410000 */
[-C--:B------:R-:W-:Y:S01]  /*f400*/  FMUL.FTZ R37, R37, R168.reuse ;  /* 0x000000a825257220 */ /* 0x080fe20000410000 */
[-C--:B------:R-:W-:Y:S01]  /*f410*/  FMUL.FTZ R40, R40, R168.reuse ;  /* 0x000000a828287220 */ /* 0x080fe20000410000 */
[-C--:B------:R-:W-:Y:S01]  /*f420*/  FMUL.FTZ R41, R41, R168.reuse ;  /* 0x000000a829297220 */ /* 0x080fe20000410000 */
[-C--:B------:R-:W-:Y:S01]  /*f430*/  FMUL.FTZ R44, R44, R168.reuse ;  /* 0x000000a82c2c7220 */ /* 0x080fe20000410000 */
[-C--:B------:R-:W-:Y:S01]  /*f440*/  FMUL.FTZ R45, R45, R168.reuse ;  /* 0x000000a82d2d7220 */ /* 0x080fe20000410000 */
[----:B------:R-:W-:Y:S01]  /*f450*/  FMUL.FTZ R48, R48, R168 ;  /* 0x000000a830307220 */ /* 0x000fe20000410000 */
[----:B------:R-:W-:-:S02]  /*f460*/  @!P3 IMAD R211, R210, 0x40, R191 ;  /* 0x00000040d2d3b824 */ /* 0x000fc400078e02bf */
[C---:B----4-:R-:W-:Y:S01]  /*f470*/  FADD.FTZ R0, R153.reuse, R0 ;  /* 0x0000000099007221 */ /* 0x050fe20000010000 */
[----:B------:R-:W-:Y:S01]  /*f480*/  F2FP.BF16.F32.PACK_AB R152, R153, R152 ;  /* 0x000000989998723e */ /* 0x000fe200000010ff */
[----:B------:R-:W-:Y:S01]  /*f490*/  FMUL.FTZ R49, R49, R168 ;  /* 0x000000a831317220 */ /* 0x000fe20000410000 */
[----:B------:R-:W-:Y:S01]  /*f4a0*/  @!P3 IMAD R153, R211, 0x4, R2 ;  /* 0x00000004d399b824 */ /* 0x000fe200078e0202 */
        /* <DEDUP_REMOVED lines=65> */
[----:B------:R-:W-:Y:S01]  /*f8c0*/  @!P3 STS [R153+0x28800], R168 ;  /* 0x028800a89900b388 */ /* 0x000fe20000000800 */
[----:B------:R-:W3:Y:S03]  /*f8d0*/  MUFU.EX2 R156, R156 ;  /* 0x0000009c009c7308 */ /* 0x000ee60000000800 */
[----:B------:R-:W4:Y:S05]  /*f8e0*/  SHFL.BFLY PT, R168, R20, 0x2, 0x1f ;  /* 0x0c401f0014a87f89 */ /* 0x000f2a00000e0000 */
[----:B------:R-:W5:Y:S08]  /*f8f0*/  MUFU.EX2 R157, R157 ;  /* 0x0000009d009d7308 */ /* 0x000f700000000800 */
[----:B------:R-:W0:Y:S01]  /*f900*/  MUFU.EX2 R160, R160 ;  /* 0x000000a000a07308 */ /* 0x000e220000000800 */
[----:B---3--:R-:W-:-:S07]  /*f910*/  FADD.FTZ R0, R156, R0 ;  /* 0x000000009c007221 */ /* 0x008fce0000010000 */
[----:B------:R-:W-:Y:S01]  /*f920*/  MUFU.EX2 R161, R161 ;  /* 0x000000a100a17308 */ /* 0x000fe20000000800 */
[----:B-----5:R-:W-:Y:S01]  /*f930*/  FADD.FTZ R211, R157, R0 ;  /* 0x000000009dd37221 */ /* 0x020fe20000010000 */
[----:B----4-:R-:W-:-:S05]  /*f940*/  FMNMX.FTZ R20, R20, R168, !PT ;  /* 0x000000a814147209 */ /* 0x010fca0007810000 */
[----:B------:R-:W3:Y:S01]  /*f950*/  SHFL.BFLY PT, R168, R20, 0x1, 0x1f ;  /* 0x0c201f0014a87f89 */ /* 0x000ee200000e0000 */
[----:B------:R-:W-:Y:S01]  /*f960*/  MUFU.EX2 R164, R164 ;  /* 0x000000a400a47308 */ /* 0x000fe20000000800 */
[----:B0-----:R-:W-:-:S07]  /*f970*/  FADD.FTZ R0, R160, R211 ;  /* 0x000000d3a0007221 */ /* 0x001fce0000010000 */
[----:B------:R-:W-:Y:S08]  /*f980*/  MUFU.EX2 R165, R165 ;  /* 0x000000a500a57308 */ /* 0x000ff00000000800 */
[----:B------:R-:W-:Y:S01]  /*f990*/  MUFU.EX2 R209, R209 ;  /* 0x000000d100d17308 */ /* 0x000fe20000000800 */
[----:B---3--:R-:W-:-:S07]  /*f9a0*/  FMNMX.FTZ R20, R20, R168, !PT ;  /* 0x000000a814147209 */ /* 0x008fce0007810000 */
[----:B------:R-:W-:Y:S01]  /*f9b0*/  MUFU.EX2 R169, R169 ;  /* 0x000000a900a97308 */ /* 0x000fe20000000800 */
[----:B------:R-:W-:-:S04]  /*f9c0*/  FADD.FTZ R168, -R20, R208 ;  /* 0x000000d014a87221 */ /* 0x000fc80000010100 */
[----:B------:R-:W-:-:S03]  /*f9d0*/  FMUL.FTZ R168, R168, R13 ;  /* 0x0000000da8a87220 */ /* 0x000fc60000410000 */
[----:B------:R-:W-:Y:S08]  /*f9e0*/  MUFU.EX2 R172, R172 ;  /* 0x000000ac00ac7308 */ /* 0x000ff00000000800 */
[----:B------:R-:W0:Y:S08]  /*f9f0*/  MUFU.EX2 R168, R168 ;  /* 0x000000a800a87308 */ /* 0x000e300000000800 */
[----:B------:R-:W3:Y:S08]  /*fa00*/  MUFU.EX2 R173, R173 ;  /* 0x000000ad00ad7308 */ /* 0x000ef00000000800 */
[----:B------:R-:W-:Y:S01]  /*fa10*/  MUFU.EX2 R176, R176 ;  /* 0x000000b000b07308 */ /* 0x000fe20000000800 */
[----:B0-----:R0:W-:Y:S01]  /*fa20*/  @!P3 STS [R153+0x28820], R168 ;  /* 0x028820a89900b388 */ /* 0x0011e20000000800 */
        /* <DEDUP_REMOVED lines=9> */
[-C--:B0-----:R-:W-:Y:S01]  /*fac0*/  FMUL.FTZ R153, R20, R13.reuse ;  /* 0x0000000d14997220 */ /* 0x081fe20000410000 */
        /* <DEDUP_REMOVED lines=37> */
[C---:B------:R-:W-:Y:S01]  /*fd20*/  FADD.FTZ R157, R161.reuse, R0 ;  /* 0x00000000a19d7221 */ /* 0x040fe20000010000 */
[----:B------:R-:W-:Y:S01]  /*fd30*/  F2FP.BF16.F32.PACK_AB R156, R161, R160 ;  /* 0x000000a0a19c723e */ /* 0x000fe200000010ff */
[-C--:B------:R-:W-:Y:S01]  /*fd40*/  FMUL.FTZ R75, R75, R168.reuse ;  /* 0x000000a84b4b7220 */ /* 0x080fe20000410000 */
[----:B------:R-:W-:Y:S01]  /*fd50*/  F2FP.BF16.F32.PACK_AB R160, R169, R209 ;  /* 0x000000d1a9a0723e */ /* 0x000fe200000010ff */
[----:B------:R-:W-:Y:S01]  /*fd60*/  FADD.FTZ R0, R164, R157 ;  /* 0x0000009da4007221 */ /* 0x000fe20000010000 */
[-C--:B------:R-:W-:Y:S01]  /*fd70*/  FMUL.FTZ R78, R78, R168.reuse ;  /* 0x000000a84e4e7220 */ /* 0x080fe20000410000 */
[----:B------:R0:W5:Y:S01]  /*fd80*/  MUFU.EX2 R181, R158 ;  /* 0x0000009e00b57308 */ /* 0x0001620000000800 */
[-C--:B------:R-:W-:Y:S01]  /*fd90*/  FMUL.FTZ R79, R79, R168.reuse ;  /* 0x000000a84f4f7220 */ /* 0x080fe20000410000 */
[----:B------:R-:W-:Y:S01]  /*fda0*/  FADD.FTZ R0, R165, R0 ;  /* 0x00000000a5007221 */ /* 0x000fe20000010000 */
[-C--:B------:R-:W-:Y:S01]  /*fdb0*/  FMUL.FTZ R82, R82, R168.reuse ;  /* 0x000000a852527220 */ /* 0x080fe20000410000 */
[-C--:B------:R-:W-:Y:S01]  /*fdc0*/  FMUL.FTZ R83, R83, R168.reuse ;  /* 0x000000a853537220 */ /* 0x080fe20000410000 */
[-C--:B------:R-:W-:Y:S01]  /*fdd0*/  FMUL.FTZ R86, R86, R168.reuse ;  /* 0x000000a856567220 */ /* 0x080fe20000410000 */
[----:B------:R-:W-:Y:S01]  /*fde0*/  FADD.FTZ R0, R209, R0 ;  /* 0x00000000d1007221 */ /* 0x000fe20000010000 */
[----:B------:R-:W-:Y:S01]  /*fdf0*/  FMUL.FTZ R87, R87, R168 ;  /* 0x000000a857577220 */ /* 0x000fe20000410000 */
[----:B------:R-:W1:Y:S01]  /*fe00*/  MUFU.EX2 R180, R180 ;  /* 0x000000b400b47308 */ /* 0x000e620000000800 */
[----:B0-----:R-:W-:Y:S01]  /*fe10*/  F2FP.BF16.F32.PACK_AB R158, R165, R164 ;  /* 0x000000a4a59e723e */ /* 0x001fe200000010ff */
[----:B------:R-:W-:Y:S01]  /*fe20*/  FADD.FTZ R157, R169, R0 ;  /* 0x00000000a99d7221 */ /* 0x000fe20000010000 */
[-C--:B------:R-:W-:Y:S01]  /*fe30*/  FMUL.FTZ R90, R90, R168.reuse ;  /* 0x000000a85a5a7220 */ /* 0x080fe20000410000 */
[-C--:B------:R-:W-:Y:S01]  /*fe40*/  FMUL.FTZ R91, R91, R168.reuse ;  /* 0x000000a85b5b7220 */ /* 0x080fe20000410000 */
[-C--:B------:R-:W-:Y:S01]  /*fe50*/  FMUL.FTZ R94, R94, R168.reuse ;  /* 0x000000a85e5e7220 */ /* 0x080fe20000410000 */
[----:B------:R-:W-:Y:S01]  /*fe60*/  FADD.FTZ R0, R172, R157 ;  /* 0x0000009dac007221 */ /* 0x000fe20000010000 */
[-C--:B------:R-:W-:Y:S01]  /*fe70*/  FMUL.FTZ R95, R95, R168.reuse ;  /* 0x000000a85f5f7220 */ /* 0x080fe20000410000 */
[----:B------:R-:W0:Y:S01]  /*fe80*/  MUFU.EX2 R159, R159 ;  /* 0x0000009f009f7308 */ /* 0x000e220000000800 */
[-C--:B------:R-:W-:Y:S01]  /*fe90*/  FMUL.FTZ R98, R98, R168.reuse ;  /* 0x000000a862627220 */ /* 0x080fe20000410000 */
[----:B---3--:R-:W-:Y:S01]  /*fea0*/  FADD.FTZ R157, R173, R0 ;  /* 0x00000000ad9d7221 */ /* 0x008fe20000010000 */
[----:B----4-:R-:W-:Y:S01]  /*feb0*/  FFMA.FTZ R0, R168, R3, R153 ;  /* 0x00000003a8007223 */ /* 0x010fe20000010099 */
[----:B------:R-:W-:Y:S01]  /*fec0*/  F2FP.BF16.F32.PACK_AB R153, R155, R153 ;  /* 0x000000999b99723e */ /* 0x000fe200000010ff */
[-C--:B------:R-:W-:Y:S01]  /*fed0*/  FMUL.FTZ R99, R99, R168.reuse ;  /* 0x000000a863637220 */ /* 0x080fe20000410000 */
[----:B------:R-:W-:Y:S01]  /*fee0*/  FADD.FTZ R164, R176, R157 ;  /* 0x0000009db0a47221 */ /* 0x000fe20000010000 */
[----:B------:R-:W-:Y:S01]  /*fef0*/  FADD.FTZ R0, R155, R0 ;  /* 0x000000009b007221 */ /* 0x000fe20000010000 */
[----:B------:R3:W-:Y:S01]  /*ff00*/  MUFU.EX2 R210, R162 ;  /* 0x000000a200d27308 */ /* 0x0007e20000000800 */
[----:B------:R-:W-:Y:S01]  /*ff10*/  FMUL.FTZ R102, R102, R168 ;  /* 0x000000a866667220 */ /* 0x000fe20000410000 */
[----:B------:R-:W-:Y:S01]  /*ff20*/  FADD.FTZ R3, R177, R164 ;  /* 0x000000a4b1037221 */ /* 0x000fe20000010000 */
[----:B-----5:R-:W-:Y:S01]  /*ff30*/  FADD.FTZ R0, R181, R0 ;  /* 0x00000000b5007221 */ /* 0x020fe20000010000 */
[----:B------:R-:W-:Y:S01]  /*ff40*/  F2FP.BF16.F32.PACK_AB R164, R177, R176 ;  /* 0x000000b0b1a4723e */ /* 0x000fe200000010ff */
[-C--:B------:R-:W-:Y:S01]  /*ff50*/  FMUL.FTZ R103, R103, R168.reuse ;  /* 0x000000a867677220 */ /* 0x080fe20000410000 */
[----:B-1----:R-:W-:Y:S01]  /*ff60*/  FADD.FTZ R157, R180, R3 ;  /* 0x00000003b49d7221 */ /* 0x002fe20000010000 */
[----:B------:R-:W-:Y:S01]  /*ff70*/  FMUL.FTZ R106, R106, R168 ;  /* 0x000000a86a6a7220 */ /* 0x000fe20000410000 */
[----:B------:R-:W1:Y:S01]  /*ff80*/  MUFU.EX2 R163, R163 ;  /* 0x000000a300a37308 */ /* 0x000e620000000800 */
[----:B0-----:R-:W-:Y:S01]  /*ff90*/  FADD.FTZ R3, R159, R0 ;  /* 0x000000009f037221 */ /* 0x001fe20000010000 */
[----:B---3--:R-:W-:Y:S01]  /*ffa0*/  F2FP.BF16.F32.PACK_AB R162, R173, R172 ;  /* 0x000000acada2723e */ /* 0x008fe200000010ff */
[C---:B------:R-:W-:Y:S01]  /*ffb0*/  FADD.FTZ R0, R166.reuse, R157 ;  /* 0x0000009da6007221 */ /* 0x040fe20000010000 */
[----:B------:R-:W-:Y:S01]  /*ffc0*/  F2FP.BF16.F32.PACK_AB R155, R159, R181 ;  /* 0x000000b59f9b723e */ /* 0x000fe200000010ff */
[----:B------:R-:W-:Y:S01]  /*ffd0*/  BAR.SYNC.DEFER_BLOCKING 0xf, 0x100 ;  /* 0x03c4000000007b1d */ /* 0x000fe20000010000 */
[----:B------:R-:W-:Y:S01]  /*ffe0*/  F2FP.BF16.F32.PACK_AB R166, R166, R180 ;  /* 0x000000b4a6a6723e */ /* 0x000fe200000010ff */
        /* <DEDUP_REMOVED lines=9> */
[----:B------:R-:W-:Y:S01]  /*10080*/  FMUL.FTZ R123, R123, R168 ;  /* 0x000000a87b7b7220 */ /* 0x000fe20000410000 */
[----:B-1----:R-:W-:Y:S01]  /*10090*/  F2FP.BF16.F32.PACK_AB R157, R163, R210 ;  /* 0x000000d2a39d723e */ /* 0x002fe200000010ff */
        /* <DEDUP_REMOVED lines=11> */
[----:B------:R4:W-:Y:S01]  /*10150*/  STSM.16.M88.4 [R195+0x26800], R152 ;  /* 0x02680098c3007844 */ /* 0x0009e20000000200 */
[-C--:B------:R-:W-:Y:S01]  /*10160*/  FMUL.FTZ R143, R143, R168.reuse ;  /* 0x000000a88f8f7220 */ /* 0x080fe20000410000 */
[-C--:B------:R-:W-:Y:S01]  /*10170*/  FMUL.FTZ R146, R146, R168.reuse ;  /* 0x000000a892927220 */ /* 0x080fe20000410000 */
[-C--:B------:R-:W-:Y:S01]  /*10180*/  FMUL.FTZ R147, R147, R168.reuse ;  /* 0x000000a893937220 */ /* 0x080fe20000410000 */
[-C--:B------:R-:W-:Y:S01]  /*10190*/  FMUL.FTZ R150, R150, R168.reuse ;  /* 0x000000a896967220 */ /* 0x080fe20000410000 */
[----:B------:R-:W-:Y:S01]  /*101a0*/  FMUL.FTZ R151, R151, R168 ;  /* 0x000000a897977220 */ /* 0x000fe20000410000 */
[----:B------:R-:W5:Y:S01]  /*101b0*/  MUFU.EX2 R171, R171 ;  /* 0x000000ab00ab7308 */ /* 0x000f620000000800 */
[----:B-1----:R-:W-:Y:S01]  /*101c0*/  FADD.FTZ R170, R210, R3 ;  /* 0x00000003d2aa7221 */ /* 0x002fe20000010000 */
[----:B0-----:R-:W-:-:S03]  /*101d0*/  F2FP.BF16.F32.PACK_AB R159, R167, R208 ;  /* 0x000000d0a79f723e */ /* 0x001fc600000010ff */
[----:B------:R-:W-:Y:S02]  /*101e0*/  FADD.FTZ R3, R163, R170 ;  /* 0x000000aaa3037221 */ /* 0x000fe40000010000 */
[----:B------:R4:W-:Y:S01]  /*101f0*/  STSM.16.M88.4 [R198], R156 ;  /* 0x0000009cc6007844 */ /* 0x0009e20000000200 */
[----:B------:R-:W0:Y:S01]  /*10200*/  MUFU.EX2 R174, R174 ;  /* 0x000000ae00ae7308 */ /* 0x000e220000000800 */
[----:B------:R-:W-:-:S04]  /*10210*/  FADD.FTZ R172, R208, R3 ;  /* 0x00000003d0ac7221 */ /* 0x000fc80000010000 */
[----:B------:R-:W-:-:S03]  /*10220*/  FADD.FTZ R172, R167, R172 ;  /* 0x000000aca7ac7221 */ /* 0x000fc60000010000 */
[----:B------:R-:W1:Y:S01]  /*10230*/  MUFU.EX2 R175, R175 ;  /* 0x000000af00af7308 */ /* 0x000e620000000800 */
[----:B---3--:R-:W-:Y:S01]  /*10240*/  FADD.FTZ R172, R161, R172 ;  /* 0x000000aca1ac7221 */ /* 0x008fe20000010000 */
[----:B-----5:R-:W-:-:S03]  /*10250*/  F2FP.BF16.F32.PACK_AB R161, R171, R161 ;  /* 0x000000a1aba1723e */ /* 0x020fc600000010ff */
[----:B------:R-:W-:-:S03]  /*10260*/  FADD.FTZ R3, R171, R172 ;  /* 0x000000acab037221 */ /* 0x000fc60000010000 */
[----:B------:R-:W3:Y:S01]  /*10270*/  MUFU.EX2 R165, R178 ;  /* 0x000000b200a57308 */ /* 0x000ee20000000800 */
[----:B0-----:R-:W-:-:S07]  /*10280*/  FADD.FTZ R172, R174, R3 ;  /* 0x00000003aeac7221 */ /* 0x001fce0000010000 */
[----:B------:R-:W0:Y:S01]  /*10290*/  MUFU.EX2 R170, R179 ;  /* 0x000000b300aa7308 */ /* 0x000e220000000800 */
[C---:B-1----:R-:W-:Y:S01]  /*102a0*/  FADD.FTZ R172, R175.reuse, R172 ;  /* 0x000000acafac7221 */ /* 0x042fe20000010000 */
[----:B------:R-:W-:-:S05]  /*102b0*/  F2FP.BF16.F32.PACK_AB R163, R175, R174 ;  /* 0x000000aeafa3723e */ /* 0x000fca00000010ff */
[----:B------:R4:W-:Y:S01]  /*102c0*/  STSM.16.M88.4 [R196], R160 ;  /* 0x000000a0c4007844 */ /* 0x0009e20000000200 */
[----:B------:R-:W1:Y:S01]  /*102d0*/  MUFU.EX2 R182, R182 ;  /* 0x000000b600b67308 */ /* 0x000e620000000800 */
[----:B---3--:R-:W-:-:S07]  /*102e0*/  FADD.FTZ R3, R165, R172 ;  /* 0x000000aca5037221 */ /* 0x008fce0000010000 */
[----:B------:R-:W3:Y:S01]  /*102f0*/  MUFU.EX2 R183, R183 ;  /* 0x000000b700b77308 */ /* 0x000ee20000000800 */
[C---:B0-----:R-:W-:Y:S01]  /*10300*/  FADD.FTZ R3, R170.reuse, R3 ;  /* 0x00000003aa037221 */ /* 0x041fe20000010000 */
[----:B------:R-:W-:-:S03]  /*10310*/  F2FP.BF16.F32.PACK_AB R165, R170, R165 ;  /* 0x000000a5aaa5723e */ /* 0x000fc600000010ff */
[----:B-1----:R-:W-:Y:S01]  /*10320*/  FADD.FTZ R172, R182, R3 ;  /* 0x00000003b6ac7221 */ /* 0x002fe20000010000 */
[----:B---3--:R-:W-:-:S03]  /*10330*/  F2FP.BF16.F32.PACK_AB R167, R183, R182 ;  /* 0x000000b6b7a7723e */ /* 0x008fc600000010ff */
[----:B------:R-:W-:Y:S02]  /*10340*/  FADD.FTZ R3, R183, R172 ;  /* 0x000000acb7037221 */ /* 0x000fe40000010000 */
[----:B------:R4:W-:Y:S01]  /*10350*/  STSM.16.M88.4 [R197], R164 ;  /* 0x000000a4c5007844 */ /* 0x0009e20000000200 */
[----:B------:R-:W-:Y:S05]  /*10360*/  @!P0 BRA `(.L_x_5991) ;  /* 0x0000000000048947 */ /* 0x000fea0003800000 */
[----:B------:R-:W-:Y:S01]  /*10370*/  BPT.TRAP 0x1 ;  /* 0x000000040000795c */ /* 0x000fe20000300000 */
.L_x_5991:
[----:B------:R0:W1:Y:S01]  /*10380*/  SYNCS.PHASECHK.TRANS64.TRYWAIT P3, [R14+URZ+0x28c50], R207 ;  /* 0x028c50cf0e0075a7 */ /* 0x000062000806017f */
[----:B------:R-:W-:Y:S05]  /*10390*/  @!P0 BRA `(.L_x_5992) ;  /* 0x0000000000048947 */ /* 0x000fea0003800000 */
[----:B------:R-:W-:Y:S01]  /*103a0*/  BPT.TRAP 0x1 ;  /* 0x000000040000795c */ /* 0x000fe20000300000 */
.L_x_5992:
[----:B------:R-:W-:Y:S04]  /*103b0*/  BSSY B2, `(.L_x_5993) ;  /* 0x0000004000027945 */ /* 0x000fe80003800000 */
[----:B-1----:R-:W-:Y:S05]  /*103c0*/  @P3 BRA `(.L_x_5994) ;  /* 0x0000000000083947 */ /* 0x002fea0003800000 */
[----:B------:R-:W1:Y:S02]  /*103d0*/  SYNCS.PHASECHK.TRANS64.TRYWAIT P3, [R14+URZ+0x28c50], R207 ;  /* 0x028c50cf0e0075a7 */ /* 0x000e64000806017f */
[----:B-1----:R-:W-:Y:S05]  /*103e0*/  @!P3 BRA `(.L_x_5995) ;  /* 0x000000fc00f8b947 */ /* 0x002fea0003800000 */
.L_x_5994:
[----:B------:R-:W-:Y:S05]  /*103f0*/  BSYNC B2 ;  /* 0x0000000000027941 */ /* 0x000fea0003800000 */
.L_x_5993:
[----:B------:R-:W-:Y:S01]  /*10400*/  IMAD R168, R18, 0x1000, R190 ;  /* 0x0000100012a87824 */ /* 0x000fe200078e02be */
[----:B------:R-:W-:Y:S01]  /*10410*/  WARPGROUP.ARRIVE ;  /* 0x00000000000079c5 */ /* 0x000fe20000000000 */
[----:B------:R-:W-:Y:S02]  /*10420*/  IMAD.MOV.U32 R169, RZ, RZ, 0x40000040 ;  /* 0x40000040ffa97424 */ /* 0x000fe400078e00ff */
[----:B012---:R-:W-:Y:S01]  /*10430*/  @!P1 VIADD R14, R14, 0x28c60 ;  /* 0x00028c600e0e9836 */ /* 0x007fe20000000000 */
[----:B------:R-:W-:Y:S01]  /*10440*/  R2UR UR6, R168 ;  /* 0x00000000a80672ca */ /* 0x000fe200000e0000 */
[----:B------:R-:W-:Y:S01]  /*10450*/  IMAD.MOV.U32 R208, RZ, RZ, R20 ;  /* 0x000000ffffd07224 */ /* 0x000fe200078e0014 */
[----:B------:R-:W-:Y:S01]  /*10460*/  R2UR UR7, R169 ;  /* 0x00000000a90772ca */ /* 0x000fe200000e0000 */
[----:B------:R-:W-:Y:S01]  /*10470*/  IMAD.MOV.U32 R169, RZ, RZ, 0x40000040 ;  /* 0x40000040ffa97424 */ /* 0x000fe200078e00ff */
[----:B------:R-:W-:Y:S01]  /*10480*/  @!P1 PRMT R14, RZ, 0x654, R14 ;  /* 0x00000654ff0e9816 */ /* 0x000fe2000000000e */
[----:B------:R-:W-:-:S02]  /*10490*/  IMAD.MOV.U32 R209, RZ, RZ, R12 ;  /* 0x000000ffffd17224 */ /* 0x000fc400078e000c */
[----:B------:R-:W-:-:S08]  /*104a0*/  IMAD.MOV.U32 R210, RZ, RZ, R18 ;  /* 0x000000ffffd27224 */ /* 0x000fd000078e0012 */
[----:B------:R-:W-:Y:S03]  /*104b0*/  HGMMA.64x256x16.F32.BF16 R24, R152, gdesc[UR4].tnspB, R24, gsb0 ;  /* 0x43e0000498187df0 */ /* 0x000fe60008001818 */
[----:B------:R-:W-:Y:S02]  /*104c0*/  WARPGROUP.DEPBAR.LE gsb0, 0x0 ;  /* 0x00008000000079c5 */ /* 0x000fe40000010000 */
[----:B----4-:R-:W-:Y:S01]  /*104d0*/  VIADD R152, R168, 0x80 ;  /* 0x00000080a8987836 */ /* 0x010fe20000000000 */
        /* <DEDUP_REMOVED lines=32> */
.L_x_5985:
[----:B-1----:R-:W-:-:S07]  /*106e0*/  IMAD.MOV.U32 R14, RZ, RZ, R206 ;  /* 0x000000ffff0e7224 */ /* 0x002fce00078e00ce */
.L_x_5984:
[----:B------:R-:W-:Y:S05]  /*106f0*/  BSYNC B0 ;  /* 0x0000000000007941 */ /* 0x000fea0003800000 */
.L_x_5983:
[----:B------:R-:W-:Y:S01]  /*10700*/  ISETP.GE.AND P2, PT, R14, R202, PT ;  /* 0x000000ca0e00720c */ /* 0x000fe20003f46270 */
[----:B------:R-:W-:-:S12]  /*10710*/  BSSY B0, `(.L_x_5997) ;  /* 0x000024f000007945 */ /* 0x000fd80003800000 */
[----:B------:R-:W-:Y:S05]  /*10720*/  @!P2 BRA `(.L_x_5998) ;  /* 0x000000240034a947 */ /* 0x000fea0003800000 */
[----:B------:R-:W-:Y:S02]  /*10730*/  IMAD.MOV.U32 R208, RZ, RZ, R20 ;  /* 0x000000ffffd07224 */ /* 0x000fe400078e0014 */
[----:B------:R-:W-:Y:S02]  /*10740*/  IMAD.MOV.U32 R210, RZ, RZ, R12 ;  /* 0x000000ffffd27224 */ /* 0x000fe400078e000c */
[----:B------:R-:W-:-:S07]  /*10750*/  IMAD.MOV.U32 R209, RZ, RZ, R18 ;  /* 0x000000ffffd17224 */ /* 0x000fce00078e0012 */
.L_x_6017:
[----:B------:R-:W-:-:S05]  /*10760*/  VIADD R18, R209, 0x1 ;  /* 0x00000001d1127836 */ /* 0x000fca0000000000 */
[----:B------:R-:W-:-:S04]  /*10770*/  ISETP.NE.AND P2, PT, R18, 0x2, PT ;  /* 0x000000021200780c */ /* 0x000fc80003f45270 */
[----:B------:R-:W-:Y:S02]  /*10780*/  SEL R12, RZ, 0x1, P2 ;  /* 0x00000001ff0c7807 */ /* 0x000fe40001000000 */
[----:B------:R-:W-:Y:S02]  /*10790*/  SEL R18, R18, RZ, P2 ;  /* 0x000000ff12127207 */ /* 0x000fe40001000000 */
[----:B------:R-:W-:Y:S01]  /*107a0*/  LOP3.LUT R19, R19, R12, RZ, 0x3c, !PT ;  /* 0x0000000c13137212 */ /* 0x000fe200078e3cff */
[----:B-1--4-:R-:W-:Y:S06]  /*107b0*/  @!P0 BRA `(.L_x_5999) ;  /* 0x0000000000048947 */ /* 0x012fec0003800000 */
[----:B------:R-:W-:Y:S01]  /*107c0*/  BPT.TRAP 0x1 ;  /* 0x000000040000795c */ /* 0x000fe20000300000 */
.L_x_5999:
[----:B------:R-:W-:Y:S01]  /*107d0*/  IMAD R206, R18, 0x8, R2 ;  /* 0x0000000812ce7824 */ /* 0x000fe200078e0202 */
[----:B------:R-:W-:-:S04]  /*107e0*/  SHF.L.U32 R207, R19, 0x1f, RZ ;  /* 0x0000001f13cf7819 */ /* 0x000fc800000006ff */
[----:B------:R1:W2:Y:S01]  /*107f0*/  SYNCS.PHASECHK.TRANS64.TRYWAIT P2, [R206+URZ+0x28c30], R207 ;  /* 0x028c30cfce0075a7 */ /* 0x0002a2000804017f */
[----:B------:R-:W-:Y:S05]  /*10800*/  @!P0 BRA `(.L_x_6000) ;  /* 0x0000000000048947 */ /* 0x000fea0003800000 */
[----:B------:R-:W-:Y:S01]  /*10810*/  BPT.TRAP 0x1 ;  /* 0x000000040000795c */ /* 0x000fe20000300000 */
.L_x_6000:
[----:B------:R-:W-:Y:S01]  /*10820*/  BSSY B1, `(.L_x_6001) ;  /* 0x0000006000017945 */ /* 0x000fe20003800000 */
[----:B------:R-:W-:Y:S02]  /*10830*/  IMAD R12, R18, 0x200, R15 ;  /* 0x00000200120c7824 */ /* 0x000fe400078e020f */
[----:B------:R-:W-:Y:S01]  /*10840*/  IMAD.MOV.U32 R13, RZ, RZ, 0x40000040 ;  /* 0x40000040ff0d7424 */ /* 0x000fe200078e00ff */
[----:B--2---:R-:W-:Y:S06]  /*10850*/  @P2 BRA `(.L_x_6002) ;  /* 0x0000000000082947 */ /* 0x004fec0003800000 */
[----:B------:R-:W2:Y:S02]  /*10860*/  SYNCS.PHASECHK.TRANS64.TRYWAIT P2, [R206+URZ+0x28c30], R207 ;  /* 0x028c30cfce0075a7 */ /* 0x000ea4000804017f */
[----:B--2---:R-:W-:Y:S05]  /*10870*/  @!P2 BRA `(.L_x_6003) ;  /* 0x000000f800e8a947 */ /* 0x004fea0003800000 */
.L_x_6002:
[----:B------:R-:W-:Y:S05]  /*10880*/  BSYNC B1 ;  /* 0x0000000000017941 */ /* 0x000fea0003800000 */
.L_x_6001:
[C---:B------:R-:W-:Y:S01]  /*10890*/  R2UR UR6, R12.reuse ;  /* 0x000000000c0672ca */ /* 0x040fe200000e0000 */
[----:B------:R-:W-:Y:S01]  /*108a0*/  WARPGROUP.ARRIVE ;  /* 0x00000000000079c5 */ /* 0x000fe20000000000 */
[----:B------:R-:W-:Y:S01]  /*108b0*/  R2UR UR7, R13 ;  /* 0x000000000d0772ca */ /* 0x000fe200000e0000 */
[----:B------:R-:W-:Y:S01]  /*108c0*/  VIADD R20, R12, 0x2 ;  /* 0x000000020c147836 */ /* 0x000fe20000000000 */
[----:B------:R-:W-:Y:S01]  /*108d0*/  R2UR UR4, R4 ;  /* 0x00000000040472ca */ /* 0x000fe200000e0000 */
[----:B------:R-:W-:Y:S01]  /*108e0*/  IMAD.MOV.U32 R21, RZ, RZ, 0x40000040 ;  /* 0x40000040ff157424 */ /* 0x000fe200078e00ff */
[----:B------:R-:W-:Y:S01]  /*108f0*/  R2UR UR5, R5 ;  /* 0x00000000050572ca */ /* 0x000fe200000e0000 */
[----:B------:R-:W-:Y:S02]  /*10900*/  IMAD.MOV.U32 R13, RZ, RZ, 0x40000040 ;  /* 0x40000040ff0d7424 */ /* 0x000fe400078e00ff */
[----:B------:R-:W-:-:S10]  /*10910*/  IMAD.IADD R230, R201, 0x1, R192 ;  /* 0x00000001c9e67824 */ /* 0x000fd400078e02c0 */
        /* <DEDUP_REMOVED lines=8> */
[----:B------:R-:W-:Y:S02]  /*109a0*/  WARPGROUP.DEPBAR.LE gsb0, 0x0 ;  /* 0x00008000000079c5 */ /* 0x000fe40000010000 */
[----:B------:R-:W-:-:S10]  /*109b0*/  WARPGROUP.ARRIVE ;  /* 0x00000000000079c5 */ /* 0x000fd40000000000 */
[----:B------:R-:W-:Y:S01]  /*109c0*/  HGMMA.64x64x16.F32.BF16 R152, gdesc[UR4], R152, gsb0 ;  /* 0x00e00000049879f0 */ /* 0x000fe20008001898 */
[----:B------:R-:W-:Y:S01]  /*109d0*/  R2UR UR6, R20 ;  /* 0x00000000140672ca */ /* 0x000fe200000e0000 */
[----:B------:R-:W-:Y:S01]  /*109e0*/  IMAD.SHL.U32 R20, R14, 0x40, RZ ;  /* 0x000000400e147824 */ /* 0x000fe200078e00ff */
[----:B------:R-:W-:Y:S02]  /*109f0*/  R2UR UR7, R21 ;  /* 0x00000000150772ca */ /* 0x000fe400000e0000 */
[----:B------:R-:W-:Y:S02]  /*10a00*/  R2UR UR4, R8 ;  /* 0x00000000080472ca */ /* 0x000fe400000e0000 */
[----:B------:R-:W-:Y:S02]  /*10a10*/  R2UR UR5, R9 ;  /* 0x00000000090572ca */ /* 0x000fe400000e0000 */
[----:B0-----:R-:W-:-:S04]  /*10a20*/  IADD3 R212, -R184, 0x1, -R20 ;  /* 0x00000001b8d47810 */ /* 0x001fc80007ffe914 */
[----:B------:R-:W-:Y:S01]  /*10a30*/  IADD3 R212, -R22, R212, R23 ;  /* 0x000000d416d47210 */ /* 0x000fe20007ffe117 */
[----:B------:R-:W-:Y:S02]  /*10a40*/  WARPGROUP.DEPBAR.LE gsb0, 0x0 ;  /* 0x00008000000079c5 */ /* 0x000fe40000010000 */
[----:B------:R-:W-:-:S06]  /*10a50*/  WARPGROUP.ARRIVE ;  /* 0x00000000000079c5 */ /* 0x000fcc0000000000 */
[----:B------:R-:W-:Y:S01]  /*10a60*/  HGMMA.64x64x16.F32.BF16 R152, gdesc[UR4], R152, gsb0 ;  /* 0x00e00000049879f0 */ /* 0x000fe20008001898 */
[----:B------:R-:W-:Y:S02]  /*10a70*/  R2UR UR6, R12 ;  /* 0x000000000c0672ca */ /* 0x000fe400000e0000 */
[----:B------:R-:W-:Y:S01]  /*10a80*/  R2UR UR7, R13 ;  /* 0x000000000d0772ca */ /* 0x000fe200000e0000 */
[----:B------:R-:W0:Y:S01]  /*10a90*/  @P5 LDC R12, c[0x0][0x450] ;  /* 0x00011400ff0c5b82 */ /* 0x000e220000000800 */
[----:B------:R-:W-:Y:S02]  /*10aa0*/  R2UR UR4, R6 ;  /* 0x00000000060472ca */ /* 0x000fe400000e0000 */
[----:B------:R-:W-:-:S05]  /*10ab0*/  R2UR UR5, R7 ;  /* 0x00000000070572ca */ /* 0x000fca00000e0000 */
[----:B------:R-:W3:Y:S02]  /*10ac0*/  @P5 LDC R13, c[0x0][0x44c] ;  /* 0x00011300ff0d5b82 */ /* 0x000ee40000000800 */
[----:B---3--:R-:W-:-:S05]  /*10ad0*/  @P5 IMAD.HI.U32 R13, R230, R13, RZ ;  /* 0x0000000de60d5227 */ /* 0x008fca00078e00ff */
[----:B0-----:R-:W-:Y:S01]  /*10ae0*/  @P5 SHF.R.U32.HI R230, RZ, R12, R13 ;  /* 0x0000000cffe65219 */ /* 0x001fe2000001160d */
[----:B------:R-:W-:-:S04]  /*10af0*/  @!P1 VIADD R12, R206, 0x28c40 ;  /* 0x00028c40ce0c9836 */ /* 0x000fc80000000000 */
[----:B------:R-:W0:Y:S01]  /*10b00*/  SHFL.IDX PT, R231, R230, RZ, 0x1c1f ;  /* 0x001c1fffe6e77589 */ /* 0x000e2200000e0000 */
[----:B------:R-:W-:Y:S01]  /*10b10*/  @!P1 PRMT R12, RZ, 0x654, R12 ;  /* 0x00000654ff0c9816 */ /* 0x000fe2000000000c */
[----:B------:R-:W-:Y:S02]  /*10b20*/  WARPGROUP.DEPBAR.LE gsb0, 0x0 ;  /* 0x00008000000079c5 */ /* 0x000fe40000010000 */
[----:B------:R-:W-:-:S06]  /*10b30*/  WARPGROUP.ARRIVE ;  /* 0x00000000000079c5 */ /* 0x000fcc0000000000 */
[----:B------:R-:W-:Y:S01]  /*10b40*/  HGMMA.64x64x16.F32.BF16 R152, gdesc[UR4], R152, gsb0 ;  /* 0x00e00000049879f0 */ /* 0x000fe20008001898 */
[----:B------:R-:W-:Y:S01]  /*10b50*/  ULDC UR4, c[0x0][0x9dc] ;  /* 0x0002770000047ab9 */ /* 0x000fe20000000800 */
[----:B------:R-:W-:Y:S01]  /*10b60*/  ULDC UR5, c[0x0][0x9e0] ;  /* 0x0002780000057ab9 */ /* 0x000fe20000000800 */
[----:B------:R-:W-:Y:S01]  /*10b70*/  ULOP3.LUT UR4, URZ, UR4, URZ, 0x33, !UPT ;  /* 0x000000043f047292 */ /* 0x000fe2000f8e333f */
[----:B------:R-:W-:-:S04]  /*10b80*/  VIADD R213, R212, UR5 ;  /* 0x00000005d4d57c36 */ /* 0x000fc80008000000 */
[----:B0-----:R-:W-:Y:S02]  /*10b90*/  IMAD.IADD R211, R213, 0x1, R231 ;  /* 0x00000001d5d37824 */ /* 0x001fe400078e02e7 */
[----:B------:R-:W-:-:S04]  /*10ba0*/  VIADD R212, R212, UR4 ;  /* 0x00000004d4d47c36 */ /* 0x000fc80008000000 */
[----:B------:R-:W-:Y:S01]  /*10bb0*/  IMAD.IADD R21, R212, 0x1, R231 ;  /* 0x00000001d4157824 */ /* 0x000fe200078e02e7 */
[----:B------:R-:W-:Y:S02]  /*10bc0*/  WARPGROUP.DEPBAR.LE gsb0, 0x0 ;  /* 0x00008000000079c5 */ /* 0x000fe40000010000 */
[----:B------:R0:W-:Y:S01]  /*10bd0*/  @!P1 SYNCS.ARRIVE.TRANS64.RED.A1T0 RZ, [R12+URZ], RZ ;  /* 0x000000ff0cff99a7 */ /* 0x0001e2000810043f */
[----:B------:R-:W-:Y:S05]  /*10be0*/  @!P6 BRA `(.L_x_6004) ;  /* 0x000000000060e947 */ /* 0x000fea0003800000 */
[----:B------:R-:W-:Y:S01]  /*10bf0*/  IADD3 R231, -R22, R23, R231 ;  /* 0x0000001716e77210 */ /* 0x000fe20007ffe1e7 */
[----:B------:R-:W-:Y:S03]  /*10c00*/  BSSY B1, `(.L_x_6005) ;  /* 0x0000012000017945 */ /* 0x000fe60003800000 */
[----:B------:R-:W-:-:S13]  /*10c10*/  ISETP.GT.AND P2, PT, R231, -0x1, PT ;  /* 0xffffffffe700780c */ /* 0x000fda0003f44270 */
[----:B------:R-:W-:Y:S05]  /*10c20*/  @P2 BRA `(.L_x_6006) ;  /* 0x0000000000242947 */ /* 0x000fea0003800000 */
[----:B------:R-:W-:Y:S01]  /*10c30*/  ULDC UR4, c[0x0][0x9e4] ;  /* 0x0002790000047ab9 */ /* 0x000fe20000000800 */
[----:B------:R-:W-:Y:S01]  /*10c40*/  LOP3.LUT R231, RZ, R231, RZ, 0x33, !PT ;  /* 0x000000e7ffe77212 */ /* 0x000fe200078e33ff */
[----:B------:R-:W-:-:S05]  /*10c50*/  IMAD.U32 R232, RZ, RZ, UR4 ;  /* 0x00000004ffe87e24 */ /* 0x000fca000f8e00ff */
[----:B------:R-:W-:-:S13]  /*10c60*/  ISETP.NE.AND P2, PT, R232, 0x1, PT ;  /* 0x00000001e800780c */ /* 0x000fda0003f45270 */
[----:B0-----:R-:W0:Y:S02]  /*10c70*/  @P2 LDC.64 R12, c[0x0][0x9e8] ;  /* 0x00027a00ff0c2b82 */ /* 0x001e240000000a00 */
[----:B0-----:R-:W-:-:S05]  /*10c80*/  @P2 IMAD.HI.U32 R12, R231, R12, RZ ;  /* 0x0000000ce70c2227 */ /* 0x001fca00078e00ff */
[----:B------:R-:W-:-:S04]  /*10c90*/  @P2 SHF.R.U32.HI R231, RZ, R13, R12 ;  /* 0x0000000dffe72219 */ /* 0x000fc8000001160c */
[----:B------:R-:W-:Y:S01]  /*10ca0*/  LOP3.LUT R231, RZ, R231, RZ, 0x33, !PT ;  /* 0x000000e7ffe77212 */ /* 0x000fe200078e33ff */
[----:B------:R-:W-:Y:S06]  /*10cb0*/  BRA `(.L_x_6007) ;  /* 0x0000000000187947 */ /* 0x000fec0003800000 */
.L_x_6006:
[----:B------:R-:W-:Y:S02]  /*10cc0*/  ULDC UR4, c[0x0][0x9e4] ;  /* 0x0002790000047ab9 */ /* 0x000fe40000000800 */
[----:B------:R-:W-:-:S05]  /*10cd0*/  IMAD.U32 R232, RZ, RZ, UR4 ;  /* 0x00000004ffe87e24 */ /* 0x000fca000f8e00ff */
[----:B------:R-:W-:-:S13]  /*10ce0*/  ISETP.NE.AND P2, PT, R232, 0x1, PT ;  /* 0x00000001e800780c */ /* 0x000fda0003f45270 */
[----:B0-----:R-:W0:Y:S02]  /*10cf0*/  @P2 LDC.64 R12, c[0x0][0x9e8] ;  /* 0x00027a00ff0c2b82 */ /* 0x001e240000000a00 */
[----:B0-----:R-:W-:-:S05]  /*10d00*/  @P2 IMAD.HI.U32 R12, R231, R12, RZ ;  /* 0x0000000ce70c2227 */ /* 0x001fca00078e00ff */
[----:B------:R-:W-:-:S07]  /*10d10*/  @P2 SHF.R.U32.HI R231, RZ, R13, R12 ;  /* 0x0000000dffe72219 */ /* 0x000fce000001160c */
.L_x_6007:
[----:B------:R-:W-:Y:S05]  /*10d20*/  BSYNC B1 ;  /* 0x0000000000017941 */ /* 0x000fea0003800000 */
.L_x_6005:
[----:B------:R-:W-:-:S04]  /*10d30*/  IMAD R231, R231, R232, -R20 ;  /* 0x000000e8e7e77224 */ /* 0x000fc800078e0a14 */
[----:B------:R-:W-:-:S05]  /*10d40*/  IMAD.IADD R231, R231, 0x1, -R184 ;  /* 0x00000001e7e77824 */ /* 0x000fca00078e0ab8 */
[----:B------:R-:W-:Y:S02]  /*10d50*/  VIMNMX R21, R21, R231, !PT ;  /* 0x000000e715157248 */ /* 0x000fe40007fe0100 */
[----:B------:R-:W-:-:S07]  /*10d60*/  VIADDMNMX R211, R231, R232, R211, PT ;  /* 0x000000e8e7d37246 */ /* 0x000fce00038001d3 */
.L_x_6004:
[----:B------:R-:W-:Y:S01]  /*10d70*/  ISETP.GT.AND P2, PT, R14, -0x1, PT ;  /* 0xffffffff0e00780c */ /* 0x000fe20003f44270 */
[----:B------:R-:W3:Y:S03]  /*10d80*/  SHFL.IDX PT, R230, R230, 0x1, 0x1c1f ;  /* 0x003c1f00e6e67f89 */ /* 0x000ee600000e0000 */
        /* <DEDUP_REMOVED lines=11> */
[--C-:B---3--:R-:W-:Y:S01]  /*10e40*/  IMAD.IADD R213, R213, 0x1, R230.reuse ;  /* 0x00000001d5d57824 */ /* 0x108fe200078e02e6 */
        /* <DEDUP_REMOVED lines=52> */
.L_x_6010:
[----:B------:R-:W-:Y:S02]  /*11190*/  ULDC UR4, c[0x0][0x9e4] ;  /* 0x0002790000047ab9 */ /* 0x000fe40000000800 */
[----:B------:R-:W-:-:S05]  /*111a0*/  IMAD.U32 R21, RZ, RZ, UR4 ;  /* 0x00000004ff157e24 */ /* 0x000fca000f8e00ff */
[----:B------:R-:W-:-:S13]  /*111b0*/  ISETP.NE.AND P3, PT, R21, 0x1, PT ;  /* 0x000000011500780c */ /* 0x000fda0003f65270 */
[----:B0-----:R-:W0:Y:S02]  /*111c0*/  @P3 LDC.64 R12, c[0x0][0x9e8] ;  /* 0x00027a00ff0c3b82 */ /* 0x001e240000000a00 */
[----:B0-----:R-:W-:-:S05]  /*111d0*/  @P3 IMAD.HI.U32 R12, R230, R12, RZ ;  /* 0x0000000ce60c3227 */ /* 0x001fca00078e00ff */
[----:B------:R-:W-:-:S07]  /*111e0*/  @P3 SHF.R.U32.HI R230, RZ, R13, R12 ;  /* 0x0000000dffe63219 */ /* 0x000fce000001160c */
.L_x_6011:
[----:B------:R-:W-:Y:S05]  /*111f0*/  BSYNC B1 ;  /* 0x0000000000017941 */ /* 0x000fea0003800000 */
.L_x_6009:
[----:B------:R-:W-:-:S04]  /*11200*/  IMAD R20, R230, R21, -R20 ;  /* 0x00000015e6147224 */ /* 0x000fc800078e0a14 */
[----:B------:R-:W-:-:S05]  /*11210*/  IMAD.IADD R20, R20, 0x1, -R184 ;  /* 0x0000000114147824 */ /* 0x000fca00078e0ab8 */
[----:B------:R-:W-:Y:S02]  /*11220*/  VIMNMX R212, R212, R20, !PT ;  /* 0x00000014d4d47248 */ /* 0x000fe40007fe0100 */
[----:B------:R-:W-:-:S07]  /*11230*/  VIADDMNMX R213, R20, R21, R213, PT ;  /* 0x0000001514d57246 */ /* 0x000fce00038001d5 */
.L_x_6008:
[----:B0-----:R-:W-:Y:S01]  /*11240*/  FMNMX.FTZ R12, R152, R210, !PT ;  /* 0x000000d2980c7209 */ /* 0x001fe20007810000 */
[----:B------:R-:W-:-:S03]  /*11250*/  ULDC UR4, c[0x0][0x988] ;  /* 0x0002620000047ab9 */ /* 0x000fc60000000800 */
        /* <DEDUP_REMOVED lines=16> */
[----:B0-----:R-:W-:-:S05]  /*11360*/  FMNMX.FTZ R12, R12, R13, !PT ;  /* 0x0000000d0c0c7209 */ /* 0x001fca0007810000 */
[----:B------:R-:W0:Y:S02]  /*11370*/  SHFL.BFLY PT, R13, R12, 0x1, 0x1f ;  /* 0x0c201f000c0d7f89 */ /* 0x000e2400000e0000 */
[----:B0-----:R-:W-:Y:S01]  /*11380*/  FMNMX.FTZ R12, R12, R13, !PT ;  /* 0x0000000d0c0c7209 */ /* 0x001fe20007810000 */
[----:B------:R-:W-:-:S03]  /*11390*/  IMAD.U32 R13, RZ, RZ, UR4 ;  /* 0x00000004ff0d7e24 */ /* 0x000fc6000f8e00ff */
[C---:B------:R-:W-:Y:S01]  /*113a0*/  FSETP.NEU.FTZ.AND P3, PT, R12.reuse, -INF , PT ;  /* 0xff8000000c00780b */ /* 0x040fe20003f7d000 */
[----:B------:R-:W-:-:S03]  /*113b0*/  FMUL.FTZ R20, R12, R13 ;  /* 0x0000000d0c147220 */ /* 0x000fc60000410000 */
[----:B------:R-:W-:Y:S02]  /*113c0*/  FSEL R21, R12, RZ, P3 ;  /* 0x000000ff0c157208 */ /* 0x000fe40001800000 */
[----:B------:R-:W-:Y:S02]  /*113d0*/  FSEL R20, R20, RZ, P3 ;  /* 0x000000ff14147208 */ /* 0x000fe40001800000 */
[----:B------:R-:W-:Y:S01]  /*113e0*/  ISETP.GT.AND P3, PT, R212, 0x1, P2 ;  /* 0x00000001d400780c */ /* 0x000fe20001764270 */
[----:B------:R-:W-:Y:S02]  /*113f0*/  FADD.FTZ R21, -R21, R210 ;  /* 0x000000d215157221 */ /* 0x000fe40000010100 */
[-CC-:B------:R-:W-:Y:S01]  /*11400*/  FFMA.FTZ R152, R152, R13.reuse, -R20.reuse ;  /* 0x0000000d98987223 */ /* 0x180fe20000010814 */
[----:B------:R-:W-:Y:S01]  /*11410*/  ISETP.LT.OR P4, PT, R213, 0x2, P3 ;  /* 0x00000002d500780c */ /* 0x000fe20001f81670 */
[-C--:B------:R-:W-:Y:S01]  /*11420*/  FMUL.FTZ R21, R21, R13.reuse ;  /* 0x0000000d15157220 */ /* 0x080fe20000410000 */
[-CC-:B------:R-:W-:Y:S01]  /*11430*/  FFMA.FTZ R153, R153, R13.reuse, -R20.reuse ;  /* 0x0000000d99997223 */ /* 0x180fe20000010814 */
[----:B------:R-:W-:Y:S01]  /*11440*/  ISETP.GT.AND P3, PT, R212, 0x8, P2 ;  /* 0x00000008d400780c */ /* 0x000fe20001764270 */
[-CC-:B------:R-:W-:Y:S01]  /*11450*/  FFMA.FTZ R156, R156, R13.reuse, -R20.reuse ;  /* 0x0000000d9c9c7223 */ /* 0x180fe20000010814 */
[----:B------:R-:W-:Y:S01]  /*11460*/  FSEL R155, R155, -INF , !P4 ;  /* 0xff8000009b9b7808 */ /* 0x000fe20006000000 */
[----:B------:R-:W-:Y:S01]  /*11470*/  MUFU.EX2 R152, R152 ;  /* 0x0000009800987308 */ /* 0x000fe20000000800 */
[----:B------:R-:W-:Y:S01]  /*11480*/  ISETP.GT.AND P4, PT, R212, 0x9, P2 ;  /* 0x00000009d400780c */ /* 0x000fe20001784270 */
[-CC-:B------:R-:W-:Y:S01]  /*11490*/  FFMA.FTZ R157, R157, R13.reuse, -R20.reuse ;  /* 0x0000000d9d9d7223 */ /* 0x180fe20000010814 */
[C---:B------:R-:W-:Y:S01]  /*114a0*/  ISETP.LT.OR P3, PT, R213.reuse, 0x9, P3 ;  /* 0x00000009d500780c */ /* 0x040fe20001f61670 */
[-CC-:B------:R-:W-:Y:S01]  /*114b0*/  FFMA.FTZ R160, R160, R13.reuse, -R20.reuse ;  /* 0x0000000da0a07223 */ /* 0x180fe20000010814 */
[----:B------:R-:W-:Y:S01]  /*114c0*/  ISETP.LT.OR P4, PT, R213, 0xa, P4 ;  /* 0x0000000ad500780c */ /* 0x000fe20002781670 */
[-CC-:B------:R-:W-:Y:S01]  /*114d0*/  FFMA.FTZ R161, R161, R13.reuse, -R20.reuse ;  /* 0x0000000da1a17223 */ /* 0x180fe20000010814 */
[----:B------:R-:W-:Y:S01]  /*114e0*/  FSEL R158, R158, -INF , !P3 ;  /* 0xff8000009e9e7808 */ /* 0x000fe20005800000 */
[----:B------:R-:W0:Y:S01]  /*114f0*/  MUFU.EX2 R21, R21 ;  /* 0x0000001500157308 */ /* 0x000e220000000800 */
[----:B------:R-:W-:Y:S01]  /*11500*/  FSEL R159, R159, -INF , !P4 ;  /* 0xff8000009f9f7808 */ /* 0x000fe20006000000 */
[-CC-:B------:R-:W-:Y:S01]  /*11510*/  FFMA.FTZ R164, R164, R13.reuse, -R20.reuse ;  /* 0x0000000da4a47223 */ /* 0x180fe20000010814 */
[C---:B------:R-:W-:Y:S01]  /*11520*/  ISETP.GT.AND P4, PT, R212.reuse, 0x11, P2 ;  /* 0x00000011d400780c */ /* 0x040fe20001784270 */
[-CC-:B------:R-:W-:Y:S01]  /*11530*/  FFMA.FTZ R165, R165, R13.reuse, -R20.reuse ;  /* 0x0000000da5a57223 */ /* 0x180fe20000010814 */
[----:B------:R-:W-:Y:S01]  /*11540*/  ISETP.GT.AND P3, PT, R212, 0x10, P2 ;  /* 0x00000010d400780c */ /* 0x000fe20001764270 */
[-CC-:B------:R-:W-:Y:S01]  /*11550*/  FFMA.FTZ R168, R168, R13.reuse, -R20.reuse ;  /* 0x0000000da8a87223 */ /* 0x180fe20000010814 */
[----:B------:R-:W-:Y:S01]  /*11560*/  ISETP.LT.OR P4, PT, R213, 0x12, P4 ;  /* 0x00000012d500780c */ /* 0x000fe20002781670 */
[----:B------:R-:W3:Y:S01]  /*11570*/  MUFU.EX2 R153, R153 ;  /* 0x0000009900997308 */ /* 0x000ee20000000800 */
        /* <DEDUP_REMOVED lines=9> */
[----:B------:R-:W-:Y:S01]  /*11610*/  FFMA.FTZ R181, R181, R13, -R20 ;  /* 0x0000000db5b57223 */ /* 0x000fe20000010814 */
[----:B------:R-:W-:Y:S01]  /*11620*/  ISETP.LT.OR P3, PT, R213, 0x11, P3 ;  /* 0x00000011d500780c */ /* 0x000fe20001f61670 */
[----:B0-----:R-:W-:Y:S01]  /*11630*/  FFMA.FTZ R0, R21, R0, R152 ;  /* 0x0000000015007223 */ /* 0x001fe20000010098 */
[----:B------:R-:W-:Y:S01]  /*11640*/  FSEL R167, R167, -INF , !P4 ;  /* 0xff800000a7a77808 */ /* 0x000fe20006000000 */
[----:B------:R-:W0:Y:S01]  /*11650*/  MUFU.EX2 R156, R156 ;  /* 0x0000009c009c7308 */ /* 0x000e220000000800 */
[----:B------:R-:W-:Y:S01]  /*11660*/  ISETP.GT.AND P4, PT, R212, 0x21, P2 ;  /* 0x00000021d400780c */ /* 0x000fe20001784270 */
[-C--:B------:R-:W-:Y:S01]  /*11670*/  FMUL.FTZ R24, R24, R21.reuse ;  /* 0x0000001518187220 */ /* 0x080fe20000410000 */
[----:B------:R-:W-:Y:S01]  /*11680*/  FSEL R162, R162, -INF , !P3 ;  /* 0xff800000a2a27808 */ /* 0x000fe20005800000 */
[----:B---3--:R-:W-:Y:S01]  /*11690*/  FADD.FTZ R0, R153, R0 ;  /* 0x0000000099007221 */ /* 0x008fe20000010000 */
[----:B------:R-:W-:Y:S01]  /*116a0*/  ISETP.LT.OR P4, PT, R213, 0x22, P4 ;  /* 0x00000022d500780c */ /* 0x000fe20002781670 */
[-C--:B------:R-:W-:Y:S01]  /*116b0*/  FMUL.FTZ R25, R25, R21.reuse ;  /* 0x0000001519197220 */ /* 0x080fe20000410000 */
[----:B------:R-:W-:Y:S01]  /*116c0*/  F2FP.BF16.F32.PACK_AB R152, R153, R152 ;  /* 0x000000989998723e */ /* 0x000fe200000010ff */
[----:B------:R-:W3:Y:S01]  /*116d0*/  MUFU.EX2 R157, R157 ;  /* 0x0000009d009d7308 */ /* 0x000ee20000000800 */
[----:B------:R-:W-:Y:S01]  /*116e0*/  FSEL R171, R171, -INF , !P4 ;  /* 0xff800000abab7808 */ /* 0x000fe20006000000 */
[-C--:B------:R-:W-:Y:S01]  /*116f0*/  FMUL.FTZ R28, R28, R21.reuse ;  /* 0x000000151c1c7220 */ /* 0x080fe20000410000 */
[C---:B------:R-:W-:Y:S01]  /*11700*/  ISETP.GT.AND P4, PT, R212.reuse, 0x29, P2 ;  /* 0x00000029d400780c */ /* 0x040fe20001784270 */
[-C--:B------:R-:W-:Y:S01]  /*11710*/  FMUL.FTZ R29, R29, R21.reuse ;  /* 0x000000151d1d7220 */ /* 0x080fe20000410000 */
[----:B------:R-:W-:Y:S01]  /*11720*/  ISETP.GT.AND P3, PT, R212, 0x18, P2 ;  /* 0x00000018d400780c */ /* 0x000fe20001764270 */
[-C--:B------:R-:W-:Y:S01]  /*11730*/  FMUL.FTZ R32, R32, R21.reuse ;  /* 0x0000001520207220 */ /* 0x080fe20000410000 */
[C---:B------:R-:W-:Y:S01]  /*11740*/  ISETP.LT.OR P4, PT, R213.reuse, 0x2a, P4 ;  /* 0x0000002ad500780c */ /* 0x040fe20002781670 */
[----:B------:R-:W4:Y:S01]  /*11750*/  MUFU.EX2 R160, R160 ;  /* 0x000000a000a07308 */ /* 0x000f220000000800 */
[----:B------:R-:W-:Y:S01]  /*11760*/  ISETP.LT.OR P3, PT, R213, 0x19, P3 ;  /* 0x00000019d500780c */ /* 0x000fe20001f61670 */
[----:B0-----:R-:W-:Y:S01]  /*11770*/  FADD.FTZ R0, R156, R0 ;  /* 0x000000009c007221 */ /* 0x001fe20000010000 */
[----:B------:R-:W-:Y:S01]  /*11780*/  FSEL R175, R175, -INF , !P4 ;  /* 0xff800000afaf7808 */ /* 0x000fe20006000000 */
[-C--:B------:R-:W-:Y:S01]  /*11790*/  FMUL.FTZ R33, R33, R21.reuse ;  /* 0x0000001521217220 */ /* 0x080fe20000410000 */
[----:B------:R-:W-:Y:S01]  /*117a0*/  ISETP.GT.AND P4, PT, R212, RZ, P2 ;  /* 0x000000ffd400720c */ /* 0x000fe20001784270 */
[-C--:B------:R-:W-:Y:S01]  /*117b0*/  FMUL.FTZ R36, R36, R21.reuse ;  /* 0x0000001524247220 */ /* 0x080fe20000410000 */
[----:B------:R-:W-:Y:S01]  /*117c0*/  FSEL R166, R166, -INF , !P3 ;  /* 0xff800000a6a67808 */ /* 0x000fe20005800000 */
[----:B------:R-:W0:Y:S01]  /*117d0*/  MUFU.EX2 R161, R161 ;  /* 0x000000a100a17308 */ /* 0x000e220000000800 */
[----:B------:R-:W-:Y:S01]  /*117e0*/  ISETP.LT.OR P4, PT, R213, 0x1, P4 ;  /* 0x00000001d500780c */ /* 0x000fe20002781670 */
[-C--:B------:R-:W-:Y:S01]  /*117f0*/  FMUL.FTZ R37, R37, R21.reuse ;  /* 0x0000001525257220 */ /* 0x080fe20000410000 */
[----:B------:R-:W-:Y:S01]  /*11800*/  ISETP.GT.AND P3, PT, R212, 0x20, P2 ;  /* 0x00000020d400780c */ /* 0x000fe20001764270 */
[-C--:B------:R-:W-:Y:S01]  /*11810*/  FMUL.FTZ R40, R40, R21.reuse ;  /* 0x0000001528287220 */ /* 0x080fe20000410000 */
[----:B------:R-:W-:Y:S01]  /*11820*/  FSEL R154, R154, -INF , !P4 ;  /* 0xff8000009a9a7808 */ /* 0x000fe20006000000 */
[-C--:B------:R-:W-:Y:S01]  /*11830*/  FMUL.FTZ R41, R41, R21.reuse ;  /* 0x0000001529297220 */ /* 0x080fe20000410000 */
[----:B------:R-:W-:Y:S01]  /*11840*/  ISETP.LT.OR P3, PT, R213, 0x21, P3 ;  /* 0x00000021d500780c */ /* 0x000fe20001f61670 */
[----:B------:R-:W-:Y:S01]  /*11850*/  MUFU.EX2 R164, R164 ;  /* 0x000000a400a47308 */ /* 0x000fe20000000800 */
[----:B------:R-:W-:Y:S01]  /*11860*/  FMNMX.FTZ R20, R154, R208, !PT ;  /* 0x000000d09a147209 */ /* 0x000fe20007810000 */
[-C--:B------:R-:W-:Y:S01]  /*11870*/  FMUL.FTZ R44, R44, R21.reuse ;  /* 0x000000152c2c7220 */ /* 0x080fe20000410000 */
[----:B------:R-:W-:Y:S01]  /*11880*/  FSEL R170, R170, -INF , !P3 ;  /* 0xff800000aaaa7808 */ /* 0x000fe20005800000 */
[-C--:B------:R-:W-:Y:S01]  /*11890*/  FMUL.FTZ R45, R45, R21.reuse ;  /* 0x000000152d2d7220 */ /* 0x080fe20000410000 */
[----:B------:R-:W-:Y:S01]  /*118a0*/  FMNMX.FTZ R153, R155, R20, !PT ;  /* 0x000000149b997209 */ /* 0x000fe20007810000 */
[----:B------:R-:W-:Y:S01]  /*118b0*/  FMUL.FTZ R48, R48, R21 ;  /* 0x0000001530307220 */ /* 0x000fe20000410000 */
[----:B------:R-:W-:Y:S01]  /*118c0*/  ISETP.GT.AND P3, PT, R212, 0x28, P2 ;  /* 0x00000028d400780c */ /* 0x000fe20001764270 */
[----:B------:R-:W-:Y:S01]  /*118d0*/  MUFU.EX2 R165, R165 ;  /* 0x000000a500a57308 */ /* 0x000fe20000000800 */
[----:B------:R-:W-:Y:S01]  /*118e0*/  FMNMX.FTZ R20, R158, R153, !PT ;  /* 0x000000999e147209 */ /* 0x000fe20007810000 */
[-C--:B------:R-:W-:Y:S01]  /*118f0*/  FMUL.FTZ R49, R49, R21.reuse ;  /* 0x0000001531317220 */ /* 0x080fe20000410000 */
[----:B------:R-:W-:Y:S01]  /*11900*/  ISETP.LT.OR P3, PT, R213, 0x29, P3 ;  /* 0x00000029d500780c */ /* 0x000fe20001f61670 */
[-C--:B------:R-:W-:Y:S01]  /*11910*/  FMUL.FTZ R52, R52, R21.reuse ;  /* 0x0000001534347220 */ /* 0x080fe20000410000 */
[----:B------:R-:W-:Y:S01]  /*11920*/  FMNMX.FTZ R153, R159, R20, !PT ;  /* 0x000000149f997209 */ /* 0x000fe20007810000 */
[----:B------:R-:W-:Y:S01]  /*11930*/  FMUL.FTZ R53, R53, R21 ;  /* 0x0000001535357220 */ /* 0x000fe20000410000 */
[----:B------:R-:W-:Y:S01]  /*11940*/  FSEL R174, R174, -INF , !P3 ;  /* 0xff800000aeae7808 */ /* 0x000fe20005800000 */
[----:B------:R-:W-:Y:S01]  /*11950*/  MUFU.EX2 R169, R169 ;  /* 0x000000a900a97308 */ /* 0x000fe20000000800 */
[----:B------:R-:W-:Y:S01]  /*11960*/  FMNMX.FTZ R20, R162, R153, !PT ;  /* 0x00000099a2147209 */ /* 0x000fe20007810000 */
[-C--:B------:R-:W-:Y:S01]  /*11970*/  FMUL.FTZ R56, R56, R21.reuse ;  /* 0x0000001538387220 */ /* 0x080fe20000410000 */
[----:B------:R-:W-:Y:S01]  /*11980*/  ISETP.GT.AND P3, PT, R212, 0x30, P2 ;  /* 0x00000030d400780c */ /* 0x000fe20001764270 */
[-C--:B------:R-:W-:Y:S01]  /*11990*/  FMUL.FTZ R57, R57, R21.reuse ;  /* 0x0000001539397220 */ /* 0x080fe20000410000 */
[----:B------:R-:W-:Y:S01]  /*119a0*/  FMNMX.FTZ R153, R163, R20, !PT ;  /* 0x00000014a3997209 */ /* 0x000fe20007810000 */
[----:B------:R-:W-:Y:S01]  /*119b0*/  FMUL.FTZ R60, R60, R21 ;  /* 0x000000153c3c7220 */ /* 0x000fe20000410000 */
        /* <DEDUP_REMOVED lines=20> */
[----:B------:R-:W-:Y:S01]  /*11b00*/  ISETP.GT.AND P2, PT, R212, 0x39, P2 ;  /* 0x00000039d400780c */ /* 0x000fe20001744270 */
[-C--:B------:R-:W-:Y:S01]  /*11b10*/  FMUL.FTZ R76, R76, R21.reuse ;  /* 0x000000154c4c7220 */ /* 0x080fe20000410000 */
[----:B------:R-:W-:Y:S01]  /*11b20*/  FMNMX.FTZ R153, R175, R20, !PT ;  /* 0x00000014af997209 */ /* 0x000fe20007810000 */
[-C--:B------:R-:W-:Y:S01]  /*11b30*/  FMUL.FTZ R77, R77, R21.reuse ;  /* 0x000000154d4d7220 */ /* 0x080fe20000410000 */
[----:B------:R-:W-:Y:S01]  /*11b40*/  ISETP.LT.OR P4, PT, R213, 0x39, P4 ;  /* 0x00000039d500780c */ /* 0x000fe20002781670 */
[----:B------:R-:W-:Y:S01]  /*11b50*/  MUFU.EX2 R181, R181 ;  /* 0x000000b500b57308 */ /* 0x000fe20000000800 */
[----:B------:R-:W-:Y:S01]  /*11b60*/  FSEL R179, R179, -INF , !P3 ;  /* 0xff800000b3b37808 */ /* 0x000fe20005800000 */
[----:B------:R-:W-:Y:S01]  /*11b70*/  FMUL.FTZ R80, R80, R21 ;  /* 0x0000001550507220 */ /* 0x000fe20000410000 */
[----:B------:R-:W-:Y:S01]  /*11b80*/  FMNMX.FTZ R20, R178, R153, !PT ;  /* 0x00000099b2147209 */ /* 0x000fe20007810000 */
[-C--:B------:R-:W-:Y:S01]  /*11b90*/  FMUL.FTZ R81, R81, R21.reuse ;  /* 0x0000001551517220 */ /* 0x080fe20000410000 */
[----:B------:R-:W-:Y:S01]  /*11ba0*/  ISETP.LT.OR P2, PT, R213, 0x3a, P2 ;  /* 0x0000003ad500780c */ /* 0x000fe20001741670 */
[-C--:B------:R-:W-:Y:S01]  /*11bb0*/  FMUL.FTZ R84, R84, R21.reuse ;  /* 0x0000001554547220 */ /* 0x080fe20000410000 */
[----:B------:R-:W-:Y:S01]  /*11bc0*/  FSEL R182, R182, -INF , !P4 ;  /* 0xff800000b6b67808 */ /* 0x000fe20006000000 */
[-C--:B------:R-:W-:Y:S01]  /*11bd0*/  FMUL.FTZ R85, R85, R21.reuse ;  /* 0x0000001555557220 */ /* 0x080fe20000410000 */
[----:B------:R-:W-:Y:S01]  /*11be0*/  FMNMX.FTZ R153, R179, R20, !PT ;  /* 0x00000014b3997209 */ /* 0x000fe20007810000 */
[-C--:B------:R-:W-:Y:S01]  /*11bf0*/  FMUL.FTZ R88, R88, R21.reuse ;  /* 0x0000001558587220 */ /* 0x080fe20000410000 */
[----:B------:R-:W-:Y:S01]  /*11c00*/  FSEL R183, R183, -INF , !P2 ;  /* 0xff800000b7b77808 */ /* 0x000fe20005000000 */
        /* <DEDUP_REMOVED lines=8> */
[-C--:B------:R-:W-:Y:S01]  /*11c90*/  FMUL.FTZ R101, R101, R21.reuse ;  /* 0x0000001565657220 */ /* 0x080fe20000410000 */
[-C--:B------:R-:W-:Y:S01]  /*11ca0*/  FMUL.FTZ R104, R104, R21.reuse ;  /* 0x0000001568687220 */ /* 0x080fe20000410000 */
[----:B------:R-:W5:Y:S01]  /*11cb0*/  SHFL.BFLY PT, R153, R210, 0x2, 0x1f ;  /* 0x0c401f00d2997f89 */ /* 0x000f6200000e0000 */
        /* <DEDUP_REMOVED lines=23> */
[----:B-----5:R-:W-:-:S05]  /*11e30*/  FMNMX.FTZ R20, R210, R153, !PT ;  /* 0x00000099d2147209 */ /* 0x020fca0007810000 */
[----:B------:R-:W5:Y:S02]  /*11e40*/  SHFL.BFLY PT, R153, R20, 0x1, 0x1f ;  /* 0x0c201f0014997f89 */ /* 0x000f6400000e0000 */
[----:B-----5:R-:W-:Y:S01]  /*11e50*/  FMNMX.FTZ R20, R20, R153, !PT ;  /* 0x0000009914147209 */ /* 0x020fe20007810000 */
[----:B------:R-:W-:-:S03]  /*11e60*/  IMAD.MOV R153, RZ, RZ, -R194 ;  /* 0x000000ffff997224 */ /* 0x000fc600078e0ac2 */
[C---:B------:R-:W-:Y:S01]  /*11e70*/  FSETP.NEU.FTZ.AND P2, PT, R20.reuse, -INF , PT ;  /* 0xff8000001400780b */ /* 0x040fe20003f5d000 */
[----:B------:R-:W-:Y:S01]  /*11e80*/  FMUL.FTZ R213, R20, R13 ;  /* 0x0000000d14d57220 */ /* 0x000fe20000410000 */
[----:B------:R-:W-:Y:S02]  /*11e90*/  ISETP.NE.AND P3, PT, R184, R153, PT ;  /* 0x00000099b800720c */ /* 0x000fe40003f65270 */
[----:B------:R5:W1:Y:S02]  /*11ea0*/  MUFU.EX2 R153, R168 ;  /* 0x000000a800997308 */ /* 0x000a640000000800 */
[----:B------:R-:W-:-:S05]  /*11eb0*/  FSEL R213, R213, RZ, P2 ;  /* 0x000000ffd5d57208 */ /* 0x000fca0001000000 */
[-CC-:B------:R-:W-:Y:S01]  /*11ec0*/  FFMA.FTZ R155, R155, R13.reuse, -R213.reuse ;  /* 0x0000000d9b9b7223 */ /* 0x180fe200000108d5 */
[-CC-:B------:R-:W-:Y:S01]  /*11ed0*/  FFMA.FTZ R159, R159, R13.reuse, -R213.reuse ;  /* 0x0000000d9f9f7223 */ /* 0x180fe200000108d5 */
[----:B-----5:R-:W-:Y:S01]  /*11ee0*/  FSEL R168, R20, RZ, P2 ;  /* 0x000000ff14a87208 */ /* 0x020fe20001000000 */
[-C--:B------:R-:W-:Y:S01]  /*11ef0*/  FFMA.FTZ R210, R162, R13.reuse, -R213 ;  /* 0x0000000da2d27223 */ /* 0x080fe200000108d5 */
[----:B------:R-:W-:Y:S02]  /*11f00*/  @!P3 IMAD R212, R209, 0x40, R191 ;  /* 0x00000040d1d4b824 */ /* 0x000fe400078e02bf */
[-CC-:B------:R-:W-:Y:S01]  /*11f10*/  FFMA.FTZ R209, R158, R13.reuse, -R213.reuse ;  /* 0x0000000d9ed17223 */ /* 0x180fe200000108d5 */
[-CC-:B------:R-:W-:Y:S01]  /*11f20*/  FFMA.FTZ R163, R163, R13.reuse, -R213.reuse ;  /* 0x0000000da3a37223 */ /* 0x180fe200000108d5 */
[----:B------:R-:W-:Y:S01]  /*11f30*/  FADD.FTZ R168, -R168, R208 ;  /* 0x000000d0a8a87221 */ /* 0x000fe20000010100 */
        /* <DEDUP_REMOVED lines=10> */
[-C--:B------:R-:W-:Y:S01]  /*11fe0*/  FFMA.FTZ R183, R183, R13.reuse, -R213 ;  /* 0x0000000db7b77223 */ /* 0x080fe200000108d5 */
[C---:B---3--:R-:W-:Y:S01]  /*11ff0*/  FADD.FTZ R213, R157.reuse, R0 ;  /* 0x000000009dd57221 */ /* 0x048fe20000010000 */
[----:B------:R-:W-:Y:S01]  /*12000*/  F2FP.BF16.F32.PACK_AB R154, R157, R156 ;  /* 0x0000009c9d9a723e */ /* 0x000fe200000010ff */
[----:B------:R-:W3:Y:S01]  /*12010*/  MUFU.EX2 R162, R173 ;  /* 0x000000ad00a27308 */ /* 0x000ee20000000800 */
[----:B------:R-:W-:Y:S01]  /*12020*/  FMUL.FTZ R168, R168, R13 ;  /* 0x0000000da8a87220 */ /* 0x000fe20000410000 */
[----:B----4-:R-:W-:Y:S01]  /*12030*/  FADD.FTZ R0, R160, R213 ;  /* 0x000000d5a0007221 */ /* 0x010fe20000010000 */
[----:B0-----:R-:W-:Y:S01]  /*12040*/  F2FP.BF16.F32.PACK_AB R156, R161, R160 ;  /* 0x000000a0a19c723e */ /* 0x001fe200000010ff */
[----:B------:R-:W-:Y:S01]  /*12050*/  @!P3 IMAD R212, R212, 0x4, R2 ;  /* 0x00000004d4d4b824 */ /* 0x000fe200078e0202 */
[----:B-1----:R-:W-:Y:S01]  /*12060*/  F2FP.BF16.F32.PACK_AB R160, R169, R153 ;  /* 0x00000099a9a0723e */ /* 0x002fe200000010ff */
[----:B------:R-:W-:Y:S01]  /*12070*/  FADD.FTZ R157, R161, R0 ;  /* 0x00000000a19d7221 */ /* 0x000fe20000010000 */
[----:B------:R-:W-:Y:S01]  /*12080*/  F2FP.BF16.F32.PACK_AB R158, R165, R164 ;  /* 0x000000a4a59e723e */ /* 0x000fe200000010ff */
[----:B------:R-:W-:Y:S01]  /*12090*/  MUFU.EX2 R166, R180 ;  /* 0x000000b400a67308 */ /* 0x000fe20000000800 */
[----:B------:R-:W-:Y:S01]  /*120a0*/  @!P3 STS [R212+0x28800], R21 ;  /* 0x02880015d400b388 */ /* 0x000fe20000000800 */
[----:B------:R-:W-:Y:S01]  /*120b0*/  FADD.FTZ R0, R164, R157 ;  /* 0x0000009da4007221 */ /* 0x000fe20000010000 */
[----:B------:R-:W-:-:S03]  /*120c0*/  F2FP.BF16.F32.PACK_AB R164, R177, R176 ;  /* 0x000000b0b1a4723e */ /* 0x000fc600000010ff */
[----:B------:R-:W-:Y:S02]  /*120d0*/  FADD.FTZ R0, R165, R0 ;  /* 0x00000000a5007221 */ /* 0x000fe40000010000 */
[----:B------:R-:W0:Y:S02]  /*120e0*/  MUFU.EX2 R168, R168 ;  /* 0x000000a800a87308 */ /* 0x000e240000000800 */
[----:B------:R-:W-:-:S04]  /*120f0*/  FADD.FTZ R0, R153, R0 ;  /* 0x0000000099007221 */ /* 0x000fc80000010000 */
[----:B------:R-:W-:Y:S02]  /*12100*/  FADD.FTZ R157, R169, R0 ;  /* 0x00000000a99d7221 */ /* 0x000fe40000010000 */
[----:B------:R-:W1:Y:S02]  /*12110*/  MUFU.EX2 R153, R208 ;  /* 0x000000d000997308 */ /* 0x000e640000000800 */
[----:B------:R-:W-:-:S04]  /*12120*/  FADD.FTZ R157, R172, R157 ;  /* 0x0000009dac9d7221 */ /* 0x000fc80000010000 */
[C---:B---3--:R-:W-:Y:S01]  /*12130*/  FADD.FTZ R157, R162.reuse, R157 ;  /* 0x0000009da29d7221 */ /* 0x048fe20000010000 */
[----:B------:R-:W-:Y:S01]  /*12140*/  F2FP.BF16.F32.PACK_AB R162, R162, R172 ;  /* 0x000000aca2a2723e */ /* 0x000fe200000010ff */
[----:B------:R-:W-:Y:S01]  /*12150*/  MUFU.EX2 R209, R209 ;  /* 0x000000d100d17308 */ /* 0x000fe20000000800 */
[----:B0-----:R0:W-:Y:S01]  /*12160*/  @!P3 STS [R212+0x28820], R168 ;  /* 0x028820a8d400b388 */ /* 0x0011e20000000800 */
[----:B------:R-:W-:Y:S01]  /*12170*/  FADD.FTZ R0, R176, R157 ;  /* 0x0000009db0007221 */ /* 0x000fe20000010000 */
[-C--:B------:R-:W-:Y:S01]  /*12180*/  FMUL.FTZ R26, R26, R168.reuse ;  /* 0x000000a81a1a7220 */ /* 0x080fe20000410000 */
[-C--:B------:R-:W-:Y:S01]  /*12190*/  FMUL.FTZ R27, R27, R168.reuse ;  /* 0x000000a81b1b7220 */ /* 0x080fe20000410000 */
[-C--:B------:R-:W-:Y:S01]  /*121a0*/  FMUL.FTZ R30, R30, R168.reuse ;  /* 0x000000a81e1e7220 */ /* 0x080fe20000410000 */
[----:B------:R-:W-:Y:S01]  /*121b0*/  FADD.FTZ R157, R177, R0 ;  /* 0x00000000b19d7221 */ /* 0x000fe20000010000 */
[----:B------:R-:W-:Y:S01]  /*121c0*/  FMUL.FTZ R31, R31, R168 ;  /* 0x000000a81f1f7220 */ /* 0x000fe20000410000 */
[----:B------:R-:W3:Y:S01]  /*121d0*/  MUFU.EX2 R172, R155 ;  /* 0x0000009b00ac7308 */ /* 0x000ee20000000800 */
[----:B-1----:R-:W-:Y:S01]  /*121e0*/  FFMA.FTZ R3, R168, R3, R153 ;  /* 0x00000003a8037223 */ /* 0x002fe20000010099 */
[----:B------:R-:W-:Y:S01]  /*121f0*/  FADD.FTZ R0, R166, R157 ;  /* 0x0000009da6007221 */ /* 0x000fe20000010000 */
[----:B------:R-:W-:Y:S01]  /*12200*/  F2FP.BF16.F32.PACK_AB R166, R181, R166 ;  /* 0x000000a6b5a6723e */ /* 0x000fe200000010ff */
[-C--:B------:R-:W-:Y:S01]  /*12210*/  FMUL.FTZ R34, R34, R168.reuse ;  /* 0x000000a822227220 */ /* 0x080fe20000410000 */
[-C--:B------:R-:W-:Y:S01]  /*12220*/  FMUL.FTZ R35, R35, R168.reuse ;  /* 0x000000a823237220 */ /* 0x080fe20000410000 */
[----:B------:R-:W-:Y:S01]  /*12230*/  FADD.FTZ R0, R181, R0 ;  /* 0x00000000b5007221 */ /* 0x000fe20000010000 */
        /* <DEDUP_REMOVED lines=10> */
[----:B---3--:R-:W-:Y:S01]  /*122e0*/  F2FP.BF16.F32.PACK_AB R153, R172, R153 ;  /* 0x00000099ac99723e */ /* 0x008fe200000010ff */
[-C--:B------:R-:W-:Y:S01]  /*122f0*/  FMUL.FTZ R54, R54, R168.reuse ;  /* 0x000000a836367220 */ /* 0x080fe20000410000 */
[-C--:B------:R-:W-:Y:S01]  /*12300*/  FMUL.FTZ R55, R55, R168.reuse ;  /* 0x000000a837377220 */ /* 0x080fe20000410000 */
[-C--:B------:R-:W-:Y:S01]  /*12310*/  FMUL.FTZ R58, R58, R168.reuse ;  /* 0x000000a83a3a7220 */ /* 0x080fe20000410000 */
[-C--:B------:R-:W-:Y:S01]  /*12320*/  FMUL.FTZ R59, R59, R168.reuse ;  /* 0x000000a83b3b7220 */ /* 0x080fe20000410000 */
[-C--:B------:R-:W-:Y:S01]  /*12330*/  FMUL.FTZ R62, R62, R168.reuse ;  /* 0x000000a83e3e7220 */ /* 0x080fe20000410000 */
[-C--:B------:R-:W-:Y:S01]  /*12340*/  FMUL.FTZ R63, R63, R168.reuse ;  /* 0x000000a83f3f7220 */ /* 0x080fe20000410000 */
[----:B------:R-:W3:Y:S01]  /*12350*/  MUFU.EX2 R180, R163 ;  /* 0x000000a300b47308 */ /* 0x000ee20000000800 */
[----:B-1----:R-:W-:Y:S01]  /*12360*/  F2FP.BF16.F32.PACK_AB R155, R176, R209 ;  /* 0x000000d1b09b723e */ /* 0x002fe200000010ff */
[----:B------:R-:W-:Y:S01]  /*12370*/  BAR.SYNC.DEFER_BLOCKING 0xf, 0x100 ;  /* 0x03c4000000007b1d */ /* 0x000fe20000010000 */
        /* <DEDUP_REMOVED lines=14> */
[----:B-1----:R-:W-:Y:S01]  /*12460*/  FADD.FTZ R170, R172, R3 ;  /* 0x00000003acaa7221 */ /* 0x002fe20000010000 */
[-C--:B------:R-:W-:Y:S01]  /*12470*/  FMUL.FTZ R90, R90, R168.reuse ;  /* 0x000000a85a5a7220 */ /* 0x080fe20000410000 */
[-C--:B------:R-:W-:Y:S01]  /*12480*/  FMUL.FTZ R91, R91, R168.reuse ;  /* 0x000000a85b5b7220 */ /* 0x080fe20000410000 */
[-C--:B------:R-:W-:Y:S01]  /*12490*/  FMUL.FTZ R94, R94, R168.reuse ;  /* 0x000000a85e5e7220 */ /* 0x080fe20000410000 */
[----:B------:R-:W-:Y:S01]  /*124a0*/  FADD.FTZ R3, R209, R170 ;  /* 0x000000aad1037221 */ /* 0x000fe20000010000 */
[-C--:B------:R-:W-:Y:S01]  /*124b0*/  FMUL.FTZ R95, R95, R168.reuse ;  /* 0x000000a85f5f7220 */ /* 0x080fe20000410000 */
[-C--:B------:R-:W-:Y:S01]  /*124c0*/  FMUL.FTZ R98, R98, R168.reuse ;  /* 0x000000a862627220 */ /* 0x080fe20000410000 */
[----:B------:R-:W1:Y:S01]  /*124d0*/  MUFU.EX2 R208, R167 ;  /* 0x000000a700d07308 */ /* 0x000e620000000800 */
[----:B0-----:R-:W-:Y:S01]  /*124e0*/  FADD.FTZ R212, R176, R3 ;  /* 0x00000003b0d47221 */ /* 0x001fe20000010000 */
[----:B------:R0:W-:Y:S01]  /*124f0*/  STSM.16.M88.4 [R195+0x26800], R152 ;  /* 0x02680098c3007844 */ /* 0x0001e20000000200 */
[-C--:B------:R-:W-:Y:S01]  /*12500*/  FMUL.FTZ R99, R99, R168.reuse ;  /* 0x000000a863637220 */ /* 0x080fe20000410000 */
[-C--:B------:R-:W-:Y:S01]  /*12510*/  FMUL.FTZ R102, R102, R168.reuse ;  /* 0x000000a866667220 */ /* 0x080fe20000410000 */
[----:B----4-:R-:W-:Y:S01]  /*12520*/  FADD.FTZ R3, R157, R212 ;  /* 0x000000d49d037221 */ /* 0x010fe20000010000 */
[----:B---3--:R-:W-:Y:S01]  /*12530*/  F2FP.BF16.F32.PACK_AB R157, R180, R157 ;  /* 0x0000009db49d723e */ /* 0x008fe200000010ff */
[-C--:B------:R-:W-:Y:S01]  /*12540*/  FMUL.FTZ R103, R103, R168.reuse ;  /* 0x000000a867677220 */ /* 0x080fe20000410000 */
[----:B------:R-:W3:Y:S01]  /*12550*/  MUFU.EX2 R210, R171 ;  /* 0x000000ab00d27308 */ /* 0x000ee20000000800 */
        /* <DEDUP_REMOVED lines=16> */
[----:B----4-:R-:W-:Y:S01]  /*12660*/  FADD.FTZ R174, R180, R3 ;  /* 0x00000003b4ae7221 */ /* 0x010fe20000010000 */
[-C--:B------:R-:W-:Y:S01]  /*12670*/  FMUL.FTZ R134, R134, R168.reuse ;  /* 0x000000a886867220 */ /* 0x080fe20000410000 */
[-C--:B------:R-:W-:Y:S01]  /*12680*/  FMUL.FTZ R135, R135, R168.reuse ;  /* 0x000000a887877220 */ /* 0x080fe20000410000 */
[-C--:B------:R-:W-:Y:S01]  /*12690*/  FMUL.FTZ R138, R138, R168.reuse ;  /* 0x000000a88a8a7220 */ /* 0x080fe20000410000 */
[----:B-----5:R-:W-:Y:S01]  /*126a0*/  FADD.FTZ R3, R159, R174 ;  /* 0x000000ae9f037221 */ /* 0x020fe20000010000 */
[C---:B-1----:R-:W-:Y:S01]  /*126b0*/  F2FP.BF16.F32.PACK_AB R159, R208.reuse, R159 ;  /* 0x0000009fd09f723e */ /* 0x042fe200000010ff */
[-C--:B------:R-:W-:Y:S01]  /*126c0*/  FMUL.FTZ R139, R139, R168.reuse ;  /* 0x000000a88b8b7220 */ /* 0x080fe20000410000 */
[----:B------:R-:W1:Y:S01]  /*126d0*/  MUFU.EX2 R165, R178 ;  /* 0x000000b200a57308 */ /* 0x000e620000000800 */
[----:B------:R-:W-:Y:S01]  /*126e0*/  FADD.FTZ R212, R208, R3 ;  /* 0x00000003d0d47221 */ /* 0x000fe20000010000 */
[-C--:B------:R-:W-:Y:S01]  /*126f0*/  FMUL.FTZ R142, R142, R168.reuse ;  /* 0x000000a88e8e7220 */ /* 0x080fe20000410000 */
[----:B------:R4:W-:Y:S01]  /*12700*/  STSM.16.M88.4 [R198], R156 ;  /* 0x0000009cc6007844 */ /* 0x0009e20000000200 */
[-C--:B------:R-:W-:Y:S01]  /*12710*/  FMUL.FTZ R143, R143, R168.reuse ;  /* 0x000000a88f8f7220 */ /* 0x080fe20000410000 */
[----:B------:R-:W-:Y:S01]  /*12720*/  FADD.FTZ R3, R161, R212 ;  /* 0x000000d4a1037221 */ /* 0x000fe20000010000 */
[----:B---3--:R-:W-:Y:S01]  /*12730*/  F2FP.BF16.F32.PACK_AB R161, R210, R161 ;  /* 0x000000a1d2a1723e */ /* 0x008fe200000010ff */
[-C--:B------:R-:W-:Y:S01]  /*12740*/  FMUL.FTZ R146, R146, R168.reuse ;  /* 0x000000a892927220 */ /* 0x080fe20000410000 */
[----:B------:R-:W3:Y:S01]  /*12750*/  MUFU.EX2 R174, R179 ;  /* 0x000000b300ae7308 */ /* 0x000ee20000000800 */
[----:B------:R-:W-:Y:S01]  /*12760*/  FADD.FTZ R172, R210, R3 ;  /* 0x00000003d2ac7221 */ /* 0x000fe20000010000 */
[-C--:B------:R-:W-:Y:S01]  /*12770*/  FMUL.FTZ R147, R147, R168.reuse ;  /* 0x000000a893937220 */ /* 0x080fe20000410000 */
[-C--:B------:R-:W-:Y:S01]  /*12780*/  FMUL.FTZ R150, R150, R168.reuse ;  /* 0x000000a896967220 */ /* 0x080fe20000410000 */
[----:B------:R-:W-:Y:S01]  /*12790*/  FMUL.FTZ R151, R151, R168 ;  /* 0x000000a897977220 */ /* 0x000fe20000410000 */
[----:B--2---:R-:W-:Y:S01]  /*127a0*/  FADD.FTZ R3, R163, R172 ;  /* 0x000000aca3037221 */ /* 0x004fe20000010000 */
[----:B0-----:R-:W-:-:S02]  /*127b0*/  F2FP.BF16.F32.PACK_AB R163, R170, R163 ;  /* 0x000000a3aaa3723e */ /* 0x001fc400000010ff */
[----:B------:R-:W0:Y:S01]  /*127c0*/  MUFU.EX2 R167, R182 ;  /* 0x000000b600a77308 */ /* 0x000e220000000800 */
[----:B------:R-:W-:Y:S02]  /*127d0*/  FADD.FTZ R176, R170, R3 ;  /* 0x00000003aab07221 */ /* 0x000fe40000010000 */
[----:B------:R4:W-:Y:S02]  /*127e0*/  STSM.16.M88.4 [R196], R160 ;  /* 0x000000a0c4007844 */ /* 0x0009e40000000200 */
[----:B-1----:R-:W-:-:S03]  /*127f0*/  FADD.FTZ R3, R165, R176 ;  /* 0x000000b0a5037221 */ /* 0x002fc60000010000 */
[----:B------:R-:W1:Y:S01]  /*12800*/  MUFU.EX2 R172, R183 ;  /* 0x000000b700ac7308 */ /* 0x000e620000000800 */
[C---:B---3--:R-:W-:Y:S01]  /*12810*/  FADD.FTZ R176, R174.reuse, R3 ;  /* 0x00000003aeb07221 */ /* 0x048fe20000010000 */
[----:B------:R-:W-:-:S03]  /*12820*/  F2FP.BF16.F32.PACK_AB R165, R174, R165 ;  /* 0x000000a5aea5723e */ /* 0x000fc600000010ff */
[----:B0-----:R-:W-:Y:S01]  /*12830*/  FADD.FTZ R3, R167, R176 ;  /* 0x000000b0a7037221 */ /* 0x001fe20000010000 */
[----:B-1----:R-:W-:-:S03]  /*12840*/  F2FP.BF16.F32.PACK_AB R167, R172, R167 ;  /* 0x000000a7aca7723e */ /* 0x002fc600000010ff */
[----:B------:R-:W-:Y:S02]  /*12850*/  FADD.FTZ R3, R172, R3 ;  /* 0x00000003ac037221 */ /* 0x000fe40000010000 */
[----:B------:R4:W-:Y:S01]  /*12860*/  STSM.16.M88.4 [R197], R164 ;  /* 0x000000a4c5007844 */ /* 0x0009e20000000200 */
[----:B------:R-:W-:Y:S05]  /*12870*/  @!P0 BRA `(.L_x_6012) ;  /* 0x0000000000048947 */ /* 0x000fea0003800000 */
[----:B------:R-:W-:Y:S01]  /*12880*/  BPT.TRAP 0x1 ;  /* 0x000000040000795c */ /* 0x000fe20000300000 */
.L_x_6012:
[----:B------:R0:W1:Y:S01]  /*12890*/  SYNCS.PHASECHK.TRANS64.TRYWAIT P2, [R206+URZ+0x28c50], R207 ;  /* 0x028c50cfce0075a7 */ /* 0x000062000804017f */
[----:B------:R-:W-:Y:S05]  /*128a0*/  @!P0 BRA `(.L_x_6013) ;  /* 0x0000000000048947 */ /* 0x000fea0003800000 */
[----:B------:R-:W-:Y:S01]  /*128b0*/  BPT.TRAP 0x1 ;  /* 0x000000040000795c */ /* 0x000fe20000300000 */
.L_x_6013:
[----:B------:R-:W-:Y:S04]  /*128c0*/  BSSY B1, `(.L_x_6014) ;  /* 0x0000004000017945 */ /* 0x000fe80003800000 */
[----:B-1----:R-:W-:Y:S05]  /*128d0*/  @P2 BRA `(.L_x_6015) ;  /* 0x0000000000082947 */ /* 0x002fea0003800000 */
[----:B------:R-:W1:Y:S02]  /*128e0*/  SYNCS.PHASECHK.TRANS64.TRYWAIT P2, [R206+URZ+0x28c50], R207 ;  /* 0x028c50cfce0075a7 */ /* 0x000e64000804017f */
[----:B-1----:R-:W-:Y:S05]  /*128f0*/  @!P2 BRA `(.L_x_6016) ;  /* 0x000000d800dca947 */ /* 0x002fea0003800000 */
.L_x_6015:
[----:B------:R-:W-:Y:S05]  /*12900*/  BSYNC B1 ;  /* 0x0000000000017941 */ /* 0x000fea0003800000 */
.L_x_6014:
[----:B------:R-:W-:Y:S01]  /*12910*/  IMAD R168, R18, 0x1000, R190 ;  /* 0x0000100012a87824 */ /* 0x000fe200078e02be */
[----:B------:R-:W-:Y:S01]  /*12920*/  WARPGROUP.ARRIVE ;  /* 0x00000000000079c5 */ /* 0x000fe20000000000 */
[----:B------:R-:W-:Y:S01]  /*12930*/  IMAD.MOV.U32 R169, RZ, RZ, 0x40000040 ;  /* 0x40000040ffa97424 */ /* 0x000fe200078e00ff */
[----:B------:R-:W-:Y:S01]  /*12940*/  ISETP.GT.AND P2, PT, R14, R202, PT ;  /* 0x000000ca0e00720c */ /* 0x000fe20003f44270 */
[----:B01----:R-:W-:Y:S01]  /*12950*/  @!P1 VIADD R206, R206, 0x28c60 ;  /* 0x00028c60cece9836 */ /* 0x003fe20000000000 */
        /* <DEDUP_REMOVED lines=10> */
[----:B------:R-:W-:Y:S01]  /*12a00*/  VIADD R152, R168, 0x80 ;  /* 0x00000080a8987836 */ /* 0x000fe20000000000 */
        /* <DEDUP_REMOVED lines=31> */
.L_x_5998:
[----:B------:R-:W-:Y:S05]  /*12c00*/  BSYNC B0 ;  /* 0x0000000000007941 */ /* 0x000fea0003800000 */
.L_x_5997:
[----:B------:R-:W2:Y:S01]  /*12c10*/  SHFL.BFLY PT, R5, R0, 0x2, 0x1f ;  /* 0x0c401f0000057f89 */ /* 0x000ea200000e0000 */
[----:B------:R-:W-:Y:S02]  /*12c20*/  VIADD R22, R18, 0x1 ;  /* 0x0000000112167836 */ /* 0x000fe40000000000 */
[----:B------:R-:W-:Y:S01]  /*12c30*/  VIADD R219, R219, 0x1 ;  /* 0x00000001dbdb7836 */ /* 0x000fe20000000000 */
[----:B------:R-:W3:Y:S01]  /*12c40*/  SHFL.BFLY PT, R6, R3, 0x2, 0x1f ;  /* 0x0c401f0003067f89 */ /* 0x000ee200000e0000 */
[----:B------:R-:W-:Y:S08]  /*12c50*/  BAR.ARV 0x8, 0x100 ;  /* 0x0204000000007b1d */ /* 0x000ff00000002000 */
[----:B------:R-:W-:Y:S01]  /*12c60*/  BAR.SYNC.DEFER_BLOCKING 0xf, 0x100 ;  /* 0x03c4000000007b1d */ /* 0x000fe20000010000 */
[----:B------:R-:W-:Y:S01]  /*12c70*/  ISETP.NE.AND P1, PT, R22, 0x2, PT ;  /* 0x000000021600780c */ /* 0x000fe20003f25270 */
[----:B--2---:R-:W-:Y:S01]  /*12c80*/  FADD.FTZ R5, R5, R0 ;  /* 0x0000000005057221 */ /* 0x004fe20000010000 */
[----:B---3--:R-:W-:-:S04]  /*12c90*/  FADD.FTZ R6, R6, R3 ;  /* 0x0000000306067221 */ /* 0x008fc80000010000 */
[----:B------:R-:W2:Y:S01]  /*12ca0*/  SHFL.BFLY PT, R4, R5, 0x1, 0x1f ;  /* 0x0c201f0005047f89 */ /* 0x000ea200000e0000 */
[----:B------:R-:W-:-:S03]  /*12cb0*/  IMAD.MOV.U32 R3, RZ, RZ, RZ ;  /* 0x000000ffff037224 */ /* 0x000fc600078e00ff */
[----:B------:R-:W3:Y:S01]  /*12cc0*/  SHFL.BFLY PT, R7, R6, 0x1, 0x1f ;  /* 0x0c201f0006077f89 */ /* 0x000ee200000e0000 */
[----:B--2---:R-:W-:Y:S01]  /*12cd0*/  FADD.FTZ R9, R5, R4 ;  /* 0x0000000405097221 */ /* 0x004fe20000010000 */
[----:B------:R-:W-:Y:S02]  /*12ce0*/  IMAD.MOV.U32 R4, RZ, RZ, RZ ;  /* 0x000000ffff047224 */ /* 0x000fe400078e00ff */
[----:B---3--:R-:W-:Y:S02]  /*12cf0*/  FADD.FTZ R0, R6, R7 ;  /* 0x0000000706007221 */ /* 0x008fe40000010000 */
[----:B------:R-:W-:Y:S01]  /*12d00*/  FSETP.NE.FTZ.AND P2, PT, R9, RZ, PT ;  /* 0x000000ff0900720b */ /* 0x000fe20003f55000 */
[----:B------:R-:W-:Y:S01]  /*12d10*/  IMAD.MOV R7, RZ, RZ, -R194 ;  /* 0x000000ffff077224 */ /* 0x000fe200078e0ac2 */
[----:B------:R-:W-:Y:S02]  /*12d20*/  SEL R6, RZ, 0x1, P1 ;  /* 0x00000001ff067807 */ /* 0x000fe40000800000 */
[----:B------:R-:W-:-:S02]  /*12d30*/  FSETP.NE.FTZ.AND P3, PT, R0, RZ, PT ;  /* 0x000000ff0000720b */ /* 0x000fc40003f75000 */
[----:B------:R-:W-:Y:S02]  /*12d40*/  ISETP.NE.AND P0, PT, R184, R7, PT ;  /* 0x00000007b800720c */ /* 0x000fe40003f05270 */
[----:B------:R-:W-:-:S05]  /*12d50*/  LOP3.LUT R19, R19, R6, RZ, 0x3c, !PT ;  /* 0x0000000613137212 */ /* 0x000fca00078e3cff */
[----:B------:R-:W2:Y:S04]  /*12d60*/  @P2 MUFU.RCP R3, R9 ;  /* 0x0000000900032308 */ /* 0x000ea80000001000 */
[C---:B------:R-:W-:Y:S02]  /*12d70*/  @P3 FMUL.FTZ R23, R13.reuse, 0.69314718246459960938 ;  /* 0x3f3172180d173820 */ /* 0x040fe40000410000 */
[----:B------:R-:W-:Y:S02]  /*12d80*/  @!P0 IMAD R5, R18, 0x40, R191 ;  /* 0x0000004012058824 */ /* 0x000fe400078e02bf */
[----:B------:R-:W-:Y:S01]  /*12d90*/  @P2 FMUL.FTZ R18, R13, 0.69314718246459960938 ;  /* 0x3f3172180d122820 */ /* 0x000fe20000410000 */
[----:B------:R-:W3:Y:S01]  /*12da0*/  @P3 MUFU.RCP R4, R0 ;  /* 0x0000000000043308 */ /* 0x000ee20000001000 */
[----:B------:R-:W-:-:S07]  /*12db0*/  @!P0 IMAD R5, R5, 0x4, R2 ;  /* 0x0000000405058824 */ /* 0x000fce00078e0202 */
[----:B------:R-:W5:Y:S01]  /*12dc0*/  @P2 MUFU.LG2 R2, R9 ;  /* 0x0000000900022308 */ /* 0x000f620000000c00 */
[-C--:B--2---:R-:W-:Y:S01]  /*12dd0*/  FMUL.FTZ R178, R24, R3.reuse ;  /* 0x0000000318b27220 */ /* 0x084fe20000410000 */
[----:B------:R2:W-:Y:S01]  /*12de0*/  @!P0 STS [R5+0x28800], R3 ;  /* 0x0288000305008388 */ /* 0x0005e20000000800 */
[-C--:B------:R-:W-:Y:S01]  /*12df0*/  FMUL.FTZ R176, R25, R3.reuse ;  /* 0x0000000319b07220 */ /* 0x080fe20000410000 */
[-C--:B------:R-:W-:Y:S01]  /*12e00*/  FMUL.FTZ R177, R28, R3.reuse ;  /* 0x000000031cb17220 */ /* 0x080fe20000410000 */
[-C--:B------:R-:W-:Y:S01]  /*12e10*/  FMUL.FTZ R175, R32, R3.reuse ;  /* 0x0000000320af7220 */ /* 0x080fe20000410000 */
[-C--:B------:R-:W-:Y:S01]  /*12e20*/  FMUL.FTZ R6, R29, R3.reuse ;  /* 0x000000031d067220 */ /* 0x080fe20000410000 */
[-C--:B------:R-:W-:Y:S01]  /*12e30*/  FMUL.FTZ R173, R33, R3.reuse ;  /* 0x0000000321ad7220 */ /* 0x080fe20000410000 */
[----:B------:R-:W0:Y:S01]  /*12e40*/  @P3 MUFU.LG2 R24, R0 ;  /* 0x0000000000183308 */ /* 0x000e220000000c00 */
[----:B---3--:R3:W-:Y:S01]  /*12e50*/  @!P0 STS [R5+0x28820], R4 ;  /* 0x0288200405008388 */ /* 0x0087e20000000800 */
[-C--:B------:R-:W-:Y:S01]  /*12e60*/  FMUL.FTZ R174, R36, R3.reuse ;  /* 0x0000000324ae7220 */ /* 0x080fe20000410000 */
[-C--:B------:R-:W-:Y:S01]  /*12e70*/  FMUL.FTZ R171, R37, R3.reuse ;  /* 0x0000000325ab7220 */ /* 0x080fe20000410000 */
[-C--:B------:R-:W-:Y:S01]  /*12e80*/  FMUL.FTZ R172, R40, R3.reuse ;  /* 0x0000000328ac7220 */ /* 0x080fe20000410000 */
[-C--:B------:R-:W-:Y:S01]  /*12e90*/  FMUL.FTZ R8, R41, R3.reuse ;  /* 0x0000000329087220 */ /* 0x080fe20000410000 */
[-C--:B------:R-:W-:Y:S01]  /*12ea0*/  FMUL.FTZ R170, R44, R3.reuse ;  /* 0x000000032caa7220 */ /* 0x080fe20000410000 */
[-C--:B------:R-:W-:Y:S01]  /*12eb0*/  FMUL.FTZ R10, R45, R3.reuse ;  /* 0x000000032d0a7220 */ /* 0x080fe20000410000 */
[-C--:B------:R-:W-:Y:S01]  /*12ec0*/  FMUL.FTZ R169, R48, R3.reuse ;  /* 0x0000000330a97220 */ /* 0x080fe20000410000 */
[----:B-----5:R-:W-:Y:S01]  /*12ed0*/  @P2 FMUL.FTZ R25, R2, 0.69314718246459960938 ;  /* 0x3f31721802192820 */ /* 0x020fe20000410000 */
[-C--:B----4-:R-:W-:Y:S01]  /*12ee0*/  FMUL.FTZ R166, R49, R3.reuse ;  /* 0x0000000331a67220 */ /* 0x090fe20000410000 */
        /* <DEDUP_REMOVED lines=53> */
[----:B--2---:R-:W-:Y:S02]  /*13240*/  IMAD.MOV.U32 R3, RZ, RZ, -0x800000 ;  /* 0xff800000ff037424 */ /* 0x004fe400078e00ff */
[-C--:B------:R-:W-:Y:S01]  /*13250*/  FMUL.FTZ R11, R46, R4.reuse ;  /* 0x000000042e0b7220 */ /* 0x080fe20000410000 */
[-C--:B------:R-:W-:Y:S01]  /*13260*/  FMUL.FTZ R13, R50, R4.reuse ;  /* 0x00000004320d7220 */ /* 0x080fe20000410000 */
[-C--:B------:R-:W-:Y:S01]  /*13270*/  FMUL.FTZ R15, R54, R4.reuse ;  /* 0x00000004360f7220 */ /* 0x080fe20000410000 */
[-C--:B------:R-:W-:Y:S01]  /*13280*/  FMUL.FTZ R21, R58, R4.reuse ;  /* 0x000000043a157220 */ /* 0x080fe20000410000 */
[----:B------:R-:W-:Y:S01]  /*13290*/  FMUL.FTZ R29, R66, R4 ;  /* 0x00000004421d7220 */ /* 0x000fe20000410000 */
[----:B------:R-:W-:Y:S01]  /*132a0*/  @P2 FFMA.FTZ R32, R18, R12, R25 ;  /* 0x0000000c12202223 */ /* 0x000fe20000010019 */
[----:B------:R-:W-:Y:S01]  /*132b0*/  PLOP3.LUT P0, PT, PT, PT, PT, 0x8, 0x0 ;  /* 0x000000000000781c */ /* 0x000fe20003f0e170 */
        /* <DEDUP_REMOVED lines=61> */
.L_x_5880:
[----:B------:R-:W-:Y:S05]  /*13690*/  BSYNC B7 ;  /* 0x0000000000077941 */ /* 0x000fea0003800000 */
.L_x_5870:
[----:B------:R-:W2:Y:S08]  /*136a0*/  S2UR UR5, SR_CgaCtaId ;  /* 0x00000000000579c3 */ /* 0x000eb00000008800 */
[----:B------:R-:W-:Y:S06]  /*136b0*/  BAR.SYNC.DEFER_BLOCKING 0x5, 0x180 ;  /* 0x0146000000007b1d */ /* 0x000fec0000010000 */
[----:B------:R-:W-:Y:S01]  /*136c0*/  UMOV UR4, 0x400 ;  /* 0x0000040000047882 */ /* 0x000fe20000000000 */
[----:B------:R-:W-:Y:S01]  /*136d0*/  BSSY B0, `(.L_x_6018) ;  /* 0x00002e6000007945 */ /* 0x000fe20003800000 */
[----:B--2---:R-:W-:-:S06]  /*136e0*/  ULEA UR4, UR5, UR4, 0x18 ;  /* 0x0000000405047291 */ /* 0x004fcc000f8ec03f */
[----:B------:R-:W-:-:S05]  /*136f0*/  IMAD.U32 R2, RZ, RZ, UR4 ;  /* 0x00000004ff027e24 */ /* 0x000fca000f8e00ff */
[----:B----4-:R2:W3:Y:S01]  /*13700*/  LDS.128 R24, [R2+0x28cd0] ;  /* 0x028cd00002187984 */ /* 0x0104e20000000c00 */
[----:B------:R-:W-:Y:S06]  /*13710*/  BAR.ARV 0x4, 0x180 ;  /* 0x0106000000007b1d */ /* 0x000fec0000002000 */
[----:B------:R-:W-:Y:S05]  /*13720*/  @P0 BRA `(.L_x_6019) ;  /* 0x00000020000c0947 */ /* 0x000fea0003800000 */
[----:B------:R-:W4:Y:S01]  /*13730*/  S2R R23, SR_SWINHI ;  /* 0x0000000000177919 */ /* 0x000f220000002f00 */
        /* <DEDUP_REMOVED lines=18> */
[----:B----45:R-:W-:-:S02]  /*13860*/  MOV R37, R23 ;  /* 0x0000001700257202 */ /* 0x030fc40000000f00 */
[----:B------:R-:W-:Y:S02]  /*13870*/  F2FP.BF16.F32.PACK_AB R81, R83, R82 ;  /* 0x000000525351723e */ /* 0x000fe400000010ff */
[----:B------:R-:W-:Y:S01]  /*13880*/  F2FP.BF16.F32.PACK_AB R88, R89, R88 ;  /* 0x000000585958723e */ /* 0x000fe200000010ff */
[----:B------:R-:W-:Y:S01]  /*13890*/  IMAD.WIDE R118, R235, 0x2, R36 ;  /* 0x00000002eb767825 */ /* 0x000fe200078e0224 */
[----:B------:R-:W-:Y:S02]  /*138a0*/  F2FP.BF16.F32.PACK_AB R82, R85, R84 ;  /* 0x000000545552723e */ /* 0x000fe400000010ff */
[----:B------:R-:W-:Y:S02]  /*138b0*/  F2FP.BF16.F32.PACK_AB R83, R87, R86 ;  /* 0x000000565753723e */ /* 0x000fe400000010ff */
[C---:B------:R-:W-:Y:S02]  /*138c0*/  IADD3 R41, P1, R118.reuse, 0x20, RZ ;  /* 0x0000002076297810 */ /* 0x040fe40007f3e0ff */
[----:B------:R-:W-:-:S02]  /*138d0*/  IADD3 R45, P0, R118, 0x40, RZ ;  /* 0x00000040762d7810 */ /* 0x000fc40007f1e0ff */
[----:B------:R-:W-:Y:S02]  /*138e0*/  LOP3.LUT R40, R41, 0x380, RZ, 0xc0, !PT ;  /* 0x0000038029287812 */ /* 0x000fe400078ec0ff */
[C---:B------:R-:W-:Y:S02]  /*138f0*/  IADD3 R57, P6, R118.reuse, 0x2020, RZ ;  /* 0x0000202076397810 */ /* 0x040fe40007fde0ff */
[C---:B------:R-:W-:Y:S02]  /*13900*/  IADD3 R49, P4, R118.reuse, 0x60, RZ ;  /* 0x0000006076317810 */ /* 0x040fe40007f9e0ff */
[----:B------:R-:W-:Y:S02]  /*13910*/  IADD3 R53, P3, R118, 0x2000, RZ ;  /* 0x0000200076357810 */ /* 0x000fe40007f7e0ff */
[----:B------:R-:W-:Y:S02]  /*13920*/  SHF.R.U64 R40, R40, 0x3, RZ ;  /* 0x0000000328287819 */ /* 0x000fe400000012ff */
[----:B------:R-:W-:-:S02]  /*13930*/  LOP3.LUT R44, R45, 0x380, RZ, 0xc0, !PT ;  /* 0x000003802d2c7812 */ /* 0x000fc400078ec0ff */
[----:B------:R-:W-:Y:S02]  /*13940*/  LOP3.LUT R56, R57, 0x380, RZ, 0xc0, !PT ;  /* 0x0000038039387812 */ /* 0x000fe400078ec0ff */
[----:B------:R-:W-:Y:S02]  /*13950*/  LOP3.LUT R48, R49, 0x380, RZ, 0xc0, !PT ;  /* 0x0000038031307812 */ /* 0x000fe400078ec0ff */
[----:B------:R-:W-:Y:S02]  /*13960*/  LOP3.LUT R52, R53, 0x380, RZ, 0xc0, !PT ;  /* 0x0000038035347812 */ /* 0x000fe400078ec0ff */
[----:B------:R-:W-:Y:S01]  /*13970*/  LOP3.LUT R40, R40, R41, RZ, 0x3c, !PT ;  /* 0x0000002928287212 */ /* 0x000fe200078e3cff */
[----:B------:R-:W-:Y:S01]  /*13980*/  IMAD.X R41, RZ, RZ, R119, P1 ;  /* 0x000000ffff297224 */ /* 0x000fe200008e0677 */
[----:B------:R-:W-:Y:S02]  /*13990*/  SHF.R.U64 R44, R44, 0x3, RZ ;  /* 0x000000032c2c7819 */ /* 0x000fe400000012ff */
[----:B------:R-:W-:-:S02]  /*139a0*/  IADD3 R65, P2, R118, 0x2060, RZ ;  /* 0x0000206076417810 */ /* 0x000fc40007f5e0ff */
[----:B------:R-:W-:Y:S02]  /*139b0*/  SHF.R.U64 R56, R56, 0x3, RZ ;  /* 0x0000000338387819 */ /* 0x000fe400000012ff */
[----:B------:R-:W-:Y:S02]  /*139c0*/  IADD3 R69, P1, R118, 0x4000, RZ ;  /* 0x0000400076457810 */ /* 0x000fe40007f3e0ff */
[----:B------:R-:W-:Y:S02]  /*139d0*/  SHF.R.U64 R48, R48, 0x3, RZ ;  /* 0x0000000330307819 */ /* 0x000fe400000012ff */
[----:B------:R-:W-:Y:S02]  /*139e0*/  IADD3 R61, P5, R118, 0x2040, RZ ;  /* 0x00002040763d7810 */ /* 0x000fe40007fbe0ff */
[----:B------:R-:W-:Y:S02]  /*139f0*/  SHF.R.U64 R52, R52, 0x3, RZ ;  /* 0x0000000334347819 */ /* 0x000fe400000012ff */
[----:B------:R-:W-:Y:S01]  /*13a00*/  LOP3.LUT R44, R44, R45, RZ, 0x3c, !PT ;  /* 0x0000002d2c2c7212 */ /* 0x000fe200078e3cff */
[----:B------:R-:W-:Y:S01]  /*13a10*/  IMAD.X R45, RZ, RZ, R119, P0 ;  /* 0x000000ffff2d7224 */ /* 0x000fe200000e0677 */
[----:B0-----:R-:W-:-:S02]  /*13a20*/  LOP3.LUT R64, R65, 0x380, RZ, 0xc0, !PT ;  /* 0x0000038041407812 */ /* 0x001fc400078ec0ff */
[----:B------:R-:W-:Y:S01]  /*13a30*/  LOP3.LUT R56, R56, R57, RZ, 0x3c, !PT ;  /* 0x0000003938387212 */ /* 0x000fe200078e3cff */
[--C-:B------:R-:W-:Y:S01]  /*13a40*/  IMAD.X R57, RZ, RZ, R119.reuse, P6 ;  /* 0x000000ffff397224 */ /* 0x100fe200030e0677 */
[----:B------:R-:W-:Y:S02]  /*13a50*/  LOP3.LUT R68, R69, 0x380, RZ, 0xc0, !PT ;  /* 0x0000038045447812 */ /* 0x000fe400078ec0ff */
[----:B------:R-:W-:Y:S01]  /*13a60*/  LOP3.LUT R48, R48, R49, RZ, 0x3c, !PT ;  /* 0x0000003130307212 */ /* 0x000fe200078e3cff */
[--C-:B------:R-:W-:Y:S01]  /*13a70*/  IMAD.X R49, RZ, RZ, R119.reuse, P4 ;  /* 0x000000ffff317224 */ /* 0x100fe200020e0677 */
[----:B------:R-:W-:Y:S02]  /*13a80*/  LOP3.LUT R60, R61, 0x380, RZ, 0xc0, !PT ;  /* 0x000003803d3c7812 */ /* 0x000fe400078ec0ff */
[----:B------:R-:W-:Y:S01]  /*13a90*/  LOP3.LUT R52, R52, R53, RZ, 0x3c, !PT ;  /* 0x0000003534347212 */ /* 0x000fe200078e3cff */
[----:B------:R-:W-:Y:S01]  /*13aa0*/  IMAD.X R53, RZ, RZ, R119, P3 ;  /* 0x000000ffff357224 */ /* 0x000fe200018e0677 */
[----:B------:R-:W-:-:S02]  /*13ab0*/  IADD3 R73, P0, R118, 0x4020, RZ ;  /* 0x0000402076497810 */ /* 0x000fc40007f1e0ff */
[----:B------:R-:W-:Y:S02]  /*13ac0*/  IADD3 R179, P6, R118, 0x6000, RZ ;  /* 0x0000600076b37810 */ /* 0x000fe40007fde0ff */
[----:B------:R-:W-:Y:S02]  /*13ad0*/  SHF.R.U64 R64, R64, 0x3, RZ ;  /* 0x0000000340407819 */ /* 0x000fe400000012ff */
[C---:B------:R-:W-:Y:S01]  /*13ae0*/  IADD3 R99, P4, R118.reuse, 0x4040, RZ ;  /* 0x0000404076637810 */ /* 0x040fe20007f9e0ff */
[----:B------:R-:W-:Y:S01]  /*13af0*/  IMAD.X R107, RZ, RZ, R119, P6 ;  /* 0x000000ffff6b7224 */ /* 0x000fe200030e0677 */
[----:B------:R-:W-:Y:S02]  /*13b00*/  IADD3 R103, P3, R118, 0x4060, RZ ;  /* 0x0000406076677810 */ /* 0x000fe40007f7e0ff */
[----:B------:R-:W-:Y:S02]  /*13b10*/  SHF.R.U64 R68, R68, 0x3, RZ ;  /* 0x0000000344447819 */ /* 0x000fe400000012ff */
[----:B------:R-:W-:-:S02]  /*13b20*/  LOP3.LUT R23, R118, 0x380, RZ, 0xc0, !PT ;  /* 0x0000038076177812 */ /* 0x000fc400078ec0ff */
[----:B------:R-:W-:Y:S02]  /*13b30*/  SHF.R.U64 R60, R60, 0x3, RZ ;  /* 0x000000033c3c7819 */ /* 0x000fe400000012ff */
[----:B------:R-:W-:Y:S02]  /*13b40*/  LOP3.LUT R72, R73, 0x380, RZ, 0xc0, !PT ;  /* 0x0000038049487812 */ /* 0x000fe400078ec0ff */
[----:B------:R-:W-:Y:S02]  /*13b50*/  LOP3.LUT R4, R179, 0x380, RZ, 0xc0, !PT ;  /* 0x00000380b3047812 */ /* 0x000fe400078ec0ff */
[----:B------:R-:W-:Y:S01]  /*13b60*/  LOP3.LUT R64, R64, R65, RZ, 0x3c, !PT ;  /* 0x0000004140407212 */ /* 0x000fe200078e3cff */
[----:B------:R-:W-:Y:S01]  /*13b70*/  IMAD.X R65, RZ, RZ, R119, P2 ;  /* 0x000000ffff417224 */ /* 0x000fe200010e0677 */
[----:B------:R-:W-:Y:S02]  /*13b80*/  LOP3.LUT R98, R99, 0x380, RZ, 0xc0, !PT ;  /* 0x0000038063627812 */ /* 0x000fe400078ec0ff */
[----:B------:R-:W-:-:S02]  /*13b90*/  LOP3.LUT R102, R103, 0x380, RZ, 0xc0, !PT ;  /* 0x0000038067667812 */ /* 0x000fc400078ec0ff */
[----:B------:R-:W-:Y:S01]  /*13ba0*/  LOP3.LUT R68, R68, R69, RZ, 0x3c, !PT ;  /* 0x0000004544447212 */ /* 0x000fe200078e3cff */
[--C-:B------:R-:W-:Y:S01]  /*13bb0*/  IMAD.X R69, RZ, RZ, R119.reuse, P1 ;  /* 0x000000ffff457224 */ /* 0x100fe200008e0677 */
[----:B------:R-:W-:Y:S02]  /*13bc0*/  SHF.R.U64 R23, R23, 0x3, RZ ;  /* 0x0000000317177819 */ /* 0x000fe400000012ff */
[----:B------:R-:W-:Y:S01]  /*13bd0*/  LOP3.LUT R60, R60, R61, RZ, 0x3c, !PT ;  /* 0x0000003d3c3c7212 */ /* 0x000fe200078e3cff */
[----:B------:R-:W-:Y:S01]  /*13be0*/  IMAD.X R61, RZ, RZ, R119, P5 ;  /* 0x000000ffff3d7224 */ /* 0x000fe200028e0677 */
[----:B------:R-:W-:Y:S02]  /*13bf0*/  SHF.R.U64 R72, R72, 0x3, RZ ;  /* 0x0000000348487819 */ /* 0x000fe400000012ff */
[----:B------:R-:W-:Y:S02]  /*13c00*/  IADD3 R22, P2, R118, 0x6040, RZ ;  /* 0x0000604076167810 */ /* 0x000fe40007f5e0ff */
[----:B------:R-:W-:-:S02]  /*13c10*/  SHF.R.U64 R4, R4, 0x3, RZ ;  /* 0x0000000304047819 */ /* 0x000fc400000012ff */
[----:B------:R-:W-:Y:S01]  /*13c20*/  IADD3 R20, P1, R118, 0x6060, RZ ;  /* 0x0000606076147810 */ /* 0x000fe20007f3e0ff */
[--C-:B------:R-:W-:Y:S01]  /*13c30*/  IMAD.X R115, RZ, RZ, R119.reuse, P2 ;  /* 0x000000ffff737224 */ /* 0x100fe200010e0677 */
[----:B------:R-:W-:Y:S02]  /*13c40*/  SHF.R.U64 R98, R98, 0x3, RZ ;  /* 0x0000000362627819 */ /* 0x000fe400000012ff */
[----:B------:R-:W-:Y:S02]  /*13c50*/  SHF.R.U64 R102, R102, 0x3, RZ ;  /* 0x0000000366667819 */ /* 0x000fe400000012ff */
[----:B------:R-:W-:Y:S02]  /*13c60*/  IADD3 R12, P5, R118, 0x6020, RZ ;  /* 0x00006020760c7810 */ /* 0x000fe40007fbe0ff */
[----:B------:R-:W-:Y:S01]  /*13c70*/  LOP3.LUT R118, R23, R118, RZ, 0x3c, !PT ;  /* 0x0000007617767212 */ /* 0x000fe200078e3cff */
[--C-:B------:R-:W-:Y:S01]  /*13c80*/  IMAD.X R23, RZ, RZ, R119.reuse, P1 ;  /* 0x000000ffff177224 */ /* 0x100fe200008e0677 */
[----:B------:R-:W-:Y:S01]  /*13c90*/  LOP3.LUT R72, R72, R73, RZ, 0x3c, !PT ;  /* 0x0000004948487212 */ /* 0x000fe200078e3cff */
[--C-:B------:R-:W-:Y:S01]  /*13ca0*/  IMAD.X R73, RZ, RZ, R119.reuse, P0 ;  /* 0x000000ffff497224 */ /* 0x100fe200000e0677 */
[----:B------:R-:W-:Y:S01]  /*13cb0*/  LOP3.LUT R106, R4, R179, RZ, 0x3c, !PT ;  /* 0x000000b3046a7212 */ /* 0x000fe200078e3cff */
[----:B------:R-:W-:Y:S01]  /*13cc0*/  IMAD.X R111, RZ, RZ, R119, P5 ;  /* 0x000000ffff6f7224 */ /* 0x000fe200028e0677 */
[----:B------:R-:W-:-:S02]  /*13cd0*/  LOP3.LUT R0, R22, 0x380, RZ, 0xc0, !PT ;  /* 0x0000038016007812 */ /* 0x000fc400078ec0ff */
[----:B------:R-:W-:Y:S02]  /*13ce0*/  LOP3.LUT R179, R20, 0x380, RZ, 0xc0, !PT ;  /* 0x0000038014b37812 */ /* 0x000fe400078ec0ff */
[----:B------:R-:W-:Y:S01]  /*13cf0*/  LOP3.LUT R98, R98, R99, RZ, 0x3c, !PT ;  /* 0x0000006362627212 */ /* 0x000fe200078e3cff */
[--C-:B------:R-:W-:Y:S01]  /*13d00*/  IMAD.X R99, RZ, RZ, R119.reuse, P4 ;  /* 0x000000ffff637224 */ /* 0x100fe200020e0677 */
[----:B------:R-:W-:Y:S01]  /*13d10*/  LOP3.LUT R102, R102, R103, RZ, 0x3c, !PT ;  /* 0x0000006766667212 */ /* 0x000fe200078e3cff */
[----:B------:R-:W-:Y:S01]  /*13d20*/  IMAD.X R103, RZ, RZ, R119, P3 ;  /* 0x000000ffff677224 */ /* 0x000fe200018e0677 */
[----:B------:R-:W-:Y:S02]  /*13d30*/  ISETP.NE.U32.AND P0, PT, RZ, UR4, PT ;  /* 0x00000004ff007c0c */ /* 0x000fe4000bf05070 */
[----:B------:R-:W-:Y:S02]  /*13d40*/  MOV R118, R118 ;  /* 0x0000007600767202 */ /* 0x000fe40000000f00 */
[----:B------:R-:W-:Y:S01]  /*13d50*/  F2FP.BF16.F32.PACK_AB R4, R176, R178 ;  /* 0x000000b2b004723e */ /* 0x000fe200000010ff */
[----:B------:R-:W-:Y:S01]  /*13d60*/  BAR.SYNC.DEFER_BLOCKING 0x1, 0x100 ;  /* 0x0044000000007b1d */ /* 0x000fe20000010000 */
[----:B------:R-:W-:-:S02]  /*13d70*/  LOP3.LUT R119, R12, 0x380, RZ, 0xc0, !PT ;  /* 0x000003800c777812 */ /* 0x000fc400078ec0ff */
[----:B------:R-:W-:Y:S02]  /*13d80*/  SHF.R.U64 R177, R0, 0x3, RZ ;  /* 0x0000000300b17819 */ /* 0x000fe400000012ff */
[----:B------:R-:W-:Y:S02]  /*13d90*/  SHF.R.U64 R179, R179, 0x3, RZ ;  /* 0x00000003b3b37819 */ /* 0x000fe400000012ff */
[----:B------:R-:W-:Y:S01]  /*13da0*/  ISETP.NE.AND.EX P0, PT, RZ, UR5, PT, P0 ;  /* 0x00000005ff007c0c */ /* 0x000fe2000bf05300 */
[----:B------:R-:W-:Y:S01]  /*13db0*/  ULDC.64 UR4, c[0x0][0xc08] ;  /* 0x0003020000047ab9 */ /* 0x000fe20000000a00 */
[----:B------:R-:W-:Y:S02]  /*13dc0*/  SHF.R.U64 R119, R119, 0x3, RZ ;  /* 0x0000000377777819 */ /* 0x000fe400000012ff */
[----:B------:R-:W-:Y:S02]  /*13dd0*/  LOP3.LUT R114, R177, R22, RZ, 0x3c, !PT ;  /* 0x00000016b1727212 */ /* 0x000fe400078e3cff */
[----:B------:R-:W-:-:S02]  /*13de0*/  LOP3.LUT R22, R179, R20, RZ, 0x3c, !PT ;  /* 0x00000014b3167212 */ /* 0x000fc400078e3cff */
[----:B------:R-:W-:Y:S02]  /*13df0*/  ISETP.NE.U32.AND P6, PT, RZ, UR4, PT ;  /* 0x00000004ff007c0c */ /* 0x000fe4000bfc5070 */
[----:B------:R-:W-:Y:S02]  /*13e00*/  MOV R41, R40 ;  /* 0x0000002800297202 */ /* 0x000fe40000000f00 */
[----:B------:R-:W-:Y:S02]  /*13e10*/  LOP3.LUT R110, R119, R12, RZ, 0x3c, !PT ;  /* 0x0000000c776e7212 */ /* 0x000fe400078e3cff */
[----:B------:R-:W-:Y:S02]  /*13e20*/  MOV R44, R44 ;  /* 0x0000002c002c7202 */ /* 0x000fe40000000f00 */
[----:B------:R-:W-:Y:S01]  /*13e30*/  MOV R48, R48 ;  /* 0x0000003000307202 */ /* 0x000fe20000000f00 */
[----:B------:R0:W-:Y:S01]  /*13e40*/  STSM.16.M88.4 [R118], R4 ;  /* 0x0000000476007844 */ /* 0x0001e20000000200 */
[----:B------:R-:W-:-:S02]  /*13e50*/  F2FP.BF16.F32.PACK_AB R12, R166, R169 ;  /* 0x000000a9a60c723e */ /* 0x000fc400000010ff */
[----:B------:R-:W-:Y:S02]  /*13e60*/  ISETP.NE.AND.EX P6, PT, RZ, UR5, PT, P6 ;  /* 0x00000005ff007c0c */ /* 0x000fe4000bfc5360 */
[----:B------:R-:W-:Y:S02]  /*13e70*/  MOV R52, R52 ;  /* 0x0000003400347202 */ /* 0x000fe40000000f00 */
[----:B------:R-:W-:Y:S02]  /*13e80*/  F2FP.BF16.F32.PACK_AB R20, R163, R165 ;  /* 0x000000a5a314723e */ /* 0x000fe400000010ff */
[----:B------:R-:W-:Y:S02]  /*13e90*/  MOV R56, R56 ;  /* 0x0000003800387202 */ /* 0x000fe40000000f00 */
[----:B------:R-:W-:Y:S02]  /*13ea0*/  MOV R60, R60 ;  /* 0x0000003c003c7202 */ /* 0x000fe40000000f00 */
[----:B------:R-:W-:-:S02]  /*13eb0*/  MOV R64, R64 ;  /* 0x0000004000407202 */ /* 0x000fc40000000f00 */
[----:B------:R-:W-:Y:S02]  /*13ec0*/  F2FP.BF16.F32.PACK_AB R89, R91, R90 ;  /* 0x0000005a5b59723e */ /* 0x000fe400000010ff */
[----:B0-----:R-:W-:Y:S02]  /*13ed0*/  F2FP.BF16.F32.PACK_AB R4, R173, R175 ;  /* 0x000000afad04723e */ /* 0x001fe400000010ff */
[----:B------:R-:W-:Y:S02]  /*13ee0*/  F2FP.BF16.F32.PACK_AB R5, R35, R34 ;  /* 0x000000222305723e */ /* 0x000fe400000010ff */
[----:B------:R-:W-:Y:S02]  /*13ef0*/  F2FP.BF16.F32.PACK_AB R6, R171, R174 ;  /* 0x000000aeab06723e */ /* 0x000fe400000010ff */
[----:B------:R-:W-:Y:S02]  /*13f00*/  F2FP.BF16.F32.PACK_AB R7, R39, R38 ;  /* 0x000000262707723e */ /* 0x000fe400000010ff */
[----:B------:R-:W-:-:S02]  /*13f10*/  MOV R34, R22 ;  /* 0x0000001600227202 */ /* 0x000fc40000000f00 */
[----:B------:R-:W-:Y:S01]  /*13f20*/  F2FP.BF16.F32.PACK_AB R22, R161, R164 ;  /* 0x000000a4a116723e */ /* 0x000fe200000010ff */
[----:B------:R0:W-:Y:S01]  /*13f30*/  STSM.16.M88.4 [R41], R4 ;  /* 0x0000000429007844 */ /* 0x0001e20000000200 */
[----:B------:R-:W-:Y:S02]  /*13f40*/  F2FP.BF16.F32.PACK_AB R23, R63, R62 ;  /* 0x0000003e3f17723e */ /* 0x000fe400000010ff */
[----:B------:R-:W-:Y:S01]  /*13f50*/  MOV R68, R68 ;  /* 0x0000004400447202 */ /* 0x000fe20000000f00 */
[----:B------:R-:W-:Y:S01]  /*13f60*/  STSM.16.M88.4 [R44], R8 ;  /* 0x000000082c007844 */ /* 0x000fe20000000200 */
[----:B---3--:R-:W-:Y:S02]  /*13f70*/  MOV R24, R98 ;  /* 0x0000006200187202 */ /* 0x008fe40000000f00 */
[----:B------:R-:W-:Y:S01]  /*13f80*/  F2FP.BF16.F32.PACK_AB R90, R93, R92 ;  /* 0x0000005c5d5a723e */ /* 0x000fe200000010ff */
[----:B------:R-:W-:Y:S01]  /*13f90*/  STSM.16.M88.4 [R48], R12 ;  /* 0x0000000c30007844 */ /* 0x000fe20000000200 */
[----:B------:R-:W-:-:S02]  /*13fa0*/  F2FP.BF16.F32.PACK_AB R91, R95, R94 ;  /* 0x0000005e5f5b723e */ /* 0x000fc400000010ff */
[----:B------:R-:W-:Y:S01]  /*13fb0*/  F2FP.BF16.F32.PACK_AB R96, R97, R96 ;  /* 0x000000606160723e */ /* 0x000fe200000010ff */
[----:B------:R-:W-:Y:S01]  /*13fc0*/  STSM.16.M88.4 [R52], R20 ;  /* 0x0000001434007844 */ /* 0x000fe20000000200 */
[----:B------:R-:W-:Y:S02]  /*13fd0*/  MOV R72, R72 ;  /* 0x0000004800487202 */ /* 0x000fe40000000f00 */
[----:B------:R-:W-:Y:S01]  /*13fe0*/  MOV R40, R106 ;  /* 0x0000006a00287202 */ /* 0x000fe20000000f00 */
[----:B------:R-:W-:Y:S01]  /*13ff0*/  STSM.16.M88.4 [R56], R28 ;  /* 0x0000001c38007844 */ /* 0x000fe20000000200 */
[----:B0-----:R-:W-:Y:S02]  /*14000*/  F2FP.BF16.F32.PACK_AB R4, R156, R159 ;  /* 0x0000009f9c04723e */ /* 0x001fe400000010ff */
[----:B------:R-:W-:Y:S02]  /*14010*/  F2FP.BF16.F32.PACK_AB R5, R75, R74 ;  /* 0x0000004a4b05723e */ /* 0x000fe400000010ff */
[----:B------:R-:W-:-:S02]  /*14020*/  F2FP.BF16.F32.PACK_AB R6, R77, R157 ;  /* 0x0000009d4d06723e */ /* 0x000fc400000010ff */
[----:B------:R-:W-:Y:S02]  /*14030*/  F2FP.BF16.F32.PACK_AB R7, R79, R78 ;  /* 0x0000004e4f07723e */ /* 0x000fe400000010ff */
[----:B------:R-:W-:Y:S02]  /*14040*/  F2FP.BF16.F32.PACK_AB R97, R42, R33 ;  /* 0x000000212a61723e */ /* 0x000fe400000010ff */
[----:B------:R-:W-:Y:S01]  /*14050*/  F2FP.BF16.F32.PACK_AB R98, R101, R100 ;  /* 0x000000646562723e */ /* 0x000fe200000010ff */
[----:B------:R0:W-:Y:S01]  /*14060*/  STSM.16.M88.4 [R60], R4 ;  /* 0x000000043c007844 */ /* 0x0001e20000000200 */
[----:B------:R-:W-:Y:S02]  /*14070*/  F2FP.BF16.F32.PACK_AB R99, R50, R46 ;  /* 0x0000002e3263723e */ /* 0x000fe400000010ff */
[----:B------:R-:W-:Y:S01]  /*14080*/  F2FP.BF16.F32.PACK_AB R104, R105, R104 ;  /* 0x000000686968723e */ /* 0x000fe200000010ff */
[----:B------:R-:W-:Y:S01]  /*14090*/  STSM.16.M88.4 [R64], R80 ;  /* 0x0000005040007844 */ /* 0x000fe20000000200 */
[----:B------:R-:W-:-:S02]  /*140a0*/  MOV R0, R114 ;  /* 0x0000007200007202 */ /* 0x000fc40000000f00 */
[----:B------:R-:W-:Y:S01]  /*140b0*/  F2FP.BF16.F32.PACK_AB R105, R58, R54 ;  /* 0x000000363a69723e */ /* 0x000fe200000010ff */
[----:B------:R-:W-:Y:S01]  /*140c0*/  STSM.16.M88.4 [R68], R88 ;  /* 0x0000005844007844 */ /* 0x000fe20000000200 */
[----:B------:R-:W-:Y:S02]  /*140d0*/  F2FP.BF16.F32.PACK_AB R106, R109, R108 ;  /* 0x0000006c6d6a723e */ /* 0x000fe400000010ff */
[----:B------:R-:W-:Y:S01]  /*140e0*/  F2FP.BF16.F32.PACK_AB R107, R76, R66 ;  /* 0x000000424c6b723e */ /* 0x000fe200000010ff */
[----:B------:R-:W-:Y:S01]  /*140f0*/  STSM.16.M88.4 [R72], R96 ;  /* 0x0000006048007844 */ /* 0x000fe20000000200 */
[----:B------:R-:W-:Y:S02]  /*14100*/  F2FP.BF16.F32.PACK_AB R112, R113, R112 ;  /* 0x000000707170723e */ /* 0x000fe400000010ff */
[----:B------:R-:W-:Y:S01]  /*14110*/  F2FP.BF16.F32.PACK_AB R120, R121, R120 ;  /* 0x000000787978723e */ /* 0x000fe200000010ff */
[----:B------:R3:W-:Y:S01]  /*14120*/  STSM.16.M88.4 [R24], R104 ;  /* 0x0000006818007844 */ /* 0x0007e20000000200 */
[----:B------:R-:W-:Y:S01]  /*14130*/  MOV R102, R102 ;  /* 0x0000006600667202 */ /* 0x000fe20000000f00 */
[----:B0-----:R-:W0:Y:S01]  /*14140*/  LDC.64 R4, c[0x0][0xc00] ;  /* 0x00030000ff047b82 */ /* 0x001e220000000a00 */
[----:B------:R-:W-:-:S02]  /*14150*/  F2FP.BF16.F32.PACK_AB R113, R153, R152 ;  /* 0x000000989971723e */ /* 0x000fc400000010ff */
[----:B------:R-:W-:Y:S02]  /*14160*/  F2FP.BF16.F32.PACK_AB R114, R117, R116 ;  /* 0x000000747572723e */ /* 0x000fe400000010ff */
[----:B------:R-:W-:Y:S02]  /*14170*/  F2FP.BF16.F32.PACK_AB R115, R155, R154 ;  /* 0x0000009a9b73723e */ /* 0x000fe400000010ff */
[----:B------:R-:W-:Y:S01]  /*14180*/  F2FP.BF16.F32.PACK_AB R121, R123, R122 ;  /* 0x0000007a7b79723e */ /* 0x000fe200000010ff */
[----:B------:R-:W4:Y:S01]  /*14190*/  @P6 LDC.64 R6, c[0x0][0xc08] ;  /* 0x00030200ff066b82 */ /* 0x000f220000000a00 */
[----:B------:R-:W-:Y:S01]  /*141a0*/  F2FP.BF16.F32.PACK_AB R128, R129, R128 ;  /* 0x000000808180723e */ /* 0x000fe200000010ff */
[----:B------:R-:W-:Y:S01]  /*141b0*/  STSM.16.M88.4 [R102], R112 ;  /* 0x0000007066007844 */ /* 0x000fe20000000200 */
[----:B------:R-:W-:Y:S02]  /*141c0*/  F2FP.BF16.F32.PACK_AB R122, R125, R124 ;  /* 0x0000007c7d7a723e */ /* 0x000fe400000010ff */
[----:B------:R-:W-:-:S02]  /*141d0*/  F2FP.BF16.F32.PACK_AB R123, R127, R126 ;  /* 0x0000007e7f7b723e */ /* 0x000fc400000010ff */
[----:B------:R-:W-:Y:S02]  /*141e0*/  F2FP.BF16.F32.PACK_AB R136, R137, R136 ;  /* 0x000000888988723e */ /* 0x000fe400000010ff */
[----:B------:R-:W-:Y:S01]  /*141f0*/  F2FP.BF16.F32.PACK_AB R144, R145, R144 ;  /* 0x000000909190723e */ /* 0x000fe200000010ff */
[----:B------:R-:W-:Y:S01]  /*14200*/  STSM.16.M88.4 [R40], R120 ;  /* 0x0000007828007844 */ /* 0x000fe20000000200 */
[----:B------:R-:W-:Y:S01]  /*14210*/  F2FP.BF16.F32.PACK_AB R129, R131, R130 ;  /* 0x000000828381723e */ /* 0x000fe200000010ff */
[----:B------:R-:W-:Y:S01]  /*14220*/  ULDC UR4, c[0x0][0xa88] ;  /* 0x0002a20000047ab9 */ /* 0x000fe20000000800 */
[----:B------:R-:W-:Y:S01]  /*14230*/  MOV R110, R110 ;  /* 0x0000006e006e7202 */ /* 0x000fe20000000f00 */
[----:B---3--:R-:W-:Y:S01]  /*14240*/  IMAD.MOV.U32 R24, RZ, RZ, RZ ;  /* 0x000000ffff187224 */ /* 0x008fe200078e00ff */
[----:B------:R-:W-:Y:S01]  /*14250*/  F2FP.BF16.F32.PACK_AB R130, R133, R132 ;  /* 0x000000848582723e */ /* 0x000fe200000010ff */
[----:B0-----:R-:W-:Y:S01]  /*14260*/  IMAD.WIDE R10, R205, 0x4, R4 ;  /* 0x00000004cd0a7825 */ /* 0x001fe200078e0204 */
[----:B------:R-:W-:-:S02]  /*14270*/  F2FP.BF16.F32.PACK_AB R131, R135, R134 ;  /* 0x000000868783723e */ /* 0x000fc400000010ff */
[----:B------:R-:W-:Y:S02]  /*14280*/  F2FP.BF16.F32.PACK_AB R137, R139, R138 ;  /* 0x0000008a8b89723e */ /* 0x000fe400000010ff */
[----:B------:R-:W-:Y:S01]  /*14290*/  F2FP.BF16.F32.PACK_AB R138, R141, R140 ;  /* 0x0000008c8d8a723e */ /* 0x000fe200000010ff */
[----:B------:R-:W-:Y:S01]  /*142a0*/  STSM.16.M88.4 [R110], R128 ;  /* 0x000000806e007844 */ /* 0x000fe20000000200 */
[----:B------:R-:W-:Y:S02]  /*142b0*/  F2FP.BF16.F32.PACK_AB R139, R143, R142 ;  /* 0x0000008e8f8b723e */ /* 0x000fe400000010ff */
[----:B------:R-:W-:Y:S02]  /*142c0*/  F2FP.BF16.F32.PACK_AB R145, R147, R146 ;  /* 0x000000929391723e */ /* 0x000fe400000010ff */
[----:B------:R-:W-:Y:S01]  /*142d0*/  F2FP.BF16.F32.PACK_AB R146, R149, R148 ;  /* 0x000000949592723e */ /* 0x000fe200000010ff */
[----:B------:R0:W-:Y:S01]  /*142e0*/  STSM.16.M88.4 [R0], R136 ;  /* 0x0000008800007844 */ /* 0x0001e20000000200 */
[----:B------:R-:W-:-:S05]  /*142f0*/  F2FP.BF16.F32.PACK_AB R147, R151, R150 ;  /* 0x000000969793723e */ /* 0x000fca00000010ff */
[----:B------:R3:W-:Y:S01]  /*14300*/  STSM.16.M88.4 [R34], R144 ;  /* 0x0000009022007844 */ /* 0x0007e20000000200 */
[----:B------:R-:W-:Y:S01]  /*14310*/  BAR.SYNC.DEFER_BLOCKING 0x1, 0x100 ;  /* 0x0044000000007b1d */ /* 0x000fe20000010000 */
[----:B----4-:R-:W-:-:S04]  /*14320*/  @P6 IMAD.WIDE R6, R205, 0x4, R6 ;  /* 0x00000004cd066825 */ /* 0x010fc800078e0206 */
[----:B0-----:R-:W-:Y:S01]  /*14330*/  IMAD.U32 R0, RZ, RZ, UR4 ;  /* 0x00000004ff007e24 */ /* 0x001fe2000f8e00ff */
[----:B------:R0:W5:Y:S01]  /*14340*/  @P0 LDG.E R24, desc[UR42][R10.64] ;  /* 0x0000002a0a180981 */ /* 0x000162000c1e1900 */
[----:B------:R-:W-:-:S04]  /*14350*/  IMAD R5, R221, 0x40, R200 ;  /* 0x00000040dd057824 */ /* 0x000fc800078e02c8 */
        /* <DEDUP_REMOVED lines=22> */
[C---:B------:R-:W-:Y:S02]  /*144c0*/  IADD3 R35, P5, R4.reuse, 0x5000, RZ ;  /* 0x0000500004237810 */ /* 0x040fe40007fbe0ff */
[----:B------:R-:W-:-:S02]  /*144d0*/  IADD3 R37, P1, R4, 0x6000, RZ ;  /* 0x0000600004257810 */ /* 0x000fc40007f3e0ff */
[C---:B------:R-:W-:Y:S02]  /*144e0*/  IADD3 R41, P2, R4.reuse, 0x7000, RZ ;  /* 0x0000700004297810 */ /* 0x040fe40007f5e0ff */
[C---:B------:R-:W-:Y:S02]  /*144f0*/  IADD3 R45, P3, R4.reuse, 0x8000, RZ ;  /* 0x00008000042d7810 */ /* 0x040fe40007f7e0ff */
[----:B------:R-:W-:Y:S02]  /*14500*/  IADD3 R49, P4, R4, 0x9000, RZ ;  /* 0x0000900004317810 */ /* 0x000fe40007f9e0ff */
[----:B------:R-:W-:Y:S02]  /*14510*/  P2R R14, PR, RZ, 0x20 ;  /* 0x00000020ff0e7803 */ /* 0x000fe40000000000 */
[----:B---3--:R-:W-:Y:S02]  /*14520*/  LOP3.LUT R34, R35, 0x380, RZ, 0xc0, !PT ;  /* 0x0000038023227812 */ /* 0x008fe400078ec0ff */
[----:B------:R-:W-:-:S02]  /*14530*/  LOP3.LUT R36, R37, 0x380, RZ, 0xc0, !PT ;  /* 0x0000038025247812 */ /* 0x000fc400078ec0ff */
[----:B------:R-:W-:Y:S02]  /*14540*/  LOP3.LUT R40, R41, 0x380, RZ, 0xc0, !PT ;  /* 0x0000038029287812 */ /* 0x000fe400078ec0ff */
[----:B------:R-:W-:Y:S02]  /*14550*/  LOP3.LUT R44, R45, 0x380, RZ, 0xc0, !PT ;  /* 0x000003802d2c7812 */ /* 0x000fe400078ec0ff */
[----:B------:R-:W-:Y:S02]  /*14560*/  LOP3.LUT R48, R49, 0x380, RZ, 0xc0, !PT ;  /* 0x0000038031307812 */ /* 0x000fe400078ec0ff */
[----:B------:R-:W-:Y:S02]  /*14570*/  IADD3 R53, P5, R4, 0xa000, RZ ;  /* 0x0000a00004357810 */ /* 0x000fe40007fbe0ff */
[----:B------:R-:W-:Y:S02]  /*14580*/  SHF.R.U64 R34, R34, 0x3, RZ ;  /* 0x0000000322227819 */ /* 0x000fe400000012ff */
[----:B------:R-:W-:-:S02]  /*14590*/  SHF.R.U64 R36, R36, 0x3, RZ ;  /* 0x0000000324247819 */ /* 0x000fc400000012ff */
[----:B------:R-:W-:Y:S02]  /*145a0*/  LOP3.LUT R52, R53, 0x380, RZ, 0xc0, !PT ;  /* 0x0000038035347812 */ /* 0x000fe400078ec0ff */
[----:B------:R-:W-:Y:S02]  /*145b0*/  SHF.R.U64 R40, R40, 0x3, RZ ;  /* 0x0000000328287819 */ /* 0x000fe400000012ff */
[----:B------:R-:W-:Y:S02]  /*145c0*/  SHF.R.U64 R44, R44, 0x3, RZ ;  /* 0x000000032c2c7819 */ /* 0x000fe400000012ff */
[----:B------:R-:W-:Y:S02]  /*145d0*/  SHF.R.U64 R48, R48, 0x3, RZ ;  /* 0x0000000330307819 */ /* 0x000fe400000012ff */
[----:B------:R-:W-:Y:S02]  /*145e0*/  LOP3.LUT R34, R34, R35, RZ, 0x3c, !PT ;  /* 0x0000002322227212 */ /* 0x000fe400078e3cff */
[----:B------:R-:W-:-:S02]  /*145f0*/  LOP3.LUT R36, R36, R37, RZ, 0x3c, !PT ;  /* 0x0000002524247212 */ /* 0x000fc400078e3cff */
[----:B------:R-:W-:Y:S02]  /*14600*/  LOP3.LUT R40, R40, R41, RZ, 0x3c, !PT ;  /* 0x0000002928287212 */ /* 0x000fe400078e3cff */
[----:B------:R-:W-:Y:S02]  /*14610*/  LOP3.LUT R44, R44, R45, RZ, 0x3c, !PT ;  /* 0x0000002d2c2c7212 */ /* 0x000fe400078e3cff */
[----:B------:R-:W-:Y:S02]  /*14620*/  LOP3.LUT R48, R48, R49, RZ, 0x3c, !PT ;  /* 0x0000003130307212 */ /* 0x000fe400078e3cff */
[----:B------:R-:W-:Y:S01]  /*14630*/  SHF.R.U64 R52, R52, 0x3, RZ ;  /* 0x0000000334347819 */ /* 0x000fe200000012ff */
[----:B0-----:R-:W-:Y:S06]  /*14640*/  @P6 BRA `(.L_x_6020) ;  /* 0x0000000000106947 */ /* 0x001fec0003800000 */
[----:B------:R-:W-:Y:S05]  /*14650*/  @!P0 BRA `(.L_x_6020) ;  /* 0x00000000000c8947 */ /* 0x000fea0003800000 */
[----:B------:R-:W3:Y:S04]  /*14660*/  LDG.E R7, desc[UR42][R10.64] ;  /* 0x0000002a0a077981 */ /* 0x000ee8000c1e1900 */
[----:B-----5:R-:W3:Y:S02]  /*14670*/  LDG.E R0, desc[UR42][R10.64+0x4] ;  /* 0x0000042a0a007981 */ /* 0x020ee4000c1e1900 */
[----:B---3--:R-:W-:-:S07]  /*14680*/  IMAD.IADD R0, R0, 0x1, -R7 ;  /* 0x0000000100007824 */ /* 0x008fce00078e0a07 */
.L_x_6020:
[----:B------:R-:W0:Y:S01]  /*14690*/  SHFL.IDX PT, R6, R222, RZ, 0x1f ;  /* 0x00001fffde067589 */ /* 0x000e2200000e0000 */
[----:B------:R-:W-:Y:S01]  /*146a0*/  ISETP.NE.AND P6, PT, R14, RZ, PT ;  /* 0x000000ff0e00720c */ /* 0x000fe20003fc5270 */
[--C-:B------:R-:W-:Y:S01]  /*146b0*/  IMAD.X R49, RZ, RZ, R5.reuse, P4 ;  /* 0x000000ffff317224 */ /* 0x100fe200020e0605 */
[----:B------:R-:W-:Y:S01]  /*146c0*/  LOP3.LUT R52, R52, R53, RZ, 0x3c, !PT ;  /* 0x0000003534347212 */ /* 0x000fe200078e3cff */
        /* <DEDUP_REMOVED lines=9> */
[----:B------:R-:W-:-:S02]  /*14760*/  LOP3.LUT R7, R4, 0x380, RZ, 0xc0, !PT ;  /* 0x0000038004077812 */ /* 0x000fc400078ec0ff */
[----:B------:R-:W-:Y:S02]  /*14770*/  IADD3 R11, P5, R4, 0xf000, RZ ;  /* 0x0000f000040b7810 */ /* 0x000fe40007fbe0ff */
[----:B------:R-:W-:Y:S02]  /*14780*/  LOP3.LUT R56, R57, 0x380, RZ, 0xc0, !PT ;  /* 0x0000038039387812 */ /* 0x000fe400078ec0ff */
[----:B------:R-:W-:Y:S01]  /*14790*/  LOP3.LUT R60, R61, 0x380, RZ, 0xc0, !PT ;  /* 0x000003803d3c7812 */ /* 0x000fe200078ec0ff */
[----:B------:R-:W-:Y:S01]  /*147a0*/  IMAD.X R73, RZ, RZ, R5, P5 ;  /* 0x000000ffff497224 */ /* 0x000fe200028e0605 */
[----:B------:R-:W-:Y:S02]  /*147b0*/  LOP3.LUT R64, R65, 0x380, RZ, 0xc0, !PT ;  /* 0x0000038041407812 */ /* 0x000fe400078ec0ff */
[----:B------:R-:W-:Y:S02]  /*147c0*/  LOP3.LUT R68, R69, 0x380, RZ, 0xc0, !PT ;  /* 0x0000038045447812 */ /* 0x000fe400078ec0ff */
[----:B0-----:R-:W-:-:S02]  /*147d0*/  ISETP.NE.AND P4, PT, R6, RZ, PT ;  /* 0x000000ff0600720c */ /* 0x001fc40003f85270 */
[----:B------:R-:W-:Y:S02]  /*147e0*/  SHF.R.U64 R7, R7, 0x3, RZ ;  /* 0x0000000307077819 */ /* 0x000fe400000012ff */
[----:B------:R-:W-:Y:S02]  /*147f0*/  LOP3.LUT R10, R11, 0x380, RZ, 0xc0, !PT ;  /* 0x000003800b0a7812 */ /* 0x000fe400078ec0ff */
[----:B------:R-:W-:Y:S02]  /*14800*/  SHF.R.U64 R56, R56, 0x3, RZ ;  /* 0x0000000338387819 */ /* 0x000fe400000012ff */
[----:B------:R-:W-:Y:S02]  /*14810*/  SHF.R.U64 R60, R60, 0x3, RZ ;  /* 0x000000033c3c7819 */ /* 0x000fe400000012ff */
[----:B------:R-:W-:Y:S02]  /*14820*/  SHF.R.U64 R64, R64, 0x3, RZ ;  /* 0x0000000340407819 */ /* 0x000fe400000012ff */
[----:B------:R-:W-:-:S02]  /*14830*/  SHF.R.U64 R68, R68, 0x3, RZ ;  /* 0x0000000344447819 */ /* 0x000fc400000012ff */
[----:B------:R-:W-:Y:S01]  /*14840*/  LOP3.LUT R6, R7, R4, RZ, 0x3c, !PT ;  /* 0x0000000407067212 */ /* 0x000fe200078e3cff */
[----:B------:R-:W-:Y:S01]  /*14850*/  IMAD.MOV.U32 R7, RZ, RZ, R5 ;  /* 0x000000ffff077224 */ /* 0x000fe200078e0005 */
[----:B------:R-:W-:Y:S02]  /*14860*/  SHF.R.U64 R10, R10, 0x3, RZ ;  /* 0x000000030a0a7819 */ /* 0x000fe400000012ff */
[----:B------:R-:W-:Y:S02]  /*14870*/  SHF.R.S32.HI R4, RZ, 0x1f, R205 ;  /* 0x0000001fff047819 */ /* 0x000fe400000114cd */
        /* <DEDUP_REMOVED lines=9> */
[----:B------:R-:W-:Y:S02]  /*14910*/  SHF.R.S32.HI R79, RZ, 0x1f, R204 ;  /* 0x0000001fff4f7819 */ /* 0x000fe400000114cc */
[----:B------:R-:W-:Y:S02]  /*14920*/  SEL R81, R205, RZ, !P0 ;  /* 0x000000ffcd517207 */ /* 0x000fe40004000000 */
[----:B------:R-:W-:Y:S02]  /*14930*/  SEL R78, R4, RZ, !P0 ;  /* 0x000000ff044e7207 */ /* 0x000fe40004000000 */
[----:B-----5:R-:W-:Y:S01]  /*14940*/  SHF.R.S32.HI R77, RZ, 0x1f, R24 ;  /* 0x0000001fff4d7819 */ /* 0x020fe20000011418 */
[----:B------:R-:W-:Y:S06]  /*14950*/  @P4 BRA `(.L_x_6021) ;  /* 0x0000000000b84947 */ /* 0x000fec0003800000 */
[----:B------:R-:W0:Y:S01]  /*14960*/  LDC R31, c[0x0][0xbe8] ;  /* 0x0002fa00ff1f7b82 */ /* 0x000e220000000800 */
[----:B------:R-:W-:Y:S01]  /*14970*/  IMAD.IADD R33, R201, 0x1, R192 ;  /* 0x00000001c9217824 */ /* 0x000fe200078e02c0 */
        /* <DEDUP_REMOVED lines=9> */
[----:B------:R-:W-:Y:S02]  /*14a10*/  IMAD.IADD R30, R191, 0x1, R192 ;  /* 0x00000001bf1e7824 */ /* 0x000fe400078e02c0 */
[----:B------:R-:W-:Y:S01]  /*14a20*/  IMAD.WIDE.U32 R4, R81, UR4, R4 ;  /* 0x0000000451047c25 */ /* 0x000fe2000f8e0004 */
[----:B0-----:R-:W-:-:S13]  /*14a30*/  ISETP.NE.AND P0, PT, R31, 0x1, PT ;  /* 0x000000011f00780c */ /* 0x001fda0003f05270 */
[----:B------:R-:W0:Y:S08]  /*14a40*/  @P0 LDC R10, c[0x0][0xbec] ;  /* 0x0002fb00ff0a0b82 */ /* 0x000e300000000800 */
[----:B------:R-:W3:Y:S01]  /*14a50*/  @P0 LDC R23, c[0x0][0xbf0] ;  /* 0x0002fc00ff170b82 */ /* 0x000ee20000000800 */
[----:B0-----:R-:W-:-:S05]  /*14a60*/  @P0 IMAD.HI.U32 R10, R33, R10, RZ ;  /* 0x0000000a210a0227 */ /* 0x001fca00078e00ff */
[----:B---3--:R-:W-:Y:S01]  /*14a70*/  @P0 SHF.R.U32.HI R11, RZ, R23, R10 ;  /* 0x00000017ff0b0219 */ /* 0x008fe2000001160a */
[----:B------:R-:W-:-:S03]  /*14a80*/  IMAD R10, R78, UR4, RZ ;  /* 0x000000044e0a7c24 */ /* 0x000fc6000f8e02ff */
[--C-:B------:R-:W-:Y:S01]  /*14a90*/  SHF.R.S32.HI R23, RZ, 0x1f, R11.reuse ;  /* 0x0000001fff177819 */ /* 0x100fe2000001140b */
[----:B------:R-:W-:Y:S01]  /*14aa0*/  IMAD.MOV R14, RZ, RZ, -R11 ;  /* 0x000000ffff0e7224 */ /* 0x000fe200078e0a0b */
[----:B------:R-:W-:-:S03]  /*14ab0*/  IADD3 R4, P0, R11, R4, RZ ;  /* 0x000000040b047210 */ /* 0x000fc60007f1e0ff */
[----:B------:R-:W-:Y:S02]  /*14ac0*/  IMAD R15, R31, R14, R33 ;  /* 0x0000000e1f0f7224 */ /* 0x000fe400078e0221 */
[----:B------:R-:W-:Y:S01]  /*14ad0*/  IMAD R14, R81, UR5, R10 ;  /* 0x00000005510e7c24 */ /* 0x000fe2000f8e020a */
[----:B------:R-:W-:Y:S01]  /*14ae0*/  ULDC.64 UR4, c[0x0][0xb88] ;  /* 0x0002e20000047ab9 */ /* 0x000fe20000000a00 */
[----:B------:R-:W-:Y:S01]  /*14af0*/  IMAD R31, R0, R31, RZ ;  /* 0x0000001f001f7224 */ /* 0x000fe200078e02ff */
[----:B------:R-:W-:Y:S02]  /*14b00*/  SHF.R.S32.HI R10, RZ, 0x1f, R15 ;  /* 0x0000001fff0a7819 */ /* 0x000fe4000001140f */
[----:B------:R-:W-:Y:S01]  /*14b10*/  IADD3.X R5, R23, R5, R14, P0, !PT ;  /* 0x0000000517057210 */ /* 0x000fe200007fe40e */
[----:B------:R-:W-:Y:S02]  /*14b20*/  IMAD.MOV R23, RZ, RZ, -R194 ;  /* 0x000000ffff177224 */ /* 0x000fe400078e0ac2 */
[----:B------:R-:W-:-:S02]  /*14b30*/  IMAD R10, R10, UR4, RZ ;  /* 0x000000040a0a7c24 */ /* 0x000fc4000f8e02ff */
[----:B------:R-:W-:-:S04]  /*14b40*/  IMAD.WIDE.U32 R4, R15, UR4, R4 ;  /* 0x000000040f047c25 */ /* 0x000fc8000f8e0004 */
[----:B------:R-:W-:Y:S01]  /*14b50*/  IMAD R15, R15, UR5, R10 ;  /* 0x000000050f0f7c24 */ /* 0x000fe2000f8e020a */
[----:B------:R-:W-:Y:S01]  /*14b60*/  ULDC.64 UR4, c[0x0][0xb50] ;  /* 0x0002d40000047ab9 */ /* 0x000fe20000000a00 */
[----:B------:R-:W-:Y:S02]  /*14b70*/  VIADD R14, R30, 0x8 ;  /* 0x000000081e0e7836 */ /* 0x000fe40000000000 */
[----:B------:R-:W-:Y:S01]  /*14b80*/  IMAD.IADD R5, R5, 0x1, R15 ;  /* 0x0000000105057824 */ /* 0x000fe200078e020f */
[----:B------:R-:W-:-:S04]  /*14b90*/  LEA R15, P0, R4, UR4, 0x2 ;  /* 0x00000004040f7c11 */ /* 0x000fc8000f8010ff */
[----:B------:R-:W-:Y:S01]  /*14ba0*/  LEA.HI.X R22, R4, UR5, R5, 0x2, P0 ;  /* 0x0000000504167c11 */ /* 0x000fe200080f1405 */
[----:B------:R-:W-:Y:S01]  /*14bb0*/  SHFL.IDX PT, R10, R15, 0x1, 0x1c1f ;  /* 0x003c1f000f0a7f89 */ /* 0x000fe200000e0000 */
[----:B------:R-:W-:-:S03]  /*14bc0*/  ISETP.NE.AND P0, PT, R184, R23, PT ;  /* 0x00000017b800720c */ /* 0x000fc60003f05270 */
[----:B------:R-:W-:Y:S01]  /*14bd0*/  SHFL.IDX PT, R4, R15, RZ, 0x1c1f ;  /* 0x001c1fff0f047589 */ /* 0x000fe200000e0000 */
[-C--:B------:R-:W-:Y:S02]  /*14be0*/  ISETP.GE.OR P1, PT, R30, R31.reuse, P0 ;  /* 0x0000001f1e00720c */ /* 0x080fe40000726670 */
[----:B------:R-:W-:Y:S01]  /*14bf0*/  ISETP.GE.OR P0, PT, R14, R31, P0 ;  /* 0x0000001f0e00720c */ /* 0x000fe20000706670 */
[----:B------:R-:W0:Y:S04]  /*14c00*/  SHFL.IDX PT, R5, R22, RZ, 0x1c1f ;  /* 0x001c1fff16057589 */ /* 0x000e2800000e0000 */
[----:B------:R-:W3:Y:S06]  /*14c10*/  SHFL.IDX PT, R11, R22, 0x1, 0x1c1f ;  /* 0x003c1f00160b7f89 */ /* 0x000eec00000e0000 */
[----:B0-----:R0:W-:Y:S04]  /*14c20*/  @!P1 ST.E desc[UR42][R4.64], R32 ;  /* 0x0000002004009985 */ /* 0x0011e8000c10192a */
[----:B---3--:R0:W-:Y:S02]  /*14c30*/  @!P0 ST.E desc[UR42][R10.64], R3 ;  /* 0x000000030a008985 */ /* 0x0081e4000c10192a */
.L_x_6021:
[----:B------:R-:W3:Y:S01]  /*14c40*/  LDC R83, c[0x0][0xbe8] ;  /* 0x0002fa00ff537b82 */ /* 0x000ee20000000800 */
[----:B------:R-:W-:Y:S01]  /*14c50*/  ULDC.64 UR4, c[0x0][0xaa0] ;  /* 0x0002a80000047ab9 */ /* 0x000fe20000000a00 */
[----:B0-----:R-:W5:Y:S01]  /*14c60*/  LD.E.128 R4, desc[UR42][R6.64] ;  /* 0x0000002a06047980 */ /* 0x001f62000c101d00 */
[----:B------:R-:W-:Y:S02]  /*14c70*/  IMAD R3, R77, UR4, RZ ;  /* 0x000000044d037c24 */ /* 0x000fe4000f8e02ff */
[C---:B------:R-:W-:Y:S01]  /*14c80*/  IMAD.WIDE.U32 R76, R24.reuse, UR4, RZ ;  /* 0x00000004184c7c25 */ /* 0x040fe2000f8e00ff */
[----:B------:R-:W5:Y:S02]  /*14c90*/  LD.E.128 R8, desc[UR42][R8.64] ;  /* 0x0000002a08087980 */ /* 0x000f64000c101d00 */
[----:B------:R-:W0:Y:S01]  /*14ca0*/  LDC R87, c[0x0][0xac8] ;  /* 0x0002b200ff577b82 */ /* 0x000e220000000800 */
[----:B------:R-:W-:Y:S01]  /*14cb0*/  IMAD R3, R24, UR5, R3 ;  /* 0x0000000518037c24 */ /* 0x000fe2000f8e0203 */
[----:B------:R-:W-:Y:S01]  /*14cc0*/  ULDC.64 UR4, c[0x0][0xae8] ;  /* 0x0002ba0000047ab9 */ /* 0x000fe20000000a00 */
[----:B------:R-:W5:Y:S04]  /*14cd0*/  LD.E.128 R12, desc[UR42][R12.64] ;  /* 0x0000002a0c0c7980 */ /* 0x000f68000c101d00 */
[----:B------:R-:W5:Y:S04]  /*14ce0*/  LD.E.128 R20, desc[UR42][R20.64] ;  /* 0x0000002a14147980 */ /* 0x000f68000c101d00 */
[----:B------:R-:W5:Y:S04]  /*14cf0*/  LD.E.128 R28, desc[UR42][R28.64] ;  /* 0x0000002a1c1c7980 */ /* 0x000f68000c101d00 */
[----:B------:R-:W5:Y:S01]  /*14d00*/  LD.E.128 R32, desc[UR42][R34.64] ;  /* 0x0000002a22207980 */ /* 0x000f62000c101d00 */
[----:B---3--:R-:W-:Y:S01]  /*14d10*/  ISETP.NE.AND P1, PT, R83, 0x1, PT ;  /* 0x000000015300780c */ /* 0x008fe20003f25270 */
[----:B------:R-:W-:-:S02]  /*14d20*/  IMAD.IADD R77, R77, 0x1, R3 ;  /* 0x000000014d4d7824 */ /* 0x000fc400078e0203 */
[----:B------:R-:W-:Y:S01]  /*14d30*/  IMAD R3, R79, UR4, RZ ;  /* 0x000000044f037c24 */ /* 0x000fe2000f8e02ff */
[----:B------:R-:W5:Y:S04]  /*14d40*/  LD.E.128 R36, desc[UR42][R36.64] ;  /* 0x0000002a24247980 */ /* 0x000f68000c101d00 */
[----:B------:R-:W5:Y:S04]  /*14d50*/  LD.E.128 R40, desc[UR42][R40.64] ;  /* 0x0000002a28287980 */ /* 0x000f68000c101d00 */
[----:B------:R-:W5:Y:S01]  /*14d60*/  LD.E.128 R44, desc[UR42][R44.64] ;  /* 0x0000002a2c2c7980 */ /* 0x000f62000c101d00 */
[----:B------:R-:W3:Y:S01]  /*14d70*/  @P1 LDC R85, c[0x0][0xbec] ;  /* 0x0002fb00ff551b82 */ /* 0x000ee20000000800 */
[----:B------:R-:W-:-:S02]  /*14d80*/  IMAD R3, R204, UR5, R3 ;  /* 0x00000005cc037c24 */ /* 0x000fc4000f8e0203 */
[----:B------:R-:W5:Y:S04]  /*14d90*/  LD.E.128 R48, desc[UR42][R48.64] ;  /* 0x0000002a30307980 */ /* 0x000f68000c101d00 */
[----:B------:R-:W5:Y:S01]  /*14da0*/  LD.E.128 R52, desc[UR42][R52.64] ;  /* 0x0000002a34347980 */ /* 0x000f62000c101d00 */
[----:B------:R-:W4:Y:S01]  /*14db0*/  @P1 LDC R89, c[0x0][0xbf0] ;  /* 0x0002fc00ff591b82 */ /* 0x000f220000000800 */
[----:B------:R-:W-:Y:S01]  /*14dc0*/  IMAD.WIDE.U32 R76, R204, UR4, R76 ;  /* 0x00000004cc4c7c25 */ /* 0x000fe2000f8e004c */
[----:B------:R-:W-:Y:S01]  /*14dd0*/  ULDC.64 UR4, c[0x0][0xaf0] ;  /* 0x0002bc0000047ab9 */ /* 0x000fe20000000a00 */
[----:B------:R-:W5:Y:S02]  /*14de0*/  LD.E.128 R56, desc[UR42][R56.64] ;  /* 0x0000002a38387980 */ /* 0x000f64000c101d00 */
[----:B------:R-:W-:-:S02]  /*14df0*/  IMAD.IADD R77, R77, 0x1, R3 ;  /* 0x000000014d4d7824 */ /* 0x000fc400078e0203 */
[----:B------:R-:W-:Y:S01]  /*14e00*/  IMAD R3, R220, 0x20, R221 ;  /* 0x00000020dc037824 */ /* 0x000fe200078e02dd */
[----:B------:R-:W5:Y:S01]  /*14e10*/  LD.E.128 R60, desc[UR42][R60.64] ;  /* 0x0000002a3c3c7980 */ /* 0x000f62000c101d00 */
[----:B------:R-:W-:Y:S02]  /*14e20*/  IMAD R24, R78, UR4, RZ ;  /* 0x000000044e187c24 */ /* 0x000fe4000f8e02ff */
[----:B------:R-:W-:Y:S01]  /*14e30*/  IMAD.IADD R80, R192, 0x1, R3 ;  /* 0x00000001c0507824 */ /* 0x000fe200078e0203 */
[----:B0-----:R-:W-:Y:S01]  /*14e40*/  ISETP.GE.AND P0, PT, R218, R87, PT ;  /* 0x00000057da00720c */ /* 0x001fe20003f06270 */
[----:B------:R-:W-:Y:S01]  /*14e50*/  IMAD R79, R81, UR5, R24 ;  /* 0x00000005514f7c24 */ /* 0x000fe2000f8e0218 */
[----:B------:R-:W5:Y:S01]  /*14e60*/  LD.E.128 R64, desc[UR42][R64.64] ;  /* 0x0000002a40407980 */ /* 0x000f62000c101d00 */
[----:B---3--:R-:W-:Y:S01]  /*14e70*/  @P1 IMAD.HI.U32 R24, R80, R85, RZ ;  /* 0x0000005550181227 */ /* 0x008fe200078e00ff */
[----:B------:R-:W-:Y:S02]  /*14e80*/  SEL R78, RZ, 0xffffffff, P0 ;  /* 0xffffffffff4e7807 */ /* 0x000fe40000000000 */
[----:B------:R-:W5:Y:S01]  /*14e90*/  LD.E.128 R68, desc[UR42][R68.64] ;  /* 0x0000002a44447980 */ /* 0x000f62000c101d00 */
[----:B------:R-:W-:Y:S01]  /*14ea0*/  IMAD.MOV.U32 R3, RZ, RZ, R80 ;  /* 0x000000ffff037224 */ /* 0x000fe200078e0050 */
[----:B------:R-:W-:-:S02]  /*14eb0*/  ISETP.GE.AND P0, PT, R217, R87, PT ;  /* 0x00000057d900720c */ /* 0x000fc40003f06270 */
[----:B------:R-:W5:Y:S01]  /*14ec0*/  LD.E.128 R72, desc[UR42][R72.64] ;  /* 0x0000002a48487980 */ /* 0x000f62000c101d00 */
[----:B------:R-:W-:Y:S01]  /*14ed0*/  IMAD.WIDE.U32 R76, R81, UR4, R76 ;  /* 0x00000004514c7c25 */ /* 0x000fe2000f8e004c */
[----:B----4-:R-:W-:Y:S01]  /*14ee0*/  @P1 SHF.R.U32.HI R3, RZ, R89, R24 ;  /* 0x00000059ff031219 */ /* 0x010fe20000011618 */
[----:B------:R-:W-:Y:S01]  /*14ef0*/  ULDC.64 UR4, c[0x0][0xae0] ;  /* 0x0002b80000047ab9 */ /* 0x000fe20000000a00 */
[-C--:B------:R-:W-:Y:S01]  /*14f00*/  ISETP.GE.AND P1, PT, R200, R87.reuse, PT ;  /* 0x00000057c800720c */ /* 0x080fe20003f26270 */
[----:B------:R-:W-:Y:S01]  /*14f10*/  IMAD.SHL.U32 R81, R78, 0x2, RZ ;  /* 0x000000024e517824 */ /* 0x000fe200078e00ff */
[----:B------:R-:W-:Y:S01]  /*14f20*/  SEL R78, RZ, 0xffffffff, P0 ;  /* 0xffffffffff4e7807 */ /* 0x000fe20000000000 */
[----:B------:R-:W-:Y:S01]  /*14f30*/  IMAD.IADD R77, R77, 0x1, R79 ;  /* 0x000000014d4d7824 */ /* 0x000fe200078e024f */
[----:B------:R-:W-:Y:S01]  /*14f40*/  SEL R24, RZ, 0x1, P1 ;  /* 0x00000001ff187807 */ /* 0x000fe20000800000 */
[----:B------:R-:W-:Y:S01]  /*14f50*/  IMAD.MOV R79, RZ, RZ, -R3 ;  /* 0x000000ffff4f7224 */ /* 0x000fe200078e0a03 */
[----:B------:R-:W-:Y:S01]  /*14f60*/  ISETP.GE.AND P0, PT, R216, R87, PT ;  /* 0x00000057d800720c */ /* 0x000fe20003f06270 */
        /* <DEDUP_REMOVED lines=18> */
[----:B------:R-:W-:Y:S01]  /*15090*/  ISETP.GE.AND P0, PT, R214, R87, PT ;  /* 0x00000057d600720c */ /* 0x000fe20003f06270 */
[----:B------:R-:W-:Y:S01]  /*150a0*/  IMAD R89, R0, R83, RZ ;  /* 0x0000005300597224 */ /* 0x000fe200078e02ff */
[----:B------:R-:W-:Y:S01]  /*150b0*/  LOP3.LUT R24, R81, 0x8, R24, 0xe2, !PT ;  /* 0x0000000851187812 */ /* 0x000fe200078ee218 */
[----:B------:R-:W-:Y:S01]  /*150c0*/  IMAD.SHL.U32 R85, R78, 0x10, RZ ;  /* 0x000000104e557824 */ /* 0x000fe200078e00ff */
[----:B------:R-:W-:Y:S01]  /*150d0*/  SHF.R.S32.HI R78, RZ, 0x1f, R79 ;  /* 0x0000001fff4e7819 */ /* 0x000fe2000001144f */
[----:B------:R-:W-:Y:S01]  /*150e0*/  IMAD R81, R3, UR5, R80 ;  /* 0x0000000503517c24 */ /* 0x000fe2000f8e0250 */
[----:B------:R-:W-:Y:S01]  /*150f0*/  ULDC.64 UR4, c[0x0][0xad8] ;  /* 0x0002b60000047ab9 */ /* 0x000fe20000000a00 */
[----:B------:R-:W-:Y:S01]  /*15100*/  SEL R3, RZ, 0xffffffff, P0 ;  /* 0xffffffffff037807 */ /* 0x000fe20000000000 */
[----:B------:R-:W-:Y:S01]  /*15110*/  IMAD.IADD R192, R221, 0x1, R192 ;  /* 0x00000001ddc07824 */ /* 0x000fe200078e02c0 */
        /* <DEDUP_REMOVED lines=16> */
[----:B0-----:R0:W3:Y:S01]  /*15220*/  SHFL.IDX PT, R78, R86, RZ, 0x181f ;  /* 0x00181fff564e7589 */ /* 0x0010e200000e0000 */
[----:B------:R-:W-:-:S02]  /*15230*/  SEL R3, RZ, 0x40, P0 ;  /* 0x00000040ff037807 */ /* 0x000fc40000000000 */
[----:B------:R-:W-:Y:S02]  /*15240*/  ISETP.GE.AND P0, PT, R223, R87, PT ;  /* 0x00000057df00720c */ /* 0x000fe40003f06270 */
[----:B------:R-:W-:Y:S02]  /*15250*/  LEA.HI.X R88, R76, UR5, R77, 0x1, P2 ;  /* 0x000000054c587c11 */ /* 0x000fe400090f0c4d */
[----:B------:R-:W-:Y:S02]  /*15260*/  PRMT R0, RZ, 0x654, R0 ;  /* 0x00000654ff007816 */ /* 0x000fe40000000000 */
[----:B------:R-:W-:Y:S01]  /*15270*/  LOP3.LUT R3, R24, R3, RZ, 0xfc, !PT ;  /* 0x0000000318037212 */ /* 0x000fe200078efcff */
[----:B------:R0:W4:Y:S01]  /*15280*/  SHFL.IDX PT, R79, R88, RZ, 0x181f ;  /* 0x00181fff584f7589 */ /* 0x00012200000e0000 */
[----:B------:R-:W-:Y:S01]  /*15290*/  SEL R24, RZ, 0x80, P0 ;  /* 0x00000080ff187807 */ /* 0x000fe20000000000 */
[----:B------:R0:W-:Y:S01]  /*152a0*/  SYNCS.ARRIVE.TRANS64.RED.A1T0 RZ, [R0+URZ], RZ ;  /* 0x000000ff00ff79a7 */ /* 0x0001e2000810043f */
[----:B------:R-:W-:-:S02]  /*152b0*/  SHF.R.S32.HI R93, RZ, 0x1f, R216 ;  /* 0x0000001fff5d7819 */ /* 0x000fc400000114d8 */
[----:B------:R-:W-:Y:S02]  /*152c0*/  LOP3.LUT R24, R3, R24, RZ, 0xfc, !PT ;  /* 0x0000001803187212 */ /* 0x000fe400078efcff */
[----:B------:R-:W-:Y:S02]  /*152d0*/  SHF.R.S32.HI R94, RZ, 0x1f, R217 ;  /* 0x0000001fff5e7819 */ /* 0x000fe400000114d9 */
[----:B------:R-:W-:Y:S01]  /*152e0*/  SHF.R.S32.HI R95, RZ, 0x1f, R218 ;  /* 0x0000001fff5f7819 */ /* 0x000fe200000114da */
[----:B0-----:R-:W-:Y:S06]  /*152f0*/  @P1 BRA `(.L_x_6023) ;  /* 0x00000000007c1947 */ /* 0x001fec0003800000 */
[-C--:B------:R-:W-:Y:S02]  /*15300*/  ISETP.GE.AND P1, PT, R218, R87.reuse, PT ;  /* 0x00000057da00720c */ /* 0x080fe40003f26270 */
[-C--:B------:R-:W-:Y:S02]  /*15310*/  ISETP.GE.AND P0, PT, R200, R87.reuse, PT ;  /* 0x00000057c800720c */ /* 0x080fe40003f06270 */
[-C--:B------:R-:W-:Y:S02]  /*15320*/  ISETP.GE.AND P5, PT, R217, R87.reuse, PT ;  /* 0x00000057d900720c */ /* 0x080fe40003fa6270 */
[----:B------:R-:W-:-:S07]  /*15330*/  ISETP.GE.AND P3, PT, R216, R87, PT ;  /* 0x00000057d800720c */ /* 0x000fce0003f66270 */
[-C--:B---3--:R-:W-:Y:S02]  /*15340*/  @!P1 LEA R80, P2, R218, R78.reuse, 0x1 ;  /* 0x0000004eda509211 */ /* 0x088fe400078408ff */
[----:B----4-:R-:W-:Y:S02]  /*15350*/  @!P0 IMAD.WIDE R76, R200, 0x2, R78 ;  /* 0x00000002c84c8825 */ /* 0x010fe400078e024e */
[----:B------:R-:W-:Y:S02]  /*15360*/  @!P1 LEA.HI.X R81, R218, R79, R95, 0x1, P2 ;  /* 0x0000004fda519211 */ /* 0x000fe400010f0c5f */
[-C--:B------:R-:W-:Y:S01]  /*15370*/  ISETP.GE.AND P2, PT, R215, R87.reuse, PT ;  /* 0x00000057d700720c */ /* 0x080fe20003f46270 */
        /* <DEDUP_REMOVED lines=10> */
[----:B0-----:R-:W-:-:S03]  /*15420*/  @!P2 LEA R4, P5, R215, R78, 0x1 ;  /* 0x0000004ed704a211 */ /* 0x001fc600078a08ff */
        /* <DEDUP_REMOVED lines=12> */
.L_x_6023:
[----:B------:R-:W-:Y:S05]  /*154f0*/  BSYNC B1 ;  /* 0x0000000000017941 */ /* 0x000fea0003800000 */
.L_x_6022:
[----:B------:R-:W-:Y:S01]  /*15500*/  VIADD R0, R192, 0x20 ;  /* 0x00000020c0007836 */ /* 0x000fe20000000000 */
        /* <DEDUP_REMOVED lines=37> */
.L_x_6019:
[----:B------:R-:W-:Y:S01]  /*15760*/  ULDC.64 UR4, c[0x0][0xc00] ;  /* 0x0003000000047ab9 */ /* 0x000fe20000000a00 */
[----:B------:R-:W4:Y:S01]  /*15770*/  LDC.64 R4, c[0x0][0xc00] ;  /* 0x00030000ff047b82 */ /* 0x000f220000000a00 */
[----:B------:R-:W-:Y:S01]  /*15780*/  ISETP.NE.U32.AND P0, PT, RZ, UR4, PT ;  /* 0x00000004ff007c0c */ /* 0x000fe2000bf05070 */
[----:B------:R-:W-:-:S03]  /*15790*/  IMAD.MOV.U32 R3, RZ, RZ, RZ ;  /* 0x000000ffff037224 */ /* 0x000fc600078e00ff */
[----:B------:R-:W-:Y:S01]  /*157a0*/  ISETP.NE.AND.EX P0, PT, RZ, UR5, PT, P0 ;  /* 0x00000005ff007c0c */ /* 0x000fe2000bf05300 */
[----:B------:R-:W-:Y:S02]  /*157b0*/  ULDC.64 UR4, c[0x0][0xc08] ;  /* 0x0003020000047ab9 */ /* 0x000fe40000000a00 */
[----:B------:R-:W-:Y:S01]  /*157c0*/  ISETP.NE.U32.AND P1, PT, RZ, UR4, PT ;  /* 0x00000004ff007c0c */ /* 0x000fe2000bf25070 */
[----:B------:R-:W0:Y:S01]  /*157d0*/  S2R R8, SR_TID.X ;  /* 0x0000000000087919 */ /* 0x000e220000002100 */
[----:B------:R-:W0:Y:S02]  /*157e0*/  LDC R23, c[0x0][0xbe8] ;  /* 0x0002fa00ff177b82 */ /* 0x000e240000000800 */
[----:B------:R-:W-:Y:S01]  /*157f0*/  ISETP.NE.AND.EX P1, PT, RZ, UR5, PT, P1 ;  /* 0x00000005ff007c0c */ /* 0x000fe2000bf25310 */
[----:B----4-:R-:W-:-:S12]  /*15800*/  IMAD.WIDE R4, R205, 0x4, R4 ;  /* 0x00000004cd047825 */ /* 0x010fd800078e0204 */
[----:B------:R-:W4:Y:S01]  /*15810*/  @P1 LDC.64 R6, c[0x0][0xc08] ;  /* 0x00030200ff061b82 */ /* 0x000f220000000a00 */
[----:B------:R-:W-:Y:S02]  /*15820*/  ULDC UR4, c[0x0][0xa88] ;  /* 0x0002a20000047ab9 */ /* 0x000fe40000000800 */
[----:B------:R-:W-:Y:S01]  /*15830*/  IMAD.U32 R0, RZ, RZ, UR4 ;  /* 0x00000004ff007e24 */ /* 0x000fe2000f8e00ff */
[----:B------:R1:W5:Y:S01]  /*15840*/  @P0 LDG.E R3, desc[UR42][R4.64] ;  /* 0x0000002a04030981 */ /* 0x000362000c1e1900 */
[----:B0-----:R-:W-:Y:S02]  /*15850*/  VIADD R8, R8, 0xffffff80 ;  /* 0xffffff8008087836 */ /* 0x001fe40000000000 */
[----:B----4-:R-:W-:-:S05]  /*15860*/  @P1 IMAD.WIDE R6, R205, 0x4, R6 ;  /* 0x00000004cd061825 */ /* 0x010fca00078e0206 */
[----:B------:R1:W5:Y:S01]  /*15870*/  @P1 LDG.E R0, desc[UR42][R6.64] ;  /* 0x0000002a06001981 */ /* 0x000362000c1e1900 */
[----:B------:R-:W-:Y:S02]  /*15880*/  ISETP.GE.AND P2, PT, R8, 0x40, PT ;  /* 0x000000400800780c */ /* 0x000fe40003f46270 */
[----:B------:R-:W-:Y:S01]  /*15890*/  SHF.R.S32.HI R8, RZ, 0x1f, R205 ;  /* 0x0000001fff087819 */ /* 0x000fe200000114cd */
[----:B------:R-:W-:Y:S10]  /*158a0*/  @P1 BRA `(.L_x_6025) ;  /* 0x0000000000101947 */ /* 0x000ff40003800000 */
[----:B------:R-:W-:Y:S05]  /*158b0*/  @!P0 BRA `(.L_x_6025) ;  /* 0x00000000000c8947 */ /* 0x000fea0003800000 */
[----:B-1----:R-:W4:Y:S04]  /*158c0*/  LDG.E R7, desc[UR42][R4.64] ;  /* 0x0000002a04077981 */ /* 0x002f28000c1e1900 */
[----:B-----5:R-:W4:Y:S02]  /*158d0*/  LDG.E R0, desc[UR42][R4.64+0x4] ;  /* 0x0000042a04007981 */ /* 0x020f24000c1e1900 */
[----:B----4-:R-:W-:-:S07]  /*158e0*/  IMAD.IADD R0, R0, 0x1, -R7 ;  /* 0x0000000100007824 */ /* 0x010fce00078e0a07 */
.L_x_6025:
[----:B------:R-:W-:Y:S01]  /*158f0*/  BSSY B1, `(.L_x_6026) ;  /* 0x000002d000017945 */ /* 0x000fe20003800000 */
[----:B------:R-:W-:Y:S02]  /*15900*/  SHF.R.S32.HI R12, RZ, 0x1f, R204 ;  /* 0x0000001fff0c7819 */ /* 0x000fe400000114cc */
[----:B------:R-:W-:Y:S02]  /*15910*/  SEL R13, R205, RZ, !P0 ;  /* 0x000000ffcd0d7207 */ /* 0x000fe40004000000 */
[----:B------:R-:W-:Y:S02]  /*15920*/  SEL R14, R8, RZ, !P0 ;  /* 0x000000ff080e7207 */ /* 0x000fe40004000000 */
[----:B-----5:R-:W-:Y:S01]  /*15930*/  SHF.R.S32.HI R10, RZ, 0x1f, R3 ;  /* 0x0000001fff0a7819 */ /* 0x020fe20000011403 */
[----:B------:R-:W-:Y:S06]  /*15940*/  @P2 BRA `(.L_x_6027) ;  /* 0x00000000009c2947 */ /* 0x000fec0003800000 */
[----:B-1----:R-:W0:Y:S01]  /*15950*/  S2R R5, SR_TID.X ;  /* 0x0000000000057919 */ /* 0x002e220000002100 */
[----:B------:R-:W1:Y:S02]  /*15960*/  LDC R11, c[0x0][0xbe8] ;  /* 0x0002fa00ff0b7b82 */ /* 0x000e640000000800 */
[----:B-1----:R-:W-:Y:S01]  /*15970*/  IMAD R4, R0, R11, RZ ;  /* 0x0000000b00047224 */ /* 0x002fe200078e02ff */
        /* <DEDUP_REMOVED lines=14> */
[----:B------:R-:W1:Y:S01]  /*15a60*/  @P0 LDC R21, c[0x0][0xbf0] ;  /* 0x0002fc00ff150b82 */ /* 0x000e620000000800 */
[----:B------:R-:W-:-:S04]  /*15a70*/  IMAD.WIDE.U32 R4, R13, UR4, R4 ;  /* 0x000000040d047c25 */ /* 0x000fc8000f8e0004 */
[----:B0-----:R-:W-:-:S05]  /*15a80*/  @P0 IMAD.HI.U32 R6, R8, R15, RZ ;  /* 0x0000000f08060227 */ /* 0x001fca00078e00ff */
[----:B-1----:R-:W-:Y:S01]  /*15a90*/  @P0 SHF.R.U32.HI R7, RZ, R21, R6 ;  /* 0x00000015ff070219 */ /* 0x002fe20000011606 */
        /* <DEDUP_REMOVED lines=18> */
.L_x_6027:
[----:B------:R-:W-:Y:S05]  /*15bc0*/  BSYNC B1 ;  /* 0x0000000000017941 */ /* 0x000fea0003800000 */
.L_x_6026:
[----:B------:R-:W-:Y:S01]  /*15bd0*/  ISETP.NE.AND P0, PT, R23, 0x1, PT ;  /* 0x000000011700780c */ /* 0x000fe20003f05270 */
[----:B------:R-:W4:Y:S01]  /*15be0*/  LDC R21, c[0x0][0xac8] ;  /* 0x0002b200ff157b82 */ /* 0x000f220000000800 */
[----:B------:R-:W-:Y:S01]  /*15bf0*/  ULDC.64 UR4, c[0x0][0xaa0] ;  /* 0x0002a80000047ab9 */ /* 0x000fe20000000a00 */
[----:B01----:R-:W-:Y:S01]  /*15c00*/  IMAD R7, R220, 0x20, R221 ;  /* 0x00000020dc077824 */ /* 0x003fe200078e02dd */
[----:B------:R-:W-:Y:S01]  /*15c10*/  BSSY B1, `(.L_x_6028) ;  /* 0x000006d000017945 */ /* 0x000fe20003800000 */
[----:B------:R-:W-:Y:S01]  /*15c20*/  IMAD R6, R10, UR4, RZ ;  /* 0x000000040a067c24 */ /* 0x000fe2000f8e02ff */
[----:B---3--:R-:W-:Y:S01]  /*15c30*/  SHF.R.S32.HI R24, RZ, 0x1f, R224 ;  /* 0x0000001fff187819 */ /* 0x008fe200000114e0 */
[C---:B------:R-:W-:Y:S01]  /*15c40*/  IMAD.WIDE.U32 R4, R3.reuse, UR4, RZ ;  /* 0x0000000403047c25 */ /* 0x040fe2000f8e00ff */
[----:B------:R-:W-:Y:S02]  /*15c50*/  SHF.R.S32.HI R28, RZ, 0x1f, R214 ;  /* 0x0000001fff1c7819 */ /* 0x000fe400000114d6 */
[----:B------:R-:W-:Y:S01]  /*15c60*/  SHF.R.S32.HI R30, RZ, 0x1f, R215 ;  /* 0x0000001fff1e7819 */ /* 0x000fe200000114d7 */
[----:B------:R-:W-:Y:S01]  /*15c70*/  IMAD R3, R3, UR5, R6 ;  /* 0x0000000503037c24 */ /* 0x000fe2000f8e0206 */
[----:B------:R-:W-:Y:S01]  /*15c80*/  ULDC.64 UR4, c[0x0][0xae8] ;  /* 0x0002ba0000047ab9 */ /* 0x000fe20000000a00 */
[----:B------:R-:W0:Y:S01]  /*15c90*/  @P0 LDC R9, c[0x0][0xbec] ;  /* 0x0002fb00ff090b82 */ /* 0x000e220000000800 */
[----:B------:R-:W-:Y:S01]  /*15ca0*/  IMAD.IADD R8, R192, 0x1, R7 ;  /* 0x00000001c0087824 */ /* 0x000fe200078e0207 */
[----:B------:R-:W-:Y:S01]  /*15cb0*/  SHF.R.S32.HI R31, RZ, 0x1f, R216 ;  /* 0x0000001fff1f7819 */ /* 0x000fe200000114d8 */
[----:B------:R-:W-:Y:S01]  /*15cc0*/  IMAD.IADD R5, R5, 0x1, R3 ;  /* 0x0000000105057824 */ /* 0x000fe200078e0203 */
[----:B------:R-:W-:Y:S01]  /*15cd0*/  SHF.R.S32.HI R32, RZ, 0x1f, R217 ;  /* 0x0000001fff207819 */ /* 0x000fe200000114d9 */
[----:B------:R-:W-:Y:S01]  /*15ce0*/  IMAD R3, R12, UR4, RZ ;  /* 0x000000040c037c24 */ /* 0x000fe2000f8e02ff */
[----:B------:R-:W-:Y:S01]  /*15cf0*/  SHF.R.S32.HI R33, RZ, 0x1f, R218 ;  /* 0x0000001fff217819 */ /* 0x000fe200000114da */
[C---:B------:R-:W-:Y:S01]  /*15d00*/  IMAD.WIDE.U32 R4, R204.reuse, UR4, R4 ;  /* 0x00000004cc047c25 */ /* 0x040fe2000f8e0004 */
[----:B------:R-:W1:Y:S03]  /*15d10*/  @P0 LDC R11, c[0x0][0xbf0] ;  /* 0x0002fc00ff0b0b82 */ /* 0x000e660000000800 */
[----:B------:R-:W-:Y:S01]  /*15d20*/  IMAD R3, R204, UR5, R3 ;  /* 0x00000005cc037c24 */ /* 0x000fe2000f8e0203 */
[-C--:B----4-:R-:W-:Y:S01]  /*15d30*/  ISETP.GE.AND P1, PT, R218, R21.reuse, PT ;  /* 0x00000015da00720c */ /* 0x090fe20003f26270 */
        /* <DEDUP_REMOVED lines=15> */
[----:B-1----:R-:W-:Y:S01]  /*15e30*/  @P0 SHF.R.U32.HI R3, RZ, R11, R6 ;  /* 0x0000000bff030219 */ /* 0x002fe20000011606 */
[----:B------:R-:W-:Y:S01]  /*15e40*/  IMAD R29, R0, R23, RZ ;  /* 0x00000017001d7224 */ /* 0x000fe200078e02ff */
[----:B------:R-:W-:Y:S02]  /*15e50*/  LOP3.LUT R9, R10, 0x2, R7, 0xe2, !PT ;  /* 0x000000020a097812 */ /* 0x000fe400078ee207 */
[----:B------:R-:W-:Y:S01]  /*15e60*/  SEL R10, RZ, 0xffffffff, P2 ;  /* 0xffffffffff0a7807 */ /* 0x000fe20001000000 */
[--C-:B------:R-:W-:Y:S01]  /*15e70*/  IMAD.MOV R7, RZ, RZ, -R3.reuse ;  /* 0x000000ffff077224 */ /* 0x100fe200078e0a03 */
[----:B------:R-:W-:Y:S01]  /*15e80*/  SHF.R.S32.HI R6, RZ, 0x1f, R3 ;  /* 0x0000001fff067819 */ /* 0x000fe20000011403 */
[----:B------:R-:W-:Y:S01]  /*15e90*/  IMAD.WIDE.U32 R4, R3, UR4, R4 ;  /* 0x0000000403047c25 */ /* 0x000fe2000f8e0004 */
[----:B------:R-:W-:-:S02]  /*15ea0*/  SEL R11, RZ, 0xffffffff, P1 ;  /* 0xffffffffff0b7807 */ /* 0x000fc40000800000 */
[-C--:B------:R-:W-:Y:S01]  /*15eb0*/  ISETP.GE.AND P0, PT, R215, R21.reuse, PT ;  /* 0x00000015d700720c */ /* 0x080fe20003f06270 */
[----:B------:R-:W-:Y:S01]  /*15ec0*/  IMAD.SHL.U32 R10, R10, 0x4, RZ ;  /* 0x000000040a0a7824 */ /* 0x000fe200078e00ff */
[----:B------:R-:W-:Y:S01]  /*15ed0*/  ISETP.GE.AND P2, PT, R223, R21, PT ;  /* 0x00000015df00720c */ /* 0x000fe20003f46270 */
        /* <DEDUP_REMOVED lines=13> */
[----:B------:R-:W-:Y:S01]  /*15fb0*/  LOP3.LUT R6, R6, 0x10, R3, 0xe2, !PT ;  /* 0x0000001006067812 */ /* 0x000fe200078ee203 */
[----:B------:R-:W-:Y:S01]  /*15fc0*/  IMAD R0, R0, UR4, RZ ;  /* 0x0000000400007c24 */ /* 0x000fe2000f8e02ff */
[----:B------:R-:W-:Y:S02]  /*15fd0*/  SEL R8, RZ, 0xffffffff, P0 ;  /* 0xffffffffff087807 */ /* 0x000fe40000000000 */
[----:B------:R-:W-:Y:S01]  /*15fe0*/  ISETP.GE.AND P0, PT, R224, R21, PT ;  /* 0x00000015e000720c */ /* 0x000fe20003f06270 */
[----:B------:R-:W-:Y:S01]  /*15ff0*/  IMAD R3, R7, UR5, R0 ;  /* 0x0000000507037c24 */ /* 0x000fe2000f8e0200 */
[----:B------:R-:W-:Y:S01]  /*16000*/  ULDC.64 UR4, c[0x0][0xa80] ;  /* 0x0002a00000047ab9 */ /* 0x000fe20000000a00 */
[----:B------:R-:W-:Y:S01]  /*16010*/  IMAD.IADD R0, R221, 0x1, R192 ;  /* 0x00000001dd007824 */ /* 0x000fe200078e02c0 */
[----:B------:R-:W-:Y:S01]  /*16020*/  SEL R7, RZ, 0x40, P0 ;  /* 0x00000040ff077807 */ /* 0x000fe20000000000 */
[----:B------:R-:W-:Y:S01]  /*16030*/  IMAD.SHL.U32 R9, R8, 0x20, RZ ;  /* 0x0000002008097824 */ /* 0x000fe200078e00ff */
[----:B------:R-:W-:Y:S01]  /*16040*/  LEA R20, P1, R4, UR4, 0x1 ;  /* 0x0000000404147c11 */ /* 0x000fe2000f8208ff */
[----:B------:R-:W-:Y:S01]  /*16050*/  IMAD.IADD R3, R5, 0x1, R3 ;  /* 0x0000000105037824 */ /* 0x000fe200078e0203 */
[----:B------:R-:W-:-:S02]  /*16060*/  ISETP.GE.AND P0, PT, R0, R29, PT ;  /* 0x0000001d0000720c */ /* 0x000fc40003f06270 */
[----:B------:R-:W-:Y:S02]  /*16070*/  LOP3.LUT R6, R9, 0x20, R6, 0xe2, !PT ;  /* 0x0000002009067812 */ /* 0x000fe400078ee206 */
[----:B------:R-:W-:Y:S02]  /*16080*/  LEA.HI.X R3, R4, UR5, R3, 0x1, P1 ;  /* 0x0000000504037c11 */ /* 0x000fe400088f0c03 */
[----:B------:R-:W-:Y:S02]  /*16090*/  LOP3.LUT R22, R6, R7, RZ, 0xfc, !PT ;  /* 0x0000000706167212 */ /* 0x000fe400078efcff */
[----:B------:R-:W-:Y:S01]  /*160a0*/  SEL R5, RZ, 0x80, P2 ;  /* 0x00000080ff057807 */ /* 0x000fe20001000000 */
[----:B------:R0:W1:Y:S03]  /*160b0*/  SHFL.IDX PT, R6, R20, RZ, 0x181f ;  /* 0x00181fff14067589 */ /* 0x00006600000e0000 */
[----:B------:R-:W-:Y:S01]  /*160c0*/  LOP3.LUT R23, R22, R5, RZ, 0xfc, !PT ;  /* 0x0000000516177212 */ /* 0x000fe200078efcff */
[----:B------:R0:W3:Y:S01]  /*160d0*/  SHFL.IDX PT, R7, R3, RZ, 0x181f ;  /* 0x00181fff03077589 */ /* 0x0000e200000e0000 */
[----:B------:R-:W-:Y:S05]  /*160e0*/  @P0 BRA `(.L_x_6029) ;  /* 0x00000000007c0947 */ /* 0x000fea0003800000 */
[-C--:B------:R-:W-:Y:S02]  /*160f0*/  ISETP.GE.AND P2, PT, R218, R21.reuse, PT ;  /* 0x00000015da00720c */ /* 0x080fe40003f46270 */
[-C--:B------:R-:W-:Y:S02]  /*16100*/  ISETP.GE.AND P1, PT, R200, R21.reuse, PT ;  /* 0x00000015c800720c */ /* 0x080fe40003f26270 */
[-C--:B------:R-:W-:Y:S02]  /*16110*/  ISETP.GE.AND P5, PT, R217, R21.reuse, PT ;  /* 0x00000015d900720c */ /* 0x080fe40003fa6270 */
[----:B------:R-:W-:-:S07]  /*16120*/  ISETP.GE.AND P3, PT, R216, R21, PT ;  /* 0x00000015d800720c */ /* 0x000fce0003f66270 */
[-C--:B-1----:R-:W-:Y:S02]  /*16130*/  @!P2 LEA R8, P0, R218, R6.reuse, 0x1 ;  /* 0x00000006da08a211 */ /* 0x082fe400078008ff */
        /* <DEDUP_REMOVED lines=26> */
.L_x_6029:
[----:B------:R-:W-:Y:S05]  /*162e0*/  BSYNC B1 ;  /* 0x0000000000017941 */ /* 0x000fea0003800000 */
.L_x_6028:
[----:B------:R-:W-:Y:S01]  /*162f0*/  VIADD R0, R0, 0x20 ;  /* 0x0000002000007836 */ /* 0x000fe20000000000 */
[----:B---34-:R3:W4:Y:S04]  /*16300*/  SHFL.IDX PT, R7, R3, 0x1, 0x181f ;  /* 0x00381f0003077f89 */ /* 0x01872800000e0000 */
[----:B------:R-:W-:Y:S01]  /*16310*/  ISETP.GE.AND P0, PT, R0, R29, PT ;  /* 0x0000001d0000720c */ /* 0x000fe20003f06270 */
[----:B-1----:R3:W1:-:S12]  /*16320*/  SHFL.IDX PT, R6, R20, 0x1, 0x181f ;  /* 0x00381f0014067f89 */ /* 0x00265800000e0000 */
[----:B---3--:R-:W-:Y:S05]  /*16330*/  @P0 BRA `(.L_x_6024) ;  /* 0x00000000007c0947 */ /* 0x008fea0003800000 */
[-C--:B------:R-:W-:Y:S02]  /*16340*/  ISETP.GE.AND P6, PT, R200, R21.reuse, PT ;  /* 0x00000015c800720c */ /* 0x080fe40003fc6270 */
[-C--:B------:R-:W-:Y:S02]  /*16350*/  ISETP.GE.AND P5, PT, R218, R21.reuse, PT ;  /* 0x00000015da00720c */ /* 0x080fe40003fa6270 */
[-C--:B------:R-:W-:Y:S02]  /*16360*/  ISETP.GE.AND P4, PT, R217, R21.reuse, PT ;  /* 0x00000015d900720c */ /* 0x080fe40003f86270 */
[-C--:B------:R-:W-:Y:S02]  /*16370*/  ISETP.GE.AND P3, PT, R216, R21.reuse, PT ;  /* 0x00000015d800720c */ /* 0x080fe40003f66270 */
[-C--:B------:R-:W-:Y:S02]  /*16380*/  ISETP.GE.AND P2, PT, R215, R21.reuse, PT ;  /* 0x00000015d700720c */ /* 0x080fe40003f46270 */
[----:B------:R-:W-:-:S03]  /*16390*/  ISETP.GE.AND P1, PT, R214, R21, PT ;  /* 0x00000015d600720c */ /* 0x000fc60003f26270 */
[----:B-1--4-:R-:W-:Y:S02]  /*163a0*/  @!P6 IMAD.WIDE R4, R200, 0x2, R6 ;  /* 0x00000002c804e825 */ /* 0x012fe400078e0206 */
        /* <DEDUP_REMOVED lines=12> */
[-C--:B-1----:R-:W-:Y:S02]  /*16470*/  @!P1 LEA R4, P5, R214, R6.reuse, 0x1 ;  /* 0x00000006d6049211 */ /* 0x082fe400078a08ff */
        /* <DEDUP_REMOVED lines=11> */
.L_x_6024:
[----:B------:R-:W-:Y:S05]  /*16530*/  BSYNC B0 ;  /* 0x0000000000007941 */ /* 0x000fea0003800000 */
.L_x_6018:
[----:B------:R-:W-:Y:S02]  /*16540*/  ULDC UR4, c[0x0][0xc3c] ;  /* 0x00030f0000047ab9 */ /* 0x000fe40000000800 */
[----:B------:R-:W-:-:S13]  /*16550*/  ISETP.GE.AND P0, PT, R27, UR4, PT ;  /* 0x000000041b007c0c */ /* 0x000fda000bf06270 */
[----:B------:R-:W-:Y:S05]  /*16560*/  @!P0 BRA `(.L_x_6030) ;  /* 0xfffffeac00188947 */ /* 0x000fea000383ffff */
[----:B------:R-:W-:Y:S05]  /*16570*/  BRA `(.L_x_5821) ;  /* 0x0000009000b87947 */ /* 0x000fea0003800000 */
.L_x_5819:
        /* <DEDUP_REMOVED lines=18> */
.L_x_6031:
        /* <DEDUP_REMOVED lines=41> */
.L_x_6037:
        /* <DEDUP_REMOVED lines=12> */
.L_x_6036:
[----:B------:R-:W-:Y:S05]  /*169f0*/  BSYNC B0 ;  /* 0x0000000000007941 */ /* 0x000fea0003800000 */
.L_x_6035:
        /* <DEDUP_REMOVED lines=21> */
.L_x_6033:
        /* <DEDUP_REMOVED lines=20> */
.L_x_6038:
        /* <DEDUP_REMOVED lines=57> */
.L_x_6034:
[----:B------:R-:W-:Y:S02]  /*17020*/  IMAD.MOV.U32 R17, RZ, RZ, RZ ;  /* 0x000000ffff117224 */ /* 0x000fe400078e00ff */
[----:B------:R-:W-:Y:S02]  /*17030*/  IMAD.U32 R16, RZ, RZ, UR6 ;  /* 0x00000006ff107e24 */ /* 0x000fe4000f8e00ff */
[----:B------:R-:W-:-:S07]  /*17040*/  IMAD.MOV.U32 R18, RZ, RZ, RZ ;  /* 0x000000ffff127224 */ /* 0x000fce00078e00ff */
.L_x_6039:
[----:B------:R-:W-:-:S13]  /*17050*/  ISETP.NE.AND P0, PT, R0, RZ, PT ;  /* 0x000000ff0000720c */ /* 0x000fda0003f05270 */
[----:B------:R-:W1:Y:S01]  /*17060*/  @!P0 S2R R3, SR_CgaCtaId ;  /* 0x0000000000038919 */ /* 0x000e620000008800 */
[----:B------:R-:W-:-:S04]  /*17070*/  @!P0 MOV R0, 0x400 ;  /* 0x0000040000008802 */ /* 0x000fc80000000f00 */
[----:B-1----:R-:W-:-:S05]  /*17080*/  @!P0 LEA R0, R3, R0, 0x18 ;  /* 0x0000000003008211 */ /* 0x002fca00078ec0ff */
[----:B------:R2:W-:Y:S01]  /*17090*/  @!P0 STS.128 [R0+0x28cd0], R16 ;  /* 0x028cd01000008388 */ /* 0x0005e20000000c00 */
[----:B------:R-:W-:Y:S06]  /*170a0*/  BAR.ARV 0x5, 0x180 ;  /* 0x0146000000007b1d */ /* 0x000fec0000002000 */
.L_x_6032:
[----:B--2---:R-:W-:Y:S01]  /*170b0*/  IMAD.MOV.U32 R0, RZ, RZ, 0x1 ;  /* 0x00000001ff007424 */ /* 0x004fe200078e00ff */
[----:B------:R2:W-:Y:S01]  /*170c0*/  STL [R1+0x4], RZ ;  /* 0x000004ff01007387 */ /* 0x0005e20000100800 */
[----:B------:R-:W-:Y:S02]  /*170d0*/  ULDC UR4, c[0x0][0xc3c] ;  /* 0x00030f0000047ab9 */ /* 0x000fe40000000800 */
[----:B-1----:R-:W-:Y:S01]  /*170e0*/  ISETP.GE.AND P0, PT, R19, UR4, PT ;  /* 0x0000000413007c0c */ /* 0x002fe2000bf06270 */
[----:B------:R2:W-:Y:S04]  /*170f0*/  STL [R1+0x10], R0 ;  /* 0x0000100001007387 */ /* 0x0005e80000100800 */
[----:B------:R2:W-:Y:S08]  /*17100*/  STL [R1+0x48], RZ ;  /* 0x000048ff01007387 */ /* 0x0005f00000100800 */
[----:B--2---:R-:W-:Y:S05]  /*17110*/  @P0 BRA `(.L_x_6040) ;  /* 0x0000008000e80947 */ /* 0x004fea0003800000 */
[----:B------:R-:W1:Y:S01]  /*17120*/  S2UR UR5, SR_CgaCtaId ;  /* 0x00000000000579c3 */ /* 0x000e620000008800 */
[C---:B------:R-:W-:Y:S01]  /*17130*/  IMAD.SHL.U32 R0, R4.reuse, 0x8, RZ ;  /* 0x0000000804007824 */ /* 0x040fe200078e00ff */
[----:B------:R-:W-:Y:S01]  /*17140*/  LOP3.LUT R5, R4, 0x7f, RZ, 0xc0, !PT ;  /* 0x0000007f04057812 */ /* 0x000fe200078ec0ff */
[----:B------:R-:W-:Y:S01]  /*17150*/  UMOV UR4, 0x400 ;  /* 0x0000040000047882 */ /* 0x000fe20000000000 */
[----:B------:R-:W-:Y:S01]  /*17160*/  BSSY B8, `(.L_x_6040) ;  /* 0x0000835000087945 */ /* 0x000fe20003800000 */
[----:B------:R-:W-:Y:S01]  /*17170*/  ULDC.64 UR40, c[0x0][0x198] ;  /* 0x0000660000287ab9 */ /* 0x000fe20000000a00 */
[----:B------:R-:W-:Y:S01]  /*17180*/  LOP3.LUT R3, R0, 0x1f8, RZ, 0xc0, !PT ;  /* 0x000001f800037812 */ /* 0x000fe200078ec0ff */
[----:B0-----:R-:W-:Y:S01]  /*17190*/  IMAD.SHL.U32 R2, R5, 0x8, RZ ;  /* 0x0000000805027824 */ /* 0x001fe200078e00ff */
[----:B------:R-:W-:Y:S01]  /*171a0*/  SHF.R.U32.HI R5, RZ, 0x3, R5 ;  /* 0x00000003ff057819 */ /* 0x000fe20000011605 */
[----:B------:R-:W-:Y:S01]  /*171b0*/  ULDC UR37, c[0x0][0xc] ;  /* 0x0000030000257ab9 */ /* 0x000fe20000000800 */
        /* <DEDUP_REMOVED lines=12> */
[----:B------:R0:W-:Y:S04]  /*17280*/  STL [R1+0x8], RZ ;  /* 0x000008ff01007387 */ /* 0x0001e80000100800 */
[----:B------:R0:W-:Y:S04]  /*17290*/  STL [R1+0x4], RZ ;  /* 0x000004ff01007387 */ /* 0x0001e80000100800 */
[----:B------:R0:W-:Y:S02]  /*172a0*/  STL [R1+0x10], R0 ;  /* 0x0000100001007387 */ /* 0x0001e40000100800 */
.L_x_6220:
[----:B------:R-:W-:Y:S05]  /*172b0*/  YIELD ;  /* 0x0000000000007946 */ /* 0x000fea0003800000 */
[----:B------:R-:W-:Y:S01]  /*172c0*/  ULDC.64 UR4, c[0x0][0xa28] ;  /* 0x00028a0000047ab9 */ /* 0x000fe20000000a00 */
[----:B------:R-:W-:Y:S01]  /*172d0*/  IMAD.MOV.U32 R9, RZ, RZ, RZ ;  /* 0x000000ffff097224 */ /* 0x000fe200078e00ff */
[----:B------:R-:W-:Y:S01]  /*172e0*/  ISETP.NE.U32.AND P0, PT, RZ, UR4, PT ;  /* 0x00000004ff007c0c */ /* 0x000fe2000bf05070 */
[----:B-1----:R-:W1:Y:S01]  /*172f0*/  LDC.64 R12, c[0x0][0xa00] ;  /* 0x00028000ff0c7b82 */ /* 0x002e620000000a00 */
[----:B0-----:R-:W-:Y:S01]  /*17300*/  CS2R R6, SRZ ;  /* 0x0000000000067805 */ /* 0x001fe2000001ff00 */
[----:B------:R-:W-:Y:S01]  /*17310*/  ULDC.64 UR6, c[0x0][0xa08] ;  /* 0x0002820000067ab9 */ /* 0x000fe20000000a00 */
[----:B------:R-:W-:Y:S01]  /*17320*/  ISETP.NE.AND.EX P0, PT, RZ, UR5, PT, P0 ;  /* 0x00000005ff007c0c */ /* 0x000fe2000bf05300 */
[----:B------:R-:W-:Y:S01]  /*17330*/  ULDC.64 UR4, c[0x0][0xa18] ;  /* 0x0002860000047ab9 */ /* 0x000fe20000000a00 */
[----:B------:R-:W-:-:S03]  /*17340*/  ULDC.64 UR8, c[0x0][0xa10] ;  /* 0x0002840000087ab9 */ /* 0x000fc60000000a00 */
[----:B--2---:R-:W2:Y:S08]  /*17350*/  LDC.64 R4, c[0x0][0xa08] ;  /* 0x00028200ff047b82 */ /* 0x004eb00000000a00 */
[----:B0-----:R-:W0:Y:S02]  /*17360*/  @P0 LDC.64 R2, c[0x0][0xa28] ;  /* 0x00028a00ff020b82 */ /* 0x001e240000000a00 */
[----:B0-----:R-:W-:-:S05]  /*17370*/  @P0 IMAD.WIDE R2, R19, 0x4, R2 ;  /* 0x0000000413020825 */ /* 0x001fca00078e0202 */
[----:B-----5:R0:W5:Y:S01]  /*17380*/  @P0 LDG.E R9, desc[UR42][R2.64] ;  /* 0x0000002a02090981 */ /* 0x020162000c1e1900 */
[----:B------:R-:W-:Y:S01]  /*17390*/  ISETP.NE.U32.AND P0, PT, RZ, UR4, PT ;  /* 0x00000004ff007c0c */ /* 0x000fe2000bf05070 */
[C---:B-1----:R-:W-:Y:S01]  /*173a0*/  IMAD.WIDE R12, R19.reuse, 0x4, R12 ;  /* 0x00000004130c7825 */ /* 0x042fe200078e020c */
[----:B------:R-:W-:Y:S02]  /*173b0*/  ISETP.NE.U32.AND P2, PT, RZ, UR6, PT ;  /* 0x00000006ff007c0c */ /* 0x000fe4000bf45070 */
[----:B------:R-:W-:Y:S01]  /*173c0*/  ISETP.NE.AND.EX P0, PT, RZ, UR5, PT, P0 ;  /* 0x00000005ff007c0c */ /* 0x000fe2000bf05300 */
[----:B------:R-:W-:Y:S01]  /*173d0*/  ULDC.64 UR4, c[0x0][0xa00] ;  /* 0x0002800000047ab9 */ /* 0x000fe20000000a00 */
[----:B------:R-:W-:Y:S01]  /*173e0*/  ISETP.NE.U32.AND P4, PT, RZ, UR8, PT ;  /* 0x00000008ff007c0c */ /* 0x000fe2000bf85070 */
[----:B------:R-:W-:Y:S01]  /*173f0*/  IMAD.MOV.U32 R0, RZ, RZ, RZ ;  /* 0x000000ffff007224 */ /* 0x000fe200078e00ff */
[----:B------:R-:W-:Y:S01]  /*17400*/  ISETP.NE.U32.AND P1, PT, RZ, UR4, PT ;  /* 0x00000004ff007c0c */ /* 0x000fe2000bf25070 */
[----:B0-----:R-:W0:Y:S01]  /*17410*/  LDC.64 R2, c[0x0][0xa10] ;  /* 0x00028400ff027b82 */ /* 0x001e220000000a00 */
[----:B--2---:R-:W-:-:S02]  /*17420*/  IMAD.WIDE R4, R19, 0x4, R4 ;  /* 0x0000000413047825 */ /* 0x004fc400078e0204 */
[----:B------:R-:W-:-:S05]  /*17430*/  ISETP.NE.AND.EX P3, PT, RZ, UR5, PT, P1 ;  /* 0x00000005ff007c0c */ /* 0x000fca000bf65310 */
[----:B------:R-:W1:Y:S01]  /*17440*/  @P0 LDC.64 R10, c[0x0][0xa18] ;  /* 0x00028600ff0a0b82 */ /* 0x000e620000000a00 */
[----:B------:R-:W-:Y:S01]  /*17450*/  ULDC UR4, c[0x0][0x288] ;  /* 0x0000a20000047ab9 */ /* 0x000fe20000000800 */
[----:B------:R-:W-:Y:S02]  /*17460*/  ISETP.NE.AND.EX P1, PT, RZ, UR7, PT, P2 ;  /* 0x00000007ff007c0c */ /* 0x000fe4000bf25320 */
[----:B------:R-:W-:-:S04]  /*17470*/  ISETP.NE.AND.EX P2, PT, RZ, UR9, PT, P4 ;  /* 0x00000009ff007c0c */ /* 0x000fc8000bf45340 */
[----:B------:R-:W2:Y:S07]  /*17480*/  @P3 LDG.E R6, desc[UR42][R12.64] ;  /* 0x0000002a0c063981 */ /* 0x000eae000c1e1900 */
[----:B------:R-:W5:Y:S01]  /*17490*/  @P1 LDG.E R7, desc[UR42][R4.64] ;  /* 0x0000002a04071981 */ /* 0x000f62000c1e1900 */
        /* <DEDUP_REMOVED lines=18> */
[----:B------:R-:W-:Y:S06]  /*175c0*/  @P0 BRA `(.L_x_6041) ;  /* 0x0000000000140947 */ /* 0x000fec0003800000 */
[----:B------:R-:W-:Y:S05]  /*175d0*/  @!P3 BRA `(.L_x_6041) ;  /* 0x000000000010b947 */ /* 0x000fea0003800000 */
[----:B------:R-:W2:Y:S04]  /*175e0*/  LDG.E R8, desc[UR42][R12.64] ;  /* 0x0000002a0c087981 */ /* 0x000ea8000c1e1900 */
[----:B------:R-:W2:Y:S02]  /*175f0*/  LDG.E R12, desc[UR42][R12.64+0x4] ;  /* 0x0000042a0c0c7981 */ /* 0x000ea4000c1e1900 */
[----:B--2---:R-:W-:-:S05]  /*17600*/  IMAD.IADD R11, R12, 0x1, -R8 ;  /* 0x000000010c0b7824 */ /* 0x004fca00078e0a08 */
[----:B------:R0:W-:Y:S02]  /*17610*/  STL [R1+0x38], R11 ;  /* 0x0000380b01007387 */ /* 0x0001e40000100800 */
.L_x_6041:
[----:B-----5:R-:W-:Y:S01]  /*17620*/  IMAD.IADD R7, R7, 0x1, R9 ;  /* 0x0000000107077824 */ /* 0x020fe200078e0209 */
[----:B------:R-:W-:Y:S02]  /*17630*/  ULDC.64 UR4, c[0x0][0xa20] ;  /* 0x0002880000047ab9 */ /* 0x000fe40000000a00 */
[----:B------:R-:W-:Y:S02]  /*17640*/  ISETP.NE.U32.AND P0, PT, RZ, UR4, PT ;  /* 0x00000004ff007c0c */ /* 0x000fe4000bf05070 */
[----:B------:R1:W-:Y:S02]  /*17650*/  STL [R1+0x20], R7 ;  /* 0x0000200701007387 */ /* 0x0003e40000100800 */
[----:B------:R-:W-:-:S13]  /*17660*/  ISETP.NE.AND.EX P0, PT, RZ, UR5, PT, P0 ;  /* 0x00000005ff007c0c */ /* 0x000fda000bf05300 */
[----:B-1----:R-:W-:Y:S05]  /*17670*/  @!P0 BRA `(.L_x_6042) ;  /* 0x0000000000108947 */ /* 0x002fea0003800000 */
[----:B------:R-:W1:Y:S02]  /*17680*/  LDC.64 R6, c[0x0][0xa20] ;  /* 0x00028800ff067b82 */ /* 0x000e640000000a00 */
[----:B-1----:R-:W-:-:S06]  /*17690*/  IMAD.WIDE R6, R19, 0x4, R6 ;  /* 0x0000000413067825 */ /* 0x002fcc00078e0206 */
[----:B------:R1:W5:Y:S01]  /*176a0*/  LDG.E R6, desc[UR42][R6.64] ;  /* 0x0000002a06067981 */ /* 0x000362000c1e1900 */
[----:B------:R-:W-:Y:S05]  /*176b0*/  BRA `(.L_x_6043) ;  /* 0x0000000000107947 */ /* 0x000fea0003800000 */
.L_x_6042:
[----:B------:R-:W-:Y:S05]  /*176c0*/  @!P1 BRA `(.L_x_6043) ;  /* 0x00000000000c9947 */ /* 0x000fea0003800000 */
[----:B------:R-:W2:Y:S04]  /*176d0*/  LDG.E R6, desc[UR42][R4.64] ;  /* 0x0000002a04067981 */ /* 0x000ea8000c1e1900 */
[----:B------:R-:W2:Y:S02]  /*176e0*/  LDG.E R4, desc[UR42][R4.64+0x4] ;  /* 0x0000042a04047981 */ /* 0x000ea4000c1e1900 */
[----:B--2---:R-:W-:-:S07]  /*176f0*/  IMAD.IADD R6, R4, 0x1, -R6 ;  /* 0x0000000104067824 */ /* 0x004fce00078e0a06 */
.L_x_6043:
[----:B------:R-:W2:Y:S04]  /*17700*/  @P2 LDG.E R4, desc[UR42][R2.64] ;  /* 0x0000002a02042981 */ /* 0x000ea8000c1e1900 */
[----:B------:R3:W2:Y:S01]  /*17710*/  @P2 LDG.E R2, desc[UR42][R2.64+0x4] ;  /* 0x0000042a02022981 */ /* 0x0006a2000c1e1900 */
[----:B------:R-:W-:Y:S02]  /*17720*/  IMAD.SHL.U32 R12, R17, 0x40, RZ ;  /* 0x00000040110c7824 */ /* 0x000fe400078e00ff */
[----:B-----5:R-:W-:Y:S02]  /*17730*/  IMAD.IADD R9, R6, 0x1, -R9 ;  /* 0x0000000106097824 */ /* 0x020fe400078e0a09 */
[----:B------:R-:W-:Y:S01]  /*17740*/  VIADD R8, R12, 0x3f ;  /* 0x0000003f0c087836 */ /* 0x000fe20000000000 */
[----:B------:R4:W-:Y:S01]  /*17750*/  STL [R1+0x28], R12 ;  /* 0x0000280c01007387 */ /* 0x0009e20000100800 */
[----:B---3--:R-:W3:Y:S02]  /*17760*/  LDC R3, c[0x0][0x448] ;  /* 0x00011200ff037b82 */ /* 0x008ee40000000800 */
[----:B---3--:R-:W-:-:S13]  /*17770*/  ISETP.NE.AND P1, PT, R3, 0x1, PT ;  /* 0x000000010300780c */ /* 0x008fda0003f25270 */
[----:B------:R-:W3:Y:S08]  /*17780*/  @P1 LDC R3, c[0x0][0x44c] ;  /* 0x00011300ff031b82 */ /* 0x000ef00000000800 */
[----:B------:R-:W0:Y:S01]  /*17790*/  @P1 LDC R5, c[0x0][0x450] ;  /* 0x00011400ff051b82 */ /* 0x000e220000000800 */
[----:B--2---:R-:W-:Y:S02]  /*177a0*/  @P2 IMAD.IADD R10, R2, 0x1, -R4 ;  /* 0x00000001020a2824 */ /* 0x004fe400078e0a04 */
[----:B---3--:R-:W-:-:S04]  /*177b0*/  @P1 IMAD.HI.U32 R2, R8, R3, RZ ;  /* 0x0000000308021227 */ /* 0x008fc800078e00ff */
[----:B------:R-:W-:Y:S01]  /*177c0*/  IMAD.IADD R6, R9, 0x1, R10 ;  /* 0x0000000109067824 */ /* 0x000fe200078e020a */
[----:B0-----:R-:W-:-:S03]  /*177d0*/  @P1 SHF.R.U32.HI R8, RZ, R5, R2 ;  /* 0x00000005ff081219 */ /* 0x001fc60000011602 */
[C---:B------:R-:W-:Y:S01]  /*177e0*/  VIADD R2, R6.reuse, 0x3f ;  /* 0x0000003f06027836 */ /* 0x040fe20000000000 */
[----:B------:R-:W-:-:S04]  /*177f0*/  IADD3 R20, R6, 0x1, -R11 ;  /* 0x0000000106147810 */ /* 0x000fc80007ffe80b */
[----:B------:R-:W-:Y:S01]  /*17800*/  SHF.R.S32.HI R3, RZ, 0x1f, R2 ;  /* 0x0000001fff037819 */ /* 0x000fe20000011402 */
[----:B------:R-:W-:-:S03]  /*17810*/  IMAD.IADD R8, R20, 0x1, R8 ;  /* 0x0000000114087824 */ /* 0x000fc600078e0208 */
[----:B------:R-:W-:Y:S02]  /*17820*/  LEA.HI R21, R3, R2, RZ, 0x6 ;  /* 0x0000000203157211 */ /* 0x000fe400078f30ff */
[----:B------:R-:W0:Y:S02]  /*17830*/  LDC.64 R2, c[0x0][0x9e0] ;  /* 0x00027800ff027b82 */ /* 0x000e240000000a00 */
[----:B------:R-:W-:Y:S02]  /*17840*/  SHF.R.S32.HI R21, RZ, 0x6, R21 ;  /* 0x00000006ff157819 */ /* 0x000fe40000011415 */
[----:B0-----:R-:W-:Y:S01]  /*17850*/  ISETP.GE.AND P3, PT, R3, 0x1, PT ;  /* 0x000000010300780c */ /* 0x001fe20003f66270 */
[----:B-1----:R-:W-:-:S12]  /*17860*/  IMAD.IADD R7, R8, 0x1, R2 ;  /* 0x0000000108077824 */ /* 0x002fd800078e0202 */
[----:B----4-:R-:W-:Y:S05]  /*17870*/  @!P3 BRA `(.L_x_6044) ;  /* 0x000000000048b947 */ /* 0x010fea0003800000 */
        /* <DEDUP_REMOVED lines=11> */
.L_x_6046:
[----:B------:R-:W-:-:S13]  /*17930*/  ISETP.NE.AND P0, PT, R3, 0x1, PT ;  /* 0x000000010300780c */ /* 0x000fda0003f05270 */
[----:B------:R-:W0:Y:S02]  /*17940*/  @P0 LDC.64 R4, c[0x0][0x9e8] ;  /* 0x00027a00ff040b82 */ /* 0x000e240000000a00 */
[----:B0-----:R-:W-:-:S05]  /*17950*/  @P0 IMAD.HI.U32 R4, R2, R4, RZ ;  /* 0x0000000402040227 */ /* 0x001fca00078e00ff */
[----:B------:R-:W-:-:S07]  /*17960*/  @P0 SHF.R.U32.HI R2, RZ, R5, R4 ;  /* 0x00000005ff020219 */ /* 0x000fce0000011604 */
.L_x_6047:
[----:B------:R-:W-:Y:S05]  /*17970*/  BSYNC B0 ;  /* 0x0000000000007941 */ /* 0x000fea0003800000 */
.L_x_6045:
[----:B------:R-:W-:-:S05]  /*17980*/  IMAD R2, R2, R3, R3 ;  /* 0x0000000302027224 */ /* 0x000fca00078e0203 */
[----:B------:R-:W-:-:S07]  /*17990*/  VIMNMX R7, R7, R2, PT ;  /* 0x0000000207077248 */ /* 0x000fce0003fe0100 */
.L_x_6044:
        /* <DEDUP_REMOVED lines=20> */
.L_x_6050:
[----:B------:R-:W-:-:S13]  /*17ae0*/  ISETP.NE.AND P0, PT, R3, 0x1, PT ;  /* 0x000000010300780c */ /* 0x000fda0003f05270 */
[----:B------:R-:W0:Y:S02]  /*17af0*/  @P0 LDC.64 R4, c[0x0][0x9e8] ;  /* 0x00027a00ff040b82 */ /* 0x000e240000000a00 */
[----:B0-----:R-:W-:-:S05]  /*17b00*/  @P0 IMAD.HI.U32 R4, R6, R4, RZ ;  /* 0x0000000406040227 */ /* 0x001fca00078e00ff */
[----:B------:R-:W-:-:S07]  /*17b10*/  @P0 SHF.R.U32.HI R6, RZ, R5, R4 ;  /* 0x00000005ff060219 */ /* 0x000fce0000011604 */
.L_x_6051:
[----:B------:R-:W-:Y:S05]  /*17b20*/  BSYNC B0 ;  /* 0x0000000000007941 */ /* 0x000fea0003800000 */
.L_x_6049:
[----:B------:R-:W-:-:S05]  /*17b30*/  IMAD R3, R6, R3, RZ ;  /* 0x0000000306037224 */ /* 0x000fca00078e02ff */
[----:B------:R-:W-:-:S07]  /*17b40*/  VIMNMX R2, R2, R3, !PT ;  /* 0x0000000302027248 */ /* 0x000fce0007fe0100 */
.L_x_6048:
[----:B------:R-:W-:Y:S01]  /*17b50*/  VIADD R7, R7, 0x3f ;  /* 0x0000003f07077836 */ /* 0x000fe20000000000 */
[----:B------:R-:W-:Y:S04]  /*17b60*/  BSSY B0, `(.L_x_6052) ;  /* 0x00001c6000007945 */ /* 0x000fe80003800000 */
[----:B------:R-:W-:-:S04]  /*17b70*/  SHF.R.S32.HI R3, RZ, 0x1f, R7 ;  /* 0x0000001fff037819 */ /* 0x000fc80000011407 */
[----:B------:R-:W-:Y:S02]  /*17b80*/  LEA.HI R4, R3, R7, RZ, 0x6 ;  /* 0x0000000703047211 */ /* 0x000fe400078f30ff */
[----:B------:R-:W-:Y:S02]  /*17b90*/  SHF.R.S32.HI R3, RZ, 0x1f, R2 ;  /* 0x0000001fff037819 */ /* 0x000fe40000011402 */
[----:B------:R-:W-:Y:S02]  /*17ba0*/  SHF.R.S32.HI R4, RZ, 0x6, R4 ;  /* 0x00000006ff047819 */ /* 0x000fe40000011404 */
[----:B------:R-:W-:-:S04]  /*17bb0*/  LEA.HI R2, R3, R2, RZ, 0x6 ;  /* 0x0000000203027211 */ /* 0x000fc800078f30ff */
[----:B------:R-:W-:-:S04]  /*17bc0*/  SHF.R.S32.HI R2, RZ, 0x6, R2 ;  /* 0x00000006ff027819 */ /* 0x000fc80000011402 */
[----:B------:R-:W-:Y:S02]  /*17bd0*/  VIMNMX R3, RZ, R2, !PT ;  /* 0x00000002ff037248 */ /* 0x000fe40007fe0100 */
[----:B------:R-:W-:-:S03]  /*17be0*/  VIMNMX R2, R21, R4, PT ;  /* 0x0000000415027248 */ /* 0x000fc60003fe0100 */
[--C-:B------:R-:W-:Y:S02]  /*17bf0*/  IMAD R3, R3, 0x40, -R9.reuse ;  /* 0x0000004003037824 */ /* 0x100fe400078e0a09 */
[----:B------:R-:W-:-:S03]  /*17c00*/  IMAD R2, R2, 0x40, -R9 ;  /* 0x0000004002027824 */ /* 0x000fc600078e0a09 */
[----:B------:R-:W-:Y:S02]  /*17c10*/  VIMNMX R3, RZ, R3, !PT ;  /* 0x00000003ff037248 */ /* 0x000fe40007fe0100 */
[----:B------:R-:W-:-:S04]  /*17c20*/  VIMNMX R2, R2, R10, PT ;  /* 0x0000000a02027248 */ /* 0x000fc80003fe0100 */
[----:B------:R-:W-:Y:S02]  /*17c30*/  ISETP.GT.AND P0, PT, R2, R3, PT ;  /* 0x000000030200720c */ /* 0x000fe40003f04270 */
[----:B------:R-:W-:-:S11]  /*17c40*/  SHF.R.U32.HI R3, RZ, 0x6, R3 ;  /* 0x00000006ff037819 */ /* 0x000fd60000011603 */
[----:B------:R-:W-:-:S05]  /*17c50*/  @P0 VIADD R2, R2, 0x3f ;  /* 0x0000003f02020836 */ /* 0x000fca0000000000 */
[----:B------:R-:W-:-:S04]  /*17c60*/  @P0 SHF.R.S32.HI R4, RZ, 0x1f, R2 ;  /* 0x0000001fff040819 */ /* 0x000fc80000011402 */
[----:B------:R-:W-:Y:S01]  /*17c70*/  @P0 LEA.HI R2, R4, R2, RZ, 0x6 ;  /* 0x0000000204020211 */ /* 0x000fe200078f30ff */
[----:B------:R-:W-:-:S03]  /*17c80*/  IMAD.MOV.U32 R4, RZ, RZ, R3 ;  /* 0x000000ffff047224 */ /* 0x000fc600078e0003 */
[----:B------:R-:W-:Y:S02]  /*17c90*/  @P0 SHF.R.S32.HI R4, RZ, 0x6, R2 ;  /* 0x00000006ff040819 */ /* 0x000fe40000011402 */
[----:B------:R-:W-:Y:S02]  /*17ca0*/  PLOP3.LUT P0, PT, PT, PT, PT, 0x80, 0x0 ;  /* 0x000000000000781c */ /* 0x000fe40003f0f070 */
[----:B------:R-:W-:-:S13]  /*17cb0*/  ISETP.GT.AND P1, PT, R4, R3, PT ;  /* 0x000000030400720c */ /* 0x000fda0003f24270 */
[----:B------:R-:W-:Y:S05]  /*17cc0*/  @!P1 BRA `(.L_x_6053) ;  /* 0x0000001800bc9947 */ /* 0x000fea0003800000 */
[----:B------:R-:W-:Y:S01]  /*17cd0*/  UMOV UR4, 0xffffffff ;  /* 0xffffffff00047882 */ /* 0x000fe20000000000 */
[----:B------:R-:W-:Y:S02]  /*17ce0*/  SEL R2, R19, RZ, !P2 ;  /* 0x000000ff13027207 */ /* 0x000fe40005000000 */
[----:B------:R-:W-:Y:S05]  /*17cf0*/  BRA.DIV UR4, `(.L_x_6054) ;  /* 0x0000008604f07947 */ /* 0x000fea000b800000 */
[----:B------:R-:W0:Y:S02]  /*17d00*/  S2R R5, SR_TID.X ;  /* 0x0000000000057919 */ /* 0x000e240000002100 */
[----:B0-----:R-:W-:-:S04]  /*17d10*/  SHF.R.U32.HI R5, RZ, 0x5, R5 ;  /* 0x00000005ff057819 */ /* 0x001fc80000011605 */
[----:B------:R-:W-:-:S05]  /*17d20*/  LOP3.LUT R5, R5, 0x3, RZ, 0xc0, !PT ;  /* 0x0000000305057812 */ /* 0x000fca00078ec0ff */
[----:B------:R0:W1:Y:S02]  /*17d30*/  SHFL.IDX PT, R14, R5, RZ, 0x1f ;  /* 0x00001fff050e7589 */ /* 0x00006400000e0000 */
.L_x_6264:
[----:B-1----:R-:W-:Y:S02]  /*17d40*/  ISETP.NE.AND P0, PT, R14, RZ, PT ;  /* 0x000000ff0e00720c */ /* 0x002fe40003f05270 */
[----:B------:R-:W-:-:S11]  /*17d50*/  PLOP3.LUT P6, PT, PT, PT, PT, 0x8, 0x0 ;  /* 0x000000000000781c */ /* 0x000fd60003fce170 */
[----:B------:R-:W-:Y:S05]  /*17d60*/  @P0 BRA `(.L_x_6055) ;  /* 0x00000000000c0947 */ /* 0x000fea0003800000 */
[----:B------:R-:W-:-:S03]  /*17d70*/  UMOV UR4, 0xffffffff ;  /* 0xffffffff00047882 */ /* 0x000fc60000000000 */
[----:B------:R-:W-:Y:S05]  /*17d80*/  BRA.DIV UR4, `(.L_x_6056) ;  /* 0x0000008a04007947 */ /* 0x000fea000b800000 */
[----:B------:R-:W-:-:S13]  /*17d90*/  ELECT P6, URZ, PT ;  /* 0x00000000003f782f */ /* 0x000fda00038c0000 */
.L_x_6055:
[----:B0-----:R-:W2:Y:S04]  /*17da0*/  LDL R5, [R1+0x48] ;  /* 0x0000480001057983 */ /* 0x001ea80000100800 */
[----:B------:R-:W3:Y:S01]  /*17db0*/  LDL R7, [R1] ;  /* 0x0000000001077983 */ /* 0x000ee20000100800 */
        /* <DEDUP_REMOVED lines=8> */
.L_x_6267:
[----:B------:R-:W-:Y:S05]  /*17e40*/  BSYNC B1 ;  /* 0x0000000000017941 */ /* 0x000fea0003800000 */
.L_x_6057:
[----:B------:R-:W-:Y:S04]  /*17e50*/  BSSY B1, `(.L_x_6059) ;  /* 0x00000be000017945 */ /* 0x000fe80003800000 */
[----:B------:R-:W-:Y:S05]  /*17e60*/  @!P6 BRA `(.L_x_6060) ;  /* 0x0000000800f0e947 */ /* 0x000fea0003800000 */
[----:B------:R-:W2:Y:S04]  /*17e70*/  LDL R9, [R1] ;  /* 0x0000000001097983 */ /* 0x000ea80000100800 */
        /* <DEDUP_REMOVED lines=10> */
.L_x_6268:
[----:B------:R-:W-:Y:S05]  /*17f20*/  BSYNC B2 ;  /* 0x0000000000027941 */ /* 0x000fea0003800000 */
.L_x_6061:
        /* <DEDUP_REMOVED lines=9> */
.L_x_6064:
[----:B------:R-:W-:Y:S05]  /*17fc0*/  BSYNC B2 ;  /* 0x0000000000027941 */ /* 0x000fea0003800000 */
.L_x_6063:
[----:B------:R-:W2:Y:S04]  /*17fd0*/  LDL R8, [R1] ;  /* 0x0000000001087983 */ /* 0x000ea80000100800 */
        /* <DEDUP_REMOVED lines=13> */
.L_x_6065:
        /* <DEDUP_REMOVED lines=13> */
.L_x_6269:
[----:B------:R-:W-:Y:S05]  /*18180*/  BSYNC B2 ;  /* 0x0000000000027941 */ /* 0x000fea0003800000 */
.L_x_6066:
[----:B------:R-:W-:Y:S01]  /*18190*/  BSSY B2, `(.L_x_6068) ;  /* 0x000000b000027945 */ /* 0x000fe20003800000 */
[----:B------:R-:W-:Y:S02]  /*181a0*/  IMAD.MOV.U32 R10, RZ, RZ, 0x0 ;  /* 0x00000000ff0a7424 */ /* 0x000fe400078e00ff */
[----:B------:R-:W-:Y:S01]  /*181b0*/  IMAD.MOV.U32 R11, RZ, RZ, 0x12f00000 ;  /* 0x12f00000ff0b7424 */ /* 0x000fe200078e00ff */
[----:B------:R-:W-:Y:S06]  /*181c0*/  @P1 BRA `(.L_x_6069) ;  /* 0x00000000001c1947 */ /* 0x000fec0003800000 */
[----:B------:R-:W2:Y:S01]  /*181d0*/  S2R R8, SR_TID.X ;  /* 0x0000000000087919 */ /* 0x000ea20000002100 */
[----:B------:R-:W-:-:S04]  /*181e0*/  IMAD.MOV.U32 R7, RZ, RZ, 0x10000 ;  /* 0x00010000ff077424 */ /* 0x000fc800078e00ff */
[----:B------:R3:W-:Y:S01]  /*181f0*/  SYNCS.ARRIVE.TRANS64 RZ, [R6+URZ+0x28cb0], R7 ;  /* 0x028cb00706ff79a7 */ /* 0x0007e2000800003f */
[----:B--2---:R-:W-:-:S04]  /*18200*/  LOP3.LUT R8, R8, 0x1f, RZ, 0xc0, !PT ;  /* 0x0000001f08087812 */ /* 0x004fc800078ec0ff */
[----:B------:R-:W-:-:S13]  /*18210*/  ISETP.NE.AND P0, PT, R8, RZ, PT ;  /* 0x000000ff0800720c */ /* 0x000fda0003f05270 */
[----:B---3--:R-:W-:Y:S05]  /*18220*/  @!P0 BRA `(.L_x_6069) ;  /* 0x0000000000048947 */ /* 0x008fea0003800000 */
[----:B------:R-:W-:Y:S01]  /*18230*/  BPT.TRAP 0x1 ;  /* 0x000000040000795c */ /* 0x000fe20000300000 */
.L_x_6069:
[----:B------:R-:W-:Y:S05]  /*18240*/  BSYNC B2 ;  /* 0x0000000000027941 */ /* 0x000fea0003800000 */
.L_x_6068:
[----:B------:R-:W2:Y:S04]  /*18250*/  LDL R8, [R1] ;  /* 0x0000000001087983 */ /* 0x000ea80000100800 */
        /* <DEDUP_REMOVED lines=10> */
.L_x_6070:
        /* <DEDUP_REMOVED lines=15> */
.L_x_6071:
        /* <DEDUP_REMOVED lines=15> */
.L_x_6072:
        /* <DEDUP_REMOVED lines=15> */
.L_x_6073:
        /* <DEDUP_REMOVED lines=15> */
.L_x_6074:
        /* <DEDUP_REMOVED lines=15> */
.L_x_6075:
        /* <DEDUP_REMOVED lines=15> */
.L_x_6076:
        /* <DEDUP_REMOVED lines=15> */
.L_x_6077:
        /* <DEDUP_REMOVED lines=10> */
.L_x_6060:
[----:B------:R-:W-:Y:S05]  /*18a30*/  BSYNC B1 ;  /* 0x0000000000017941 */ /* 0x000fea0003800000 */
.L_x_6059:
[----:B------:R-:W0:Y:S04]  /*18a40*/  LDL.LU R9, [R1+0x8] ;  /* 0x0000080001097983 */ /* 0x000e280000300800 */
[----:B------:R-:W2:Y:S01]  /*18a50*/  LDL.LU R8, [R1+0x14] ;  /* 0x0000140001087983 */ /* 0x000ea20000300800 */
[----:B------:R-:W-:Y:S01]  /*18a60*/  VIADD R4, R4, 0xfffffffe ;  /* 0xfffffffe04047836 */ /* 0x000fe20000000000 */
[----:B------:R-:W-:-:S04]  /*18a70*/  PLOP3.LUT P0, PT, PT, PT, PT, 0x8, 0x0 ;  /* 0x000000000000781c */ /* 0x000fc80003f0e170 */
[----:B------:R-:W-:Y:S01]  /*18a80*/  ISETP.GE.AND P2, PT, R4, R3, PT ;  /* 0x000000030400720c */ /* 0x000fe20003f46270 */
[----:B0-----:R-:W-:-:S05]  /*18a90*/  VIADD R5, R9, 0x1 ;  /* 0x0000000109057836 */ /* 0x001fca0000000000 */
[----:B------:R-:W-:-:S04]  /*18aa0*/  ISETP.NE.AND P1, PT, R5, 0x2, PT ;  /* 0x000000020500780c */ /* 0x000fc80003f25270 */
[----:B------:R-:W-:Y:S02]  /*18ab0*/  SEL R6, RZ, 0x1, P1 ;  /* 0x00000001ff067807 */ /* 0x000fe40000800000 */
[----:B------:R-:W-:Y:S02]  /*18ac0*/  SEL R5, R5, RZ, P1 ;  /* 0x000000ff05057207 */ /* 0x000fe40000800000 */
[----:B--2---:R-:W-:-:S03]  /*18ad0*/  LOP3.LUT R8, R8, R6, RZ, 0x3c, !PT ;  /* 0x0000000608087212 */ /* 0x004fc600078e3cff */
[----:B------:R0:W-:Y:S04]  /*18ae0*/  STL [R1+0x8], R5 ;  /* 0x0000080501007387 */ /* 0x0001e80000100800 */
[----:B------:R0:W-:Y:S01]  /*18af0*/  STL [R1+0x14], R8 ;  /* 0x0000140801007387 */ /* 0x0001e20000100800 */
[----:B------:R-:W-:Y:S05]  /*18b00*/  @!P2 BRA `(.L_x_6053) ;  /* 0x0000000c002ca947 */ /* 0x000fea0003800000 */
.L_x_6097:
[----:B------:R-:W-:Y:S05]  /*18b10*/  YIELD ;  /* 0x0000000000007946 */ /* 0x000fea0003800000 */
[----:B------:R-:W-:Y:S04]  /*18b20*/  BSSY B1, `(.L_x_6078) ;  /* 0x00000bd000017945 */ /* 0x000fe80003800000 */
[----:B-1----:R-:W-:Y:S05]  /*18b30*/  @!P6 BRA `(.L_x_6079) ;  /* 0x0000000800ece947 */ /* 0x002fea0003800000 */
[----:B0-----:R-:W2:Y:S04]  /*18b40*/  LDL R8, [R1] ;  /* 0x0000000001087983 */ /* 0x001ea80000100800 */
[----:B------:R-:W2:Y:S04]  /*18b50*/  LDL R5, [R1+0x8] ;  /* 0x0000080001057983 */ /* 0x000ea80000100800 */
        /* <DEDUP_REMOVED lines=9> */
.L_x_6270:
[----:B------:R-:W-:Y:S05]  /*18bf0*/  BSYNC B2 ;  /* 0x0000000000027941 */ /* 0x000fea0003800000 */
.L_x_6080:
        /* <DEDUP_REMOVED lines=9> */
.L_x_6083:
[----:B------:R-:W-:Y:S05]  /*18c90*/  BSYNC B2 ;  /* 0x0000000000027941 */ /* 0x000fea0003800000 */
.L_x_6082:
[----:B------:R-:W2:Y:S04]  /*18ca0*/  LDL R8, [R1] ;  /* 0x0000000001087983 */ /* 0x000ea80000100800 */
        /* <DEDUP_REMOVED lines=12> */
.L_x_6084:
        /* <DEDUP_REMOVED lines=13> */
.L_x_6271:
[----:B------:R-:W-:Y:S05]  /*18e40*/  BSYNC B2 ;  /* 0x0000000000027941 */ /* 0x000fea0003800000 */
.L_x_6085:
        /* <DEDUP_REMOVED lines=11> */
.L_x_6088:
[----:B------:R-:W-:Y:S05]  /*18f00*/  BSYNC B2 ;  /* 0x0000000000027941 */ /* 0x000fea0003800000 */
.L_x_6087:
        /* <DEDUP_REMOVED lines=11> */
.L_x_6089:
        /* <DEDUP_REMOVED lines=15> */
.L_x_6090:
        /* <DEDUP_REMOVED lines=15> */
.L_x_6091:
        /* <DEDUP_REMOVED lines=15> */
.L_x_6092:
        /* <DEDUP_REMOVED lines=15> */
.L_x_6093:
        /* <DEDUP_REMOVED lines=15> */
.L_x_6094:
        /* <DEDUP_REMOVED lines=15> */
.L_x_6095:
        /* <DEDUP_REMOVED lines=15> */
.L_x_6096:
        /* <DEDUP_REMOVED lines=10> */
.L_x_6079:
[----:B------:R-:W-:Y:S05]  /*196f0*/  BSYNC B1 ;  /* 0x0000000000017941 */ /* 0x000fea0003800000 */
.L_x_6078:
[----:B------:R-:W0:Y:S04]  /*19700*/  LDL.LU R9, [R1+0x8] ;  /* 0x0000080001097983 */ /* 0x000e280000300800 */
[----:B------:R-:W2:Y:S01]  /*19710*/  LDL.LU R7, [R1+0x14] ;  /* 0x0000140001077983 */ /* 0x000ea20000300800 */
[C---:B------:R-:W-:Y:S01]  /*19720*/  ISETP.GT.AND P2, PT, R4.reuse, R3, PT ;  /* 0x000000030400720c */ /* 0x040fe20003f44270 */
[----:B------:R-:W-:Y:S02]  /*19730*/  VIADD R4, R4, 0xffffffff ;  /* 0xffffffff04047836 */ /* 0x000fe40000000000 */
[----:B0-----:R-:W-:-:S05]  /*19740*/  VIADD R5, R9, 0x1 ;  /* 0x0000000109057836 */ /* 0x001fca0000000000 */
[----:B------:R-:W-:-:S04]  /*19750*/  ISETP.NE.AND P1, PT, R5, 0x2, PT ;  /* 0x000000020500780c */ /* 0x000fc80003f25270 */
[----:B------:R-:W-:Y:S02]  /*19760*/  SEL R6, RZ, 0x1, P1 ;  /* 0x00000001ff067807 */ /* 0x000fe40000800000 */
[----:B------:R-:W-:Y:S02]  /*19770*/  SEL R5, R5, RZ, P1 ;  /* 0x000000ff05057207 */ /* 0x000fe40000800000 */
[----:B--2---:R-:W-:-:S05]  /*19780*/  LOP3.LUT R7, R7, R6, RZ, 0x3c, !PT ;  /* 0x0000000607077212 */ /* 0x004fca00078e3cff */
[----:B------:R1:W-:Y:S04]  /*19790*/  STL [R1+0x14], R7 ;  /* 0x0000140701007387 */ /* 0x0003e80000100800 */
[----:B------:R1:W-:Y:S01]  /*197a0*/  STL [R1+0x8], R5 ;  /* 0x0000080501007387 */ /* 0x0003e20000100800 */
[----:B------:R-:W-:Y:S05]  /*197b0*/  @P2 BRA `(.L_x_6097) ;  /* 0xfffffff000d42947 */ /* 0x000fea000383ffff */
.L_x_6053:
[----:B------:R-:W-:Y:S05]  /*197c0*/  BSYNC B0 ;  /* 0x0000000000007941 */ /* 0x000fea0003800000 */
.L_x_6052:
[----:B-1----:R-:W2:Y:S01]  /*197d0*/  LDL R7, [R1+0x28] ;  /* 0x0000280001077983 */ /* 0x002ea20000100800 */
[----:B------:R-:W1:Y:S01]  /*197e0*/  LDC R0, c[0x0][0x448] ;  /* 0x00011200ff007b82 */ /* 0x000e620000000800 */
[----:B------:R-:W-:Y:S07]  /*197f0*/  @!P0 WARPSYNC.ALL ;  /* 0x0000000000008948 */ /* 0x000fee0003800000 */
[----:B------:R-:W-:Y:S01]  /*19800*/  @!P0 BAR.SYNC.DEFER_BLOCKING 0xc, 0x180 ;  /* 0x0306000000008b1d */ /* 0x000fe20000010000 */
[----:B-1----:R-:W-:-:S13]  /*19810*/  ISETP.NE.AND P1, PT, R0, 0x1, PT ;  /* 0x000000010000780c */ /* 0x002fda0003f25270 */
[----:B------:R-:W1:Y:S08]  /*19820*/  @P1 LDC R2, c[0x0][0x44c] ;  /* 0x00011300ff021b82 */ /* 0x000e700000000800 */
[----:B------:R-:W3:Y:S01]  /*19830*/  @P1 LDC R3, c[0x0][0x450] ;  /* 0x00011400ff031b82 */ /* 0x000ee20000000800 */
[----:B--2---:R-:W-:-:S04]  /*19840*/  VIADD R0, R7, 0x3f ;  /* 0x0000003f07007836 */ /* 0x004fc80000000000 */
[----:B-1----:R-:W-:-:S05]  /*19850*/  @P1 IMAD.HI.U32 R2, R0, R2, RZ ;  /* 0x0000000200021227 */ /* 0x002fca00078e00ff */
[----:B---3--:R-:W-:Y:S02]  /*19860*/  @P1 SHF.R.U32.HI R0, RZ, R3, R2 ;  /* 0x00000003ff001219 */ /* 0x008fe40000011602 */
[----:B------:R-:W1:Y:S03]  /*19870*/  LDC.64 R2, c[0x0][0x9e0] ;  /* 0x00027800ff027b82 */ /* 0x000e660000000a00 */
[----:B------:R-:W-:Y:S01]  /*19880*/  IMAD.IADD R0, R20, 0x1, R0 ;  /* 0x0000000114007824 */ /* 0x000fe200078e0200 */
[----:B-1----:R-:W-:-:S03]  /*19890*/  ISETP.GE.AND P2, PT, R3, 0x1, PT ;  /* 0x000000010300780c */ /* 0x002fc60003f46270 */
[----:B------:R-:W-:-:S10]  /*198a0*/  IMAD.IADD R2, R0, 0x1, R2 ;  /* 0x0000000100027824 */ /* 0x000fd400078e0202 */
[----:B------:R-:W-:Y:S05]  /*198b0*/  @!P2 BRA `(.L_x_6098) ;  /* 0x000000000048a947 */ /* 0x000fea0003800000 */
[C---:B------:R-:W-:Y:S01]  /*198c0*/  ISETP.GT.AND P0, PT, R0.reuse, RZ, PT ;  /* 0x000000ff0000720c */ /* 0x040fe20003f04270 */
[----:B------:R-:W-:Y:S01]  /*198d0*/  BSSY B0, `(.L_x_6099) ;  /* 0x000000e000007945 */ /* 0x000fe20003800000 */
[----:B------:R-:W-:-:S11]  /*198e0*/  VIADD R6, R0, 0xffffffff ;  /* 0xffffffff00067836 */ /* 0x000fd60000000000 */
[----:B------:R-:W-:Y:S05]  /*198f0*/  @P0 BRA `(.L_x_6100) ;  /* 0x00000000001c0947 */ /* 0x000fea0003800000 */
[----:B------:R-:W-:Y:S01]  /*19900*/  ISETP.NE.AND P0, PT, R3, 0x1, PT ;  /* 0x000000010300780c */ /* 0x000fe20003f05270 */
[----:B------:R-:W-:-:S12]  /*19910*/  IMAD.MOV R0, RZ, RZ, -R0 ;  /* 0x000000ffff007224 */ /* 0x000fd800078e0a00 */
[----:B0-----:R-:W0:Y:S02]  /*19920*/  @P0 LDC.64 R4, c[0x0][0x9e8] ;  /* 0x00027a00ff040b82 */ /* 0x001e240000000a00 */
[----:B0-----:R-:W-:-:S05]  /*19930*/  @P0 IMAD.HI.U32 R4, R0, R4, RZ ;  /* 0x0000000400040227 */ /* 0x001fca00078e00ff */
[----:B------:R-:W-:-:S04]  /*19940*/  @P0 SHF.R.U32.HI R0, RZ, R5, R4 ;  /* 0x00000005ff000219 */ /* 0x000fc80000011604 */
[----:B------:R-:W-:Y:S01]  /*19950*/  LOP3.LUT R6, RZ, R0, RZ, 0x33, !PT ;  /* 0x00000000ff067212 */ /* 0x000fe200078e33ff */
[----:B------:R-:W-:Y:S06]  /*19960*/  BRA `(.L_x_6101) ;  /* 0x0000000000107947 */ /* 0x000fec0003800000 */
.L_x_6100:
[----:B------:R-:W-:-:S13]  /*19970*/  ISETP.NE.AND P0, PT, R3, 0x1, PT ;  /* 0x000000010300780c */ /* 0x000fda0003f05270 */
[----:B0-----:R-:W0:Y:S02]  /*19980*/  @P0 LDC.64 R4, c[0x0][0x9e8] ;  /* 0x00027a00ff040b82 */ /* 0x001e240000000a00 */
[----:B0-----:R-:W-:-:S05]  /*19990*/  @P0 IMAD.HI.U32 R4, R6, R4, RZ ;  /* 0x0000000406040227 */ /* 0x001fca00078e00ff */
[----:B------:R-:W-:-:S07]  /*199a0*/  @P0 SHF.R.U32.HI R6, RZ, R5, R4 ;  /* 0x00000005ff060219 */ /* 0x000fce0000011604 */
.L_x_6101:
[----:B------:R-:W-:Y:S05]  /*199b0*/  BSYNC B0 ;  /* 0x0000000000007941 */ /* 0x000fea0003800000 */
.L_x_6099:
[----:B------:R-:W-:-:S05]  /*199c0*/  IMAD R6, R6, R3, R3 ;  /* 0x0000000306067224 */ /* 0x000fca00078e0203 */
[----:B------:R-:W-:-:S07]  /*199d0*/  VIMNMX R2, R2, R6, PT ;  /* 0x0000000602027248 */ /* 0x000fce0003fe0100 */
.L_x_6098:
[----:B------:R-:W-:Y:S01]  /*199e0*/  VIADD R2, R2, 0x3f ;  /* 0x0000003f02027836 */ /* 0x000fe20000000000 */
[----:B------:R-:W1:Y:S01]  /*199f0*/  @P1 LDC R4, c[0x0][0x450] ;  /* 0x00011400ff041b82 */ /* 0x000e620000000800 */
[----:B------:R-:W-:-:S03]  /*19a00*/  ULDC UR4, c[0x0][0x9dc] ;  /* 0x0002770000047ab9 */ /* 0x000fc60000000800 */
[----:B------:R-:W-:-:S04]  /*19a10*/  SHF.R.S32.HI R0, RZ, 0x1f, R2 ;  /* 0x0000001fff007819 */ /* 0x000fc80000011402 */
[----:B------:R-:W-:Y:S01]  /*19a20*/  LEA.HI R0, R0, R2, RZ, 0x6 ;  /* 0x0000000200007211 */ /* 0x000fe200078f30ff */
[----:B------:R-:W-:-:S03]  /*19a30*/  IMAD.MOV.U32 R2, RZ, RZ, R7 ;  /* 0x000000ffff027224 */ /* 0x000fc600078e0007 */
[----:B------:R-:W-:-:S04]  /*19a40*/  SHF.R.S32.HI R0, RZ, 0x6, R0 ;  /* 0x00000006ff007819 */ /* 0x000fc80000011400 */
[----:B------:R-:W-:Y:S02]  /*19a50*/  VIMNMX R6, R21, R0, PT ;  /* 0x0000000015067248 */ /* 0x000fe40003fe0100 */
[----:B------:R-:W2:Y:S03]  /*19a60*/  @P1 LDC R0, c[0x0][0x44c] ;  /* 0x00011300ff001b82 */ /* 0x000ea60000000800 */
        /* <DEDUP_REMOVED lines=16> */
.L_x_6104:
[----:B------:R-:W-:-:S13]  /*19b70*/  ISETP.NE.AND P0, PT, R3, 0x1, PT ;  /* 0x000000010300780c */ /* 0x000fda0003f05270 */
[----:B0-----:R-:W0:Y:S02]  /*19b80*/  @P0 LDC.64 R4, c[0x0][0x9e8] ;  /* 0x00027a00ff040b82 */ /* 0x001e240000000a00 */
[----:B0-----:R-:W-:-:S05]  /*19b90*/  @P0 IMAD.HI.U32 R4, R2, R4, RZ ;  /* 0x0000000402040227 */ /* 0x001fca00078e00ff */
[----:B------:R-:W-:-:S07]  /*19ba0*/  @P0 SHF.R.U32.HI R2, RZ, R5, R4 ;  /* 0x00000005ff020219 */ /* 0x000fce0000011604 */
.L_x_6105:
[----:B------:R-:W-:Y:S05]  /*19bb0*/  BSYNC B0 ;  /* 0x0000000000007941 */ /* 0x000fea0003800000 */
.L_x_6103:
[----:B------:R-:W-:-:S05]  /*19bc0*/  IMAD R2, R2, R3, RZ ;  /* 0x0000000302027224 */ /* 0x000fca00078e02ff */
[----:B------:R-:W-:-:S07]  /*19bd0*/  VIMNMX R0, R0, R2, !PT ;  /* 0x0000000200007248 */ /* 0x000fce0007fe0100 */
.L_x_6102:
[----:B------:R-:W-:Y:S01]  /*19be0*/  SHF.R.S32.HI R2, RZ, 0x1f, R0 ;  /* 0x0000001fff027819 */ /* 0x000fe20000011400 */
[----:B------:R-:W-:Y:S03]  /*19bf0*/  BSSY B7, `(.L_x_6106) ;  /* 0x00004c6000077945 */ /* 0x000fe60003800000 */
[----:B------:R-:W-:-:S04]  /*19c00*/  LEA.HI R2, R2, R0, RZ, 0x6 ;  /* 0x0000000002027211 */ /* 0x000fc800078f30ff */
[----:B------:R-:W-:-:S04]  /*19c10*/  SHF.R.S32.HI R2, RZ, 0x6, R2 ;  /* 0x00000006ff027819 */ /* 0x000fc80000011402 */
        /* <DEDUP_REMOVED lines=8> */
[----:B0-----:R-:W0:Y:S01]  /*19ca0*/  S2R R5, SR_LANEID ;  /* 0x0000000000057919 */ /* 0x001e220000000000 */
        /* <DEDUP_REMOVED lines=10> */
[----:B0-----:R-:W-:Y:S01]  /*19d50*/  IADD3 R16, R0, UR37, R7 ;  /* 0x0000002500107c10 */ /* 0x001fe2000fffe007 */
[----:B------:R-:W-:Y:S06]  /*19d60*/  BRA `(.L_x_6108) ;  /* 0x0000004800b87947 */ /* 0x000fec0003800000 */
.L_x_6107:
        /* <DEDUP_REMOVED lines=21> */
.L_x_6110:
[----:B------:R-:W-:Y:S05]  /*19ec0*/  BSYNC B6 ;  /* 0x0000000000067941 */ /* 0x000fea0003800000 */
.L_x_6109:
        /* <DEDUP_REMOVED lines=10> */
[----:B0-----:R-:W-:Y:S02]  /*19f70*/  IMAD.U32 R5, RZ, RZ, UR7 ;  /* 0x00000007ff057e24 */ /* 0x001fe4000f8e00ff */
        /* <DEDUP_REMOVED lines=9> */
.L_x_6113:
        /* <DEDUP_REMOVED lines=15> */
.L_x_6112:
[----:B------:R-:W-:Y:S05]  /*1a100*/  BSYNC B6 ;  /* 0x0000000000067941 */ /* 0x000fea0003800000 */
.L_x_6111:
[----:B------:R-:W-:Y:S01]  /*1a110*/  ULDC.64 UR4, c[0x0][0x9f8] ;  /* 0x00027e0000047ab9 */ /* 0x000fe20000000a00 */
[----:B------:R-:W2:Y:S01]  /*1a120*/  LDL R17, [R1+0x2c] ;  /* 0x00002c0001117983 */ /* 0x000ea20000100800 */
[----:B------:R-:W-:Y:S01]  /*1a130*/  ISETP.NE.U32.AND P0, PT, RZ, UR4, PT ;  /* 0x00000004ff007c0c */ /* 0x000fe2000bf05070 */
[----:B------:R-:W-:-:S03]  /*1a140*/  IMAD.MOV.U32 R7, RZ, RZ, R19 ;  /* 0x000000ffff077224 */ /* 0x000fc600078e0013 */
[----:B------:R-:W-:Y:S01]  /*1a150*/  ISETP.NE.AND.EX P0, PT, RZ, UR5, PT, P0 ;  /* 0x00000005ff007c0c */ /* 0x000fe2000bf05300 */
[----:B------:R-:W-:-:S12]  /*1a160*/  ULDC.64 UR4, c[0x0][0xa08] ;  /* 0x0002820000047ab9 */ /* 0x000fd80000000a00 */
[----:B------:R-:W1:Y:S02]  /*1a170*/  @P0 LDC.64 R2, c[0x0][0x9f8] ;  /* 0x00027e00ff020b82 */ /* 0x000e640000000a00 */
[----:B-1----:R-:W-:-:S05]  /*1a180*/  @P0 IMAD.WIDE R2, R19, 0x4, R2 ;  /* 0x0000000413020825 */ /* 0x002fca00078e0202 */
[----:B------:R1:W0:Y:S02]  /*1a190*/  @P0 LDG.E R7, desc[UR42][R2.64] ;  /* 0x0000002a02070981 */ /* 0x000224000c1e1900 */
[----:B-1----:R-:W1:Y:S02]  /*1a1a0*/  LDC.64 R2, c[0x0][0x418] ;  /* 0x00010600ff027b82 */ /* 0x002e640000000a00 */
[----:B-1----:R-:W-:Y:S01]  /*1a1b0*/  LOP3.LUT P0, RZ, R2, UR4, RZ, 0xfc, !PT ;  /* 0x0000000402ff7c12 */ /* 0x002fe2000f80fcff */
[----:B------:R-:W-:-:S03]  /*1a1c0*/  UMOV UR4, 0xffffffff ;  /* 0xffffffff00047882 */ /* 0x000fc60000000000 */
[----:B------:R-:W-:Y:S01]  /*1a1d0*/  LOP3.LUT P0, RZ, R3, UR5, RZ, 0xfc, P0 ;  /* 0x0000000503ff7c12 */ /* 0x000fe2000800fcff */
[----:B--2---:R-:W-:Y:S01]  /*1a1e0*/  VIADD R0, R17, 0xffffffff ;  /* 0xffffffff11007836 */ /* 0x004fe20000000000 */
[----:B0-----:R-:W-:Y:S01]  /*1a1f0*/  SHF.R.S32.HI R8, RZ, 0x1f, R7 ;  /* 0x0000001fff087819 */ /* 0x001fe20000011407 */
[----:B------:R0:W-:Y:S01]  /*1a200*/  STL [R1+0xc], R7 ;  /* 0x00000c0701007387 */ /* 0x0001e20000100800 */
[----:B------:R-:W-:-:S03]  /*1a210*/  SEL R17, R7, RZ, !P0 ;  /* 0x000000ff07117207 */ /* 0x000fc60004000000 */
[----:B------:R0:W-:Y:S01]  /*1a220*/  STL [R1+0x1c], R8 ;  /* 0x00001c0801007387 */ /* 0x0001e20000100800 */
[----:B------:R-:W-:Y:S05]  /*1a230*/  BRA.DIV UR4, `(.L_x_6114) ;  /* 0x00000066045c7947 */ /* 0x000fea000b800000 */
[----:B------:R-:W1:Y:S02]  /*1a240*/  S2R R4, SR_TID.X ;  /* 0x0000000000047919 */ /* 0x000e640000002100 */
[----:B-1----:R-:W-:-:S04]  /*1a250*/  SHF.R.U32.HI R4, RZ, 0x5, R4 ;  /* 0x00000005ff047819 */ /* 0x002fc80000011604 */
[----:B------:R-:W-:-:S05]  /*1a260*/  LOP3.LUT R4, R4, 0x3, RZ, 0xc0, !PT ;  /* 0x0000000304047812 */ /* 0x000fca00078ec0ff */
[----:B------:R1:W2:Y:S02]  /*1a270*/  SHFL.IDX PT, R14, R4, RZ, 0x1f ;  /* 0x00001fff040e7589 */ /* 0x0002a400000e0000 */
.L_x_6274:
[----:B-1----:R-:W3:Y:S01]  /*1a280*/  LDL.LU R4, [R1+0x18] ;  /* 0x0000180001047983 */ /* 0x002ee20000300800 */
[----:B------:R-:W-:Y:S02]  /*1a290*/  PLOP3.LUT P1, PT, PT, PT, PT, 0x8, 0x0 ;  /* 0x000000000000781c */ /* 0x000fe40003f2e170 */
[----:B--2---:R-:W-:Y:S01]  /*1a2a0*/  ISETP.NE.AND P0, PT, R14, RZ, PT ;  /* 0x000000ff0e00720c */ /* 0x004fe20003f05270 */
        /* <DEDUP_REMOVED lines=8> */
.L_x_6277:
        /* <DEDUP_REMOVED lines=24> */
.L_x_6117:
[----:B0-----:R-:W3:Y:S04]  /*1a4b0*/  LDL R7, [R1] ;  /* 0x0000000001077983 */ /* 0x001ee80000100800 */
[----:B-1----:R-:W3:Y:S04]  /*1a4c0*/  LDL R0, [R1+0x4] ;  /* 0x0000040001007983 */ /* 0x002ee80000100800 */
[----:B--2---:R-:W2:Y:S01]  /*1a4d0*/  LDL R2, [R1+0x10] ;  /* 0x0000100001027983 */ /* 0x004ea20000100800 */
[----:B---3--:R-:W-:Y:S01]  /*1a4e0*/  IMAD R0, R0, 0x8, R7 ;  /* 0x0000000800007824 */ /* 0x008fe200078e0207 */
[----:B--2---:R-:W-:-:S04]  /*1a4f0*/  SHF.L.U32 R2, R2, 0x1f, RZ ;  /* 0x0000001f02027819 */ /* 0x004fc800000006ff */
[----:B------:R-:W0:Y:S02]  /*1a500*/  SYNCS.PHASECHK.TRANS64.TRYWAIT P0, [R0+URZ+0x28c40], R2 ;  /* 0x028c4002000075a7 */ /* 0x000e24000800017f */
[----:B0-----:R-:W-:Y:S05]  /*1a510*/  @!P0 BRA `(.L_x_6118) ;  /* 0x0000006000f88947 */ /* 0x001fea0003800000 */
.L_x_6278:
        /* <DEDUP_REMOVED lines=11> */
.L_x_6119:
[----:B------:R-:W2:Y:S04]  /*1a5d0*/  LDL R5, [R1] ;  /* 0x0000000001057983 */ /* 0x000ea80000100800 */
[----:B------:R-:W2:Y:S04]  /*1a5e0*/  LDL R4, [R1+0x4] ;  /* 0x0000040001047983 */ /* 0x000ea80000100800 */
[----:B------:R-:W3:Y:S04]  /*1a5f0*/  LDL R6, [R1+0x34] ;  /* 0x0000340001067983 */ /* 0x000ee80000100800 */
[----:B------:R-:W4:Y:S04]  /*1a600*/  LDL R3, [R1+0x20] ;  /* 0x0000200001037983 */ /* 0x000f280000100800 */
[----:B0-----:R-:W4:Y:S01]  /*1a610*/  LDL.LU R2, [R1+0x18] ;  /* 0x0000180001027983 */ /* 0x001f220000300800 */
        /* <DEDUP_REMOVED lines=13> */
[----:B------:R-:W-:-:S09]  /*1a6f0*/  LOP3.LUT R2, R2, 0xfffffffe, RZ, 0xc0, !PT ;  /* 0xfffffffe02027812 */ /* 0x000fd200078ec0ff */
[----:B------:R-:W-:Y:S02]  /*1a700*/  UIADD3 UR8, UR8, 0x22400, URZ ;  /* 0x0002240008087890 */ /* 0x000fe4000fffe03f */
[----:B------:R-:W-:Y:S01]  /*1a710*/  ULEA UR11, UR11, UR4, 0x6 ;  /* 0x000000040b0b7291 */ /* 0x000fe2000f8e303f */
[----:B------:R-:W-:Y:S02]  /*1a720*/  @P0 LOP3.LUT R2, R2, 0x1, RZ, 0xfc, !PT ;  /* 0x0000000102020812 */ /* 0x000fe400078efcff */
[----:B------:R-:W-:-:S03]  /*1a730*/  UMOV UR4, 0x0 ;  /* 0x0000000000047882 */ /* 0x000fc60000000000 */
[----:B------:R2:W-:Y:S03]  /*1a740*/  STL [R1+0x18], R2 ;  /* 0x0000180201007387 */ /* 0x0005e60000100800 */
[----:B------:R2:W-:Y:S01]  /*1a750*/  UTMALDG.4D [UR8], [UR6], desc[UR4] ;  /* 0x00000408060075b4 */ /* 0x0005e20008019000 */
[----:B------:R-:W-:Y:S02]  /*1a760*/  NOP ;  /* 0x0000000000007918 */ /* 0x000fe40000000000 */
.L_x_6115:
[----:B-1----:R-:W3:Y:S04]  /*1a770*/  LDL R4, [R1] ;  /* 0x0000000001047983 */ /* 0x002ee80000100800 */
[----:B------:R-:W4:Y:S01]  /*1a780*/  LDL.LU R3, [R1+0x3c] ;  /* 0x00003c0001037983 */ /* 0x000f220000300800 */
[----:B------:R-:W-:Y:S05]  /*1a790*/  WARPSYNC.ALL ;  /* 0x0000000000007948 */ /* 0x000fea0003800000 */
[----:B--2---:R-:W-:Y:S01]  /*1a7a0*/  ULDC.64 UR4, c[0x0][0x298] ;  /* 0x0000a60000047ab9 */ /* 0x004fe20000000a00 */
[----:B------:R-:W-:Y:S01]  /*1a7b0*/  BSSY B6, `(.L_x_6120) ;  /* 0x000001c000067945 */ /* 0x000fe20003800000 */
[----:B------:R-:W-:Y:S01]  /*1a7c0*/  BAR.SYNC.DEFER_BLOCKING 0x8, 0x100 ;  /* 0x0204000000007b1d */ /* 0x000fe20000010000 */
[----:B----4-:R-:W-:-:S05]  /*1a7d0*/  SHF.R.S32.HI R0, RZ, 0x1f, R3 ;  /* 0x0000001fff007819 */ /* 0x010fca0000011403 */
[----:B------:R-:W-:Y:S02]  /*1a7e0*/  IMAD R2, R0, UR4, RZ ;  /* 0x0000000400027c24 */ /* 0x000fe4000f8e02ff */
[----:B---3--:R-:W-:Y:S02]  /*1a7f0*/  VIADD R0, R4, 0x20400 ;  /* 0x0002040004007836 */ /* 0x008fe40000000000 */
        /* <DEDUP_REMOVED lines=23> */
.L_x_6121:
[----:B------:R-:W-:Y:S05]  /*1a970*/  BSYNC B6 ;  /* 0x0000000000067941 */ /* 0x000fea0003800000 */
.L_x_6120:
[----:B-1----:R-:W2:Y:S01]  /*1a980*/  LDL.LU R0, [R1+0x3c] ;  /* 0x00003c0001007983 */ /* 0x002ea20000300800 */
[----:B0-----:R-:W0:Y:S01]  /*1a990*/  LDC R7, c[0x0][0x448] ;  /* 0x00011200ff077b82 */ /* 0x001e220000000800 */
[----:B------:R-:W-:Y:S01]  /*1a9a0*/  ULDC.64 UR4, c[0x0][0x2d8] ;  /* 0x0000b60000047ab9 */ /* 0x000fe20000000a00 */
[----:B------:R-:W-:Y:S01]  /*1a9b0*/  ULDC UR6, c[0x0][0x2b8] ;  /* 0x0000ae0000067ab9 */ /* 0x000fe20000000800 */
[----:B------:R-:W2:Y:S04]  /*1a9c0*/  LDL.LU.64 R2, [R1+0x40] ;  /* 0x0000400001027983 */ /* 0x000ea80000300a00 */
[----:B------:R-:W3:Y:S04]  /*1a9d0*/  LDL R12, [R1+0x28] ;  /* 0x00002800010c7983 */ /* 0x000ee80000100800 */
[----:B------:R1:W5:Y:S01]  /*1a9e0*/  LDL R9, [R1+0x4c] ;  /* 0x00004c0001097983 */ /* 0x0003620000100800 */
[----:B------:R-:W4:Y:S01]  /*1a9f0*/  S2R R5, SR_TID.X ;  /* 0x0000000000057919 */ /* 0x000f220000002100 */
[----:B------:R-:W1:Y:S01]  /*1aa00*/  S2R R8, SR_TID.X ;  /* 0x0000000000087919 */ /* 0x000e620000002100 */
[----:B----4-:R-:W-:-:S04]  /*1aa10*/  LOP3.LUT R5, R5, 0x7f, RZ, 0xc0, !PT ;  /* 0x0000007f05057812 */ /* 0x010fc800078ec0ff */
[----:B------:R-:W-:Y:S01]  /*1aa20*/  SHF.R.U32.HI R5, RZ, 0x3, R5 ;  /* 0x00000003ff057819 */ /* 0x000fe20000011605 */
[----:B-1----:R-:W-:-:S05]  /*1aa30*/  IMAD.SHL.U32 R8, R8, 0x10, RZ ;  /* 0x0000001008087824 */ /* 0x002fca00078e00ff */
[----:B------:R-:W-:Y:S01]  /*1aa40*/  LOP3.LUT R8, R5, 0x70, R8, 0xf8, !PT ;  /* 0x0000007005087812 */ /* 0x000fe200078ef808 */
[----:B------:R-:W1:Y:S02]  /*1aa50*/  S2R R10, SR_TID.X ;  /* 0x00000000000a7919 */ /* 0x000e640000002100 */
[----:B-1----:R-:W-:-:S05]  /*1aa60*/  IMAD.SHL.U32 R10, R10, 0x8, RZ ;  /* 0x000000080a0a7824 */ /* 0x002fca00078e00ff */
[----:B------:R-:W-:Y:S01]  /*1aa70*/  LOP3.LUT R10, R10, 0x38, RZ, 0xc0, !PT ;  /* 0x000000380a0a7812 */ /* 0x000fe200078ec0ff */
        /* <DEDUP_REMOVED lines=13> */
[----:B0-----:R-:W-:-:S13]  /*1ab50*/  ISETP.NE.AND P0, PT, R7, 0x1, PT ;  /* 0x000000010700780c */ /* 0x001fda0003f05270 */
        /* <DEDUP_REMOVED lines=59> */
[----:B0-----:R-:W0:Y:S07]  /*1af10*/  SHFL.IDX PT, R6, R3, 0x2, 0x181f ;  /* 0x00581f0003067f89 */ /* 0x001e2e00000e0000 */
[----:B-1----:R-:W-:-:S05]  /*1af20*/  @!P1 LEA R5, P2, R10, R5, 0x1 ;  /* 0x000000050a059211 */ /* 0x002fca00078408ff */
[----:B0-----:R-:W-:-:S04]  /*1af30*/  @!P1 IMAD.X R6, RZ, RZ, R6, P2 ;  /* 0x000000ffff069224 */ /* 0x001fc800010e0606 */
[----:B------:R-:W-:Y:S02]  /*1af40*/  @!P1 IMAD.MOV.U32 R7, RZ, RZ, R6 ;  /* 0x000000ffff079224 */ /* 0x000fe400078e0006 */
[----:B------:R-:W-:Y:S02]  /*1af50*/  @!P1 IMAD.MOV.U32 R6, RZ, RZ, R5 ;  /* 0x000000ffff069224 */ /* 0x000fe400078e0005 */
[----:B------:R0:W1:Y:S04]  /*1af60*/  SHFL.IDX PT, R5, R3, 0x3, 0x181f ;  /* 0x00781f0003057f89 */ /* 0x00006800000e0000 */
[----:B------:R0:W-:Y:S04]  /*1af70*/  @!P1 LDGSTS.E.BYPASS.LTC128B.128 [R9+0x21400], desc[UR42][R6.64], !P0 ;  /* 0x2140000006099fae */ /* 0x0001e8000c101d6a */
[----:B------:R0:W2:Y:S02]  /*1af80*/  SHFL.IDX PT, R3, R4, 0x3, 0x181f ;  /* 0x00781f0004037f89 */ /* 0x0000a400000e0000 */
.L_x_6287:
[----:B------:R3:W5:Y:S01]  /*1af90*/  LDL R8, [R1] ;  /* 0x0000000001087983 */ /* 0x0007620000100800 */
[----:B------:R-:W-:-:S05]  /*1afa0*/  VIADD R0, R0, 0x30 ;  /* 0x0000003000007836 */ /* 0x000fca0000000000 */
[----:B------:R-:W-:-:S13]  /*1afb0*/  ISETP.GE.AND P1, PT, R0, R2, PT ;  /* 0x000000020000720c */ /* 0x000fda0003f26270 */
[----:B--2---:R-:W-:-:S05]  /*1afc0*/  @!P1 LEA R2, P2, R10, R3, 0x1 ;  /* 0x000000030a029211 */ /* 0x004fca00078408ff */
[----:B01----:R-:W-:-:S05]  /*1afd0*/  @!P1 IMAD.X R3, RZ, RZ, R5, P2 ;  /* 0x000000ffff039224 */ /* 0x003fca00010e0605 */
[----:B------:R-:W-:Y:S01]  /*1afe0*/  @!PT LDS RZ, [RZ] ;  /* 0x00000000fffff984 */ /* 0x000fe20000000800 */
[----:B------:R-:W-:Y:S01]  /*1aff0*/  @!PT LDS RZ, [RZ] ;  /* 0x00000000fffff984 */ /* 0x000fe20000000800 */
[----:B------:R-:W-:Y:S01]  /*1b000*/  @!PT LDS RZ, [RZ] ;  /* 0x00000000fffff984 */ /* 0x000fe20000000800 */
[----:B------:R3:W-:Y:S01]  /*1b010*/  @!P1 LDGSTS.E.BYPASS.LTC128B.128 [R9+0x21c00], desc[UR42][R2.64], !P0 ;  /* 0x21c0000002099fae */ /* 0x0007e2000c101d6a */
[----:B------:R-:W-:Y:S01]  /*1b020*/  PLOP3.LUT P0, PT, PT, PT, PT, 0x80, 0x0 ;  /* 0x000000000000781c */ /* 0x000fe20003f0f070 */
[----:B------:R-:W-:-:S12]  /*1b030*/  NOP ;  /* 0x0000000000007918 */ /* 0x000fd80000000000 */
.L_x_6123:
[----:B---3--:R-:W2:Y:S01]  /*1b040*/  LDL R2, [R1] ;  /* 0x0000000001027983 */ /* 0x008ea20000100800 */
        /* <DEDUP_REMOVED lines=18> */
.L_x_6288:
[----:B------:R-:W-:Y:S05]  /*1b170*/  BSYNC B0 ;  /* 0x0000000000007941 */ /* 0x000fea0003800000 */
.L_x_6124:
[----:B0-----:R-:W2:Y:S01]  /*1b180*/  LDL R2, [R1+0x18] ;  /* 0x0000180001027983 */ /* 0x001ea20000100800 */
[----:B------:R-:W-:Y:S01]  /*1b190*/  BSSY B0, `(.L_x_6126) ;  /* 0x000009a000007945 */ /* 0x000fe20003800000 */
[----:B--2---:R-:W-:-:S13]  /*1b1a0*/  LOP3.LUT P0, RZ, R2, 0x1, RZ, 0xc0, !PT ;  /* 0x0000000102ff7812 */ /* 0x004fda000780c0ff */
[----:B------:R-:W-:Y:S05]  /*1b1b0*/  @!P0 BRA `(.L_x_6127) ;  /* 0x00000008005c8947 */ /* 0x000fea0003800000 */
[----:B------:R-:W2:Y:S04]  /*1b1c0*/  LDL R5, [R1] ;  /* 0x0000000001057983 */ /* 0x000ea80000100800 */
        /* <DEDUP_REMOVED lines=10> */
.L_x_6289:
[----:B------:R-:W-:Y:S05]  /*1b270*/  BSYNC B1 ;  /* 0x0000000000017941 */ /* 0x000fea0003800000 */
.L_x_6128:
        /* <DEDUP_REMOVED lines=9> */
.L_x_6131:
[----:B------:R-:W-:Y:S05]  /*1b310*/  BSYNC B1 ;  /* 0x0000000000017941 */ /* 0x000fea0003800000 */
.L_x_6130:
[----:B------:R-:W2:Y:S04]  /*1b320*/  LDL R5, [R1+0x20] ;  /* 0x0000200001057983 */ /* 0x000ea80000100800 */
[----:B------:R-:W2:Y:S04]  /*1b330*/  LDL.LU R3, [R1+0x34] ;  /* 0x0000340001037983 */ /* 0x000ea80000300800 */
[----:B------:R-:W3:Y:S04]  /*1b340*/  LDL R4, [R1] ;  /* 0x0000000001047983 */ /* 0x000ee80000100800 */
        /* <DEDUP_REMOVED lines=11> */
.L_x_6132:
        /* <DEDUP_REMOVED lines=15> */
.L_x_6133:
        /* <DEDUP_REMOVED lines=15> */
.L_x_6134:
        /* <DEDUP_REMOVED lines=15> */
.L_x_6135:
        /* <DEDUP_REMOVED lines=15> */
.L_x_6136:
        /* <DEDUP_REMOVED lines=15> */
.L_x_6137:
        /* <DEDUP_REMOVED lines=15> */
.L_x_6138:
        /* <DEDUP_REMOVED lines=15> */
.L_x_6139:
        /* <DEDUP_REMOVED lines=10> */
.L_x_6127:
[----:B------:R-:W-:Y:S05]  /*1bb30*/  BSYNC B0 ;  /* 0x0000000000007941 */ /* 0x000fea0003800000 */
.L_x_6126:
[----:B------:R-:W2:Y:S04]  /*1bb40*/  LDL R4, [R1+0x2c] ;  /* 0x00002c0001047983 */ /* 0x000ea80000100800 */
[----:B------:R-:W3:Y:S01]  /*1bb50*/  LDL R5, [R1+0x24] ;  /* 0x0000240001057983 */ /* 0x000ee20000100800 */
[----:B------:R-:W-:Y:S01]  /*1bb60*/  BSSY B0, `(.L_x_6140) ;  /* 0x00002b3000007945 */ /* 0x000fe20003800000 */
[----:B--2---:R-:W-:-:S05]  /*1bb70*/  VIADD R0, R4, 0xfffffffe ;  /* 0xfffffffe04007836 */ /* 0x004fca0000000000 */
[----:B---3--:R-:W-:-:S13]  /*1bb80*/  ISETP.GE.AND P0, PT, R0, R5, PT ;  /* 0x000000050000720c */ /* 0x008fda0003f06270 */
[----:B------:R-:W-:Y:S05]  /*1bb90*/  @!P0 BRA `(.L_x_6141) ;  /* 0x0000002800bc8947 */ /* 0x000fea0003800000 */
[----:B------:R-:W-:Y:S01]  /*1bba0*/  IMAD.MOV R2, RZ, RZ, -R4 ;  /* 0x000000ffff027224 */ /* 0x000fe200078e0a04 */
[----:B------:R-:W-:Y:S01]  /*1bbb0*/  LOP3.LUT R6, RZ, R5, RZ, 0x33, !PT ;  /* 0x00000005ff067212 */ /* 0x000fe200078e33ff */
        /* <DEDUP_REMOVED lines=42> */
.L_x_6146:
        /* <DEDUP_REMOVED lines=9> */
.L_x_6290:
[----:B------:R-:W-:Y:S05]  /*1bef0*/  BSYNC B3 ;  /* 0x0000000000037941 */ /* 0x000fea0003800000 */
.L_x_6147:
        /* <DEDUP_REMOVED lines=9> */
.L_x_6150:
[----:B------:R-:W-:Y:S05]  /*1bf90*/  BSYNC B3 ;  /* 0x0000000000037941 */ /* 0x000fea0003800000 */
.L_x_6149:
        /* <DEDUP_REMOVED lines=14> */
.L_x_6151:
        /* <DEDUP_REMOVED lines=13> */
.L_x_6291:
[----:B------:R-:W-:Y:S05]  /*1c150*/  BSYNC B3 ;  /* 0x0000000000037941 */ /* 0x000fea0003800000 */
.L_x_6152:
        /* <DEDUP_REMOVED lines=11> */
.L_x_6155:
[----:B------:R-:W-:Y:S05]  /*1c210*/  BSYNC B3 ;  /* 0x0000000000037941 */ /* 0x000fea0003800000 */
.L_x_6154:
        /* <DEDUP_REMOVED lines=11> */
.L_x_6156:
        /* <DEDUP_REMOVED lines=15> */
.L_x_6157:
        /* <DEDUP_REMOVED lines=15> */
.L_x_6158:
        /* <DEDUP_REMOVED lines=15> */
.L_x_6159:
        /* <DEDUP_REMOVED lines=15> */
.L_x_6160:
        /* <DEDUP_REMOVED lines=15> */
.L_x_6161:
        /* <DEDUP_REMOVED lines=15> */
.L_x_6162:
        /* <DEDUP_REMOVED lines=15> */
.L_x_6163:
        /* <DEDUP_REMOVED lines=10> */
.L_x_6145:
[----:B------:R-:W-:Y:S05]  /*1ca00*/  BSYNC B1 ;  /* 0x0000000000017941 */ /* 0x000fea0003800000 */
.L_x_6144:
[----:B------:R-:W2:Y:S02]  /*1ca10*/  LDL R4, [R1+0x2c] ;  /* 0x00002c0001047983 */ /* 0x000ea40000100800 */
[----:B--2---:R-:W-:-:S07]  /*1ca20*/  VIADD R0, R4, 0xfffffffd ;  /* 0xfffffffd04007836 */ /* 0x004fce0000000000 */
.L_x_6143:
[----:B------:R-:W-:Y:S05]  /*1ca30*/  BSYNC B2 ;  /* 0x0000000000027941 */ /* 0x000fea0003800000 */
.L_x_6142:
[----:B------:R-:W2:Y:S01]  /*1ca40*/  LDL.LU R2, [R1+0x2c] ;  /* 0x00002c0001027983 */ /* 0x000ea20000300800 */
[----:B------:R-:W-:Y:S01]  /*1ca50*/  VIADD R6, R6, 0xfffffffe ;  /* 0xfffffffe06067836 */ /* 0x000fe20000000000 */
[----:B--2---:R-:W-:-:S04]  /*1ca60*/  LOP3.LUT R2, RZ, R2, RZ, 0x33, !PT ;  /* 0x00000002ff027212 */ /* 0x004fc800078e33ff */
[----:B------:R-:W-:-:S13]  /*1ca70*/  ISETP.NE.AND P0, PT, R6, R2, PT ;  /* 0x000000020600720c */ /* 0x000fda0003f05270 */
[----:B------:R-:W-:Y:S05]  /*1ca80*/  @!P0 BRA `(.L_x_6141) ;  /* 0x0000001c00008947 */ /* 0x000fea0003800000 */
.L_x_6204:
[----:B------:R-:W2:Y:S04]  /*1ca90*/  LDL R4, [R1+0x18] ;  /* 0x0000180001047983 */ /* 0x000ea80000100800 */
[----:B------:R-:W0:Y:S04]  /*1caa0*/  LDL.LU R3, [R1+0x4] ;  /* 0x0000040001037983 */ /* 0x000e280000300800 */
        /* <DEDUP_REMOVED lines=34> */
.L_x_6166:
[----:B------:R-:W2:Y:S01]  /*1ccd0*/  LDL R2, [R1] ;  /* 0x0000000001027983 */ /* 0x000ea20000100800 */
[----:B------:R-:W-:Y:S01]  /*1cce0*/  SHF.L.U32 R3, R6, 0x1f, RZ ;  /* 0x0000001f06037819 */ /* 0x000fe200000006ff */
[----:B------:R-:W-:Y:S01]  /*1ccf0*/  BSSY B2, `(.L_x_6167) ;  /* 0x0000007000027945 */ /* 0x000fe20003800000 */
[----:B0-----:R-:W0:Y:S02]  /*1cd00*/  S2R R4, SR_TID.X ;  /* 0x0000000000047919 */ /* 0x001e240000002100 */
[----:B0-----:R-:W-:-:S04]  /*1cd10*/  LOP3.LUT R4, R4, 0x7f, RZ, 0xc0, !PT ;  /* 0x0000007f04047812 */ /* 0x001fc800078ec0ff */
[----:B------:R-:W-:Y:S01]  /*1cd20*/  ISETP.NE.AND P1, PT, R4, RZ, PT ;  /* 0x000000ff0400720c */ /* 0x000fe20003f25270 */
[----:B--2---:R-:W-:-:S04]  /*1cd30*/  IMAD R2, R7, 0x8, R2 ;  /* 0x0000000807027824 */ /* 0x004fc800078e0202 */
[----:B------:R-:W0:Y:S02]  /*1cd40*/  SYNCS.PHASECHK.TRANS64.TRYWAIT P0, [R2+URZ+0x28c40], R3 ;  /* 0x028c4003020075a7 */ /* 0x000e24000800017f */
[----:B0-----:R-:W-:Y:S06]  /*1cd50*/  @!P0 BRA `(.L_x_6168) ;  /* 0x0000004000948947 */ /* 0x001fec0003800000 */
.L_x_6292:
[----:B------:R-:W-:Y:S05]  /*1cd60*/  BSYNC B2 ;  /* 0x0000000000027941 */ /* 0x000fea0003800000 */
.L_x_6167:
        /* <DEDUP_REMOVED lines=9> */
.L_x_6170:
[----:B------:R-:W-:Y:S05]  /*1ce00*/  BSYNC B2 ;  /* 0x0000000000027941 */ /* 0x000fea0003800000 */
.L_x_6169:
        /* <DEDUP_REMOVED lines=13> */
.L_x_6171:
        /* <DEDUP_REMOVED lines=13> */
.L_x_6293:
[----:B------:R-:W-:Y:S05]  /*1cfb0*/  BSYNC B2 ;  /* 0x0000000000027941 */ /* 0x000fea0003800000 */
.L_x_6172:
        /* <DEDUP_REMOVED lines=11> */
.L_x_6175:
[----:B------:R-:W-:Y:S05]  /*1d070*/  BSYNC B2 ;  /* 0x0000000000027941 */ /* 0x000fea0003800000 */
.L_x_6174:
[----:B01----:R-:W2:Y:S01]  /*1d080*/  LDL R3, [R1] ;  /* 0x0000000001037983 */ /* 0x003ea20000100800 */
        /* <DEDUP_REMOVED lines=9> */
.L_x_6176:
        /* <DEDUP_REMOVED lines=15> */
.L_x_6177:
        /* <DEDUP_REMOVED lines=15> */
.L_x_6178:
        /* <DEDUP_REMOVED lines=15> */
.L_x_6179:
        /* <DEDUP_REMOVED lines=15> */
.L_x_6180:
        /* <DEDUP_REMOVED lines=15> */
.L_x_6181:
        /* <DEDUP_REMOVED lines=15> */
.L_x_6182:
        /* <DEDUP_REMOVED lines=15> */
.L_x_6183:
        /* <DEDUP_REMOVED lines=10> */
.L_x_6165:
[----:B------:R-:W-:Y:S05]  /*1d850*/  BSYNC B1 ;  /* 0x0000000000017941 */ /* 0x000fea0003800000 */
.L_x_6164:
[----:B------:R-:W2:Y:S01]  /*1d860*/  LDL R5, [R1+0x18] ;  /* 0x0000180001057983 */ /* 0x000ea20000100800 */
[----:B------:R-:W-:Y:S01]  /*1d870*/  VIADD R7, R7, 0x1 ;  /* 0x0000000107077836 */ /* 0x000fe20000000000 */
[----:B------:R-:W-:Y:S04]  /*1d880*/  BSSY B1, `(.L_x_6184) ;  /* 0x00000dc000017945 */ /* 0x000fe80003800000 */
[----:B------:R-:W-:-:S04]  /*1d890*/  ISETP.NE.AND P0, PT, R7, 0x2, PT ;  /* 0x000000020700780c */ /* 0x000fc80003f05270 */
[----:B------:R-:W-:Y:S02]  /*1d8a0*/  SEL R2, RZ, 0x1, P0 ;  /* 0x00000001ff027807 */ /* 0x000fe40000000000 */
[----:B------:R-:W-:Y:S02]  /*1d8b0*/  SEL R9, R7, RZ, P0 ;  /* 0x000000ff07097207 */ /* 0x000fe40000000000 */
[----:B-----5:R-:W-:Y:S01]  /*1d8c0*/  LOP3.LUT R8, R6, R2, RZ, 0x3c, !PT ;  /* 0x0000000206087212 */ /* 0x020fe200078e3cff */
[----:B------:R-:W-:-:S04]  /*1d8d0*/  VIADD R6, R0, 0xffffffff ;  /* 0xffffffff00067836 */ /* 0x000fc80000000000 */
[----:B------:R0:W-:Y:S04]  /*1d8e0*/  STL [R1+0x10], R8 ;  /* 0x0000100801007387 */ /* 0x0001e80000100800 */
[----:B------:R0:W-:Y:S01]  /*1d8f0*/  STL [R1+0x4], R9 ;  /* 0x0000040901007387 */ /* 0x0001e20000100800 */
[----:B--2---:R-:W-:-:S13]  /*1d900*/  LOP3.LUT P2, RZ, R5, 0x1, RZ, 0xc0, !PT ;  /* 0x0000000105ff7812 */ /* 0x004fda000784c0ff */
[----:B0-----:R-:W-:Y:S05]  /*1d910*/  @!P2 BRA `(.L_x_6185) ;  /* 0x0000000c0048a947 */ /* 0x001fea0003800000 */
        /* <DEDUP_REMOVED lines=24> */
.L_x_6186:
[----:B------:R-:W2:Y:S01]  /*1daa0*/  LDL R2, [R1] ;  /* 0x0000000001027983 */ /* 0x000ea20000100800 */
[----:B------:R-:W-:Y:S01]  /*1dab0*/  BSSY B2, `(.L_x_6187) ;  /* 0x0000008000027945 */ /* 0x000fe20003800000 */
[----:B0-----:R-:W0:Y:S02]  /*1dac0*/  S2R R4, SR_TID.X ;  /* 0x0000000000047919 */ /* 0x001e240000002100 */
[----:B0-----:R-:W-:-:S04]  /*1dad0*/  LOP3.LUT R4, R4, 0x7f, RZ, 0xc0, !PT ;  /* 0x0000007f04047812 */ /* 0x001fc800078ec0ff */
[----:B------:R-:W-:Y:S01]  /*1dae0*/  ISETP.NE.AND P1, PT, R4, RZ, PT ;  /* 0x000000ff0400720c */ /* 0x000fe20003f25270 */
[----:B--2---:R-:W-:Y:S01]  /*1daf0*/  IMAD R3, R9, 0x8, R2 ;  /* 0x0000000809037824 */ /* 0x004fe200078e0202 */
[----:B------:R-:W-:-:S04]  /*1db00*/  SHF.L.U32 R2, R8, 0x1f, RZ ;  /* 0x0000001f08027819 */ /* 0x000fc800000006ff */
[----:B------:R-:W0:Y:S02]  /*1db10*/  SYNCS.PHASECHK.TRANS64.TRYWAIT P0, [R3+URZ+0x28c40], R2 ;  /* 0x028c4002030075a7 */ /* 0x000e24000800017f */
[----:B0-----:R-:W-:Y:S05]  /*1db20*/  @!P0 BRA `(.L_x_6188) ;  /* 0x0000003400488947 */ /* 0x001fea0003800000 */
.L_x_6294:
[----:B------:R-:W-:Y:S05]  /*1db30*/  BSYNC B2 ;  /* 0x0000000000027941 */ /* 0x000fea0003800000 */
.L_x_6187:
        /* <DEDUP_REMOVED lines=9> */
.L_x_6190:
[----:B------:R-:W-:Y:S05]  /*1dbd0*/  BSYNC B2 ;  /* 0x0000000000027941 */ /* 0x000fea0003800000 */
.L_x_6189:
[----:B------:R-:W2:Y:S04]  /*1dbe0*/  LDL R8, [R1] ;  /* 0x0000000001087983 */ /* 0x000ea80000100800 */
        /* <DEDUP_REMOVED lines=13> */
.L_x_6191:
        /* <DEDUP_REMOVED lines=13> */
.L_x_6295:
[----:B------:R-:W-:Y:S05]  /*1dd90*/  BSYNC B2 ;  /* 0x0000000000027941 */ /* 0x000fea0003800000 */
.L_x_6192:
        /* <DEDUP_REMOVED lines=11> */
.L_x_6195:
[----:B------:R-:W-:Y:S05]  /*1de50*/  BSYNC B2 ;  /* 0x0000000000027941 */ /* 0x000fea0003800000 */
.L_x_6194:
        /* <DEDUP_REMOVED lines=11> */
.L_x_6196:
        /* <DEDUP_REMOVED lines=15> */
.L_x_6197:
        /* <DEDUP_REMOVED lines=15> */
.L_x_6198:
        /* <DEDUP_REMOVED lines=15> */
.L_x_6199:
        /* <DEDUP_REMOVED lines=15> */
.L_x_6200:
        /* <DEDUP_REMOVED lines=15> */
.L_x_6201:
        /* <DEDUP_REMOVED lines=15> */
.L_x_6202:
        /* <DEDUP_REMOVED lines=15> */
.L_x_6203:
        /* <DEDUP_REMOVED lines=10> */
.L_x_6185:
[----:B------:R-:W-:Y:S05]  /*1e640*/  BSYNC B1 ;  /* 0x0000000000017941 */ /* 0x000fea0003800000 */
.L_x_6184:
[----:B------:R-:W2:Y:S01]  /*1e650*/  LDL R5, [R1+0x24] ;  /* 0x0000240001057983 */ /* 0x000ea20000100800 */
[----:B------:R-:W-:Y:S01]  /*1e660*/  VIADD R0, R0, 0xfffffffe ;  /* 0xfffffffe00007836 */ /* 0x000fe20000000000 */
[----:B--2---:R-:W-:-:S13]  /*1e670*/  ISETP.GT.AND P0, PT, R6, R5, PT ;  /* 0x000000050600720c */ /* 0x004fda0003f04270 */
[----:B------:R-:W-:Y:S05]  /*1e680*/  @P0 BRA `(.L_x_6204) ;  /* 0xffffffe400000947 */ /* 0x000fea000383ffff */
.L_x_6141:
[----:B------:R-:W-:Y:S05]  /*1e690*/  BSYNC B0 ;  /* 0x0000000000007941 */ /* 0x000fea0003800000 */
.L_x_6140:
        /* <DEDUP_REMOVED lines=24> */
.L_x_6206:
[----:B------:R-:W-:Y:S05]  /*1e820*/  BSYNC B0 ;  /* 0x0000000000007941 */ /* 0x000fea0003800000 */
.L_x_6205:
[----:B------:R-:W-:-:S05]  /*1e830*/  SEL R0, R0, RZ, P0 ;  /* 0x000000ff00007207 */ /* 0x000fca0000000000 */
[----:B------:R2:W-:Y:S02]  /*1e840*/  STL [R1+0x4], R0 ;  /* 0x0000040001007387 */ /* 0x0005e40000100800 */
.L_x_6108:
[----:B------:R-:W-:Y:S05]  /*1e850*/  BSYNC B7 ;  /* 0x0000000000077941 */ /* 0x000fea0003800000 */
.L_x_6106:
        /* <DEDUP_REMOVED lines=10> */
[----:B------:R2:W-:Y:S01]  /*1e900*/  STL [R1], R0 ;  /* 0x0000000001007387 */ /* 0x0005e20000100800 */
[----:B------:R-:W-:Y:S06]  /*1e910*/  BAR.ARV 0x4, 0x180 ;  /* 0x0106000000007b1d */ /* 0x000fec0000002000 */
[----:B------:R-:W-:Y:S05]  /*1e920*/  BRA `(.L_x_6208) ;  /* 0x0000000800d47947 */ /* 0x000fea0003800000 */
.L_x_6207:
[----:B------:R-:W2:Y:S01]  /*1e930*/  S2R R6, SR_TID.X ;  /* 0x0000000000067919 */ /* 0x000ea20000002100 */
[----:B------:R-:W-:Y:S01]  /*1e940*/  UMOV UR4, 0xffffffff ;  /* 0xffffffff00047882 */ /* 0x000fe20000000000 */
[----:B--2---:R-:W-:-:S04]  /*1e950*/  LOP3.LUT R6, R6, 0x1f, RZ, 0xc0, !PT ;  /* 0x0000001f06067812 */ /* 0x004fc800078ec0ff */
[----:B------:R-:W-:Y:S01]  /*1e960*/  ISETP.NE.AND P0, PT, R6, 0x1f, PT ;  /* 0x0000001f0600780c */ /* 0x000fe20003f05270 */
[----:B------:R-:W-:-:S12]  /*1e970*/  BRA.DIV UR4, `(.L_x_6209) ;  /* 0x0000002604dc7947 */ /* 0x000fd8000b800000 */
[----:B0-----:R-:W-:Y:S01]  /*1e980*/  IMAD.IADD R5, R19, 0x1, R6 ;  /* 0x0000000113057824 */ /* 0x001fe200078e0206 */
[----:B------:R-:W-:-:S04]  /*1e990*/  ULDC UR4, c[0x0][0xc3c] ;  /* 0x00030f0000047ab9 */ /* 0x000fc80000000800 */
[----:B------:R-:W-:-:S13]  /*1e9a0*/  ISETP.GE.OR P1, PT, R5, UR4, !P0 ;  /* 0x0000000405007c0c */ /* 0x000fda000c726670 */
[----:B-1----:R-:W0:Y:S02]  /*1e9b0*/  @!P1 LDC.64 R2, c[0x0][0xc80] ;  /* 0x00032000ff029b82 */ /* 0x002e240000000a00 */
[----:B0-----:R-:W-:-:S06]  /*1e9c0*/  @!P1 IMAD.WIDE R2, R5, 0x4, R2 ;  /* 0x0000000405029825 */ /* 0x001fcc00078e0202 */
[----:B------:R0:W2:Y:S01]  /*1e9d0*/  @!P1 LDG.E R3, desc[UR42][R2.64] ;  /* 0x0000002a02039981 */ /* 0x0000a2000c1e1900 */
[C---:B------:R-:W-:Y:S02]  /*1e9e0*/  ISETP.GE.U32.AND P2, PT, R6.reuse, 0x2, PT ;  /* 0x000000020600780c */ /* 0x040fe40003f46070 */
[C---:B------:R-:W-:Y:S01]  /*1e9f0*/  ISETP.GE.U32.AND P3, PT, R6.reuse, 0x4, PT ;  /* 0x000000040600780c */ /* 0x040fe20003f66070 */
[----:B------:R-:W-:Y:S01]  /*1ea00*/  SHFL.IDX PT, R0, R16, RZ, 0x1f ;  /* 0x00001fff10007589 */ /* 0x000fe200000e0000 */
[C---:B------:R-:W-:Y:S02]  /*1ea10*/  ISETP.GE.U32.AND P4, PT, R6.reuse, 0x8, PT ;  /* 0x000000080600780c */ /* 0x040fe40003f86070 */
[C---:B------:R-:W-:Y:S01]  /*1ea20*/  ISETP.GE.U32.AND P5, PT, R6.reuse, 0x10, PT ;  /* 0x000000100600780c */ /* 0x040fe20003fa6070 */
[----:B------:R-:W-:Y:S01]  /*1ea30*/  SHFL.IDX PT, R4, R16, 0x1, 0x1f ;  /* 0x00201f0010047f89 */ /* 0x000fe200000e0000 */
        /* <DEDUP_REMOVED lines=19> */
.L_x_6305:
[----:B------:R-:W-:Y:S02]  /*1eb70*/  ULDC UR4, c[0x0][0xc38] ;  /* 0x00030e0000047ab9 */ /* 0x000fe40000000800 */
[----:B------:R-:W-:-:S04]  /*1eb80*/  IMAD.U32 R5, RZ, RZ, UR4 ;  /* 0x00000004ff057e24 */ /* 0x000fc8000f8e00ff */
[----:B-1----:R-:W-:-:S04]  /*1eb90*/  IMAD R16, R14, R5, RZ ;  /* 0x000000050e107224 */ /* 0x002fc800078e02ff */
[----:B------:R-:W-:-:S05]  /*1eba0*/  IMAD.IADD R4, R4, 0x1, R16 ;  /* 0x0000000104047824 */ /* 0x000fca00078e0210 */
[----:B------:R-:W-:-:S13]  /*1ebb0*/  ISETP.GT.AND P6, PT, R4, R0, PT ;  /* 0x000000000400720c */ /* 0x000fda0003fc4270 */
[----:B------:R-:W-:Y:S05]  /*1ebc0*/  @P6 BRA `(.L_x_6210) ;  /* 0x00000000009c6947 */ /* 0x000fea0003800000 */
.L_x_6215:
        /* <DEDUP_REMOVED lines=14> */
.L_x_6213:
[----:B------:R-:W-:Y:S05]  /*1ecb0*/  BSYNC B0 ;  /* 0x0000000000007941 */ /* 0x000fea0003800000 */
.L_x_6212:
        /* <DEDUP_REMOVED lines=18> */
.L_x_6313:
[----:B------:R-:W-:Y:S02]  /*1ede0*/  ULDC UR4, c[0x0][0xc38] ;  /* 0x00030e0000047ab9 */ /* 0x000fe40000000800 */
[----:B------:R-:W-:-:S04]  /*1edf0*/  IMAD.U32 R5, RZ, RZ, UR4 ;  /* 0x00000004ff057e24 */ /* 0x000fc8000f8e00ff */
[----:B-1----:R-:W-:-:S04]  /*1ee00*/  IMAD R16, R14, R5, RZ ;  /* 0x000000050e107224 */ /* 0x002fc800078e02ff */
[----:B------:R-:W-:-:S05]  /*1ee10*/  IMAD.IADD R4, R16, 0x1, R4 ;  /* 0x0000000110047824 */ /* 0x000fca00078e0204 */
[----:B------:R-:W-:-:S13]  /*1ee20*/  ISETP.GT.AND P6, PT, R4, R0, PT ;  /* 0x000000000400720c */ /* 0x000fda0003fc4270 */
[----:B------:R-:W-:Y:S05]  /*1ee30*/  @!P6 BRA `(.L_x_6215) ;  /* 0xfffffffc0064e947 */ /* 0x000fea000383ffff */
.L_x_6210:
        /* <DEDUP_REMOVED lines=8> */
.L_x_6317:
[----:B------:R-:W-:Y:S01]  /*1eec0*/  ISETP.NE.AND P0, PT, R4, RZ, PT ;  /* 0x000000ff0400720c */ /* 0x000fe20003f05270 */
[----:B------:R-:W-:-:S12]  /*1eed0*/  IMAD.MOV.U32 R4, RZ, RZ, RZ ;  /* 0x000000ffff047224 */ /* 0x000fd800078e00ff */
[----:B------:R-:W-:Y:S05]  /*1eee0*/  @!P0 BRA `(.L_x_6217) ;  /* 0x0000000000108947 */ /* 0x000fea0003800000 */
[----:B------:R-:W-:Y:S01]  /*1eef0*/  UMOV UR4, 0xffffffff ;  /* 0xffffffff00047882 */ /* 0x000fe20000000000 */
[----:B------:R-:W-:Y:S02]  /*1ef00*/  VIADD R12, R6, 0xffffffff ;  /* 0xffffffff060c7836 */ /* 0x000fe40000000000 */
[----:B------:R-:W-:Y:S05]  /*1ef10*/  BRA.DIV UR4, `(.L_x_6218) ;  /* 0x0000002a04a07947 */ /* 0x000fea000b800000 */
[----:B------:R3:W4:Y:S02]  /*1ef20*/  SHFL.IDX PT, R4, R3, R12, 0x1f ;  /* 0x00001f0c03047589 */ /* 0x00072400000e0000 */
.L_x_6217:
        /* <DEDUP_REMOVED lines=56> */
[----:B------:R-:W-:Y:S01]  /*1f2b0*/  ISETP.GE.AND P2, PT, R3, RZ, PT ;  /* 0x000000ff0300720c */ /* 0x000fe20003f46270 */
[----:B------:R-:W-:-:S06]  /*1f2c0*/  IMAD.IADD R3, R0, 0x1, R4 ;  /* 0x0000000100037824 */ /* 0x000fcc00078e0204 */
        /* <DEDUP_REMOVED lines=8> */
.L_x_6211:
[----:B------:R-:W-:Y:S01]  /*1f350*/  UMOV UR4, URZ ;  /* 0x0000003f00047c82 */ /* 0x000fe20008000000 */
[----:B------:R-:W-:Y:S01]  /*1f360*/  UMOV UR5, URZ ;  /* 0x0000003f00057c82 */ /* 0x000fe20008000000 */
[----:B------:R-:W-:Y:S01]  /*1f370*/  ULDC UR6, c[0x0][0xc3c] ;  /* 0x00030f0000067ab9 */ /* 0x000fe20000000800 */
[----:B------:R-:W-:Y:S02]  /*1f380*/  IMAD.MOV.U32 R16, RZ, RZ, R0 ;  /* 0x000000ffff107224 */ /* 0x000fe400078e0000 */
[----:B------:R-:W-:Y:S02]  /*1f390*/  IMAD.U32 R17, RZ, RZ, UR4 ;  /* 0x00000004ff117e24 */ /* 0x000fe4000f8e00ff */
[----:B------:R-:W-:Y:S02]  /*1f3a0*/  IMAD.U32 R18, RZ, RZ, UR5 ;  /* 0x00000005ff127e24 */ /* 0x000fe4000f8e00ff */
[----:B------:R-:W-:-:S07]  /*1f3b0*/  IMAD.U32 R19, RZ, RZ, UR6 ;  /* 0x00000006ff137e24 */ /* 0x000fce000f8e00ff */
.L_x_6219:
[----:B------:R1:W2:Y:S01]  /*1f3c0*/  LDL R2, [R1] ;  /* 0x0000000001027983 */ /* 0x0002a20000100800 */
[----:B------:R-:W3:Y:S01]  /*1f3d0*/  S2R R0, SR_TID.X ;  /* 0x0000000000007919 */ /* 0x000ee20000002100 */
[----:B------:R-:W-:Y:S05]  /*1f3e0*/  WARPSYNC.ALL ;  /* 0x0000000000007948 */ /* 0x000fea0003800000 */
[----:B---3--:R-:W-:Y:S01]  /*1f3f0*/  LOP3.LUT R0, R0, 0x1f, RZ, 0xc0, !PT ;  /* 0x0000001f00007812 */ /* 0x008fe200078ec0ff */
[----:B------:R-:W-:Y:S03]  /*1f400*/  BAR.SYNC.DEFER_BLOCKING 0x4, 0x180 ;  /* 0x0106000000007b1d */ /* 0x000fe60000010000 */
[----:B------:R-:W-:-:S13]  /*1f410*/  ISETP.NE.AND P0, PT, R0, RZ, PT ;  /* 0x000000ff0000720c */ /* 0x000fda0003f05270 */
[----:B0-----:R-:W2:Y:S01]  /*1f420*/  @!P0 S2R R3, SR_CgaCtaId ;  /* 0x0000000000038919 */ /* 0x001ea20000008800 */
[----:B------:R-:W-:-:S04]  /*1f430*/  @!P0 MOV R0, 0x400 ;  /* 0x0000040000008802 */ /* 0x000fc80000000f00 */
[----:B--2---:R-:W-:-:S05]  /*1f440*/  @!P0 LEA R2, R3, R0, 0x18 ;  /* 0x0000000003028211 */ /* 0x004fca00078ec0ff */
[----:B------:R1:W-:Y:S04]  /*1f450*/  @!P0 STS.128 [R2+0x28cd0], R16 ;  /* 0x028cd01002008388 */ /* 0x0003e80000000c00 */
[----:B------:R1:W-:Y:S01]  /*1f460*/  @!P0 STL [R1], R2 ;  /* 0x0000000201008387 */ /* 0x0003e20000100800 */
[----:B------:R-:W-:Y:S06]  /*1f470*/  BAR.ARV 0x5, 0x180 ;  /* 0x0146000000007b1d */ /* 0x000fec0000002000 */
.L_x_6208:
[----:B------:R-:W-:Y:S02]  /*1f480*/  ULDC UR4, c[0x0][0xc3c] ;  /* 0x00030f0000047ab9 */ /* 0x000fe40000000800 */
[----:B---3--:R-:W-:-:S13]  /*1f490*/  ISETP.GE.AND P0, PT, R19, UR4, PT ;  /* 0x0000000413007c0c */ /* 0x008fda000bf06270 */
[----:B------:R-:W-:Y:S05]  /*1f4a0*/  @!P0 BRA `(.L_x_6220) ;  /* 0xffffff7c00808947 */ /* 0x000fea000383ffff */
[----:B------:R-:W-:Y:S05]  /*1f4b0*/  BSYNC B8 ;  /* 0x0000000000087941 */ /* 0x000fea0003800000 */
.L_x_6040:
[----:B--2---:R-:W2:Y:S01]  /*1f4c0*/  LDL.LU R0, [R1+0x48] ;  /* 0x0000480001007983 */ /* 0x004ea20000300800 */
[----:B------:R-:W-:Y:S01]  /*1f4d0*/  BSSY B0, `(.L_x_6221) ;  /* 0x000000b000007945 */ /* 0x000fe20003800000 */
[----:B0-----:R-:W0:Y:S01]  /*1f4e0*/  S2R R5, SR_CgaCtaId ;  /* 0x0000000000057919 */ /* 0x001e220000008800 */
[----:B--2---:R-:W-:-:S05]  /*1f4f0*/  VIADD R0, R0, 0x1 ;  /* 0x0000000100007836 */ /* 0x004fca0000000000 */
[----:B-1----:R-:W-:-:S04]  /*1f500*/  LEA.HI R2, R0, R0, RZ, 0x1 ;  /* 0x0000000000027211 */ /* 0x002fc800078f08ff */
[----:B------:R-:W-:-:S05]  /*1f510*/  LOP3.LUT R3, R2, 0xfffffffe, RZ, 0xc0, !PT ;  /* 0xfffffffe02037812 */ /* 0x000fca00078ec0ff */
[----:B------:R-:W-:Y:S01]  /*1f520*/  IMAD.IADD R3, R0, 0x1, -R3 ;  /* 0x0000000100037824 */ /* 0x000fe200078e0a03 */
[----:B------:R-:W-:-:S04]  /*1f530*/  MOV R0, 0x400 ;  /* 0x0000040000007802 */ /* 0x000fc80000000f00 */
[----:B0-----:R-:W-:Y:S02]  /*1f540*/  LEA R0, R5, R0, 0x18 ;  /* 0x0000000005007211 */ /* 0x001fe400078ec0ff */
[----:B------:R-:W-:-:S04]  /*1f550*/  SHF.L.U32 R3, R3, 0x1f, RZ ;  /* 0x0000001f03037819 */ /* 0x000fc800000006ff */
[----:B------:R-:W0:Y:S02]  /*1f560*/  SYNCS.PHASECHK.TRANS64.TRYWAIT P0, [R0+URZ+0x28c20], R3 ;  /* 0x028c2003000075a7 */ /* 0x000e24000800017f */
[----:B0-----:R-:W-:Y:S05]  /*1f570*/  @!P0 BRA `(.L_x_6222) ;  /* 0x0000002400308947 */ /* 0x001fea0003800000 */
.L_x_6320:
[----:B------:R-:W-:Y:S05]  /*1f580*/  BSYNC B0 ;  /* 0x0000000000007941 */ /* 0x000fea0003800000 */
.L_x_6221:
[----:B------:R-:W-:-:S03]  /*1f590*/  UMOV UR4, 0xffffffff ;  /* 0xffffffff00047882 */ /* 0x000fc60000000000 */
[----:B------:R-:W-:Y:S05]  /*1f5a0*/  BRA.DIV UR4, `(.L_x_6223) ;  /* 0x0000002604387947 */ /* 0x000fea000b800000 */
[----:B------:R-:W1:Y:S02]  /*1f5b0*/  S2R R2, SR_TID.X ;  /* 0x0000000000027919 */ /* 0x000e640000002100 */
[----:B-1----:R-:W-:-:S04]  /*1f5c0*/  SHF.R.U32.HI R2, RZ, 0x5, R2 ;  /* 0x00000005ff027819 */ /* 0x002fc80000011602 */
[----:B------:R-:W-:-:S05]  /*1f5d0*/  LOP3.LUT R2, R2, 0x3, RZ, 0xc0, !PT ;  /* 0x0000000302027812 */ /* 0x000fca00078ec0ff */
[----:B------:R1:W2:Y:S02]  /*1f5e0*/  SHFL.IDX PT, R14, R2, RZ, 0x1f ;  /* 0x00001fff020e7589 */ /* 0x0002a400000e0000 */
.L_x_6323:
[----:B--2---:R-:W-:-:S13]  /*1f5f0*/  ISETP.NE.AND P0, PT, R14, RZ, PT ;  /* 0x000000ff0e00720c */ /* 0x004fda0003f05270 */
[----:B------:R-:W-:Y:S05]  /*1f600*/  @P0 BRA `(.L_x_5821) ;  /* 0x0000000000940947 */ /* 0x000fea0003800000 */
[----:B------:R-:W-:-:S03]  /*1f610*/  UMOV UR4, 0xffffffff ;  /* 0xffffffff00047882 */ /* 0x000fc60000000000 */
[----:B------:R-:W-:Y:S05]  /*1f620*/  BRA.DIV UR4, `(.L_x_6224) ;  /* 0x00000026044c7947 */ /* 0x000fea000b800000 */
[----:B------:R-:W-:-:S13]  /*1f630*/  ELECT P6, URZ, PT ;  /* 0x00000000003f782f */ /* 0x000fda00038c0000 */
.L_x_6326:
[----:B------:R-:W-:Y:S05]  /*1f640*/  @!P6 BRA `(.L_x_5821) ;  /* 0x000000000084e947 */ /* 0x000fea0003800000 */
[----:B------:R-:W-:-:S06]  /*1f650*/  ULOP3.LUT UR4, UR36, 0x2, URZ, 0xfc, !UPT ;  /* 0x0000000224047892 */ /* 0x000fcc000f8efc3f */
[----:B-1----:R-:W-:-:S05]  /*1f660*/  IMAD.U32 R2, RZ, RZ, UR4 ;  /* 0x00000004ff027e24 */ /* 0x002fca000f8e00ff */
[----:B------:R-:W-:-:S13]  /*1f670*/  ISETP.NE.AND P2, PT, R2, 0x3, PT ;  /* 0x000000030200780c */ /* 0x000fda0003f45270 */
[----:B------:R-:W-:Y:S05]  /*1f680*/  @!P2 BRA `(.L_x_6225) ;  /* 0x000000000004a947 */ /* 0x000fea0003800000 */
[----:B------:R-:W-:Y:S01]  /*1f690*/  BPT.TRAP 0x1 ;  /* 0x000000040000795c */ /* 0x000fe20000300000 */
.L_x_6225:
        /* <DEDUP_REMOVED lines=14> */
.L_x_6327:
[----:B------:R-:W1:Y:S02]  /*1f780*/  SYNCS.PHASECHK.TRANS64.TRYWAIT P0, [R7+URZ], R2 ;  /* 0x00000002070075a7 */ /* 0x000e64000800017f */
[----:B-1----:R-:W-:Y:S05]  /*1f790*/  @!P0 BRA `(.L_x_6227) ;  /* 0x0000002400248947 */ /* 0x002fea0003800000 */
.L_x_6328:
[----:B------:R-:W-:Y:S05]  /*1f7a0*/  @!P2 BRA `(.L_x_6228) ;  /* 0x000000000004a947 */ /* 0x000fea0003800000 */
[----:B------:R-:W-:Y:S01]  /*1f7b0*/  BPT.TRAP 0x1 ;  /* 0x000000040000795c */ /* 0x000fe20000300000 */
.L_x_6228:
[----:B------:R-:W2:Y:S01]  /*1f7c0*/  LDL.LU R4, [R1+0x4] ;  /* 0x0000040001047983 */ /* 0x000ea20000300800 */
[----:B------:R-:W-:-:S04]  /*1f7d0*/  VIADD R0, R0, 0x28c60 ;  /* 0x00028c6000007836 */ /* 0x000fc80000000000 */
[----:B--2---:R-:W-:-:S04]  /*1f7e0*/  IMAD R4, R4, 0x8, R0 ;  /* 0x0000000804047824 */ /* 0x004fc800078e0200 */
[----:B------:R-:W2:Y:S02]  /*1f7f0*/  SYNCS.PHASECHK.TRANS64.TRYWAIT P0, [R4+URZ], R5 ;  /* 0x00000005040075a7 */ /* 0x000ea4000800017f */
[----:B--2---:R-:W-:Y:S05]  /*1f800*/  @!P0 BRA `(.L_x_6229) ;  /* 0x00000024001c8947 */ /* 0x004fea0003800000 */
.L_x_6329:
[----:B------:R-:W-:-:S07]  /*1f810*/  IMAD R3, R3, 0x8, R0 ;  /* 0x0000000803037824 */ /* 0x000fce00078e0200 */
.L_x_6230:
[----:B---3--:R3:W4:Y:S02]  /*1f820*/  SYNCS.PHASECHK.TRANS64.TRYWAIT P0, [R3+URZ], R2 ;  /* 0x00000002030075a7 */ /* 0x008724000800017f */
[----:B----4-:R-:W-:Y:S05]  /*1f830*/  @!P0 NANOSLEEP.SYNCS 0x989680 ;  /* 0x009896800000895d */ /* 0x010fea0003900000 */
[----:B------:R-:W4:Y:S02]  /*1f840*/  @!P0 SYNCS.PHASECHK.TRANS64 P0, [R3+URZ], R2 ;  /* 0x00000002030085a7 */ /* 0x000f24000800007f */
[----:B----4-:R-:W-:Y:S05]  /*1f850*/  @!P0 BRA `(.L_x_6230) ;  /* 0xfffffffc00f08947 */ /* 0x010fea000383ffff */
.L_x_5821:
[----:B------:R-:W-:Y:S05]  /*1f860*/  BSYNC B9 ;  /* 0x0000000000097941 */ /* 0x000fea0003800000 */
.L_x_5818:
[----:B------:R-:W-:Y:S05]  /*1f870*/  EXIT ;  /* 0x000000000000794d */ /* 0x000fea0003800000 */
.L_x_5845:
[----:B0-----:R0:W1:Y:S02]  /*1f880*/  SYNCS.PHASECHK.TRANS64.TRYWAIT P5, [R64+URZ+0x28c90], R43 ;  /* 0x028c902b400075a7 */ /* 0x00106400080a017f */
[----:B-1----:R-:W-:Y:S05]  /*1f890*/  @!P5 NANOSLEEP.SYNCS 0x989680 ;  /* 0x009896800000d95d */ /* 0x002fea0003900000 */
[----:B------:R-:W1:Y:S02]  /*1f8a0*/  @!P5 SYNCS.PHASECHK.TRANS64 P5, [R64+URZ+0x28c90], R43 ;  /* 0x028c902b4000d5a7 */ /* 0x000e6400080a007f */
[----:B-1----:R-:W-:Y:S05]  /*1f8b0*/  @!P5 BRA `(.L_x_5845) ;  /* 0xfffffffc00f0d947 */ /* 0x002fea000383ffff */
[----:B------:R-:W-:Y:S05]  /*1f8c0*/  BRA `(.L_x_6231) ;  /* 0xfffffe3000607947 */ /* 0x000fea000383ffff */
.L_x_5855:
[----:B-1----:R1:W2:Y:S02]  /*1f8d0*/  SYNCS.PHASECHK.TRANS64.TRYWAIT P5, [R64+URZ+0x28c90], R43 ;  /* 0x028c902b400075a7 */ /* 0x0022a400080a017f */
[----:B--2---:R-:W-:Y:S05]  /*1f8e0*/  @!P5 NANOSLEEP.SYNCS 0x989680 ;  /* 0x009896800000d95d */ /* 0x004fea0003900000 */
[----:B------:R-:W2:Y:S02]  /*1f8f0*/  @!P5 SYNCS.PHASECHK.TRANS64 P5, [R64+URZ+0x28c90], R43 ;  /* 0x028c902b4000d5a7 */ /* 0x000ea400080a007f */
[----:B--2---:R-:W-:Y:S05]  /*1f900*/  @!P5 BRA `(.L_x_5855) ;  /* 0xfffffffc00f0d947 */ /* 0x004fea000383ffff */
[----:B------:R-:W-:Y:S05]  /*1f910*/  BRA `(.L_x_6232) ;  /* 0xfffffe3800e07947 */ /* 0x000fea000383ffff */
.L_x_5860:
[----:B0-----:R0:W1:Y:S02]  /*1f920*/  SYNCS.PHASECHK.TRANS64.TRYWAIT P5, [R64+URZ+0x28c90], R43 ;  /* 0x028c902b400075a7 */ /* 0x00106400080a017f */
[----:B-1----:R-:W-:Y:S05]  /*1f930*/  @!P5 NANOSLEEP.SYNCS 0x989680 ;  /* 0x009896800000d95d */ /* 0x002fea0003900000 */
[----:B------:R-:W1:Y:S02]  /*1f940*/  @!P5 SYNCS.PHASECHK.TRANS64 P5, [R64+URZ+0x28c90], R43 ;  /* 0x028c902b4000d5a7 */ /* 0x000e6400080a007f */
[----:B-1----:R-:W-:Y:S05]  /*1f950*/  @!P5 BRA `(.L_x_5860) ;  /* 0xfffffffc00f0d947 */ /* 0x002fea000383ffff */
[----:B------:R-:W-:Y:S05]  /*1f960*/  BRA `(.L_x_6233) ;  /* 0xfffffe4400207947 */ /* 0x000fea000383ffff */
.L_x_5864:
[----:B--2---:R2:W0:Y:S02]  /*1f970*/  SYNCS.PHASECHK.TRANS64.TRYWAIT P0, [R64+URZ+0x28cb0], R43 ;  /* 0x028cb02b400075a7 */ /* 0x004424000800017f */
[----:B0-----:R-:W-:Y:S05]  /*1f980*/  @!P0 NANOSLEEP.SYNCS 0x989680 ;  /* 0x009896800000895d */ /* 0x001fea0003900000 */
[----:B------:R-:W0:Y:S02]  /*1f990*/  @!P0 SYNCS.PHASECHK.TRANS64 P0, [R64+URZ+0x28cb0], R43 ;  /* 0x028cb02b400085a7 */ /* 0x000e24000800007f */
[----:B0-----:R-:W-:Y:S05]  /*1f9a0*/  @!P0 BRA `(.L_x_5864) ;  /* 0xfffffffc00f08947 */ /* 0x001fea000383ffff */
[----:B------:R-:W-:Y:S05]  /*1f9b0*/  BRA `(.L_x_6234) ;  /* 0xfffffe4400987947 */ /* 0x000fea000383ffff */
.L_x_5883:
[----:B-1----:R1:W2:Y:S02]  /*1f9c0*/  SYNCS.PHASECHK.TRANS64.TRYWAIT P1, [R22+URZ+0x28c50], R3 ;  /* 0x028c5003160075a7 */ /* 0x0022a4000802017f */
[----:B--2---:R-:W-:Y:S05]  /*1f9d0*/  @!P1 NANOSLEEP.SYNCS 0x989680 ;  /* 0x009896800000995d */ /* 0x004fea0003900000 */
[----:B------:R-:W2:Y:S02]  /*1f9e0*/  @!P1 SYNCS.PHASECHK.TRANS64 P1, [R22+URZ+0x28c50], R3 ;  /* 0x028c5003160095a7 */ /* 0x000ea4000802007f */
[----:B--2---:R-:W-:Y:S05]  /*1f9f0*/  @!P1 BRA `(.L_x_5883) ;  /* 0xfffffffc00f09947 */ /* 0x004fea000383ffff */
[----:B------:R-:W-:Y:S05]  /*1fa00*/  BRA `(.L_x_6235) ;  /* 0xfffffe5400c07947 */ /* 0x000fea000383ffff */
.L_x_5890:
[----:B-1----:R1:W2:Y:S02]  /*1fa10*/  SYNCS.PHASECHK.TRANS64.TRYWAIT P2, [R0+URZ+0x28c50], R5 ;  /* 0x028c5005000075a7 */ /* 0x0022a4000804017f */
[----:B--2---:R-:W-:Y:S05]  /*1fa20*/  @!P2 NANOSLEEP.SYNCS 0x989680 ;  /* 0x009896800000a95d */ /* 0x004fea0003900000 */
[----:B------:R-:W2:Y:S02]  /*1fa30*/  @!P2 SYNCS.PHASECHK.TRANS64 P2, [R0+URZ+0x28c50], R5 ;  /* 0x028c50050000a5a7 */ /* 0x000ea4000804007f */
[----:B--2---:R-:W-:Y:S05]  /*1fa40*/  @!P2 BRA `(.L_x_5890) ;  /* 0xfffffffc00f0a947 */ /* 0x004fea000383ffff */
[----:B------:R-:W-:Y:S05]  /*1fa50*/  BRA `(.L_x_5889) ;  /* 0xfffffe6000e87947 */ /* 0x000fea000383ffff */
.L_x_5911:
        /* <DEDUP_REMOVED lines=8> */
.L_x_6237:
[----:B------:R-:W-:Y:S05]  /*1fae0*/  BSYNC B1 ;  /* 0x0000000000017941 */ /* 0x000fea0003800000 */
.L_x_6236:
        /* <DEDUP_REMOVED lines=8> */
.L_x_6238:
[----:B------:R-:W-:Y:S02]  /*1fb70*/  IMAD.MOV.U32 R13, RZ, RZ, R8 ;  /* 0x000000ffff0d7224 */ /* 0x000fe400078e0008 */
[----:B------:R-:W-:-:S07]  /*1fb80*/  IMAD.MOV.U32 R0, RZ, RZ, R14 ;  /* 0x000000ffff007224 */ /* 0x000fce00078e000e */
[----:B------:R-:W-:Y:S05]  /*1fb90*/  WARPSYNC.COLLECTIVE R15, `(.L_x_6239) ;  /* 0x000000000f087348 */ /* 0x000fea0003c00000 */
[----:B------:R0:W1:Y:S02]  /*1fba0*/  SHFL.IDX P6, R14, R13, R12, R11 ;  /* 0x0000000c0d0e7389 */ /* 0x00006400000c000b */
[----:B01----:R-:W-:Y:S01]  /*1fbb0*/  ENDCOLLECTIVE ;  /* 0x000000000000791b */ /* 0x003fe20003800000 */
.L_x_6239:
[----:B------:R-:W-:Y:S02]  /*1fbc0*/  IMAD.MOV.U32 R13, RZ, RZ, R7 ;  /* 0x000000ffff0d7224 */ /* 0x000fe400078e0007 */
[----:B------:R-:W-:-:S07]  /*1fbd0*/  IMAD.MOV.U32 R5, RZ, RZ, R14 ;  /* 0x000000ffff057224 */ /* 0x000fce00078e000e */
[----:B------:R-:W-:Y:S05]  /*1fbe0*/  WARPSYNC.COLLECTIVE R15, `(.L_x_6240) ;  /* 0x000000000f087348 */ /* 0x000fea0003c00000 */
[----:B------:R0:W1:Y:S02]  /*1fbf0*/  SHFL.IDX P6, R14, R13, R12, R11 ;  /* 0x0000000c0d0e7389 */ /* 0x00006400000c000b */
[----:B01----:R-:W-:Y:S01]  /*1fc00*/  ENDCOLLECTIVE ;  /* 0x000000000000791b */ /* 0x003fe20003800000 */
.L_x_6240:
[----:B------:R-:W-:Y:S05]  /*1fc10*/  BRA `(.L_x_6241) ;  /* 0xfffffe7c006c7947 */ /* 0x000fea000383ffff */
.L_x_5914:
[----:B------:R-:W-:Y:S01]  /*1fc20*/  BSSY B1, `(.L_x_6242) ;  /* 0x0000008000017945 */ /* 0x000fe20003800000 */
[----:B------:R-:W-:Y:S02]  /*1fc30*/  IMAD.MOV.U32 R13, RZ, RZ, R6 ;  /* 0x000000ffff0d7224 */ /* 0x000fe400078e0006 */
[----:B------:R-:W-:Y:S02]  /*1fc40*/  IMAD.MOV.U32 R12, RZ, RZ, 0x1 ;  /* 0x00000001ff0c7424 */ /* 0x000fe400078e00ff */
[----:B------:R-:W-:Y:S02]  /*1fc50*/  IMAD.MOV.U32 R11, RZ, RZ, 0x1c1f ;  /* 0x00001c1fff0b7424 */ /* 0x000fe400078e00ff */
[----:B------:R-:W-:-:S07]  /*1fc60*/  IMAD.MOV.U32 R15, RZ, RZ, -0x1 ;  /* 0xffffffffff0f7424 */ /* 0x000fce00078e00ff */
[----:B-1----:R-:W-:Y:S05]  /*1fc70*/  WARPSYNC.COLLECTIVE R15, `(.L_x_6243) ;  /* 0x000000000f087348 */ /* 0x002fea0003c00000 */
[----:B------:R0:W2:Y:S02]  /*1fc80*/  SHFL.IDX P6, R14, R13, R12, R11 ;  /* 0x0000000c0d0e7389 */ /* 0x0000a400000c000b */
[----:B012---:R-:W-:Y:S01]  /*1fc90*/  ENDCOLLECTIVE ;  /* 0x000000000000791b */ /* 0x007fe20003800000 */
.L_x_6243:
[----:B------:R-:W-:Y:S05]  /*1fca0*/  BSYNC B1 ;  /* 0x0000000000017941 */ /* 0x000fea0003800000 */
.L_x_6242:
        /* <DEDUP_REMOVED lines=8> */
.L_x_6244:
[----:B------:R-:W-:Y:S02]  /*1fd30*/  IMAD.MOV.U32 R13, RZ, RZ, R8 ;  /* 0x000000ffff0d7224 */ /* 0x000fe400078e0008 */
[----:B------:R-:W-:-:S07]  /*1fd40*/  IMAD.MOV.U32 R0, RZ, RZ, R14 ;  /* 0x000000ffff007224 */ /* 0x000fce00078e000e */
[----:B------:R-:W-:Y:S05]  /*1fd50*/  WARPSYNC.COLLECTIVE R15, `(.L_x_6245) ;  /* 0x000000000f087348 */ /* 0x000fea0003c00000 */
[----:B------:R0:W1:Y:S02]  /*1fd60*/  SHFL.IDX P6, R14, R13, R12, R11 ;  /* 0x0000000c0d0e7389 */ /* 0x00006400000c000b */
[----:B01----:R-:W-:Y:S01]  /*1fd70*/  ENDCOLLECTIVE ;  /* 0x000000000000791b */ /* 0x003fe20003800000 */
.L_x_6245:
[----:B------:R-:W-:Y:S02]  /*1fd80*/  IMAD.MOV.U32 R13, RZ, RZ, R7 ;  /* 0x000000ffff0d7224 */ /* 0x000fe400078e0007 */
[----:B------:R-:W-:-:S07]  /*1fd90*/  IMAD.MOV.U32 R5, RZ, RZ, R14 ;  /* 0x000000ffff057224 */ /* 0x000fce00078e000e */
[----:B------:R-:W-:Y:S05]  /*1fda0*/  WARPSYNC.COLLECTIVE R15, `(.L_x_6246) ;  /* 0x000000000f087348 */ /* 0x000fea0003c00000 */
[----:B------:R0:W1:Y:S02]  /*1fdb0*/  SHFL.IDX P6, R14, R13, R12, R11 ;  /* 0x0000000c0d0e7389 */ /* 0x00006400000c000b */
[----:B01----:R-:W-:Y:S01]  /*1fdc0*/  ENDCOLLECTIVE ;  /* 0x000000000000791b */ /* 0x003fe20003800000 */
.L_x_6246:
[----:B------:R-:W-:Y:S05]  /*1fdd0*/  BRA `(.L_x_6247) ;  /* 0xfffffe7c00d47947 */ /* 0x000fea000383ffff */
.L_x_5918:
[----:B0-----:R0:W1:Y:S02]  /*1fde0*/  SYNCS.PHASECHK.TRANS64.TRYWAIT P0, [R2+URZ+0x28c00], R35 ;  /* 0x028c0023020075a7 */ /* 0x001064000800017f */
[----:B-1----:R-:W-:Y:S05]  /*1fdf0*/  @!P0 NANOSLEEP.SYNCS 0x989680 ;  /* 0x009896800000895d */ /* 0x002fea0003900000 */
[----:B------:R-:W1:Y:S02]  /*1fe00*/  @!P0 SYNCS.PHASECHK.TRANS64 P0, [R2+URZ+0x28c00], R35 ;  /* 0x028c0023020085a7 */ /* 0x000e64000800007f */
[----:B-1----:R-:W-:Y:S05]  /*1fe10*/  @!P0 BRA `(.L_x_5918) ;  /* 0xfffffffc00f08947 */ /* 0x002fea000383ffff */
[----:B------:R-:W-:Y:S05]  /*1fe20*/  BRA `(.L_x_6248) ;  /* 0xfffffe8000c07947 */ /* 0x000fea000383ffff */
.L_x_5926:
        /* <DEDUP_REMOVED lines=8> */
.L_x_6250:
[----:B------:R-:W-:Y:S05]  /*1feb0*/  BSYNC B1 ;  /* 0x0000000000017941 */ /* 0x000fea0003800000 */
.L_x_6249:
        /* <DEDUP_REMOVED lines=8> */
.L_x_6251:
[----:B------:R-:W-:Y:S02]  /*1ff40*/  IMAD.MOV.U32 R13, RZ, RZ, R7 ;  /* 0x000000ffff0d7224 */ /* 0x000fe400078e0007 */
[----:B------:R-:W-:-:S07]  /*1ff50*/  IMAD.MOV.U32 R0, RZ, RZ, R14 ;  /* 0x000000ffff007224 */ /* 0x000fce00078e000e */
[----:B------:R-:W-:Y:S05]  /*1ff60*/  WARPSYNC.COLLECTIVE R15, `(.L_x_6252) ;  /* 0x000000000f087348 */ /* 0x000fea0003c00000 */
[----:B------:R0:W1:Y:S02]  /*1ff70*/  SHFL.IDX P6, R14, R13, R12, R11 ;  /* 0x0000000c0d0e7389 */ /* 0x00006400000c000b */
[----:B01----:R-:W-:Y:S01]  /*1ff80*/  ENDCOLLECTIVE ;  /* 0x000000000000791b */ /* 0x003fe20003800000 */
.L_x_6252:
[----:B------:R-:W-:Y:S02]  /*1ff90*/  IMAD.MOV.U32 R10, RZ, RZ, R0 ;  /* 0x000000ffff0a7224 */ /* 0x000fe400078e0000 */
[----:B------:R-:W-:Y:S02]  /*1ffa0*/  IMAD.MOV.U32 R13, RZ, RZ, R9 ;  /* 0x000000ffff0d7224 */ /* 0x000fe400078e0009 */
[----:B------:R-:W-:-:S07]  /*1ffb0*/  IMAD.MOV.U32 R5, RZ, RZ, R14 ;  /* 0x000000ffff057224 */ /* 0x000fce00078e000e */
[----:B------:R-:W-:Y:S05]  /*1ffc0*/  WARPSYNC.COLLECTIVE R15, `(.L_x_6253) ;  /* 0x000000000f087348 */ /* 0x000fea0003c00000 */
[----:B------:R0:W1:Y:S02]  /*1ffd0*/  SHFL.IDX P6, R14, R13, R12, R11 ;  /* 0x0000000c0d0e7389 */ /* 0x00006400000c000b */
[----:B01----:R-:W-:Y:S01]  /*1ffe0*/  ENDCOLLECTIVE ;  /* 0x000000000000791b */ /* 0x003fe20003800000 */
.L_x_6253:
[----:B------:R-:W-:Y:S01]  /*1fff0*/  IMAD.MOV.U32 R11, RZ, RZ, R3 ;  /* 0x000000ffff0b7224 */ /* 0x000fe200078e0003 */
[----:B------:R-:W-:Y:S06]  /*20000*/  BRA `(.L_x_6254) ;  /* 0xfffffe9000147947 */ /* 0x000fec000383ffff */
.L_x_5929:
[----:B------:R-:W-:Y:S01]  /*20010*/  BSSY B1, `(.L_x_6255) ;  /* 0x0000008000017945 */ /* 0x000fe20003800000 */
[----:B------:R-:W-:Y:S02]  /*20020*/  IMAD.MOV.U32 R13, RZ, RZ, R8 ;  /* 0x000000ffff0d7224 */ /* 0x000fe400078e0008 */
[----:B------:R-:W-:Y:S02]  /*20030*/  IMAD.MOV.U32 R12, RZ, RZ, 0x1 ;  /* 0x00000001ff0c7424 */ /* 0x000fe400078e00ff */
[----:B-1----:R-:W-:Y:S02]  /*20040*/  IMAD.MOV.U32 R11, RZ, RZ, 0x1c1f ;  /* 0x00001c1fff0b7424 */ /* 0x002fe400078e00ff */
[----:B------:R-:W-:-:S07]  /*20050*/  IMAD.MOV.U32 R15, RZ, RZ, -0x1 ;  /* 0xffffffffff0f7424 */ /* 0x000fce00078e00ff */
[----:B0-----:R-:W-:Y:S05]  /*20060*/  WARPSYNC.COLLECTIVE R15, `(.L_x_6256) ;  /* 0x000000000f087348 */ /* 0x001fea0003c00000 */
[----:B0-----:R0:W1:Y:S02]  /*20070*/  SHFL.IDX P6, R14, R13, R12, R11 ;  /* 0x0000000c0d0e7389 */ /* 0x00106400000c000b */
[----:B01----:R-:W-:Y:S01]  /*20080*/  ENDCOLLECTIVE ;  /* 0x000000000000791b */ /* 0x003fe20003800000 */
.L_x_6256:
[----:B------:R-:W-:Y:S05]  /*20090*/  BSYNC B1 ;  /* 0x0000000000017941 */ /* 0x000fea0003800000 */
.L_x_6255:
        /* <DEDUP_REMOVED lines=8> */
.L_x_6257:
[----:B------:R-:W-:Y:S02]  /*20120*/  IMAD.MOV.U32 R13, RZ, RZ, R7 ;  /* 0x000000ffff0d7224 */ /* 0x000fe400078e0007 */
[----:B------:R-:W-:-:S07]  /*20130*/  IMAD.MOV.U32 R0, RZ, RZ, R14 ;  /* 0x000000ffff007224 */ /* 0x000fce00078e000e */
[----:B------:R-:W-:Y:S05]  /*20140*/  WARPSYNC.COLLECTIVE R15, `(.L_x_6258) ;  /* 0x000000000f087348 */ /* 0x000fea0003c00000 */
[----:B------:R0:W1:Y:S02]  /*20150*/  SHFL.IDX P6, R14, R13, R12, R11 ;  /* 0x0000000c0d0e7389 */ /* 0x00006400000c000b */
[----:B01----:R-:W-:Y:S01]  /*20160*/  ENDCOLLECTIVE ;  /* 0x000000000000791b */ /* 0x003fe20003800000 */
.L_x_6258:
[----:B------:R-:W-:Y:S02]  /*20170*/  IMAD.MOV.U32 R13, RZ, RZ, R9 ;  /* 0x000000ffff0d7224 */ /* 0x000fe400078e0009 */
[----:B------:R-:W-:-:S07]  /*20180*/  IMAD.MOV.U32 R7, RZ, RZ, R14 ;  /* 0x000000ffff077224 */ /* 0x000fce00078e000e */
[----:B------:R-:W-:Y:S05]  /*20190*/  WARPSYNC.COLLECTIVE R15, `(.L_x_6259) ;  /* 0x000000000f087348 */ /* 0x000fea0003c00000 */
[----:B------:R0:W1:Y:S02]  /*201a0*/  SHFL.IDX P6, R14, R13, R12, R11 ;  /* 0x0000000c0d0e7389 */ /* 0x00006400000c000b */
[----:B01----:R-:W-:Y:S01]  /*201b0*/  ENDCOLLECTIVE ;  /* 0x000000000000791b */ /* 0x003fe20003800000 */
.L_x_6259:
[----:B------:R-:W-:Y:S02]  /*201c0*/  IMAD.MOV.U32 R12, RZ, RZ, R0 ;  /* 0x000000ffff0c7224 */ /* 0x000fe400078e0000 */
[----:B------:R-:W-:Y:S01]  /*201d0*/  IMAD.MOV.U32 R13, RZ, RZ, R3 ;  /* 0x000000ffff0d7224 */ /* 0x000fe200078e0003 */
[----:B------:R-:W-:Y:S06]  /*201e0*/  BRA `(.L_x_6260) ;  /* 0xfffffe9000387947 */ /* 0x000fec000383ffff */
.L_x_5933:
[----:B0-----:R0:W1:Y:S02]  /*201f0*/  SYNCS.PHASECHK.TRANS64.TRYWAIT P1, [R2+URZ+0x28c00], R3 ;  /* 0x028c0003020075a7 */ /* 0x001064000802017f */
[----:B-1----:R-:W-:Y:S05]  /*20200*/  @!P1 NANOSLEEP.SYNCS 0x989680 ;  /* 0x009896800000995d */ /* 0x002fea0003900000 */
[----:B------:R-:W1:Y:S02]  /*20210*/  @!P1 SYNCS.PHASECHK.TRANS64 P1, [R2+URZ+0x28c00], R3 ;  /* 0x028c0003020095a7 */ /* 0x000e64000802007f */
[----:B-1----:R-:W-:Y:S05]  /*20220*/  @!P1 BRA `(.L_x_5933) ;  /* 0xfffffffc00f09947 */ /* 0x002fea000383ffff */
[----:B------:R-:W-:Y:S05]  /*20230*/  BRA `(.L_x_6261) ;  /* 0xfffffe9000d87947 */ /* 0x000fea000383ffff */
.L_x_5939:
[----:B--2---:R2:W3:Y:S02]  /*20240*/  SYNCS.PHASECHK.TRANS64.TRYWAIT P2, [R14+URZ+0x28c30], R57 ;  /* 0x028c30390e0075a7 */ /* 0x0044e4000804017f */
[----:B---3--:R-:W-:Y:S05]  /*20250*/  @!P2 NANOSLEEP.SYNCS 0x989680 ;  /* 0x009896800000a95d */ /* 0x008fea0003900000 */
[----:B------:R-:W3:Y:S02]  /*20260*/  @!P2 SYNCS.PHASECHK.TRANS64 P2, [R14+URZ+0x28c30], R57 ;  /* 0x028c30390e00a5a7 */ /* 0x000ee4000804007f */
[----:B---3--:R-:W-:Y:S05]  /*20270*/  @!P2 BRA `(.L_x_5939) ;  /* 0xfffffffc00f0a947 */ /* 0x008fea000383ffff */
[----:B------:R-:W-:Y:S05]  /*20280*/  BRA `(.L_x_5938) ;  /* 0xfffffea000707947 */ /* 0x000fea000383ffff */
.L_x_5952:
[----:B-1----:R1:W4:Y:S02]  /*20290*/  SYNCS.PHASECHK.TRANS64.TRYWAIT P3, [R14+URZ+0x28c50], R57 ;  /* 0x028c50390e0075a7 */ /* 0x002324000806017f */
[----:B----4-:R-:W-:Y:S05]  /*202a0*/  @!P3 NANOSLEEP.SYNCS 0x989680 ;  /* 0x009896800000b95d */ /* 0x010fea0003900000 */
[----:B------:R-:W4:Y:S02]  /*202b0*/  @!P3 SYNCS.PHASECHK.TRANS64 P3, [R14+URZ+0x28c50], R57 ;  /* 0x028c50390e00b5a7 */ /* 0x000f24000806007f */
[----:B----4-:R-:W-:Y:S05]  /*202c0*/  @!P3 BRA `(.L_x_5952) ;  /* 0xfffffffc00f0b947 */ /* 0x010fea000383ffff */
[----:B------:R-:W-:Y:S05]  /*202d0*/  BRA `(.L_x_5951) ;  /* 0xfffffebc00587947 */ /* 0x000fea000383ffff */
.L_x_5964:
[----:B-1----:R1:W2:Y:S02]  /*202e0*/  SYNCS.PHASECHK.TRANS64.TRYWAIT P3, [R212+URZ+0x28c30], R213 ;  /* 0x028c30d5d40075a7 */ /* 0x0022a4000806017f */
[----:B--2---:R-:W-:Y:S05]  /*202f0*/  @!P3 NANOSLEEP.SYNCS 0x989680 ;  /* 0x009896800000b95d */ /* 0x004fea0003900000 */
[----:B------:R-:W2:Y:S02]  /*20300*/  @!P3 SYNCS.PHASECHK.TRANS64 P3, [R212+URZ+0x28c30], R213 ;  /* 0x028c30d5d400b5a7 */ /* 0x000ea4000806007f */
[----:B--2---:R-:W-:Y:S05]  /*20310*/  @!P3 BRA `(.L_x_5964) ;  /* 0xfffffffc00f0b947 */ /* 0x004fea000383ffff */
[----:B------:R-:W-:Y:S05]  /*20320*/  BRA `(.L_x_5963) ;  /* 0xfffffec000d07947 */ /* 0x000fea000383ffff */
.L_x_5977:
[----:B---3--:R3:W4:Y:S02]  /*20330*/  SYNCS.PHASECHK.TRANS64.TRYWAIT P3, [R212+URZ+0x28c50], R213 ;  /* 0x028c50d5d40075a7 */ /* 0x008724000806017f */
[----:B----4-:R-:W-:Y:S05]  /*20340*/  @!P3 NANOSLEEP.SYNCS 0x989680 ;  /* 0x009896800000b95d */ /* 0x010fea0003900000 */
[----:B------:R-:W4:Y:S02]  /*20350*/  @!P3 SYNCS.PHASECHK.TRANS64 P3, [R212+URZ+0x28c50], R213 ;  /* 0x028c50d5d400b5a7 */ /* 0x000f24000806007f */
[----:B----4-:R-:W-:Y:S05]  /*20360*/  @!P3 BRA `(.L_x_5977) ;  /* 0xfffffffc00f0b947 */ /* 0x010fea000383ffff */
[----:B------:R-:W-:Y:S05]  /*20370*/  BRA `(.L_x_5976) ;  /* 0xfffffee000d47947 */ /* 0x000fea000383ffff */
.L_x_5990:
[----:B--2---:R2:W3:Y:S02]  /*20380*/  SYNCS.PHASECHK.TRANS64.TRYWAIT P3, [R14+URZ+0x28c30], R207 ;  /* 0x028c30cf0e0075a7 */ /* 0x0044e4000806017f */
[----:B---3--:R-:W-:Y:S05]  /*20390*/  @!P3 NANOSLEEP.SYNCS 0x989680 ;  /* 0x009896800000b95d */ /* 0x008fea0003900000 */
[----:B------:R-:W3:Y:S02]  /*203a0*/  @!P3 SYNCS.PHASECHK.TRANS64 P3, [R14+URZ+0x28c30], R207 ;  /* 0x028c30cf0e00b5a7 */ /* 0x000ee4000806007f */
[----:B---3--:R-:W-:Y:S05]  /*203b0*/  @!P3 BRA `(.L_x_5990) ;  /* 0xfffffffc00f0b947 */ /* 0x008fea000383ffff */
[----:B------:R-:W-:Y:S05]  /*203c0*/  BRA `(.L_x_5989) ;  /* 0xfffffee800987947 */ /* 0x000fea000383ffff */
.L_x_5995:
[----:B-1----:R1:W3:Y:S02]  /*203d0*/  SYNCS.PHASECHK.TRANS64.TRYWAIT P3, [R14+URZ+0x28c50], R207 ;  /* 0x028c50cf0e0075a7 */ /* 0x0022e4000806017f */
[----:B---3--:R-:W-:Y:S05]  /*203e0*/  @!P3 NANOSLEEP.SYNCS 0x989680 ;  /* 0x009896800000b95d */ /* 0x008fea0003900000 */
[----:B------:R-:W3:Y:S02]  /*203f0*/  @!P3 SYNCS.PHASECHK.TRANS64 P3, [R14+URZ+0x28c50], R207 ;  /* 0x028c50cf0e00b5a7 */ /* 0x000ee4000806007f */
[----:B---3--:R-:W-:Y:S05]  /*20400*/  @!P3 BRA `(.L_x_5995) ;  /* 0xfffffffc00f0b947 */ /* 0x008fea000383ffff */
[----:B------:R-:W-:Y:S05]  /*20410*/  BRA `(.L_x_5994) ;  /* 0xfffffefc00f47947 */ /* 0x000fea000383ffff */
.L_x_6003:
[----:B--2---:R2:W3:Y:S02]  /*20420*/  SYNCS.PHASECHK.TRANS64.TRYWAIT P2, [R206+URZ+0x28c30], R207 ;  /* 0x028c30cfce0075a7 */ /* 0x0044e4000804017f */
[----:B---3--:R-:W-:Y:S05]  /*20430*/  @!P2 NANOSLEEP.SYNCS 0x989680 ;  /* 0x009896800000a95d */ /* 0x008fea0003900000 */
[----:B------:R-:W3:Y:S02]  /*20440*/  @!P2 SYNCS.PHASECHK.TRANS64 P2, [R206+URZ+0x28c30], R207 ;  /* 0x028c30cfce00a5a7 */ /* 0x000ee4000804007f */
[----:B---3--:R-:W-:Y:S05]  /*20450*/  @!P2 BRA `(.L_x_6003) ;  /* 0xfffffffc00f0a947 */ /* 0x008fea000383ffff */
[----:B------:R-:W-:Y:S05]  /*20460*/  BRA `(.L_x_6002) ;  /* 0xffffff0400047947 */ /* 0x000fea000383ffff */
.L_x_6016:
[----:B-1----:R1:W2:Y:S02]  /*20470*/  SYNCS.PHASECHK.TRANS64.TRYWAIT P2, [R206+URZ+0x28c50], R207 ;  /* 0x028c50cfce0075a7 */ /* 0x0022a4000804017f */
[----:B--2---:R-:W-:Y:S05]  /*20480*/  @!P2 NANOSLEEP.SYNCS 0x989680 ;  /* 0x009896800000a95d */ /* 0x004fea0003900000 */
[----:B------:R-:W2:Y:S02]  /*20490*/  @!P2 SYNCS.PHASECHK.TRANS64 P2, [R206+URZ+0x28c50], R207 ;  /* 0x028c50cfce00a5a7 */ /* 0x000ea4000804007f */
[----:B--2---:R-:W-:Y:S05]  /*204a0*/  @!P2 BRA `(.L_x_6016) ;  /* 0xfffffffc00f0a947 */ /* 0x004fea000383ffff */
[----:B------:R-:W-:Y:S05]  /*204b0*/  BRA `(.L_x_6015) ;  /* 0xffffff2400107947 */ /* 0x000fea000383ffff */
.L_x_6054:
        /* <DEDUP_REMOVED lines=11> */
.L_x_6263:
[----:B------:R-:W-:Y:S05]  /*20570*/  BSYNC B1 ;  /* 0x0000000000017941 */ /* 0x000fea0003800000 */
.L_x_6262:
[----:B------:R-:W-:Y:S05]  /*20580*/  BRA `(.L_x_6264) ;  /* 0xffffff7400ec7947 */ /* 0x000fea000383ffff */
.L_x_6056:
[----:B------:R-:W-:Y:S01]  /*20590*/  BSSY B1, `(.L_x_6265) ;  /* 0x0000006000017945 */ /* 0x000fe20003800000 */
[----:B------:R-:W-:-:S07]  /*205a0*/  IMAD.MOV.U32 R15, RZ, RZ, -0x1 ;  /* 0xffffffffff0f7424 */ /* 0x000fce00078e00ff */
[----:B0-----:R-:W-:Y:S05]  /*205b0*/  WARPSYNC.COLLECTIVE R15, `(.L_x_6266) ;  /* 0x000000000f0c7348 */ /* 0x001fea0003c00000 */
[----:B------:R-:W-:Y:S02]  /*205c0*/  ELECT P6, UR62, PT ;  /* 0x00000000003e782f */ /* 0x000fe400038c0000 */
[----:B------:R-:W-:Y:S01]  /*205d0*/  MOV R14, UR62 ;  /* 0x0000003e000e7c02 */ /* 0x000fe20008000f00 */
[----:B0-----:R-:W-:Y:S10]  /*205e0*/  ENDCOLLECTIVE ;  /* 0x000000000000791b */ /* 0x001ff40003800000 */
.L_x_6266:
[----:B------:R-:W-:Y:S05]  /*205f0*/  BSYNC B1 ;  /* 0x0000000000017941 */ /* 0x000fea0003800000 */
.L_x_6265:
[----:B------:R-:W-:Y:S05]  /*20600*/  BRA `(.L_x_6055) ;  /* 0xffffff7400e47947 */ /* 0x000fea000383ffff */
.L_x_6058:
[----:B0-----:R-:W2:Y:S02]  /*20610*/  LDL R6, [R1] ;  /* 0x0000000001067983 */ /* 0x001ea40000100800 */
[----:B--2---:R0:W1:Y:S02]  /*20620*/  SYNCS.PHASECHK.TRANS64.TRYWAIT P0, [R6+URZ+0x28c20], R5 ;  /* 0x028c2005060075a7 */ /* 0x004064000800017f */
[----:B-1----:R-:W-:Y:S05]  /*20630*/  @!P0 NANOSLEEP.SYNCS 0x989680 ;  /* 0x009896800000895d */ /* 0x002fea0003900000 */
[----:B------:R-:W1:Y:S02]  /*20640*/  @!P0 SYNCS.PHASECHK.TRANS64 P0, [R6+URZ+0x28c20], R5 ;  /* 0x028c2005060085a7 */ /* 0x000e64000800007f */
[----:B-1----:R-:W-:Y:S05]  /*20650*/  @!P0 BRA `(.L_x_6058) ;  /* 0xfffffffc00ec8947 */ /* 0x002fea000383ffff */
[----:B------:R-:W-:Y:S05]  /*20660*/  BRA `(.L_x_6267) ;  /* 0xffffff7400f47947 */ /* 0x000fea000383ffff */
.L_x_6062:
[----:B0-----:R0:W1:Y:S02]  /*20670*/  SYNCS.PHASECHK.TRANS64.TRYWAIT P0, [R6+URZ+0x28ca0], R9 ;  /* 0x028ca009060075a7 */ /* 0x001064000800017f */
[----:B-1----:R-:W-:Y:S05]  /*20680*/  @!P0 NANOSLEEP.SYNCS 0x989680 ;  /* 0x009896800000895d */ /* 0x002fea0003900000 */
[----:B------:R-:W1:Y:S02]  /*20690*/  @!P0 SYNCS.PHASECHK.TRANS64 P0, [R6+URZ+0x28ca0], R9 ;  /* 0x028ca009060085a7 */ /* 0x000e64000800007f */
[----:B-1----:R-:W-:Y:S05]  /*206a0*/  @!P0 BRA `(.L_x_6062) ;  /* 0xfffffffc00f08947 */ /* 0x002fea000383ffff */
[----:B------:R-:W-:Y:S05]  /*206b0*/  BRA `(.L_x_6268) ;  /* 0xffffff7800187947 */ /* 0x000fea000383ffff */
.L_x_6067:
[----:B-1----:R1:W2:Y:S02]  /*206c0*/  SYNCS.PHASECHK.TRANS64.TRYWAIT P0, [R6+URZ+0x28cc0], R9 ;  /* 0x028cc009060075a7 */ /* 0x0022a4000800017f */
[----:B--2---:R-:W-:Y:S05]  /*206d0*/  @!P0 NANOSLEEP.SYNCS 0x989680 ;  /* 0x009896800000895d */ /* 0x004fea0003900000 */
[----:B------:R-:W2:Y:S02]  /*206e0*/  @!P0 SYNCS.PHASECHK.TRANS64 P0, [R6+URZ+0x28cc0], R9 ;  /* 0x028cc009060085a7 */ /* 0x000ea4000800007f */
[----:B--2---:R-:W-:Y:S05]  /*206f0*/  @!P0 BRA `(.L_x_6067) ;  /* 0xfffffffc00f08947 */ /* 0x004fea000383ffff */
[----:B------:R-:W-:Y:S05]  /*20700*/  BRA `(.L_x_6269) ;  /* 0xffffff78009c7947 */ /* 0x000fea000383ffff */
.L_x_6081:
[----:B0-----:R0:W1:Y:S02]  /*20710*/  SYNCS.PHASECHK.TRANS64.TRYWAIT P1, [R5+URZ+0x28ca0], R6 ;  /* 0x028ca006050075a7 */ /* 0x001064000802017f */
[----:B-1----:R-:W-:Y:S05]  /*20720*/  @!P1 NANOSLEEP.SYNCS 0x989680 ;  /* 0x009896800000995d */ /* 0x002fea0003900000 */
[----:B------:R-:W1:Y:S02]  /*20730*/  @!P1 SYNCS.PHASECHK.TRANS64 P1, [R5+URZ+0x28ca0], R6 ;  /* 0x028ca006050095a7 */ /* 0x000e64000802007f */
[----:B-1----:R-:W-:Y:S05]  /*20740*/  @!P1 BRA `(.L_x_6081) ;  /* 0xfffffffc00f09947 */ /* 0x002fea000383ffff */
[----:B------:R-:W-:Y:S05]  /*20750*/  BRA `(.L_x_6270) ;  /* 0xffffff8400247947 */ /* 0x000fea000383ffff */
.L_x_6086:
[----:B-1----:R1:W2:Y:S02]  /*20760*/  SYNCS.PHASECHK.TRANS64.TRYWAIT P1, [R5+URZ+0x28cc0], R6 ;  /* 0x028cc006050075a7 */ /* 0x0022a4000802017f */
[----:B--2---:R-:W-:Y:S05]  /*20770*/  @!P1 NANOSLEEP.SYNCS 0x989680 ;  /* 0x009896800000995d */ /* 0x004fea0003900000 */
[----:B------:R-:W2:Y:S02]  /*20780*/  @!P1 SYNCS.PHASECHK.TRANS64 P1, [R5+URZ+0x28cc0], R6 ;  /* 0x028cc006050095a7 */ /* 0x000ea4000802007f */
[----:B--2---:R-:W-:Y:S05]  /*20790*/  @!P1 BRA `(.L_x_6086) ;  /* 0xfffffffc00f09947 */ /* 0x004fea000383ffff */
[----:B------:R-:W-:Y:S05]  /*207a0*/  BRA `(.L_x_6271) ;  /* 0xffffff8400a47947 */ /* 0x000fea000383ffff */
.L_x_6114:
        /* <DEDUP_REMOVED lines=11> */
.L_x_6273:
[----:B------:R-:W-:Y:S05]  /*20860*/  BSYNC B0 ;  /* 0x0000000000007941 */ /* 0x000fea0003800000 */
.L_x_6272:
[----:B------:R-:W-:Y:S05]  /*20870*/  BRA `(.L_x_6274) ;  /* 0xffffff9800807947 */ /* 0x000fea000383ffff */
.L_x_6116:
[----:B------:R-:W-:Y:S01]  /*20880*/  BSSY B0, `(.L_x_6275) ;  /* 0x0000006000007945 */ /* 0x000fe20003800000 */
[----:B------:R-:W-:-:S07]  /*20890*/  IMAD.MOV.U32 R15, RZ, RZ, -0x1 ;  /* 0xffffffffff0f7424 */ /* 0x000fce00078e00ff */
[----:B01----:R-:W-:Y:S05]  /*208a0*/  WARPSYNC.COLLECTIVE R15, `(.L_x_6276) ;  /* 0x000000000f0c7348 */ /* 0x003fea0003c00000 */
[----:B------:R-:W-:Y:S02]  /*208b0*/  ELECT P6, UR62, PT ;  /* 0x00000000003e782f */ /* 0x000fe400038c0000 */
[----:B------:R-:W-:Y:S01]  /*208c0*/  MOV R14, UR62 ;  /* 0x0000003e000e7c02 */ /* 0x000fe20008000f00 */
[----:B01----:R-:W-:Y:S10]  /*208d0*/  ENDCOLLECTIVE ;  /* 0x000000000000791b */ /* 0x003ff40003800000 */
.L_x_6276:
[----:B------:R-:W-:Y:S05]  /*208e0*/  BSYNC B0 ;  /* 0x0000000000007941 */ /* 0x000fea0003800000 */
.L_x_6275:
[----:B------:R-:W-:Y:S05]  /*208f0*/  BRA `(.L_x_6277) ;  /* 0xffffff98008c7947 */ /* 0x000fea000383ffff */
.L_x_6118:
[----:B0-----:R0:W1:Y:S02]  /*20900*/  SYNCS.PHASECHK.TRANS64.TRYWAIT P0, [R0+URZ+0x28c40], R2 ;  /* 0x028c4002000075a7 */ /* 0x001064000800017f */
[----:B-1----:R-:W-:Y:S05]  /*20910*/  @!P0 NANOSLEEP.SYNCS 0x989680 ;  /* 0x009896800000895d */ /* 0x002fea0003900000 */
[----:B------:R-:W1:Y:S02]  /*20920*/  @!P0 SYNCS.PHASECHK.TRANS64 P0, [R0+URZ+0x28c40], R2 ;  /* 0x028c4002000085a7 */ /* 0x000e64000800007f */
[----:B-1----:R-:W-:Y:S05]  /*20930*/  @!P0 BRA `(.L_x_6118) ;  /* 0xfffffffc00f08947 */ /* 0x002fea000383ffff */
[----:B------:R-:W-:Y:S05]  /*20940*/  BRA `(.L_x_6278) ;  /* 0xffffff9800f47947 */ /* 0x000fea000383ffff */
.L_x_6122:
        /* <DEDUP_REMOVED lines=13> */
.L_x_6279:
[----:B------:R-:W-:Y:S02]  /*20a20*/  IMAD.MOV.U32 R13, RZ, RZ, R4 ;  /* 0x000000ffff0d7224 */ /* 0x000fe400078e0004 */
[----:B------:R-:W-:-:S07]  /*20a30*/  IMAD.MOV.U32 R6, RZ, RZ, R14 ;  /* 0x000000ffff067224 */ /* 0x000fce00078e000e */
[----:B------:R-:W-:Y:S05]  /*20a40*/  WARPSYNC.COLLECTIVE R15, `(.L_x_6280) ;  /* 0x000000000f087348 */ /* 0x000fea0003c00000 */
[----:B------:R0:W1:Y:S02]  /*20a50*/  SHFL.IDX P6, R14, R13, R12, R11 ;  /* 0x0000000c0d0e7389 */ /* 0x00006400000c000b */
[----:B01----:R-:W-:Y:S01]  /*20a60*/  ENDCOLLECTIVE ;  /* 0x000000000000791b */ /* 0x003fe20003800000 */
.L_x_6280:
[----:B------:R-:W-:Y:S02]  /*20a70*/  IMAD.MOV.U32 R13, RZ, RZ, R3 ;  /* 0x000000ffff0d7224 */ /* 0x000fe400078e0003 */
[----:B------:R-:W-:Y:S02]  /*20a80*/  IMAD.MOV.U32 R12, RZ, RZ, 0x1 ;  /* 0x00000001ff0c7424 */ /* 0x000fe400078e00ff */
[----:B------:R-:W-:-:S07]  /*20a90*/  IMAD.MOV.U32 R7, RZ, RZ, R14 ;  /* 0x000000ffff077224 */ /* 0x000fce00078e000e */
[----:B------:R-:W-:Y:S05]  /*20aa0*/  WARPSYNC.COLLECTIVE R15, `(.L_x_6281) ;  /* 0x000000000f087348 */ /* 0x000fea0003c00000 */
[----:B------:R0:W1:Y:S02]  /*20ab0*/  SHFL.IDX P6, R14, R13, R12, R11 ;  /* 0x0000000c0d0e7389 */ /* 0x00006400000c000b */
[----:B01----:R-:W-:Y:S01]  /*20ac0*/  ENDCOLLECTIVE ;  /* 0x000000000000791b */ /* 0x003fe20003800000 */
.L_x_6281:
        /* <DEDUP_REMOVED lines=15> */
.L_x_6282:
[----:B------:R-:W-:Y:S02]  /*20bc0*/  IMAD.MOV.U32 R13, RZ, RZ, R3 ;  /* 0x000000ffff0d7224 */ /* 0x000fe400078e0003 */
[----:B------:R-:W-:Y:S02]  /*20bd0*/  IMAD.MOV.U32 R12, RZ, RZ, 0x2 ;  /* 0x00000002ff0c7424 */ /* 0x000fe400078e00ff */
[----:B------:R-:W-:-:S07]  /*20be0*/  IMAD.MOV.U32 R5, RZ, RZ, R14 ;  /* 0x000000ffff057224 */ /* 0x000fce00078e000e */
[----:B------:R-:W-:Y:S05]  /*20bf0*/  WARPSYNC.COLLECTIVE R15, `(.L_x_6283) ;  /* 0x000000000f087348 */ /* 0x000fea0003c00000 */
[----:B------:R0:W1:Y:S02]  /*20c00*/  SHFL.IDX P6, R14, R13, R12, R11 ;  /* 0x0000000c0d0e7389 */ /* 0x00006400000c000b */
[----:B01----:R-:W-:Y:S01]  /*20c10*/  ENDCOLLECTIVE ;  /* 0x000000000000791b */ /* 0x003fe20003800000 */
.L_x_6283:
        /* <DEDUP_REMOVED lines=15> */
.L_x_6284:
[----:B------:R-:W-:Y:S02]  /*20d10*/  IMAD.MOV.U32 R13, RZ, RZ, R3 ;  /* 0x000000ffff0d7224 */ /* 0x000fe400078e0003 */
[----:B------:R-:W-:Y:S02]  /*20d20*/  IMAD.MOV.U32 R12, RZ, RZ, 0x3 ;  /* 0x00000003ff0c7424 */ /* 0x000fe400078e00ff */
[----:B------:R-:W-:-:S07]  /*20d30*/  IMAD.MOV.U32 R5, RZ, RZ, R14 ;  /* 0x000000ffff057224 */ /* 0x000fce00078e000e */
[----:B------:R-:W-:Y:S05]  /*20d40*/  WARPSYNC.COLLECTIVE R15, `(.L_x_6285) ;  /* 0x000000000f087348 */ /* 0x000fea0003c00000 */
[----:B------:R0:W1:Y:S02]  /*20d50*/  SHFL.IDX P6, R14, R13, R12, R11 ;  /* 0x0000000c0d0e7389 */ /* 0x00006400000c000b */
[----:B01----:R-:W-:Y:S01]  /*20d60*/  ENDCOLLECTIVE ;  /* 0x000000000000791b */ /* 0x003fe20003800000 */
.L_x_6285:
        /* <DEDUP_REMOVED lines=13> */
.L_x_6286:
[----:B------:R-:W-:Y:S01]  /*20e40*/  IMAD.MOV.U32 R3, RZ, RZ, R14 ;  /* 0x000000ffff037224 */ /* 0x000fe200078e000e */
[----:B------:R-:W-:Y:S06]  /*20e50*/  BRA `(.L_x_6287) ;  /* 0xffffffa0004c7947 */ /* 0x000fec000383ffff */
.L_x_6125:
[----:B0-----:R-:W2:Y:S02]  /*20e60*/  LDL R2, [R1] ;  /* 0x0000000001027983 */ /* 0x001ea40000100800 */
[----:B--2---:R0:W1:Y:S02]  /*20e70*/  SYNCS.PHASECHK.TRANS64.TRYWAIT P0, [R2+URZ+0x28c20], R0 ;  /* 0x028c2000020075a7 */ /* 0x004064000800017f */
[----:B-1----:R-:W-:Y:S05]  /*20e80*/  @!P0 NANOSLEEP.SYNCS 0x989680 ;  /* 0x009896800000895d */ /* 0x002fea0003900000 */
[----:B------:R-:W1:Y:S02]  /*20e90*/  @!P0 SYNCS.PHASECHK.TRANS64 P0, [R2+URZ+0x28c20], R0 ;  /* 0x028c2000020085a7 */ /* 0x000e64000800007f */
[----:B-1----:R-:W-:Y:S05]  /*20ea0*/  @!P0 BRA `(.L_x_6125) ;  /* 0xfffffffc00ec8947 */ /* 0x002fea000383ffff */
[----:B------:R-:W-:Y:S05]  /*20eb0*/  BRA `(.L_x_6288) ;  /* 0xffffffa000ac7947 */ /* 0x000fea000383ffff */
.L_x_6129:
[----:B0-----:R0:W1:Y:S02]  /*20ec0*/  SYNCS.PHASECHK.TRANS64.TRYWAIT P0, [R0+URZ+0x28c60], R2 ;  /* 0x028c6002000075a7 */ /* 0x001064000800017f */
[----:B-1----:R-:W-:Y:S05]  /*20ed0*/  @!P0 NANOSLEEP.SYNCS 0x989680 ;  /* 0x009896800000895d */ /* 0x002fea0003900000 */
[----:B------:R-:W1:Y:S02]  /*20ee0*/  @!P0 SYNCS.PHASECHK.TRANS64 P0, [R0+URZ+0x28c60], R2 ;  /* 0x028c6002000085a7 */ /* 0x000e64000800007f */
[----:B-1----:R-:W-:Y:S05]  /*20ef0*/  @!P0 BRA `(.L_x_6129) ;  /* 0xfffffffc00f08947 */ /* 0x002fea000383ffff */
[----:B------:R-:W-:Y:S05]  /*20f00*/  BRA `(.L_x_6289) ;  /* 0xffffffa000d87947 */ /* 0x000fea000383ffff */
.L_x_6148:
[----:B-1----:R1:W2:Y:S02]  /*20f10*/  SYNCS.PHASECHK.TRANS64.TRYWAIT P0, [R3+URZ+0x28c40], R2 ;  /* 0x028c4002030075a7 */ /* 0x0022a4000800017f */
[----:B--2---:R-:W-:Y:S05]  /*20f20*/  @!P0 NANOSLEEP.SYNCS 0x989680 ;  /* 0x009896800000895d */ /* 0x004fea0003900000 */
[----:B------:R-:W2:Y:S02]  /*20f30*/  @!P0 SYNCS.PHASECHK.TRANS64 P0, [R3+URZ+0x28c40], R2 ;  /* 0x028c4002030085a7 */ /* 0x000ea4000800007f */
[----:B--2---:R-:W-:Y:S05]  /*20f40*/  @!P0 BRA `(.L_x_6148) ;  /* 0xfffffffc00f08947 */ /* 0x004fea000383ffff */
[----:B------:R-:W-:Y:S05]  /*20f50*/  BRA `(.L_x_6290) ;  /* 0xffffffac00e47947 */ /* 0x000fea000383ffff */
.L_x_6153:
[----:B0-----:R0:W2:Y:S02]  /*20f60*/  SYNCS.PHASECHK.TRANS64.TRYWAIT P0, [R3+URZ+0x28c60], R2 ;  /* 0x028c6002030075a7 */ /* 0x0010a4000800017f */
[----:B--2---:R-:W-:Y:S05]  /*20f70*/  @!P0 NANOSLEEP.SYNCS 0x989680 ;  /* 0x009896800000895d */ /* 0x004fea0003900000 */
[----:B------:R-:W2:Y:S02]  /*20f80*/  @!P0 SYNCS.PHASECHK.TRANS64 P0, [R3+URZ+0x28c60], R2 ;  /* 0x028c6002030085a7 */ /* 0x000ea4000800007f */
[----:B--2---:R-:W-:Y:S05]  /*20f90*/  @!P0 BRA `(.L_x_6153) ;  /* 0xfffffffc00f08947 */ /* 0x004fea000383ffff */
[----:B------:R-:W-:Y:S05]  /*20fa0*/  BRA `(.L_x_6291) ;  /* 0xffffffb000687947 */ /* 0x000fea000383ffff */
.L_x_6168:
[----:B0-----:R0:W1:Y:S02]  /*20fb0*/  SYNCS.PHASECHK.TRANS64.TRYWAIT P0, [R2+URZ+0x28c40], R3 ;  /* 0x028c4003020075a7 */ /* 0x001064000800017f */
[----:B-1----:R-:W-:Y:S05]  /*20fc0*/  @!P0 NANOSLEEP.SYNCS 0x989680 ;  /* 0x009896800000895d */ /* 0x002fea0003900000 */
[----:B------:R-:W1:Y:S02]  /*20fd0*/  @!P0 SYNCS.PHASECHK.TRANS64 P0, [R2+URZ+0x28c40], R3 ;  /* 0x028c4003020085a7 */ /* 0x000e64000800007f */
[----:B-1----:R-:W-:Y:S05]  /*20fe0*/  @!P0 BRA `(.L_x_6168) ;  /* 0xfffffffc00f08947 */ /* 0x002fea000383ffff */
[----:B------:R-:W-:Y:S05]  /*20ff0*/  BRA `(.L_x_6292) ;  /* 0xffffffbc00587947 */ /* 0x000fea000383ffff */
.L_x_6173:
[----:B-1----:R1:W2:Y:S02]  /*21000*/  SYNCS.PHASECHK.TRANS64.TRYWAIT P0, [R2+URZ+0x28c60], R3 ;  /* 0x028c6003020075a7 */ /* 0x0022a4000800017f */
[----:B--2---:R-:W-:Y:S05]  /*21010*/  @!P0 NANOSLEEP.SYNCS 0x989680 ;  /* 0x009896800000895d */ /* 0x004fea0003900000 */
[----:B------:R-:W2:Y:S02]  /*21020*/  @!P0 SYNCS.PHASECHK.TRANS64 P0, [R2+URZ+0x28c60], R3 ;  /* 0x028c6003020085a7 */ /* 0x000ea4000800007f */
[----:B--2---:R-:W-:Y:S05]  /*21030*/  @!P0 BRA `(.L_x_6173) ;  /* 0xfffffffc00f08947 */ /* 0x004fea000383ffff */
[----:B------:R-:W-:Y:S05]  /*21040*/  BRA `(.L_x_6293) ;  /* 0xffffffbc00d87947 */ /* 0x000fea000383ffff */
.L_x_6188:
[----:B0-----:R0:W1:Y:S02]  /*21050*/  SYNCS.PHASECHK.TRANS64.TRYWAIT P0, [R3+URZ+0x28c40], R2 ;  /* 0x028c4002030075a7 */ /* 0x001064000800017f */
[----:B-1----:R-:W-:Y:S05]  /*21060*/  @!P0 NANOSLEEP.SYNCS 0x989680 ;  /* 0x009896800000895d */ /* 0x002fea0003900000 */
[----:B------:R-:W1:Y:S02]  /*21070*/  @!P0 SYNCS.PHASECHK.TRANS64 P0, [R3+URZ+0x28c40], R2 ;  /* 0x028c4002030085a7 */ /* 0x000e64000800007f */
[----:B-1----:R-:W-:Y:S05]  /*21080*/  @!P0 BRA `(.L_x_6188) ;  /* 0xfffffffc00f08947 */ /* 0x002fea000383ffff */
[----:B------:R-:W-:Y:S05]  /*21090*/  BRA `(.L_x_6294) ;  /* 0xffffffc800a47947 */ /* 0x000fea000383ffff */
.L_x_6193:
[----:B-1----:R1:W2:Y:S02]  /*210a0*/  SYNCS.PHASECHK.TRANS64.TRYWAIT P0, [R3+URZ+0x28c60], R2 ;  /* 0x028c6002030075a7 */ /* 0x0022a4000800017f */
[----:B--2---:R-:W-:Y:S05]  /*210b0*/  @!P0 NANOSLEEP.SYNCS 0x989680 ;  /* 0x009896800000895d */ /* 0x004fea0003900000 */
[----:B------:R-:W2:Y:S02]  /*210c0*/  @!P0 SYNCS.PHASECHK.TRANS64 P0, [R3+URZ+0x28c60], R2 ;  /* 0x028c6002030085a7 */ /* 0x000ea4000800007f */
[----:B--2---:R-:W-:Y:S05]  /*210d0*/  @!P0 BRA `(.L_x_6193) ;  /* 0xfffffffc00f08947 */ /* 0x004fea000383ffff */
[----:B------:R-:W-:Y:S05]  /*210e0*/  BRA `(.L_x_6295) ;  /* 0xffffffcc00287947 */ /* 0x000fea000383ffff */
.L_x_6209:
        /* <DEDUP_REMOVED lines=8> */
.L_x_6297:
[----:B------:R-:W-:Y:S05]  /*21170*/  BSYNC B0 ;  /* 0x0000000000007941 */ /* 0x000fea0003800000 */
.L_x_6296:
        /* <DEDUP_REMOVED lines=9> */
.L_x_6298:
        /* <DEDUP_REMOVED lines=18> */
.L_x_6299:
[----:B------:R-:W-:Y:S01]  /*21330*/  IMAD.MOV.U32 R12, RZ, RZ, 0x2 ;  /* 0x00000002ff0c7424 */ /* 0x000fe200078e00ff */
[----:B------:R-:W-:-:S05]  /*21340*/  SEL R5, R14, RZ, P1 ;  /* 0x000000ff0e057207 */ /* 0x000fca0000800000 */
[----:B------:R-:W-:-:S04]  /*21350*/  IMAD.IADD R3, R2, 0x1, R5 ;  /* 0x0000000102037824 */ /* 0x000fc800078e0205 */
[----:B------:R-:W-:-:S07]  /*21360*/  IMAD.MOV.U32 R13, RZ, RZ, R3 ;  /* 0x000000ffff0d7224 */ /* 0x000fce00078e0003 */
[----:B------:R-:W-:Y:S05]  /*21370*/  WARPSYNC.COLLECTIVE R15, `(.L_x_6300) ;  /* 0x000000000f087348 */ /* 0x000fea0003c00000 */
[----:B------:R0:W1:Y:S02]  /*21380*/  SHFL.UP P6, R14, R13, R12, R11 ;  /* 0x0400000c0d0e7389 */ /* 0x00006400000c000b */
[----:B01----:R-:W-:Y:S01]  /*21390*/  ENDCOLLECTIVE ;  /* 0x000000000000791b */ /* 0x003fe20003800000 */
.L_x_6300:
[----:B------:R-:W-:Y:S01]  /*213a0*/  IMAD.MOV.U32 R12, RZ, RZ, 0x4 ;  /* 0x00000004ff0c7424 */ /* 0x000fe200078e00ff */
[----:B------:R-:W-:-:S05]  /*213b0*/  SEL R14, R14, RZ, P2 ;  /* 0x000000ff0e0e7207 */ /* 0x000fca0001000000 */
[----:B------:R-:W-:-:S04]  /*213c0*/  IMAD.IADD R3, R3, 0x1, R14 ;  /* 0x0000000103037824 */ /* 0x000fc800078e020e */
[----:B------:R-:W-:-:S07]  /*213d0*/  IMAD.MOV.U32 R13, RZ, RZ, R3 ;  /* 0x000000ffff0d7224 */ /* 0x000fce00078e0003 */
[----:B------:R-:W-:Y:S05]  /*213e0*/  WARPSYNC.COLLECTIVE R15, `(.L_x_6301) ;  /* 0x000000000f087348 */ /* 0x000fea0003c00000 */
[----:B------:R0:W1:Y:S02]  /*213f0*/  SHFL.UP P6, R14, R13, R12, R11 ;  /* 0x0400000c0d0e7389 */ /* 0x00006400000c000b */
[----:B01----:R-:W-:Y:S01]  /*21400*/  ENDCOLLECTIVE ;  /* 0x000000000000791b */ /* 0x003fe20003800000 */
.L_x_6301:
[----:B------:R-:W-:Y:S01]  /*21410*/  IMAD.MOV.U32 R12, RZ, RZ, 0x8 ;  /* 0x00000008ff0c7424 */ /* 0x000fe200078e00ff */
[----:B------:R-:W-:-:S05]  /*21420*/  SEL R14, R14, RZ, P3 ;  /* 0x000000ff0e0e7207 */ /* 0x000fca0001800000 */
[----:B------:R-:W-:-:S04]  /*21430*/  IMAD.IADD R3, R3, 0x1, R14 ;  /* 0x0000000103037824 */ /* 0x000fc800078e020e */
[----:B------:R-:W-:-:S07]  /*21440*/  IMAD.MOV.U32 R13, RZ, RZ, R3 ;  /* 0x000000ffff0d7224 */ /* 0x000fce00078e0003 */
[----:B------:R-:W-:Y:S05]  /*21450*/  WARPSYNC.COLLECTIVE R15, `(.L_x_6302) ;  /* 0x000000000f087348 */ /* 0x000fea0003c00000 */
[----:B------:R0:W1:Y:S02]  /*21460*/  SHFL.UP P6, R14, R13, R12, R11 ;  /* 0x0400000c0d0e7389 */ /* 0x00006400000c000b */
[----:B01----:R-:W-:Y:S01]  /*21470*/  ENDCOLLECTIVE ;  /* 0x000000000000791b */ /* 0x003fe20003800000 */
.L_x_6302:
[----:B------:R-:W-:Y:S01]  /*21480*/  IMAD.MOV.U32 R12, RZ, RZ, 0x10 ;  /* 0x00000010ff0c7424 */ /* 0x000fe200078e00ff */
[----:B------:R-:W-:-:S05]  /*21490*/  SEL R14, R14, RZ, P4 ;  /* 0x000000ff0e0e7207 */ /* 0x000fca0002000000 */
[----:B------:R-:W-:-:S04]  /*214a0*/  IMAD.IADD R3, R3, 0x1, R14 ;  /* 0x0000000103037824 */ /* 0x000fc800078e020e */
[----:B------:R-:W-:-:S07]  /*214b0*/  IMAD.MOV.U32 R13, RZ, RZ, R3 ;  /* 0x000000ffff0d7224 */ /* 0x000fce00078e0003 */
[----:B------:R-:W-:Y:S05]  /*214c0*/  WARPSYNC.COLLECTIVE R15, `(.L_x_6303) ;  /* 0x000000000f087348 */ /* 0x000fea0003c00000 */
[----:B------:R0:W1:Y:S02]  /*214d0*/  SHFL.UP P6, R14, R13, R12, R11 ;  /* 0x0400000c0d0e7389 */ /* 0x00006400000c000b */
[----:B01----:R-:W-:Y:S01]  /*214e0*/  ENDCOLLECTIVE ;  /* 0x000000000000791b */ /* 0x003fe20003800000 */
.L_x_6303:
        /* <DEDUP_REMOVED lines=8> */
.L_x_6304:
[----:B------:R-:W-:Y:S05]  /*21570*/  BRA `(.L_x_6305) ;  /* 0xffffffd4007c7947 */ /* 0x000fea000383ffff */
.L_x_6214:
        /* <DEDUP_REMOVED lines=8> */
.L_x_6307:
[----:B------:R-:W-:Y:S05]  /*21600*/  BSYNC B0 ;  /* 0x0000000000007941 */ /* 0x000fea0003800000 */
.L_x_6306:
        /* <DEDUP_REMOVED lines=9> */
.L_x_6308:
[----:B------:R-:W-:Y:S01]  /*216a0*/  IMAD.MOV.U32 R12, RZ, RZ, 0x4 ;  /* 0x00000004ff0c7424 */ /* 0x000fe200078e00ff */
[----:B------:R-:W-:-:S05]  /*216b0*/  SEL R14, R14, RZ, P2 ;  /* 0x000000ff0e0e7207 */ /* 0x000fca0001000000 */
[----:B------:R-:W-:-:S04]  /*216c0*/  IMAD.IADD R3, R3, 0x1, R14 ;  /* 0x0000000103037824 */ /* 0x000fc800078e020e */
[----:B------:R-:W-:-:S07]  /*216d0*/  IMAD.MOV.U32 R13, RZ, RZ, R3 ;  /* 0x000000ffff0d7224 */ /* 0x000fce00078e0003 */
[----:B------:R-:W-:Y:S05]  /*216e0*/  WARPSYNC.COLLECTIVE R15, `(.L_x_6309) ;  /* 0x000000000f087348 */ /* 0x000fea0003c00000 */
[----:B------:R0:W1:Y:S02]  /*216f0*/  SHFL.UP P6, R14, R13, R12, R11 ;  /* 0x0400000c0d0e7389 */ /* 0x00006400000c000b */
[----:B01----:R-:W-:Y:S01]  /*21700*/  ENDCOLLECTIVE ;  /* 0x000000000000791b */ /* 0x003fe20003800000 */
.L_x_6309:
[----:B------:R-:W-:Y:S01]  /*21710*/  IMAD.MOV.U32 R12, RZ, RZ, 0x8 ;  /* 0x00000008ff0c7424 */ /* 0x000fe200078e00ff */
[----:B------:R-:W-:-:S05]  /*21720*/  SEL R14, R14, RZ, P3 ;  /* 0x000000ff0e0e7207 */ /* 0x000fca0001800000 */
[----:B------:R-:W-:-:S04]  /*21730*/  IMAD.IADD R3, R3, 0x1, R14 ;  /* 0x0000000103037824 */ /* 0x000fc800078e020e */
[----:B------:R-:W-:-:S07]  /*21740*/  IMAD.MOV.U32 R13, RZ, RZ, R3 ;  /* 0x000000ffff0d7224 */ /* 0x000fce00078e0003 */
[----:B------:R-:W-:Y:S05]  /*21750*/  WARPSYNC.COLLECTIVE R15, `(.L_x_6310) ;  /* 0x000000000f087348 */ /* 0x000fea0003c00000 */
[----:B------:R0:W1:Y:S02]  /*21760*/  SHFL.UP P6, R14, R13, R12, R11 ;  /* 0x0400000c0d0e7389 */ /* 0x00006400000c000b */
[----:B01----:R-:W-:Y:S01]  /*21770*/  ENDCOLLECTIVE ;  /* 0x000000000000791b */ /* 0x003fe20003800000 */
.L_x_6310:
[----:B------:R-:W-:Y:S01]  /*21780*/  IMAD.MOV.U32 R12, RZ, RZ, 0x10 ;  /* 0x00000010ff0c7424 */ /* 0x000fe200078e00ff */
[----:B------:R-:W-:-:S05]  /*21790*/  SEL R14, R14, RZ, P4 ;  /* 0x000000ff0e0e7207 */ /* 0x000fca0002000000 */
[----:B------:R-:W-:-:S04]  /*217a0*/  IMAD.IADD R3, R3, 0x1, R14 ;  /* 0x0000000103037824 */ /* 0x000fc800078e020e */
[----:B------:R-:W-:-:S07]  /*217b0*/  IMAD.MOV.U32 R13, RZ, RZ, R3 ;  /* 0x000000ffff0d7224 */ /* 0x000fce00078e0003 */
[----:B------:R-:W-:Y:S05]  /*217c0*/  WARPSYNC.COLLECTIVE R15, `(.L_x_6311) ;  /* 0x000000000f087348 */ /* 0x000fea0003c00000 */
[----:B------:R0:W1:Y:S02]  /*217d0*/  SHFL.UP P6, R14, R13, R12, R11 ;  /* 0x0400000c0d0e7389 */ /* 0x00006400000c000b */
[----:B01----:R-:W-:Y:S01]  /*217e0*/  ENDCOLLECTIVE ;  /* 0x000000000000791b */ /* 0x003fe20003800000 */
.L_x_6311:
        /* <DEDUP_REMOVED lines=8> */
.L_x_6312:
[----:B------:R-:W-:Y:S05]  /*21870*/  BRA `(.L_x_6313) ;  /* 0xffffffd400587947 */ /* 0x000fea000383ffff */
.L_x_6216:
[----:B------:R-:W-:Y:S01]  /*21880*/  BSSY B0, `(.L_x_6314) ;  /* 0x0000006000007945 */ /* 0x000fe20003800000 */
[----:B------:R-:W-:Y:S01]  /*21890*/  PLOP3.LUT P6, PT, P6, PT, PT, 0x8, 0x0 ;  /* 0x000000000000781c */ /* 0x000fe200037ce170 */
[----:B------:R-:W-:-:S12]  /*218a0*/  IMAD.MOV.U32 R15, RZ, RZ, -0x1 ;  /* 0xffffffffff0f7424 */ /* 0x000fd800078e00ff */
[----:B0----5:R-:W-:Y:S05]  /*218b0*/  WARPSYNC.COLLECTIVE R15, `(.L_x_6315) ;  /* 0x000000000f087348 */ /* 0x021fea0003c00000 */
[----:B------:R-:W-:Y:S01]  /*218c0*/  VOTE.ANY R14, PT, P6 ;  /* 0x00000000000e7806 */ /* 0x000fe200030e0100 */
[----:B0----5:R-:W-:Y:S06]  /*218d0*/  ENDCOLLECTIVE ;  /* 0x000000000000791b */ /* 0x021fec0003800000 */
.L_x_6315:
[----:B------:R-:W-:Y:S05]  /*218e0*/  BSYNC B0 ;  /* 0x0000000000007941 */ /* 0x000fea0003800000 */
.L_x_6314:
        /* <DEDUP_REMOVED lines=9> */
.L_x_6316:
[----:B------:R-:W-:Y:S01]  /*21980*/  IMAD.MOV.U32 R17, RZ, RZ, R14 ;  /* 0x000000ffff117224 */ /* 0x000fe200078e000e */
[----:B------:R-:W-:Y:S06]  /*21990*/  BRA `(.L_x_6317) ;  /* 0xffffffd400487947 */ /* 0x000fec000383ffff */
.L_x_6218:
[----:B------:R-:W-:Y:S01]  /*219a0*/  BSSY B0, `(.L_x_6318) ;  /* 0x0000007000007945 */ /* 0x000fe20003800000 */
[----:B------:R-:W-:Y:S02]  /*219b0*/  IMAD.MOV.U32 R13, RZ, RZ, R3 ;  /* 0x000000ffff0d7224 */ /* 0x000fe400078e0003 */
[----:B------:R-:W-:Y:S02]  /*219c0*/  IMAD.MOV.U32 R11, RZ, RZ, 0x1f ;  /* 0x0000001fff0b7424 */ /* 0x000fe400078e00ff */
[----:B------:R-:W-:-:S07]  /*219d0*/  IMAD.MOV.U32 R15, RZ, RZ, -0x1 ;  /* 0xffffffffff0f7424 */ /* 0x000fce00078e00ff */
[----:B012--5:R-:W-:Y:S05]  /*219e0*/  WARPSYNC.COLLECTIVE R15, `(.L_x_6319) ;  /* 0x000000000f087348 */ /* 0x027fea0003c00000 */
[----:B------:R3:W4:Y:S02]  /*219f0*/  SHFL.IDX P6, R14, R13, R12, R11 ;  /* 0x0000000c0d0e7389 */ /* 0x00072400000c000b */
[----:B012345:R-:W-:Y:S01]  /*21a00*/  ENDCOLLECTIVE ;  /* 0x000000000000791b */ /* 0x03ffe20003800000 */
.L_x_6319:
[----:B------:R-:W-:Y:S05]  /*21a10*/  BSYNC B0 ;  /* 0x0000000000007941 */ /* 0x000fea0003800000 */
.L_x_6318:
[----:B------:R-:W-:Y:S01]  /*21a20*/  IMAD.MOV.U32 R4, RZ, RZ, R14 ;  /* 0x000000ffff047224 */ /* 0x000fe200078e000e */
[----:B------:R-:W-:Y:S06]  /*21a30*/  BRA `(.L_x_6217) ;  /* 0xffffffd4003c7947 */ /* 0x000fec000383ffff */
.L_x_6222:
[----:B0-----:R0:W1:Y:S02]  /*21a40*/  SYNCS.PHASECHK.TRANS64.TRYWAIT P0, [R0+URZ+0x28c20], R3 ;  /* 0x028c2003000075a7 */ /* 0x001064000800017f */
[----:B-1----:R-:W-:Y:S05]  /*21a50*/  @!P0 NANOSLEEP.SYNCS 0x989680 ;  /* 0x009896800000895d */ /* 0x002fea0003900000 */
[----:B------:R-:W1:Y:S02]  /*21a60*/  @!P0 SYNCS.PHASECHK.TRANS64 P0, [R0+URZ+0x28c20], R3 ;  /* 0x028c2003000085a7 */ /* 0x000e64000800007f */
[----:B-1----:R-:W-:Y:S05]  /*21a70*/  @!P0 BRA `(.L_x_6222) ;  /* 0xfffffffc00f08947 */ /* 0x002fea000383ffff */
[----:B------:R-:W-:Y:S05]  /*21a80*/  BRA `(.L_x_6320) ;  /* 0xffffffd800bc7947 */ /* 0x000fea000383ffff */
.L_x_6223:
        /* <DEDUP_REMOVED lines=11> */
.L_x_6322:
[----:B------:R-:W-:Y:S05]  /*21b40*/  BSYNC B0 ;  /* 0x0000000000007941 */ /* 0x000fea0003800000 */
.L_x_6321:
[----:B------:R-:W-:Y:S05]  /*21b50*/  BRA `(.L_x_6323) ;  /* 0xffffffd800a47947 */ /* 0x000fea000383ffff */
.L_x_6224:
[----:B------:R-:W-:Y:S01]  /*21b60*/  BSSY B0, `(.L_x_6324) ;  /* 0x0000006000007945 */ /* 0x000fe20003800000 */
[----:B------:R-:W-:-:S07]  /*21b70*/  IMAD.MOV.U32 R15, RZ, RZ, -0x1 ;  /* 0xffffffffff0f7424 */ /* 0x000fce00078e00ff */
[----:B01---5:R-:W-:Y:S05]  /*21b80*/  WARPSYNC.COLLECTIVE R15, `(.L_x_6325) ;  /* 0x000000000f0c7348 */ /* 0x023fea0003c00000 */
[----:B------:R-:W-:Y:S02]  /*21b90*/  ELECT P6, UR62, PT ;  /* 0x00000000003e782f */ /* 0x000fe400038c0000 */
[----:B------:R-:W-:Y:S01]  /*21ba0*/  MOV R14, UR62 ;  /* 0x0000003e000e7c02 */ /* 0x000fe20008000f00 */
[----:B01---5:R-:W-:Y:S10]  /*21bb0*/  ENDCOLLECTIVE ;  /* 0x000000000000791b */ /* 0x023ff40003800000 */
.L_x_6325:
[----:B------:R-:W-:Y:S05]  /*21bc0*/  BSYNC B0 ;  /* 0x0000000000007941 */ /* 0x000fea0003800000 */
.L_x_6324:
[----:B------:R-:W-:Y:S05]  /*21bd0*/  BRA `(.L_x_6326) ;  /* 0xffffffd800987947 */ /* 0x000fea000383ffff */
.L_x_6226:
[----:B0-----:R0:W1:Y:S02]  /*21be0*/  SYNCS.PHASECHK.TRANS64.TRYWAIT P0, [R6+URZ], R5 ;  /* 0x00000005060075a7 */ /* 0x001064000800017f */
[----:B-1----:R-:W-:Y:S05]  /*21bf0*/  @!P0 NANOSLEEP.SYNCS 0x989680 ;  /* 0x009896800000895d */ /* 0x002fea0003900000 */
[----:B------:R-:W1:Y:S02]  /*21c00*/  @!P0 SYNCS.PHASECHK.TRANS64 P0, [R6+URZ], R5 ;  /* 0x00000005060085a7 */ /* 0x000e64000800007f */
[----:B-1----:R-:W-:Y:S05]  /*21c10*/  @!P0 BRA `(.L_x_6226) ;  /* 0xfffffffc00f08947 */ /* 0x002fea000383ffff */
[----:B------:R-:W-:Y:S05]  /*21c20*/  BRA `(.L_x_6327) ;  /* 0xffffffd800d47947 */ /* 0x000fea000383ffff */
.L_x_6227:
[----:B-1----:R1:W2:Y:S02]  /*21c30*/  SYNCS.PHASECHK.TRANS64.TRYWAIT P0, [R7+URZ], R2 ;  /* 0x00000002070075a7 */ /* 0x0022a4000800017f */
[----:B--2---:R-:W-:Y:S05]  /*21c40*/  @!P0 NANOSLEEP.SYNCS 0x989680 ;  /* 0x009896800000895d */ /* 0x004fea0003900000 */
[----:B------:R-:W2:Y:S02]  /*21c50*/  @!P0 SYNCS.PHASECHK.TRANS64 P0, [R7+URZ], R2 ;  /* 0x00000002070085a7 */ /* 0x000ea4000800007f */
[----:B--2---:R-:W-:Y:S05]  /*21c60*/  @!P0 BRA `(.L_x_6227) ;  /* 0xfffffffc00f08947 */ /* 0x004fea000383ffff */
[----:B------:R-:W-:Y:S05]  /*21c70*/  BRA `(.L_x_6328) ;  /* 0xffffffd800c87947 */ /* 0x000fea000383ffff */
.L_x_6229:
[----:B--2---:R2:W3:Y:S02]  /*21c80*/  SYNCS.PHASECHK.TRANS64.TRYWAIT P0, [R4+URZ], R5 ;  /* 0x00000005040075a7 */ /* 0x0044e4000800017f */
[----:B---3--:R-:W-:Y:S05]  /*21c90*/  @!P0 NANOSLEEP.SYNCS 0x989680 ;  /* 0x009896800000895d */ /* 0x008fea0003900000 */
[----:B------:R-:W3:Y:S02]  /*21ca0*/  @!P0 SYNCS.PHASECHK.TRANS64 P0, [R4+URZ], R5 ;  /* 0x00000005040085a7 */ /* 0x000ee4000800007f */
[----:B---3--:R-:W-:Y:S05]  /*21cb0*/  @!P0 BRA `(.L_x_6229) ;  /* 0xfffffffc00f08947 */ /* 0x008fea000383ffff */
[----:B------:R-:W-:Y:S05]  /*21cc0*/  BRA `(.L_x_6329) ;  /* 0xffffffd800d07947 */ /* 0x000fea000383ffff */
.L_x_6330:
        /* <DEDUP_REMOVED lines=11> */
.L_x_15125:


//--------------------- .text._ZN7cutlass13device_kernelIN5flash11enable_sm90INS1_16FlashAttnFwdSm90INS1_25CollectiveMainloopFwdSm90ILi2EN4cute5tupleIJNS5_1CILi1EEES8_S8_EEENS6_IJNS7_ILi64EEESA_SA_EEELi512ENS_10bfloat16_tEfNS_4arch4Sm90ELb0ELb1ELb0ELb1ELb0ELb0ELb1ELb0ELb0ELb1ELb0ELb0EEENS1_21CollectiveEpilogueFwdINS6_IJSA_NS7_ILi512EEESA_EEES9_SC_SE_Li256ELb1ELb1ELb0ELb0EEENS1_36VarlenDynamicPersistentTileSchedulerILi64ELi64ELi256ELi128ELb0ELb1ELb1ELb1ELb0ELb1EEEEEEEEEvNT_6ParamsE --------------------------
	.section	.text._ZN7cutlass13device_kernelIN5flash11enable_sm90INS1_16FlashAttnFwdSm90INS1_25CollectiveMainloopFwdSm90ILi2EN4cute5tupleIJNS5_1CILi1EEES8_S8_EEENS6_IJNS7_ILi64EEESA_SA_EEELi512ENS_10bfloat16_tEfNS_4arch4Sm90ELb0ELb1ELb0ELb1ELb0ELb0ELb1ELb0ELb0ELb1ELb0ELb0EEENS1_21CollectiveEpilogueFwdINS6_IJSA_NS7_ILi512EEESA_EEES9_SC_SE_Li256ELb1ELb1ELb0ELb0EEENS1_36VarlenDynamicPersistentTileSchedulerILi64ELi64ELi256ELi128ELb0ELb1ELb1ELb1ELb0ELb1EEEEEEEEEvNT_6ParamsE,"ax",@progbits
	.align	128
.text._ZN7cutlass13device_kernelIN5flash11enable_sm90INS1_16FlashAttnFwdSm90INS1_25CollectiveMainloopFwdSm90ILi2EN4cute5tupleIJNS5_1CILi1EEES8_S8_EEENS6_IJNS7_ILi64EEESA_SA_EEELi512ENS_10bfloat16_tEfNS_4arch4Sm90ELb0ELb1ELb0ELb1ELb0ELb0ELb1ELb0ELb0ELb1ELb0ELb0EEENS1_21CollectiveEpilogueFwdINS6_IJSA_NS7_ILi512EEESA_EEES9_SC_SE_Li256ELb1ELb1ELb0ELb0EEENS1_36VarlenDynamicPersistentTileSchedulerILi64ELi64ELi256ELi128ELb0ELb1ELb1ELb1ELb0ELb1EEEEEEEEEvNT_6ParamsE:
        .type           _ZN7cutlass13device_kernelIN5flash11enable_sm90INS1_16FlashAttnFwdSm90INS1_25CollectiveMainloopFwdSm90ILi2EN4cute5tupleIJNS5_1CILi1EEES8_S8_EEENS6_IJNS7_ILi64EEESA_SA_EEELi512ENS_10bfloat16_tEfNS_4arch4Sm90ELb0ELb1ELb0ELb1ELb0ELb0ELb1ELb0ELb0ELb1ELb0ELb0EEENS1_21CollectiveEpilogueFwdINS6_IJSA_NS7_ILi512EEESA_EEES9_SC_SE_Li256ELb1ELb1ELb0ELb0EEENS1_36VarlenDynamicPersistentTileSchedulerILi64ELi64ELi256ELi128ELb0ELb1ELb1ELb1ELb0ELb1EEEEEEEEEvNT_6ParamsE,@function
        .size           _ZN7cutlass13device_kernelIN5flash11enable_sm90INS1_16FlashAttnFwdSm90INS1_25CollectiveMainloopFwdSm90ILi2EN4cute5tupleIJNS5_1CILi1EEES8_S8_EEENS6_IJNS7_ILi64EEESA_SA_EEELi512ENS_10bfloat16_tEfNS_4arch4Sm90ELb0ELb1ELb0ELb1ELb0ELb0ELb1ELb0ELb0ELb1ELb0ELb0EEENS1_21CollectiveEpilogueFwdINS6_IJSA_NS7_ILi512EEESA_EEES9_SC_SE_Li256ELb1ELb1ELb0ELb0EEENS1_36VarlenDynamicPersistentTileSchedulerILi64ELi64ELi256ELi128ELb0ELb1ELb1ELb1ELb0ELb1EEEEEEEEEvNT_6ParamsE,(.L_x_15126 - _ZN7cutlass13device_kernelIN5flash11enable_sm90INS1_16FlashAttnFwdSm90INS1_25CollectiveMainloopFwdSm90ILi2EN4cute5tupleIJNS5_1CILi1EEES8_S8_EEENS6_IJNS7_ILi64EEESA_SA_EEELi512ENS_10bfloat16_tEfNS_4arch4Sm90ELb0ELb1ELb0ELb1ELb0ELb0ELb1ELb0ELb0ELb1ELb0ELb0EEENS1_21CollectiveEpilogueFwdINS6_IJSA_NS7_ILi512EEESA_EEES9_SC_SE_Li256ELb1ELb1ELb0ELb0EEENS1_36VarlenDynamicPersistentTileSchedulerILi64ELi64ELi256ELi128ELb0ELb1ELb1ELb1ELb0ELb1EEEEEEEEEvNT_6ParamsE)
        .other          _ZN7cutlass13device_kernelIN5flash11enable_sm90INS1_16FlashAttnFwdSm90INS1_25CollectiveMainloopFwdSm90ILi2EN4cute5tupleIJNS5_1CILi1EEES8_S8_EEENS6_IJNS7_ILi64EEESA_SA_EEELi512ENS_10bfloat16_tEfNS_4arch4Sm90ELb0ELb1ELb0ELb1ELb0ELb0ELb1ELb0ELb0ELb1ELb0ELb0EEENS1_21CollectiveEpilogueFwdINS6_IJSA_NS7_ILi512EEESA_EEES9_SC_SE_Li256ELb1ELb1ELb0ELb0EEENS1_36VarlenDynamicPersistentTileSchedulerILi64ELi64ELi256ELi128ELb0ELb1ELb1ELb1ELb0ELb1EEEEEEEEEvNT_6ParamsE,@"STO_CUDA_ENTRY STV_DEFAULT"
_ZN7cutlass13device_kernelIN5flash11enable_sm90INS1_16FlashAttnFwdSm90INS1_25CollectiveMainloopFwdSm90ILi2EN4cute5tupleIJNS5_1CILi1EEES8_S8_EEENS6_IJNS7_ILi64EEESA_SA_EEELi512ENS_10bfloat16_tEfNS_4arch4Sm90ELb0ELb1ELb0ELb1ELb0ELb0ELb1ELb0ELb0ELb1ELb0ELb0EEENS1_21CollectiveEpilogueFwdINS6_IJSA_NS7_ILi512EEESA_EEES9_SC_SE_Li256ELb1ELb1ELb0ELb0EEENS1_36VarlenDynamicPersistentTileSchedulerILi64ELi64ELi256ELi128ELb0ELb1ELb1ELb1ELb0ELb1EEEEEEEEEvNT_6ParamsE:
        /* <DEDUP_REMOVED lines=17> */
.L_x_6332:
[----:B------:R-:W-:Y:S05]  /*0110*/  BSYNC B0 ;  /* 0x0000000000007941 */ /* 0x000fea0003800000 */
.L_x_6331:
        /* <DEDUP_REMOVED lines=39> */
.L_x_6333:
        /* <DEDUP_REMOVED lines=22> */
.L_x_6334:
        /* <DEDUP_REMOVED lines=18> */
.L_x_6335:
        /* <DEDUP_REMOVED lines=22> */
.L_x_6336:
        /* <DEDUP_REMOVED lines=22> */
.L_x_6337:
        /* <DEDUP_REMOVED lines=8> */
.L_x_6339:
        /* <DEDUP_REMOVED lines=18> */
[----:B------:R-:W2:Y:S01]  /*0a70*/  LDL.LU R17, [R1+0x64] ;  /* 0x0000640001117983 */ /* 0x000ea20000300800 */
[----:B------:R-:W-:Y:S01]  /*0a80*/  VIADD R205, R4, 0xffffff80 ;  /* 0xffffff8004cd7836 */ /* 0x000fe20000000000 */
[----:B------:R-:W-:Y:S01]  /*0a90*/  R2UR UR4, R13 ;  /* 0x000000000d0472ca */ /* 0x000fe200000e0000 */
[----:B------:R-:W-:Y:S01]  /*0aa0*/  IMAD.MOV.U32 R185, RZ, RZ, 0x20 ;  /* 0x00000020ffb97424 */ /* 0x000fe200078e00ff */
[----:B------:R-:W-:Y:S01]  /*0ab0*/  UMOV UR36, URZ ;  /* 0x0000003f00247c82 */ /* 0x000fe20008000000 */
[----:B------:R-:W-:Y:S01]  /*0ac0*/  IMAD.MOV.U32 R200, RZ, RZ, RZ ;  /* 0x000000ffffc87224 */ /* 0x000fe200078e00ff */
[----:B------:R-:W-:-:S04]  /*0ad0*/  SHF.R.S32.HI R0, RZ, 0x1f, R205 ;  /* 0x0000001fff007819 */ /* 0x000fc800000114cd */
[CC--:B------:R-:W-:Y:S02]  /*0ae0*/  LEA.HI R2, R0.reuse, R205.reuse, RZ, 0x4 ;  /* 0x000000cd00027211 */ /* 0x0c0fe400078f20ff */
[CC--:B------:R-:W-:Y:S02]  /*0af0*/  LEA.HI R6, R0.reuse, R205.reuse, RZ, 0x2 ;  /* 0x000000cd00067211 */ /* 0x0c0fe400078f10ff */
[----:B------:R-:W-:Y:S02]  /*0b00*/  SHF.R.S32.HI R5, RZ, 0x4, R2 ;  /* 0x00000004ff057819 */ /* 0x000fe40000011402 */
[----:B------:R-:W-:Y:S02]  /*0b10*/  LEA.HI R8, R0, R205, RZ, 0x7 ;  /* 0x000000cd00087211 */ /* 0x000fe400078f38ff */
[C---:B------:R-:W-:Y:S02]  /*0b20*/  LEA.HI R3, R2.reuse, R5, RZ, 0x1 ;  /* 0x0000000502037211 */ /* 0x040fe400078f08ff */
[----:B------:R-:W-:-:S02]  /*0b30*/  LOP3.LUT R2, R2, 0xfffffff0, RZ, 0xc0, !PT ;  /* 0xfffffff002027812 */ /* 0x000fc400078ec0ff */
[----:B------:R-:W-:Y:S02]  /*0b40*/  LOP3.LUT R4, R3, 0x1ffffffe, RZ, 0xc0, !PT ;  /* 0x1ffffffe03047812 */ /* 0x000fe400078ec0ff */
[----:B------:R-:W-:Y:S01]  /*0b50*/  LEA.HI R3, R0, R205, RZ, 0x5 ;  /* 0x000000cd00037211 */ /* 0x000fe200078f28ff */
[----:B------:R-:W-:Y:S01]  /*0b60*/  IMAD.IADD R2, R205, 0x1, -R2 ;  /* 0x00000001cd027824 */ /* 0x000fe200078e0a02 */
[----:B------:R-:W-:Y:S01]  /*0b70*/  LOP3.LUT R10, R6, 0xfffffffc, RZ, 0xc0, !PT ;  /* 0xfffffffc060a7812 */ /* 0x000fe200078ec0ff */
[----:B------:R-:W-:Y:S01]  /*0b80*/  IMAD.IADD R5, R5, 0x1, -R4 ;  /* 0x0000000105057824 */ /* 0x000fe200078e0a04 */
[--C-:B------:R-:W-:Y:S02]  /*0b90*/  SHF.R.S32.HI R4, RZ, 0x5, R3.reuse ;  /* 0x00000005ff047819 */ /* 0x100fe40000011403 */
[----:B------:R-:W-:Y:S01]  /*0ba0*/  SHF.R.S32.HI R3, RZ, 0x1f, R3 ;  /* 0x0000001fff037819 */ /* 0x000fe20000011403 */
[----:B------:R-:W-:Y:S01]  /*0bb0*/  IMAD.IADD R12, R205, 0x1, -R10 ;  /* 0x00000001cd0c7824 */ /* 0x000fe200078e0a0a */
[----:B------:R-:W-:Y:S01]  /*0bc0*/  LOP3.LUT R6, R8, 0xffffff80, RZ, 0xc0, !PT ;  /* 0xffffff8008067812 */ /* 0x000fe200078ec0ff */
[----:B------:R-:W-:Y:S01]  /*0bd0*/  IMAD.SHL.U32 R5, R5, 0x8, RZ ;  /* 0x0000000805057824 */ /* 0x000fe200078e00ff */
[----:B------:R-:W-:-:S02]  /*0be0*/  LEA.HI R3, R3, R4, RZ, 0x2 ;  /* 0x0000000403037211 */ /* 0x000fc400078f10ff */
[----:B------:R-:W-:Y:S01]  /*0bf0*/  SHF.R.S32.HI R9, RZ, 0x1f, R2 ;  /* 0x0000001fff097819 */ /* 0x000fe20000011402 */
[----:B------:R-:W-:Y:S01]  /*0c00*/  IMAD.IADD R6, R205, 0x1, -R6 ;  /* 0x00000001cd067824 */ /* 0x000fe200078e0a06 */
[----:B------:R-:W-:Y:S02]  /*0c10*/  SHF.R.S32.HI R201, RZ, 0x7, R8 ;  /* 0x00000007ffc97819 */ /* 0x000fe40000011408 */
[----:B------:R-:W-:Y:S02]  /*0c20*/  LOP3.LUT R3, R3, 0x3ffffc, RZ, 0xc0, !PT ;  /* 0x003ffffc03037812 */ /* 0x000fe400078ec0ff */
[----:B------:R-:W-:Y:S01]  /*0c30*/  SHF.R.S32.HI R7, RZ, 0x1f, R6 ;  /* 0x0000001fff077819 */ /* 0x000fe20000011406 */
[----:B------:R-:W-:Y:S01]  /*0c40*/  IMAD R16, R201, 0x100, R2 ;  /* 0x00000100c9107824 */ /* 0x000fe200078e0202 */
[----:B------:R-:W-:Y:S01]  /*0c50*/  LEA.HI R11, R12, R12, RZ, 0x1 ;  /* 0x0000000c0c0b7211 */ /* 0x000fe200078f08ff */
[----:B------:R-:W-:Y:S01]  /*0c60*/  IMAD.IADD R3, R4, 0x1, -R3 ;  /* 0x0000000104037824 */ /* 0x000fe200078e0a03 */
[----:B------:R-:W-:-:S02]  /*0c70*/  LEA.HI R10, R9, R2, RZ, 0x3 ;  /* 0x00000002090a7211 */ /* 0x000fc400078f18ff */
[-C--:B------:R-:W-:Y:S01]  /*0c80*/  LEA.HI R9, R7, R6.reuse, RZ, 0x2 ;  /* 0x0000000607097211 */ /* 0x080fe200078f10ff */
[----:B------:R-:W-:Y:S01]  /*0c90*/  IMAD R16, R3, 0x10, R16 ;  /* 0x0000001003107824 */ /* 0x000fe200078e0210 */
[----:B------:R-:W-:Y:S02]  /*0ca0*/  LOP3.LUT R13, R11, 0x1ffffffe, RZ, 0xc0, !PT ;  /* 0x1ffffffe0b0d7812 */ /* 0x000fe400078ec0ff */
[C---:B------:R-:W-:Y:S01]  /*0cb0*/  LOP3.LUT R11, R10.reuse, 0xfffffff8, RZ, 0xc0, !PT ;  /* 0xfffffff80a0b7812 */ /* 0x040fe200078ec0ff */
[----:B------:R-:W-:Y:S01]  /*0cc0*/  IMAD.SHL.U32 R10, R10, 0x40, RZ ;  /* 0x000000400a0a7824 */ /* 0x000fe200078e00ff */
[----:B------:R-:W-:Y:S01]  /*0cd0*/  LOP3.LUT R3, R9, 0x7ffffffc, RZ, 0xc0, !PT ;  /* 0x7ffffffc09037812 */ /* 0x000fe200078ec0ff */
[----:B------:R-:W-:Y:S01]  /*0ce0*/  IMAD.U32 R204, R16, 0x40, R5 ;  /* 0x0000004010cc7824 */ /* 0x000fe200078e0005 */
[----:B------:R-:W-:Y:S01]  /*0cf0*/  LEA.HI R7, R7, R6, RZ, 0x5 ;  /* 0x0000000607077211 */ /* 0x000fe200078f28ff */
[----:B------:R-:W-:Y:S01]  /*0d00*/  IMAD.IADD R11, R2, 0x1, -R11 ;  /* 0x00000001020b7824 */ /* 0x000fe200078e0a0b */
[----:B------:R-:W-:Y:S01]  /*0d10*/  SHF.R.S32.HI R2, RZ, 0x2, R9 ;  /* 0x00000002ff027819 */ /* 0x000fe20000011409 */
[----:B------:R-:W-:Y:S01]  /*0d20*/  IMAD.IADD R18, R6, 0x1, -R3 ;  /* 0x0000000106127824 */ /* 0x000fe200078e0a03 */
[----:B------:R-:W-:Y:S01]  /*0d30*/  LEA.HI R0, R0, R205, RZ, 0x3 ;  /* 0x000000cd00007211 */ /* 0x000fe200078f18ff */
[----:B------:R-:W-:Y:S01]  /*0d40*/  IMAD.SHL.U32 R3, R11, 0x40, RZ ;  /* 0x000000400b037824 */ /* 0x000fe200078e00ff */
[----:B------:R-:W-:Y:S01]  /*0d50*/  SHF.R.S32.HI R9, RZ, 0x1f, R9 ;  /* 0x0000001fff097819 */ /* 0x000fe20000011409 */
[----:B------:R-:W-:Y:S01]  /*0d60*/  IMAD.IADD R12, R12, 0x1, -R13 ;  /* 0x000000010c0c7824 */ /* 0x000fe200078e0a0d */
[----:B------:R-:W-:Y:S01]  /*0d70*/  LOP3.LUT R198, R0, 0xfffffff8, RZ, 0xc0, !PT ;  /* 0xfffffff800c67812 */ /* 0x000fe200078ec0ff */
[----:B------:R-:W-:Y:S01]  /*0d80*/  IMAD.SHL.U32 R18, R18, 0x2, RZ ;  /* 0x0000000212127824 */ /* 0x000fe200078e00ff */
[----:B------:R-:W-:-:S02]  /*0d90*/  LOP3.LUT R6, R3, 0x1c0, RZ, 0xc0, !PT ;  /* 0x000001c003067812 */ /* 0x000fc400078ec0ff */
[----:B------:R-:W-:Y:S01]  /*0da0*/  LOP3.LUT R3, R10, 0x7ffffe00, RZ, 0xc0, !PT ;  /* 0x7ffffe000a037812 */ /* 0x000fe200078ec0ff */
[----:B------:R-:W-:Y:S01]  /*0db0*/  IMAD.IADD R198, R205, 0x1, -R198 ;  /* 0x00000001cdc67824 */ /* 0x000fe200078e0ac6 */
[----:B------:R-:W-:Y:S02]  /*0dc0*/  LOP3.LUT R5, R6, 0x8, R5, 0xf8, !PT ;  /* 0x0000000806057812 */ /* 0x000fe400078ef805 */
[----:B------:R-:W-:Y:S01]  /*0dd0*/  SHF.R.U32.HI R6, RZ, 0x3, R6 ;  /* 0x00000003ff067819 */ /* 0x000fe20000011606 */
[----:B------:R-:W-:Y:S01]  /*0de0*/  IMAD R3, R4, 0x400, R3 ;  /* 0x0000040004037824 */ /* 0x000fe200078e0203 */
[----:B------:R-:W-:Y:S01]  /*0df0*/  LEA.HI R9, R9, R2, RZ, 0x3 ;  /* 0x0000000209097211 */ /* 0x000fe200078f18ff */
[----:B------:R-:W-:Y:S01]  /*0e00*/  IMAD.SHL.U32 R187, R198, 0x8, RZ ;  /* 0x00000008c6bb7824 */ /* 0x000fe200078e00ff */
[----:B------:R-:W-:Y:S02]  /*0e10*/  LOP3.LUT R6, R5, R6, RZ, 0x3c, !PT ;  /* 0x0000000605067212 */ /* 0x000fe400078e3cff */
[----:B------:R-:W-:Y:S01]  /*0e20*/  R2P PR, R11, 0x6 ;  /* 0x000000060b007804 */ /* 0x000fe20000000000 */
[----:B------:R-:W-:Y:S01]  /*0e30*/  VIADD R197, R187, 0x40 ;  /* 0x00000040bbc57836 */ /* 0x000fe20000000000 */
        /* <DEDUP_REMOVED lines=9> */
[----:B------:R-:W-:Y:S01]  /*0ed0*/  VIADD R194, R187, 0x100 ;  /* 0x00000100bbc27836 */ /* 0x000fe20000000000 */
[----:B------:R-:W-:Y:S01]  /*0ee0*/  SEL R185, R185, 0xffffffe0, !P1 ;  /* 0xffffffe0b9b97807 */ /* 0x000fe20004800000 */
[----:B------:R-:W-:Y:S01]  /*0ef0*/  VIADD R186, R23, 0x36400 ;  /* 0x0003640017ba7836 */ /* 0x000fe20000000000 */
        /* <DEDUP_REMOVED lines=16> */
[----:B------:R-:W-:Y:S02]  /*1000*/  IMAD.MOV.U32 R6, RZ, RZ, R14 ;  /* 0x000000ffff067224 */ /* 0x000fe400078e000e */
[----:B------:R-:W-:Y:S02]  /*1010*/  IMAD.MOV.U32 R7, RZ, RZ, R15 ;  /* 0x000000ffff077224 */ /* 0x000fe400078e000f */
[----:B------:R-:W-:Y:S02]  /*1020*/  IMAD.MOV.U32 R2, RZ, RZ, RZ ;  /* 0x000000ffff027224 */ /* 0x000fe400078e00ff */
[----:B------:R-:W-:Y:S02]  /*1030*/  IMAD.SHL.U32 R22, R8, 0x100, RZ ;  /* 0x0000010008167824 */ /* 0x000fe400078e00ff */
[----:B------:R-:W-:Y:S02]  /*1040*/  IMAD R189, R12, 0x8, R19 ;  /* 0x000000080cbd7824 */ /* 0x000fe400078e0213 */
[----:B------:R-:W-:Y:S01]  /*1050*/  IMAD.IADD R185, R185, 0x1, R184 ;  /* 0x00000001b9b97824 */ /* 0x000fe200078e02b8 */
[----:B--2---:R-:W-:-:S07]  /*1060*/  LOP3.LUT R188, R17, 0x1, RZ, 0xfc, !PT ;  /* 0x0000000111bc7812 */ /* 0x004fce00078efcff */
.L_x_6442:
[----:B0-23--:R-:W0:Y:S08]  /*1070*/  LDC.64 R4, c[0x0][0xb20] ;  /* 0x0002c800ff047b82 */ /* 0x00de300000000a00 */
[----:B-1--4-:R-:W1:Y:S01]  /*1080*/  LDC.64 R8, c[0x0][0xb10] ;  /* 0x0002c400ff087b82 */ /* 0x012e620000000a00 */
        /* <DEDUP_REMOVED lines=10> */
[----:B------:R-:W-:Y:S01]  /*1130*/  UISETP.NE.U32.AND UP0, UPT, UR6, URZ, UPT ;  /* 0x0000003f0600728c */ /* 0x000fe2000bf05070 */
[----:B------:R-:W-:Y:S01]  /*1140*/  ULDC UR5, c[0x0][0x424] ;  /* 0x0001090000057ab9 */ /* 0x000fe20000000800 */
[----:B0-----:R-:W-:-:S05]  /*1150*/  @P0 IMAD.WIDE R4, R7, 0x4, R4 ;  /* 0x0000000407040825 */ /* 0x001fca00078e0204 */
[----:B------:R0:W5:Y:S01]  /*1160*/  @P0 LDG.E R3, desc[UR38][R4.64] ;  /* 0x0000002604030981 */ /* 0x000162000c1e1900 */
[----:B-1----:R-:W-:-:S05]  /*1170*/  @P1 IMAD.WIDE R8, R7, 0x4, R8 ;  /* 0x0000000407081825 */ /* 0x002fca00078e0208 */
[----:B------:R0:W5:Y:S01]  /*1180*/  @P1 LDG.E R17, desc[UR38][R8.64] ;  /* 0x0000002608111981 */ /* 0x000162000c1e1900 */
[----:B------:R-:W-:Y:S01]  /*1190*/  UISETP.NE.AND.EX UP0, UPT, UR7, URZ, UPT, UP0 ;  /* 0x0000003f0700728c */ /* 0x000fe2000bf05300 */
[----:B------:R-:W-:Y:S02]  /*11a0*/  IMAD.MOV.U32 R191, RZ, RZ, R6 ;  /* 0x000000ffffbf7224 */ /* 0x000fe400078e0006 */
[----:B------:R-:W-:Y:S01]  /*11b0*/  ULDC.64 UR6, c[0x0][0xb18] ;  /* 0x0002c60000067ab9 */ /* 0x000fe20000000a00 */
[----:B------:R-:W-:Y:S01]  /*11c0*/  USEL UR5, UR5, 0x1, UP0 ;  /* 0x0000000105057887 */ /* 0x000fe20008000000 */
[----:B------:R-:W-:Y:S01]  /*11d0*/  ISETP.NE.U32.AND P2, PT, RZ, UR6, PT ;  /* 0x00000006ff007c0c */ /* 0x000fe2000bf45070 */
[----:B------:R-:W-:Y:S02]  /*11e0*/  ULDC UR6, c[0x0][0x2f0] ;  /* 0x0000bc0000067ab9 */ /* 0x000fe40000000800 */
[----:B------:R-:W-:Y:S01]  /*11f0*/  UIMAD UR5, UR5, UR6, URZ ;  /* 0x00000006050572a4 */ /* 0x000fe2000f8e023f */
[----:B------:R-:W-:Y:S01]  /*1200*/  ISETP.NE.AND.EX P2, PT, RZ, UR7, PT, P2 ;  /* 0x00000007ff007c0c */ /* 0x000fe2000bf45320 */
[----:B0-----:R-:W-:-:S12]  /*1210*/  @P1 BRA `(.L_x_6340) ;  /* 0x0000000000241947 */ /* 0x001fd80003800000 */
        /* <DEDUP_REMOVED lines=9> */
.L_x_6340:
[----:B------:R-:W-:Y:S02]  /*12b0*/  IMAD.U32 R16, RZ, RZ, UR5 ;  /* 0x00000005ff107e24 */ /* 0x000fe4000f8e00ff */
[----:B------:R-:W-:Y:S01]  /*12c0*/  IMAD.MOV.U32 R192, RZ, RZ, R7 ;  /* 0x000000ffffc07224 */ /* 0x000fe200078e0007 */
[----:B------:R-:W-:Y:S06]  /*12d0*/  @!P2 BRA `(.L_x_6341) ;  /* 0x000000000010a947 */ /* 0x000fec0003800000 */
[----:B------:R-:W0:Y:S02]  /*12e0*/  LDC.64 R4, c[0x0][0xb18] ;  /* 0x0002c600ff047b82 */ /* 0x000e240000000a00 */
[----:B0-----:R-:W-:-:S05]  /*12f0*/  IMAD.WIDE R4, R7, 0x4, R4 ;  /* 0x0000000407047825 */ /* 0x001fca00078e0204 */
[----:B------:R0:W5:Y:S01]  /*1300*/  LDG.E R16, desc[UR38][R4.64] ;  /* 0x0000002604107981 */ /* 0x000162000c1e1900 */
[----:B------:R-:W-:Y:S05]  /*1310*/  BRA `(.L_x_6342) ;  /* 0x0000000000247947 */ /* 0x000fea0003800000 */
.L_x_6341:
        /* <DEDUP_REMOVED lines=9> */
.L_x_6342:
[----:B0-----:R-:W2:Y:S01]  /*13b0*/  LDL R4, [R1+0x4] ;  /* 0x0000040001047983 */ /* 0x001ea20000100800 */
[----:B-----5:R-:W-:Y:S01]  /*13c0*/  IMAD.IADD R16, R16, 0x1, -R3 ;  /* 0x0000000110107824 */ /* 0x020fe200078e0a03 */
[----:B------:R-:W-:-:S03]  /*13d0*/  USHF.L.U32 UR40, UR4, 0x6, URZ ;  /* 0x0000000604287899 */ /* 0x000fc6000800063f */
[----:B------:R-:W-:-:S05]  /*13e0*/  VIADD R0, R16, 0x3f ;  /* 0x0000003f10007836 */ /* 0x000fca0000000000 */
[----:B------:R-:W-:-:S04]  /*13f0*/  SHF.R.S32.HI R3, RZ, 0x1f, R0 ;  /* 0x0000001fff037819 */ /* 0x000fc80000011400 */
[----:B------:R-:W-:-:S04]  /*1400*/  LEA.HI R3, R3, R0, RZ, 0x6 ;  /* 0x0000000003037211 */ /* 0x000fc800078f30ff */
[----:B------:R-:W-:Y:S02]  /*1410*/  SHF.R.S32.HI R168, RZ, 0x6, R3 ;  /* 0x00000006ffa87819 */ /* 0x000fe40000011403 */
[----:B--2---:R-:W-:-:S13]  /*1420*/  ISETP.NE.AND P0, PT, R4, 0x1, PT ;  /* 0x000000010400780c */ /* 0x004fda0003f05270 */
[----:B------:R-:W-:Y:S05]  /*1430*/  @!P0 BRA `(.L_x_6343) ;  /* 0x0000001c00e88947 */ /* 0x000fea0003800000 */
[----:B------:R-:W0:Y:S01]  /*1440*/  LDC R0, c[0x0][0x448] ;  /* 0x00011200ff007b82 */ /* 0x000e220000000800 */
[----:B------:R-:W-:Y:S01]  /*1450*/  UIADD3 UR4, UR40, 0x3f, URZ ;  /* 0x0000003f28047890 */ /* 0x000fe2000fffe03f */
[----:B------:R-:W-:-:S06]  /*1460*/  IADD3 R5, R16, 0x1, -R17 ;  /* 0x0000000110057810 */ /* 0x000fcc0007ffe811 */
[----:B------:R-:W1:Y:S01]  /*1470*/  LDC.64 R6, c[0x0][0xad8] ;  /* 0x0002b600ff067b82 */ /* 0x000e620000000a00 */
[----:B0-----:R-:W-:Y:S01]  /*1480*/  ISETP.NE.AND P1, PT, R0, 0x1, PT ;  /* 0x000000010000780c */ /* 0x001fe20003f25270 */
[----:B------:R-:W-:Y:S01]  /*1490*/  IMAD.U32 R0, RZ, RZ, UR4 ;  /* 0x00000004ff007e24 */ /* 0x000fe2000f8e00ff */
[----:B-1----:R-:W-:-:S11]  /*14a0*/  ISETP.GE.AND P2, PT, R7, 0x1, PT ;  /* 0x000000010700780c */ /* 0x002fd60003f46270 */
[----:B------:R-:W0:Y:S08]  /*14b0*/  @P1 LDC R3, c[0x0][0x44c] ;  /* 0x00011300ff031b82 */ /* 0x000e300000000800 */
[----:B------:R-:W1:Y:S01]  /*14c0*/  @P1 LDC R4, c[0x0][0x450] ;  /* 0x00011400ff041b82 */ /* 0x000e620000000800 */
[----:B0-----:R-:W-:-:S05]  /*14d0*/  @P1 IMAD.HI.U32 R3, R3, UR4, RZ ;  /* 0x0000000403031c27 */ /* 0x001fca000f8e00ff */
        /* <DEDUP_REMOVED lines=14> */
.L_x_6345:
[----:B------:R-:W-:-:S13]  /*15c0*/  ISETP.NE.AND P0, PT, R7, 0x1, PT ;  /* 0x000000010700780c */ /* 0x000fda0003f05270 */
[----:B------:R-:W0:Y:S02]  /*15d0*/  @P0 LDC.64 R4, c[0x0][0xae0] ;  /* 0x0002b800ff040b82 */ /* 0x000e240000000a00 */
[----:B0-----:R-:W-:-:S05]  /*15e0*/  @P0 IMAD.HI.U32 R4, R3, R4, RZ ;  /* 0x0000000403040227 */ /* 0x001fca00078e00ff */
[----:B------:R-:W-:-:S07]  /*15f0*/  @P0 SHF.R.U32.HI R3, RZ, R5, R4 ;  /* 0x00000005ff030219 */ /* 0x000fce0000011604 */
.L_x_6346:
[----:B------:R-:W-:-:S05]  /*1600*/  IMAD R3, R3, R7, R7 ;  /* 0x0000000703037224 */ /* 0x000fca00078e0207 */
[----:B------:R-:W-:-:S07]  /*1610*/  VIMNMX R0, R0, R3, PT ;  /* 0x0000000300007248 */ /* 0x000fce0003fe0100 */
.L_x_6344:
[----:B------:R-:W0:Y:S01]  /*1620*/  @P1 LDC R5, c[0x0][0x44c] ;  /* 0x00011300ff051b82 */ /* 0x000e220000000800 */
[----:B------:R-:W-:Y:S01]  /*1630*/  VIADD R0, R0, 0x3f ;  /* 0x0000003f00007836 */ /* 0x000fe20000000000 */
[----:B------:R-:W-:Y:S01]  /*1640*/  ULDC UR4, c[0x0][0xad4] ;  /* 0x0002b50000047ab9 */ /* 0x000fe20000000800 */
[----:B------:R-:W-:-:S03]  /*1650*/  IMAD.U32 R4, RZ, RZ, UR40 ;  /* 0x00000028ff047e24 */ /* 0x000fc6000f8e00ff */
[----:B------:R-:W-:Y:S02]  /*1660*/  SHF.R.S32.HI R3, RZ, 0x1f, R0 ;  /* 0x0000001fff037819 */ /* 0x000fe40000011400 */
[----:B------:R-:W1:Y:S02]  /*1670*/  @P1 LDC R6, c[0x0][0x450] ;  /* 0x00011400ff061b82 */ /* 0x000e640000000800 */
[----:B------:R-:W-:-:S04]  /*1680*/  LEA.HI R3, R3, R0, RZ, 0x6 ;  /* 0x0000000003037211 */ /* 0x000fc800078f30ff */
[----:B------:R-:W-:Y:S01]  /*1690*/  SHF.R.S32.HI R3, RZ, 0x6, R3 ;  /* 0x00000006ff037819 */ /* 0x000fe20000011403 */
[----:B0-----:R-:W-:-:S05]  /*16a0*/  @P1 IMAD.HI.U32 R5, R5, UR40, RZ ;  /* 0x0000002805051c27 */ /* 0x001fca000f8e00ff */
[----:B-1----:R-:W-:Y:S02]  /*16b0*/  @P1 SHF.R.U32.HI R4, RZ, R6, R5 ;  /* 0x00000006ff041219 */ /* 0x002fe40000011605 */
[----:B------:R-:W-:Y:S02]  /*16c0*/  VIMNMX R5, R168, R3, PT ;  /* 0x00000003a8057248 */ /* 0x000fe40003fe0100 */
[----:B------:R-:W-:-:S05]  /*16d0*/  IADD3 R4, R4, R16, -R17 ;  /* 0x0000001004047210 */ /* 0x000fca0007ffe811 */
        /* <DEDUP_REMOVED lines=11> */
.L_x_6348:
[----:B------:R-:W-:-:S13]  /*1790*/  ISETP.NE.AND P0, PT, R7, 0x1, PT ;  /* 0x000000010700780c */ /* 0x000fda0003f05270 */
[----:B------:R-:W0:Y:S02]  /*17a0*/  @P0 LDC.64 R8, c[0x0][0xae0] ;  /* 0x0002b800ff080b82 */ /* 0x000e240000000a00 */
[----:B0-----:R-:W-:-:S05]  /*17b0*/  @P0 IMAD.HI.U32 R6, R4, R8, RZ ;  /* 0x0000000804060227 */ /* 0x001fca00078e00ff */
[----:B------:R-:W-:-:S07]  /*17c0*/  @P0 SHF.R.U32.HI R4, RZ, R9, R6 ;  /* 0x00000009ff040219 */ /* 0x000fce0000011606 */
.L_x_6349:
[----:B------:R-:W-:-:S05]  /*17d0*/  IMAD R3, R4, R7, RZ ;  /* 0x0000000704037224 */ /* 0x000fca00078e02ff */
[----:B------:R-:W-:-:S07]  /*17e0*/  VIMNMX R0, R0, R3, !PT ;  /* 0x0000000300007248 */ /* 0x000fce0007fe0100 */
.L_x_6347:
        /* <DEDUP_REMOVED lines=132> */
.L_x_6352:
        /* <DEDUP_REMOVED lines=171> */
.L_x_6351:
[----:B------:R-:W-:Y:S01]  /*2ae0*/  BAR.SYNC.DEFER_BLOCKING 0xe, 0x100 ;  /* 0x0384000000007b1d */ /* 0x000fe20000010000 */
[----:B01----:R-:W-:Y:S01]  /*2af0*/  IMAD.U32 R0, RZ, RZ, UR36 ;  /* 0x00000024ff007e24 */ /* 0x003fe2000f8e00ff */
[----:B------:R-:W-:Y:S01]  /*2b00*/  UIADD3 UR36, UR36, 0x1, URZ ;  /* 0x0000000124247890 */ /* 0x000fe2000fffe03f */
[----:B------:R-:W-:Y:S01]  /*2b10*/  PLOP3.LUT P0, PT, PT, PT, PT, 0x8, 0x0 ;  /* 0x000000000000781c */ /* 0x000fe20003f0e170 */
[----:B------:R-:W-:Y:S02]  /*2b20*/  IMAD.MOV.U32 R20, RZ, RZ, RZ ;  /* 0x000000ffff147224 */ /* 0x000fe400078e00ff */
        /* <DEDUP_REMOVED lines=139> */
.L_x_6343:
[----:B------:R-:W0:Y:S01]  /*33e0*/  LDC R0, c[0x0][0x448] ;  /* 0x00011200ff007b82 */ /* 0x000e220000000800 */
[----:B------:R-:W-:Y:S01]  /*33f0*/  UIADD3 UR4, UR40, 0x3f, URZ ;  /* 0x0000003f28047890 */ /* 0x000fe2000fffe03f */
[----:B------:R-:W-:-:S06]  /*3400*/  IADD3 R5, R16, 0x1, -R17 ;  /* 0x0000000110057810 */ /* 0x000fcc0007ffe811 */
[----:B------:R-:W1:Y:S01]  /*3410*/  LDC.64 R6, c[0x0][0xad8] ;  /* 0x0002b600ff067b82 */ /* 0x000e620000000a00 */
[----:B0-----:R-:W-:Y:S02]  /*3420*/  ISETP.NE.AND P1, PT, R0, 0x1, PT ;  /* 0x000000010000780c */ /* 0x001fe40003f25270 */
[----:B-1----:R-:W-:-:S11]  /*3430*/  ISETP.GE.AND P2, PT, R7, 0x1, PT ;  /* 0x000000010700780c */ /* 0x002fd60003f46270 */
[----:B------:R-:W0:Y:S08]  /*3440*/  @P1 LDC R0, c[0x0][0x44c] ;  /* 0x00011300ff001b82 */ /* 0x000e300000000800 */
[----:B------:R-:W1:Y:S01]  /*3450*/  @P1 LDC R4, c[0x0][0x450] ;  /* 0x00011400ff041b82 */ /* 0x000e620000000800 */
[----:B0-----:R-:W-:-:S04]  /*3460*/  @P1 IMAD.HI.U32 R3, R0, UR4, RZ ;  /* 0x0000000400031c27 */ /* 0x001fc8000f8e00ff */
[----:B------:R-:W-:Y:S01]  /*3470*/  IMAD.U32 R0, RZ, RZ, UR4 ;  /* 0x00000004ff007e24 */ /* 0x000fe2000f8e00ff */
        /* <DEDUP_REMOVED lines=14> */
.L_x_6354:
[----:B------:R-:W-:-:S13]  /*3560*/  ISETP.NE.AND P0, PT, R7, 0x1, PT ;  /* 0x000000010700780c */ /* 0x000fda0003f05270 */
[----:B------:R-:W0:Y:S02]  /*3570*/  @P0 LDC.64 R4, c[0x0][0xae0] ;  /* 0x0002b800ff040b82 */ /* 0x000e240000000a00 */
[----:B0-----:R-:W-:-:S05]  /*3580*/  @P0 IMAD.HI.U32 R4, R3, R4, RZ ;  /* 0x0000000403040227 */ /* 0x001fca00078e00ff */
[----:B------:R-:W-:-:S07]  /*3590*/  @P0 SHF.R.U32.HI R3, RZ, R5, R4 ;  /* 0x00000005ff030219 */ /* 0x000fce0000011604 */
.L_x_6355:
[----:B------:R-:W-:-:S05]  /*35a0*/  IMAD R3, R3, R7, R7 ;  /* 0x0000000703037224 */ /* 0x000fca00078e0207 */
[----:B------:R-:W-:-:S07]  /*35b0*/  VIMNMX R0, R0, R3, PT ;  /* 0x0000000300007248 */ /* 0x000fce0003fe0100 */
.L_x_6353:
[----:B------:R-:W0:Y:S01]  /*35c0*/  @P1 LDC R4, c[0x0][0x44c] ;  /* 0x00011300ff041b82 */ /* 0x000e220000000800 */
[----:B------:R-:W-:Y:S01]  /*35d0*/  VIADD R0, R0, 0x3f ;  /* 0x0000003f00007836 */ /* 0x000fe20000000000 */
[----:B------:R-:W-:Y:S01]  /*35e0*/  ULDC UR4, c[0x0][0xad4] ;  /* 0x0002b50000047ab9 */ /* 0x000fe20000000800 */
[----:B------:R-:W-:-:S03]  /*35f0*/  IMAD.IADD R173, R16, 0x1, -R17 ;  /* 0x0000000110ad7824 */ /* 0x000fc600078e0a11 */
[----:B------:R-:W-:Y:S02]  /*3600*/  SHF.R.S32.HI R3, RZ, 0x1f, R0 ;  /* 0x0000001fff037819 */ /* 0x000fe40000011400 */
[----:B------:R-:W1:Y:S02]  /*3610*/  @P1 LDC R6, c[0x0][0x450] ;  /* 0x00011400ff061b82 */ /* 0x000e640000000800 */
[----:B------:R-:W-:-:S04]  /*3620*/  LEA.HI R3, R3, R0, RZ, 0x6 ;  /* 0x0000000003037211 */ /* 0x000fc800078f30ff */
[----:B------:R-:W-:-:S04]  /*3630*/  SHF.R.S32.HI R3, RZ, 0x6, R3 ;  /* 0x00000006ff037819 */ /* 0x000fc80000011403 */
[----:B------:R-:W-:Y:S01]  /*3640*/  VIMNMX R168, R168, R3, PT ;  /* 0x00000003a8a87248 */ /* 0x000fe20003fe0100 */
[----:B0-----:R-:W-:-:S04]  /*3650*/  @P1 IMAD.HI.U32 R5, R4, UR40, RZ ;  /* 0x0000002804051c27 */ /* 0x001fc8000f8e00ff */
[----:B------:R-:W-:Y:S01]  /*3660*/  IMAD.U32 R4, RZ, RZ, UR40 ;  /* 0x00000028ff047e24 */ /* 0x000fe2000f8e00ff */
        /* <DEDUP_REMOVED lines=13> */
.L_x_6357:
[----:B------:R-:W-:-:S13]  /*3740*/  ISETP.NE.AND P0, PT, R7, 0x1, PT ;  /* 0x000000010700780c */ /* 0x000fda0003f05270 */
[----:B------:R-:W0:Y:S02]  /*3750*/  @P0 LDC.64 R8, c[0x0][0xae0] ;  /* 0x0002b800ff080b82 */ /* 0x000e240000000a00 */
[----:B0-----:R-:W-:-:S05]  /*3760*/  @P0 IMAD.HI.U32 R6, R4, R8, RZ ;  /* 0x0000000804060227 */ /* 0x001fca00078e00ff */
[----:B------:R-:W-:-:S07]  /*3770*/  @P0 SHF.R.U32.HI R4, RZ, R9, R6 ;  /* 0x00000009ff040219 */ /* 0x000fce0000011606 */
.L_x_6358:
[----:B------:R-:W-:-:S05]  /*3780*/  IMAD R3, R4, R7, RZ ;  /* 0x0000000704037224 */ /* 0x000fca00078e02ff */
[----:B------:R-:W-:-:S07]  /*3790*/  VIMNMX R0, R0, R3, !PT ;  /* 0x0000000300007248 */ /* 0x000fce0007fe0100 */
.L_x_6356:
        /* <DEDUP_REMOVED lines=105> */
.L_x_6359:
[----:B------:R-:W-:Y:S02]  /*3e30*/  LEA.HI R0, R200, R200, RZ, 0x1 ;  /* 0x000000c8c8007211 */ /* 0x000fe400078f08ff */
[----:B------:R-:W-:Y:S02]  /*3e40*/  ISETP.NE.AND P0, PT, R188, 0x3, PT ;  /* 0x00000003bc00780c */ /* 0x000fe40003f05270 */
[----:B------:R-:W-:-:S05]  /*3e50*/  LOP3.LUT R3, R0, 0xfffffffe, RZ, 0xc0, !PT ;  /* 0xfffffffe00037812 */ /* 0x000fca00078ec0ff */
[----:B------:R-:W-:-:S05]  /*3e60*/  IMAD.IADD R3, R200, 0x1, -R3 ;  /* 0x00000001c8037824 */ /* 0x000fca00078e0a03 */
[----:B------:R-:W-:-:S04]  /*3e70*/  SHF.L.U32 R4, R3, 0x1f, RZ ;  /* 0x0000001f03047819 */ /* 0x000fc800000006ff */
[----:B------:R-:W0:Y:S02]  /*3e80*/  SYNCS.PHASECHK.TRANS64.TRYWAIT P1, [UR37+0x38800], R4 ;  /* 0x03880004ff0075a7 */ /* 0x000e240008020165 */
[----:B0-----:R-:W-:Y:S05]  /*3e90*/  @!P1 BRA `(.L_x_6360) ;  /* 0x0000017c00f89947 */ /* 0x001fea0003800000 */
.L_x_6597:
[----:B------:R-:W-:Y:S05]  /*3ea0*/  @!P0 BRA `(.L_x_6361) ;  /* 0x0000000000048947 */ /* 0x000fea0003800000 */
[----:B------:R-:W-:Y:S01]  /*3eb0*/  BPT.TRAP 0x1 ;  /* 0x000000040000795c */ /* 0x000fe20000300000 */
.L_x_6361:
[----:B0-----:R-:W-:Y:S01]  /*3ec0*/  IMAD.U32 R3, RZ, RZ, UR36 ;  /* 0x00000024ff037e24 */ /* 0x001fe2000f8e00ff */
[----:B------:R-:W-:-:S04]  /*3ed0*/  SHF.L.U32 R6, R2, 0x1f, RZ ;  /* 0x0000001f02067819 */ /* 0x000fc800000006ff */
[----:B------:R-:W-:-:S04]  /*3ee0*/  LEA R3, R3, UR37, 0x3 ;  /* 0x0000002503037c11 */ /* 0x000fc8000f8e18ff */
[----:B------:R0:W1:Y:S01]  /*3ef0*/  SYNCS.PHASECHK.TRANS64.TRYWAIT P1, [R3+URZ+0x38830], R6 ;  /* 0x03883006030075a7 */ /* 0x000062000802017f */
[----:B------:R-:W-:Y:S05]  /*3f00*/  @!P0 BRA `(.L_x_6362) ;  /* 0x0000000000048947 */ /* 0x000fea0003800000 */
[----:B------:R-:W-:Y:S01]  /*3f10*/  BPT.TRAP 0x1 ;  /* 0x000000040000795c */ /* 0x000fe20000300000 */
.L_x_6362:
[----:B-1----:R-:W-:Y:S05]  /*3f20*/  @P1 BRA `(.L_x_6363) ;  /* 0x0000000000081947 */ /* 0x002fea0003800000 */
[----:B------:R-:W1:Y:S02]  /*3f30*/  SYNCS.PHASECHK.TRANS64.TRYWAIT P1, [R3+URZ+0x38830], R6 ;  /* 0x03883006030075a7 */ /* 0x000e64000802017f */
[----:B-1----:R-:W-:Y:S05]  /*3f40*/  @!P1 BRA `(.L_x_6364) ;  /* 0x0000017c00e49947 */ /* 0x002fea0003800000 */
.L_x_6363:
        /* <DEDUP_REMOVED lines=40> */
.L_x_6598:
[----:B------:R-:W-:Y:S05]  /*41d0*/  @!P0 BRA `(.L_x_6366) ;  /* 0x0000000000048947 */ /* 0x000fea0003800000 */
[----:B------:R-:W-:Y:S01]  /*41e0*/  BPT.TRAP 0x1 ;  /* 0x000000040000795c */ /* 0x000fe20000300000 */
.L_x_6366:
[----:B------:R3:W4:Y:S01]  /*41f0*/  SYNCS.PHASECHK.TRANS64.TRYWAIT P1, [R3+URZ+0x38850], R6 ;  /* 0x03885006030075a7 */ /* 0x000722000802017f */
[----:B------:R-:W-:Y:S05]  /*4200*/  @!P0 BRA `(.L_x_6367) ;  /* 0x0000000000048947 */ /* 0x000fea0003800000 */
[----:B------:R-:W-:Y:S01]  /*4210*/  BPT.TRAP 0x1 ;  /* 0x000000040000795c */ /* 0x000fe20000300000 */
.L_x_6367:
[----:B----4-:R-:W-:Y:S05]  /*4220*/  @P1 BRA `(.L_x_6368) ;  /* 0x0000000000081947 */ /* 0x010fea0003800000 */
[----:B------:R-:W4:Y:S02]  /*4230*/  SYNCS.PHASECHK.TRANS64.TRYWAIT P1, [R3+URZ+0x38850], R6 ;  /* 0x03885006030075a7 */ /* 0x000f24000802017f */
[----:B----4-:R-:W-:Y:S05]  /*4240*/  @!P1 BRA `(.L_x_6369) ;  /* 0x0000017c00509947 */ /* 0x010fea0003800000 */
.L_x_6368:
[----:B------:R-:W-:Y:S01]  /*4250*/  UIADD3 UR4, UR37, 0x400, URZ ;  /* 0x0000040025047890 */ /* 0x000fe2000fffe03f */
[----:B------:R-:W-:Y:S01]  /*4260*/  WARPGROUP.ARRIVE ;  /* 0x00000000000079c5 */ /* 0x000fe20000000000 */
[----:B------:R-:W-:-:S05]  /*4270*/  UIADD3 UR5, UR37, 0x26400, URZ ;  /* 0x0002640025057890 */ /* 0x000fca000fffe03f */
[----:B--2---:R-:W2:Y:S01]  /*4280*/  S2R R4, SR_TID.X ;  /* 0x0000000000047919 */ /* 0x004ea20000002100 */
[----:B------:R-:W-:Y:S01]  /*4290*/  USHF.R.U32.HI UR4, URZ, 0x4, UR4 ;  /* 0x000000043f047899 */ /* 0x000fe20008011604 */
[----:B------:R-:W-:Y:S01]  /*42a0*/  IMAD.MOV.U32 R7, RZ, RZ, -0x40 ;  /* 0xffffffc0ff077424 */ /* 0x000fe200078e00ff */
[----:B------:R-:W-:Y:S01]  /*42b0*/  USHF.R.U32.HI UR5, URZ, 0x4, UR5 ;  /* 0x000000043f057899 */ /* 0x000fe20008011605 */
[----:B------:R-:W5:Y:S01]  /*42c0*/  S2R R5, SR_TID.X ;  /* 0x0000000000057919 */ /* 0x000f620000002100 */
[----:B------:R-:W-:Y:S01]  /*42d0*/  ULOP3.LUT UR4, UR4, 0x3fff, URZ, 0xc0, !UPT ;  /* 0x00003fff04047892 */ /* 0x000fe2000f8ec03f */
[C---:B------:R-:W-:Y:S01]  /*42e0*/  IMAD R7, R168.reuse, R7, 0x41 ;  /* 0x00000041a8077424 */ /* 0x040fe200078e0207 */
[----:B------:R-:W-:Y:S01]  /*42f0*/  ULOP3.LUT UR5, UR5, 0x3fff, URZ, 0xc0, !UPT ;  /* 0x00003fff05057892 */ /* 0x000fe2000f8ec03f */
[----:B------:R-:W-:Y:S01]  /*4300*/  LEA R8, R168, 0xffffffc0, 0x6 ;  /* 0xffffffc0a8087811 */ /* 0x000fe200078e30ff */
[----:B------:R-:W-:Y:S01]  /*4310*/  ULOP3.LUT UR4, UR4, 0x10000, URZ, 0xfc, !UPT ;  /* 0x0001000004047892 */ /* 0x000fe2000f8efc3f */
[----:B------:R-:W-:Y:S01]  /*4320*/  VIADD R12, R7, 0xffffffff ;  /* 0xffffffff070c7836 */ /* 0x000fe20000000000 */
[----:B------:R-:W-:Y:S01]  /*4330*/  ULOP3.LUT UR6, UR5, 0x10000, URZ, 0xfc, !UPT ;  /* 0x0001000005067892 */ /* 0x000fe2000f8efc3f */
[----:B------:R-:W-:Y:S01]  /*4340*/  IADD3 R9, -R18, R16, -R8 ;  /* 0x0000001012097210 */ /* 0x000fe20007ffe908 */
[----:B------:R-:W-:Y:S01]  /*4350*/  ULEA UR26, UR36, UR4, 0xc ;  /* 0x00000004241a7291 */ /* 0x000fe2000f8e603f */
[----:B------:R-:W-:Y:S01]  /*4360*/  UMOV UR25, 0x40000040 ;  /* 0x4000004000197882 */ /* 0x000fe20000000000 */
[----:B------:R-:W-:Y:S01]  /*4370*/  UMOV UR27, 0x40000040 ;  /* 0x40000040001b7882 */ /* 0x000fe20000000000 */
[----:B------:R-:W-:-:S02]  /*4380*/  UIADD3 UR28, UR6, 0x2, URZ ;  /* 0x00000002061c7890 */ /* 0x000fc4000fffe03f */
        /* <DEDUP_REMOVED lines=8> */
[----:B-----5:R-:W-:-:S04]  /*4410*/  LOP3.LUT R5, R5, 0x7f, RZ, 0xc0, !PT ;  /* 0x0000007f05057812 */ /* 0x020fc800078ec0ff */
[----:B------:R-:W2:Y:S01]  /*4420*/  SHFL.IDX PT, R4, R4, RZ, 0x1f ;  /* 0x00001fff04047589 */ /* 0x000ea200000e0000 */
[----:B------:R-:W-:Y:S02]  /*4430*/  ISETP.NE.AND P1, PT, R5, RZ, PT ;  /* 0x000000ff0500720c */ /* 0x000fe40003f25270 */
[----:B--2---:R-:W-:Y:S01]  /*4440*/  R2UR UR5, R4 ;  /* 0x00000000040572ca */ /* 0x004fe200000e0000 */
[----:B------:R-:W-:-:S04]  /*4450*/  VIADD R4, R189, UR40 ;  /* 0x00000028bd047c36 */ /* 0x000fc80008000000 */
[----:B------:R-:W-:-:S08]  /*4460*/  IMAD.MOV.U32 R5, RZ, RZ, R4 ;  /* 0x000000ffff057224 */ /* 0x000fd000078e0004 */
        /* <DEDUP_REMOVED lines=253> */
[----:B01-34-:R-:W-:Y:S01]  /*5440*/  @P2 IMAD.HI.U32 R6, R4, UR5, RZ ;  /* 0x0000000504062c27 */ /* 0x01bfe2000f8e00ff */
[----:B------:R-:W-:Y:S01]  /*5450*/  @UP0 ULDC UR5, c[0x0][0x450] ;  /* 0x0001140000050ab9 */ /* 0x000fe20000000800 */
[----:B------:R-:W-:Y:S02]  /*5460*/  PLOP3.LUT P2, PT, PT, PT, UP1, 0x40, 0x0 ;  /* 0x000000000000781c */ /* 0x000fe40003f4e818 */
[----:B------:R-:W-:Y:S01]  /*5470*/  @!P1 VIADD R4, R3, 0x38840 ;  /* 0x0003884003049836 */ /* 0x000fe20000000000 */
[----:B------:R-:W-:Y:S01]  /*5480*/  @P3 SHF.R.U32.HI R5, RZ, UR5, R6 ;  /* 0x00000005ff053c19 */ /* 0x000fe20008011606 */
[----:B------:R-:W-:-:S03]  /*5490*/  ULOP3.LUT UR5, URZ, UR26, URZ, 0x33, !UPT ;  /* 0x0000001a3f057292 */ /* 0x000fc6000f8e333f */
[----:B------:R-:W-:Y:S01]  /*54a0*/  @!P1 PRMT R4, RZ, 0x654, R4 ;  /* 0x00000654ff049816 */ /* 0x000fe20000000004 */
[----:B------:R-:W0:Y:S01]  /*54b0*/  SHFL.IDX PT, R14, R5, RZ, 0x1c1f ;  /* 0x001c1fff050e7589 */ /* 0x000e2200000e0000 */
[----:B------:R-:W-:Y:S02]  /*54c0*/  WARPGROUP.DEPBAR.LE gsb0, 0x0 ;  /* 0x00008000000079c5 */ /* 0x000fe40000010000 */
[----:B------:R-:W-:-:S06]  /*54d0*/  WARPGROUP.ARRIVE ;  /* 0x00000000000079c5 */ /* 0x000fcc0000000000 */
[----:B------:R-:W-:Y:S03]  /*54e0*/  HGMMA.64x64x16.F32.BF16 R24, gdesc[UR28], R24, gsb0 ;  /* 0x00e000001c1879f0 */ /* 0x000fe60008001818 */
[----:B------:R-:W-:Y:S02]  /*54f0*/  WARPGROUP.DEPBAR.LE gsb0, 0x0 ;  /* 0x00008000000079c5 */ /* 0x000fe40000010000 */
[----:B------:R1:W-:Y:S02]  /*5500*/  @!P1 SYNCS.ARRIVE.TRANS64.RED.A1T0 RZ, [R4+URZ], RZ ;  /* 0x000000ff04ff99a7 */ /* 0x0003e4000810043f */
[----:B-1----:R-:W-:-:S05]  /*5510*/  IADD3 R4, -R18, R7, R16 ;  /* 0x0000000712047210 */ /* 0x002fca0007ffe110 */
[----:B------:R-:W-:-:S04]  /*5520*/  IMAD.IADD R4, R4, 0x1, -R17 ;  /* 0x0000000104047824 */ /* 0x000fc800078e0a11 */
[C---:B------:R-:W-:Y:S02]  /*5530*/  VIADD R10, R4.reuse, UR10 ;  /* 0x0000000a040a7c36 */ /* 0x040fe40008000000 */
[----:B------:R-:W-:-:S03]  /*5540*/  VIADD R11, R4, UR5 ;  /* 0x00000005040b7c36 */ /* 0x000fc60008000000 */
[----:B0-----:R-:W-:Y:S01]  /*5550*/  VIADDMNMX R4, R14, R10, R9, PT ;  /* 0x0000000a0e047246 */ /* 0x001fe20003800109 */
        /* <DEDUP_REMOVED lines=14> */
.L_x_6372:
[----:B------:R-:W-:-:S06]  /*5640*/  UISETP.NE.AND UP2, UPT, UR11, 0x1, UPT ;  /* 0x000000010b00788c */ /* 0x000fcc000bf45270 */
[----:B------:R-:W-:-:S05]  /*5650*/  PLOP3.LUT P2, PT, PT, PT, UP2, 0x80, 0x0 ;  /* 0x000000000000781c */ /* 0x000fca0003f4f028 */
[----:B------:R-:W-:-:S08]  /*5660*/  @UP2 ULDC.64 UR14, c[0x0][0xae0] ;  /* 0x0002b800000e2ab9 */ /* 0x000fd00000000a00 */
[----:B------:R-:W-:-:S05]  /*5670*/  @P2 IMAD.HI.U32 R13, R7, UR14, RZ ;  /* 0x0000000e070d2c27 */ /* 0x000fca000f8e00ff */
[----:B------:R-:W-:-:S07]  /*5680*/  @P2 SHF.R.U32.HI R7, RZ, UR15, R13 ;  /* 0x0000000fff072c19 */ /* 0x000fce000801160d */
.L_x_6373:
[----:B------:R-:W-:Y:S05]  /*5690*/  BSYNC B0 ;  /* 0x0000000000007941 */ /* 0x000fea0003800000 */
.L_x_6371:
[----:B------:R-:W-:-:S04]  /*56a0*/  IMAD R7, R7, UR11, -R8 ;  /* 0x0000000b07077c24 */ /* 0x000fc8000f8e0a08 */
[----:B------:R-:W-:-:S05]  /*56b0*/  IMAD.IADD R7, R7, 0x1, -R18 ;  /* 0x0000000107077824 */ /* 0x000fca00078e0a12 */
[----:B------:R-:W-:Y:S02]  /*56c0*/  VIMNMX R6, R6, R7, !PT ;  /* 0x0000000706067248 */ /* 0x000fe40007fe0100 */
[----:B------:R-:W-:-:S07]  /*56d0*/  VIADDMNMX R4, R7, UR11, R4, PT ;  /* 0x0000000b07047c46 */ /* 0x000fce000b800104 */
.L_x_6370:
        /* <DEDUP_REMOVED lines=71> */
[----:B------:R-:W-:Y:S02]  /*5b50*/  ISETP.GE.AND P6, PT, R12, 0x3a, PT ;  /* 0x0000003a0c00780c */ /* 0x000fe40003fc6270 */
[----:B------:R-:W0:Y:S02]  /*5b60*/  SHFL.IDX PT, R12, R5, 0x1, 0x1c1f ;  /* 0x003c1f00050c7f89 */ /* 0x000e2400000e0000 */
[----:B------:R-:W-:Y:S02]  /*5b70*/  P2R R49, PR, RZ, 0x40 ;  /* 0x00000040ff317803 */ /* 0x000fe40000000000 */
[----:B------:R-:W-:-:S04]  /*5b80*/  ISETP.GT.AND P6, PT, R6, 0x39, !P6 ;  /* 0x000000390600780c */ /* 0x000fc800077c4270 */
[----:B------:R-:W-:-:S04]  /*5b90*/  ISETP.LT.OR P6, PT, R4, 0x3a, P6 ;  /* 0x0000003a0400780c */ /* 0x000fc800037c1670 */
[----:B------:R-:W-:Y:S02]  /*5ba0*/  FSEL R66, R53, -INF , !P6 ;  /* 0xff80000035427808 */ /* 0x000fe40007000000 */
[----:B------:R-:W-:Y:S02]  /*5bb0*/  PLOP3.LUT P6, PT, PT, PT, UP1, 0x40, 0x0 ;  /* 0x000000000000781c */ /* 0x000fe40003fce818 */
[----:B0-----:R-:W-:Y:S01]  /*5bc0*/  VIADDMNMX R6, R12, R10, R9, PT ;  /* 0x0000000a0c067246 */ /* 0x001fe20003800109 */
[----:B------:R-:W-:-:S10]  /*5bd0*/  IMAD.IADD R4, R11, 0x1, R12 ;  /* 0x000000010b047824 */ /* 0x000fd400078e020c */
        /* <DEDUP_REMOVED lines=14> */
.L_x_6376:
[----:B------:R-:W-:-:S06]  /*5cc0*/  UISETP.NE.AND UP2, UPT, UR11, 0x1, UPT ;  /* 0x000000010b00788c */ /* 0x000fcc000bf45270 */
[----:B------:R-:W-:-:S05]  /*5cd0*/  PLOP3.LUT P6, PT, PT, PT, UP2, 0x80, 0x0 ;  /* 0x000000000000781c */ /* 0x000fca0003fcf028 */
[----:B------:R-:W-:-:S08]  /*5ce0*/  @UP2 ULDC.64 UR14, c[0x0][0xae0] ;  /* 0x0002b800000e2ab9 */ /* 0x000fd00000000a00 */
[----:B------:R-:W-:Y:S01]  /*5cf0*/  @P6 IMAD.HI.U32 R9, R5, UR14, RZ ;  /* 0x0000000e05096c27 */ /* 0x000fe2000f8e00ff */
[----:B------:R-:W-:-:S13]  /*5d00*/  PLOP3.LUT P6, PT, PT, PT, UP2, 0x80, 0x0 ;  /* 0x000000000000781c */ /* 0x000fda0003fcf028 */
[----:B------:R-:W-:-:S07]  /*5d10*/  @P6 SHF.R.U32.HI R5, RZ, UR15, R9 ;  /* 0x0000000fff056c19 */ /* 0x000fce0008011609 */
.L_x_6377:
[----:B------:R-:W-:Y:S05]  /*5d20*/  BSYNC B0 ;  /* 0x0000000000007941 */ /* 0x000fea0003800000 */
.L_x_6375:
[----:B------:R-:W-:-:S04]  /*5d30*/  IMAD R5, R5, UR11, -R8 ;  /* 0x0000000b05057c24 */ /* 0x000fc8000f8e0a08 */
[----:B------:R-:W-:-:S05]  /*5d40*/  IMAD.IADD R5, R5, 0x1, -R18 ;  /* 0x0000000105057824 */ /* 0x000fca00078e0a12 */
[----:B------:R-:W-:Y:S02]  /*5d50*/  VIMNMX R4, R4, R5, !PT ;  /* 0x0000000504047248 */ /* 0x000fe40007fe0100 */
[----:B------:R-:W-:-:S07]  /*5d60*/  VIADDMNMX R6, R5, UR11, R6, PT ;  /* 0x0000000b05067c46 */ /* 0x000fce000b800106 */
.L_x_6374:
        /* <DEDUP_REMOVED lines=11> */
[----:B------:R-:W-:Y:S01]  /*5e20*/  @!P1 VIADD R3, R3, 0x38860 ;  /* 0x0003886003039836 */ /* 0x000fe20000000000 */
[----:B------:R-:W-:Y:S01]  /*5e30*/  FMNMX.FTZ R5, R20, R5, !PT ;  /* 0x0000000514057209 */ /* 0x000fe20007810000 */
[----:B------:R-:W-:Y:S01]  /*5e40*/  UMOV UR5, UR40 ;  /* 0x0000002800057c82 */ /* 0x000fe20008000000 */
        /* <DEDUP_REMOVED lines=24> */
[----:B------:R-:W-:Y:S02]  /*5fd0*/  ISETP.GT.AND P3, PT, R4, 0x8, !P3 ;  /* 0x000000080400780c */ /* 0x000fe40005f64270 */
[----:B------:R-:W-:Y:S02]  /*5fe0*/  ISETP.LT.OR P2, PT, R6, 0x19, P2 ;  /* 0x000000190600780c */ /* 0x000fe40001741670 */
[----:B------:R-:W-:Y:S02]  /*5ff0*/  FMNMX.FTZ R5, R64, R5, !PT ;  /* 0x0000000540057209 */ /* 0x000fe40007810000 */
[----:B------:R-:W-:Y:S02]  /*6000*/  FSEL R38, R38, -INF , !P2 ;  /* 0xff80000026267808 */ /* 0x000fe40005000000 */
[----:B------:R-:W-:-:S02]  /*6010*/  ISETP.NE.AND P2, PT, R29, RZ, PT ;  /* 0x000000ff1d00720c */ /* 0x000fc40003f45270 */
[----:B------:R-:W-:Y:S02]  /*6020*/  ISETP.LT.OR P3, PT, R6, 0x9, P3 ;  /* 0x000000090600780c */ /* 0x000fe40001f61670 */
[----:B------:R-:W-:Y:S02]  /*6030*/  ISETP.GT.AND P2, PT, R4, 0x19, !P2 ;  /* 0x000000190400780c */ /* 0x000fe40005744270 */
[----:B------:R-:W-:Y:S02]  /*6040*/  FMNMX.FTZ R5, R52, R5, !PT ;  /* 0x0000000534057209 */ /* 0x000fe40007810000 */
[----:B------:R-:W-:Y:S02]  /*6050*/  ISETP.LT.OR P2, PT, R6, 0x1a, P2 ;  /* 0x0000001a0600780c */ /* 0x000fe40001741670 */
[----:B------:R-:W-:Y:S02]  /*6060*/  FSEL R30, R30, -INF , !P3 ;  /* 0xff8000001e1e7808 */ /* 0x000fe40005800000 */
[----:B------:R-:W-:-:S02]  /*6070*/  FSEL R39, R39, -INF , !P2 ;  /* 0xff80000027277808 */ /* 0x000fc40005000000 */
[----:B------:R-:W-:Y:S02]  /*6080*/  ISETP.NE.AND P2, PT, R33, RZ, PT ;  /* 0x000000ff2100720c */ /* 0x000fe40003f45270 */
[----:B------:R-:W-:Y:S02]  /*6090*/  FMNMX.FTZ R9, R66, R5, !PT ;  /* 0x0000000542097209 */ /* 0x000fe40007810000 */
[----:B------:R-:W-:Y:S02]  /*60a0*/  ISETP.GT.AND P2, PT, R4, 0x20, !P2 ;  /* 0x000000200400780c */ /* 0x000fe40005744270 */
[----:B------:R-:W-:Y:S01]  /*60b0*/  ISETP.NE.AND P3, PT, R41, RZ, PT ;  /* 0x000000ff2900720c */ /* 0x000fe20003f65270 */
[----:B------:R-:W0:Y:S01]  /*60c0*/  SHFL.BFLY PT, R8, R9, 0x2, 0x1f ;  /* 0x0c401f0009087f89 */ /* 0x000e2200000e0000 */
[----:B------:R-:W-:Y:S01]  /*60d0*/  BAR.SYNC.DEFER_BLOCKING 0xf, 0x100 ;  /* 0x03c4000000007b1d */ /* 0x000fe20000010000 */
        /* <DEDUP_REMOVED lines=11> */
[----:B0-----:R-:W-:Y:S02]  /*6190*/  FMNMX.FTZ R10, R9, R8, !PT ;  /* 0x00000008090a7209 */ /* 0x001fe40007810000 */
[----:B------:R-:W-:Y:S02]  /*61a0*/  ISETP.LT.OR P2, PT, R6, 0x29, P2 ;  /* 0x000000290600780c */ /* 0x000fe40001741670 */
[----:B------:R-:W-:Y:S01]  /*61b0*/  ISETP.NE.AND P3, PT, R45, RZ, PT ;  /* 0x000000ff2d00720c */ /* 0x000fe20003f65270 */
[----:B------:R-:W0:Y:S01]  /*61c0*/  SHFL.BFLY PT, R11, R10, 0x1, 0x1f ;  /* 0x0c201f000a0b7f89 */ /* 0x000e2200000e0000 */
[----:B------:R-:W-:-:S02]  /*61d0*/  FSEL R46, R46, -INF , !P2 ;  /* 0xff8000002e2e7808 */ /* 0x000fc40005000000 */
[C---:B------:R-:W-:Y:S02]  /*61e0*/  ISETP.GT.AND P2, PT, R4.reuse, RZ, !P6 ;  /* 0x000000ff0400720c */ /* 0x040fe40007744270 */
[----:B------:R-:W-:Y:S02]  /*61f0*/  ISETP.GT.AND P3, PT, R4, 0x30, !P3 ;  /* 0x000000300400780c */ /* 0x000fe40005f64270 */
[C---:B------:R-:W-:Y:S02]  /*6200*/  ISETP.LT.OR P2, PT, R6.reuse, 0x1, P2 ;  /* 0x000000010600780c */ /* 0x040fe40001741670 */
[----:B------:R-:W-:Y:S02]  /*6210*/  ISETP.LT.OR P3, PT, R6, 0x31, P3 ;  /* 0x000000310600780c */ /* 0x000fe40001f61670 */
        /* <DEDUP_REMOVED lines=9> */
[----:B0-----:R-:W-:Y:S02]  /*62b0*/  FMNMX.FTZ R5, R10, R11, !PT ;  /* 0x0000000b0a057209 */ /* 0x001fe40007810000 */
[----:B------:R-:W-:Y:S02]  /*62c0*/  FMNMX.FTZ R7, R35, R8, !PT ;  /* 0x0000000823077209 */ /* 0x000fe40007810000 */
[C---:B------:R-:W-:Y:S01]  /*62d0*/  FSETP.NEU.FTZ.AND P2, PT, R5.reuse, -INF , PT ;  /* 0xff8000000500780b */ /* 0x040fe20003f5d000 */
[----:B------:R-:W-:Y:S01]  /*62e0*/  FMUL.FTZ R9, R5, UR19 ;  /* 0x0000001305097c20 */ /* 0x000fe20008410000 */
[----:B------:R-:W-:Y:S02]  /*62f0*/  FMNMX.FTZ R8, R38, R7, !PT ;  /* 0x0000000726087209 */ /* 0x000fe40007810000 */
[----:B------:R-:W-:-:S02]  /*6300*/  ISETP.NE.AND P6, PT, R49, RZ, PT ;  /* 0x000000ff3100720c */ /* 0x000fc40003fc5270 */
[----:B------:R-:W-:Y:S02]  /*6310*/  FMNMX.FTZ R7, R39, R8, !PT ;  /* 0x0000000827077209 */ /* 0x000fe40007810000 */
        /* <DEDUP_REMOVED lines=32> */
[----:B------:R-:W-:Y:S01]  /*6520*/  MUFU.EX2 R4, R4 ;  /* 0x0000000400047308 */ /* 0x000fe20000000800 */
[----:B------:R-:W0:Y:S01]  /*6530*/  SHFL.BFLY PT, R12, R7, 0x2, 0x1f ;  /* 0x0c401f00070c7f89 */ /* 0x000e2200000e0000 */
[----:B------:R-:W-:-:S02]  /*6540*/  R2UR UR7, R173 ;  /* 0x00000000ad0772ca */ /* 0x000fc400000e0000 */
[----:B------:R-:W-:-:S04]  /*6550*/  @!P1 PRMT R3, RZ, 0x654, R3 ;  /* 0x00000654ff039816 */ /* 0x000fc80000000003 */
[----:B------:R-:W1:Y:S08]  /*6560*/  MUFU.EX2 R9, R9 ;  /* 0x0000000900097308 */ /* 0x000e700000000800 */
[----:B------:R-:W-:Y:S08]  /*6570*/  MUFU.EX2 R6, R6 ;  /* 0x0000000600067308 */ /* 0x000ff00000000800 */
[----:B------:R-:W2:Y:S01]  /*6580*/  MUFU.EX2 R11, R11 ;  /* 0x0000000b000b7308 */ /* 0x000ea20000000800 */
[----:B0-----:R-:W-:-:S02]  /*6590*/  FMNMX.FTZ R24, R7, R12, !PT ;  /* 0x0000000c07187209 */ /* 0x001fc40007810000 */
[----:B-1----:R-:W-:Y:S01]  /*65a0*/  F2FP.BF16.F32.PACK_AB R152, R9, R4 ;  /* 0x000000040998723e */ /* 0x002fe200000010ff */
[----:B------:R-:W-:Y:S02]  /*65b0*/  FADD.FTZ R9, R4, R9 ;  /* 0x0000000904097221 */ /* 0x000fe40000010000 */
[----:B------:R-:W0:Y:S02]  /*65c0*/  SHFL.BFLY PT, R7, R24, 0x1, 0x1f ;  /* 0x0c201f0018077f89 */ /* 0x000e2400000e0000 */
[----:B------:R-:W-:Y:S08]  /*65d0*/  MUFU.EX2 R8, R8 ;  /* 0x0000000800087308 */ /* 0x000ff00000000800 */
[----:B------:R-:W1:Y:S01]  /*65e0*/  MUFU.EX2 R13, R13 ;  /* 0x0000000d000d7308 */ /* 0x000e620000000800 */
[----:B--2---:R-:W-:Y:S01]  /*65f0*/  F2FP.BF16.F32.PACK_AB R154, R11, R6 ;  /* 0x000000060b9a723e */ /* 0x004fe200000010ff */
[----:B------:R-:W-:-:S04]  /*6600*/  FADD.FTZ R6, R6, R9 ;  /* 0x0000000906067221 */ /* 0x000fc80000010000 */
[----:B------:R-:W-:Y:S01]  /*6610*/  FADD.FTZ R11, R11, R6 ;  /* 0x000000060b0b7221 */ /* 0x000fe20000010000 */
[----:B------:R-:W-:Y:S01]  /*6620*/  VIADD R6, R168, 0xfffffffe ;  /* 0xfffffffea8067836 */ /* 0x000fe20000000000 */
[----:B------:R-:W-:Y:S01]  /*6630*/  MUFU.EX2 R10, R10 ;  /* 0x0000000a000a7308 */ /* 0x000fe20000000800 */
[----:B0-----:R-:W-:-:S07]  /*6640*/  FMNMX.FTZ R7, R24, R7, !PT ;  /* 0x0000000718077209 */ /* 0x001fce0007810000 */
[----:B------:R-:W0:Y:S01]  /*6650*/  MUFU.EX2 R15, R15 ;  /* 0x0000000f000f7308 */ /* 0x000e220000000800 */
[----:B-1----:R-:W-:Y:S01]  /*6660*/  F2FP.BF16.F32.PACK_AB R156, R13, R8 ;  /* 0x000000080d9c723e */ /* 0x002fe200000010ff */
[----:B------:R-:W-:Y:S01]  /*6670*/  FADD.FTZ R8, R8, R11 ;  /* 0x0000000b08087221 */ /* 0x000fe20000010000 */
[C---:B------:R-:W-:Y:S01]  /*6680*/  FMUL.FTZ R24, R7.reuse, UR19 ;  /* 0x0000001307187c20 */ /* 0x040fe20008410000 */
[----:B------:R-:W-:Y:S02]  /*6690*/  FSETP.NEU.FTZ.AND P2, PT, R7, -INF , PT ;  /* 0xff8000000700780b */ /* 0x000fe40003f5d000 */
[----:B------:R-:W-:Y:S02]  /*66a0*/  FADD.FTZ R13, R13, R8 ;  /* 0x000000080d0d7221 */ /* 0x000fe40000010000 */
[----:B------:R-:W-:Y:S01]  /*66b0*/  FSEL R24, R24, RZ, P2 ;  /* 0x000000ff18187208 */ /* 0x000fe20001000000 */
[----:B------:R-:W-:Y:S01]  /*66c0*/  MUFU.EX2 R12, R28 ;  /* 0x0000001c000c7308 */ /* 0x000fe20000000800 */
[----:B------:R-:W-:-:S03]  /*66d0*/  PLOP3.LUT P2, PT, PT, PT, UP1, 0x40, 0x0 ;  /* 0x000000000000781c */ /* 0x000fc60003f4e818 */
        /* <DEDUP_REMOVED lines=17> */
[----:B0-----:R-:W-:Y:S01]  /*67f0*/  F2FP.BF16.F32.PACK_AB R158, R15, R10 ;  /* 0x0000000a0f9e723e */ /* 0x001fe200000010ff */
[----:B------:R-:W-:-:S04]  /*6800*/  FADD.FTZ R10, R10, R13 ;  /* 0x0000000d0a0a7221 */ /* 0x000fc80000010000 */
[----:B------:R-:W-:Y:S02]  /*6810*/  FADD.FTZ R15, R15, R10 ;  /* 0x0000000a0f0f7221 */ /* 0x000fe40000010000 */
[----:B------:R-:W0:Y:S08]  /*6820*/  MUFU.EX2 R177, R177 ;  /* 0x000000b100b17308 */ /* 0x000e300000000800 */
        /* <DEDUP_REMOVED lines=15> */
[----:B------:R-:W0:Y:S08]  /*6920*/  MUFU.EX2 R21, R21 ;  /* 0x0000001500157308 */ /* 0x000e300000000800 */
[----:B------:R-:W-:Y:S01]  /*6930*/  MUFU.EX2 R14, R14 ;  /* 0x0000000e000e7308 */ /* 0x000fe20000000800 */
[----:B--2---:R-:W-:Y:S01]  /*6940*/  F2FP.BF16.F32.PACK_AB R159, R183, R178 ;  /* 0x000000b2b79f723e */ /* 0x004fe200000010ff */
[----:B------:R-:W-:-:S04]  /*6950*/  FADD.FTZ R178, R178, R181 ;  /* 0x000000b5b2b27221 */ /* 0x000fc80000010000 */
[----:B------:R1:W-:Y:S01]  /*6960*/  STSM.16.M88.4 [R186], R156 ;  /* 0x0000009cba007844 */ /* 0x0003e20000000200 */
[----:B------:R-:W-:Y:S01]  /*6970*/  FADD.FTZ R183, R183, R178 ;  /* 0x000000b2b7b77221 */ /* 0x000fe20000010000 */
        /* <DEDUP_REMOVED lines=28> */
[----:B------:R-:W-:-:S06]  /*6b40*/  FADD.FTZ R170, R170, R171 ;  /* 0x000000abaaaa7221 */ /* 0x000fcc0000010000 */
[----:B------:R-:W2:Y:S08]  /*6b50*/  MUFU.EX2 R216, R216 ;  /* 0x000000d800d87308 */ /* 0x000eb00000000800 */
[----:B------:R-:W3:Y:S01]  /*6b60*/  MUFU.EX2 R219, R219 ;  /* 0x000000db00db7308 */ /* 0x000ee20000000800 */
[----:B0-----:R-:W-:Y:S01]  /*6b70*/  F2FP.BF16.F32.PACK_AB R165, R217, R214 ;  /* 0x000000d6d9a5723e */ /* 0x001fe200000010ff */
[----:B------:R-:W-:-:S04]  /*6b80*/  FADD.FTZ R214, R214, R215 ;  /* 0x000000d7d6d67221 */ /* 0x000fc80000010000 */
[----:B------:R-:W-:-:S04]  /*6b90*/  FADD.FTZ R217, R217, R214 ;  /* 0x000000d6d9d97221 */ /* 0x000fc80000010000 */
[----:B--2---:R-:W-:Y:S01]  /*6ba0*/  FADD.FTZ R4, R216, R217 ;  /* 0x000000d9d8047221 */ /* 0x004fe20000010000 */
        /* <DEDUP_REMOVED lines=13> */
[----:B------:R-:W-:Y:S01]  /*6c80*/  @UP0 ULDC UR18, c[0x0][0x450] ;  /* 0x0001140000120ab9 */ /* 0x000fe20000000800 */
[----:B------:R-:W-:Y:S02]  /*6c90*/  WARPGROUP.DEPBAR.LE gsb0, 0x0 ;  /* 0x00008000000079c5 */ /* 0x000fe40000010000 */
[----:B------:R-:W-:-:S15]  /*6ca0*/  WARPGROUP.ARRIVE ;  /* 0x00000000000079c5 */ /* 0x000fde0000000000 */
[----:B------:R-:W-:-:S07]  /*6cb0*/  NOP ;  /* 0x0000000000007918 */ /* 0x000fce0000000000 */
        /* <DEDUP_REMOVED lines=11> */
[----:B------:R-:W-:Y:S01]  /*6d70*/  @!PT LDS RZ, [RZ] ;  /* 0x00000000fffff984 */ /* 0x000fe20000000800 */
        /* <DEDUP_REMOVED lines=17> */
.L_x_6379:
[----:B------:R-:W-:-:S11]  /*6e90*/  UISETP.NE.AND UP2, UPT, UR11, 0x1, UPT ;  /* 0x000000010b00788c */ /* 0x000fd6000bf45270 */
[----:B------:R-:W-:Y:S02]  /*6ea0*/  @UP2 ULDC.64 UR22, c[0x0][0xae0] ;  /* 0x0002b80000162ab9 */ /* 0x000fe40000000a00 */
[----:B------:R-:W-:-:S04]  /*6eb0*/  UIMAD.WIDE.U32 UR14, UR5, UR22, URZ ;  /* 0x00000016050e72a5 */ /* 0x000fc8000f8e003f */
[----:B------:R-:W-:-:S12]  /*6ec0*/  @UP2 USHF.R.U32.HI UR5, URZ, UR23, UR15 ;  /* 0x000000173f052299 */ /* 0x000fd8000801160f */
.L_x_6380:
[----:B------:R-:W-:-:S04]  /*6ed0*/  UIMAD UR5, UR5, UR11, UR11 ;  /* 0x0000000b050572a4 */ /* 0x000fc8000f8e020b */
[----:B------:R-:W-:-:S04]  /*6ee0*/  UISETP.LT.AND UP2, UPT, UR10, UR5, UPT ;  /* 0x000000050a00728c */ /* 0x000fc8000bf41270 */
[----:B------:R-:W-:-:S12]  /*6ef0*/  USEL UR10, UR10, UR5, UP2 ;  /* 0x000000050a0a7287 */ /* 0x000fd80009000000 */
.L_x_6378:
        /* <DEDUP_REMOVED lines=8> */
.L_x_6398:
[----:B------:R-:W-:-:S04]  /*6f80*/  UIADD3 UR7, UR36, 0x1, URZ ;  /* 0x0000000124077890 */ /* 0x000fc8000fffe03f */
[----:B------:R-:W-:-:S04]  /*6f90*/  UISETP.NE.AND UP2, UPT, UR7, 0x2, UPT ;  /* 0x000000020700788c */ /* 0x000fc8000bf45270 */
[----:B------:R-:W-:Y:S02]  /*6fa0*/  USEL UR5, URZ, 0x1, UP2 ;  /* 0x000000013f057887 */ /* 0x000fe40009000000 */
[----:B------:R-:W-:-:S04]  /*6fb0*/  USEL UR7, UR7, URZ, UP2 ;  /* 0x0000003f07077287 */ /* 0x000fc80009000000 */
[----:B------:R-:W-:Y:S01]  /*6fc0*/  LOP3.LUT R2, R2, UR5, RZ, 0x3c, !PT ;  /* 0x0000000502027c12 */ /* 0x000fe2000f8e3cff */
[----:B-1----:R-:W-:Y:S07]  /*6fd0*/  @!P0 BRA `(.L_x_6382) ;  /* 0x0000000000048947 */ /* 0x002fee0003800000 */
[----:B------:R-:W-:Y:S01]  /*6fe0*/  BPT.TRAP 0x1 ;  /* 0x000000040000795c */ /* 0x000fe20000300000 */
.L_x_6382:
[----:B------:R-:W-:Y:S01]  /*6ff0*/  ULEA UR5, UR7, UR37, 0x3 ;  /* 0x0000002507057291 */ /* 0x000fe2000f8e183f */
[----:B------:R-:W-:-:S08]  /*7000*/  SHF.L.U32 R8, R2, 0x1f, RZ ;  /* 0x0000001f02087819 */ /* 0x000fd000000006ff */
[----:B------:R0:W1:Y:S01]  /*7010*/  SYNCS.PHASECHK.TRANS64.TRYWAIT P2, [UR5+0x38830], R8 ;  /* 0x03883008ff0075a7 */ /* 0x0000620008040145 */
[----:B------:R-:W-:Y:S05]  /*7020*/  @!P0 BRA `(.L_x_6383) ;  /* 0x0000000000048947 */ /* 0x000fea0003800000 */
[----:B------:R-:W-:Y:S01]  /*7030*/  BPT.TRAP 0x1 ;  /* 0x000000040000795c */ /* 0x000fe20000300000 */
.L_x_6383:
[----:B-1----:R-:W-:Y:S05]  /*7040*/  @P2 BRA `(.L_x_6384) ;  /* 0x0000000000082947 */ /* 0x002fea0003800000 */
[----:B------:R-:W1:Y:S02]  /*7050*/  SYNCS.PHASECHK.TRANS64.TRYWAIT P2, [UR5+0x38830], R8 ;  /* 0x03883008ff0075a7 */ /* 0x000e640008040145 */
[----:B-1----:R-:W-:Y:S05]  /*7060*/  @!P2 BRA `(.L_x_6385) ;  /* 0x0000014c00dca947 */ /* 0x002fea0003800000 */
.L_x_6384:
        /* <DEDUP_REMOVED lines=23> */
.L_x_6386:
[----:B------:R2:W3:Y:S01]  /*71e0*/  SYNCS.PHASECHK.TRANS64.TRYWAIT P2, [UR5+0x38850], R8 ;  /* 0x03885008ff0075a7 */ /* 0x0004e20008040145 */
[----:B------:R-:W-:Y:S05]  /*71f0*/  @!P0 BRA `(.L_x_6387) ;  /* 0x0000000000048947 */ /* 0x000fea0003800000 */
[----:B------:R-:W-:Y:S01]  /*7200*/  BPT.TRAP 0x1 ;  /* 0x000000040000795c */ /* 0x000fe20000300000 */
.L_x_6387:
[----:B---3--:R-:W-:Y:S05]  /*7210*/  @P2 BRA `(.L_x_6388) ;  /* 0x0000000000082947 */ /* 0x008fea0003800000 */
[----:B------:R-:W3:Y:S02]  /*7220*/  SYNCS.PHASECHK.TRANS64.TRYWAIT P2, [UR5+0x38850], R8 ;  /* 0x03885008ff0075a7 */ /* 0x000ee40008040145 */
[----:B---3--:R-:W-:Y:S05]  /*7230*/  @!P2 BRA `(.L_x_6389) ;  /* 0x0000014c0080a947 */ /* 0x008fea0003800000 */
.L_x_6388:
        /* <DEDUP_REMOVED lines=13> */
[----:B------:R-:W-:Y:S02]  /*7310*/  VIADD R12, R189, UR40 ;  /* 0x00000028bd0c7c36 */ /* 0x000fe40008000000 */
[----:B------:R-:W-:-:S02]  /*7320*/  IMAD.U32 R10, RZ, RZ, UR5 ;  /* 0x00000005ff0a7e24 */ /* 0x000fc4000f8e00ff */
[----:B------:R-:W-:Y:S01]  /*7330*/  IMAD.SHL.U32 R11, R6, 0x40, RZ ;  /* 0x00000040060b7824 */ /* 0x000fe200078e00ff */
        /* <DEDUP_REMOVED lines=257> */
[----:B------:R-:W0:Y:S01]  /*8350*/  SHFL.IDX PT, R21, R12, RZ, 0x1c1f ;  /* 0x001c1fff0c157589 */ /* 0x000e2200000e0000 */
[----:B------:R-:W-:Y:S01]  /*8360*/  @!P1 PRMT R8, RZ, 0x654, R8 ;  /* 0x00000654ff089816 */ /* 0x000fe20000000008 */
[----:B------:R-:W-:Y:S02]  /*8370*/  WARPGROUP.DEPBAR.LE gsb0, 0x0 ;  /* 0x00008000000079c5 */ /* 0x000fe40000010000 */
[----:B------:R-:W-:-:S06]  /*8380*/  WARPGROUP.ARRIVE ;  /* 0x00000000000079c5 */ /* 0x000fcc0000000000 */
[----:B------:R-:W-:Y:S03]  /*8390*/  HGMMA.64x64x16.F32.BF16 R152, gdesc[UR28], R152, gsb0 ;  /* 0x00e000001c9879f0 */ /* 0x000fe60008001898 */
[----:B------:R-:W-:Y:S02]  /*83a0*/  WARPGROUP.DEPBAR.LE gsb0, 0x0 ;  /* 0x00008000000079c5 */ /* 0x000fe40000010000 */
[----:B------:R1:W-:Y:S02]  /*83b0*/  @!P1 SYNCS.ARRIVE.TRANS64.RED.A1T0 RZ, [R8+URZ], RZ ;  /* 0x000000ff08ff99a7 */ /* 0x0003e4000810043f */
[----:B-1----:R-:W-:-:S04]  /*83c0*/  IADD3 R8, -R18, 0x1, -R11 ;  /* 0x0000000112087810 */ /* 0x002fc80007ffe90b */
[----:B------:R-:W-:-:S05]  /*83d0*/  IADD3 R8, -R17, R8, R16 ;  /* 0x0000000811087210 */ /* 0x000fca0007ffe110 */
[C---:B------:R-:W-:Y:S02]  /*83e0*/  VIADD R13, R8.reuse, UR10 ;  /* 0x0000000a080d7c36 */ /* 0x040fe40008000000 */
[----:B------:R-:W-:Y:S01]  /*83f0*/  VIADD R14, R8, UR5 ;  /* 0x00000005080e7c36 */ /* 0x000fe20008000000 */
[----:B------:R-:W-:Y:S01]  /*8400*/  ULDC UR5, c[0x0][0xadc] ;  /* 0x0002b70000057ab9 */ /* 0x000fe20000000800 */
[C---:B0-----:R-:W-:Y:S02]  /*8410*/  IMAD.IADD R15, R21.reuse, 0x1, R13 ;  /* 0x00000001150f7824 */ /* 0x041fe400078e020d */
        /* <DEDUP_REMOVED lines=14> */
.L_x_6392:
[----:B------:R-:W-:-:S05]  /*8500*/  IMAD.U32 R214, RZ, RZ, UR5 ;  /* 0x00000005ffd67e24 */ /* 0x000fca000f8e00ff */
[----:B------:R-:W-:-:S13]  /*8510*/  ISETP.NE.AND P2, PT, R214, 0x1, PT ;  /* 0x00000001d600780c */ /* 0x000fda0003f45270 */
[----:B------:R-:W0:Y:S02]  /*8520*/  @P2 LDC.64 R8, c[0x0][0xae0] ;  /* 0x0002b800ff082b82 */ /* 0x000e240000000a00 */
[----:B0-----:R-:W-:-:S05]  /*8530*/  @P2 IMAD.HI.U32 R8, R21, R8, RZ ;  /* 0x0000000815082227 */ /* 0x001fca00078e00ff */
[----:B------:R-:W-:-:S07]  /*8540*/  @P2 SHF.R.U32.HI R21, RZ, R9, R8 ;  /* 0x00000009ff152219 */ /* 0x000fce0000011608 */
.L_x_6393:
[----:B------:R-:W-:Y:S05]  /*8550*/  BSYNC B0 ;  /* 0x0000000000007941 */ /* 0x000fea0003800000 */
.L_x_6391:
[----:B------:R-:W-:-:S04]  /*8560*/  IMAD R21, R21, R214, -R11 ;  /* 0x000000d615157224 */ /* 0x000fc800078e0a0b */
[----:B------:R-:W-:-:S05]  /*8570*/  IMAD.IADD R21, R21, 0x1, -R18 ;  /* 0x0000000115157824 */ /* 0x000fca00078e0a12 */
[----:B------:R-:W-:Y:S02]  /*8580*/  VIADDMNMX R15, R21, R214, R15, PT ;  /* 0x000000d6150f7246 */ /* 0x000fe4000380010f */
[----:B------:R-:W-:-:S07]  /*8590*/  VIMNMX R20, R20, R21, !PT ;  /* 0x0000001514147248 */ /* 0x000fce0007fe0100 */
.L_x_6390:
        /* <DEDUP_REMOVED lines=13> */
[--C-:B0-----:R-:W-:Y:S01]  /*8670*/  IMAD.IADD R13, R13, 0x1, R12.reuse ;  /* 0x000000010d0d7824 */ /* 0x101fe200078e020c */
[C---:B------:R-:W-:Y:S01]  /*8680*/  ISETP.LT.OR P6, PT, R15.reuse, 0x9, P6 ;  /* 0x000000090f00780c */ /* 0x040fe200037c1670 */
[----:B------:R-:W-:Y:S01]  /*8690*/  IMAD.IADD R14, R14, 0x1, R12 ;  /* 0x000000010e0e7824 */ /* 0x000fe200078e020c */
        /* <DEDUP_REMOVED lines=33> */
[----:B------:R-:W-:-:S02]  /*88b0*/  ISETP.LT.OR P3, PT, R15, 0x3a, P3 ;  /* 0x0000003a0f00780c */ /* 0x000fc40001f61670 */
[----:B------:R-:W-:Y:S02]  /*88c0*/  FSEL R177, R177, -INF , !P4 ;  /* 0xff800000b1b17808 */ /* 0x000fe40006000000 */
[----:B------:R-:W-:Y:S02]  /*88d0*/  FSEL R180, R180, -INF , !P6 ;  /* 0xff800000b4b47808 */ /* 0x000fe40007000000 */
[----:B------:R-:W-:Y:S01]  /*88e0*/  FSEL R181, R181, -INF , !P3 ;  /* 0xff800000b5b57808 */ /* 0x000fe20005800000 */
        /* <DEDUP_REMOVED lines=13> */
.L_x_6396:
[----:B------:R-:W-:-:S05]  /*89c0*/  IMAD.U32 R20, RZ, RZ, UR5 ;  /* 0x00000005ff147e24 */ /* 0x000fca000f8e00ff */
[----:B------:R-:W-:-:S13]  /*89d0*/  ISETP.NE.AND P3, PT, R20, 0x1, PT ;  /* 0x000000011400780c */ /* 0x000fda0003f65270 */
[----:B------:R-:W0:Y:S02]  /*89e0*/  @P3 LDC.64 R8, c[0x0][0xae0] ;  /* 0x0002b800ff083b82 */ /* 0x000e240000000a00 */
[----:B0-----:R-:W-:-:S05]  /*89f0*/  @P3 IMAD.HI.U32 R8, R12, R8, RZ ;  /* 0x000000080c083227 */ /* 0x001fca00078e00ff */
[----:B------:R-:W-:-:S07]  /*8a00*/  @P3 SHF.R.U32.HI R12, RZ, R9, R8 ;  /* 0x00000009ff0c3219 */ /* 0x000fce0000011608 */
.L_x_6397:
[----:B------:R-:W-:Y:S05]  /*8a10*/  BSYNC B0 ;  /* 0x0000000000007941 */ /* 0x000fea0003800000 */
.L_x_6395:
[----:B------:R-:W-:-:S04]  /*8a20*/  IMAD R11, R12, R20, -R11 ;  /* 0x000000140c0b7224 */ /* 0x000fc800078e0a0b */
[----:B------:R-:W-:-:S05]  /*8a30*/  IMAD.IADD R11, R11, 0x1, -R18 ;  /* 0x000000010b0b7824 */ /* 0x000fca00078e0a12 */
[----:B------:R-:W-:Y:S02]  /*8a40*/  VIADDMNMX R13, R11, R20, R13, PT ;  /* 0x000000140b0d7246 */ /* 0x000fe4000380010d */
[----:B------:R-:W-:-:S07]  /*8a50*/  VIMNMX R14, R14, R11, !PT ;  /* 0x0000000b0e0e7248 */ /* 0x000fce0007fe0100 */
.L_x_6394:
[----:B------:R-:W-:Y:S01]  /*8a60*/  FMNMX.FTZ R8, R152, R5, !PT ;  /* 0x0000000598087209 */ /* 0x000fe20007810000 */
[----:B------:R-:W-:Y:S01]  /*8a70*/  ULDC UR19, c[0x0][0xa80] ;  /* 0x0002a00000137ab9 */ /* 0x000fe20000000800 */
[C---:B------:R-:W-:Y:S01]  /*8a80*/  ISETP.GT.AND P4, PT, R14.reuse, RZ, P2 ;  /* 0x000000ff0e00720c */ /* 0x040fe20001784270 */
        /* <DEDUP_REMOVED lines=35> */
[----:B------:R-:W-:Y:S01]  /*8cc0*/  ISETP.GT.AND P6, PT, R14, 0x18, P2 ;  /* 0x000000180e00780c */ /* 0x000fe200017c4270 */
[----:B------:R-:W0:Y:S01]  /*8cd0*/  SHFL.BFLY PT, R8, R9, 0x2, 0x1f ;  /* 0x0c401f0009087f89 */ /* 0x000e2200000e0000 */
[C---:B------:R-:W-:Y:S02]  /*8ce0*/  ISETP.LT.OR P5, PT, R13.reuse, 0x12, P5 ;  /* 0x000000120d00780c */ /* 0x040fe40002fa1670 */
[----:B------:R-:W-:Y:S02]  /*8cf0*/  FSEL R162, R162, -INF , !P3 ;  /* 0xff800000a2a27808 */ /* 0x000fe40005800000 */
[----:B------:R-:W-:Y:S02]  /*8d00*/  ISETP.GT.AND P4, PT, R14, 0x19, P2 ;  /* 0x000000190e00780c */ /* 0x000fe40001784270 */
[----:B------:R-:W-:-:S02]  /*8d10*/  ISETP.LT.OR P6, PT, R13, 0x19, P6 ;  /* 0x000000190d00780c */ /* 0x000fc400037c1670 */
[----:B------:R-:W-:Y:S02]  /*8d20*/  FSEL R163, R163, -INF , !P5 ;  /* 0xff800000a3a37808 */ /* 0x000fe40006800000 */
[----:B------:R-:W-:Y:S02]  /*8d30*/  ISETP.GT.AND P3, PT, R14, 0x20, P2 ;  /* 0x000000200e00780c */ /* 0x000fe40001764270 */
[----:B------:R-:W-:Y:S02]  /*8d40*/  FSEL R166, R166, -INF , !P6 ;  /* 0xff800000a6a67808 */ /* 0x000fe40007000000 */
[C---:B------:R-:W-:Y:S02]  /*8d50*/  ISETP.LT.OR P4, PT, R13.reuse, 0x1a, P4 ;  /* 0x0000001a0d00780c */ /* 0x040fe40002781670 */
[----:B------:R-:W-:Y:S02]  /*8d60*/  ISETP.GT.AND P5, PT, R14, 0x21, P2 ;  /* 0x000000210e00780c */ /* 0x000fe400017a4270 */
[----:B------:R-:W-:-:S02]  /*8d70*/  ISETP.LT.OR P3, PT, R13, 0x21, P3 ;  /* 0x000000210d00780c */ /* 0x000fc40001f61670 */
[----:B------:R-:W-:Y:S02]  /*8d80*/  FSEL R167, R167, -INF , !P4 ;  /* 0xff800000a7a77808 */ /* 0x000fe40006000000 */
[----:B------:R-:W-:Y:S02]  /*8d90*/  ISETP.GT.AND P6, PT, R14, 0x28, P2 ;  /* 0x000000280e00780c */ /* 0x000fe400017c4270 */
[----:B0-----:R-:W-:Y:S02]  /*8da0*/  FMNMX.FTZ R11, R9, R8, !PT ;  /* 0x00000008090b7209 */ /* 0x001fe40007810000 */
[----:B------:R-:W-:Y:S02]  /*8db0*/  FMNMX.FTZ R9, R155, R12, !PT ;  /* 0x0000000c9b097209 */ /* 0x000fe40007810000 */
[----:B------:R-:W-:Y:S01]  /*8dc0*/  ISETP.LT.OR P5, PT, R13, 0x22, P5 ;  /* 0x000000220d00780c */ /* 0x000fe20002fa1670 */
[----:B------:R-:W0:Y:S01]  /*8dd0*/  SHFL.BFLY PT, R8, R11, 0x1, 0x1f ;  /* 0x0c201f000b087f89 */ /* 0x000e2200000e0000 */
        /* <DEDUP_REMOVED lines=8> */
[----:B------:R-:W-:Y:S02]  /*8e60*/  FMNMX.FTZ R12, R166, R9, !PT ;  /* 0x00000009a60c7209 */ /* 0x000fe40007810000 */
[----:B------:R-:W-:Y:S02]  /*8e70*/  ISETP.LT.OR P3, PT, R13, 0x2a, P3 ;  /* 0x0000002a0d00780c */ /* 0x000fe40001f61670 */
[----:B------:R-:W-:Y:S02]  /*8e80*/  FMNMX.FTZ R9, R167, R12, !PT ;  /* 0x0000000ca7097209 */ /* 0x000fe40007810000 */
[----:B------:R-:W-:Y:S02]  /*8e90*/  ISETP.GT.AND P5, PT, R14, 0x30, P2 ;  /* 0x000000300e00780c */ /* 0x000fe400017a4270 */
[----:B0-----:R-:W-:-:S02]  /*8ea0*/  FMNMX.FTZ R8, R11, R8, !PT ;  /* 0x000000080b087209 */ /* 0x001fc40007810000 */
[----:B------:R-:W-:Y:S02]  /*8eb0*/  FMNMX.FTZ R20, R170, R9, !PT ;  /* 0x00000009aa147209 */ /* 0x000fe40007810000 */
[C---:B------:R-:W-:Y:S01]  /*8ec0*/  FSETP.NEU.FTZ.AND P4, PT, R8.reuse, -INF , PT ;  /* 0xff8000000800780b */ /* 0x040fe20003f9d000 */
[----:B------:R-:W-:Y:S01]  /*8ed0*/  FMUL.FTZ R214, R8, UR19 ;  /* 0x0000001308d67c20 */ /* 0x000fe20008410000 */
[----:B------:R-:W-:Y:S02]  /*8ee0*/  FMNMX.FTZ R11, R171, R20, !PT ;  /* 0x00000014ab0b7209 */ /* 0x000fe40007810000 */
[----:B------:R-:W-:Y:S02]  /*8ef0*/  FSEL R213, R175, -INF , !P3 ;  /* 0xff800000afd57808 */ /* 0x000fe40005800000 */
[----:B------:R-:W-:Y:S02]  /*8f00*/  FSEL R214, R214, RZ, P4 ;  /* 0x000000ffd6d67208 */ /* 0x000fe40002000000 */
[----:B------:R-:W-:-:S02]  /*8f10*/  ISETP.GT.AND P3, PT, R14, 0x38, P2 ;  /* 0x000000380e00780c */ /* 0x000fc40001764270 */
[----:B------:R-:W-:Y:S01]  /*8f20*/  ISETP.LT.OR P5, PT, R13, 0x31, P5 ;  /* 0x000000310d00780c */ /* 0x000fe20002fa1670 */
[--C-:B------:R-:W-:Y:S01]  /*8f30*/  FFMA.FTZ R15, R152, UR19, -R214.reuse ;  /* 0x00000013980f7c23 */ /* 0x100fe200080108d6 */
[----:B------:R-:W-:Y:S01]  /*8f40*/  FSEL R152, R174, -INF , !P6 ;  /* 0xff800000ae987808 */ /* 0x000fe20007000000 */
[--C-:B------:R-:W-:Y:S01]  /*8f50*/  FFMA.FTZ R9, R153, UR19, -R214.reuse ;  /* 0x0000001399097c23 */ /* 0x100fe200080108d6 */
[C---:B------:R-:W-:Y:S01]  /*8f60*/  ISETP.GT.AND P6, PT, R14.reuse, 0x31, P2 ;  /* 0x000000310e00780c */ /* 0x040fe200017c4270 */
[----:B------:R0:W-:Y:S01]  /*8f70*/  MUFU.EX2 R12, R15 ;  /* 0x0000000f000c7308 */ /* 0x0001e20000000800 */
[----:B------:R-:W-:Y:S01]  /*8f80*/  ISETP.GT.AND P2, PT, R14, 0x39, P2 ;  /* 0x000000390e00780c */ /* 0x000fe20001744270 */
        /* <DEDUP_REMOVED lines=13> */
[----:B0-----:R-:W-:Y:S01]  /*9060*/  FMNMX.FTZ R15, R153, R14, !PT ;  /* 0x0000000e990f7209 */ /* 0x001fe20007810000 */
        /* <DEDUP_REMOVED lines=84> */
[----:B------:R-:W-:Y:S01]  /*95b0*/  @!P2 STS [R155+0x38400], R5 ;  /* 0x038400059b00a388 */ /* 0x000fe20000000800 */
[--C-:B------:R-:W-:Y:S01]  /*95c0*/  FFMA.FTZ R157, R170, UR19, -R160.reuse ;  /* 0x00000013aa9d7c23 */ /* 0x100fe200080108a0 */
[--C-:B------:R-:W-:Y:S01]  /*95d0*/  FFMA.FTZ R159, R152, UR19, -R160.reuse ;  /* 0x00000013989f7c23 */ /* 0x100fe200080108a0 */
        /* <DEDUP_REMOVED lines=44> */
[-C--:B------:R-:W-:Y:S01]  /*98a0*/  FMUL.FTZ R141, R141, R5.reuse ;  /* 0x000000058d8d7220 */ /* 0x080fe20000410000 */
[-C--:B------:R-:W-:Y:S01]  /*98b0*/  FMUL.FTZ R144, R144, R5.reuse ;  /* 0x0000000590907220 */ /* 0x080fe20000410000 */
[-C--:B------:R-:W-:Y:S01]  /*98c0*/  FMUL.FTZ R145, R145, R5.reuse ;  /* 0x0000000591917220 */ /* 0x080fe20000410000 */
[-C--:B------:R-:W-:Y:S01]  /*98d0*/  FMUL.FTZ R148, R148, R5.reuse ;  /* 0x0000000594947220 */ /* 0x080fe20000410000 */
[----:B------:R-:W-:Y:S01]  /*98e0*/  FMUL.FTZ R149, R149, R5 ;  /* 0x0000000595957220 */ /* 0x000fe20000410000 */
        /* <DEDUP_REMOVED lines=79> */
[----:B------:R-:W-:Y:S01]  /*9de0*/  FFMA.FTZ R12, R5, R3, R12 ;  /* 0x00000003050c7223 */ /* 0x000fe2000001000c */
[----:B------:R-:W-:Y:S01]  /*9df0*/  ISETP.GT.AND P2, PT, R6, UR32, PT ;  /* 0x0000002006007c0c */ /* 0x000fe2000bf44270 */
[----:B------:R-:W0:Y:S01]  /*9e00*/  MUFU.EX2 R176, R176 ;  /* 0x000000b000b07308 */ /* 0x000e220000000800 */
[----:B-1----:R-:W-:Y:S01]  /*9e10*/  F2FP.BF16.F32.PACK_AB R163, R220, R213 ;  /* 0x000000d5dca3723e */ /* 0x002fe200000010ff */
[----:B------:R-:W-:Y:S01]  /*9e20*/  FADD.FTZ R12, R9, R12 ;  /* 0x0000000c090c7221 */ /* 0x000fe20000010000 */
[----:B------:R-:W-:-:S02]  /*9e30*/  VIADD R6, R6, 0xffffffff ;  /* 0xffffffff06067836 */ /* 0x000fc40000000000 */
[----:B------:R-:W-:Y:S02]  /*9e40*/  IMAD.MOV.U32 R5, RZ, RZ, R8 ;  /* 0x000000ffff057224 */ /* 0x000fe400078e0008 */
[----:B------:R-:W-:Y:S01]  /*9e50*/  FADD.FTZ R11, R11, R12 ;  /* 0x0000000c0b0b7221 */ /* 0x000fe20000010000 */
[----:B------:R-:W-:Y:S03]  /*9e60*/  MUFU.EX2 R175, R175 ;  /* 0x000000af00af7308 */ /* 0x000fe60000000800 */
[----:B------:R-:W-:-:S04]  /*9e70*/  FADD.FTZ R14, R14, R11 ;  /* 0x0000000b0e0e7221 */ /* 0x000fc80000010000 */
[----:B------:R-:W-:Y:S01]  /*9e80*/  FADD.FTZ R13, R13, R14 ;  /* 0x0000000e0d0d7221 */ /* 0x000fe20000010000 */
[----:B------:R-:W1:Y:S01]  /*9e90*/  MUFU.EX2 R178, R178 ;  /* 0x000000b200b27308 */ /* 0x000e620000000800 */
[----:B0-----:R-:W-:Y:S02]  /*9ea0*/  F2FP.BF16.F32.PACK_AB R164, R176, R173 ;  /* 0x000000adb0a4723e */ /* 0x001fe400000010ff */
[----:B------:R-:W-:-:S04]  /*9eb0*/  FADD.FTZ R20, R20, R13 ;  /* 0x0000000d14147221 */ /* 0x000fc80000010000 */
[----:B------:R-:W-:Y:S01]  /*9ec0*/  FADD.FTZ R15, R15, R20 ;  /* 0x000000140f0f7221 */ /* 0x000fe20000010000 */
[----:B------:R0:W-:Y:S03]  /*9ed0*/  MUFU.EX2 R215, R153 ;  /* 0x0000009900d77308 */ /* 0x0001e60000000800 */
[----:B------:R-:W-:-:S04]  /*9ee0*/  FADD.FTZ R174, R174, R15 ;  /* 0x0000000faeae7221 */ /* 0x000fc80000010000 */
[----:B------:R-:W-:Y:S01]  /*9ef0*/  FADD.FTZ R21, R21, R174 ;  /* 0x000000ae15157221 */ /* 0x000fe20000010000 */
[----:B------:R-:W2:Y:S01]  /*9f00*/  MUFU.EX2 R222, R222 ;  /* 0x000000de00de7308 */ /* 0x000ea20000000800 */
[----:B0-----:R-:W-:Y:S01]  /*9f10*/  F2FP.BF16.F32.PACK_AB R153, R180, R179 ;  /* 0x000000b3b499723e */ /* 0x001fe200000010ff */
[----:B------:R-:W-:Y:S01]  /*9f20*/  BAR.SYNC.DEFER_BLOCKING 0xf, 0x100 ;  /* 0x03c4000000007b1d */ /* 0x000fe20000010000 */
[----:B-1----:R-:W-:Y:S01]  /*9f30*/  F2FP.BF16.F32.PACK_AB R166, R178, R175 ;  /* 0x000000afb2a6723e */ /* 0x002fe200000010ff */
[----:B------:R-:W-:Y:S01]  /*9f40*/  FFMA.FTZ R179, R182, R4, R179 ;  /* 0x00000004b6b37223 */ /* 0x000fe200000100b3 */
[----:B------:R-:W-:-:S03]  /*9f50*/  FADD.FTZ R168, R168, R21 ;  /* 0x00000015a8a87221 */ /* 0x000fc60000010000 */
[----:B------:R-:W-:Y:S01]  /*9f60*/  MUFU.EX2 R217, R217 ;  /* 0x000000d900d97308 */ /* 0x000fe20000000800 */
[----:B------:R-:W-:Y:S01]  /*9f70*/  FADD.FTZ R180, R180, R179 ;  /* 0x000000b3b4b47221 */ /* 0x000fe20000010000 */
[----:B------:R-:W-:-:S03]  /*9f80*/  FADD.FTZ R169, R169, R168 ;  /* 0x000000a8a9a97221 */ /* 0x000fc60000010000 */
[----:B------:R-:W-:Y:S01]  /*9f90*/  FADD.FTZ R7, R7, R180 ;  /* 0x000000b407077221 */ /* 0x000fe20000010000 */
[----:B------:R-:W-:Y:S02]  /*9fa0*/  FADD.FTZ R172, R172, R169 ;  /* 0x000000a9acac7221 */ /* 0x000fe40000010000 */
[----:B------:R-:W0:Y:S01]  /*9fb0*/  MUFU.EX2 R224, R224 ;  /* 0x000000e000e07308 */ /* 0x000e220000000800 */
[----:B--2---:R-:W-:Y:S01]  /*9fc0*/  F2FP.BF16.F32.PACK_AB R165, R222, R215 ;  /* 0x000000d7dea5723e */ /* 0x004fe200000010ff */
[----:B------:R-:W-:Y:S01]  /*9fd0*/  FADD.FTZ R7, R214, R7 ;  /* 0x00000007d6077221 */ /* 0x000fe20000010000 */
[----:B------:R-:W-:-:S03]  /*9fe0*/  FADD.FTZ R173, R173, R172 ;  /* 0x000000acadad7221 */ /* 0x000fc60000010000 */
[----:B------:R-:W-:Y:S01]  /*9ff0*/  FADD.FTZ R170, R170, R7 ;  /* 0x00000007aaaa7221 */ /* 0x000fe20000010000 */
[----:B------:R-:W-:Y:S01]  /*a000*/  FADD.FTZ R176, R176, R173 ;  /* 0x000000adb0b07221 */ /* 0x000fe20000010000 */
[----:B------:R-:W-:Y:S01]  /*a010*/  IMAD.MOV.U32 R7, RZ, RZ, R177 ;  /* 0x000000ffff077224 */ /* 0x000fe200078e00b1 */
[----:B------:R1:W-:Y:S01]  /*a020*/  STSM.16.M88.4 [R23+0x36400], R152 ;  /* 0x0364009817007844 */ /* 0x0003e20000000200 */
[----:B------:R-:W-:Y:S01]  /*a030*/  FADD.FTZ R170, R171, R170 ;  /* 0x000000aaabaa7221 */ /* 0x000fe20000010000 */
[----:B------:R-:W-:Y:S02]  /*a040*/  FADD.FTZ R3, R175, R176 ;  /* 0x000000b0af037221 */ /* 0x000fe40000010000 */
[----:B------:R1:W-:Y:S01]  /*a050*/  STSM.16.M88.4 [R186], R156 ;  /* 0x0000009cba007844 */ /* 0x0003e20000000200 */
[----:B------:R-:W-:Y:S01]  /*a060*/  FADD.FTZ R181, R181, R170 ;  /* 0x000000aab5b57221 */ /* 0x000fe20000010000 */
[----:B------:R-:W-:Y:S01]  /*a070*/  FADD.FTZ R3, R178, R3 ;  /* 0x00000003b2037221 */ /* 0x000fe20000010000 */
[----:B0-----:R-:W-:Y:S01]  /*a080*/  F2FP.BF16.F32.PACK_AB R167, R224, R217 ;  /* 0x000000d9e0a7723e */ /* 0x001fe200000010ff */
[----:B------:R1:W-:Y:S01]  /*a090*/  STSM.16.M88.4 [R184], R160 ;  /* 0x000000a0b8007844 */ /* 0x0003e20000000200 */
[----:B------:R-:W-:-:S03]  /*a0a0*/  FADD.FTZ R216, R216, R181 ;  /* 0x000000b5d8d87221 */ /* 0x000fc60000010000 */
[----:B------:R1:W-:Y:S01]  /*a0b0*/  STSM.16.M88.4 [R185], R164 ;  /* 0x000000a4b9007844 */ /* 0x0003e20000000200 */
[----:B------:R-:W-:Y:S01]  /*a0c0*/  WARPGROUP.ARRIVE ;  /* 0x00000000000079c5 */ /* 0x000fe20000000000 */
[----:B------:R-:W-:-:S04]  /*a0d0*/  FADD.FTZ R183, R183, R216 ;  /* 0x000000d8b7b77221 */ /* 0x000fc80000010000 */
[----:B------:R-:W-:Y:S01]  /*a0e0*/  FADD.FTZ R218, R218, R183 ;  /* 0x000000b7dada7221 */ /* 0x000fe20000010000 */
[----:B------:R-:W-:Y:S01]  /*a0f0*/  HGMMA.64x256x16.F32.BF16 R24, R152, gdesc[UR8].tnspB, R24, gsb0 ;  /* 0x43e0000898187df0 */ /* 0x000fe20008001818 */
[----:B------:R-:W-:Y:S02]  /*a100*/  UMOV UR11, 0x40000040 ;  /* 0x40000040000b7882 */ /* 0x000fe40000000000 */
[----:B------:R-:W-:-:S04]  /*a110*/  FADD.FTZ R213, R213, R218 ;  /* 0x000000dad5d57221 */ /* 0x000fc80000010000 */
[----:B------:R-:W-:-:S04]  /*a120*/  FADD.FTZ R220, R220, R213 ;  /* 0x000000d5dcdc7221 */ /* 0x000fc80000010000 */
[----:B------:R-:W-:-:S04]  /*a130*/  FADD.FTZ R215, R215, R220 ;  /* 0x000000dcd7d77221 */ /* 0x000fc80000010000 */
[----:B------:R-:W-:-:S04]  /*a140*/  FADD.FTZ R222, R222, R215 ;  /* 0x000000d7dede7221 */ /* 0x000fc80000010000 */
[----:B------:R-:W-:-:S04]  /*a150*/  FADD.FTZ R217, R217, R222 ;  /* 0x000000ded9d97221 */ /* 0x000fc80000010000 */
[----:B------:R-:W-:Y:S01]  /*a160*/  FADD.FTZ R4, R224, R217 ;  /* 0x000000d9e0047221 */ /* 0x000fe20000010000 */
[----:B------:R-:W-:Y:S02]  /*a170*/  WARPGROUP.DEPBAR.LE gsb0, 0x0 ;  /* 0x00008000000079c5 */ /* 0x000fe40000010000 */
[----:B------:R-:W-:-:S06]  /*a180*/  WARPGROUP.ARRIVE ;  /* 0x00000000000079c5 */ /* 0x000fcc0000000000 */
        /* <DEDUP_REMOVED lines=23> */
[----:B------:R-:W-:Y:S01]  /*a300*/  IMAD.MOV.U32 R7, RZ, RZ, R177 ;  /* 0x000000ffff077224 */ /* 0x000fe200078e00b1 */
[----:B------:R-:W-:Y:S01]  /*a310*/  UMOV UR36, UR7 ;  /* 0x0000000700247c82 */ /* 0x000fe20008000000 */
[----:B------:R-:W-:-:S07]  /*a320*/  IMAD.MOV.U32 R5, RZ, RZ, R8 ;  /* 0x000000ffff057224 */ /* 0x000fce00078e0008 */
.L_x_6381:
[----:B------:R-:W0:Y:S01]  /*a330*/  LDC R8, c[0x0][0x448] ;  /* 0x00011200ff087b82 */ /* 0x000e220000000800 */
[----:B------:R-:W-:Y:S01]  /*a340*/  UIADD3 UR5, UR40, 0x3f, URZ ;  /* 0x0000003f28057890 */ /* 0x000fe2000fffe03f */
[----:B------:R-:W-:-:S06]  /*a350*/  IADD3 R11, R16, 0x1, -R17 ;  /* 0x00000001100b7810 */ /* 0x000fcc0007ffe811 */
[----:B------:R-:W2:Y:S01]  /*a360*/  LDC R13, c[0x0][0xadc] ;  /* 0x0002b700ff0d7b82 */ /* 0x000ea20000000800 */
[----:B0-----:R-:W-:Y:S02]  /*a370*/  ISETP.NE.AND P5, PT, R8, 0x1, PT ;  /* 0x000000010800780c */ /* 0x001fe40003fa5270 */
[----:B--2---:R-:W-:-:S11]  /*a380*/  ISETP.GE.AND P6, PT, R13, 0x1, PT ;  /* 0x000000010d00780c */ /* 0x004fd60003fc6270 */
[----:B------:R-:W0:Y:S08]  /*a390*/  @P5 LDC R8, c[0x0][0x44c] ;  /* 0x00011300ff085b82 */ /* 0x000e300000000800 */
[----:B-1----:R-:W1:Y:S01]  /*a3a0*/  @P5 LDC R10, c[0x0][0x450] ;  /* 0x00011400ff0a5b82 */ /* 0x002e620000000800 */
        /* <DEDUP_REMOVED lines=15> */
.L_x_6400:
[----:B------:R-:W-:-:S13]  /*a4a0*/  ISETP.NE.AND P2, PT, R13, 0x1, PT ;  /* 0x000000010d00780c */ /* 0x000fda0003f45270 */
[----:B------:R-:W0:Y:S02]  /*a4b0*/  @P2 LDC.64 R10, c[0x0][0xae0] ;  /* 0x0002b800ff0a2b82 */ /* 0x000e240000000a00 */
[----:B0-----:R-:W-:-:S05]  /*a4c0*/  @P2 IMAD.HI.U32 R10, R8, R10, RZ ;  /* 0x0000000a080a2227 */ /* 0x001fca00078e00ff */
[----:B------:R-:W-:-:S07]  /*a4d0*/  @P2 SHF.R.U32.HI R8, RZ, R11, R10 ;  /* 0x0000000bff082219 */ /* 0x000fce000001160a */
.L_x_6401:
[----:B------:R-:W-:-:S05]  /*a4e0*/  IMAD R8, R8, R13, RZ ;  /* 0x0000000d08087224 */ /* 0x000fca00078e02ff */
[----:B------:R-:W-:-:S07]  /*a4f0*/  VIMNMX R9, R9, R8, !PT ;  /* 0x0000000809097248 */ /* 0x000fce0007fe0100 */
.L_x_6399:
        /* <DEDUP_REMOVED lines=11> */
.L_x_6411:
        /* <DEDUP_REMOVED lines=10> */
.L_x_6403:
[----:B------:R-:W-:Y:S01]  /*a650*/  ULEA UR5, UR36, UR37, 0x3 ;  /* 0x0000002524057291 */ /* 0x000fe2000f8e183f */
[----:B------:R-:W-:-:S08]  /*a660*/  SHF.L.U32 R5, R2, 0x1f, RZ ;  /* 0x0000001f02057819 */ /* 0x000fd000000006ff */
[----:B------:R0:W1:Y:S01]  /*a670*/  SYNCS.PHASECHK.TRANS64.TRYWAIT P3, [UR5+0x38830], R5 ;  /* 0x03883005ff0075a7 */ /* 0x0000620008060145 */
[----:B------:R-:W-:Y:S05]  /*a680*/  @!P0 BRA `(.L_x_6404) ;  /* 0x0000000000048947 */ /* 0x000fea0003800000 */
[----:B------:R-:W-:Y:S01]  /*a690*/  BPT.TRAP 0x1 ;  /* 0x000000040000795c */ /* 0x000fe20000300000 */
.L_x_6404:
[----:B-1----:R-:W-:Y:S05]  /*a6a0*/  @P3 BRA `(.L_x_6405) ;  /* 0x0000000000083947 */ /* 0x002fea0003800000 */
[----:B------:R-:W1:Y:S02]  /*a6b0*/  SYNCS.PHASECHK.TRANS64.TRYWAIT P3, [UR5+0x38830], R5 ;  /* 0x03883005ff0075a7 */ /* 0x000e640008060145 */
[----:B-1----:R-:W-:Y:S05]  /*a6c0*/  @!P3 BRA `(.L_x_6406) ;  /* 0x000001180074b947 */ /* 0x002fea0003800000 */
.L_x_6405:
        /* <DEDUP_REMOVED lines=23> */
.L_x_6407:
[----:B------:R2:W3:Y:S01]  /*a840*/  SYNCS.PHASECHK.TRANS64.TRYWAIT P3, [UR5+0x38850], R5 ;  /* 0x03885005ff0075a7 */ /* 0x0004e20008060145 */
[----:B------:R-:W-:Y:S05]  /*a850*/  @!P0 BRA `(.L_x_6408) ;  /* 0x0000000000048947 */ /* 0x000fea0003800000 */
[----:B------:R-:W-:Y:S01]  /*a860*/  BPT.TRAP 0x1 ;  /* 0x000000040000795c */ /* 0x000fe20000300000 */
.L_x_6408:
[----:B---3--:R-:W-:Y:S05]  /*a870*/  @P3 BRA `(.L_x_6409) ;  /* 0x0000000000083947 */ /* 0x008fea0003800000 */
[----:B------:R-:W3:Y:S02]  /*a880*/  SYNCS.PHASECHK.TRANS64.TRYWAIT P3, [UR5+0x38850], R5 ;  /* 0x03885005ff0075a7 */ /* 0x000ee40008060145 */
[----:B---3--:R-:W-:Y:S05]  /*a890*/  @!P3 BRA `(.L_x_6410) ;  /* 0x000001180018b947 */ /* 0x008fea0003800000 */
.L_x_6409:
        /* <DEDUP_REMOVED lines=607> */
.L_x_6402:
[----:B------:R-:W-:-:S13]  /*ce90*/  ISETP.GE.AND P2, PT, R6, R190, PT ;  /* 0x000000be0600720c */ /* 0x000fda0003f46270 */
[----:B------:R-:W-:Y:S05]  /*cea0*/  @!P2 BRA `(.L_x_6412) ;  /* 0x0000003000dca947 */ /* 0x000fea0003800000 */
[----:B------:R-:W-:Y:S01]  /*ceb0*/  IMAD.MOV.U32 R12, RZ, RZ, R7 ;  /* 0x000000ffff0c7224 */ /* 0x000fe200078e0007 */
[----:B------:R-:W-:Y:S01]  /*cec0*/  UMOV UR7, UR36 ;  /* 0x0000002400077c82 */ /* 0x000fe20008000000 */
[----:B------:R-:W-:-:S07]  /*ced0*/  IMAD.MOV.U32 R11, RZ, RZ, R5 ;  /* 0x000000ffff0b7224 */ /* 0x000fce00078e0005 */
.L_x_6429:
[----:B------:R-:W-:-:S04]  /*cee0*/  UIADD3 UR36, UR7, 0x1, URZ ;  /* 0x0000000107247890 */ /* 0x000fc8000fffe03f */
[----:B------:R-:W-:-:S04]  /*cef0*/  UISETP.NE.AND UP0, UPT, UR36, 0x2, UPT ;  /* 0x000000022400788c */ /* 0x000fc8000bf05270 */
[----:B------:R-:W-:Y:S02]  /*cf00*/  USEL UR5, URZ, 0x1, UP0 ;  /* 0x000000013f057887 */ /* 0x000fe40008000000 */
[----:B------:R-:W-:-:S04]  /*cf10*/  USEL UR36, UR36, URZ, UP0 ;  /* 0x0000003f24247287 */ /* 0x000fc80008000000 */
[----:B------:R-:W-:Y:S01]  /*cf20*/  LOP3.LUT R2, R2, UR5, RZ, 0x3c, !PT ;  /* 0x0000000502027c12 */ /* 0x000fe2000f8e3cff */
[----:B--2---:R-:W-:Y:S07]  /*cf30*/  @!P0 BRA `(.L_x_6413) ;  /* 0x0000000000048947 */ /* 0x004fee0003800000 */
[----:B------:R-:W-:Y:S01]  /*cf40*/  BPT.TRAP 0x1 ;  /* 0x000000040000795c */ /* 0x000fe20000300000 */
.L_x_6413:
[----:B------:R-:W-:Y:S01]  /*cf50*/  ULEA UR5, UR36, UR37, 0x3 ;  /* 0x0000002524057291 */ /* 0x000fe2000f8e183f */
[----:B------:R-:W-:-:S08]  /*cf60*/  SHF.L.U32 R5, R2, 0x1f, RZ ;  /* 0x0000001f02057819 */ /* 0x000fd000000006ff */
[----:B------:R1:W2:Y:S01]  /*cf70*/  SYNCS.PHASECHK.TRANS64.TRYWAIT P2, [UR5+0x38830], R5 ;  /* 0x03883005ff0075a7 */ /* 0x0002a20008040145 */
[----:B------:R-:W-:Y:S05]  /*cf80*/  @!P0 BRA `(.L_x_6414) ;  /* 0x0000000000048947 */ /* 0x000fea0003800000 */
[----:B------:R-:W-:Y:S01]  /*cf90*/  BPT.TRAP 0x1 ;  /* 0x000000040000795c */ /* 0x000fe20000300000 */
.L_x_6414:
[----:B--2---:R-:W-:Y:S05]  /*cfa0*/  @P2 BRA `(.L_x_6415) ;  /* 0x0000000000082947 */ /* 0x004fea0003800000 */
[----:B------:R-:W2:Y:S02]  /*cfb0*/  SYNCS.PHASECHK.TRANS64.TRYWAIT P2, [UR5+0x38830], R5 ;  /* 0x03883005ff0075a7 */ /* 0x000ea40008040145 */
[----:B--2---:R-:W-:Y:S05]  /*cfc0*/  @!P2 BRA `(.L_x_6416) ;  /* 0x000000f00064a947 */ /* 0x004fea0003800000 */
.L_x_6415:
        /* <DEDUP_REMOVED lines=23> */
.L_x_6417:
[----:B------:R0:W3:Y:S01]  /*d140*/  SYNCS.PHASECHK.TRANS64.TRYWAIT P2, [UR5+0x38850], R5 ;  /* 0x03885005ff0075a7 */ /* 0x0000e20008040145 */
[----:B------:R-:W-:Y:S05]  /*d150*/  @!P0 BRA `(.L_x_6418) ;  /* 0x0000000000048947 */ /* 0x000fea0003800000 */
[----:B------:R-:W-:Y:S01]  /*d160*/  BPT.TRAP 0x1 ;  /* 0x000000040000795c */ /* 0x000fe20000300000 */
.L_x_6418:
[----:B---3--:R-:W-:Y:S05]  /*d170*/  @P2 BRA `(.L_x_6419) ;  /* 0x0000000000082947 */ /* 0x008fea0003800000 */
[----:B------:R-:W3:Y:S02]  /*d180*/  SYNCS.PHASECHK.TRANS64.TRYWAIT P2, [UR5+0x38850], R5 ;  /* 0x03885005ff0075a7 */ /* 0x000ee40008040145 */
[----:B---3--:R-:W-:Y:S05]  /*d190*/  @!P2 BRA `(.L_x_6420) ;  /* 0x000000f00008a947 */ /* 0x008fea0003800000 */
.L_x_6419:
        /* <DEDUP_REMOVED lines=11> */
[----:B------:R-:W-:Y:S01]  /*d250*/  VIADD R20, R189, UR40 ;  /* 0x00000028bd147c36 */ /* 0x000fe20008000000 */
[----:B------:R-:W-:Y:S01]  /*d260*/  UIADD3 UR18, UR26, 0x800, URZ ;  /* 0x000008001a127890 */ /* 0x000fe2000fffe03f */
[----:B------:R-:W-:Y:S01]  /*d270*/  IMAD.U32 R10, RZ, RZ, UR5 ;  /* 0x00000005ff0a7e24 */ /* 0x000fe2000f8e00ff */
[----:B------:R-:W-:-:S02]  /*d280*/  ULDC UR5, c[0x0][0xad4] ;  /* 0x0002b50000057ab9 */ /* 0x000fc40000000800 */
[----:B------:R-:W-:Y:S01]  /*d290*/  ULOP3.LUT UR5, URZ, UR5, URZ, 0x33, !UPT ;  /* 0x000000053f057292 */ /* 0x000fe2000f8e333f */
[----:B---3--:R-:W-:-:S05]  /*d2a0*/  SHF.R.U32.HI R7, RZ, 0x7, R7 ;  /* 0x00000007ff077819 */ /* 0x008fca0000011607 */
[----:B01----:R-:W0:Y:S02]  /*d2b0*/  SHFL.IDX PT, R5, R7, RZ, 0x1f ;  /* 0x00001fff07057589 */ /* 0x003e2400000e0000 */
[----:B0-----:R-:W-:Y:S02]  /*d2c0*/  R2UR UR10, R5 ;  /* 0x00000000050a72ca */ /* 0x001fe400000e0000 */
[----:B------:R-:W0:Y:S11]  /*d2d0*/  @P5 LDC R5, c[0x0][0x44c] ;  /* 0x00011300ff055b82 */ /* 0x000e360000000800 */
[----:B------:R-:W-:-:S03]  /*d2e0*/  UISETP.GT.AND UP0, UPT, UR10, 0x7f, UPT ;  /* 0x0000007f0a00788c */ /* 0x000fc6000bf04270 */
[----:B------:R-:W-:Y:S01]  /*d2f0*/  UMOV UR10, 0x4 ;  /* 0x00000004000a7882 */ /* 0x000fe20000000000 */
[----:B------:R-:W-:Y:S02]  /*d300*/  USEL UR14, URZ, 0x2, !UP0 ;  /* 0x000000023f0e7887 */ /* 0x000fe4000c000000 */
[----:B------:R-:W-:Y:S01]  /*d310*/  USEL UR11, UR10, 0x2, UP0 ;  /* 0x000000020a0b7887 */ /* 0x000fe20008000000 */
[----:B------:R-:W-:Y:S02]  /*d320*/  WARPGROUP.DEPBAR.LE gsb0, 0x0 ;  /* 0x00008000000079c5 */ /* 0x000fe40000010000 */
[----:B------:R-:W-:Y:S01]  /*d330*/  WARPGROUP.ARRIVE ;  /* 0x00000000000079c5 */ /* 0x000fe20000000000 */
[----:B------:R-:W-:Y:S01]  /*d340*/  USEL UR10, UR10, 0x6, !UP0 ;  /* 0x000000060a0a7887 */ /* 0x000fe2000c000000 */
[----:B0-----:R-:W-:-:S04]  /*d350*/  @P5 IMAD.HI.U32 R5, R20, R5, RZ ;  /* 0x0000000514055227 */ /* 0x001fc800078e00ff */
[----:B------:R-:W-:Y:S01]  /*d360*/  HGMMA.64x64x16.F32.BF16 R152, gdesc[UR28], R152, gsb0 ;  /* 0x00e000001c9879f0 */ /* 0x000fe20008001898 */
[----:B------:R-:W-:Y:S02]  /*d370*/  UIADD3 UR28, UR6, 0x4, URZ ;  /* 0x00000004061c7890 */ /* 0x000fe4000fffe03f */
[----:B------:R-:W-:Y:S01]  /*d380*/  UIADD3 UR30, UR26, 0x4, URZ ;  /* 0x000000041a1e7890 */ /* 0x000fe2000fffe03f */
[----:B--2---:R-:W-:Y:S01]  /*d390*/  @P5 SHF.R.U32.HI R20, RZ, R8, R5 ;  /* 0x00000008ff145219 */ /* 0x004fe20000011605 */
[----:B------:R-:W-:Y:S01]  /*d3a0*/  UMOV UR29, 0x40000040 ;  /* 0x40000040001d7882 */ /* 0x000fe20000000000 */
[----:B------:R-:W-:Y:S01]  /*d3b0*/  UMOV UR31, 0x40000040 ;  /* 0x40000040001f7882 */ /* 0x000fe20000000000 */
[----:B------:R-:W-:Y:S02]  /*d3c0*/  @!P1 VIADD R5, R10, 0x38840 ;  /* 0x000388400a059836 */ /* 0x000fe40000000000 */
[----:B------:R-:W0:Y:S03]  /*d3d0*/  SHFL.IDX PT, R8, R20, RZ, 0x1c1f ;  /* 0x001c1fff14087589 */ /* 0x000e2600000e0000 */
[----:B------:R-:W-:Y:S01]  /*d3e0*/  @!P1 PRMT R7, RZ, 0x654, R5 ;  /* 0x00000654ff079816 */ /* 0x000fe20000000005 */
[----:B------:R-:W-:Y:S01]  /*d3f0*/  IMAD.SHL.U32 R5, R6, 0x40, RZ ;  /* 0x0000004006057824 */ /* 0x000fe200078e00ff */
        /* <DEDUP_REMOVED lines=259> */
.L_x_6423:
[----:B------:R-:W-:-:S05]  /*e430*/  IMAD.U32 R214, RZ, RZ, UR5 ;  /* 0x00000005ffd67e24 */ /* 0x000fca000f8e00ff */
[----:B------:R-:W-:-:S13]  /*e440*/  ISETP.NE.AND P2, PT, R214, 0x1, PT ;  /* 0x00000001d600780c */ /* 0x000fda0003f45270 */
[----:B------:R-:W0:Y:S02]  /*e450*/  @P2 LDC.64 R8, c[0x0][0xae0] ;  /* 0x0002b800ff082b82 */ /* 0x000e240000000a00 */
[----:B0-----:R-:W-:-:S05]  /*e460*/  @P2 IMAD.HI.U32 R8, R21, R8, RZ ;  /* 0x0000000815082227 */ /* 0x001fca00078e00ff */
[----:B------:R-:W-:-:S07]  /*e470*/  @P2 SHF.R.U32.HI R21, RZ, R9, R8 ;  /* 0x00000009ff152219 */ /* 0x000fce0000011608 */
.L_x_6424:
[----:B------:R-:W-:Y:S05]  /*e480*/  BSYNC B0 ;  /* 0x0000000000007941 */ /* 0x000fea0003800000 */
.L_x_6422:
[----:B------:R-:W-:-:S04]  /*e490*/  IMAD R21, R21, R214, -R5 ;  /* 0x000000d615157224 */ /* 0x000fc800078e0a05 */
[----:B------:R-:W-:-:S05]  /*e4a0*/  IMAD.IADD R21, R21, 0x1, -R18 ;  /* 0x0000000115157824 */ /* 0x000fca00078e0a12 */
[----:B------:R-:W-:Y:S02]  /*e4b0*/  VIADDMNMX R15, R21, R214, R15, PT ;  /* 0x000000d6150f7246 */ /* 0x000fe4000380010f */
[----:B------:R-:W-:-:S07]  /*e4c0*/  VIMNMX R14, R14, R21, !PT ;  /* 0x000000150e0e7248 */ /* 0x000fce0007fe0100 */
.L_x_6421:
[----:B------:R-:W-:Y:S01]  /*e4d0*/  ISETP.GT.AND P2, PT, R6, -0x1, PT ;  /* 0xffffffff0600780c */ /* 0x000fe20003f44270 */
[----:B------:R-:W0:Y:S03]  /*e4e0*/  SHFL.IDX PT, R20, R20, 0x1, 0x1c1f ;  /* 0x003c1f0014147f89 */ /* 0x000e2600000e0000 */
        /* <DEDUP_REMOVED lines=63> */
.L_x_6427:
[----:B------:R-:W-:-:S05]  /*e8e0*/  IMAD.U32 R20, RZ, RZ, UR5 ;  /* 0x00000005ff147e24 */ /* 0x000fca000f8e00ff */
[----:B------:R-:W-:-:S13]  /*e8f0*/  ISETP.NE.AND P3, PT, R20, 0x1, PT ;  /* 0x000000011400780c */ /* 0x000fda0003f65270 */
[----:B------:R-:W0:Y:S02]  /*e900*/  @P3 LDC.64 R8, c[0x0][0xae0] ;  /* 0x0002b800ff083b82 */ /* 0x000e240000000a00 */
[----:B0-----:R-:W-:-:S05]  /*e910*/  @P3 IMAD.HI.U32 R8, R14, R8, RZ ;  /* 0x000000080e083227 */ /* 0x001fca00078e00ff */
[----:B------:R-:W-:-:S07]  /*e920*/  @P3 SHF.R.U32.HI R14, RZ, R9, R8 ;  /* 0x00000009ff0e3219 */ /* 0x000fce0000011608 */
.L_x_6428:
[----:B------:R-:W-:Y:S05]  /*e930*/  BSYNC B0 ;  /* 0x0000000000007941 */ /* 0x000fea0003800000 */
.L_x_6426:
[----:B------:R-:W-:-:S04]  /*e940*/  IMAD R5, R14, R20, -R5 ;  /* 0x000000140e057224 */ /* 0x000fc800078e0a05 */
[----:B------:R-:W-:-:S05]  /*e950*/  IMAD.IADD R8, R5, 0x1, -R18 ;  /* 0x0000000105087824 */ /* 0x000fca00078e0a12 */
[----:B------:R-:W-:Y:S02]  /*e960*/  VIADDMNMX R7, R8, R20, R7, PT ;  /* 0x0000001408077246 */ /* 0x000fe40003800107 */
[----:B------:R-:W-:-:S07]  /*e970*/  VIMNMX R13, R13, R8, !PT ;  /* 0x000000080d0d7248 */ /* 0x000fce0007fe0100 */
.L_x_6425:
        /* <DEDUP_REMOVED lines=81> */
[--C-:B------:R-:W-:Y:S01]  /*ee90*/  FFMA.FTZ R21, R156, UR19, -R215.reuse ;  /* 0x000000139c157c23 */ /* 0x100fe200080108d7 */
[----:B------:R-:W-:Y:S01]  /*eea0*/  FMNMX.FTZ R15, R171, R14, !PT ;  /* 0x0000000eab0f7209 */ /* 0x000fe20007810000 */
[----:B------:R0:W-:Y:S01]  /*eeb0*/  MUFU.EX2 R8, R20 ;  /* 0x0000001400087308 */ /* 0x0001e20000000800 */
        /* <DEDUP_REMOVED lines=8> */
[----:B------:R-:W-:Y:S01]  /*ef40*/  FMNMX.FTZ R15, R214, R15, !PT ;  /* 0x0000000fd60f7209 */ /* 0x000fe20007810000 */
[--C-:B------:R-:W-:Y:S01]  /*ef50*/  FFMA.FTZ R178, R181, UR19, -R215.reuse ;  /* 0x00000013b5b27c23 */ /* 0x100fe200080108d7 */
[----:B------:R-:W-:Y:S01]  /*ef60*/  ISETP.GT.AND P2, PT, R13, 0x39, P2 ;  /* 0x000000390d00780c */ /* 0x000fe20001744270 */
[--C-:B------:R-:W-:Y:S01]  /*ef70*/  FFMA.FTZ R174, R165, UR19, -R215.reuse ;  /* 0x00000013a5ae7c23 */ /* 0x100fe200080108d7 */
[C---:B------:R-:W-:Y:S01]  /*ef80*/  ISETP.LT.OR P3, PT, R7.reuse, 0x39, P3 ;  /* 0x000000390700780c */ /* 0x040fe20001f61670 */
        /* <DEDUP_REMOVED lines=10> */
[----:B------:R-:W-:Y:S01]  /*f030*/  MUFU.EX2 R14, R157 ;  /* 0x0000009d000e7308 */ /* 0x000fe20000000800 */
[----:B0-----:R-:W-:Y:S01]  /*f040*/  FMNMX.FTZ R20, R156, R7, !PT ;  /* 0x000000079c147209 */ /* 0x001fe20007810000 */
[--C-:B-1----:R-:W-:Y:S01]  /*f050*/  FFMA.FTZ R21, R164, UR19, -R215.reuse ;  /* 0x00000013a4157c23 */ /* 0x102fe200080108d7 */
[----:B------:R-:W-:Y:S01]  /*f060*/  FSEL R164, R5, RZ, P4 ;  /* 0x000000ff05a47208 */ /* 0x000fe20002000000 */
[--C-:B------:R-:W-:Y:S01]  /*f070*/  FFMA.FTZ R173, R173, UR19, -R215.reuse ;  /* 0x00000013adad7c23 */ /* 0x100fe200080108d7 */
[----:B------:R-:W-:Y:S01]  /*f080*/  FMNMX.FTZ R7, R183, R20, !PT ;  /* 0x00000014b7077209 */ /* 0x000fe20007810000 */
[----:B------:R-:W-:Y:S01]  /*f090*/  FFMA.FTZ R20, R161, UR19, -R215 ;  /* 0x00000013a1147c23 */ /* 0x000fe200080108d7 */
[----:B------:R-:W-:-:S02]  /*f0a0*/  IMAD.MOV R161, RZ, RZ, -R22 ;  /* 0x000000ffffa17224 */ /* 0x000fc400078e0a16 */
[----:B------:R-:W-:Y:S01]  /*f0b0*/  FADD.FTZ R164, -R164, R11 ;  /* 0x0000000ba4a47221 */ /* 0x000fe20000010100 */
[----:B------:R-:W-:Y:S01]  /*f0c0*/  MUFU.EX2 R9, R9 ;  /* 0x0000000900097308 */ /* 0x000fe20000000800 */
[----:B------:R-:W0:Y:S02]  /*f0d0*/  SHFL.BFLY PT, R160, R7, 0x2, 0x1f ;  /* 0x0c401f0007a07f89 */ /* 0x000e2400000e0000 */
[----:B------:R-:W-:Y:S01]  /*f0e0*/  FMUL.FTZ R11, R164, UR19 ;  /* 0x00000013a40b7c20 */ /* 0x000fe20008410000 */
[----:B------:R-:W-:-:S04]  /*f0f0*/  ISETP.NE.AND P3, PT, R18, R161, PT ;  /* 0x000000a11200720c */ /* 0x000fc80003f65270 */
[----:B------:R-:W-:Y:S08]  /*f100*/  MUFU.EX2 R15, R15 ;  /* 0x0000000f000f7308 */ /* 0x000ff00000000800 */
[----:B------:R-:W1:Y:S08]  /*f110*/  MUFU.EX2 R11, R11 ;  /* 0x0000000b000b7308 */ /* 0x000e700000000800 */
[----:B------:R-:W2:Y:S01]  /*f120*/  MUFU.EX2 R20, R20 ;  /* 0x0000001400147308 */ /* 0x000ea20000000800 */
[----:B0-----:R-:W-:-:S05]  /*f130*/  FMNMX.FTZ R160, R7, R160, !PT ;  /* 0x000000a007a07209 */ /* 0x001fca0007810000 */
[----:B------:R-:W0:Y:S02]  /*f140*/  SHFL.BFLY PT, R7, R160, 0x1, 0x1f ;  /* 0x0c201f00a0077f89 */ /* 0x000e2400000e0000 */
[----:B------:R-:W-:Y:S01]  /*f150*/  MUFU.EX2 R21, R21 ;  /* 0x0000001500157308 */ /* 0x000fe20000000800 */
        /* <DEDUP_REMOVED lines=21> */
[----:B0-----:R-:W-:Y:S01]  /*f2b0*/  FMNMX.FTZ R7, R160, R7, !PT ;  /* 0x00000007a0077209 */ /* 0x001fe20007810000 */
[-C--:B------:R-:W-:Y:S01]  /*f2c0*/  FMUL.FTZ R61, R61, R11.reuse ;  /* 0x0000000b3d3d7220 */ /* 0x080fe20000410000 */
[----:B------:R-:W-:Y:S01]  /*f2d0*/  MUFU.EX2 R169, R169 ;  /* 0x000000a900a97308 */ /* 0x000fe20000000800 */
[-C--:B------:R-:W-:Y:S01]  /*f2e0*/  FMUL.FTZ R64, R64, R11.reuse ;  /* 0x0000000b40407220 */ /* 0x080fe20000410000 */
[C---:B------:R-:W-:Y:S01]  /*f2f0*/  FSETP.NEU.FTZ.AND P2, PT, R7.reuse, -INF , PT ;  /* 0xff8000000700780b */ /* 0x040fe20003f5d000 */
[----:B------:R-:W-:Y:S01]  /*f300*/  FMUL.FTZ R157, R7, UR19 ;  /* 0x00000013079d7c20 */ /* 0x000fe20008410000 */
[-C--:B------:R-:W-:Y:S01]  /*f310*/  FMUL.FTZ R65, R65, R11.reuse ;  /* 0x0000000b41417220 */ /* 0x080fe20000410000 */
[-C--:B------:R-:W-:Y:S01]  /*f320*/  FMUL.FTZ R68, R68, R11.reuse ;  /* 0x0000000b44447220 */ /* 0x080fe20000410000 */
[-C--:B------:R-:W-:Y:S01]  /*f330*/  FMUL.FTZ R69, R69, R11.reuse ;  /* 0x0000000b45457220 */ /* 0x080fe20000410000 */
[-C--:B------:R-:W-:Y:S01]  /*f340*/  FMUL.FTZ R72, R72, R11.reuse ;  /* 0x0000000b48487220 */ /* 0x080fe20000410000 */
[----:B------:R-:W-:Y:S01]  /*f350*/  FSEL R157, R157, RZ, P2 ;  /* 0x000000ff9d9d7208 */ /* 0x000fe20001000000 */
[----:B------:R-:W-:Y:S01]  /*f360*/  MUFU.EX2 R172, R172 ;  /* 0x000000ac00ac7308 */ /* 0x000fe20000000800 */
[-C--:B------:R-:W-:Y:S01]  /*f370*/  FMUL.FTZ R73, R73, R11.reuse ;  /* 0x0000000b49497220 */ /* 0x080fe20000410000 */
[-C--:B------:R-:W-:Y:S01]  /*f380*/  FMUL.FTZ R76, R76, R11.reuse ;  /* 0x0000000b4c4c7220 */ /* 0x080fe20000410000 */
[----:B------:R-:W-:Y:S01]  /*f390*/  FMUL.FTZ R77, R77, R11 ;  /* 0x0000000b4d4d7220 */ /* 0x000fe20000410000 */
[--C-:B------:R-:W-:Y:S01]  /*f3a0*/  FFMA.FTZ R180, R155, UR19, -R157.reuse ;  /* 0x000000139bb47c23 */ /* 0x100fe2000801089d */
[----:B------:R-:W-:Y:S01]  /*f3b0*/  FSEL R155, R7, RZ, P2 ;  /* 0x000000ff079b7208 */ /* 0x000fe20001000000 */
[----:B------:R-:W-:Y:S01]  /*f3c0*/  FFMA.FTZ R160, R158, UR19, -R157 ;  /* 0x000000139ea07c23 */ /* 0x000fe2000801089d */
[----:B------:R-:W-:-:S02]  /*f3d0*/  IMAD.U32 R158, RZ, RZ, UR7 ;  /* 0x00000007ff9e7e24 */ /* 0x000fc4000f8e00ff */
[--C-:B------:R-:W-:Y:S01]  /*f3e0*/  FFMA.FTZ R179, R213, UR19, -R157.reuse ;  /* 0x00000013d5b37c23 */ /* 0x100fe2000801089d */
[----:B------:R-:W-:Y:S01]  /*f3f0*/  FFMA.FTZ R181, R159, UR19, -R157 ;  /* 0x000000139fb57c23 */ /* 0x000fe2000801089d */
[----:B------:R-:W-:Y:S01]  /*f400*/  FADD.FTZ R155, -R155, R12 ;  /* 0x0000000c9b9b7221 */ /* 0x000fe20000010100 */
[----:B------:R-:W-:Y:S02]  /*f410*/  @!P3 IMAD R158, R158, 0x40, R19 ;  /* 0x000000409e9eb824 */ /* 0x000fe400078e0213 */
[--C-:B------:R-:W-:Y:S01]  /*f420*/  FFMA.FTZ R213, R170, UR19, -R157.reuse ;  /* 0x00000013aad57c23 */ /* 0x100fe2000801089d */
[--C-:B------:R-:W-:Y:S01]  /*f430*/  FFMA.FTZ R216, R171, UR19, -R157.reuse ;  /* 0x00000013abd87c23 */ /* 0x100fe2000801089d */
[----:B------:R-:W-:Y:S01]  /*f440*/  FMUL.FTZ R155, R155, UR19 ;  /* 0x000000139b9b7c20 */ /* 0x000fe20008410000 */
[--C-:B------:R-:W-:Y:S01]  /*f450*/  FFMA.FTZ R215, R154, UR19, -R157.reuse ;  /* 0x000000139ad77c23 */ /* 0x100fe2000801089d */
[----:B------:R-:W-:Y:S01]  /*f460*/  @!P3 LEA R161, R158, UR37, 0x2 ;  /* 0x000000259ea1bc11 */ /* 0x000fe2000f8e10ff */
[--C-:B------:R-:W-:Y:S01]  /*f470*/  FFMA.FTZ R218, R214, UR19, -R157.reuse ;  /* 0x00000013d6da7c23 */ /* 0x100fe2000801089d */
        /* <DEDUP_REMOVED lines=9> */
[----:B------:R-:W-:Y:S01]  /*f510*/  @!P3 STS [R161+0x38400], R11 ;  /* 0x0384000ba100b388 */ /* 0x000fe20000000800 */
[----:B------:R-:W-:Y:S01]  /*f520*/  MUFU.EX2 R179, R179 ;  /* 0x000000b300b37308 */ /* 0x000fe20000000800 */
[----:B------:R-:W-:Y:S01]  /*f530*/  F2FP.BF16.F32.PACK_AB R152, R9, R8 ;  /* 0x000000080998723e */ /* 0x000fe200000010ff */
[----:B------:R-:W-:Y:S01]  /*f540*/  FMUL.FTZ R80, R80, R11 ;  /* 0x0000000b50507220 */ /* 0x000fe20000410000 */
[----:B------:R-:W-:Y:S01]  /*f550*/  F2FP.BF16.F32.PACK_AB R154, R14, R13 ;  /* 0x0000000d0e9a723e */ /* 0x000fe200000010ff */
[----:B------:R-:W-:Y:S01]  /*f560*/  FMUL.FTZ R81, R81, R11 ;  /* 0x0000000b51517220 */ /* 0x000fe20000410000 */
[----:B--2---:R-:W-:Y:S01]  /*f570*/  F2FP.BF16.F32.PACK_AB R156, R20, R15 ;  /* 0x0000000f149c723e */ /* 0x004fe200000010ff */
[----:B------:R-:W-:Y:S01]  /*f580*/  FMUL.FTZ R84, R84, R11 ;  /* 0x0000000b54547220 */ /* 0x000fe20000410000 */
[----:B0-----:R0:W-:Y:S01]  /*f590*/  @!P3 STS [R161+0x38420], R182 ;  /* 0x038420b6a100b388 */ /* 0x0011e20000000800 */
[----:B------:R-:W1:Y:S01]  /*f5a0*/  MUFU.EX2 R180, R180 ;  /* 0x000000b400b47308 */ /* 0x000e620000000800 */
[----:B------:R-:W-:Y:S01]  /*f5b0*/  F2FP.BF16.F32.PACK_AB R158, R174, R21 ;  /* 0x00000015ae9e723e */ /* 0x000fe200000010ff */
        /* <DEDUP_REMOVED lines=43> */
[-C--:B------:R-:W-:Y:S01]  /*f870*/  FMUL.FTZ R27, R27, R182.reuse ;  /* 0x000000b61b1b7220 */ /* 0x080fe20000410000 */
[-C--:B------:R-:W-:Y:S01]  /*f880*/  FMUL.FTZ R30, R30, R182.reuse ;  /* 0x000000b61e1e7220 */ /* 0x080fe20000410000 */
[----:B------:R-:W-:Y:S01]  /*f890*/  FMUL.FTZ R31, R31, R182 ;  /* 0x000000b61f1f7220 */ /* 0x000fe20000410000 */
        /* <DEDUP_REMOVED lines=75> */
[----:B------:R-:W-:Y:S01]  /*fd50*/  FMUL.FTZ R151, R151, R182 ;  /* 0x000000b697977220 */ /* 0x000fe20000410000 */
[----:B------:R2:W-:Y:S01]  /*fd60*/  STSM.16.M88.4 [R23+0x36400], R152 ;  /* 0x0364009817007844 */ /* 0x0005e20000000200 */
[----:B------:R-:W-:Y:S01]  /*fd70*/  FFMA.FTZ R8, R11, R3, R8 ;  /* 0x000000030b087223 */ /* 0x000fe20000010008 */
[----:B------:R-:W-:Y:S01]  /*fd80*/  FFMA.FTZ R179, R182, R4, R179 ;  /* 0x00000004b6b37223 */ /* 0x000fe200000100b3 */
[----:B------:R-:W-:Y:S01]  /*fd90*/  ISETP.GT.AND P2, PT, R6, R190, PT ;  /* 0x000000be0600720c */ /* 0x000fe20003f44270 */
[----:B------:R-:W-:Y:S01]  /*fda0*/  MUFU.EX2 R217, R217 ;  /* 0x000000d900d97308 */ /* 0x000fe20000000800 */
[----:B------:R2:W-:Y:S01]  /*fdb0*/  STSM.16.M88.4 [R186], R156 ;  /* 0x0000009cba007844 */ /* 0x0005e20000000200 */
[----:B------:R-:W-:Y:S01]  /*fdc0*/  FADD.FTZ R8, R9, R8 ;  /* 0x0000000809087221 */ /* 0x000fe20000010000 */
[----:B------:R-:W-:Y:S01]  /*fdd0*/  FADD.FTZ R179, R180, R179 ;  /* 0x000000b3b4b37221 */ /* 0x000fe20000010000 */
[----:B------:R-:W-:Y:S01]  /*fde0*/  UMOV UR7, UR36 ;  /* 0x0000002400077c82 */ /* 0x000fe20008000000 */
[----:B------:R2:W-:Y:S01]  /*fdf0*/  STSM.16.M88.4 [R184], R160 ;  /* 0x000000a0b8007844 */ /* 0x0005e20000000200 */
[----:B------:R-:W-:Y:S01]  /*fe00*/  FADD.FTZ R13, R13, R8 ;  /* 0x000000080d0d7221 */ /* 0x000fe20000010000 */
[----:B------:R-:W-:Y:S01]  /*fe10*/  FADD.FTZ R12, R12, R179 ;  /* 0x000000b30c0c7221 */ /* 0x000fe20000010000 */
[----:B------:R-:W0:Y:S01]  /*fe20*/  MUFU.EX2 R220, R220 ;  /* 0x000000dc00dc7308 */ /* 0x000e220000000800 */
[----:B-1----:R-:W-:Y:S01]  /*fe30*/  F2FP.BF16.F32.PACK_AB R166, R178, R177 ;  /* 0x000000b1b2a6723e */ /* 0x002fe200000010ff */
[----:B------:R-:W-:Y:S01]  /*fe40*/  FADD.FTZ R14, R14, R13 ;  /* 0x0000000d0e0e7221 */ /* 0x000fe20000010000 */
[----:B------:R-:W-:Y:S01]  /*fe50*/  FADD.FTZ R181, R181, R12 ;  /* 0x0000000cb5b57221 */ /* 0x000fe20000010000 */
[----:B------:R-:W-:-:S02]  /*fe60*/  VIADD R6, R6, 0xffffffff ;  /* 0xffffffff06067836 */ /* 0x000fc40000000000 */
[----:B------:R-:W-:Y:S01]  /*fe70*/  FADD.FTZ R15, R15, R14 ;  /* 0x0000000e0f0f7221 */ /* 0x000fe20000010000 */
[----:B------:R-:W-:Y:S01]  /*fe80*/  FADD.FTZ R170, R170, R181 ;  /* 0x000000b5aaaa7221 */ /* 0x000fe20000010000 */
[----:B------:R-:W-:Y:S01]  /*fe90*/  MUFU.EX2 R219, R219 ;  /* 0x000000db00db7308 */ /* 0x000fe20000000800 */
[----:B------:R-:W-:Y:S02]  /*fea0*/  IMAD.MOV.U32 R11, RZ, RZ, R5 ;  /* 0x000000ffff0b7224 */ /* 0x000fe400078e0005 */
[----:B------:R-:W-:Y:S01]  /*feb0*/  FADD.FTZ R20, R20, R15 ;  /* 0x0000000f14147221 */ /* 0x000fe20000010000 */
        /* <DEDUP_REMOVED lines=14> */
[----:B-1----:R-:W-:Y:S02]  /*ffa0*/  F2FP.BF16.F32.PACK_AB R167, R222, R219 ;  /* 0x000000dbdea7723e */ /* 0x002fe400000010ff */
        /* <DEDUP_REMOVED lines=10> */
[----:B------:R-:W-:-:S03]  /*10050*/  FADD.FTZ R3, R177, R176 ;  /* 0x000000b0b1037221 */ /* 0x000fc60000010000 */
[----:B------:R-:W-:Y:S01]  /*10060*/  FADD.FTZ R219, R219, R220 ;  /* 0x000000dcdbdb7221 */ /* 0x000fe20000010000 */
[----:B------:R-:W-:-:S03]  /*10070*/  FADD.FTZ R3, R178, R3 ;  /* 0x00000003b2037221 */ /* 0x000fc60000010000 */
[----:B------:R-:W-:Y:S01]  /*10080*/  FADD.FTZ R4, R222, R219 ;  /* 0x000000dbde047221 */ /* 0x000fe20000010000 */
[----:B------:R-:W-:Y:S02]  /*10090*/  WARPGROUP.DEPBAR.LE gsb0, 0x0 ;  /* 0x00008000000079c5 */ /* 0x000fe40000010000 */
[----:B------:R-:W-:-:S15]  /*100a0*/  WARPGROUP.ARRIVE ;  /* 0x00000000000079c5 */ /* 0x000fde0000000000 */
        /* <DEDUP_REMOVED lines=23> */
.L_x_6412:
[----:B------:R-:W1:Y:S01]  /*10220*/  SHFL.BFLY PT, R0, R3, 0x2, 0x1f ;  /* 0x0c401f0003007f89 */ /* 0x000e6200000e0000 */
[----:B------:R-:W-:Y:S02]  /*10230*/  IMAD.MOV R13, RZ, RZ, -R22 ;  /* 0x000000ffff0d7224 */ /* 0x000fe400078e0a16 */
[----:B------:R-:W-:Y:S01]  /*10240*/  IMAD.MOV.U32 R6, RZ, RZ, RZ ;  /* 0x000000ffff067224 */ /* 0x000fe200078e00ff */
[----:B------:R-:W3:Y:S01]  /*10250*/  SHFL.BFLY PT, R9, R4, 0x2, 0x1f ;  /* 0x0c401f0004097f89 */ /* 0x000ee200000e0000 */
[----:B------:R-:W-:Y:S01]  /*10260*/  IMAD.U32 R16, RZ, RZ, UR19 ;  /* 0x00000013ff107e24 */ /* 0x000fe2000f8e00ff */
[----:B------:R-:W-:Y:S08]  /*10270*/  BAR.ARV 0x8, 0x100 ;  /* 0x0204000000007b1d */ /* 0x000ff00000002000 */
[----:B------:R-:W-:Y:S01]  /*10280*/  BAR.SYNC.DEFER_BLOCKING 0xf, 0x100 ;  /* 0x03c4000000007b1d */ /* 0x000fe20000010000 */
[----:B------:R-:W-:Y:S01]  /*10290*/  ISETP.NE.AND P0, PT, R18, R13, PT ;  /* 0x0000000d1200720c */ /* 0x000fe20003f05270 */
[----:B------:R-:W-:-:S02]  /*102a0*/  IMAD.U32 R13, RZ, RZ, UR19 ;  /* 0x00000013ff0d7e24 */ /* 0x000fc4000f8e00ff */
[----:B------:R-:W-:Y:S02]  /*102b0*/  IMAD.MOV.U32 R20, RZ, RZ, -0x800000 ;  /* 0xff800000ff147424 */ /* 0x000fe400078e00ff */
[----:B------:R-:W-:Y:S02]  /*102c0*/  VIADD R200, R200, 0x1 ;  /* 0x00000001c8c87836 */ /* 0x000fe40000000000 */
[----:B-1----:R-:W-:Y:S01]  /*102d0*/  FADD.FTZ R8, R0, R3 ;  /* 0x0000000300087221 */ /* 0x002fe20000010000 */
[----:B---3--:R-:W-:-:S04]  /*102e0*/  FADD.FTZ R9, R9, R4 ;  /* 0x0000000409097221 */ /* 0x008fc80000010000 */
[----:B------:R-:W1:Y:S01]  /*102f0*/  SHFL.BFLY PT, R11, R8, 0x1, 0x1f ;  /* 0x0c201f00080b7f89 */ /* 0x000e6200000e0000 */
[----:B------:R-:W-:Y:S01]  /*10300*/  IMAD.U32 R4, RZ, RZ, UR36 ;  /* 0x00000024ff047e24 */ /* 0x000fe2000f8e00ff */
[----:B------:R-:W-:Y:S02]  /*10310*/  UIADD3 UR36, UR36, 0x1, URZ ;  /* 0x0000000124247890 */ /* 0x000fe4000fffe03f */
[----:B------:R-:W3:Y:S01]  /*10320*/  SHFL.BFLY PT, R0, R9, 0x1, 0x1f ;  /* 0x0c201f0009007f89 */ /* 0x000ee200000e0000 */
[----:B------:R-:W-:Y:S01]  /*10330*/  @!P0 IMAD R3, R4, 0x40, R19 ;  /* 0x0000004004038824 */ /* 0x000fe200078e0213 */
[----:B------:R-:W-:Y:S01]  /*10340*/  UISETP.NE.AND UP0, UPT, UR36, 0x2, UPT ;  /* 0x000000022400788c */ /* 0x000fe2000bf05270 */
[----:B------:R-:W-:-:S03]  /*10350*/  IMAD.MOV.U32 R4, RZ, RZ, RZ ;  /* 0x000000ffff047224 */ /* 0x000fc600078e00ff */
[----:B------:R-:W-:Y:S02]  /*10360*/  USEL UR4, URZ, 0x1, UP0 ;  /* 0x000000013f047887 */ /* 0x000fe40008000000 */
[----:B------:R-:W-:-:S04]  /*10370*/  USEL UR36, UR36, URZ, UP0 ;  /* 0x0000003f24247287 */ /* 0x000fc80008000000 */
[----:B------:R-:W-:Y:S01]  /*10380*/  LOP3.LUT R2, R2, UR4, RZ, 0x3c, !PT ;  /* 0x0000000402027c12 */ /* 0x000fe2000f8e3cff */
[----:B-1----:R-:W-:Y:S01]  /*10390*/  FADD.FTZ R11, R8, R11 ;  /* 0x0000000b080b7221 */ /* 0x002fe20000010000 */
[----:B---3--:R-:W-:-:S04]  /*103a0*/  FADD.FTZ R0, R9, R0 ;  /* 0x0000000009007221 */ /* 0x008fc80000010000 */
[----:B------:R-:W-:Y:S02]  /*103b0*/  FSETP.NE.FTZ.AND P1, PT, R11, RZ, PT ;  /* 0x000000ff0b00720b */ /* 0x000fe40003f35000 */
[----:B------:R-:W-:Y:S01]  /*103c0*/  @!P0 LEA R9, R3, UR37, 0x2 ;  /* 0x0000002503098c11 */ /* 0x000fe2000f8e10ff */
[----:B------:R-:W-:Y:S01]  /*103d0*/  IMAD.MOV.U32 R3, RZ, RZ, -0x800000 ;  /* 0xff800000ff037424 */ /* 0x000fe200078e00ff */
[----:B------:R-:W-:-:S09]  /*103e0*/  FSETP.NE.FTZ.AND P2, PT, R0, RZ, PT ;  /* 0x000000ff0000720b */ /* 0x000fd20003f55000 */
[----:B------:R-:W1:Y:S04]  /*103f0*/  @P1 MUFU.RCP R6, R11 ;  /* 0x0000000b00061308 */ /* 0x000e680000001000 */
[----:B------:R-:W-:-:S04]  /*10400*/  @P2 FMUL.FTZ R16, R16, 0.69314718246459960938 ;  /* 0x3f31721810102820 */ /* 0x000fc80000410000 */
[----:B------:R-:W3:Y:S08]  /*10410*/  @P2 MUFU.RCP R4, R0 ;  /* 0x0000000000042308 */ /* 0x000ef00000001000 */
[----:B------:R-:W4:Y:S01]  /*10420*/  @P1 MUFU.LG2 R17, R11 ;  /* 0x0000000b00111308 */ /* 0x000f220000000c00 */
[-C--:B-1----:R-:W-:Y:S01]  /*10430*/  FMUL.FTZ R170, R32, R6.reuse ;  /* 0x0000000620aa7220 */ /* 0x082fe20000410000 */
[----:B------:R1:W-:Y:S01]  /*10440*/  @!P0 STS [R9+0x38400], R6 ;  /* 0x0384000609008388 */ /* 0x0003e20000000800 */
[-C--:B------:R-:W-:Y:S01]  /*10450*/  FMUL.FTZ R172, R24, R6.reuse ;  /* 0x0000000618ac7220 */ /* 0x080fe20000410000 */
[-C--:B------:R-:W-:Y:S01]  /*10460*/  FMUL.FTZ R171, R28, R6.reuse ;  /* 0x000000061cab7220 */ /* 0x080fe20000410000 */
[-C--:B------:R-:W-:Y:S01]  /*10470*/  FMUL.FTZ R8, R25, R6.reuse ;  /* 0x0000000619087220 */ /* 0x080fe20000410000 */
[-C--:B--2---:R-:W-:Y:S01]  /*10480*/  FMUL.FTZ R10, R29, R6.reuse ;  /* 0x000000061d0a7220 */ /* 0x084fe20000410000 */
[-C--:B0-----:R-:W-:Y:S01]  /*10490*/  FMUL.FTZ R167, R33, R6.reuse ;  /* 0x0000000621a77220 */ /* 0x081fe20000410000 */
        /* <DEDUP_REMOVED lines=61> */
[----:B----4-:R-:W-:Y:S01]  /*10870*/  @P1 FMUL.FTZ R17, R17, 0.69314718246459960938 ;  /* 0x3f31721811111820 */ /* 0x010fe20000410000 */
[----:B0-----:R-:W-:Y:S01]  /*10880*/  @P2 FMUL.FTZ R33, R32, 0.69314718246459960938 ;  /* 0x3f31721820212820 */ /* 0x001fe20000410000 */
[-C--:B------:R-:W-:Y:S01]  /*10890*/  FMUL.FTZ R0, R83, R4.reuse ;  /* 0x0000000453007220 */ /* 0x080fe20000410000 */
[-C--:B------:R-:W-:Y:S01]  /*108a0*/  FMUL.FTZ R13, R42, R4.reuse ;  /* 0x000000042a0d7220 */ /* 0x080fe20000410000 */
[-C--:B------:R-:W-:Y:S01]  /*108b0*/  FMUL.FTZ R15, R46, R4.reuse ;  /* 0x000000042e0f7220 */ /* 0x080fe20000410000 */
[-C--:B------:R-:W-:Y:S01]  /*108c0*/  FMUL.FTZ R25, R50, R4.reuse ;  /* 0x0000000432197220 */ /* 0x080fe20000410000 */
[-C--:B------:R-:W-:Y:S01]  /*108d0*/  FMUL.FTZ R29, R58, R4.reuse ;  /* 0x000000043a1d7220 */ /* 0x080fe20000410000 */
[-C--:B------:R-:W-:Y:S01]  /*108e0*/  FMUL.FTZ R83, R86, R4.reuse ;  /* 0x0000000456537220 */ /* 0x080fe20000410000 */
[----:B------:R-:W-:Y:S01]  /*108f0*/  PLOP3.LUT P0, PT, PT, PT, PT, 0x8, 0x0 ;  /* 0x000000000000781c */ /* 0x000fe20003f0e170 */
        /* <DEDUP_REMOVED lines=61> */
.L_x_6350:
[----:B------:R-:W0:Y:S08]  /*10cd0*/  S2UR UR4, SR_CgaCtaId ;  /* 0x00000000000479c3 */ /* 0x000e300000008800 */
[----:B------:R-:W-:Y:S06]  /*10ce0*/  BAR.SYNC.DEFER_BLOCKING 0x5, 0x180 ;  /* 0x0146000000007b1d */ /* 0x000fec0000010000 */
[----:B------:R-:W-:Y:S01]  /*10cf0*/  UMOV UR37, 0x400 ;  /* 0x0000040000257882 */ /* 0x000fe20000000000 */
[----:B------:R-:W-:Y:S01]  /*10d00*/  BSSY B0, `(.L_x_6430) ;  /* 0x00002da000007945 */ /* 0x000fe20003800000 */
[----:B0-----:R-:W-:-:S09]  /*10d10*/  ULEA UR37, UR4, UR37, 0x18 ;  /* 0x0000002504257291 */ /* 0x001fd2000f8ec03f */
[----:B------:R-:W0:Y:S02]  /*10d20*/  LDS.128 R4, [UR37+0x388d0] ;  /* 0x0388d025ff047984 */ /* 0x000e240008000c00 */
[----:B0-----:R-:W-:Y:S01]  /*10d30*/  R2UR UR4, R5 ;  /* 0x00000000050472ca */ /* 0x001fe200000e0000 */
        /* <DEDUP_REMOVED lines=21> */
[----:B------:R-:W-:-:S02]  /*10e90*/  F2FP.BF16.F32.PACK_AB R65, R67, R66 ;  /* 0x000000424341723e */ /* 0x000fc400000010ff */
[----:B------:R-:W-:Y:S01]  /*10ea0*/  F2FP.BF16.F32.PACK_AB R72, R73, R72 ;  /* 0x000000484948723e */ /* 0x000fe200000010ff */
[----:B------:R-:W-:Y:S01]  /*10eb0*/  IMAD.WIDE R122, R204, 0x2, R174 ;  /* 0x00000002cc7a7825 */ /* 0x000fe200078e02ae */
[----:B------:R-:W-:Y:S02]  /*10ec0*/  F2FP.BF16.F32.PACK_AB R66, R69, R68 ;  /* 0x000000444542723e */ /* 0x000fe400000010ff */
[----:B------:R-:W-:Y:S02]  /*10ed0*/  F2FP.BF16.F32.PACK_AB R67, R71, R70 ;  /* 0x000000464743723e */ /* 0x000fe400000010ff */
[C---:B------:R-:W-:Y:S02]  /*10ee0*/  IADD3 R173, P1, R122.reuse, 0x20, RZ ;  /* 0x000000207aad7810 */ /* 0x040fe40007f3e0ff */
[C---:B------:R-:W-:Y:S02]  /*10ef0*/  LOP3.LUT R5, R122.reuse, 0x380, RZ, 0xc0, !PT ;  /* 0x000003807a057812 */ /* 0x040fe400078ec0ff */
[C---:B------:R-:W-:Y:S01]  /*10f00*/  IADD3 R177, P0, R122.reuse, 0x40, RZ ;  /* 0x000000407ab17810 */ /* 0x040fe20007f1e0ff */
[----:B------:R-:W-:Y:S01]  /*10f10*/  IMAD.X R17, RZ, RZ, R123, P1 ;  /* 0x000000ffff117224 */ /* 0x000fe200008e067b */
[----:B------:R-:W-:-:S02]  /*10f20*/  IADD3 R179, P4, R122, 0x60, RZ ;  /* 0x000000607ab37810 */ /* 0x000fc40007f9e0ff */
        /* <DEDUP_REMOVED lines=29> */
[----:B------:R-:W-:-:S02]  /*11100*/  MOV R168, R122 ;  /* 0x0000007a00a87202 */ /* 0x000fc40000000f00 */
[----:B------:R-:W-:Y:S02]  /*11110*/  LOP3.LUT R123, R30, 0x380, RZ, 0xc0, !PT ;  /* 0x000003801e7b7812 */ /* 0x000fe400078ec0ff */
[----:B------:R-:W-:Y:S01]  /*11120*/  SHF.R.U64 R16, R16, 0x3, RZ ;  /* 0x0000000310107819 */ /* 0x000fe200000012ff */
[----:B------:R0:W-:Y:S01]  /*11130*/  STSM.16.M88.4 [R168], R8 ;  /* 0x00000008a8007844 */ /* 0x0001e20000000200 */
[----:B------:R-:W-:Y:S02]  /*11140*/  SHF.R.U64 R123, R123, 0x3, RZ ;  /* 0x000000037b7b7819 */ /* 0x000fe400000012ff */
[----:B------:R-:W-:Y:S02]  /*11150*/  LOP3.LUT R16, R16, R173, RZ, 0x3c, !PT ;  /* 0x000000ad10107212 */ /* 0x000fe400078e3cff */
[----:B------:R-:W-:Y:S02]  /*11160*/  LOP3.LUT R118, R123, R30, RZ, 0x3c, !PT ;  /* 0x0000001e7b767212 */ /* 0x000fe400078e3cff */
[----:B------:R-:W-:-:S02]  /*11170*/  MOV R123, R16 ;  /* 0x00000010007b7202 */ /* 0x000fc40000000f00 */
[----:B------:R-:W-:Y:S02]  /*11180*/  LOP3.LUT R36, R179, 0x380, RZ, 0xc0, !PT ;  /* 0x00000380b3247812 */ /* 0x000fe400078ec0ff */
[----:B------:R-:W-:Y:S02]  /*11190*/  LOP3.LUT R32, R177, 0x380, RZ, 0xc0, !PT ;  /* 0x00000380b1207812 */ /* 0x000fe400078ec0ff */
[----:B------:R-:W-:Y:S02]  /*111a0*/  LOP3.LUT R27, R4, 0x380, RZ, 0xc0, !PT ;  /* 0x00000380041b7812 */ /* 0x000fe400078ec0ff */
[----:B------:R-:W-:Y:S02]  /*111b0*/  LOP3.LUT R114, R26, 0x380, RZ, 0xc0, !PT ;  /* 0x000003801a727812 */ /* 0x000fe400078ec0ff */
[----:B0-----:R-:W-:Y:S02]  /*111c0*/  F2FP.BF16.F32.PACK_AB R8, R167, R170 ;  /* 0x000000aaa708723e */ /* 0x001fe400000010ff */
[----:B------:R-:W-:-:S02]  /*111d0*/  F2FP.BF16.F32.PACK_AB R9, R35, R34 ;  /* 0x000000222309723e */ /* 0x000fc400000010ff */
[----:B------:R-:W-:Y:S02]  /*111e0*/  F2FP.BF16.F32.PACK_AB R10, R165, R169 ;  /* 0x000000a9a50a723e */ /* 0x000fe400000010ff */
[----:B------:R-:W-:Y:S02]  /*111f0*/  F2FP.BF16.F32.PACK_AB R11, R39, R38 ;  /* 0x00000026270b723e */ /* 0x000fe400000010ff */
[----:B------:R-:W-:Y:S02]  /*11200*/  LOP3.LUT R40, R181, 0x380, RZ, 0xc0, !PT ;  /* 0x00000380b5287812 */ /* 0x000fe400078ec0ff */
[----:B------:R-:W-:Y:S01]  /*11210*/  SHF.R.U64 R36, R36, 0x3, RZ ;  /* 0x0000000324247819 */ /* 0x000fe200000012ff */
[----:B------:R0:W-:Y:S01]  /*11220*/  STSM.16.M88.4 [R123], R8 ;  /* 0x000000087b007844 */ /* 0x0001e20000000200 */
[----:B------:R-:W-:Y:S02]  /*11230*/  SHF.R.U64 R32, R32, 0x3, RZ ;  /* 0x0000000320207819 */ /* 0x000fe400000012ff */
[----:B------:R-:W-:-:S02]  /*11240*/  LOP3.LUT R44, R183, 0x380, RZ, 0xc0, !PT ;  /* 0x00000380b72c7812 */ /* 0x000fc400078ec0ff */
[----:B------:R-:W-:Y:S02]  /*11250*/  SHF.R.U64 R27, R27, 0x3, RZ ;  /* 0x000000031b1b7819 */ /* 0x000fe400000012ff */
[----:B------:R-:W-:Y:S02]  /*11260*/  LOP3.LUT R48, R213, 0x380, RZ, 0xc0, !PT ;  /* 0x00000380d5307812 */ /* 0x000fe400078ec0ff */
[----:B------:R-:W-:Y:S02]  /*11270*/  SHF.R.U64 R171, R114, 0x3, RZ ;  /* 0x0000000372ab7819 */ /* 0x000fe400000012ff */
[----:B------:R-:W-:Y:S02]  /*11280*/  SHF.R.U64 R40, R40, 0x3, RZ ;  /* 0x0000000328287819 */ /* 0x000fe400000012ff */
[----:B------:R-:W-:Y:S02]  /*11290*/  LOP3.LUT R52, R215, 0x380, RZ, 0xc0, !PT ;  /* 0x00000380d7347812 */ /* 0x000fe400078ec0ff */
[----:B------:R-:W-:Y:S01]  /*112a0*/  LOP3.LUT R36, R36, R179, RZ, 0x3c, !PT ;  /* 0x000000b324247212 */ /* 0x000fe200078e3cff */
[----:B0-----:R-:W0:Y:S01]  /*112b0*/  LDC.64 R8, c[0x0][0xd00] ;  /* 0x00034000ff087b82 */ /* 0x001e220000000a00 */
[----:B------:R-:W-:-:S02]  /*112c0*/  LOP3.LUT R94, R217, 0x380, RZ, 0xc0, !PT ;  /* 0x00000380d95e7812 */ /* 0x000fc400078ec0ff */
[----:B------:R-:W-:Y:S02]  /*112d0*/  LOP3.LUT R173, R98, 0x380, RZ, 0xc0, !PT ;  /* 0x0000038062ad7812 */ /* 0x000fe400078ec0ff */
[----:B------:R-:W-:Y:S02]  /*112e0*/  LOP3.LUT R32, R32, R177, RZ, 0x3c, !PT ;  /* 0x000000b120207212 */ /* 0x000fe400078e3cff */
[----:B------:R-:W-:Y:S02]  /*112f0*/  SHF.R.U64 R44, R44, 0x3, RZ ;  /* 0x000000032c2c7819 */ /* 0x000fe400000012ff */
[----:B------:R-:W-:Y:S02]  /*11300*/  LOP3.LUT R179, R106, 0x380, RZ, 0xc0, !PT ;  /* 0x000003806ab37812 */ /* 0x000fe400078ec0ff */
[----:B------:R-:W-:Y:S02]  /*11310*/  LOP3.LUT R114, R27, R4, RZ, 0x3c, !PT ;  /* 0x000000041b727212 */ /* 0x000fe400078e3cff */
[----:B------:R-:W-:-:S02]  /*11320*/  SHF.R.U64 R48, R48, 0x3, RZ ;  /* 0x0000000330307819 */ /* 0x000fc400000012ff */
[----:B------:R-:W-:Y:S02]  /*11330*/  LOP3.LUT R177, R102, 0x380, RZ, 0xc0, !PT ;  /* 0x0000038066b17812 */ /* 0x000fe400078ec0ff */
[----:B------:R-:W-:Y:S02]  /*11340*/  LOP3.LUT R4, R171, R26, RZ, 0x3c, !PT ;  /* 0x0000001aab047212 */ /* 0x000fe400078e3cff */
[----:B------:R-:W-:Y:S02]  /*11350*/  LOP3.LUT R40, R40, R181, RZ, 0x3c, !PT ;  /* 0x000000b528287212 */ /* 0x000fe400078e3cff */
[----:B------:R-:W-:Y:S02]  /*11360*/  SHF.R.U64 R52, R52, 0x3, RZ ;  /* 0x0000000334347819 */ /* 0x000fe400000012ff */
[----:B------:R-:W-:Y:S01]  /*11370*/  SHF.R.U64 R94, R94, 0x3, RZ ;  /* 0x000000035e5e7819 */ /* 0x000fe200000012ff */
[----:B0-----:R-:W-:Y:S01]  /*11380*/  IMAD.WIDE R10, R192, 0x4, R8 ;  /* 0x00000004c00a7825 */ /* 0x001fe200078e0208 */
[----:B------:R-:W-:Y:S01]  /*11390*/  LOP3.LUT R181, R110, 0x380, RZ, 0xc0, !PT ;  /* 0x000003806eb57812 */ /* 0x000fe200078ec0ff */
[----:B------:R-:W0:Y:S01]  /*113a0*/  LDC.64 R8, c[0x0][0xd08] ;  /* 0x00034200ff087b82 */ /* 0x000e220000000a00 */
[----:B------:R-:W-:-:S02]  /*113b0*/  SHF.R.U64 R173, R173, 0x3, RZ ;  /* 0x00000003adad7819 */ /* 0x000fc400000012ff */
[----:B------:R-:W-:Y:S02]  /*113c0*/  LOP3.LUT R44, R44, R183, RZ, 0x3c, !PT ;  /* 0x000000b72c2c7212 */ /* 0x000fe400078e3cff */
[----:B------:R-:W-:Y:S02]  /*113d0*/  SHF.R.U64 R179, R179, 0x3, RZ ;  /* 0x00000003b3b37819 */ /* 0x000fe400000012ff */
[----:B------:R-:W-:Y:S02]  /*113e0*/  LOP3.LUT R48, R48, R213, RZ, 0x3c, !PT ;  /* 0x000000d530307212 */ /* 0x000fe400078e3cff */
[----:B------:R-:W-:Y:S02]  /*113f0*/  SHF.R.U64 R177, R177, 0x3, RZ ;  /* 0x00000003b1b17819 */ /* 0x000fe400000012ff */
[----:B------:R-:W-:Y:S02]  /*11400*/  MOV R122, R32 ;  /* 0x00000020007a7202 */ /* 0x000fe40000000f00 */
[----:B------:R-:W-:-:S02]  /*11410*/  LOP3.LUT R52, R52, R215, RZ, 0x3c, !PT ;  /* 0x000000d734347212 */ /* 0x000fc400078e3cff */
[----:B------:R-:W-:Y:S01]  /*11420*/  MOV R36, R36 ;  /* 0x0000002400247202 */ /* 0x000fe20000000f00 */
[----:B------:R1:W-:Y:S01]  /*11430*/  STSM.16.M88.4 [R122], R12 ;  /* 0x0000000c7a007844 */ /* 0x0003e20000000200 */
[----:B------:R-:W-:Y:S02]  /*11440*/  F2FP.BF16.F32.PACK_AB R26, R28, R160 ;  /* 0x000000a01c1a723e */ /* 0x000fe400000010ff */
[----:B------:R-:W-:Y:S02]  /*11450*/  F2FP.BF16.F32.PACK_AB R27, R55, R54 ;  /* 0x00000036371b723e */ /* 0x000fe400000010ff */
[----:B------:R-:W-:Y:S02]  /*11460*/  MOV R32, R4 ;  /* 0x0000000400207202 */ /* 0x000fe40000000f00 */
[----:B------:R-:W-:Y:S01]  /*11470*/  LOP3.LUT R94, R94, R217, RZ, 0x3c, !PT ;  /* 0x000000d95e5e7212 */ /* 0x000fe200078e3cff */
[----:B------:R-:W2:Y:S01]  /*11480*/  LDC.64 R4, c[0x0][0xd00] ;  /* 0x00034000ff047b82 */ /* 0x000ea20000000a00 */
[----:B0-----:R-:W-:Y:S01]  /*11490*/  ISETP.NE.U32.AND P6, PT, R8, RZ, PT ;  /* 0x000000ff0800720c */ /* 0x001fe20003fc5070 */
[----:B------:R0:W-:Y:S01]  /*114a0*/  STSM.16.M88.4 [R36], R24 ;  /* 0x0000001824007844 */ /* 0x0001e20000000200 */
[----:B------:R-:W-:-:S02]  /*114b0*/  SHF.R.U64 R181, R181, 0x3, RZ ;  /* 0x00000003b5b57819 */ /* 0x000fc400000012ff */
[----:B------:R-:W-:Y:S02]  /*114c0*/  ISETP.NE.AND.EX P6, PT, R9, RZ, PT, P6 ;  /* 0x000000ff0900720c */ /* 0x000fe40003fc5360 */
[----:B------:R-:W-:Y:S02]  /*114d0*/  LOP3.LUT R98, R173, R98, RZ, 0x3c, !PT ;  /* 0x00000062ad627212 */ /* 0x000fe400078e3cff */
[----:B------:R-:W-:Y:S02]  /*114e0*/  MOV R40, R40 ;  /* 0x0000002800287202 */ /* 0x000fe40000000f00 */
[----:B------:R-:W-:Y:S02]  /*114f0*/  F2FP.BF16.F32.PACK_AB R28, R57, R153 ;  /* 0x00000099391c723e */ /* 0x000fe400000010ff */
[----:B------:R-:W-:Y:S02]  /*11500*/  F2FP.BF16.F32.PACK_AB R30, R61, R60 ;  /* 0x0000003c3d1e723e */ /* 0x000fe400000010ff */
[----:B------:R-:W-:-:S02]  /*11510*/  LOP3.LUT R106, R179, R106, RZ, 0x3c, !PT ;  /* 0x0000006ab36a7212 */ /* 0x000fc400078e3cff */
[----:B------:R-:W-:Y:S01]  /*11520*/  MOV R44, R44 ;  /* 0x0000002c002c7202 */ /* 0x000fe20000000f00 */
[----:B------:R3:W-:Y:S01]  /*11530*/  STSM.16.M88.4 [R40], R28 ;  /* 0x0000001c28007844 */ /* 0x0007e20000000200 */
[----:B------:R-:W-:Y:S01]  /*11540*/  F2FP.BF16.F32.PACK_AB R73, R75, R74 ;  /* 0x0000004a4b49723e */ /* 0x000fe200000010ff */
[----:B------:R-:W4:Y:S01]  /*11550*/  @P6 LDC.64 R8, c[0x0][0xd08] ;  /* 0x00034200ff086b82 */ /* 0x000f220000000a00 */
[----:B------:R-:W-:Y:S01]  /*11560*/  F2FP.BF16.F32.PACK_AB R80, R81, R80 ;  /* 0x000000505150723e */ /* 0x000fe200000010ff */
[----:B------:R-:W-:Y:S01]  /*11570*/  STSM.16.M88.4 [R44], R64 ;  /* 0x000000402c007844 */ /* 0x000fe20000000200 */
[----:B------:R-:W-:Y:S02]  /*11580*/  LOP3.LUT R102, R177, R102, RZ, 0x3c, !PT ;  /* 0x00000066b1667212 */ /* 0x000fe400078e3cff */
        /* <DEDUP_REMOVED lines=15> */
[----:B------:R-:W-:Y:S01]  /*11680*/  ULDC UR5, c[0x0][0xb88] ;  /* 0x0002e20000057ab9 */ /* 0x000fe20000000800 */
[----:B------:R-:W-:Y:S01]  /*11690*/  F2FP.BF16.F32.PACK_AB R82, R85, R84 ;  /* 0x000000545552723e */ /* 0x000fe200000010ff */
[----:B------:R-:W-:Y:S01]  /*116a0*/  IMAD.MOV.U32 R0, RZ, RZ, RZ ;  /* 0x000000ffff007224 */ /* 0x000fe200078e00ff */
[----:B------:R-:W-:-:S02]  /*116b0*/  F2FP.BF16.F32.PACK_AB R89, R91, R90 ;  /* 0x0000005a5b59723e */ /* 0x000fc400000010ff */
[----:B------:R-:W-:Y:S01]  /*116c0*/  LOP3.LUT R110, R181, R110, RZ, 0x3c, !PT ;  /* 0x0000006eb56e7212 */ /* 0x000fe200078e3cff */
[----:B------:R-:W-:Y:S01]  /*116d0*/  STSM.16.M88.4 [R52], R80 ;  /* 0x0000005034007844 */ /* 0x000fe20000000200 */
[----:B------:R-:W-:Y:S02]  /*116e0*/  MOV R94, R94 ;  /* 0x0000005e005e7202 */ /* 0x000fe40000000f00 */
[----:B------:R-:W-:Y:S02]  /*116f0*/  MOV R17, R98 ;  /* 0x0000006200117202 */ /* 0x000fe40000000f00 */
[----:B------:R-:W-:Y:S02]  /*11700*/  F2FP.BF16.F32.PACK_AB R90, R93, R92 ;  /* 0x0000005c5d5a723e */ /* 0x000fe400000010ff */
[----:B------:R-:W-:Y:S02]  /*11710*/  F2FP.BF16.F32.PACK_AB R91, R42, R21 ;  /* 0x000000152a5b723e */ /* 0x000fe400000010ff */
[----:B------:R-:W-:-:S02]  /*11720*/  MOV R33, R106 ;  /* 0x0000006a00217202 */ /* 0x000fc40000000f00 */
[----:B------:R-:W-:Y:S01]  /*11730*/  F2FP.BF16.F32.PACK_AB R97, R50, R46 ;  /* 0x0000002e3261723e */ /* 0x000fe200000010ff */
[----:B------:R-:W-:Y:S01]  /*11740*/  STSM.16.M88.4 [R94], R88 ;  /* 0x000000585e007844 */ /* 0x000fe20000000200 */
[----:B------:R-:W-:Y:S02]  /*11750*/  F2FP.BF16.F32.PACK_AB R98, R101, R100 ;  /* 0x000000646562723e */ /* 0x000fe400000010ff */
[----:B------:R-:W-:Y:S02]  /*11760*/  F2FP.BF16.F32.PACK_AB R99, R58, R56 ;  /* 0x000000383a63723e */ /* 0x000fe400000010ff */
[----:B------:R-:W-:Y:S02]  /*11770*/  MOV R102, R102 ;  /* 0x0000006600667202 */ /* 0x000fe40000000f00 */
[----:B------:R-:W-:Y:S01]  /*11780*/  MOV R16, R114 ;  /* 0x0000007200107202 */ /* 0x000fe20000000f00 */
[----:B------:R-:W-:Y:S01]  /*11790*/  STSM.16.M88.4 [R17], R96 ;  /* 0x0000006011007844 */ /* 0x000fe20000000200 */
[----:B------:R-:W-:-:S02]  /*117a0*/  F2FP.BF16.F32.PACK_AB R105, R152, R86 ;  /* 0x000000569869723e */ /* 0x000fc400000010ff */
[----:B------:R-:W-:Y:S02]  /*117b0*/  F2FP.BF16.F32.PACK_AB R106, R109, R108 ;  /* 0x0000006c6d6a723e */ /* 0x000fe400000010ff */
[----:B------:R-:W-:Y:S02]  /*117c0*/  F2FP.BF16.F32.PACK_AB R107, R155, R154 ;  /* 0x0000009a9b6b723e */ /* 0x000fe400000010ff */
[----:B------:R-:W-:Y:S02]  /*117d0*/  F2FP.BF16.F32.PACK_AB R113, R157, R156 ;  /* 0x0000009c9d71723e */ /* 0x000fe400000010ff */
[----:B------:R-:W-:Y:S01]  /*117e0*/  F2FP.BF16.F32.PACK_AB R114, R117, R116 ;  /* 0x000000747572723e */ /* 0x000fe200000010ff */
[----:B------:R-:W-:Y:S01]  /*117f0*/  STSM.16.M88.4 [R102], R104 ;  /* 0x0000006866007844 */ /* 0x000fe20000000200 */
[----:B------:R-:W-:Y:S02]  /*11800*/  F2FP.BF16.F32.PACK_AB R115, R159, R158 ;  /* 0x0000009e9f73723e */ /* 0x000fe400000010ff */
[----:B------:R-:W-:-:S02]  /*11810*/  MOV R110, R110 ;  /* 0x0000006e006e7202 */ /* 0x000fc40000000f00 */
[----:B------:R-:W-:Y:S01]  /*11820*/  F2FP.BF16.F32.PACK_AB R121, R162, R161 ;  /* 0x000000a1a279723e */ /* 0x000fe200000010ff */
[----:B------:R3:W-:Y:S01]  /*11830*/  STSM.16.M88.4 [R33], R112 ;  /* 0x0000007021007844 */ /* 0x0007e20000000200 */
[----:B-1----:R-:W-:Y:S02]  /*11840*/  F2FP.BF16.F32.PACK_AB R122, R125, R124 ;  /* 0x0000007c7d7a723e */ /* 0x002fe400000010ff */
[----:B------:R-:W-:Y:S02]  /*11850*/  F2FP.BF16.F32.PACK_AB R123, R127, R126 ;  /* 0x0000007e7f7b723e */ /* 0x000fe400000010ff */
[----:B------:R-:W-:Y:S02]  /*11860*/  F2FP.BF16.F32.PACK_AB R129, R131, R130 ;  /* 0x000000828381723e */ /* 0x000fe400000010ff */
[----:B------:R-:W-:Y:S01]  /*11870*/  F2FP.BF16.F32.PACK_AB R130, R133, R132 ;  /* 0x000000848582723e */ /* 0x000fe200000010ff */
[----:B------:R-:W-:Y:S01]  /*11880*/  STSM.16.M88.4 [R110], R120 ;  /* 0x000000786e007844 */ /* 0x000fe20000000200 */
[----:B------:R-:W-:-:S02]  /*11890*/  F2FP.BF16.F32.PACK_AB R131, R135, R134 ;  /* 0x000000868783723e */ /* 0x000fc400000010ff */
[----:B------:R-:W-:Y:S02]  /*118a0*/  F2FP.BF16.F32.PACK_AB R137, R139, R138 ;  /* 0x0000008a8b89723e */ /* 0x000fe400000010ff */
[----:B------:R-:W-:Y:S01]  /*118b0*/  MOV R118, R118 ;  /* 0x0000007600767202 */ /* 0x000fe20000000f00 */
[----:B------:R-:W-:Y:S01]  /*118c0*/  STSM.16.M88.4 [R16], R128 ;  /* 0x0000008010007844 */ /* 0x000fe20000000200 */
[----:B------:R-:W-:Y:S02]  /*118d0*/  F2FP.BF16.F32.PACK_AB R138, R141, R140 ;  /* 0x0000008c8d8a723e */ /* 0x000fe400000010ff */
[----:B------:R-:W-:Y:S02]  /*118e0*/  F2FP.BF16.F32.PACK_AB R139, R143, R142 ;  /* 0x0000008e8f8b723e */ /* 0x000fe400000010ff */
[----:B------:R-:W-:Y:S02]  /*118f0*/  F2FP.BF16.F32.PACK_AB R145, R147, R146 ;  /* 0x000000929391723e */ /* 0x000fe400000010ff */
[----:B------:R-:W-:Y:S01]  /*11900*/  F2FP.BF16.F32.PACK_AB R146, R149, R148 ;  /* 0x000000949592723e */ /* 0x000fe200000010ff */
[----:B------:R-:W-:Y:S01]  /*11910*/  STSM.16.M88.4 [R118], R136 ;  /* 0x0000008876007844 */ /* 0x000fe20000000200 */
[----:B------:R-:W-:-:S02]  /*11920*/  F2FP.BF16.F32.PACK_AB R147, R151, R150 ;  /* 0x000000969793723e */ /* 0x000fc400000010ff */
[----:B--2---:R-:W-:-:S03]  /*11930*/  ISETP.NE.U32.AND P0, PT, R4, RZ, PT ;  /* 0x000000ff0400720c */ /* 0x004fc60003f05070 */
[----:B------:R1:W-:Y:S01]  /*11940*/  STSM.16.M88.4 [R32], R144 ;  /* 0x0000009020007844 */ /* 0x0003e20000000200 */
[----:B------:R-:W-:Y:S01]  /*11950*/  BAR.SYNC.DEFER_BLOCKING 0x1, 0x100 ;  /* 0x0044000000007b1d */ /* 0x000fe20000010000 */
[----:B------:R-:W-:Y:S01]  /*11960*/  ISETP.NE.AND.EX P0, PT, R5, RZ, PT, P0 ;  /* 0x000000ff0500720c */ /* 0x000fe20003f05300 */
[----:B------:R-:W-:Y:S02]  /*11970*/  IMAD.U32 R4, RZ, RZ, UR5 ;  /* 0x00000005ff047e24 */ /* 0x000fe4000f8e00ff */
[----:B----4-:R-:W-:-:S10]  /*11980*/  @P6 IMAD.WIDE R8, R192, 0x4, R8 ;  /* 0x00000004c0086825 */ /* 0x010fd400078e0208 */
[----:B------:R2:W5:Y:S01]  /*11990*/  @P0 LDG.E R0, desc[UR38][R10.64] ;  /* 0x000000260a000981 */ /* 0x000562000c1e1900 */
[----:B------:R-:W-:-:S03]  /*119a0*/  IMAD R5, R199, 0x40, R187 ;  /* 0x00000040c7057824 */ /* 0x000fc600078e02bb */
[----:B------:R2:W5:Y:S01]  /*119b0*/  @P6 LDG.E R4, desc[UR38][R8.64] ;  /* 0x0000002608046981 */ /* 0x000562000c1e1900 */
[----:B------:R-:W-:-:S03]  /*119c0*/  IMAD.WIDE R174, R5, 0x2, R174 ;  /* 0x0000000205ae7825 */ /* 0x000fc600078e02ae */
[C---:B------:R-:W-:Y:S02]  /*119d0*/  IADD3 R13, P1, R174.reuse, 0x1000, RZ ;  /* 0x00001000ae0d7810 */ /* 0x040fe40007f3e0ff */
[C---:B0-----:R-:W-:Y:S02]  /*119e0*/  IADD3 R25, P2, R174.reuse, 0x2000, RZ ;  /* 0x00002000ae197810 */ /* 0x041fe40007f5e0ff */
[C---:B---3--:R-:W-:Y:S02]  /*119f0*/  IADD3 R29, P3, R174.reuse, 0x3000, RZ ;  /* 0x00003000ae1d7810 */ /* 0x048fe40007f7e0ff */
[----:B------:R-:W-:Y:S02]  /*11a00*/  IADD3 R33, P4, R174, 0x4000, RZ ;  /* 0x00004000ae217810 */ /* 0x000fe40007f9e0ff */
[----:B------:R-:W-:Y:S02]  /*11a10*/  LOP3.LUT R12, R13, 0x380, RZ, 0xc0, !PT ;  /* 0x000003800d0c7812 */ /* 0x000fe400078ec0ff */
[----:B------:R-:W-:-:S02]  /*11a20*/  LOP3.LUT R24, R25, 0x380, RZ, 0xc0, !PT ;  /* 0x0000038019187812 */ /* 0x000fc400078ec0ff */
[----:B------:R-:W-:Y:S02]  /*11a30*/  LOP3.LUT R28, R29, 0x380, RZ, 0xc0, !PT ;  /* 0x000003801d1c7812 */ /* 0x000fe400078ec0ff */
[----:B-1----:R-:W-:Y:S02]  /*11a40*/  LOP3.LUT R32, R33, 0x380, RZ, 0xc0, !PT ;  /* 0x0000038021207812 */ /* 0x002fe400078ec0ff */
        /* <DEDUP_REMOVED lines=18> */
[----:B------:R-:W-:Y:S02]  /*11b70*/  LOP3.LUT R36, R37, 0x380, RZ, 0xc0, !PT ;  /* 0x0000038025247812 */ /* 0x000fe400078ec0ff */
[----:B------:R-:W-:-:S02]  /*11b80*/  LOP3.LUT R40, R41, 0x380, RZ, 0xc0, !PT ;  /* 0x0000038029287812 */ /* 0x000fc400078ec0ff */
[----:B------:R-:W-:Y:S02]  /*11b90*/  LOP3.LUT R44, R45, 0x380, RZ, 0xc0, !PT ;  /* 0x000003802d2c7812 */ /* 0x000fe400078ec0ff */
[----:B------:R-:W-:Y:S02]  /*11ba0*/  LOP3.LUT R48, R49, 0x380, RZ, 0xc0, !PT ;  /* 0x0000038031307812 */ /* 0x000fe400078ec0ff */
[----:B------:R-:W-:Y:S02]  /*11bb0*/  LOP3.LUT R52, R53, 0x380, RZ, 0xc0, !PT ;  /* 0x0000038035347812 */ /* 0x000fe400078ec0ff */
[----:B------:R-:W-:Y:S02]  /*11bc0*/  IADD3 R57, P5, R174, 0xa000, RZ ;  /* 0x0000a000ae397810 */ /* 0x000fe40007fbe0ff */
[----:B------:R-:W-:Y:S02]  /*11bd0*/  SHF.R.U64 R36, R36, 0x3, RZ ;  /* 0x0000000324247819 */ /* 0x000fe400000012ff */
[----:B------:R-:W-:-:S02]  /*11be0*/  SHF.R.U64 R40, R40, 0x3, RZ ;  /* 0x0000000328287819 */ /* 0x000fc400000012ff */
[----:B------:R-:W-:Y:S02]  /*11bf0*/  SHF.R.U64 R44, R44, 0x3, RZ ;  /* 0x000000032c2c7819 */ /* 0x000fe400000012ff */
[----:B------:R-:W-:Y:S02]  /*11c00*/  SHF.R.U64 R48, R48, 0x3, RZ ;  /* 0x0000000330307819 */ /* 0x000fe400000012ff */
[----:B------:R-:W-:Y:S02]  /*11c10*/  SHF.R.U64 R52, R52, 0x3, RZ ;  /* 0x0000000334347819 */ /* 0x000fe400000012ff */
[----:B------:R-:W-:Y:S02]  /*11c20*/  LOP3.LUT R56, R57, 0x380, RZ, 0xc0, !PT ;  /* 0x0000038039387812 */ /* 0x000fe400078ec0ff */
[----:B------:R-:W-:Y:S02]  /*11c30*/  LOP3.LUT R36, R36, R37, RZ, 0x3c, !PT ;  /* 0x0000002524247212 */ /* 0x000fe400078e3cff */
[----:B------:R-:W-:-:S02]  /*11c40*/  LOP3.LUT R40, R40, R41, RZ, 0x3c, !PT ;  /* 0x0000002928287212 */ /* 0x000fc400078e3cff */
[----:B------:R-:W-:Y:S02]  /*11c50*/  LOP3.LUT R44, R44, R45, RZ, 0x3c, !PT ;  /* 0x0000002d2c2c7212 */ /* 0x000fe400078e3cff */
[----:B------:R-:W-:Y:S02]  /*11c60*/  LOP3.LUT R48, R48, R49, RZ, 0x3c, !PT ;  /* 0x0000003130307212 */ /* 0x000fe400078e3cff */
[----:B------:R-:W-:Y:S02]  /*11c70*/  LOP3.LUT R52, R52, R53, RZ, 0x3c, !PT ;  /* 0x0000003534347212 */ /* 0x000fe400078e3cff */
[----:B------:R-:W-:Y:S01]  /*11c80*/  SHF.R.U64 R56, R56, 0x3, RZ ;  /* 0x0000000338387819 */ /* 0x000fe200000012ff */
[----:B--2---:R-:W-:Y:S06]  /*11c90*/  @P6 BRA `(.L_x_6432) ;  /* 0x0000000000106947 */ /* 0x004fec0003800000 */
[----:B------:R-:W-:Y:S05]  /*11ca0*/  @!P0 BRA `(.L_x_6432) ;  /* 0x00000000000c8947 */ /* 0x000fea0003800000 */
[----:B------:R-:W2:Y:S04]  /*11cb0*/  LDG.E R5, desc[UR38][R10.64] ;  /* 0x000000260a057981 */ /* 0x000ea8000c1e1900 */
[----:B-----5:R-:W2:Y:S02]  /*11cc0*/  LDG.E R4, desc[UR38][R10.64+0x4] ;  /* 0x000004260a047981 */ /* 0x020ea4000c1e1900 */
[----:B--2---:R-:W-:-:S07]  /*11cd0*/  IMAD.IADD R4, R4, 0x1, -R5 ;  /* 0x0000000104047824 */ /* 0x004fce00078e0a05 */
.L_x_6432:
        /* <DEDUP_REMOVED lines=27> */
[----:B------:R-:W-:Y:S02]  /*11e90*/  LOP3.LUT R174, R5, R174, RZ, 0x3c, !PT ;  /* 0x000000ae05ae7212 */ /* 0x000fe400078e3cff */
        /* <DEDUP_REMOVED lines=17> */
[----:B------:R-:W-:Y:S01]  /*11fb0*/  ULDC.64 UR6, c[0x0][0xc90] ;  /* 0x0003240000067ab9 */ /* 0x000fe20000000a00 */
[----:B------:R-:W-:Y:S02]  /*11fc0*/  VIADD R16, R189, UR40 ;  /* 0x00000028bd107c36 */ /* 0x000fe40008000000 */
[----:B------:R-:W-:Y:S02]  /*11fd0*/  IMAD R10, R80, UR6, RZ ;  /* 0x00000006500a7c24 */ /* 0x000fe4000f8e02ff */
[----:B------:R-:W-:Y:S02]  /*11fe0*/  IMAD.MOV.U32 R8, RZ, RZ, R0 ;  /* 0x000000ffff087224 */ /* 0x000fe400078e0000 */
[----:B------:R-:W-:Y:S02]  /*11ff0*/  IMAD R11, R191, UR7, R10 ;  /* 0x00000007bf0b7c24 */ /* 0x000fe4000f8e020a */
[----:B------:R-:W-:-:S02]  /*12000*/  IMAD.MOV.U32 R9, RZ, RZ, R21 ;  /* 0x000000ffff097224 */ /* 0x000fc400078e0015 */
[----:B------:R-:W-:Y:S02]  /*12010*/  VIADD R27, R19, UR40 ;  /* 0x00000028131b7c36 */ /* 0x000fe40008000000 */
[----:B------:R-:W-:Y:S01]  /*12020*/  IMAD.WIDE.U32 R8, R191, UR6, R8 ;  /* 0x00000006bf087c25 */ /* 0x000fe2000f8e0008 */
[----:B------:R-:W-:-:S03]  /*12030*/  ULDC.64 UR6, c[0x0][0xc98] ;  /* 0x0003260000067ab9 */ /* 0x000fc60000000a00 */
        /* <DEDUP_REMOVED lines=36> */
.L_x_6433:
[----:B------:R-:W1:Y:S01]  /*12280*/  LDC R83, c[0x0][0xce8] ;  /* 0x00033a00ff537b82 */ /* 0x000e620000000800 */
[----:B------:R-:W-:Y:S01]  /*12290*/  ULDC.64 UR6, c[0x0][0xba0] ;  /* 0x0002e80000067ab9 */ /* 0x000fe20000000a00 */
[----:B------:R-:W-:Y:S01]  /*122a0*/  ULDC UR8, c[0x0][0xbc8] ;  /* 0x0002f20000087ab9 */ /* 0x000fe20000000800 */
[----:B0-----:R-:W-:Y:S01]  /*122b0*/  IMAD R3, R21, UR6, RZ ;  /* 0x0000000615037c24 */ /* 0x001fe2000f8e02ff */
[----:B------:R-:W-:Y:S01]  /*122c0*/  ISETP.GE.AND P0, PT, R197, UR8, PT ;  /* 0x00000008c5007c0c */ /* 0x000fe2000bf06270 */
[----:B------:R0:W5:Y:S02]  /*122d0*/  LD.E.128 R8, desc[UR38][R174.64] ;  /* 0x00000026ae087980 */ /* 0x000164000c101d00 */
[C---:B------:R-:W-:Y:S01]  /*122e0*/  IMAD R5, R0.reuse, UR7, R3 ;  /* 0x0000000700057c24 */ /* 0x040fe2000f8e0203 */
[----:B------:R-:W-:Y:S01]  /*122f0*/  SEL R3, RZ, 0xffffffff, P0 ;  /* 0xffffffffff037807 */ /* 0x000fe20000000000 */
[----:B------:R-:W5:Y:S01]  /*12300*/  LD.E.128 R12, desc[UR38][R12.64] ;  /* 0x000000260c0c7980 */ /* 0x000f62000c101d00 */
[----:B------:R-:W-:Y:S01]  /*12310*/  ISETP.GE.AND P1, PT, R187, UR8, PT ;  /* 0x00000008bb007c0c */ /* 0x000fe2000bf26270 */
[----:B------:R-:W-:-:S02]  /*12320*/  IMAD.WIDE.U32 R16, R0, UR6, RZ ;  /* 0x0000000600107c25 */ /* 0x000fc4000f8e00ff */
[----:B------:R-:W5:Y:S04]  /*12330*/  LD.E.128 R24, desc[UR38][R24.64] ;  /* 0x0000002618187980 */ /* 0x000f68000c101d00 */
[----:B------:R-:W5:Y:S04]  /*12340*/  LD.E.128 R28, desc[UR38][R28.64] ;  /* 0x000000261c1c7980 */ /* 0x000f68000c101d00 */
[----:B------:R-:W5:Y:S01]  /*12350*/  LD.E.128 R32, desc[UR38][R32.64] ;  /* 0x0000002620207980 */ /* 0x000f62000c101d00 */
[----:B-1----:R-:W-:Y:S01]  /*12360*/  ISETP.NE.AND P2, PT, R83, 0x1, PT ;  /* 0x000000015300780c */ /* 0x002fe20003f45270 */
[----:B------:R-:W-:Y:S01]  /*12370*/  IMAD.SHL.U32 R3, R3, 0x2, RZ ;  /* 0x0000000203037824 */ /* 0x000fe200078e00ff */
[----:B------:R-:W-:Y:S01]  /*12380*/  SEL R0, RZ, 0x1, P1 ;  /* 0x00000001ff007807 */ /* 0x000fe20000800000 */
[----:B------:R-:W-:Y:S01]  /*12390*/  ULDC.64 UR6, c[0x0][0xbe8] ;  /* 0x0002fa0000067ab9 */ /* 0x000fe20000000a00 */
[----:B------:R-:W-:Y:S01]  /*123a0*/  ISETP.GE.AND P1, PT, R196, UR8, PT ;  /* 0x00000008c4007c0c */ /* 0x000fe2000bf26270 */
[----:B------:R-:W5:Y:S01]  /*123b0*/  LD.E.128 R36, desc[UR38][R36.64] ;  /* 0x0000002624247980 */ /* 0x000f62000c101d00 */
[----:B------:R-:W-:-:S02]  /*123c0*/  LOP3.LUT R0, R3, 0x2, R0, 0xe2, !PT ;  /* 0x0000000203007812 */ /* 0x000fc400078ee200 */
[----:B------:R-:W-:Y:S01]  /*123d0*/  SEL R3, RZ, 0xffffffff, P1 ;  /* 0xffffffffff037807 */ /* 0x000fe20000800000 */
[----:B------:R-:W5:Y:S04]  /*123e0*/  LD.E.128 R40, desc[UR38][R40.64] ;  /* 0x0000002628287980 */ /* 0x000f68000c101d00 */
[----:B------:R-:W1:Y:S01]  /*123f0*/  @P2 LDC R85, c[0x0][0xcec] ;  /* 0x00033b00ff552b82 */ /* 0x000e620000000800 */
[----:B------:R-:W-:Y:S01]  /*12400*/  ISETP.GE.AND P0, PT, R195, UR8, PT ;  /* 0x00000008c3007c0c */ /* 0x000fe2000bf06270 */
[----:B------:R-:W-:Y:S01]  /*12410*/  IMAD.IADD R17, R17, 0x1, R5 ;  /* 0x0000000111117824 */ /* 0x000fe200078e0205 */
[----:B------:R-:W5:Y:S04]  /*12420*/  LD.E.128 R44, desc[UR38][R44.64] ;  /* 0x000000262c2c7980 */ /* 0x000f68000c101d00 */
[----:B------:R-:W5:Y:S01]  /*12430*/  LD.E.128 R48, desc[UR38][R48.64] ;  /* 0x0000002630307980 */ /* 0x000f62000c101d00 */
[----:B------:R-:W2:Y:S01]  /*12440*/  @P2 LDC R87, c[0x0][0xcf0] ;  /* 0x00033c00ff572b82 */ /* 0x000ea20000000800 */
[----:B------:R-:W-:Y:S01]  /*12450*/  IMAD.SHL.U32 R3, R3, 0x4, RZ ;  /* 0x0000000403037824 */ /* 0x000fe200078e00ff */
[----:B------:R-:W-:Y:S01]  /*12460*/  SEL R5, RZ, 0xffffffff, P0 ;  /* 0xffffffffff057807 */ /* 0x000fe20000000000 */
[----:B------:R-:W-:Y:S01]  /*12470*/  IMAD R20, R80, UR6, RZ ;  /* 0x0000000650147c24 */ /* 0x000fe2000f8e02ff */
[----:B------:R-:W5:Y:S02]  /*12480*/  LD.E.128 R52, desc[UR38][R52.64] ;  /* 0x0000002634347980 */ /* 0x000f64000c101d00 */
[----:B------:R-:W-:Y:S01]  /*12490*/  LOP3.LUT R3, R3, 0x4, R0, 0xe2, !PT ;  /* 0x0000000403037812 */ /* 0x000fe200078ee200 */
[----:B------:R-:W-:Y:S01]  /*124a0*/  IMAD R21, R191, UR7, R20 ;  /* 0x00000007bf157c24 */ /* 0x000fe2000f8e0214 */
[----:B------:R-:W5:Y:S01]  /*124b0*/  LD.E.128 R56, desc[UR38][R56.64] ;  /* 0x0000002638387980 */ /* 0x000f62000c101d00 */
[----:B------:R-:W-:-:S02]  /*124c0*/  IMAD.SHL.U32 R20, R5, 0x8, RZ ;  /* 0x0000000805147824 */ /* 0x000fc400078e00ff */
[----:B------:R-:W-:Y:S01]  /*124d0*/  IMAD R0, R198, 0x20, R199 ;  /* 0x00000020c6007824 */ /* 0x000fe200078e02c7 */
[----:B------:R-:W-:Y:S01]  /*124e0*/  ISETP.GE.AND P0, PT, R194, UR8, PT ;  /* 0x00000008c2007c0c */ /* 0x000fe2000bf06270 */
[----:B------:R-:W-:Y:S01]  /*124f0*/  IMAD.WIDE.U32 R16, R191, UR6, R16 ;  /* 0x00000006bf107c25 */ /* 0x000fe2000f8e0010 */
[----:B------:R-:W-:Y:S01]  /*12500*/  LOP3.LUT R5, R20, 0x8, R3, 0xe2, !PT ;  /* 0x0000000814057812 */ /* 0x000fe200078ee203 */
[----:B------:R-:W-:Y:S01]  /*12510*/  ULDC.64 UR6, c[0x0][0xbf0] ;  /* 0x0002fc0000067ab9 */ /* 0x000fe20000000a00 */
[----:B------:R-:W5:Y:S01]  /*12520*/  LD.E.128 R60, desc[UR38][R60.64] ;  /* 0x000000263c3c7980 */ /* 0x000f62000c101d00 */
[----:B------:R-:W-:Y:S01]  /*12530*/  VIADD R84, R0, UR40 ;  /* 0x0000002800547c36 */ /* 0x000fe20008000000 */
[----:B------:R-:W-:Y:S01]  /*12540*/  SEL R20, RZ, 0xffffffff, P0 ;  /* 0xffffffffff147807 */ /* 0x000fe20000000000 */
[----:B------:R-:W-:Y:S01]  /*12550*/  IMAD.IADD R17, R17, 0x1, R21 ;  /* 0x0000000111117824 */ /* 0x000fe200078e0215 */
[----:B------:R-:W5:Y:S01]  /*12560*/  LD.E.128 R64, desc[UR38][R64.64] ;  /* 0x0000002640407980 */ /* 0x000f62000c101d00 */
[----:B-1----:R-:W-:-:S03]  /*12570*/  @P2 IMAD.HI.U32 R0, R84, R85, RZ ;  /* 0x0000005554002227 */ /* 0x002fc600078e00ff */
[----:B------:R-:W5:Y:S01]  /*12580*/  LD.E.128 R68, desc[UR38][R68.64] ;  /* 0x0000002644447980 */ /* 0x000f62000c101d00 */
[----:B------:R-:W-:Y:S02]  /*12590*/  IMAD R21, R82, UR6, RZ ;  /* 0x0000000652157c24 */ /* 0x000fe4000f8e02ff */
[----:B------:R-:W-:Y:S01]  /*125a0*/  IMAD.SHL.U32 R20, R20, 0x10, RZ ;  /* 0x0000001014147824 */ /* 0x000fe200078e00ff */
[----:B------:R-:W5:Y:S01]  /*125b0*/  LD.E.128 R72, desc[UR38][R72.64] ;  /* 0x0000002648487980 */ /* 0x000f62000c101d00 */
[----:B------:R-:W-:Y:S01]  /*125c0*/  IMAD.MOV.U32 R3, RZ, RZ, R84 ;  /* 0x000000ffff037224 */ /* 0x000fe200078e0054 */
[----:B--2---:R-:W-:Y:S01]  /*125d0*/  @P2 SHF.R.U32.HI R3, RZ, R87, R0 ;  /* 0x00000057ff032219 */ /* 0x004fe20000011600 */
[C---:B------:R-:W-:Y:S01]  /*125e0*/  IMAD R21, R81.reuse, UR7, R21 ;  /* 0x0000000751157c24 */ /* 0x040fe2000f8e0215 */
[----:B------:R-:W5:Y:S01]  /*125f0*/  LD.E.128 R76, desc[UR38][R76.64] ;  /* 0x000000264c4c7980 */ /* 0x000f62000c101d00 */
[----:B------:R-:W-:Y:S01]  /*12600*/  IMAD.WIDE.U32 R16, R81, UR6, R16 ;  /* 0x0000000651107c25 */ /* 0x000fe2000f8e0010 */
[----:B------:R-:W-:Y:S01]  /*12610*/  LOP3.LUT R0, R20, 0x10, R5, 0xe2, !PT ;  /* 0x0000001014007812 */ /* 0x000fe200078ee205 */
[----:B------:R-:W-:Y:S01]  /*12620*/  ULDC.64 UR6, c[0x0][0xbe0] ;  /* 0x0002f80000067ab9 */ /* 0x000fe20000000a00 */
[----:B------:R-:W-:Y:S01]  /*12630*/  SHF.R.S32.HI R5, RZ, 0x1f, R3 ;  /* 0x0000001fff057819 */ /* 0x000fe20000011403 */
[----:B------:R-:W-:Y:S01]  /*12640*/  IMAD.IADD R17, R17, 0x1, R21 ;  /* 0x0000000111117824 */ /* 0x000fe200078e0215 */
[----:B------:R-:W-:Y:S01]  /*12650*/  ISETP.GE.AND P0, PT, R193, UR8, PT ;  /* 0x00000008c1007c0c */ /* 0x000fe2000bf06270 */
[----:B------:R-:W-:Y:S01]  /*12660*/  IMAD.MOV R21, RZ, RZ, -R3 ;  /* 0x000000ffff157224 */ /* 0x000fe200078e0a03 */
[----:B------:R-:W-:Y:S01]  /*12670*/  @!PT LDS RZ, [RZ] ;  /* 0x00000000fffff984 */ /* 0x000fe20000000800 */
[----:B------:R-:W-:Y:S01]  /*12680*/  @!PT LDS RZ, [RZ] ;  /* 0x00000000fffff984 */ /* 0x000fe20000000800 */
[----:B------:R-:W-:Y:S01]  /*12690*/  @!PT LDS RZ, [RZ] ;  /* 0x00000000fffff984 */ /* 0x000fe20000000800 */
[----:B------:R-:W-:Y:S01]  /*126a0*/  @!PT LDS RZ, [RZ] ;  /* 0x00000000fffff984 */ /* 0x000fe20000000800 */
[----:B------:R1:W-:Y:S06]  /*126b0*/  MEMBAR.ALL.CTA ;  /* 0x0000000000007992 */ /* 0x0003ec0000008000 */
[----:B-1----:R-:W1:Y:S01]  /*126c0*/  FENCE.VIEW.ASYNC.S ;  /* 0x00000000000073c6 */ /* 0x002e620000000000 */
[----:B------:R-:W-:Y:S01]  /*126d0*/  IMAD R80, R5, UR6, RZ ;  /* 0x0000000605507c24 */ /* 0x000fe2000f8e02ff */
[----:B------:R-:W-:Y:S01]  /*126e0*/  SEL R20, RZ, 0xffffffff, P0 ;  /* 0xffffffffff147807 */ /* 0x000fe20000000000 */
[----:B------:R-:W-:Y:S01]  /*126f0*/  IMAD R5, R83, R21, R84 ;  /* 0x0000001553057224 */ /* 0x000fe200078e0254 */
[----:B------:R-:W-:Y:S01]  /*12700*/  ISETP.GE.AND P0, PT, R203, UR8, PT ;  /* 0x00000008cb007c0c */ /* 0x000fe2000bf06270 */
[C---:B------:R-:W-:Y:S01]  /*12710*/  IMAD R21, R3.reuse, UR7, R80 ;  /* 0x0000000703157c24 */ /* 0x040fe2000f8e0250 */
[----:B------:R-:W-:Y:S01]  /*12720*/  UIADD3 UR5, UR37, 0x38820, URZ ;  /* 0x0003882025057890 */ /* 0x000fe2000fffe03f */
[----:B------:R-:W-:Y:S01]  /*12730*/  IMAD.SHL.U32 R81, R20, 0x20, RZ ;  /* 0x0000002014517824 */ /* 0x000fe200078e00ff */
[----:B------:R-:W-:Y:S01]  /*12740*/  SHF.R.S32.HI R20, RZ, 0x1f, R5 ;  /* 0x0000001fff147819 */ /* 0x000fe20000011405 */
[----:B------:R-:W-:Y:S01]  /*12750*/  IMAD.WIDE.U32 R16, R3, UR6, R16 ;  /* 0x0000000603107c25 */ /* 0x000fe2000f8e0010 */
[----:B------:R-:W-:Y:S01]  /*12760*/  ULDC.64 UR6, c[0x0][0xbd8] ;  /* 0x0002f60000067ab9 */ /* 0x000fe20000000a00 */
[----:B------:R-:W-:Y:S01]  /*12770*/  SEL R3, RZ, 0x40, P0 ;  /* 0x00000040ff037807 */ /* 0x000fe20000000000 */
[----:B------:R-:W-:Y:S01]  /*12780*/  UPRMT UR5, URZ, 0x654, UR5 ;  /* 0x000006543f057896 */ /* 0x000fe20008000005 */
[----:B------:R-:W-:Y:S01]  /*12790*/  IMAD R20, R20, UR6, RZ ;  /* 0x0000000614147c24 */ /* 0x000fe2000f8e02ff */
[----:B------:R-:W-:Y:S01]  /*127a0*/  LOP3.LUT R0, R81, 0x20, R0, 0xe2, !PT ;  /* 0x0000002051007812 */ /* 0x000fe200078ee200 */
[----:B------:R-:W-:Y:S01]  /*127b0*/  IMAD.IADD R17, R17, 0x1, R21 ;  /* 0x0000000111117824 */ /* 0x000fe200078e0215 */
[----:B------:R-:W-:Y:S01]  /*127c0*/  ISETP.GE.AND P0, PT, R202, UR8, PT ;  /* 0x00000008ca007c0c */ /* 0x000fe2000bf06270 */
[----:B------:R-:W-:Y:S01]  /*127d0*/  IMAD R87, R4, R83, RZ ;  /* 0x0000005304577224 */ /* 0x000fe200078e02ff */
[----:B------:R-:W-:Y:S01]  /*127e0*/  LOP3.LUT R0, R0, R3, RZ, 0xfc, !PT ;  /* 0x0000000300007212 */ /* 0x000fe200078efcff */
[----:B------:R-:W-:Y:S01]  /*127f0*/  VIADD R86, R199, UR40 ;  /* 0x00000028c7567c36 */ /* 0x000fe20008000000 */
[----:B------:R-:W-:Y:S01]  /*12800*/  SEL R3, RZ, 0x80, P0 ;  /* 0x00000080ff037807 */ /* 0x000fe20000000000 */
[C---:B------:R-:W-:Y:S01]  /*12810*/  IMAD R21, R5.reuse, UR7, R20 ;  /* 0x0000000705157c24 */ /* 0x040fe2000f8e0214 */
[----:B------:R-:W-:Y:S01]  /*12820*/  BSSY B1, `(.L_x_6434) ;  /* 0x000002b000017945 */ /* 0x000fe20003800000 */
        /* <DEDUP_REMOVED lines=42> */
.L_x_6435:
[----:B------:R-:W-:Y:S05]  /*12ad0*/  BSYNC B1 ;  /* 0x0000000000017941 */ /* 0x000fea0003800000 */
.L_x_6434:
[----:B---3--:R-:W-:Y:S01]  /*12ae0*/  VIADD R4, R86, 0x20 ;  /* 0x0000002056047836 */ /* 0x008fe20000000000 */
[----:B-----5:R3:W4:Y:S04]  /*12af0*/  SHFL.IDX PT, R9, R85, 0x1, 0x181f ;  /* 0x00381f0055097f89 */ /* 0x02072800000e0000 */
        /* <DEDUP_REMOVED lines=36> */
.L_x_6431:
[----:B------:R-:W0:Y:S08]  /*12d40*/  LDC.64 R8, c[0x0][0xd00] ;  /* 0x00034000ff087b82 */ /* 0x000e300000000a00 */
[----:B------:R-:W1:Y:S01]  /*12d50*/  LDC.64 R4, c[0x0][0xd00] ;  /* 0x00034000ff047b82 */ /* 0x000e620000000a00 */
[----:B------:R-:W-:Y:S01]  /*12d60*/  ULDC UR5, c[0x0][0xb88] ;  /* 0x0002e20000057ab9 */ /* 0x000fe20000000800 */
[----:B------:R-:W-:-:S06]  /*12d70*/  IMAD.MOV.U32 R3, RZ, RZ, RZ ;  /* 0x000000ffff037224 */ /* 0x000fcc00078e00ff */
[----:B------:R-:W2:Y:S01]  /*12d80*/  LDC R21, c[0x0][0xce8] ;  /* 0x00033a00ff157b82 */ /* 0x000ea20000000800 */
[----:B0-----:R-:W-:-:S04]  /*12d90*/  ISETP.NE.U32.AND P0, PT, R8, RZ, PT ;  /* 0x000000ff0800720c */ /* 0x001fc80003f05070 */
[----:B------:R-:W-:-:S03]  /*12da0*/  ISETP.NE.AND.EX P0, PT, R9, RZ, PT, P0 ;  /* 0x000000ff0900720c */ /* 0x000fc60003f05300 */
[----:B------:R-:W0:Y:S01]  /*12db0*/  LDC.64 R8, c[0x0][0xd08] ;  /* 0x00034200ff087b82 */ /* 0x000e220000000a00 */
[----:B-1----:R-:W-:-:S04]  /*12dc0*/  IMAD.WIDE R4, R192, 0x4, R4 ;  /* 0x00000004c0047825 */ /* 0x002fc800078e0204 */
[----:B------:R-:W-:-:S05]  /*12dd0*/  IMAD.U32 R0, RZ, RZ, UR5 ;  /* 0x00000005ff007e24 */ /* 0x000fca000f8e00ff */
[----:B------:R1:W5:Y:S01]  /*12de0*/  @P0 LDG.E R3, desc[UR38][R4.64] ;  /* 0x0000002604030981 */ /* 0x000362000c1e1900 */
[----:B0-----:R-:W-:-:S04]  /*12df0*/  ISETP.NE.U32.AND P1, PT, R8, RZ, PT ;  /* 0x000000ff0800720c */ /* 0x001fc80003f25070 */
[----:B------:R-:W-:-:S13]  /*12e00*/  ISETP.NE.AND.EX P1, PT, R9, RZ, PT, P1 ;  /* 0x000000ff0900720c */ /* 0x000fda0003f25310 */
[----:B------:R-:W0:Y:S02]  /*12e10*/  @P1 LDC.64 R8, c[0x0][0xd08] ;  /* 0x00034200ff081b82 */ /* 0x000e240000000a00 */
[----:B0-----:R-:W-:-:S05]  /*12e20*/  @P1 IMAD.WIDE R8, R192, 0x4, R8 ;  /* 0x00000004c0081825 */ /* 0x001fca00078e0208 */
[----:B------:R1:W5:Y:S01]  /*12e30*/  @P1 LDG.E R0, desc[UR38][R8.64] ;  /* 0x0000002608001981 */ /* 0x000362000c1e1900 */
[----:B------:R-:W-:Y:S02]  /*12e40*/  ISETP.GE.AND P2, PT, R205, 0x40, PT ;  /* 0x00000040cd00780c */ /* 0x000fe40003f46270 */
[----:B------:R-:W-:Y:S01]  /*12e50*/  SHF.R.S32.HI R10, RZ, 0x1f, R192 ;  /* 0x0000001fff0a7819 */ /* 0x000fe200000114c0 */
[----:B--2---:R-:W-:Y:S10]  /*12e60*/  @P1 BRA `(.L_x_6437) ;  /* 0x0000000000101947 */ /* 0x004ff40003800000 */
[----:B------:R-:W-:Y:S05]  /*12e70*/  @!P0 BRA `(.L_x_6437) ;  /* 0x00000000000c8947 */ /* 0x000fea0003800000 */
[----:B-1----:R-:W2:Y:S04]  /*12e80*/  LDG.E R9, desc[UR38][R4.64] ;  /* 0x0000002604097981 */ /* 0x002ea8000c1e1900 */
[----:B-----5:R-:W2:Y:S02]  /*12e90*/  LDG.E R0, desc[UR38][R4.64+0x4] ;  /* 0x0000042604007981 */ /* 0x020ea4000c1e1900 */
[----:B--2---:R-:W-:-:S07]  /*12ea0*/  IMAD.IADD R0, R0, 0x1, -R9 ;  /* 0x0000000100007824 */ /* 0x004fce00078e0a09 */
.L_x_6437:
[----:B------:R-:W-:Y:S01]  /*12eb0*/  BSSY B1, `(.L_x_6438) ;  /* 0x000002e000017945 */ /* 0x000fe20003800000 */
[----:B------:R-:W-:Y:S02]  /*12ec0*/  SHF.R.S32.HI R14, RZ, 0x1f, R191 ;  /* 0x0000001fff0e7819 */ /* 0x000fe400000114bf */
[----:B------:R-:W-:Y:S02]  /*12ed0*/  SEL R15, R192, RZ, !P0 ;  /* 0x000000ffc00f7207 */ /* 0x000fe40004000000 */
[----:B------:R-:W-:Y:S02]  /*12ee0*/  SEL R16, R10, RZ, !P0 ;  /* 0x000000ff0a107207 */ /* 0x000fe40004000000 */
[----:B-----5:R-:W-:Y:S01]  /*12ef0*/  SHF.R.S32.HI R12, RZ, 0x1f, R3 ;  /* 0x0000001fff0c7819 */ /* 0x020fe20000011403 */
[----:B------:R-:W-:Y:S06]  /*12f00*/  @P2 BRA `(.L_x_6439) ;  /* 0x0000000000a02947 */ /* 0x000fec0003800000 */
[----:B------:R-:W0:Y:S01]  /*12f10*/  S2R R13, SR_TID.X ;  /* 0x00000000000d7919 */ /* 0x000e220000002100 */
[----:B------:R-:W2:Y:S01]  /*12f20*/  LDC R20, c[0x0][0xce8] ;  /* 0x00033a00ff147b82 */ /* 0x000ea20000000800 */
[----:B-1----:R-:W-:Y:S02]  /*12f30*/  IMAD.U32 R8, RZ, RZ, UR40 ;  /* 0x00000028ff087e24 */ /* 0x002fe4000f8e00ff */
[----:B--2---:R-:W-:-:S03]  /*12f40*/  IMAD R4, R0, R20, RZ ;  /* 0x0000001400047224 */ /* 0x004fc600078e02ff */
        /* <DEDUP_REMOVED lines=36> */
.L_x_6439:
[----:B------:R-:W-:Y:S05]  /*13190*/  BSYNC B1 ;  /* 0x0000000000017941 */ /* 0x000fea0003800000 */
.L_x_6438:
[----:B------:R-:W-:Y:S01]  /*131a0*/  ISETP.NE.AND P0, PT, R21, 0x1, PT ;  /* 0x000000011500780c */ /* 0x000fe20003f05270 */
[----:B------:R-:W-:Y:S01]  /*131b0*/  ULDC.64 UR6, c[0x0][0xba0] ;  /* 0x0002e80000067ab9 */ /* 0x000fe20000000a00 */
[----:B------:R-:W-:Y:S01]  /*131c0*/  ULDC UR5, c[0x0][0xbc8] ;  /* 0x0002f20000057ab9 */ /* 0x000fe20000000800 */
[----:B01----:R-:W-:Y:S01]  /*131d0*/  IMAD R8, R12, UR6, RZ ;  /* 0x000000060c087c24 */ /* 0x003fe2000f8e02ff */
[----:B------:R-:W-:Y:S01]  /*131e0*/  ISETP.GE.AND P1, PT, R197, UR5, PT ;  /* 0x00000005c5007c0c */ /* 0x000fe2000bf26270 */
[----:B------:R-:W-:Y:S01]  /*131f0*/  IMAD.WIDE.U32 R4, R3, UR6, RZ ;  /* 0x0000000603047c25 */ /* 0x000fe2000f8e00ff */
[----:B------:R-:W-:Y:S01]  /*13200*/  ISETP.GE.AND P2, PT, R187, UR5, PT ;  /* 0x00000005bb007c0c */ /* 0x000fe2000bf46270 */
[----:B------:R-:W-:Y:S01]  /*13210*/  BSSY B1, `(.L_x_6440) ;  /* 0x0000064000017945 */ /* 0x000fe20003800000 */
[----:B------:R-:W-:Y:S01]  /*13220*/  SEL R9, RZ, 0xffffffff, P1 ;  /* 0xffffffffff097807 */ /* 0x000fe20000800000 */
[----:B------:R-:W-:Y:S01]  /*13230*/  IMAD R3, R3, UR7, R8 ;  /* 0x0000000703037c24 */ /* 0x000fe2000f8e0208 */
[----:B------:R-:W-:Y:S01]  /*13240*/  ULDC.64 UR6, c[0x0][0xbe8] ;  /* 0x0002fa0000067ab9 */ /* 0x000fe20000000a00 */
[----:B------:R-:W-:Y:S01]  /*13250*/  ISETP.GE.AND P1, PT, R196, UR5, PT ;  /* 0x00000005c4007c0c */ /* 0x000fe2000bf26270 */
[----:B------:R-:W-:Y:S01]  /*13260*/  IMAD R8, R14, UR6, RZ ;  /* 0x000000060e087c24 */ /* 0x000fe2000f8e02ff */
[----:B------:R-:W0:Y:S01]  /*13270*/  @P0 LDC R11, c[0x0][0xcec] ;  /* 0x00033b00ff0b0b82 */ /* 0x000e220000000800 */
[----:B------:R-:W-:-:S02]  /*13280*/  IMAD.IADD R5, R5, 0x1, R3 ;  /* 0x0000000105057824 */ /* 0x000fc400078e0203 */
[----:B------:R-:W-:Y:S01]  /*13290*/  IMAD R3, R191, UR7, R8 ;  /* 0x00000007bf037c24 */ /* 0x000fe2000f8e0208 */
[----:B------:R-:W-:Y:S01]  /*132a0*/  SEL R8, RZ, 0x1, P2 ;  /* 0x00000001ff087807 */ /* 0x000fe20001000000 */
[----:B------:R-:W-:Y:S01]  /*132b0*/  IMAD.SHL.U32 R9, R9, 0x2, RZ ;  /* 0x0000000209097824 */ /* 0x000fe200078e00ff */
[----:B------:R-:W-:Y:S01]  /*132c0*/  ISETP.GE.AND P2, PT, R202, UR5, PT ;  /* 0x00000005ca007c0c */ /* 0x000fe2000bf46270 */
[----:B------:R-:W-:Y:S01]  /*132d0*/  IMAD.WIDE.U32 R4, R191, UR6, R4 ;  /* 0x00000006bf047c25 */ /* 0x000fe2000f8e0004 */
[----:B------:R-:W1:Y:S01]  /*132e0*/  @P0 LDC R13, c[0x0][0xcf0] ;  /* 0x00033c00ff0d0b82 */ /* 0x000e620000000800 */
[----:B------:R-:W-:Y:S01]  /*132f0*/  ULDC.64 UR6, c[0x0][0xbf0] ;  /* 0x0002fc0000067ab9 */ /* 0x000fe20000000a00 */
[----:B------:R-:W-:Y:S01]  /*13300*/  LOP3.LUT R12, R9, 0x2, R8, 0xe2, !PT ;  /* 0x00000002090c7812 */ /* 0x000fe200078ee208 */
[----:B------:R-:W-:Y:S01]  /*13310*/  IMAD R8, R198, 0x20, R199 ;  /* 0x00000020c6087824 */ /* 0x000fe200078e02c7 */
[----:B------:R-:W-:Y:S01]  /*13320*/  SEL R9, RZ, 0xffffffff, P1 ;  /* 0xffffffffff097807 */ /* 0x000fe20000800000 */
[----:B------:R-:W-:Y:S01]  /*13330*/  IMAD.IADD R5, R5, 0x1, R3 ;  /* 0x0000000105057824 */ /* 0x000fe200078e0203 */
[----:B------:R-:W-:Y:S01]  /*13340*/  ISETP.GE.AND P1, PT, R195, UR5, PT ;  /* 0x00000005c3007c0c */ /* 0x000fe2000bf26270 */
[----:B------:R-:W-:-:S02]  /*13350*/  VIADD R10, R8, UR40 ;  /* 0x00000028080a7c36 */ /* 0x000fc40008000000 */
[----:B------:R-:W-:Y:S01]  /*13360*/  IMAD R3, R16, UR6, RZ ;  /* 0x0000000610037c24 */ /* 0x000fe2000f8e02ff */
[----:B------:R-:W-:Y:S01]  /*13370*/  SEL R14, RZ, 0xffffffff, P1 ;  /* 0xffffffffff0e7807 */ /* 0x000fe20000800000 */
[----:B------:R-:W-:Y:S02]  /*13380*/  IMAD.SHL.U32 R17, R9, 0x4, RZ ;  /* 0x0000000409117824 */ /* 0x000fe400078e00ff */
[----:B------:R-:W-:Y:S02]  /*13390*/  IMAD R9, R15, UR7, R3 ;  /* 0x000000070f097c24 */ /* 0x000fe4000f8e0203 */
[----:B------:R-:W-:Y:S01]  /*133a0*/  IMAD.MOV.U32 R3, RZ, RZ, R10 ;  /* 0x000000ffff037224 */ /* 0x000fe200078e000a */
[----:B------:R-:W-:Y:S01]  /*133b0*/  LOP3.LUT R12, R17, 0x4, R12, 0xe2, !PT ;  /* 0x00000004110c7812 */ /* 0x000fe200078ee20c */
[----:B0-----:R-:W-:-:S04]  /*133c0*/  @P0 IMAD.HI.U32 R8, R10, R11, RZ ;  /* 0x0000000b0a080227 */ /* 0x001fc800078e00ff */
[----:B------:R-:W-:Y:S01]  /*133d0*/  IMAD.WIDE.U32 R4, R15, UR6, R4 ;  /* 0x000000060f047c25 */ /* 0x000fe2000f8e0004 */
[----:B------:R-:W-:Y:S01]  /*133e0*/  ULDC.64 UR6, c[0x0][0xbe0] ;  /* 0x0002f80000067ab9 */ /* 0x000fe20000000a00 */
[----:B-1----:R-:W-:Y:S02]  /*133f0*/  @P0 SHF.R.U32.HI R3, RZ, R13, R8 ;  /* 0x0000000dff030219 */ /* 0x002fe40000011608 */
[----:B------:R-:W-:Y:S01]  /*13400*/  IMAD.SHL.U32 R11, R14, 0x8, RZ ;  /* 0x000000080e0b7824 */ /* 0x000fe200078e00ff */
[----:B------:R-:W-:Y:S01]  /*13410*/  ISETP.GE.AND P0, PT, R194, UR5, PT ;  /* 0x00000005c2007c0c */ /* 0x000fe2000bf06270 */
[----:B------:R-:W-:Y:S01]  /*13420*/  IMAD.IADD R5, R5, 0x1, R9 ;  /* 0x0000000105057824 */ /* 0x000fe200078e0209 */
[--C-:B------:R-:W-:Y:S01]  /*13430*/  SHF.R.S32.HI R8, RZ, 0x1f, R3.reuse ;  /* 0x0000001fff087819 */ /* 0x100fe20000011403 */
[----:B------:R-:W-:Y:S01]  /*13440*/  IMAD.MOV R9, RZ, RZ, -R3 ;  /* 0x000000ffff097224 */ /* 0x000fe200078e0a03 */
[----:B------:R-:W-:Y:S01]  /*13450*/  LOP3.LUT R12, R11, 0x8, R12, 0xe2, !PT ;  /* 0x000000080b0c7812 */ /* 0x000fe200078ee20c */
[----:B------:R-:W-:Y:S01]  /*13460*/  IMAD.WIDE.U32 R4, R3, UR6, R4 ;  /* 0x0000000603047c25 */ /* 0x000fe2000f8e0004 */
[----:B------:R-:W-:-:S02]  /*13470*/  SEL R11, RZ, 0xffffffff, P0 ;  /* 0xffffffffff0b7807 */ /* 0x000fc40000000000 */
[----:B------:R-:W-:Y:S01]  /*13480*/  ISETP.GE.AND P0, PT, R193, UR5, PT ;  /* 0x00000005c1007c0c */ /* 0x000fe2000bf06270 */
        /* <DEDUP_REMOVED lines=8> */
[----:B------:R-:W-:Y:S01]  /*13510*/  IMAD R25, R0, R21, RZ ;  /* 0x0000001500197224 */ /* 0x000fe200078e02ff */
[----:B------:R-:W-:Y:S01]  /*13520*/  LOP3.LUT R12, R13, 0x10, R12, 0xe2, !PT ;  /* 0x000000100d0c7812 */ /* 0x000fe200078ee20c */
[----:B------:R-:W-:Y:S01]  /*13530*/  IMAD.IADD R5, R5, 0x1, R11 ;  /* 0x0000000105057824 */ /* 0x000fe200078e020b */
[----:B------:R-:W-:Y:S01]  /*13540*/  SEL R0, RZ, 0x80, P2 ;  /* 0x00000080ff007807 */ /* 0x000fe20001000000 */
[----:B------:R-:W-:-:S02]  /*13550*/  IMAD R8, R3, UR6, RZ ;  /* 0x0000000603087c24 */ /* 0x000fc4000f8e02ff */
[----:B------:R-:W-:Y:S02]  /*13560*/  VIADD R26, R199, UR40 ;  /* 0x00000028c71a7c36 */ /* 0x000fe40008000000 */
[C---:B------:R-:W-:Y:S02]  /*13570*/  IMAD R3, R9.reuse, UR7, R8 ;  /* 0x0000000709037c24 */ /* 0x040fe4000f8e0208 */
[----:B------:R-:W-:Y:S01]  /*13580*/  IMAD.WIDE.U32 R4, R9, UR6, R4 ;  /* 0x0000000609047c25 */ /* 0x000fe2000f8e0004 */
        /* <DEDUP_REMOVED lines=44> */
.L_x_6441:
[----:B------:R-:W-:Y:S05]  /*13850*/  BSYNC B1 ;  /* 0x0000000000017941 */ /* 0x000fea0003800000 */
.L_x_6440:
        /* <DEDUP_REMOVED lines=36> */
.L_x_6436:
[----:B------:R-:W-:Y:S05]  /*13aa0*/  BSYNC B0 ;  /* 0x0000000000007941 */ /* 0x000fea0003800000 */
.L_x_6430:
[----:B------:R-:W-:Y:S02]  /*13ab0*/  ULDC UR5, c[0x0][0xd3c] ;  /* 0x00034f0000057ab9 */ /* 0x000fe40000000800 */
[----:B------:R-:W-:-:S13]  /*13ac0*/  ISETP.GE.AND P0, PT, R7, UR5, PT ;  /* 0x0000000507007c0c */ /* 0x000fda000bf06270 */
[----:B------:R-:W-:Y:S05]  /*13ad0*/  @!P0 BRA `(.L_x_6442) ;  /* 0xfffffed400648947 */ /* 0x000fea000383ffff */
[----:B------:R-:W-:Y:S05]  /*13ae0*/  EXIT ;  /* 0x000000000000794d */ /* 0x000fea0003800000 */
.L_x_6338:
        /* <DEDUP_REMOVED lines=18> */
.L_x_6443:
        /* <DEDUP_REMOVED lines=41> */
.L_x_6449:
        /* <DEDUP_REMOVED lines=12> */
.L_x_6448:
[----:B------:R-:W-:Y:S05]  /*13f60*/  BSYNC B0 ;  /* 0x0000000000007941 */ /* 0x000fea0003800000 */
.L_x_6447:
        /* <DEDUP_REMOVED lines=21> */
.L_x_6445:
        /* <DEDUP_REMOVED lines=20> */
.L_x_6450:
        /* <DEDUP_REMOVED lines=56> */
.L_x_6446:
[----:B------:R-:W-:Y:S02]  /*14580*/  IMAD.MOV.U32 R17, RZ, RZ, RZ ;  /* 0x000000ffff117224 */ /* 0x000fe400078e00ff */
[----:B------:R-:W-:Y:S02]  /*14590*/  IMAD.U32 R16, RZ, RZ, UR6 ;  /* 0x00000006ff107e24 */ /* 0x000fe4000f8e00ff */
[----:B------:R-:W-:-:S07]  /*145a0*/  IMAD.MOV.U32 R18, RZ, RZ, RZ ;  /* 0x000000ffff127224 */ /* 0x000fce00078e00ff */
.L_x_6451:
[----:B------:R-:W-:-:S13]  /*145b0*/  ISETP.NE.AND P0, PT, R0, RZ, PT ;  /* 0x000000ff0000720c */ /* 0x000fda0003f05270 */
[----:B------:R-:W1:Y:S01]  /*145c0*/  @!P0 S2R R3, SR_CgaCtaId ;  /* 0x0000000000038919 */ /* 0x000e620000008800 */
[----:B------:R-:W-:-:S04]  /*145d0*/  @!P0 MOV R0, 0x400 ;  /* 0x0000040000008802 */ /* 0x000fc80000000f00 */
[----:B-1----:R-:W-:-:S05]  /*145e0*/  @!P0 LEA R0, R3, R0, 0x18 ;  /* 0x0000000003008211 */ /* 0x002fca00078ec0ff */
[----:B------:R1:W-:Y:S01]  /*145f0*/  @!P0 STS.128 [R0+0x388d0], R16 ;  /* 0x0388d01000008388 */ /* 0x0003e20000000c00 */
[----:B------:R-:W-:Y:S06]  /*14600*/  BAR.ARV 0x5, 0x180 ;  /* 0x0146000000007b1d */ /* 0x000fec0000002000 */
.L_x_6444:
        /* <DEDUP_REMOVED lines=18> */
[----:B------:R-:W-:Y:S01]  /*14730*/  IMAD.SHL.U32 R4, R4, 0x10, RZ ;  /* 0x0000001004047824 */ /* 0x000fe200078e00ff */
[----:B------:R-:W-:-:S02]  /*14740*/  LOP3.LUT R0, R0, 0x38, RZ, 0xc0, !PT ;  /* 0x0000003800007812 */ /* 0x000fc400078ec0ff */
[----:B------:R-:W-:Y:S02]  /*14750*/  LOP3.LUT R2, R3, 0x200, R2, 0xf8, !PT ;  /* 0x0000020003027812 */ /* 0x000fe400078ef802 */
[----:B------:R-:W-:Y:S02]  /*14760*/  LOP3.LUT R4, R5, 0x70, R4, 0xf8, !PT ;  /* 0x0000007005047812 */ /* 0x000fe400078ef804 */
[C---:B------:R-:W-:Y:S02]  /*14770*/  LOP3.LUT R4, R0.reuse, 0x40, RZ, 0xfc, !PT ;  /* 0x0000004000047812 */ /* 0x040fe400078efcff */
[----:B------:R-:W-:Y:S01]  /*14780*/  LOP3.LUT R4, R0, 0x100, RZ, 0xfc, !PT ;  /* 0x0000010000047812 */ /* 0x000fe200078efcff */
[----:B-1----:R-:W-:-:S06]  /*14790*/  ULEA UR4, UR5, UR4, 0x18 ;  /* 0x0000000405047291 */ /* 0x002fcc000f8ec03f */
[----:B------:R-:W-:-:S05]  /*147a0*/  IMAD.U32 R3, RZ, RZ, UR4 ;  /* 0x00000004ff037e24 */ /* 0x000fca000f8e00ff */
[----:B------:R0:W-:Y:S02]  /*147b0*/  STL [R1], R3 ;  /* 0x0000000301007387 */ /* 0x0001e40000100800 */
[----:B0-----:R-:W-:Y:S02]  /*147c0*/  IMAD R3, R2, 0x2, R3 ;  /* 0x0000000202037824 */ /* 0x001fe400078e0203 */
[----:B------:R-:W-:-:S03]  /*147d0*/  IMAD.MOV.U32 R2, RZ, RZ, 0x1 ;  /* 0x00000001ff027424 */ /* 0x000fc600078e00ff */
[----:B------:R0:W-:Y:S04]  /*147e0*/  STL [R1+0x10], R3 ;  /* 0x0000100301007387 */ /* 0x0001e80000100800 */
[----:B------:R-:W-:Y:S04]  /*147f0*/  STL [R1+0x60], RZ ;  /* 0x000060ff01007387 */ /* 0x000fe80000100800 */
[----:B------:R1:W-:Y:S01]  /*14800*/  STL [R1+0x14], R2 ;  /* 0x0000140201007387 */ /* 0x0003e20000100800 */
[----:B0-----:R-:W-:-:S03]  /*14810*/  LOP3.LUT R3, R0, 0x80, RZ, 0xfc, !PT ;  /* 0x0000008000037812 */ /* 0x001fc600078efcff */
[----:B------:R0:W-:Y:S01]  /*14820*/  STL [R1+0x8], RZ ;  /* 0x000008ff01007387 */ /* 0x0001e20000100800 */
[C---:B------:R-:W-:Y:S02]  /*14830*/  LOP3.LUT R3, R0.reuse, 0x140, RZ, 0xfc, !PT ;  /* 0x0000014000037812 */ /* 0x040fe400078efcff */
[C---:B-1----:R-:W-:Y:S02]  /*14840*/  LOP3.LUT R2, R0.reuse, 0xc0, RZ, 0xfc, !PT ;  /* 0x000000c000027812 */ /* 0x042fe400078efcff */
[C---:B------:R-:W-:Y:S02]  /*14850*/  LOP3.LUT R2, R0.reuse, 0x180, RZ, 0xfc, !PT ;  /* 0x0000018000027812 */ /* 0x040fe400078efcff */
[----:B0-----:R-:W-:-:S07]  /*14860*/  LOP3.LUT R0, R0, 0x1c0, RZ, 0xfc, !PT ;  /* 0x000001c000007812 */ /* 0x001fce00078efcff */
.L_x_6584:
[----:B------:R-:W-:Y:S05]  /*14870*/  YIELD ;  /* 0x0000000000007946 */ /* 0x000fea0003800000 */
[----:B------:R-:W-:Y:S01]  /*14880*/  ULDC.64 UR4, c[0x0][0xb20] ;  /* 0x0002c80000047ab9 */ /* 0x000fe20000000a00 */
[----:B---3--:R-:W-:Y:S01]  /*14890*/  IMAD.MOV.U32 R0, RZ, RZ, RZ ;  /* 0x000000ffff007224 */ /* 0x008fe200078e00ff */
[----:B------:R-:W-:Y:S01]  /*148a0*/  ISETP.NE.U32.AND P0, PT, RZ, UR4, PT ;  /* 0x00000004ff007c0c */ /* 0x000fe2000bf05070 */
[----:B0-----:R-:W0:Y:S01]  /*148b0*/  LDC.64 R4, c[0x0][0xaf8] ;  /* 0x0002be00ff047b82 */ /* 0x001e220000000a00 */
        /* <DEDUP_REMOVED lines=16> */
[----:B--2---:R-:W1:Y:S08]  /*149c0*/  @P2 LDC.64 R6, c[0x0][0xb10] ;  /* 0x0002c400ff062b82 */ /* 0x004e700000000a00 */
        /* <DEDUP_REMOVED lines=23> */
.L_x_6453:
        /* <DEDUP_REMOVED lines=10> */
.L_x_6454:
[----:B------:R-:W-:Y:S05]  /*14be0*/  @!P1 BRA `(.L_x_6455) ;  /* 0x00000000000c9947 */ /* 0x000fea0003800000 */
[----:B------:R-:W2:Y:S04]  /*14bf0*/  LDG.E R6, desc[UR38][R2.64] ;  /* 0x0000002602067981 */ /* 0x000ea8000c1e1900 */
[----:B------:R-:W2:Y:S02]  /*14c00*/  LDG.E R2, desc[UR38][R2.64+0x4] ;  /* 0x0000042602027981 */ /* 0x000ea4000c1e1900 */
[----:B--2---:R-:W-:-:S07]  /*14c10*/  IMAD.IADD R6, R2, 0x1, -R6 ;  /* 0x0000000102067824 */ /* 0x004fce00078e0a06 */
.L_x_6455:
        /* <DEDUP_REMOVED lines=28> */
.L_x_6458:
[----:B------:R-:W-:-:S13]  /*14de0*/  ISETP.NE.AND P0, PT, R3, 0x1, PT ;  /* 0x000000010300780c */ /* 0x000fda0003f05270 */
[----:B------:R-:W2:Y:S02]  /*14df0*/  @P0 LDC.64 R4, c[0x0][0xae0] ;  /* 0x0002b800ff040b82 */ /* 0x000ea40000000a00 */
[----:B--2---:R-:W-:-:S05]  /*14e00*/  @P0 IMAD.HI.U32 R4, R7, R4, RZ ;  /* 0x0000000407040227 */ /* 0x004fca00078e00ff */
[----:B------:R-:W-:-:S07]  /*14e10*/  @P0 SHF.R.U32.HI R7, RZ, R5, R4 ;  /* 0x00000005ff070219 */ /* 0x000fce0000011604 */
.L_x_6459:
[----:B------:R-:W-:Y:S05]  /*14e20*/  BSYNC B0 ;  /* 0x0000000000007941 */ /* 0x000fea0003800000 */
.L_x_6457:
[----:B------:R-:W-:-:S05]  /*14e30*/  IMAD R7, R7, R3, R3 ;  /* 0x0000000307077224 */ /* 0x000fca00078e0203 */
[----:B------:R-:W-:-:S07]  /*14e40*/  VIMNMX R2, R2, R7, PT ;  /* 0x0000000702027248 */ /* 0x000fce0003fe0100 */
.L_x_6456:
        /* <DEDUP_REMOVED lines=29> */
.L_x_6462:
[----:B------:R-:W-:-:S13]  /*15020*/  ISETP.NE.AND P0, PT, R3, 0x1, PT ;  /* 0x000000010300780c */ /* 0x000fda0003f05270 */
[----:B------:R-:W3:Y:S02]  /*15030*/  @P0 LDC.64 R4, c[0x0][0xae0] ;  /* 0x0002b800ff040b82 */ /* 0x000ee40000000a00 */
[----:B---3--:R-:W-:-:S05]  /*15040*/  @P0 IMAD.HI.U32 R4, R2, R4, RZ ;  /* 0x0000000402040227 */ /* 0x008fca00078e00ff */
[----:B------:R-:W-:-:S07]  /*15050*/  @P0 SHF.R.U32.HI R2, RZ, R5, R4 ;  /* 0x00000005ff020219 */ /* 0x000fce0000011604 */
.L_x_6463:
[----:B------:R-:W-:Y:S05]  /*15060*/  BSYNC B0 ;  /* 0x0000000000007941 */ /* 0x000fea0003800000 */
.L_x_6461:
[----:B------:R-:W-:-:S05]  /*15070*/  IMAD R2, R2, R3, RZ ;  /* 0x0000000302027224 */ /* 0x000fca00078e02ff */
[----:B------:R-:W-:-:S07]  /*15080*/  VIMNMX R0, R0, R2, !PT ;  /* 0x0000000200007248 */ /* 0x000fce0007fe0100 */
.L_x_6460:
        /* <DEDUP_REMOVED lines=18> */
[----:B----4-:R-:W3:Y:S04]  /*151b0*/  @P0 ATOMG.E.ADD.STRONG.GPU PT, R2, desc[UR38][R4.64], R2 ;  /* 0x00000002040209a8 */ /* 0x010ee800081ee1e6 */
[----:B---3--:R3:W4:Y:S02]  /*151c0*/  SHFL.IDX PT, R2, R2, R0, 0x1f ;  /* 0x00001f0002027589 */ /* 0x00872400000e0000 */
[----:B---3--:R-:W3:Y:S02]  /*151d0*/  S2R R0, SR_LTMASK ;  /* 0x0000000000007919 */ /* 0x008ee40000003900 */
[----:B---3--:R-:W-:-:S06]  /*151e0*/  LOP3.LUT R0, R0, UR4, RZ, 0xc0, !PT ;  /* 0x0000000400007c12 */ /* 0x008fcc000f8ec0ff */
[----:B------:R-:W4:Y:S02]  /*151f0*/  POPC R0, R0 ;  /* 0x0000000000007309 */ /* 0x000f240000000000 */
[----:B----4-:R-:W-:Y:S01]  /*15200*/  IADD3 R16, R2, UR36, R0 ;  /* 0x0000002402107c10 */ /* 0x010fe2000fffe000 */
[----:B------:R-:W-:Y:S06]  /*15210*/  BRA `(.L_x_6466) ;  /* 0x0000005c00047947 */ /* 0x000fec0003800000 */
.L_x_6465:
        /* <DEDUP_REMOVED lines=21> */
.L_x_6468:
[----:B------:R-:W-:Y:S05]  /*15370*/  BSYNC B6 ;  /* 0x0000000000067941 */ /* 0x000fea0003800000 */
.L_x_6467:
        /* <DEDUP_REMOVED lines=20> */
.L_x_6471:
        /* <DEDUP_REMOVED lines=15> */
.L_x_6470:
[----:B------:R-:W-:Y:S05]  /*155b0*/  BSYNC B6 ;  /* 0x0000000000067941 */ /* 0x000fea0003800000 */
.L_x_6469:
        /* <DEDUP_REMOVED lines=23> */
.L_x_6601:
        /* <DEDUP_REMOVED lines=11> */
.L_x_6604:
        /* <DEDUP_REMOVED lines=24> */
.L_x_6475:
[----:B--2---:R-:W2:Y:S04]  /*15960*/  LDL R7, [R1] ;  /* 0x0000000001077983 */ /* 0x004ea80000100800 */
[----:B----4-:R-:W2:Y:S04]  /*15970*/  LDL R0, [R1+0x8] ;  /* 0x0000080001007983 */ /* 0x010ea80000100800 */
[----:B---3--:R-:W3:Y:S01]  /*15980*/  LDL R2, [R1+0x14] ;  /* 0x0000140001027983 */ /* 0x008ee20000100800 */
[----:B--2---:R-:W-:Y:S01]  /*15990*/  IMAD R0, R0, 0x8, R7 ;  /* 0x0000000800007824 */ /* 0x004fe200078e0207 */
[----:B---3--:R-:W-:-:S04]  /*159a0*/  SHF.L.U32 R2, R2, 0x1f, RZ ;  /* 0x0000001f02027819 */ /* 0x008fc800000006ff */
[----:B------:R-:W2:Y:S02]  /*159b0*/  SYNCS.PHASECHK.TRANS64.TRYWAIT P0, [R0+URZ+0x38840], R2 ;  /* 0x03884002000075a7 */ /* 0x000ea4000800017f */
[----:B--2---:R-:W-:Y:S05]  /*159c0*/  @!P0 BRA `(.L_x_6476) ;  /* 0x0000006800688947 */ /* 0x004fea0003800000 */
.L_x_6605:
        /* <DEDUP_REMOVED lines=11> */
.L_x_6477:
        /* <DEDUP_REMOVED lines=26> */
.L_x_6473:
[----:B----4-:R-:W4:Y:S04]  /*15c20*/  LDL R0, [R1] ;  /* 0x0000000001007983 */ /* 0x010f280000100800 */
[----:B---3--:R-:W3:Y:S01]  /*15c30*/  LDL R2, [R1+0x2c] ;  /* 0x00002c0001027983 */ /* 0x008ee20000100800 */
[----:B------:R-:W-:Y:S05]  /*15c40*/  WARPSYNC.ALL ;  /* 0x0000000000007948 */ /* 0x000fea0003800000 */
[----:B------:R-:W-:Y:S01]  /*15c50*/  ULDC.64 UR4, c[0x0][0xaf8] ;  /* 0x0002be0000047ab9 */ /* 0x000fe20000000a00 */
[----:B------:R-:W-:Y:S01]  /*15c60*/  BSSY B6, `(.L_x_6478) ;  /* 0x0000020000067945 */ /* 0x000fe20003800000 */
[----:B------:R-:W-:Y:S01]  /*15c70*/  BAR.SYNC.DEFER_BLOCKING 0x8, 0x100 ;  /* 0x0204000000007b1d */ /* 0x000fe20000010000 */
[----:B------:R-:W-:-:S04]  /*15c80*/  ISETP.NE.U32.AND P0, PT, RZ, UR4, PT ;  /* 0x00000004ff007c0c */ /* 0x000fc8000bf05070 */
[----:B------:R-:W-:Y:S01]  /*15c90*/  ISETP.NE.AND.EX P0, PT, RZ, UR5, PT, P0 ;  /* 0x00000005ff007c0c */ /* 0x000fe2000bf05300 */
[----:B----4-:R-:W-:Y:S01]  /*15ca0*/  VIADD R0, R0, 0x20400 ;  /* 0x0002040000007836 */ /* 0x010fe20000000000 */
[----:B---3--:R-:W-:-:S04]  /*15cb0*/  SHF.R.S32.HI R3, RZ, 0x1f, R2 ;  /* 0x0000001fff037819 */ /* 0x008fc80000011402 */
[----:B------:R-:W-:Y:S02]  /*15cc0*/  LOP3.LUT P1, RZ, R0, 0x3ff, RZ, 0xc0, !PT ;  /* 0x000003ff00ff7812 */ /* 0x000fe4000782c0ff */
[----:B------:R-:W-:Y:S02]  /*15cd0*/  SHF.R.S32.HI R0, RZ, 0x1f, R19 ;  /* 0x0000001fff007819 */ /* 0x000fe40000011413 */
[----:B------:R-:W-:Y:S02]  /*15ce0*/  SHF.R.S32.HI R2, RZ, 0x1f, R18 ;  /* 0x0000001fff027819 */ /* 0x000fe40000011412 */
[----:B------:R-:W-:-:S05]  /*15cf0*/  SEL R0, R0, RZ, !P0 ;  /* 0x000000ff00007207 */ /* 0x000fca0004000000 */
[----:B------:R3:W-:Y:S04]  /*15d00*/  STL [R1+0x54], R0 ;  /* 0x0000540001007387 */ /* 0x0007e80000100800 */
[----:B------:R4:W-:Y:S01]  /*15d10*/  STL [R1+0x48], R3 ;  /* 0x0000480301007387 */ /* 0x0009e20000100800 */
[----:B---3--:R-:W-:-:S05]  /*15d20*/  SEL R0, R19, RZ, !P0 ;  /* 0x000000ff13007207 */ /* 0x008fca0004000000 */
[----:B------:R4:W-:Y:S04]  /*15d30*/  STL [R1+0x3c], R0 ;  /* 0x00003c0001007387 */ /* 0x0009e80000100800 */
[----:B------:R4:W-:Y:S01]  /*15d40*/  STL [R1+0x50], R2 ;  /* 0x0000500201007387 */ /* 0x0009e20000100800 */
[----:B------:R-:W-:Y:S05]  /*15d50*/  @!P1 BRA `(.L_x_6479) ;  /* 0x0000000000409947 */ /* 0x000fea0003800000 */
[----:B----4-:R-:W-:Y:S01]  /*15d60*/  MOV R2, 0x0 ;  /* 0x0000000000027802 */ /* 0x010fe20000000f00 */
        /* <DEDUP_REMOVED lines=15> */
.L_x_6479:
[----:B------:R-:W-:Y:S05]  /*15e60*/  BSYNC B6 ;  /* 0x0000000000067941 */ /* 0x000fea0003800000 */
.L_x_6478:
[----:B------:R-:W3:Y:S01]  /*15e70*/  LDL R11, [R1+0x38] ;  /* 0x00003800010b7983 */ /* 0x000ee20000100800 */
[----:B--2---:R-:W2:Y:S01]  /*15e80*/  LDC R7, c[0x0][0x448] ;  /* 0x00011200ff077b82 */ /* 0x004ea20000000800 */
[----:B------:R-:W-:Y:S01]  /*15e90*/  ULDC.64 UR4, c[0x0][0x298] ;  /* 0x0000a60000047ab9 */ /* 0x000fe20000000a00 */
[----:B------:R-:W-:Y:S01]  /*15ea0*/  ULDC.64 UR6, c[0x0][0x280] ;  /* 0x0000a00000067ab9 */ /* 0x000fe20000000a00 */
[----:B------:R-:W3:Y:S04]  /*15eb0*/  LDL R4, [R1+0x48] ;  /* 0x0000480001047983 */ /* 0x000ee80000100800 */
[----:B------:R-:W3:Y:S04]  /*15ec0*/  LDL R10, [R1+0x2c] ;  /* 0x00002c00010a7983 */ /* 0x000ee80000100800 */
[----:B01----:R-:W3:Y:S01]  /*15ed0*/  LDL R9, [R1+0x50] ;  /* 0x0000500001097983 */ /* 0x003ee20000100800 */
[----:B----4-:R-:W0:Y:S01]  /*15ee0*/  S2R R2, SR_TID.X ;  /* 0x0000000000027919 */ /* 0x010e220000002100 */
[----:B------:R-:W1:Y:S02]  /*15ef0*/  S2R R0, SR_TID.X ;  /* 0x0000000000007919 */ /* 0x000e640000002100 */
[----:B------:R-:W4:Y:S01]  /*15f00*/  LDL R8, [R1+0x54] ;  /* 0x0000540001087983 */ /* 0x000f220000100800 */
[----:B--2---:R-:W-:-:S03]  /*15f10*/  ISETP.NE.AND P0, PT, R7, 0x1, PT ;  /* 0x000000010700780c */ /* 0x004fc60003f05270 */
[----:B------:R-:W2:Y:S10]  /*15f20*/  LDL R6, [R1+0x3c] ;  /* 0x00003c0001067983 */ /* 0x000eb40000100800 */
[----:B------:R-:W3:Y:S01]  /*15f30*/  @P0 LDC R3, c[0x0][0x450] ;  /* 0x00011400ff030b82 */ /* 0x000ee20000000800 */
[----:B0-----:R-:W-:-:S04]  /*15f40*/  LOP3.LUT R2, R2, 0x7f, RZ, 0xc0, !PT ;  /* 0x0000007f02027812 */ /* 0x001fc800078ec0ff */
[----:B------:R-:W-:Y:S01]  /*15f50*/  SHF.R.U32.HI R2, RZ, 0x3, R2 ;  /* 0x00000003ff027819 */ /* 0x000fe20000011602 */
[----:B-1----:R-:W-:-:S05]  /*15f60*/  IMAD.SHL.U32 R0, R0, 0x10, RZ ;  /* 0x0000001000007824 */ /* 0x002fca00078e00ff */
[----:B------:R-:W-:Y:S02]  /*15f70*/  LOP3.LUT R0, R2, 0x70, R0, 0xf8, !PT ;  /* 0x0000007002007812 */ /* 0x000fe400078ef800 */
[----:B------:R-:W0:Y:S03]  /*15f80*/  @P0 LDC R2, c[0x0][0x44c] ;  /* 0x00011300ff020b82 */ /* 0x000e260000000800 */
[----:B---3--:R-:W-:-:S04]  /*15f90*/  IMAD.IADD R5, R0, 0x1, R11 ;  /* 0x0000000100057824 */ /* 0x008fc800078e020b */
[----:B0-----:R-:W-:-:S04]  /*15fa0*/  @P0 IMAD.HI.U32 R2, R5, R2, RZ ;  /* 0x0000000205020227 */ /* 0x001fc800078e00ff */
[----:B------:R-:W-:Y:S01]  /*15fb0*/  IMAD.MOV.U32 R0, RZ, RZ, R5 ;  /* 0x000000ffff007224 */ /* 0x000fe200078e0005 */
[----:B------:R-:W-:Y:S01]  /*15fc0*/  @P0 SHF.R.U32.HI R0, RZ, R3, R2 ;  /* 0x00000003ff000219 */ /* 0x000fe20000011602 */
[----:B------:R-:W-:-:S04]  /*15fd0*/  IMAD R2, R4, UR4, RZ ;  /* 0x0000000404027c24 */ /* 0x000fc8000f8e02ff */
[C---:B------:R-:W-:Y:S02]  /*15fe0*/  IMAD R4, R10.reuse, UR5, R2 ;  /* 0x000000050a047c24 */ /* 0x040fe4000f8e0202 */
[----:B------:R-:W-:Y:S01]  /*15ff0*/  IMAD.WIDE.U32 R2, R10, UR4, RZ ;  /* 0x000000040a027c25 */ /* 0x000fe2000f8e00ff */
[----:B------:R-:W-:Y:S01]  /*16000*/  ULDC.64 UR4, c[0x0][0x2d8] ;  /* 0x0000b60000047ab9 */ /* 0x000fe20000000a00 */
[----:B------:R0:W-:Y:S02]  /*16010*/  STL [R1+0x28], R5 ;  /* 0x0000280501007387 */ /* 0x0001e40000100800 */
[----:B------:R-:W-:Y:S02]  /*16020*/  IMAD.IADD R3, R3, 0x1, R4 ;  /* 0x0000000103037824 */ /* 0x000fe400078e0204 */
[----:B------:R-:W-:Y:S02]  /*16030*/  IMAD R4, R9, UR4, RZ ;  /* 0x0000000409047c24 */ /* 0x000fe4000f8e02ff */
[----:B------:R1:W5:Y:S01]  /*16040*/  LDL R9, [R1+0x10] ;  /* 0x0000100001097983 */ /* 0x0003620000100800 */
[----:B------:R-:W-:-:S04]  /*16050*/  IMAD.WIDE.U32 R2, R18, UR4, R2 ;  /* 0x0000000412027c25 */ /* 0x000fc8000f8e0002 */
[----:B------:R-:W-:Y:S01]  /*16060*/  IMAD R4, R18, UR5, R4 ;  /* 0x0000000512047c24 */ /* 0x000fe2000f8e0204 */
[----:B------:R-:W-:-:S03]  /*16070*/  ULDC.64 UR4, c[0x0][0x2e0] ;  /* 0x0000b80000047ab9 */ /* 0x000fc60000000a00 */
[----:B------:R-:W-:Y:S02]  /*16080*/  IMAD.IADD R3, R3, 0x1, R4 ;  /* 0x0000000103037824 */ /* 0x000fe400078e0204 */
[----:B----4-:R-:W-:Y:S01]  /*16090*/  IMAD R4, R8, UR4, RZ ;  /* 0x0000000408047c24 */ /* 0x010fe2000f8e02ff */
[----:B------:R-:W3:Y:S01]  /*160a0*/  S2R R10, SR_TID.X ;  /* 0x00000000000a7919 */ /* 0x000ee20000002100 */
[----:B--2---:R-:W-:-:S04]  /*160b0*/  IMAD.WIDE.U32 R2, R6, UR4, R2 ;  /* 0x0000000406027c25 */ /* 0x004fc8000f8e0002 */
[----:B------:R-:W-:Y:S01]  /*160c0*/  IMAD R4, R6, UR5, R4 ;  /* 0x0000000506047c24 */ /* 0x000fe2000f8e0204 */
[----:B------:R-:W-:-:S03]  /*160d0*/  ULDC.64 UR4, c[0x0][0x2d0] ;  /* 0x0000b40000047ab9 */ /* 0x000fc60000000a00 */
[----:B------:R-:W-:Y:S01]  /*160e0*/  IMAD.IADD R3, R3, 0x1, R4 ;  /* 0x0000000103037824 */ /* 0x000fe200078e0204 */
[----:B------:R-:W-:Y:S01]  /*160f0*/  SHF.R.S32.HI R4, RZ, 0x1f, R0 ;  /* 0x0000001fff047819 */ /* 0x000fe20000011400 */
[----:B------:R-:W2:Y:S04]  /*16100*/  S2R R8, SR_TID.X ;  /* 0x0000000000087919 */ /* 0x000ea80000002100 */
        /* <DEDUP_REMOVED lines=8> */
[----:B---3--:R-:W-:Y:S02]  /*16190*/  IMAD.SHL.U32 R10, R10, 0x8, RZ ;  /* 0x000000080a0a7824 */ /* 0x008fe400078e00ff */
[----:B------:R-:W-:Y:S02]  /*161a0*/  IMAD R6, R6, UR4, RZ ;  /* 0x0000000406067c24 */ /* 0x000fe4000f8e02ff */
[----:B0-----:R-:W-:Y:S01]  /*161b0*/  IMAD.WIDE.U32 R4, R0, UR4, R2 ;  /* 0x0000000400047c25 */ /* 0x001fe2000f8e0002 */
[----:B------:R-:W-:Y:S01]  /*161c0*/  LOP3.LUT R10, R10, 0x38, RZ, 0xc0, !PT ;  /* 0x000000380a0a7812 */ /* 0x000fe200078ec0ff */
[----:B------:R-:W-:Y:S02]  /*161d0*/  ULDC UR4, c[0x0][0x2b8] ;  /* 0x0000ae0000047ab9 */ /* 0x000fe40000000800 */
[----:B------:R-:W-:Y:S01]  /*161e0*/  IMAD R0, R0, UR5, R6 ;  /* 0x0000000500007c24 */ /* 0x000fe2000f8e0206 */
[----:B------:R-:W-:-:S03]  /*161f0*/  LEA R3, P1, R4, UR6, 0x1 ;  /* 0x0000000604037c11 */ /* 0x000fc6000f8208ff */
[----:B------:R-:W-:Y:S01]  /*16200*/  IMAD.IADD R0, R5, 0x1, R0 ;  /* 0x0000000105007824 */ /* 0x000fe200078e0200 */
[----:B------:R-:W-:Y:S01]  /*16210*/  ISETP.GE.AND P0, PT, R10, UR4, PT ;  /* 0x000000040a007c0c */ /* 0x000fe2000bf06270 */
[----:B------:R-:W-:Y:S01]  /*16220*/  UMOV UR4, 0xffffffff ;  /* 0xffffffff00047882 */ /* 0x000fe20000000000 */
[----:B--2---:R-:W-:Y:S02]  /*16230*/  LOP3.LUT R8, R8, 0x7f, RZ, 0xc0, !PT ;  /* 0x0000007f08087812 */ /* 0x004fe400078ec0ff */
[----:B------:R-:W-:Y:S02]  /*16240*/  LEA.HI.X R2, R4, UR7, R0, 0x1, P1 ;  /* 0x0000000704027c11 */ /* 0x000fe400088f0c00 */
[----:B------:R-:W-:Y:S01]  /*16250*/  SHF.R.U32.HI R8, RZ, 0x3, R8 ;  /* 0x00000003ff087819 */ /* 0x000fe20000011608 */
[----:B-1----:R-:W-:Y:S06]  /*16260*/  BRA.DIV UR4, `(.L_x_6480) ;  /* 0x0000006204547947 */ /* 0x002fec000b800000 */
[----:B------:R-:W2:Y:S04]  /*16270*/  LDL R11, [R1+0x34] ;  /* 0x00003400010b7983 */ /* 0x000ea80000100800 */
[----:B------:R-:W3:Y:S04]  /*16280*/  LDL.LU R6, [R1+0x38] ;  /* 0x0000380001067983 */ /* 0x000ee80000300800 */
[----:B------:R-:W0:Y:S04]  /*16290*/  SHFL.IDX PT, R5, R3, RZ, 0x181f ;  /* 0x00181fff03057589 */ /* 0x000e2800000e0000 */
[----:B------:R-:W1:Y:S01]  /*162a0*/  SHFL.IDX PT, R4, R2, RZ, 0x181f ;  /* 0x00181fff02047589 */ /* 0x000e6200000e0000 */
[----:B--2---:R-:W-:-:S02]  /*162b0*/  IMAD R0, R11, R7, RZ ;  /* 0x000000070b007224 */ /* 0x004fc400078e02ff */
[----:B---3--:R-:W-:Y:S02]  /*162c0*/  IMAD.IADD R8, R8, 0x1, R6 ;  /* 0x0000000108087824 */ /* 0x008fe400078e0206 */
[----:B------:R-:W-:Y:S02]  /*162d0*/  SHFL.IDX PT, R6, R2, 0x1, 0x181f ;  /* 0x00381f0002067f89 */ /* 0x000fe400000e0000 */
[C---:B------:R-:W-:Y:S01]  /*162e0*/  VIADD R7, R8.reuse, 0x10 ;  /* 0x0000001008077836 */ /* 0x040fe20000000000 */
[----:B------:R-:W-:Y:S01]  /*162f0*/  ISETP.GE.AND P1, PT, R8, R0, PT ;  /* 0x000000000800720c */ /* 0x000fe20003f26270 */
[----:B------:R-:W-:Y:S04]  /*16300*/  STL [R1+0x38], R8 ;  /* 0x0000380801007387 */ /* 0x000fe80000100800 */
[----:B------:R2:W-:Y:S08]  /*16310*/  STL [R1+0x40], R7 ;  /* 0x0000400701007387 */ /* 0x0005f00000100800 */
        /* <DEDUP_REMOVED lines=27> */
.L_x_6614:
[----:B0-----:R-:W3:Y:S04]  /*164d0*/  LDL R2, [R1+0x38] ;  /* 0x0000380001027983 */ /* 0x001ee80000100800 */
[----:B------:R0:W5:Y:S01]  /*164e0*/  LDL R8, [R1] ;  /* 0x0000000001087983 */ /* 0x0001620000100800 */
[----:B---3--:R-:W-:-:S05]  /*164f0*/  VIADD R2, R2, 0x30 ;  /* 0x0000003002027836 */ /* 0x008fca0000000000 */
[----:B------:R-:W-:Y:S01]  /*16500*/  ISETP.GE.AND P1, PT, R2, R0, PT ;  /* 0x000000000200720c */ /* 0x000fe20003f26270 */
[----:B------:R1:W-:-:S12]  /*16510*/  STL [R1+0x5c], R2 ;  /* 0x00005c0201007387 */ /* 0x0003d80000100800 */
[----:B-1----:R-:W-:-:S05]  /*16520*/  @!P1 LEA R2, P2, R10, R3, 0x1 ;  /* 0x000000030a029211 */ /* 0x002fca00078408ff */
[----:B--2---:R-:W-:-:S05]  /*16530*/  @!P1 IMAD.X R3, RZ, RZ, R4, P2 ;  /* 0x000000ffff039224 */ /* 0x004fca00010e0604 */
[----:B------:R-:W-:Y:S01]  /*16540*/  @!PT LDS RZ, [RZ] ;  /* 0x00000000fffff984 */ /* 0x000fe20000000800 */
[----:B------:R-:W-:Y:S01]  /*16550*/  @!PT LDS RZ, [RZ] ;  /* 0x00000000fffff984 */ /* 0x000fe20000000800 */
[----:B------:R-:W-:Y:S01]  /*16560*/  @!PT LDS RZ, [RZ] ;  /* 0x00000000fffff984 */ /* 0x000fe20000000800 */
[----:B------:R0:W-:Y:S01]  /*16570*/  @!P1 LDGSTS.E.BYPASS.LTC128B.128 [R9+0x21c00], desc[UR38][R2.64], !P0 ;  /* 0x21c0000002099fae */ /* 0x0001e2000c101d66 */
[----:B------:R-:W-:Y:S01]  /*16580*/  PLOP3.LUT P0, PT, PT, PT, PT, 0x80, 0x0 ;  /* 0x000000000000781c */ /* 0x000fe20003f0f070 */
[----:B------:R-:W-:-:S12]  /*16590*/  NOP ;  /* 0x0000000000007918 */ /* 0x000fd80000000000 */
.L_x_6481:
[----:B------:R-:W2:Y:S01]  /*165a0*/  LDL R0, [R1] ;  /* 0x0000000001007983 */ /* 0x000ea20000100800 */
[----:B------:R-:W-:Y:S02]  /*165b0*/  PLOP3.LUT P1, PT, P1, P0, PT, 0xa2, 0x0 ;  /* 0x000000000000781c */ /* 0x000fe40000f21472 */
[----:B--2---:R-:W-:-:S08]  /*165c0*/  @P0 R2UR P1, UR4, R0 ;  /* 0x00000000000402ca */ /* 0x004fd00000020000 */
[----:B------:R-:W-:-:S05]  /*165d0*/  @P0 PLOP3.LUT P0, PT, P1, PT, PT, 0x80, 0x0 ;  /* 0x000000000000081c */ /* 0x000fca0000f0f070 */
[----:B------:R-:W-:Y:S01]  /*165e0*/  @!P1 SYNCS.ARRIVE.TRANS64.RED.A0T1 RZ, [UR4+0x38800], RZ ;  /* 0x038800ffffff99a7 */ /* 0x000fe20008200404 */
[----:B------:R-:W-:Y:S07]  /*165f0*/  @!P1 ARRIVES.LDGSTSBAR.64.TRANSCNT [UR4+0x38800] ;  /* 0x03880000ff0099b0 */ /* 0x000fee0008000a84 */
[----:B------:R-:W-:Y:S05]  /*16600*/  @P0 BRA.U.ANY `(.L_x_6481) ;  /* 0xfffffffd00e40947 */ /* 0x000fea000393ffff */
[----:B------:R-:W-:Y:S01]  /*16610*/  NOP ;  /* 0x0000000000007918 */ /* 0x000fe20000000000 */
[----:B0-----:R-:W2:Y:S01]  /*16620*/  LDL.LU R2, [R1+0x48] ;  /* 0x0000480001027983 */ /* 0x001ea20000300800 */
        /* <DEDUP_REMOVED lines=29> */
.L_x_6483:
[----:B------:R-:W-:Y:S05]  /*16800*/  BSYNC B6 ;  /* 0x0000000000067941 */ /* 0x000fea0003800000 */
.L_x_6482:
        /* <DEDUP_REMOVED lines=11> */
[----:B-----5:R-:W3:Y:S01]  /*168c0*/  LDL.LU R8, [R1+0x4] ;  /* 0x0000040001087983 */ /* 0x020ee20000300800 */
        /* <DEDUP_REMOVED lines=8> */
[----:B------:R-:W1:Y:S01]  /*16950*/  S2R R10, SR_TID.X ;  /* 0x00000000000a7919 */ /* 0x000e620000002100 */
[----:B------:R-:W-:-:S03]  /*16960*/  ULDC.64 UR4, c[0x0][0x3d0] ;  /* 0x0000f40000047ab9 */ /* 0x000fc60000000a00 */
[----:B------:R-:W2:Y:S01]  /*16970*/  @P0 LDC R4, c[0x0][0x44c] ;  /* 0x00011300ff040b82 */ /* 0x000ea20000000800 */
[----:B------:R-:W-:Y:S02]  /*16980*/  IMAD.IADD R3, R3, 0x1, R0 ;  /* 0x0000000103037824 */ /* 0x000fe400078e0200 */
[----:B-1----:R-:W-:-:S05]  /*16990*/  IMAD.SHL.U32 R10, R10, 0x8, RZ ;  /* 0x000000080a0a7824 */ /* 0x002fca00078e00ff */
        /* <DEDUP_REMOVED lines=15> */
[----:B------:R-:W-:Y:S02]  /*16a90*/  IMAD R0, R0, UR4, RZ ;  /* 0x0000000400007c24 */ /* 0x000fe4000f8e02ff */
[----:B0-----:R-:W-:-:S05]  /*16aa0*/  IMAD.SHL.U32 R6, R6, 0x8, RZ ;  /* 0x0000000806067824 */ /* 0x001fca00078e00ff */
[----:B------:R-:W-:Y:S01]  /*16ab0*/  LOP3.LUT R6, R6, 0x38, RZ, 0xc0, !PT ;  /* 0x0000003806067812 */ /* 0x000fe200078ec0ff */
[----:B------:R-:W-:Y:S01]  /*16ac0*/  IMAD R4, R4, UR5, R0 ;  /* 0x0000000504047c24 */ /* 0x000fe2000f8e0200 */
[----:B------:R-:W-:Y:S02]  /*16ad0*/  ULDC.64 UR4, c[0x0][0x390] ;  /* 0x0000e40000047ab9 */ /* 0x000fe40000000a00 */
[C---:B------:R-:W-:Y:S02]  /*16ae0*/  LOP3.LUT R9, R6.reuse, 0x80, RZ, 0xfc, !PT ;  /* 0x0000008006097812 */ /* 0x040fe400078efcff */
[----:B------:R-:W-:Y:S02]  /*16af0*/  LOP3.LUT R6, R6, 0x40, RZ, 0xfc, !PT ;  /* 0x0000004006067812 */ /* 0x000fe400078efcff */
[----:B------:R-:W-:Y:S01]  /*16b00*/  LEA R0, P0, R2, UR4, 0x1 ;  /* 0x0000000402007c11 */ /* 0x000fe2000f8008ff */
[----:B------:R-:W-:Y:S02]  /*16b10*/  ULDC UR4, c[0x0][0x3b8] ;  /* 0x0000ee0000047ab9 */ /* 0x000fe40000000800 */
[----:B------:R-:W-:-:S02]  /*16b20*/  ISETP.GE.AND P1, PT, R6, UR4, PT ;  /* 0x0000000406007c0c */ /* 0x000fc4000bf26270 */
[----:B------:R-:W0:Y:S01]  /*16b30*/  S2R R6, SR_TID.X ;  /* 0x0000000000067919 */ /* 0x000e220000002100 */
        /* <DEDUP_REMOVED lines=8> */
[----:B------:R-:W-:Y:S01]  /*16bc0*/  @P1 LOP3.LUT R8, R8, 0x4, RZ, 0xfc, !PT ;  /* 0x0000000408081812 */ /* 0x000fe200078efcff */
[----:B------:R-:W-:Y:S01]  /*16bd0*/  IMAD.IADD R4, R3, 0x1, R4 ;  /* 0x0000000103047824 */ /* 0x000fe200078e0204 */
[----:B------:R-:W-:-:S03]  /*16be0*/  LOP3.LUT R6, R6, 0x38, RZ, 0xc0, !PT ;  /* 0x0000003806067812 */ /* 0x000fc600078ec0ff */
[----:B------:R0:W-:Y:S01]  /*16bf0*/  STL [R1+0x4], R8 ;  /* 0x0000040801007387 */ /* 0x0001e20000100800 */
[----:B------:R-:W-:Y:S02]  /*16c00*/  LEA.HI.X R4, R2, UR5, R4, 0x1, P0 ;  /* 0x0000000502047c11 */ /* 0x000fe400080f0c04 */
[C---:B0-----:R-:W-:Y:S02]  /*16c10*/  LOP3.LUT R8, R6.reuse, 0x100, RZ, 0xfc, !PT ;  /* 0x0000010006087812 */ /* 0x041fe400078efcff */
[----:B------:R-:W-:Y:S02]  /*16c20*/  LOP3.LUT R6, R6, 0xc0, RZ, 0xfc, !PT ;  /* 0x000000c006067812 */ /* 0x000fe400078efcff */
[----:B------:R-:W-:Y:S02]  /*16c30*/  ISETP.GE.AND P0, PT, R8, UR4, PT ;  /* 0x0000000408007c0c */ /* 0x000fe4000bf06270 */
[----:B------:R-:W0:Y:S01]  /*16c40*/  S2R R8, SR_TID.X ;  /* 0x0000000000087919 */ /* 0x000e220000002100 */
[----:B------:R-:W-:-:S02]  /*16c50*/  ISETP.GE.AND P5, PT, R6, UR4, PT ;  /* 0x0000000406007c0c */ /* 0x000fc4000bfa6270 */
[----:B------:R-:W1:Y:S01]  /*16c60*/  S2R R6, SR_TID.X ;  /* 0x0000000000067919 */ /* 0x000e620000002100 */
[----:B------:R-:W-:Y:S02]  /*16c70*/  SEL R5, RZ, 0x1, P3 ;  /* 0x00000001ff057807 */ /* 0x000fe40001800000 */
[----:B------:R-:W-:Y:S02]  /*16c80*/  SEL R3, RZ, 0x4, P2 ;  /* 0x00000004ff037807 */ /* 0x000fe40001000000 */
[----:B------:R-:W-:-:S04]  /*16c90*/  SEL R2, RZ, 0x2, P1 ;  /* 0x00000002ff027807 */ /* 0x000fc80000800000 */
[----:B------:R-:W-:Y:S02]  /*16ca0*/  IADD3 R2, R3, R2, R5 ;  /* 0x0000000203027210 */ /* 0x000fe40007ffe005 */
[----:B------:R-:W-:Y:S02]  /*16cb0*/  SEL R5, RZ, 0x10, P0 ;  /* 0x00000010ff057807 */ /* 0x000fe40000000000 */
[----:B------:R-:W-:Y:S01]  /*16cc0*/  SEL R3, RZ, 0x8, P5 ;  /* 0x00000008ff037807 */ /* 0x000fe20002800000 */
[----:B0-----:R-:W-:Y:S02]  /*16cd0*/  IMAD.SHL.U32 R8, R8, 0x8, RZ ;  /* 0x0000000808087824 */ /* 0x001fe400078e00ff */
[----:B-1----:R-:W-:-:S03]  /*16ce0*/  IMAD.SHL.U32 R6, R6, 0x8, RZ ;  /* 0x0000000806067824 */ /* 0x002fc600078e00ff */
[----:B------:R-:W-:-:S04]  /*16cf0*/  LOP3.LUT R8, R8, 0x38, RZ, 0xc0, !PT ;  /* 0x0000003808087812 */ /* 0x000fc800078ec0ff */
[----:B------:R-:W-:Y:S02]  /*16d00*/  LOP3.LUT R9, R8, 0x180, RZ, 0xfc, !PT ;  /* 0x0000018008097812 */ /* 0x000fe400078efcff */
[----:B------:R-:W-:Y:S02]  /*16d10*/  LOP3.LUT R6, R6, 0x38, RZ, 0xc0, !PT ;  /* 0x0000003806067812 */ /* 0x000fe400078ec0ff */
[----:B------:R-:W-:Y:S02]  /*16d20*/  ISETP.GE.AND P1, PT, R9, UR4, PT ;  /* 0x0000000409007c0c */ /* 0x000fe4000bf26270 */
[----:B------:R-:W-:Y:S02]  /*16d30*/  LOP3.LUT R8, R6, 0x140, RZ, 0xfc, !PT ;  /* 0x0000014006087812 */ /* 0x000fe400078efcff */
[----:B------:R-:W-:Y:S02]  /*16d40*/  IADD3 R2, R5, R2, R3 ;  /* 0x0000000205027210 */ /* 0x000fe40007ffe003 */
[----:B------:R-:W-:-:S02]  /*16d50*/  SEL R5, RZ, 0x40, P1 ;  /* 0x00000040ff057807 */ /* 0x000fc40000800000 */
[----:B------:R-:W-:Y:S02]  /*16d60*/  LOP3.LUT R6, R6, 0x1c0, RZ, 0xfc, !PT ;  /* 0x000001c006067812 */ /* 0x000fe400078efcff */
[----:B------:R-:W-:Y:S02]  /*16d70*/  ISETP.GE.AND P1, PT, R8, UR4, PT ;  /* 0x0000000408007c0c */ /* 0x000fe4000bf26270 */
        /* <DEDUP_REMOVED lines=10> */
[----:B------:R-:W5:Y:S04]  /*16e20*/  LDL.LU R12, [R1+0x4] ;  /* 0x00000400010c7983 */ /* 0x000f680000300800 */
[----:B------:R-:W5:Y:S04]  /*16e30*/  LDL R11, [R1+0x10] ;  /* 0x00001000010b7983 */ /* 0x000f680000100800 */
[----:B------:R-:W5:Y:S01]  /*16e40*/  LDL.LU R10, [R1+0x58] ;  /* 0x00005800010a7983 */ /* 0x000f620000300800 */
[----:B------:R-:W0:Y:S02]  /*16e50*/  S2R R13, SR_TID.X ;  /* 0x00000000000d7919 */ /* 0x000e240000002100 */
[----:B0-----:R-:W-:-:S05]  /*16e60*/  IMAD.SHL.U32 R13, R13, 0x8, RZ ;  /* 0x000000080d0d7824 */ /* 0x001fca00078e00ff */
[----:B------:R-:W-:Y:S01]  /*16e70*/  LOP3.LUT R13, R13, 0x38, RZ, 0xc0, !PT ;  /* 0x000000380d0d7812 */ /* 0x000fe200078ec0ff */
[----:B------:R-:W-:Y:S04]  /*16e80*/  SHFL.IDX PT, R14, R0, 0x1, 0x181f ;  /* 0x00381f00000e7f89 */ /* 0x000fe800000e0000 */
[----:B------:R-:W-:Y:S01]  /*16e90*/  SHFL.IDX PT, R9, R4, 0x1, 0x181f ;  /* 0x00381f0004097f89 */ /* 0x000fe200000e0000 */
[----:B--2---:R-:W-:-:S05]  /*16ea0*/  IMAD R7, R8, R7, RZ ;  /* 0x0000000708077224 */ /* 0x004fca00078e02ff */
[-C--:B---3--:R-:W-:Y:S02]  /*16eb0*/  ISETP.GE.AND P2, PT, R3, R7.reuse, PT ;  /* 0x000000070300720c */ /* 0x088fe40003f46270 */
[----:B----4-:R-:W-:Y:S02]  /*16ec0*/  ISETP.GE.AND P3, PT, R2, R7, PT ;  /* 0x000000070200720c */ /* 0x010fe40003f66270 */
[----:B-----5:R-:W-:-:S04]  /*16ed0*/  LOP3.LUT R12, R12, 0xffff7fff, RZ, 0xc0, !PT ;  /* 0xffff7fff0c0c7812 */ /* 0x020fc800078ec0ff */
[----:B------:R-:W-:-:S05]  /*16ee0*/  @P1 LOP3.LUT R12, R12, 0x8000, RZ, 0xfc, !PT ;  /* 0x000080000c0c1812 */ /* 0x000fca00078efcff */
[----:B------:R-:W-:Y:S02]  /*16ef0*/  @!P2 LOP3.LUT R2, R5, 0x40, RZ, 0xc0, !PT ;  /* 0x000000400502a812 */ /* 0x000fe400078ec0ff */
[C---:B------:R-:W-:Y:S02]  /*16f00*/  LOP3.LUT P1, RZ, R12.reuse, 0x8, RZ, 0xc0, !PT ;  /* 0x000000080cff7812 */ /* 0x040fe4000782c0ff */
[C---:B------:R-:W-:Y:S02]  /*16f10*/  LOP3.LUT P4, RZ, R12.reuse, 0x2, RZ, 0xc0, !PT ;  /* 0x000000020cff7812 */ /* 0x040fe4000788c0ff */
[----:B------:R-:W-:Y:S02]  /*16f20*/  LOP3.LUT R12, R12, 0xffffdfff, RZ, 0xc0, !PT ;  /* 0xffffdfff0c0c7812 */ /* 0x000fe400078ec0ff */
[----:B------:R-:W-:Y:S02]  /*16f30*/  @!P2 SHF.R.U32.HI R2, RZ, 0x2, R2 ;  /* 0x00000002ff02a819 */ /* 0x000fe40000011602 */
[----:B------:R-:W-:-:S02]  /*16f40*/  @P3 LOP3.LUT R12, R12, 0x2000, RZ, 0xfc, !PT ;  /* 0x000020000c0c3812 */ /* 0x000fc400078efcff */
[----:B------:R-:W-:Y:S02]  /*16f50*/  @!P2 ISETP.NE.U32.AND P3, PT, R2, RZ, PT ;  /* 0x000000ff0200a20c */ /* 0x000fe40003f65070 */
[----:B------:R-:W-:Y:S02]  /*16f60*/  @!P2 LOP3.LUT R2, R6, 0x80, RZ, 0xc0, !PT ;  /* 0x000000800602a812 */ /* 0x000fe400078ec0ff */
[----:B------:R-:W-:Y:S02]  /*16f70*/  LOP3.LUT R12, R12, 0xffffffdf, RZ, 0xc0, !PT ;  /* 0xffffffdf0c0c7812 */ /* 0x000fe400078ec0ff */
[----:B------:R-:W-:-:S07]  /*16f80*/  @!P2 SHF.R.U32.HI R2, RZ, 0x3, R2 ;  /* 0x00000003ff02a819 */ /* 0x000fce0000011602 */
[----:B------:R-:W-:Y:S02]  /*16f90*/  @P3 LOP3.LUT R12, R12, 0x20, RZ, 0xfc, !PT ;  /* 0x000000200c0c3812 */ /* 0x000fe400078efcff */
[----:B------:R-:W-:Y:S02]  /*16fa0*/  @!P2 ISETP.NE.U32.AND P3, PT, R2, RZ, PT ;  /* 0x000000ff0200a20c */ /* 0x000fe40003f65070 */
[----:B------:R-:W0:Y:S04]  /*16fb0*/  SHFL.IDX PT, R2, R0, RZ, 0x181f ;  /* 0x00181fff00027589 */ /* 0x000e2800000e0000 */
[----:B------:R-:W1:Y:S01]  /*16fc0*/  SHFL.IDX PT, R8, R4, RZ, 0x181f ;  /* 0x00181fff04087589 */ /* 0x000e6200000e0000 */
        /* <DEDUP_REMOVED lines=9> */
[----:B------:R-:W-:Y:S01]  /*17060*/  @!P2 LDGSTS.E.BYPASS.LTC128B.128 [R11+0x26400], desc[UR38][R2.64], !P1 ;  /* 0x26400000020bafae */ /* 0x000fe2000c901d66 */
        /* <DEDUP_REMOVED lines=56> */
.L_x_6624:
        /* <DEDUP_REMOVED lines=31> */
.L_x_6486:
[----:B------:R-:W-:Y:S05]  /*175e0*/  BSYNC B0 ;  /* 0x0000000000007941 */ /* 0x000fea0003800000 */
.L_x_6485:
[----:B--2---:R2:W5:Y:S01]  /*175f0*/  LDL R0, [R1] ;  /* 0x0000000001007983 */ /* 0x0045620000100800 */
[----:B------:R-:W-:Y:S01]  /*17600*/  PLOP3.LUT P0, PT, PT, PT, PT, 0x80, 0x0 ;  /* 0x000000000000781c */ /* 0x000fe20003f0f070 */
[----:B------:R-:W-:-:S12]  /*17610*/  NOP ;  /* 0x0000000000007918 */ /* 0x000fd80000000000 */
.L_x_6487:
[----:B0-----:R-:W3:Y:S01]  /*17620*/  LDL R2, [R1] ;  /* 0x0000000001027983 */ /* 0x001ee20000100800 */
        /* <DEDUP_REMOVED lines=18> */
.L_x_6625:
[----:B------:R-:W-:Y:S05]  /*17750*/  BSYNC B0 ;  /* 0x0000000000007941 */ /* 0x000fea0003800000 */
.L_x_6488:
[----:B0-----:R-:W3:Y:S01]  /*17760*/  LDL R2, [R1+0x4] ;  /* 0x0000040001027983 */ /* 0x001ee20000100800 */
[----:B------:R-:W-:Y:S01]  /*17770*/  BSSY B0, `(.L_x_6490) ;  /* 0x000009a000007945 */ /* 0x000fe20003800000 */
[----:B---3--:R-:W-:-:S13]  /*17780*/  LOP3.LUT P0, RZ, R2, 0x1, RZ, 0xc0, !PT ;  /* 0x0000000102ff7812 */ /* 0x008fda000780c0ff */
[----:B------:R-:W-:Y:S05]  /*17790*/  @!P0 BRA `(.L_x_6491) ;  /* 0x00000008005c8947 */ /* 0x000fea0003800000 */
[----:B------:R-:W3:Y:S04]  /*177a0*/  LDL R5, [R1] ;  /* 0x0000000001057983 */ /* 0x000ee80000100800 */
[----:B-1----:R-:W3:Y:S04]  /*177b0*/  LDL R4, [R1+0x8] ;  /* 0x0000080001047983 */ /* 0x002ee80000100800 */
[----:B------:R-:W4:Y:S01]  /*177c0*/  LDL R2, [R1+0x14] ;  /* 0x0000140001027983 */ /* 0x000f220000100800 */
[----:B------:R-:W-:Y:S01]  /*177d0*/  BSSY B1, `(.L_x_6492) ;  /* 0x0000008000017945 */ /* 0x000fe20003800000 */
[----:B------:R-:W0:Y:S02]  /*177e0*/  S2R R3, SR_TID.X ;  /* 0x0000000000037919 */ /* 0x000e240000002100 */
[----:B0-----:R-:W-:-:S04]  /*177f0*/  LOP3.LUT R3, R3, 0x7f, RZ, 0xc0, !PT ;  /* 0x0000007f03037812 */ /* 0x001fc800078ec0ff */
[----:B------:R-:W-:Y:S01]  /*17800*/  ISETP.NE.AND P1, PT, R3, RZ, PT ;  /* 0x000000ff0300720c */ /* 0x000fe20003f25270 */
[----:B---3--:R-:W-:Y:S01]  /*17810*/  IMAD R0, R4, 0x8, R5 ;  /* 0x0000000804007824 */ /* 0x008fe200078e0205 */
[----:B----4-:R-:W-:-:S04]  /*17820*/  SHF.L.U32 R2, R2, 0x1f, RZ ;  /* 0x0000001f02027819 */ /* 0x010fc800000006ff */
[----:B------:R-:W0:Y:S02]  /*17830*/  SYNCS.PHASECHK.TRANS64.TRYWAIT P0, [R0+URZ+0x38860], R2 ;  /* 0x03886002000075a7 */ /* 0x000e24000800017f */
[----:B0-----:R-:W-:Y:S05]  /*17840*/  @!P0 BRA `(.L_x_6493) ;  /* 0x0000005c00308947 */ /* 0x001fea0003800000 */
.L_x_6626:
[----:B------:R-:W-:Y:S05]  /*17850*/  BSYNC B1 ;  /* 0x0000000000017941 */ /* 0x000fea0003800000 */
.L_x_6492:
        /* <DEDUP_REMOVED lines=9> */
.L_x_6495:
[----:B------:R-:W-:Y:S05]  /*178f0*/  BSYNC B1 ;  /* 0x0000000000017941 */ /* 0x000fea0003800000 */
.L_x_6494:
[----:B------:R-:W3:Y:S04]  /*17900*/  LDL R5, [R1+0x1c] ;  /* 0x00001c0001057983 */ /* 0x000ee80000100800 */
[----:B------:R-:W3:Y:S04]  /*17910*/  LDL.LU R3, [R1+0x30] ;  /* 0x0000300001037983 */ /* 0x000ee80000300800 */
[----:B------:R-:W4:Y:S04]  /*17920*/  LDL R4, [R1] ;  /* 0x0000000001047983 */ /* 0x000f280000100800 */
[----:B0-----:R-:W4:Y:S01]  /*17930*/  LDL R2, [R1+0x8] ;  /* 0x0000080001027983 */ /* 0x001f220000100800 */
        /* <DEDUP_REMOVED lines=8> */
[----:B----4-:R-:W-:-:S04]  /*179c0*/  IMAD R2, R2, 0x10000, R4 ;  /* 0x0001000002027824 */ /* 0x010fc800078e0204 */
[----:B------:R-:W-:-:S07]  /*179d0*/  VIADD R4, R2, 0x400 ;  /* 0x0000040002047836 */ /* 0x000fce0000000000 */
.L_x_6496:
        /* <DEDUP_REMOVED lines=15> */
.L_x_6497:
        /* <DEDUP_REMOVED lines=15> */
.L_x_6498:
        /* <DEDUP_REMOVED lines=15> */
.L_x_6499:
        /* <DEDUP_REMOVED lines=15> */
.L_x_6500:
        /* <DEDUP_REMOVED lines=15> */
.L_x_6501:
        /* <DEDUP_REMOVED lines=15> */
.L_x_6502:
        /* <DEDUP_REMOVED lines=15> */
.L_x_6503:
        /* <DEDUP_REMOVED lines=10> */
.L_x_6491:
[----:B------:R-:W-:Y:S05]  /*18110*/  BSYNC B0 ;  /* 0x0000000000007941 */ /* 0x000fea0003800000 */
.L_x_6490:
[----:B-1----:R-:W3:Y:S04]  /*18120*/  LDL R4, [R1+0x24] ;  /* 0x0000240001047983 */ /* 0x002ee80000100800 */
[----:B------:R-:W4:Y:S01]  /*18130*/  LDL R5, [R1+0x20] ;  /* 0x0000200001057983 */ /* 0x000f220000100800 */
[----:B------:R-:W-:Y:S01]  /*18140*/  BSSY B0, `(.L_x_6504) ;  /* 0x00002b3000007945 */ /* 0x000fe20003800000 */
[----:B---3--:R-:W-:-:S05]  /*18150*/  VIADD R0, R4, 0xfffffffe ;  /* 0xfffffffe04007836 */ /* 0x008fca0000000000 */
[----:B----4-:R-:W-:-:S13]  /*18160*/  ISETP.GE.AND P0, PT, R0, R5, PT ;  /* 0x000000050000720c */ /* 0x010fda0003f06270 */
        /* <DEDUP_REMOVED lines=45> */
.L_x_6510:
[----:B------:R-:W3:Y:S01]  /*18440*/  LDL R2, [R1] ;  /* 0x0000000001027983 */ /* 0x000ee20000100800 */
[----:B------:R-:W-:Y:S01]  /*18450*/  BSSY B3, `(.L_x_6511) ;  /* 0x0000008000037945 */ /* 0x000fe20003800000 */
[----:B-1----:R-:W1:Y:S02]  /*18460*/  S2R R4, SR_TID.X ;  /* 0x0000000000047919 */ /* 0x002e640000002100 */
[----:B-1----:R-:W-:-:S04]  /*18470*/  LOP3.LUT R4, R4, 0x7f, RZ, 0xc0, !PT ;  /* 0x0000007f04047812 */ /* 0x002fc800078ec0ff */
[----:B------:R-:W-:Y:S01]  /*18480*/  ISETP.NE.AND P1, PT, R4, RZ, PT ;  /* 0x000000ff0400720c */ /* 0x000fe20003f25270 */
[----:B---3--:R-:W-:Y:S01]  /*18490*/  IMAD R3, R8, 0x8, R2 ;  /* 0x0000000808037824 */ /* 0x008fe200078e0202 */
[----:B------:R-:W-:-:S04]  /*184a0*/  SHF.L.U32 R2, R7, 0x1f, RZ ;  /* 0x0000001f07027819 */ /* 0x000fc800000006ff */
[----:B------:R-:W1:Y:S02]  /*184b0*/  SYNCS.PHASECHK.TRANS64.TRYWAIT P0, [R3+URZ+0x38840], R2 ;  /* 0x03884002030075a7 */ /* 0x000e64000800017f */
[----:B-1----:R-:W-:Y:S05]  /*184c0*/  @!P0 BRA `(.L_x_6512) ;  /* 0x0000005000248947 */ /* 0x002fea0003800000 */
.L_x_6627:
[----:B------:R-:W-:Y:S05]  /*184d0*/  BSYNC B3 ;  /* 0x0000000000037941 */ /* 0x000fea0003800000 */
.L_x_6511:
[----:B------:R-:W-:Y:S04]  /*184e0*/  BSSY B3, `(.L_x_6513) ;  /* 0x0000009000037945 */ /* 0x000fe80003800000 */
[----:B------:R-:W-:Y:S05]  /*184f0*/  @P1 BRA `(.L_x_6514) ;  /* 0x00000000001c1947 */ /* 0x000fea0003800000 */
[----:B------:R-:W3:Y:S01]  /*18500*/  S2R R5, SR_TID.X ;  /* 0x0000000000057919 */ /* 0x000ee20000002100 */
[----:B------:R-:W-:-:S04]  /*18510*/  IMAD.MOV.U32 R4, RZ, RZ, 0x2000 ;  /* 0x00002000ff047424 */ /* 0x000fc800078e00ff */
[----:B------:R4:W-:Y:S01]  /*18520*/  SYNCS.ARRIVE.TRANS64 RZ, [R3+URZ+0x38830], R4 ;  /* 0x0388300403ff79a7 */ /* 0x0009e2000800003f */
[----:B---3--:R-:W-:-:S04]  /*18530*/  LOP3.LUT R5, R5, 0x1f, RZ, 0xc0, !PT ;  /* 0x0000001f05057812 */ /* 0x008fc800078ec0ff */
[----:B------:R-:W-:-:S13]  /*18540*/  ISETP.NE.AND P0, PT, R5, RZ, PT ;  /* 0x000000ff0500720c */ /* 0x000fda0003f05270 */
[----:B----4-:R-:W-:Y:S05]  /*18550*/  @!P0 BRA `(.L_x_6514) ;  /* 0x0000000000048947 */ /* 0x010fea0003800000 */
[----:B------:R-:W-:Y:S01]  /*18560*/  BPT.TRAP 0x1 ;  /* 0x000000040000795c */ /* 0x000fe20000300000 */
.L_x_6514:
[----:B------:R-:W-:Y:S05]  /*18570*/  BSYNC B3 ;  /* 0x0000000000037941 */ /* 0x000fea0003800000 */
.L_x_6513:
[----:B0-----:R-:W3:Y:S04]  /*18580*/  LDL R8, [R1] ;  /* 0x0000000001087983 */ /* 0x001ee80000100800 */
        /* <DEDUP_REMOVED lines=13> */
.L_x_6515:
        /* <DEDUP_REMOVED lines=13> */
.L_x_6628:
[----:B------:R-:W-:Y:S05]  /*18730*/  BSYNC B3 ;  /* 0x0000000000037941 */ /* 0x000fea0003800000 */
.L_x_6516:
        /* <DEDUP_REMOVED lines=11> */
.L_x_6519:
[----:B------:R-:W-:Y:S05]  /*187f0*/  BSYNC B3 ;  /* 0x0000000000037941 */ /* 0x000fea0003800000 */
.L_x_6518:
[----:B------:R-:W3:Y:S04]  /*18800*/  LDL R4, [R1] ;  /* 0x0000000001047983 */ /* 0x000ee80000100800 */
        /* <DEDUP_REMOVED lines=10> */
.L_x_6520:
        /* <DEDUP_REMOVED lines=15> */
.L_x_6521:
        /* <DEDUP_REMOVED lines=15> */
.L_x_6522:
        /* <DEDUP_REMOVED lines=15> */
.L_x_6523:
        /* <DEDUP_REMOVED lines=15> */
.L_x_6524:
        /* <DEDUP_REMOVED lines=15> */
.L_x_6525:
        /* <DEDUP_REMOVED lines=15> */
.L_x_6526:
        /* <DEDUP_REMOVED lines=15> */
.L_x_6527:
        /* <DEDUP_REMOVED lines=10> */
.L_x_6509:
[----:B------:R-:W-:Y:S05]  /*18fe0*/  BSYNC B1 ;  /* 0x0000000000017941 */ /* 0x000fea0003800000 */
.L_x_6508:
[----:B------:R-:W3:Y:S02]  /*18ff0*/  LDL R4, [R1+0x24] ;  /* 0x0000240001047983 */ /* 0x000ee40000100800 */
[----:B---3--:R-:W-:-:S07]  /*19000*/  VIADD R0, R4, 0xfffffffd ;  /* 0xfffffffd04007836 */ /* 0x008fce0000000000 */
.L_x_6507:
[----:B------:R-:W-:Y:S05]  /*19010*/  BSYNC B2 ;  /* 0x0000000000027941 */ /* 0x000fea0003800000 */
.L_x_6506:
[----:B------:R-:W3:Y:S01]  /*19020*/  LDL.LU R2, [R1+0x24] ;  /* 0x0000240001027983 */ /* 0x000ee20000300800 */
[----:B------:R-:W-:Y:S01]  /*19030*/  VIADD R6, R6, 0xfffffffe ;  /* 0xfffffffe06067836 */ /* 0x000fe20000000000 */
[----:B---3--:R-:W-:-:S04]  /*19040*/  LOP3.LUT R2, RZ, R2, RZ, 0x33, !PT ;  /* 0x00000002ff027212 */ /* 0x008fc800078e33ff */
[----:B------:R-:W-:-:S13]  /*19050*/  ISETP.NE.AND P0, PT, R6, R2, PT ;  /* 0x000000020600720c */ /* 0x000fda0003f05270 */
[----:B------:R-:W-:Y:S05]  /*19060*/  @!P0 BRA `(.L_x_6505) ;  /* 0x0000001c00008947 */ /* 0x000fea0003800000 */
.L_x_6568:
        /* <DEDUP_REMOVED lines=36> */
.L_x_6530:
        /* <DEDUP_REMOVED lines=9> */
.L_x_6629:
[----:B------:R-:W-:Y:S05]  /*19340*/  BSYNC B2 ;  /* 0x0000000000027941 */ /* 0x000fea0003800000 */
.L_x_6531:
[----:B------:R-:W-:Y:S04]  /*19350*/  BSSY B2, `(.L_x_6533) ;  /* 0x0000009000027945 */ /* 0x000fe80003800000 */
[----:B------:R-:W-:Y:S05]  /*19360*/  @P1 BRA `(.L_x_6534) ;  /* 0x00000000001c1947 */ /* 0x000fea0003800000 */
[----:B------:R-:W1:Y:S01]  /*19370*/  S2R R5, SR_TID.X ;  /* 0x0000000000057919 */ /* 0x000e620000002100 */
[----:B------:R-:W-:-:S04]  /*19380*/  IMAD.MOV.U32 R3, RZ, RZ, 0x2000 ;  /* 0x00002000ff037424 */ /* 0x000fc800078e00ff */
[----:B------:R3:W-:Y:S01]  /*19390*/  SYNCS.ARRIVE.TRANS64 RZ, [R4+URZ+0x38830], R3 ;  /* 0x0388300304ff79a7 */ /* 0x0007e2000800003f */
[----:B-1----:R-:W-:-:S04]  /*193a0*/  LOP3.LUT R5, R5, 0x1f, RZ, 0xc0, !PT ;  /* 0x0000001f05057812 */ /* 0x002fc800078ec0ff */
[----:B------:R-:W-:-:S13]  /*193b0*/  ISETP.NE.AND P0, PT, R5, RZ, PT ;  /* 0x000000ff0500720c */ /* 0x000fda0003f05270 */
[----:B---3--:R-:W-:Y:S05]  /*193c0*/  @!P0 BRA `(.L_x_6534) ;  /* 0x0000000000048947 */ /* 0x008fea0003800000 */
[----:B------:R-:W-:Y:S01]  /*193d0*/  BPT.TRAP 0x1 ;  /* 0x000000040000795c */ /* 0x000fe20000300000 */
.L_x_6534:
[----:B------:R-:W-:Y:S05]  /*193e0*/  BSYNC B2 ;  /* 0x0000000000027941 */ /* 0x000fea0003800000 */
.L_x_6533:
[----:B------:R-:W3:Y:S04]  /*193f0*/  LDL R3, [R1] ;  /* 0x0000000001037983 */ /* 0x000ee80000100800 */
        /* <DEDUP_REMOVED lines=12> */
.L_x_6535:
        /* <DEDUP_REMOVED lines=13> */
.L_x_6630:
[----:B------:R-:W-:Y:S05]  /*19590*/  BSYNC B2 ;  /* 0x0000000000027941 */ /* 0x000fea0003800000 */
.L_x_6536:
        /* <DEDUP_REMOVED lines=11> */
.L_x_6539:
[----:B------:R-:W-:Y:S05]  /*19650*/  BSYNC B2 ;  /* 0x0000000000027941 */ /* 0x000fea0003800000 */
.L_x_6538:
[----:B------:R-:W3:Y:S01]  /*19660*/  LDL R5, [R1] ;  /* 0x0000000001057983 */ /* 0x000ee20000100800 */
        /* <DEDUP_REMOVED lines=9> */
.L_x_6540:
        /* <DEDUP_REMOVED lines=15> */
.L_x_6541:
        /* <DEDUP_REMOVED lines=15> */
.L_x_6542:
        /* <DEDUP_REMOVED lines=15> */
.L_x_6543:
        /* <DEDUP_REMOVED lines=15> */
.L_x_6544:
        /* <DEDUP_REMOVED lines=15> */
.L_x_6545:
        /* <DEDUP_REMOVED lines=15> */
.L_x_6546:
        /* <DEDUP_REMOVED lines=15> */
.L_x_6547:
        /* <DEDUP_REMOVED lines=10> */
.L_x_6529:
[----:B------:R-:W-:Y:S05]  /*19e30*/  BSYNC B1 ;  /* 0x0000000000017941 */ /* 0x000fea0003800000 */
.L_x_6528:
[----:B------:R-:W3:Y:S01]  /*19e40*/  LDL R2, [R1+0x4] ;  /* 0x0000040001027983 */ /* 0x000ee20000100800 */
[----:B------:R-:W-:Y:S01]  /*19e50*/  VIADD R7, R7, 0x1 ;  /* 0x0000000107077836 */ /* 0x000fe20000000000 */
[----:B------:R-:W-:Y:S04]  /*19e60*/  BSSY B1, `(.L_x_6548) ;  /* 0x00000dc000017945 */ /* 0x000fe80003800000 */
[----:B------:R-:W-:-:S04]  /*19e70*/  ISETP.NE.AND P0, PT, R7, 0x2, PT ;  /* 0x000000020700780c */ /* 0x000fc80003f05270 */
[----:B------:R-:W-:Y:S02]  /*19e80*/  SEL R9, R7, RZ, P0 ;  /* 0x000000ff07097207 */ /* 0x000fe40000000000 */
[----:B---3--:R-:W-:Y:S02]  /*19e90*/  LOP3.LUT P2, RZ, R2, 0x1, RZ, 0xc0, !PT ;  /* 0x0000000102ff7812 */ /* 0x008fe4000784c0ff */
[----:B------:R-:W-:-:S04]  /*19ea0*/  SEL R2, RZ, 0x1, P0 ;  /* 0x00000001ff027807 */ /* 0x000fc80000000000 */
[----:B------:R-:W-:Y:S01]  /*19eb0*/  LOP3.LUT R8, R6, R2, RZ, 0x3c, !PT ;  /* 0x0000000206087212 */ /* 0x000fe200078e3cff */
        /* <DEDUP_REMOVED lines=28> */
.L_x_6550:
[----:B------:R-:W3:Y:S01]  /*1a080*/  LDL R2, [R1] ;  /* 0x0000000001027983 */ /* 0x000ee20000100800 */
[----:B------:R-:W-:Y:S01]  /*1a090*/  SHF.L.U32 R3, R8, 0x1f, RZ ;  /* 0x0000001f08037819 */ /* 0x000fe200000006ff */
[----:B------:R-:W-:Y:S01]  /*1a0a0*/  BSSY B2, `(.L_x_6551) ;  /* 0x0000007000027945 */ /* 0x000fe20003800000 */
[----:B-1----:R-:W1:Y:S02]  /*1a0b0*/  S2R R4, SR_TID.X ;  /* 0x0000000000047919 */ /* 0x002e640000002100 */
[----:B-1----:R-:W-:-:S04]  /*1a0c0*/  LOP3.LUT R4, R4, 0x7f, RZ, 0xc0, !PT ;  /* 0x0000007f04047812 */ /* 0x002fc800078ec0ff */
[----:B------:R-:W-:Y:S01]  /*1a0d0*/  ISETP.NE.AND P1, PT, R4, RZ, PT ;  /* 0x000000ff0400720c */ /* 0x000fe20003f25270 */
[----:B---3--:R-:W-:-:S04]  /*1a0e0*/  IMAD R2, R9, 0x8, R2 ;  /* 0x0000000809027824 */ /* 0x008fc800078e0202 */
[----:B------:R-:W1:Y:S02]  /*1a0f0*/  SYNCS.PHASECHK.TRANS64.TRYWAIT P0, [R2+URZ+0x38840], R3 ;  /* 0x03884003020075a7 */ /* 0x000e64000800017f */
[----:B-1----:R-:W-:Y:S06]  /*1a100*/  @!P0 BRA `(.L_x_6552) ;  /* 0x0000003400648947 */ /* 0x002fec0003800000 */
.L_x_6631:
[----:B------:R-:W-:Y:S05]  /*1a110*/  BSYNC B2 ;  /* 0x0000000000027941 */ /* 0x000fea0003800000 */
.L_x_6551:
        /* <DEDUP_REMOVED lines=9> */
.L_x_6554:
[----:B------:R-:W-:Y:S05]  /*1a1b0*/  BSYNC B2 ;  /* 0x0000000000027941 */ /* 0x000fea0003800000 */
.L_x_6553:
        /* <DEDUP_REMOVED lines=14> */
.L_x_6555:
        /* <DEDUP_REMOVED lines=13> */
.L_x_6632:
[----:B------:R-:W-:Y:S05]  /*1a370*/  BSYNC B2 ;  /* 0x0000000000027941 */ /* 0x000fea0003800000 */
.L_x_6556:
        /* <DEDUP_REMOVED lines=11> */
.L_x_6559:
[----:B------:R-:W-:Y:S05]  /*1a430*/  BSYNC B2 ;  /* 0x0000000000027941 */ /* 0x000fea0003800000 */
.L_x_6558:
        /* <DEDUP_REMOVED lines=11> */
.L_x_6560:
        /* <DEDUP_REMOVED lines=15> */
.L_x_6561:
        /* <DEDUP_REMOVED lines=15> */
.L_x_6562:
        /* <DEDUP_REMOVED lines=15> */
.L_x_6563:
        /* <DEDUP_REMOVED lines=15> */
.L_x_6564:
        /* <DEDUP_REMOVED lines=15> */
.L_x_6565:
        /* <DEDUP_REMOVED lines=15> */
.L_x_6566:
        /* <DEDUP_REMOVED lines=15> */
.L_x_6567:
        /* <DEDUP_REMOVED lines=10> */
.L_x_6549:
[----:B------:R-:W-:Y:S05]  /*1ac20*/  BSYNC B1 ;  /* 0x0000000000017941 */ /* 0x000fea0003800000 */
.L_x_6548:
[----:B------:R-:W3:Y:S01]  /*1ac30*/  LDL R5, [R1+0x20] ;  /* 0x0000200001057983 */ /* 0x000ee20000100800 */
[----:B------:R-:W-:Y:S01]  /*1ac40*/  VIADD R0, R0, 0xfffffffe ;  /* 0xfffffffe00007836 */ /* 0x000fe20000000000 */
[----:B---3--:R-:W-:-:S13]  /*1ac50*/  ISETP.GT.AND P0, PT, R6, R5, PT ;  /* 0x000000050600720c */ /* 0x008fda0003f04270 */
[----:B------:R-:W-:Y:S05]  /*1ac60*/  @P0 BRA `(.L_x_6568) ;  /* 0xffffffe400000947 */ /* 0x000fea000383ffff */
.L_x_6505:
[----:B------:R-:W-:Y:S05]  /*1ac70*/  BSYNC B0 ;  /* 0x0000000000007941 */ /* 0x000fea0003800000 */
.L_x_6504:
        /* <DEDUP_REMOVED lines=24> */
.L_x_6570:
[----:B------:R-:W-:Y:S05]  /*1ae00*/  BSYNC B0 ;  /* 0x0000000000007941 */ /* 0x000fea0003800000 */
.L_x_6569:
[----:B------:R-:W-:-:S05]  /*1ae10*/  SEL R0, R0, RZ, P0 ;  /* 0x000000ff00007207 */ /* 0x000fca0000000000 */
[----:B------:R3:W-:Y:S02]  /*1ae20*/  STL [R1+0x8], R0 ;  /* 0x0000080001007387 */ /* 0x0007e40000100800 */
.L_x_6466:
[----:B------:R-:W-:Y:S05]  /*1ae30*/  BSYNC B7 ;  /* 0x0000000000077941 */ /* 0x000fea0003800000 */
.L_x_6464:
        /* <DEDUP_REMOVED lines=10> */
[----:B------:R3:W-:Y:S01]  /*1aee0*/  STL [R1], R0 ;  /* 0x0000000001007387 */ /* 0x0007e20000100800 */
[----:B------:R-:W-:Y:S06]  /*1aef0*/  BAR.ARV 0x4, 0x180 ;  /* 0x0106000000007b1d */ /* 0x000fec0000002000 */
[----:B------:R-:W-:Y:S05]  /*1af00*/  BRA `(.L_x_6572) ;  /* 0x0000000800d87947 */ /* 0x000fea0003800000 */
.L_x_6571:
[----:B------:R-:W3:Y:S01]  /*1af10*/  S2R R6, SR_TID.X ;  /* 0x0000000000067919 */ /* 0x000ee20000002100 */
[----:B------:R-:W-:Y:S01]  /*1af20*/  UMOV UR4, 0xffffffff ;  /* 0xffffffff00047882 */ /* 0x000fe20000000000 */
[----:B---3--:R-:W-:-:S04]  /*1af30*/  LOP3.LUT R6, R6, 0x1f, RZ, 0xc0, !PT ;  /* 0x0000001f06067812 */ /* 0x008fc800078ec0ff */
[----:B------:R-:W-:Y:S01]  /*1af40*/  ISETP.NE.AND P0, PT, R6, 0x1f, PT ;  /* 0x0000001f0600780c */ /* 0x000fe20003f05270 */
[----:B------:R-:W-:-:S12]  /*1af50*/  BRA.DIV UR4, `(.L_x_6573) ;  /* 0x0000002604f87947 */ /* 0x000fd8000b800000 */
[----:B------:R-:W-:Y:S01]  /*1af60*/  IMAD.IADD R0, R19, 0x1, R6 ;  /* 0x0000000113007824 */ /* 0x000fe200078e0206 */
[----:B------:R-:W-:-:S04]  /*1af70*/  ULDC UR4, c[0x0][0xd3c] ;  /* 0x00034f0000047ab9 */ /* 0x000fc80000000800 */
[----:B------:R-:W-:-:S13]  /*1af80*/  ISETP.GE.OR P1, PT, R0, UR4, !P0 ;  /* 0x0000000400007c0c */ /* 0x000fda000c726670 */
[----:B-1----:R-:W1:Y:S02]  /*1af90*/  @!P1 LDC.64 R2, c[0x0][0xd80] ;  /* 0x00036000ff029b82 */ /* 0x002e640000000a00 */
[----:B-1----:R-:W-:-:S06]  /*1afa0*/  @!P1 IMAD.WIDE R2, R0, 0x4, R2 ;  /* 0x0000000400029825 */ /* 0x002fcc00078e0202 */
[----:B------:R1:W3:Y:S01]  /*1afb0*/  @!P1 LDG.E R3, desc[UR38][R2.64] ;  /* 0x0000002602039981 */ /* 0x0002e2000c1e1900 */
[C---:B------:R-:W-:Y:S02]  /*1afc0*/  ISETP.GE.U32.AND P2, PT, R6.reuse, 0x2, PT ;  /* 0x000000020600780c */ /* 0x040fe40003f46070 */
[C---:B------:R-:W-:Y:S01]  /*1afd0*/  ISETP.GE.U32.AND P3, PT, R6.reuse, 0x4, PT ;  /* 0x000000040600780c */ /* 0x040fe20003f66070 */
[----:B------:R-:W-:Y:S01]  /*1afe0*/  SHFL.IDX PT, R0, R16, RZ, 0x1f ;  /* 0x00001fff10007589 */ /* 0x000fe200000e0000 */
[C---:B------:R-:W-:Y:S02]  /*1aff0*/  ISETP.GE.U32.AND P4, PT, R6.reuse, 0x8, PT ;  /* 0x000000080600780c */ /* 0x040fe40003f86070 */
[C---:B------:R-:W-:Y:S01]  /*1b000*/  ISETP.GE.U32.AND P5, PT, R6.reuse, 0x10, PT ;  /* 0x000000100600780c */ /* 0x040fe20003fa6070 */
[----:B------:R-:W-:Y:S01]  /*1b010*/  SHFL.IDX PT, R5, R16, 0x1, 0x1f ;  /* 0x00201f0010057f89 */ /* 0x000fe200000e0000 */
[----:B-1----:R-:W-:Y:S02]  /*1b020*/  IMAD.MOV.U32 R2, RZ, RZ, RZ ;  /* 0x000000ffff027224 */ /* 0x002fe400078e00ff */
[----:B---3--:R-:W-:Y:S01]  /*1b030*/  @!P1 IMAD.MOV.U32 R2, RZ, RZ, R3 ;  /* 0x000000ffff029224 */ /* 0x008fe200078e0003 */
        /* <DEDUP_REMOVED lines=16> */
[----:B------:R1:W3:Y:S02]  /*1b140*/  SHFL.IDX PT, R16, R3, 0x1f, 0x1f ;  /* 0x03e01f0003107f89 */ /* 0x0002e400000e0000 */
.L_x_6642:
[----:B------:R-:W-:Y:S02]  /*1b150*/  ULDC UR4, c[0x0][0xd38] ;  /* 0x00034e0000047ab9 */ /* 0x000fe40000000800 */
[----:B------:R-:W-:-:S04]  /*1b160*/  IMAD.U32 R4, RZ, RZ, UR4 ;  /* 0x00000004ff047e24 */ /* 0x000fc8000f8e00ff */
[----:B---3--:R-:W-:-:S04]  /*1b170*/  IMAD R16, R16, R4, RZ ;  /* 0x0000000410107224 */ /* 0x008fc800078e02ff */
[----:B------:R-:W-:-:S05]  /*1b180*/  IMAD.IADD R5, R5, 0x1, R16 ;  /* 0x0000000105057824 */ /* 0x000fca00078e0210 */
[----:B------:R-:W-:-:S13]  /*1b190*/  ISETP.GT.AND P6, PT, R5, R0, PT ;  /* 0x000000000500720c */ /* 0x000fda0003fc4270 */
[----:B------:R-:W-:Y:S05]  /*1b1a0*/  @P6 BRA `(.L_x_6574) ;  /* 0x00000000009c6947 */ /* 0x000fea0003800000 */
.L_x_6579:
[----:B------:R-:W3:Y:S01]  /*1b1b0*/  LDC R2, c[0x0][0xd3c] ;  /* 0x00034f00ff027b82 */ /* 0x000ee20000000800 */
[----:B------:R-:W-:-:S05]  /*1b1c0*/  VIADD R19, R19, 0x1f ;  /* 0x0000001f13137836 */ /* 0x000fca0000000000 */
[----:B---3--:R-:W-:-:S13]  /*1b1d0*/  ISETP.GE.AND P6, PT, R19, R2, PT ;  /* 0x000000021300720c */ /* 0x008fda0003fc6270 */
[----:B------:R-:W-:Y:S05]  /*1b1e0*/  @P6 BRA `(.L_x_6575) ;  /* 0x0000000400d46947 */ /* 0x000fea0003800000 */
[----:B-1----:R-:W1:Y:S01]  /*1b1f0*/  S2R R3, SR_TID.X ;  /* 0x0000000000037919 */ /* 0x002e620000002100 */
[----:B------:R-:W-:Y:S01]  /*1b200*/  BSSY B0, `(.L_x_6576) ;  /* 0x0000009000007945 */ /* 0x000fe20003800000 */
[----:B-1----:R-:W-:-:S05]  /*1b210*/  LOP3.LUT R3, R3, 0x1f, RZ, 0xc0, !PT ;  /* 0x0000001f03037812 */ /* 0x002fca00078ec0ff */
[----:B------:R-:W-:-:S05]  /*1b220*/  IMAD.IADD R4, R19, 0x1, R3 ;  /* 0x0000000113047824 */ /* 0x000fca00078e0203 */
[----:B------:R-:W-:Y:S01]  /*1b230*/  ISETP.GE.OR P6, PT, R4, R2, !P0 ;  /* 0x000000020400720c */ /* 0x000fe200047c6670 */
[----:B------:R-:W-:-:S12]  /*1b240*/  IMAD.MOV.U32 R2, RZ, RZ, RZ ;  /* 0x000000ffff027224 */ /* 0x000fd800078e00ff */
[----:B------:R-:W-:Y:S05]  /*1b250*/  @P6 BRA `(.L_x_6577) ;  /* 0x00000000000c6947 */ /* 0x000fea0003800000 */
[----:B------:R-:W1:Y:S02]  /*1b260*/  LDC.64 R2, c[0x0][0xd80] ;  /* 0x00036000ff027b82 */ /* 0x000e640000000a00 */
[----:B-1----:R-:W-:-:S06]  /*1b270*/  IMAD.WIDE R2, R4, 0x4, R2 ;  /* 0x0000000404027825 */ /* 0x002fcc00078e0202 */
[----:B------:R1:W5:Y:S02]  /*1b280*/  LDG.E R2, desc[UR38][R2.64] ;  /* 0x0000002602027981 */ /* 0x000364000c1e1900 */
.L_x_6577:
[----:B------:R-:W-:Y:S05]  /*1b290*/  BSYNC B0 ;  /* 0x0000000000007941 */ /* 0x000fea0003800000 */
.L_x_6576:
[----:B------:R-:W-:-:S03]  /*1b2a0*/  UMOV UR4, 0xffffffff ;  /* 0xffffffff00047882 */ /* 0x000fc60000000000 */
[----:B------:R-:W-:Y:S05]  /*1b2b0*/  BRA.DIV UR4, `(.L_x_6578) ;  /* 0x0000002a045c7947 */ /* 0x000fea000b800000 */
[----:B-1---5:R-:W1:Y:S02]  /*1b2c0*/  SHFL.UP PT, R3, R2, 0x1, RZ ;  /* 0x0420000002037989 */ /* 0x022e6400000e00ff */
        /* <DEDUP_REMOVED lines=15> */
.L_x_6650:
[----:B------:R-:W-:Y:S02]  /*1b3c0*/  ULDC UR4, c[0x0][0xd38] ;  /* 0x00034e0000047ab9 */ /* 0x000fe40000000800 */
[----:B------:R-:W-:-:S04]  /*1b3d0*/  IMAD.U32 R4, RZ, RZ, UR4 ;  /* 0x00000004ff047e24 */ /* 0x000fc8000f8e00ff */
[----:B---3--:R-:W-:-:S04]  /*1b3e0*/  IMAD R16, R16, R4, RZ ;  /* 0x0000000410107224 */ /* 0x008fc800078e02ff */
[----:B------:R-:W-:-:S05]  /*1b3f0*/  IMAD.IADD R5, R16, 0x1, R5 ;  /* 0x0000000110057824 */ /* 0x000fca00078e0205 */
[----:B------:R-:W-:-:S13]  /*1b400*/  ISETP.GT.AND P6, PT, R5, R0, PT ;  /* 0x000000000500720c */ /* 0x000fda0003fc4270 */
[----:B------:R-:W-:Y:S05]  /*1b410*/  @!P6 BRA `(.L_x_6579) ;  /* 0xfffffffc0064e947 */ /* 0x000fea000383ffff */
.L_x_6574:
        /* <DEDUP_REMOVED lines=8> */
.L_x_6654:
[----:B------:R-:W-:Y:S01]  /*1b4a0*/  ISETP.NE.AND P0, PT, R5, RZ, PT ;  /* 0x000000ff0500720c */ /* 0x000fe20003f05270 */
[----:B------:R-:W-:-:S12]  /*1b4b0*/  IMAD.MOV.U32 R5, RZ, RZ, RZ ;  /* 0x000000ffff057224 */ /* 0x000fd800078e00ff */
[----:B------:R-:W-:Y:S05]  /*1b4c0*/  @!P0 BRA `(.L_x_6581) ;  /* 0x0000000000148947 */ /* 0x000fea0003800000 */
[----:B------:R-:W-:Y:S01]  /*1b4d0*/  UMOV UR4, 0xffffffff ;  /* 0xffffffff00047882 */ /* 0x000fe20000000000 */
[----:B------:R-:W-:Y:S02]  /*1b4e0*/  VIADD R12, R6, 0xffffffff ;  /* 0xffffffff060c7836 */ /* 0x000fe40000000000 */
[----:B------:R-:W-:Y:S05]  /*1b4f0*/  BRA.DIV UR4, `(.L_x_6582) ;  /* 0x0000002a04ec7947 */ /* 0x000fea000b800000 */
[----:B-1----:R1:W0:Y:S02]  /*1b500*/  SHFL.IDX PT, R3, R3, R12, 0x1f ;  /* 0x00001f0c03037589 */ /* 0x00222400000e0000 */
.L_x_6657:
[----:B0-----:R-:W-:-:S07]  /*1b510*/  IMAD.MOV.U32 R5, RZ, RZ, R3 ;  /* 0x000000ffff057224 */ /* 0x001fce00078e0003 */
.L_x_6581:
[----:B-1-3--:R-:W1:Y:S01]  /*1b520*/  LDC.64 R2, c[0x0][0xd90] ;  /* 0x00036400ff027b82 */ /* 0x00ae620000000a00 */
[----:B------:R-:W-:-:S04]  /*1b530*/  IMAD.IADD R19, R6, 0x1, R19 ;  /* 0x0000000106137824 */ /* 0x000fc800078e0213 */
[----:B-1----:R-:W-:-:S05]  /*1b540*/  IMAD.WIDE R2, R19, 0x4, R2 ;  /* 0x0000000413027825 */ /* 0x002fca00078e0202 */
[----:B0-2---:R-:W4:Y:S01]  /*1b550*/  LDG.E R7, desc[UR38][R2.64] ;  /* 0x0000002602077981 */ /* 0x005f22000c1e1900 */
[----:B------:R-:W-:-:S04]  /*1b560*/  IMAD R16, R5, R4, R16 ;  /* 0x0000000405107224 */ /* 0x000fc800078e0210 */
[----:B------:R-:W-:Y:S02]  /*1b570*/  IMAD.IADD R0, R0, 0x1, -R16 ;  /* 0x0000000100007824 */ /* 0x000fe400078e0a10 */
[----:B----4-:R-:W-:-:S05]  /*1b580*/  IMAD R6, R17, R7, RZ ;  /* 0x0000000711067224 */ /* 0x010fca00078e02ff */
        /* <DEDUP_REMOVED lines=59> */
.L_x_6575:
[----:B------:R-:W-:Y:S01]  /*1b940*/  UMOV UR4, URZ ;  /* 0x0000003f00047c82 */ /* 0x000fe20008000000 */
[----:B------:R-:W-:Y:S01]  /*1b950*/  UMOV UR5, URZ ;  /* 0x0000003f00057c82 */ /* 0x000fe20008000000 */
[----:B------:R-:W-:Y:S01]  /*1b960*/  ULDC UR6, c[0x0][0xd3c] ;  /* 0x00034f0000067ab9 */ /* 0x000fe20000000800 */
[----:B------:R-:W-:Y:S02]  /*1b970*/  IMAD.MOV.U32 R16, RZ, RZ, R0 ;  /* 0x000000ffff107224 */ /* 0x000fe400078e0000 */
[----:B------:R-:W-:Y:S02]  /*1b980*/  IMAD.U32 R17, RZ, RZ, UR4 ;  /* 0x00000004ff117e24 */ /* 0x000fe4000f8e00ff */
[----:B------:R-:W-:Y:S02]  /*1b990*/  IMAD.U32 R18, RZ, RZ, UR5 ;  /* 0x00000005ff127e24 */ /* 0x000fe4000f8e00ff */
[----:B------:R-:W-:-:S07]  /*1b9a0*/  IMAD.U32 R19, RZ, RZ, UR6 ;  /* 0x00000006ff137e24 */ /* 0x000fce000f8e00ff */
.L_x_6583:
[----:B-1----:R1:W3:Y:S01]  /*1b9b0*/  LDL R3, [R1] ;  /* 0x0000000001037983 */ /* 0x0022e20000100800 */
[----:B------:R-:W4:Y:S01]  /*1b9c0*/  S2R R0, SR_TID.X ;  /* 0x0000000000007919 */ /* 0x000f220000002100 */
[----:B------:R-:W-:Y:S05]  /*1b9d0*/  WARPSYNC.ALL ;  /* 0x0000000000007948 */ /* 0x000fea0003800000 */
[----:B----4-:R-:W-:Y:S01]  /*1b9e0*/  LOP3.LUT R0, R0, 0x1f, RZ, 0xc0, !PT ;  /* 0x0000001f00007812 */ /* 0x010fe200078ec0ff */
[----:B------:R-:W-:Y:S03]  /*1b9f0*/  BAR.SYNC.DEFER_BLOCKING 0x4, 0x180 ;  /* 0x0106000000007b1d */ /* 0x000fe60000010000 */
[----:B------:R-:W-:-:S13]  /*1ba00*/  ISETP.NE.AND P0, PT, R0, RZ, PT ;  /* 0x000000ff0000720c */ /* 0x000fda0003f05270 */
[----:B------:R-:W3:Y:S01]  /*1ba10*/  @!P0 S2R R0, SR_CgaCtaId ;  /* 0x0000000000008919 */ /* 0x000ee20000008800 */
[----:B------:R-:W-:-:S04]  /*1ba20*/  @!P0 MOV R2, 0x400 ;  /* 0x0000040000028802 */ /* 0x000fc80000000f00 */
[----:B---3--:R-:W-:-:S05]  /*1ba30*/  @!P0 LEA R3, R0, R2, 0x18 ;  /* 0x0000000200038211 */ /* 0x008fca00078ec0ff */
[----:B------:R1:W-:Y:S04]  /*1ba40*/  @!P0 STS.128 [R3+0x388d0], R16 ;  /* 0x0388d01003008388 */ /* 0x0003e80000000c00 */
[----:B------:R1:W-:Y:S01]  /*1ba50*/  @!P0 STL [R1], R3 ;  /* 0x0000000301008387 */ /* 0x0003e20000100800 */
[----:B------:R-:W-:Y:S06]  /*1ba60*/  BAR.ARV 0x5, 0x180 ;  /* 0x0146000000007b1d */ /* 0x000fec0000002000 */
.L_x_6572:
[----:B------:R-:W-:Y:S02]  /*1ba70*/  ULDC UR4, c[0x0][0xd3c] ;  /* 0x00034f0000047ab9 */ /* 0x000fe40000000800 */
[----:B----4-:R-:W-:-:S13]  /*1ba80*/  ISETP.GE.AND P0, PT, R19, UR4, PT ;  /* 0x0000000413007c0c */ /* 0x010fda000bf06270 */
[----:B------:R-:W-:Y:S05]  /*1ba90*/  @!P0 BRA `(.L_x_6584) ;  /* 0xffffff8c00748947 */ /* 0x000fea000383ffff */
[----:B------:R-:W-:Y:S05]  /*1baa0*/  BSYNC B8 ;  /* 0x0000000000087941 */ /* 0x000fea0003800000 */
.L_x_6452:
        /* <DEDUP_REMOVED lines=12> */
.L_x_6658:
[----:B------:R-:W-:Y:S05]  /*1bb70*/  BSYNC B0 ;  /* 0x0000000000007941 */ /* 0x000fea0003800000 */
.L_x_6585:
[----:B------:R-:W-:-:S03]  /*1bb80*/  UMOV UR4, 0xffffffff ;  /* 0xffffffff00047882 */ /* 0x000fc60000000000 */
[----:B------:R-:W-:Y:S05]  /*1bb90*/  BRA.DIV UR4, `(.L_x_6587) ;  /* 0x0000002604807947 */ /* 0x000fea000b800000 */
[----:B------:R-:W1:Y:S02]  /*1bba0*/  S2R R2, SR_TID.X ;  /* 0x0000000000027919 */ /* 0x000e640000002100 */
[----:B-1----:R-:W-:-:S04]  /*1bbb0*/  SHF.R.U32.HI R2, RZ, 0x5, R2 ;  /* 0x00000005ff027819 */ /* 0x002fc80000011602 */
[----:B------:R-:W-:-:S05]  /*1bbc0*/  LOP3.LUT R2, R2, 0x3, RZ, 0xc0, !PT ;  /* 0x0000000302027812 */ /* 0x000fca00078ec0ff */
[----:B------:R1:W3:Y:S02]  /*1bbd0*/  SHFL.IDX PT, R14, R2, RZ, 0x1f ;  /* 0x00001fff020e7589 */ /* 0x0002e400000e0000 */
.L_x_6661:
[----:B---3--:R-:W-:Y:S01]  /*1bbe0*/  ISETP.NE.AND P0, PT, R14, RZ, PT ;  /* 0x000000ff0e00720c */ /* 0x008fe20003f05270 */
[----:B------:R-:W-:-:S12]  /*1bbf0*/  BSSY B0, `(.L_x_6588) ;  /* 0x0000027000007945 */ /* 0x000fd80003800000 */
[----:B------:R-:W-:Y:S05]  /*1bc00*/  @P0 BRA `(.L_x_6589) ;  /* 0x0000000000940947 */ /* 0x000fea0003800000 */
[----:B------:R-:W-:-:S03]  /*1bc10*/  UMOV UR4, 0xffffffff ;  /* 0xffffffff00047882 */ /* 0x000fc60000000000 */
[----:B------:R-:W-:Y:S05]  /*1bc20*/  BRA.DIV UR4, `(.L_x_6590) ;  /* 0x0000002604907947 */ /* 0x000fea000b800000 */
[----:B------:R-:W-:-:S13]  /*1bc30*/  ELECT P6, URZ, PT ;  /* 0x00000000003f782f */ /* 0x000fda00038c0000 */
.L_x_6664:
[----:B------:R-:W-:Y:S05]  /*1bc40*/  @!P6 BRA `(.L_x_6589) ;  /* 0x000000000084e947 */ /* 0x000fea0003800000 */
[----:B-1----:R-:W3:Y:S02]  /*1bc50*/  LDL.LU R2, [R1+0x64] ;  /* 0x0000640001027983 */ /* 0x002ee40000300800 */
[----:B---3--:R-:W-:-:S04]  /*1bc60*/  LOP3.LUT R2, R2, 0x2, RZ, 0xfc, !PT ;  /* 0x0000000202027812 */ /* 0x008fc800078efcff */
[----:B------:R-:W-:-:S13]  /*1bc70*/  ISETP.NE.AND P2, PT, R2, 0x3, PT ;  /* 0x000000030200780c */ /* 0x000fda0003f45270 */
[----:B------:R-:W-:Y:S05]  /*1bc80*/  @!P2 BRA `(.L_x_6591) ;  /* 0x000000000004a947 */ /* 0x000fea0003800000 */
[----:B------:R-:W-:Y:S01]  /*1bc90*/  BPT.TRAP 0x1 ;  /* 0x000000040000795c */ /* 0x000fe20000300000 */
.L_x_6591:
[----:B0-----:R-:W3:Y:S04]  /*1bca0*/  LDL R3, [R1+0x8] ;  /* 0x0000080001037983 */ /* 0x001ee80000100800 */
[----:B--2---:R-:W2:Y:S01]  /*1bcb0*/  LDL.LU R7, [R1+0x14] ;  /* 0x0000140001077983 */ /* 0x004ea20000300800 */
        /* <DEDUP_REMOVED lines=12> */
.L_x_6665:
[----:B------:R-:W1:Y:S02]  /*1bd80*/  SYNCS.PHASECHK.TRANS64.TRYWAIT P0, [R7+URZ], R2 ;  /* 0x00000002070075a7 */ /* 0x000e64000800017f */
[----:B-1----:R-:W-:Y:S05]  /*1bd90*/  @!P0 BRA `(.L_x_6593) ;  /* 0x0000002400688947 */ /* 0x002fea0003800000 */
.L_x_6666:
[----:B------:R-:W-:Y:S05]  /*1bda0*/  @!P2 BRA `(.L_x_6594) ;  /* 0x000000000004a947 */ /* 0x000fea0003800000 */
[----:B------:R-:W-:Y:S01]  /*1bdb0*/  BPT.TRAP 0x1 ;  /* 0x000000040000795c */ /* 0x000fe20000300000 */
.L_x_6594:
[----:B------:R-:W2:Y:S01]  /*1bdc0*/  LDL.LU R4, [R1+0x8] ;  /* 0x0000080001047983 */ /* 0x000ea20000300800 */
[----:B------:R-:W-:-:S04]  /*1bdd0*/  VIADD R0, R0, 0x38860 ;  /* 0x0003886000007836 */ /* 0x000fc80000000000 */
[----:B--2---:R-:W-:-:S04]  /*1bde0*/  IMAD R4, R4, 0x8, R0 ;  /* 0x0000000804047824 */ /* 0x004fc800078e0200 */
[----:B------:R-:W2:Y:S02]  /*1bdf0*/  SYNCS.PHASECHK.TRANS64.TRYWAIT P0, [R4+URZ], R5 ;  /* 0x00000005040075a7 */ /* 0x000ea4000800017f */
[----:B--2---:R-:W-:Y:S05]  /*1be00*/  @!P0 BRA `(.L_x_6595) ;  /* 0x0000002400608947 */ /* 0x004fea0003800000 */
.L_x_6667:
[----:B------:R-:W-:-:S07]  /*1be10*/  IMAD R3, R3, 0x8, R0 ;  /* 0x0000000803037824 */ /* 0x000fce00078e0200 */
.L_x_6596:
[----:B---3--:R3:W4:Y:S02]  /*1be20*/  SYNCS.PHASECHK.TRANS64.TRYWAIT P0, [R3+URZ], R2 ;  /* 0x00000002030075a7 */ /* 0x008724000800017f */
[----:B----4-:R-:W-:Y:S05]  /*1be30*/  @!P0 NANOSLEEP.SYNCS 0x989680 ;  /* 0x009896800000895d */ /* 0x010fea0003900000 */
[----:B------:R-:W4:Y:S02]  /*1be40*/  @!P0 SYNCS.PHASECHK.TRANS64 P0, [R3+URZ], R2 ;  /* 0x00000002030085a7 */ /* 0x000f24000800007f */
[----:B----4-:R-:W-:Y:S05]  /*1be50*/  @!P0 BRA `(.L_x_6596) ;  /* 0xfffffffc00f08947 */ /* 0x010fea000383ffff */
.L_x_6589:
[----:B------:R-:W-:Y:S05]  /*1be60*/  BSYNC B0 ;  /* 0x0000000000007941 */ /* 0x000fea0003800000 */
.L_x_6588:
[----:B------:R-:W-:Y:S05]  /*1be70*/  EXIT ;  /* 0x000000000000794d */ /* 0x000fea0003800000 */
.L_x_6360:
[----:B0-----:R-:W-:-:S04]  /*1be80*/  IMAD.U32 R3, RZ, RZ, UR37 ;  /* 0x00000025ff037e24 */ /* 0x001fc8000f8e00ff */
[----:B------:R0:W1:Y:S03]  /*1be90*/  SYNCS.PHASECHK.TRANS64.TRYWAIT P1, [R3+URZ+0x38800], R4 ;  /* 0x03880004030075a7 */ /* 0x000066000802017f */
[----:B-1----:R-:W-:Y:S05]  /*1bea0*/  @!P1 NANOSLEEP.SYNCS 0x989680 ;  /* 0x009896800000995d */ /* 0x002fea0003900000 */
[----:B------:R-:W1:Y:S02]  /*1beb0*/  @!P1 SYNCS.PHASECHK.TRANS64 P1, [R3+URZ+0x38800], R4 ;  /* 0x03880004030095a7 */ /* 0x000e64000802007f */
[----:B-1----:R-:W-:Y:S05]  /*1bec0*/  @!P1 BRA `(.L_x_6360) ;  /* 0xfffffffc00ec9947 */ /* 0x002fea000383ffff */
[----:B------:R-:W-:Y:S05]  /*1bed0*/  BRA `(.L_x_6597) ;  /* 0xfffffe7c00f07947 */ /* 0x000fea000383ffff */
.L_x_6364:
[----:B-1----:R1:W2:Y:S02]  /*1bee0*/  SYNCS.PHASECHK.TRANS64.TRYWAIT P1, [R3+URZ+0x38830], R6 ;  /* 0x03883006030075a7 */ /* 0x0022a4000802017f */
[----:B--2---:R-:W-:Y:S05]  /*1bef0*/  @!P1 NANOSLEEP.SYNCS 0x989680 ;  /* 0x009896800000995d */ /* 0x004fea0003900000 */
[----:B------:R-:W2:Y:S02]  /*1bf00*/  @!P1 SYNCS.PHASECHK.TRANS64 P1, [R3+URZ+0x38830], R6 ;  /* 0x03883006030095a7 */ /* 0x000ea4000802007f */
[----:B--2---:R-:W-:Y:S05]  /*1bf10*/  @!P1 BRA `(.L_x_6364) ;  /* 0xfffffffc00f09947 */ /* 0x004fea000383ffff */
[----:B------:R-:W-:Y:S05]  /*1bf20*/  BRA `(.L_x_6363) ;  /* 0xfffffe8000087947 */ /* 0x000fea000383ffff */
.L_x_6365:
[----:B--2---:R-:W-:-:S04]  /*1bf30*/  IMAD.U32 R5, RZ, RZ, UR37 ;  /* 0x00000025ff057e24 */ /* 0x004fc8000f8e00ff */
[----:B------:R2:W3:Y:S03]  /*1bf40*/  SYNCS.PHASECHK.TRANS64.TRYWAIT P1, [R5+URZ+0x38810], R4 ;  /* 0x03881004050075a7 */ /* 0x0004e6000802017f */
[----:B---3--:R-:W-:Y:S05]  /*1bf50*/  @!P1 NANOSLEEP.SYNCS 0x989680 ;  /* 0x009896800000995d */ /* 0x008fea0003900000 */
[----:B------:R-:W3:Y:S02]  /*1bf60*/  @!P1 SYNCS.PHASECHK.TRANS64 P1, [R5+URZ+0x38810], R4 ;  /* 0x03881004050095a7 */ /* 0x000ee4000802007f */
[----:B---3--:R-:W-:Y:S05]  /*1bf70*/  @!P1 BRA `(.L_x_6365) ;  /* 0xfffffffc00ec9947 */ /* 0x008fea000383ffff */
[----:B------:R-:W-:Y:S05]  /*1bf80*/  BRA `(.L_x_6598) ;  /* 0xfffffe8000907947 */ /* 0x000fea000383ffff */
.L_x_6369:
[----:B----4-:R4:W0:Y:S02]  /*1bf90*/  SYNCS.PHASECHK.TRANS64.TRYWAIT P1, [R3+URZ+0x38850], R6 ;  /* 0x03885006030075a7 */ /* 0x010824000802017f */
[----:B0-----:R-:W-:Y:S05]  /*1bfa0*/  @!P1 NANOSLEEP.SYNCS 0x989680 ;  /* 0x009896800000995d */ /* 0x001fea0003900000 */
[----:B------:R-:W0:Y:S02]  /*1bfb0*/  @!P1 SYNCS.PHASECHK.TRANS64 P1, [R3+URZ+0x38850], R6 ;  /* 0x03885006030095a7 */ /* 0x000e24000802007f */
[----:B0-----:R-:W-:Y:S05]  /*1bfc0*/  @!P1 BRA `(.L_x_6369) ;  /* 0xfffffffc00f09947 */ /* 0x001fea000383ffff */
[----:B------:R-:W-:Y:S05]  /*1bfd0*/  BRA `(.L_x_6368) ;  /* 0xfffffe80009c7947 */ /* 0x000fea000383ffff */
.L_x_6385:
[----:B-1----:R-:W-:-:S04]  /*1bfe0*/  IMAD.U32 R9, RZ, RZ, UR5 ;  /* 0x00000005ff097e24 */ /* 0x002fc8000f8e00ff */
[----:B------:R1:W2:Y:S03]  /*1bff0*/  SYNCS.PHASECHK.TRANS64.TRYWAIT P2, [R9+URZ+0x38830], R8 ;  /* 0x03883008090075a7 */ /* 0x0002a6000804017f */
[----:B--2---:R-:W-:Y:S05]  /*1c000*/  @!P2 NANOSLEEP.SYNCS 0x989680 ;  /* 0x009896800000a95d */ /* 0x004fea0003900000 */
[----:B------:R-:W2:Y:S02]  /*1c010*/  @!P2 SYNCS.PHASECHK.TRANS64 P2, [R9+URZ+0x38830], R8 ;  /* 0x038830080900a5a7 */ /* 0x000ea4000804007f */
[----:B--2---:R-:W-:Y:S05]  /*1c020*/  @!P2 BRA `(.L_x_6385) ;  /* 0xfffffffc00eca947 */ /* 0x004fea000383ffff */
[----:B------:R-:W-:Y:S05]  /*1c030*/  BRA `(.L_x_6384) ;  /* 0xfffffeb0000c7947 */ /* 0x000fea000383ffff */
.L_x_6389:
[----:B-1----:R-:W-:-:S04]  /*1c040*/  IMAD.U32 R9, RZ, RZ, UR5 ;  /* 0x00000005ff097e24 */ /* 0x002fc8000f8e00ff */
[----:B------:R1:W3:Y:S03]  /*1c050*/  SYNCS.PHASECHK.TRANS64.TRYWAIT P2, [R9+URZ+0x38850], R8 ;  /* 0x03885008090075a7 */ /* 0x0002e6000804017f */
[----:B---3--:R-:W-:Y:S05]  /*1c060*/  @!P2 NANOSLEEP.SYNCS 0x989680 ;  /* 0x009896800000a95d */ /* 0x008fea0003900000 */
[----:B------:R-:W3:Y:S02]  /*1c070*/  @!P2 SYNCS.PHASECHK.TRANS64 P2, [R9+URZ+0x38850], R8 ;  /* 0x038850080900a5a7 */ /* 0x000ee4000804007f */
[----:B---3--:R-:W-:Y:S05]  /*1c080*/  @!P2 BRA `(.L_x_6389) ;  /* 0xfffffffc00eca947 */ /* 0x008fea000383ffff */
[----:B------:R-:W-:Y:S05]  /*1c090*/  BRA `(.L_x_6388) ;  /* 0xfffffeb000687947 */ /* 0x000fea000383ffff */
.L_x_6406:
[----:B-1----:R-:W-:-:S04]  /*1c0a0*/  IMAD.U32 R6, RZ, RZ, UR5 ;  /* 0x00000005ff067e24 */ /* 0x002fc8000f8e00ff */
[----:B------:R1:W2:Y:S03]  /*1c0b0*/  SYNCS.PHASECHK.TRANS64.TRYWAIT P3, [R6+URZ+0x38830], R5 ;  /* 0x03883005060075a7 */ /* 0x0002a6000806017f */
[----:B--2---:R-:W-:Y:S05]  /*1c0c0*/  @!P3 NANOSLEEP.SYNCS 0x989680 ;  /* 0x009896800000b95d */ /* 0x004fea0003900000 */
[----:B------:R-:W2:Y:S02]  /*1c0d0*/  @!P3 SYNCS.PHASECHK.TRANS64 P3, [R6+URZ+0x38830], R5 ;  /* 0x038830050600b5a7 */ /* 0x000ea4000806007f */
[----:B--2---:R-:W-:Y:S05]  /*1c0e0*/  @!P3 BRA `(.L_x_6406) ;  /* 0xfffffffc00ecb947 */ /* 0x004fea000383ffff */
[----:B------:R-:W-:Y:S05]  /*1c0f0*/  BRA `(.L_x_6405) ;  /* 0xfffffee400747947 */ /* 0x000fea000383ffff */
.L_x_6410:
[----:B-1----:R-:W-:-:S04]  /*1c100*/  IMAD.U32 R6, RZ, RZ, UR5 ;  /* 0x00000005ff067e24 */ /* 0x002fc8000f8e00ff */
[----:B------:R1:W3:Y:S03]  /*1c110*/  SYNCS.PHASECHK.TRANS64.TRYWAIT P3, [R6+URZ+0x38850], R5 ;  /* 0x03885005060075a7 */ /* 0x0002e6000806017f */
[----:B---3--:R-:W-:Y:S05]  /*1c120*/  @!P3 NANOSLEEP.SYNCS 0x989680 ;  /* 0x009896800000b95d */ /* 0x008fea0003900000 */
[----:B------:R-:W3:Y:S02]  /*1c130*/  @!P3 SYNCS.PHASECHK.TRANS64 P3, [R6+URZ+0x38850], R5 ;  /* 0x038850050600b5a7 */ /* 0x000ee4000806007f */
[----:B---3--:R-:W-:Y:S05]  /*1c140*/  @!P3 BRA `(.L_x_6410) ;  /* 0xfffffffc00ecb947 */ /* 0x008fea000383ffff */
[----:B------:R-:W-:Y:S05]  /*1c150*/  BRA `(.L_x_6409) ;  /* 0xfffffee400d07947 */ /* 0x000fea000383ffff */
.L_x_6416:
[----:B--2---:R-:W-:-:S04]  /*1c160*/  IMAD.U32 R8, RZ, RZ, UR5 ;  /* 0x00000005ff087e24 */ /* 0x004fc8000f8e00ff */
[----:B------:R2:W3:Y:S03]  /*1c170*/  SYNCS.PHASECHK.TRANS64.TRYWAIT P2, [R8+URZ+0x38830], R5 ;  /* 0x03883005080075a7 */ /* 0x0004e6000804017f */
[----:B---3--:R-:W-:Y:S05]  /*1c180*/  @!P2 NANOSLEEP.SYNCS 0x989680 ;  /* 0x009896800000a95d */ /* 0x008fea0003900000 */
[----:B------:R-:W3:Y:S02]  /*1c190*/  @!P2 SYNCS.PHASECHK.TRANS64 P2, [R8+URZ+0x38830], R5 ;  /* 0x038830050800a5a7 */ /* 0x000ee4000804007f */
[----:B---3--:R-:W-:Y:S05]  /*1c1a0*/  @!P2 BRA `(.L_x_6416) ;  /* 0xfffffffc00eca947 */ /* 0x008fea000383ffff */
[----:B------:R-:W-:Y:S05]  /*1c1b0*/  BRA `(.L_x_6415) ;  /* 0xffffff0c00847947 */ /* 0x000fea000383ffff */
.L_x_6420:
[----:B--2---:R-:W-:-:S04]  /*1c1c0*/  IMAD.U32 R8, RZ, RZ, UR5 ;  /* 0x00000005ff087e24 */ /* 0x004fc8000f8e00ff */
[----:B------:R2:W3:Y:S03]  /*1c1d0*/  SYNCS.PHASECHK.TRANS64.TRYWAIT P2, [R8+URZ+0x38850], R5 ;  /* 0x03885005080075a7 */ /* 0x0004e6000804017f */
[----:B---3--:R-:W-:Y:S05]  /*1c1e0*/  @!P2 NANOSLEEP.SYNCS 0x989680 ;  /* 0x009896800000a95d */ /* 0x008fea0003900000 */
[----:B------:R-:W3:Y:S02]  /*1c1f0*/  @!P2 SYNCS.PHASECHK.TRANS64 P2, [R8+URZ+0x38850], R5 ;  /* 0x038850050800a5a7 */ /* 0x000ee4000804007f */
[----:B---3--:R-:W-:Y:S05]  /*1c200*/  @!P2 BRA `(.L_x_6420) ;  /* 0xfffffffc00eca947 */ /* 0x008fea000383ffff */
[----:B------:R-:W-:Y:S05]  /*1c210*/  BRA `(.L_x_6419) ;  /* 0xffffff0c00e07947 */ /* 0x000fea000383ffff */
.L_x_6472:
        /* <DEDUP_REMOVED lines=11> */
.L_x_6600:
[----:B------:R-:W-:Y:S05]  /*1c2d0*/  BSYNC B0 ;  /* 0x0000000000007941 */ /* 0x000fea0003800000 */
.L_x_6599:
[----:B------:R-:W-:Y:S05]  /*1c2e0*/  BRA `(.L_x_6601) ;  /* 0xffffff9400107947 */ /* 0x000fea000383ffff */
.L_x_6474:
[----:B------:R-:W-:Y:S01]  /*1c2f0*/  BSSY B0, `(.L_x_6602) ;  /* 0x0000006000007945 */ /* 0x000fe20003800000 */
[----:B------:R-:W-:-:S07]  /*1c300*/  IMAD.MOV.U32 R15, RZ, RZ, -0x1 ;  /* 0xffffffffff0f7424 */ /* 0x000fce00078e00ff */
[----:B012-4-:R-:W-:Y:S05]  /*1c310*/  WARPSYNC.COLLECTIVE R15, `(.L_x_6603) ;  /* 0x000000000f0c7348 */ /* 0x017fea0003c00000 */
[----:B------:R-:W-:Y:S02]  /*1c320*/  ELECT P6, UR62, PT ;  /* 0x00000000003e782f */ /* 0x000fe400038c0000 */
[----:B------:R-:W-:Y:S01]  /*1c330*/  MOV R14, UR62 ;  /* 0x0000003e000e7c02 */ /* 0x000fe20008000f00 */
[----:B012-4-:R-:W-:Y:S10]  /*1c340*/  ENDCOLLECTIVE ;  /* 0x000000000000791b */ /* 0x017ff40003800000 */
.L_x_6603:
[----:B------:R-:W-:Y:S05]  /*1c350*/  BSYNC B0 ;  /* 0x0000000000007941 */ /* 0x000fea0003800000 */
.L_x_6602:
[----:B------:R-:W-:Y:S05]  /*1c360*/  BRA `(.L_x_6604) ;  /* 0xffffff94001c7947 */ /* 0x000fea000383ffff */
.L_x_6476:
[----:B--2---:R2:W3:Y:S02]  /*1c370*/  SYNCS.PHASECHK.TRANS64.TRYWAIT P0, [R0+URZ+0x38840], R2 ;  /* 0x03884002000075a7 */ /* 0x0044e4000800017f */
[----:B---3--:R-:W-:Y:S05]  /*1c380*/  @!P0 NANOSLEEP.SYNCS 0x989680 ;  /* 0x009896800000895d */ /* 0x008fea0003900000 */
[----:B------:R-:W3:Y:S02]  /*1c390*/  @!P0 SYNCS.PHASECHK.TRANS64 P0, [R0+URZ+0x38840], R2 ;  /* 0x03884002000085a7 */ /* 0x000ee4000800007f */
[----:B---3--:R-:W-:Y:S05]  /*1c3a0*/  @!P0 BRA `(.L_x_6476) ;  /* 0xfffffffc00f08947 */ /* 0x008fea000383ffff */
[----:B------:R-:W-:Y:S05]  /*1c3b0*/  BRA `(.L_x_6605) ;  /* 0xffffff9400847947 */ /* 0x000fea000383ffff */
.L_x_6480:
[----:B------:R0:W5:Y:S01]  /*1c3c0*/  LDL R0, [R1+0x34] ;  /* 0x0000340001007983 */ /* 0x0001620000100800 */
[----:B------:R-:W-:Y:S02]  /*1c3d0*/  IMAD.MOV.U32 R6, RZ, RZ, R11 ;  /* 0x000000ffff067224 */ /* 0x000fe400078e000b */
[----:B------:R-:W-:Y:S02]  /*1c3e0*/  IMAD.MOV.U32 R13, RZ, RZ, R2 ;  /* 0x000000ffff0d7224 */ /* 0x000fe400078e0002 */
[----:B------:R-:W-:Y:S02]  /*1c3f0*/  IMAD.MOV.U32 R12, RZ, RZ, RZ ;  /* 0x000000ffff0c7224 */ /* 0x000fe400078e00ff */
[----:B------:R-:W-:Y:S02]  /*1c400*/  IMAD.MOV.U32 R11, RZ, RZ, 0x181f ;  /* 0x0000181fff0b7424 */ /* 0x000fe400078e00ff */
[----:B------:R-:W-:Y:S02]  /*1c410*/  IMAD.MOV.U32 R15, RZ, RZ, -0x1 ;  /* 0xffffffffff0f7424 */ /* 0x000fe400078e00ff */
[----:B0-----:R-:W-:-:S07]  /*1c420*/  IMAD.IADD R8, R8, 0x1, R6 ;  /* 0x0000000108087824 */ /* 0x001fce00078e0206 */
[----:B-----5:R-:W-:Y:S05]  /*1c430*/  WARPSYNC.COLLECTIVE R15, `(.L_x_6606) ;  /* 0x000000000f087348 */ /* 0x020fea0003c00000 */
[----:B------:R0:W1:Y:S02]  /*1c440*/  SHFL.IDX P6, R14, R13, R12, R11 ;  /* 0x0000000c0d0e7389 */ /* 0x00006400000c000b */
[----:B01---5:R-:W-:Y:S01]  /*1c450*/  ENDCOLLECTIVE ;  /* 0x000000000000791b */ /* 0x023fe20003800000 */
.L_x_6606:
[----:B------:R0:W-:Y:S01]  /*1c460*/  STL [R1+0x38], R8 ;  /* 0x0000380801007387 */ /* 0x0001e20000100800 */
[----:B------:R-:W-:Y:S02]  /*1c470*/  IMAD.MOV.U32 R13, RZ, RZ, R3 ;  /* 0x000000ffff0d7224 */ /* 0x000fe400078e0003 */
[----:B------:R-:W-:-:S07]  /*1c480*/  IMAD.MOV.U32 R4, RZ, RZ, R14 ;  /* 0x000000ffff047224 */ /* 0x000fce00078e000e */
[----:B0-----:R-:W-:Y:S05]  /*1c490*/  WARPSYNC.COLLECTIVE R15, `(.L_x_6607) ;  /* 0x000000000f087348 */ /* 0x001fea0003c00000 */
[----:B------:R1:W2:Y:S02]  /*1c4a0*/  SHFL.IDX P6, R14, R13, R12, R11 ;  /* 0x0000000c0d0e7389 */ /* 0x0002a400000c000b */
[----:B012---:R-:W-:Y:S01]  /*1c4b0*/  ENDCOLLECTIVE ;  /* 0x000000000000791b */ /* 0x007fe20003800000 */
.L_x_6607:
[----:B------:R-:W-:Y:S02]  /*1c4c0*/  IMAD.MOV.U32 R13, RZ, RZ, R2 ;  /* 0x000000ffff0d7224 */ /* 0x000fe400078e0002 */
[----:B------:R-:W-:Y:S02]  /*1c4d0*/  IMAD.MOV.U32 R12, RZ, RZ, 0x1 ;  /* 0x00000001ff0c7424 */ /* 0x000fe400078e00ff */
[----:B------:R-:W-:-:S07]  /*1c4e0*/  IMAD.MOV.U32 R5, RZ, RZ, R14 ;  /* 0x000000ffff057224 */ /* 0x000fce00078e000e */
[----:B------:R-:W-:Y:S05]  /*1c4f0*/  WARPSYNC.COLLECTIVE R15, `(.L_x_6608) ;  /* 0x000000000f087348 */ /* 0x000fea0003c00000 */
[----:B------:R0:W1:Y:S02]  /*1c500*/  SHFL.IDX P6, R14, R13, R12, R11 ;  /* 0x0000000c0d0e7389 */ /* 0x00006400000c000b */
[----:B01----:R-:W-:Y:S01]  /*1c510*/  ENDCOLLECTIVE ;  /* 0x000000000000791b */ /* 0x003fe20003800000 */
.L_x_6608:
[----:B------:R-:W-:Y:S02]  /*1c520*/  IMAD.MOV.U32 R13, RZ, RZ, R3 ;  /* 0x000000ffff0d7224 */ /* 0x000fe400078e0003 */
[----:B------:R-:W-:-:S07]  /*1c530*/  IMAD.MOV.U32 R6, RZ, RZ, R14 ;  /* 0x000000ffff067224 */ /* 0x000fce00078e000e */
[----:B------:R-:W-:Y:S05]  /*1c540*/  WARPSYNC.COLLECTIVE R15, `(.L_x_6609) ;  /* 0x000000000f087348 */ /* 0x000fea0003c00000 */
[----:B------:R0:W1:Y:S02]  /*1c550*/  SHFL.IDX P6, R14, R13, R12, R11 ;  /* 0x0000000c0d0e7389 */ /* 0x00006400000c000b */
[----:B01----:R-:W-:Y:S01]  /*1c560*/  ENDCOLLECTIVE ;  /* 0x000000000000791b */ /* 0x003fe20003800000 */
.L_x_6609:
[----:B------:R-:W-:Y:S02]  /*1c570*/  IMAD.MOV.U32 R13, RZ, RZ, R2 ;  /* 0x000000ffff0d7224 */ /* 0x000fe400078e0002 */
[----:B------:R-:W-:Y:S02]  /*1c580*/  IMAD.MOV.U32 R12, RZ, RZ, 0x2 ;  /* 0x00000002ff0c7424 */ /* 0x000fe400078e00ff */
[----:B------:R-:W-:Y:S02]  /*1c590*/  IMAD R0, R0, R7, RZ ;  /* 0x0000000700007224 */ /* 0x000fe400078e02ff */
[----:B------:R-:W-:-:S03]  /*1c5a0*/  VIADD R7, R8, 0x10 ;  /* 0x0000001008077836 */ /* 0x000fc60000000000 */
[----:B------:R-:W-:Y:S02]  /*1c5b0*/  ISETP.GE.AND P1, PT, R8, R0, PT ;  /* 0x000000000800720c */ /* 0x000fe40003f26270 */
[----:B------:R0:W-:Y:S11]  /*1c5c0*/  STL [R1+0x40], R7 ;  /* 0x0000400701007387 */ /* 0x0001f60000100800 */
        /* <DEDUP_REMOVED lines=16> */
.L_x_6610:
        /* <DEDUP_REMOVED lines=10> */
.L_x_6611:
        /* <DEDUP_REMOVED lines=11> */
.L_x_6612:
        /* <DEDUP_REMOVED lines=14> */
.L_x_6613:
[----:B------:R-:W-:Y:S01]  /*1c900*/  IMAD.MOV.U32 R3, RZ, RZ, R14 ;  /* 0x000000ffff037224 */ /* 0x000fe200078e000e */
[----:B------:R-:W-:Y:S06]  /*1c910*/  BRA `(.L_x_6614) ;  /* 0xffffff9800ec7947 */ /* 0x000fec000383ffff */
.L_x_6484:
[----:B------:R-:W2:Y:S04]  /*1c920*/  LDL.LU R13, [R1+0x34] ;  /* 0x00003400010d7983 */ /* 0x000ea80000300800 */
[----:B------:R-:W3:Y:S04]  /*1c930*/  LDL.LU R12, [R1+0x38] ;  /* 0x00003800010c7983 */ /* 0x000ee80000300800 */
[----:B------:R-:W4:Y:S04]  /*1c940*/  LDL.LU R11, [R1+0x40] ;  /* 0x00004000010b7983 */ /* 0x000f280000300800 */
[----:B------:R-:W5:Y:S04]  /*1c950*/  LDL.LU R9, [R1+0x58] ;  /* 0x0000580001097983 */ /* 0x000f680000300800 */
[----:B------:R-:W5:Y:S01]  /*1c960*/  LDL.LU R8, [R1+0x4] ;  /* 0x0000040001087983 */ /* 0x000f620000300800 */
[----:B------:R-:W-:Y:S01]  /*1c970*/  BSSY B0, `(.L_x_6615) ;  /* 0x0000017000007945 */ /* 0x000fe20003800000 */
[----:B------:R-:W-:-:S02]  /*1c980*/  IMAD.MOV.U32 R15, RZ, RZ, -0x1 ;  /* 0xffffffffff0f7424 */ /* 0x000fc400078e00ff */
[----:B--2---:R-:W-:Y:S02]  /*1c990*/  IMAD R7, R13, R7, RZ ;  /* 0x000000070d077224 */ /* 0x004fe400078e02ff */
[----:B------:R-:W-:-:S03]  /*1c9a0*/  IMAD.MOV.U32 R13, RZ, RZ, R4 ;  /* 0x000000ffff0d7224 */ /* 0x000fc600078e0004 */
[-C--:B---3--:R-:W-:Y:S01]  /*1c9b0*/  ISETP.GE.AND P2, PT, R12, R7.reuse, PT ;  /* 0x000000070c00720c */ /* 0x088fe20003f46270 */
[----:B------:R-:W-:Y:S01]  /*1c9c0*/  IMAD.MOV.U32 R12, RZ, RZ, RZ ;  /* 0x000000ffff0c7224 */ /* 0x000fe200078e00ff */
[-C--:B----4-:R-:W-:Y:S01]  /*1c9d0*/  ISETP.GE.AND P3, PT, R11, R7.reuse, PT ;  /* 0x000000070b00720c */ /* 0x090fe20003f66270 */
[----:B------:R-:W-:Y:S01]  /*1c9e0*/  IMAD.MOV.U32 R11, RZ, RZ, 0x181f ;  /* 0x0000181fff0b7424 */ /* 0x000fe200078e00ff */
[----:B-----5:R-:W-:Y:S02]  /*1c9f0*/  ISETP.GE.AND P4, PT, R9, R7, PT ;  /* 0x000000070900720c */ /* 0x020fe40003f86270 */
[----:B------:R-:W-:-:S07]  /*1ca00*/  LOP3.LUT R8, R8, 0xffffffdf, RZ, 0xc0, !PT ;  /* 0xffffffdf08087812 */ /* 0x000fce00078ec0ff */
        /* <DEDUP_REMOVED lines=13> */
.L_x_6616:
[----:B------:R-:W-:Y:S05]  /*1cae0*/  BSYNC B0 ;  /* 0x0000000000007941 */ /* 0x000fea0003800000 */
.L_x_6615:
[----:B------:R0:W-:Y:S04]  /*1caf0*/  STL [R1+0x6c], R16 ;  /* 0x00006c1001007387 */ /* 0x0001e80000100800 */
[----:B0-----:R0:W5:Y:S04]  /*1cb00*/  LDL.LU R16, [R1+0x4] ;  /* 0x0000040001107983 */ /* 0x0011680000300800 */
[----:B------:R1:W-:Y:S04]  /*1cb10*/  STL [R1+0x68], R7 ;  /* 0x0000680701007387 */ /* 0x0003e80000100800 */
[----:B-1----:R0:W5:Y:S01]  /*1cb20*/  LDL R7, [R1+0x10] ;  /* 0x0000100001077983 */ /* 0x0021620000100800 */
[----:B------:R-:W-:-:S02]  /*1cb30*/  IMAD.MOV.U32 R13, RZ, RZ, R0 ;  /* 0x000000ffff0d7224 */ /* 0x000fc400078e0000 */
[----:B------:R-:W-:Y:S02]  /*1cb40*/  IMAD.MOV.U32 R12, RZ, RZ, RZ ;  /* 0x000000ffff0c7224 */ /* 0x000fe400078e00ff */
[----:B------:R-:W-:Y:S02]  /*1cb50*/  IMAD.MOV.U32 R11, RZ, RZ, 0x181f ;  /* 0x0000181fff0b7424 */ /* 0x000fe400078e00ff */
[----:B------:R-:W-:Y:S02]  /*1cb60*/  IMAD.MOV.U32 R15, RZ, RZ, -0x1 ;  /* 0xffffffffff0f7424 */ /* 0x000fe400078e00ff */
[----:B0-----:R-:W-:-:S07]  /*1cb70*/  IMAD.MOV.U32 R8, RZ, RZ, R14 ;  /* 0x000000ffff087224 */ /* 0x001fce00078e000e */
[----:B-----5:R-:W-:Y:S05]  /*1cb80*/  WARPSYNC.COLLECTIVE R15, `(.L_x_6617) ;  /* 0x000000000f087348 */ /* 0x020fea0003c00000 */
[----:B------:R0:W1:Y:S02]  /*1cb90*/  SHFL.IDX P6, R14, R13, R12, R11 ;  /* 0x0000000c0d0e7389 */ /* 0x00006400000c000b */
[----:B01---5:R-:W-:Y:S01]  /*1cba0*/  ENDCOLLECTIVE ;  /* 0x000000000000791b */ /* 0x023fe20003800000 */
.L_x_6617:
        /* <DEDUP_REMOVED lines=35> */
[C---:B------:R-:W-:Y:S02]  /*1cde0*/  LOP3.LUT P5, RZ, R16.reuse, 0x4, RZ, 0xc0, !PT ;  /* 0x0000000410ff7812 */ /* 0x040fe400078ac0ff */
[----:B------:R-:W-:Y:S01]  /*1cdf0*/  @!P3 LOP3.LUT R8, R5, 0x40, RZ, 0xc0, !PT ;  /* 0x000000400508b812 */ /* 0x000fe200078ec0ff */
[----:B------:R0:W-:Y:S01]  /*1ce00*/  @!P2 LDGSTS.E.BYPASS.LTC128B.128 [R7+0x32400], desc[UR38][R2.64+0x300], P6 ;  /* 0x324003000207afae */ /* 0x0001e2000b101d66 */
[----:B------:R-:W-:Y:S02]  /*1ce10*/  LOP3.LUT R16, R16, 0xfffdffff, RZ, 0xc0, !PT ;  /* 0xfffdffff10107812 */ /* 0x000fe400078ec0ff */
[----:B------:R-:W-:-:S07]  /*1ce20*/  @!P3 SHF.R.U32.HI R8, RZ, 0x2, R8 ;  /* 0x00000002ff08b819 */ /* 0x000fce0000011608 */
[----:B0-----:R-:W-:Y:S05]  /*1ce30*/  WARPSYNC.COLLECTIVE R15, `(.L_x_6618) ;  /* 0x000000000f087348 */ /* 0x001fea0003c00000 */
[----:B------:R1:W2:Y:S02]  /*1ce40*/  SHFL.IDX P6, R14, R13, R12, R11 ;  /* 0x0000000c0d0e7389 */ /* 0x0002a400000c000b */
[----:B012---:R-:W-:Y:S01]  /*1ce50*/  ENDCOLLECTIVE ;  /* 0x000000000000791b */ /* 0x007fe20003800000 */
.L_x_6618:
        /* <DEDUP_REMOVED lines=12> */
[----:B------:R-:W-:Y:S01]  /*1cf20*/  @!P3 ISETP.NE.U32.AND P4, PT, R8, RZ, PT ;  /* 0x000000ff0800b20c */ /* 0x000fe20003f85070 */
[----:B0-----:R-:W-:-:S12]  /*1cf30*/  IMAD.MOV.U32 R9, RZ, RZ, R14 ;  /* 0x000000ffff097224 */ /* 0x001fd800078e000e */
[----:B------:R-:W-:Y:S05]  /*1cf40*/  WARPSYNC.COLLECTIVE R15, `(.L_x_6619) ;  /* 0x000000000f087348 */ /* 0x000fea0003c00000 */
[----:B------:R0:W1:Y:S02]  /*1cf50*/  SHFL.IDX P6, R14, R13, R12, R11 ;  /* 0x0000000c0d0e7389 */ /* 0x00006400000c000b */
[----:B01----:R-:W-:Y:S01]  /*1cf60*/  ENDCOLLECTIVE ;  /* 0x000000000000791b */ /* 0x003fe20003800000 */
.L_x_6619:
        /* <DEDUP_REMOVED lines=29> */
.L_x_6620:
        /* <DEDUP_REMOVED lines=13> */
.L_x_6621:
[----:B------:R-:W-:Y:S02]  /*1d210*/  @!P4 LOP3.LUT R8, R6, 0x80, RZ, 0xc0, !PT ;  /* 0x000000800608c812 */ /* 0x000fe400078ec0ff */
[----:B------:R-:W-:Y:S02]  /*1d220*/  @!P4 LOP3.LUT R2, R5, 0x40, RZ, 0xc0, !PT ;  /* 0x000000400502c812 */ /* 0x000fe400078ec0ff */
[----:B------:R-:W-:Y:S02]  /*1d230*/  @!P4 SHF.R.U32.HI R8, RZ, 0x3, R8 ;  /* 0x00000003ff08c819 */ /* 0x000fe40000011608 */
[----:B------:R-:W-:Y:S02]  /*1d240*/  @!P4 SHF.R.U32.HI R9, RZ, 0x2, R2 ;  /* 0x00000002ff09c819 */ /* 0x000fe40000011602 */
[----:B------:R-:W-:Y:S01]  /*1d250*/  @!P4 ISETP.NE.U32.AND P3, PT, R8, RZ, PT ;  /* 0x000000ff0800c20c */ /* 0x000fe20003f65070 */
[----:B------:R-:W0:Y:S01]  /*1d260*/  S2R R15, SR_TID.X ;  /* 0x00000000000f7919 */ /* 0x000e220000002100 */
[----:B------:R-:W-:Y:S01]  /*1d270*/  IMAD.MOV.U32 R3, RZ, RZ, R14 ;  /* 0x000000ffff037224 */ /* 0x000fe200078e000e */
[----:B------:R-:W-:Y:S01]  /*1d280*/  @!P4 ISETP.NE.U32.AND P6, PT, R9, RZ, PT ;  /* 0x000000ff0900c20c */ /* 0x000fe20003fc5070 */
[----:B0-----:R-:W-:-:S05]  /*1d290*/  IMAD.SHL.U32 R15, R15, 0x8, RZ ;  /* 0x000000080f0f7824 */ /* 0x001fca00078e00ff */
[----:B------:R-:W-:-:S04]  /*1d2a0*/  LOP3.LUT R15, R15, 0x38, RZ, 0xc0, !PT ;  /* 0x000000380f0f7812 */ /* 0x000fc800078ec0ff */
        /* <DEDUP_REMOVED lines=11> */
[----:B------:R0:W5:Y:S10]  /*1d360*/  LDL.LU R16, [R1+0x6c] ;  /* 0x00006c0001107983 */ /* 0x0001740000300800 */
[----:B------:R0:W-:Y:S04]  /*1d370*/  @!P4 LDGSTS.E.BYPASS.LTC128B.128 [R7+0x2b400], desc[UR38][R2.64+0x100], !P2 ;  /* 0x2b4001000207cfae */ /* 0x0001e8000d101d66 */
[----:B------:R0:W-:Y:S04]  /*1d380*/  @!P4 LDGSTS.E.BYPASS.LTC128B.128 [R7+0x2d400], desc[UR38][R2.64+0x180], !P5 ;  /* 0x2d4001800207cfae */ /* 0x0001e8000e901d66 */
[----:B------:R0:W-:Y:S04]  /*1d390*/  @!P4 LDGSTS.E.BYPASS.LTC128B.128 [R7+0x2f400], desc[UR38][R2.64+0x200], !P0 ;  /* 0x2f4002000207cfae */ /* 0x0001e8000c101d66 */
[----:B------:R0:W-:Y:S04]  /*1d3a0*/  @!P4 LDGSTS.E.BYPASS.LTC128B.128 [R7+0x31400], desc[UR38][R2.64+0x280], !P1 ;  /* 0x314002800207cfae */ /* 0x0001e8000c901d66 */
[----:B------:R0:W-:Y:S04]  /*1d3b0*/  @!P4 LDGSTS.E.BYPASS.LTC128B.128 [R7+0x33400], desc[UR38][R2.64+0x300], P6 ;  /* 0x334003000207cfae */ /* 0x0001e8000b101d66 */
[----:B------:R0:W-:Y:S04]  /*1d3c0*/  @!P4 LDGSTS.E.BYPASS.LTC128B.128 [R7+0x35400], desc[UR38][R2.64+0x380], P3 ;  /* 0x354003800207cfae */ /* 0x0001e80009901d66 */
[----:B------:R0:W5:Y:S01]  /*1d3d0*/  LDL.LU R7, [R1+0x68] ;  /* 0x0000680001077983 */ /* 0x0001620000300800 */
[----:B------:R-:W-:-:S02]  /*1d3e0*/  IMAD.MOV.U32 R13, RZ, RZ, R4 ;  /* 0x000000ffff0d7224 */ /* 0x000fc400078e0004 */
[----:B------:R-:W-:Y:S02]  /*1d3f0*/  IMAD.MOV.U32 R12, RZ, RZ, 0x3 ;  /* 0x00000003ff0c7424 */ /* 0x000fe400078e00ff */
[----:B------:R-:W-:-:S07]  /*1d400*/  IMAD.MOV.U32 R15, RZ, RZ, -0x1 ;  /* 0xffffffffff0f7424 */ /* 0x000fce00078e00ff */
[----:B0----5:R-:W-:Y:S05]  /*1d410*/  WARPSYNC.COLLECTIVE R15, `(.L_x_6622) ;  /* 0x000000000f087348 */ /* 0x021fea0003c00000 */
[----:B------:R1:W2:Y:S02]  /*1d420*/  SHFL.IDX P6, R14, R13, R12, R11 ;  /* 0x0000000c0d0e7389 */ /* 0x0002a400000c000b */
[----:B012--5:R-:W-:Y:S01]  /*1d430*/  ENDCOLLECTIVE ;  /* 0x000000000000791b */ /* 0x027fe20003800000 */
.L_x_6622:
[----:B------:R-:W-:Y:S02]  /*1d440*/  IMAD.MOV.U32 R13, RZ, RZ, R0 ;  /* 0x000000ffff0d7224 */ /* 0x000fe400078e0000 */
[----:B------:R-:W-:-:S07]  /*1d450*/  IMAD.MOV.U32 R4, RZ, RZ, R14 ;  /* 0x000000ffff047224 */ /* 0x000fce00078e000e */
[----:B------:R-:W-:Y:S05]  /*1d460*/  WARPSYNC.COLLECTIVE R15, `(.L_x_6623) ;  /* 0x000000000f087348 */ /* 0x000fea0003c00000 */
[----:B------:R0:W1:Y:S02]  /*1d470*/  SHFL.IDX P6, R14, R13, R12, R11 ;  /* 0x0000000c0d0e7389 */ /* 0x00006400000c000b */
[----:B01----:R-:W-:Y:S01]  /*1d480*/  ENDCOLLECTIVE ;  /* 0x000000000000791b */ /* 0x003fe20003800000 */
.L_x_6623:
[----:B------:R-:W-:Y:S01]  /*1d490*/  IMAD.MOV.U32 R0, RZ, RZ, R14 ;  /* 0x000000ffff007224 */ /* 0x000fe200078e000e */
[----:B------:R-:W-:Y:S06]  /*1d4a0*/  BRA `(.L_x_6624) ;  /* 0xffffff9c00d07947 */ /* 0x000fec000383ffff */
.L_x_6489:
[----:B0-----:R-:W3:Y:S02]  /*1d4b0*/  LDL R2, [R1] ;  /* 0x0000000001027983 */ /* 0x001ee40000100800 */
[----:B---3--:R0:W3:Y:S02]  /*1d4c0*/  SYNCS.PHASECHK.TRANS64.TRYWAIT P0, [R2+URZ+0x38820], R0 ;  /* 0x03882000020075a7 */ /* 0x0080e4000800017f */
[----:B---3--:R-:W-:Y:S05]  /*1d4d0*/  @!P0 NANOSLEEP.SYNCS 0x989680 ;  /* 0x009896800000895d */ /* 0x008fea0003900000 */
[----:B------:R-:W3:Y:S02]  /*1d4e0*/  @!P0 SYNCS.PHASECHK.TRANS64 P0, [R2+URZ+0x38820], R0 ;  /* 0x03882000020085a7 */ /* 0x000ee4000800007f */
[----:B---3--:R-:W-:Y:S05]  /*1d4f0*/  @!P0 BRA `(.L_x_6489) ;  /* 0xfffffffc00ec8947 */ /* 0x008fea000383ffff */
[----:B------:R-:W-:Y:S05]  /*1d500*/  BRA `(.L_x_6625) ;  /* 0xffffffa000907947 */ /* 0x000fea000383ffff */
.L_x_6493:
[----:B0-----:R0:W1:Y:S02]  /*1d510*/  SYNCS.PHASECHK.TRANS64.TRYWAIT P0, [R0+URZ+0x38860], R2 ;  /* 0x03886002000075a7 */ /* 0x001064000800017f */
[----:B-1----:R-:W-:Y:S05]  /*1d520*/  @!P0 NANOSLEEP.SYNCS 0x989680 ;  /* 0x009896800000895d */ /* 0x002fea0003900000 */
[----:B------:R-:W1:Y:S02]  /*1d530*/  @!P0 SYNCS.PHASECHK.TRANS64 P0, [R0+URZ+0x38860], R2 ;  /* 0x03886002000085a7 */ /* 0x000e64000800007f */
[----:B-1----:R-:W-:Y:S05]  /*1d540*/  @!P0 BRA `(.L_x_6493) ;  /* 0xfffffffc00f08947 */ /* 0x002fea000383ffff */
[----:B------:R-:W-:Y:S05]  /*1d550*/  BRA `(.L_x_6626) ;  /* 0xffffffa000bc7947 */ /* 0x000fea000383ffff */
.L_x_6512:
[----:B-1----:R1:W3:Y:S02]  /*1d560*/  SYNCS.PHASECHK.TRANS64.TRYWAIT P0, [R3+URZ+0x38840], R2 ;  /* 0x03884002030075a7 */ /* 0x0022e4000800017f */
[----:B---3--:R-:W-:Y:S05]  /*1d570*/  @!P0 NANOSLEEP.SYNCS 0x989680 ;  /* 0x009896800000895d */ /* 0x008fea0003900000 */
[----:B------:R-:W3:Y:S02]  /*1d580*/  @!P0 SYNCS.PHASECHK.TRANS64 P0, [R3+URZ+0x38840], R2 ;  /* 0x03884002030085a7 */ /* 0x000ee4000800007f */
[----:B---3--:R-:W-:Y:S05]  /*1d590*/  @!P0 BRA `(.L_x_6512) ;  /* 0xfffffffc00f08947 */ /* 0x008fea000383ffff */
[----:B------:R-:W-:Y:S05]  /*1d5a0*/  BRA `(.L_x_6627) ;  /* 0xffffffac00c87947 */ /* 0x000fea000383ffff */
.L_x_6517:
[----:B0-----:R0:W3:Y:S02]  /*1d5b0*/  SYNCS.PHASECHK.TRANS64.TRYWAIT P0, [R3+URZ+0x38860], R2 ;  /* 0x03886002030075a7 */ /* 0x0010e4000800017f */
[----:B---3--:R-:W-:Y:S05]  /*1d5c0*/  @!P0 NANOSLEEP.SYNCS 0x989680 ;  /* 0x009896800000895d */ /* 0x008fea0003900000 */
[----:B------:R-:W3:Y:S02]  /*1d5d0*/  @!P0 SYNCS.PHASECHK.TRANS64 P0, [R3+URZ+0x38860], R2 ;  /* 0x03886002030085a7 */ /* 0x000ee4000800007f */
[----:B---3--:R-:W-:Y:S05]  /*1d5e0*/  @!P0 BRA `(.L_x_6517) ;  /* 0xfffffffc00f08947 */ /* 0x008fea000383ffff */
[----:B------:R-:W-:Y:S05]  /*1d5f0*/  BRA `(.L_x_6628) ;  /* 0xffffffb0004c7947 */ /* 0x000fea000383ffff */
.L_x_6532:
[----:B0-----:R0:W1:Y:S02]  /*1d600*/  SYNCS.PHASECHK.TRANS64.TRYWAIT P0, [R4+URZ+0x38840], R2 ;  /* 0x03884002040075a7 */ /* 0x001064000800017f */
[----:B-1----:R-:W-:Y:S05]  /*1d610*/  @!P0 NANOSLEEP.SYNCS 0x989680 ;  /* 0x009896800000895d */ /* 0x002fea0003900000 */
[----:B------:R-:W1:Y:S02]  /*1d620*/  @!P0 SYNCS.PHASECHK.TRANS64 P0, [R4+URZ+0x38840], R2 ;  /* 0x03884002040085a7 */ /* 0x000e64000800007f */
[----:B-1----:R-:W-:Y:S05]  /*1d630*/  @!P0 BRA `(.L_x_6532) ;  /* 0xfffffffc00f08947 */ /* 0x002fea000383ffff */
[----:B------:R-:W-:Y:S05]  /*1d640*/  BRA `(.L_x_6629) ;  /* 0xffffffbc003c7947 */ /* 0x000fea000383ffff */
.L_x_6537:
[----:B-1----:R1:W3:Y:S02]  /*1d650*/  SYNCS.PHASECHK.TRANS64.TRYWAIT P0, [R4+URZ+0x38860], R2 ;  /* 0x03886002040075a7 */ /* 0x0022e4000800017f */
[----:B---3--:R-:W-:Y:S05]  /*1d660*/  @!P0 NANOSLEEP.SYNCS 0x989680 ;  /* 0x009896800000895d */ /* 0x008fea0003900000 */
[----:B------:R-:W3:Y:S02]  /*1d670*/  @!P0 SYNCS.PHASECHK.TRANS64 P0, [R4+URZ+0x38860], R2 ;  /* 0x03886002040085a7 */ /* 0x000ee4000800007f */
[----:B---3--:R-:W-:Y:S05]  /*1d680*/  @!P0 BRA `(.L_x_6537) ;  /* 0xfffffffc00f08947 */ /* 0x008fea000383ffff */
[----:B------:R-:W-:Y:S05]  /*1d690*/  BRA `(.L_x_6630) ;  /* 0xffffffbc00bc7947 */ /* 0x000fea000383ffff */
.L_x_6552:
[----:B-1----:R1:W3:Y:S02]  /*1d6a0*/  SYNCS.PHASECHK.TRANS64.TRYWAIT P0, [R2+URZ+0x38840], R3 ;  /* 0x03884003020075a7 */ /* 0x0022e4000800017f */
[----:B---3--:R-:W-:Y:S05]  /*1d6b0*/  @!P0 NANOSLEEP.SYNCS 0x989680 ;  /* 0x009896800000895d */ /* 0x008fea0003900000 */
[----:B------:R-:W3:Y:S02]  /*1d6c0*/  @!P0 SYNCS.PHASECHK.TRANS64 P0, [R2+URZ+0x38840], R3 ;  /* 0x03884003020085a7 */ /* 0x000ee4000800007f */
[----:B---3--:R-:W-:Y:S05]  /*1d6d0*/  @!P0 BRA `(.L_x_6552) ;  /* 0xfffffffc00f08947 */ /* 0x008fea000383ffff */
[----:B------:R-:W-:Y:S05]  /*1d6e0*/  BRA `(.L_x_6631) ;  /* 0xffffffc800887947 */ /* 0x000fea000383ffff */
.L_x_6557:
[----:B0-----:R0:W3:Y:S02]  /*1d6f0*/  SYNCS.PHASECHK.TRANS64.TRYWAIT P0, [R2+URZ+0x38860], R3 ;  /* 0x03886003020075a7 */ /* 0x0010e4000800017f */
[----:B---3--:R-:W-:Y:S05]  /*1d700*/  @!P0 NANOSLEEP.SYNCS 0x989680 ;  /* 0x009896800000895d */ /* 0x008fea0003900000 */
[----:B------:R-:W3:Y:S02]  /*1d710*/  @!P0 SYNCS.PHASECHK.TRANS64 P0, [R2+URZ+0x38860], R3 ;  /* 0x03886003020085a7 */ /* 0x000ee4000800007f */
[----:B---3--:R-:W-:Y:S05]  /*1d720*/  @!P0 BRA `(.L_x_6557) ;  /* 0xfffffffc00f08947 */ /* 0x008fea000383ffff */
[----:B------:R-:W-:Y:S05]  /*1d730*/  BRA `(.L_x_6632) ;  /* 0xffffffcc000c7947 */ /* 0x000fea000383ffff */
.L_x_6573:
        /* <DEDUP_REMOVED lines=8> */
.L_x_6634:
[----:B------:R-:W-:Y:S05]  /*1d7c0*/  BSYNC B0 ;  /* 0x0000000000007941 */ /* 0x000fea0003800000 */
.L_x_6633:
        /* <DEDUP_REMOVED lines=9> */
.L_x_6635:
        /* <DEDUP_REMOVED lines=18> */
.L_x_6636:
        /* <DEDUP_REMOVED lines=8> */
.L_x_6637:
        /* <DEDUP_REMOVED lines=8> */
.L_x_6638:
        /* <DEDUP_REMOVED lines=8> */
.L_x_6639:
        /* <DEDUP_REMOVED lines=8> */
.L_x_6640:
        /* <DEDUP_REMOVED lines=9> */
.L_x_6641:
[----:B------:R-:W-:Y:S01]  /*1dc10*/  IMAD.MOV.U32 R16, RZ, RZ, R14 ;  /* 0x000000ffff107224 */ /* 0x000fe200078e000e */
[----:B------:R-:W-:Y:S06]  /*1dc20*/  BRA `(.L_x_6642) ;  /* 0xffffffd400487947 */ /* 0x000fec000383ffff */
.L_x_6578:
        /* <DEDUP_REMOVED lines=8> */
.L_x_6644:
[----:B------:R-:W-:Y:S05]  /*1dcb0*/  BSYNC B0 ;  /* 0x0000000000007941 */ /* 0x000fea0003800000 */
.L_x_6643:
        /* <DEDUP_REMOVED lines=10> */
.L_x_6645:
        /* <DEDUP_REMOVED lines=8> */
.L_x_6646:
        /* <DEDUP_REMOVED lines=8> */
.L_x_6647:
        /* <DEDUP_REMOVED lines=8> */
.L_x_6648:
        /* <DEDUP_REMOVED lines=9> */
.L_x_6649:
[----:B------:R-:W-:Y:S01]  /*1df70*/  IMAD.MOV.U32 R16, RZ, RZ, R14 ;  /* 0x000000ffff107224 */ /* 0x000fe200078e000e */
[----:B------:R-:W-:Y:S06]  /*1df80*/  BRA `(.L_x_6650) ;  /* 0xffffffd4000c7947 */ /* 0x000fec000383ffff */
.L_x_6580:
[----:B------:R-:W-:Y:S01]  /*1df90*/  BSSY B0, `(.L_x_6651) ;  /* 0x0000006000007945 */ /* 0x000fe20003800000 */
[----:B------:R-:W-:Y:S01]  /*1dfa0*/  PLOP3.LUT P6, PT, P6, PT, PT, 0x8, 0x0 ;  /* 0x000000000000781c */ /* 0x000fe200037ce170 */
[----:B------:R-:W-:-:S12]  /*1dfb0*/  IMAD.MOV.U32 R15, RZ, RZ, -0x1 ;  /* 0xffffffffff0f7424 */ /* 0x000fd800078e00ff */
[----:B012---:R-:W-:Y:S05]  /*1dfc0*/  WARPSYNC.COLLECTIVE R15, `(.L_x_6652) ;  /* 0x000000000f087348 */ /* 0x007fea0003c00000 */
[----:B------:R-:W-:Y:S01]  /*1dfd0*/  VOTE.ANY R14, PT, P6 ;  /* 0x00000000000e7806 */ /* 0x000fe200030e0100 */
[----:B012---:R-:W-:Y:S06]  /*1dfe0*/  ENDCOLLECTIVE ;  /* 0x000000000000791b */ /* 0x007fec0003800000 */
.L_x_6652:
[----:B------:R-:W-:Y:S05]  /*1dff0*/  BSYNC B0 ;  /* 0x0000000000007941 */ /* 0x000fea0003800000 */
.L_x_6651:
        /* <DEDUP_REMOVED lines=9> */
.L_x_6653:
[----:B------:R-:W-:Y:S01]  /*1e090*/  IMAD.MOV.U32 R17, RZ, RZ, R14 ;  /* 0x000000ffff117224 */ /* 0x000fe200078e000e */
[----:B------:R-:W-:Y:S06]  /*1e0a0*/  BRA `(.L_x_6654) ;  /* 0xffffffd000fc7947 */ /* 0x000fec000383ffff */
.L_x_6582:
[----:B------:R-:W-:Y:S01]  /*1e0b0*/  BSSY B0, `(.L_x_6655) ;  /* 0x0000007000007945 */ /* 0x000fe20003800000 */
[----:B------:R-:W-:Y:S02]  /*1e0c0*/  IMAD.MOV.U32 R13, RZ, RZ, R3 ;  /* 0x000000ffff0d7224 */ /* 0x000fe400078e0003 */
[----:B------:R-:W-:Y:S02]  /*1e0d0*/  IMAD.MOV.U32 R11, RZ, RZ, 0x1f ;  /* 0x0000001fff0b7424 */ /* 0x000fe400078e00ff */
[----:B------:R-:W-:-:S07]  /*1e0e0*/  IMAD.MOV.U32 R15, RZ, RZ, -0x1 ;  /* 0xffffffffff0f7424 */ /* 0x000fce00078e00ff */
[----:B01234-:R-:W-:Y:S05]  /*1e0f0*/  WARPSYNC.COLLECTIVE R15, `(.L_x_6656) ;  /* 0x000000000f087348 */ /* 0x01ffea0003c00000 */
[----:B------:R0:W0:Y:S02]  /*1e100*/  SHFL.IDX P6, R14, R13, R12, R11 ;  /* 0x0000000c0d0e7389 */ /* 0x00002400000c000b */
[----:B01234-:R-:W-:Y:S01]  /*1e110*/  ENDCOLLECTIVE ;  /* 0x000000000000791b */ /* 0x01ffe20003800000 */
.L_x_6656:
[----:B------:R-:W-:Y:S05]  /*1e120*/  BSYNC B0 ;  /* 0x0000000000007941 */ /* 0x000fea0003800000 */
.L_x_6655:
[----:B------:R-:W-:Y:S01]  /*1e130*/  IMAD.MOV.U32 R3, RZ, RZ, R14 ;  /* 0x000000ffff037224 */ /* 0x000fe200078e000e */
[----:B------:R-:W-:Y:S06]  /*1e140*/  BRA `(.L_x_6657) ;  /* 0xffffffd000f07947 */ /* 0x000fec000383ffff */
.L_x_6586:
[----:B0-----:R0:W1:Y:S02]  /*1e150*/  SYNCS.PHASECHK.TRANS64.TRYWAIT P0, [R0+URZ+0x38820], R3 ;  /* 0x03882003000075a7 */ /* 0x001064000800017f */
[----:B-1----:R-:W-:Y:S05]  /*1e160*/  @!P0 NANOSLEEP.SYNCS 0x989680 ;  /* 0x009896800000895d */ /* 0x002fea0003900000 */
[----:B------:R-:W1:Y:S02]  /*1e170*/  @!P0 SYNCS.PHASECHK.TRANS64 P0, [R0+URZ+0x38820], R3 ;  /* 0x03882003000085a7 */ /* 0x000e64000800007f */
[----:B-1----:R-:W-:Y:S05]  /*1e180*/  @!P0 BRA `(.L_x_6586) ;  /* 0xfffffffc00f08947 */ /* 0x002fea000383ffff */
[----:B------:R-:W-:Y:S05]  /*1e190*/  BRA `(.L_x_6658) ;  /* 0xffffffd800747947 */ /* 0x000fea000383ffff */
.L_x_6587:
        /* <DEDUP_REMOVED lines=11> */
.L_x_6660:
[----:B------:R-:W-:Y:S05]  /*1e250*/  BSYNC B0 ;  /* 0x0000000000007941 */ /* 0x000fea0003800000 */
.L_x_6659:
[----:B------:R-:W-:Y:S05]  /*1e260*/  BRA `(.L_x_6661) ;  /* 0xffffffd8005c7947 */ /* 0x000fea000383ffff */
.L_x_6590:
[----:B------:R-:W-:Y:S01]  /*1e270*/  BSSY B1, `(.L_x_6662) ;  /* 0x0000006000017945 */ /* 0x000fe20003800000 */
[----:B------:R-:W-:-:S07]  /*1e280*/  IMAD.MOV.U32 R15, RZ, RZ, -0x1 ;  /* 0xffffffffff0f7424 */ /* 0x000fce00078e00ff */
[----:B012---:R-:W-:Y:S05]  /*1e290*/  WARPSYNC.COLLECTIVE R15, `(.L_x_6663) ;  /* 0x000000000f0c7348 */ /* 0x007fea0003c00000 */
[----:B------:R-:W-:Y:S02]  /*1e2a0*/  ELECT P6, UR62, PT ;  /* 0x00000000003e782f */ /* 0x000fe400038c0000 */
[----:B------:R-:W-:Y:S01]  /*1e2b0*/  MOV R14, UR62 ;  /* 0x0000003e000e7c02 */ /* 0x000fe20008000f00 */
[----:B012---:R-:W-:Y:S10]  /*1e2c0*/  ENDCOLLECTIVE ;  /* 0x000000000000791b */ /* 0x007ff40003800000 */
.L_x_6663:
[----:B------:R-:W-:Y:S05]  /*1e2d0*/  BSYNC B1 ;  /* 0x0000000000017941 */ /* 0x000fea0003800000 */
.L_x_6662:
[----:B------:R-:W-:Y:S05]  /*1e2e0*/  BRA `(.L_x_6664) ;  /* 0xffffffd800547947 */ /* 0x000fea000383ffff */
.L_x_6592:
[----:B0-----:R0:W1:Y:S02]  /*1e2f0*/  SYNCS.PHASECHK.TRANS64.TRYWAIT P0, [R6+URZ], R5 ;  /* 0x00000005060075a7 */ /* 0x001064000800017f */
[----:B-1----:R-:W-:Y:S05]  /*1e300*/  @!P0 NANOSLEEP.SYNCS 0x989680 ;  /* 0x009896800000895d */ /* 0x002fea0003900000 */
[----:B------:R-:W1:Y:S02]  /*1e310*/  @!P0 SYNCS.PHASECHK.TRANS64 P0, [R6+URZ], R5 ;  /* 0x00000005060085a7 */ /* 0x000e64000800007f */
[----:B-1----:R-:W-:Y:S05]  /*1e320*/  @!P0 BRA `(.L_x_6592) ;  /* 0xfffffffc00f08947 */ /* 0x002fea000383ffff */
[----:B------:R-:W-:Y:S05]  /*1e330*/  BRA `(.L_x_6665) ;  /* 0xffffffd800907947 */ /* 0x000fea000383ffff */
.L_x_6593:
[----:B-1----:R1:W2:Y:S02]  /*1e340*/  SYNCS.PHASECHK.TRANS64.TRYWAIT P0, [R7+URZ], R2 ;  /* 0x00000002070075a7 */ /* 0x0022a4000800017f */
[----:B--2---:R-:W-:Y:S05]  /*1e350*/  @!P0 NANOSLEEP.SYNCS 0x989680 ;  /* 0x009896800000895d */ /* 0x004fea0003900000 */
[----:B------:R-:W2:Y:S02]  /*1e360*/  @!P0 SYNCS.PHASECHK.TRANS64 P0, [R7+URZ], R2 ;  /* 0x00000002070085a7 */ /* 0x000ea4000800007f */
[----:B--2---:R-:W-:Y:S05]  /*1e370*/  @!P0 BRA `(.L_x_6593) ;  /* 0xfffffffc00f08947 */ /* 0x004fea000383ffff */
[----:B------:R-:W-:Y:S05]  /*1e380*/  BRA `(.L_x_6666) ;  /* 0xffffffd800847947 */ /* 0x000fea000383ffff */
.L_x_6595:
[----:B--2---:R2:W3:Y:S02]  /*1e390*/  SYNCS.PHASECHK.TRANS64.TRYWAIT P0, [R4+URZ], R5 ;  /* 0x00000005040075a7 */ /* 0x0044e4000800017f */
[----:B---3--:R-:W-:Y:S05]  /*1e3a0*/  @!P0 NANOSLEEP.SYNCS 0x989680 ;  /* 0x009896800000895d */ /* 0x008fea0003900000 */
[----:B------:R-:W3:Y:S02]  /*1e3b0*/  @!P0 SYNCS.PHASECHK.TRANS64 P0, [R4+URZ], R5 ;  /* 0x00000005040085a7 */ /* 0x000ee4000800007f */
[----:B---3--:R-:W-:Y:S05]  /*1e3c0*/  @!P0 BRA `(.L_x_6595) ;  /* 0xfffffffc00f08947 */ /* 0x008fea000383ffff */
[----:B------:R-:W-:Y:S05]  /*1e3d0*/  BRA `(.L_x_6667) ;  /* 0xffffffd8008c7947 */ /* 0x000fea000383ffff */
.L_x_6668:
        /* <DEDUP_REMOVED lines=10> */
.L_x_15126:


//--------------------- .text._ZN7cutlass13device_kernelIN5flash11enable_sm90INS1_16FlashAttnFwdSm90INS1_25CollectiveMainloopFwdSm90ILi2EN4cute5tupleIJNS5_1CILi1EEES8_S8_EEENS6_IJNS7_ILi64EEESA_SA_EEELi512ENS_10bfloat16_tEfNS_4arch4Sm90ELb0ELb1ELb0ELb1ELb0ELb1ELb1ELb0ELb0ELb1ELb0ELb0EEENS1_21CollectiveEpilogueFwdINS6_IJSA_NS7_ILi512EEESA_EEES9_SC_SE_Li256ELb1ELb1ELb0ELb0EEENS1_36VarlenDynamicPersistentTileSchedulerILi64ELi64ELi256ELi128ELb0ELb1ELb1ELb1ELb0ELb1EEEEEEEEEvNT_6ParamsE --------------------------
	.section	.text._ZN7cutlass13device_kernelIN5flash11enable_sm90INS1_16FlashAttnFwdSm90INS1_25CollectiveMainloopFwdSm90ILi2EN4cute5tupleIJNS5_1CILi1EEES8_S8_EEENS6_IJNS7_ILi64EEESA_SA_EEELi512ENS_10bfloat16_tEfNS_4arch4Sm90ELb0ELb1ELb0ELb1ELb0ELb1ELb1ELb0ELb0ELb1ELb0ELb0EEENS1_21CollectiveEpilogueFwdINS6_IJSA_NS7_ILi512EEESA_EEES9_SC_SE_Li256ELb1ELb1ELb0ELb0EEENS1_36VarlenDynamicPersistentTileSchedulerILi64ELi64ELi256ELi128ELb0ELb1ELb1ELb1ELb0ELb1EEEEEEEEEvNT_6ParamsE,"ax",@progbits
	.align	128
.text._ZN7cutlass13device_kernelIN5flash11enable_sm90INS1_16FlashAttnFwdSm90INS1_25CollectiveMainloopFwdSm90ILi2EN4cute5tupleIJNS5_1CILi1EEES8_S8_EEENS6_IJNS7_ILi64EEESA_SA_EEELi512ENS_10bfloat16_tEfNS_4arch4Sm90ELb0ELb1ELb0ELb1ELb0ELb1ELb1ELb0ELb0ELb1ELb0ELb0EEENS1_21CollectiveEpilogueFwdINS6_IJSA_NS7_ILi512EEESA_EEES9_SC_SE_Li256ELb1ELb1ELb0ELb0EEENS1_36VarlenDynamicPersistentTileSchedulerILi64ELi64ELi256ELi128ELb0ELb1ELb1ELb1ELb0ELb1EEEEEEEEEvNT_6ParamsE:
        .type           _ZN7cutlass13device_kernelIN5flash11enable_sm90INS1_16FlashAttnFwdSm90INS1_25CollectiveMainloopFwdSm90ILi2EN4cute5tupleIJNS5_1CILi1EEES8_S8_EEENS6_IJNS7_ILi64EEESA_SA_EEELi512ENS_10bfloat16_tEfNS_4arch4Sm90ELb0ELb1ELb0ELb1ELb0ELb1ELb1ELb0ELb0ELb1ELb0ELb0EEENS1_21CollectiveEpilogueFwdINS6_IJSA_NS7_ILi512EEESA_EEES9_SC_SE_Li256ELb1ELb1ELb0ELb0EEENS1_36VarlenDynamicPersistentTileSchedulerILi64ELi64ELi256ELi128ELb0ELb1ELb1ELb1ELb0ELb1EEEEEEEEEvNT_6ParamsE,@function
        .size           _ZN7cutlass13device_kernelIN5flash11enable_sm90INS1_16FlashAttnFwdSm90INS1_25CollectiveMainloopFwdSm90ILi2EN4cute5tupleIJNS5_1CILi1EEES8_S8_EEENS6_IJNS7_ILi64EEESA_SA_EEELi512ENS_10bfloat16_tEfNS_4arch4Sm90ELb0ELb1ELb0ELb1ELb0ELb1ELb1ELb0ELb0ELb1ELb0ELb0EEENS1_21CollectiveEpilogueFwdINS6_IJSA_NS7_ILi512EEESA_EEES9_SC_SE_Li256ELb1ELb1ELb0ELb0EEENS1_36VarlenDynamicPersistentTileSchedulerILi64ELi64ELi256ELi128ELb0ELb1ELb1ELb1ELb0ELb1EEEEEEEEEvNT_6ParamsE,(.L_x_15127 - _ZN7cutlass13device_kernelIN5flash11enable_sm90INS1_16FlashAttnFwdSm90INS1_25CollectiveMainloopFwdSm90ILi2EN4cute5tupleIJNS5_1CILi1EEES8_S8_EEENS6_IJNS7_ILi64EEESA_SA_EEELi512ENS_10bfloat16_tEfNS_4arch4Sm90ELb0ELb1ELb0ELb1ELb0ELb1ELb1ELb0ELb0ELb1ELb0ELb0EEENS1_21CollectiveEpilogueFwdINS6_IJSA_NS7_ILi512EEESA_EEES9_SC_SE_Li256ELb1ELb1ELb0ELb0EEENS1_36VarlenDynamicPersistentTileSchedulerILi64ELi64ELi256ELi128ELb0ELb1ELb1ELb1ELb0ELb1EEEEEEEEEvNT_6ParamsE)
        .other          _ZN7cutlass13device_kernelIN5flash11enable_sm90INS1_16FlashAttnFwdSm90INS1_25CollectiveMainloopFwdSm90ILi2EN4cute5tupleIJNS5_1CILi1EEES8_S8_EEENS6_IJNS7_ILi64EEESA_SA_EEELi512ENS_10bfloat16_tEfNS_4arch4Sm90ELb0ELb1ELb0ELb1ELb0ELb1ELb1ELb0ELb0ELb1ELb0ELb0EEENS1_21CollectiveEpilogueFwdINS6_IJSA_NS7_ILi512EEESA_EEES9_SC_SE_Li256ELb1ELb1ELb0ELb0EEENS1_36VarlenDynamicPersistentTileSchedulerILi64ELi64ELi256ELi128ELb0ELb1ELb1ELb1ELb0ELb1EEEEEEEEEvNT_6ParamsE,@"STO_CUDA_ENTRY STV_DEFAULT"
_ZN7cutlass13device_kernelIN5flash11enable_sm90INS1_16FlashAttnFwdSm90INS1_25CollectiveMainloopFwdSm90ILi2EN4cute5tupleIJNS5_1CILi1EEES8_S8_EEENS6_IJNS7_ILi64EEESA_SA_EEELi512ENS_10bfloat16_tEfNS_4arch4Sm90ELb0ELb1ELb0ELb1ELb0ELb1ELb1ELb0ELb0ELb1ELb0ELb0EEENS1_21CollectiveEpilogueFwdINS6_IJSA_NS7_ILi512EEESA_EEES9_SC_SE_Li256ELb1ELb1ELb0ELb0EEENS1_36VarlenDynamicPersistentTileSchedulerILi64ELi64ELi256ELi128ELb0ELb1ELb1ELb1ELb0ELb1EEEEEEEEEvNT_6ParamsE:
        /* <DEDUP_REMOVED lines=24> */
.L_x_6670:
[----:B------:R-:W-:Y:S05]  /*0180*/  BSYNC B0 ;  /* 0x0000000000007941 */ /* 0x000fea0003800000 */
.L_x_6669:
        /* <DEDUP_REMOVED lines=21> */
[----:B0-----:R0:W1:Y:S01]  /*02e0*/  @UP1 SYNCS.EXCH.64 URZ, [UR8+0x38800], UR4 ;  /* 0x03880004083f15b2 */ /* 0x0010620008000100 */
[----:B------:R0:W2:Y:S04]  /*02f0*/  @UP2 SYNCS.EXCH.64 URZ, [UR8+0x38810], UR4 ;  /* 0x03881004083f25b2 */ /* 0x0000a80008000100 */
[----:B------:R0:W3:Y:S01]  /*0300*/  @UP3 SYNCS.EXCH.64 URZ, [UR8+0x38820], UR6 ;  /* 0x03882006083f35b2 */ /* 0x0000e20008000100 */
        /* <DEDUP_REMOVED lines=14> */
[----:B----4-:R-:W-:Y:S01]  /*03f0*/  NOP ;  /* 0x0000000000007918 */ /* 0x010fe20000000000 */
.L_x_6671:
[----:B------:R-:W4:Y:S01]  /*0400*/  SHFL.IDX PT, R2, R0, RZ, 0x1f ;  /* 0x00001fff00027589 */ /* 0x000f2200000e0000 */
[----:B------:R-:W-:Y:S01]  /*0410*/  NOP ;  /* 0x0000000000007918 */ /* 0x000fe20000000000 */
[----:B----4-:R-:W-:-:S13]  /*0420*/  ISETP.NE.AND P0, PT, R2, RZ, PT ;  /* 0x000000ff0200720c */ /* 0x010fda0003f05270 */
        /* <DEDUP_REMOVED lines=18> */
[----:B----4-:R-:W-:Y:S01]  /*0550*/  NOP ;  /* 0x0000000000007918 */ /* 0x010fe20000000000 */
.L_x_6672:
[----:B------:R-:W4:Y:S01]  /*0560*/  SHFL.IDX PT, R2, R0, RZ, 0x1f ;  /* 0x00001fff00027589 */ /* 0x000f2200000e0000 */
[----:B------:R-:W-:Y:S01]  /*0570*/  NOP ;  /* 0x0000000000007918 */ /* 0x000fe20000000000 */
[----:B----4-:R-:W-:-:S13]  /*0580*/  ISETP.NE.AND P0, PT, R2, RZ, PT ;  /* 0x000000ff0200720c */ /* 0x010fda0003f05270 */
        /* <DEDUP_REMOVED lines=15> */
.L_x_6673:
        /* <DEDUP_REMOVED lines=22> */
.L_x_6674:
        /* <DEDUP_REMOVED lines=22> */
.L_x_6675:
[----:B------:R-:W-:Y:S01]  /*0940*/  PLOP3.LUT P0, PT, PT, PT, UP0, 0x80, 0x0 ;  /* 0x000000000000781c */ /* 0x000fe20003f0f008 */
[----:B------:R-:W-:Y:S01]  /*0950*/  UMOV UR36, 0x1 ;  /* 0x0000000100247882 */ /* 0x000fe20000000000 */
[----:B------:R-:W-:Y:S01]  /*0960*/  NOP ;  /* 0x0000000000007918 */ /* 0x000fe20000000000 */
[----:B------:R-:W-:Y:S01]  /*0970*/  USEL UR36, UR36, 0x2, !UP0 ;  /* 0x0000000224247887 */ /* 0x000fe2000c000000 */
[----:B------:R-:W-:Y:S01]  /*0980*/  BSSY B9, `(.L_x_6676) ;  /* 0x0002608000097945 */ /* 0x000fe20003800000 */
[----:B------:R-:W-:Y:S01]  /*0990*/  ULDC.64 UR50, c[0x0][0x208] ;  /* 0x0000820000327ab9 */ /* 0x000fe20000000a00 */
[----:B0123--:R-:W-:Y:S07]  /*09a0*/  BAR.SYNC.DEFER_BLOCKING 0x0 ;  /* 0x0000000000007b1d */ /* 0x00ffee0000010000 */
[----:B------:R-:W-:Y:S05]  /*09b0*/  @!P0 BRA `(.L_x_6677) ;  /* 0x000001b800e88947 */ /* 0x000fea0003800000 */
.L_x_6678:
[----:B------:R-:W-:-:S08]  /*09c0*/  NOP ;  /* 0x0000000000007918 */ /* 0x000fd00000000000 */
[----:B------:R-:W0:Y:S02]  /*09d0*/  USETMAXREG.TRY_ALLOC.CTAPOOL UP0, 0xf0 ;  /* 0x000000f0000079c8 */ /* 0x000e240008000600 */
[----:B0-----:R-:W-:-:S13]  /*09e0*/  PLOP3.LUT P0, PT, PT, PT, UP0, 0x80, 0x0 ;  /* 0x000000000000781c */ /* 0x001fda0003f0f008 */
[----:B------:R-:W-:Y:S05]  /*09f0*/  @!P0 BRA `(.L_x_6678) ;  /* 0xfffffffc00f08947 */ /* 0x000fea000383ffff */
[----:B------:R-:W-:Y:S01]  /*0a00*/  SHF.R.U32.HI R0, RZ, 0x7, R4 ;  /* 0x00000007ff007819 */ /* 0x000fe20000011604 */
[----:B------:R-:W0:Y:S01]  /*0a10*/  S2UR UR5, SR_CgaCtaId ;  /* 0x00000000000579c3 */ /* 0x000e220000008800 */
[----:B------:R-:W-:Y:S02]  /*0a20*/  UMOV UR4, 0x400 ;  /* 0x0000040000047882 */ /* 0x000fe40000000000 */
[----:B------:R-:W-:-:S13]  /*0a30*/  ISETP.NE.AND P0, PT, R0, 0x1, PT ;  /* 0x000000010000780c */ /* 0x000fda0003f05270 */
[----:B------:R-:W-:Y:S06]  /*0a40*/  @!P0 BAR.ARV 0x8, 0x100 ;  /* 0x0204000000008b1d */ /* 0x000fec0000002000 */
[----:B------:R-:W-:Y:S01]  /*0a50*/  ISETP.GE.U32.AND P0, PT, R4, 0x100, PT ;  /* 0x000001000400780c */ /* 0x000fe20003f06070 */
[----:B0-----:R-:W-:-:S06]  /*0a60*/  ULEA UR4, UR5, UR4, 0x18 ;  /* 0x0000000405047291 */ /* 0x001fcc000f8ec03f */
[----:B------:R-:W-:Y:S01]  /*0a70*/  IMAD.U32 R18, RZ, RZ, UR4 ;  /* 0x00000004ff127e24 */ /* 0x000fe2000f8e00ff */
[----:B------:R-:W-:-:S05]  /*0a80*/  ULDC UR4, c[0x0][0xd3c] ;  /* 0x00034f0000047ab9 */ /* 0x000fca0000000800 */
[----:B------:R-:W-:Y:S08]  /*0a90*/  @P0 BAR.ARV 0xf, 0x100 ;  /* 0x03c4000000000b1d */ /* 0x000ff00000002000 */
[----:B------:R-:W-:Y:S06]  /*0aa0*/  BAR.SYNC.DEFER_BLOCKING 0x5, 0x180 ;  /* 0x0146000000007b1d */ /* 0x000fec0000010000 */
[----:B------:R-:W0:Y:S02]  /*0ab0*/  LDS.128 R24, [R18+0x388d0] ;  /* 0x0388d00012187984 */ /* 0x000e240000000c00 */
[----:B------:R-:W-:Y:S06]  /*0ac0*/  BAR.ARV 0x4, 0x180 ;  /* 0x0106000000007b1d */ /* 0x000fec0000002000 */
[----:B0-----:R-:W-:-:S13]  /*0ad0*/  ISETP.GE.AND P0, PT, R27, UR4, PT ;  /* 0x000000041b007c0c */ /* 0x001fda000bf06270 */
[----:B------:R-:W-:Y:S05]  /*0ae0*/  @P0 BRA `(.L_x_6679) ;  /* 0x0000025c00c40947 */ /* 0x000fea0003800000 */
[----:B------:R-:W-:Y:S01]  /*0af0*/  VIADD R14, R4, 0xffffff80 ;  /* 0xffffff80040e7836 */ /* 0x000fe20000000000 */
[----:B------:R-:W-:Y:S01]  /*0b00*/  ULOP3.LUT UR47, UR36, 0x1, URZ, 0xfc, !UPT ;  /* 0x00000001242f7892 */ /* 0x000fe2000f8efc3f */
[----:B------:R-:W-:Y:S02]  /*0b10*/  IMAD.MOV.U32 R210, RZ, RZ, 0x20 ;  /* 0x00000020ffd27424 */ /* 0x000fe400078e00ff */
        /* <DEDUP_REMOVED lines=8> */
[----:B------:R-:W-:-:S02]  /*0ba0*/  LOP3.LUT R3, R2, 0xfffffff0, RZ, 0xc0, !PT ;  /* 0xfffffff002037812 */ /* 0x000fc400078ec0ff */
[--C-:B------:R-:W-:Y:S02]  /*0bb0*/  SHF.R.S32.HI R216, RZ, 0x5, R5.reuse ;  /* 0x00000005ffd87819 */ /* 0x100fe40000011405 */
[----:B------:R-:W-:Y:S01]  /*0bc0*/  SHF.R.S32.HI R5, RZ, 0x1f, R5 ;  /* 0x0000001fff057819 */ /* 0x000fe20000011405 */
[----:B------:R-:W-:Y:S01]  /*0bd0*/  IMAD.IADD R4, R14, 0x1, -R3 ;  /* 0x000000010e047824 */ /* 0x000fe200078e0a03 */
[----:B------:R-:W-:Y:S02]  /*0be0*/  SHF.R.S32.HI R3, RZ, 0x4, R2 ;  /* 0x00000004ff037819 */ /* 0x000fe40000011402 */
[----:B------:R-:W-:Y:S02]  /*0bf0*/  LEA.HI R6, R0, R14, RZ, 0x7 ;  /* 0x0000000e00067211 */ /* 0x000fe400078f38ff */
[----:B------:R-:W-:Y:S02]  /*0c00*/  SHF.R.S32.HI R9, RZ, 0x1f, R4 ;  /* 0x0000001fff097819 */ /* 0x000fe40000011404 */
[----:B------:R-:W-:-:S02]  /*0c10*/  LEA.HI R2, R2, R3, RZ, 0x1 ;  /* 0x0000000302027211 */ /* 0x000fc400078f08ff */
        /* <DEDUP_REMOVED lines=27> */
[----:B------:R-:W-:-:S02]  /*0dd0*/  LOP3.LUT R2, R2, R5, RZ, 0x3c, !PT ;  /* 0x0000000502027212 */ /* 0x000fc400078e3cff */
[----:B------:R-:W-:Y:S01]  /*0de0*/  SHF.R.S32.HI R8, RZ, 0x1f, R7 ;  /* 0x0000001fff087819 */ /* 0x000fe20000011407 */
[----:B------:R-:W-:-:S03]  /*0df0*/  IMAD R3, R216, 0x400, R3 ;  /* 0x00000400d8037824 */ /* 0x000fc600078e0203 */
[-C--:B------:R-:W-:Y:S01]  /*0e00*/  LEA.HI R9, R8, R7.reuse, RZ, 0x2 ;  /* 0x0000000708097211 */ /* 0x080fe200078f10ff */
[----:B------:R-:W-:Y:S01]  /*0e10*/  IMAD.IADD R3, R3, 0x1, R2 ;  /* 0x0000000103037824 */ /* 0x000fe200078e0202 */
[CC--:B------:R-:W-:Y:S02]  /*0e20*/  LEA.HI R2, R0.reuse, R14.reuse, RZ, 0x3 ;  /* 0x0000000e00027211 */ /* 0x0c0fe400078f18ff */
[----:B------:R-:W-:Y:S01]  /*0e30*/  LEA.HI R0, R0, R14, RZ, 0x2 ;  /* 0x0000000e00007211 */ /* 0x000fe200078f10ff */
[----:B------:R-:W-:Y:S01]  /*0e40*/  IMAD R198, R3, 0x2, R18 ;  /* 0x0000000203c67824 */ /* 0x000fe200078e0212 */
[----:B------:R-:W-:Y:S02]  /*0e50*/  LOP3.LUT R4, R9, 0x7ffffffc, RZ, 0xc0, !PT ;  /* 0x7ffffffc09047812 */ /* 0x000fe400078ec0ff */
[----:B------:R-:W-:Y:S01]  /*0e60*/  SHF.R.S32.HI R226, RZ, 0x3, R2 ;  /* 0x00000003ffe27819 */ /* 0x000fe20000011402 */
[----:B------:R-:W-:Y:S01]  /*0e70*/  VIADD R211, R198, 0x36400 ;  /* 0x00036400c6d37836 */ /* 0x000fe20000000000 */
[----:B------:R-:W-:Y:S01]  /*0e80*/  LOP3.LUT R225, R2, 0xfffffff8, RZ, 0xc0, !PT ;  /* 0xfffffff802e17812 */ /* 0x000fe200078ec0ff */
[----:B------:R-:W-:Y:S01]  /*0e90*/  IMAD.IADD R4, R7, 0x1, -R4 ;  /* 0x0000000107047824 */ /* 0x000fe200078e0a04 */
[--C-:B------:R-:W-:Y:S01]  /*0ea0*/  SHF.R.S32.HI R187, RZ, 0x2, R0.reuse ;  /* 0x00000002ffbb7819 */ /* 0x100fe20000011400 */
[----:B------:R-:W-:Y:S01]  /*0eb0*/  VIADD R199, R198, 0x36440 ;  /* 0x00036440c6c77836 */ /* 0x000fe20000000000 */
[----:B------:R-:W-:Y:S01]  /*0ec0*/  SHF.R.S32.HI R2, RZ, 0x1f, R0 ;  /* 0x0000001fff027819 */ /* 0x000fe20000011400 */
[----:B------:R-:W-:Y:S01]  /*0ed0*/  IMAD.IADD R225, R14, 0x1, -R225 ;  /* 0x000000010ee17824 */ /* 0x000fe200078e0ae1 */
[----:B------:R-:W-:Y:S01]  /*0ee0*/  LEA.HI R8, R8, R7, RZ, 0x5 ;  /* 0x0000000708087211 */ /* 0x000fe200078f28ff */
[----:B------:R-:W-:Y:S01]  /*0ef0*/  VIADD R7, R187, 0x20 ;  /* 0x00000020bb077836 */ /* 0x000fe20000000000 */
[----:B------:R-:W-:Y:S01]  /*0f00*/  LEA.HI R2, R2, R187, RZ, 0x3 ;  /* 0x000000bb02027211 */ /* 0x000fe200078f18ff */
[----:B------:R-:W-:Y:S01]  /*0f10*/  IMAD.SHL.U32 R213, R225, 0x8, RZ ;  /* 0x00000008e1d57824 */ /* 0x000fe200078e00ff */
[--C-:B------:R-:W-:Y:S01]  /*0f20*/  SHF.R.S32.HI R10, RZ, 0x2, R9.reuse ;  /* 0x00000002ff0a7819 */ /* 0x100fe20000011409 */
[----:B------:R-:W-:Y:S01]  /*0f30*/  IMAD.SHL.U32 R235, R7, 0x40, RZ ;  /* 0x0000004007eb7824 */ /* 0x000fe200078e00ff */
[----:B------:R-:W-:Y:S01]  /*0f40*/  SHF.R.S32.HI R11, RZ, 0x1f, R9 ;  /* 0x0000001fff0b7819 */ /* 0x000fe20000011409 */
[C---:B------:R-:W-:Y:S01]  /*0f50*/  VIADD R221, R213.reuse, 0xc0 ;  /* 0x000000c0d5dd7836 */ /* 0x040fe20000000000 */
[----:B------:R-:W-:Y:S01]  /*0f60*/  LOP3.LUT R2, R2, 0xfffffff8, RZ, 0xc0, !PT ;  /* 0xfffffff802027812 */ /* 0x000fe200078ec0ff */
[----:B------:R-:W-:Y:S01]  /*0f70*/  VIADD R222, R213, 0x80 ;  /* 0x00000080d5de7836 */ /* 0x000fe20000000000 */
[----:B------:R-:W-:Y:S01]  /*0f80*/  LEA.HI R11, R11, R10, RZ, 0x3 ;  /* 0x0000000a0b0b7211 */ /* 0x000fe200078f18ff */
[----:B------:R-:W-:Y:S01]  /*0f90*/  VIADD R219, R213, 0x140 ;  /* 0x00000140d5db7836 */ /* 0x000fe20000000000 */
[----:B------:R-:W-:Y:S01]  /*0fa0*/  LOP3.LUT R231, R0, 0xfffffffc, RZ, 0xc0, !PT ;  /* 0xfffffffc00e77812 */ /* 0x000fe200078ec0ff */
[----:B------:R-:W-:Y:S01]  /*0fb0*/  IMAD.IADD R196, R187, 0x1, -R2 ;  /* 0x00000001bbc47824 */ /* 0x000fe200078e0a02 */
[----:B------:R-:W-:Y:S01]  /*0fc0*/  SHF.R.S32.HI R5, RZ, 0x1f, R7 ;  /* 0x0000001fff057819 */ /* 0x000fe20000011407 */
[----:B------:R-:W-:Y:S01]  /*0fd0*/  VIADD R223, R213, 0x40 ;  /* 0x00000040d5df7836 */ /* 0x000fe20000000000 */
[----:B------:R-:W-:Y:S01]  /*0fe0*/  LOP3.LUT R11, R11, 0xfffffff8, RZ, 0xc0, !PT ;  /* 0xfffffff80b0b7812 */ /* 0x000fe200078ec0ff */
[----:B------:R-:W-:Y:S01]  /*0ff0*/  IMAD.IADD R231, R14, 0x1, -R231 ;  /* 0x000000010ee77824 */ /* 0x000fe200078e0ae7 */
[----:B------:R-:W-:Y:S01]  /*1000*/  LEA.HI R2, R5, R7, RZ, 0x3 ;  /* 0x0000000705027211 */ /* 0x000fe200078f18ff */
[----:B------:R-:W-:Y:S01]  /*1010*/  VIADD R220, R213, 0x100 ;  /* 0x00000100d5dc7836 */ /* 0x000fe20000000000 */
[----:B------:R-:W-:Y:S01]  /*1020*/  SHF.R.S32.HI R8, RZ, 0x5, R8 ;  /* 0x00000005ff087819 */ /* 0x000fe20000011408 */
[----:B------:R-:W-:Y:S01]  /*1030*/  IMAD.IADD R11, R10, 0x1, -R11 ;  /* 0x000000010a0b7824 */ /* 0x000fe200078e0a0b */
[C---:B------:R-:W-:Y:S01]  /*1040*/  LEA.HI R0, R231.reuse, R231, RZ, 0x1 ;  /* 0x000000e7e7007211 */ /* 0x040fe200078f08ff */
[----:B------:R-:W-:Y:S01]  /*1050*/  IMAD.SHL.U32 R16, R231, 0x8, RZ ;  /* 0x00000008e7107824 */ /* 0x000fe200078e00ff */
[----:B------:R-:W-:Y:S01]  /*1060*/  LOP3.LUT R235, R235, 0x1c0, RZ, 0xc0, !PT ;  /* 0x000001c0ebeb7812 */ /* 0x000fe200078ec0ff */
[----:B------:R-:W-:Y:S01]  /*1070*/  IMAD.SHL.U32 R2, R2, 0x40, RZ ;  /* 0x0000004002027824 */ /* 0x000fe200078e00ff */
[----:B------:R-:W-:Y:S01]  /*1080*/  LOP3.LUT R0, R0, 0x1ffffffe, RZ, 0xc0, !PT ;  /* 0x1ffffffe00007812 */ /* 0x000fe200078ec0ff */
[----:B------:R-:W-:Y:S01]  /*1090*/  IMAD R194, R8, 0x10, R11 ;  /* 0x0000001008c27824 */ /* 0x000fe200078e020b */
[----:B------:R-:W-:Y:S01]  /*10a0*/  LOP3.LUT R7, R235, 0x38, R16, 0xf8, !PT ;  /* 0x00000038eb077812 */ /* 0x000fe200078ef810 */
[----:B------:R-:W-:Y:S01]  /*10b0*/  IMAD.SHL.U32 R188, R231, 0x4, RZ ;  /* 0x00000004e7bc7824 */ /* 0x000fe200078e00ff */
[----:B------:R-:W-:Y:S01]  /*10c0*/  SHF.R.U32.HI R8, RZ, 0x3, R235 ;  /* 0x00000003ff087819 */ /* 0x000fe200000116eb */
[C---:B------:R-:W-:Y:S01]  /*10d0*/  VIADD R229, R213.reuse, 0x180 ;  /* 0x00000180d5e57836 */ /* 0x040fe20000000000 */
[----:B------:R-:W-:Y:S01]  /*10e0*/  LOP3.LUT R236, R2, 0xfffffe00, RZ, 0xc0, !PT ;  /* 0xfffffe0002ec7812 */ /* 0x000fe200078ec0ff */
[----:B------:R-:W-:Y:S01]  /*10f0*/  VIADD R212, R188, 0x10 ;  /* 0x00000010bcd47836 */ /* 0x000fe20000000000 */
[----:B------:R-:W-:Y:S01]  /*1100*/  SHF.R.S32.HI R6, RZ, 0x1f, R222 ;  /* 0x0000001fff067819 */ /* 0x000fe200000114de */
[----:B------:R-:W-:Y:S01]  /*1110*/  VIADD R228, R213, 0x1c0 ;  /* 0x000001c0d5e47836 */ /* 0x000fe20000000000 */
[----:B------:R-:W-:Y:S01]  /*1120*/  LOP3.LUT R7, R236, R7, R8, 0xf6, !PT ;  /* 0x00000007ec077212 */ /* 0x000fe200078ef608 */
        /* <DEDUP_REMOVED lines=10> */
[----:B------:R-:W-:Y:S01]  /*11d0*/  IMAD R214, R5, 0x8, R194 ;  /* 0x0000000805d67824 */ /* 0x000fe200078e02c2 */
[----:B------:R-:W-:Y:S01]  /*11e0*/  SHF.R.S32.HI R3, RZ, 0x1f, R229 ;  /* 0x0000001fff037819 */ /* 0x000fe200000114e5 */
[----:B------:R-:W-:Y:S01]  /*11f0*/  IMAD.IADD R210, R210, 0x1, R199 ;  /* 0x00000001d2d27824 */ /* 0x000fe200078e02c7 */
[----:B------:R-:W-:-:S07]  /*1200*/  SHF.R.S32.HI R0, RZ, 0x1f, R228 ;  /* 0x0000001fff007819 */ /* 0x000fce00000114e4 */
.L_x_6881:
[----:B------:R-:W-:Y:S01]  /*1210*/  ULDC.64 UR4, c[0x0][0xb20] ;  /* 0x0002c80000047ab9 */ /* 0x000fe20000000a00 */
[----:B0123--:R-:W0:Y:S01]  /*1220*/  LDC.64 R4, c[0x0][0xb00] ;  /* 0x0002c000ff047b82 */ /* 0x00fe220000000a00 */
[----:B------:R-:W-:Y:S01]  /*1230*/  ISETP.NE.U32.AND P0, PT, RZ, UR4, PT ;  /* 0x00000004ff007c0c */ /* 0x000fe2000bf05070 */
[----:B------:R-:W-:Y:S01]  /*1240*/  IMAD.MOV.U32 R11, RZ, RZ, RZ ;  /* 0x000000ffff0b7224 */ /* 0x000fe200078e00ff */
[----:B------:R-:W-:Y:S01]  /*1250*/  ULDC.64 UR6, c[0x0][0xb18] ;  /* 0x0002c60000067ab9 */ /* 0x000fe20000000a00 */
[----:B----4-:R-:W-:Y:S01]  /*1260*/  IMAD.MOV.U32 R29, RZ, RZ, RZ ;  /* 0x000000ffff1d7224 */ /* 0x010fe200078e00ff */
        /* <DEDUP_REMOVED lines=13> */
[----:B------:R2:W5:Y:S01]  /*1340*/  @P3 LDG.E R29, desc[UR50][R8.64] ;  /* 0x00000032081d3981 */ /* 0x000562000c1e1900 */
        /* <DEDUP_REMOVED lines=25> */
.L_x_6680:
[----:B------:R-:W-:Y:S02]  /*14e0*/  IMAD.U32 R36, RZ, RZ, UR5 ;  /* 0x00000005ff247e24 */ /* 0x000fe4000f8e00ff */
[----:B------:R-:W-:Y:S01]  /*14f0*/  IMAD.U32 R24, RZ, RZ, UR4 ;  /* 0x00000004ff187e24 */ /* 0x000fe2000f8e00ff */
[----:B------:R-:W-:Y:S06]  /*1500*/  @!P2 BRA `(.L_x_6681) ;  /* 0x000000000010a947 */ /* 0x000fec0003800000 */
[----:B------:R-:W0:Y:S02]  /*1510*/  LDC.64 R2, c[0x0][0xb18] ;  /* 0x0002c600ff027b82 */ /* 0x000e240000000a00 */
[----:B0-----:R-:W-:-:S05]  /*1520*/  IMAD.WIDE R2, R27, 0x4, R2 ;  /* 0x000000041b027825 */ /* 0x001fca00078e0202 */
[----:B------:R0:W5:Y:S01]  /*1530*/  LDG.E R24, desc[UR50][R2.64] ;  /* 0x0000003202187981 */ /* 0x000162000c1e1900 */
[----:B------:R-:W-:Y:S05]  /*1540*/  BRA `(.L_x_6682) ;  /* 0x0000000000107947 */ /* 0x000fea0003800000 */
.L_x_6681:
[----:B------:R-:W-:Y:S05]  /*1550*/  @!P3 BRA `(.L_x_6682) ;  /* 0x00000000000cb947 */ /* 0x000fea0003800000 */
[----:B------:R-:W2:Y:S04]  /*1560*/  LDG.E R3, desc[UR50][R8.64] ;  /* 0x0000003208037981 */ /* 0x000ea8000c1e1900 */
[----:B------:R-:W2:Y:S02]  /*1570*/  LDG.E R24, desc[UR50][R8.64+0x4] ;  /* 0x0000043208187981 */ /* 0x000ea4000c1e1900 */
[----:B--2---:R-:W-:-:S07]  /*1580*/  IMAD.IADD R24, R24, 0x1, -R3 ;  /* 0x0000000118187824 */ /* 0x004fce00078e0a03 */
.L_x_6682:
        /* <DEDUP_REMOVED lines=27> */
[----:B0-----:R-:W-:Y:S01]  /*1740*/  IMAD.MOV.U32 R5, RZ, RZ, R0 ;  /* 0x000000ffff057224 */ /* 0x001fe200078e0000 */
[----:B--2---:R-:W-:Y:S01]  /*1750*/  @P1 SHF.R.U32.HI R5, RZ, R13, R2 ;  /* 0x0000000dff051219 */ /* 0x004fe20000011602 */
[----:B------:R-:W-:-:S04]  /*1760*/  VIADD R0, R184, 0x3f ;  /* 0x0000003fb8007836 */ /* 0x000fc80000000000 */
[----:B------:R-:W-:Y:S01]  /*1770*/  IMAD.IADD R7, R44, 0x1, R5 ;  /* 0x000000012c077824 */ /* 0x000fe200078e0205 */
        /* <DEDUP_REMOVED lines=16> */
.L_x_6685:
[----:B------:R-:W-:-:S13]  /*1880*/  ISETP.NE.AND P0, PT, R15, 0x1, PT ;  /* 0x000000010f00780c */ /* 0x000fda0003f05270 */
[----:B------:R-:W0:Y:S02]  /*1890*/  @P0 LDC.64 R4, c[0x0][0xae0] ;  /* 0x0002b800ff040b82 */ /* 0x000e240000000a00 */
[----:B0-----:R-:W-:-:S05]  /*18a0*/  @P0 IMAD.HI.U32 R4, R2, R4, RZ ;  /* 0x0000000402040227 */ /* 0x001fca00078e00ff */
[----:B------:R-:W-:-:S07]  /*18b0*/  @P0 SHF.R.U32.HI R2, RZ, R5, R4 ;  /* 0x00000005ff020219 */ /* 0x000fce0000011604 */
.L_x_6686:
[----:B------:R-:W-:Y:S05]  /*18c0*/  BSYNC B0 ;  /* 0x0000000000007941 */ /* 0x000fea0003800000 */
.L_x_6684:
[----:B------:R-:W-:-:S05]  /*18d0*/  IMAD R3, R2, R15, R15 ;  /* 0x0000000f02037224 */ /* 0x000fca00078e020f */
[----:B------:R-:W-:-:S07]  /*18e0*/  VIMNMX R0, R0, R3, PT ;  /* 0x0000000300007248 */ /* 0x000fce0003fe0100 */
.L_x_6683:
[----:B------:R-:W0:Y:S01]  /*18f0*/  @P1 LDC R2, c[0x0][0x44c] ;  /* 0x00011300ff021b82 */ /* 0x000e220000000800 */
[----:B------:R-:W-:Y:S01]  /*1900*/  IMAD.IADD R169, R184, 0x1, -R23 ;  /* 0x00000001b8a97824 */ /* 0x000fe200078e0a17 */
[----:B------:R-:W-:-:S06]  /*1910*/  ULDC UR4, c[0x0][0xad4] ;  /* 0x0002b50000047ab9 */ /* 0x000fcc0000000800 */
[----:B------:R-:W1:Y:S01]  /*1920*/  @P1 LDC R4, c[0x0][0x450] ;  /* 0x00011400ff041b82 */ /* 0x000e620000000800 */
[----:B0-----:R-:W-:-:S04]  /*1930*/  @P1 IMAD.HI.U32 R3, R195, R2, RZ ;  /* 0x00000002c3031227 */ /* 0x001fc800078e00ff */
[----:B------:R-:W-:Y:S01]  /*1940*/  IMAD.MOV.U32 R2, RZ, RZ, R195 ;  /* 0x000000ffff027224 */ /* 0x000fe200078e00c3 */
        /* <DEDUP_REMOVED lines=14> */
.L_x_6689:
[----:B------:R-:W-:-:S13]  /*1a30*/  ISETP.NE.AND P0, PT, R15, 0x1, PT ;  /* 0x000000010f00780c */ /* 0x000fda0003f05270 */
[----:B------:R-:W0:Y:S02]  /*1a40*/  @P0 LDC.64 R4, c[0x0][0xae0] ;  /* 0x0002b800ff040b82 */ /* 0x000e240000000a00 */
[----:B0-----:R-:W-:-:S05]  /*1a50*/  @P0 IMAD.HI.U32 R4, R2, R4, RZ ;  /* 0x0000000402040227 */ /* 0x001fca00078e00ff */
[----:B------:R-:W-:-:S07]  /*1a60*/  @P0 SHF.R.U32.HI R2, RZ, R5, R4 ;  /* 0x00000005ff020219 */ /* 0x000fce0000011604 */
.L_x_6690:
[----:B------:R-:W-:Y:S05]  /*1a70*/  BSYNC B0 ;  /* 0x0000000000007941 */ /* 0x000fea0003800000 */
.L_x_6688:
[----:B------:R-:W-:-:S05]  /*1a80*/  IMAD R2, R2, R15, RZ ;  /* 0x0000000f02027224 */ /* 0x000fca00078e02ff */
[----:B------:R-:W-:-:S07]  /*1a90*/  VIMNMX R3, R3, R2, !PT ;  /* 0x0000000203037248 */ /* 0x000fce0007fe0100 */
.L_x_6687:
        /* <DEDUP_REMOVED lines=43> */
.L_x_6693:
[----:B------:R-:W-:Y:S05]  /*1d50*/  BSYNC B6 ;  /* 0x0000000000067941 */ /* 0x000fea0003800000 */
.L_x_6692:
        /* <DEDUP_REMOVED lines=20> */
.L_x_6695:
[----:B------:R-:W-:Y:S05]  /*1ea0*/  BSYNC B6 ;  /* 0x0000000000067941 */ /* 0x000fea0003800000 */
.L_x_6694:
[----:B------:R-:W-:Y:S01]  /*1eb0*/  ULDC.64 UR4, c[0x0][0xaf0] ;  /* 0x0002bc0000047ab9 */ /* 0x000fe20000000a00 */
[----:B------:R-:W0:Y:S01]  /*1ec0*/  LDC.64 R50, c[0x0][0x300] ;  /* 0x0000c000ff327b82 */ /* 0x000e220000000a00 */
[----:B------:R-:W-:Y:S01]  /*1ed0*/  ISETP.NE.U32.AND P0, PT, RZ, UR4, PT ;  /* 0x00000004ff007c0c */ /* 0x000fe2000bf05070 */
[----:B------:R-:W-:Y:S01]  /*1ee0*/  IMAD.IADD R38, R29, 0x1, R24 ;  /* 0x000000011d267824 */ /* 0x000fe200078e0218 */
[----:B------:R-:W-:Y:S02]  /*1ef0*/  ULDC.64 UR6, c[0x0][0x330] ;  /* 0x0000cc0000067ab9 */ /* 0x000fe40000000a00 */
[----:B------:R-:W-:Y:S01]  /*1f00*/  ISETP.NE.AND.EX P0, PT, RZ, UR5, PT, P0 ;  /* 0x00000005ff007c0c */ /* 0x000fe2000bf05300 */
[----:B------:R-:W-:Y:S01]  /*1f10*/  ULDC.64 UR4, c[0x0][0x308] ;  /* 0x0000c20000047ab9 */ /* 0x000fe20000000a00 */
[----:B------:R-:W-:Y:S01]  /*1f20*/  SHF.R.S32.HI R17, RZ, 0x1f, R16 ;  /* 0x0000001fff117819 */ /* 0x000fe20000011410 */
[----:B------:R-:W1:Y:S08]  /*1f30*/  LDC.64 R32, c[0x0][0x3f8] ;  /* 0x0000fe00ff207b82 */ /* 0x000e700000000a00 */
[----:B------:R-:W2:Y:S08]  /*1f40*/  LDC R39, c[0x0][0x3f4] ;  /* 0x0000fd00ff277b82 */ /* 0x000eb00000000800 */
[----:B------:R-:W3:Y:S02]  /*1f50*/  @P0 LDC.64 R2, c[0x0][0xaf0] ;  /* 0x0002bc00ff020b82 */ /* 0x000ee40000000a00 */
[----:B---3--:R-:W-:-:S05]  /*1f60*/  @P0 IMAD.WIDE R2, R27, 0x4, R2 ;  /* 0x000000041b020825 */ /* 0x008fca00078e0202 */
[----:B------:R3:W4:Y:S01]  /*1f70*/  @P0 LDG.E R27, desc[UR50][R2.64] ;  /* 0x00000032021b0981 */ /* 0x000722000c1e1900 */
[----:B------:R-:W-:Y:S01]  /*1f80*/  SHF.R.S32.HI R14, RZ, 0x1f, R38 ;  /* 0x0000001fff0e7819 */ /* 0x000fe20000011426 */
[-C--:B0-----:R-:W-:Y:S01]  /*1f90*/  IMAD.WIDE.U32 R4, R38, R50.reuse, RZ ;  /* 0x0000003226047225 */ /* 0x081fe200078e00ff */
[----:B------:R-:W-:Y:S01]  /*1fa0*/  SHF.R.S32.HI R45, RZ, 0x1f, R187 ;  /* 0x0000001fff2d7819 */ /* 0x000fe200000114bb */
[----:B------:R-:W0:Y:S01]  /*1fb0*/  S2R R40, SR_TID.X ;  /* 0x0000000000287919 */ /* 0x000e220000002100 */
[----:B------:R-:W-:Y:S01]  /*1fc0*/  SHF.R.S32.HI R189, RZ, 0x1f, R188 ;  /* 0x0000001fffbd7819 */ /* 0x000fe200000114bc */
[----:B------:R-:W-:Y:S01]  /*1fd0*/  IMAD R0, R14, R50, RZ ;  /* 0x000000320e007224 */ /* 0x000fe200078e02ff */
[----:B--2---:R-:W-:Y:S01]  /*1fe0*/  ISETP.GE.AND P1, PT, R16, R39, PT ;  /* 0x000000271000720c */ /* 0x004fe20003f26270 */
[----:B------:R-:W-:Y:S01]  /*1ff0*/  IMAD.SHL.U32 R53, R196, 0x40, RZ ;  /* 0x00000040c4357824 */ /* 0x000fe200078e00ff */
[----:B-1----:R-:W-:Y:S01]  /*2000*/  SHF.L.U64.HI R49, R32, 0x6, R33 ;  /* 0x0000000620317819 */ /* 0x002fe20000010221 */
[----:B------:R-:W-:Y:S01]  /*2010*/  IMAD R7, R38, R51, R0 ;  /* 0x0000003326077224 */ /* 0x000fe200078e0200 */
[----:B------:R-:W-:Y:S01]  /*2020*/  SHF.R.S32.HI R0, RZ, 0x1f, R26 ;  /* 0x0000001fff007819 */ /* 0x000fe2000001141a */
[----:B------:R-:W-:Y:S01]  /*2030*/  IMAD.SHL.U32 R52, R32, 0x40, RZ ;  /* 0x0000004020347824 */ /* 0x000fe200078e00ff */
[----:B------:R-:W-:Y:S01]  /*2040*/  SEL R15, R39, RZ, P1 ;  /* 0x000000ff270f7207 */ /* 0x000fe20000800000 */
[----:B------:R-:W-:Y:S01]  /*2050*/  IMAD.IADD R5, R5, 0x1, R7 ;  /* 0x0000000105057824 */ /* 0x000fe200078e0207 */
[----:B------:R-:W-:Y:S01]  /*2060*/  LOP3.LUT R53, R53, 0x1c0, RZ, 0xc0, !PT ;  /* 0x000001c035357812 */ /* 0x000fe200078ec0ff */
[C---:B------:R-:W-:Y:S01]  /*2070*/  IMAD R7, R0.reuse, UR6, RZ ;  /* 0x0000000600077c24 */ /* 0x040fe2000f8e02ff */
[----:B------:R-:W-:Y:S01]  /*2080*/  P2R R66, PR, RZ, 0x2 ;  /* 0x00000002ff427803 */ /* 0x000fe20000000000 */
[----:B---3--:R-:W-:Y:S01]  /*2090*/  IMAD R3, R0, UR4, RZ ;  /* 0x0000000400037c24 */ /* 0x008fe2000f8e02ff */
[----:B------:R-:W-:Y:S01]  /*20a0*/  SHF.R.U32.HI R56, RZ, 0x3, R53 ;  /* 0x00000003ff387819 */ /* 0x000fe20000011635 */
[----:B------:R-:W-:-:S02]  /*20b0*/  IMAD R11, R26, UR7, R7 ;  /* 0x000000071a0b7c24 */ /* 0x000fc4000f8e0207 */
[C---:B------:R-:W-:Y:S01]  /*20c0*/  IMAD.WIDE.U32 R6, R26.reuse, UR6, R16 ;  /* 0x000000061a067c25 */ /* 0x040fe2000f8e0010 */
[----:B------:R-:W-:Y:S02]  /*20d0*/  ULDC.64 UR6, c[0x0][0xb00] ;  /* 0x0002c00000067ab9 */ /* 0x000fe40000000a00 */
[----:B------:R-:W-:Y:S01]  /*20e0*/  ISETP.NE.U32.AND P0, PT, RZ, UR6, PT ;  /* 0x00000006ff007c0c */ /* 0x000fe2000bf05070 */
[C---:B------:R-:W-:Y:S02]  /*20f0*/  IMAD R9, R26.reuse, UR5, R3 ;  /* 0x000000051a097c24 */ /* 0x040fe4000f8e0203 */
[----:B------:R-:W-:Y:S01]  /*2100*/  IMAD.WIDE.U32 R2, R26, UR4, R4 ;  /* 0x000000041a027c25 */ /* 0x000fe2000f8e0004 */
[----:B------:R-:W-:Y:S01]  /*2110*/  ISETP.NE.AND.EX P0, PT, RZ, UR7, PT, P0 ;  /* 0x00000007ff007c0c */ /* 0x000fe2000bf05300 */
[----:B------:R-:W-:Y:S01]  /*2120*/  ULDC.64 UR6, c[0x0][0x338] ;  /* 0x0000ce0000067ab9 */ /* 0x000fe20000000a00 */
[----:B------:R-:W-:Y:S01]  /*2130*/  ULDC.64 UR4, c[0x0][0x310] ;  /* 0x0000c40000047ab9 */ /* 0x000fe20000000a00 */
[----:B------:R-:W-:Y:S01]  /*2140*/  IMAD.IADD R7, R7, 0x1, R11 ;  /* 0x0000000107077824 */ /* 0x000fe200078e020b */
[----:B------:R-:W1:Y:S01]  /*2150*/  LDC.64 R4, c[0x0][0x408] ;  /* 0x00010200ff047b82 */ /* 0x000e620000000a00 */
[----:B------:R-:W-:-:S02]  /*2160*/  IMAD.IADD R3, R3, 0x1, R9 ;  /* 0x0000000103037824 */ /* 0x000fc400078e0209 */
[----:B------:R-:W-:Y:S01]  /*2170*/  IMAD.WIDE.U32 R10, R187, R32, R16 ;  /* 0x00000020bb0a7225 */ /* 0x000fe200078e0010 */
[----:B0-----:R-:W-:-:S03]  /*2180*/  SHF.R.U32.HI R40, RZ, 0x7, R40 ;  /* 0x00000007ff287819 */ /* 0x001fc60000011628 */
[C---:B------:R-:W-:Y:S02]  /*2190*/  IMAD.IADD R15, R16.reuse, 0x1, R15 ;  /* 0x00000001100f7824 */ /* 0x040fe400078e020f */
[----:B------:R-:W-:Y:S02]  /*21a0*/  VIADD R68, R16, 0x20 ;  /* 0x0000002010447836 */ /* 0x000fe40000000000 */
[----:B------:R-:W-:Y:S01]  /*21b0*/  IMAD.SHL.U32 R58, R39, 0x2, RZ ;  /* 0x00000002273a7824 */ /* 0x000fe200078e00ff */
[----:B------:R-:W-:Y:S01]  /*21c0*/  SHF.R.S32.HI R48, RZ, 0x1f, R15 ;  /* 0x0000001fff307819 */ /* 0x000fe2000001140f */
[----:B------:R-:W-:-:S03]  /*21d0*/  VIADD R57, R40, 0x8 ;  /* 0x0000000828397836 */ /* 0x000fc60000000000 */
[----:B------:R-:W-:-:S04]  /*21e0*/  LEA.HI R48, R48, R15, RZ, 0x3 ;  /* 0x0000000f30307211 */ /* 0x000fc800078f18ff */
[----:B------:R-:W-:Y:S01]  /*21f0*/  LOP3.LUT R63, R48, 0xfffffff8, RZ, 0xc0, !PT ;  /* 0xfffffff8303f7812 */ /* 0x000fe200078ec0ff */
[----:B-1----:R-:W-:Y:S01]  /*2200*/  IMAD R12, R45, R4, RZ ;  /* 0x000000042d0c7224 */ /* 0x002fe200078e02ff */
[C---:B------:R-:W-:Y:S01]  /*2210*/  SHF.L.U64.HI R54, R4.reuse, 0x6, R5 ;  /* 0x0000000604367819 */ /* 0x040fe20000010205 */
[----:B------:R-:W-:Y:S01]  /*2220*/  IMAD.SHL.U32 R55, R4, 0x40, RZ ;  /* 0x0000004004377824 */ /* 0x000fe200078e00ff */
[----:B------:R-:W-:Y:S02]  /*2230*/  SHF.R.S32.HI R69, RZ, 0x1f, R63 ;  /* 0x0000001fff457819 */ /* 0x000fe4000001143f */
[----:B----4-:R-:W-:Y:S02]  /*2240*/  SHF.R.S32.HI R0, RZ, 0x1f, R27 ;  /* 0x0000001fff007819 */ /* 0x010fe4000001141b */
[----:B------:R-:W-:Y:S02]  /*2250*/  SEL R27, R27, RZ, !P0 ;  /* 0x000000ff1b1b7207 */ /* 0x000fe40004000000 */
[----:B------:R-:W-:-:S03]  /*2260*/  SEL R0, R0, RZ, !P0 ;  /* 0x000000ff00007207 */ /* 0x000fc60004000000 */
[----:B------:R-:W-:-:S04]  /*2270*/  IMAD.WIDE.U32 R20, R27, UR6, R6 ;  /* 0x000000061b147c25 */ /* 0x000fc8000f8e0006 */
[C---:B------:R-:W-:Y:S02]  /*2280*/  IMAD R8, R0.reuse, UR6, RZ ;  /* 0x0000000600087c24 */ /* 0x040fe4000f8e02ff */
[----:B------:R-:W-:Y:S02]  /*2290*/  IMAD R0, R0, UR4, RZ ;  /* 0x0000000400007c24 */ /* 0x000fe4000f8e02ff */
[C---:B------:R-:W-:Y:S01]  /*22a0*/  IMAD.WIDE.U32 R2, R27.reuse, UR4, R2 ;  /* 0x000000041b027c25 */ /* 0x040fe2000f8e0002 */
[----:B------:R-:W-:Y:S02]  /*22b0*/  ULDC UR4, c[0x0][0x2f4] ;  /* 0x0000bd0000047ab9 */ /* 0x000fe40000000800 */
[----:B------:R-:W-:Y:S01]  /*22c0*/  ISETP.GE.AND P4, PT, R16, UR4, PT ;  /* 0x0000000410007c0c */ /* 0x000fe2000bf86270 */
[----:B------:R-:W-:Y:S01]  /*22d0*/  IMAD R7, R27, UR5, R0 ;  /* 0x000000051b077c24 */ /* 0x000fe2000f8e0200 */
[----:B------:R-:W-:Y:S01]  /*22e0*/  ISETP.GE.AND P3, PT, R68, UR4, PT ;  /* 0x0000000444007c0c */ /* 0x000fe2000bf66270 */
[----:B------:R-:W-:-:S02]  /*22f0*/  IMAD R0, R45, R50, RZ ;  /* 0x000000322d007224 */ /* 0x000fc400078e02ff */
[-C--:B------:R-:W-:Y:S02]  /*2300*/  IMAD R6, R45, R32.reuse, RZ ;  /* 0x000000202d067224 */ /* 0x080fe400078e02ff */
[----:B------:R-:W-:Y:S01]  /*2310*/  IMAD R47, R187, R51, R0 ;  /* 0x00000033bb2f7224 */ /* 0x000fe200078e0200 */
[----:B------:R-:W-:Y:S01]  /*2320*/  SHF.L.U64.HI R51, R50, 0x6, R51 ;  /* 0x0000000632337819 */ /* 0x000fe20000010233 */
[----:B------:R-:W-:Y:S02]  /*2330*/  IMAD.IADD R0, R3, 0x1, R7 ;  /* 0x0000000103007824 */ /* 0x000fe400078e0207 */
[C---:B------:R-:W-:Y:S02]  /*2340*/  IMAD R25, R187.reuse, R33, R6 ;  /* 0x00000021bb197224 */ /* 0x040fe400078e0206 */
[----:B------:R-:W-:-:S04]  /*2350*/  IMAD.WIDE.U32 R6, R187, R32, R188 ;  /* 0x00000020bb067225 */ /* 0x000fc800078e00bc */
[----:B------:R-:W-:Y:S02]  /*2360*/  IMAD.IADD R7, R7, 0x1, R25 ;  /* 0x0000000107077824 */ /* 0x000fe400078e0219 */
[----:B------:R-:W-:Y:S01]  /*2370*/  IMAD.IADD R11, R25, 0x1, R11 ;  /* 0x00000001190b7824 */ /* 0x000fe200078e020b */
[----:B-----5:R-:W-:Y:S01]  /*2380*/  SHF.R.S32.HI R25, RZ, 0x1f, R37 ;  /* 0x0000001fff197819 */ /* 0x020fe20000011425 */
[----:B------:R-:W-:Y:S02]  /*2390*/  IMAD R71, R27, UR7, R8 ;  /* 0x000000071b477c24 */ /* 0x000fe4000f8e0208 */
[----:B------:R-:W-:-:S04]  /*23a0*/  IMAD.WIDE.U32 R8, R187, R50, R16 ;  /* 0x00000032bb087225 */ /* 0x000fc800078e0010 */
[----:B------:R-:W-:Y:S01]  /*23b0*/  IMAD R24, R25, R32, RZ ;  /* 0x0000002019187224 */ /* 0x000fe200078e02ff */
[----:B------:R-:W-:Y:S01]  /*23c0*/  IADD3 R46, P0, R2, R8, RZ ;  /* 0x00000008022e7210 */ /* 0x000fe20007f1e0ff */
[----:B------:R-:W-:Y:S02]  /*23d0*/  IMAD R27, R187, R5, R12 ;  /* 0x00000005bb1b7224 */ /* 0x000fe400078e020c */
[----:B------:R-:W-:Y:S01]  /*23e0*/  IMAD R61, R37, R33, R24 ;  /* 0x00000021253d7224 */ /* 0x000fe200078e0218 */
[----:B------:R-:W-:Y:S01]  /*23f0*/  IADD3.X R47, R0, R9, R47, P0, !PT ;  /* 0x00000009002f7210 */ /* 0x000fe200007fe42f */
[----:B------:R-:W-:Y:S01]  /*2400*/  IMAD R24, R25, R4, RZ ;  /* 0x0000000419187224 */ /* 0x000fe200078e02ff */
[C---:B------:R-:W-:Y:S01]  /*2410*/  IADD3 R38, P0, R187.reuse, R38, RZ ;  /* 0x00000026bb267210 */ /* 0x040fe20007f1e0ff */
[----:B------:R-:W-:-:S04]  /*2420*/  IMAD.WIDE.U32 R8, R187, R4, R188 ;  /* 0x00000004bb087225 */ /* 0x000fc800078e00bc */
[----:B------:R-:W-:Y:S01]  /*2430*/  IMAD R67, R37, R5, R24 ;  /* 0x0000000525437224 */ /* 0x000fe200078e0218 */
[--C-:B------:R-:W-:Y:S01]  /*2440*/  LOP3.LUT R5, R53, 0x18, R16.reuse, 0xf8, !PT ;  /* 0x0000001835057812 */ /* 0x100fe200078ef810 */
[----:B------:R-:W-:-:S03]  /*2450*/  IMAD.WIDE.U32 R12, R187, R4, R16 ;  /* 0x00000004bb0c7225 */ /* 0x000fc600078e0010 */
[----:B------:R-:W-:Y:S01]  /*2460*/  LOP3.LUT R5, R5, R56, RZ, 0x3c, !PT ;  /* 0x0000003805057212 */ /* 0x000fe200078e3cff */
[----:B------:R-:W-:Y:S02]  /*2470*/  IMAD.IADD R9, R9, 0x1, R27 ;  /* 0x0000000109097824 */ /* 0x000fe400078e021b */
[----:B------:R-:W-:Y:S02]  /*2480*/  IMAD.IADD R13, R27, 0x1, R13 ;  /* 0x000000011b0d7824 */ /* 0x000fe400078e020d */
[----:B------:R-:W-:Y:S01]  /*2490*/  IMAD R59, R216, 0x200, R5 ;  /* 0x00000200d83b7824 */ /* 0x000fe200078e0205 */
[----:B------:R-:W-:Y:S01]  /*24a0*/  LOP3.LUT R5, R53, 0x38, R48, 0xf8, !PT ;  /* 0x0000003835057812 */ /* 0x000fe200078ef830 */
[----:B------:R-:W-:-:S03]  /*24b0*/  IMAD.WIDE.U32 R28, R37, R32, R6 ;  /* 0x00000020251c7225 */ /* 0x000fc600078e0006 */
[----:B------:R-:W-:Y:S01]  /*24c0*/  LOP3.LUT R5, R5, R56, RZ, 0x3c, !PT ;  /* 0x0000003805057212 */ /* 0x000fe200078e3cff */
[----:B------:R-:W-:-:S04]  /*24d0*/  IMAD.WIDE.U32 R30, R37, R32, R10 ;  /* 0x00000020251e7225 */ /* 0x000fc800078e000a */
[----:B------:R-:W-:-:S04]  /*24e0*/  IMAD.WIDE.U32 R32, R37, R4, R8 ;  /* 0x0000000425207225 */ /* 0x000fc800078e0008 */
[----:B------:R-:W-:-:S04]  /*24f0*/  IMAD.WIDE.U32 R34, R37, R4, R12 ;  /* 0x0000000425227225 */ /* 0x000fc800078e000c */
[----:B------:R-:W-:Y:S02]  /*2500*/  IMAD.IADD R60, R29, 0x1, R61 ;  /* 0x000000011d3c7824 */ /* 0x000fe400078e023d */
[----:B------:R-:W-:Y:S02]  /*2510*/  IMAD.IADD R65, R33, 0x1, R67 ;  /* 0x0000000121417824 */ /* 0x000fe400078e0243 */
[----:B------:R-:W-:Y:S02]  /*2520*/  IMAD.SHL.U32 R50, R50, 0x40, RZ ;  /* 0x0000004032327824 */ /* 0x000fe400078e00ff */
[----:B------:R-:W-:Y:S02]  /*2530*/  IMAD.X R39, R14, 0x1, R45, P0 ;  /* 0x000000010e277824 */ /* 0x000fe400000e062d */
[----:B------:R-:W-:Y:S02]  /*2540*/  IMAD.IADD R61, R61, 0x1, R31 ;  /* 0x000000013d3d7824 */ /* 0x000fe400078e021f */
[----:B------:R-:W-:-:S02]  /*2550*/  IMAD.IADD R67, R67, 0x1, R35 ;  /* 0x0000000143437824 */ /* 0x000fc400078e0223 */
[----:B------:R-:W-:Y:S02]  /*2560*/  IMAD R62, R216, 0x200, R5 ;  /* 0x00000200d83e7824 */ /* 0x000fe400078e0205 */
[----:B------:R-:W-:-:S07]  /*2570*/  IMAD.IADD R71, R21, 0x1, R71 ;  /* 0x0000000115477824 */ /* 0x000fce00078e0247 */
.L_x_6725:
[----:B----4-:R-:W0:Y:S01]  /*2580*/  LDC R27, c[0x0][0x3f4] ;  /* 0x0000fd00ff1b7b82 */ /* 0x010e220000000800 */
[----:B------:R-:W-:Y:S01]  /*2590*/  VIADD R43, R43, 0xffffffff ;  /* 0xffffffff2b2b7836 */ /* 0x000fe20000000000 */
[----:B------:R-:W-:Y:S05]  /*25a0*/  YIELD ;  /* 0x0000000000007946 */ /* 0x000fea0003800000 */
[----:B------:R-:W-:Y:S01]  /*25b0*/  SHF.R.S32.HI R72, RZ, 0x1f, R43 ;  /* 0x0000001fff487819 */ /* 0x000fe2000001142b */
[----:B-1----:R-:W1:Y:S01]  /*25c0*/  LDC.64 R40, c[0x0][0x2e8] ;  /* 0x0000ba00ff287b82 */ /* 0x002e620000000a00 */
        /* <DEDUP_REMOVED lines=52> */
.L_x_6700:
[----:B------:R-:W-:Y:S05]  /*2910*/  BSYNC B1 ;  /* 0x0000000000017941 */ /* 0x000fea0003800000 */
.L_x_6699:
[----:B------:R-:W-:Y:S01]  /*2920*/  UISETP.NE.AND UP0, UPT, UR47, 0x3, UPT ;  /* 0x000000032f00788c */ /* 0x000fe2000bf05270 */
[----:B0----5:R-:W-:Y:S02]  /*2930*/  IMAD.MOV.U32 R4, RZ, RZ, R8 ;  /* 0x000000ffff047224 */ /* 0x021fe400078e0008 */
[----:B------:R-:W-:Y:S02]  /*2940*/  IMAD.MOV.U32 R5, RZ, RZ, R9 ;  /* 0x000000ffff057224 */ /* 0x000fe400078e0009 */
        /* <DEDUP_REMOVED lines=17> */
.L_x_6701:
[----:B------:R-:W-:Y:S01]  /*2a60*/  IMAD R64, R186, 0x8, R18 ;  /* 0x00000008ba407824 */ /* 0x000fe200078e0212 */
[----:B------:R-:W-:Y:S01]  /*2a70*/  SHF.L.U32 R73, R190, 0x1f, RZ ;  /* 0x0000001fbe497819 */ /* 0x000fe200000006ff */
[----:B------:R-:W-:Y:S03]  /*2a80*/  BSSY B1, `(.L_x_6702) ;  /* 0x0000003000017945 */ /* 0x000fe60003800000 */
[----:B------:R-:W0:Y:S02]  /*2a90*/  SYNCS.PHASECHK.TRANS64.TRYWAIT P5, [R64+URZ+0x38890], R73 ;  /* 0x03889049400075a7 */ /* 0x000e2400080a017f */
[----:B0-----:R-:W-:Y:S05]  /*2aa0*/  @!P5 BRA `(.L_x_6703) ;  /* 0x0000023c00dcd947 */ /* 0x001fea0003800000 */
.L_x_7088:
[----:B------:R-:W-:Y:S05]  /*2ab0*/  BSYNC B1 ;  /* 0x0000000000017941 */ /* 0x000fea0003800000 */
.L_x_6702:
[----:B------:R-:W-:Y:S05]  /*2ac0*/  @P1 BRA `(.L_x_6704) ;  /* 0x0000001400101947 */ /* 0x000fea0003800000 */
[----:B------:R-:W-:Y:S04]  /*2ad0*/  BSSY B1, `(.L_x_6705) ;  /* 0x0000036000017945 */ /* 0x000fe80003800000 */
[----:B------:R-:W-:Y:S05]  /*2ae0*/  @P4 BRA `(.L_x_6706) ;  /* 0x0000000000d04947 */ /* 0x000fea0003800000 */
[----:B------:R1:W2:Y:S01]  /*2af0*/  LDS.128 R4, [R70+0x22400] ;  /* 0x0224000046047984 */ /* 0x0002a20000000c00 */
[----:B------:R-:W-:Y:S01]  /*2b00*/  ISETP.GE.AND P5, PT, R188, R27, PT ;  /* 0x0000001bbc00720c */ /* 0x000fe20003fa6270 */
[----:B------:R-:W-:-:S12]  /*2b10*/  BSSY B2, `(.L_x_6707) ;  /* 0x0000030000027945 */ /* 0x000fd80003800000 */
[----:B-1----:R-:W-:Y:S05]  /*2b20*/  @P5 BRA `(.L_x_6708) ;  /* 0x0000000000b85947 */ /* 0x002fea0003800000 */
[--C-:B------:R-:W-:Y:S01]  /*2b30*/  SHF.R.U64 R74, R14, 0x10, R15.reuse ;  /* 0x000000100e4a7819 */ /* 0x100fe2000000120f */
[----:B--2---:R-:W-:Y:S01]  /*2b40*/  IMAD.U32 R14, R6, 0x10000, RZ ;  /* 0x00010000060e7824 */ /* 0x004fe200078e00ff */
[----:B------:R-:W-:Y:S02]  /*2b50*/  SHF.R.U32.HI R76, RZ, 0x10, R15 ;  /* 0x00000010ff4c7819 */ /* 0x000fe4000001160f */
[--C-:B------:R-:W-:Y:S01]  /*2b60*/  SHF.R.U64 R40, R24, 0x10, R25.reuse ;  /* 0x0000001018287819 */ /* 0x100fe20000001219 */
[----:B------:R-:W-:Y:S01]  /*2b70*/  IMAD.U32 R24, R7, 0x10000, RZ ;  /* 0x0001000007187824 */ /* 0x000fe200078e00ff */
[----:B------:R-:W-:Y:S02]  /*2b80*/  SHF.R.U32.HI R70, RZ, 0x10, R25 ;  /* 0x00000010ff467819 */ /* 0x000fe40000011619 */
[----:B------:R-:W-:Y:S02]  /*2b90*/  PRMT R74, R75, 0x5432, R74 ;  /* 0x000054324b4a7816 */ /* 0x000fe4000000004a */
[----:B------:R-:W-:-:S02]  /*2ba0*/  LOP3.LUT R25, R7, 0xffff0000, RZ, 0xc0, !PT ;  /* 0xffff000007197812 */ /* 0x000fc400078ec0ff */
[----:B------:R-:W-:Y:S02]  /*2bb0*/  PRMT R76, R77, 0x5432, R76 ;  /* 0x000054324d4c7816 */ /* 0x000fe4000000004c */
[----:B------:R-:W-:Y:S02]  /*2bc0*/  PRMT R40, R41, 0x5432, R40 ;  /* 0x0000543229287816 */ /* 0x000fe40000000028 */
[----:B------:R-:W-:Y:S01]  /*2bd0*/  PRMT R70, R72, 0x5432, R70 ;  /* 0x0000543248467816 */ /* 0x000fe20000000046 */
[----:B------:R-:W-:Y:S01]  /*2be0*/  IMAD.U32 R77, R76, 0x10000, RZ ;  /* 0x000100004c4d7824 */ /* 0x000fe200078e00ff */
[C---:B------:R-:W-:Y:S02]  /*2bf0*/  LOP3.LUT R7, R5.reuse, 0xffff0000, RZ, 0xc0, !PT ;  /* 0xffff000005077812 */ /* 0x040fe400078ec0ff */
[----:B------:R-:W-:Y:S01]  /*2c00*/  LOP3.LUT R75, R74, 0xffff0000, RZ, 0xc0, !PT ;  /* 0xffff00004a4b7812 */ /* 0x000fe200078ec0ff */
[----:B------:R-:W-:Y:S01]  /*2c10*/  IMAD.U32 R72, R70, 0x10000, RZ ;  /* 0x0001000046487824 */ /* 0x000fe200078e00ff */
[----:B------:R-:W-:Y:S01]  /*2c20*/  LOP3.LUT R15, R6, 0xffff0000, RZ, 0xc0, !PT ;  /* 0xffff0000060f7812 */ /* 0x000fe200078ec0ff */
[----:B------:R-:W-:Y:S01]  /*2c30*/  IMAD.U32 R6, R5, 0x10000, RZ ;  /* 0x0001000005067824 */ /* 0x000fe200078e00ff */
[----:B------:R-:W-:Y:S01]  /*2c40*/  LOP3.LUT R41, R40, 0xffff0000, RZ, 0xc0, !PT ;  /* 0xffff000028297812 */ /* 0x000fe200078ec0ff */
[C---:B------:R-:W-:Y:S01]  /*2c50*/  FMUL.FTZ R79, R7.reuse, R75 ;  /* 0x0000004b074f7220 */ /* 0x040fe20000410000 */
[----:B------:R-:W-:Y:S01]  /*2c60*/  LOP3.LUT R76, R76, 0xffff0000, RZ, 0xc0, !PT ;  /* 0xffff00004c4c7812 */ /* 0x000fe200078ec0ff */
[----:B------:R-:W-:Y:S01]  /*2c70*/  IMAD.U32 R5, R4, 0x10000, RZ ;  /* 0x0001000004057824 */ /* 0x000fe200078e00ff */
[----:B------:R-:W-:Y:S01]  /*2c80*/  LOP3.LUT R70, R70, 0xffff0000, RZ, 0xc0, !PT ;  /* 0xffff000046467812 */ /* 0x000fe200078ec0ff */
[-C--:B------:R-:W-:Y:S01]  /*2c90*/  FMUL.FTZ R78, R7, R41.reuse ;  /* 0x00000029074e7220 */ /* 0x080fe20000410000 */
[----:B------:R-:W-:Y:S01]  /*2ca0*/  FFMA.FTZ R79, R6, R41, -R79 ;  /* 0x00000029064f7223 */ /* 0x000fe2000001084f */
[----:B------:R-:W-:Y:S01]  /*2cb0*/  LOP3.LUT R4, R4, 0xffff0000, RZ, 0xc0, !PT ;  /* 0xffff000004047812 */ /* 0x000fe200078ec0ff */
[----:B------:R-:W-:Y:S01]  /*2cc0*/  FMUL.FTZ R7, R15, R77 ;  /* 0x0000004d0f077220 */ /* 0x000fe20000410000 */
[----:B------:R-:W-:Y:S01]  /*2cd0*/  FMUL.FTZ R41, R25, R76 ;  /* 0x0000004c19297220 */ /* 0x000fe20000410000 */
[----:B------:R-:W-:Y:S01]  /*2ce0*/  FMUL.FTZ R15, R15, R72 ;  /* 0x000000480f0f7220 */ /* 0x000fe20000410000 */
[----:B------:R-:W-:-:S02]  /*2cf0*/  IMAD.U32 R74, R74, 0x10000, RZ ;  /* 0x000100004a4a7824 */ /* 0x000fc400078e00ff */
[----:B------:R-:W-:Y:S01]  /*2d00*/  FMUL.FTZ R25, R25, R70 ;  /* 0x0000004619197220 */ /* 0x000fe20000410000 */
[----:B------:R-:W-:Y:S02]  /*2d10*/  IMAD.U32 R40, R40, 0x10000, RZ ;  /* 0x0001000028287824 */ /* 0x000fe400078e00ff */
[----:B------:R-:W-:Y:S01]  /*2d20*/  FFMA.FTZ R78, R6, R75, R78 ;  /* 0x0000004b064e7223 */ /* 0x000fe2000001004e */
[----:B------:R-:W-:Y:S01]  /*2d30*/  FFMA.FTZ R72, R14, R72, -R7 ;  /* 0x000000480e487223 */ /* 0x000fe20000010807 */
[----:B------:R-:W-:Y:S01]  /*2d40*/  FFMA.FTZ R41, R24, R70, -R41 ;  /* 0x0000004618297223 */ /* 0x000fe20000010829 */
[----:B------:R-:W-:Y:S01]  /*2d50*/  FFMA.FTZ R15, R14, R77, R15 ;  /* 0x0000004d0e0f7223 */ /* 0x000fe2000001000f */
[C---:B------:R-:W-:Y:S01]  /*2d60*/  FMUL.FTZ R6, R4.reuse, R74 ;  /* 0x0000004a04067220 */ /* 0x040fe20000410000 */
[----:B------:R-:W-:Y:S01]  /*2d70*/  FMUL.FTZ R7, R4, R40 ;  /* 0x0000002804077220 */ /* 0x000fe20000410000 */
[----:B------:R-:W-:Y:S02]  /*2d80*/  FFMA.FTZ R24, R24, R76, R25 ;  /* 0x0000004c18187223 */ /* 0x000fe40000010019 */
        /* <DEDUP_REMOVED lines=8> */
.L_x_6708:
[----:B------:R-:W-:Y:S05]  /*2e10*/  BSYNC B2 ;  /* 0x0000000000027941 */ /* 0x000fea0003800000 */
.L_x_6707:
[----:B--2---:R1:W-:Y:S02]  /*2e20*/  STG.E.128 desc[UR50][R12.64], R4 ;  /* 0x000000040c007986 */ /* 0x0043e4000c101d32 */
.L_x_6706:
[----:B------:R-:W-:Y:S05]  /*2e30*/  BSYNC B1 ;  /* 0x0000000000017941 */ /* 0x000fea0003800000 */
.L_x_6705:
        /* <DEDUP_REMOVED lines=56> */
.L_x_6710:
[----:B------:R-:W-:Y:S05]  /*31c0*/  BSYNC B1 ;  /* 0x0000000000017941 */ /* 0x000fea0003800000 */
.L_x_6709:
[----:B-1----:R2:W-:Y:S01]  /*31d0*/  STG.E.128 desc[UR50][R12.64+0x40], R4 ;  /* 0x000040040c007986 */ /* 0x0025e2000c101d32 */
[----:B------:R-:W-:Y:S05]  /*31e0*/  BRA `(.L_x_6704) ;  /* 0x0000000c00487947 */ /* 0x000fea0003800000 */
.L_x_6698:
        /* <DEDUP_REMOVED lines=24> */
[----:B------:R-:W-:Y:S01]  /*3370*/  UISETP.NE.AND UP0, UPT, UR47, 0x3, UPT ;  /* 0x000000032f00788c */ /* 0x000fe2000bf05270 */
[----:B------:R-:W-:-:S04]  /*3380*/  ISETP.GE.AND P0, PT, R16, R27, PT ;  /* 0x0000001b1000720c */ /* 0x000fc80003f06270 */
[----:B------:R-:W-:Y:S02]  /*3390*/  P2R R76, PR, RZ, 0x1 ;  /* 0x00000001ff4c7803 */ /* 0x000fe40000000000 */
        /* <DEDUP_REMOVED lines=16> */
.L_x_6711:
[----:B------:R-:W-:Y:S01]  /*34a0*/  IMAD R64, R186, 0x8, R18 ;  /* 0x00000008ba407824 */ /* 0x000fe200078e0212 */
[----:B------:R-:W-:Y:S01]  /*34b0*/  SHF.L.U32 R73, R190, 0x1f, RZ ;  /* 0x0000001fbe497819 */ /* 0x000fe200000006ff */
[----:B------:R-:W0:Y:S01]  /*34c0*/  LDC R79, c[0x0][0x2f4] ;  /* 0x0000bd00ff4f7b82 */ /* 0x000e220000000800 */
[----:B------:R-:W-:Y:S02]  /*34d0*/  BSSY B1, `(.L_x_6712) ;  /* 0x0000003000017945 */ /* 0x000fe40003800000 */
[----:B------:R-:W1:Y:S02]  /*34e0*/  SYNCS.PHASECHK.TRANS64.TRYWAIT P5, [R64+URZ+0x38890], R73 ;  /* 0x03889049400075a7 */ /* 0x000e6400080a017f */
[----:B-1----:R-:W-:Y:S05]  /*34f0*/  @!P5 BRA `(.L_x_6713) ;  /* 0x00000234005cd947 */ /* 0x002fea0003800000 */
.L_x_7089:
[----:B------:R-:W-:Y:S05]  /*3500*/  BSYNC B1 ;  /* 0x0000000000017941 */ /* 0x000fea0003800000 */
.L_x_6712:
[----:B0-----:R-:W-:Y:S01]  /*3510*/  ISETP.GE.OR P5, PT, R16, R79, P1 ;  /* 0x0000004f1000720c */ /* 0x001fe20000fa6670 */
[----:B------:R-:W-:Y:S01]  /*3520*/  ULDC.64 UR4, c[0x0][0x300] ;  /* 0x0000c00000047ab9 */ /* 0x000fe20000000a00 */
[----:B------:R-:W-:Y:S02]  /*3530*/  IMAD.MOV.U32 R74, RZ, RZ, R14 ;  /* 0x000000ffff4a7224 */ /* 0x000fe400078e000e */
[----:B------:R-:W-:Y:S02]  /*3540*/  IMAD R12, R45, UR4, RZ ;  /* 0x000000042d0c7c24 */ /* 0x000fe4000f8e02ff */
[----:B------:R-:W-:-:S04]  /*3550*/  IMAD.WIDE.U32 R74, R187, UR4, R74 ;  /* 0x00000004bb4a7c25 */ /* 0x000fc8000f8e004a */
[----:B------:R-:W-:-:S03]  /*3560*/  IMAD R81, R187, UR5, R12 ;  /* 0x00000005bb517c24 */ /* 0x000fc6000f8e020c */
[----:B------:R-:W-:Y:S05]  /*3570*/  @P5 BRA `(.L_x_6704) ;  /* 0x0000000800645947 */ /* 0x000fea0003800000 */
[----:B------:R-:W-:Y:S01]  /*3580*/  IMAD.IADD R81, R81, 0x1, R75 ;  /* 0x0000000151517824 */ /* 0x000fe200078e024b */
[----:B------:R-:W-:Y:S01]  /*3590*/  IADD3 R12, P5, P6, R2, R74, R63 ;  /* 0x0000004a020c7210 */ /* 0x000fe20007ebe03f */
[----:B------:R-:W-:Y:S03]  /*35a0*/  BSSY B1, `(.L_x_6714) ;  /* 0x0000073000017945 */ /* 0x000fe60003800000 */
[----:B------:R-:W-:Y:S02]  /*35b0*/  IADD3.X R13, R0, R81, R69, P5, P6 ;  /* 0x00000051000d7210 */ /* 0x000fe40002fec445 */
[----:B------:R-:W-:Y:S02]  /*35c0*/  ISETP.NE.AND P6, PT, R76, RZ, PT ;  /* 0x000000ff4c00720c */ /* 0x000fe40003fc5270 */
[----:B------:R-:W-:-:S04]  /*35d0*/  LEA R76, P5, R12, R40, 0x1 ;  /* 0x000000280c4c7211 */ /* 0x000fc800078a08ff */
        /* <DEDUP_REMOVED lines=111> */
.L_x_6715:
[----:B------:R-:W-:Y:S05]  /*3cd0*/  BSYNC B1 ;  /* 0x0000000000017941 */ /* 0x000fea0003800000 */
.L_x_6714:
        /* <DEDUP_REMOVED lines=10> */
.L_x_6697:
[----:B------:R-:W-:-:S06]  /*3d80*/  UISETP.NE.AND UP0, UPT, UR47, 0x3, UPT ;  /* 0x000000032f00788c */ /* 0x000fcc000bf05270 */
[----:B------:R-:W-:-:S13]  /*3d90*/  PLOP3.LUT P0, PT, PT, PT, UP0, 0x80, 0x0 ;  /* 0x000000000000781c */ /* 0x000fda0003f0f008 */
[----:B------:R-:W-:Y:S05]  /*3da0*/  @!P0 BRA `(.L_x_6716) ;  /* 0x0000000000048947 */ /* 0x000fea0003800000 */
[----:B------:R-:W-:Y:S01]  /*3db0*/  BPT.TRAP 0x1 ;  /* 0x000000040000795c */ /* 0x000fe20000300000 */
.L_x_6716:
        /* <DEDUP_REMOVED lines=8> */
.L_x_7090:
[----:B------:R-:W-:Y:S05]  /*3e40*/  BSYNC B1 ;  /* 0x0000000000017941 */ /* 0x000fea0003800000 */
.L_x_6717:
[----:B------:R-:W-:Y:S05]  /*3e50*/  @P1 BRA `(.L_x_6704) ;  /* 0x00000000002c1947 */ /* 0x000fea0003800000 */
[----:B------:R-:W-:Y:S01]  /*3e60*/  @!P3 LOP3.LUT P5, RZ, R196, 0x4, RZ, 0xc0, !PT ;  /* 0x00000004c4ffb812 */ /* 0x000fe200078ac0ff */
[----:B------:R-:W-:Y:S01]  /*3e70*/  @!P3 VIADD R4, R59, 0x20 ;  /* 0x000000203b04b836 */ /* 0x000fe20000000000 */
[----:B------:R-:W-:Y:S02]  /*3e80*/  PLOP3.LUT P6, PT, PT, PT, PT, 0x8, 0x0 ;  /* 0x000000000000781c */ /* 0x000fe40003fce170 */
[----:B------:R-:W-:-:S13]  /*3e90*/  @!P3 PLOP3.LUT P6, PT, P5, PT, PT, 0x80, 0x0 ;  /* 0x000000000000b81c */ /* 0x000fda0002fcf070 */
[----:B------:R-:W-:-:S04]  /*3ea0*/  @P6 VIADD R4, R59, 0xffffffe0 ;  /* 0xffffffe03b046836 */ /* 0x000fc80000000000 */
[----:B------:R-:W-:-:S04]  /*3eb0*/  @!P3 IMAD.IADD R5, R26, 0x1, R4 ;  /* 0x000000011a05b824 */ /* 0x000fc800078e0204 */
[----:B------:R-:W-:Y:S02]  /*3ec0*/  @!P3 IMAD R8, R5, 0x2, R18 ;  /* 0x000000020508b824 */ /* 0x000fe400078e0212 */
[----:B------:R-:W1:Y:S04]  /*3ed0*/  @!P4 LDS.128 R4, [R70+0x22400] ;  /* 0x022400004604c984 */ /* 0x000e680000000c00 */
[----:B------:R-:W2:Y:S04]  /*3ee0*/  @!P3 LDS.128 R8, [R8+0x22400] ;  /* 0x022400000808b984 */ /* 0x000ea80000000c00 */
[----:B-1----:R1:W-:Y:S04]  /*3ef0*/  @!P4 STG.E.128 desc[UR50][R12.64], R4 ;  /* 0x000000040c00c986 */ /* 0x0023e8000c101d32 */
[----:B--2---:R1:W-:Y:S02]  /*3f00*/  @!P3 STG.E.128 desc[UR50][R12.64+0x40], R8 ;  /* 0x000040080c00b986 */ /* 0x0043e4000c101d32 */
.L_x_6704:
[----:B------:R-:W-:Y:S05]  /*3f10*/  BSYNC B0 ;  /* 0x0000000000007941 */ /* 0x000fea0003800000 */
.L_x_6696:
        /* <DEDUP_REMOVED lines=17> */
.L_x_6720:
[----:B------:R-:W-:Y:S05]  /*4030*/  BSYNC B0 ;  /* 0x0000000000007941 */ /* 0x000fea0003800000 */
.L_x_6719:
[----:B------:R-:W2:Y:S01]  /*4040*/  SYNCS.PHASECHK.TRANS64.TRYWAIT P0, [R64+URZ+0x388b0], R73 ;  /* 0x0388b049400075a7 */ /* 0x000ea2000800017f */
[----:B------:R-:W-:Y:S04]  /*4050*/  BSSY B0, `(.L_x_6721) ;  /* 0x0000002000007945 */ /* 0x000fe80003800000 */
[----:B--2---:R-:W-:Y:S05]  /*4060*/  @!P0 BRA `(.L_x_6722) ;  /* 0x0000022800a88947 */ /* 0x004fea0003800000 */
.L_x_7091:
[----:B------:R-:W-:Y:S05]  /*4070*/  BSYNC B0 ;  /* 0x0000000000007941 */ /* 0x000fea0003800000 */
.L_x_6721:
        /* <DEDUP_REMOVED lines=11> */
[----:B----4-:R-:W-:Y:S01]  /*4130*/  LEA R40, P1, R6, UR4, 0x1 ;  /* 0x0000000406287c11 */ /* 0x010fe2000f8208ff */
[----:B------:R-:W-:Y:S01]  /*4140*/  IMAD.IADD R5, R7, 0x1, R5 ;  /* 0x0000000107057824 */ /* 0x000fe200078e0205 */
[----:B------:R-:W-:Y:S01]  /*4150*/  ULDC UR4, c[0x0][0x320] ;  /* 0x0000c80000047ab9 */ /* 0x000fe20000000800 */
[----:B------:R-:W-:Y:S02]  /*4160*/  VIADD R4, R16, 0x40 ;  /* 0x0000004010047836 */ /* 0x000fe40000000000 */
[C---:B0-2---:R-:W-:Y:S01]  /*4170*/  VIADD R73, R9.reuse, 0x20 ;  /* 0x0000002009497836 */ /* 0x045fe20000000000 */
[----:B------:R-:W-:Y:S01]  /*4180*/  LEA.HI.X R41, R6, UR5, R5, 0x1, P1 ;  /* 0x0000000506297c11 */ /* 0x000fe200088f0c05 */
        /* <DEDUP_REMOVED lines=64> */
.L_x_6724:
[----:B------:R-:W-:Y:S05]  /*4590*/  BSYNC B0 ;  /* 0x0000000000007941 */ /* 0x000fea0003800000 */
.L_x_6723:
        /* <DEDUP_REMOVED lines=12> */
[----:B------:R-:W-:Y:S02]  /*4660*/  SEL R5, RZ, 0x1, P1 ;  /* 0x00000001ff057807 */ /* 0x000fe40000800000 */
[----:B------:R-:W-:Y:S02]  /*4670*/  SEL R186, R186, RZ, P1 ;  /* 0x000000ffbaba7207 */ /* 0x000fe40000800000 */
[----:B------:R-:W-:Y:S01]  /*4680*/  LOP3.LUT R190, R190, R5, RZ, 0x3c, !PT ;  /* 0x00000005bebe7212 */ /* 0x000fe200078e3cff */
[----:B------:R1:W-:Y:S01]  /*4690*/  @!P5 SYNCS.ARRIVE.TRANS64.RED.A1T0 RZ, [R64+URZ], RZ ;  /* 0x000000ff40ffd9a7 */ /* 0x0003e2000810043f */
[----:B------:R-:W-:Y:S05]  /*46a0*/  @P2 BRA `(.L_x_6725) ;  /* 0xffffffdc00b42947 */ /* 0x000fea000383ffff */
.L_x_6691:
[----:B------:R-:W-:Y:S04]  /*46b0*/  BSSY B0, `(.L_x_6726) ;  /* 0x0000004000007945 */ /* 0x000fe80003800000 */
[----:B------:R-:W-:Y:S05]  /*46c0*/  @P0 BRA `(.L_x_6727) ;  /* 0x0000000000080947 */ /* 0x000fea0003800000 */
[----:B------:R-:W0:Y:S02]  /*46d0*/  FENCE.VIEW.ASYNC.G ;  /* 0x00000000000073c6 */ /* 0x000e240000000100 */
[----:B0-----:R-:W-:Y:S06]  /*46e0*/  BAR.ARV 0xc, 0x180 ;  /* 0x0306000000007b1d */ /* 0x001fec0000002000 */
.L_x_6727:
[----:B------:R-:W-:Y:S05]  /*46f0*/  BSYNC B0 ;  /* 0x0000000000007941 */ /* 0x000fea0003800000 */
.L_x_6726:
[----:B------:R-:W-:Y:S01]  /*4700*/  UISETP.NE.AND UP0, UPT, UR37, 0x1, UPT ;  /* 0x000000012500788c */ /* 0x000fe2000bf05270 */
[----:B------:R-:W-:Y:S05]  /*4710*/  BSSY B7, `(.L_x_6728) ;  /* 0x00014f5000077945 */ /* 0x000fea0003800000 */
[----:B------:R-:W-:-:S13]  /*4720*/  PLOP3.LUT P0, PT, PT, PT, UP0, 0x80, 0x0 ;  /* 0x000000000000781c */ /* 0x000fda0003f0f008 */
[----:B------:R-:W-:Y:S05]  /*4730*/  @!P0 BRA `(.L_x_6729) ;  /* 0x0000002000508947 */ /* 0x000fea0003800000 */
[----:B------:R-:W0:Y:S01]  /*4740*/  LDC R0, c[0x0][0x448] ;  /* 0x00011200ff007b82 */ /* 0x000e220000000800 */
[----:B------:R-:W-:-:S07]  /*4750*/  VIADD R3, R195, 0x3f ;  /* 0x0000003fc3037836 */ /* 0x000fce0000000000 */
[----:B------:R-:W2:Y:S01]  /*4760*/  LDC.64 R6, c[0x0][0xad8] ;  /* 0x0002b600ff067b82 */ /* 0x000ea20000000a00 */
[----:B0-----:R-:W-:Y:S02]  /*4770*/  ISETP.NE.AND P1, PT, R0, 0x1, PT ;  /* 0x000000010000780c */ /* 0x001fe40003f25270 */
[----:B--2---:R-:W-:-:S11]  /*4780*/  ISETP.GE.AND P2, PT, R7, 0x1, PT ;  /* 0x000000010700780c */ /* 0x004fd60003f46270 */
[----:B------:R-:W0:Y:S08]  /*4790*/  @P1 LDC R0, c[0x0][0x44c] ;  /* 0x00011300ff001b82 */ /* 0x000e300000000800 */
[----:B------:R-:W2:Y:S01]  /*47a0*/  @P1 LDC R5, c[0x0][0x450] ;  /* 0x00011400ff051b82 */ /* 0x000ea20000000800 */
[----:B0-----:R-:W-:-:S05]  /*47b0*/  @P1 IMAD.HI.U32 R0, R3, R0, RZ ;  /* 0x0000000003001227 */ /* 0x001fca00078e00ff */
        /* <DEDUP_REMOVED lines=10> */
[----:B-1----:R-:W0:Y:S02]  /*4860*/  @P0 LDC.64 R4, c[0x0][0xae0] ;  /* 0x0002b800ff040b82 */ /* 0x002e240000000a00 */
[----:B0-----:R-:W-:-:S05]  /*4870*/  @P0 IMAD.HI.U32 R2, R3, R4, RZ ;  /* 0x0000000403020227 */ /* 0x001fca00078e00ff */
[----:B------:R-:W-:-:S04]  /*4880*/  @P0 SHF.R.U32.HI R3, RZ, R5, R2 ;  /* 0x00000005ff030219 */ /* 0x000fc80000011602 */
[----:B------:R-:W-:Y:S01]  /*4890*/  LOP3.LUT R2, RZ, R3, RZ, 0x33, !PT ;  /* 0x00000003ff027212 */ /* 0x000fe200078e33ff */
[----:B------:R-:W-:Y:S06]  /*48a0*/  BRA `(.L_x_6733) ;  /* 0x0000000000107947 */ /* 0x000fec0003800000 */
.L_x_6732:
[----:B------:R-:W-:-:S13]  /*48b0*/  ISETP.NE.AND P0, PT, R7, 0x1, PT ;  /* 0x000000010700780c */ /* 0x000fda0003f05270 */
[----:B-1----:R-:W0:Y:S02]  /*48c0*/  @P0 LDC.64 R4, c[0x0][0xae0] ;  /* 0x0002b800ff040b82 */ /* 0x002e240000000a00 */
[----:B0-----:R-:W-:-:S05]  /*48d0*/  @P0 IMAD.HI.U32 R4, R2, R4, RZ ;  /* 0x0000000402040227 */ /* 0x001fca00078e00ff */
[----:B------:R-:W-:-:S07]  /*48e0*/  @P0 SHF.R.U32.HI R2, RZ, R5, R4 ;  /* 0x00000005ff020219 */ /* 0x000fce0000011604 */
.L_x_6733:
[----:B------:R-:W-:Y:S05]  /*48f0*/  BSYNC B0 ;  /* 0x0000000000007941 */ /* 0x000fea0003800000 */
.L_x_6731:
[----:B------:R-:W-:-:S05]  /*4900*/  IMAD R3, R2, R7, R7 ;  /* 0x0000000702037224 */ /* 0x000fca00078e0207 */
[----:B------:R-:W-:-:S07]  /*4910*/  VIMNMX R0, R0, R3, PT ;  /* 0x0000000300007248 */ /* 0x000fce0003fe0100 */
.L_x_6730:
[----:B------:R-:W1:Y:S01]  /*4920*/  @P1 LDC R2, c[0x0][0x44c] ;  /* 0x00011300ff021b82 */ /* 0x000e620000000800 */
[----:B------:R-:W-:Y:S01]  /*4930*/  VIADD R0, R0, 0x3f ;  /* 0x0000003f00007836 */ /* 0x000fe20000000000 */
[----:B------:R-:W-:-:S04]  /*4940*/  ULDC UR4, c[0x0][0xad4] ;  /* 0x0002b50000047ab9 */ /* 0x000fc80000000800 */
[----:B------:R-:W-:Y:S02]  /*4950*/  SHF.R.S32.HI R3, RZ, 0x1f, R0 ;  /* 0x0000001fff037819 */ /* 0x000fe40000011400 */
[----:B------:R-:W0:Y:S02]  /*4960*/  @P1 LDC R5, c[0x0][0x450] ;  /* 0x00011400ff051b82 */ /* 0x000e240000000800 */
[----:B------:R-:W-:-:S04]  /*4970*/  LEA.HI R3, R3, R0, RZ, 0x6 ;  /* 0x0000000003037211 */ /* 0x000fc800078f30ff */
[----:B------:R-:W-:-:S04]  /*4980*/  SHF.R.S32.HI R3, RZ, 0x6, R3 ;  /* 0x00000006ff037819 */ /* 0x000fc80000011403 */
[----:B------:R-:W-:Y:S01]  /*4990*/  VIMNMX R8, R168, R3, PT ;  /* 0x00000003a8087248 */ /* 0x000fe20003fe0100 */
[----:B-1----:R-:W-:-:S04]  /*49a0*/  @P1 IMAD.HI.U32 R4, R195, R2, RZ ;  /* 0x00000002c3041227 */ /* 0x002fc800078e00ff */
[----:B------:R-:W-:Y:S01]  /*49b0*/  IMAD.MOV.U32 R2, RZ, RZ, R195 ;  /* 0x000000ffff027224 */ /* 0x000fe200078e00c3 */
[----:B0-----:R-:W-:-:S05]  /*49c0*/  @P1 SHF.R.U32.HI R2, RZ, R5, R4 ;  /* 0x00000005ff021219 */ /* 0x001fca0000011604 */
        /* <DEDUP_REMOVED lines=13> */
.L_x_6736:
[----:B------:R-:W-:-:S13]  /*4aa0*/  ISETP.NE.AND P0, PT, R7, 0x1, PT ;  /* 0x000000010700780c */ /* 0x000fda0003f05270 */
[----:B------:R-:W0:Y:S02]  /*4ab0*/  @P0 LDC.64 R2, c[0x0][0xae0] ;  /* 0x0002b800ff020b82 */ /* 0x000e240000000a00 */
[----:B0-----:R-:W-:-:S05]  /*4ac0*/  @P0 IMAD.HI.U32 R2, R169, R2, RZ ;  /* 0x00000002a9020227 */ /* 0x001fca00078e00ff */
[----:B------:R-:W-:-:S07]  /*4ad0*/  @P0 SHF.R.U32.HI R169, RZ, R3, R2 ;  /* 0x00000003ffa90219 */ /* 0x000fce0000011602 */
.L_x_6737:
[----:B------:R-:W-:Y:S05]  /*4ae0*/  BSYNC B0 ;  /* 0x0000000000007941 */ /* 0x000fea0003800000 */
.L_x_6735:
[----:B------:R-:W-:-:S05]  /*4af0*/  IMAD R169, R169, R7, RZ ;  /* 0x00000007a9a97224 */ /* 0x000fca00078e02ff */
[----:B------:R-:W-:-:S07]  /*4b00*/  VIMNMX R0, R0, R169, !PT ;  /* 0x000000a900007248 */ /* 0x000fce0007fe0100 */
.L_x_6734:
[----:B------:R-:W-:Y:S02]  /*4b10*/  SHF.R.S32.HI R3, RZ, 0x1f, R0 ;  /* 0x0000001fff037819 */ /* 0x000fe40000011400 */
[----:B------:R-:W-:Y:S02]  /*4b20*/  CS2R R150, SRZ ;  /* 0x0000000000967805 */ /* 0x000fe4000001ff00 */
[----:B------:R-:W-:Y:S02]  /*4b30*/  PLOP3.LUT P0, PT, PT, PT, PT, 0x80, 0x0 ;  /* 0x000000000000781c */ /* 0x000fe40003f0f070 */
[----:B------:R-:W-:Y:S02]  /*4b40*/  CS2R R148, SRZ ;  /* 0x0000000000947805 */ /* 0x000fe4000001ff00 */
[----:B------:R-:W-:Y:S02]  /*4b50*/  LEA.HI R0, R3, R0, RZ, 0x6 ;  /* 0x0000000003007211 */ /* 0x000fe400078f30ff */
[----:B------:R-:W-:-:S02]  /*4b60*/  CS2R R2, SRZ ;  /* 0x0000000000027805 */ /* 0x000fc4000001ff00 */
[----:B------:R-:W-:Y:S02]  /*4b70*/  CS2R R146, SRZ ;  /* 0x0000000000927805 */ /* 0x000fe4000001ff00 */
[----:B------:R-:W-:Y:S02]  /*4b80*/  CS2R R144, SRZ ;  /* 0x0000000000907805 */ /* 0x000fe4000001ff00 */
[----:B------:R-:W-:Y:S02]  /*4b90*/  SHF.R.S32.HI R0, RZ, 0x6, R0 ;  /* 0x00000006ff007819 */ /* 0x000fe40000011400 */
[----:B------:R-:W-:Y:S02]  /*4ba0*/  CS2R R142, SRZ ;  /* 0x00000000008e7805 */ /* 0x000fe4000001ff00 */
[----:B------:R-:W-:Y:S02]  /*4bb0*/  CS2R R140, SRZ ;  /* 0x00000000008c7805 */ /* 0x000fe4000001ff00 */
[----:B------:R-:W-:-:S02]  /*4bc0*/  CS2R R138, SRZ ;  /* 0x00000000008a7805 */ /* 0x000fc4000001ff00 */
[----:B------:R-:W-:Y:S02]  /*4bd0*/  VIMNMX R4, RZ, R0, !PT ;  /* 0x00000000ff047248 */ /* 0x000fe40007fe0100 */
[----:B------:R-:W-:Y:S02]  /*4be0*/  CS2R R136, SRZ ;  /* 0x0000000000887805 */ /* 0x000fe4000001ff00 */
[----:B------:R-:W-:Y:S02]  /*4bf0*/  CS2R R134, SRZ ;  /* 0x0000000000867805 */ /* 0x000fe4000001ff00 */
[----:B------:R-:W-:Y:S02]  /*4c00*/  CS2R R132, SRZ ;  /* 0x0000000000847805 */ /* 0x000fe4000001ff00 */
[----:B------:R-:W-:Y:S02]  /*4c10*/  ISETP.GT.AND P1, PT, R8, R4, PT ;  /* 0x000000040800720c */ /* 0x000fe40003f24270 */
        /* <DEDUP_REMOVED lines=31> */
[----:B---3--:R-:W-:Y:S02]  /*4e10*/  CS2R R76, SRZ ;  /* 0x00000000004c7805 */ /* 0x008fe4000001ff00 */
        /* <DEDUP_REMOVED lines=20> */
[----:B------:R-:W-:Y:S02]  /*4f60*/  CS2R R6, SRZ ;  /* 0x0000000000067805 */ /* 0x000fe4000001ff00 */
[----:B------:R-:W-:Y:S01]  /*4f70*/  CS2R R178, SRZ ;  /* 0x0000000000b27805 */ /* 0x000fe2000001ff00 */
[----:B------:R-:W-:Y:S02]  /*4f80*/  IMAD.MOV.U32 R0, RZ, RZ, RZ ;  /* 0x000000ffff007224 */ /* 0x000fe400078e00ff */
[----:B------:R-:W-:Y:S01]  /*4f90*/  IMAD.MOV.U32 R5, RZ, RZ, RZ ;  /* 0x000000ffff057224 */ /* 0x000fe200078e00ff */
[----:B------:R-:W-:Y:S06]  /*4fa0*/  @!P1 BRA `(.L_x_6738) ;  /* 0x0000014400ac9947 */ /* 0x000fec0003800000 */
[----:B------:R-:W0:Y:S01]  /*4fb0*/  SHFL.IDX PT, R0, R227, RZ, 0x1f ;  /* 0x00001fffe3007589 */ /* 0x000e2200000e0000 */
[----:B------:R-:W-:Y:S01]  /*4fc0*/  IMAD.MOV.U32 R11, RZ, RZ, 0x40000040 ;  /* 0x40000040ff0b7424 */ /* 0x000fe200078e00ff */
[----:B------:R-:W-:Y:S01]  /*4fd0*/  BSSY B0, `(.L_x_6739) ;  /* 0x00000fc000007945 */ /* 0x000fe20003800000 */
[----:B------:R-:W-:Y:S01]  /*4fe0*/  IMAD.MOV.U32 R13, RZ, RZ, 0x40000040 ;  /* 0x40000040ff0d7424 */ /* 0x000fe200078e00ff */
[----:B------:R-:W-:Y:S01]  /*4ff0*/  BAR.SYNC.DEFER_BLOCKING 0xe, 0x100 ;  /* 0x0384000000007b1d */ /* 0x000fe20000010000 */
[----:B------:R-:W-:Y:S01]  /*5000*/  IMAD.MOV.U32 R7, RZ, RZ, 0x40000040 ;  /* 0x40000040ff077424 */ /* 0x000fe200078e00ff */
[----:B------:R-:W-:Y:S01]  /*5010*/  R2UR UR5, R11 ;  /* 0x000000000b0572ca */ /* 0x000fe200000e0000 */
[----:B------:R-:W-:Y:S01]  /*5020*/  IMAD.MOV.U32 R15, RZ, RZ, 0x40000040 ;  /* 0x40000040ff0f7424 */ /* 0x000fe200078e00ff */
[----:B------:R-:W-:Y:S01]  /*5030*/  R2UR UR7, R13 ;  /* 0x000000000d0772ca */ /* 0x000fe200000e0000 */
[----:B------:R-:W-:Y:S02]  /*5040*/  IMAD.MOV.U32 R13, RZ, RZ, 0x40000040 ;  /* 0x40000040ff0d7424 */ /* 0x000fe400078e00ff */
[----:B------:R-:W-:Y:S01]  /*5050*/  VIADD R5, R8, 0xfffffffe ;  /* 0xfffffffe08057836 */ /* 0x000fe20000000000 */
[----:B------:R-:W1:Y:S04]  /*5060*/  S2R R9, SR_TID.X ;  /* 0x0000000000097919 */ /* 0x000e680000002100 */
[----:B------:R-:W-:-:S02]  /*5070*/  ISETP.GE.AND P0, PT, R5, R4, PT ;  /* 0x000000040500720c */ /* 0x000fc40003f06270 */
[----:B0-----:R-:W-:-:S04]  /*5080*/  LEA.HI R2, R0, R0, RZ, 0x1 ;  /* 0x0000000000027211 */ /* 0x001fc800078f08ff */
[----:B------:R-:W-:Y:S01]  /*5090*/  LOP3.LUT R3, R2, 0x1fffe, RZ, 0xc0, !PT ;  /* 0x0001fffe02037812 */ /* 0x000fe200078ec0ff */
[----:B----45:R-:W-:-:S04]  /*50a0*/  WARPGROUP.ARRIVE ;  /* 0x00000000000079c5 */ /* 0x030fc80000000000 */
        /* <DEDUP_REMOVED lines=11> */
[----:B------:R-:W-:Y:S01]  /*5160*/  LOP3.LUT R20, R3, 0x2000000, RZ, 0xfc, !PT ;  /* 0x0200000003147812 */ /* 0x000fe200078efcff */
[----:B------:R-:W-:Y:S01]  /*5170*/  IMAD.MOV.U32 R3, RZ, RZ, 0x40000040 ;  /* 0x40000040ff037424 */ /* 0x000fe200078e00ff */
[----:B-1----:R-:W-:-:S03]  /*5180*/  LOP3.LUT R9, R9, 0x7f, RZ, 0xc0, !PT ;  /* 0x0000007f09097812 */ /* 0x002fc600078ec0ff */
        /* <DEDUP_REMOVED lines=41> */
.L_x_6741:
[----:B------:R-:W-:Y:S01]  /*5420*/  BAR.SYNC.DEFER_BLOCKING 0xe, 0x100 ;  /* 0x0384000000007b1d */ /* 0x000fe20000010000 */
[C---:B------:R-:W-:Y:S01]  /*5430*/  IMAD R9, R19.reuse, 0x40, R194 ;  /* 0x0000004013097824 */ /* 0x040fe200078e02c2 */
[----:B------:R-:W-:Y:S01]  /*5440*/  R2UR UR4, R10 ;  /* 0x000000000a0472ca */ /* 0x000fe200000e0000 */
[----:B------:R-:W-:Y:S01]  /*5450*/  VIADD R19, R19, 0x1 ;  /* 0x0000000113137836 */ /* 0x000fe20000000000 */
[----:B------:R-:W-:Y:S01]  /*5460*/  R2UR UR5, R11 ;  /* 0x000000000b0572ca */ /* 0x000fe200000e0000 */
[----:B01----:R-:W-:Y:S01]  /*5470*/  IMAD R0, R9, 0x4, R18 ;  /* 0x0000000409007824 */ /* 0x003fe200078e0212 */
[----:B------:R-:W-:Y:S01]  /*5480*/  ISETP.GT.AND P1, PT, R5, R4, PT ;  /* 0x000000040500720c */ /* 0x000fe20003f24270 */
[----:B------:R-:W-:Y:S01]  /*5490*/  IMAD.MOV.U32 R9, RZ, RZ, 0x40000040 ;  /* 0x40000040ff097424 */ /* 0x000fe200078e00ff */
[----:B------:R-:W-:Y:S01]  /*54a0*/  ISETP.NE.AND P0, PT, R19, 0x2, PT ;  /* 0x000000021300780c */ /* 0x000fe20003f05270 */
[----:B------:R-:W-:-:S03]  /*54b0*/  VIADD R5, R5, 0xffffffff ;  /* 0xffffffff05057836 */ /* 0x000fc60000000000 */
[----:B------:R-:W-:Y:S02]  /*54c0*/  SEL R19, R19, RZ, P0 ;  /* 0x000000ff13137207 */ /* 0x000fe40000000000 */
[----:B------:R-:W-:Y:S01]  /*54d0*/  R2UR UR7, R9 ;  /* 0x00000000090772ca */ /* 0x000fe200000e0000 */
[----:B------:R-:W-:Y:S02]  /*54e0*/  IMAD.MOV.U32 R9, RZ, RZ, 0x40000040 ;  /* 0x40000040ff097424 */ /* 0x000fe400078e00ff */
[----:B------:R-:W-:-:S05]  /*54f0*/  IMAD R8, R19, 0x1000, R20 ;  /* 0x0000100013087824 */ /* 0x000fca00078e0214 */
[----:B------:R-:W-:Y:S01]  /*5500*/  R2UR UR6, R8 ;  /* 0x00000000080672ca */ /* 0x000fe200000e0000 */
[----:B------:R-:W0:Y:S04]  /*5510*/  LDS R14, [R0+0x38400] ;  /* 0x03840000000e7984 */ /* 0x000e280000000800 */
[----:B------:R1:W2:Y:S02]  /*5520*/  LDS R15, [R0+0x38420] ;  /* 0x03842000000f7984 */ /* 0x0002a40000000800 */
[----:B-1----:R-:W-:-:S04]  /*5530*/  @!P2 IMAD R0, R19, 0x8, R18 ;  /* 0x000000081300a824 */ /* 0x002fc800078e0212 */
        /* <DEDUP_REMOVED lines=131> */
[----:B------:R-:W-:-:S03]  /*5d70*/  IMAD.MOV.U32 R15, RZ, RZ, 0x40000040 ;  /* 0x40000040ff0f7424 */ /* 0x000fc600078e00ff */
[----:B------:R-:W-:-:S06]  /*5d80*/  WARPGROUP.ARRIVE ;  /* 0x00000000000079c5 */ /* 0x000fcc0000000000 */
        /* <DEDUP_REMOVED lines=22> */
[----:B------:R-:W-:Y:S02]  /*5ef0*/  R2UR UR7, R9 ;  /* 0x00000000090772ca */ /* 0x000fe400000e0000 */
[----:B------:R-:W-:-:S04]  /*5f00*/  SEL R9, RZ, 0x1, P0 ;  /* 0x00000001ff097807 */ /* 0x000fc80000000000 */
[----:B------:R-:W-:Y:S01]  /*5f10*/  LOP3.LUT R22, R22, R9, RZ, 0x3c, !PT ;  /* 0x0000000916167212 */ /* 0x000fe200078e3cff */
[----:B------:R-:W-:Y:S02]  /*5f20*/  WARPGROUP.DEPBAR.LE gsb0, 0x0 ;  /* 0x00008000000079c5 */ /* 0x000fe40000010000 */
[----:B------:R-:W-:-:S12]  /*5f30*/  WARPGROUP.ARRIVE ;  /* 0x00000000000079c5 */ /* 0x000fd80000000000 */
[----:B------:R-:W-:Y:S03]  /*5f40*/  HGMMA.64x256x16.F32.BF16 R24, gdesc[UR4].tnspB, R24, gsb0 ;  /* 0x43e00000041879f0 */ /* 0x000fe60008001818 */
[----:B------:R-:W-:Y:S02]  /*5f50*/  WARPGROUP.DEPBAR.LE gsb0, 0x0 ;  /* 0x00008000000079c5 */ /* 0x000fe40000010000 */
[----:B------:R-:W-:Y:S06]  /*5f60*/  BAR.ARV 0xf, 0x100 ;  /* 0x03c4000000007b1d */ /* 0x000fec0000002000 */
[----:B------:R1:W-:Y:S01]  /*5f70*/  @!P2 SYNCS.ARRIVE.TRANS64.RED.A1T0 RZ, [R0+URZ], RZ ;  /* 0x000000ff00ffa9a7 */ /* 0x0003e2000810043f */
[----:B------:R-:W-:Y:S05]  /*5f80*/  @P1 BRA `(.L_x_6741) ;  /* 0xfffffff400241947 */ /* 0x000fea000383ffff */
.L_x_6740:
[----:B------:R-:W-:Y:S05]  /*5f90*/  BSYNC B0 ;  /* 0x0000000000007941 */ /* 0x000fea0003800000 */
.L_x_6739:
        /* <DEDUP_REMOVED lines=139> */
[----:B------:R-:W-:Y:S01]  /*6850*/  CS2R R2, SRZ ;  /* 0x0000000000027805 */ /* 0x000fe2000001ff00 */
[----:B------:R-:W-:Y:S06]  /*6860*/  BAR.ARV 0xf, 0x100 ;  /* 0x03c4000000007b1d */ /* 0x000fec0000002000 */
[----:B------:R-:W-:Y:S05]  /*6870*/  BRA `(.L_x_6738) ;  /* 0x0000012c00787947 */ /* 0x000fea0003800000 */
.L_x_6729:
        /* <DEDUP_REMOVED lines=23> */
.L_x_6744:
[----:B------:R-:W-:-:S13]  /*69f0*/  ISETP.NE.AND P0, PT, R7, 0x1, PT ;  /* 0x000000010700780c */ /* 0x000fda0003f05270 */
[----:B-1----:R-:W0:Y:S02]  /*6a00*/  @P0 LDC.64 R4, c[0x0][0xae0] ;  /* 0x0002b800ff040b82 */ /* 0x002e240000000a00 */
[----:B0-----:R-:W-:-:S05]  /*6a10*/  @P0 IMAD.HI.U32 R4, R2, R4, RZ ;  /* 0x0000000402040227 */ /* 0x001fca00078e00ff */
[----:B------:R-:W-:-:S07]  /*6a20*/  @P0 SHF.R.U32.HI R2, RZ, R5, R4 ;  /* 0x00000005ff020219 */ /* 0x000fce0000011604 */
.L_x_6745:
[----:B------:R-:W-:Y:S05]  /*6a30*/  BSYNC B0 ;  /* 0x0000000000007941 */ /* 0x000fea0003800000 */
.L_x_6743:
[----:B------:R-:W-:-:S05]  /*6a40*/  IMAD R3, R2, R7, R7 ;  /* 0x0000000702037224 */ /* 0x000fca00078e0207 */
[----:B------:R-:W-:-:S07]  /*6a50*/  VIMNMX R0, R0, R3, PT ;  /* 0x0000000300007248 */ /* 0x000fce0003fe0100 */
.L_x_6742:
        /* <DEDUP_REMOVED lines=24> */
.L_x_6748:
[----:B------:R-:W-:-:S13]  /*6be0*/  ISETP.NE.AND P0, PT, R7, 0x1, PT ;  /* 0x000000010700780c */ /* 0x000fda0003f05270 */
[----:B------:R-:W0:Y:S02]  /*6bf0*/  @P0 LDC.64 R4, c[0x0][0xae0] ;  /* 0x0002b800ff040b82 */ /* 0x000e240000000a00 */
[----:B0-----:R-:W-:-:S05]  /*6c00*/  @P0 IMAD.HI.U32 R2, R0, R4, RZ ;  /* 0x0000000400020227 */ /* 0x001fca00078e00ff */
[----:B------:R-:W-:-:S07]  /*6c10*/  @P0 SHF.R.U32.HI R0, RZ, R5, R2 ;  /* 0x00000005ff000219 */ /* 0x000fce0000011602 */
.L_x_6749:
[----:B------:R-:W-:Y:S05]  /*6c20*/  BSYNC B0 ;  /* 0x0000000000007941 */ /* 0x000fea0003800000 */
.L_x_6747:
[----:B------:R-:W-:-:S05]  /*6c30*/  IMAD R0, R0, R7, RZ ;  /* 0x0000000700007224 */ /* 0x000fca00078e02ff */
[----:B------:R-:W-:-:S07]  /*6c40*/  VIMNMX R3, R3, R0, !PT ;  /* 0x0000000003037248 */ /* 0x000fce0007fe0100 */
.L_x_6746:
        /* <DEDUP_REMOVED lines=102> */
[----:B-1--45:R-:W-:Y:S05]  /*72b0*/  CALL.ABS.NOINC R2 ;  /* 0x0000000002007343 */ /* 0x032fea0003c00000 */
.L_x_6751:
[----:B------:R-:W-:Y:S05]  /*72c0*/  BSYNC B6 ;  /* 0x0000000000067941 */ /* 0x000fea0003800000 */
.L_x_6750:
        /* <DEDUP_REMOVED lines=12> */
.L_x_6755:
[----:B-1----:R1:W2:Y:S02]  /*7390*/  SYNCS.PHASECHK.TRANS64.TRYWAIT P0, [R18+URZ+0x38800], R3 ;  /* 0x03880003120075a7 */ /* 0x0022a4000800017f */
[----:B--2---:R-:W-:Y:S05]  /*73a0*/  @!P0 NANOSLEEP.SYNCS 0x989680 ;  /* 0x009896800000895d */ /* 0x004fea0003900000 */
[----:B------:R-:W2:Y:S02]  /*73b0*/  @!P0 SYNCS.PHASECHK.TRANS64 P0, [R18+URZ+0x38800], R3 ;  /* 0x03880003120085a7 */ /* 0x000ea4000800007f */
[----:B--2---:R-:W-:Y:S05]  /*73c0*/  @!P0 BRA `(.L_x_6755) ;  /* 0xfffffffc00f08947 */ /* 0x004fea000383ffff */
.L_x_6754:
[----:B------:R-:W-:Y:S05]  /*73d0*/  BSYNC B0 ;  /* 0x0000000000007941 */ /* 0x000fea0003800000 */
.L_x_6753:
[----:B------:R-:W-:Y:S05]  /*73e0*/  BRA `(.L_x_6756) ;  /* 0x0000002c00507947 */ /* 0x000fea0003800000 */
.L_x_6752:
        /* <DEDUP_REMOVED lines=31> */
.L_x_6758:
[----:B------:R-:W-:Y:S05]  /*75e0*/  BSYNC B6 ;  /* 0x0000000000067941 */ /* 0x000fea0003800000 */
.L_x_6757:
        /* <DEDUP_REMOVED lines=24> */
[----:B------:R-:W-:-:S04]  /*7770*/  IMAD.WIDE.U32 R2, R7, UR6, R2 ;  /* 0x0000000607027c25 */ /* 0x000fc8000f8e0002 */
[----:B------:R-:W-:Y:S01]  /*7780*/  IMAD R7, R7, UR7, R0 ;  /* 0x0000000707077c24 */ /* 0x000fe2000f8e0200 */
[----:B------:R-:W-:Y:S01]  /*7790*/  ULDC.64 UR6, c[0x0][0x400] ;  /* 0x0001000000067ab9 */ /* 0x000fe20000000a00 */
[----:B------:R-:W-:Y:S01]  /*77a0*/  IMAD.IADD R5, R5, 0x1, R9 ;  /* 0x0000000105057824 */ /* 0x000fe200078e0209 */
[----:B------:R-:W-:Y:S01]  /*77b0*/  LEA R0, P0, R4, UR4, 0x1 ;  /* 0x0000000404007c11 */ /* 0x000fe2000f8008ff */
[----:B------:R-:W-:Y:S01]  /*77c0*/  IMAD.IADD R7, R3, 0x1, R7 ;  /* 0x0000000103077824 */ /* 0x000fe200078e0207 */
[----:B------:R-:W-:Y:S01]  /*77d0*/  LEA R6, P1, R2, UR6, 0x1 ;  /* 0x0000000602067c11 */ /* 0x000fe2000f8208ff */
[----:B------:R-:W-:Y:S01]  /*77e0*/  UMOV UR4, 0xffffffff ;  /* 0xffffffff00047882 */ /* 0x000fe20000000000 */
[----:B------:R-:W-:Y:S02]  /*77f0*/  LEA.HI.X R4, R4, UR5, R5, 0x1, P0 ;  /* 0x0000000504047c11 */ /* 0x000fe400080f0c05 */
[----:B------:R-:W-:Y:S01]  /*7800*/  LEA.HI.X R7, R2, UR7, R7, 0x1, P1 ;  /* 0x0000000702077c11 */ /* 0x000fe200088f0c07 */
[----:B------:R-:W-:Y:S08]  /*7810*/  BRA.DIV UR4, `(.L_x_6761) ;  /* 0x000001f204d07947 */ /* 0x000ff0000b800000 */
[----:B------:R0:W1:Y:S04]  /*7820*/  SHFL.IDX PT, R3, R4, RZ, 0x1c1f ;  /* 0x001c1fff04037589 */ /* 0x00006800000e0000 */
[----:B------:R0:W2:Y:S04]  /*7830*/  SHFL.IDX PT, R2, R0, RZ, 0x1c1f ;  /* 0x001c1fff00027589 */ /* 0x0000a800000e0000 */
[----:B------:R0:W3:Y:S04]  /*7840*/  SHFL.IDX PT, R5, R7, RZ, 0x1c1f ;  /* 0x001c1fff07057589 */ /* 0x0000e800000e0000 */
[----:B------:R0:W4:Y:S02]  /*7850*/  SHFL.IDX PT, R14, R6, RZ, 0x1c1f ;  /* 0x001c1fff060e7589 */ /* 0x00012400000e0000 */
.L_x_7097:
        /* <DEDUP_REMOVED lines=9> */
[----:B------:R-:W-:Y:S02]  /*78f0*/  CS2R R30, SRZ ;  /* 0x00000000001e7805 */ /* 0x000fe4000001ff00 */
[----:B------:R-:W-:Y:S02]  /*7900*/  ISETP.GE.AND P3, PT, R212, UR4, PT ;  /* 0x00000004d4007c0c */ /* 0x000fe4000bf66270 */
[----:B------:R-:W-:Y:S01]  /*7910*/  ISETP.GE.AND P2, PT, R188, UR4, PT ;  /* 0x00000004bc007c0c */ /* 0x000fe2000bf46270 */
[----:B---3--:R-:W-:-:S10]  /*7920*/  IMAD.MOV.U32 R15, RZ, RZ, R5 ;  /* 0x000000ffff0f7224 */ /* 0x008fd400078e0005 */
[C---:B------:R-:W-:Y:S01]  /*7930*/  @!P3 IMAD.SHL.U32 R21, R212.reuse, 0x2, RZ ;  /* 0x00000002d415b824 */ /* 0x040fe200078e00ff */
[----:B------:R-:W-:Y:S01]  /*7940*/  @!P3 SHF.L.U64.HI R24, R212, 0x1, R232 ;  /* 0x00000001d418b819 */ /* 0x000fe200000102e8 */
[----:B-12---:R-:W-:-:S03]  /*7950*/  @!P2 IMAD.WIDE R10, R188, 0x2, R2 ;  /* 0x00000002bc0aa825 */ /* 0x006fc600078e0202 */
[-C--:B------:R-:W-:Y:S02]  /*7960*/  @!P3 IADD3 R2, P0, R2, R21.reuse, RZ ;  /* 0x000000150202b210 */ /* 0x080fe40007f1e0ff */
[----:B----4-:R-:W-:Y:S02]  /*7970*/  @!P3 IADD3 R20, P1, R14, R21, RZ ;  /* 0x000000150e14b210 */ /* 0x010fe40007f3e0ff */
[----:B------:R-:W-:Y:S02]  /*7980*/  CS2R R32, SRZ ;  /* 0x0000000000207805 */ /* 0x000fe4000001ff00 */
[----:B------:R-:W-:Y:S01]  /*7990*/  CS2R R8, SRZ ;  /* 0x0000000000087805 */ /* 0x000fe2000001ff00 */
[--C-:B------:R-:W-:Y:S01]  /*79a0*/  @!P3 IMAD.X R3, R3, 0x1, R24.reuse, P0 ;  /* 0x000000010303b824 */ /* 0x100fe200000e0618 */
[----:B------:R1:W5:Y:S01]  /*79b0*/  @!P2 LD.E.64 R30, desc[UR50][R10.64] ;  /* 0x000000320a1ea980 */ /* 0x000362000c101b00 */
[----:B------:R-:W-:Y:S01]  /*79c0*/  @!P3 IMAD.X R21, R5, 0x1, R24, P1 ;  /* 0x000000010515b824 */ /* 0x000fe200008e0618 */
[----:B------:R-:W-:Y:S01]  /*79d0*/  CS2R R24, SRZ ;  /* 0x0000000000187805 */ /* 0x000fe2000001ff00 */
[----:B------:R-:W-:Y:S01]  /*79e0*/  @!P2 IMAD.WIDE R12, R188, 0x2, R14 ;  /* 0x00000002bc0ca825 */ /* 0x000fe200078e020e */
[----:B------:R1:W5:Y:S04]  /*79f0*/  @!P3 LD.E.64 R8, desc[UR50][R2.64] ;  /* 0x000000320208b980 */ /* 0x000368000c101b00 */
[----:B------:R1:W5:Y:S04]  /*7a00*/  @!P2 LD.E.64 R32, desc[UR50][R12.64] ;  /* 0x000000320c20a980 */ /* 0x000368000c101b00 */
[----:B------:R1:W5:Y:S02]  /*7a10*/  @!P3 LD.E.64 R24, desc[UR50][R20.64] ;  /* 0x000000321418b980 */ /* 0x000364000c101b00 */
.L_x_6763:
[----:B------:R-:W-:Y:S05]  /*7a20*/  BSYNC B1 ;  /* 0x0000000000017941 */ /* 0x000fea0003800000 */
.L_x_6762:
[----:B-12--5:R-:W-:Y:S01]  /*7a30*/  IMAD.MOV.U32 R2, RZ, RZ, R8 ;  /* 0x000000ffff027224 */ /* 0x026fe200078e0008 */
[----:B------:R-:W-:Y:S01]  /*7a40*/  UMOV UR4, 0xffffffff ;  /* 0xffffffff00047882 */ /* 0x000fe20000000000 */
[----:B------:R-:W-:Y:S01]  /*7a50*/  IMAD.MOV.U32 R3, RZ, RZ, R9 ;  /* 0x000000ffff037224 */ /* 0x000fe200078e0009 */
[----:B------:R-:W-:Y:S01]  /*7a60*/  CS2R R26, SRZ ;  /* 0x00000000001a7805 */ /* 0x000fe2000001ff00 */
[----:B---3--:R-:W-:Y:S01]  /*7a70*/  IMAD.MOV.U32 R5, RZ, RZ, R30 ;  /* 0x000000ffff057224 */ /* 0x008fe200078e001e */
        /* <DEDUP_REMOVED lines=9> */
[----:B------:R-:W-:-:S04]  /*7b10*/  PRMT R37, R37, 0x5410, R3 ;  /* 0x0000541025257816 */ /* 0x000fc80000000003 */
[----:B------:R-:W-:Y:S01]  /*7b20*/  PRMT R38, R5, 0x5410, R10 ;  /* 0x0000541005267816 */ /* 0x000fe2000000000a */
[----:B------:R-:W-:Y:S06]  /*7b30*/  BRA.DIV UR4, `(.L_x_6764) ;  /* 0x000001f204787947 */ /* 0x000fec000b800000 */
[----:B------:R1:W2:Y:S04]  /*7b40*/  SHFL.IDX PT, R3, R4, 0x1, 0x1c1f ;  /* 0x003c1f0004037f89 */ /* 0x0002a800000e0000 */
[----:B------:R1:W3:Y:S04]  /*7b50*/  SHFL.IDX PT, R2, R0, 0x1, 0x1c1f ;  /* 0x003c1f0000027f89 */ /* 0x0002e800000e0000 */
[----:B------:R1:W0:Y:S04]  /*7b60*/  SHFL.IDX PT, R5, R7, 0x1, 0x1c1f ;  /* 0x003c1f0007057f89 */ /* 0x00022800000e0000 */
[----:B----4-:R1:W4:Y:S02]  /*7b70*/  SHFL.IDX PT, R14, R6, 0x1, 0x1c1f ;  /* 0x003c1f00060e7f89 */ /* 0x01032400000e0000 */
.L_x_7103:
        /* <DEDUP_REMOVED lines=15> */
[----:B------:R-:W-:Y:S01]  /*7c70*/  ISETP.GE.AND P2, PT, R188, UR4, PT ;  /* 0x00000004bc007c0c */ /* 0x000fe2000bf46270 */
[----:B------:R-:W-:Y:S01]  /*7c80*/  IMAD.MOV.U32 R15, RZ, RZ, R5 ;  /* 0x000000ffff0f7224 */ /* 0x000fe200078e0005 */
[----:B------:R-:W-:-:S09]  /*7c90*/  CS2R R28, SRZ ;  /* 0x00000000001c7805 */ /* 0x000fd2000001ff00 */
[C---:B------:R-:W-:Y:S01]  /*7ca0*/  @!P3 IMAD.SHL.U32 R11, R212.reuse, 0x2, RZ ;  /* 0x00000002d40bb824 */ /* 0x040fe200078e00ff */
[----:B------:R-:W-:Y:S01]  /*7cb0*/  @!P3 SHF.L.U64.HI R0, R212, 0x1, R232 ;  /* 0x00000001d400b819 */ /* 0x000fe200000102e8 */
[----:B--23--:R-:W-:-:S03]  /*7cc0*/  @!P2 IMAD.WIDE R6, R188, 0x2, R2 ;  /* 0x00000002bc06a825 */ /* 0x00cfc600078e0202 */
[-C--:B------:R-:W-:Y:S02]  /*7cd0*/  @!P3 IADD3 R2, P0, R2, R11.reuse, RZ ;  /* 0x0000000b0202b210 */ /* 0x080fe40007f1e0ff */
[----:B----4-:R-:W-:Y:S02]  /*7ce0*/  @!P3 IADD3 R4, P1, R14, R11, RZ ;  /* 0x0000000b0e04b210 */ /* 0x010fe40007f3e0ff */
[----:B------:R-:W-:Y:S02]  /*7cf0*/  CS2R R26, SRZ ;  /* 0x00000000001a7805 */ /* 0x000fe4000001ff00 */
[----:B------:R-:W-:Y:S01]  /*7d00*/  CS2R R10, SRZ ;  /* 0x00000000000a7805 */ /* 0x000fe2000001ff00 */
[----:B------:R-:W-:Y:S01]  /*7d10*/  @!P2 IMAD.WIDE R14, R188, 0x2, R14 ;  /* 0x00000002bc0ea825 */ /* 0x000fe200078e020e */
[----:B------:R0:W5:Y:S03]  /*7d20*/  @!P2 LD.E.64 R12, desc[UR50][R6.64] ;  /* 0x00000032060ca980 */ /* 0x000166000c101b00 */
[--C-:B------:R-:W-:Y:S01]  /*7d30*/  @!P3 IMAD.X R3, R3, 0x1, R0.reuse, P0 ;  /* 0x000000010303b824 */ /* 0x100fe200000e0600 */
[----:B------:R0:W5:Y:S01]  /*7d40*/  @!P2 LD.E.64 R28, desc[UR50][R14.64] ;  /* 0x000000320e1ca980 */ /* 0x000162000c101b00 */
[----:B------:R-:W-:-:S03]  /*7d50*/  @!P3 IMAD.X R5, R5, 0x1, R0, P1 ;  /* 0x000000010505b824 */ /* 0x000fc600008e0600 */
[----:B------:R0:W5:Y:S04]  /*7d60*/  @!P3 LD.E.64 R26, desc[UR50][R2.64] ;  /* 0x00000032021ab980 */ /* 0x000168000c101b00 */
[----:B------:R0:W5:Y:S02]  /*7d70*/  @!P3 LD.E.64 R10, desc[UR50][R4.64] ;  /* 0x00000032040ab980 */ /* 0x000164000c101b00 */
.L_x_6766:
[----:B------:R-:W-:Y:S05]  /*7d80*/  BSYNC B1 ;  /* 0x0000000000017941 */ /* 0x000fea0003800000 */
.L_x_6765:
[----:B------:R-:W1:Y:S01]  /*7d90*/  SYNCS.PHASECHK.TRANS64.TRYWAIT P0, [R18+URZ+0x38800], R21 ;  /* 0x03880015120075a7 */ /* 0x000e62000800017f */
[----:B0-2---:R-:W-:Y:S01]  /*7da0*/  LOP3.LUT R3, R34, 0x1c0, RZ, 0xc0, !PT ;  /* 0x000001c022037812 */ /* 0x005fe200078ec0ff */
[----:B---3-5:R-:W-:Y:S01]  /*7db0*/  IMAD.MOV.U32 R2, RZ, RZ, R26 ;  /* 0x000000ffff027224 */ /* 0x028fe200078e001a */
[----:B------:R-:W-:Y:S01]  /*7dc0*/  VIADDMNMX R42, R35, -R195, 0x40, PT ;  /* 0x00000040232a7446 */ /* 0x000fe200038009c3 */
[----:B------:R-:W-:Y:S01]  /*7dd0*/  IMAD.MOV.U32 R4, RZ, RZ, R13 ;  /* 0x000000ffff047224 */ /* 0x000fe200078e000d */
[----:B------:R-:W-:Y:S01]  /*7de0*/  LOP3.LUT R0, R3, 0x18, R16, 0xf8, !PT ;  /* 0x0000001803007812 */ /* 0x000fe200078ef810 */
[----:B------:R-:W-:Y:S01]  /*7df0*/  IMAD.MOV.U32 R5, RZ, RZ, R10 ;  /* 0x000000ffff057224 */ /* 0x000fe200078e000a */
[----:B------:R-:W-:Y:S01]  /*7e00*/  SHF.R.U32.HI R3, RZ, 0x3, R3 ;  /* 0x00000003ff037819 */ /* 0x000fe20000011603 */
[----:B------:R-:W-:Y:S01]  /*7e10*/  BSSY B1, `(.L_x_6767) ;  /* 0x0000014000017945 */ /* 0x000fe20003800000 */
[----:B------:R-:W-:Y:S01]  /*7e20*/  PRMT R39, R39, 0x5410, R2 ;  /* 0x0000541027277816 */ /* 0x000fe20000000002 */
[----:B------:R-:W-:Y:S01]  /*7e30*/  IMAD.MOV.U32 R2, RZ, RZ, R12 ;  /* 0x000000ffff027224 */ /* 0x000fe200078e000c */
[----:B------:R-:W-:Y:S01]  /*7e40*/  LOP3.LUT R3, R0, R3, RZ, 0x3c, !PT ;  /* 0x0000000300037212 */ /* 0x000fe200078e3cff */
[----:B------:R-:W-:Y:S01]  /*7e50*/  IMAD.MOV.U32 R0, RZ, RZ, R27 ;  /* 0x000000ffff007224 */ /* 0x000fe200078e001b */
[----:B------:R-:W-:-:S02]  /*7e60*/  PRMT R44, R44, 0x5410, R5 ;  /* 0x000054102c2c7816 */ /* 0x000fc40000000005 */
[----:B------:R-:W-:Y:S01]  /*7e70*/  PRMT R43, R2, 0x5410, R4 ;  /* 0x00005410022b7816 */ /* 0x000fe20000000004 */
[----:B------:R-:W-:Y:S01]  /*7e80*/  IMAD R3, R216, 0x200, R3 ;  /* 0x00000200d8037824 */ /* 0x000fe200078e0203 */
[----:B------:R-:W-:Y:S01]  /*7e90*/  PRMT R41, R41, 0x5410, R0 ;  /* 0x0000541029297816 */ /* 0x000fe20000000000 */
[----:B------:R-:W-:Y:S01]  /*7ea0*/  IMAD.MOV.U32 R0, RZ, RZ, R11 ;  /* 0x000000ffff007224 */ /* 0x000fe200078e000b */
[----:B------:R-:W-:Y:S01]  /*7eb0*/  LOP3.LUT P2, RZ, R196, 0x4, RZ, 0xc0, !PT ;  /* 0x00000004c4ff7812 */ /* 0x000fe2000784c0ff */
[----:B------:R-:W-:Y:S01]  /*7ec0*/  IMAD.MOV.U32 R4, RZ, RZ, R28 ;  /* 0x000000ffff047224 */ /* 0x000fe200078e001c */
[----:B------:R-:W-:Y:S01]  /*7ed0*/  ISETP.GE.AND P1, PT, R187, R42, PT ;  /* 0x0000002abb00720c */ /* 0x000fe20003f26270 */
[----:B------:R-:W-:Y:S01]  /*7ee0*/  IMAD R2, R3, 0x2, R18 ;  /* 0x0000000203027824 */ /* 0x000fe200078e0212 */
[----:B------:R-:W-:Y:S02]  /*7ef0*/  PRMT R45, R45, 0x5410, R0 ;  /* 0x000054102d2d7816 */ /* 0x000fe40000000000 */
[----:B------:R-:W-:Y:S01]  /*7f00*/  PRMT R44, R4, 0x7610, R44 ;  /* 0x00007610042c7816 */ /* 0x000fe2000000002c */
[----:B------:R-:W-:-:S02]  /*7f10*/  IMAD.MOV.U32 R4, RZ, RZ, R29 ;  /* 0x000000ffff047224 */ /* 0x000fc400078e001d */
[C---:B------:R-:W-:Y:S02]  /*7f20*/  VIADD R3, R2.reuse, 0x20400 ;  /* 0x0002040002037836 */ /* 0x040fe40000000000 */
[----:B------:R-:W-:Y:S01]  /*7f30*/  VIADD R0, R2, 0x20440 ;  /* 0x0002044002007836 */ /* 0x000fe20000000000 */
[----:B-1----:R-:W-:Y:S06]  /*7f40*/  @!P0 BRA `(.L_x_6768) ;  /* 0x000001ec00e48947 */ /* 0x002fec0003800000 */
.L_x_7104:
[----:B------:R-:W-:Y:S05]  /*7f50*/  BSYNC B1 ;  /* 0x0000000000017941 */ /* 0x000fea0003800000 */
.L_x_6767:
        /* <DEDUP_REMOVED lines=13> */
[----:B------:R-:W-:Y:S02]  /*8030*/  PRMT R34, R38, 0x5432, R34 ;  /* 0x0000543226227816 */ /* 0x000fe40000000022 */
[----:B------:R-:W-:Y:S02]  /*8040*/  PRMT R31, R36, 0x5410, R31 ;  /* 0x00005410241f7816 */ /* 0x000fe4000000001f */
[----:B------:R-:W-:Y:S01]  /*8050*/  SHF.R.U64 R3, R32, 0x10, R33 ;  /* 0x0000001020037819 */ /* 0x000fe20000001221 */
[----:B------:R-:W-:Y:S01]  /*8060*/  IMAD.U32 R35, R34, 0x10000, RZ ;  /* 0x0001000022237824 */ /* 0x000fe200078e00ff */
[----:B------:R-:W-:Y:S01]  /*8070*/  PRMT R30, R36, 0x5432, R30 ;  /* 0x00005432241e7816 */ /* 0x000fe2000000001e */
[----:B------:R-:W-:Y:S01]  /*8080*/  IMAD.U32 R32, R31, 0x10000, RZ ;  /* 0x000100001f207824 */ /* 0x000fe200078e00ff */
[----:B------:R-:W-:-:S02]  /*8090*/  LOP3.LUT R36, R34, 0xffff0000, RZ, 0xc0, !PT ;  /* 0xffff000022247812 */ /* 0x000fc400078ec0ff */
[----:B------:R-:W-:Y:S02]  /*80a0*/  LOP3.LUT R34, R31, 0xffff0000, RZ, 0xc0, !PT ;  /* 0xffff00001f227812 */ /* 0x000fe400078ec0ff */
[----:B------:R-:W-:Y:S02]  /*80b0*/  PRMT R33, R38, 0x5410, R3 ;  /* 0x0000541026217816 */ /* 0x000fe40000000003 */
[C---:B-1----:R-:W-:Y:S01]  /*80c0*/  LOP3.LUT R15, R6.reuse, 0xffff0000, RZ, 0xc0, !PT ;  /* 0xffff0000060f7812 */ /* 0x042fe200078ec0ff */
[C---:B0-----:R-:W-:Y:S01]  /*80d0*/  IMAD.U32 R21, R7.reuse, 0x10000, RZ ;  /* 0x0001000007157824 */ /* 0x041fe200078e00ff */
[----:B------:R-:W-:Y:S01]  /*80e0*/  LOP3.LUT R7, R7, 0xffff0000, RZ, 0xc0, !PT ;  /* 0xffff000007077812 */ /* 0x000fe200078ec0ff */
[----:B----4-:R-:W-:Y:S02]  /*80f0*/  IMAD.U32 R14, R6, 0x10000, RZ ;  /* 0x00010000060e7824 */ /* 0x010fe400078e00ff */
[C---:B------:R-:W-:Y:S01]  /*8100*/  FMUL.FTZ R31, R15.reuse, R35 ;  /* 0x000000230f1f7220 */ /* 0x040fe20000410000 */
[----:B------:R-:W-:Y:S01]  /*8110*/  FMUL.FTZ R38, R15, R32 ;  /* 0x000000200f267220 */ /* 0x000fe20000410000 */
[----:B------:R-:W-:Y:S01]  /*8120*/  FMUL.FTZ R40, R7, R36 ;  /* 0x0000002407287220 */ /* 0x000fe20000410000 */
[----:B------:R-:W-:-:S02]  /*8130*/  IMAD.U32 R3, R4, 0x10000, RZ ;  /* 0x0001000004037824 */ /* 0x000fc400078e00ff */
[C---:B------:R-:W-:Y:S01]  /*8140*/  FFMA.FTZ R31, R14.reuse, R32, -R31 ;  /* 0x000000200e1f7223 */ /* 0x040fe2000001081f */
[----:B------:R-:W-:Y:S01]  /*8150*/  FFMA.FTZ R38, R14, R35, R38 ;  /* 0x000000230e267223 */ /* 0x000fe20000010026 */
        /* <DEDUP_REMOVED lines=23> */
.L_x_6772:
[----:B------:R-:W-:Y:S05]  /*82d0*/  BSYNC B2 ;  /* 0x0000000000027941 */ /* 0x000fea0003800000 */
.L_x_6771:
[----:B------:R-:W-:Y:S05]  /*82e0*/  @P1 BRA `(.L_x_6770) ;  /* 0x0000000000b81947 */ /* 0x000fea0003800000 */
[----:B-1----:R-:W1:Y:S01]  /*82f0*/  LDS.128 R4, [R0] ;  /* 0x0000000000047984 */ /* 0x002e620000000c00 */
[----:B0-----:R-:W-:Y:S02]  /*8300*/  SHF.R.U32.HI R21, RZ, 0x10, R9 ;  /* 0x00000010ff157819 */ /* 0x001fe40000011609 */
[----:B------:R-:W-:Y:S02]  /*8310*/  SHF.R.U32.HI R30, RZ, 0x10, R25 ;  /* 0x00000010ff1e7819 */ /* 0x000fe40000011619 */
[----:B------:R-:W-:Y:S02]  /*8320*/  PRMT R21, R39, 0x5410, R21 ;  /* 0x0000541027157816 */ /* 0x000fe40000000015 */
[----:B------:R-:W-:Y:S02]  /*8330*/  PRMT R30, R37, 0x5432, R30 ;  /* 0x00005432251e7816 */ /* 0x000fe4000000001e */
[----:B------:R-:W-:Y:S02]  /*8340*/  SHF.R.U64 R15, R8, 0x10, R9 ;  /* 0x00000010080f7819 */ /* 0x000fe40000001209 */
[----:B------:R-:W-:Y:S01]  /*8350*/  SHF.R.U64 R3, R24, 0x10, R25 ;  /* 0x0000001018037819 */ /* 0x000fe20000001219 */
[C---:B------:R-:W-:Y:S01]  /*8360*/  IMAD.U32 R31, R30.reuse, 0x10000, RZ ;  /* 0x000100001e1f7824 */ /* 0x040fe200078e00ff */
[----:B------:R-:W-:Y:S01]  /*8370*/  LOP3.LUT R30, R30, 0xffff0000, RZ, 0xc0, !PT ;  /* 0xffff00001e1e7812 */ /* 0x000fe200078ec0ff */
[C---:B------:R-:W-:Y:S01]  /*8380*/  IMAD.U32 R24, R21.reuse, 0x10000, RZ ;  /* 0x0001000015187824 */ /* 0x040fe200078e00ff */
[----:B------:R-:W-:-:S02]  /*8390*/  LOP3.LUT R21, R21, 0xffff0000, RZ, 0xc0, !PT ;  /* 0xffff000015157812 */ /* 0x000fc400078ec0ff */
[----:B------:R-:W-:Y:S02]  /*83a0*/  PRMT R15, R37, 0x5410, R15 ;  /* 0x00005410250f7816 */ /* 0x000fe4000000000f */
[----:B------:R-:W-:Y:S02]  /*83b0*/  PRMT R25, R41, 0x5410, R3 ;  /* 0x0000541029197816 */ /* 0x000fe40000000003 */
[C---:B-1----:R-:W-:Y:S01]  /*83c0*/  LOP3.LUT R9, R6.reuse, 0xffff0000, RZ, 0xc0, !PT ;  /* 0xffff000006097812 */ /* 0x042fe200078ec0ff */
[C---:B----4-:R-:W-:Y:S01]  /*83d0*/  IMAD.U32 R14, R7.reuse, 0x10000, RZ ;  /* 0x00010000070e7824 */ /* 0x050fe200078e00ff */
[----:B------:R-:W-:Y:S01]  /*83e0*/  LOP3.LUT R7, R7, 0xffff0000, RZ, 0xc0, !PT ;  /* 0xffff000007077812 */ /* 0x000fe200078ec0ff */
[----:B------:R-:W-:Y:S02]  /*83f0*/  IMAD.U32 R8, R6, 0x10000, RZ ;  /* 0x0001000006087824 */ /* 0x000fe400078e00ff */
[C---:B------:R-:W-:Y:S01]  /*8400*/  FMUL.FTZ R33, R9.reuse, R31 ;  /* 0x0000001f09217220 */ /* 0x040fe20000410000 */
[----:B------:R-:W-:Y:S01]  /*8410*/  FMUL.FTZ R32, R9, R24 ;  /* 0x0000001809207220 */ /* 0x000fe20000410000 */
[C---:B------:R-:W-:Y:S01]  /*8420*/  FMUL.FTZ R9, R7.reuse, R30 ;  /* 0x0000001e07097220 */ /* 0x040fe20000410000 */
[----:B------:R-:W-:Y:S01]  /*8430*/  FMUL.FTZ R35, R7, R21 ;  /* 0x0000001507237220 */ /* 0x000fe20000410000 */
[C---:B------:R-:W-:Y:S01]  /*8440*/  FFMA.FTZ R33, R8.reuse, R24, -R33 ;  /* 0x0000001808217223 */ /* 0x040fe20000010821 */
[----:B------:R-:W-:Y:S01]  /*8450*/  FFMA.FTZ R32, R8, R31, R32 ;  /* 0x0000001f08207223 */ /* 0x000fe20000010020 */
[C---:B------:R-:W-:Y:S01]  /*8460*/  IMAD.U32 R3, R4.reuse, 0x10000, RZ ;  /* 0x0001000004037824 */ /* 0x040fe200078e00ff */
[----:B------:R-:W-:Y:S01]  /*8470*/  LOP3.LUT R4, R4, 0xffff0000, RZ, 0xc0, !PT ;  /* 0xffff000004047812 */ /* 0x000fe200078ec0ff */
[C---:B------:R-:W-:Y:S01]  /*8480*/  IMAD.U32 R6, R5.reuse, 0x10000, RZ ;  /* 0x0001000005067824 */ /* 0x040fe200078e00ff */
[----:B------:R-:W-:Y:S01]  /*8490*/  LOP3.LUT R5, R5, 0xffff0000, RZ, 0xc0, !PT ;  /* 0xffff000005057812 */ /* 0x000fe200078ec0ff */
[C---:B------:R-:W-:Y:S01]  /*84a0*/  IMAD.U32 R8, R25.reuse, 0x10000, RZ ;  /* 0x0001000019087824 */ /* 0x040fe200078e00ff */
[----:B------:R-:W-:Y:S01]  /*84b0*/  LOP3.LUT R25, R25, 0xffff0000, RZ, 0xc0, !PT ;  /* 0xffff000019197812 */ /* 0x000fe200078ec0ff */
[C---:B------:R-:W-:Y:S01]  /*84c0*/  IMAD.U32 R7, R15.reuse, 0x10000, RZ ;  /* 0x000100000f077824 */ /* 0x040fe200078e00ff */
[----:B------:R-:W-:Y:S01]  /*84d0*/  LOP3.LUT R15, R15, 0xffff0000, RZ, 0xc0, !PT ;  /* 0xffff00000f0f7812 */ /* 0x000fe200078ec0ff */
[C---:B------:R-:W-:Y:S01]  /*84e0*/  FFMA.FTZ R31, R14.reuse, R21, -R9 ;  /* 0x000000150e1f7223 */ /* 0x040fe20000010809 */
[----:B------:R-:W-:Y:S01]  /*84f0*/  FFMA.FTZ R30, R14, R30, R35 ;  /* 0x0000001e0e1e7223 */ /* 0x000fe20000010023 */
[CC--:B------:R-:W-:Y:S01]  /*8500*/  FMUL.FTZ R14, R4.reuse, R8.reuse ;  /* 0x00000008040e7220 */ /* 0x0c0fe20000410000 */
        /* <DEDUP_REMOVED lines=12> */
.L_x_6770:
[----:B------:R-:W-:Y:S05]  /*85d0*/  BSYNC B1 ;  /* 0x0000000000017941 */ /* 0x000fea0003800000 */
.L_x_6769:
[----:B------:R-:W-:-:S05]  /*85e0*/  VIADD R3, R187, 0x20 ;  /* 0x00000020bb037836 */ /* 0x000fca0000000000 */
[----:B------:R-:W-:-:S13]  /*85f0*/  ISETP.GE.AND P0, PT, R3, R42, PT ;  /* 0x0000002a0300720c */ /* 0x000fda0003f06270 */
[----:B------:R-:W-:Y:S05]  /*8600*/  @P0 BRA `(.L_x_6773) ;  /* 0x0000001800a40947 */ /* 0x000fea0003800000 */
[----:B------:R-:W3:Y:S01]  /*8610*/  LDC R3, c[0x0][0x3f4] ;  /* 0x0000fd00ff037b82 */ /* 0x000ee20000000800 */
[----:B------:R-:W-:Y:S01]  /*8620*/  BSSY B1, `(.L_x_6774) ;  /* 0x0000032000017945 */ /* 0x000fe20003800000 */
[-C--:B---3--:R-:W-:Y:S02]  /*8630*/  ISETP.GE.AND P0, PT, R188, R3.reuse, PT ;  /* 0x00000003bc00720c */ /* 0x088fe40003f06270 */
[----:B------:R-:W-:-:S11]  /*8640*/  ISETP.GE.AND P1, PT, R212, R3, PT ;  /* 0x00000003d400720c */ /* 0x000fd60003f26270 */
[----:B------:R-:W-:Y:S05]  /*8650*/  @P0 BRA `(.L_x_6775) ;  /* 0x0000000000b80947 */ /* 0x000fea0003800000 */
[----:B-12---:R-:W1:Y:S01]  /*8660*/  LDS.128 R4, [R2+0x21400] ;  /* 0x0214000002047984 */ /* 0x006e620000000c00 */
[----:B------:R-:W-:Y:S02]  /*8670*/  SHF.R.U32.HI R24, RZ, 0x10, R29 ;  /* 0x00000010ff187819 */ /* 0x000fe4000001161d */
[--C-:B----4-:R-:W-:Y:S02]  /*8680*/  SHF.R.U32.HI R14, RZ, 0x10, R13.reuse ;  /* 0x00000010ff0e7819 */ /* 0x110fe4000001160d */
[----:B------:R-:W-:Y:S02]  /*8690*/  PRMT R24, R46, 0x5432, R24 ;  /* 0x000054322e187816 */ /* 0x000fe40000000018 */
[----:B------:R-:W-:Y:S02]  /*86a0*/  PRMT R14, R43, 0x5432, R14 ;  /* 0x000054322b0e7816 */ /* 0x000fe4000000000e */
[----:B------:R-:W-:Y:S01]  /*86b0*/  SHF.R.U64 R3, R12, 0x10, R13 ;  /* 0x000000100c037819 */ /* 0x000fe2000000120d */
[----:B------:R-:W-:Y:S01]  /*86c0*/  IMAD.U32 R25, R24, 0x10000, RZ ;  /* 0x0001000018197824 */ /* 0x000fe200078e00ff */
[----:B0-----:R-:W-:Y:S01]  /*86d0*/  SHF.R.U64 R21, R28, 0x10, R29 ;  /* 0x000000101c157819 */ /* 0x001fe2000000121d */
        /* <DEDUP_REMOVED lines=20> */
[----:B------:R-:W-:Y:S01]  /*8820*/  IMAD.U32 R7, R13, 0x10000, RZ ;  /* 0x000100000d077824 */ /* 0x000fe200078e00ff */
[----:B------:R-:W-:Y:S01]  /*8830*/  LOP3.LUT R21, R21, 0xffff0000, RZ, 0xc0, !PT ;  /* 0xffff000015157812 */ /* 0x000fe200078ec0ff */
[C---:B------:R-:W-:Y:S01]  /*8840*/  FFMA.FTZ R25, R12.reuse, R14, -R9 ;  /* 0x0000000e0c197223 */ /* 0x040fe20000010809 */
[----:B------:R-:W-:Y:S01]  /*8850*/  LOP3.LUT R13, R13, 0xffff0000, RZ, 0xc0, !PT ;  /* 0xffff00000d0d7812 */ /* 0x000fe200078ec0ff */
        /* <DEDUP_REMOVED lines=14> */
.L_x_6775:
[----:B------:R-:W-:Y:S05]  /*8940*/  BSYNC B1 ;  /* 0x0000000000017941 */ /* 0x000fea0003800000 */
.L_x_6774:
[----:B------:R-:W-:Y:S05]  /*8950*/  @P1 BRA `(.L_x_6773) ;  /* 0x0000001400d01947 */ /* 0x000fea0003800000 */
[----:B-123--:R-:W1:Y:S01]  /*8960*/  LDS.128 R4, [R0+0x1000] ;  /* 0x0010000000047984 */ /* 0x00ee620000000c00 */
[----:B------:R-:W-:Y:S02]  /*8970*/  SHF.R.U64 R2, R26, 0x10, R27 ;  /* 0x000000101a027819 */ /* 0x000fe4000000121b */
[----:B------:R-:W-:Y:S02]  /*8980*/  SHF.R.U32.HI R12, RZ, 0x10, R11 ;  /* 0x00000010ff0c7819 */ /* 0x000fe4000001160b */
[----:B------:R-:W-:Y:S02]  /*8990*/  SHF.R.U32.HI R26, RZ, 0x10, R27 ;  /* 0x00000010ff1a7819 */ /* 0x000fe4000001161b */
[----:B----4-:R-:W-:Y:S02]  /*89a0*/  SHF.R.U64 R14, R10, 0x10, R11 ;  /* 0x000000100a0e7819 */ /* 0x010fe4000000120b */
[----:B------:R-:W-:Y:S02]  /*89b0*/  PRMT R12, R45, 0x5432, R12 ;  /* 0x000054322d0c7816 */ /* 0x000fe4000000000c */
[----:B------:R-:W-:-:S02]  /*89c0*/  PRMT R11, R41, 0x5432, R26 ;  /* 0x00005432290b7816 */ /* 0x000fc4000000001a */
[C---:B------:R-:W-:Y:S01]  /*89d0*/  LOP3.LUT R24, R12.reuse, 0xffff0000, RZ, 0xc0, !PT ;  /* 0xffff00000c187812 */ /* 0x040fe200078ec0ff */
[----:B------:R-:W-:Y:S01]  /*89e0*/  IMAD.U32 R15, R12, 0x10000, RZ ;  /* 0x000100000c0f7824 */ /* 0x000fe200078e00ff */
[C---:B------:R-:W-:Y:S01]  /*89f0*/  LOP3.LUT R12, R11.reuse, 0xffff0000, RZ, 0xc0, !PT ;  /* 0xffff00000b0c7812 */ /* 0x040fe200078ec0ff */
[----:B------:R-:W-:Y:S01]  /*8a00*/  IMAD.U32 R13, R11, 0x10000, RZ ;  /* 0x000100000b0d7824 */ /* 0x000fe200078e00ff */
[----:B------:R-:W-:Y:S02]  /*8a10*/  PRMT R14, R44, 0x5432, R14 ;  /* 0x000054322c0e7816 */ /* 0x000fe4000000000e */
[----:B------:R-:W-:Y:S01]  /*8a20*/  PRMT R10, R39, 0x5432, R2 ;  /* 0x00005432270a7816 */ /* 0x000fe20000000002 */
[C---:B-1----:R-:W-:Y:S01]  /*8a30*/  IMAD.U32 R8, R6.reuse, 0x10000, RZ ;  /* 0x0001000006087824 */ /* 0x042fe200078e00ff */
[----:B------:R-:W-:Y:S01]  /*8a40*/  LOP3.LUT R6, R6, 0xffff0000, RZ, 0xc0, !PT ;  /* 0xffff000006067812 */ /* 0x000fe200078ec0ff */
[C---:B------:R-:W-:Y:S01]  /*8a50*/  IMAD.U32 R9, R7.reuse, 0x10000, RZ ;  /* 0x0001000007097824 */ /* 0x040fe200078e00ff */
        /* <DEDUP_REMOVED lines=31> */
.L_x_6760:
        /* <DEDUP_REMOVED lines=34> */
.L_x_7110:
[----:B------:R-:W-:Y:S01]  /*8e70*/  IMAD R21, R23, R10, RZ ;  /* 0x0000000a17157224 */ /* 0x000fe200078e02ff */
[----:B------:R-:W-:Y:S01]  /*8e80*/  BSSY B1, `(.L_x_6777) ;  /* 0x000000f000017945 */ /* 0x000fe20003800000 */
[----:B---3--:R-:W-:Y:S01]  /*8e90*/  IMAD.MOV.U32 R15, RZ, RZ, R5 ;  /* 0x000000ffff0f7224 */ /* 0x008fe200078e0005 */
        /* <DEDUP_REMOVED lines=9> */
[----:B-12---:R-:W-:-:S04]  /*8f30*/  IMAD.WIDE R2, R16, 0x2, R2 ;  /* 0x0000000210027825 */ /* 0x006fc800078e0202 */
[----:B----4-:R-:W-:Y:S01]  /*8f40*/  IMAD.WIDE R14, R16, 0x2, R14 ;  /* 0x00000002100e7825 */ /* 0x010fe200078e020e */
[----:B------:R3:W5:Y:S04]  /*8f50*/  LD.E.128 R24, desc[UR50][R2.64] ;  /* 0x0000003202187980 */ /* 0x000768000c101d00 */
[----:B------:R3:W5:Y:S02]  /*8f60*/  LD.E.128 R28, desc[UR50][R14.64] ;  /* 0x000000320e1c7980 */ /* 0x000764000c101d00 */
.L_x_6778:
[----:B------:R-:W-:Y:S05]  /*8f70*/  BSYNC B1 ;  /* 0x0000000000017941 */ /* 0x000fea0003800000 */
.L_x_6777:
[----:B--23-5:R-:W-:Y:S01]  /*8f80*/  IMAD.MOV.U32 R2, RZ, RZ, R28 ;  /* 0x000000ffff027224 */ /* 0x02cfe200078e001c */
[----:B------:R-:W-:Y:S01]  /*8f90*/  UMOV UR4, 0xffffffff ;  /* 0xffffffff00047882 */ /* 0x000fe20000000000 */
[----:B-1----:R-:W-:Y:S02]  /*8fa0*/  IMAD.MOV.U32 R3, RZ, RZ, R29 ;  /* 0x000000ffff037224 */ /* 0x002fe400078e001d */
        /* <DEDUP_REMOVED lines=13> */
[----:B------:R1:W2:Y:S04]  /*9080*/  SHFL.IDX PT, R3, R6, 0x1, 0x1c1f ;  /* 0x003c1f0006037f89 */ /* 0x0002a800000e0000 */
[----:B------:R1:W3:Y:S04]  /*9090*/  SHFL.IDX PT, R2, R0, 0x1, 0x1c1f ;  /* 0x003c1f0000027f89 */ /* 0x0002e800000e0000 */
[----:B0-----:R-:W0:Y:S04]  /*90a0*/  SHFL.IDX PT, R7, R7, 0x1, 0x1c1f ;  /* 0x003c1f0007077f89 */ /* 0x001e2800000e0000 */
[----:B----4-:R1:W4:Y:S02]  /*90b0*/  SHFL.IDX PT, R14, R8, 0x1, 0x1c1f ;  /* 0x003c1f00080e7f89 */ /* 0x01032400000e0000 */
.L_x_7116:
[----:B------:R-:W2:Y:S01]  /*90c0*/  LDC R47, c[0x0][0x3f4] ;  /* 0x0000fd00ff2f7b82 */ /* 0x000ea20000000800 */
[----:B------:R-:W-:Y:S01]  /*90d0*/  VIADD R34, R34, 0x20 ;  /* 0x0000002022227836 */ /* 0x000fe20000000000 */
[----:B-1----:R-:W-:Y:S01]  /*90e0*/  LEA.HI R0, R224, R224, RZ, 0x1 ;  /* 0x000000e0e0007211 */ /* 0x002fe200078f08ff */
[----:B------:R-:W-:Y:S01]  /*90f0*/  BSSY B1, `(.L_x_6780) ;  /* 0x0000014000017945 */ /* 0x000fe20003800000 */
[----:B0-----:R-:W-:Y:S01]  /*9100*/  IMAD.MOV.U32 R15, RZ, RZ, R7 ;  /* 0x000000ffff0f7224 */ /* 0x001fe200078e0007 */
[----:B------:R-:W-:Y:S02]  /*9110*/  CS2R R6, SRZ ;  /* 0x0000000000067805 */ /* 0x000fe4000001ff00 */
[----:B------:R-:W-:Y:S02]  /*9120*/  ISETP.GE.AND P0, PT, R34, R21, PT ;  /* 0x000000152200720c */ /* 0x000fe40003f06270 */
[----:B------:R-:W-:Y:S02]  /*9130*/  CS2R R10, SRZ ;  /* 0x00000000000a7805 */ /* 0x000fe4000001ff00 */
[----:B------:R-:W-:-:S05]  /*9140*/  LOP3.LUT R9, R0, 0xfffffffe, RZ, 0xc0, !PT ;  /* 0xfffffffe00097812 */ /* 0x000fca00078ec0ff */
[----:B------:R-:W-:Y:S01]  /*9150*/  IMAD.IADD R20, R224, 0x1, -R9 ;  /* 0x00000001e0147824 */ /* 0x000fe200078e0a09 */
[----:B------:R-:W-:-:S04]  /*9160*/  CS2R R8, SRZ ;  /* 0x0000000000087805 */ /* 0x000fc8000001ff00 */
        /* <DEDUP_REMOVED lines=8> */
[----:B--23--:R-:W-:-:S04]  /*91f0*/  IMAD.WIDE R2, R16, 0x2, R2 ;  /* 0x0000000210027825 */ /* 0x00cfc800078e0202 */
[----:B----4-:R-:W-:Y:S01]  /*9200*/  IMAD.WIDE R14, R16, 0x2, R14 ;  /* 0x00000002100e7825 */ /* 0x010fe200078e020e */
[----:B------:R0:W5:Y:S04]  /*9210*/  LD.E.128 R8, desc[UR50][R2.64] ;  /* 0x0000003202087980 */ /* 0x000168000c101d00 */
[----:B------:R0:W5:Y:S02]  /*9220*/  LD.E.128 R4, desc[UR50][R14.64] ;  /* 0x000000320e047980 */ /* 0x000164000c101d00 */
.L_x_6781:
[----:B------:R-:W-:Y:S05]  /*9230*/  BSYNC B1 ;  /* 0x0000000000017941 */ /* 0x000fea0003800000 */
.L_x_6780:
[----:B------:R-:W1:Y:S01]  /*9240*/  SYNCS.PHASECHK.TRANS64.TRYWAIT P1, [R18+URZ+0x38800], R13 ;  /* 0x0388000d120075a7 */ /* 0x000e62000802017f */
[----:B------:R-:W-:Y:S01]  /*9250*/  VIADDMNMX R0, R21, -R195, 0x40, PT ;  /* 0x0000004015007446 */ /* 0x000fe200038009c3 */
[----:B0--3-5:R-:W-:Y:S01]  /*9260*/  IMAD.MOV.U32 R2, RZ, RZ, R4 ;  /* 0x000000ffff027224 */ /* 0x029fe200078e0004 */
[----:B--2---:R-:W-:Y:S01]  /*9270*/  ISETP.GE.AND P0, PT, R16, R47, PT ;  /* 0x0000002f1000720c */ /* 0x004fe20003f06270 */
[----:B------:R-:W-:Y:S01]  /*9280*/  IMAD.MOV.U32 R3, RZ, RZ, R5 ;  /* 0x000000ffff037224 */ /* 0x000fe200078e0005 */
[----:B------:R-:W-:Y:S01]  /*9290*/  BSSY B1, `(.L_x_6782) ;  /* 0x0000011000017945 */ /* 0x000fe20003800000 */
[C---:B------:R-:W-:Y:S01]  /*92a0*/  VIADD R12, R187.reuse, 0x20 ;  /* 0x00000020bb0c7836 */ /* 0x040fe20000000000 */
        /* <DEDUP_REMOVED lines=10> */
[----:B------:R-:W-:Y:S01]  /*9350*/  PRMT R51, R3, 0x7610, R51 ;  /* 0x0000761003337816 */ /* 0x000fe20000000033 */
[----:B------:R-:W-:Y:S01]  /*9360*/  IMAD.MOV.U32 R55, RZ, RZ, R11 ;  /* 0x000000ffff377224 */ /* 0x000fe200078e000b */
[----:B------:R-:W-:-:S02]  /*9370*/  PRMT R52, R52, 0x5410, R0 ;  /* 0x0000541034347816 */ /* 0x000fc40000000000 */
[----:B------:R-:W-:Y:S01]  /*9380*/  PRMT R53, R53, 0x5410, R12 ;  /* 0x0000541035357816 */ /* 0x000fe2000000000c */
[----:B-1----:R-:W-:Y:S06]  /*9390*/  @!P1 BRA `(.L_x_6783) ;  /* 0x000001dc00c49947 */ /* 0x002fec0003800000 */
.L_x_7117:
[----:B------:R-:W-:Y:S05]  /*93a0*/  BSYNC B1 ;  /* 0x0000000000017941 */ /* 0x000fea0003800000 */
.L_x_6782:
[----:B------:R-:W-:Y:S04]  /*93b0*/  BSSY B1, `(.L_x_6784) ;  /* 0x000006a000017945 */ /* 0x000fe80003800000 */
[----:B------:R-:W-:Y:S05]  /*93c0*/  @P2 BRA `(.L_x_6785) ;  /* 0x0000000400a02947 */ /* 0x000fea0003800000 */
[----:B------:R-:W-:Y:S01]  /*93d0*/  IMAD.SHL.U32 R0, R196, 0x40, RZ ;  /* 0x00000040c4007824 */ /* 0x000fe200078e00ff */
[----:B------:R-:W-:Y:S01]  /*93e0*/  SHF.R.U64 R39, R28, 0x10, R29 ;  /* 0x000000101c277819 */ /* 0x000fe2000000121d */
[----:B------:R-:W-:Y:S01]  /*93f0*/  IMAD.IADD R2, R16, 0x1, R47 ;  /* 0x0000000110027824 */ /* 0x000fe200078e022f */
[----:B------:R-:W-:Y:S02]  /*9400*/  SHF.R.U64 R41, R30, 0x10, R31 ;  /* 0x000000101e297819 */ /* 0x000fe4000000121f */
[----:B0-----:R-:W-:Y:S02]  /*9410*/  LOP3.LUT R13, R0, 0x1c0, RZ, 0xc0, !PT ;  /* 0x000001c0000d7812 */ /* 0x001fe400078ec0ff */
[----:B------:R-:W-:Y:S02]  /*9420*/  PRMT R39, R43, 0x5410, R39 ;  /* 0x000054102b277816 */ /* 0x000fe40000000027 */
[----:B------:R-:W-:Y:S02]  /*9430*/  LOP3.LUT R0, R13, 0x38, R16, 0xf8, !PT ;  /* 0x000000380d007812 */ /* 0x000fe400078ef810 */
[----:B------:R-:W-:-:S02]  /*9440*/  SHF.R.U32.HI R15, RZ, 0x3, R13 ;  /* 0x00000003ff0f7819 */ /* 0x000fc4000001160d */
[----:B------:R-:W-:Y:S02]  /*9450*/  LOP3.LUT R2, R13, 0x38, R2, 0xf8, !PT ;  /* 0x000000380d027812 */ /* 0x000fe400078ef802 */
[-C--:B------:R-:W-:Y:S02]  /*9460*/  LOP3.LUT R3, R0, R15.reuse, RZ, 0x3c, !PT ;  /* 0x0000000f00037212 */ /* 0x080fe400078e3cff */
[----:B------:R-:W-:Y:S02]  /*9470*/  LOP3.LUT R13, R2, R15, RZ, 0x3c, !PT ;  /* 0x0000000f020d7212 */ /* 0x000fe400078e3cff */
[----:B------:R-:W-:Y:S01]  /*9480*/  SHF.R.U64 R0, R24, 0x10, R25 ;  /* 0x0000001018007819 */ /* 0x000fe20000001219 */
[----:B------:R-:W-:Y:S01]  /*9490*/  IMAD R3, R216, 0x200, R3 ;  /* 0x00000200d8037824 */ /* 0x000fe200078e0203 */
[----:B------:R-:W-:Y:S02]  /*94a0*/  SHF.R.U32.HI R36, RZ, 0x10, R25 ;  /* 0x00000010ff247819 */ /* 0x000fe40000011619 */
[----:B------:R-:W-:Y:S01]  /*94b0*/  PRMT R30, R48, 0x5432, R0 ;  /* 0x00005432301e7816 */ /* 0x000fe20000000000 */
[----:B------:R-:W-:Y:S01]  /*94c0*/  IMAD R45, R3, 0x2, R18 ;  /* 0x00000002032d7824 */ /* 0x000fe200078e0212 */
[----:B------:R-:W-:Y:S01]  /*94d0*/  SHF.R.U64 R37, R26, 0x10, R27 ;  /* 0x000000101a257819 */ /* 0x000fe2000000121b */
[----:B------:R-:W-:Y:S01]  /*94e0*/  IMAD R3, R216, 0x200, R13 ;  /* 0x00000200d8037824 */ /* 0x000fe200078e020d */
[----:B------:R-:W-:-:S02]  /*94f0*/  SHF.R.U32.HI R40, RZ, 0x10, R29 ;  /* 0x00000010ff287819 */ /* 0x000fc4000001161d */
[----:B----4-:R-:W0:Y:S01]  /*9500*/  LDS.128 R12, [R45+0x20400] ;  /* 0x020400002d0c7984 */ /* 0x010e220000000c00 */
[----:B------:R-:W-:Y:S01]  /*9510*/  IMAD R46, R3, 0x2, R18 ;  /* 0x00000002032e7824 */ /* 0x000fe200078e0212 */
[----:B------:R-:W-:Y:S01]  /*9520*/  SHF.R.U32.HI R42, RZ, 0x10, R31 ;  /* 0x00000010ff2a7819 */ /* 0x000fe2000001161f */
[C---:B------:R-:W-:Y:S01]  /*9530*/  IMAD.U32 R31, R30.reuse, 0x10000, RZ ;  /* 0x000100001e1f7824 */ /* 0x040fe200078e00ff */
[----:B------:R-:W-:Y:S02]  /*9540*/  SHF.R.U32.HI R38, RZ, 0x10, R27 ;  /* 0x00000010ff267819 */ /* 0x000fe4000001161b */
[----:B------:R-:W1:Y:S01]  /*9550*/  LDS.128 R32, [R46+0x20400] ;  /* 0x020400002e207984 */ /* 0x000e620000000c00 */
[----:B------:R-:W-:Y:S02]  /*9560*/  PRMT R40, R43, 0x5432, R40 ;  /* 0x000054322b287816 */ /* 0x000fe40000000028 */
[----:B------:R-:W-:Y:S02]  /*9570*/  PRMT R36, R49, 0x5432, R36 ;  /* 0x0000543231247816 */ /* 0x000fe40000000024 */
[----:B------:R-:W-:-:S02]  /*9580*/  LOP3.LUT R30, R30, 0xffff0000, RZ, 0xc0, !PT ;  /* 0xffff00001e1e7812 */ /* 0x000fc400078ec0ff */
[C---:B------:R-:W-:Y:S02]  /*9590*/  PRMT R41, R44.reuse, 0x5410, R41 ;  /* 0x000054102c297816 */ /* 0x040fe40000000029 */
[----:B------:R-:W-:Y:S02]  /*95a0*/  PRMT R42, R44, 0x5432, R42 ;  /* 0x000054322c2a7816 */ /* 0x000fe4000000002a */
        /* <DEDUP_REMOVED lines=13> */
[C---:B------:R-:W-:Y:S01]  /*9680*/  LOP3.LUT R28, R34.reuse, 0xffff0000, RZ, 0xc0, !PT ;  /* 0xffff0000221c7812 */ /* 0x040fe200078ec0ff */
[----:B------:R-:W-:Y:S01]  /*9690*/  IMAD.U32 R27, R34, 0x10000, RZ ;  /* 0x00010000221b7824 */ /* 0x000fe200078e00ff */
[----:B------:R-:W-:Y:S01]  /*96a0*/  LOP3.LUT R39, R39, 0xffff0000, RZ, 0xc0, !PT ;  /* 0xffff000027277812 */ /* 0x000fe200078ec0ff */
[C---:B------:R-:W-:Y:S01]  /*96b0*/  FMUL.FTZ R43, R24.reuse, R33 ;  /* 0x00000021182b7220 */ /* 0x040fe20000410000 */
[C---:B------:R-:W-:Y:S01]  /*96c0*/  IMAD.U32 R29, R35.reuse, 0x10000, RZ ;  /* 0x00010000231d7824 */ /* 0x040fe200078e00ff */
[----:B------:R-:W-:Y:S01]  /*96d0*/  LOP3.LUT R34, R35, 0xffff0000, RZ, 0xc0, !PT ;  /* 0xffff000023227812 */ /* 0x000fe200078ec0ff */
[-C--:B------:R-:W-:Y:S01]  /*96e0*/  FMUL.FTZ R35, R24, R31.reuse ;  /* 0x0000001f18237220 */ /* 0x080fe20000410000 */
[C---:B------:R-:W-:Y:S01]  /*96f0*/  FFMA.FTZ R43, R0.reuse, R31, -R43 ;  /* 0x0000001f002b7223 */ /* 0x040fe2000001082b */
[C---:B------:R-:W-:Y:S01]  /*9700*/  FMUL.FTZ R31, R25.reuse, R39 ;  /* 0x00000027191f7220 */ /* 0x040fe20000410000 */
[----:B------:R-:W-:Y:S01]  /*9710*/  FMUL.FTZ R25, R25, R30 ;  /* 0x0000001e19197220 */ /* 0x000fe20000410000 */
[----:B------:R-:W-:Y:S01]  /*9720*/  FFMA.FTZ R35, R0, R33, R35 ;  /* 0x0000002100237223 */ /* 0x000fe20000010023 */
[----:B------:R-:W-:-:S02]  /*9730*/  IMAD.U32 R0, R36, 0x10000, RZ ;  /* 0x0001000024007824 */ /* 0x000fc400078e00ff */
[----:B------:R-:W-:Y:S01]  /*9740*/  FFMA.FTZ R30, R2, R30, -R31 ;  /* 0x0000001e021e7223 */ /* 0x000fe2000001081f */
[C---:B------:R-:W-:Y:S01]  /*9750*/  IMAD.U32 R24, R40.reuse, 0x10000, RZ ;  /* 0x0001000028187824 */ /* 0x040fe200078e00ff */
[----:B------:R-:W-:Y:S01]  /*9760*/  LOP3.LUT R31, R40, 0xffff0000, RZ, 0xc0, !PT ;  /* 0xffff0000281f7812 */ /* 0x000fe200078ec0ff */
[----:B------:R-:W-:Y:S01]  /*9770*/  FMUL.FTZ R33, R26, R0 ;  /* 0x000000001a217220 */ /* 0x000fe20000410000 */
[----:B------:R-:W-:Y:S01]  /*9780*/  FFMA.FTZ R40, R2, R39, R25 ;  /* 0x0000002702287223 */ /* 0x000fe20000010019 */
[-C--:B------:R-:W-:Y:S01]  /*9790*/  FMUL.FTZ R44, R26, R24.reuse ;  /* 0x000000181a2c7220 */ /* 0x080fe20000410000 */
[----:B------:R-:W-:Y:S01]  /*97a0*/  LOP3.LUT R25, R36, 0xffff0000, RZ, 0xc0, !PT ;  /* 0xffff000024197812 */ /* 0x000fe200078ec0ff */
[----:B------:R-:W-:Y:S01]  /*97b0*/  FFMA.FTZ R33, R3, R24, R33 ;  /* 0x0000001803217223 */ /* 0x000fe20000010021 */
[----:B------:R-:W-:Y:S02]  /*97c0*/  IMAD.U32 R24, R41, 0x10000, RZ ;  /* 0x0001000029187824 */ /* 0x000fe400078e00ff */
[----:B------:R-:W-:Y:S01]  /*97d0*/  FFMA.FTZ R44, R3, R0, -R44 ;  /* 0x00000000032c7223 */ /* 0x000fe2000001082c */
[----:B------:R-:W-:Y:S01]  /*97e0*/  FMUL.FTZ R3, R32, R31 ;  /* 0x0000001f20037220 */ /* 0x000fe20000410000 */
[----:B------:R-:W-:-:S02]  /*97f0*/  IMAD.U32 R0, R37, 0x10000, RZ ;  /* 0x0001000025007824 */ /* 0x000fc400078e00ff */
[-C--:B------:R-:W-:Y:S01]  /*9800*/  FMUL.FTZ R39, R32, R25.reuse ;  /* 0x0000001920277220 */ /* 0x080fe20000410000 */
[----:B------:R-:W-:Y:S02]  /*9810*/  IMAD.U32 R26, R42, 0x10000, RZ ;  /* 0x000100002a1a7824 */ /* 0x000fe400078e00ff */
[C---:B------:R-:W-:Y:S01]  /*9820*/  FMUL.FTZ R36, R27.reuse, R24 ;  /* 0x000000181b247220 */ /* 0x040fe20000410000 */
[----:B------:R-:W-:Y:S01]  /*9830*/  FFMA.FTZ R3, R12, R25, -R3 ;  /* 0x000000190c037223 */ /* 0x000fe20000010803 */
[----:B------:R-:W-:Y:S02]  /*9840*/  IMAD.U32 R2, R38, 0x10000, RZ ;  /* 0x0001000026027824 */ /* 0x000fe400078e00ff */
[----:B------:R-:W-:Y:S01]  /*9850*/  FMUL.FTZ R27, R27, R0 ;  /* 0x000000001b1b7220 */ /* 0x000fe20000410000 */
[----:B------:R-:W-:Y:S01]  /*9860*/  FFMA.FTZ R32, R12, R31, R39 ;  /* 0x0000001f0c207223 */ /* 0x000fe20000010027 */
[----:B------:R-:W-:Y:S01]  /*9870*/  LOP3.LUT R41, R41, 0xffff0000, RZ, 0xc0, !PT ;  /* 0xffff000029297812 */ /* 0x000fe200078ec0ff */
[----:B------:R-:W-:-:S02]  /*9880*/  IMAD.U32 R21, R15, 0x10000, RZ ;  /* 0x000100000f157824 */ /* 0x000fc400078e00ff */
[----:B------:R-:W-:Y:S01]  /*9890*/  FMUL.FTZ R12, R29, R26 ;  /* 0x0000001a1d0c7220 */ /* 0x000fe20000410000 */
[----:B------:R-:W-:Y:S01]  /*98a0*/  LOP3.LUT R37, R37, 0xffff0000, RZ, 0xc0, !PT ;  /* 0xffff000025257812 */ /* 0x000fe200078ec0ff */
[C---:B------:R-:W-:Y:S01]  /*98b0*/  FFMA.FTZ R36, R13.reuse, R0, -R36 ;  /* 0x000000000d247223 */ /* 0x040fe20000010824 */
[----:B------:R-:W-:Y:S01]  /*98c0*/  LOP3.LUT R42, R42, 0xffff0000, RZ, 0xc0, !PT ;  /* 0xffff00002a2a7812 */ /* 0x000fe200078ec0ff */
[----:B------:R-:W-:Y:S01]  /*98d0*/  FFMA.FTZ R27, R13, R24, R27 ;  /* 0x000000180d1b7223 */ /* 0x000fe2000001001b */
[----:B------:R-:W-:Y:S01]  /*98e0*/  LOP3.LUT R38, R38, 0xffff0000, RZ, 0xc0, !PT ;  /* 0xffff000026267812 */ /* 0x000fe200078ec0ff */
[-C--:B------:R-:W-:Y:S01]  /*98f0*/  FMUL.FTZ R0, R29, R2.reuse ;  /* 0x000000021d007220 */ /* 0x080fe20000410000 */
[----:B------:R-:W-:Y:S01]  /*9900*/  LOP3.LUT R15, R15, 0xffff0000, RZ, 0xc0, !PT ;  /* 0xffff00000f0f7812 */ /* 0x000fe200078ec0ff */
[C---:B------:R-:W-:Y:S01]  /*9910*/  FFMA.FTZ R2, R21.reuse, R2, -R12 ;  /* 0x0000000215027223 */ /* 0x040fe2000001080c */
[C---:B------:R-:W-:Y:S01]  /*9920*/  FMUL.FTZ R13, R28.reuse, R41 ;  /* 0x000000291c0d7220 */ /* 0x040fe20000410000 */
[-C--:B------:R-:W-:Y:S01]  /*9930*/  FMUL.FTZ R28, R28, R37.reuse ;  /* 0x000000251c1c7220 */ /* 0x080fe20000410000 */
[C---:B------:R-:W-:Y:S01]  /*9940*/  FMUL.FTZ R12, R34.reuse, R42 ;  /* 0x0000002a220c7220 */ /* 0x040fe20000410000 */
[----:B------:R-:W-:Y:S01]  /*9950*/  FMUL.FTZ R25, R34, R38 ;  /* 0x0000002622197220 */ /* 0x000fe20000410000 */
[----:B------:R-:W-:Y:S01]  /*9960*/  FFMA.FTZ R0, R21, R26, R0 ;  /* 0x0000001a15007223 */ /* 0x000fe20000010000 */
        /* <DEDUP_REMOVED lines=14> */
.L_x_6785:
[----:B------:R-:W-:Y:S05]  /*9a50*/  BSYNC B1 ;  /* 0x0000000000017941 */ /* 0x000fea0003800000 */
.L_x_6784:
[----:B------:R-:W-:Y:S01]  /*9a60*/  PRMT R2, R54, 0x5410, R55 ;  /* 0x0000541036027816 */ /* 0x000fe20000000037 */
[----:B------:R-:W-:Y:S06]  /*9a70*/  @P0 BRA `(.L_x_6773) ;  /* 0x0000000400880947 */ /* 0x000fec0003800000 */
[----:B------:R-:W-:Y:S01]  /*9a80*/  IMAD.IADD R0, R16, 0x1, R47 ;  /* 0x0000000110007824 */ /* 0x000fe200078e022f */
[----:B------:R-:W-:Y:S01]  /*9a90*/  SHF.R.U32.HI R3, RZ, 0x3, R235 ;  /* 0x00000003ff037819 */ /* 0x000fe200000116eb */
[----:B01--4-:R-:W0:Y:S01]  /*9aa0*/  LDS.128 R12, [R234+0x20400] ;  /* 0x02040000ea0c7984 */ /* 0x013e220000000c00 */
        /* <DEDUP_REMOVED lines=16> */
[C---:B------:R-:W-:Y:S02]  /*9bb0*/  PRMT R29, R2.reuse, 0x5410, R29 ;  /* 0x00005410021d7816 */ /* 0x040fe4000000001d */
[----:B------:R-:W-:Y:S02]  /*9bc0*/  PRMT R30, R2, 0x5432, R30 ;  /* 0x00005432021e7816 */ /* 0x000fe4000000001e */
[----:B------:R-:W-:Y:S02]  /*9bd0*/  PRMT R32, R51, 0x5432, R32 ;  /* 0x0000543233207816 */ /* 0x000fe40000000020 */
[----:B------:R-:W-:Y:S02]  /*9be0*/  SHF.R.U64 R34, R6, 0x10, R7 ;  /* 0x0000001006227819 */ /* 0x000fe40000001207 */
[----:B------:R-:W-:-:S02]  /*9bf0*/  PRMT R35, R50, 0x5410, R35 ;  /* 0x0000541032237816 */ /* 0x000fc40000000023 */
[----:B------:R-:W-:Y:S02]  /*9c00*/  LOP3.LUT R31, R31, 0xffff0000, RZ, 0xc0, !PT ;  /* 0xffff00001f1f7812 */ /* 0x000fe400078ec0ff */
        /* <DEDUP_REMOVED lines=17> */
[-C--:B------:R-:W-:Y:S01]  /*9d20*/  FMUL.FTZ R39, R8, R25.reuse ;  /* 0x0000001908277220 */ /* 0x080fe20000410000 */
[C---:B------:R-:W-:Y:S01]  /*9d30*/  IMAD.U32 R15, R27.reuse, 0x10000, RZ ;  /* 0x000100001b0f7824 */ /* 0x040fe200078e00ff */
[----:B------:R-:W-:Y:S01]  /*9d40*/  LOP3.LUT R26, R27, 0xffff0000, RZ, 0xc0, !PT ;  /* 0xffff00001b1a7812 */ /* 0x000fe200078ec0ff */
[----:B------:R-:W-:Y:S01]  /*9d50*/  FFMA.FTZ R37, R0, R25, -R37 ;  /* 0x0000001900257223 */ /* 0x000fe20000010825 */
[----:B------:R-:W-:Y:S02]  /*9d60*/  IMAD.U32 R27, R32, 0x10000, RZ ;  /* 0x00010000201b7824 */ /* 0x000fe400078e00ff */
[----:B------:R-:W-:Y:S01]  /*9d70*/  FFMA.FTZ R39, R0, R33, R39 ;  /* 0x0000002100277223 */ /* 0x000fe20000010027 */
[----:B------:R-:W-:Y:S01]  /*9d80*/  IMAD.U32 R25, R28, 0x10000, RZ ;  /* 0x000100001c197824 */ /* 0x000fe200078e00ff */
[----:B------:R-:W-:Y:S01]  /*9d90*/  LOP3.LUT R21, R21, 0xffff0000, RZ, 0xc0, !PT ;  /* 0xffff000015157812 */ /* 0x000fe200078ec0ff */
[----:B------:R-:W-:-:S02]  /*9da0*/  IMAD.U32 R8, R35, 0x10000, RZ ;  /* 0x0001000023087824 */ /* 0x000fc400078e00ff */
[----:B------:R-:W-:Y:S01]  /*9db0*/  FMUL.FTZ R41, R10, R27 ;  /* 0x0000001b0a297220 */ /* 0x000fe20000410000 */
[----:B------:R-:W-:Y:S02]  /*9dc0*/  IMAD.U32 R0, R30, 0x10000, RZ ;  /* 0x000100001e007824 */ /* 0x000fe400078e00ff */
[-C--:B------:R-:W-:Y:S01]  /*9dd0*/  FMUL.FTZ R33, R10, R25.reuse ;  /* 0x000000190a217220 */ /* 0x080fe20000410000 */
[C---:B------:R-:W-:Y:S01]  /*9de0*/  FMUL.FTZ R10, R15.reuse, R8 ;  /* 0x000000080f0a7220 */ /* 0x040fe20000410000 */
[C---:B------:R-:W-:Y:S01]  /*9df0*/  FFMA.FTZ R41, R4.reuse, R25, -R41 ;  /* 0x0000001904297223 */ /* 0x040fe20000010829 */
[-C--:B------:R-:W-:Y:S01]  /*9e00*/  FMUL.FTZ R15, R15, R0.reuse ;  /* 0x000000000f0f7220 */ /* 0x080fe20000410000 */
[----:B------:R-:W-:Y:S01]  /*9e10*/  FFMA.FTZ R33, R4, R27, R33 ;  /* 0x0000001b04217223 */ /* 0x000fe20000010021 */
[----:B------:R-:W-:Y:S01]  /*9e20*/  FFMA.FTZ R27, R7, R0, -R10 ;  /* 0x00000000071b7223 */ /* 0x000fe2000001080a */
[----:B------:R-:W-:Y:S01]  /*9e30*/  FMUL.FTZ R25, R9, R31 ;  /* 0x0000001f09197220 */ /* 0x000fe20000410000 */
[----:B------:R-:W-:Y:S01]  /*9e40*/  FFMA.FTZ R36, R7, R8, R15 ;  /* 0x0000000807247223 */ /* 0x000fe2000001000f */
[----:B------:R-:W-:Y:S01]  /*9e50*/  LOP3.LUT R15, R32, 0xffff0000, RZ, 0xc0, !PT ;  /* 0xffff0000200f7812 */ /* 0x000fe200078ec0ff */
[-C--:B------:R-:W-:Y:S01]  /*9e60*/  FMUL.FTZ R9, R9, R21.reuse ;  /* 0x0000001509097220 */ /* 0x080fe20000410000 */
[----:B------:R-:W-:Y:S01]  /*9e70*/  LOP3.LUT R7, R28, 0xffff0000, RZ, 0xc0, !PT ;  /* 0xffff00001c077812 */ /* 0x000fe200078ec0ff */
[----:B------:R-:W-:Y:S01]  /*9e80*/  FFMA.FTZ R8, R2, R21, -R25 ;  /* 0x0000001502087223 */ /* 0x000fe20000010819 */
[----:B------:R-:W-:-:S02]  /*9e90*/  IMAD.U32 R4, R34, 0x10000, RZ ;  /* 0x0001000022047824 */ /* 0x000fc400078e00ff */
[C---:B------:R-:W-:Y:S01]  /*9ea0*/  FMUL.FTZ R21, R24.reuse, R15 ;  /* 0x0000000f18157220 */ /* 0x040fe20000410000 */
[----:B------:R-:W-:Y:S02]  /*9eb0*/  IMAD.U32 R0, R29, 0x10000, RZ ;  /* 0x000100001d007824 */ /* 0x000fe400078e00ff */
[-C--:B------:R-:W-:Y:S01]  /*9ec0*/  FMUL.FTZ R24, R24, R7.reuse ;  /* 0x0000000718187220 */ /* 0x080fe20000410000 */
[C---:B------:R-:W-:Y:S01]  /*9ed0*/  FMUL.FTZ R28, R11.reuse, R4 ;  /* 0x000000040b1c7220 */ /* 0x040fe20000410000 */
[----:B------:R-:W-:Y:S01]  /*9ee0*/  FFMA.FTZ R10, R12, R7, -R21 ;  /* 0x000000070c0a7223 */ /* 0x000fe20000010815 */
[----:B------:R-:W-:Y:S01]  /*9ef0*/  LOP3.LUT R34, R34, 0xffff0000, RZ, 0xc0, !PT ;  /* 0xffff000022227812 */ /* 0x000fe200078ec0ff */
[----:B------:R-:W-:Y:S01]  /*9f00*/  FFMA.FTZ R24, R12, R15, R24 ;  /* 0x0000000f0c187223 */ /* 0x000fe20000010018 */
[-C--:B------:R-:W-:Y:S01]  /*9f10*/  FMUL.FTZ R12, R11, R0.reuse ;  /* 0x000000000b0c7220 */ /* 0x080fe20000410000 */
[----:B------:R-:W-:Y:S01]  /*9f20*/  LOP3.LUT R35, R35, 0xffff0000, RZ, 0xc0, !PT ;  /* 0xffff000023237812 */ /* 0x000fe200078ec0ff */
[----:B------:R-:W-:Y:S01]  /*9f30*/  FFMA.FTZ R2, R2, R31, R9 ;  /* 0x0000001f02027223 */ /* 0x000fe20000010009 */
[----:B------:R-:W-:Y:S01]  /*9f40*/  LOP3.LUT R29, R29, 0xffff0000, RZ, 0xc0, !PT ;  /* 0xffff00001d1d7812 */ /* 0x000fe200078ec0ff */
[C---:B------:R-:W-:Y:S01]  /*9f50*/  FFMA.FTZ R28, R5.reuse, R0, -R28 ;  /* 0x00000000051c7223 */ /* 0x040fe2000001081c */
[----:B------:R-:W-:Y:S01]  /*9f60*/  LOP3.LUT R7, R30, 0xffff0000, RZ, 0xc0, !PT ;  /* 0xffff00001e077812 */ /* 0x000fe200078ec0ff */
[----:B------:R-:W-:Y:S01]  /*9f70*/  FFMA.FTZ R12, R5, R4, R12 ;  /* 0x00000004050c7223 */ /* 0x000fe2000001000c */
[CC--:B------:R-:W-:Y:S01]  /*9f80*/  FMUL.FTZ R5, R13.reuse, R34.reuse ;  /* 0x000000220d057220 */ /* 0x0c0fe20000410000 */
[C---:B------:R-:W-:Y:S01]  /*9f90*/  FMUL.FTZ R9, R26.reuse, R35 ;  /* 0x000000231a097220 */ /* 0x040fe20000410000 */
        /* <DEDUP_REMOVED lines=16> */
.L_x_6773:
[----:B------:R-:W-:Y:S05]  /*a0a0*/  BSYNC B0 ;  /* 0x0000000000007941 */ /* 0x000fea0003800000 */
.L_x_6759:
        /* <DEDUP_REMOVED lines=8> */
.L_x_6756:
[----:B-12---:R-:W-:-:S05]  /*a130*/  IMAD.U32 R0, RZ, RZ, UR47 ;  /* 0x0000002fff007e24 */ /* 0x006fca000f8e00ff */
[----:B------:R-:W-:-:S13]  /*a140*/  ISETP.NE.AND P0, PT, R0, 0x3, PT ;  /* 0x000000030000780c */ /* 0x000fda0003f05270 */
[----:B------:R-:W-:Y:S05]  /*a150*/  @!P0 BRA `(.L_x_6786) ;  /* 0x0000000000048947 */ /* 0x000fea0003800000 */
[----:B------:R-:W-:Y:S01]  /*a160*/  BPT.TRAP 0x1 ;  /* 0x000000040000795c */ /* 0x000fe20000300000 */
.L_x_6786:
[----:B------:R-:W-:Y:S01]  /*a170*/  IMAD R0, R19, 0x8, R18 ;  /* 0x0000000813007824 */ /* 0x000fe200078e0212 */
[----:B0-----:R-:W-:-:S04]  /*a180*/  SHF.L.U32 R9, R22, 0x1f, RZ ;  /* 0x0000001f16097819 */ /* 0x001fc800000006ff */
[----:B------:R0:W1:Y:S01]  /*a190*/  SYNCS.PHASECHK.TRANS64.TRYWAIT P1, [R0+URZ+0x38830], R9 ;  /* 0x03883009000075a7 */ /* 0x000062000802017f */
[----:B------:R-:W-:Y:S05]  /*a1a0*/  @!P0 BRA `(.L_x_6787) ;  /* 0x0000000000048947 */ /* 0x000fea0003800000 */
[----:B------:R-:W-:Y:S01]  /*a1b0*/  BPT.TRAP 0x1 ;  /* 0x000000040000795c */ /* 0x000fe20000300000 */
.L_x_6787:
[C---:B---3--:R-:W-:Y:S02]  /*a1c0*/  VIADD R2, R18.reuse, 0x22400 ;  /* 0x0002240012027836 */ /* 0x048fe40000000000 */
[----:B------:R-:W-:-:S03]  /*a1d0*/  VIADD R3, R18, 0x20400 ;  /* 0x0002040012037836 */ /* 0x000fc60000000000 */
[----:B------:R-:W-:Y:S02]  /*a1e0*/  SHF.R.U32.HI R2, RZ, 0x4, R2 ;  /* 0x00000004ff027819 */ /* 0x000fe40000011602 */
[----:B------:R-:W-:Y:S02]  /*a1f0*/  SHF.R.U32.HI R3, RZ, 0x4, R3 ;  /* 0x00000004ff037819 */ /* 0x000fe40000011603 */
[----:B------:R-:W-:Y:S02]  /*a200*/  LOP3.LUT R2, R2, 0x3fff, RZ, 0xc0, !PT ;  /* 0x00003fff02027812 */ /* 0x000fe400078ec0ff */
[----:B------:R-:W-:Y:S02]  /*a210*/  LOP3.LUT R3, R3, 0x3fff, RZ, 0xc0, !PT ;  /* 0x00003fff03037812 */ /* 0x000fe400078ec0ff */
[----:B------:R-:W-:Y:S01]  /*a220*/  LOP3.LUT R191, R2, 0x10000, RZ, 0xfc, !PT ;  /* 0x0001000002bf7812 */ /* 0x000fe200078efcff */
[----:B-1----:R-:W-:Y:S06]  /*a230*/  @P1 BRA `(.L_x_6788) ;  /* 0x0000000000081947 */ /* 0x002fec0003800000 */
[----:B------:R-:W1:Y:S02]  /*a240*/  SYNCS.PHASECHK.TRANS64.TRYWAIT P1, [R0+URZ+0x38830], R9 ;  /* 0x03883009000075a7 */ /* 0x000e64000802017f */
[----:B-1----:R-:W-:Y:S05]  /*a250*/  @!P1 BRA `(.L_x_6789) ;  /* 0x000001d000289947 */ /* 0x002fea0003800000 */
.L_x_6788:
[----:B------:R-:W-:Y:S01]  /*a260*/  LOP3.LUT R4, R3, 0x10000, RZ, 0xfc, !PT ;  /* 0x0001000003047812 */ /* 0x000fe200078efcff */
[----:B------:R-:W-:Y:S01]  /*a270*/  IMAD R2, R19, 0x200, R191 ;  /* 0x0000020013027824 */ /* 0x000fe200078e02bf */
[----:B------:R-:W-:Y:S05]  /*a280*/  WARPSYNC.ALL ;  /* 0x0000000000007948 */ /* 0x000fea0003800000 */
[----:B------:R-:W-:Y:S01]  /*a290*/  IMAD.MOV.U32 R5, RZ, RZ, 0x40000040 ;  /* 0x40000040ff057424 */ /* 0x000fe200078e00ff */
[----:B------:R-:W-:Y:S01]  /*a2a0*/  R2UR UR4, R4 ;  /* 0x00000000040472ca */ /* 0x000fe200000e0000 */
[----:B------:R-:W-:Y:S01]  /*a2b0*/  IMAD.MOV.U32 R3, RZ, RZ, 0x40000040 ;  /* 0x40000040ff037424 */ /* 0x000fe200078e00ff */
[----:B------:R-:W-:Y:S01]  /*a2c0*/  R2UR UR6, R2 ;  /* 0x00000000020672ca */ /* 0x000fe200000e0000 */
[----:B----45:R-:W-:Y:S01]  /*a2d0*/  WARPGROUP.ARRIVE ;  /* 0x00000000000079c5 */ /* 0x030fe20000000000 */
[----:B------:R-:W-:Y:S01]  /*a2e0*/  R2UR UR5, R5 ;  /* 0x00000000050572ca */ /* 0x000fe200000e0000 */
[----:B------:R-:W-:Y:S01]  /*a2f0*/  VIADD R12, R4, 0x2 ;  /* 0x00000002040c7836 */ /* 0x000fe20000000000 */
[----:B------:R-:W-:Y:S01]  /*a300*/  R2UR UR7, R3 ;  /* 0x00000000030772ca */ /* 0x000fe200000e0000 */
[----:B------:R-:W-:Y:S01]  /*a310*/  VIADD R6, R2, 0x2 ;  /* 0x0000000202067836 */ /* 0x000fe20000000000 */
[----:B------:R-:W-:Y:S01]  /*a320*/  BSSY B0, `(.L_x_6790) ;  /* 0x0000025000007945 */ /* 0x000fe20003800000 */
[----:B------:R-:W-:-:S02]  /*a330*/  IMAD.MOV.U32 R13, RZ, RZ, 0x40000040 ;  /* 0x40000040ff0d7424 */ /* 0x000fc400078e00ff */
[----:B------:R-:W-:Y:S02]  /*a340*/  IMAD.MOV.U32 R7, RZ, RZ, 0x40000040 ;  /* 0x40000040ff077424 */ /* 0x000fe400078e00ff */
[----:B------:R-:W-:Y:S02]  /*a350*/  VIADD R10, R4, 0x4 ;  /* 0x00000004040a7836 */ /* 0x000fe40000000000 */
[----:B------:R-:W-:Y:S02]  /*a360*/  IMAD.MOV.U32 R11, RZ, RZ, 0x40000040 ;  /* 0x40000040ff0b7424 */ /* 0x000fe400078e00ff */
[----:B------:R-:W-:Y:S02]  /*a370*/  IMAD.MOV.U32 R3, RZ, RZ, 0x40000040 ;  /* 0x40000040ff037424 */ /* 0x000fe400078e00ff */
[----:B------:R-:W-:Y:S01]  /*a380*/  HGMMA.64x64x16.F32.BF16 R24, gdesc[UR4], RZ, !UPT, gsb0 ;  /* 0x00e00000041879f0 */ /* 0x000fe2000c0018ff */
[----:B------:R-:W-:Y:S02]  /*a390*/  R2UR UR4, R12 ;  /* 0x000000000c0472ca */ /* 0x000fe400000e0000 */
        /* <DEDUP_REMOVED lines=11> */
[----:B------:R-:W-:Y:S01]  /*a450*/  R2UR UR6, R6 ;  /* 0x00000000060672ca */ /* 0x000fe200000e0000 */
[----:B------:R-:W-:Y:S01]  /*a460*/  VIADD R6, R4, 0x6 ;  /* 0x0000000604067836 */ /* 0x000fe20000000000 */
[----:B------:R-:W-:Y:S01]  /*a470*/  R2UR UR7, R7 ;  /* 0x00000000070772ca */ /* 0x000fe200000e0000 */
[----:B------:R-:W-:Y:S01]  /*a480*/  IMAD.MOV.U32 R7, RZ, RZ, 0x40000040 ;  /* 0x40000040ff077424 */ /* 0x000fe200078e00ff */
[----:B------:R-:W-:Y:S02]  /*a490*/  WARPGROUP.DEPBAR.LE gsb0, 0x0 ;  /* 0x00008000000079c5 */ /* 0x000fe40000010000 */
[----:B------:R-:W-:-:S09]  /*a4a0*/  WARPGROUP.ARRIVE ;  /* 0x00000000000079c5 */ /* 0x000fd20000000000 */
        /* <DEDUP_REMOVED lines=12> */
.L_x_7118:
[----:B------:R-:W-:Y:S05]  /*a570*/  BSYNC B0 ;  /* 0x0000000000007941 */ /* 0x000fea0003800000 */
.L_x_6790:
[----:B------:R-:W-:Y:S05]  /*a580*/  @!P0 BRA `(.L_x_6792) ;  /* 0x0000000000048947 */ /* 0x000fea0003800000 */
[----:B------:R-:W-:Y:S01]  /*a590*/  BPT.TRAP 0x1 ;  /* 0x000000040000795c */ /* 0x000fe20000300000 */
.L_x_6792:
[----:B------:R3:W4:Y:S01]  /*a5a0*/  SYNCS.PHASECHK.TRANS64.TRYWAIT P2, [R0+URZ+0x38850], R9 ;  /* 0x03885009000075a7 */ /* 0x000722000804017f */
[----:B------:R-:W-:Y:S05]  /*a5b0*/  @!P0 BRA `(.L_x_6793) ;  /* 0x0000000000048947 */ /* 0x000fea0003800000 */
[----:B------:R-:W-:Y:S01]  /*a5c0*/  BPT.TRAP 0x1 ;  /* 0x000000040000795c */ /* 0x000fe20000300000 */
.L_x_6793:
[----:B------:R-:W5:Y:S02]  /*a5d0*/  S2R R2, SR_TID.X ;  /* 0x0000000000027919 */ /* 0x000f640000002100 */
[----:B-----5:R-:W-:-:S04]  /*a5e0*/  LOP3.LUT R2, R2, 0x7f, RZ, 0xc0, !PT ;  /* 0x0000007f02027812 */ /* 0x020fc800078ec0ff */
[----:B------:R-:W-:Y:S01]  /*a5f0*/  ISETP.NE.AND P1, PT, R2, RZ, PT ;  /* 0x000000ff0200720c */ /* 0x000fe20003f25270 */
[----:B------:R-:W-:-:S05]  /*a600*/  VIADD R2, R18, 0x400 ;  /* 0x0000040012027836 */ /* 0x000fca0000000000 */
[----:B------:R-:W-:Y:S01]  /*a610*/  SHF.R.U32.HI R2, RZ, 0x4, R2 ;  /* 0x00000004ff027819 */ /* 0x000fe20000011602 */
[----:B----4-:R-:W-:Y:S06]  /*a620*/  @P2 BRA `(.L_x_6794) ;  /* 0x0000000000082947 */ /* 0x010fec0003800000 */
[----:B------:R-:W4:Y:S02]  /*a630*/  SYNCS.PHASECHK.TRANS64.TRYWAIT P2, [R0+URZ+0x38850], R9 ;  /* 0x03885009000075a7 */ /* 0x000f24000804017f */
[----:B----4-:R-:W-:Y:S05]  /*a640*/  @!P2 BRA `(.L_x_6795) ;  /* 0x000001cc0054a947 */ /* 0x010fea0003800000 */
.L_x_6794:
[----:B------:R-:W-:Y:S01]  /*a650*/  LOP3.LUT R2, R2, 0x3fff, RZ, 0xc0, !PT ;  /* 0x00003fff02027812 */ /* 0x000fe200078ec0ff */
[----:B------:R-:W-:Y:S05]  /*a660*/  WARPSYNC.ALL ;  /* 0x0000000000007948 */ /* 0x000fea0003800000 */
[----:B------:R-:W-:Y:S01]  /*a670*/  LOP3.LUT R192, R2, 0x10000, RZ, 0xfc, !PT ;  /* 0x0001000002c07812 */ /* 0x000fe200078efcff */
[----:B------:R-:W-:Y:S01]  /*a680*/  VIADD R2, R18, 0x26400 ;  /* 0x0002640012027836 */ /* 0x000fe20000000000 */
[----:B------:R-:W-:-:S03]  /*a690*/  WARPGROUP.ARRIVE ;  /* 0x00000000000079c5 */ /* 0x000fc60000000000 */
[----:B------:R-:W-:-:S03]  /*a6a0*/  IMAD R8, R19, 0x1000, R192 ;  /* 0x0000100013087824 */ /* 0x000fc600078e02c0 */
[----:B------:R-:W5:Y:S01]  /*a6b0*/  S2R R56, SR_TID.X ;  /* 0x0000000000387919 */ /* 0x000f620000002100 */
[----:B01-34-:R-:W-:Y:S01]  /*a6c0*/  IMAD.MOV.U32 R9, RZ, RZ, 0x40000040 ;  /* 0x40000040ff097424 */ /* 0x01bfe200078e00ff */
[----:B------:R-:W-:Y:S01]  /*a6d0*/  SHF.R.U32.HI R2, RZ, 0x4, R2 ;  /* 0x00000004ff027819 */ /* 0x000fe20000011602 */
[----:B--2---:R-:W-:Y:S01]  /*a6e0*/  IMAD.MOV.U32 R3, RZ, RZ, 0x40000040 ;  /* 0x40000040ff037424 */ /* 0x004fe200078e00ff */
        /* <DEDUP_REMOVED lines=11> */
[----:B------:R-:W-:-:S02]  /*a7a0*/  VIADD R20, R2, 0x2 ;  /* 0x0000000202147836 */ /* 0x000fc40000000000 */
[----:B------:R-:W-:Y:S02]  /*a7b0*/  IMAD.MOV.U32 R61, RZ, RZ, 0x40000040 ;  /* 0x40000040ff3d7424 */ /* 0x000fe400078e00ff */
[----:B------:R-:W-:-:S08]  /*a7c0*/  IMAD.MOV.U32 R63, RZ, RZ, 0x40000040 ;  /* 0x40000040ff3f7424 */ /* 0x000fd000078e00ff */
        /* <DEDUP_REMOVED lines=9> */
[----:B-----5:R-:W-:-:S05]  /*a860*/  SHF.R.U32.HI R56, RZ, 0x7, R56 ;  /* 0x00000007ff387819 */ /* 0x020fca0000011638 */
[----:B------:R0:W1:Y:S02]  /*a870*/  SHFL.IDX PT, R9, R56, RZ, 0x1f ;  /* 0x00001fff38097589 */ /* 0x00006400000e0000 */
[----:B0-----:R-:W-:Y:S01]  /*a880*/  VIADD R56, R2, 0x800 ;  /* 0x0000080002387836 */ /* 0x001fe20000000000 */
[----:B-1----:R-:W-:-:S04]  /*a890*/  ISETP.GT.AND P2, PT, R9, 0x7f, PT ;  /* 0x0000007f0900780c */ /* 0x002fc80003f44270 */
[----:B------:R-:W-:Y:S02]  /*a8a0*/  SEL R9, RZ, 0x2, !P2 ;  /* 0x00000002ff097807 */ /* 0x000fe40005000000 */
[C---:B------:R-:W-:Y:S02]  /*a8b0*/  SEL R57, R59.reuse, 0x2, P2 ;  /* 0x000000023b397807 */ /* 0x040fe40001000000 */
[----:B------:R-:W-:Y:S01]  /*a8c0*/  SEL R59, R59, 0x6, !P2 ;  /* 0x000000063b3b7807 */ /* 0x000fe20005000000 */
        /* <DEDUP_REMOVED lines=175> */
[----:B------:R-:W-:Y:S02]  /*b3c0*/  IMAD.MOV.U32 R15, RZ, RZ, 0x40000040 ;  /* 0x40000040ff0f7424 */ /* 0x000fe400078e00ff */
[----:B------:R-:W-:Y:S01]  /*b3d0*/  VIADD R56, R2, 0xe00 ;  /* 0x00000e0002387836 */ /* 0x000fe20000000000 */
[----:B------:R-:W-:-:S02]  /*b3e0*/  WARPGROUP.DEPBAR.LE gsb0, 0x0 ;  /* 0x00008000000079c5 */ /* 0x000fc40000010000 */
[----:B------:R-:W-:-:S07]  /*b3f0*/  WARPGROUP.ARRIVE ;  /* 0x00000000000079c5 */ /* 0x000fce0000000000 */
[----:B------:R-:W-:Y:S01]  /*b400*/  HGMMA.64x64x16.F32.BF16 R24, gdesc[UR4], R24, gsb0 ;  /* 0x00e00000041879f0 */ /* 0x000fe20008001818 */
[----:B------:R-:W-:Y:S01]  /*b410*/  R2UR UR6, R20 ;  /* 0x00000000140672ca */ /* 0x000fe200000e0000 */
[----:B------:R-:W-:Y:S01]  /*b420*/  IMAD.MOV.U32 R20, RZ, RZ, 0xa00 ;  /* 0x00000a00ff147424 */ /* 0x000fe200078e00ff */
[----:B------:R-:W-:Y:S01]  /*b430*/  R2UR UR7, R21 ;  /* 0x00000000150772ca */ /* 0x000fe200000e0000 */
[----:B------:R-:W-:Y:S01]  /*b440*/  IMAD.MOV.U32 R21, RZ, RZ, 0x40000040 ;  /* 0x40000040ff157424 */ /* 0x000fe200078e00ff */
[----:B------:R-:W-:Y:S01]  /*b450*/  R2UR UR4, R14 ;  /* 0x000000000e0472ca */ /* 0x000fe200000e0000 */
[----:B------:R-:W-:Y:S01]  /*b460*/  IMAD.MOV.U32 R14, RZ, RZ, 0x28 ;  /* 0x00000028ff0e7424 */ /* 0x000fe200078e00ff */
[----:B------:R-:W-:Y:S02]  /*b470*/  R2UR UR5, R15 ;  /* 0x000000000f0572ca */ /* 0x000fe400000e0000 */
[----:B------:R-:W-:Y:S02]  /*b480*/  SEL R20, R20, 0x980, P2 ;  /* 0x0000098014147807 */ /* 0x000fe40001000000 */
[----:B------:R-:W-:-:S02]  /*b490*/  SEL R14, R14, 0x26, P2 ;  /* 0x000000260e0e7807 */ /* 0x000fc40001000000 */
[----:B------:R-:W-:Y:S02]  /*b4a0*/  LOP3.LUT R20, R20, 0xa00, RZ, 0xc0, !PT ;  /* 0x00000a0014147812 */ /* 0x000fe400078ec0ff */
[----:B------:R-:W-:-:S04]  /*b4b0*/  LOP3.LUT R15, R14, 0x6, RZ, 0xc0, !PT ;  /* 0x000000060e0f7812 */ /* 0x000fc800078ec0ff */
[CC--:B------:R-:W-:Y:S02]  /*b4c0*/  IADD3 R60, R15.reuse, R20.reuse, R2 ;  /* 0x000000140f3c7210 */ /* 0x0c0fe40007ffe002 */
[----:B------:R-:W-:Y:S01]  /*b4d0*/  IADD3 R14, R15, R20, R8 ;  /* 0x000000140f0e7210 */ /* 0x000fe20007ffe008 */
[----:B------:R-:W-:Y:S02]  /*b4e0*/  IMAD.MOV.U32 R15, RZ, RZ, 0x40000040 ;  /* 0x40000040ff0f7424 */ /* 0x000fe400078e00ff */
[----:B------:R-:W-:-:S04]  /*b4f0*/  VIADD R20, R8, 0xa00 ;  /* 0x00000a0008147836 */ /* 0x000fc80000000000 */
[----:B------:R-:W-:Y:S01]  /*b500*/  IMAD.IADD R62, R9, 0x1, R20 ;  /* 0x00000001093e7824 */ /* 0x000fe200078e0214 */
[----:B------:R-:W-:Y:S02]  /*b510*/  WARPGROUP.DEPBAR.LE gsb0, 0x0 ;  /* 0x00008000000079c5 */ /* 0x000fe40000010000 */
[----:B------:R-:W-:-:S06]  /*b520*/  WARPGROUP.ARRIVE ;  /* 0x00000000000079c5 */ /* 0x000fcc0000000000 */
[----:B------:R-:W-:Y:S01]  /*b530*/  HGMMA.64x64x16.F32.BF16 R24, gdesc[UR4], R24, gsb0 ;  /* 0x00e00000041879f0 */ /* 0x000fe20008001818 */
[----:B------:R-:W-:Y:S02]  /*b540*/  R2UR UR4, R60 ;  /* 0x000000003c0472ca */ /* 0x000fe400000e0000 */
[----:B------:R-:W-:Y:S01]  /*b550*/  R2UR UR5, R61 ;  /* 0x000000003d0572ca */ /* 0x000fe200000e0000 */
[----:B------:R-:W-:Y:S01]  /*b560*/  IMAD.MOV.U32 R61, RZ, RZ, 0x40000040 ;  /* 0x40000040ff3d7424 */ /* 0x000fe200078e00ff */
[----:B------:R-:W-:Y:S01]  /*b570*/  R2UR UR6, R14 ;  /* 0x000000000e0672ca */ /* 0x000fe200000e0000 */
[----:B------:R-:W-:Y:S01]  /*b580*/  VIADD R14, R2, 0xa00 ;  /* 0x00000a00020e7836 */ /* 0x000fe20000000000 */
[----:B------:R-:W-:Y:S01]  /*b590*/  R2UR UR7, R15 ;  /* 0x000000000f0772ca */ /* 0x000fe200000e0000 */
[----:B------:R-:W-:Y:S02]  /*b5a0*/  IMAD.MOV.U32 R15, RZ, RZ, 0x40000040 ;  /* 0x40000040ff0f7424 */ /* 0x000fe400078e00ff */
[----:B------:R-:W-:Y:S01]  /*b5b0*/  IMAD.IADD R60, R9, 0x1, R14 ;  /* 0x00000001093c7824 */ /* 0x000fe200078e020e */
[----:B------:R-:W-:-:S02]  /*b5c0*/  WARPGROUP.DEPBAR.LE gsb0, 0x0 ;  /* 0x00008000000079c5 */ /* 0x000fc40000010000 */
[----:B------:R-:W-:-:S07]  /*b5d0*/  WARPGROUP.ARRIVE ;  /* 0x00000000000079c5 */ /* 0x000fce0000000000 */
        /* <DEDUP_REMOVED lines=88> */
[----:B------:R-:W-:Y:S01]  /*bb60*/  VIADD R20, R8, 0xe00 ;  /* 0x00000e0008147836 */ /* 0x000fe20000000000 */
        /* <DEDUP_REMOVED lines=25> */
[----:B------:R-:W-:Y:S01]  /*bd00*/  IMAD.IADD R20, R59, 0x1, R20 ;  /* 0x000000013b147824 */ /* 0x000fe200078e0214 */
[----:B------:R-:W-:-:S02]  /*bd10*/  WARPGROUP.DEPBAR.LE gsb0, 0x0 ;  /* 0x00008000000079c5 */ /* 0x000fc40000010000 */
[----:B------:R-:W-:-:S07]  /*bd20*/  WARPGROUP.ARRIVE ;  /* 0x00000000000079c5 */ /* 0x000fce0000000000 */
[----:B------:R-:W-:Y:S01]  /*bd30*/  HGMMA.64x64x16.F32.BF16 R24, gdesc[UR4], R24, gsb0 ;  /* 0x00e00000041879f0 */ /* 0x000fe20008001818 */
[----:B------:R-:W-:Y:S02]  /*bd40*/  R2UR UR6, R60 ;  /* 0x000000003c0672ca */ /* 0x000fe400000e0000 */
[----:B------:R-:W-:Y:S02]  /*bd50*/  R2UR UR7, R61 ;  /* 0x000000003d0772ca */ /* 0x000fe400000e0000 */
[----:B------:R-:W-:Y:S01]  /*bd60*/  R2UR UR4, R14 ;  /* 0x000000000e0472ca */ /* 0x000fe200000e0000 */
[----:B------:R-:W-:Y:S01]  /*bd70*/  IMAD.IADD R14, R59, 0x1, R56 ;  /* 0x000000013b0e7824 */ /* 0x000fe200078e0238 */
[----:B------:R-:W-:Y:S01]  /*bd80*/  R2UR UR5, R15 ;  /* 0x000000000f0572ca */ /* 0x000fe200000e0000 */
[----:B------:R-:W-:Y:S01]  /*bd90*/  IMAD.MOV.U32 R15, RZ, RZ, 0x40000040 ;  /* 0x40000040ff0f7424 */ /* 0x000fe200078e00ff */
[----:B------:R-:W-:-:S04]  /*bda0*/  LEA R56, R168, 0xffffffc0, 0x6 ;  /* 0xffffffc0a8387811 */ /* 0x000fc800078e30ff */
[----:B------:R-:W-:Y:S01]  /*bdb0*/  IADD3 R57, -R185, R184, -R56 ;  /* 0x000000b8b9397210 */ /* 0x000fe20007ffe938 */
[----:B------:R-:W-:Y:S02]  /*bdc0*/  WARPGROUP.DEPBAR.LE gsb0, 0x0 ;  /* 0x00008000000079c5 */ /* 0x000fe40000010000 */
[----:B------:R-:W-:-:S06]  /*bdd0*/  WARPGROUP.ARRIVE ;  /* 0x00000000000079c5 */ /* 0x000fcc0000000000 */
[----:B------:R-:W-:Y:S01]  /*bde0*/  HGMMA.64x64x16.F32.BF16 R24, gdesc[UR4], R24, gsb0 ;  /* 0x00e00000041879f0 */ /* 0x000fe20008001818 */
[----:B------:R-:W-:Y:S02]  /*bdf0*/  R2UR UR6, R20 ;  /* 0x00000000140672ca */ /* 0x000fe400000e0000 */
[----:B------:R-:W-:Y:S01]  /*be00*/  R2UR UR7, R21 ;  /* 0x00000000150772ca */ /* 0x000fe200000e0000 */
[----:B------:R-:W-:Y:S01]  /*be10*/  IMAD.MOV.U32 R21, RZ, RZ, 0x40000040 ;  /* 0x40000040ff157424 */ /* 0x000fe200078e00ff */
[----:B------:R-:W-:Y:S01]  /*be20*/  R2UR UR4, R14 ;  /* 0x000000000e0472ca */ /* 0x000fe200000e0000 */
[----:B------:R-:W-:Y:S01]  /*be30*/  IMAD.MOV.U32 R14, RZ, RZ, 0x1000 ;  /* 0x00001000ff0e7424 */ /* 0x000fe200078e00ff */
[----:B------:R-:W-:Y:S02]  /*be40*/  R2UR UR5, R15 ;  /* 0x000000000f0572ca */ /* 0x000fe400000e0000 */
[----:B------:R-:W0:Y:S02]  /*be50*/  LDC R15, c[0x0][0x448] ;  /* 0x00011200ff0f7b82 */ /* 0x000e240000000800 */
[----:B------:R-:W-:-:S04]  /*be60*/  SEL R14, R14, 0xf80, P2 ;  /* 0x00000f800e0e7807 */ /* 0x000fc80001000000 */
[----:B------:R-:W-:-:S04]  /*be70*/  LOP3.LUT R14, R14, 0x1e00, RZ, 0xc0, !PT ;  /* 0x00001e000e0e7812 */ /* 0x000fc800078ec0ff */
[CC--:B------:R-:W-:Y:S02]  /*be80*/  IADD3 R20, R9.reuse, R14.reuse, R2 ;  /* 0x0000000e09147210 */ /* 0x0c0fe40007ffe002 */
[----:B------:R-:W-:Y:S01]  /*be90*/  IADD3 R8, R9, R14, R8 ;  /* 0x0000000e09087210 */ /* 0x000fe20007ffe008 */
[----:B------:R-:W-:Y:S01]  /*bea0*/  IMAD.MOV.U32 R9, RZ, RZ, 0x40000040 ;  /* 0x40000040ff097424 */ /* 0x000fe200078e00ff */
[----:B0-----:R-:W-:-:S13]  /*beb0*/  ISETP.NE.AND P2, PT, R15, 0x1, PT ;  /* 0x000000010f00780c */ /* 0x001fda0003f45270 */
[----:B------:R-:W0:Y:S01]  /*bec0*/  @P2 LDC R15, c[0x0][0x450] ;  /* 0x00011400ff0f2b82 */ /* 0x000e220000000800 */
[----:B------:R-:W-:Y:S02]  /*bed0*/  WARPGROUP.DEPBAR.LE gsb0, 0x0 ;  /* 0x00008000000079c5 */ /* 0x000fe40000010000 */
[----:B------:R-:W-:-:S06]  /*bee0*/  WARPGROUP.ARRIVE ;  /* 0x00000000000079c5 */ /* 0x000fcc0000000000 */
[----:B------:R-:W-:Y:S01]  /*bef0*/  HGMMA.64x64x16.F32.BF16 R24, gdesc[UR4], R24, gsb0 ;  /* 0x00e00000041879f0 */ /* 0x000fe20008001818 */
[----:B------:R-:W-:Y:S02]  /*bf00*/  R2UR UR4, R20 ;  /* 0x00000000140472ca */ /* 0x000fe400000e0000 */
[----:B------:R-:W-:Y:S02]  /*bf10*/  R2UR UR5, R21 ;  /* 0x00000000150572ca */ /* 0x000fe400000e0000 */
[----:B------:R-:W-:Y:S01]  /*bf20*/  R2UR UR6, R8 ;  /* 0x00000000080672ca */ /* 0x000fe200000e0000 */
[----:B------:R-:W-:Y:S01]  /*bf30*/  IMAD.IADD R8, R214, 0x1, R195 ;  /* 0x00000001d6087824 */ /* 0x000fe200078e02c3 */
[----:B------:R-:W-:Y:S02]  /*bf40*/  R2UR UR7, R9 ;  /* 0x00000000090772ca */ /* 0x000fe400000e0000 */
[----:B------:R-:W1:Y:S02]  /*bf50*/  @P2 LDC R9, c[0x0][0x44c] ;  /* 0x00011300ff092b82 */ /* 0x000e640000000800 */
[----:B-1----:R-:W-:-:S04]  /*bf60*/  @P2 IMAD.HI.U32 R14, R8, R9, RZ ;  /* 0x00000009080e2227 */ /* 0x002fc800078e00ff */
[----:B------:R-:W-:Y:S01]  /*bf70*/  IMAD.MOV.U32 R9, RZ, RZ, R8 ;  /* 0x000000ffff097224 */ /* 0x000fe200078e0008 */
[----:B0-----:R-:W-:Y:S01]  /*bf80*/  @P2 SHF.R.U32.HI R9, RZ, R15, R14 ;  /* 0x0000000fff092219 */ /* 0x001fe2000001160e */
[----:B------:R-:W-:Y:S02]  /*bf90*/  @!P1 VIADD R8, R0, 0x38840 ;  /* 0x0003884000089836 */ /* 0x000fe40000000000 */
[----:B------:R-:W-:Y:S02]  /*bfa0*/  IMAD.MOV.U32 R15, RZ, RZ, -0x40 ;  /* 0xffffffc0ff0f7424 */ /* 0x000fe400078e00ff */
[----:B------:R-:W0:Y:S01]  /*bfb0*/  SHFL.IDX PT, R20, R9, RZ, 0x1c1f ;  /* 0x001c1fff09147589 */ /* 0x000e2200000e0000 */
[----:B------:R-:W-:Y:S01]  /*bfc0*/  @!P1 PRMT R8, RZ, 0x654, R8 ;  /* 0x00000654ff089816 */ /* 0x000fe20000000008 */
[----:B------:R-:W-:-:S04]  /*bfd0*/  IMAD R14, R168, R15, 0x41 ;  /* 0x00000041a80e7424 */ /* 0x000fc800078e020f */
[----:B------:R-:W-:Y:S01]  /*bfe0*/  VIADD R60, R14, 0xffffffff ;  /* 0xffffffff0e3c7836 */ /* 0x000fe20000000000 */
[----:B------:R-:W-:Y:S02]  /*bff0*/  WARPGROUP.DEPBAR.LE gsb0, 0x0 ;  /* 0x00008000000079c5 */ /* 0x000fe40000010000 */
[----:B------:R-:W-:-:S06]  /*c000*/  WARPGROUP.ARRIVE ;  /* 0x00000000000079c5 */ /* 0x000fcc0000000000 */
[----:B------:R-:W-:Y:S01]  /*c010*/  HGMMA.64x64x16.F32.BF16 R24, gdesc[UR4], R24, gsb0 ;  /* 0x00e00000041879f0 */ /* 0x000fe20008001818 */
[----:B------:R-:W-:Y:S01]  /*c020*/  ULDC.64 UR4, c[0x0][0xad8] ;  /* 0x0002b60000047ab9 */ /* 0x000fe20000000a00 */
[----:B------:R-:W-:Y:S01]  /*c030*/  ULDC UR6, c[0x0][0xad4] ;  /* 0x0002b50000067ab9 */ /* 0x000fe20000000800 */
[----:B------:R-:W-:Y:S01]  /*c040*/  UISETP.GE.AND UP0, UPT, UR5, 0x1, UPT ;  /* 0x000000010500788c */ /* 0x000fe2000bf06270 */
[----:B------:R-:W-:-:S03]  /*c050*/  IMAD.U32 R21, RZ, RZ, UR6 ;  /* 0x00000006ff157e24 */ /* 0x000fc6000f8e00ff */
[----:B------:R-:W-:Y:S02]  /*c060*/  UP2UR UR48, UPR, URZ, 0x1 ;  /* 0x000000013f307883 */ /* 0x000fe40008000000 */
[----:B------:R-:W-:Y:S02]  /*c070*/  PLOP3.LUT P3, PT, PT, PT, UP0, 0x40, 0x0 ;  /* 0x000000000000781c */ /* 0x000fe40003f6e808 */
[----:B------:R-:W-:Y:S01]  /*c080*/  LOP3.LUT R15, RZ, R21, RZ, 0x33, !PT ;  /* 0x00000015ff0f7212 */ /* 0x000fe200078e33ff */
[----:B------:R-:W-:Y:S02]  /*c090*/  WARPGROUP.DEPBAR.LE gsb0, 0x0 ;  /* 0x00008000000079c5 */ /* 0x000fe40000010000 */
[----:B------:R1:W-:Y:S02]  /*c0a0*/  @!P1 SYNCS.ARRIVE.TRANS64.RED.A1T0 RZ, [R8+URZ], RZ ;  /* 0x000000ff08ff99a7 */ /* 0x0003e4000810043f */
[----:B-1----:R-:W-:-:S05]  /*c0b0*/  IADD3 R8, -R185, R14, R184 ;  /* 0x0000000eb9087210 */ /* 0x002fca0007ffe1b8 */
[----:B------:R-:W-:-:S04]  /*c0c0*/  IMAD.IADD R8, R8, 0x1, -R23 ;  /* 0x0000000108087824 */ /* 0x000fc800078e0a17 */
[C---:B------:R-:W-:Y:S02]  /*c0d0*/  VIADD R58, R8.reuse, UR4 ;  /* 0x00000004083a7c36 */ /* 0x040fe40008000000 */
[----:B------:R-:W-:-:S03]  /*c0e0*/  IMAD.IADD R59, R8, 0x1, R15 ;  /* 0x00000001083b7824 */ /* 0x000fc600078e020f */
        /* <DEDUP_REMOVED lines=15> */
.L_x_6798:
[----:B------:R-:W-:-:S06]  /*c1e0*/  UISETP.NE.AND UP0, UPT, UR5, 0x1, UPT ;  /* 0x000000010500788c */ /* 0x000fcc000bf05270 */
[----:B------:R-:W-:-:S05]  /*c1f0*/  PLOP3.LUT P3, PT, PT, PT, UP0, 0x80, 0x0 ;  /* 0x000000000000781c */ /* 0x000fca0003f6f008 */
[----:B------:R-:W-:-:S08]  /*c200*/  @UP0 ULDC.64 UR6, c[0x0][0xae0] ;  /* 0x0002b80000060ab9 */ /* 0x000fd00000000a00 */
[----:B------:R-:W-:-:S05]  /*c210*/  @P3 IMAD.HI.U32 R20, R15, UR6, RZ ;  /* 0x000000060f143c27 */ /* 0x000fca000f8e00ff */
[----:B------:R-:W-:-:S07]  /*c220*/  @P3 SHF.R.U32.HI R15, RZ, UR7, R20 ;  /* 0x00000007ff0f3c19 */ /* 0x000fce0008011614 */
.L_x_6799:
[----:B------:R-:W-:Y:S05]  /*c230*/  BSYNC B0 ;  /* 0x0000000000007941 */ /* 0x000fea0003800000 */
.L_x_6797:
[----:B------:R-:W-:-:S04]  /*c240*/  IMAD R20, R15, UR5, -R56 ;  /* 0x000000050f147c24 */ /* 0x000fc8000f8e0a38 */
[----:B------:R-:W-:-:S05]  /*c250*/  IMAD.IADD R15, R20, 0x1, -R185 ;  /* 0x00000001140f7824 */ /* 0x000fca00078e0ab9 */
[----:B------:R-:W-:Y:S02]  /*c260*/  VIMNMX R14, R14, R15, !PT ;  /* 0x0000000f0e0e7248 */ /* 0x000fe40007fe0100 */
[----:B------:R-:W-:-:S07]  /*c270*/  VIADDMNMX R8, R15, UR5, R8, PT ;  /* 0x000000050f087c46 */ /* 0x000fce000b800108 */
.L_x_6796:
[C---:B------:R-:W-:Y:S01]  /*c280*/  ISETP.GE.AND P3, PT, R60.reuse, 0x2, PT ;  /* 0x000000023c00780c */ /* 0x040fe20003f66270 */
[----:B------:R-:W-:Y:S01]  /*c290*/  UISETP.NE.AND UP0, UPT, UR48, URZ, UPT ;  /* 0x0000003f3000728c */ /* 0x000fe2000bf05270 */
[----:B------:R-:W-:Y:S02]  /*c2a0*/  ISETP.GE.AND P4, PT, R60, 0x9, PT ;  /* 0x000000093c00780c */ /* 0x000fe40003f86270 */
        /* <DEDUP_REMOVED lines=93> */
.L_x_6802:
[----:B------:R-:W-:-:S06]  /*c880*/  UISETP.NE.AND UP0, UPT, UR5, 0x1, UPT ;  /* 0x000000010500788c */ /* 0x000fcc000bf05270 */
[----:B------:R-:W-:-:S05]  /*c890*/  PLOP3.LUT P6, PT, PT, PT, UP0, 0x80, 0x0 ;  /* 0x000000000000781c */ /* 0x000fca0003fcf008 */
[----:B------:R-:W-:-:S08]  /*c8a0*/  @UP0 ULDC.64 UR6, c[0x0][0xae0] ;  /* 0x0002b80000060ab9 */ /* 0x000fd00000000a00 */
[----:B------:R-:W-:Y:S01]  /*c8b0*/  @P6 IMAD.HI.U32 R14, R9, UR6, RZ ;  /* 0x00000006090e6c27 */ /* 0x000fe2000f8e00ff */
[----:B------:R-:W-:-:S13]  /*c8c0*/  PLOP3.LUT P6, PT, PT, PT, UP0, 0x80, 0x0 ;  /* 0x000000000000781c */ /* 0x000fda0003fcf008 */
[----:B------:R-:W-:-:S07]  /*c8d0*/  @P6 SHF.R.U32.HI R9, RZ, UR7, R14 ;  /* 0x00000007ff096c19 */ /* 0x000fce000801160e */
.L_x_6803:
[----:B------:R-:W-:Y:S05]  /*c8e0*/  BSYNC B0 ;  /* 0x0000000000007941 */ /* 0x000fea0003800000 */
.L_x_6801:
[----:B------:R-:W-:-:S04]  /*c8f0*/  IMAD R14, R9, UR5, -R56 ;  /* 0x00000005090e7c24 */ /* 0x000fc8000f8e0a38 */
[----:B------:R-:W-:-:S05]  /*c900*/  IMAD.IADD R14, R14, 0x1, -R185 ;  /* 0x000000010e0e7824 */ /* 0x000fca00078e0ab9 */
[----:B------:R-:W-:Y:S02]  /*c910*/  VIMNMX R15, R15, R14, !PT ;  /* 0x0000000e0f0f7248 */ /* 0x000fe40007fe0100 */
[----:B------:R-:W-:-:S07]  /*c920*/  VIADDMNMX R8, R14, UR5, R8, PT ;  /* 0x000000050e087c46 */ /* 0x000fce000b800108 */
.L_x_6800:
[C---:B------:R-:W-:Y:S01]  /*c930*/  ISETP.GT.AND P3, PT, R15.reuse, 0x1, !P3 ;  /* 0x000000010f00780c */ /* 0x040fe20005f64270 */
[----:B------:R-:W-:Y:S01]  /*c940*/  ULDC UR6, c[0x0][0xa80] ;  /* 0x0002a00000067ab9 */ /* 0x000fe20000000800 */
[----:B------:R-:W-:Y:S01]  /*c950*/  ISETP.GT.AND P4, PT, R15, 0x8, !P4 ;  /* 0x000000080f00780c */ /* 0x000fe20006784270 */
[----:B------:R-:W-:Y:S01]  /*c960*/  IMAD.U32 R14, RZ, RZ, UR6 ;  /* 0x00000006ff0e7e24 */ /* 0x000fe2000f8e00ff */
[----:B------:R-:W-:Y:S01]  /*c970*/  BAR.SYNC.DEFER_BLOCKING 0xf, 0x100 ;  /* 0x03c4000000007b1d */ /* 0x000fe20000010000 */
[C---:B------:R-:W-:Y:S01]  /*c980*/  ISETP.LT.OR P3, PT, R8.reuse, 0x2, P3 ;  /* 0x000000020800780c */ /* 0x040fe20001f61670 */
[----:B------:R-:W-:Y:S01]  /*c990*/  UISETP.NE.AND UP0, UPT, UR48, URZ, UPT ;  /* 0x0000003f3000728c */ /* 0x000fe2000bf05270 */
[----:B------:R-:W-:Y:S01]  /*c9a0*/  ISETP.LT.OR P4, PT, R8, 0x9, P4 ;  /* 0x000000090800780c */ /* 0x000fe20002781670 */
[----:B------:R-:W-:Y:S01]  /*c9b0*/  @!P1 VIADD R0, R0, 0x38860 ;  /* 0x0003886000009836 */ /* 0x000fe20000000000 */
        /* <DEDUP_REMOVED lines=37> */
[----:B------:R-:W-:-:S02]  /*cc10*/  ISETP.NE.AND P6, PT, R20, RZ, PT ;  /* 0x000000ff1400720c */ /* 0x000fc40003fc5270 */
[C---:B------:R-:W-:Y:S02]  /*cc20*/  ISETP.GT.AND P3, PT, R15.reuse, 0x20, !P3 ;  /* 0x000000200f00780c */ /* 0x040fe40005f64270 */
[----:B------:R-:W-:Y:S02]  /*cc30*/  FMNMX.FTZ R9, R52, R9, !PT ;  /* 0x0000000934097209 */ /* 0x000fe40007810000 */
[----:B------:R-:W-:Y:S02]  /*cc40*/  ISETP.LT.OR P3, PT, R8, 0x21, P3 ;  /* 0x000000210800780c */ /* 0x000fe40001f61670 */
[----:B------:R-:W-:Y:S02]  /*cc50*/  ISETP.GT.AND P5, PT, R15, 0x38, !P5 ;  /* 0x000000380f00780c */ /* 0x000fe40006fa4270 */
[----:B------:R-:W-:Y:S02]  /*cc60*/  FSEL R41, R42, -INF , !P3 ;  /* 0xff8000002a297808 */ /* 0x000fe40005800000 */
[----:B------:R-:W-:-:S02]  /*cc70*/  ISETP.NE.AND P3, PT, R71, RZ, PT ;  /* 0x000000ff4700720c */ /* 0x000fc40003f65270 */
[----:B------:R-:W-:Y:S02]  /*cc80*/  ISETP.LT.OR P5, PT, R8, 0x39, P5 ;  /* 0x000000390800780c */ /* 0x000fe40002fa1670 */
[----:B------:R-:W-:Y:S02]  /*cc90*/  ISETP.GT.AND P3, PT, R15, 0x21, !P3 ;  /* 0x000000210f00780c */ /* 0x000fe40005f64270 */
[----:B------:R-:W-:Y:S02]  /*cca0*/  FSEL R53, R54, -INF , !P5 ;  /* 0xff80000036357808 */ /* 0x000fe40006800000 */
[----:B------:R-:W-:Y:S02]  /*ccb0*/  ISETP.LT.OR P3, PT, R8, 0x22, P3 ;  /* 0x000000220800780c */ /* 0x000fe40001f61670 */
[----:B------:R-:W-:Y:S02]  /*ccc0*/  @!P1 PRMT R0, RZ, 0x654, R0 ;  /* 0x00000654ff009816 */ /* 0x000fe40000000000 */
[----:B------:R-:W-:-:S02]  /*ccd0*/  FSEL R43, R43, -INF , !P3 ;  /* 0xff8000002b2b7808 */ /* 0x000fc40005800000 */
[----:B------:R-:W-:-:S04]  /*cce0*/  ISETP.NE.AND P3, PT, R73, RZ, PT ;  /* 0x000000ff4900720c */ /* 0x000fc80003f65270 */
        /* <DEDUP_REMOVED lines=9> */
[----:B------:R-:W-:Y:S02]  /*cd80*/  ISETP.NE.AND P6, PT, R24, RZ, PT ;  /* 0x000000ff1800720c */ /* 0x000fe40003fc5270 */
[----:B------:R-:W-:Y:S02]  /*cd90*/  FMNMX.FTZ R24, R60, R9, !PT ;  /* 0x000000093c187209 */ /* 0x000fe40007810000 */
[C---:B------:R-:W-:Y:S02]  /*cda0*/  ISETP.LT.OR P3, PT, R8.reuse, 0x1, P3 ;  /* 0x000000010800780c */ /* 0x040fe40001f61670 */
[----:B------:R-:W-:Y:S01]  /*cdb0*/  ISETP.LT.OR P4, PT, R8, 0x32, P4 ;  /* 0x000000320800780c */ /* 0x000fe20002781670 */
[----:B------:R-:W0:Y:S01]  /*cdc0*/  SHFL.BFLY PT, R9, R24, 0x2, 0x1f ;  /* 0x0c401f0018097f89 */ /* 0x000e2200000e0000 */
[----:B------:R-:W-:-:S02]  /*cdd0*/  FSEL R25, R26, -INF , !P3 ;  /* 0xff8000001a197808 */ /* 0x000fc40005800000 */
[----:B------:R-:W-:Y:S02]  /*cde0*/  ISETP.GT.AND P6, PT, R15, 0x39, !P6 ;  /* 0x000000390f00780c */ /* 0x000fe400077c4270 */
[----:B------:R-:W-:Y:S02]  /*cdf0*/  FSEL R51, R51, -INF , !P4 ;  /* 0xff80000033337808 */ /* 0x000fe40006000000 */
[----:B------:R-:W-:-:S04]  /*ce00*/  ISETP.LT.OR P6, PT, R8, 0x3a, P6 ;  /* 0x0000003a0800780c */ /* 0x000fc800037c1670 */
[----:B------:R-:W-:Y:S02]  /*ce10*/  FSEL R55, R55, -INF , !P6 ;  /* 0xff80000037377808 */ /* 0x000fe40007000000 */
[----:B0-----:R-:W-:-:S05]  /*ce20*/  FMNMX.FTZ R26, R24, R9, !PT ;  /* 0x00000009181a7209 */ /* 0x001fca0007810000 */
[----:B------:R-:W0:Y:S02]  /*ce30*/  SHFL.BFLY PT, R9, R26, 0x1, 0x1f ;  /* 0x0c201f001a097f89 */ /* 0x000e2400000e0000 */
[----:B0-----:R-:W-:-:S04]  /*ce40*/  FMNMX.FTZ R9, R26, R9, !PT ;  /* 0x000000091a097209 */ /* 0x001fc80007810000 */
[C---:B------:R-:W-:Y:S01]  /*ce50*/  FSETP.NEU.FTZ.AND P3, PT, R9.reuse, -INF , PT ;  /* 0xff8000000900780b */ /* 0x040fe20003f7d000 */
[----:B------:R-:W-:-:S05]  /*ce60*/  FMUL.FTZ R20, R9, R14 ;  /* 0x0000000e09147220 */ /* 0x000fca0000410000 */
[----:B------:R-:W-:Y:S02]  /*ce70*/  FSEL R59, R20, RZ, P3 ;  /* 0x000000ff143b7208 */ /* 0x000fe40001800000 */
[----:B------:R-:W-:Y:S02]  /*ce80*/  FMNMX.FTZ R20, R25, R27, !PT ;  /* 0x0000001b19147209 */ /* 0x000fe40007810000 */
[----:B------:R-:W-:Y:S01]  /*ce90*/  ISETP.NE.AND P3, PT, R75, RZ, PT ;  /* 0x000000ff4b00720c */ /* 0x000fe20003f65270 */
[--C-:B------:R-:W-:Y:S01]  /*cea0*/  FFMA.FTZ R24, R62, R14, -R59.reuse ;  /* 0x0000000e3e187223 */ /* 0x100fe2000001083b */
[----:B------:R-:W-:Y:S01]  /*ceb0*/  FMNMX.FTZ R20, R29, R20, !PT ;  /* 0x000000141d147209 */ /* 0x000fe20007810000 */
[-CC-:B------:R-:W-:Y:S01]  /*cec0*/  FFMA.FTZ R26, R66, R14.reuse, -R59.reuse ;  /* 0x0000000e421a7223 */ /* 0x180fe2000001083b */
[----:B------:R-:W-:Y:S01]  /*ced0*/  ISETP.GT.AND P3, PT, R15, 0x30, !P3 ;  /* 0x000000300f00780c */ /* 0x000fe20005f64270 */
[--C-:B------:R-:W-:Y:S01]  /*cee0*/  FFMA.FTZ R15, R28, R14, -R59.reuse ;  /* 0x0000000e1c0f7223 */ /* 0x100fe2000001083b */
[----:B------:R-:W-:Y:S01]  /*cef0*/  FMNMX.FTZ R20, R31, R20, !PT ;  /* 0x000000141f147209 */ /* 0x000fe20007810000 */
[----:B------:R0:W-:Y:S01]  /*cf00*/  MUFU.EX2 R61, R24 ;  /* 0x00000018003d7308 */ /* 0x0001e20000000800 */
[----:B------:R-:W-:Y:S01]  /*cf10*/  ISETP.LT.OR P3, PT, R8, 0x31, P3 ;  /* 0x000000310800780c */ /* 0x000fe20001f61670 */
[--C-:B------:R-:W-:Y:S01]  /*cf20*/  FFMA.FTZ R8, R64, R14, -R59.reuse ;  /* 0x0000000e40087223 */ /* 0x100fe2000001083b */
[----:B------:R-:W-:Y:S01]  /*cf30*/  FMNMX.FTZ R20, R33, R20, !PT ;  /* 0x0000001421147209 */ /* 0x000fe20007810000 */
[-CC-:B------:R-:W-:Y:S01]  /*cf40*/  FFMA.FTZ R28, R32, R14.reuse, -R59.reuse ;  /* 0x0000000e201c7223 */ /* 0x180fe2000001083b */
[----:B------:R-:W-:Y:S01]  /*cf50*/  FSEL R49, R50, -INF , !P3 ;  /* 0xff80000032317808 */ /* 0x000fe20005800000 */
[--C-:B------:R-:W-:Y:S01]  /*cf60*/  FFMA.FTZ R32, R70, R14, -R59.reuse ;  /* 0x0000000e46207223 */ /* 0x100fe2000001083b */
[----:B------:R-:W-:Y:S01]  /*cf70*/  FMNMX.FTZ R20, R35, R20, !PT ;  /* 0x0000001423147209 */ /* 0x000fe20007810000 */
[----:B------:R1:W-:Y:S01]  /*cf80*/  MUFU.EX2 R164, R15 ;  /* 0x0000000f00a47308 */ /* 0x0003e20000000800 */
[-CC-:B0-----:R-:W-:Y:S01]  /*cf90*/  FFMA.FTZ R24, R68, R14.reuse, -R59.reuse ;  /* 0x0000000e44187223 */ /* 0x181fe2000001083b */
        /* <DEDUP_REMOVED lines=22> */
[----:B------:R0:W-:Y:S04]  /*d100*/  MUFU.EX2 R65, R24 ;  /* 0x0000001800417308 */ /* 0x0001e80000000800 */
[----:B-1----:R-:W1:Y:S04]  /*d110*/  SHFL.BFLY PT, R15, R20, 0x2, 0x1f ;  /* 0x0c401f00140f7f89 */ /* 0x002e6800000e0000 */
[----:B------:R-:W2:Y:S01]  /*d120*/  MUFU.EX2 R30, R30 ;  /* 0x0000001e001e7308 */ /* 0x000ea20000000800 */
[----:B0-----:R-:W-:-:S04]  /*d130*/  IMAD R24, R19, 0x1000, R193 ;  /* 0x0000100013187824 */ /* 0x001fc800078e02c1 */
[C---:B------:R-:W-:Y:S01]  /*d140*/  VIADD R26, R24.reuse, 0x80 ;  /* 0x00000080181a7836 */ /* 0x040fe20000000000 */
[C---:B------:R-:W-:Y:S01]  /*d150*/  R2UR UR6, R24.reuse ;  /* 0x00000000180672ca */ /* 0x040fe200000e0000 */
[C---:B------:R-:W-:Y:S01]  /*d160*/  VIADD R28, R24.reuse, 0x100 ;  /* 0x00000100181c7836 */ /* 0x040fe20000000000 */
[----:B------:R-:W-:Y:S01]  /*d170*/  MUFU.EX2 R34, R34 ;  /* 0x0000002200227308 */ /* 0x000fe20000000800 */
[----:B------:R-:W-:Y:S01]  /*d180*/  VIADD R24, R24, 0x180 ;  /* 0x0000018018187836 */ /* 0x000fe20000000000 */
[----:B------:R-:W-:Y:S02]  /*d190*/  R2UR UR10, R26 ;  /* 0x000000001a0a72ca */ /* 0x000fe400000e0000 */
[----:B------:R-:W-:Y:S02]  /*d1a0*/  R2UR UR14, R28 ;  /* 0x000000001c0e72ca */ /* 0x000fe400000e0000 */
[----:B------:R-:W-:Y:S02]  /*d1b0*/  R2UR UR18, R24 ;  /* 0x00000000181272ca */ /* 0x000fe400000e0000 */
[----:B------:R-:W-:Y:S01]  /*d1c0*/  MUFU.EX2 R170, R170 ;  /* 0x000000aa00aa7308 */ /* 0x000fe20000000800 */
[----:B--2---:R-:W-:-:S02]  /*d1d0*/  F2FP.BF16.F32.PACK_AB R162, R67, R30 ;  /* 0x0000001e43a2723e */ /* 0x004fc400000010ff */
[----:B-1----:R-:W-:Y:S01]  /*d1e0*/  FMNMX.FTZ R8, R20, R15, !PT ;  /* 0x0000000f14087209 */ /* 0x002fe20007810000 */
[----:B------:R-:W-:-:S04]  /*d1f0*/  FFMA.FTZ R15, R72, R14, -R59 ;  /* 0x0000000e480f7223 */ /* 0x000fc8000001083b */
[----:B------:R-:W0:Y:S01]  /*d200*/  MUFU.EX2 R171, R171 ;  /* 0x000000ab00ab7308 */ /* 0x000e220000000800 */
[----:B------:R-:W1:Y:S07]  /*d210*/  SHFL.BFLY PT, R57, R8, 0x1, 0x1f ;  /* 0x0c201f0008397f89 */ /* 0x000e6e00000e0000 */
[----:B------:R-:W2:Y:S08]  /*d220*/  MUFU.EX2 R15, R15 ;  /* 0x0000000f000f7308 */ /* 0x000eb00000000800 */
[----:B------:R-:W-:Y:S01]  /*d230*/  MUFU.EX2 R172, R172 ;  /* 0x000000ac00ac7308 */ /* 0x000fe20000000800 */
[----:B0-----:R-:W-:-:S07]  /*d240*/  F2FP.BF16.F32.PACK_AB R158, R171, R170 ;  /* 0x000000aaab9e723e */ /* 0x001fce00000010ff */
[----:B------:R-:W0:Y:S01]  /*d250*/  MUFU.EX2 R173, R173 ;  /* 0x000000ad00ad7308 */ /* 0x000e220000000800 */
[----:B-1----:R-:W-:Y:S02]  /*d260*/  FMNMX.FTZ R20, R8, R57, !PT ;  /* 0x0000003908147209 */ /* 0x002fe40007810000 */
[----:B--2---:R-:W-:Y:S02]  /*d270*/  F2FP.BF16.F32.PACK_AB R156, R15, R34 ;  /* 0x000000220f9c723e */ /* 0x004fe400000010ff */
[C---:B------:R-:W-:Y:S01]  /*d280*/  FSETP.NEU.FTZ.AND P3, PT, R20.reuse, -INF , PT ;  /* 0xff8000001400780b */ /* 0x040fe20003f7d000 */
[----:B------:R-:W-:Y:S02]  /*d290*/  FMUL.FTZ R8, R20, R14 ;  /* 0x0000000e14087220 */ /* 0x000fe40000410000 */
[----:B------:R-:W-:Y:S03]  /*d2a0*/  MUFU.EX2 R174, R174 ;  /* 0x000000ae00ae7308 */ /* 0x000fe60000000800 */
[----:B------:R-:W-:-:S02]  /*d2b0*/  FSEL R8, R8, RZ, P3 ;  /* 0x000000ff08087208 */ /* 0x000fc40001800000 */
        /* <DEDUP_REMOVED lines=13> */
[----:B------:R2:W3:Y:S01]  /*d390*/  MUFU.EX2 R32, R27 ;  /* 0x0000001b00207308 */ /* 0x0004e20000000800 */
[-CC-:B------:R-:W-:Y:S01]  /*d3a0*/  FFMA.FTZ R180, R47, R14.reuse, -R8.reuse ;  /* 0x0000000e2fb47223 */ /* 0x180fe20000010808 */
[-CC-:B------:R-:W-:Y:S01]  /*d3b0*/  FFMA.FTZ R181, R49, R14.reuse, -R8.reuse ;  /* 0x0000000e31b57223 */ /* 0x180fe20000010808 */
[-CC-:B------:R-:W-:Y:S01]  /*d3c0*/  FFMA.FTZ R182, R51, R14.reuse, -R8.reuse ;  /* 0x0000000e33b67223 */ /* 0x180fe20000010808 */
[-CC-:B------:R-:W-:Y:S01]  /*d3d0*/  FFMA.FTZ R183, R53, R14.reuse, -R8.reuse ;  /* 0x0000000e35b77223 */ /* 0x180fe20000010808 */
[----:B------:R-:W-:Y:S01]  /*d3e0*/  FFMA.FTZ R8, R55, R14, -R8 ;  /* 0x0000000e37087223 */ /* 0x000fe20000010808 */
[----:B-1----:R-:W-:Y:S01]  /*d3f0*/  IMAD.MOV.U32 R25, RZ, RZ, 0x40000040 ;  /* 0x40000040ff197424 */ /* 0x002fe200078e00ff */
[----:B0-----:R-:W-:Y:S01]  /*d400*/  F2FP.BF16.F32.PACK_AB R152, R173, R172 ;  /* 0x000000acad98723e */ /* 0x001fe200000010ff */
[----:B------:R0:W1:Y:S01]  /*d410*/  MUFU.EX2 R167, R29 ;  /* 0x0000001d00a77308 */ /* 0x0000620000000800 */
[----:B--2---:R-:W-:-:S02]  /*d420*/  IMAD.MOV.U32 R27, RZ, RZ, 0x40000040 ;  /* 0x40000040ff1b7424 */ /* 0x004fc400078e00ff */
[C---:B------:R-:W-:Y:S02]  /*d430*/  R2UR UR7, R25.reuse ;  /* 0x00000000190772ca */ /* 0x040fe400000e0000 */
[----:B------:R-:W-:Y:S02]  /*d440*/  R2UR UR19, R25 ;  /* 0x00000000191372ca */ /* 0x000fe400000e0000 */
[----:B------:R-:W-:Y:S01]  /*d450*/  R2UR UR11, R27 ;  /* 0x000000001b0b72ca */ /* 0x000fe200000e0000 */
[----:B------:R-:W2:Y:S01]  /*d460*/  MUFU.EX2 R36, R31 ;  /* 0x0000001f00247308 */ /* 0x000ea20000000800 */
[----:B0-----:R-:W-:Y:S01]  /*d470*/  FADD.FTZ R29, R164, R61 ;  /* 0x0000003da41d7221 */ /* 0x001fe20000010000 */
[----:B---3--:R-:W-:Y:S01]  /*d480*/  FADD.FTZ R26, R165, R32 ;  /* 0x00000020a51a7221 */ /* 0x008fe20000010000 */
[----:B------:R-:W-:Y:S02]  /*d490*/  F2FP.BF16.F32.PACK_AB R164, R61, R164 ;  /* 0x000000a43da4723e */ /* 0x000fe400000010ff */
[----:B------:R-:W-:Y:S01]  /*d4a0*/  FADD.FTZ R40, R166, R29 ;  /* 0x0000001da6287221 */ /* 0x000fe20000010000 */
[C---:B------:R-:W-:Y:S01]  /*d4b0*/  F2FP.BF16.F32.PACK_AB R166, R63.reuse, R166 ;  /* 0x000000a63fa6723e */ /* 0x040fe200000010ff */
[----:B------:R-:W-:Y:S01]  /*d4c0*/  IMAD.MOV.U32 R29, RZ, RZ, 0x40000040 ;  /* 0x40000040ff1d7424 */ /* 0x000fe200078e00ff */
[----:B------:R-:W0:Y:S01]  /*d4d0*/  MUFU.EX2 R33, R33 ;  /* 0x0000002100217308 */ /* 0x000e220000000800 */
[----:B------:R-:W-:Y:S01]  /*d4e0*/  FADD.FTZ R27, R63, R40 ;  /* 0x000000283f1b7221 */ /* 0x000fe20000010000 */
[----:B-1----:R-:W-:Y:S01]  /*d4f0*/  FADD.FTZ R25, R167, R26 ;  /* 0x0000001aa7197221 */ /* 0x002fe20000010000 */
[----:B------:R-:W-:-:S02]  /*d500*/  F2FP.BF16.F32.PACK_AB R165, R32, R165 ;  /* 0x000000a520a5723e */ /* 0x000fc400000010ff */
[----:B------:R-:W-:Y:S01]  /*d510*/  FADD.FTZ R28, R160, R27 ;  /* 0x0000001ba01c7221 */ /* 0x000fe20000010000 */
[C---:B------:R-:W-:Y:S02]  /*d520*/  F2FP.BF16.F32.PACK_AB R160, R65.reuse, R160 ;  /* 0x000000a041a0723e */ /* 0x040fe400000010ff */
[----:B------:R-:W1:Y:S01]  /*d530*/  MUFU.EX2 R38, R35 ;  /* 0x0000002300267308 */ /* 0x000e620000000800 */
[----:B------:R-:W-:Y:S01]  /*d540*/  FADD.FTZ R27, R65, R28 ;  /* 0x0000001c411b7221 */ /* 0x000fe20000010000 */
[C---:B--2---:R-:W-:Y:S01]  /*d550*/  FADD.FTZ R24, R36.reuse, R25 ;  /* 0x0000001924187221 */ /* 0x044fe20000010000 */
[----:B------:R-:W-:Y:S02]  /*d560*/  F2FP.BF16.F32.PACK_AB R167, R36, R167 ;  /* 0x000000a724a7723e */ /* 0x000fe400000010ff */
[----:B------:R-:W-:Y:S01]  /*d570*/  FADD.FTZ R26, R30, R27 ;  /* 0x0000001b1e1a7221 */ /* 0x000fe20000010000 */
[----:B------:R-:W-:Y:S02]  /*d580*/  R2UR UR15, R29 ;  /* 0x000000001d0f72ca */ /* 0x000fe400000e0000 */
[----:B------:R-:W2:Y:S01]  /*d590*/  MUFU.EX2 R37, R37 ;  /* 0x0000002500257308 */ /* 0x000ea20000000800 */
[----:B0-----:R-:W-:Y:S01]  /*d5a0*/  FADD.FTZ R25, R33, R24 ;  /* 0x0000001821197221 */ /* 0x001fe20000010000 */
[----:B------:R-:W-:Y:S01]  /*d5b0*/  FADD.FTZ R27, R67, R26 ;  /* 0x0000001a431b7221 */ /* 0x000fe20000010000 */
[----:B------:R-:W-:Y:S03]  /*d5c0*/  STSM.16.M88.4 [R198+0x36400], R164 ;  /* 0x036400a4c6007844 */ /* 0x000fe60000000200 */
[----:B------:R-:W-:-:S02]  /*d5d0*/  FADD.FTZ R200, R34, R27 ;  /* 0x0000001b22c87221 */ /* 0x000fc40000010000 */
[----:B------:R-:W0:Y:S01]  /*d5e0*/  MUFU.EX2 R176, R176 ;  /* 0x000000b000b07308 */ /* 0x000e220000000800 */
[C---:B-1----:R-:W-:Y:S01]  /*d5f0*/  F2FP.BF16.F32.PACK_AB R161, R38.reuse, R33 ;  /* 0x0000002126a1723e */ /* 0x042fe200000010ff */
[----:B------:R-:W-:Y:S01]  /*d600*/  FADD.FTZ R24, R38, R25 ;  /* 0x0000001926187221 */ /* 0x000fe20000010000 */
[----:B------:R-:W-:-:S04]  /*d610*/  FADD.FTZ R15, R15, R200 ;  /* 0x000000c80f0f7221 */ /* 0x000fc80000010000 */
[----:B------:R-:W-:Y:S01]  /*d620*/  FADD.FTZ R170, R170, R15 ;  /* 0x0000000faaaa7221 */ /* 0x000fe20000010000 */
[----:B------:R-:W-:Y:S01]  /*d630*/  MUFU.EX2 R177, R177 ;  /* 0x000000b100b17308 */ /* 0x000fe20000000800 */
[----:B--2---:R-:W-:Y:S02]  /*d640*/  FADD.FTZ R201, R37, R24 ;  /* 0x0000001825c97221 */ /* 0x004fe40000010000 */
[----:B------:R-:W-:-:S04]  /*d650*/  FADD.FTZ R171, R171, R170 ;  /* 0x000000aaabab7221 */ /* 0x000fc80000010000 */
[----:B------:R-:W-:Y:S01]  /*d660*/  FADD.FTZ R172, R172, R171 ;  /* 0x000000abacac7221 */ /* 0x000fe20000010000 */
[----:B------:R-:W1:Y:S01]  /*d670*/  MUFU.EX2 R178, R178 ;  /* 0x000000b200b27308 */ /* 0x000e620000000800 */
[C---:B0-----:R-:W-:Y:S01]  /*d680*/  F2FP.BF16.F32.PACK_AB R163, R176.reuse, R37 ;  /* 0x00000025b0a3723e */ /* 0x041fe200000010ff */
[----:B------:R-:W-:Y:S01]  /*d690*/  FADD.FTZ R176, R176, R201 ;  /* 0x000000c9b0b07221 */ /* 0x000fe20000010000 */
[----:B------:R-:W-:-:S03]  /*d6a0*/  FADD.FTZ R173, R173, R172 ;  /* 0x000000acadad7221 */ /* 0x000fc60000010000 */
[----:B------:R-:W-:Y:S02]  /*d6b0*/  STSM.16.M88.4 [R211], R160 ;  /* 0x000000a0d3007844 */ /* 0x000fe40000000200 */
[----:B------:R-:W-:Y:S08]  /*d6c0*/  MUFU.EX2 R179, R179 ;  /* 0x000000b300b37308 */ /* 0x000ff00000000800 */
[----:B------:R-:W0:Y:S01]  /*d6d0*/  MUFU.EX2 R180, R180 ;  /* 0x000000b400b47308 */ /* 0x000e220000000800 */
[----:B-1----:R-:W-:Y:S01]  /*d6e0*/  F2FP.BF16.F32.PACK_AB R157, R178, R177 ;  /* 0x000000b1b29d723e */ /* 0x002fe200000010ff */
[----:B------:R-:W-:-:S04]  /*d6f0*/  FADD.FTZ R177, R177, R176 ;  /* 0x000000b0b1b17221 */ /* 0x000fc80000010000 */
[----:B------:R-:W-:Y:S02]  /*d700*/  FADD.FTZ R178, R178, R177 ;  /* 0x000000b1b2b27221 */ /* 0x000fe40000010000 */
[----:B------:R-:W1:Y:S08]  /*d710*/  MUFU.EX2 R175, R175 ;  /* 0x000000af00af7308 */ /* 0x000e700000000800 */
[----:B------:R-:W-:Y:S01]  /*d720*/  MUFU.EX2 R181, R181 ;  /* 0x000000b500b57308 */ /* 0x000fe20000000800 */
[----:B0-----:R-:W-:Y:S01]  /*d730*/  F2FP.BF16.F32.PACK_AB R159, R180, R179 ;  /* 0x000000b3b49f723e */ /* 0x001fe200000010ff */
[----:B------:R-:W-:-:S04]  /*d740*/  FADD.FTZ R179, R179, R178 ;  /* 0x000000b2b3b37221 */ /* 0x000fc80000010000 */
[----:B------:R-:W-:Y:S01]  /*d750*/  STSM.16.M88.4 [R199], R156 ;  /* 0x0000009cc7007844 */ /* 0x000fe20000000200 */
[----:B------:R-:W-:Y:S01]  /*d760*/  FADD.FTZ R180, R180, R179 ;  /* 0x000000b3b4b47221 */ /* 0x000fe20000010000 */
[----:B------:R-:W0:Y:S01]  /*d770*/  MUFU.EX2 R182, R182 ;  /* 0x000000b600b67308 */ /* 0x000e220000000800 */
[----:B-1----:R-:W-:-:S07]  /*d780*/  F2FP.BF16.F32.PACK_AB R154, R175, R174 ;  /* 0x000000aeaf9a723e */ /* 0x002fce00000010ff */
[----:B------:R-:W-:Y:S08]  /*d790*/  MUFU.EX2 R183, R183 ;  /* 0x000000b700b77308 */ /* 0x000ff00000000800 */
[----:B------:R-:W1:Y:S01]  /*d7a0*/  MUFU.EX2 R8, R8 ;  /* 0x0000000800087308 */ /* 0x000e620000000800 */
[----:B0-----:R-:W-:Y:S01]  /*d7b0*/  F2FP.BF16.F32.PACK_AB R153, R182, R181 ;  /* 0x000000b5b699723e */ /* 0x001fe200000010ff */
[----:B------:R-:W-:-:S04]  /*d7c0*/  FADD.FTZ R181, R181, R180 ;  /* 0x000000b4b5b57221 */ /* 0x000fc80000010000 */
[----:B------:R-:W-:Y:S01]  /*d7d0*/  FADD.FTZ R182, R182, R181 ;  /* 0x000000b5b6b67221 */ /* 0x000fe20000010000 */
[----:B-1----:R-:W-:-:S03]  /*d7e0*/  F2FP.BF16.F32.PACK_AB R155, R8, R183 ;  /* 0x000000b7089b723e */ /* 0x002fc600000010ff */
[----:B------:R-:W-:Y:S02]  /*d7f0*/  FADD.FTZ R183, R183, R182 ;  /* 0x000000b6b7b77221 */ /* 0x000fe40000010000 */
[----:B------:R0:W-:Y:S01]  /*d800*/  STSM.16.M88.4 [R210], R152 ;  /* 0x00000098d2007844 */ /* 0x0001e20000000200 */
[----:B------:R-:W-:Y:S01]  /*d810*/  WARPGROUP.ARRIVE ;  /* 0x00000000000079c5 */ /* 0x000fe20000000000 */
[----:B------:R-:W-:-:S05]  /*d820*/  FADD.FTZ R8, R8, R183 ;  /* 0x000000b708087221 */ /* 0x000fca0000010000 */
[----:B------:R-:W-:Y:S03]  /*d830*/  HGMMA.64x256x16.F32.BF16 R24, R164, gdesc[UR4].tnspB, RZ, !UPT, gsb0 ;  /* 0x43e00004a4187df0 */ /* 0x000fe6000c0018ff */
[----:B------:R-:W-:Y:S02]  /*d840*/  WARPGROUP.DEPBAR.LE gsb0, 0x0 ;  /* 0x00008000000079c5 */ /* 0x000fe40000010000 */
[----:B------:R-:W-:-:S15]  /*d850*/  WARPGROUP.ARRIVE ;  /* 0x00000000000079c5 */ /* 0x000fde0000000000 */
[----:B------:R-:W-:-:S08]  /*d860*/  NOP ;  /* 0x0000000000007918 */ /* 0x000fd00000000000 */
[----:B------:R-:W-:Y:S03]  /*d870*/  HGMMA.64x256x16.F32.BF16 R24, R160, gdesc[UR8].tnspB, R24, gsb0 ;  /* 0x43e00008a0187df0 */ /* 0x000fe60008001818 */
        /* <DEDUP_REMOVED lines=9> */
[----:B0-----:R-:W0:Y:S01]  /*d910*/  @P2 LDC R152, c[0x0][0x44c] ;  /* 0x00011300ff982b82 */ /* 0x001e220000000800 */
[----:B------:R1:W-:Y:S06]  /*d920*/  MEMBAR.ALL.CTA ;  /* 0x0000000000007992 */ /* 0x0003ec0000008000 */
[----:B-1----:R-:W1:Y:S01]  /*d930*/  FENCE.VIEW.ASYNC.S ;  /* 0x00000000000073c6 */ /* 0x002e620000000000 */
[----:B------:R-:W2:Y:S01]  /*d940*/  @P2 LDC R154, c[0x0][0x450] ;  /* 0x00011400ff9a2b82 */ /* 0x000ea20000000800 */
[----:B0-----:R-:W-:-:S04]  /*d950*/  @P2 IMAD.HI.U32 R15, R195, R152, RZ ;  /* 0x00000098c30f2227 */ /* 0x001fc800078e00ff */
[----:B------:R-:W-:Y:S01]  /*d960*/  IMAD.MOV.U32 R152, RZ, RZ, R195 ;  /* 0x000000ffff987224 */ /* 0x000fe200078e00c3 */
[----:B--2---:R-:W-:Y:S01]  /*d970*/  @P2 SHF.R.U32.HI R152, RZ, R154, R15 ;  /* 0x0000009aff982219 */ /* 0x004fe2000001160f */
[----:B------:R-:W-:-:S04]  /*d980*/  VIADD R15, R168, 0xfffffffe ;  /* 0xfffffffea80f7836 */ /* 0x000fc80000000000 */
[----:B------:R-:W-:-:S04]  /*d990*/  IMAD.IADD R169, R169, 0x1, R152 ;  /* 0x00000001a9a97824 */ /* 0x000fc800078e0298 */
[----:B------:R-:W-:Y:S01]  /*d9a0*/  VIADD R152, R169, UR4 ;  /* 0x00000004a9987c36 */ /* 0x000fe20008000000 */
[----:B-1----:R-:W-:Y:S01]  /*d9b0*/  NOP ;  /* 0x0000000000007918 */ /* 0x002fe20000000000 */
[----:B------:R-:W-:Y:S06]  /*d9c0*/  BAR.ARV 0xe, 0x100 ;  /* 0x0384000000007b1d */ /* 0x000fec0000002000 */
[----:B------:R0:W-:Y:S02]  /*d9d0*/  @!P1 SYNCS.ARRIVE.TRANS64.RED.A1T0 RZ, [R0+URZ], RZ ;  /* 0x000000ff00ff99a7 */ /* 0x0001e4000810043f */
[----:B0-----:R-:W-:-:S04]  /*d9e0*/  FADD.FTZ R0, R174, R173 ;  /* 0x000000adae007221 */ /* 0x001fc80000010000 */
[----:B------:R-:W-:Y:S01]  /*d9f0*/  FADD.FTZ R0, R175, R0 ;  /* 0x00000000af007221 */ /* 0x000fe20000010000 */
        /* <DEDUP_REMOVED lines=13> */
.L_x_6806:
[----:B------:R-:W-:-:S06]  /*dad0*/  UISETP.NE.AND UP0, UPT, UR5, 0x1, UPT ;  /* 0x000000010500788c */ /* 0x000fcc000bf05270 */
[----:B------:R-:W-:-:S05]  /*dae0*/  PLOP3.LUT P3, PT, PT, PT, UP0, 0x80, 0x0 ;  /* 0x000000000000781c */ /* 0x000fca0003f6f008 */
[----:B------:R-:W-:-:S08]  /*daf0*/  @UP0 ULDC.64 UR6, c[0x0][0xae0] ;  /* 0x0002b80000060ab9 */ /* 0x000fd00000000a00 */
[----:B------:R-:W-:-:S05]  /*db00*/  @P3 IMAD.HI.U32 R154, R153, UR6, RZ ;  /* 0x00000006999a3c27 */ /* 0x000fca000f8e00ff */
[----:B------:R-:W-:-:S07]  /*db10*/  @P3 SHF.R.U32.HI R153, RZ, UR7, R154 ;  /* 0x00000007ff993c19 */ /* 0x000fce000801169a */
.L_x_6807:
[----:B------:R-:W-:Y:S05]  /*db20*/  BSYNC B0 ;  /* 0x0000000000007941 */ /* 0x000fea0003800000 */
.L_x_6805:
[----:B------:R-:W-:-:S04]  /*db30*/  IMAD.U32 R154, RZ, RZ, UR5 ;  /* 0x00000005ff9a7e24 */ /* 0x000fc8000f8e00ff */
[----:B------:R-:W-:-:S05]  /*db40*/  IMAD R153, R153, R154, UR5 ;  /* 0x0000000599997e24 */ /* 0x000fca000f8e029a */
[----:B------:R-:W-:-:S07]  /*db50*/  VIMNMX R152, R152, R153, PT ;  /* 0x0000009998987248 */ /* 0x000fce0003fe0100 */
.L_x_6804:
        /* <DEDUP_REMOVED lines=8> */
[----:B------:R-:W-:Y:S01]  /*dbe0*/  SHF.R.S32.HI R208, RZ, 0x6, R153 ;  /* 0x00000006ffd07819 */ /* 0x000fe20000011499 */
[----:B------:R-:W-:Y:S01]  /*dbf0*/  ULDC UR40, c[0x0][0xa80] ;  /* 0x0002a00000287ab9 */ /* 0x000fe20000000800 */
[----:B------:R-:W-:Y:S01]  /*dc00*/  ULDC UR46, c[0x0][0xad8] ;  /* 0x0002b600002e7ab9 */ /* 0x000fe20000000800 */
[----:B------:R-:W-:Y:S01]  /*dc10*/  ULDC UR44, c[0x0][0xad8] ;  /* 0x0002b600002c7ab9 */ /* 0x000fe20000000800 */
[----:B------:R-:W-:Y:S01]  /*dc20*/  VIMNMX R208, R215, R208, !PT ;  /* 0x000000d0d7d07248 */ /* 0x000fe20007fe0100 */
[----:B------:R-:W-:Y:S03]  /*dc30*/  BSSY B1, `(.L_x_6808) ;  /* 0x00003d8000017945 */ /* 0x000fe60003800000 */
[----:B------:R-:W-:-:S13]  /*dc40*/  ISETP.GE.AND P3, PT, R15, R208, PT ;  /* 0x000000d00f00720c */ /* 0x000fda0003f66270 */
[----:B------:R-:W-:Y:S05]  /*dc50*/  @!P3 BRA `(.L_x_6809) ;  /* 0x0000003c0054b947 */ /* 0x000fea0003800000 */
[----:B------:R-:W-:Y:S01]  /*dc60*/  BSSY B0, `(.L_x_6810) ;  /* 0x00003d0000007945 */ /* 0x000fe20003800000 */
.L_x_6829:
[----:B------:R-:W-:-:S05]  /*dc70*/  VIADD R200, R19, 0x1 ;  /* 0x0000000113c87836 */ /* 0x000fca0000000000 */
[----:B------:R-:W-:-:S04]  /*dc80*/  ISETP.NE.AND P3, PT, R200, 0x2, PT ;  /* 0x00000002c800780c */ /* 0x000fc80003f65270 */
[----:B------:R-:W-:Y:S02]  /*dc90*/  SEL R21, RZ, 0x1, P3 ;  /* 0x00000001ff157807 */ /* 0x000fe40001800000 */
[----:B------:R-:W-:Y:S02]  /*dca0*/  SEL R200, R200, RZ, P3 ;  /* 0x000000ffc8c87207 */ /* 0x000fe40001800000 */
[----:B------:R-:W-:Y:S01]  /*dcb0*/  LOP3.LUT R22, R22, R21, RZ, 0x3c, !PT ;  /* 0x0000001516167212 */ /* 0x000fe200078e3cff */
[----:B--2---:R-:W-:Y:S06]  /*dcc0*/  @!P0 BRA `(.L_x_6811) ;  /* 0x0000000000048947 */ /* 0x004fec0003800000 */
[----:B------:R-:W-:Y:S01]  /*dcd0*/  BPT.TRAP 0x1 ;  /* 0x000000040000795c */ /* 0x000fe20000300000 */
.L_x_6811:
[----:B------:R-:W-:Y:S01]  /*dce0*/  IMAD R201, R200, 0x8, R18 ;  /* 0x00000008c8c97824 */ /* 0x000fe200078e0212 */
[----:B------:R-:W-:-:S04]  /*dcf0*/  SHF.L.U32 R14, R22, 0x1f, RZ ;  /* 0x0000001f160e7819 */ /* 0x000fc800000006ff */
[----:B------:R0:W1:Y:S01]  /*dd00*/  SYNCS.PHASECHK.TRANS64.TRYWAIT P3, [R201+URZ+0x38830], R14 ;  /* 0x0388300ec90075a7 */ /* 0x000062000806017f */
[----:B------:R-:W-:Y:S05]  /*dd10*/  @!P0 BRA `(.L_x_6812) ;  /* 0x0000000000048947 */ /* 0x000fea0003800000 */
[----:B------:R-:W-:Y:S01]  /*dd20*/  BPT.TRAP 0x1 ;  /* 0x000000040000795c */ /* 0x000fe20000300000 */
.L_x_6812:
[----:B------:R-:W-:Y:S01]  /*dd30*/  BSSY B2, `(.L_x_6813) ;  /* 0x0000006000027945 */ /* 0x000fe20003800000 */
[----:B------:R-:W-:Y:S02]  /*dd40*/  IMAD R156, R200, 0x200, R191 ;  /* 0x00000200c89c7824 */ /* 0x000fe400078e02bf */
[----:B------:R-:W-:Y:S01]  /*dd50*/  IMAD.MOV.U32 R157, RZ, RZ, 0x40000040 ;  /* 0x40000040ff9d7424 */ /* 0x000fe200078e00ff */
[----:B-1----:R-:W-:Y:S06]  /*dd60*/  @P3 BRA `(.L_x_6814) ;  /* 0x0000000000083947 */ /* 0x002fec0003800000 */
[----:B------:R-:W1:Y:S02]  /*dd70*/  SYNCS.PHASECHK.TRANS64.TRYWAIT P3, [R201+URZ+0x38830], R14 ;  /* 0x0388300ec90075a7 */ /* 0x000e64000806017f */
[----:B-1----:R-:W-:Y:S05]  /*dd80*/  @!P3 BRA `(.L_x_6815) ;  /* 0x000001940098b947 */ /* 0x002fea0003800000 */
.L_x_6814:
[----:B------:R-:W-:Y:S05]  /*dd90*/  BSYNC B2 ;  /* 0x0000000000027941 */ /* 0x000fea0003800000 */
.L_x_6813:
        /* <DEDUP_REMOVED lines=36> */
.L_x_6816:
[----:B------:R2:W3:Y:S01]  /*dfe0*/  SYNCS.PHASECHK.TRANS64.TRYWAIT P3, [R201+URZ+0x38850], R14 ;  /* 0x0388500ec90075a7 */ /* 0x0004e2000806017f */
[----:B------:R-:W-:Y:S05]  /*dff0*/  @!P0 BRA `(.L_x_6817) ;  /* 0x0000000000048947 */ /* 0x000fea0003800000 */
[----:B------:R-:W-:Y:S01]  /*e000*/  BPT.TRAP 0x1 ;  /* 0x000000040000795c */ /* 0x000fe20000300000 */
.L_x_6817:
[----:B------:R-:W-:Y:S04]  /*e010*/  BSSY B2, `(.L_x_6818) ;  /* 0x0000004000027945 */ /* 0x000fe80003800000 */
[----:B---3--:R-:W-:Y:S05]  /*e020*/  @P3 BRA `(.L_x_6819) ;  /* 0x0000000000083947 */ /* 0x008fea0003800000 */
[----:B------:R-:W3:Y:S02]  /*e030*/  SYNCS.PHASECHK.TRANS64.TRYWAIT P3, [R201+URZ+0x38850], R14 ;  /* 0x0388500ec90075a7 */ /* 0x000ee4000806017f */
[----:B---3--:R-:W-:Y:S05]  /*e040*/  @!P3 BRA `(.L_x_6820) ;  /* 0x0000019000fcb947 */ /* 0x008fea0003800000 */
.L_x_6819:
[----:B------:R-:W-:Y:S05]  /*e050*/  BSYNC B2 ;  /* 0x0000000000027941 */ /* 0x000fea0003800000 */
.L_x_6818:
[----:B------:R-:W-:Y:S01]  /*e060*/  IMAD R202, R200, 0x1000, R192 ;  /* 0x00001000c8ca7824 */ /* 0x000fe200078e02c0 */
[----:B------:R-:W-:Y:S01]  /*e070*/  R2UR UR4, R2 ;  /* 0x00000000020472ca */ /* 0x000fe200000e0000 */
[----:B------:R-:W-:Y:S01]  /*e080*/  IMAD.MOV.U32 R203, RZ, RZ, 0x40000040 ;  /* 0x40000040ffcb7424 */ /* 0x000fe200078e00ff */
[----:B------:R-:W-:Y:S01]  /*e090*/  R2UR UR5, R3 ;  /* 0x00000000030572ca */ /* 0x000fe200000e0000 */
[----:B------:R-:W-:Y:S01]  /*e0a0*/  WARPGROUP.ARRIVE ;  /* 0x00000000000079c5 */ /* 0x000fe20000000000 */
[----:B------:R-:W-:Y:S01]  /*e0b0*/  R2UR UR6, R202 ;  /* 0x00000000ca0672ca */ /* 0x000fe200000e0000 */
[----:B------:R-:W-:Y:S01]  /*e0c0*/  VIADD R204, R2, 0x2 ;  /* 0x0000000202cc7836 */ /* 0x000fe20000000000 */
[----:B------:R-:W-:Y:S01]  /*e0d0*/  R2UR UR7, R203 ;  /* 0x00000000cb0772ca */ /* 0x000fe200000e0000 */
[----:B------:R-:W-:Y:S02]  /*e0e0*/  IMAD.MOV.U32 R205, RZ, RZ, 0x40000040 ;  /* 0x40000040ffcd7424 */ /* 0x000fe400078e00ff */
[----:B------:R-:W4:Y:S01]  /*e0f0*/  S2R R21, SR_TID.X ;  /* 0x0000000000157919 */ /* 0x000f220000002100 */
[----:B------:R-:W-:Y:S01]  /*e100*/  VIADD R206, R202, 0x800 ;  /* 0x00000800cace7836 */ /* 0x000fe20000000000 */
[----:B------:R-:W-:Y:S01]  /*e110*/  UISETP.NE.AND UP0, UPT, UR48, URZ, UPT ;  /* 0x0000003f3000728c */ /* 0x000fe2000bf05270 */
[----:B------:R-:W-:-:S07]  /*e120*/  VIADD R207, R2, 0x800 ;  /* 0x0000080002cf7836 */ /* 0x000fce0000000000 */
        /* <DEDUP_REMOVED lines=9> */
[----:B----4-:R-:W-:-:S05]  /*e1c0*/  SHF.R.U32.HI R21, RZ, 0x7, R21 ;  /* 0x00000007ff157819 */ /* 0x010fca0000011615 */
[----:B0123--:R0:W1:Y:S02]  /*e1d0*/  SHFL.IDX PT, R14, R21, RZ, 0x1f ;  /* 0x00001fff150e7589 */ /* 0x00f06400000e0000 */
[----:B0-----:R-:W-:Y:S01]  /*e1e0*/  IMAD.MOV.U32 R21, RZ, RZ, 0x4 ;  /* 0x00000004ff157424 */ /* 0x001fe200078e00ff */
        /* <DEDUP_REMOVED lines=189> */
[----:B------:R-:W-:Y:S02]  /*edc0*/  IMAD.MOV.U32 R205, RZ, RZ, 0x40000040 ;  /* 0x40000040ffcd7424 */ /* 0x000fe400078e00ff */
[----:B------:R-:W-:Y:S01]  /*edd0*/  IMAD.MOV.U32 R206, RZ, RZ, 0x28 ;  /* 0x00000028ffce7424 */ /* 0x000fe200078e00ff */
        /* <DEDUP_REMOVED lines=17> */
[----:B------:R-:W-:Y:S02]  /*eef0*/  VIADD R207, R202, 0xa00 ;  /* 0x00000a00cacf7836 */ /* 0x000fe40000000000 */
[----:B------:R-:W-:Y:S01]  /*ef00*/  IMAD.IADD R204, R206, 0x1, R14 ;  /* 0x00000001cecc7824 */ /* 0x000fe200078e020e */
[----:B------:R-:W-:-:S02]  /*ef10*/  WARPGROUP.DEPBAR.LE gsb0, 0x0 ;  /* 0x00008000000079c5 */ /* 0x000fc40000010000 */
[----:B------:R-:W-:-:S07]  /*ef20*/  WARPGROUP.ARRIVE ;  /* 0x00000000000079c5 */ /* 0x000fce0000000000 */
        /* <DEDUP_REMOVED lines=108> */
[----:B------:R-:W-:Y:S02]  /*f5f0*/  IMAD.MOV.U32 R205, RZ, RZ, 0x40000040 ;  /* 0x40000040ffcd7424 */ /* 0x000fe400078e00ff */
[----:B------:R-:W-:Y:S01]  /*f600*/  IMAD.IADD R14, R214, 0x1, R195 ;  /* 0x00000001d60e7824 */ /* 0x000fe200078e02c3 */
[----:B------:R-:W-:Y:S01]  /*f610*/  R2UR UR4, R204 ;  /* 0x00000000cc0472ca */ /* 0x000fe200000e0000 */
[----:B------:R-:W-:Y:S01]  /*f620*/  IMAD.IADD R204, R207, 0x1, R203 ;  /* 0x00000001cfcc7824 */ /* 0x000fe200078e02cb */
[----:B------:R-:W-:Y:S01]  /*f630*/  R2UR UR5, R205 ;  /* 0x00000000cd0572ca */ /* 0x000fe200000e0000 */
[----:B------:R-:W-:Y:S01]  /*f640*/  IMAD.MOV.U32 R205, RZ, RZ, 0x40000040 ;  /* 0x40000040ffcd7424 */ /* 0x000fe200078e00ff */
[----:B------:R-:W-:-:S02]  /*f650*/  WARPGROUP.DEPBAR.LE gsb0, 0x0 ;  /* 0x00008000000079c5 */ /* 0x000fc40000010000 */
[----:B------:R-:W-:-:S09]  /*f660*/  WARPGROUP.ARRIVE ;  /* 0x00000000000079c5 */ /* 0x000fd20000000000 */
[----:B------:R-:W-:Y:S01]  /*f670*/  HGMMA.64x64x16.F32.BF16 R152, gdesc[UR4], R152, gsb0 ;  /* 0x00e00000049879f0 */ /* 0x000fe20008001898 */
[----:B------:R-:W-:Y:S01]  /*f680*/  R2UR UR4, R204 ;  /* 0x00000000cc0472ca */ /* 0x000fe200000e0000 */
[--C-:B------:R-:W-:Y:S01]  /*f690*/  IMAD.IADD R204, R203, 0x1, R206.reuse ;  /* 0x00000001cbcc7824 */ /* 0x100fe200078e02ce */
[----:B------:R-:W-:Y:S01]  /*f6a0*/  R2UR UR5, R205 ;  /* 0x00000000cd0572ca */ /* 0x000fe200000e0000 */
[----:B------:R-:W-:Y:S01]  /*f6b0*/  IMAD.MOV.U32 R205, RZ, RZ, 0x40000040 ;  /* 0x40000040ffcd7424 */ /* 0x000fe200078e00ff */
[----:B------:R-:W0:Y:S01]  /*f6c0*/  @P2 LDC R203, c[0x0][0x44c] ;  /* 0x00011300ffcb2b82 */ /* 0x000e220000000800 */
[----:B------:R-:W-:Y:S01]  /*f6d0*/  IMAD.IADD R206, R21, 0x1, R206 ;  /* 0x0000000115ce7824 */ /* 0x000fe200078e02ce */
[----:B------:R-:W-:Y:S01]  /*f6e0*/  R2UR UR6, R204 ;  /* 0x00000000cc0672ca */ /* 0x000fe200000e0000 */
[----:B------:R-:W-:Y:S01]  /*f6f0*/  IMAD.IADD R204, R207, 0x1, R21 ;  /* 0x00000001cfcc7824 */ /* 0x000fe200078e0215 */
[----:B------:R-:W-:Y:S01]  /*f700*/  R2UR UR7, R205 ;  /* 0x00000000cd0772ca */ /* 0x000fe200000e0000 */
[----:B------:R-:W-:-:S02]  /*f710*/  IMAD.MOV.U32 R205, RZ, RZ, 0x40000040 ;  /* 0x40000040ffcd7424 */ /* 0x000fc400078e00ff */
[----:B------:R-:W-:Y:S01]  /*f720*/  IMAD.MOV.U32 R207, RZ, RZ, 0x40000040 ;  /* 0x40000040ffcf7424 */ /* 0x000fe200078e00ff */
[----:B------:R-:W1:Y:S01]  /*f730*/  @P2 LDC R21, c[0x0][0x450] ;  /* 0x00011400ff152b82 */ /* 0x000e620000000800 */
[----:B0-----:R-:W-:-:S05]  /*f740*/  @P2 IMAD.HI.U32 R203, R14, R203, RZ ;  /* 0x000000cb0ecb2227 */ /* 0x001fca00078e00ff */
[----:B-1----:R-:W-:Y:S01]  /*f750*/  @P2 SHF.R.U32.HI R14, RZ, R21, R203 ;  /* 0x00000015ff0e2219 */ /* 0x002fe200000116cb */
[----:B------:R-:W-:Y:S02]  /*f760*/  IMAD.MOV.U32 R203, RZ, RZ, 0x40 ;  /* 0x00000040ffcb7424 */ /* 0x000fe400078e00ff */
[----:B------:R-:W-:Y:S02]  /*f770*/  IMAD.MOV.U32 R21, RZ, RZ, 0x1000 ;  /* 0x00001000ff157424 */ /* 0x000fe400078e00ff */
[----:B------:R-:W0:Y:S01]  /*f780*/  SHFL.IDX PT, R230, R14, RZ, 0x1c1f ;  /* 0x001c1fff0ee67589 */ /* 0x000e2200000e0000 */
[----:B------:R-:W-:Y:S02]  /*f790*/  SEL R203, R203, 0x3e, P3 ;  /* 0x0000003ecbcb7807 */ /* 0x000fe40001800000 */
[----:B------:R-:W-:Y:S02]  /*f7a0*/  SEL R21, R21, 0xf80, P3 ;  /* 0x00000f8015157807 */ /* 0x000fe40001800000 */
[----:B------:R-:W-:-:S02]  /*f7b0*/  LOP3.LUT R203, R203, 0x6, RZ, 0xc0, !PT ;  /* 0x00000006cbcb7812 */ /* 0x000fc400078ec0ff */
[----:B------:R-:W-:Y:S02]  /*f7c0*/  LOP3.LUT R21, R21, 0x1e00, RZ, 0xc0, !PT ;  /* 0x00001e0015157812 */ /* 0x000fe400078ec0ff */
[----:B------:R-:W-:Y:S02]  /*f7d0*/  PLOP3.LUT P3, PT, PT, PT, UP0, 0x40, 0x0 ;  /* 0x000000000000781c */ /* 0x000fe40003f6e808 */
[----:B------:R-:W-:Y:S01]  /*f7e0*/  IADD3 R202, R203, R21, R202 ;  /* 0x00000015cbca7210 */ /* 0x000fe20007ffe0ca */
[----:B------:R-:W-:Y:S02]  /*f7f0*/  WARPGROUP.DEPBAR.LE gsb0, 0x0 ;  /* 0x00008000000079c5 */ /* 0x000fe40000010000 */
[----:B------:R-:W-:-:S06]  /*f800*/  WARPGROUP.ARRIVE ;  /* 0x00000000000079c5 */ /* 0x000fcc0000000000 */
[----:B------:R-:W-:Y:S01]  /*f810*/  HGMMA.64x64x16.F32.BF16 R152, gdesc[UR4], R152, gsb0 ;  /* 0x00e00000049879f0 */ /* 0x000fe20008001898 */
[----:B------:R-:W-:Y:S02]  /*f820*/  R2UR UR4, R204 ;  /* 0x00000000cc0472ca */ /* 0x000fe400000e0000 */
[----:B------:R-:W-:Y:S01]  /*f830*/  R2UR UR5, R205 ;  /* 0x00000000cd0572ca */ /* 0x000fe200000e0000 */
[----:B------:R-:W-:Y:S01]  /*f840*/  IMAD.MOV.U32 R205, RZ, RZ, 0x40000040 ;  /* 0x40000040ffcd7424 */ /* 0x000fe200078e00ff */
[----:B------:R-:W-:Y:S02]  /*f850*/  R2UR UR6, R206 ;  /* 0x00000000ce0672ca */ /* 0x000fe400000e0000 */
[----:B------:R-:W-:Y:S02]  /*f860*/  R2UR UR7, R207 ;  /* 0x00000000cf0772ca */ /* 0x000fe400000e0000 */
[----:B------:R-:W-:Y:S01]  /*f870*/  IADD3 R204, R203, R21, R2 ;  /* 0x00000015cbcc7210 */ /* 0x000fe20007ffe002 */
[----:B------:R-:W-:-:S02]  /*f880*/  IMAD.MOV.U32 R203, RZ, RZ, 0x40000040 ;  /* 0x40000040ffcb7424 */ /* 0x000fc400078e00ff */
[----:B------:R-:W-:-:S05]  /*f890*/  @!P1 VIADD R21, R201, 0x38840 ;  /* 0x00038840c9159836 */ /* 0x000fca0000000000 */
[----:B------:R-:W-:Y:S01]  /*f8a0*/  @!P1 PRMT R21, RZ, 0x654, R21 ;  /* 0x00000654ff159816 */ /* 0x000fe20000000015 */
[----:B------:R-:W-:Y:S02]  /*f8b0*/  WARPGROUP.DEPBAR.LE gsb0, 0x0 ;  /* 0x00008000000079c5 */ /* 0x000fe40000010000 */
[----:B------:R-:W-:-:S06]  /*f8c0*/  WARPGROUP.ARRIVE ;  /* 0x00000000000079c5 */ /* 0x000fcc0000000000 */
[----:B------:R-:W-:Y:S01]  /*f8d0*/  HGMMA.64x64x16.F32.BF16 R152, gdesc[UR4], R152, gsb0 ;  /* 0x00e00000049879f0 */ /* 0x000fe20008001898 */
[----:B------:R-:W-:Y:S01]  /*f8e0*/  R2UR UR4, R204 ;  /* 0x00000000cc0472ca */ /* 0x000fe200000e0000 */
[----:B------:R-:W-:Y:S01]  /*f8f0*/  IMAD.SHL.U32 R204, R15, 0x40, RZ ;  /* 0x000000400fcc7824 */ /* 0x000fe200078e00ff */
[----:B------:R-:W-:Y:S02]  /*f900*/  R2UR UR5, R205 ;  /* 0x00000000cd0572ca */ /* 0x000fe400000e0000 */
[----:B------:R-:W-:Y:S02]  /*f910*/  R2UR UR6, R202 ;  /* 0x00000000ca0672ca */ /* 0x000fe400000e0000 */
[----:B------:R-:W-:Y:S02]  /*f920*/  R2UR UR7, R203 ;  /* 0x00000000cb0772ca */ /* 0x000fe400000e0000 */
[----:B------:R-:W-:-:S04]  /*f930*/  IADD3 R207, -R185, 0x1, -R204 ;  /* 0x00000001b9cf7810 */ /* 0x000fc80007ffe9cc */
[----:B------:R-:W-:Y:S01]  /*f940*/  IADD3 R207, -R23, R207, R184 ;  /* 0x000000cf17cf7210 */ /* 0x000fe20007ffe1b8 */
[----:B------:R-:W-:Y:S02]  /*f950*/  WARPGROUP.DEPBAR.LE gsb0, 0x0 ;  /* 0x00008000000079c5 */ /* 0x000fe40000010000 */
[----:B------:R-:W-:-:S06]  /*f960*/  WARPGROUP.ARRIVE ;  /* 0x00000000000079c5 */ /* 0x000fcc0000000000 */
[----:B------:R-:W-:Y:S03]  /*f970*/  HGMMA.64x64x16.F32.BF16 R152, gdesc[UR4], R152, gsb0 ;  /* 0x00e00000049879f0 */ /* 0x000fe60008001898 */
[----:B------:R-:W-:Y:S02]  /*f980*/  WARPGROUP.DEPBAR.LE gsb0, 0x0 ;  /* 0x00008000000079c5 */ /* 0x000fe40000010000 */
[----:B------:R1:W-:Y:S02]  /*f990*/  @!P1 SYNCS.ARRIVE.TRANS64.RED.A1T0 RZ, [R21+URZ], RZ ;  /* 0x000000ff15ff99a7 */ /* 0x0003e4000810043f */
[----:B-1----:R-:W-:-:S05]  /*f9a0*/  IMAD.U32 R21, RZ, RZ, UR43 ;  /* 0x0000002bff157e24 */ /* 0x002fca000f8e00ff */
[----:B------:R-:W-:-:S05]  /*f9b0*/  LOP3.LUT R209, RZ, R21, RZ, 0x33, !PT ;  /* 0x00000015ffd17212 */ /* 0x000fca00078e33ff */
[----:B------:R-:W-:Y:S02]  /*f9c0*/  IMAD.IADD R209, R209, 0x1, R207 ;  /* 0x00000001d1d17824 */ /* 0x000fe400078e02cf */
[----:B------:R-:W-:Y:S02]  /*f9d0*/  VIADD R207, R207, UR46 ;  /* 0x0000002ecfcf7c36 */ /* 0x000fe40008000000 */
        /* <DEDUP_REMOVED lines=15> */
.L_x_6823:
[----:B------:R-:W-:-:S05]  /*fad0*/  IMAD.U32 R233, RZ, RZ, UR42 ;  /* 0x0000002affe97e24 */ /* 0x000fca000f8e00ff */
[----:B------:R-:W-:-:S13]  /*fae0*/  ISETP.NE.AND P3, PT, R233, 0x1, PT ;  /* 0x00000001e900780c */ /* 0x000fda0003f65270 */
[----:B------:R-:W0:Y:S02]  /*faf0*/  @P3 LDC.64 R202, c[0x0][0xae0] ;  /* 0x0002b800ffca3b82 */ /* 0x000e240000000a00 */
[----:B0-----:R-:W-:-:S05]  /*fb00*/  @P3 IMAD.HI.U32 R202, R230, R202, RZ ;  /* 0x000000cae6ca3227 */ /* 0x001fca00078e00ff */
[----:B------:R-:W-:-:S07]  /*fb10*/  @P3 SHF.R.U32.HI R230, RZ, R203, R202 ;  /* 0x000000cbffe63219 */ /* 0x000fce00000116ca */
.L_x_6824:
[----:B------:R-:W-:Y:S05]  /*fb20*/  BSYNC B2 ;  /* 0x0000000000027941 */ /* 0x000fea0003800000 */
.L_x_6822:
[----:B------:R-:W-:-:S04]  /*fb30*/  IMAD R230, R230, R233, -R204 ;  /* 0x000000e9e6e67224 */ /* 0x000fc800078e0acc */
[----:B------:R-:W-:-:S05]  /*fb40*/  IMAD.IADD R230, R230, 0x1, -R185 ;  /* 0x00000001e6e67824 */ /* 0x000fca00078e0ab9 */
[----:B------:R-:W-:Y:S02]  /*fb50*/  VIMNMX R205, R205, R230, !PT ;  /* 0x000000e6cdcd7248 */ /* 0x000fe40007fe0100 */
[----:B------:R-:W-:-:S07]  /*fb60*/  VIADDMNMX R206, R230, R233, R206, PT ;  /* 0x000000e9e6ce7246 */ /* 0x000fce00038001ce */
.L_x_6821:
[----:B------:R-:W-:Y:S01]  /*fb70*/  ISETP.GT.AND P3, PT, R15, -0x1, PT ;  /* 0xffffffff0f00780c */ /* 0x000fe20003f64270 */
[----:B------:R-:W0:Y:S01]  /*fb80*/  SHFL.IDX PT, R14, R14, 0x1, 0x1c1f ;  /* 0x003c1f000e0e7f89 */ /* 0x000e2200000e0000 */
[----:B------:R-:W-:Y:S02]  /*fb90*/  UISETP.NE.AND UP0, UPT, UR48, URZ, UPT ;  /* 0x0000003f3000728c */ /* 0x000fe4000bf05270 */
[C---:B------:R-:W-:Y:S02]  /*fba0*/  ISETP.GT.AND P4, PT, R205.reuse, RZ, P3 ;  /* 0x000000ffcd00720c */ /* 0x040fe40001f84270 */
[C---:B------:R-:W-:Y:S02]  /*fbb0*/  ISETP.GT.AND P6, PT, R205.reuse, 0x8, P3 ;  /* 0x00000008cd00780c */ /* 0x040fe40001fc4270 */
[----:B------:R-:W-:Y:S02]  /*fbc0*/  ISETP.LT.OR P5, PT, R206, 0x1, P4 ;  /* 0x00000001ce00780c */ /* 0x000fe400027a1670 */
[----:B------:R-:W-:-:S02]  /*fbd0*/  ISETP.GT.AND P4, PT, R205, 0x1, P3 ;  /* 0x00000001cd00780c */ /* 0x000fc40001f84270 */
[----:B------:R-:W-:Y:S02]  /*fbe0*/  FSEL R202, R152, -INF , !P5 ;  /* 0xff80000098ca7808 */ /* 0x000fe40006800000 */
[C---:B------:R-:W-:Y:S02]  /*fbf0*/  ISETP.LT.OR P4, PT, R206.reuse, 0x2, P4 ;  /* 0x00000002ce00780c */ /* 0x040fe40002781670 */
[----:B------:R-:W-:Y:S02]  /*fc00*/  ISETP.GT.AND P5, PT, R205, 0x9, P3 ;  /* 0x00000009cd00780c */ /* 0x000fe40001fa4270 */
[----:B------:R-:W-:Y:S02]  /*fc10*/  FSEL R203, R153, -INF , !P4 ;  /* 0xff80000099cb7808 */ /* 0x000fe40006000000 */
[----:B------:R-:W-:Y:S02]  /*fc20*/  ISETP.GT.AND P4, PT, R205, 0x10, P3 ;  /* 0x00000010cd00780c */ /* 0x000fe40001f84270 */
[----:B------:R-:W-:-:S02]  /*fc30*/  ISETP.LT.OR P6, PT, R206, 0x9, P6 ;  /* 0x00000009ce00780c */ /* 0x000fc400037c1670 */
[C---:B------:R-:W-:Y:S01]  /*fc40*/  ISETP.LT.OR P4, PT, R206.reuse, 0x11, P4 ;  /* 0x00000011ce00780c */ /* 0x040fe20002781670 */
[--C-:B0-----:R-:W-:Y:S01]  /*fc50*/  IMAD.IADD R207, R207, 0x1, R14.reuse ;  /* 0x00000001cfcf7824 */ /* 0x101fe200078e020e */
[----:B------:R-:W-:Y:S01]  /*fc60*/  ISETP.LT.OR P5, PT, R206, 0xa, P5 ;  /* 0x0000000ace00780c */ /* 0x000fe20002fa1670 */
[----:B------:R-:W-:Y:S01]  /*fc70*/  IMAD.IADD R209, R209, 0x1, R14 ;  /* 0x00000001d1d17824 */ /* 0x000fe200078e020e */
[----:B------:R-:W-:Y:S02]  /*fc80*/  FSEL R160, R160, -INF , !P4 ;  /* 0xff800000a0a07808 */ /* 0x000fe40006000000 */
[----:B------:R-:W-:Y:S02]  /*fc90*/  ISETP.GT.AND P4, PT, R205, 0x19, P3 ;  /* 0x00000019cd00780c */ /* 0x000fe40001f84270 */
[----:B------:R-:W-:Y:S02]  /*fca0*/  FSEL R156, R156, -INF , !P6 ;  /* 0xff8000009c9c7808 */ /* 0x000fe40007000000 */
[----:B------:R-:W-:-:S02]  /*fcb0*/  ISETP.LT.OR P4, PT, R206, 0x1a, P4 ;  /* 0x0000001ace00780c */ /* 0x000fc40002781670 */
[----:B------:R-:W-:Y:S02]  /*fcc0*/  FSEL R157, R157, -INF , !P5 ;  /* 0xff8000009d9d7808 */ /* 0x000fe40006800000 */
[C---:B------:R-:W-:Y:S02]  /*fcd0*/  ISETP.GT.AND P6, PT, R205.reuse, 0x11, P3 ;  /* 0x00000011cd00780c */ /* 0x040fe40001fc4270 */
[----:B------:R-:W-:Y:S02]  /*fce0*/  ISETP.GT.AND P5, PT, R205, 0x18, P3 ;  /* 0x00000018cd00780c */ /* 0x000fe40001fa4270 */
[----:B------:R-:W-:Y:S02]  /*fcf0*/  FSEL R165, R165, -INF , !P4 ;  /* 0xff800000a5a57808 */ /* 0x000fe40006000000 */
[----:B------:R-:W-:Y:S02]  /*fd00*/  ISETP.GT.AND P4, PT, R205, 0x28, P3 ;  /* 0x00000028cd00780c */ /* 0x000fe40001f84270 */
[----:B------:R-:W-:-:S02]  /*fd10*/  ISETP.LT.OR P6, PT, R206, 0x12, P6 ;  /* 0x00000012ce00780c */ /* 0x000fc400037c1670 */
[C---:B------:R-:W-:Y:S02]  /*fd20*/  ISETP.LT.OR P5, PT, R206.reuse, 0x19, P5 ;  /* 0x00000019ce00780c */ /* 0x040fe40002fa1670 */
[----:B------:R-:W-:Y:S02]  /*fd30*/  ISETP.LT.OR P4, PT, R206, 0x29, P4 ;  /* 0x00000029ce00780c */ /* 0x000fe40002781670 */
[----:B------:R-:W-:Y:S02]  /*fd40*/  FSEL R161, R161, -INF , !P6 ;  /* 0xff800000a1a17808 */ /* 0x000fe40007000000 */
[----:B------:R-:W-:Y:S02]  /*fd50*/  FSEL R164, R164, -INF , !P5 ;  /* 0xff800000a4a47808 */ /* 0x000fe40006800000 */
[C---:B------:R-:W-:Y:S02]  /*fd60*/  ISETP.GT.AND P6, PT, R205.reuse, 0x20, P3 ;  /* 0x00000020cd00780c */ /* 0x040fe40001fc4270 */
[----:B------:R-:W-:-:S02]  /*fd70*/  ISETP.GT.AND P5, PT, R205, 0x21, P3 ;  /* 0x00000021cd00780c */ /* 0x000fc40001fa4270 */
[----:B------:R-:W-:Y:S02]  /*fd80*/  FSEL R230, R172, -INF , !P4 ;  /* 0xff800000ace67808 */ /* 0x000fe40006000000 */
[----:B------:R-:W-:Y:S02]  /*fd90*/  ISETP.GT.AND P4, PT, R205, 0x31, P3 ;  /* 0x00000031cd00780c */ /* 0x000fe40001f84270 */
[C---:B------:R-:W-:Y:S02]  /*fda0*/  ISETP.LT.OR P6, PT, R206.reuse, 0x21, P6 ;  /* 0x00000021ce00780c */ /* 0x040fe400037c1670 */
[C---:B------:R-:W-:Y:S02]  /*fdb0*/  ISETP.LT.OR P5, PT, R206.reuse, 0x22, P5 ;  /* 0x00000022ce00780c */ /* 0x040fe40002fa1670 */
[----:B------:R-:W-:Y:S02]  /*fdc0*/  ISETP.LT.OR P4, PT, R206, 0x32, P4 ;  /* 0x00000032ce00780c */ /* 0x000fe40002781670 */
[----:B------:R-:W-:-:S02]  /*fdd0*/  FSEL R168, R168, -INF , !P6 ;  /* 0xff800000a8a87808 */ /* 0x000fc40007000000 */
[----:B------:R-:W-:Y:S02]  /*fde0*/  FSEL R169, R169, -INF , !P5 ;  /* 0xff800000a9a97808 */ /* 0x000fe40006800000 */
[C---:B------:R-:W-:Y:S02]  /*fdf0*/  ISETP.GT.AND P6, PT, R205.reuse, 0x29, P3 ;  /* 0x00000029cd00780c */ /* 0x040fe40001fc4270 */
[----:B------:R-:W-:Y:S02]  /*fe00*/  ISETP.GT.AND P5, PT, R205, 0x30, P3 ;  /* 0x00000030cd00780c */ /* 0x000fe40001fa4270 */
[----:B------:R-:W-:Y:S02]  /*fe10*/  FSEL R177, R177, -INF , !P4 ;  /* 0xff800000b1b17808 */ /* 0x000fe40006000000 */
[----:B------:R-:W-:Y:S02]  /*fe20*/  PLOP3.LUT P4, PT, PT, PT, UP0, 0x40, 0x0 ;  /* 0x000000000000781c */ /* 0x000fe40003f8e808 */
[----:B------:R-:W-:-:S02]  /*fe30*/  ISETP.LT.OR P6, PT, R206, 0x2a, P6 ;  /* 0x0000002ace00780c */ /* 0x000fc400037c1670 */
[----:B------:R-:W-:Y:S02]  /*fe40*/  ISETP.LT.OR P5, PT, R206, 0x31, P5 ;  /* 0x00000031ce00780c */ /* 0x000fe40002fa1670 */
[----:B------:R-:W-:Y:S02]  /*fe50*/  FSEL R173, R173, -INF , !P6 ;  /* 0xff800000adad7808 */ /* 0x000fe40007000000 */
[----:B------:R-:W-:Y:S02]  /*fe60*/  FSEL R176, R176, -INF , !P5 ;  /* 0xff800000b0b07808 */ /* 0x000fe40006800000 */
[C---:B------:R-:W-:Y:S02]  /*fe70*/  ISETP.GT.AND P6, PT, R205.reuse, 0x38, P3 ;  /* 0x00000038cd00780c */ /* 0x040fe40001fc4270 */
[----:B------:R-:W-:Y:S02]  /*fe80*/  ISETP.GT.AND P5, PT, R205, 0x39, P3 ;  /* 0x00000039cd00780c */ /* 0x000fe40001fa4270 */
[----:B------:R-:W-:-:S02]  /*fe90*/  ISETP.LT.OR P6, PT, R206, 0x39, P6 ;  /* 0x00000039ce00780c */ /* 0x000fc400037c1670 */
        /* <DEDUP_REMOVED lines=16> */
.L_x_6827:
[----:B------:R-:W-:-:S05]  /*ffa0*/  IMAD.U32 R172, RZ, RZ, UR42 ;  /* 0x0000002affac7e24 */ /* 0x000fca000f8e00ff */
[----:B------:R-:W-:-:S13]  /*ffb0*/  ISETP.NE.AND P4, PT, R172, 0x1, PT ;  /* 0x00000001ac00780c */ /* 0x000fda0003f85270 */
[----:B------:R-:W0:Y:S02]  /*ffc0*/  @P4 LDC.64 R152, c[0x0][0xae0] ;  /* 0x0002b800ff984b82 */ /* 0x000e240000000a00 */
[----:B0-----:R-:W-:-:S05]  /*ffd0*/  @P4 IMAD.HI.U32 R152, R14, R152, RZ ;  /* 0x000000980e984227 */ /* 0x001fca00078e00ff */
[----:B------:R-:W-:-:S07]  /*ffe0*/  @P4 SHF.R.U32.HI R14, RZ, R153, R152 ;  /* 0x00000099ff0e4219 */ /* 0x000fce0000011698 */
.L_x_6828:
[----:B------:R-:W-:Y:S05]  /*fff0*/  BSYNC B2 ;  /* 0x0000000000027941 */ /* 0x000fea0003800000 */
.L_x_6826:
[----:B------:R-:W-:-:S04]  /*10000*/  IMAD R14, R14, R172, -R204 ;  /* 0x000000ac0e0e7224 */ /* 0x000fc800078e0acc */
[----:B------:R-:W-:-:S05]  /*10010*/  IMAD.IADD R14, R14, 0x1, -R185 ;  /* 0x000000010e0e7824 */ /* 0x000fca00078e0ab9 */
[----:B------:R-:W-:Y:S02]  /*10020*/  VIMNMX R209, R209, R14, !PT ;  /* 0x0000000ed1d17248 */ /* 0x000fe40007fe0100 */
[----:B------:R-:W-:-:S07]  /*10030*/  VIADDMNMX R207, R14, R172, R207, PT ;  /* 0x000000ac0ecf7246 */ /* 0x000fce00038001cf */
.L_x_6825:
[----:B------:R-:W-:Y:S01]  /*10040*/  FMNMX.FTZ R14, R202, R9, !PT ;  /* 0x00000009ca0e7209 */ /* 0x000fe20007810000 */
[----:B------:R-:W-:Y:S01]  /*10050*/  @!P1 VIADD R201, R201, 0x38860 ;  /* 0x00038860c9c99836 */ /* 0x000fe20000000000 */
        /* <DEDUP_REMOVED lines=32> */
[----:B------:R-:W0:Y:S01]  /*10260*/  SHFL.BFLY PT, R152, R14, 0x2, 0x1f ;  /* 0x0c401f000e987f89 */ /* 0x000e2200000e0000 */
[C---:B------:R-:W-:Y:S02]  /*10270*/  ISETP.LT.OR P5, PT, R207.reuse, 0x11, P5 ;  /* 0x00000011cf00780c */ /* 0x040fe40002fa1670 */
[----:B------:R-:W-:Y:S02]  /*10280*/  ISETP.LT.OR P6, PT, R207, 0x39, P6 ;  /* 0x00000039cf00780c */ /* 0x000fe400037c1670 */
[----:B------:R-:W-:-:S02]  /*10290*/  FSEL R162, R162, -INF , !P5 ;  /* 0xff800000a2a27808 */ /* 0x000fc40006800000 */
[----:B------:R-:W-:Y:S02]  /*102a0*/  ISETP.GT.AND P5, PT, R209, 0x19, P3 ;  /* 0x00000019d100780c */ /* 0x000fe40001fa4270 */
[----:B------:R-:W-:Y:S02]  /*102b0*/  FSEL R182, R182, -INF , !P6 ;  /* 0xff800000b6b67808 */ /* 0x000fe40007000000 */
[----:B------:R-:W-:Y:S02]  /*102c0*/  ISETP.LT.OR P5, PT, R207, 0x1a, P5 ;  /* 0x0000001acf00780c */ /* 0x000fe40002fa1670 */
[----:B------:R-:W-:Y:S02]  /*102d0*/  @!P1 PRMT R201, RZ, 0x654, R201 ;  /* 0x00000654ffc99816 */ /* 0x000fe400000000c9 */
[----:B------:R-:W-:Y:S02]  /*102e0*/  FSEL R167, R167, -INF , !P5 ;  /* 0xff800000a7a77808 */ /* 0x000fe40006800000 */
[----:B------:R-:W-:-:S04]  /*102f0*/  ISETP.GT.AND P5, PT, R209, 0x28, P3 ;  /* 0x00000028d100780c */ /* 0x000fc80001fa4270 */
[----:B------:R-:W-:Y:S02]  /*10300*/  ISETP.LT.OR P5, PT, R207, 0x29, P5 ;  /* 0x00000029cf00780c */ /* 0x000fe40002fa1670 */
[----:B0-----:R-:W-:Y:S01]  /*10310*/  FMNMX.FTZ R152, R14, R152, !PT ;  /* 0x000000980e987209 */ /* 0x001fe20007810000 */
[----:B------:R-:W-:Y:S01]  /*10320*/  IMAD.U32 R14, RZ, RZ, UR41 ;  /* 0x00000029ff0e7e24 */ /* 0x000fe2000f8e00ff */
[----:B------:R-:W-:Y:S02]  /*10330*/  FSEL R174, R174, -INF , !P5 ;  /* 0xff800000aeae7808 */ /* 0x000fe40006800000 */
[----:B------:R-:W-:Y:S01]  /*10340*/  ISETP.GT.AND P5, PT, R209, 0x30, P3 ;  /* 0x00000030d100780c */ /* 0x000fe20001fa4270 */
[----:B------:R-:W0:Y:S03]  /*10350*/  SHFL.BFLY PT, R172, R152, 0x1, 0x1f ;  /* 0x0c201f0098ac7f89 */ /* 0x000e2600000e0000 */
[----:B------:R-:W-:-:S04]  /*10360*/  ISETP.LT.OR P5, PT, R207, 0x31, P5 ;  /* 0x00000031cf00780c */ /* 0x000fc80002fa1670 */
[----:B------:R-:W-:Y:S02]  /*10370*/  FSEL R178, R178, -INF , !P5 ;  /* 0xff800000b2b27808 */ /* 0x000fe40006800000 */
[----:B0-----:R-:W-:-:S04]  /*10380*/  FMNMX.FTZ R172, R152, R172, !PT ;  /* 0x000000ac98ac7209 */ /* 0x001fc80007810000 */
        /* <DEDUP_REMOVED lines=35> */
[----:B------:R-:W0:Y:S01]  /*105c0*/  MUFU.EX2 R9, R9 ;  /* 0x0000000900097308 */ /* 0x000e220000000800 */
[----:B------:R-:W-:Y:S02]  /*105d0*/  ISETP.LT.OR P4, PT, R207, 0x2a, P4 ;  /* 0x0000002acf00780c */ /* 0x000fe40002781670 */
[----:B------:R-:W-:Y:S02]  /*105e0*/  FMNMX.FTZ R170, R158, R170, !PT ;  /* 0x000000aa9eaa7209 */ /* 0x000fe40007810000 */
[----:B------:R-:W-:-:S02]  /*105f0*/  FSEL R175, R175, -INF , !P4 ;  /* 0xff800000afaf7808 */ /* 0x000fc40006000000 */
[----:B------:R-:W-:Y:S01]  /*10600*/  FMNMX.FTZ R170, R159, R170, !PT ;  /* 0x000000aa9faa7209 */ /* 0x000fe20007810000 */
[----:B------:R-:W1:Y:S01]  /*10610*/  MUFU.EX2 R152, R203 ;  /* 0x000000cb00987308 */ /* 0x000e620000000800 */
[----:B------:R-:W-:Y:S02]  /*10620*/  ISETP.GT.AND P4, PT, R209, 0x31, P3 ;  /* 0x00000031d100780c */ /* 0x000fe40001f84270 */
[----:B------:R-:W-:Y:S02]  /*10630*/  FMNMX.FTZ R170, R162, R170, !PT ;  /* 0x000000aaa2aa7209 */ /* 0x000fe40007810000 */
[----:B------:R-:W-:Y:S02]  /*10640*/  ISETP.LT.OR P4, PT, R207, 0x32, P4 ;  /* 0x00000032cf00780c */ /* 0x000fe40002781670 */
[----:B------:R-:W-:Y:S01]  /*10650*/  FMNMX.FTZ R170, R163, R170, !PT ;  /* 0x000000aaa3aa7209 */ /* 0x000fe20007810000 */
[----:B------:R-:W2:Y:S01]  /*10660*/  MUFU.EX2 R156, R156 ;  /* 0x0000009c009c7308 */ /* 0x000ea20000000800 */
[----:B------:R-:W-:Y:S01]  /*10670*/  ISETP.GT.AND P3, PT, R209, 0x39, P3 ;  /* 0x00000039d100780c */ /* 0x000fe20001f64270 */
[----:B0-----:R-:W-:Y:S01]  /*10680*/  FFMA.FTZ R0, R9, R0, R202 ;  /* 0x0000000009007223 */ /* 0x001fe200000100ca */
[----:B------:R-:W-:Y:S01]  /*10690*/  FMNMX.FTZ R170, R166, R170, !PT ;  /* 0x000000aaa6aa7209 */ /* 0x000fe20007810000 */
[-C--:B------:R-:W-:Y:S01]  /*106a0*/  FMUL.FTZ R24, R24, R9.reuse ;  /* 0x0000000918187220 */ /* 0x080fe20000410000 */
[----:B------:R-:W-:Y:S01]  /*106b0*/  FSEL R179, R179, -INF , !P4 ;  /* 0xff800000b3b37808 */ /* 0x000fe20006000000 */
[-C--:B------:R-:W-:Y:S01]  /*106c0*/  FMUL.FTZ R25, R25, R9.reuse ;  /* 0x0000000919197220 */ /* 0x080fe20000410000 */
[----:B------:R-:W-:Y:S01]  /*106d0*/  FMNMX.FTZ R170, R167, R170, !PT ;  /* 0x000000aaa7aa7209 */ /* 0x000fe20007810000 */
[----:B------:R-:W0:Y:S01]  /*106e0*/  MUFU.EX2 R157, R157 ;  /* 0x0000009d009d7308 */ /* 0x000e220000000800 */
[----:B------:R-:W-:Y:S01]  /*106f0*/  ISETP.LT.OR P3, PT, R207, 0x3a, P3 ;  /* 0x0000003acf00780c */ /* 0x000fe20001f61670 */
[----:B-1----:R-:W-:Y:S01]  /*10700*/  FADD.FTZ R0, R152, R0 ;  /* 0x0000000098007221 */ /* 0x002fe20000010000 */
[----:B------:R-:W-:Y:S01]  /*10710*/  FMNMX.FTZ R170, R153, R170, !PT ;  /* 0x000000aa99aa7209 */ /* 0x000fe20007810000 */
[-C--:B------:R-:W-:Y:S01]  /*10720*/  FMUL.FTZ R28, R28, R9.reuse ;  /* 0x000000091c1c7220 */ /* 0x080fe20000410000 */
[----:B------:R-:W-:Y:S01]  /*10730*/  FSEL R183, R183, -INF , !P3 ;  /* 0xff800000b7b77808 */ /* 0x000fe20005800000 */
[-C--:B------:R-:W-:Y:S01]  /*10740*/  FMUL.FTZ R29, R29, R9.reuse ;  /* 0x000000091d1d7220 */ /* 0x080fe20000410000 */
[----:B------:R-:W-:Y:S01]  /*10750*/  FMNMX.FTZ R170, R171, R170, !PT ;  /* 0x000000aaabaa7209 */ /* 0x000fe20007810000 */
[----:B------:R-:W1:Y:S01]  /*10760*/  MUFU.EX2 R160, R160 ;  /* 0x000000a000a07308 */ /* 0x000e620000000800 */
[----:B------:R-:W-:Y:S01]  /*10770*/  F2FP.BF16.F32.PACK_AB R152, R152, R202 ;  /* 0x000000ca9898723e */ /* 0x000fe200000010ff */
[----:B--2---:R-:W-:Y:S01]  /*10780*/  FADD.FTZ R0, R156, R0 ;  /* 0x000000009c007221 */ /* 0x004fe20000010000 */
[----:B------:R-:W-:Y:S01]  /*10790*/  FMNMX.FTZ R170, R174, R170, !PT ;  /* 0x000000aaaeaa7209 */ /* 0x000fe20007810000 */
[-C--:B------:R-:W-:Y:S01]  /*107a0*/  FMUL.FTZ R32, R32, R9.reuse ;  /* 0x0000000920207220 */ /* 0x080fe20000410000 */
[-C--:B------:R-:W-:Y:S01]  /*107b0*/  FMUL.FTZ R33, R33, R9.reuse ;  /* 0x0000000921217220 */ /* 0x080fe20000410000 */
[-C--:B------:R-:W-:Y:S01]  /*107c0*/  FMUL.FTZ R36, R36, R9.reuse ;  /* 0x0000000924247220 */ /* 0x080fe20000410000 */
[----:B------:R-:W-:Y:S01]  /*107d0*/  FMNMX.FTZ R170, R175, R170, !PT ;  /* 0x000000aaafaa7209 */ /* 0x000fe20007810000 */
[----:B------:R-:W2:Y:S01]  /*107e0*/  MUFU.EX2 R161, R161 ;  /* 0x000000a100a17308 */ /* 0x000ea20000000800 */
[----:B0-----:R-:W-:Y:S01]  /*107f0*/  FADD.FTZ R0, R157, R0 ;  /* 0x000000009d007221 */ /* 0x001fe20000010000 */
[-C--:B------:R-:W-:Y:S01]  /*10800*/  FMUL.FTZ R37, R37, R9.reuse ;  /* 0x0000000925257220 */ /* 0x080fe20000410000 */
[----:B------:R-:W-:Y:S01]  /*10810*/  FMNMX.FTZ R170, R178, R170, !PT ;  /* 0x000000aab2aa7209 */ /* 0x000fe20007810000 */
[-C--:B------:R-:W-:Y:S01]  /*10820*/  FMUL.FTZ R40, R40, R9.reuse ;  /* 0x0000000928287220 */ /* 0x080fe20000410000 */
[-C--:B------:R-:W-:Y:S01]  /*10830*/  FMUL.FTZ R41, R41, R9.reuse ;  /* 0x0000000929297220 */ /* 0x080fe20000410000 */
[-C--:B------:R-:W-:Y:S01]  /*10840*/  FMUL.FTZ R44, R44, R9.reuse ;  /* 0x000000092c2c7220 */ /* 0x080fe20000410000 */
[----:B------:R-:W-:Y:S01]  /*10850*/  FMNMX.FTZ R170, R179, R170, !PT ;  /* 0x000000aab3aa7209 */ /* 0x000fe20007810000 */
[----:B------:R-:W0:Y:S01]  /*10860*/  MUFU.EX2 R164, R164 ;  /* 0x000000a400a47308 */ /* 0x000e220000000800 */
[----:B-1----:R-:W-:Y:S01]  /*10870*/  FADD.FTZ R0, R160, R0 ;  /* 0x00000000a0007221 */ /* 0x002fe20000010000 */
[-C--:B------:R-:W-:Y:S01]  /*10880*/  FMUL.FTZ R45, R45, R9.reuse ;  /* 0x000000092d2d7220 */ /* 0x080fe20000410000 */
[----:B------:R-:W-:Y:S01]  /*10890*/  FMNMX.FTZ R170, R182, R170, !PT ;  /* 0x000000aab6aa7209 */ /* 0x000fe20007810000 */
[-C--:B------:R-:W-:Y:S01]  /*108a0*/  FMUL.FTZ R48, R48, R9.reuse ;  /* 0x0000000930307220 */ /* 0x080fe20000410000 */
[-C--:B------:R-:W-:Y:S01]  /*108b0*/  FMUL.FTZ R49, R49, R9.reuse ;  /* 0x0000000931317220 */ /* 0x080fe20000410000 */
[-C--:B------:R-:W-:Y:S01]  /*108c0*/  FMUL.FTZ R52, R52, R9.reuse ;  /* 0x0000000934347220 */ /* 0x080fe20000410000 */
[----:B------:R-:W-:Y:S01]  /*108d0*/  FMNMX.FTZ R170, R183, R170, !PT ;  /* 0x000000aab7aa7209 */ /* 0x000fe20007810000 */
[----:B------:R-:W1:Y:S01]  /*108e0*/  MUFU.EX2 R165, R165 ;  /* 0x000000a500a57308 */ /* 0x000e620000000800 */
[----:B--2---:R-:W-:Y:S01]  /*108f0*/  FADD.FTZ R0, R161, R0 ;  /* 0x00000000a1007221 */ /* 0x004fe20000010000 */
[-C--:B------:R-:W-:Y:S01]  /*10900*/  FMUL.FTZ R53, R53, R9.reuse ;  /* 0x0000000935357220 */ /* 0x080fe20000410000 */
[-C--:B------:R-:W-:Y:S01]  /*10910*/  FMUL.FTZ R56, R56, R9.reuse ;  /* 0x0000000938387220 */ /* 0x080fe20000410000 */
[----:B------:R-:W2:Y:S01]  /*10920*/  SHFL.BFLY PT, R202, R170, 0x2, 0x1f ;  /* 0x0c401f00aaca7f89 */ /* 0x000ea200000e0000 */
[-C--:B------:R-:W-:Y:S01]  /*10930*/  FMUL.FTZ R57, R57, R9.reuse ;  /* 0x0000000939397220 */ /* 0x080fe20000410000 */
[-C--:B------:R-:W-:Y:S01]  /*10940*/  FMUL.FTZ R60, R60, R9.reuse ;  /* 0x000000093c3c7220 */ /* 0x080fe20000410000 */
[-C--:B------:R-:W-:Y:S01]  /*10950*/  FMUL.FTZ R61, R61, R9.reuse ;  /* 0x000000093d3d7220 */ /* 0x080fe20000410000 */
[----:B------:R3:W-:Y:S01]  /*10960*/  MUFU.EX2 R203, R169 ;  /* 0x000000a900cb7308 */ /* 0x0007e20000000800 */
[----:B0-----:R-:W-:Y:S01]  /*10970*/  FADD.FTZ R0, R164, R0 ;  /* 0x00000000a4007221 */ /* 0x001fe20000010000 */
[-C--:B------:R-:W-:Y:S01]  /*10980*/  FMUL.FTZ R64, R64, R9.reuse ;  /* 0x0000000940407220 */ /* 0x080fe20000410000 */
[-C--:B------:R-:W-:Y:S01]  /*10990*/  FMUL.FTZ R65, R65, R9.reuse ;  /* 0x0000000941417220 */ /* 0x080fe20000410000 */
[-C--:B------:R-:W-:Y:S01]  /*109a0*/  FMUL.FTZ R68, R68, R9.reuse ;  /* 0x0000000944447220 */ /* 0x080fe20000410000 */
[-C--:B------:R-:W-:Y:S01]  /*109b0*/  FMUL.FTZ R69, R69, R9.reuse ;  /* 0x0000000945457220 */ /* 0x080fe20000410000 */
[-C--:B------:R-:W-:Y:S01]  /*109c0*/  FMUL.FTZ R72, R72, R9.reuse ;  /* 0x0000000948487220 */ /* 0x080fe20000410000 */
[----:B------:R-:W-:Y:S01]  /*109d0*/  FMUL.FTZ R73, R73, R9 ;  /* 0x0000000949497220 */ /* 0x000fe20000410000 */
[----:B------:R-:W-:Y:S01]  /*109e0*/  MUFU.EX2 R230, R230 ;  /* 0x000000e600e67308 */ /* 0x000fe20000000800 */
[----:B-1----:R-:W-:Y:S01]  /*109f0*/  FADD.FTZ R0, R165, R0 ;  /* 0x00000000a5007221 */ /* 0x002fe20000010000 */
[----:B---3--:R-:W-:-:S02]  /*10a00*/  IMAD.MOV.U32 R169, RZ, RZ, 0x40000040 ;  /* 0x40000040ffa97424 */ /* 0x008fc400078e00ff */
[-C--:B------:R-:W-:Y:S01]  /*10a10*/  FMUL.FTZ R76, R76, R9.reuse ;  /* 0x000000094c4c7220 */ /* 0x080fe20000410000 */
[-C--:B------:R-:W-:Y:S01]  /*10a20*/  FMUL.FTZ R77, R77, R9.reuse ;  /* 0x000000094d4d7220 */ /* 0x080fe20000410000 */
[-C--:B------:R-:W-:Y:S01]  /*10a30*/  FMUL.FTZ R80, R80, R9.reuse ;  /* 0x0000000950507220 */ /* 0x080fe20000410000 */
[-C--:B------:R-:W-:Y:S01]  /*10a40*/  FMUL.FTZ R81, R81, R9.reuse ;  /* 0x0000000951517220 */ /* 0x080fe20000410000 */
[----:B------:R-:W-:Y:S01]  /*10a50*/  R2UR UR7, R169 ;  /* 0x00000000a90772ca */ /* 0x000fe200000e0000 */
[----:B------:R-:W-:Y:S01]  /*10a60*/  MUFU.EX2 R173, R173 ;  /* 0x000000ad00ad7308 */ /* 0x000fe20000000800 */
[-C--:B------:R-:W-:Y:S01]  /*10a70*/  FMUL.FTZ R84, R84, R9.reuse ;  /* 0x0000000954547220 */ /* 0x080fe20000410000 */
[-C--:B------:R-:W-:Y:S01]  /*10a80*/  FMUL.FTZ R85, R85, R9.reuse ;  /* 0x0000000955557220 */ /* 0x080fe20000410000 */
[-C--:B------:R-:W-:Y:S01]  /*10a90*/  FMUL.FTZ R88, R88, R9.reuse ;  /* 0x0000000958587220 */ /* 0x080fe20000410000 */
[----:B--2---:R-:W-:Y:S01]  /*10aa0*/  FMNMX.FTZ R170, R170, R202, !PT ;  /* 0x000000caaaaa7209 */ /* 0x004fe20007810000 */
[-C--:B------:R-:W-:Y:S01]  /*10ab0*/  FMUL.FTZ R89, R89, R9.reuse ;  /* 0x0000000959597220 */ /* 0x080fe20000410000 */
[-C--:B------:R-:W-:Y:S01]  /*10ac0*/  FMUL.FTZ R92, R92, R9.reuse ;  /* 0x000000095c5c7220 */ /* 0x080fe20000410000 */
[-C--:B------:R-:W-:Y:S01]  /*10ad0*/  FMUL.FTZ R93, R93, R9.reuse ;  /* 0x000000095d5d7220 */ /* 0x080fe20000410000 */
[----:B------:R-:W-:Y:S01]  /*10ae0*/  MUFU.EX2 R176, R176 ;  /* 0x000000b000b07308 */ /* 0x000fe20000000800 */
[----:B------:R-:W0:Y:S01]  /*10af0*/  SHFL.BFLY PT, R202, R170, 0x1, 0x1f ;  /* 0x0c201f00aaca7f89 */ /* 0x000e2200000e0000 */
        /* <DEDUP_REMOVED lines=23> */
[----:B0-----:R-:W-:Y:S01]  /*10c70*/  FMNMX.FTZ R170, R170, R202, !PT ;  /* 0x000000caaaaa7209 */ /* 0x001fe20007810000 */
[----:B------:R-:W-:-:S02]  /*10c80*/  IMAD.MOV R202, RZ, RZ, -R197 ;  /* 0x000000ffffca7224 */ /* 0x000fc400078e0ac5 */
[-C--:B------:R-:W-:Y:S01]  /*10c90*/  FMUL.FTZ R137, R137, R9.reuse ;  /* 0x0000000989897220 */ /* 0x080fe20000410000 */
[-C--:B------:R-:W-:Y:S01]  /*10ca0*/  FMUL.FTZ R140, R140, R9.reuse ;  /* 0x000000098c8c7220 */ /* 0x080fe20000410000 */
[----:B------:R-:W-:Y:S01]  /*10cb0*/  FSETP.NEU.FTZ.AND P4, PT, R170, -INF , PT ;  /* 0xff800000aa00780b */ /* 0x000fe20003f9d000 */
[-C--:B------:R-:W-:Y:S01]  /*10cc0*/  FMUL.FTZ R141, R141, R9.reuse ;  /* 0x000000098d8d7220 */ /* 0x080fe20000410000 */
[----:B------:R-:W-:Y:S01]  /*10cd0*/  ISETP.NE.AND P3, PT, R185, R202, PT ;  /* 0x000000cab900720c */ /* 0x000fe20003f65270 */
[-C--:B------:R-:W-:Y:S01]  /*10ce0*/  FMUL.FTZ R144, R144, R9.reuse ;  /* 0x0000000990907220 */ /* 0x080fe20000410000 */
[----:B------:R0:W1:Y:S01]  /*10cf0*/  MUFU.EX2 R202, R168 ;  /* 0x000000a800ca7308 */ /* 0x0000620000000800 */
[-C--:B------:R-:W-:Y:S01]  /*10d00*/  FMUL.FTZ R145, R145, R9.reuse ;  /* 0x0000000991917220 */ /* 0x080fe20000410000 */
[-C--:B------:R-:W-:Y:S01]  /*10d10*/  FMUL.FTZ R148, R148, R9.reuse ;  /* 0x0000000994947220 */ /* 0x080fe20000410000 */
[----:B------:R-:W-:Y:S01]  /*10d20*/  FMUL.FTZ R149, R149, R9 ;  /* 0x0000000995957220 */ /* 0x000fe20000410000 */
[----:B0-----:R-:W-:-:S07]  /*10d30*/  FSEL R168, R170, RZ, P4 ;  /* 0x000000ffaaa87208 */ /* 0x001fce0002000000 */
[----:B------:R-:W-:Y:S02]  /*10d40*/  @!P3 IMAD R19, R19, 0x40, R194 ;  /* 0x000000401313b824 */ /* 0x000fe400078e02c2 */
[----:B------:R-:W-:Y:S02]  /*10d50*/  FADD.FTZ R168, -R168, R20 ;  /* 0x00000014a8a87221 */ /* 0x000fe40000010100 */
[----:B------:R-:W-:Y:S02]  /*10d60*/  @!P3 IMAD R19, R19, 0x4, R18 ;  /* 0x000000041313b824 */ /* 0x000fe400078e0212 */
[----:B-1----:R-:W-:Y:S01]  /*10d70*/  FADD.FTZ R0, R202, R0 ;  /* 0x00000000ca007221 */ /* 0x002fe20000010000 */
[-C--:B------:R-:W-:Y:S01]  /*10d80*/  FMUL.FTZ R20, R168, R14.reuse ;  /* 0x0000000ea8147220 */ /* 0x080fe20000410000 */
[----:B------:R-:W-:Y:S01]  /*10d90*/  FMUL.FTZ R168, R170, R14 ;  /* 0x0000000eaaa87220 */ /* 0x000fe20000410000 */
[----:B------:R-:W-:Y:S01]  /*10da0*/  @!P3 STS [R19+0x38400], R9 ;  /* 0x038400091300b388 */ /* 0x000fe20000000800 */
[----:B------:R-:W-:-:S03]  /*10db0*/  FADD.FTZ R0, R203, R0 ;  /* 0x00000000cb007221 */ /* 0x000fc60000010000 */
[----:B------:R-:W0:Y:S01]  /*10dc0*/  MUFU.EX2 R20, R20 ;  /* 0x0000001400147308 */ /* 0x000e220000000800 */
[----:B------:R-:W-:Y:S01]  /*10dd0*/  FSEL R168, R168, RZ, P4 ;  /* 0x000000ffa8a87208 */ /* 0x000fe20002000000 */
[----:B------:R-:W-:-:S04]  /*10de0*/  FADD.FTZ R0, R230, R0 ;  /* 0x00000000e6007221 */ /* 0x000fc80000010000 */
[----:B------:R-:W-:Y:S01]  /*10df0*/  FADD.FTZ R0, R173, R0 ;  /* 0x00000000ad007221 */ /* 0x000fe20000010000 */
        /* <DEDUP_REMOVED lines=10> */
[----:B0-----:R0:W-:Y:S01]  /*10ea0*/  @!P3 STS [R19+0x38420], R20 ;  /* 0x038420141300b388 */ /* 0x0011e20000000800 */
[-CC-:B------:R-:W-:Y:S01]  /*10eb0*/  FFMA.FTZ R178, R178, R14.reuse, -R168.reuse ;  /* 0x0000000eb2b27223 */ /* 0x180fe200000108a8 */
[-CC-:B------:R-:W-:Y:S01]  /*10ec0*/  FFMA.FTZ R205, R179, R14.reuse, -R168.reuse ;  /* 0x0000000eb3cd7223 */ /* 0x180fe200000108a8 */
[-CC-:B------:R-:W-:Y:S01]  /*10ed0*/  FFMA.FTZ R182, R182, R14.reuse, -R168.reuse ;  /* 0x0000000eb6b67223 */ /* 0x180fe200000108a8 */
[-C--:B------:R-:W-:Y:S01]  /*10ee0*/  FFMA.FTZ R183, R183, R14.reuse, -R168 ;  /* 0x0000000eb7b77223 */ /* 0x080fe200000108a8 */
[----:B------:R-:W-:Y:S01]  /*10ef0*/  FADD.FTZ R0, R176, R0 ;  /* 0x00000000b0007221 */ /* 0x000fe20000010000 */
[----:B------:R-:W-:Y:S01]  /*10f00*/  FFMA.FTZ R153, R153, R14, -R168 ;  /* 0x0000000e99997223 */ /* 0x000fe200000108a8 */
[----:B------:R1:W-:Y:S01]  /*10f10*/  MUFU.EX2 R179, R158 ;  /* 0x0000009e00b37308 */ /* 0x0003e20000000800 */
[----:B------:R-:W-:Y:S01]  /*10f20*/  FMUL.FTZ R26, R26, R20 ;  /* 0x000000141a1a7220 */ /* 0x000fe20000410000 */
[----:B------:R-:W-:Y:S01]  /*10f30*/  FADD.FTZ R0, R177, R0 ;  /* 0x00000000b1007221 */ /* 0x000fe20000010000 */
[----:B0-----:R-:W-:Y:S01]  /*10f40*/  FFMA.FTZ R19, R166, R14, -R168 ;  /* 0x0000000ea6137223 */ /* 0x001fe200000108a8 */
[----:B------:R-:W-:-:S02]  /*10f50*/  IMAD R168, R200, 0x1000, R193 ;  /* 0x00001000c8a87824 */ /* 0x000fc400078e02c1 */
[-C--:B------:R-:W-:Y:S01]  /*10f60*/  FMUL.FTZ R27, R27, R20.reuse ;  /* 0x000000141b1b7220 */ /* 0x080fe20000410000 */
[-C--:B------:R-:W-:Y:S01]  /*10f70*/  FMUL.FTZ R30, R30, R20.reuse ;  /* 0x000000141e1e7220 */ /* 0x080fe20000410000 */
[----:B------:R-:W-:Y:S01]  /*10f80*/  FMUL.FTZ R31, R31, R20 ;  /* 0x000000141f1f7220 */ /* 0x000fe20000410000 */
[----:B------:R-:W0:Y:S01]  /*10f90*/  MUFU.EX2 R166, R180 ;  /* 0x000000b400a67308 */ /* 0x000e220000000800 */
[----:B-1----:R-:W-:Y:S01]  /*10fa0*/  F2FP.BF16.F32.PACK_AB R158, R165, R164 ;  /* 0x000000a4a59e723e */ /* 0x002fe200000010ff */
[----:B------:R-:W-:Y:S01]  /*10fb0*/  FMUL.FTZ R34, R34, R20 ;  /* 0x0000001422227220 */ /* 0x000fe20000410000 */
[----:B------:R-:W-:Y:S01]  /*10fc0*/  F2FP.BF16.F32.PACK_AB R164, R177, R176 ;  /* 0x000000b0b1a4723e */ /* 0x000fe200000010ff */
[-C--:B------:R-:W-:Y:S01]  /*10fd0*/  FMUL.FTZ R35, R35, R20.reuse ;  /* 0x0000001423237220 */ /* 0x080fe20000410000 */
[----:B------:R-:W-:Y:S01]  /*10fe0*/  R2UR UR6, R168 ;  /* 0x00000000a80672ca */ /* 0x000fe200000e0000 */
        /* <DEDUP_REMOVED lines=10> */
[----:B------:R2:W-:Y:S01]  /*11090*/  MUFU.EX2 R206, R154 ;  /* 0x0000009a00ce7308 */ /* 0x0005e20000000800 */
[----:B-1----:R-:W-:Y:S01]  /*110a0*/  F2FP.BF16.F32.PACK_AB R162, R173, R230 ;  /* 0x000000e6ada2723e */ /* 0x002fe200000010ff */
[----:B0-----:R-:W-:Y:S01]  /*110b0*/  FADD.FTZ R0, R166, R0 ;  /* 0x00000000a6007221 */ /* 0x001fe20000010000 */
[----:B------:R-:W-:Y:S01]  /*110c0*/  F2FP.BF16.F32.PACK_AB R166, R169, R166 ;  /* 0x000000a6a9a6723e */ /* 0x000fe200000010ff */
[-C--:B------:R-:W-:Y:S01]  /*110d0*/  FMUL.FTZ R55, R55, R20.reuse ;  /* 0x0000001437377220 */ /* 0x080fe20000410000 */
[-C--:B------:R-:W-:Y:S01]  /*110e0*/  FMUL.FTZ R58, R58, R20.reuse ;  /* 0x000000143a3a7220 */ /* 0x080fe20000410000 */
[-C--:B------:R-:W-:Y:S01]  /*110f0*/  FMUL.FTZ R59, R59, R20.reuse ;  /* 0x000000143b3b7220 */ /* 0x080fe20000410000 */
[----:B------:R-:W-:Y:S01]  /*11100*/  FMUL.FTZ R62, R62, R20 ;  /* 0x000000143e3e7220 */ /* 0x000fe20000410000 */
[----:B------:R-:W-:Y:S01]  /*11110*/  MUFU.EX2 R174, R155 ;  /* 0x0000009b00ae7308 */ /* 0x000fe20000000800 */
[----:B--2---:R-:W-:Y:S01]  /*11120*/  F2FP.BF16.F32.PACK_AB R154, R157, R156 ;  /* 0x0000009c9d9a723e */ /* 0x004fe200000010ff */
[----:B------:R-:W-:Y:S01]  /*11130*/  FMUL.FTZ R63, R63, R20 ;  /* 0x000000143f3f7220 */ /* 0x000fe20000410000 */
[----:B------:R-:W-:Y:S01]  /*11140*/  F2FP.BF16.F32.PACK_AB R156, R161, R160 ;  /* 0x000000a0a19c723e */ /* 0x000fe200000010ff */
[----:B------:R-:W-:Y:S01]  /*11150*/  FMUL.FTZ R66, R66, R20 ;  /* 0x0000001442427220 */ /* 0x000fe20000410000 */
[----:B------:R-:W-:Y:S01]  /*11160*/  F2FP.BF16.F32.PACK_AB R160, R203, R202 ;  /* 0x000000cacba0723e */ /* 0x000fe200000010ff */
        /* <DEDUP_REMOVED lines=43> */
[----:B-1----:R-:W-:Y:S01]  /*11420*/  F2FP.BF16.F32.PACK_AB R153, R174, R206 ;  /* 0x000000ceae99723e */ /* 0x002fe200000010ff */
[----:B------:R-:W-:Y:S01]  /*11430*/  BAR.SYNC.DEFER_BLOCKING 0xf, 0x100 ;  /* 0x03c4000000007b1d */ /* 0x000fe20000010000 */
        /* <DEDUP_REMOVED lines=9> */
[----:B------:R-:W-:Y:S01]  /*114d0*/  FMUL.FTZ R151, R151, R20 ;  /* 0x0000001497977220 */ /* 0x000fe20000410000 */
[----:B------:R-:W-:Y:S01]  /*114e0*/  FFMA.FTZ R202, R20, R8, R206 ;  /* 0x0000000814ca7223 */ /* 0x000fe200000100ce */
[----:B------:R-:W-:-:S02]  /*114f0*/  VIADD R8, R168, 0x80 ;  /* 0x00000080a8087836 */ /* 0x000fc40000000000 */
[----:B------:R-:W-:Y:S01]  /*11500*/  FADD.FTZ R0, R169, R0 ;  /* 0x00000000a9007221 */ /* 0x000fe20000010000 */
[----:B------:R-:W0:Y:S01]  /*11510*/  MUFU.EX2 R175, R175 ;  /* 0x000000af00af7308 */ /* 0x000e220000000800 */
[----:B--2---:R-:W-:Y:S01]  /*11520*/  F2FP.BF16.F32.PACK_AB R161, R171, R177 ;  /* 0x000000b1aba1723e */ /* 0x004fe200000010ff */
[----:B------:R-:W-:Y:S02]  /*11530*/  IMAD.MOV.U32 R9, RZ, RZ, 0x40000040 ;  /* 0x40000040ff097424 */ /* 0x000fe400078e00ff */
[----:B------:R-:W-:Y:S01]  /*11540*/  FADD.FTZ R202, R174, R202 ;  /* 0x000000caaeca7221 */ /* 0x000fe20000010000 */
[----:B------:R-:W-:Y:S01]  /*11550*/  IMAD.MOV.U32 R169, RZ, RZ, 0x40000040 ;  /* 0x40000040ffa97424 */ /* 0x000fe200078e00ff */
[----:B------:R-:W-:Y:S01]  /*11560*/  ISETP.GT.AND P3, PT, R15, R208, PT ;  /* 0x000000d00f00720c */ /* 0x000fe20003f64270 */
[----:B------:R-:W-:Y:S02]  /*11570*/  IMAD.MOV.U32 R20, RZ, RZ, R170 ;  /* 0x000000ffff147224 */ /* 0x000fe400078e00aa */
[----:B------:R-:W-:Y:S01]  /*11580*/  FADD.FTZ R179, R179, R202 ;  /* 0x000000cab3b37221 */ /* 0x000fe20000010000 */
[----:B------:R-:W-:Y:S01]  /*11590*/  MUFU.EX2 R178, R178 ;  /* 0x000000b200b27308 */ /* 0x000fe20000000800 */
[----:B------:R1:W-:Y:S02]  /*115a0*/  STSM.16.M88.4 [R198+0x36400], R152 ;  /* 0x03640098c6007844 */ /* 0x0003e40000000200 */
[----:B------:R-:W-:-:S02]  /*115b0*/  FADD.FTZ R180, R180, R179 ;  /* 0x000000b3b4b47221 */ /* 0x000fc40000010000 */
[----:B------:R2:W-:Y:S02]  /*115c0*/  STSM.16.M88.4 [R211], R156 ;  /* 0x0000009cd3007844 */ /* 0x0005e40000000200 */
[----:B------:R-:W-:Y:S01]  /*115d0*/  FADD.FTZ R180, R181, R180 ;  /* 0x000000b4b5b47221 */ /* 0x000fe20000010000 */
[----:B------:R-:W3:Y:S01]  /*115e0*/  MUFU.EX2 R205, R205 ;  /* 0x000000cd00cd7308 */ /* 0x000ee20000000800 */
[----:B0-----:R-:W-:Y:S02]  /*115f0*/  F2FP.BF16.F32.PACK_AB R163, R175, R204 ;  /* 0x000000ccafa3723e */ /* 0x001fe400000010ff */
[----:B------:R-:W-:-:S03]  /*11600*/  FADD.FTZ R180, R173, R180 ;  /* 0x000000b4adb47221 */ /* 0x000fc60000010000 */
[----:B------:R2:W-:Y:S01]  /*11610*/  STSM.16.M88.4 [R199], R160 ;  /* 0x000000a0c7007844 */ /* 0x0005e20000000200 */
[----:B------:R-:W-:Y:S01]  /*11620*/  FADD.FTZ R19, R19, R180 ;  /* 0x000000b413137221 */ /* 0x000fe20000010000 */
[----:B------:R-:W-:Y:S03]  /*11630*/  MUFU.EX2 R182, R182 ;  /* 0x000000b600b67308 */ /* 0x000fe60000000800 */
[----:B------:R-:W-:Y:S01]  /*11640*/  FADD.FTZ R176, R176, R19 ;  /* 0x00000013b0b07221 */ /* 0x000fe20000010000 */
[----:B------:R-:W-:-:S03]  /*11650*/  IMAD.MOV.U32 R19, RZ, RZ, R200 ;  /* 0x000000ffff137224 */ /* 0x000fc600078e00c8 */
[----:B------:R-:W-:Y:S01]  /*11660*/  FADD.FTZ R176, R177, R176 ;  /* 0x000000b0b1b07221 */ /* 0x000fe20000010000 */
[----:B------:R-:W0:Y:S01]  /*11670*/  MUFU.EX2 R183, R183 ;  /* 0x000000b700b77308 */ /* 0x000e220000000800 */
[----:B---3--:R-:W-:Y:S02]  /*11680*/  F2FP.BF16.F32.PACK_AB R165, R205, R178 ;  /* 0x000000b2cda5723e */ /* 0x008fe400000010ff */
[----:B------:R-:W-:-:S04]  /*11690*/  FADD.FTZ R171, R171, R176 ;  /* 0x000000b0abab7221 */ /* 0x000fc80000010000 */
[----:B------:R-:W-:-:S04]  /*116a0*/  FADD.FTZ R204, R204, R171 ;  /* 0x000000abcccc7221 */ /* 0x000fc80000010000 */
[----:B------:R-:W-:-:S04]  /*116b0*/  FADD.FTZ R175, R175, R204 ;  /* 0x000000ccafaf7221 */ /* 0x000fc80000010000 */
[----:B------:R-:W-:Y:S01]  /*116c0*/  FADD.FTZ R178, R178, R175 ;  /* 0x000000afb2b27221 */ /* 0x000fe20000010000 */
[----:B0-----:R-:W-:-:S03]  /*116d0*/  F2FP.BF16.F32.PACK_AB R167, R183, R182 ;  /* 0x000000b6b7a7723e */ /* 0x001fc600000010ff */
[----:B------:R-:W-:Y:S02]  /*116e0*/  FADD.FTZ R205, R205, R178 ;  /* 0x000000b2cdcd7221 */ /* 0x000fe40000010000 */
[----:B------:R2:W-:Y:S01]  /*116f0*/  STSM.16.M88.4 [R210], R164 ;  /* 0x000000a4d2007844 */ /* 0x0005e20000000200 */
[----:B------:R-:W-:-:S06]  /*11700*/  WARPGROUP.ARRIVE ;  /* 0x00000000000079c5 */ /* 0x000fcc0000000000 */
[----:B------:R-:W-:Y:S01]  /*11710*/  HGMMA.64x256x16.F32.BF16 R24, R152, gdesc[UR4].tnspB, R24, gsb0 ;  /* 0x43e0000498187df0 */ /* 0x000fe20008001818 */
[----:B------:R-:W-:Y:S01]  /*11720*/  R2UR UR6, R8 ;  /* 0x00000000080672ca */ /* 0x000fe200000e0000 */
[C---:B------:R-:W-:Y:S01]  /*11730*/  VIADD R8, R168.reuse, 0x100 ;  /* 0x00000100a8087836 */ /* 0x040fe20000000000 */
[----:B------:R-:W-:Y:S01]  /*11740*/  R2UR UR7, R9 ;  /* 0x00000000090772ca */ /* 0x000fe200000e0000 */
[----:B------:R-:W-:Y:S02]  /*11750*/  IMAD.MOV.U32 R9, RZ, RZ, 0x40000040 ;  /* 0x40000040ff097424 */ /* 0x000fe400078e00ff */
[----:B------:R-:W-:Y:S01]  /*11760*/  VIADD R168, R168, 0x180 ;  /* 0x00000180a8a87836 */ /* 0x000fe20000000000 */
[----:B------:R-:W-:Y:S02]  /*11770*/  WARPGROUP.DEPBAR.LE gsb0, 0x0 ;  /* 0x00008000000079c5 */ /* 0x000fe40000010000 */
[----:B------:R-:W-:Y:S01]  /*11780*/  WARPGROUP.ARRIVE ;  /* 0x00000000000079c5 */ /* 0x000fe20000000000 */
[----:B-1----:R-:W-:-:S04]  /*11790*/  VIADD R152, R15, 0xffffffff ;  /* 0xffffffff0f987836 */ /* 0x002fc80000000000 */
[----:B------:R-:W-:-:S14]  /*117a0*/  IMAD.MOV.U32 R15, RZ, RZ, R152 ;  /* 0x000000ffff0f7224 */ /* 0x000fdc00078e0098 */
[----:B------:R-:W-:Y:S01]  /*117b0*/  HGMMA.64x256x16.F32.BF16 R24, R156, gdesc[UR4].tnspB, R24, gsb0 ;  /* 0x43e000049c187df0 */ /* 0x000fe20008001818 */
[----:B------:R-:W-:Y:S01]  /*117c0*/  R2UR UR6, R8 ;  /* 0x00000000080672ca */ /* 0x000fe200000e0000 */
[----:B------:R-:W-:Y:S01]  /*117d0*/  FADD.FTZ R8, R182, R205 ;  /* 0x000000cdb6087221 */ /* 0x000fe20000010000 */
[----:B------:R-:W-:Y:S01]  /*117e0*/  R2UR UR7, R9 ;  /* 0x00000000090772ca */ /* 0x000fe200000e0000 */
[----:B------:R-:W-:Y:S02]  /*117f0*/  IMAD.MOV.U32 R9, RZ, RZ, R172 ;  /* 0x000000ffff097224 */ /* 0x000fe400078e00ac */
[----:B------:R-:W-:Y:S01]  /*11800*/  FADD.FTZ R8, R183, R8 ;  /* 0x00000008b7087221 */ /* 0x000fe20000010000 */
[----:B------:R-:W-:Y:S02]  /*11810*/  WARPGROUP.DEPBAR.LE gsb0, 0x0 ;  /* 0x00008000000079c5 */ /* 0x000fe40000010000 */
[----:B------:R-:W-:-:S15]  /*11820*/  WARPGROUP.ARRIVE ;  /* 0x00000000000079c5 */ /* 0x000fde0000000000 */
[----:B------:R-:W-:-:S04]  /*11830*/  NOP ;  /* 0x0000000000007918 */ /* 0x000fc80000000000 */
        /* <DEDUP_REMOVED lines=19> */
.L_x_6810:
[----:B------:R-:W-:Y:S02]  /*11970*/  IMAD.MOV.U32 R20, RZ, RZ, R170 ;  /* 0x000000ffff147224 */ /* 0x000fe400078e00aa */
[----:B------:R-:W-:Y:S02]  /*11980*/  IMAD.MOV.U32 R9, RZ, RZ, R172 ;  /* 0x000000ffff097224 */ /* 0x000fe400078e00ac */
[----:B------:R-:W-:Y:S02]  /*11990*/  IMAD.MOV.U32 R19, RZ, RZ, R200 ;  /* 0x000000ffff137224 */ /* 0x000fe400078e00c8 */
[----:B------:R-:W-:-:S07]  /*119a0*/  IMAD.MOV.U32 R15, RZ, RZ, R152 ;  /* 0x000000ffff0f7224 */ /* 0x000fce00078e0098 */
.L_x_6809:
[----:B------:R-:W-:Y:S05]  /*119b0*/  BSYNC B1 ;  /* 0x0000000000017941 */ /* 0x000fea0003800000 */
.L_x_6808:
[----:B------:R-:W0:Y:S01]  /*119c0*/  LDC R152, c[0x0][0x448] ;  /* 0x00011200ff987b82 */ /* 0x000e220000000800 */
[----:B------:R-:W-:-:S07]  /*119d0*/  IADD3 R155, R184, 0x1, -R23 ;  /* 0x00000001b89b7810 */ /* 0x000fce0007ffe817 */
[----:B--2---:R-:W1:Y:S01]  /*119e0*/  LDC R156, c[0x0][0xadc] ;  /* 0x0002b700ff9c7b82 */ /* 0x004e620000000800 */
[----:B0-----:R-:W-:Y:S01]  /*119f0*/  ISETP.NE.AND P5, PT, R152, 0x1, PT ;  /* 0x000000019800780c */ /* 0x001fe20003fa5270 */
[----:B------:R-:W-:Y:S01]  /*11a00*/  VIADD R152, R195, 0x3f ;  /* 0x0000003fc3987836 */ /* 0x000fe20000000000 */
[----:B-1----:R-:W-:-:S11]  /*11a10*/  ISETP.GE.AND P6, PT, R156, 0x1, PT ;  /* 0x000000019c00780c */ /* 0x002fd60003fc6270 */
[----:B------:R-:W0:Y:S08]  /*11a20*/  @P5 LDC R153, c[0x0][0x44c] ;  /* 0x00011300ff995b82 */ /* 0x000e300000000800 */
[----:B------:R-:W1:Y:S01]  /*11a30*/  @P5 LDC R154, c[0x0][0x450] ;  /* 0x00011400ff9a5b82 */ /* 0x000e620000000800 */
[----:B0-----:R-:W-:-:S05]  /*11a40*/  @P5 IMAD.HI.U32 R153, R152, R153, RZ ;  /* 0x0000009998995227 */ /* 0x001fca00078e00ff */
[----:B-1----:R-:W-:-:S05]  /*11a50*/  @P5 SHF.R.U32.HI R152, RZ, R154, R153 ;  /* 0x0000009aff985219 */ /* 0x002fca0000011699 */
        /* <DEDUP_REMOVED lines=14> */
.L_x_6832:
[----:B------:R-:W-:-:S13]  /*11b40*/  ISETP.NE.AND P2, PT, R156, 0x1, PT ;  /* 0x000000019c00780c */ /* 0x000fda0003f45270 */
[----:B------:R-:W0:Y:S02]  /*11b50*/  @P2 LDC.64 R152, c[0x0][0xae0] ;  /* 0x0002b800ff982b82 */ /* 0x000e240000000a00 */
[----:B0-----:R-:W-:-:S05]  /*11b60*/  @P2 IMAD.HI.U32 R152, R21, R152, RZ ;  /* 0x0000009815982227 */ /* 0x001fca00078e00ff */
[----:B------:R-:W-:-:S07]  /*11b70*/  @P2 SHF.R.U32.HI R21, RZ, R153, R152 ;  /* 0x00000099ff152219 */ /* 0x000fce0000011698 */
.L_x_6833:
[----:B------:R-:W-:Y:S05]  /*11b80*/  BSYNC B0 ;  /* 0x0000000000007941 */ /* 0x000fea0003800000 */
.L_x_6831:
[----:B------:R-:W-:-:S05]  /*11b90*/  IMAD R21, R21, R156, RZ ;  /* 0x0000009c15157224 */ /* 0x000fca00078e02ff */
[----:B------:R-:W-:-:S07]  /*11ba0*/  VIMNMX R154, R154, R21, !PT ;  /* 0x000000159a9a7248 */ /* 0x000fce0007fe0100 */
.L_x_6830:
        /* <DEDUP_REMOVED lines=13> */
.L_x_6847:
[----:B------:R-:W-:Y:S01]  /*11c80*/  VIADD R19, R204, 0x1 ;  /* 0x00000001cc137836 */ /* 0x000fe20000000000 */
[C---:B------:R-:W-:Y:S01]  /*11c90*/  ISETP.GT.AND P2, PT, R21.reuse, R205, PT ;  /* 0x000000cd1500720c */ /* 0x040fe20003f44270 */
[----:B------:R-:W-:-:S03]  /*11ca0*/  VIADD R21, R21, 0xffffffff ;  /* 0xffffffff15157836 */ /* 0x000fc60000000000 */
[----:B------:R-:W-:-:S04]  /*11cb0*/  ISETP.NE.AND P3, PT, R19, 0x2, PT ;  /* 0x000000021300780c */ /* 0x000fc80003f65270 */
[----:B------:R-:W-:Y:S02]  /*11cc0*/  SEL R9, RZ, 0x1, P3 ;  /* 0x00000001ff097807 */ /* 0x000fe40001800000 */
[----:B------:R-:W-:Y:S02]  /*11cd0*/  SEL R19, R19, RZ, P3 ;  /* 0x000000ff13137207 */ /* 0x000fe40001800000 */
[----:B------:R-:W-:Y:S01]  /*11ce0*/  LOP3.LUT R22, R22, R9, RZ, 0x3c, !PT ;  /* 0x0000000916167212 */ /* 0x000fe200078e3cff */
[----:B0-----:R-:W-:Y:S06]  /*11cf0*/  @!P0 BRA `(.L_x_6837) ;  /* 0x0000000000048947 */ /* 0x001fec0003800000 */
[----:B------:R-:W-:Y:S01]  /*11d00*/  BPT.TRAP 0x1 ;  /* 0x000000040000795c */ /* 0x000fe20000300000 */
.L_x_6837:
[----:B------:R-:W-:Y:S01]  /*11d10*/  IMAD R15, R19, 0x8, R18 ;  /* 0x00000008130f7824 */ /* 0x000fe200078e0212 */
[----:B------:R-:W-:-:S04]  /*11d20*/  SHF.L.U32 R9, R22, 0x1f, RZ ;  /* 0x0000001f16097819 */ /* 0x000fc800000006ff */
[----:B------:R0:W1:Y:S01]  /*11d30*/  SYNCS.PHASECHK.TRANS64.TRYWAIT P3, [R15+URZ+0x38830], R9 ;  /* 0x038830090f0075a7 */ /* 0x000062000806017f */
[----:B------:R-:W-:Y:S05]  /*11d40*/  @!P0 BRA `(.L_x_6838) ;  /* 0x0000000000048947 */ /* 0x000fea0003800000 */
[----:B------:R-:W-:Y:S01]  /*11d50*/  BPT.TRAP 0x1 ;  /* 0x000000040000795c */ /* 0x000fe20000300000 */
.L_x_6838:
[----:B------:R-:W-:Y:S01]  /*11d60*/  BSSY B2, `(.L_x_6839) ;  /* 0x0000006000027945 */ /* 0x000fe20003800000 */
[----:B------:R-:W-:Y:S02]  /*11d70*/  IMAD R156, R19, 0x200, R191 ;  /* 0x00000200139c7824 */ /* 0x000fe400078e02bf */
[----:B------:R-:W-:Y:S01]  /*11d80*/  IMAD.MOV.U32 R157, RZ, RZ, 0x40000040 ;  /* 0x40000040ff9d7424 */ /* 0x000fe200078e00ff */
[----:B-1----:R-:W-:Y:S06]  /*11d90*/  @P3 BRA `(.L_x_6840) ;  /* 0x0000000000083947 */ /* 0x002fec0003800000 */
[----:B------:R-:W1:Y:S02]  /*11da0*/  SYNCS.PHASECHK.TRANS64.TRYWAIT P3, [R15+URZ+0x38830], R9 ;  /* 0x038830090f0075a7 */ /* 0x000e64000806017f */
[----:B-1----:R-:W-:Y:S05]  /*11db0*/  @!P3 BRA `(.L_x_6841) ;  /* 0x0000015400b4b947 */ /* 0x002fea0003800000 */
.L_x_6840:
[----:B------:R-:W-:Y:S05]  /*11dc0*/  BSYNC B2 ;  /* 0x0000000000027941 */ /* 0x000fea0003800000 */
.L_x_6839:
        /* <DEDUP_REMOVED lines=36> */
.L_x_6842:
[----:B------:R2:W3:Y:S01]  /*12010*/  SYNCS.PHASECHK.TRANS64.TRYWAIT P3, [R15+URZ+0x38850], R9 ;  /* 0x038850090f0075a7 */ /* 0x0004e2000806017f */
[----:B------:R-:W-:Y:S05]  /*12020*/  @!P0 BRA `(.L_x_6843) ;  /* 0x0000000000048947 */ /* 0x000fea0003800000 */
[----:B------:R-:W-:Y:S01]  /*12030*/  BPT.TRAP 0x1 ;  /* 0x000000040000795c */ /* 0x000fe20000300000 */
.L_x_6843:
[----:B------:R-:W-:Y:S04]  /*12040*/  BSSY B2, `(.L_x_6844) ;  /* 0x0000004000027945 */ /* 0x000fe80003800000 */
[----:B---3--:R-:W-:Y:S05]  /*12050*/  @P3 BRA `(.L_x_6845) ;  /* 0x0000000000083947 */ /* 0x008fea0003800000 */
[----:B------:R-:W3:Y:S02]  /*12060*/  SYNCS.PHASECHK.TRANS64.TRYWAIT P3, [R15+URZ+0x38850], R9 ;  /* 0x038850090f0075a7 */ /* 0x000ee4000806017f */
[----:B---3--:R-:W-:Y:S05]  /*12070*/  @!P3 BRA `(.L_x_6846) ;  /* 0x000001540018b947 */ /* 0x008fea0003800000 */
.L_x_6845:
[----:B------:R-:W-:Y:S05]  /*12080*/  BSYNC B2 ;  /* 0x0000000000027941 */ /* 0x000fea0003800000 */
.L_x_6844:
        /* <DEDUP_REMOVED lines=10> */
[----:B------:R-:W-:-:S02]  /*12130*/  VIADD R201, R200, 0x800 ;  /* 0x00000800c8c97836 */ /* 0x000fc40000000000 */
[----:B------:R-:W-:Y:S02]  /*12140*/  VIADD R208, R2, 0x800 ;  /* 0x0000080002d07836 */ /* 0x000fe40000000000 */
[----:B------:R-:W-:-:S05]  /*12150*/  IMAD.MOV.U32 R209, RZ, RZ, 0xa00 ;  /* 0x00000a00ffd17424 */ /* 0x000fca00078e00ff */
        /* <DEDUP_REMOVED lines=219> */
[----:B------:R-:W-:Y:S01]  /*12f10*/  VIADD R208, R200, 0xa00 ;  /* 0x00000a00c8d07836 */ /* 0x000fe20000000000 */
[----:B------:R-:W-:Y:S01]  /*12f20*/  R2UR UR7, R209 ;  /* 0x00000000d10772ca */ /* 0x000fe200000e0000 */
        /* <DEDUP_REMOVED lines=120> */
[C---:B------:R-:W-:Y:S01]  /*136b0*/  IMAD.IADD R206, R208.reuse, 0x1, R9 ;  /* 0x00000001d0ce7824 */ /* 0x040fe200078e0209 */
[----:B------:R-:W-:Y:S01]  /*136c0*/  R2UR UR5, R207 ;  /* 0x00000000cf0572ca */ /* 0x000fe200000e0000 */
[----:B------:R-:W-:Y:S02]  /*136d0*/  IMAD.MOV.U32 R207, RZ, RZ, 0x40000040 ;  /* 0x40000040ffcf7424 */ /* 0x000fe400078e00ff */
[--C-:B------:R-:W-:Y:S01]  /*136e0*/  IMAD.IADD R208, R208, 0x1, R14.reuse ;  /* 0x00000001d0d07824 */ /* 0x100fe200078e020e */
[----:B------:R-:W-:Y:S01]  /*136f0*/  R2UR UR6, R206 ;  /* 0x00000000ce0672ca */ /* 0x000fe200000e0000 */
[----:B------:R-:W-:Y:S01]  /*13700*/  IMAD.IADD R206, R201, 0x1, R14 ;  /* 0x00000001c9ce7824 */ /* 0x000fe200078e020e */
[----:B------:R-:W-:Y:S01]  /*13710*/  R2UR UR7, R207 ;  /* 0x00000000cf0772ca */ /* 0x000fe200000e0000 */
[----:B------:R-:W-:-:S02]  /*13720*/  IMAD.MOV.U32 R207, RZ, RZ, 0x40000040 ;  /* 0x40000040ffcf7424 */ /* 0x000fc400078e00ff */
[----:B------:R-:W-:Y:S02]  /*13730*/  IMAD.MOV.U32 R201, RZ, RZ, 0x40 ;  /* 0x00000040ffc97424 */ /* 0x000fe400078e00ff */
[----:B------:R-:W-:-:S03]  /*13740*/  IMAD.MOV.U32 R9, RZ, RZ, 0x1000 ;  /* 0x00001000ff097424 */ /* 0x000fc600078e00ff */
[----:B------:R-:W-:Y:S02]  /*13750*/  SEL R201, R201, 0x3e, P3 ;  /* 0x0000003ec9c97807 */ /* 0x000fe40001800000 */
[----:B------:R-:W-:Y:S02]  /*13760*/  SEL R9, R9, 0xf80, P3 ;  /* 0x00000f8009097807 */ /* 0x000fe40001800000 */
[----:B------:R-:W-:Y:S02]  /*13770*/  LOP3.LUT R201, R201, 0x6, RZ, 0xc0, !PT ;  /* 0x00000006c9c97812 */ /* 0x000fe400078ec0ff */
[----:B------:R-:W-:-:S04]  /*13780*/  LOP3.LUT R9, R9, 0x1e00, RZ, 0xc0, !PT ;  /* 0x00001e0009097812 */ /* 0x000fc800078ec0ff */
        /* <DEDUP_REMOVED lines=17> */
[----:B------:R-:W-:Y:S01]  /*138a0*/  IMAD R200, R19, 0x1000, R193 ;  /* 0x0000100013c87824 */ /* 0x000fe200078e02c1 */
[----:B------:R-:W-:Y:S01]  /*138b0*/  R2UR UR7, R201 ;  /* 0x00000000c90772ca */ /* 0x000fe200000e0000 */
[----:B------:R-:W-:Y:S01]  /*138c0*/  IMAD.MOV.U32 R201, RZ, RZ, 0x40000040 ;  /* 0x40000040ffc97424 */ /* 0x000fe200078e00ff */
[----:B------:R-:W-:Y:S02]  /*138d0*/  WARPGROUP.DEPBAR.LE gsb0, 0x0 ;  /* 0x00008000000079c5 */ /* 0x000fe40000010000 */
[----:B------:R-:W-:-:S09]  /*138e0*/  WARPGROUP.ARRIVE ;  /* 0x00000000000079c5 */ /* 0x000fd20000000000 */
[----:B------:R-:W-:Y:S01]  /*138f0*/  HGMMA.64x64x16.F32.BF16 R152, gdesc[UR4], R152, gsb0 ;  /* 0x00e00000049879f0 */ /* 0x000fe20008001898 */
[----:B------:R-:W-:Y:S02]  /*13900*/  R2UR UR7, R201 ;  /* 0x00000000c90772ca */ /* 0x000fe400000e0000 */
        /* <DEDUP_REMOVED lines=46> */
[-CC-:B------:R-:W-:Y:S01]  /*13bf0*/  FFMA.FTZ R152, R152, R14.reuse, -R206.reuse ;  /* 0x0000000e98987223 */ /* 0x180fe200000108ce */
[----:B------:R-:W0:Y:S01]  /*13c00*/  SHFL.BFLY PT, R164, R20, 0x1, 0x1f ;  /* 0x0c201f0014a47f89 */ /* 0x000e2200000e0000 */
[-C--:B------:R-:W-:Y:S01]  /*13c10*/  FMUL.FTZ R201, R201, R14.reuse ;  /* 0x0000000ec9c97220 */ /* 0x080fe20000410000 */
        /* <DEDUP_REMOVED lines=10> */
[----:B------:R1:W2:Y:S01]  /*13cc0*/  MUFU.EX2 R202, R201 ;  /* 0x000000c900ca7308 */ /* 0x0002a20000000800 */
[-CC-:B------:R-:W-:Y:S01]  /*13cd0*/  FFMA.FTZ R180, R180, R14.reuse, -R206.reuse ;  /* 0x0000000eb4b47223 */ /* 0x180fe200000108ce */
[----:B------:R-:W-:-:S06]  /*13ce0*/  FFMA.FTZ R181, R181, R14, -R206 ;  /* 0x0000000eb5b57223 */ /* 0x000fcc00000108ce */
[----:B------:R-:W-:Y:S01]  /*13cf0*/  MUFU.EX2 R152, R152 ;  /* 0x0000009800987308 */ /* 0x000fe20000000800 */
[----:B-1----:R-:W-:Y:S01]  /*13d00*/  FFMA.FTZ R201, R165, R14, -R206 ;  /* 0x0000000ea5c97223 */ /* 0x002fe200000108ce */
[----:B0-----:R-:W-:-:S06]  /*13d10*/  FMNMX.FTZ R20, R20, R164, !PT ;  /* 0x000000a414147209 */ /* 0x001fcc0007810000 */
[----:B------:R-:W-:Y:S01]  /*13d20*/  MUFU.EX2 R153, R153 ;  /* 0x0000009900997308 */ /* 0x000fe20000000800 */
[C---:B------:R-:W-:Y:S01]  /*13d30*/  FMUL.FTZ R208, R20.reuse, R14 ;  /* 0x0000000e14d07220 */ /* 0x040fe20000410000 */
[----:B------:R-:W-:Y:S01]  /*13d40*/  FADD.FTZ R164, -R20, R203 ;  /* 0x000000cb14a47221 */ /* 0x000fe20000010100 */
[-C--:B--2---:R-:W-:Y:S01]  /*13d50*/  FMUL.FTZ R24, R24, R202.reuse ;  /* 0x000000ca18187220 */ /* 0x084fe20000410000 */
[----:B------:R-:W-:Y:S01]  /*13d60*/  FMUL.FTZ R25, R25, R202 ;  /* 0x000000ca19197220 */ /* 0x000fe20000410000 */
[-CC-:B------:R-:W-:Y:S01]  /*13d70*/  FFMA.FTZ R209, R155, R14.reuse, -R208.reuse ;  /* 0x0000000e9bd17223 */ /* 0x180fe200000108d0 */
[-CC-:B------:R-:W-:Y:S01]  /*13d80*/  FFMA.FTZ R155, R158, R14.reuse, -R208.reuse ;  /* 0x0000000e9e9b7223 */ /* 0x180fe200000108d0 */
[-CC-:B------:R-:W-:Y:S01]  /*13d90*/  FFMA.FTZ R158, R162, R14.reuse, -R208.reuse ;  /* 0x0000000ea29e7223 */ /* 0x180fe200000108d0 */
[----:B------:R-:W-:Y:S02]  /*13da0*/  IMAD.MOV R162, RZ, RZ, -R197 ;  /* 0x000000ffffa27224 */ /* 0x000fe400078e0ac5 */
[-C--:B------:R-:W-:Y:S01]  /*13db0*/  FMUL.FTZ R164, R164, R14.reuse ;  /* 0x0000000ea4a47220 */ /* 0x080fe20000410000 */
[-CC-:B------:R-:W-:Y:S01]  /*13dc0*/  FFMA.FTZ R154, R154, R14.reuse, -R208.reuse ;  /* 0x0000000e9a9a7223 */ /* 0x180fe200000108d0 */
[----:B------:R-:W-:Y:S01]  /*13dd0*/  MUFU.EX2 R209, R209 ;  /* 0x000000d100d17308 */ /* 0x000fe20000000800 */
[--C-:B------:R-:W-:Y:S01]  /*13de0*/  FFMA.FTZ R165, R159, R14, -R208.reuse ;  /* 0x0000000e9fa57223 */ /* 0x100fe200000108d0 */
[----:B------:R-:W-:Y:S01]  /*13df0*/  ISETP.NE.AND P3, PT, R185, R162, PT ;  /* 0x000000a2b900720c */ /* 0x000fe20003f65270 */
[----:B------:R-:W-:Y:S01]  /*13e00*/  FFMA.FTZ R159, R163, R14, -R208 ;  /* 0x0000000ea39f7223 */ /* 0x000fe200000108d0 */
[----:B------:R-:W-:-:S02]  /*13e10*/  @!P1 VIADD R162, R15, 0x38840 ;  /* 0x000388400fa29836 */ /* 0x000fc40000000000 */
[-CC-:B------:R-:W-:Y:S01]  /*13e20*/  FFMA.FTZ R203, R166, R14.reuse, -R208.reuse ;  /* 0x0000000ea6cb7223 */ /* 0x180fe200000108d0 */
[-CC-:B------:R-:W-:Y:S01]  /*13e30*/  FFMA.FTZ R206, R167, R14.reuse, -R208.reuse ;  /* 0x0000000ea7ce7223 */ /* 0x180fe200000108d0 */
[-C--:B------:R-:W-:Y:S01]  /*13e40*/  FFMA.FTZ R170, R170, R14.reuse, -R208 ;  /* 0x0000000eaaaa7223 */ /* 0x080fe200000108d0 */
[----:B------:R-:W0:Y:S01]  /*13e50*/  MUFU.EX2 R164, R164 ;  /* 0x000000a400a47308 */ /* 0x000e220000000800 */
[----:B------:R-:W-:Y:S01]  /*13e60*/  @!P1 PRMT R162, RZ, 0x654, R162 ;  /* 0x00000654ffa29816 */ /* 0x000fe200000000a2 */
[-CC-:B------:R-:W-:Y:S01]  /*13e70*/  FFMA.FTZ R171, R171, R14.reuse, -R208.reuse ;  /* 0x0000000eabab7223 */ /* 0x180fe200000108d0 */
[-CC-:B------:R-:W-:Y:S01]  /*13e80*/  FFMA.FTZ R174, R174, R14.reuse, -R208.reuse ;  /* 0x0000000eaeae7223 */ /* 0x180fe200000108d0 */
[-CC-:B------:R-:W-:Y:S01]  /*13e90*/  FFMA.FTZ R175, R175, R14.reuse, -R208.reuse ;  /* 0x0000000eafaf7223 */ /* 0x180fe200000108d0 */
[----:B------:R1:W-:Y:S01]  /*13ea0*/  @!P1 SYNCS.ARRIVE.TRANS64.RED.A1T0 RZ, [R162+URZ], RZ ;  /* 0x000000ffa2ff99a7 */ /* 0x0003e2000810043f */
[----:B------:R-:W-:Y:S01]  /*13eb0*/  FFMA.FTZ R178, R178, R14, -R208 ;  /* 0x0000000eb2b27223 */ /* 0x000fe200000108d0 */
[----:B------:R-:W-:Y:S01]  /*13ec0*/  @!P3 IMAD R163, R204, 0x40, R194 ;  /* 0x00000040cca3b824 */ /* 0x000fe200078e02c2 */
[----:B------:R-:W2:Y:S01]  /*13ed0*/  MUFU.EX2 R154, R154 ;  /* 0x0000009a009a7308 */ /* 0x000ea20000000800 */
[-C--:B------:R-:W-:Y:S01]  /*13ee0*/  FMUL.FTZ R28, R28, R202.reuse ;  /* 0x000000ca1c1c7220 */ /* 0x080fe20000410000 */
[----:B------:R-:W-:Y:S01]  /*13ef0*/  FMUL.FTZ R29, R29, R202 ;  /* 0x000000ca1d1d7220 */ /* 0x000fe20000410000 */
[----:B------:R-:W-:-:S02]  /*13f00*/  @!P3 IMAD R163, R163, 0x4, R18 ;  /* 0x00000004a3a3b824 */ /* 0x000fc400078e0212 */
[----:B------:R-:W-:Y:S01]  /*13f10*/  FMUL.FTZ R32, R32, R202 ;  /* 0x000000ca20207220 */ /* 0x000fe20000410000 */
[-CC-:B-1----:R-:W-:Y:S01]  /*13f20*/  FFMA.FTZ R162, R179, R14.reuse, -R208.reuse ;  /* 0x0000000eb3a27223 */ /* 0x182fe200000108d0 */
[-CC-:B------:R-:W-:Y:S01]  /*13f30*/  FFMA.FTZ R179, R182, R14.reuse, -R208.reuse ;  /* 0x0000000eb6b37223 */ /* 0x180fe200000108d0 */
[----:B------:R-:W-:Y:S01]  /*13f40*/  FFMA.FTZ R182, R183, R14, -R208 ;  /* 0x0000000eb7b67223 */ /* 0x000fe200000108d0 */
[----:B------:R-:W1:Y:S01]  /*13f50*/  MUFU.EX2 R155, R155 ;  /* 0x0000009b009b7308 */ /* 0x000e620000000800 */
[----:B------:R-:W-:Y:S01]  /*13f60*/  @!P3 STS [R163+0x38400], R202 ;  /* 0x038400caa300b388 */ /* 0x000fe20000000800 */
[-C--:B0-----:R-:W-:Y:S01]  /*13f70*/  FMUL.FTZ R26, R26, R164.reuse ;  /* 0x000000a41a1a7220 */ /* 0x081fe20000410000 */
[-C--:B------:R-:W-:Y:S01]  /*13f80*/  FMUL.FTZ R27, R27, R164.reuse ;  /* 0x000000a41b1b7220 */ /* 0x080fe20000410000 */
[-C--:B------:R-:W-:Y:S01]  /*13f90*/  FMUL.FTZ R30, R30, R164.reuse ;  /* 0x000000a41e1e7220 */ /* 0x080fe20000410000 */
[----:B------:R0:W-:Y:S01]  /*13fa0*/  @!P3 STS [R163+0x38420], R164 ;  /* 0x038420a4a300b388 */ /* 0x0001e20000000800 */
[-C--:B------:R-:W-:Y:S01]  /*13fb0*/  FMUL.FTZ R31, R31, R164.reuse ;  /* 0x000000a41f1f7220 */ /* 0x080fe20000410000 */
[-C--:B------:R-:W-:Y:S01]  /*13fc0*/  FMUL.FTZ R34, R34, R164.reuse ;  /* 0x000000a422227220 */ /* 0x080fe20000410000 */
[----:B------:R-:W3:Y:S01]  /*13fd0*/  MUFU.EX2 R157, R157 ;  /* 0x0000009d009d7308 */ /* 0x000ee20000000800 */
[-C--:B------:R-:W-:Y:S01]  /*13fe0*/  FMUL.FTZ R35, R35, R164.reuse ;  /* 0x000000a423237220 */ /* 0x080fe20000410000 */
[-C--:B------:R-:W-:Y:S01]  /*13ff0*/  FMUL.FTZ R38, R38, R164.reuse ;  /* 0x000000a426267220 */ /* 0x080fe20000410000 */
[-C--:B------:R-:W-:Y:S01]  /*14000*/  FMUL.FTZ R39, R39, R164.reuse ;  /* 0x000000a427277220 */ /* 0x080fe20000410000 */
[-C--:B------:R-:W-:Y:S01]  /*14010*/  FMUL.FTZ R42, R42, R164.reuse ;  /* 0x000000a42a2a7220 */ /* 0x080fe20000410000 */
[-C--:B------:R-:W-:Y:S01]  /*14020*/  FMUL.FTZ R43, R43, R164.reuse ;  /* 0x000000a42b2b7220 */ /* 0x080fe20000410000 */
[----:B------:R-:W-:Y:S01]  /*14030*/  FMUL.FTZ R46, R46, R164 ;  /* 0x000000a42e2e7220 */ /* 0x000fe20000410000 */
[----:B0-----:R-:W-:Y:S01]  /*14040*/  FFMA.FTZ R163, R202, R0, R152 ;  /* 0x00000000caa37223 */ /* 0x001fe20000010098 */
[----:B------:R-:W0:Y:S01]  /*14050*/  MUFU.EX2 R165, R165 ;  /* 0x000000a500a57308 */ /* 0x000e220000000800 */
[----:B--2---:R-:W-:Y:S01]  /*14060*/  FFMA.FTZ R0, R164, R8, R154 ;  /* 0x00000008a4007223 */ /* 0x004fe2000001009a */
[C---:B------:R-:W-:Y:S01]  /*14070*/  F2FP.BF16.F32.PACK_AB R152, R153.reuse, R152 ;  /* 0x000000989998723e */ /* 0x040fe200000010ff */
[----:B------:R-:W-:Y:S01]  /*14080*/  FADD.FTZ R8, R153, R163 ;  /* 0x000000a399087221 */ /* 0x000fe20000010000 */
[C---:B------:R-:W-:Y:S01]  /*14090*/  F2FP.BF16.F32.PACK_AB R153, R209.reuse, R154 ;  /* 0x0000009ad199723e */ /* 0x040fe200000010ff */
[----:B------:R-:W-:Y:S01]  /*140a0*/  FADD.FTZ R163, R209, R0 ;  /* 0x00000000d1a37221 */ /* 0x000fe20000010000 */
[-C--:B------:R-:W-:Y:S01]  /*140b0*/  FMUL.FTZ R47, R47, R164.reuse ;  /* 0x000000a42f2f7220 */ /* 0x080fe20000410000 */
[----:B------:R-:W-:Y:S01]  /*140c0*/  FADD.FTZ R154, R207, R8 ;  /* 0x00000008cf9a7221 */ /* 0x000fe20000010000 */
[----:B------:R-:W2:Y:S01]  /*140d0*/  MUFU.EX2 R156, R156 ;  /* 0x0000009c009c7308 */ /* 0x000ea20000000800 */
[----:B-1----:R-:W-:Y:S01]  /*140e0*/  FADD.FTZ R8, R155, R163 ;  /* 0x000000a39b087221 */ /* 0x002fe20000010000 */
[-C--:B------:R-:W-:Y:S01]  /*140f0*/  FMUL.FTZ R50, R50, R164.reuse ;  /* 0x000000a432327220 */ /* 0x080fe20000410000 */
[C---:B---3--:R-:W-:Y:S01]  /*14100*/  FADD.FTZ R163, R157.reuse, R154 ;  /* 0x0000009a9da37221 */ /* 0x048fe20000010000 */
[----:B------:R-:W-:Y:S01]  /*14110*/  F2FP.BF16.F32.PACK_AB R154, R157, R207 ;  /* 0x000000cf9d9a723e */ /* 0x000fe200000010ff */
[-C--:B------:R-:W-:Y:S01]  /*14120*/  FMUL.FTZ R51, R51, R164.reuse ;  /* 0x000000a433337220 */ /* 0x080fe20000410000 */
[-C--:B------:R-:W-:Y:S01]  /*14130*/  FMUL.FTZ R54, R54, R164.reuse ;  /* 0x000000a436367220 */ /* 0x080fe20000410000 */
[-C--:B------:R-:W-:Y:S01]  /*14140*/  FMUL.FTZ R55, R55, R164.reuse ;  /* 0x000000a437377220 */ /* 0x080fe20000410000 */
[----:B------:R-:W1:Y:S01]  /*14150*/  MUFU.EX2 R158, R158 ;  /* 0x0000009e009e7308 */ /* 0x000e620000000800 */
        /* <DEDUP_REMOVED lines=132> */
[----:B------:R-:W-:Y:S01]  /*149a0*/  FMUL.FTZ R149, R149, R202 ;  /* 0x000000ca95957220 */ /* 0x000fe20000410000 */
[----:B------:R1:W-:Y:S01]  /*149b0*/  STSM.16.M88.4 [R198+0x36400], R152 ;  /* 0x03640098c6007844 */ /* 0x0003e20000000200 */
[----:B------:R-:W-:Y:S01]  /*149c0*/  FADD.FTZ R183, R201, R183 ;  /* 0x000000b7c9b77221 */ /* 0x000fe20000010000 */
[----:B------:R-:W-:Y:S01]  /*149d0*/  @!P1 VIADD R15, R15, 0x38860 ;  /* 0x000388600f0f9836 */ /* 0x000fe20000000000 */
[----:B------:R-:W-:Y:S01]  /*149e0*/  MUFU.EX2 R180, R180 ;  /* 0x000000b400b47308 */ /* 0x000fe20000000800 */
[----:B------:R-:W-:-:S02]  /*149f0*/  IMAD.MOV.U32 R204, RZ, RZ, R19 ;  /* 0x000000ffffcc7224 */ /* 0x000fc400078e0013 */
[----:B------:R-:W-:Y:S01]  /*14a00*/  IMAD.MOV.U32 R202, RZ, RZ, R9 ;  /* 0x000000ffffca7224 */ /* 0x000fe200078e0009 */
[----:B------:R-:W-:-:S04]  /*14a10*/  @!P1 PRMT R15, RZ, 0x654, R15 ;  /* 0x00000654ff0f9816 */ /* 0x000fc8000000000f */
[----:B------:R-:W2:Y:S01]  /*14a20*/  MUFU.EX2 R181, R181 ;  /* 0x000000b500b57308 */ /* 0x000ea20000000800 */
[----:B0-----:R-:W-:-:S07]  /*14a30*/  F2FP.BF16.F32.PACK_AB R164, R177, R176 ;  /* 0x000000b0b1a4723e */ /* 0x001fce00000010ff */
[----:B------:R0:W-:Y:S08]  /*14a40*/  MUFU.EX2 R0, R178 ;  /* 0x000000b200007308 */ /* 0x0001f00000000800 */
[----:B------:R3:W4:Y:S01]  /*14a50*/  MUFU.EX2 R8, R162 ;  /* 0x000000a200087308 */ /* 0x0007220000000800 */
[C---:B0-----:R-:W-:Y:S01]  /*14a60*/  FADD.FTZ R178, R159.reuse, R157 ;  /* 0x0000009d9fb27221 */ /* 0x041fe20000010000 */
[----:B------:R-:W-:-:S02]  /*14a70*/  F2FP.BF16.F32.PACK_AB R157, R159, R158 ;  /* 0x0000009e9f9d723e */ /* 0x000fc400000010ff */
[----:B------:R-:W-:Y:S02]  /*14a80*/  F2FP.BF16.F32.PACK_AB R158, R201, R160 ;  /* 0x000000a0c99e723e */ /* 0x000fe400000010ff */
[----:B------:R-:W-:Y:S01]  /*14a90*/  F2FP.BF16.F32.PACK_AB R159, R206, R203 ;  /* 0x000000cbce9f723e */ /* 0x000fe200000010ff */
[----:B------:R-:W-:Y:S01]  /*14aa0*/  FADD.FTZ R203, R203, R178 ;  /* 0x000000b2cbcb7221 */ /* 0x000fe20000010000 */
[----:B------:R-:W-:Y:S01]  /*14ab0*/  MUFU.EX2 R179, R179 ;  /* 0x000000b300b37308 */ /* 0x000fe20000000800 */
[----:B------:R-:W-:Y:S01]  /*14ac0*/  F2FP.BF16.F32.PACK_AB R160, R169, R168 ;  /* 0x000000a8a9a0723e */ /* 0x000fe200000010ff */
[----:B------:R-:W-:Y:S01]  /*14ad0*/  FADD.FTZ R168, R168, R183 ;  /* 0x000000b7a8a87221 */ /* 0x000fe20000010000 */
[----:B---3--:R-:W-:Y:S01]  /*14ae0*/  F2FP.BF16.F32.PACK_AB R162, R173, R172 ;  /* 0x000000acada2723e */ /* 0x008fe200000010ff */
[----:B------:R0:W-:Y:S01]  /*14af0*/  STSM.16.M88.4 [R211], R156 ;  /* 0x0000009cd3007844 */ /* 0x0001e20000000200 */
[----:B--2---:R-:W-:Y:S01]  /*14b00*/  F2FP.BF16.F32.PACK_AB R166, R181, R180 ;  /* 0x000000b4b5a6723e */ /* 0x004fe200000010ff */
[----:B------:R-:W-:Y:S01]  /*14b10*/  FADD.FTZ R203, R206, R203 ;  /* 0x000000cbcecb7221 */ /* 0x000fe20000010000 */
[----:B------:R-:W-:Y:S01]  /*14b20*/  FADD.FTZ R169, R169, R168 ;  /* 0x000000a8a9a97221 */ /* 0x000fe20000010000 */
[----:B------:R-:W2:Y:S01]  /*14b30*/  MUFU.EX2 R182, R182 ;  /* 0x000000b600b67308 */ /* 0x000ea20000000800 */
[----:B----4-:R-:W-:Y:S01]  /*14b40*/  F2FP.BF16.F32.PACK_AB R165, R8, R0 ;  /* 0x0000000008a5723e */ /* 0x010fe200000010ff */
[----:B------:R0:W-:Y:S01]  /*14b50*/  STSM.16.M88.4 [R199], R160 ;  /* 0x000000a0c7007844 */ /* 0x0001e20000000200 */
[----:B------:R-:W-:Y:S01]  /*14b60*/  FADD.FTZ R170, R170, R203 ;  /* 0x000000cbaaaa7221 */ /* 0x000fe20000010000 */
[----:B------:R-:W-:Y:S01]  /*14b70*/  FADD.FTZ R172, R172, R169 ;  /* 0x000000a9acac7221 */ /* 0x000fe20000010000 */
[----:B------:R-:W-:-:S02]  /*14b80*/  IMAD.MOV.U32 R203, RZ, RZ, R20 ;  /* 0x000000ffffcb7224 */ /* 0x000fc400078e0014 */
[----:B------:R-:W-:Y:S01]  /*14b90*/  FADD.FTZ R171, R171, R170 ;  /* 0x000000aaabab7221 */ /* 0x000fe20000010000 */
[----:B------:R-:W-:-:S03]  /*14ba0*/  FADD.FTZ R173, R173, R172 ;  /* 0x000000acadad7221 */ /* 0x000fc60000010000 */
[----:B------:R-:W-:Y:S01]  /*14bb0*/  FADD.FTZ R174, R174, R171 ;  /* 0x000000abaeae7221 */ /* 0x000fe20000010000 */
[----:B------:R-:W-:-:S03]  /*14bc0*/  FADD.FTZ R176, R176, R173 ;  /* 0x000000adb0b07221 */ /* 0x000fc60000010000 */
[----:B------:R-:W-:Y:S01]  /*14bd0*/  FADD.FTZ R175, R175, R174 ;  /* 0x000000aeafaf7221 */ /* 0x000fe20000010000 */
[----:B------:R-:W-:Y:S01]  /*14be0*/  FADD.FTZ R177, R177, R176 ;  /* 0x000000b0b1b17221 */ /* 0x000fe20000010000 */
[----:B--2---:R-:W-:Y:S02]  /*14bf0*/  F2FP.BF16.F32.PACK_AB R167, R182, R179 ;  /* 0x000000b3b6a7723e */ /* 0x004fe400000010ff */
[----:B------:R-:W-:Y:S01]  /*14c00*/  FADD.FTZ R175, R0, R175 ;  /* 0x000000af00af7221 */ /* 0x000fe20000010000 */
[----:B------:R-:W-:Y:S02]  /*14c10*/  FADD.FTZ R0, R180, R177 ;  /* 0x000000b1b4007221 */ /* 0x000fe40000010000 */
[----:B------:R0:W-:Y:S01]  /*14c20*/  STSM.16.M88.4 [R210], R164 ;  /* 0x000000a4d2007844 */ /* 0x0001e20000000200 */
[----:B------:R-:W-:Y:S01]  /*14c30*/  WARPGROUP.ARRIVE ;  /* 0x00000000000079c5 */ /* 0x000fe20000000000 */
[----:B------:R-:W-:Y:S01]  /*14c40*/  FADD.FTZ R8, R8, R175 ;  /* 0x000000af08087221 */ /* 0x000fe20000010000 */
[----:B------:R-:W-:-:S03]  /*14c50*/  FADD.FTZ R0, R181, R0 ;  /* 0x00000000b5007221 */ /* 0x000fc60000010000 */
[----:B------:R-:W-:Y:S01]  /*14c60*/  FADD.FTZ R179, R179, R8 ;  /* 0x00000008b3b37221 */ /* 0x000fe20000010000 */
[----:B------:R-:W-:Y:S03]  /*14c70*/  HGMMA.64x256x16.F32.BF16 R24, R152, gdesc[UR4].tnspB, R24, gsb0 ;  /* 0x43e0000498187df0 */ /* 0x000fe60008001818 */
[----:B------:R-:W-:Y:S01]  /*14c80*/  FADD.FTZ R8, R182, R179 ;  /* 0x000000b3b6087221 */ /* 0x000fe20000010000 */
[----:B------:R-:W-:Y:S02]  /*14c90*/  WARPGROUP.DEPBAR.LE gsb0, 0x0 ;  /* 0x00008000000079c5 */ /* 0x000fe40000010000 */
[----:B-1----:R-:W-:Y:S01]  /*14ca0*/  VIADD R152, R200, 0x80 ;  /* 0x00000080c8987836 */ /* 0x002fe20000000000 */
[----:B------:R-:W-:Y:S01]  /*14cb0*/  WARPGROUP.ARRIVE ;  /* 0x00000000000079c5 */ /* 0x000fe20000000000 */
[----:B------:R-:W-:-:S03]  /*14cc0*/  IMAD.MOV.U32 R153, RZ, RZ, 0x40000040 ;  /* 0x40000040ff997424 */ /* 0x000fc600078e00ff */
[----:B------:R-:W-:Y:S01]  /*14cd0*/  R2UR UR6, R152 ;  /* 0x00000000980672ca */ /* 0x000fe200000e0000 */
[----:B------:R-:W-:Y:S01]  /*14ce0*/  VIADD R152, R200, 0x100 ;  /* 0x00000100c8987836 */ /* 0x000fe20000000000 */
[----:B------:R-:W-:Y:S01]  /*14cf0*/  R2UR UR7, R153 ;  /* 0x00000000990772ca */ /* 0x000fe200000e0000 */
[----:B------:R-:W-:-:S14]  /*14d00*/  IMAD.MOV.U32 R153, RZ, RZ, 0x40000040 ;  /* 0x40000040ff997424 */ /* 0x000fdc00078e00ff */
        /* <DEDUP_REMOVED lines=26> */
[----:B------:R-:W-:Y:S05]  /*14eb0*/  BSYNC B1 ;  /* 0x0000000000017941 */ /* 0x000fea0003800000 */
.L_x_6836:
[----:B0-----:R-:W-:-:S07]  /*14ec0*/  IMAD.MOV.U32 R15, RZ, RZ, R21 ;  /* 0x000000ffff0f7224 */ /* 0x001fce00078e0015 */
.L_x_6835:
[----:B------:R-:W-:Y:S05]  /*14ed0*/  BSYNC B0 ;  /* 0x0000000000007941 */ /* 0x000fea0003800000 */
.L_x_6834:
[----:B------:R-:W-:Y:S01]  /*14ee0*/  ISETP.GE.AND P2, PT, R15, R215, PT ;  /* 0x000000d70f00720c */ /* 0x000fe20003f46270 */
[----:B------:R-:W-:-:S12]  /*14ef0*/  BSSY B0, `(.L_x_6848) ;  /* 0x00003ce000007945 */ /* 0x000fd80003800000 */
[----:B------:R-:W-:Y:S05]  /*14f00*/  @!P2 BRA `(.L_x_6849) ;  /* 0x0000003c0030a947 */ /* 0x000fea0003800000 */
[----:B------:R-:W-:Y:S02]  /*14f10*/  IMAD.MOV.U32 R200, RZ, RZ, R20 ;  /* 0x000000ffffc87224 */ /* 0x000fe400078e0014 */
[----:B------:R-:W-:Y:S02]  /*14f20*/  IMAD.MOV.U32 R202, RZ, RZ, R9 ;  /* 0x000000ffffca7224 */ /* 0x000fe400078e0009 */
[----:B------:R-:W-:-:S07]  /*14f30*/  IMAD.MOV.U32 R201, RZ, RZ, R19 ;  /* 0x000000ffffc97224 */ /* 0x000fce00078e0013 */
.L_x_6868:
[----:B------:R-:W-:-:S05]  /*14f40*/  VIADD R19, R201, 0x1 ;  /* 0x00000001c9137836 */ /* 0x000fca0000000000 */
[----:B------:R-:W-:-:S04]  /*14f50*/  ISETP.NE.AND P2, PT, R19, 0x2, PT ;  /* 0x000000021300780c */ /* 0x000fc80003f45270 */
[----:B------:R-:W-:Y:S02]  /*14f60*/  SEL R9, RZ, 0x1, P2 ;  /* 0x00000001ff097807 */ /* 0x000fe40001000000 */
[----:B------:R-:W-:Y:S02]  /*14f70*/  SEL R19, R19, RZ, P2 ;  /* 0x000000ff13137207 */ /* 0x000fe40001000000 */
[----:B------:R-:W-:Y:S01]  /*14f80*/  LOP3.LUT R22, R22, R9, RZ, 0x3c, !PT ;  /* 0x0000000916167212 */ /* 0x000fe200078e3cff */
[----:B------:R-:W-:Y:S06]  /*14f90*/  @!P0 BRA `(.L_x_6850) ;  /* 0x0000000000048947 */ /* 0x000fec0003800000 */
[----:B------:R-:W-:Y:S01]  /*14fa0*/  BPT.TRAP 0x1 ;  /* 0x000000040000795c */ /* 0x000fe20000300000 */
.L_x_6850:
[----:B------:R-:W-:Y:S01]  /*14fb0*/  IMAD R21, R19, 0x8, R18 ;  /* 0x0000000813157824 */ /* 0x000fe200078e0212 */
[----:B------:R-:W-:-:S04]  /*14fc0*/  SHF.L.U32 R9, R22, 0x1f, RZ ;  /* 0x0000001f16097819 */ /* 0x000fc800000006ff */
[----:B------:R0:W1:Y:S01]  /*14fd0*/  SYNCS.PHASECHK.TRANS64.TRYWAIT P2, [R21+URZ+0x38830], R9 ;  /* 0x03883009150075a7 */ /* 0x000062000804017f */
[----:B------:R-:W-:Y:S05]  /*14fe0*/  @!P0 BRA `(.L_x_6851) ;  /* 0x0000000000048947 */ /* 0x000fea0003800000 */
[----:B------:R-:W-:Y:S01]  /*14ff0*/  BPT.TRAP 0x1 ;  /* 0x000000040000795c */ /* 0x000fe20000300000 */
.L_x_6851:
[----:B------:R-:W-:Y:S01]  /*15000*/  BSSY B1, `(.L_x_6852) ;  /* 0x0000006000017945 */ /* 0x000fe20003800000 */
[----:B------:R-:W-:Y:S02]  /*15010*/  IMAD R156, R19, 0x200, R191 ;  /* 0x00000200139c7824 */ /* 0x000fe400078e02bf */
[----:B------:R-:W-:Y:S01]  /*15020*/  IMAD.MOV.U32 R157, RZ, RZ, 0x40000040 ;  /* 0x40000040ff9d7424 */ /* 0x000fe200078e00ff */
[----:B-1----:R-:W-:Y:S06]  /*15030*/  @P2 BRA `(.L_x_6853) ;  /* 0x0000000000082947 */ /* 0x002fec0003800000 */
[----:B------:R-:W1:Y:S02]  /*15040*/  SYNCS.PHASECHK.TRANS64.TRYWAIT P2, [R21+URZ+0x38830], R9 ;  /* 0x03883009150075a7 */ /* 0x000e64000804017f */
[----:B-1----:R-:W-:Y:S05]  /*15050*/  @!P2 BRA `(.L_x_6854) ;  /* 0x000001240034a947 */ /* 0x002fea0003800000 */
.L_x_6853:
[----:B------:R-:W-:Y:S05]  /*15060*/  BSYNC B1 ;  /* 0x0000000000017941 */ /* 0x000fea0003800000 */
.L_x_6852:
        /* <DEDUP_REMOVED lines=36> */
.L_x_6855:
[----:B------:R2:W3:Y:S01]  /*152b0*/  SYNCS.PHASECHK.TRANS64.TRYWAIT P2, [R21+URZ+0x38850], R9 ;  /* 0x03885009150075a7 */ /* 0x0004e2000804017f */
[----:B------:R-:W-:Y:S05]  /*152c0*/  @!P0 BRA `(.L_x_6856) ;  /* 0x0000000000048947 */ /* 0x000fea0003800000 */
[----:B------:R-:W-:Y:S01]  /*152d0*/  BPT.TRAP 0x1 ;  /* 0x000000040000795c */ /* 0x000fe20000300000 */
.L_x_6856:
[----:B------:R-:W-:Y:S04]  /*152e0*/  BSSY B1, `(.L_x_6857) ;  /* 0x0000004000017945 */ /* 0x000fe80003800000 */
[----:B---3--:R-:W-:Y:S05]  /*152f0*/  @P2 BRA `(.L_x_6858) ;  /* 0x0000000000082947 */ /* 0x008fea0003800000 */
[----:B------:R-:W3:Y:S02]  /*15300*/  SYNCS.PHASECHK.TRANS64.TRYWAIT P2, [R21+URZ+0x38850], R9 ;  /* 0x03885009150075a7 */ /* 0x000ee4000804017f */
[----:B---3--:R-:W-:Y:S05]  /*15310*/  @!P2 BRA `(.L_x_6859) ;  /* 0x000001200098a947 */ /* 0x008fea0003800000 */
.L_x_6858:
[----:B------:R-:W-:Y:S05]  /*15320*/  BSYNC B1 ;  /* 0x0000000000017941 */ /* 0x000fea0003800000 */
.L_x_6857:
        /* <DEDUP_REMOVED lines=12> */
[----:B------:R-:W-:Y:S02]  /*153f0*/  IMAD.MOV.U32 R20, RZ, RZ, 0x4 ;  /* 0x00000004ff147424 */ /* 0x000fe400078e00ff */
[----:B------:R-:W-:Y:S02]  /*15400*/  IMAD.MOV.U32 R208, RZ, RZ, 0x28 ;  /* 0x00000028ffd07424 */ /* 0x000fe400078e00ff */
[----:B------:R-:W-:Y:S01]  /*15410*/  IMAD.MOV.U32 R209, RZ, RZ, 0xa00 ;  /* 0x00000a00ffd17424 */ /* 0x000fe200078e00ff */
        /* <DEDUP_REMOVED lines=10> */
[----:B0123--:R-:W0:Y:S02]  /*154c0*/  SHFL.IDX PT, R9, R14, RZ, 0x1f ;  /* 0x00001fff0e097589 */ /* 0x00fe2400000e0000 */
[----:B0-----:R-:W-:-:S04]  /*154d0*/  ISETP.GT.AND P2, PT, R9, 0x7f, PT ;  /* 0x0000007f0900780c */ /* 0x001fc80003f44270 */
[----:B------:R-:W-:Y:S02]  /*154e0*/  SEL R9, RZ, 0x2, !P2 ;  /* 0x00000002ff097807 */ /* 0x000fe40005000000 */
[C---:B------:R-:W-:Y:S02]  /*154f0*/  SEL R14, R20.reuse, 0x2, P2 ;  /* 0x00000002140e7807 */ /* 0x040fe40001000000 */
[----:B------:R-:W-:Y:S02]  /*15500*/  SEL R20, R20, 0x6, !P2 ;  /* 0x0000000614147807 */ /* 0x000fe40005000000 */
[----:B------:R-:W-:Y:S02]  /*15510*/  SEL R208, R208, 0x26, P2 ;  /* 0x00000026d0d07807 */ /* 0x000fe40001000000 */
[----:B------:R-:W-:Y:S02]  /*15520*/  SEL R209, R209, 0x980, P2 ;  /* 0x00000980d1d17807 */ /* 0x000fe40001000000 */
[----:B------:R-:W-:-:S02]  /*15530*/  LOP3.LUT R208, R208, 0x6, RZ, 0xc0, !PT ;  /* 0x00000006d0d07812 */ /* 0x000fc400078ec0ff */
        /* <DEDUP_REMOVED lines=293> */
[----:B------:R-:W-:-:S02]  /*16790*/  IADD3 R206, R208, R209, R2 ;  /* 0x000000d1d0ce7210 */ /* 0x000fc40007ffe002 */
[----:B------:R-:W-:Y:S01]  /*167a0*/  IADD3 R208, R208, R209, R204 ;  /* 0x000000d1d0d07210 */ /* 0x000fe20007ffe0cc */
[----:B------:R-:W-:Y:S01]  /*167b0*/  IMAD.MOV.U32 R209, RZ, RZ, 0x40000040 ;  /* 0x40000040ffd17424 */ /* 0x000fe200078e00ff */
[----:B------:R-:W-:-:S04]  /*167c0*/  SEL R205, R205, 0x3e, P2 ;  /* 0x0000003ecdcd7807 */ /* 0x000fc80001000000 */
[----:B------:R-:W-:Y:S01]  /*167d0*/  LOP3.LUT R205, R205, 0x6, RZ, 0xc0, !PT ;  /* 0x00000006cdcd7812 */ /* 0x000fe200078ec0ff */
        /* <DEDUP_REMOVED lines=27> */
[C---:B------:R-:W-:Y:S01]  /*16990*/  IMAD.IADD R206, R208.reuse, 0x1, R14 ;  /* 0x00000001d0ce7824 */ /* 0x040fe200078e020e */
[----:B------:R-:W-:Y:S01]  /*169a0*/  R2UR UR5, R207 ;  /* 0x00000000cf0572ca */ /* 0x000fe200000e0000 */
[----:B------:R-:W-:Y:S01]  /*169b0*/  IMAD.MOV.U32 R207, RZ, RZ, 0x40000040 ;  /* 0x40000040ffcf7424 */ /* 0x000fe200078e00ff */
[----:B------:R-:W0:Y:S01]  /*169c0*/  @P5 LDC R14, c[0x0][0x450] ;  /* 0x00011400ff0e5b82 */ /* 0x000e220000000800 */
[--C-:B------:R-:W-:Y:S01]  /*169d0*/  IMAD.IADD R208, R208, 0x1, R20.reuse ;  /* 0x00000001d0d07824 */ /* 0x100fe200078e0214 */
[----:B------:R-:W-:Y:S01]  /*169e0*/  R2UR UR6, R206 ;  /* 0x00000000ce0672ca */ /* 0x000fe200000e0000 */
[----:B------:R-:W-:Y:S01]  /*169f0*/  IMAD.IADD R206, R203, 0x1, R20 ;  /* 0x00000001cbce7824 */ /* 0x000fe200078e0214 */
[----:B------:R-:W-:Y:S01]  /*16a00*/  R2UR UR7, R207 ;  /* 0x00000000cf0772ca */ /* 0x000fe200000e0000 */
[----:B------:R-:W-:-:S03]  /*16a10*/  IMAD.MOV.U32 R207, RZ, RZ, 0x40000040 ;  /* 0x40000040ffcf7424 */ /* 0x000fc600078e00ff */
[----:B------:R-:W1:Y:S02]  /*16a20*/  @P5 LDC R20, c[0x0][0x44c] ;  /* 0x00011300ff145b82 */ /* 0x000e640000000800 */
[----:B-1----:R-:W-:-:S05]  /*16a30*/  @P5 IMAD.HI.U32 R20, R9, R20, RZ ;  /* 0x0000001409145227 */ /* 0x002fca00078e00ff */
[----:B0-----:R-:W-:Y:S01]  /*16a40*/  @P5 SHF.R.U32.HI R9, RZ, R14, R20 ;  /* 0x0000000eff095219 */ /* 0x001fe20000011614 */
[----:B------:R-:W-:-:S04]  /*16a50*/  IMAD.MOV.U32 R14, RZ, RZ, 0x1000 ;  /* 0x00001000ff0e7424 */ /* 0x000fc800078e00ff */
[----:B------:R-:W0:Y:S01]  /*16a60*/  SHFL.IDX PT, R20, R9, RZ, 0x1c1f ;  /* 0x001c1fff09147589 */ /* 0x000e2200000e0000 */
[----:B------:R-:W-:-:S04]  /*16a70*/  SEL R14, R14, 0xf80, P2 ;  /* 0x00000f800e0e7807 */ /* 0x000fc80001000000 */
        /* <DEDUP_REMOVED lines=24> */
[----:B------:R-:W-:Y:S02]  /*16c00*/  ULOP3.LUT UR4, URZ, UR45, URZ, 0x33, !UPT ;  /* 0x0000002d3f047292 */ /* 0x000fe4000f8e333f */
[----:B------:R-:W-:Y:S02]  /*16c10*/  WARPGROUP.DEPBAR.LE gsb0, 0x0 ;  /* 0x00008000000079c5 */ /* 0x000fe40000010000 */
[----:B------:R1:W-:Y:S02]  /*16c20*/  @!P1 SYNCS.ARRIVE.TRANS64.RED.A1T0 RZ, [R14+URZ], RZ ;  /* 0x000000ff0eff99a7 */ /* 0x0003e4000810043f */
[----:B-1----:R-:W-:-:S05]  /*16c30*/  IMAD.SHL.U32 R14, R15, 0x40, RZ ;  /* 0x000000400f0e7824 */ /* 0x002fca00078e00ff */
[----:B------:R-:W-:-:S04]  /*16c40*/  IADD3 R208, -R185, 0x1, -R14 ;  /* 0x00000001b9d07810 */ /* 0x000fc80007ffe90e */
        /* <DEDUP_REMOVED lines=18> */
.L_x_6862:
[----:B------:R-:W-:-:S05]  /*16d70*/  IMAD.U32 R203, RZ, RZ, UR39 ;  /* 0x00000027ffcb7e24 */ /* 0x000fca000f8e00ff */
[----:B------:R-:W-:-:S13]  /*16d80*/  ISETP.NE.AND P2, PT, R203, 0x1, PT ;  /* 0x00000001cb00780c */ /* 0x000fda0003f45270 */
[----:B------:R-:W0:Y:S02]  /*16d90*/  @P2 LDC.64 R204, c[0x0][0xae0] ;  /* 0x0002b800ffcc2b82 */ /* 0x000e240000000a00 */
[----:B0-----:R-:W-:-:S05]  /*16da0*/  @P2 IMAD.HI.U32 R204, R20, R204, RZ ;  /* 0x000000cc14cc2227 */ /* 0x001fca00078e00ff */
[----:B------:R-:W-:-:S07]  /*16db0*/  @P2 SHF.R.U32.HI R20, RZ, R205, R204 ;  /* 0x000000cdff142219 */ /* 0x000fce00000116cc */
.L_x_6863:
[----:B------:R-:W-:Y:S05]  /*16dc0*/  BSYNC B1 ;  /* 0x0000000000017941 */ /* 0x000fea0003800000 */
.L_x_6861:
[----:B------:R-:W-:-:S04]  /*16dd0*/  IMAD R20, R20, R203, -R14 ;  /* 0x000000cb14147224 */ /* 0x000fc800078e0a0e */
[----:B------:R-:W-:-:S05]  /*16de0*/  IMAD.IADD R20, R20, 0x1, -R185 ;  /* 0x0000000114147824 */ /* 0x000fca00078e0ab9 */
[----:B------:R-:W-:Y:S02]  /*16df0*/  VIMNMX R206, R206, R20, !PT ;  /* 0x00000014cece7248 */ /* 0x000fe40007fe0100 */
[----:B------:R-:W-:-:S07]  /*16e00*/  VIADDMNMX R207, R20, R203, R207, PT ;  /* 0x000000cb14cf7246 */ /* 0x000fce00038001cf */
.L_x_6860:
        /* <DEDUP_REMOVED lines=65> */
.L_x_6866:
[----:B------:R-:W-:-:S05]  /*17220*/  IMAD.U32 R204, RZ, RZ, UR39 ;  /* 0x00000027ffcc7e24 */ /* 0x000fca000f8e00ff */
[----:B------:R-:W-:-:S13]  /*17230*/  ISETP.NE.AND P3, PT, R204, 0x1, PT ;  /* 0x00000001cc00780c */ /* 0x000fda0003f65270 */
[----:B------:R-:W0:Y:S02]  /*17240*/  @P3 LDC.64 R152, c[0x0][0xae0] ;  /* 0x0002b800ff983b82 */ /* 0x000e240000000a00 */
[----:B0-----:R-:W-:-:S05]  /*17250*/  @P3 IMAD.HI.U32 R152, R9, R152, RZ ;  /* 0x0000009809983227 */ /* 0x001fca00078e00ff */
[----:B------:R-:W-:-:S07]  /*17260*/  @P3 SHF.R.U32.HI R9, RZ, R153, R152 ;  /* 0x00000099ff093219 */ /* 0x000fce0000011698 */
.L_x_6867:
[----:B------:R-:W-:Y:S05]  /*17270*/  BSYNC B1 ;  /* 0x0000000000017941 */ /* 0x000fea0003800000 */
.L_x_6865:
[----:B------:R-:W-:-:S04]  /*17280*/  IMAD R9, R9, R204, -R14 ;  /* 0x000000cc09097224 */ /* 0x000fc800078e0a0e */
[----:B------:R-:W-:-:S05]  /*17290*/  IMAD.IADD R9, R9, 0x1, -R185 ;  /* 0x0000000109097824 */ /* 0x000fca00078e0ab9 */
[----:B------:R-:W-:Y:S02]  /*172a0*/  VIMNMX R208, R208, R9, !PT ;  /* 0x00000009d0d07248 */ /* 0x000fe40007fe0100 */
[----:B------:R-:W-:-:S07]  /*172b0*/  VIADDMNMX R209, R9, R204, R209, PT ;  /* 0x000000cc09d17246 */ /* 0x000fce00038001d1 */
.L_x_6864:
[----:B------:R-:W-:Y:S01]  /*172c0*/  FMNMX.FTZ R9, R20, R202, !PT ;  /* 0x000000ca14097209 */ /* 0x000fe20007810000 */
[----:B------:R-:W-:-:S03]  /*172d0*/  @!P1 VIADD R21, R21, 0x38860 ;  /* 0x0003886015159836 */ /* 0x000fc60000000000 */
[----:B------:R-:W-:Y:S02]  /*172e0*/  FMNMX.FTZ R9, R203, R9, !PT ;  /* 0x00000009cb097209 */ /* 0x000fe40007810000 */
[----:B------:R-:W-:Y:S02]  /*172f0*/  @!P1 PRMT R21, RZ, 0x654, R21 ;  /* 0x00000654ff159816 */ /* 0x000fe40000000015 */
        /* <DEDUP_REMOVED lines=28> */
[C---:B------:R-:W-:Y:S01]  /*174c0*/  ISETP.GT.AND P3, PT, R208.reuse, 0x8, P2 ;  /* 0x00000008d000780c */ /* 0x040fe20001764270 */
[-CC-:B------:R-:W-:Y:S01]  /*174d0*/  FFMA.FTZ R203, R203, R14.reuse, -R152.reuse ;  /* 0x0000000ecbcb7223 */ /* 0x180fe20000010898 */
[----:B------:R-:W-:Y:S01]  /*174e0*/  FSEL R155, R155, -INF , !P4 ;  /* 0xff8000009b9b7808 */ /* 0x000fe20006000000 */
[----:B------:R-:W-:Y:S01]  /*174f0*/  MUFU.EX2 R20, R20 ;  /* 0x0000001400147308 */ /* 0x000fe20000000800 */
[----:B------:R-:W-:Y:S01]  /*17500*/  ISETP.GT.AND P4, PT, R208, 0x9, P2 ;  /* 0x00000009d000780c */ /* 0x000fe20001784270 */
[-CC-:B------:R-:W-:Y:S01]  /*17510*/  FFMA.FTZ R202, R156, R14.reuse, -R152.reuse ;  /* 0x0000000e9cca7223 */ /* 0x180fe20000010898 */
[----:B------:R-:W-:Y:S01]  /*17520*/  ISETP.LT.OR P3, PT, R209, 0x9, P3 ;  /* 0x00000009d100780c */ /* 0x000fe20001f61670 */
[-CC-:B------:R-:W-:Y:S01]  /*17530*/  FFMA.FTZ R157, R157, R14.reuse, -R152.reuse ;  /* 0x0000000e9d9d7223 */ /* 0x180fe20000010898 */
[----:B------:R-:W-:Y:S01]  /*17540*/  ISETP.LT.OR P4, PT, R209, 0xa, P4 ;  /* 0x0000000ad100780c */ /* 0x000fe20002781670 */
[-CC-:B------:R-:W-:Y:S01]  /*17550*/  FFMA.FTZ R160, R160, R14.reuse, -R152.reuse ;  /* 0x0000000ea0a07223 */ /* 0x180fe20000010898 */
[----:B------:R-:W-:Y:S01]  /*17560*/  FSEL R158, R158, -INF , !P3 ;  /* 0xff8000009e9e7808 */ /* 0x000fe20005800000 */
[----:B------:R-:W0:Y:S01]  /*17570*/  MUFU.EX2 R153, R153 ;  /* 0x0000009900997308 */ /* 0x000e220000000800 */
[----:B------:R-:W-:Y:S01]  /*17580*/  FSEL R159, R159, -INF , !P4 ;  /* 0xff8000009f9f7808 */ /* 0x000fe20006000000 */
[-CC-:B------:R-:W-:Y:S01]  /*17590*/  FFMA.FTZ R161, R161, R14.reuse, -R152.reuse ;  /* 0x0000000ea1a17223 */ /* 0x180fe20000010898 */
[----:B------:R-:W-:Y:S01]  /*175a0*/  ISETP.GT.AND P4, PT, R208, 0x11, P2 ;  /* 0x00000011d000780c */ /* 0x000fe20001784270 */
[-CC-:B------:R-:W-:Y:S01]  /*175b0*/  FFMA.FTZ R164, R164, R14.reuse, -R152.reuse ;  /* 0x0000000ea4a47223 */ /* 0x180fe20000010898 */
[----:B------:R-:W-:Y:S01]  /*175c0*/  ISETP.GT.AND P3, PT, R208, 0x10, P2 ;  /* 0x00000010d000780c */ /* 0x000fe20001764270 */
        /* <DEDUP_REMOVED lines=20> */
[-C--:B------:R-:W-:Y:S01]  /*17710*/  FMUL.FTZ R25, R25, R153.reuse ;  /* 0x0000009919197220 */ /* 0x080fe20000410000 */
[----:B------:R-:W-:Y:S01]  /*17720*/  ISETP.LT.OR P4, PT, R209, 0x22, P4 ;  /* 0x00000022d100780c */ /* 0x000fe20002781670 */
[-C--:B------:R-:W-:Y:S01]  /*17730*/  FMUL.FTZ R28, R28, R153.reuse ;  /* 0x000000991c1c7220 */ /* 0x080fe20000410000 */
[C---:B------:R-:W-:Y:S01]  /*17740*/  ISETP.GT.AND P3, PT, R208.reuse, 0x18, P2 ;  /* 0x00000018d000780c */ /* 0x040fe20001764270 */
[----:B------:R-:W-:Y:S01]  /*17750*/  MUFU.EX2 R203, R160 ;  /* 0x000000a000cb7308 */ /* 0x000fe20000000800 */
[----:B------:R-:W-:Y:S01]  /*17760*/  FSEL R171, R171, -INF , !P4 ;  /* 0xff800000abab7808 */ /* 0x000fe20006000000 */
[-C--:B------:R-:W-:Y:S01]  /*17770*/  FMUL.FTZ R29, R29, R153.reuse ;  /* 0x000000991d1d7220 */ /* 0x080fe20000410000 */
[----:B------:R-:W-:Y:S01]  /*17780*/  ISETP.GT.AND P4, PT, R208, 0x29, P2 ;  /* 0x00000029d000780c */ /* 0x000fe20001784270 */
[-C--:B------:R-:W-:Y:S01]  /*17790*/  FMUL.FTZ R32, R32, R153.reuse ;  /* 0x0000009920207220 */ /* 0x080fe20000410000 */
[----:B------:R-:W-:Y:S01]  /*177a0*/  ISETP.LT.OR P3, PT, R209, 0x19, P3 ;  /* 0x00000019d100780c */ /* 0x000fe20001f61670 */
[-C--:B------:R-:W-:Y:S01]  /*177b0*/  FMUL.FTZ R33, R33, R153.reuse ;  /* 0x0000009921217220 */ /* 0x080fe20000410000 */
[----:B------:R-:W-:Y:S01]  /*177c0*/  ISETP.LT.OR P4, PT, R209, 0x2a, P4 ;  /* 0x0000002ad100780c */ /* 0x000fe20002781670 */
[----:B------:R1:W-:Y:S01]  /*177d0*/  MUFU.EX2 R160, R168 ;  /* 0x000000a800a07308 */ /* 0x0003e20000000800 */
[----:B------:R-:W-:Y:S01]  /*177e0*/  FSEL R166, R166, -INF , !P3 ;  /* 0xff800000a6a67808 */ /* 0x000fe20005800000 */
[----:B0-----:R-:W-:Y:S01]  /*177f0*/  FADD.FTZ R181, R156, R181 ;  /* 0x000000b59cb57221 */ /* 0x001fe20000010000 */
[----:B------:R-:W-:Y:S01]  /*17800*/  FSEL R175, R175, -INF , !P4 ;  /* 0xff800000afaf7808 */ /* 0x000fe20006000000 */
[-C--:B------:R-:W-:Y:S01]  /*17810*/  FMUL.FTZ R36, R36, R153.reuse ;  /* 0x0000009924247220 */ /* 0x080fe20000410000 */
[C---:B------:R-:W-:Y:S01]  /*17820*/  ISETP.GT.AND P4, PT, R208.reuse, RZ, P2 ;  /* 0x000000ffd000720c */ /* 0x040fe20001784270 */
[-C--:B------:R-:W-:Y:S01]  /*17830*/  FMUL.FTZ R37, R37, R153.reuse ;  /* 0x0000009925257220 */ /* 0x080fe20000410000 */
[----:B------:R-:W-:Y:S01]  /*17840*/  ISETP.GT.AND P3, PT, R208, 0x20, P2 ;  /* 0x00000020d000780c */ /* 0x000fe20001764270 */
[----:B------:R-:W0:Y:S01]  /*17850*/  MUFU.EX2 R202, R202 ;  /* 0x000000ca00ca7308 */ /* 0x000e220000000800 */
[C---:B------:R-:W-:Y:S01]  /*17860*/  ISETP.LT.OR P4, PT, R209.reuse, 0x1, P4 ;  /* 0x00000001d100780c */ /* 0x040fe20002781670 */
[----:B-1----:R-:W-:Y:S01]  /*17870*/  IMAD.MOV R168, RZ, RZ, -R197 ;  /* 0x000000ffffa87224 */ /* 0x002fe200078e0ac5 */
[----:B------:R-:W-:Y:S01]  /*17880*/  ISETP.LT.OR P3, PT, R209, 0x21, P3 ;  /* 0x00000021d100780c */ /* 0x000fe20001f61670 */
[-C--:B------:R-:W-:Y:S01]  /*17890*/  FMUL.FTZ R40, R40, R153.reuse ;  /* 0x0000009928287220 */ /* 0x080fe20000410000 */
[----:B------:R-:W-:Y:S01]  /*178a0*/  FSEL R154, R154, -INF , !P4 ;  /* 0xff8000009a9a7808 */ /* 0x000fe20006000000 */
[-C--:B------:R-:W-:Y:S01]  /*178b0*/  FMUL.FTZ R41, R41, R153.reuse ;  /* 0x0000009929297220 */ /* 0x080fe20000410000 */
[----:B------:R-:W-:Y:S01]  /*178c0*/  FSEL R170, R170, -INF , !P3 ;  /* 0xff800000aaaa7808 */ /* 0x000fe20005800000 */
[----:B------:R-:W1:Y:S01]  /*178d0*/  MUFU.EX2 R157, R157 ;  /* 0x0000009d009d7308 */ /* 0x000e620000000800 */
[----:B------:R-:W-:Y:S01]  /*178e0*/  FMNMX.FTZ R0, R154, R200, !PT ;  /* 0x000000c89a007209 */ /* 0x000fe20007810000 */
[-C--:B------:R-:W-:Y:S01]  /*178f0*/  FMUL.FTZ R44, R44, R153.reuse ;  /* 0x000000992c2c7220 */ /* 0x080fe20000410000 */
[----:B------:R-:W-:Y:S01]  /*17900*/  ISETP.GT.AND P3, PT, R208, 0x28, P2 ;  /* 0x00000028d000780c */ /* 0x000fe20001764270 */
[-C--:B------:R-:W-:Y:S01]  /*17910*/  FMUL.FTZ R45, R45, R153.reuse ;  /* 0x000000992d2d7220 */ /* 0x080fe20000410000 */
[----:B------:R-:W-:Y:S01]  /*17920*/  FMNMX.FTZ R0, R155, R0, !PT ;  /* 0x000000009b007209 */ /* 0x000fe20007810000 */
[-C--:B------:R-:W-:Y:S01]  /*17930*/  FMUL.FTZ R48, R48, R153.reuse ;  /* 0x0000009930307220 */ /* 0x080fe20000410000 */
[----:B------:R-:W-:Y:S01]  /*17940*/  ISETP.LT.OR P3, PT, R209, 0x29, P3 ;  /* 0x00000029d100780c */ /* 0x000fe20001f61670 */
[----:B------:R-:W2:Y:S01]  /*17950*/  MUFU.EX2 R161, R161 ;  /* 0x000000a100a17308 */ /* 0x000ea20000000800 */
[----:B------:R-:W-:Y:S01]  /*17960*/  FMNMX.FTZ R0, R158, R0, !PT ;  /* 0x000000009e007209 */ /* 0x000fe20007810000 */
[----:B0-----:R-:W-:Y:S01]  /*17970*/  FADD.FTZ R181, R202, R181 ;  /* 0x000000b5cab57221 */ /* 0x001fe20000010000 */
[----:B------:R-:W-:Y:S01]  /*17980*/  FSEL R174, R174, -INF , !P3 ;  /* 0xff800000aeae7808 */ /* 0x000fe20005800000 */
[-C--:B------:R-:W-:Y:S01]  /*17990*/  FMUL.FTZ R49, R49, R153.reuse ;  /* 0x0000009931317220 */ /* 0x080fe20000410000 */
[----:B------:R-:W-:Y:S01]  /*179a0*/  FMNMX.FTZ R0, R159, R0, !PT ;  /* 0x000000009f007209 */ /* 0x000fe20007810000 */
[-C--:B------:R-:W-:Y:S01]  /*179b0*/  FMUL.FTZ R52, R52, R153.reuse ;  /* 0x0000009934347220 */ /* 0x080fe20000410000 */
[----:B------:R-:W-:Y:S01]  /*179c0*/  ISETP.GT.AND P3, PT, R208, 0x30, P2 ;  /* 0x00000030d000780c */ /* 0x000fe20001764270 */
[----:B------:R-:W0:Y:S01]  /*179d0*/  MUFU.EX2 R164, R164 ;  /* 0x000000a400a47308 */ /* 0x000e220000000800 */
[----:B------:R-:W-:Y:S01]  /*179e0*/  FMNMX.FTZ R0, R162, R0, !PT ;  /* 0x00000000a2007209 */ /* 0x000fe20007810000 */
[----:B-1----:R-:W-:Y:S01]  /*179f0*/  FADD.FTZ R181, R157, R181 ;  /* 0x000000b59db57221 */ /* 0x002fe20000010000 */
[----:B------:R-:W-:Y:S01]  /*17a00*/  ISETP.LT.OR P3, PT, R209, 0x31, P3 ;  /* 0x00000031d100780c */ /* 0x000fe20001f61670 */
[-C--:B------:R-:W-:Y:S01]  /*17a10*/  FMUL.FTZ R53, R53, R153.reuse ;  /* 0x0000009935357220 */ /* 0x080fe20000410000 */
[----:B------:R-:W-:Y:S01]  /*17a20*/  FMNMX.FTZ R0, R163, R0, !PT ;  /* 0x00000000a3007209 */ /* 0x000fe20007810000 */
[----:B------:R-:W-:Y:S01]  /*17a30*/  FADD.FTZ R181, R203, R181 ;  /* 0x000000b5cbb57221 */ /* 0x000fe20000010000 */
[----:B------:R-:W-:Y:S01]  /*17a40*/  FSEL R178, R178, -INF , !P3 ;  /* 0xff800000b2b27808 */ /* 0x000fe20005800000 */
[----:B------:R-:W-:Y:S01]  /*17a50*/  MUFU.EX2 R165, R165 ;  /* 0x000000a500a57308 */ /* 0x000fe20000000800 */
[----:B------:R-:W-:Y:S01]  /*17a60*/  FMNMX.FTZ R0, R166, R0, !PT ;  /* 0x00000000a6007209 */ /* 0x000fe20007810000 */
[----:B--2---:R-:W-:Y:S01]  /*17a70*/  FADD.FTZ R181, R161, R181 ;  /* 0x000000b5a1b57221 */ /* 0x004fe20000010000 */
[----:B------:R-:W-:Y:S01]  /*17a80*/  ISETP.GT.AND P3, PT, R208, 0x31, P2 ;  /* 0x00000031d000780c */ /* 0x000fe20001764270 */
[-C--:B------:R-:W-:Y:S01]  /*17a90*/  FMUL.FTZ R56, R56, R153.reuse ;  /* 0x0000009938387220 */ /* 0x080fe20000410000 */
[----:B------:R-:W-:Y:S01]  /*17aa0*/  FMNMX.FTZ R0, R167, R0, !PT ;  /* 0x00000000a7007209 */ /* 0x000fe20007810000 */
[-C--:B------:R-:W-:Y:S01]  /*17ab0*/  FMUL.FTZ R57, R57, R153.reuse ;  /* 0x0000009939397220 */ /* 0x080fe20000410000 */
[----:B------:R-:W-:Y:S01]  /*17ac0*/  ISETP.GT.AND P4, PT, R208, 0x38, P2 ;  /* 0x00000038d000780c */ /* 0x000fe20001784270 */
[-C--:B------:R-:W-:Y:S01]  /*17ad0*/  FMUL.FTZ R60, R60, R153.reuse ;  /* 0x000000993c3c7220 */ /* 0x080fe20000410000 */
[----:B------:R-:W-:Y:S01]  /*17ae0*/  FMNMX.FTZ R0, R170, R0, !PT ;  /* 0x00000000aa007209 */ /* 0x000fe20007810000 */
[----:B0-----:R-:W-:Y:S01]  /*17af0*/  FADD.FTZ R181, R164, R181 ;  /* 0x000000b5a4b57221 */ /* 0x001fe20000010000 */
[----:B------:R-:W-:Y:S01]  /*17b00*/  ISETP.LT.OR P3, PT, R209, 0x32, P3 ;  /* 0x00000032d100780c */ /* 0x000fe20001f61670 */
[-C--:B------:R-:W-:Y:S01]  /*17b10*/  FMUL.FTZ R61, R61, R153.reuse ;  /* 0x000000993d3d7220 */ /* 0x080fe20000410000 */
[----:B------:R-:W-:Y:S01]  /*17b20*/  FMNMX.FTZ R0, R171, R0, !PT ;  /* 0x00000000ab007209 */ /* 0x000fe20007810000 */
[-C--:B------:R-:W-:Y:S01]  /*17b30*/  FMUL.FTZ R64, R64, R153.reuse ;  /* 0x0000009940407220 */ /* 0x080fe20000410000 */
[----:B------:R-:W-:Y:S01]  /*17b40*/  ISETP.GT.AND P2, PT, R208, 0x39, P2 ;  /* 0x00000039d000780c */ /* 0x000fe20001744270 */
[-C--:B------:R-:W-:Y:S01]  /*17b50*/  FMUL.FTZ R65, R65, R153.reuse ;  /* 0x0000009941417220 */ /* 0x080fe20000410000 */
[----:B------:R-:W-:Y:S01]  /*17b60*/  FMNMX.FTZ R0, R174, R0, !PT ;  /* 0x00000000ae007209 */ /* 0x000fe20007810000 */
[-C--:B------:R-:W-:Y:S01]  /*17b70*/  FMUL.FTZ R68, R68, R153.reuse ;  /* 0x0000009944447220 */ /* 0x080fe20000410000 */
[----:B------:R-:W-:Y:S01]  /*17b80*/  ISETP.LT.OR P4, PT, R209, 0x39, P4 ;  /* 0x00000039d100780c */ /* 0x000fe20002781670 */
[-C--:B------:R-:W-:Y:S01]  /*17b90*/  FMUL.FTZ R69, R69, R153.reuse ;  /* 0x0000009945457220 */ /* 0x080fe20000410000 */
[----:B------:R-:W-:Y:S01]  /*17ba0*/  FMNMX.FTZ R0, R175, R0, !PT ;  /* 0x00000000af007209 */ /* 0x000fe20007810000 */
[-C--:B------:R-:W-:Y:S01]  /*17bb0*/  FMUL.FTZ R72, R72, R153.reuse ;  /* 0x0000009948487220 */ /* 0x080fe20000410000 */
[----:B------:R-:W-:Y:S01]  /*17bc0*/  FSEL R179, R179, -INF , !P3 ;  /* 0xff800000b3b37808 */ /* 0x000fe20005800000 */
[-C--:B------:R-:W-:Y:S01]  /*17bd0*/  FMUL.FTZ R73, R73, R153.reuse ;  /* 0x0000009949497220 */ /* 0x080fe20000410000 */
        /* <DEDUP_REMOVED lines=9> */
[-C--:B------:R-:W-:Y:S01]  /*17c70*/  FMUL.FTZ R84, R84, R153.reuse ;  /* 0x0000009954547220 */ /* 0x080fe20000410000 */
[----:B------:R-:W-:Y:S01]  /*17c80*/  FMNMX.FTZ R0, R182, R0, !PT ;  /* 0x00000000b6007209 */ /* 0x000fe20007810000 */
[-C--:B------:R-:W-:Y:S01]  /*17c90*/  FMUL.FTZ R85, R85, R153.reuse ;  /* 0x0000009955557220 */ /* 0x080fe20000410000 */
[----:B------:R-:W-:Y:S01]  /*17ca0*/  F2FP.BF16.F32.PACK_AB R156, R156, R20 ;  /* 0x000000149c9c723e */ /* 0x000fe200000010ff */
[-C--:B------:R-:W-:Y:S01]  /*17cb0*/  FMUL.FTZ R88, R88, R153.reuse ;  /* 0x0000009958587220 */ /* 0x080fe20000410000 */
[----:B------:R-:W-:Y:S01]  /*17cc0*/  FMNMX.FTZ R20, R183, R0, !PT ;  /* 0x00000000b7147209 */ /* 0x000fe20007810000 */
[-C--:B------:R-:W-:Y:S01]  /*17cd0*/  FMUL.FTZ R89, R89, R153.reuse ;  /* 0x0000009959597220 */ /* 0x080fe20000410000 */
[----:B------:R-:W-:Y:S01]  /*17ce0*/  ISETP.NE.AND P3, PT, R185, R168, PT ;  /* 0x000000a8b900720c */ /* 0x000fe20003f65270 */
[-C--:B------:R-:W-:Y:S01]  /*17cf0*/  FMUL.FTZ R92, R92, R153.reuse ;  /* 0x000000995c5c7220 */ /* 0x080fe20000410000 */
[-C--:B------:R-:W-:Y:S01]  /*17d00*/  FMUL.FTZ R93, R93, R153.reuse ;  /* 0x000000995d5d7220 */ /* 0x080fe20000410000 */
[----:B------:R-:W0:Y:S01]  /*17d10*/  SHFL.BFLY PT, R0, R20, 0x2, 0x1f ;  /* 0x0c401f0014007f89 */ /* 0x000e2200000e0000 */
        /* <DEDUP_REMOVED lines=23> */
[----:B0-----:R-:W-:Y:S01]  /*17e90*/  FMNMX.FTZ R20, R20, R0, !PT ;  /* 0x0000000014147209 */ /* 0x001fe20007810000 */
[-C--:B------:R-:W-:Y:S01]  /*17ea0*/  FMUL.FTZ R141, R141, R153.reuse ;  /* 0x000000998d8d7220 */ /* 0x080fe20000410000 */
[----:B------:R0:W-:Y:S01]  /*17eb0*/  MUFU.EX2 R0, R169 ;  /* 0x000000a900007308 */ /* 0x0001e20000000800 */
[-C--:B------:R-:W-:Y:S01]  /*17ec0*/  FMUL.FTZ R144, R144, R153.reuse ;  /* 0x0000009990907220 */ /* 0x080fe20000410000 */
[-C--:B------:R-:W-:Y:S01]  /*17ed0*/  FMUL.FTZ R145, R145, R153.reuse ;  /* 0x0000009991917220 */ /* 0x080fe20000410000 */
[----:B------:R-:W1:Y:S01]  /*17ee0*/  SHFL.BFLY PT, R204, R20, 0x1, 0x1f ;  /* 0x0c201f0014cc7f89 */ /* 0x000e6200000e0000 */
[-C--:B------:R-:W-:Y:S01]  /*17ef0*/  FMUL.FTZ R148, R148, R153.reuse ;  /* 0x0000009994947220 */ /* 0x080fe20000410000 */
[----:B------:R-:W-:-:S03]  /*17f00*/  FMUL.FTZ R149, R149, R153 ;  /* 0x0000009995957220 */ /* 0x000fc60000410000 */
[----:B------:R-:W-:Y:S08]  /*17f10*/  MUFU.EX2 R172, R172 ;  /* 0x000000ac00ac7308 */ /* 0x000ff00000000800 */
[----:B------:R-:W-:Y:S08]  /*17f20*/  MUFU.EX2 R173, R173 ;  /* 0x000000ad00ad7308 */ /* 0x000ff00000000800 */
[----:B------:R-:W-:Y:S01]  /*17f30*/  MUFU.EX2 R176, R176 ;  /* 0x000000b000b07308 */ /* 0x000fe20000000800 */
[----:B-1----:R-:W-:-:S04]  /*17f40*/  FMNMX.FTZ R20, R20, R204, !PT ;  /* 0x000000cc14147209 */ /* 0x002fc80007810000 */
[C---:B------:R-:W-:Y:S01]  /*17f50*/  FSETP.NEU.FTZ.AND P2, PT, R20.reuse, -INF , PT ;  /* 0xff8000001400780b */ /* 0x040fe20003f5d000 */
[CC--:B0-----:R-:W-:Y:S02]  /*17f60*/  FMUL.FTZ R169, R20.reuse, R14.reuse ;  /* 0x0000000e14a97220 */ /* 0x0c1fe40000410000 */
[----:B------:R-:W-:Y:S01]  /*17f70*/  MUFU.EX2 R177, R177 ;  /* 0x000000b100b17308 */ /* 0x000fe20000000800 */
[----:B------:R-:W-:Y:S02]  /*17f80*/  FSEL R168, R20, RZ, P2 ;  /* 0x000000ff14a87208 */ /* 0x000fe40001000000 */
[----:B------:R-:W-:Y:S02]  /*17f90*/  FSEL R169, R169, RZ, P2 ;  /* 0x000000ffa9a97208 */ /* 0x000fe40001000000 */
[----:B------:R-:W-:Y:S01]  /*17fa0*/  ISETP.GT.AND P2, PT, R15, R215, PT ;  /* 0x000000d70f00720c */ /* 0x000fe20003f44270 */
[----:B------:R-:W-:Y:S02]  /*17fb0*/  FADD.FTZ R168, -R168, R200 ;  /* 0x000000c8a8a87221 */ /* 0x000fe40000010100 */
        /* <DEDUP_REMOVED lines=17> */
[----:B------:R-:W-:-:S02]  /*180d0*/  IMAD.MOV.U32 R169, RZ, RZ, 0x40000040 ;  /* 0x40000040ffa97424 */ /* 0x000fc400078e00ff */
[----:B------:R-:W-:Y:S01]  /*180e0*/  FMUL.FTZ R168, R168, R14 ;  /* 0x0000000ea8a87220 */ /* 0x000fe20000410000 */
[----:B------:R-:W-:Y:S01]  /*180f0*/  MUFU.EX2 R155, R155 ;  /* 0x0000009b009b7308 */ /* 0x000fe20000000800 */
[----:B------:R-:W-:Y:S01]  /*18100*/  F2FP.BF16.F32.PACK_AB R158, R157, R202 ;  /* 0x000000ca9d9e723e */ /* 0x000fe200000010ff */
[----:B------:R-:W-:Y:S01]  /*18110*/  IMAD.MOV.U32 R202, RZ, RZ, R9 ;  /* 0x000000ffffca7224 */ /* 0x000fe200078e0009 */
[----:B------:R-:W-:-:S05]  /*18120*/  R2UR UR7, R169 ;  /* 0x00000000a90772ca */ /* 0x000fca00000e0000 */
[----:B------:R0:W1:Y:S08]  /*18130*/  MUFU.EX2 R183, R168 ;  /* 0x000000a800b77308 */ /* 0x0000700000000800 */
[----:B------:R-:W2:Y:S01]  /*18140*/  MUFU.EX2 R169, R154 ;  /* 0x0000009a00a97308 */ /* 0x000ea20000000800 */
[----:B0-----:R-:W-:-:S05]  /*18150*/  IMAD R168, R19, 0x1000, R193 ;  /* 0x0000100013a87824 */ /* 0x001fca00078e02c1 */
[----:B------:R-:W-:Y:S02]  /*18160*/  R2UR UR6, R168 ;  /* 0x00000000a80672ca */ /* 0x000fe400000e0000 */
[----:B------:R-:W0:Y:S01]  /*18170*/  MUFU.EX2 R200, R200 ;  /* 0x000000c800c87308 */ /* 0x000e220000000800 */
[-C--:B-1----:R-:W-:Y:S01]  /*18180*/  FMUL.FTZ R26, R26, R183.reuse ;  /* 0x000000b71a1a7220 */ /* 0x082fe20000410000 */
[-C--:B------:R-:W-:Y:S01]  /*18190*/  FMUL.FTZ R27, R27, R183.reuse ;  /* 0x000000b71b1b7220 */ /* 0x080fe20000410000 */
[-C--:B------:R-:W-:Y:S01]  /*181a0*/  FMUL.FTZ R30, R30, R183.reuse ;  /* 0x000000b71e1e7220 */ /* 0x080fe20000410000 */
[-C--:B------:R-:W-:Y:S01]  /*181b0*/  FMUL.FTZ R31, R31, R183.reuse ;  /* 0x000000b71f1f7220 */ /* 0x080fe20000410000 */
[-C--:B------:R-:W-:Y:S01]  /*181c0*/  FMUL.FTZ R34, R34, R183.reuse ;  /* 0x000000b722227220 */ /* 0x080fe20000410000 */
[-C--:B------:R-:W-:Y:S01]  /*181d0*/  FMUL.FTZ R35, R35, R183.reuse ;  /* 0x000000b723237220 */ /* 0x080fe20000410000 */
[----:B------:R-:W-:Y:S01]  /*181e0*/  FMUL.FTZ R38, R38, R183 ;  /* 0x000000b726267220 */ /* 0x000fe20000410000 */
[----:B------:R1:W-:Y:S01]  /*181f0*/  MUFU.EX2 R170, R152 ;  /* 0x0000009800aa7308 */ /* 0x0003e20000000800 */
[----:B--2---:R-:W-:Y:S01]  /*18200*/  FFMA.FTZ R8, R183, R8, R169 ;  /* 0x00000008b7087223 */ /* 0x004fe200000100a9 */
[----:B------:R-:W-:Y:S01]  /*18210*/  F2FP.BF16.F32.PACK_AB R157, R155, R169 ;  /* 0x000000a99b9d723e */ /* 0x000fe200000010ff */
[-C--:B------:R-:W-:Y:S01]  /*18220*/  FMUL.FTZ R39, R39, R183.reuse ;  /* 0x000000b727277220 */ /* 0x080fe20000410000 */
[-C--:B------:R-:W-:Y:S01]  /*18230*/  FMUL.FTZ R42, R42, R183.reuse ;  /* 0x000000b72a2a7220 */ /* 0x080fe20000410000 */
[-C--:B------:R-:W-:Y:S01]  /*18240*/  FMUL.FTZ R43, R43, R183.reuse ;  /* 0x000000b72b2b7220 */ /* 0x080fe20000410000 */
[-C--:B------:R-:W-:Y:S01]  /*18250*/  FMUL.FTZ R46, R46, R183.reuse ;  /* 0x000000b72e2e7220 */ /* 0x080fe20000410000 */
[----:B------:R-:W-:Y:S01]  /*18260*/  FMUL.FTZ R47, R47, R183 ;  /* 0x000000b72f2f7220 */ /* 0x000fe20000410000 */
[----:B------:R-:W2:Y:S01]  /*18270*/  MUFU.EX2 R159, R159 ;  /* 0x0000009f009f7308 */ /* 0x000ea20000000800 */
[----:B-1----:R-:W-:-:S02]  /*18280*/  @!P3 IMAD R152, R201, 0x40, R194 ;  /* 0x00000040c998b824 */ /* 0x002fc400078e02c2 */
[-C--:B------:R-:W-:Y:S01]  /*18290*/  FMUL.FTZ R50, R50, R183.reuse ;  /* 0x000000b732327220 */ /* 0x080fe20000410000 */
[-C--:B------:R-:W-:Y:S01]  /*182a0*/  FMUL.FTZ R51, R51, R183.reuse ;  /* 0x000000b733337220 */ /* 0x080fe20000410000 */
[-C--:B------:R-:W-:Y:S01]  /*182b0*/  FMUL.FTZ R54, R54, R183.reuse ;  /* 0x000000b736367220 */ /* 0x080fe20000410000 */
[----:B------:R-:W-:Y:S02]  /*182c0*/  @!P3 IMAD R152, R152, 0x4, R18 ;  /* 0x000000049898b824 */ /* 0x000fe400078e0212 */
[-C--:B------:R-:W-:Y:S01]  /*182d0*/  FMUL.FTZ R55, R55, R183.reuse ;  /* 0x000000b737377220 */ /* 0x080fe20000410000 */
[-C--:B------:R-:W-:Y:S01]  /*182e0*/  FMUL.FTZ R58, R58, R183.reuse ;  /* 0x000000b73a3a7220 */ /* 0x080fe20000410000 */
[----:B------:R-:W1:Y:S01]  /*182f0*/  MUFU.EX2 R162, R162 ;  /* 0x000000a200a27308 */ /* 0x000e620000000800 */
[-C--:B------:R-:W-:Y:S01]  /*18300*/  FMUL.FTZ R59, R59, R183.reuse ;  /* 0x000000b73b3b7220 */ /* 0x080fe20000410000 */
[----:B------:R3:W-:Y:S01]  /*18310*/  @!P3 STS [R152+0x38400], R153 ;  /* 0x038400999800b388 */ /* 0x0007e20000000800 */
[-C--:B------:R-:W-:Y:S01]  /*18320*/  FMUL.FTZ R62, R62, R183.reuse ;  /* 0x000000b73e3e7220 */ /* 0x080fe20000410000 */
[-C--:B------:R-:W-:Y:S01]  /*18330*/  FMUL.FTZ R63, R63, R183.reuse ;  /* 0x000000b73f3f7220 */ /* 0x080fe20000410000 */
[-C--:B------:R-:W-:Y:S01]  /*18340*/  FMUL.FTZ R66, R66, R183.reuse ;  /* 0x000000b742427220 */ /* 0x080fe20000410000 */
[----:B------:R4:W-:Y:S01]  /*18350*/  @!P3 STS [R152+0x38420], R183 ;  /* 0x038420b79800b388 */ /* 0x0009e20000000800 */
[-C--:B------:R-:W-:Y:S01]  /*18360*/  FMUL.FTZ R67, R67, R183.reuse ;  /* 0x000000b743437220 */ /* 0x080fe20000410000 */
[----:B------:R-:W5:Y:S01]  /*18370*/  MUFU.EX2 R163, R163 ;  /* 0x000000a300a37308 */ /* 0x000f620000000800 */
[-C--:B------:R-:W-:Y:S01]  /*18380*/  FMUL.FTZ R70, R70, R183.reuse ;  /* 0x000000b746467220 */ /* 0x080fe20000410000 */
[-C--:B------:R-:W-:Y:S01]  /*18390*/  FMUL.FTZ R71, R71, R183.reuse ;  /* 0x000000b747477220 */ /* 0x080fe20000410000 */
[-C--:B------:R-:W-:Y:S01]  /*183a0*/  FMUL.FTZ R74, R74, R183.reuse ;  /* 0x000000b74a4a7220 */ /* 0x080fe20000410000 */
[----:B---3--:R-:W-:Y:S01]  /*183b0*/  FADD.FTZ R153, R155, R8 ;  /* 0x000000089b997221 */ /* 0x008fe20000010000 */
[-C--:B------:R-:W-:Y:S01]  /*183c0*/  FMUL.FTZ R75, R75, R183.reuse ;  /* 0x000000b74b4b7220 */ /* 0x080fe20000410000 */
[-C--:B------:R-:W-:Y:S01]  /*183d0*/  FMUL.FTZ R78, R78, R183.reuse ;  /* 0x000000b74e4e7220 */ /* 0x080fe20000410000 */
[----:B------:R-:W-:Y:S01]  /*183e0*/  FMUL.FTZ R79, R79, R183 ;  /* 0x000000b74f4f7220 */ /* 0x000fe20000410000 */
[----:B----4-:R-:W-:Y:S01]  /*183f0*/  F2FP.BF16.F32.PACK_AB R152, R161, R203 ;  /* 0x000000cba198723e */ /* 0x010fe200000010ff */
[----:B------:R-:W-:Y:S01]  /*18400*/  FADD.FTZ R161, R165, R181 ;  /* 0x000000b5a5a17221 */ /* 0x000fe20000010000 */
[----:B------:R-:W3:Y:S01]  /*18410*/  MUFU.EX2 R166, R166 ;  /* 0x000000a600a67308 */ /* 0x000ee20000000800 */
[----:B0-----:R-:W-:Y:S01]  /*18420*/  FADD.FTZ R8, R200, R153 ;  /* 0x00000099c8087221 */ /* 0x001fe20000010000 */
[-C--:B------:R-:W-:Y:S01]  /*18430*/  FMUL.FTZ R82, R82, R183.reuse ;  /* 0x000000b752527220 */ /* 0x080fe20000410000 */
[-C--:B------:R-:W-:Y:S01]  /*18440*/  FMUL.FTZ R83, R83, R183.reuse ;  /* 0x000000b753537220 */ /* 0x080fe20000410000 */
[-C--:B------:R-:W-:Y:S01]  /*18450*/  FMUL.FTZ R86, R86, R183.reuse ;  /* 0x000000b756567220 */ /* 0x080fe20000410000 */
[----:B--2---:R-:W-:Y:S01]  /*18460*/  FADD.FTZ R153, R159, R8 ;  /* 0x000000089f997221 */ /* 0x004fe20000010000 */
[-C--:B------:R-:W-:Y:S01]  /*18470*/  FMUL.FTZ R87, R87, R183.reuse ;  /* 0x000000b757577220 */ /* 0x080fe20000410000 */
[-C--:B------:R-:W-:Y:S01]  /*18480*/  FMUL.FTZ R90, R90, R183.reuse ;  /* 0x000000b75a5a7220 */ /* 0x080fe20000410000 */
[----:B------:R-:W0:Y:S01]  /*18490*/  MUFU.EX2 R181, R167 ;  /* 0x000000a700b57308 */ /* 0x000e220000000800 */
[----:B-1----:R-:W-:Y:S01]  /*184a0*/  FADD.FTZ R8, R162, R153 ;  /* 0x00000099a2087221 */ /* 0x002fe20000010000 */
[-C--:B------:R-:W-:Y:S01]  /*184b0*/  FMUL.FTZ R91, R91, R183.reuse ;  /* 0x000000b75b5b7220 */ /* 0x080fe20000410000 */
[-C--:B------:R-:W-:Y:S01]  /*184c0*/  FMUL.FTZ R94, R94, R183.reuse ;  /* 0x000000b75e5e7220 */ /* 0x080fe20000410000 */
[-C--:B------:R-:W-:Y:S01]  /*184d0*/  FMUL.FTZ R95, R95, R183.reuse ;  /* 0x000000b75f5f7220 */ /* 0x080fe20000410000 */
[----:B-----5:R-:W-:Y:S01]  /*184e0*/  FADD.FTZ R155, R163, R8 ;  /* 0x00000008a39b7221 */ /* 0x020fe20000010000 */
        /* <DEDUP_REMOVED lines=31> */
[----:B------:R-:W-:Y:S01]  /*186e0*/  FMUL.FTZ R151, R151, R183 ;  /* 0x000000b797977220 */ /* 0x000fe20000410000 */
[----:B------:R-:W-:Y:S01]  /*186f0*/  F2FP.BF16.F32.PACK_AB R159, R159, R200 ;  /* 0x000000c89f9f723e */ /* 0x000fe200000010ff */
[----:B------:R-:W-:Y:S01]  /*18700*/  BAR.SYNC.DEFER_BLOCKING 0xf, 0x100 ;  /* 0x03c4000000007b1d */ /* 0x000fe20000010000 */
[----:B---3--:R-:W-:Y:S01]  /*18710*/  FADD.FTZ R183, R166, R155 ;  /* 0x0000009ba6b77221 */ /* 0x008fe20000010000 */
[----:B------:R-:W-:Y:S01]  /*18720*/  F2FP.BF16.F32.PACK_AB R154, R165, R164 ;  /* 0x000000a4a59a723e */ /* 0x000fe200000010ff */
[----:B------:R-:W-:Y:S01]  /*18730*/  FADD.FTZ R8, R160, R161 ;  /* 0x000000a1a0087221 */ /* 0x000fe20000010000 */
[----:B------:R-:W-:Y:S01]  /*18740*/  F2FP.BF16.F32.PACK_AB R153, R163, R162 ;  /* 0x000000a2a399723e */ /* 0x000fe200000010ff */
[----:B------:R-:W-:Y:S01]  /*18750*/  IMAD.MOV.U32 R169, RZ, RZ, 0x40000040 ;  /* 0x40000040ffa97424 */ /* 0x000fe200078e00ff */
[----:B------:R-:W-:Y:S01]  /*18760*/  MUFU.EX2 R178, R178 ;  /* 0x000000b200b27308 */ /* 0x000fe20000000800 */
[C---:B0-----:R-:W-:Y:S01]  /*18770*/  F2FP.BF16.F32.PACK_AB R155, R181.reuse, R166 ;  /* 0x000000a6b59b723e */ /* 0x041fe200000010ff */
[----:B------:R-:W-:Y:S01]  /*18780*/  FADD.FTZ R183, R181, R183 ;  /* 0x000000b7b5b77221 */ /* 0x000fe20000010000 */
[----:B------:R-:W-:Y:S01]  /*18790*/  F2FP.BF16.F32.PACK_AB R160, R0, R160 ;  /* 0x000000a000a0723e */ /* 0x000fe200000010ff */
[----:B------:R-:W-:Y:S01]  /*187a0*/  IMAD.MOV.U32 R201, RZ, RZ, R19 ;  /* 0x000000ffffc97224 */ /* 0x000fe200078e0013 */
[----:B------:R-:W-:Y:S01]  /*187b0*/  F2FP.BF16.F32.PACK_AB R162, R173, R172 ;  /* 0x000000acada2723e */ /* 0x000fe200000010ff */
[----:B------:R-:W-:Y:S01]  /*187c0*/  IMAD.MOV.U32 R200, RZ, RZ, R20 ;  /* 0x000000ffffc87224 */ /* 0x000fe200078e0014 */
[----:B-1----:R-:W-:Y:S01]  /*187d0*/  F2FP.BF16.F32.PACK_AB R161, R171, R204 ;  /* 0x000000ccaba1723e */ /* 0x002fe200000010ff */
[----:B------:R-:W0:Y:S01]  /*187e0*/  MUFU.EX2 R179, R179 ;  /* 0x000000b300b37308 */ /* 0x000e220000000800 */
[----:B--2---:R-:W-:Y:S01]  /*187f0*/  F2FP.BF16.F32.PACK_AB R163, R175, R174 ;  /* 0x000000aeafa3723e */ /* 0x004fe200000010ff */
[----:B------:R-:W-:Y:S01]  /*18800*/  FADD.FTZ R204, R204, R183 ;  /* 0x000000b7cccc7221 */ /* 0x000fe20000010000 */
[----:B------:R-:W-:-:S02]  /*18810*/  F2FP.BF16.F32.PACK_AB R164, R177, R176 ;  /* 0x000000b0b1a4723e */ /* 0x000fc400000010ff */
[----:B------:R-:W-:Y:S01]  /*18820*/  F2FP.BF16.F32.PACK_AB R166, R170, R180 ;  /* 0x000000b4aaa6723e */ /* 0x000fe200000010ff */
[----:B------:R-:W-:Y:S02]  /*18830*/  FADD.FTZ R171, R171, R204 ;  /* 0x000000ccabab7221 */ /* 0x000fe40000010000 */
[----:B------:R-:W-:Y:S01]  /*18840*/  MUFU.EX2 R182, R182 ;  /* 0x000000b600b67308 */ /* 0x000fe20000000800 */
[----:B------:R1:W-:Y:S01]  /*18850*/  STSM.16.M88.4 [R198+0x36400], R156 ;  /* 0x0364009cc6007844 */ /* 0x0003e20000000200 */
[----:B------:R-:W-:-:S03]  /*18860*/  FADD.FTZ R174, R174, R171 ;  /* 0x000000abaeae7221 */ /* 0x000fc60000010000 */
[----:B------:R2:W-:Y:S01]  /*18870*/  STSM.16.M88.4 [R211], R152 ;  /* 0x00000098d3007844 */ /* 0x0005e20000000200 */
[----:B------:R-:W-:Y:S02]  /*18880*/  FADD.FTZ R175, R175, R174 ;  /* 0x000000aeafaf7221 */ /* 0x000fe40000010000 */
[----:B------:R-:W3:Y:S01]  /*18890*/  MUFU.EX2 R205, R205 ;  /* 0x000000cd00cd7308 */ /* 0x000ee20000000800 */
[----:B0-----:R-:W-:Y:S01]  /*188a0*/  F2FP.BF16.F32.PACK_AB R165, R179, R178 ;  /* 0x000000b2b3a5723e */ /* 0x001fe200000010ff */
[----:B------:R0:W-:Y:S01]  /*188b0*/  STSM.16.M88.4 [R199], R160 ;  /* 0x000000a0c7007844 */ /* 0x0001e20000000200 */
[----:B------:R-:W-:-:S04]  /*188c0*/  FADD.FTZ R178, R178, R175 ;  /* 0x000000afb2b27221 */ /* 0x000fc80000010000 */
[----:B------:R-:W-:Y:S01]  /*188d0*/  FADD.FTZ R179, R179, R178 ;  /* 0x000000b2b3b37221 */ /* 0x000fe20000010000 */
[----:B---3--:R-:W-:-:S05]  /*188e0*/  F2FP.BF16.F32.PACK_AB R167, R205, R182 ;  /* 0x000000b6cda7723e */ /* 0x008fca00000010ff */
[----:B------:R0:W-:Y:S01]  /*188f0*/  STSM.16.M88.4 [R210], R164 ;  /* 0x000000a4d2007844 */ /* 0x0001e20000000200 */
[----:B------:R-:W-:-:S06]  /*18900*/  WARPGROUP.ARRIVE ;  /* 0x00000000000079c5 */ /* 0x000fcc0000000000 */
[----:B------:R-:W-:Y:S03]  /*18910*/  HGMMA.64x256x16.F32.BF16 R24, R156, gdesc[UR4].tnspB, R24, gsb0 ;  /* 0x43e000049c187df0 */ /* 0x000fe60008001818 */
[----:B------:R-:W-:Y:S02]  /*18920*/  WARPGROUP.DEPBAR.LE gsb0, 0x0 ;  /* 0x00008000000079c5 */ /* 0x000fe40000010000 */
[----:B-1----:R-:W-:Y:S01]  /*18930*/  VIADD R156, R168, 0x80 ;  /* 0x00000080a89c7836 */ /* 0x002fe20000000000 */
[----:B------:R-:W-:Y:S01]  /*18940*/  WARPGROUP.ARRIVE ;  /* 0x00000000000079c5 */ /* 0x000fe20000000000 */
[----:B------:R-:W-:-:S03]  /*18950*/  IMAD.MOV.U32 R157, RZ, RZ, 0x40000040 ;  /* 0x40000040ff9d7424 */ /* 0x000fc600078e00ff */
[----:B------:R-:W-:Y:S02]  /*18960*/  R2UR UR6, R156 ;  /* 0x000000009c0672ca */ /* 0x000fe400000e0000 */
[----:B------:R-:W-:-:S15]  /*18970*/  R2UR UR7, R157 ;  /* 0x000000009d0772ca */ /* 0x000fde00000e0000 */
[----:B------:R-:W-:-:S01]  /*18980*/  NOP ;  /* 0x0000000000007918 */ /* 0x000fc20000000000 */
[----:B------:R-:W-:Y:S03]  /*18990*/  HGMMA.64x256x16.F32.BF16 R24, R152, gdesc[UR4].tnspB, R24, gsb0 ;  /* 0x43e0000498187df0 */ /* 0x000fe60008001818 */
[----:B------:R-:W-:Y:S02]  /*189a0*/  WARPGROUP.DEPBAR.LE gsb0, 0x0 ;  /* 0x00008000000079c5 */ /* 0x000fe40000010000 */
[C---:B--2---:R-:W-:Y:S01]  /*189b0*/  VIADD R152, R168.reuse, 0x100 ;  /* 0x00000100a8987836 */ /* 0x044fe20000000000 */
[----:B------:R-:W-:Y:S01]  /*189c0*/  WARPGROUP.ARRIVE ;  /* 0x00000000000079c5 */ /* 0x000fe20000000000 */
[----:B------:R-:W-:Y:S02]  /*189d0*/  IMAD.MOV.U32 R153, RZ, RZ, 0x40000040 ;  /* 0x40000040ff997424 */ /* 0x000fe400078e00ff */
[----:B------:R-:W-:Y:S01]  /*189e0*/  VIADD R168, R168, 0x180 ;  /* 0x00000180a8a87836 */ /* 0x000fe20000000000 */
[----:B------:R-:W-:-:S02]  /*189f0*/  R2UR UR6, R152 ;  /* 0x00000000980672ca */ /* 0x000fc400000e0000 */
[----:B------:R-:W-:Y:S01]  /*18a00*/  R2UR UR7, R153 ;  /* 0x00000000990772ca */ /* 0x000fe200000e0000 */
[----:B------:R-:W-:Y:S01]  /*18a10*/  FADD.FTZ R153, R0, R8 ;  /* 0x0000000800997221 */ /* 0x000fe20000010000 */
[----:B------:R-:W-:-:S03]  /*18a20*/  FADD.FTZ R8, R182, R179 ;  /* 0x000000b3b6087221 */ /* 0x000fc60000010000 */
[----:B------:R-:W-:Y:S01]  /*18a30*/  FADD.FTZ R172, R172, R153 ;  /* 0x00000099acac7221 */ /* 0x000fe20000010000 */
[----:B------:R-:W-:-:S03]  /*18a40*/  FADD.FTZ R8, R205, R8 ;  /* 0x00000008cd087221 */ /* 0x000fc60000010000 */
[----:B------:R-:W-:-:S07]  /*18a50*/  FADD.FTZ R173, R173, R172 ;  /* 0x000000acadad7221 */ /* 0x000fce0000010000 */
[----:B------:R-:W-:Y:S01]  /*18a60*/  HGMMA.64x256x16.F32.BF16 R24, R160, gdesc[UR4].tnspB, R24, gsb0 ;  /* 0x43e00004a0187df0 */ /* 0x000fe20008001818 */
[----:B------:R-:W-:Y:S01]  /*18a70*/  R2UR UR6, R168 ;  /* 0x00000000a80672ca */ /* 0x000fe200000e0000 */
[----:B------:R-:W-:Y:S01]  /*18a80*/  FADD.FTZ R176, R176, R173 ;  /* 0x000000adb0b07221 */ /* 0x000fe20000010000 */
[----:B------:R-:W-:-:S03]  /*18a90*/  R2UR UR7, R169 ;  /* 0x00000000a90772ca */ /* 0x000fc600000e0000 */
[----:B------:R-:W-:-:S04]  /*18aa0*/  FADD.FTZ R177, R177, R176 ;  /* 0x000000b0b1b17221 */ /* 0x000fc80000010000 */
[----:B------:R-:W-:-:S04]  /*18ab0*/  FADD.FTZ R177, R180, R177 ;  /* 0x000000b1b4b17221 */ /* 0x000fc80000010000 */
[----:B------:R-:W-:Y:S01]  /*18ac0*/  FADD.FTZ R0, R170, R177 ;  /* 0x000000b1aa007221 */ /* 0x000fe20000010000 */
[----:B------:R-:W-:Y:S02]  /*18ad0*/  WARPGROUP.DEPBAR.LE gsb0, 0x0 ;  /* 0x00008000000079c5 */ /* 0x000fe40000010000 */
[----:B------:R-:W-:-:S11]  /*18ae0*/  WARPGROUP.ARRIVE ;  /* 0x00000000000079c5 */ /* 0x000fd60000000000 */
        /* <DEDUP_REMOVED lines=11> */
[----:B-1----:R-:W-:-:S04]  /*18ba0*/  VIADD R21, R15, 0xffffffff ;  /* 0xffffffff0f157836 */ /* 0x002fc80000000000 */
[----:B------:R-:W-:Y:S01]  /*18bb0*/  IMAD.MOV.U32 R15, RZ, RZ, R21 ;  /* 0x000000ffff0f7224 */ /* 0x000fe200078e0015 */
[----:B0-----:R-:W-:Y:S06]  /*18bc0*/  @P2 BRA `(.L_x_6868) ;  /* 0xffffffc000dc2947 */ /* 0x001fec000383ffff */
.L_x_6849:
[----:B------:R-:W-:Y:S05]  /*18bd0*/  BSYNC B0 ;  /* 0x0000000000007941 */ /* 0x000fea0003800000 */
.L_x_6848:
[----:B------:R-:W0:Y:S01]  /*18be0*/  SHFL.BFLY PT, R3, R0, 0x2, 0x1f ;  /* 0x0c401f0000037f89 */ /* 0x000e2200000e0000 */
[----:B------:R-:W-:-:S03]  /*18bf0*/  VIADD R224, R224, 0x1 ;  /* 0x00000001e0e07836 */ /* 0x000fc60000000000 */
[----:B------:R-:W1:Y:S01]  /*18c00*/  SHFL.BFLY PT, R5, R8, 0x2, 0x1f ;  /* 0x0c401f0008057f89 */ /* 0x000e6200000e0000 */
[----:B------:R-:W-:Y:S08]  /*18c10*/  BAR.ARV 0x8, 0x100 ;  /* 0x0204000000007b1d */ /* 0x000ff00000002000 */
[----:B------:R-:W-:Y:S01]  /*18c20*/  BAR.SYNC.DEFER_BLOCKING 0xf, 0x100 ;  /* 0x03c4000000007b1d */ /* 0x000fe20000010000 */
[----:B0-----:R-:W-:Y:S01]  /*18c30*/  FADD.FTZ R3, R3, R0 ;  /* 0x0000000003037221 */ /* 0x001fe20000010000 */
[----:B-1----:R-:W-:-:S04]  /*18c40*/  FADD.FTZ R5, R5, R8 ;  /* 0x0000000805057221 */ /* 0x002fc80000010000 */
[----:B------:R-:W0:Y:S01]  /*18c50*/  SHFL.BFLY PT, R2, R3, 0x1, 0x1f ;  /* 0x0c201f0003027f89 */ /* 0x000e2200000e0000 */
[----:B------:R-:W-:-:S03]  /*18c60*/  VIADD R8, R19, 0x1 ;  /* 0x0000000113087836 */ /* 0x000fc60000000000 */
[----:B------:R-:W1:Y:S02]  /*18c70*/  SHFL.BFLY PT, R4, R5, 0x1, 0x1f ;  /* 0x0c201f0005047f89 */ /* 0x000e6400000e0000 */
[----:B------:R-:W-:Y:S01]  /*18c80*/  ISETP.NE.AND P1, PT, R8, 0x2, PT ;  /* 0x000000020800780c */ /* 0x000fe20003f25270 */
[----:B0-----:R-:W-:Y:S01]  /*18c90*/  FADD.FTZ R7, R3, R2 ;  /* 0x0000000203077221 */ /* 0x001fe20000010000 */
[----:B------:R-:W-:Y:S02]  /*18ca0*/  IMAD.MOV R2, RZ, RZ, -R197 ;  /* 0x000000ffff027224 */ /* 0x000fe400078e0ac5 */
[----:B------:R-:W-:Y:S01]  /*18cb0*/  SEL R3, RZ, 0x1, P1 ;  /* 0x00000001ff037807 */ /* 0x000fe20000800000 */
[----:B-1----:R-:W-:Y:S01]  /*18cc0*/  FADD.FTZ R0, R5, R4 ;  /* 0x0000000405007221 */ /* 0x002fe20000010000 */
[----:B------:R-:W-:Y:S01]  /*18cd0*/  FSETP.NE.FTZ.AND P2, PT, R7, RZ, PT ;  /* 0x000000ff0700720b */ /* 0x000fe20003f55000 */
[----:B------:R-:W-:Y:S01]  /*18ce0*/  IMAD.MOV.U32 R4, RZ, RZ, RZ ;  /* 0x000000ffff047224 */ /* 0x000fe200078e00ff */
[----:B------:R-:W-:Y:S01]  /*18cf0*/  ISETP.NE.AND P0, PT, R185, R2, PT ;  /* 0x00000002b900720c */ /* 0x000fe20003f05270 */
[----:B------:R-:W-:Y:S01]  /*18d00*/  IMAD.MOV.U32 R2, RZ, RZ, RZ ;  /* 0x000000ffff027224 */ /* 0x000fe200078e00ff */
[----:B------:R-:W-:-:S02]  /*18d10*/  FSETP.NE.FTZ.AND P3, PT, R0, RZ, PT ;  /* 0x000000ff0000720b */ /* 0x000fc40003f75000 */
[----:B------:R-:W-:Y:S01]  /*18d20*/  LOP3.LUT R22, R22, R3, RZ, 0x3c, !PT ;  /* 0x0000000316167212 */ /* 0x000fe200078e3cff */
[----:B------:R-:W-:-:S06]  /*18d30*/  IMAD.MOV.U32 R3, RZ, RZ, -0x800000 ;  /* 0xff800000ff037424 */ /* 0x000fcc00078e00ff */
[----:B------:R-:W0:Y:S02]  /*18d40*/  @P2 MUFU.RCP R2, R7 ;  /* 0x0000000700022308 */ /* 0x000e240000001000 */
[----:B------:R-:W-:-:S04]  /*18d50*/  @!P0 IMAD R19, R19, 0x40, R194 ;  /* 0x0000004013138824 */ /* 0x000fc800078e02c2 */
[----:B------:R-:W-:Y:S02]  /*18d60*/  @!P0 IMAD R19, R19, 0x4, R18 ;  /* 0x0000000413138824 */ /* 0x000fe400078e0212 */
[----:B------:R-:W1:Y:S08]  /*18d70*/  @P3 MUFU.RCP R4, R0 ;  /* 0x0000000000043308 */ /* 0x000e700000001000 */
[----:B------:R-:W2:Y:S01]  /*18d80*/  @P2 MUFU.LG2 R18, R7 ;  /* 0x0000000700122308 */ /* 0x000ea20000000c00 */
[----:B0-----:R-:W-:Y:S01]  /*18d90*/  @!P0 STS [R19+0x38400], R2 ;  /* 0x0384000213008388 */ /* 0x001fe20000000800 */
[-C--:B------:R-:W-:Y:S01]  /*18da0*/  FMUL.FTZ R178, R28, R2.reuse ;  /* 0x000000021cb27220 */ /* 0x080fe20000410000 */
[-C--:B------:R-:W-:Y:S01]  /*18db0*/  FMUL.FTZ R176, R32, R2.reuse ;  /* 0x0000000220b07220 */ /* 0x080fe20000410000 */
[-C--:B------:R-:W-:Y:S01]  /*18dc0*/  FMUL.FTZ R179, R24, R2.reuse ;  /* 0x0000000218b37220 */ /* 0x080fe20000410000 */
[-C--:B------:R-:W-:Y:S01]  /*18dd0*/  FMUL.FTZ R177, R25, R2.reuse ;  /* 0x0000000219b17220 */ /* 0x080fe20000410000 */
[-C--:B------:R-:W-:Y:S01]  /*18de0*/  FMUL.FTZ R6, R29, R2.reuse ;  /* 0x000000021d067220 */ /* 0x080fe20000410000 */
[-C--:B------:R-:W-:Y:S01]  /*18df0*/  FMUL.FTZ R174, R33, R2.reuse ;  /* 0x0000000221ae7220 */ /* 0x080fe20000410000 */
[----:B------:R-:W0:Y:S01]  /*18e00*/  @P3 MUFU.LG2 R21, R0 ;  /* 0x0000000000153308 */ /* 0x000e220000000c00 */
        /* <DEDUP_REMOVED lines=10> */
[C---:B-1----:R-:W-:Y:S01]  /*18eb0*/  @P2 FMUL.FTZ R19, R14.reuse, 0.69314718246459960938 ;  /* 0x3f3172180e132820 */ /* 0x042fe20000410000 */
[----:B------:R-:W-:Y:S01]  /*18ec0*/  @P3 FMUL.FTZ R14, R14, 0.69314718246459960938 ;  /* 0x3f3172180e0e3820 */ /* 0x000fe20000410000 */
        /* <DEDUP_REMOVED lines=56> */
[-C--:B------:R-:W-:Y:S01]  /*19250*/  FMUL.FTZ R29, R66, R4.reuse ;  /* 0x00000004421d7220 */ /* 0x080fe20000410000 */
[----:B------:R-:W-:Y:S01]  /*19260*/  @P2 FFMA.FTZ R3, R19, R9, R18 ;  /* 0x0000000913032223 */ /* 0x000fe20000010012 */
        /* <DEDUP_REMOVED lines=63> */
.L_x_6738:
[----:B------:R-:W-:Y:S05]  /*19660*/  BSYNC B7 ;  /* 0x0000000000077941 */ /* 0x000fea0003800000 */
.L_x_6728:
[----:B------:R-:W0:Y:S08]  /*19670*/  S2UR UR5, SR_CgaCtaId ;  /* 0x00000000000579c3 */ /* 0x000e300000008800 */
[----:B------:R-:W-:Y:S06]  /*19680*/  BAR.SYNC.DEFER_BLOCKING 0x5, 0x180 ;  /* 0x0146000000007b1d */ /* 0x000fec0000010000 */
[----:B------:R-:W-:Y:S01]  /*19690*/  UMOV UR4, 0x400 ;  /* 0x0000040000047882 */ /* 0x000fe20000000000 */
[----:B------:R-:W-:Y:S01]  /*196a0*/  BSSY B0, `(.L_x_6869) ;  /* 0x00002e7000007945 */ /* 0x000fe20003800000 */
[----:B0-----:R-:W-:-:S06]  /*196b0*/  ULEA UR4, UR5, UR4, 0x18 ;  /* 0x0000000405047291 */ /* 0x001fcc000f8ec03f */
[----:B------:R-:W-:-:S05]  /*196c0*/  IMAD.U32 R18, RZ, RZ, UR4 ;  /* 0x00000004ff127e24 */ /* 0x000fca000f8e00ff */
[----:B----4-:R0:W1:Y:S01]  /*196d0*/  LDS.128 R24, [R18+0x388d0] ;  /* 0x0388d00012187984 */ /* 0x0100620000000c00 */
        /* <DEDUP_REMOVED lines=43> */
[C---:B------:R-:W-:Y:S02]  /*19990*/  IADD3 R57, P5, R118.reuse, 0x2040, RZ ;  /* 0x0000204076397810 */ /* 0x040fe40007fbe0ff */
[C---:B------:R-:W-:Y:S02]  /*199a0*/  IADD3 R61, P2, R118.reuse, 0x2060, RZ ;  /* 0x00002060763d7810 */ /* 0x040fe40007f5e0ff */
[----:B------:R-:W-:Y:S02]  /*199b0*/  IADD3 R65, P1, R118, 0x4000, RZ ;  /* 0x0000400076417810 */ /* 0x000fe40007f3e0ff */
[----:B------:R-:W-:Y:S02]  /*199c0*/  SHF.R.U64 R52, R52, 0x3, RZ ;  /* 0x0000000334347819 */ /* 0x000fe400000012ff */
        /* <DEDUP_REMOVED lines=8> */
[----:B------:R-:W-:Y:S02]  /*19a50*/  LOP3.LUT R64, R65, 0x380, RZ, 0xc0, !PT ;  /* 0x0000038041407812 */ /* 0x000fe400078ec0ff */
[----:B------:R-:W-:Y:S01]  /*19a60*/  LOP3.LUT R52, R52, R53, RZ, 0x3c, !PT ;  /* 0x0000003534347212 */ /* 0x000fe200078e3cff */
[----:B------:R-:W-:Y:S01]  /*19a70*/  IMAD.X R53, RZ, RZ, R119, P6 ;  /* 0x000000ffff357224 */ /* 0x000fe200030e0677 */
[C---:B------:R-:W-:Y:S02]  /*19a80*/  IADD3 R69, P0, R118.reuse, 0x4020, RZ ;  /* 0x0000402076457810 */ /* 0x040fe40007f1e0ff */
[C---:B------:R-:W-:Y:S02]  /*19a90*/  IADD3 R99, P4, R118.reuse, 0x4040, RZ ;  /* 0x0000404076637810 */ /* 0x040fe40007f9e0ff */
[----:B------:R-:W-:-:S02]  /*19aa0*/  IADD3 R103, P3, R118, 0x4060, RZ ;  /* 0x0000406076677810 */ /* 0x000fc40007f7e0ff */
[----:B------:R-:W-:Y:S02]  /*19ab0*/  IADD3 R107, P6, R118, 0x6000, RZ ;  /* 0x00006000766b7810 */ /* 0x000fe40007fde0ff */
[----:B------:R-:W-:Y:S02]  /*19ac0*/  SHF.R.U64 R56, R56, 0x3, RZ ;  /* 0x0000000338387819 */ /* 0x000fe400000012ff */
[----:B------:R-:W-:Y:S02]  /*19ad0*/  SHF.R.U64 R60, R60, 0x3, RZ ;  /* 0x000000033c3c7819 */ /* 0x000fe400000012ff */
[----:B------:R-:W-:Y:S02]  /*19ae0*/  SHF.R.U64 R64, R64, 0x3, RZ ;  /* 0x0000000340407819 */ /* 0x000fe400000012ff */
[----:B-----5:R-:W-:Y:S02]  /*19af0*/  LOP3.LUT R37, R118, 0x380, RZ, 0xc0, !PT ;  /* 0x0000038076257812 */ /* 0x020fe400078ec0ff */
[----:B------:R-:W-:-:S02]  /*19b00*/  LOP3.LUT R68, R69, 0x380, RZ, 0xc0, !PT ;  /* 0x0000038045447812 */ /* 0x000fc400078ec0ff */
[----:B------:R-:W-:Y:S02]  /*19b10*/  LOP3.LUT R98, R99, 0x380, RZ, 0xc0, !PT ;  /* 0x0000038063627812 */ /* 0x000fe400078ec0ff */
[----:B------:R-:W-:Y:S02]  /*19b20*/  LOP3.LUT R102, R103, 0x380, RZ, 0xc0, !PT ;  /* 0x0000038067667812 */ /* 0x000fe400078ec0ff */
[----:B------:R-:W-:Y:S02]  /*19b30*/  LOP3.LUT R106, R107, 0x380, RZ, 0xc0, !PT ;  /* 0x000003806b6a7812 */ /* 0x000fe400078ec0ff */
[----:B------:R-:W-:Y:S01]  /*19b40*/  LOP3.LUT R56, R56, R57, RZ, 0x3c, !PT ;  /* 0x0000003938387212 */ /* 0x000fe200078e3cff */
[--C-:B------:R-:W-:Y:S01]  /*19b50*/  IMAD.X R57, RZ, RZ, R119.reuse, P5 ;  /* 0x000000ffff397224 */ /* 0x100fe200028e0677 */
[----:B------:R-:W-:Y:S01]  /*19b60*/  LOP3.LUT R60, R60, R61, RZ, 0x3c, !PT ;  /* 0x0000003d3c3c7212 */ /* 0x000fe200078e3cff */
[--C-:B------:R-:W-:Y:S01]  /*19b70*/  IMAD.X R61, RZ, RZ, R119.reuse, P2 ;  /* 0x000000ffff3d7224 */ /* 0x100fe200010e0677 */
[----:B------:R-:W-:Y:S01]  /*19b80*/  LOP3.LUT R64, R64, R65, RZ, 0x3c, !PT ;  /* 0x0000004140407212 */ /* 0x000fe200078e3cff */
[----:B------:R-:W-:Y:S01]  /*19b90*/  IMAD.X R65, RZ, RZ, R119, P1 ;  /* 0x000000ffff417224 */ /* 0x000fe200008e0677 */
[----:B------:R-:W-:-:S02]  /*19ba0*/  SHF.R.U64 R37, R37, 0x3, RZ ;  /* 0x0000000325257819 */ /* 0x000fc400000012ff */
[----:B------:R-:W-:Y:S02]  /*19bb0*/  SHF.R.U64 R68, R68, 0x3, RZ ;  /* 0x0000000344447819 */ /* 0x000fe400000012ff */
[----:B------:R-:W-:Y:S02]  /*19bc0*/  SHF.R.U64 R98, R98, 0x3, RZ ;  /* 0x0000000362627819 */ /* 0x000fe400000012ff */
[----:B------:R-:W-:Y:S02]  /*19bd0*/  SHF.R.U64 R102, R102, 0x3, RZ ;  /* 0x0000000366667819 */ /* 0x000fe400000012ff */
[----:B------:R-:W-:Y:S02]  /*19be0*/  SHF.R.U64 R106, R106, 0x3, RZ ;  /* 0x000000036a6a7819 */ /* 0x000fe400000012ff */
[C---:B------:R-:W-:Y:S02]  /*19bf0*/  IADD3 R14, P5, R118.reuse, 0x6020, RZ ;  /* 0x00006020760e7810 */ /* 0x040fe40007fbe0ff */
[----:B-1----:R-:W-:-:S02]  /*19c00*/  IADD3 R24, P2, R118, 0x6040, RZ ;  /* 0x0000604076187810 */ /* 0x002fc40007f5e0ff */
[----:B------:R-:W-:Y:S01]  /*19c10*/  IADD3 R23, P1, R118, 0x6060, RZ ;  /* 0x0000606076177810 */ /* 0x000fe20007f3e0ff */
        /* <DEDUP_REMOVED lines=11> */
[----:B------:R-:W-:Y:S01]  /*19cd0*/  LOP3.LUT R169, R14, 0x380, RZ, 0xc0, !PT ;  /* 0x000003800ea97812 */ /* 0x000fe200078ec0ff */
[----:B------:R-:W-:Y:S01]  /*19ce0*/  IMAD.X R37, RZ, RZ, R119, P1 ;  /* 0x000000ffff257224 */ /* 0x000fe200008e0677 */
[----:B------:R-:W-:Y:S01]  /*19cf0*/  MOV R119, R118 ;  /* 0x0000007600777202 */ /* 0x000fe20000000f00 */
[----:B------:R-:W-:Y:S01]  /*19d00*/  BAR.SYNC.DEFER_BLOCKING 0x1, 0x100 ;  /* 0x0044000000007b1d */ /* 0x000fe20000010000 */
[----:B------:R-:W-:-:S02]  /*19d10*/  SHF.R.U64 R169, R169, 0x3, RZ ;  /* 0x00000003a9a97819 */ /* 0x000fc400000012ff */
[----:B------:R-:W-:Y:S02]  /*19d20*/  MOV R118, R8 ;  /* 0x0000000800767202 */ /* 0x000fe40000000f00 */
[----:B------:R-:W-:Y:S02]  /*19d30*/  LOP3.LUT R110, R169, R14, RZ, 0x3c, !PT ;  /* 0x0000000ea96e7212 */ /* 0x000fe400078e3cff */
[----:B------:R-:W-:Y:S02]  /*19d40*/  MOV R40, R40 ;  /* 0x0000002800287202 */ /* 0x000fe40000000f00 */
[----:B------:R-:W-:Y:S02]  /*19d50*/  F2FP.BF16.F32.PACK_AB R8, R170, R173 ;  /* 0x000000adaa08723e */ /* 0x000fe400000010ff */
[----:B------:R-:W-:Y:S02]  /*19d60*/  F2FP.BF16.F32.PACK_AB R9, R43, R42 ;  /* 0x0000002a2b09723e */ /* 0x000fe400000010ff */
[----:B------:R-:W-:-:S02]  /*19d70*/  MOV R44, R44 ;  /* 0x0000002c002c7202 */ /* 0x000fc40000000f00 */
[----:B------:R-:W-:Y:S02]  /*19d80*/  F2FP.BF16.F32.PACK_AB R14, R164, R166 ;  /* 0x000000a6a40e723e */ /* 0x000fe400000010ff */
[----:B------:R-:W-:Y:S02]  /*19d90*/  MOV R48, R48 ;  /* 0x0000003000307202 */ /* 0x000fe40000000f00 */
[----:B------:R-:W-:Y:S02]  /*19da0*/  MOV R52, R52 ;  /* 0x0000003400347202 */ /* 0x000fe40000000f00 */
[----:B------:R-:W-:Y:S02]  /*19db0*/  MOV R56, R56 ;  /* 0x0000003800387202 */ /* 0x000fe40000000f00 */
[----:B------:R-:W-:Y:S01]  /*19dc0*/  ISETP.NE.U32.AND P0, PT, RZ, UR4, PT ;  /* 0x00000004ff007c0c */ /* 0x000fe2000bf05070 */
[----:B------:R1:W-:Y:S01]  /*19dd0*/  STSM.16.M88.4 [R119], R4 ;  /* 0x0000000477007844 */ /* 0x0003e20000000200 */
[----:B------:R-:W-:-:S02]  /*19de0*/  LOP3.LUT R177, R24, 0x380, RZ, 0xc0, !PT ;  /* 0x0000038018b17812 */ /* 0x000fc400078ec0ff */
[----:B------:R-:W-:Y:S01]  /*19df0*/  ISETP.NE.AND.EX P0, PT, RZ, UR5, PT, P0 ;  /* 0x00000005ff007c0c */ /* 0x000fe2000bf05300 */
[----:B------:R-:W-:Y:S01]  /*19e00*/  ULDC.64 UR4, c[0x0][0xd08] ;  /* 0x0003420000047ab9 */ /* 0x000fe20000000a00 */
[----:B------:R-:W-:Y:S02]  /*19e10*/  LOP3.LUT R0, R23, 0x380, RZ, 0xc0, !PT ;  /* 0x0000038017007812 */ /* 0x000fe400078ec0ff */
[----:B------:R-:W-:Y:S02]  /*19e20*/  MOV R60, R60 ;  /* 0x0000003c003c7202 */ /* 0x000fe40000000f00 */
[----:B------:R-:W-:Y:S02]  /*19e30*/  F2FP.BF16.F32.PACK_AB R89, R91, R90 ;  /* 0x0000005a5b59723e */ /* 0x000fe400000010ff */
[----:B------:R-:W-:Y:S02]  /*19e40*/  MOV R64, R64 ;  /* 0x0000004000407202 */ /* 0x000fe40000000f00 */
[----:B------:R-:W-:-:S02]  /*19e50*/  F2FP.BF16.F32.PACK_AB R96, R97, R96 ;  /* 0x000000606160723e */ /* 0x000fc400000010ff */
[----:B------:R-:W-:Y:S02]  /*19e60*/  MOV R68, R68 ;  /* 0x0000004400447202 */ /* 0x000fe40000000f00 */
[----:B-1----:R-:W-:Y:S02]  /*19e70*/  F2FP.BF16.F32.PACK_AB R4, R174, R176 ;  /* 0x000000b0ae04723e */ /* 0x002fe400000010ff */
[----:B------:R-:W-:Y:S02]  /*19e80*/  F2FP.BF16.F32.PACK_AB R5, R35, R34 ;  /* 0x000000222305723e */ /* 0x000fe400000010ff */
[----:B------:R-:W-:Y:S02]  /*19e90*/  F2FP.BF16.F32.PACK_AB R6, R172, R175 ;  /* 0x000000afac06723e */ /* 0x000fe400000010ff */
[----:B------:R-:W-:Y:S02]  /*19ea0*/  F2FP.BF16.F32.PACK_AB R7, R39, R38 ;  /* 0x000000262707723e */ /* 0x000fe400000010ff */
[----:B------:R-:W-:-:S02]  /*19eb0*/  F2FP.BF16.F32.PACK_AB R34, R161, R163 ;  /* 0x000000a3a122723e */ /* 0x000fc400000010ff */
[----:B------:R-:W-:Y:S01]  /*19ec0*/  F2FP.BF16.F32.PACK_AB R35, R63, R62 ;  /* 0x0000003e3f23723e */ /* 0x000fe200000010ff */
[----:B------:R1:W-:Y:S01]  /*19ed0*/  STSM.16.M88.4 [R118], R4 ;  /* 0x0000000476007844 */ /* 0x0003e20000000200 */
[----:B------:R-:W-:Y:S02]  /*19ee0*/  ISETP.NE.U32.AND P6, PT, RZ, UR4, PT ;  /* 0x00000004ff007c0c */ /* 0x000fe4000bfc5070 */
[----:B------:R-:W-:Y:S01]  /*19ef0*/  SHF.R.U64 R177, R177, 0x3, RZ ;  /* 0x00000003b1b17819 */ /* 0x000fe200000012ff */
[----:B------:R-:W-:Y:S01]  /*19f00*/  STSM.16.M88.4 [R40], R8 ;  /* 0x0000000828007844 */ /* 0x000fe20000000200 */
[----:B------:R-:W-:Y:S02]  /*19f10*/  SHF.R.U64 R0, R0, 0x3, RZ ;  /* 0x0000000300007819 */ /* 0x000fe400000012ff */
[----:B------:R-:W-:Y:S01]  /*19f20*/  F2FP.BF16.F32.PACK_AB R90, R93, R92 ;  /* 0x0000005c5d5a723e */ /* 0x000fe200000010ff */
[----:B------:R-:W-:Y:S01]  /*19f30*/  STSM.16.M88.4 [R44], R12 ;  /* 0x0000000c2c007844 */ /* 0x000fe20000000200 */
[----:B------:R-:W-:-:S02]  /*19f40*/  F2FP.BF16.F32.PACK_AB R91, R95, R94 ;  /* 0x0000005e5f5b723e */ /* 0x000fc400000010ff */
[----:B------:R-:W-:Y:S01]  /*19f50*/  F2FP.BF16.F32.PACK_AB R97, R50, R46 ;  /* 0x0000002e3261723e */ /* 0x000fe200000010ff */
[----:B------:R-:W-:Y:S01]  /*19f60*/  STSM.16.M88.4 [R48], R32 ;  /* 0x0000002030007844 */ /* 0x000fe20000000200 */
[----:B------:R-:W-:Y:S02]  /*19f70*/  F2FP.BF16.F32.PACK_AB R104, R105, R104 ;  /* 0x000000686968723e */ /* 0x000fe400000010ff */
[----:B------:R-:W-:Y:S01]  /*19f80*/  F2FP.BF16.F32.PACK_AB R112, R113, R112 ;  /* 0x000000707170723e */ /* 0x000fe200000010ff */
[----:B------:R-:W-:Y:S01]  /*19f90*/  STSM.16.M88.4 [R52], R28 ;  /* 0x0000001c34007844 */ /* 0x000fe20000000200 */
[----:B-1----:R-:W-:Y:S02]  /*19fa0*/  F2FP.BF16.F32.PACK_AB R4, R73, R159 ;  /* 0x0000009f4904723e */ /* 0x002fe400000010ff */
[----:B------:R-:W-:Y:S02]  /*19fb0*/  F2FP.BF16.F32.PACK_AB R5, R75, R74 ;  /* 0x0000004a4b05723e */ /* 0x000fe400000010ff */
[----:B------:R-:W-:-:S02]  /*19fc0*/  F2FP.BF16.F32.PACK_AB R6, R77, R76 ;  /* 0x0000004c4d06723e */ /* 0x000fc400000010ff */
[----:B------:R-:W-:Y:S02]  /*19fd0*/  F2FP.BF16.F32.PACK_AB R7, R79, R78 ;  /* 0x0000004e4f07723e */ /* 0x000fe400000010ff */
[----:B------:R-:W-:Y:S02]  /*19fe0*/  ISETP.NE.AND.EX P6, PT, RZ, UR5, PT, P6 ;  /* 0x00000005ff007c0c */ /* 0x000fe4000bfc5360 */
[----:B------:R-:W-:Y:S01]  /*19ff0*/  LOP3.LUT R114, R177, R24, RZ, 0x3c, !PT ;  /* 0x00000018b1727212 */ /* 0x000fe200078e3cff */
[----:B------:R1:W-:Y:S01]  /*1a000*/  STSM.16.M88.4 [R56], R4 ;  /* 0x0000000438007844 */ /* 0x0003e20000000200 */
[----:B------:R-:W-:Y:S02]  /*1a010*/  LOP3.LUT R36, R0, R23, RZ, 0x3c, !PT ;  /* 0x0000001700247212 */ /* 0x000fe400078e3cff */
[----:B------:R-:W-:Y:S01]  /*1a020*/  MOV R23, R98 ;  /* 0x0000006200177202 */ /* 0x000fe20000000f00 */
[----:B------:R-:W-:Y:S01]  /*1a030*/  STSM.16.M88.4 [R60], R80 ;  /* 0x000000503c007844 */ /* 0x000fe20000000200 */
[----:B------:R-:W-:-:S02]  /*1a040*/  MOV R24, R106 ;  /* 0x0000006a00187202 */ /* 0x000fc40000000f00 */
[----:B------:R-:W-:Y:S01]  /*1a050*/  F2FP.BF16.F32.PACK_AB R98, R101, R100 ;  /* 0x000000646562723e */ /* 0x000fe200000010ff */
[----:B------:R-:W-:Y:S01]  /*1a060*/  STSM.16.M88.4 [R64], R88 ;  /* 0x0000005840007844 */ /* 0x000fe20000000200 */
[----:B------:R-:W-:Y:S02]  /*1a070*/  F2FP.BF16.F32.PACK_AB R99, R58, R54 ;  /* 0x000000363a63723e */ /* 0x000fe400000010ff */
[----:B------:R-:W-:Y:S02]  /*1a080*/  MOV R0, R114 ;  /* 0x0000007200007202 */ /* 0x000fe40000000f00 */
[----:B------:R-:W-:Y:S01]  /*1a090*/  F2FP.BF16.F32.PACK_AB R105, R72, R66 ;  /* 0x000000424869723e */ /* 0x000fe200000010ff */
[----:B------:R-:W-:Y:S01]  /*1a0a0*/  STSM.16.M88.4 [R68], R96 ;  /* 0x0000006044007844 */ /* 0x000fe20000000200 */
[----:B------:R-:W-:Y:S01]  /*1a0b0*/  F2FP.BF16.F32.PACK_AB R106, R109, R108 ;  /* 0x0000006c6d6a723e */ /* 0x000fe200000010ff */
[----:B-1----:R-:W1:Y:S01]  /*1a0c0*/  LDC.64 R4, c[0x0][0xd00] ;  /* 0x00034000ff047b82 */ /* 0x002e620000000a00 */
        /* <DEDUP_REMOVED lines=14> */
[----:B-1----:R-:W-:Y:S01]  /*1a1b0*/  IMAD.WIDE R6, R218, 0x4, R4 ;  /* 0x00000004da067825 */ /* 0x002fe200078e0204 */
[----:B------:R-:W-:Y:S01]  /*1a1c0*/  MOV R110, R110 ;  /* 0x0000006e006e7202 */ /* 0x000fe20000000f00 */
[----:B------:R1:W-:Y:S01]  /*1a1d0*/  STSM.16.M88.4 [R24], R120 ;  /* 0x0000007818007844 */ /* 0x0003e20000000200 */
[----:B------:R-:W-:Y:S01]  /*1a1e0*/  F2FP.BF16.F32.PACK_AB R130, R133, R132 ;  /* 0x000000848582723e */ /* 0x000fe200000010ff */
[----:B------:R-:W-:Y:S01]  /*1a1f0*/  IMAD R5, R226, 0x40, R213 ;  /* 0x00000040e2057824 */ /* 0x000fe200078e02d5 */
[----:B------:R-:W-:-:S02]  /*1a200*/  F2FP.BF16.F32.PACK_AB R131, R135, R134 ;  /* 0x000000868783723e */ /* 0x000fc400000010ff */
[----:B------:R-:W-:Y:S02]  /*1a210*/  F2FP.BF16.F32.PACK_AB R137, R139, R138 ;  /* 0x0000008a8b89723e */ /* 0x000fe400000010ff */
[----:B------:R-:W-:Y:S01]  /*1a220*/  F2FP.BF16.F32.PACK_AB R144, R145, R144 ;  /* 0x000000909190723e */ /* 0x000fe200000010ff */
[----:B------:R-:W-:Y:S01]  /*1a230*/  IMAD.WIDE R20, R5, 0x2, R20 ;  /* 0x0000000205147825 */ /* 0x000fe200078e0214 */
[----:B------:R-:W-:Y:S01]  /*1a240*/  F2FP.BF16.F32.PACK_AB R138, R141, R140 ;  /* 0x0000008c8d8a723e */ /* 0x000fe200000010ff */
[----:B------:R-:W2:Y:S01]  /*1a250*/  @P6 LDC.64 R4, c[0x0][0xd08] ;  /* 0x00034200ff046b82 */ /* 0x000ea20000000a00 */
[----:B------:R-:W-:Y:S01]  /*1a260*/  F2FP.BF16.F32.PACK_AB R139, R143, R142 ;  /* 0x0000008e8f8b723e */ /* 0x000fe200000010ff */
[----:B------:R-:W-:Y:S01]  /*1a270*/  STSM.16.M88.4 [R110], R128 ;  /* 0x000000806e007844 */ /* 0x000fe20000000200 */
[----:B------:R-:W-:Y:S02]  /*1a280*/  F2FP.BF16.F32.PACK_AB R145, R147, R146 ;  /* 0x000000929391723e */ /* 0x000fe400000010ff */
[----:B------:R-:W-:Y:S01]  /*1a290*/  MOV R36, R36 ;  /* 0x0000002400247202 */ /* 0x000fe20000000f00 */
[----:B------:R3:W-:Y:S01]  /*1a2a0*/  STSM.16.M88.4 [R0], R136 ;  /* 0x0000008800007844 */ /* 0x0007e20000000200 */
[----:B------:R-:W-:Y:S01]  /*1a2b0*/  F2FP.BF16.F32.PACK_AB R146, R149, R148 ;  /* 0x000000949592723e */ /* 0x000fe200000010ff */
[----:B------:R-:W-:Y:S01]  /*1a2c0*/  ULDC UR4, c[0x0][0xb88] ;  /* 0x0002e20000047ab9 */ /* 0x000fe20000000800 */
[----:B------:R-:W-:Y:S01]  /*1a2d0*/  F2FP.BF16.F32.PACK_AB R147, R151, R150 ;  /* 0x000000969793723e */ /* 0x000fe200000010ff */
[----:B-1----:R-:W-:-:S04]  /*1a2e0*/  IMAD.MOV.U32 R24, RZ, RZ, RZ ;  /* 0x000000ffff187224 */ /* 0x002fc800078e00ff */
[----:B------:R1:W-:Y:S01]  /*1a2f0*/  STSM.16.M88.4 [R36], R144 ;  /* 0x0000009024007844 */ /* 0x0003e20000000200 */
[----:B------:R-:W-:Y:S01]  /*1a300*/  BAR.SYNC.DEFER_BLOCKING 0x1, 0x100 ;  /* 0x0044000000007b1d */ /* 0x000fe20000010000 */
[----:B---3--:R-:W-:Y:S02]  /*1a310*/  IMAD.U32 R0, RZ, RZ, UR4 ;  /* 0x00000004ff007e24 */ /* 0x008fe4000f8e00ff */
[----:B--2---:R-:W-:-:S03]  /*1a320*/  @P6 IMAD.WIDE R4, R218, 0x4, R4 ;  /* 0x00000004da046825 */ /* 0x004fc600078e0204 */
[----:B------:R2:W5:Y:S01]  /*1a330*/  @P0 LDG.E R24, desc[UR50][R6.64] ;  /* 0x0000003206180981 */ /* 0x000562000c1e1900 */
[C---:B------:R-:W-:Y:S02]  /*1a340*/  IADD3 R9, P1, R20.reuse, 0x1000, RZ ;  /* 0x0000100014097810 */ /* 0x040fe40007f3e0ff */
[C---:B------:R-:W-:Y:S01]  /*1a350*/  IADD3 R13, P2, R20.reuse, 0x2000, RZ ;  /* 0x00002000140d7810 */ /* 0x040fe20007f5e0ff */
[----:B------:R2:W5:Y:S01]  /*1a360*/  @P6 LDG.E R0, desc[UR50][R4.64] ;  /* 0x0000003204006981 */ /* 0x000562000c1e1900 */
        /* <DEDUP_REMOVED lines=24> */
[----:B-1----:R-:W-:Y:S02]  /*1a4f0*/  LOP3.LUT R36, R37, 0x380, RZ, 0xc0, !PT ;  /* 0x0000038025247812 */ /* 0x002fe400078ec0ff */
        /* <DEDUP_REMOVED lines=22> */
.L_x_6871:
[----:B------:R-:W1:Y:S01]  /*1a660*/  SHFL.IDX PT, R4, R227, RZ, 0x1f ;  /* 0x00001fffe3047589 */ /* 0x000e6200000e0000 */
        /* <DEDUP_REMOVED lines=18> */
[----:B------:R-:W-:Y:S02]  /*1a790*/  LOP3.LUT R7, R20, 0x380, RZ, 0xc0, !PT ;  /* 0x0000038014077812 */ /* 0x000fe400078ec0ff */
[----:B-1----:R-:W-:-:S02]  /*1a7a0*/  ISETP.NE.AND P4, PT, R4, RZ, PT ;  /* 0x000000ff0400720c */ /* 0x002fc40003f85270 */
[----:B------:R-:W-:Y:S02]  /*1a7b0*/  LOP3.LUT R5, R6, 0x380, RZ, 0xc0, !PT ;  /* 0x0000038006057812 */ /* 0x000fe400078ec0ff */
[----:B------:R-:W-:Y:S02]  /*1a7c0*/  SHF.R.U64 R60, R60, 0x3, RZ ;  /* 0x000000033c3c7819 */ /* 0x000fe400000012ff */
[----:B------:R-:W-:Y:S02]  /*1a7d0*/  SHF.R.U64 R64, R64, 0x3, RZ ;  /* 0x0000000340407819 */ /* 0x000fe400000012ff */
[----:B------:R-:W-:Y:S02]  /*1a7e0*/  SHF.R.U64 R68, R68, 0x3, RZ ;  /* 0x0000000344447819 */ /* 0x000fe400000012ff */
[----:B------:R-:W-:Y:S02]  /*1a7f0*/  SHF.R.U64 R72, R72, 0x3, RZ ;  /* 0x0000000348487819 */ /* 0x000fe400000012ff */
[----:B------:R-:W-:-:S02]  /*1a800*/  SHF.R.U64 R7, R7, 0x3, RZ ;  /* 0x0000000307077819 */ /* 0x000fc400000012ff */
        /* <DEDUP_REMOVED lines=11> */
[----:B------:R-:W-:Y:S02]  /*1a8c0*/  LOP3.LUT R76, R5, R6, RZ, 0x3c, !PT ;  /* 0x00000006054c7212 */ /* 0x000fe400078e3cff */
[----:B------:R-:W-:Y:S02]  /*1a8d0*/  SHF.R.S32.HI R82, RZ, 0x1f, R217 ;  /* 0x0000001fff527819 */ /* 0x000fe400000114d9 */
[----:B------:R-:W-:Y:S02]  /*1a8e0*/  SEL R83, R218, RZ, !P0 ;  /* 0x000000ffda537207 */ /* 0x000fe40004000000 */
[----:B------:R-:W-:Y:S02]  /*1a8f0*/  SEL R80, R4, RZ, !P0 ;  /* 0x000000ff04507207 */ /* 0x000fe40004000000 */
[----:B-----5:R-:W-:Y:S01]  /*1a900*/  SHF.R.S32.HI R81, RZ, 0x1f, R24 ;  /* 0x0000001fff517819 */ /* 0x020fe20000011418 */
[----:B------:R-:W-:Y:S06]  /*1a910*/  @P4 BRA `(.L_x_6872) ;  /* 0x0000000000b84947 */ /* 0x000fec0003800000 */
[----:B------:R-:W1:Y:S01]  /*1a920*/  LDC R23, c[0x0][0xce8] ;  /* 0x00033a00ff177b82 */ /* 0x000e620000000800 */
[----:B------:R-:W-:Y:S01]  /*1a930*/  ULDC.64 UR4, c[0x0][0xc90] ;  /* 0x0003240000047ab9 */ /* 0x000fe20000000a00 */
[----:B------:R-:W-:Y:S02]  /*1a940*/  IMAD.IADD R14, R214, 0x1, R195 ;  /* 0x00000001d60e7824 */ /* 0x000fe400078e02c3 */
[----:B------:R-:W-:Y:S02]  /*1a950*/  IMAD R6, R82, UR4, RZ ;  /* 0x0000000452067c24 */ /* 0x000fe4000f8e02ff */
[----:B------:R-:W-:Y:S02]  /*1a960*/  IMAD.MOV.U32 R4, RZ, RZ, R24 ;  /* 0x000000ffff047224 */ /* 0x000fe400078e0018 */
[----:B------:R-:W-:Y:S02]  /*1a970*/  IMAD R11, R217, UR5, R6 ;  /* 0x00000005d90b7c24 */ /* 0x000fe4000f8e0206 */
[----:B------:R-:W-:-:S02]  /*1a980*/  IMAD.MOV.U32 R5, RZ, RZ, R81 ;  /* 0x000000ffff057224 */ /* 0x000fc400078e0051 */
[----:B------:R-:W-:Y:S02]  /*1a990*/  IMAD.IADD R30, R194, 0x1, R195 ;  /* 0x00000001c21e7824 */ /* 0x000fe400078e02c3 */
[----:B------:R-:W-:Y:S01]  /*1a9a0*/  IMAD.WIDE.U32 R4, R217, UR4, R4 ;  /* 0x00000004d9047c25 */ /* 0x000fe2000f8e0004 */
[----:B------:R-:W-:-:S03]  /*1a9b0*/  ULDC.64 UR4, c[0x0][0xc98] ;  /* 0x0003260000047ab9 */ /* 0x000fc60000000a00 */
[----:B------:R-:W-:Y:S02]  /*1a9c0*/  IMAD.IADD R5, R5, 0x1, R11 ;  /* 0x0000000105057824 */ /* 0x000fe400078e020b */
        /* <DEDUP_REMOVED lines=21> */
[----:B------:R-:W-:-:S03]  /*1ab20*/  ULDC.64 UR4, c[0x0][0xc50] ;  /* 0x0003140000047ab9 */ /* 0x000fc60000000a00 */
[----:B------:R-:W-:Y:S01]  /*1ab30*/  IMAD.IADD R5, R5, 0x1, R11 ;  /* 0x0000000105057824 */ /* 0x000fe200078e020b */
[----:B------:R-:W-:-:S04]  /*1ab40*/  LEA R11, P0, R4, UR4, 0x2 ;  /* 0x00000004040b7c11 */ /* 0x000fc8000f8010ff */
[----:B------:R-:W-:Y:S01]  /*1ab50*/  LEA.HI.X R14, R4, UR5, R5, 0x2, P0 ;  /* 0x00000005040e7c11 */ /* 0x000fe200080f1405 */
[----:B------:R-:W-:Y:S01]  /*1ab60*/  SHFL.IDX PT, R6, R11, 0x1, 0x1c1f ;  /* 0x003c1f000b067f89 */ /* 0x000fe200000e0000 */
[----:B------:R-:W-:Y:S01]  /*1ab70*/  ISETP.NE.AND P0, PT, R185, R10, PT ;  /* 0x0000000ab900720c */ /* 0x000fe20003f05270 */
[C---:B------:R-:W-:Y:S02]  /*1ab80*/  VIADD R10, R30.reuse, 0x8 ;  /* 0x000000081e0a7836 */ /* 0x040fe40000000000 */
[----:B------:R-:W-:Y:S01]  /*1ab90*/  SHFL.IDX PT, R4, R11, RZ, 0x1c1f ;  /* 0x001c1fff0b047589 */ /* 0x000fe200000e0000 */
[-C--:B------:R-:W-:Y:S02]  /*1aba0*/  ISETP.GE.OR P1, PT, R30, R23.reuse, P0 ;  /* 0x000000171e00720c */ /* 0x080fe40000726670 */
[----:B------:R-:W-:Y:S01]  /*1abb0*/  ISETP.GE.OR P0, PT, R10, R23, P0 ;  /* 0x000000170a00720c */ /* 0x000fe20000706670 */
[----:B------:R-:W1:Y:S04]  /*1abc0*/  SHFL.IDX PT, R5, R14, RZ, 0x1c1f ;  /* 0x001c1fff0e057589 */ /* 0x000e6800000e0000 */
[----:B------:R-:W2:Y:S06]  /*1abd0*/  SHFL.IDX PT, R7, R14, 0x1, 0x1c1f ;  /* 0x003c1f000e077f89 */ /* 0x000eac00000e0000 */
[----:B-1----:R1:W-:Y:S04]  /*1abe0*/  @!P1 ST.E desc[UR50][R4.64], R3 ;  /* 0x0000000304009985 */ /* 0x0023e8000c101932 */
[----:B--2---:R1:W-:Y:S02]  /*1abf0*/  @!P0 ST.E desc[UR50][R6.64], R2 ;  /* 0x0000000206008985 */ /* 0x0043e4000c101932 */
.L_x_6872:
[----:B------:R-:W2:Y:S01]  /*1ac00*/  LDC R85, c[0x0][0xce8] ;  /* 0x00033a00ff557b82 */ /* 0x000ea20000000800 */
[----:B------:R-:W-:Y:S01]  /*1ac10*/  ULDC.64 UR4, c[0x0][0xba0] ;  /* 0x0002e80000047ab9 */ /* 0x000fe20000000a00 */
[----:B-1----:R1:W5:Y:S01]  /*1ac20*/  LD.E.128 R4, desc[UR50][R20.64] ;  /* 0x0000003214047980 */ /* 0x002362000c101d00 */
[----:B------:R-:W-:-:S03]  /*1ac30*/  IMAD R3, R81, UR4, RZ ;  /* 0x0000000451037c24 */ /* 0x000fc6000f8e02ff */
[----:B------:R-:W5:Y:S02]  /*1ac40*/  LD.E.128 R8, desc[UR50][R8.64] ;  /* 0x0000003208087980 */ /* 0x000f64000c101d00 */
[----:B------:R-:W3:Y:S02]  /*1ac50*/  LDC R86, c[0x0][0xbc8] ;  /* 0x0002f200ff567b82 */ /* 0x000ee40000000800 */
[----:B------:R-:W5:Y:S01]  /*1ac60*/  LD.E.128 R12, desc[UR50][R12.64] ;  /* 0x000000320c0c7980 */ /* 0x000f62000c101d00 */
[----:B-1----:R-:W-:-:S03]  /*1ac70*/  IMAD R21, R24, UR5, R3 ;  /* 0x0000000518157c24 */ /* 0x002fc6000f8e0203 */
[----:B------:R-:W5:Y:S04]  /*1ac80*/  LD.E.128 R28, desc[UR50][R28.64] ;  /* 0x000000321c1c7980 */ /* 0x000f68000c101d00 */
[----:B------:R-:W5:Y:S04]  /*1ac90*/  LD.E.128 R32, desc[UR50][R32.64] ;  /* 0x0000003220207980 */ /* 0x000f68000c101d00 */
[----:B------:R-:W5:Y:S01]  /*1aca0*/  LD.E.128 R36, desc[UR50][R36.64] ;  /* 0x0000003224247980 */ /* 0x000f62000c101d00 */
[----:B--2---:R-:W-:Y:S01]  /*1acb0*/  ISETP.NE.AND P1, PT, R85, 0x1, PT ;  /* 0x000000015500780c */ /* 0x004fe20003f25270 */
[----:B------:R-:W-:Y:S01]  /*1acc0*/  IMAD.WIDE.U32 R2, R24, UR4, RZ ;  /* 0x0000000418027c25 */ /* 0x000fe2000f8e00ff */
[----:B------:R-:W-:Y:S01]  /*1acd0*/  ULDC.64 UR4, c[0x0][0xbe8] ;  /* 0x0002fa0000047ab9 */ /* 0x000fe20000000a00 */
[----:B------:R-:W5:Y:S04]  /*1ace0*/  LD.E.128 R40, desc[UR50][R40.64] ;  /* 0x0000003228287980 */ /* 0x000f68000c101d00 */
[----:B------:R-:W5:Y:S04]  /*1acf0*/  LD.E.128 R44, desc[UR50][R44.64] ;  /* 0x000000322c2c7980 */ /* 0x000f68000c101d00 */
[----:B------:R-:W5:Y:S02]  /*1ad00*/  LD.E.128 R48, desc[UR50][R48.64] ;  /* 0x0000003230307980 */ /* 0x000f64000c101d00 */
[----:B------:R-:W1:Y:S01]  /*1ad10*/  @P1 LDC R24, c[0x0][0xcec] ;  /* 0x00033b00ff181b82 */ /* 0x000e620000000800 */
[----:B------:R-:W-:Y:S01]  /*1ad20*/  IMAD.IADD R3, R3, 0x1, R21 ;  /* 0x0000000103037824 */ /* 0x000fe200078e0215 */
[----:B------:R-:W5:Y:S01]  /*1ad30*/  LD.E.128 R52, desc[UR50][R52.64] ;  /* 0x0000003234347980 */ /* 0x000f62000c101d00 */
[----:B------:R-:W-:-:S03]  /*1ad40*/  IMAD R20, R82, UR4, RZ ;  /* 0x0000000452147c24 */ /* 0x000fc6000f8e02ff */
[----:B------:R-:W5:Y:S02]  /*1ad50*/  LD.E.128 R56, desc[UR50][R56.64] ;  /* 0x0000003238387980 */ /* 0x000f64000c101d00 */
[----:B------:R-:W2:Y:S01]  /*1ad60*/  @P1 LDC R23, c[0x0][0xcf0] ;  /* 0x00033c00ff171b82 */ /* 0x000ea20000000800 */
        /* <DEDUP_REMOVED lines=9> */
[----:B------:R-:W-:Y:S01]  /*1ae00*/  IMAD.IADD R81, R195, 0x1, R20 ;  /* 0x00000001c3517824 */ /* 0x000fe200078e0214 */
[----:B------:R-:W5:Y:S01]  /*1ae10*/  LD.E.128 R72, desc[UR50][R72.64] ;  /* 0x0000003248487980 */ /* 0x000f62000c101d00 */
[C---:B------:R-:W-:Y:S02]  /*1ae20*/  IMAD R21, R83.reuse, UR5, R21 ;  /* 0x0000000553157c24 */ /* 0x040fe4000f8e0215 */
[----:B------:R-:W-:Y:S01]  /*1ae30*/  IMAD.WIDE.U32 R2, R83, UR4, R2 ;  /* 0x0000000453027c25 */ /* 0x000fe2000f8e0002 */
[----:B---3--:R-:W-:Y:S01]  /*1ae40*/  ISETP.GE.AND P0, PT, R223, R86, PT ;  /* 0x00000056df00720c */ /* 0x008fe20003f06270 */
[----:B------:R-:W-:Y:S01]  /*1ae50*/  ULDC.64 UR4, c[0x0][0xbe0] ;  /* 0x0002f80000047ab9 */ /* 0x000fe20000000a00 */
[----:B------:R-:W5:Y:S01]  /*1ae60*/  LD.E.128 R76, desc[UR50][R76.64] ;  /* 0x000000324c4c7980 */ /* 0x000f62000c101d00 */
[----:B-1----:R-:W-:Y:S01]  /*1ae70*/  @P1 IMAD.HI.U32 R20, R81, R24, RZ ;  /* 0x0000001851141227 */ /* 0x002fe200078e00ff */
[----:B------:R-:W-:Y:S01]  /*1ae80*/  BSSY B1, `(.L_x_6873) ;  /* 0x0000064000017945 */ /* 0x000fe20003800000 */
[----:B------:R-:W-:Y:S01]  /*1ae90*/  SHF.R.S32.HI R89, RZ, 0x1f, R228 ;  /* 0x0000001fff597819 */ /* 0x000fe200000114e4 */
[----:B------:R-:W-:Y:S01]  /*1aea0*/  @!PT LDS RZ, [RZ] ;  /* 0x00000000fffff984 */ /* 0x000fe20000000800 */
[----:B------:R-:W-:Y:S01]  /*1aeb0*/  @!PT LDS RZ, [RZ] ;  /* 0x00000000fffff984 */ /* 0x000fe20000000800 */
[----:B------:R-:W-:Y:S01]  /*1aec0*/  @!PT LDS RZ, [RZ] ;  /* 0x00000000fffff984 */ /* 0x000fe20000000800 */
[----:B------:R-:W-:Y:S01]  /*1aed0*/  @!PT LDS RZ, [RZ] ;  /* 0x00000000fffff984 */ /* 0x000fe20000000800 */
[----:B------:R1:W-:Y:S06]  /*1aee0*/  MEMBAR.ALL.CTA ;  /* 0x0000000000007992 */ /* 0x0003ec0000008000 */
[----:B-1----:R-:W1:Y:S01]  /*1aef0*/  FENCE.VIEW.ASYNC.S ;  /* 0x00000000000073c6 */ /* 0x002e620000000000 */
[----:B------:R-:W-:Y:S01]  /*1af00*/  IMAD.IADD R3, R3, 0x1, R21 ;  /* 0x0000000103037824 */ /* 0x000fe200078e0215 */
[----:B------:R-:W-:Y:S01]  /*1af10*/  SHF.R.S32.HI R90, RZ, 0x1f, R229 ;  /* 0x0000001fff5a7819 */ /* 0x000fe200000114e5 */
[----:B------:R-:W-:Y:S01]  /*1af20*/  IMAD.MOV.U32 R21, RZ, RZ, R81 ;  /* 0x000000ffff157224 */ /* 0x000fe200078e0051 */
[----:B--2---:R-:W-:Y:S01]  /*1af30*/  @P1 SHF.R.U32.HI R21, RZ, R23, R20 ;  /* 0x00000017ff151219 */ /* 0x004fe20000011614 */
[----:B------:R-:W-:Y:S01]  /*1af40*/  IMAD R88, R0, R85, RZ ;  /* 0x0000005500587224 */ /* 0x000fe200078e02ff */
[----:B------:R-:W-:Y:S01]  /*1af50*/  SEL R23, RZ, 0xffffffff, P0 ;  /* 0xffffffffff177807 */ /* 0x000fe20000000000 */
[----:B------:R-:W-:Y:S01]  /*1af60*/  IMAD.IADD R195, R226, 0x1, R195 ;  /* 0x00000001e2c37824 */ /* 0x000fe200078e02c3 */
[-C--:B------:R-:W-:Y:S01]  /*1af70*/  ISETP.GE.AND P0, PT, R222, R86.reuse, PT ;  /* 0x00000056de00720c */ /* 0x080fe20003f06270 */
[----:B------:R-:W-:Y:S01]  /*1af80*/  IMAD.MOV R80, RZ, RZ, -R21 ;  /* 0x000000ffff507224 */ /* 0x000fe200078e0a15 */
[----:B------:R-:W-:Y:S01]  /*1af90*/  ISETP.GE.AND P1, PT, R213, R86, PT ;  /* 0x00000056d500720c */ /* 0x000fe20003f26270 */
[----:B------:R-:W-:Y:S01]  /*1afa0*/  IMAD.SHL.U32 R83, R23, 0x2, RZ ;  /* 0x0000000217537824 */ /* 0x000fe200078e00ff */
[----:B------:R-:W-:Y:S01]  /*1afb0*/  SEL R24, RZ, 0xffffffff, P0 ;  /* 0xffffffffff187807 */ /* 0x000fe20000000000 */
[----:B------:R-:W-:Y:S01]  /*1afc0*/  IMAD R23, R85, R80, R81 ;  /* 0x0000005055177224 */ /* 0x000fe200078e0251 */
[----:B------:R-:W-:Y:S01]  /*1afd0*/  SEL R20, RZ, 0x1, P1 ;  /* 0x00000001ff147807 */ /* 0x000fe20000800000 */
[----:B------:R-:W-:Y:S01]  /*1afe0*/  IMAD.WIDE.U32 R2, R21, UR4, R2 ;  /* 0x0000000415027c25 */ /* 0x000fe2000f8e0002 */
[----:B------:R-:W-:-:S02]  /*1aff0*/  ISETP.GE.AND P0, PT, R221, R86, PT ;  /* 0x00000056dd00720c */ /* 0x000fc40003f06270 */
[----:B------:R-:W-:Y:S01]  /*1b000*/  LOP3.LUT R20, R83, 0x2, R20, 0xe2, !PT ;  /* 0x0000000253147812 */ /* 0x000fe200078ee214 */
[----:B------:R-:W-:Y:S01]  /*1b010*/  IMAD.SHL.U32 R81, R24, 0x4, RZ ;  /* 0x0000000418517824 */ /* 0x000fe200078e00ff */
[----:B------:R-:W-:Y:S01]  /*1b020*/  SEL R24, RZ, 0xffffffff, P0 ;  /* 0xffffffffff187807 */ /* 0x000fe20000000000 */
[----:B------:R-:W-:Y:S01]  /*1b030*/  VIADD R0, R18, 0x38820 ;  /* 0x0003882012007836 */ /* 0x000fe20000000000 */
[-C--:B------:R-:W-:Y:S02]  /*1b040*/  ISETP.GE.AND P0, PT, R220, R86.reuse, PT ;  /* 0x00000056dc00720c */ /* 0x080fe40003f06270 */
[----:B------:R-:W-:Y:S02]  /*1b050*/  SHF.R.S32.HI R80, RZ, 0x1f, R21 ;  /* 0x0000001fff507819 */ /* 0x000fe40000011415 */
        /* <DEDUP_REMOVED lines=9> */
[----:B------:R-:W-:Y:S01]  /*1b0f0*/  SEL R21, RZ, 0xffffffff, P0 ;  /* 0xffffffffff157807 */ /* 0x000fe20000000000 */
[----:B------:R-:W-:Y:S01]  /*1b100*/  ULDC.64 UR4, c[0x0][0xbd8] ;  /* 0x0002f60000047ab9 */ /* 0x000fe20000000a00 */
[----:B------:R-:W-:Y:S01]  /*1b110*/  LOP3.LUT R20, R83, 0x10, R20, 0xe2, !PT ;  /* 0x0000001053147812 */ /* 0x000fe200078ee214 */
[----:B------:R-:W-:Y:S01]  /*1b120*/  IMAD.IADD R3, R3, 0x1, R81 ;  /* 0x0000000103037824 */ /* 0x000fe200078e0251 */
[----:B------:R-:W-:Y:S01]  /*1b130*/  ISETP.GE.AND P0, PT, R229, R86, PT ;  /* 0x00000056e500720c */ /* 0x000fe20003f06270 */
[----:B------:R-:W-:Y:S01]  /*1b140*/  IMAD R24, R24, UR4, RZ ;  /* 0x0000000418187c24 */ /* 0x000fe2000f8e02ff */
[----:B------:R-:W-:Y:S01]  /*1b150*/  ISETP.GE.AND P1, PT, R195, R88, PT ;  /* 0x00000058c300720c */ /* 0x000fe20003f26270 */
[----:B------:R-:W-:Y:S01]  /*1b160*/  IMAD.SHL.U32 R21, R21, 0x20, RZ ;  /* 0x0000002015157824 */ /* 0x000fe200078e00ff */
[----:B------:R-:W-:Y:S01]  /*1b170*/  PRMT R0, RZ, 0x654, R0 ;  /* 0x00000654ff007816 */ /* 0x000fe20000000000 */
[C---:B------:R-:W-:Y:S01]  /*1b180*/  IMAD R81, R23.reuse, UR5, R24 ;  /* 0x0000000517517c24 */ /* 0x040fe2000f8e0218 */
[----:B------:R-:W-:Y:S01]  /*1b190*/  SHF.R.S32.HI R91, RZ, 0x1f, R219 ;  /* 0x0000001fff5b7819 */ /* 0x000fe200000114db */
[----:B------:R-:W-:Y:S01]  /*1b1a0*/  IMAD.WIDE.U32 R2, R23, UR4, R2 ;  /* 0x0000000417027c25 */ /* 0x000fe2000f8e0002 */
[----:B------:R-:W-:Y:S01]  /*1b1b0*/  LOP3.LUT R20, R21, 0x20, R20, 0xe2, !PT ;  /* 0x0000002015147812 */ /* 0x000fe200078ee214 */
[----:B------:R-:W-:Y:S01]  /*1b1c0*/  ULDC.64 UR4, c[0x0][0xb80] ;  /* 0x0002e00000047ab9 */ /* 0x000fe20000000a00 */
[----:B------:R-:W-:Y:S01]  /*1b1d0*/  SEL R21, RZ, 0x40, P0 ;  /* 0x00000040ff157807 */ /* 0x000fe20000000000 */
[----:B------:R-:W-:Y:S01]  /*1b1e0*/  IMAD.IADD R3, R3, 0x1, R81 ;  /* 0x0000000103037824 */ /* 0x000fe200078e0251 */
[----:B------:R-:W-:Y:S01]  /*1b1f0*/  ISETP.GE.AND P0, PT, R228, R86, PT ;  /* 0x00000056e400720c */ /* 0x000fe20003f06270 */
[----:B-1----:R1:W-:Y:S01]  /*1b200*/  SYNCS.ARRIVE.TRANS64.RED.A1T0 RZ, [R0+URZ], RZ ;  /* 0x000000ff00ff79a7 */ /* 0x0023e2000810043f */
[----:B------:R-:W-:-:S02]  /*1b210*/  LEA R24, P2, R2, UR4, 0x1 ;  /* 0x0000000402187c11 */ /* 0x000fc4000f8408ff */
[----:B------:R-:W-:Y:S02]  /*1b220*/  LOP3.LUT R23, R20, R21, RZ, 0xfc, !PT ;  /* 0x0000001514177212 */ /* 0x000fe400078efcff */
[----:B------:R-:W-:Y:S02]  /*1b230*/  SEL R20, RZ, 0x80, P0 ;  /* 0x00000080ff147807 */ /* 0x000fe40000000000 */
[----:B------:R-:W-:Y:S02]  /*1b240*/  LEA.HI.X R87, R2, UR5, R3, 0x1, P2 ;  /* 0x0000000502577c11 */ /* 0x000fe400090f0c03 */
[----:B-1----:R-:W-:Y:S02]  /*1b250*/  LOP3.LUT R0, R23, R20, RZ, 0xfc, !PT ;  /* 0x0000001417007212 */ /* 0x002fe400078efcff */
[----:B------:R1:W2:Y:S01]  /*1b260*/  SHFL.IDX PT, R20, R24, RZ, 0x181f ;  /* 0x00181fff18147589 */ /* 0x0002a200000e0000 */
[----:B------:R-:W-:Y:S02]  /*1b270*/  SHF.R.S32.HI R92, RZ, 0x1f, R220 ;  /* 0x0000001fff5c7819 */ /* 0x000fe400000114dc */
[----:B------:R-:W-:Y:S01]  /*1b280*/  SHF.R.S32.HI R93, RZ, 0x1f, R221 ;  /* 0x0000001fff5d7819 */ /* 0x000fe200000114dd */
[----:B------:R1:W3:Y:S01]  /*1b290*/  SHFL.IDX PT, R21, R87, RZ, 0x181f ;  /* 0x00181fff57157589 */ /* 0x0002e200000e0000 */
[----:B------:R-:W-:-:S02]  /*1b2a0*/  SHF.R.S32.HI R94, RZ, 0x1f, R222 ;  /* 0x0000001fff5e7819 */ /* 0x000fc400000114de */
[----:B------:R-:W-:Y:S01]  /*1b2b0*/  SHF.R.S32.HI R95, RZ, 0x1f, R223 ;  /* 0x0000001fff5f7819 */ /* 0x000fe200000114df */
        /* <DEDUP_REMOVED lines=22> */
[-C--:B------:R-:W-:Y:S02]  /*1b420*/  @P0 LEA R6, P3, R229, R20.reuse, 0x1 ;  /* 0x00000014e5060211 */ /* 0x080fe400078608ff */
[-C--:B------:R-:W-:Y:S02]  /*1b430*/  @!P2 LEA.HI.X R3, R220, R21.reuse, R92, 0x1, P5 ;  /* 0x00000015dc03a211 */ /* 0x080fe400028f0c5c */
[----:B---3--:R-:W-:Y:S02]  /*1b440*/  @P4 LEA R12, P5, R228, R20, 0x1 ;  /* 0x00000014e40c4211 */ /* 0x008fe400078a08ff */
[-C--:B------:R-:W-:Y:S01]  /*1b450*/  @!P1 LEA.HI.X R5, R219, R21.reuse, R91, 0x1, P6 ;  /* 0x00000015db059211 */ /* 0x080fe200030f0c5b */
[----:B------:R4:W-:Y:S01]  /*1b460*/  @!P2 ST.E.128 desc[UR50][R2.64], R48 ;  /* 0x000000300200a985 */ /* 0x0009e2000c101d32 */
[----:B------:R-:W-:-:S02]  /*1b470*/  @P0 LEA.HI.X R7, R229, R21, R90, 0x1, P3 ;  /* 0x00000015e5070211 */ /* 0x000fc400018f0c5a */
[----:B------:R-:W-:Y:S01]  /*1b480*/  @P4 LEA.HI.X R13, R228, R21, R89, 0x1, P5 ;  /* 0x00000015e40d4211 */ /* 0x000fe200028f0c59 */
[----:B------:R4:W-:Y:S04]  /*1b490*/  @!P1 ST.E.128 desc[UR50][R4.64], R56 ;  /* 0x0000003804009985 */ /* 0x0009e8000c101d32 */
[----:B------:R4:W-:Y:S04]  /*1b4a0*/  @P0 ST.E.128 desc[UR50][R6.64], R64 ;  /* 0x0000004006000985 */ /* 0x0009e8000c101d32 */
[----:B------:R4:W-:Y:S02]  /*1b4b0*/  @P4 ST.E.128 desc[UR50][R12.64], R72 ;  /* 0x000000480c004985 */ /* 0x0009e4000c101d32 */
.L_x_6874:
[----:B------:R-:W-:Y:S05]  /*1b4c0*/  BSYNC B1 ;  /* 0x0000000000017941 */ /* 0x000fea0003800000 */
.L_x_6873:
[----:B----4-:R-:W-:Y:S01]  /*1b4d0*/  VIADD R2, R195, 0x20 ;  /* 0x00000020c3027836 */ /* 0x010fe20000000000 */
[----:B-----5:R4:W0:Y:S04]  /*1b4e0*/  SHFL.IDX PT, R5, R87, 0x1, 0x181f ;  /* 0x00381f0057057f89 */ /* 0x02082800000e0000 */
[----:B------:R-:W-:Y:S01]  /*1b4f0*/  ISETP.GE.AND P0, PT, R2, R88, PT ;  /* 0x000000580200720c */ /* 0x000fe20003f06270 */
[----:B------:R4:W0:-:S12]  /*1b500*/  SHFL.IDX PT, R4, R24, 0x1, 0x181f ;  /* 0x00381f0018047f89 */ /* 0x00081800000e0000 */
[----:B----4-:R-:W-:Y:S05]  /*1b510*/  @P0 BRA `(.L_x_6875) ;  /* 0x0000000c00fc0947 */ /* 0x010fea0003800000 */
[-C--:B------:R-:W-:Y:S02]  /*1b520*/  ISETP.GE.AND P5, PT, R223, R86.reuse, PT ;  /* 0x00000056df00720c */ /* 0x080fe40003fa6270 */
[-C--:B------:R-:W-:Y:S02]  /*1b530*/  ISETP.GE.AND P6, PT, R213, R86.reuse, PT ;  /* 0x00000056d500720c */ /* 0x080fe40003fc6270 */
[-C--:B------:R-:W-:Y:S02]  /*1b540*/  ISETP.GE.AND P3, PT, R222, R86.reuse, PT ;  /* 0x00000056de00720c */ /* 0x080fe40003f66270 */
[-C--:B------:R-:W-:Y:S02]  /*1b550*/  ISETP.GE.AND P2, PT, R221, R86.reuse, PT ;  /* 0x00000056dd00720c */ /* 0x080fe40003f46270 */
[-C--:B------:R-:W-:Y:S02]  /*1b560*/  ISETP.GE.AND P1, PT, R220, R86.reuse, PT ;  /* 0x00000056dc00720c */ /* 0x080fe40003f26270 */
[----:B------:R-:W-:-:S03]  /*1b570*/  ISETP.GE.AND P0, PT, R219, R86, PT ;  /* 0x00000056db00720c */ /* 0x000fc60003f06270 */
[-C--:B0-----:R-:W-:Y:S02]  /*1b580*/  @!P5 LEA R6, P4, R223, R4.reuse, 0x1 ;  /* 0x00000004df06d211 */ /* 0x081fe400078808ff */
[----:B------:R-:W-:Y:S02]  /*1b590*/  @!P6 IMAD.WIDE R2, R213, 0x2, R4 ;  /* 0x00000002d502e825 */ /* 0x000fe400078e0204 */
[----:B------:R-:W-:Y:S02]  /*1b5a0*/  @!P5 LEA.HI.X R7, R223, R5, R95, 0x1, P4 ;  /* 0x00000005df07d211 */ /* 0x000fe400020f0c5f */
[----:B------:R-:W-:Y:S01]  /*1b5b0*/  LOP3.LUT P4, RZ, R23, 0x40, RZ, 0xc0, !PT ;  /* 0x0000004017ff7812 */ /* 0x000fe2000788c0ff */
[----:B------:R0:W-:Y:S01]  /*1b5c0*/  @!P6 ST.E.128 desc[UR50][R2.64], R8 ;  /* 0x000000080200e985 */ /* 0x0001e2000c101d32 */
[----:B------:R-:W-:-:S03]  /*1b5d0*/  @!P3 LEA R12, P6, R222, R4, 0x1 ;  /* 0x00000004de0cb211 */ /* 0x000fc600078c08ff */
[----:B------:R4:W-:Y:S01]  /*1b5e0*/  @!P5 ST.E.128 desc[UR50][R6.64], R28 ;  /* 0x0000001c0600d985 */ /* 0x0009e2000c101d32 */
[-C--:B------:R-:W-:Y:S02]  /*1b5f0*/  @!P3 LEA.HI.X R13, R222, R5.reuse, R94, 0x1, P6 ;  /* 0x00000005de0db211 */ /* 0x080fe400030f0c5e */
[-C--:B------:R-:W-:Y:S02]  /*1b600*/  @!P2 LEA R14, P5, R221, R4.reuse, 0x1 ;  /* 0x00000004dd0ea211 */ /* 0x080fe400078a08ff */
[CC--:B--2---:R-:W-:Y:S01]  /*1b610*/  @!P1 LEA R20, P6, R220.reuse, R4.reuse, 0x1 ;  /* 0x00000004dc149211 */ /* 0x0c4fe200078c08ff */
[----:B------:R4:W-:Y:S01]  /*1b620*/  @!P3 ST.E.128 desc[UR50][R12.64], R36 ;  /* 0x000000240c00b985 */ /* 0x0009e2000c101d32 */
[----:B------:R-:W-:Y:S02]  /*1b630*/  @!P0 LEA R32, P3, R219, R4, 0x1 ;  /* 0x00000004db208211 */ /* 0x000fe400078608ff */
[-C--:B------:R-:W-:Y:S02]  /*1b640*/  @!P2 LEA.HI.X R15, R221, R5.reuse, R93, 0x1, P5 ;  /* 0x00000005dd0fa211 */ /* 0x080fe400028f0c5d */
[----:B---3--:R-:W-:-:S02]  /*1b650*/  @!P1 LEA.HI.X R21, R220, R5, R92, 0x1, P6 ;  /* 0x00000005dc159211 */ /* 0x008fc400030f0c5c */
        /* <DEDUP_REMOVED lines=13> */
.L_x_6870:
[----:B------:R-:W-:Y:S01]  /*1b730*/  ULDC.64 UR4, c[0x0][0xd00] ;  /* 0x0003400000047ab9 */ /* 0x000fe20000000a00 */
[----:B------:R-:W2:Y:S01]  /*1b740*/  LDC.64 R2, c[0x0][0xd00] ;  /* 0x00034000ff027b82 */ /* 0x000ea20000000a00 */
[----:B------:R-:W-:Y:S01]  /*1b750*/  ISETP.NE.U32.AND P0, PT, RZ, UR4, PT ;  /* 0x00000004ff007c0c */ /* 0x000fe2000bf05070 */
[----:B------:R-:W-:-:S03]  /*1b760*/  IMAD.MOV.U32 R6, RZ, RZ, RZ ;  /* 0x000000ffff067224 */ /* 0x000fc600078e00ff */
[----:B------:R-:W-:Y:S01]  /*1b770*/  ISETP.NE.AND.EX P0, PT, RZ, UR5, PT, P0 ;  /* 0x00000005ff007c0c */ /* 0x000fe2000bf05300 */
[----:B------:R-:W-:Y:S02]  /*1b780*/  ULDC.64 UR4, c[0x0][0xd08] ;  /* 0x0003420000047ab9 */ /* 0x000fe40000000a00 */
[----:B------:R-:W-:Y:S01]  /*1b790*/  ISETP.NE.U32.AND P1, PT, RZ, UR4, PT ;  /* 0x00000004ff007c0c */ /* 0x000fe2000bf25070 */
[----:B------:R-:W3:Y:S01]  /*1b7a0*/  S2R R7, SR_TID.X ;  /* 0x0000000000077919 */ /* 0x000ee20000002100 */
[----:B------:R-:W4:Y:S02]  /*1b7b0*/  LDC R21, c[0x0][0xce8] ;  /* 0x00033a00ff157b82 */ /* 0x000f240000000800 */
[----:B------:R-:W-:Y:S01]  /*1b7c0*/  ISETP.NE.AND.EX P1, PT, RZ, UR5, PT, P1 ;  /* 0x00000005ff007c0c */ /* 0x000fe2000bf25310 */
[----:B--2---:R-:W-:-:S12]  /*1b7d0*/  IMAD.WIDE R2, R218, 0x4, R2 ;  /* 0x00000004da027825 */ /* 0x004fd800078e0202 */
[----:B------:R-:W2:Y:S01]  /*1b7e0*/  @P1 LDC.64 R4, c[0x0][0xd08] ;  /* 0x00034200ff041b82 */ /* 0x000ea20000000a00 */
[----:B------:R-:W-:Y:S02]  /*1b7f0*/  ULDC UR4, c[0x0][0xb88] ;  /* 0x0002e20000047ab9 */ /* 0x000fe40000000800 */
[----:B------:R-:W-:Y:S01]  /*1b800*/  IMAD.U32 R0, RZ, RZ, UR4 ;  /* 0x00000004ff007e24 */ /* 0x000fe2000f8e00ff */
[----:B------:R0:W5:Y:S01]  /*1b810*/  @P0 LDG.E R6, desc[UR50][R2.64] ;  /* 0x0000003202060981 */ /* 0x000162000c1e1900 */
[----:B---3--:R-:W-:Y:S02]  /*1b820*/  VIADD R7, R7, 0xffffff80 ;  /* 0xffffff8007077836 */ /* 0x008fe40000000000 */
[----:B--2---:R-:W-:-:S05]  /*1b830*/  @P1 IMAD.WIDE R4, R218, 0x4, R4 ;  /* 0x00000004da041825 */ /* 0x004fca00078e0204 */
[----:B------:R0:W5:Y:S01]  /*1b840*/  @P1 LDG.E R0, desc[UR50][R4.64] ;  /* 0x0000003204001981 */ /* 0x000162000c1e1900 */
[----:B------:R-:W-:Y:S02]  /*1b850*/  ISETP.GE.AND P2, PT, R7, 0x40, PT ;  /* 0x000000400700780c */ /* 0x000fe40003f46270 */
[----:B------:R-:W-:Y:S01]  /*1b860*/  SHF.R.S32.HI R7, RZ, 0x1f, R218 ;  /* 0x0000001fff077819 */ /* 0x000fe200000114da */
[----:B----4-:R-:W-:Y:S10]  /*1b870*/  @P1 BRA `(.L_x_6876) ;  /* 0x0000000000101947 */ /* 0x010ff40003800000 */
[----:B------:R-:W-:Y:S05]  /*1b880*/  @!P0 BRA `(.L_x_6876) ;  /* 0x00000000000c8947 */ /* 0x000fea0003800000 */
[----:B0-----:R-:W2:Y:S04]  /*1b890*/  LDG.E R5, desc[UR50][R2.64] ;  /* 0x0000003202057981 */ /* 0x001ea8000c1e1900 */
[----:B-----5:R-:W2:Y:S02]  /*1b8a0*/  LDG.E R0, desc[UR50][R2.64+0x4] ;  /* 0x0000043202007981 */ /* 0x020ea4000c1e1900 */
[----:B--2---:R-:W-:-:S07]  /*1b8b0*/  IMAD.IADD R0, R0, 0x1, -R5 ;  /* 0x0000000100007824 */ /* 0x004fce00078e0a05 */
.L_x_6876:
        /* <DEDUP_REMOVED lines=45> */
.L_x_6878:
[----:B------:R-:W-:Y:S05]  /*1bb90*/  BSYNC B1 ;  /* 0x0000000000017941 */ /* 0x000fea0003800000 */
.L_x_6877:
[----:B------:R-:W-:Y:S01]  /*1bba0*/  ISETP.NE.AND P0, PT, R21, 0x1, PT ;  /* 0x000000011500780c */ /* 0x000fe20003f05270 */
[----:B------:R-:W-:Y:S01]  /*1bbb0*/  ULDC.64 UR4, c[0x0][0xba0] ;  /* 0x0002e80000047ab9 */ /* 0x000fe20000000a00 */
[----:B------:R-:W3:Y:S01]  /*1bbc0*/  LDC R20, c[0x0][0xbc8] ;  /* 0x0002f200ff147b82 */ /* 0x000ee20000000800 */
[----:B0-2---:R-:W-:Y:S01]  /*1bbd0*/  IMAD R5, R11, UR4, RZ ;  /* 0x000000040b057c24 */ /* 0x005fe2000f8e02ff */
[----:B------:R-:W-:Y:S01]  /*1bbe0*/  BSSY B1, `(.L_x_6879) ;  /* 0x000006e000017945 */ /* 0x000fe20003800000 */
[C---:B------:R-:W-:Y:S01]  /*1bbf0*/  IMAD.WIDE.U32 R2, R6.reuse, UR4, RZ ;  /* 0x0000000406027c25 */ /* 0x040fe2000f8e00ff */
[----:B------:R-:W-:Y:S02]  /*1bc00*/  SHF.R.S32.HI R28, RZ, 0x1f, R228 ;  /* 0x0000001fff1c7819 */ /* 0x000fe400000114e4 */
[----:B------:R-:W-:Y:S01]  /*1bc10*/  SHF.R.S32.HI R30, RZ, 0x1f, R229 ;  /* 0x0000001fff1e7819 */ /* 0x000fe200000114e5 */
[----:B------:R-:W-:Y:S01]  /*1bc20*/  IMAD R5, R6, UR5, R5 ;  /* 0x0000000506057c24 */ /* 0x000fe2000f8e0205 */
[----:B------:R-:W-:Y:S01]  /*1bc30*/  ULDC.64 UR4, c[0x0][0xbe8] ;  /* 0x0002fa0000047ab9 */ /* 0x000fe20000000a00 */
[----:B------:R-:W-:Y:S01]  /*1bc40*/  IMAD R29, R0, R21, RZ ;  /* 0x00000015001d7224 */ /* 0x000fe200078e02ff */
[----:B------:R-:W-:Y:S01]  /*1bc50*/  SHF.R.S32.HI R31, RZ, 0x1f, R219 ;  /* 0x0000001fff1f7819 */ /* 0x000fe200000114db */
[----:B------:R-:W0:Y:S01]  /*1bc60*/  @P0 LDC R7, c[0x0][0xcec] ;  /* 0x00033b00ff070b82 */ /* 0x000e220000000800 */
[----:B------:R-:W-:Y:S01]  /*1bc70*/  IMAD.IADD R3, R3, 0x1, R5 ;  /* 0x0000000103037824 */ /* 0x000fe200078e0205 */
[----:B------:R-:W-:Y:S01]  /*1bc80*/  SHF.R.S32.HI R32, RZ, 0x1f, R220 ;  /* 0x0000001fff207819 */ /* 0x000fe200000114dc */
[----:B------:R-:W-:Y:S01]  /*1bc90*/  IMAD R4, R10, UR4, RZ ;  /* 0x000000040a047c24 */ /* 0x000fe2000f8e02ff */
[----:B------:R-:W-:Y:S01]  /*1bca0*/  SHF.R.S32.HI R33, RZ, 0x1f, R221 ;  /* 0x0000001fff217819 */ /* 0x000fe200000114dd */
[----:B------:R-:W-:Y:S01]  /*1bcb0*/  IMAD.WIDE.U32 R2, R217, UR4, R2 ;  /* 0x00000004d9027c25 */ /* 0x000fe2000f8e0002 */
[----:B------:R-:W-:-:S02]  /*1bcc0*/  SHF.R.S32.HI R34, RZ, 0x1f, R222 ;  /* 0x0000001fff227819 */ /* 0x000fc400000114de */
[----:B------:R-:W2:Y:S01]  /*1bcd0*/  @P0 LDC R9, c[0x0][0xcf0] ;  /* 0x00033c00ff090b82 */ /* 0x000ea20000000800 */
[----:B------:R-:W-:Y:S01]  /*1bce0*/  IMAD R5, R217, UR5, R4 ;  /* 0x00000005d9057c24 */ /* 0x000fe2000f8e0204 */
[----:B------:R-:W-:Y:S01]  /*1bcf0*/  ULDC.64 UR4, c[0x0][0xbf0] ;  /* 0x0002fc0000047ab9 */ /* 0x000fe20000000a00 */
[----:B-1----:R-:W-:Y:S01]  /*1bd00*/  IMAD.IADD R24, R226, 0x1, R195 ;  /* 0x00000001e2187824 */ /* 0x002fe200078e02c3 */
[----:B------:R-:W-:Y:S01]  /*1bd10*/  SHF.R.S32.HI R35, RZ, 0x1f, R223 ;  /* 0x0000001fff237819 */ /* 0x000fe200000114df */
[----:B------:R-:W-:Y:S01]  /*1bd20*/  IMAD R4, R12, UR4, RZ ;  /* 0x000000040c047c24 */ /* 0x000fe2000f8e02ff */
[-C--:B---3--:R-:W-:Y:S01]  /*1bd30*/  ISETP.GE.AND P1, PT, R223, R20.reuse, PT ;  /* 0x00000014df00720c */ /* 0x088fe20003f26270 */
[----:B------:R-:W-:Y:S01]  /*1bd40*/  IMAD.IADD R3, R3, 0x1, R5 ;  /* 0x0000000103037824 */ /* 0x000fe200078e0205 */
[-C--:B------:R-:W-:Y:S01]  /*1bd50*/  ISETP.GE.AND P2, PT, R213, R20.reuse, PT ;  /* 0x00000014d500720c */ /* 0x080fe20003f46270 */
[----:B------:R-:W-:Y:S01]  /*1bd60*/  IMAD R5, R13, UR5, R4 ;  /* 0x000000050d057c24 */ /* 0x000fe2000f8e0204 */
[----:B------:R-:W-:Y:S01]  /*1bd70*/  SEL R8, RZ, 0xffffffff, P1 ;  /* 0xffffffffff087807 */ /* 0x000fe20000800000 */
[----:B------:R-:W-:Y:S01]  /*1bd80*/  IMAD R4, R225, 0x20, R226 ;  /* 0x00000020e1047824 */ /* 0x000fe200078e02e2 */
[----:B------:R-:W-:Y:S01]  /*1bd90*/  ISETP.GE.AND P1, PT, R221, R20, PT ;  /* 0x00000014dd00720c */ /* 0x000fe20003f26270 */
[----:B------:R-:W-:Y:S01]  /*1bda0*/  IMAD.WIDE.U32 R2, R13, UR4, R2 ;  /* 0x000000040d027c25 */ /* 0x000fe2000f8e0002 */
[----:B------:R-:W-:-:S02]  /*1bdb0*/  ULDC.64 UR4, c[0x0][0xbe0] ;  /* 0x0002f80000047ab9 */ /* 0x000fc40000000a00 */
[----:B------:R-:W-:Y:S01]  /*1bdc0*/  SEL R10, RZ, 0xffffffff, P1 ;  /* 0xffffffffff0a7807 */ /* 0x000fe20000800000 */
[----:B------:R-:W-:Y:S02]  /*1bdd0*/  IMAD.IADD R6, R195, 0x1, R4 ;  /* 0x00000001c3067824 */ /* 0x000fe400078e0204 */
[----:B------:R-:W-:Y:S02]  /*1bde0*/  IMAD.IADD R3, R3, 0x1, R5 ;  /* 0x0000000103037824 */ /* 0x000fe400078e0205 */
[----:B0-----:R-:W-:Y:S01]  /*1bdf0*/  @P0 IMAD.HI.U32 R4, R6, R7, RZ ;  /* 0x0000000706040227 */ /* 0x001fe200078e00ff */
[----:B------:R-:W-:Y:S02]  /*1be00*/  SEL R7, RZ, 0x1, P2 ;  /* 0x00000001ff077807 */ /* 0x000fe40001000000 */
[----:B------:R-:W-:Y:S01]  /*1be10*/  ISETP.GE.AND P2, PT, R222, R20, PT ;  /* 0x00000014de00720c */ /* 0x000fe20003f46270 */
[----:B------:R-:W-:Y:S01]  /*1be20*/  IMAD.MOV.U32 R5, RZ, RZ, R6 ;  /* 0x000000ffff057224 */ /* 0x000fe200078e0006 */
[----:B--2---:R-:W-:Y:S01]  /*1be30*/  @P0 SHF.R.U32.HI R5, RZ, R9, R4 ;  /* 0x00000009ff050219 */ /* 0x004fe20000011604 */
[----:B------:R-:W-:Y:S01]  /*1be40*/  IMAD.SHL.U32 R8, R8, 0x2, RZ ;  /* 0x0000000208087824 */ /* 0x000fe200078e00ff */
[----:B------:R-:W-:Y:S01]  /*1be50*/  SEL R9, RZ, 0xffffffff, P2 ;  /* 0xffffffffff097807 */ /* 0x000fe20001000000 */
[----:B------:R-:W-:Y:S01]  /*1be60*/  IMAD.SHL.U32 R11, R10, 0x8, RZ ;  /* 0x000000080a0b7824 */ /* 0x000fe200078e00ff */
[----:B------:R-:W-:Y:S01]  /*1be70*/  SHF.R.S32.HI R4, RZ, 0x1f, R5 ;  /* 0x0000001fff047819 */ /* 0x000fe20000011405 */
[----:B------:R-:W-:Y:S01]  /*1be80*/  IMAD.WIDE.U32 R2, R5, UR4, R2 ;  /* 0x0000000405027c25 */ /* 0x000fe2000f8e0002 */
[----:B------:R-:W-:-:S02]  /*1be90*/  LOP3.LUT R8, R8, 0x2, R7, 0xe2, !PT ;  /* 0x0000000208087812 */ /* 0x000fc400078ee207 */
[-C--:B------:R-:W-:Y:S01]  /*1bea0*/  ISETP.GE.AND P0, PT, R220, R20.reuse, PT ;  /* 0x00000014dc00720c */ /* 0x080fe20003f06270 */
[----:B------:R-:W-:Y:S01]  /*1beb0*/  IMAD.MOV R7, RZ, RZ, -R5 ;  /* 0x000000ffff077224 */ /* 0x000fe200078e0a05 */
        /* <DEDUP_REMOVED lines=8> */
[----:B------:R-:W-:Y:S01]  /*1bf40*/  SHF.R.S32.HI R0, RZ, 0x1f, R7 ;  /* 0x0000001fff007819 */ /* 0x000fe20000011407 */
[----:B------:R-:W-:Y:S01]  /*1bf50*/  IMAD.IADD R3, R3, 0x1, R9 ;  /* 0x0000000103037824 */ /* 0x000fe200078e0209 */
[-C--:B------:R-:W-:Y:S01]  /*1bf60*/  ISETP.GE.AND P0, PT, R219, R20.reuse, PT ;  /* 0x00000014db00720c */ /* 0x080fe20003f06270 */
[----:B------:R-:W-:Y:S01]  /*1bf70*/  IMAD.SHL.U32 R5, R4, 0x10, RZ ;  /* 0x0000001004057824 */ /* 0x000fe200078e00ff */
[----:B------:R-:W-:Y:S01]  /*1bf80*/  LOP3.LUT R8, R11, 0x8, R8, 0xe2, !PT ;  /* 0x000000080b087812 */ /* 0x000fe200078ee208 */
[----:B------:R-:W-:Y:S01]  /*1bf90*/  IMAD R0, R0, UR4, RZ ;  /* 0x0000000400007c24 */ /* 0x000fe2000f8e02ff */
[----:B------:R-:W-:Y:S01]  /*1bfa0*/  SEL R4, RZ, 0xffffffff, P0 ;  /* 0xffffffffff047807 */ /* 0x000fe20000000000 */
[----:B------:R-:W-:Y:S01]  /*1bfb0*/  IMAD.WIDE.U32 R2, R7, UR4, R2 ;  /* 0x0000000407027c25 */ /* 0x000fe2000f8e0002 */
[----:B------:R-:W-:-:S02]  /*1bfc0*/  ISETP.GE.AND P0, PT, R229, R20, PT ;  /* 0x00000014e500720c */ /* 0x000fc40003f06270 */
[----:B------:R-:W-:Y:S01]  /*1bfd0*/  LOP3.LUT R8, R5, 0x10, R8, 0xe2, !PT ;  /* 0x0000001005087812 */ /* 0x000fe200078ee208 */
[----:B------:R-:W-:Y:S01]  /*1bfe0*/  IMAD R5, R7, UR5, R0 ;  /* 0x0000000507057c24 */ /* 0x000fe2000f8e0200 */
[----:B------:R-:W-:Y:S01]  /*1bff0*/  SEL R7, RZ, 0x40, P0 ;  /* 0x00000040ff077807 */ /* 0x000fe20000000000 */
[----:B------:R-:W-:Y:S01]  /*1c000*/  ULDC.64 UR4, c[0x0][0xb80] ;  /* 0x0002e00000047ab9 */ /* 0x000fe20000000a00 */
[----:B------:R-:W-:Y:S01]  /*1c010*/  ISETP.GE.AND P0, PT, R24, R29, PT ;  /* 0x0000001d1800720c */ /* 0x000fe20003f06270 */
[----:B------:R-:W-:Y:S01]  /*1c020*/  IMAD.SHL.U32 R9, R4, 0x20, RZ ;  /* 0x0000002004097824 */ /* 0x000fe200078e00ff */
[C---:B------:R-:W-:Y:S01]  /*1c030*/  LEA R14, P1, R2.reuse, UR4, 0x1 ;  /* 0x00000004020e7c11 */ /* 0x040fe2000f8208ff */
[----:B------:R-:W-:Y:S01]  /*1c040*/  IMAD.IADD R3, R3, 0x1, R5 ;  /* 0x0000000103037824 */ /* 0x000fe200078e0205 */
[----:B------:R-:W-:Y:S02]  /*1c050*/  SEL R0, RZ, 0x80, P2 ;  /* 0x00000080ff007807 */ /* 0x000fe40001000000 */
[----:B------:R-:W-:Y:S01]  /*1c060*/  LOP3.LUT R8, R9, 0x20, R8, 0xe2, !PT ;  /* 0x0000002009087812 */ /* 0x000fe200078ee208 */
[----:B------:R0:W1:Y:S01]  /*1c070*/  SHFL.IDX PT, R4, R14, RZ, 0x181f ;  /* 0x00181fff0e047589 */ /* 0x00006200000e0000 */
[----:B------:R-:W-:-:S02]  /*1c080*/  LEA.HI.X R15, R2, UR5, R3, 0x1, P1 ;  /* 0x00000005020f7c11 */ /* 0x000fc400088f0c03 */
[----:B------:R-:W-:-:S03]  /*1c090*/  LOP3.LUT R21, R8, R7, RZ, 0xfc, !PT ;  /* 0x0000000708157212 */ /* 0x000fc600078efcff */
[----:B------:R0:W2:Y:S01]  /*1c0a0*/  SHFL.IDX PT, R5, R15, RZ, 0x181f ;  /* 0x00181fff0f057589 */ /* 0x0000a200000e0000 */
[----:B------:R-:W-:Y:S01]  /*1c0b0*/  LOP3.LUT R23, R21, R0, RZ, 0xfc, !PT ;  /* 0x0000000015177212 */ /* 0x000fe200078efcff */
[----:B------:R-:W-:Y:S06]  /*1c0c0*/  @P0 BRA `(.L_x_6880) ;  /* 0x00000000007c0947 */ /* 0x000fec0003800000 */
[-C--:B------:R-:W-:Y:S02]  /*1c0d0*/  ISETP.GE.AND P2, PT, R223, R20.reuse, PT ;  /* 0x00000014df00720c */ /* 0x080fe40003f46270 */
[-C--:B------:R-:W-:Y:S02]  /*1c0e0*/  ISETP.GE.AND P1, PT, R213, R20.reuse, PT ;  /* 0x00000014d500720c */ /* 0x080fe40003f26270 */
[-C--:B------:R-:W-:Y:S02]  /*1c0f0*/  ISETP.GE.AND P5, PT, R222, R20.reuse, PT ;  /* 0x00000014de00720c */ /* 0x080fe40003fa6270 */
[----:B------:R-:W-:-:S07]  /*1c100*/  ISETP.GE.AND P3, PT, R221, R20, PT ;  /* 0x00000014dd00720c */ /* 0x000fce0003f66270 */
[-C--:B-1----:R-:W-:Y:S02]  /*1c110*/  @!P2 LEA R6, P0, R223, R4.reuse, 0x1 ;  /* 0x00000004df06a211 */ /* 0x082fe400078008ff */
[----:B--2---:R-:W-:Y:S02]  /*1c120*/  @!P1 IMAD.WIDE R2, R213, 0x2, R4 ;  /* 0x00000002d5029825 */ /* 0x004fe400078e0204 */
        /* <DEDUP_REMOVED lines=25> */
.L_x_6880:
[----:B------:R-:W-:Y:S05]  /*1c2c0*/  BSYNC B1 ;  /* 0x0000000000017941 */ /* 0x000fea0003800000 */
.L_x_6879:
[----:B------:R-:W-:Y:S01]  /*1c2d0*/  VIADD R0, R24, 0x20 ;  /* 0x0000002018007836 */ /* 0x000fe20000000000 */
[----:B--23--:R2:W3:Y:S04]  /*1c2e0*/  SHFL.IDX PT, R5, R15, 0x1, 0x181f ;  /* 0x00381f000f057f89 */ /* 0x00c4e800000e0000 */
[----:B------:R-:W-:Y:S01]  /*1c2f0*/  ISETP.GE.AND P0, PT, R0, R29, PT ;  /* 0x0000001d0000720c */ /* 0x000fe20003f06270 */
[----:B-1----:R2:W1:-:S12]  /*1c300*/  SHFL.IDX PT, R4, R14, 0x1, 0x181f ;  /* 0x00381f000e047f89 */ /* 0x00245800000e0000 */
[----:B--2---:R-:W-:Y:S05]  /*1c310*/  @P0 BRA `(.L_x_6875) ;  /* 0x00000000007c0947 */ /* 0x004fea0003800000 */
[-C--:B------:R-:W-:Y:S02]  /*1c320*/  ISETP.GE.AND P6, PT, R213, R20.reuse, PT ;  /* 0x00000014d500720c */ /* 0x080fe40003fc6270 */
[-C--:B------:R-:W-:Y:S02]  /*1c330*/  ISETP.GE.AND P5, PT, R223, R20.reuse, PT ;  /* 0x00000014df00720c */ /* 0x080fe40003fa6270 */
[-C--:B------:R-:W-:Y:S02]  /*1c340*/  ISETP.GE.AND P4, PT, R222, R20.reuse, PT ;  /* 0x00000014de00720c */ /* 0x080fe40003f86270 */
[-C--:B------:R-:W-:Y:S02]  /*1c350*/  ISETP.GE.AND P3, PT, R221, R20.reuse, PT ;  /* 0x00000014dd00720c */ /* 0x080fe40003f66270 */
[-C--:B------:R-:W-:Y:S02]  /*1c360*/  ISETP.GE.AND P2, PT, R220, R20.reuse, PT ;  /* 0x00000014dc00720c */ /* 0x080fe40003f46270 */
[----:B------:R-:W-:-:S03]  /*1c370*/  ISETP.GE.AND P1, PT, R219, R20, PT ;  /* 0x00000014db00720c */ /* 0x000fc60003f26270 */
[----:B-1-3--:R-:W-:Y:S02]  /*1c380*/  @!P6 IMAD.WIDE R2, R213, 0x2, R4 ;  /* 0x00000002d502e825 */ /* 0x00afe400078e0204 */
        /* <DEDUP_REMOVED lines=24> */
.L_x_6875:
[----:B------:R-:W-:Y:S05]  /*1c510*/  BSYNC B0 ;  /* 0x0000000000007941 */ /* 0x000fea0003800000 */
.L_x_6869:
[----:B------:R-:W-:Y:S02]  /*1c520*/  ULDC UR4, c[0x0][0xd3c] ;  /* 0x00034f0000047ab9 */ /* 0x000fe40000000800 */
[----:B------:R-:W-:-:S13]  /*1c530*/  ISETP.GE.AND P0, PT, R27, UR4, PT ;  /* 0x000000041b007c0c */ /* 0x000fda000bf06270 */
[----:B------:R-:W-:Y:S05]  /*1c540*/  @!P0 BRA `(.L_x_6881) ;  /* 0xfffffe4c00308947 */ /* 0x000fea000383ffff */
[----:B------:R-:W-:Y:S05]  /*1c550*/  BRA `(.L_x_6679) ;  /* 0x000000a400287947 */ /* 0x000fea0003800000 */
.L_x_6677:
        /* <DEDUP_REMOVED lines=18> */
.L_x_6882:
        /* <DEDUP_REMOVED lines=41> */
.L_x_6888:
        /* <DEDUP_REMOVED lines=12> */
.L_x_6887:
[----:B------:R-:W-:Y:S05]  /*1c9d0*/  BSYNC B0 ;  /* 0x0000000000007941 */ /* 0x000fea0003800000 */
.L_x_6886:
        /* <DEDUP_REMOVED lines=21> */
.L_x_6884:
        /* <DEDUP_REMOVED lines=20> */
.L_x_6889:
        /* <DEDUP_REMOVED lines=57> */
.L_x_6885:
[----:B------:R-:W-:Y:S02]  /*1d000*/  IMAD.MOV.U32 R17, RZ, RZ, RZ ;  /* 0x000000ffff117224 */ /* 0x000fe400078e00ff */
[----:B------:R-:W-:Y:S02]  /*1d010*/  IMAD.U32 R16, RZ, RZ, UR6 ;  /* 0x00000006ff107e24 */ /* 0x000fe4000f8e00ff */
[----:B------:R-:W-:-:S07]  /*1d020*/  IMAD.MOV.U32 R18, RZ, RZ, RZ ;  /* 0x000000ffff127224 */ /* 0x000fce00078e00ff */
.L_x_6890:
[----:B------:R-:W-:-:S13]  /*1d030*/  ISETP.NE.AND P0, PT, R0, RZ, PT ;  /* 0x000000ff0000720c */ /* 0x000fda0003f05270 */
[----:B------:R-:W1:Y:S01]  /*1d040*/  @!P0 S2R R3, SR_CgaCtaId ;  /* 0x0000000000038919 */ /* 0x000e620000008800 */
[----:B------:R-:W-:-:S04]  /*1d050*/  @!P0 MOV R0, 0x400 ;  /* 0x0000040000008802 */ /* 0x000fc80000000f00 */
[----:B-1----:R-:W-:-:S05]  /*1d060*/  @!P0 LEA R0, R3, R0, 0x18 ;  /* 0x0000000003008211 */ /* 0x002fca00078ec0ff */
[----:B------:R2:W-:Y:S01]  /*1d070*/  @!P0 STS.128 [R0+0x388d0], R16 ;  /* 0x0388d01000008388 */ /* 0x0005e20000000c00 */
[----:B------:R-:W-:Y:S06]  /*1d080*/  BAR.ARV 0x5, 0x180 ;  /* 0x0146000000007b1d */ /* 0x000fec0000002000 */
.L_x_6883:
        /* <DEDUP_REMOVED lines=31> */
[----:B------:R-:W-:Y:S01]  /*1d280*/  STL [R1+0x1c], R2 ;  /* 0x00001c0201007387 */ /* 0x000fe20000100800 */
[----:B0-----:R-:W-:-:S03]  /*1d290*/  LOP3.LUT R3, R0, 0x80, RZ, 0xfc, !PT ;  /* 0x0000008000037812 */ /* 0x001fc600078efcff */
[----:B------:R-:W-:Y:S01]  /*1d2a0*/  STL [R1+0xc], RZ ;  /* 0x00000cff01007387 */ /* 0x000fe20000100800 */
[----:B------:R-:W-:-:S03]  /*1d2b0*/  LOP3.LUT R3, R0, 0x140, RZ, 0xfc, !PT ;  /* 0x0000014000037812 */ /* 0x000fc600078efcff */
[----:B------:R-:W-:Y:S04]  /*1d2c0*/  STL [R1+0x8], RZ ;  /* 0x000008ff01007387 */ /* 0x000fe80000100800 */
[----:B------:R0:W-:Y:S02]  /*1d2d0*/  STL [R1+0x18], R2 ;  /* 0x0000180201007387 */ /* 0x0001e40000100800 */
[C---:B0-----:R-:W-:Y:S02]  /*1d2e0*/  LOP3.LUT R2, R0.reuse, 0xc0, RZ, 0xfc, !PT ;  /* 0x000000c000027812 */ /* 0x041fe400078efcff */
[C---:B------:R-:W-:Y:S02]  /*1d2f0*/  LOP3.LUT R2, R0.reuse, 0x180, RZ, 0xfc, !PT ;  /* 0x0000018000027812 */ /* 0x040fe400078efcff */
[----:B------:R-:W-:-:S07]  /*1d300*/  LOP3.LUT R0, R0, 0x1c0, RZ, 0xfc, !PT ;  /* 0x000001c000007812 */ /* 0x000fce00078efcff */
.L_x_7077:
[----:B------:R-:W-:Y:S05]  /*1d310*/  YIELD ;  /* 0x0000000000007946 */ /* 0x000fea0003800000 */
[----:B------:R-:W-:Y:S01]  /*1d320*/  ULDC.64 UR4, c[0x0][0xb20] ;  /* 0x0002c80000047ab9 */ /* 0x000fe20000000a00 */
[----:B0-----:R-:W-:Y:S02]  /*1d330*/  CS2R R6, SRZ ;  /* 0x0000000000067805 */ /* 0x001fe4000001ff00 */
[----:B------:R-:W-:Y:S01]  /*1d340*/  ISETP.NE.U32.AND P0, PT, RZ, UR4, PT ;  /* 0x00000004ff007c0c */ /* 0x000fe2000bf05070 */
[----:B------:R-:W0:Y:S01]  /*1d350*/  LDC.64 R12, c[0x0][0xaf8] ;  /* 0x0002be00ff0c7b82 */ /* 0x000e220000000a00 */
[----:B------:R-:W-:Y:S01]  /*1d360*/  ULDC.64 UR6, c[0x0][0xb00] ;  /* 0x0002c00000067ab9 */ /* 0x000fe20000000a00 */
[----:B------:R-:W-:Y:S01]  /*1d370*/  ULDC.64 UR8, c[0x0][0xb08] ;  /* 0x0002c20000087ab9 */ /* 0x000fe20000000a00 */
[----:B------:R-:W-:Y:S01]  /*1d380*/  ISETP.NE.AND.EX P0, PT, RZ, UR5, PT, P0 ;  /* 0x00000005ff007c0c */ /* 0x000fe2000bf05300 */
[----:B------:R-:W-:-:S04]  /*1d390*/  ULDC.64 UR4, c[0x0][0xb10] ;  /* 0x0002c40000047ab9 */ /* 0x000fc80000000a00 */
[----:B-1----:R-:W1:Y:S08]  /*1d3a0*/  LDC.64 R4, c[0x0][0xb00] ;  /* 0x0002c000ff047b82 */ /* 0x002e700000000a00 */
[----:B--2---:R-:W2:Y:S02]  /*1d3b0*/  @P0 LDC.64 R2, c[0x0][0xb20] ;  /* 0x0002c800ff020b82 */ /* 0x004ea40000000a00 */
[----:B--2---:R-:W-:-:S05]  /*1d3c0*/  @P0 IMAD.WIDE R2, R19, 0x4, R2 ;  /* 0x0000000413020825 */ /* 0x004fca00078e0202 */
[----:B------:R2:W5:Y:S01]  /*1d3d0*/  @P0 LDG.E R6, desc[UR50][R2.64] ;  /* 0x0000003202060981 */ /* 0x000562000c1e1900 */
[----:B------:R-:W-:Y:S01]  /*1d3e0*/  ISETP.NE.U32.AND P0, PT, RZ, UR4, PT ;  /* 0x00000004ff007c0c */ /* 0x000fe2000bf05070 */
[----:B0-----:R-:W-:Y:S01]  /*1d3f0*/  IMAD.WIDE R12, R19, 0x4, R12 ;  /* 0x00000004130c7825 */ /* 0x001fe200078e020c */
[----:B------:R-:W-:Y:S02]  /*1d400*/  ISETP.NE.U32.AND P2, PT, RZ, UR6, PT ;  /* 0x00000006ff007c0c */ /* 0x000fe4000bf45070 */
[----:B------:R-:W-:Y:S01]  /*1d410*/  ISETP.NE.AND.EX P0, PT, RZ, UR5, PT, P0 ;  /* 0x00000005ff007c0c */ /* 0x000fe2000bf05300 */
[----:B------:R-:W-:Y:S01]  /*1d420*/  ULDC.64 UR4, c[0x0][0xaf8] ;  /* 0x0002be0000047ab9 */ /* 0x000fe20000000a00 */
[----:B------:R-:W-:Y:S01]  /*1d430*/  ISETP.NE.U32.AND P4, PT, RZ, UR8, PT ;  /* 0x00000008ff007c0c */ /* 0x000fe2000bf85070 */
[----:B------:R-:W-:Y:S01]  /*1d440*/  IMAD.MOV.U32 R8, RZ, RZ, RZ ;  /* 0x000000ffff087224 */ /* 0x000fe200078e00ff */
[----:B------:R-:W-:Y:S01]  /*1d450*/  ISETP.NE.U32.AND P1, PT, RZ, UR4, PT ;  /* 0x00000004ff007c0c */ /* 0x000fe2000bf25070 */
[----:B--2---:R-:W0:Y:S01]  /*1d460*/  LDC.64 R2, c[0x0][0xb08] ;  /* 0x0002c200ff027b82 */ /* 0x004e220000000a00 */
[----:B---3--:R-:W-:-:S02]  /*1d470*/  IMAD.MOV.U32 R0, RZ, RZ, RZ ;  /* 0x000000ffff007224 */ /* 0x008fc400078e00ff */
[----:B------:R-:W-:Y:S01]  /*1d480*/  ISETP.NE.AND.EX P3, PT, RZ, UR5, PT, P1 ;  /* 0x00000005ff007c0c */ /* 0x000fe2000bf65310 */
[----:B-1----:R-:W-:-:S04]  /*1d490*/  IMAD.WIDE R4, R19, 0x4, R4 ;  /* 0x0000000413047825 */ /* 0x002fc800078e0204 */
        /* <DEDUP_REMOVED lines=30> */
.L_x_6892:
[----:B-----5:R-:W-:Y:S01]  /*1d680*/  IMAD.IADD R8, R8, 0x1, R6 ;  /* 0x0000000108087824 */ /* 0x020fe200078e0206 */
[----:B------:R-:W-:Y:S02]  /*1d690*/  ULDC.64 UR4, c[0x0][0xb18] ;  /* 0x0002c60000047ab9 */ /* 0x000fe40000000a00 */
[----:B------:R-:W-:Y:S02]  /*1d6a0*/  ISETP.NE.U32.AND P0, PT, RZ, UR4, PT ;  /* 0x00000004ff007c0c */ /* 0x000fe4000bf05070 */
[----:B------:R1:W-:Y:S02]  /*1d6b0*/  STL [R1+0x24], R8 ;  /* 0x0000240801007387 */ /* 0x0003e40000100800 */
[----:B------:R-:W-:-:S13]  /*1d6c0*/  ISETP.NE.AND.EX P0, PT, RZ, UR5, PT, P0 ;  /* 0x00000005ff007c0c */ /* 0x000fda000bf05300 */
[----:B-1----:R-:W-:Y:S05]  /*1d6d0*/  @!P0 BRA `(.L_x_6893) ;  /* 0x0000000000108947 */ /* 0x002fea0003800000 */
[----:B------:R-:W1:Y:S02]  /*1d6e0*/  LDC.64 R4, c[0x0][0xb18] ;  /* 0x0002c600ff047b82 */ /* 0x000e640000000a00 */
[----:B-1----:R-:W-:-:S05]  /*1d6f0*/  IMAD.WIDE R4, R19, 0x4, R4 ;  /* 0x0000000413047825 */ /* 0x002fca00078e0204 */
[----:B------:R1:W5:Y:S01]  /*1d700*/  LDG.E R7, desc[UR50][R4.64] ;  /* 0x0000003204077981 */ /* 0x000362000c1e1900 */
[----:B------:R-:W-:Y:S05]  /*1d710*/  BRA `(.L_x_6894) ;  /* 0x0000000000107947 */ /* 0x000fea0003800000 */
.L_x_6893:
[----:B------:R-:W-:Y:S05]  /*1d720*/  @!P1 BRA `(.L_x_6894) ;  /* 0x00000000000c9947 */ /* 0x000fea0003800000 */
[----:B------:R-:W2:Y:S04]  /*1d730*/  LDG.E R7, desc[UR50][R4.64] ;  /* 0x0000003204077981 */ /* 0x000ea8000c1e1900 */
[----:B------:R-:W2:Y:S02]  /*1d740*/  LDG.E R4, desc[UR50][R4.64+0x4] ;  /* 0x0000043204047981 */ /* 0x000ea4000c1e1900 */
[----:B--2---:R-:W-:-:S07]  /*1d750*/  IMAD.IADD R7, R4, 0x1, -R7 ;  /* 0x0000000104077824 */ /* 0x004fce00078e0a07 */
.L_x_6894:
        /* <DEDUP_REMOVED lines=15> */
[----:B------:R-:W-:-:S04]  /*1d850*/  IADD3 R20, R7, 0x1, -R11 ;  /* 0x0000000107147810 */ /* 0x000fc80007ffe80b */
[----:B------:R-:W-:Y:S01]  /*1d860*/  SHF.R.S32.HI R3, RZ, 0x1f, R2 ;  /* 0x0000001fff037819 */ /* 0x000fe20000011402 */
[----:B------:R-:W-:-:S03]  /*1d870*/  IMAD.IADD R6, R20, 0x1, R6 ;  /* 0x0000000114067824 */ /* 0x000fc600078e0206 */
[----:B------:R-:W-:Y:S02]  /*1d880*/  LEA.HI R21, R3, R2, RZ, 0x6 ;  /* 0x0000000203157211 */ /* 0x000fe400078f30ff */
[----:B------:R-:W1:Y:S02]  /*1d890*/  LDC.64 R2, c[0x0][0xad8] ;  /* 0x0002b600ff027b82 */ /* 0x000e640000000a00 */
[----:B------:R-:W-:Y:S02]  /*1d8a0*/  SHF.R.S32.HI R21, RZ, 0x6, R21 ;  /* 0x00000006ff157819 */ /* 0x000fe40000011415 */
        /* <DEDUP_REMOVED lines=14> */
.L_x_6897:
[----:B------:R-:W-:-:S13]  /*1d990*/  ISETP.NE.AND P0, PT, R3, 0x1, PT ;  /* 0x000000010300780c */ /* 0x000fda0003f05270 */
[----:B------:R-:W1:Y:S02]  /*1d9a0*/  @P0 LDC.64 R4, c[0x0][0xae0] ;  /* 0x0002b800ff040b82 */ /* 0x000e640000000a00 */
[----:B-1----:R-:W-:-:S05]  /*1d9b0*/  @P0 IMAD.HI.U32 R4, R2, R4, RZ ;  /* 0x0000000402040227 */ /* 0x002fca00078e00ff */
[----:B------:R-:W-:-:S07]  /*1d9c0*/  @P0 SHF.R.U32.HI R2, RZ, R5, R4 ;  /* 0x00000005ff020219 */ /* 0x000fce0000011604 */
.L_x_6898:
[----:B------:R-:W-:Y:S05]  /*1d9d0*/  BSYNC B0 ;  /* 0x0000000000007941 */ /* 0x000fea0003800000 */
.L_x_6896:
[----:B------:R-:W-:-:S05]  /*1d9e0*/  IMAD R2, R2, R3, R3 ;  /* 0x0000000302027224 */ /* 0x000fca00078e0203 */
[----:B------:R-:W-:-:S07]  /*1d9f0*/  VIMNMX R8, R8, R2, PT ;  /* 0x0000000208087248 */ /* 0x000fce0003fe0100 */
.L_x_6895:
        /* <DEDUP_REMOVED lines=20> */
.L_x_6901:
[----:B------:R-:W-:-:S13]  /*1db40*/  ISETP.NE.AND P0, PT, R3, 0x1, PT ;  /* 0x000000010300780c */ /* 0x000fda0003f05270 */
[----:B------:R-:W1:Y:S02]  /*1db50*/  @P0 LDC.64 R4, c[0x0][0xae0] ;  /* 0x0002b800ff040b82 */ /* 0x000e640000000a00 */
[----:B-1----:R-:W-:-:S05]  /*1db60*/  @P0 IMAD.HI.U32 R4, R2, R4, RZ ;  /* 0x0000000402040227 */ /* 0x002fca00078e00ff */
[----:B------:R-:W-:-:S07]  /*1db70*/  @P0 SHF.R.U32.HI R2, RZ, R5, R4 ;  /* 0x00000005ff020219 */ /* 0x000fce0000011604 */
.L_x_6902:
[----:B------:R-:W-:Y:S05]  /*1db80*/  BSYNC B0 ;  /* 0x0000000000007941 */ /* 0x000fea0003800000 */
.L_x_6900:
[----:B------:R-:W-:-:S05]  /*1db90*/  IMAD R2, R2, R3, RZ ;  /* 0x0000000302027224 */ /* 0x000fca00078e02ff */
[----:B------:R-:W-:-:S07]  /*1dba0*/  VIMNMX R6, R6, R2, !PT ;  /* 0x0000000206067248 */ /* 0x000fce0007fe0100 */
.L_x_6899:
        /* <DEDUP_REMOVED lines=31> */
.L_x_7121:
[----:B--2---:R-:W-:Y:S02]  /*1dda0*/  ISETP.NE.AND P0, PT, R14, RZ, PT ;  /* 0x000000ff0e00720c */ /* 0x004fe40003f05270 */
[----:B------:R-:W-:-:S11]  /*1ddb0*/  PLOP3.LUT P6, PT, PT, PT, PT, 0x8, 0x0 ;  /* 0x000000000000781c */ /* 0x000fd60003fce170 */
[----:B------:R-:W-:Y:S05]  /*1ddc0*/  @P0 BRA `(.L_x_6906) ;  /* 0x00000000000c0947 */ /* 0x000fea0003800000 */
[----:B------:R-:W-:-:S03]  /*1ddd0*/  UMOV UR4, 0xffffffff ;  /* 0xffffffff00047882 */ /* 0x000fc60000000000 */
[----:B------:R-:W-:Y:S05]  /*1dde0*/  BRA.DIV UR4, `(.L_x_6907) ;  /* 0x0000009a042c7947 */ /* 0x000fea000b800000 */
[----:B------:R-:W-:-:S13]  /*1ddf0*/  ELECT P6, URZ, PT ;  /* 0x00000000003f782f */ /* 0x000fda00038c0000 */
.L_x_6906:
        /* <DEDUP_REMOVED lines=10> */
.L_x_7124:
[----:B------:R-:W-:Y:S05]  /*1dea0*/  BSYNC B1 ;  /* 0x0000000000017941 */ /* 0x000fea0003800000 */
.L_x_6908:
[----:B------:R-:W-:Y:S04]  /*1deb0*/  BSSY B1, `(.L_x_6910) ;  /* 0x00000be000017945 */ /* 0x000fe80003800000 */
[----:B------:R-:W-:Y:S05]  /*1dec0*/  @!P6 BRA `(.L_x_6911) ;  /* 0x0000000800f0e947 */ /* 0x000fea0003800000 */
[----:B------:R-:W2:Y:S04]  /*1ded0*/  LDL R9, [R1] ;  /* 0x0000000001097983 */ /* 0x000ea80000100800 */
[----:B-1----:R-:W2:Y:S04]  /*1dee0*/  LDL R5, [R1+0xc] ;  /* 0x00000c0001057983 */ /* 0x002ea80000100800 */
        /* <DEDUP_REMOVED lines=9> */
.L_x_7125:
[----:B------:R-:W-:Y:S05]  /*1df80*/  BSYNC B2 ;  /* 0x0000000000027941 */ /* 0x000fea0003800000 */
.L_x_6912:
        /* <DEDUP_REMOVED lines=9> */
.L_x_6915:
[----:B------:R-:W-:Y:S05]  /*1e020*/  BSYNC B2 ;  /* 0x0000000000027941 */ /* 0x000fea0003800000 */
.L_x_6914:
        /* <DEDUP_REMOVED lines=14> */
.L_x_6916:
        /* <DEDUP_REMOVED lines=13> */
.L_x_7126:
[----:B------:R-:W-:Y:S05]  /*1e1e0*/  BSYNC B2 ;  /* 0x0000000000027941 */ /* 0x000fea0003800000 */
.L_x_6917:
[----:B------:R-:W-:Y:S01]  /*1e1f0*/  BSSY B2, `(.L_x_6919) ;  /* 0x000000b000027945 */ /* 0x000fe20003800000 */
[----:B------:R-:W-:Y:S02]  /*1e200*/  IMAD.MOV.U32 R10, RZ, RZ, 0x0 ;  /* 0x00000000ff0a7424 */ /* 0x000fe400078e00ff */
[----:B0-----:R-:W-:Y:S01]  /*1e210*/  IMAD.MOV.U32 R11, RZ, RZ, 0x12f00000 ;  /* 0x12f00000ff0b7424 */ /* 0x001fe200078e00ff */
        /* <DEDUP_REMOVED lines=8> */
.L_x_6920:
[----:B------:R-:W-:Y:S05]  /*1e2a0*/  BSYNC B2 ;  /* 0x0000000000027941 */ /* 0x000fea0003800000 */
.L_x_6919:
[----:B------:R-:W3:Y:S04]  /*1e2b0*/  LDL R7, [R1] ;  /* 0x0000000001077983 */ /* 0x000ee80000100800 */
        /* <DEDUP_REMOVED lines=10> */
.L_x_6921:
        /* <DEDUP_REMOVED lines=15> */
.L_x_6922:
        /* <DEDUP_REMOVED lines=15> */
.L_x_6923:
        /* <DEDUP_REMOVED lines=15> */
.L_x_6924:
        /* <DEDUP_REMOVED lines=15> */
.L_x_6925:
        /* <DEDUP_REMOVED lines=15> */
.L_x_6926:
        /* <DEDUP_REMOVED lines=15> */
.L_x_6927:
        /* <DEDUP_REMOVED lines=15> */
.L_x_6928:
        /* <DEDUP_REMOVED lines=10> */
.L_x_6911:
[----:B------:R-:W-:Y:S05]  /*1ea90*/  BSYNC B1 ;  /* 0x0000000000017941 */ /* 0x000fea0003800000 */
.L_x_6910:
        /* <DEDUP_REMOVED lines=13> */
.L_x_6948:
[----:B------:R-:W-:Y:S05]  /*1eb70*/  YIELD ;  /* 0x0000000000007946 */ /* 0x000fea0003800000 */
[----:B------:R-:W-:Y:S04]  /*1eb80*/  BSSY B1, `(.L_x_6929) ;  /* 0x00000bd000017945 */ /* 0x000fe80003800000 */
[----:B--2---:R-:W-:Y:S05]  /*1eb90*/  @!P6 BRA `(.L_x_6930) ;  /* 0x0000000800ece947 */ /* 0x004fea0003800000 */
        /* <DEDUP_REMOVED lines=11> */
.L_x_7127:
[----:B------:R-:W-:Y:S05]  /*1ec50*/  BSYNC B2 ;  /* 0x0000000000027941 */ /* 0x000fea0003800000 */
.L_x_6931:
        /* <DEDUP_REMOVED lines=9> */
.L_x_6934:
[----:B------:R-:W-:Y:S05]  /*1ecf0*/  BSYNC B2 ;  /* 0x0000000000027941 */ /* 0x000fea0003800000 */
.L_x_6933:
        /* <DEDUP_REMOVED lines=13> */
.L_x_6935:
        /* <DEDUP_REMOVED lines=13> */
.L_x_7128:
[----:B------:R-:W-:Y:S05]  /*1eea0*/  BSYNC B2 ;  /* 0x0000000000027941 */ /* 0x000fea0003800000 */
.L_x_6936:
        /* <DEDUP_REMOVED lines=11> */
.L_x_6939:
[----:B------:R-:W-:Y:S05]  /*1ef60*/  BSYNC B2 ;  /* 0x0000000000027941 */ /* 0x000fea0003800000 */
.L_x_6938:
[----:B------:R-:W3:Y:S04]  /*1ef70*/  LDL R7, [R1] ;  /* 0x0000000001077983 */ /* 0x000ee80000100800 */
        /* <DEDUP_REMOVED lines=10> */
.L_x_6940:
        /* <DEDUP_REMOVED lines=15> */
.L_x_6941:
        /* <DEDUP_REMOVED lines=15> */
.L_x_6942:
        /* <DEDUP_REMOVED lines=15> */
.L_x_6943:
        /* <DEDUP_REMOVED lines=15> */
.L_x_6944:
        /* <DEDUP_REMOVED lines=15> */
.L_x_6945:
        /* <DEDUP_REMOVED lines=15> */
.L_x_6946:
        /* <DEDUP_REMOVED lines=15> */
.L_x_6947:
        /* <DEDUP_REMOVED lines=10> */
.L_x_6930:
[----:B------:R-:W-:Y:S05]  /*1f750*/  BSYNC B1 ;  /* 0x0000000000017941 */ /* 0x000fea0003800000 */
.L_x_6929:
        /* <DEDUP_REMOVED lines=12> */
.L_x_6904:
[----:B------:R-:W-:Y:S05]  /*1f820*/  BSYNC B0 ;  /* 0x0000000000007941 */ /* 0x000fea0003800000 */
.L_x_6903:
[----:B-12---:R-:W2:Y:S01]  /*1f830*/  LDL R7, [R1+0x2c] ;  /* 0x00002c0001077983 */ /* 0x006ea20000100800 */
        /* <DEDUP_REMOVED lines=25> */
.L_x_6951:
[----:B------:R-:W-:-:S13]  /*1f9d0*/  ISETP.NE.AND P0, PT, R3, 0x1, PT ;  /* 0x000000010300780c */ /* 0x000fda0003f05270 */
[----:B------:R-:W1:Y:S02]  /*1f9e0*/  @P0 LDC.64 R4, c[0x0][0xae0] ;  /* 0x0002b800ff040b82 */ /* 0x000e640000000a00 */
[----:B-1----:R-:W-:-:S05]  /*1f9f0*/  @P0 IMAD.HI.U32 R4, R6, R4, RZ ;  /* 0x0000000406040227 */ /* 0x002fca00078e00ff */
[----:B------:R-:W-:-:S07]  /*1fa00*/  @P0 SHF.R.U32.HI R6, RZ, R5, R4 ;  /* 0x00000005ff060219 */ /* 0x000fce0000011604 */
.L_x_6952:
[----:B------:R-:W-:Y:S05]  /*1fa10*/  BSYNC B0 ;  /* 0x0000000000007941 */ /* 0x000fea0003800000 */
.L_x_6950:
[----:B------:R-:W-:-:S05]  /*1fa20*/  IMAD R6, R6, R3, R3 ;  /* 0x0000000306067224 */ /* 0x000fca00078e0203 */
[----:B------:R-:W-:-:S07]  /*1fa30*/  VIMNMX R2, R2, R6, PT ;  /* 0x0000000602027248 */ /* 0x000fce0003fe0100 */
.L_x_6949:
        /* <DEDUP_REMOVED lines=25> */
.L_x_6955:
[----:B------:R-:W-:-:S13]  /*1fbd0*/  ISETP.NE.AND P0, PT, R3, 0x1, PT ;  /* 0x000000010300780c */ /* 0x000fda0003f05270 */
[----:B------:R-:W1:Y:S02]  /*1fbe0*/  @P0 LDC.64 R4, c[0x0][0xae0] ;  /* 0x0002b800ff040b82 */ /* 0x000e640000000a00 */
[----:B-1----:R-:W-:-:S05]  /*1fbf0*/  @P0 IMAD.HI.U32 R4, R0, R4, RZ ;  /* 0x0000000400040227 */ /* 0x002fca00078e00ff */
[----:B------:R-:W-:-:S07]  /*1fc00*/  @P0 SHF.R.U32.HI R0, RZ, R5, R4 ;  /* 0x00000005ff000219 */ /* 0x000fce0000011604 */
.L_x_6956:
[----:B------:R-:W-:Y:S05]  /*1fc10*/  BSYNC B0 ;  /* 0x0000000000007941 */ /* 0x000fea0003800000 */
.L_x_6954:
[----:B------:R-:W-:-:S05]  /*1fc20*/  IMAD R0, R0, R3, RZ ;  /* 0x0000000300007224 */ /* 0x000fca00078e02ff */
[----:B------:R-:W-:-:S07]  /*1fc30*/  VIMNMX R2, R2, R0, !PT ;  /* 0x0000000002027248 */ /* 0x000fce0007fe0100 */
.L_x_6953:
        /* <DEDUP_REMOVED lines=14> */
[----:B------:R-:W2:Y:S01]  /*1fd20*/  LDC.64 R4, c[0x0][0xd60] ;  /* 0x00035800ff047b82 */ /* 0x000ea20000000a00 */
[----:B------:R-:W1:Y:S02]  /*1fd30*/  FLO.U32 R0, UR4 ;  /* 0x0000000400007d00 */ /* 0x000e6400080e0000 */
[----:B-1----:R-:W-:-:S06]  /*1fd40*/  ISETP.EQ.U32.AND P0, PT, R0, R2, PT ;  /* 0x000000020000720c */ /* 0x002fcc0003f02070 */
[----:B------:R-:W2:Y:S07]  /*1fd50*/  POPC R2, UR4 ;  /* 0x0000000400027d09 */ /* 0x000eae0008000000 */
[----:B--2---:R-:W2:Y:S04]  /*1fd60*/  @P0 ATOMG.E.ADD.STRONG.GPU PT, R2, desc[UR50][R4.64], R2 ;  /* 0x00000002040209a8 */ /* 0x004ea800081ee1f2 */
[----:B--2---:R1:W2:Y:S02]  /*1fd70*/  SHFL.IDX PT, R2, R2, R0, 0x1f ;  /* 0x00001f0002027589 */ /* 0x0042a400000e0000 */
[----:B-1----:R-:W1:Y:S02]  /*1fd80*/  S2R R0, SR_LTMASK ;  /* 0x0000000000007919 */ /* 0x002e640000003900 */
[----:B-1----:R-:W-:-:S06]  /*1fd90*/  LOP3.LUT R0, R0, UR4, RZ, 0xc0, !PT ;  /* 0x0000000400007c12 */ /* 0x002fcc000f8ec0ff */
[----:B------:R-:W2:Y:S02]  /*1fda0*/  POPC R0, R0 ;  /* 0x0000000000007309 */ /* 0x000ea40000000000 */
[----:B--2---:R-:W-:Y:S01]  /*1fdb0*/  IADD3 R16, R2, UR38, R0 ;  /* 0x0000002602107c10 */ /* 0x004fe2000fffe000 */
[----:B------:R-:W-:Y:S06]  /*1fdc0*/  BRA `(.L_x_6959) ;  /* 0x0000005c00047947 */ /* 0x000fec0003800000 */
.L_x_6958:
        /* <DEDUP_REMOVED lines=21> */
.L_x_6961:
[----:B------:R-:W-:Y:S05]  /*1ff20*/  BSYNC B6 ;  /* 0x0000000000067941 */ /* 0x000fea0003800000 */
.L_x_6960:
        /* <DEDUP_REMOVED lines=20> */
.L_x_6964:
        /* <DEDUP_REMOVED lines=15> */
.L_x_6963:
[----:B------:R-:W-:Y:S05]  /*20160*/  BSYNC B6 ;  /* 0x0000000000067941 */ /* 0x000fea0003800000 */
.L_x_6962:
        /* <DEDUP_REMOVED lines=23> */
.L_x_7131:
        /* <DEDUP_REMOVED lines=11> */
.L_x_7134:
[----:B------:R-:W-:Y:S05]  /*20390*/  @!P6 BRA `(.L_x_6966) ;  /* 0x00000004000ce947 */ /* 0x000fea0003800000 */
[----:B------:R-:W-:-:S04]  /*203a0*/  ISETP.NE.U32.AND P0, PT, R2, RZ, PT ;  /* 0x000000ff0200720c */ /* 0x000fc80003f05070 */
[----:B------:R-:W-:-:S13]  /*203b0*/  ISETP.NE.AND.EX P0, PT, R3, RZ, PT, P0 ;  /* 0x000000ff0300720c */ /* 0x000fda0003f05300 */
[----:B------:R-:W-:Y:S05]  /*203c0*/  @!P0 BRA `(.L_x_6968) ;  /* 0x0000000000508947 */ /* 0x000fea0003800000 */
[----:B------:R-:W2:Y:S01]  /*203d0*/  LDC R6, c[0x0][0x43c] ;  /* 0x00010f00ff067b82 */ /* 0x000ea20000000800 */
[----:B------:R-:W-:Y:S01]  /*203e0*/  IMAD.MOV.U32 R9, RZ, RZ, R0 ;  /* 0x000000ffff097224 */ /* 0x000fe200078e0000 */
[----:B------:R-:W-:-:S03]  /*203f0*/  ULDC.64 UR4, c[0x0][0x428] ;  /* 0x00010a0000047ab9 */ /* 0x000fc60000000a00 */
        /* <DEDUP_REMOVED lines=17> */
.L_x_6968:
[----:B-1----:R-:W4:Y:S04]  /*20510*/  LDL R7, [R1] ;  /* 0x0000000001077983 */ /* 0x002f280000100800 */
[----:B---3--:R-:W4:Y:S04]  /*20520*/  LDL R0, [R1+0x8] ;  /* 0x0000080001007983 */ /* 0x008f280000100800 */
[----:B--2---:R-:W2:Y:S01]  /*20530*/  LDL R2, [R1+0x18] ;  /* 0x0000180001027983 */ /* 0x004ea20000100800 */
[----:B----4-:R-:W-:Y:S01]  /*20540*/  IMAD R0, R0, 0x8, R7 ;  /* 0x0000000800007824 */ /* 0x010fe200078e0207 */
[----:B--2---:R-:W-:-:S04]  /*20550*/  SHF.L.U32 R2, R2, 0x1f, RZ ;  /* 0x0000001f02027819 */ /* 0x004fc800000006ff */
[----:B------:R-:W1:Y:S02]  /*20560*/  SYNCS.PHASECHK.TRANS64.TRYWAIT P0, [R0+URZ+0x38840], R2 ;  /* 0x03884002000075a7 */ /* 0x000e64000800017f */
[----:B-1----:R-:W-:Y:S05]  /*20570*/  @!P0 BRA `(.L_x_6969) ;  /* 0x0000007400248947 */ /* 0x002fea0003800000 */
.L_x_7135:
        /* <DEDUP_REMOVED lines=11> */
.L_x_6970:
[----:B------:R-:W2:Y:S04]  /*20630*/  LDL R5, [R1] ;  /* 0x0000000001057983 */ /* 0x000ea80000100800 */
[----:B------:R-:W2:Y:S04]  /*20640*/  LDL R4, [R1+0x8] ;  /* 0x0000080001047983 */ /* 0x000ea80000100800 */
[----:B------:R-:W3:Y:S04]  /*20650*/  LDL R6, [R1+0x38] ;  /* 0x0000380001067983 */ /* 0x000ee80000100800 */
[----:B------:R-:W4:Y:S04]  /*20660*/  LDL R3, [R1+0x24] ;  /* 0x0000240001037983 */ /* 0x000f280000100800 */
[----:B-1----:R-:W4:Y:S01]  /*20670*/  LDL.LU R2, [R1+0x4] ;  /* 0x0000040001027983 */ /* 0x002f220000300800 */
        /* <DEDUP_REMOVED lines=21> */
.L_x_6966:
[----:B---3--:R-:W3:Y:S04]  /*207d0*/  LDL R0, [R1] ;  /* 0x0000000001007983 */ /* 0x008ee80000100800 */
[----:B--2---:R-:W2:Y:S01]  /*207e0*/  LDL R2, [R1+0x3c] ;  /* 0x00003c0001027983 */ /* 0x004ea20000100800 */
[----:B------:R-:W-:Y:S05]  /*207f0*/  WARPSYNC.ALL ;  /* 0x0000000000007948 */ /* 0x000fea0003800000 */
[----:B------:R-:W-:Y:S01]  /*20800*/  ULDC.64 UR4, c[0x0][0xaf8] ;  /* 0x0002be0000047ab9 */ /* 0x000fe20000000a00 */
[----:B------:R-:W-:Y:S01]  /*20810*/  BSSY B6, `(.L_x_6971) ;  /* 0x0000020000067945 */ /* 0x000fe20003800000 */
[----:B------:R-:W-:Y:S01]  /*20820*/  BAR.SYNC.DEFER_BLOCKING 0x8, 0x100 ;  /* 0x0204000000007b1d */ /* 0x000fe20000010000 */
[----:B------:R-:W-:-:S04]  /*20830*/  ISETP.NE.U32.AND P0, PT, RZ, UR4, PT ;  /* 0x00000004ff007c0c */ /* 0x000fc8000bf05070 */
[----:B------:R-:W-:Y:S01]  /*20840*/  ISETP.NE.AND.EX P0, PT, RZ, UR5, PT, P0 ;  /* 0x00000005ff007c0c */ /* 0x000fe2000bf05300 */
[----:B---3--:R-:W-:Y:S01]  /*20850*/  VIADD R0, R0, 0x20400 ;  /* 0x0002040000007836 */ /* 0x008fe20000000000 */
[----:B--2---:R-:W-:-:S04]  /*20860*/  SHF.R.S32.HI R3, RZ, 0x1f, R2 ;  /* 0x0000001fff037819 */ /* 0x004fc80000011402 */
[----:B------:R-:W-:Y:S02]  /*20870*/  LOP3.LUT P1, RZ, R0, 0x3ff, RZ, 0xc0, !PT ;  /* 0x000003ff00ff7812 */ /* 0x000fe4000782c0ff */
[----:B------:R-:W-:Y:S02]  /*20880*/  SHF.R.S32.HI R0, RZ, 0x1f, R19 ;  /* 0x0000001fff007819 */ /* 0x000fe40000011413 */
[----:B------:R-:W-:Y:S02]  /*20890*/  SHF.R.S32.HI R2, RZ, 0x1f, R18 ;  /* 0x0000001fff027819 */ /* 0x000fe40000011412 */
[----:B------:R-:W-:-:S05]  /*208a0*/  SEL R0, R0, RZ, !P0 ;  /* 0x000000ff00007207 */ /* 0x000fca0004000000 */
[----:B------:R2:W-:Y:S04]  /*208b0*/  STL [R1+0x5c], R0 ;  /* 0x00005c0001007387 */ /* 0x0005e80000100800 */
[----:B------:R3:W-:Y:S01]  /*208c0*/  STL [R1+0x50], R3 ;  /* 0x0000500301007387 */ /* 0x0007e20000100800 */
[----:B--2---:R-:W-:-:S05]  /*208d0*/  SEL R0, R19, RZ, !P0 ;  /* 0x000000ff13007207 */ /* 0x004fca0004000000 */
        /* <DEDUP_REMOVED lines=19> */
.L_x_6972:
[----:B------:R-:W-:Y:S05]  /*20a10*/  BSYNC B6 ;  /* 0x0000000000067941 */ /* 0x000fea0003800000 */
.L_x_6971:
[----:B0-----:R-:W2:Y:S01]  /*20a20*/  LDL R11, [R1+0x2c] ;  /* 0x00002c00010b7983 */ /* 0x001ea20000100800 */
[----:B-1----:R-:W0:Y:S01]  /*20a30*/  LDC R7, c[0x0][0x448] ;  /* 0x00011200ff077b82 */ /* 0x002e220000000800 */
[----:B------:R-:W-:Y:S01]  /*20a40*/  ULDC.64 UR4, c[0x0][0x298] ;  /* 0x0000a60000047ab9 */ /* 0x000fe20000000a00 */
[----:B------:R-:W-:Y:S01]  /*20a50*/  ULDC.64 UR6, c[0x0][0x280] ;  /* 0x0000a00000067ab9 */ /* 0x000fe20000000a00 */
[----:B------:R-:W4:Y:S04]  /*20a60*/  LDL R4, [R1+0x50] ;  /* 0x0000500001047983 */ /* 0x000f280000100800 */
[----:B------:R-:W4:Y:S04]  /*20a70*/  LDL R10, [R1+0x3c] ;  /* 0x00003c00010a7983 */ /* 0x000f280000100800 */
[----:B------:R-:W4:Y:S01]  /*20a80*/  LDL R9, [R1+0x58] ;  /* 0x0000580001097983 */ /* 0x000f220000100800 */
[----:B---3--:R-:W1:Y:S01]  /*20a90*/  S2R R2, SR_TID.X ;  /* 0x0000000000027919 */ /* 0x008e620000002100 */
[----:B------:R-:W3:Y:S02]  /*20aa0*/  S2R R0, SR_TID.X ;  /* 0x0000000000007919 */ /* 0x000ee40000002100 */
[----:B------:R-:W4:Y:S01]  /*20ab0*/  LDL R8, [R1+0x5c] ;  /* 0x00005c0001087983 */ /* 0x000f220000100800 */
[----:B0-----:R-:W-:-:S03]  /*20ac0*/  ISETP.NE.AND P0, PT, R7, 0x1, PT ;  /* 0x000000010700780c */ /* 0x001fc60003f05270 */
[----:B------:R-:W4:Y:S10]  /*20ad0*/  LDL R6, [R1+0x44] ;  /* 0x0000440001067983 */ /* 0x000f340000100800 */
[----:B------:R-:W0:Y:S01]  /*20ae0*/  @P0 LDC R3, c[0x0][0x450] ;  /* 0x00011400ff030b82 */ /* 0x000e220000000800 */
[----:B-1----:R-:W-:-:S04]  /*20af0*/  LOP3.LUT R2, R2, 0x7f, RZ, 0xc0, !PT ;  /* 0x0000007f02027812 */ /* 0x002fc800078ec0ff */
[----:B------:R-:W-:Y:S01]  /*20b00*/  SHF.R.U32.HI R2, RZ, 0x3, R2 ;  /* 0x00000003ff027819 */ /* 0x000fe20000011602 */
[----:B---3--:R-:W-:-:S05]  /*20b10*/  IMAD.SHL.U32 R0, R0, 0x10, RZ ;  /* 0x0000001000007824 */ /* 0x008fca00078e00ff */
[----:B------:R-:W-:Y:S02]  /*20b20*/  LOP3.LUT R0, R2, 0x70, R0, 0xf8, !PT ;  /* 0x0000007002007812 */ /* 0x000fe400078ef800 */
[----:B------:R-:W1:Y:S03]  /*20b30*/  @P0 LDC R2, c[0x0][0x44c] ;  /* 0x00011300ff020b82 */ /* 0x000e660000000800 */
[----:B--2---:R-:W-:-:S04]  /*20b40*/  IMAD.IADD R5, R0, 0x1, R11 ;  /* 0x0000000100057824 */ /* 0x004fc800078e020b */
[----:B-1----:R-:W-:-:S04]  /*20b50*/  @P0 IMAD.HI.U32 R2, R5, R2, RZ ;  /* 0x0000000205020227 */ /* 0x002fc800078e00ff */
[----:B------:R-:W-:Y:S01]  /*20b60*/  IMAD.MOV.U32 R0, RZ, RZ, R5 ;  /* 0x000000ffff007224 */ /* 0x000fe200078e0005 */
[----:B0-----:R-:W-:Y:S01]  /*20b70*/  @P0 SHF.R.U32.HI R0, RZ, R3, R2 ;  /* 0x00000003ff000219 */ /* 0x001fe20000011602 */
[----:B----4-:R-:W-:-:S04]  /*20b80*/  IMAD R2, R4, UR4, RZ ;  /* 0x0000000404027c24 */ /* 0x010fc8000f8e02ff */
        /* <DEDUP_REMOVED lines=11> */
[----:B------:R-:W-:Y:S01]  /*20c40*/  IMAD R4, R8, UR4, RZ ;  /* 0x0000000408047c24 */ /* 0x000fe2000f8e02ff */
[----:B------:R-:W2:Y:S01]  /*20c50*/  S2R R10, SR_TID.X ;  /* 0x00000000000a7919 */ /* 0x000ea20000002100 */
[----:B------:R-:W-:-:S04]  /*20c60*/  IMAD.WIDE.U32 R2, R6, UR4, R2 ;  /* 0x0000000406027c25 */ /* 0x000fc8000f8e0002 */
[----:B------:R-:W-:Y:S01]  /*20c70*/  IMAD R4, R6, UR5, R4 ;  /* 0x0000000506047c24 */ /* 0x000fe2000f8e0204 */
[----:B------:R-:W-:-:S03]  /*20c80*/  ULDC.64 UR4, c[0x0][0x2d0] ;  /* 0x0000b40000047ab9 */ /* 0x000fc60000000a00 */
[----:B------:R-:W-:Y:S01]  /*20c90*/  IMAD.IADD R3, R3, 0x1, R4 ;  /* 0x0000000103037824 */ /* 0x000fe200078e0204 */
[----:B------:R-:W-:Y:S01]  /*20ca0*/  SHF.R.S32.HI R4, RZ, 0x1f, R0 ;  /* 0x0000001fff047819 */ /* 0x000fe20000011400 */
[----:B------:R-:W3:Y:S04]  /*20cb0*/  S2R R8, SR_TID.X ;  /* 0x0000000000087919 */ /* 0x000ee80000002100 */
        /* <DEDUP_REMOVED lines=8> */
[----:B--2---:R-:W-:Y:S02]  /*20d40*/  IMAD.SHL.U32 R10, R10, 0x8, RZ ;  /* 0x000000080a0a7824 */ /* 0x004fe400078e00ff */
        /* <DEDUP_REMOVED lines=9> */
[----:B---3--:R-:W-:Y:S02]  /*20de0*/  LOP3.LUT R8, R8, 0x7f, RZ, 0xc0, !PT ;  /* 0x0000007f08087812 */ /* 0x008fe400078ec0ff */
        /* <DEDUP_REMOVED lines=41> */
.L_x_7144:
        /* <DEDUP_REMOVED lines=13> */
.L_x_6974:
        /* <DEDUP_REMOVED lines=38> */
.L_x_6976:
[----:B------:R-:W-:Y:S05]  /*213b0*/  BSYNC B6 ;  /* 0x0000000000067941 */ /* 0x000fea0003800000 */
.L_x_6975:
        /* <DEDUP_REMOVED lines=190> */
.L_x_7154:
        /* <DEDUP_REMOVED lines=31> */
.L_x_6979:
[----:B------:R-:W-:Y:S05]  /*22190*/  BSYNC B0 ;  /* 0x0000000000007941 */ /* 0x000fea0003800000 */
.L_x_6978:
[----:B--2---:R2:W5:Y:S01]  /*221a0*/  LDL R0, [R1] ;  /* 0x0000000001007983 */ /* 0x0045620000100800 */
[----:B------:R-:W-:Y:S01]  /*221b0*/  PLOP3.LUT P0, PT, PT, PT, PT, 0x80, 0x0 ;  /* 0x000000000000781c */ /* 0x000fe20003f0f070 */
[----:B------:R-:W-:-:S12]  /*221c0*/  NOP ;  /* 0x0000000000007918 */ /* 0x000fd80000000000 */
.L_x_6980:
        /* <DEDUP_REMOVED lines=19> */
.L_x_7155:
[----:B------:R-:W-:Y:S05]  /*22300*/  BSYNC B0 ;  /* 0x0000000000007941 */ /* 0x000fea0003800000 */
.L_x_6981:
        /* <DEDUP_REMOVED lines=15> */
.L_x_7156:
[----:B------:R-:W-:Y:S05]  /*22400*/  BSYNC B1 ;  /* 0x0000000000017941 */ /* 0x000fea0003800000 */
.L_x_6985:
        /* <DEDUP_REMOVED lines=9> */
.L_x_6988:
[----:B------:R-:W-:Y:S05]  /*224a0*/  BSYNC B1 ;  /* 0x0000000000017941 */ /* 0x000fea0003800000 */
.L_x_6987:
        /* <DEDUP_REMOVED lines=14> */
.L_x_6989:
        /* <DEDUP_REMOVED lines=15> */
.L_x_6990:
        /* <DEDUP_REMOVED lines=15> */
.L_x_6991:
        /* <DEDUP_REMOVED lines=15> */
.L_x_6992:
        /* <DEDUP_REMOVED lines=15> */
.L_x_6993:
        /* <DEDUP_REMOVED lines=15> */
.L_x_6994:
        /* <DEDUP_REMOVED lines=15> */
.L_x_6995:
        /* <DEDUP_REMOVED lines=15> */
.L_x_6996:
        /* <DEDUP_REMOVED lines=10> */
.L_x_6984:
[----:B------:R-:W-:Y:S05]  /*22cc0*/  BSYNC B0 ;  /* 0x0000000000007941 */ /* 0x000fea0003800000 */
.L_x_6983:
        /* <DEDUP_REMOVED lines=50> */
.L_x_7003:
[----:B------:R-:W3:Y:S01]  /*22ff0*/  LDL R2, [R1] ;  /* 0x0000000001027983 */ /* 0x000ee20000100800 */
[----:B-1----:R-:W-:Y:S01]  /*23000*/  SHF.L.U32 R5, R7, 0x1f, RZ ;  /* 0x0000001f07057819 */ /* 0x002fe200000006ff */
[----:B------:R-:W-:Y:S01]  /*23010*/  BSSY B3, `(.L_x_7004) ;  /* 0x0000007000037945 */ /* 0x000fe20003800000 */
[----:B------:R-:W1:Y:S02]  /*23020*/  S2R R3, SR_TID.X ;  /* 0x0000000000037919 */ /* 0x000e640000002100 */
[----:B-1----:R-:W-:-:S04]  /*23030*/  LOP3.LUT R3, R3, 0x7f, RZ, 0xc0, !PT ;  /* 0x0000007f03037812 */ /* 0x002fc800078ec0ff */
[----:B------:R-:W-:Y:S01]  /*23040*/  ISETP.NE.AND P1, PT, R3, RZ, PT ;  /* 0x000000ff0300720c */ /* 0x000fe20003f25270 */
[----:B---3--:R-:W-:-:S04]  /*23050*/  IMAD R2, R8, 0x8, R2 ;  /* 0x0000000808027824 */ /* 0x008fc800078e0202 */
[----:B------:R-:W1:Y:S02]  /*23060*/  SYNCS.PHASECHK.TRANS64.TRYWAIT P0, [R2+URZ+0x38840], R5 ;  /* 0x03884005020075a7 */ /* 0x000e64000800017f */
[----:B-1----:R-:W-:Y:S06]  /*23070*/  @!P0 BRA `(.L_x_7005) ;  /* 0x0000005800e08947 */ /* 0x002fec0003800000 */
.L_x_7157:
[----:B------:R-:W-:Y:S05]  /*23080*/  BSYNC B3 ;  /* 0x0000000000037941 */ /* 0x000fea0003800000 */
.L_x_7004:
        /* <DEDUP_REMOVED lines=9> */
.L_x_7007:
[----:B------:R-:W-:Y:S05]  /*23120*/  BSYNC B3 ;  /* 0x0000000000037941 */ /* 0x000fea0003800000 */
.L_x_7006:
        /* <DEDUP_REMOVED lines=14> */
.L_x_7008:
        /* <DEDUP_REMOVED lines=13> */
.L_x_7158:
[----:B------:R-:W-:Y:S05]  /*232e0*/  BSYNC B3 ;  /* 0x0000000000037941 */ /* 0x000fea0003800000 */
.L_x_7009:
[----:B------:R-:W-:Y:S01]  /*232f0*/  BSSY B3, `(.L_x_7011) ;  /* 0x000000b000037945 */ /* 0x000fe20003800000 */
[----:B------:R-:W-:Y:S02]  /*23300*/  IMAD.MOV.U32 R8, RZ, RZ, 0x0 ;  /* 0x00000000ff087424 */ /* 0x000fe400078e00ff */
[----:B------:R-:W-:Y:S01]  /*23310*/  IMAD.MOV.U32 R9, RZ, RZ, 0x14f00000 ;  /* 0x14f00000ff097424 */ /* 0x000fe200078e00ff */
[----:B------:R-:W-:Y:S06]  /*23320*/  @P1 BRA `(.L_x_7012) ;  /* 0x00000000001c1947 */ /* 0x000fec0003800000 */
[----:B------:R-:W3:Y:S01]  /*23330*/  S2R R4, SR_TID.X ;  /* 0x0000000000047919 */ /* 0x000ee20000002100 */
[----:B------:R-:W-:-:S04]  /*23340*/  IMAD.MOV.U32 R3, RZ, RZ, 0x10000 ;  /* 0x00010000ff037424 */ /* 0x000fc800078e00ff */
[----:B------:R4:W-:Y:S01]  /*23350*/  SYNCS.ARRIVE.TRANS64 RZ, [R2+URZ+0x38850], R3 ;  /* 0x0388500302ff79a7 */ /* 0x0009e2000800003f */
[----:B---3--:R-:W-:-:S04]  /*23360*/  LOP3.LUT R4, R4, 0x1f, RZ, 0xc0, !PT ;  /* 0x0000001f04047812 */ /* 0x008fc800078ec0ff */
[----:B------:R-:W-:-:S13]  /*23370*/  ISETP.NE.AND P0, PT, R4, RZ, PT ;  /* 0x000000ff0400720c */ /* 0x000fda0003f05270 */
[----:B----4-:R-:W-:Y:S05]  /*23380*/  @!P0 BRA `(.L_x_7012) ;  /* 0x0000000000048947 */ /* 0x010fea0003800000 */
[----:B------:R-:W-:Y:S01]  /*23390*/  BPT.TRAP 0x1 ;  /* 0x000000040000795c */ /* 0x000fe20000300000 */
.L_x_7012:
[----:B------:R-:W-:Y:S05]  /*233a0*/  BSYNC B3 ;  /* 0x0000000000037941 */ /* 0x000fea0003800000 */
.L_x_7011:
[----:B------:R-:W3:Y:S04]  /*233b0*/  LDL R4, [R1] ;  /* 0x0000000001047983 */ /* 0x000ee80000100800 */
        /* <DEDUP_REMOVED lines=10> */
.L_x_7013:
        /* <DEDUP_REMOVED lines=15> */
.L_x_7014:
        /* <DEDUP_REMOVED lines=15> */
.L_x_7015:
        /* <DEDUP_REMOVED lines=15> */
.L_x_7016:
        /* <DEDUP_REMOVED lines=15> */
.L_x_7017:
        /* <DEDUP_REMOVED lines=15> */
.L_x_7018:
        /* <DEDUP_REMOVED lines=15> */
.L_x_7019:
        /* <DEDUP_REMOVED lines=15> */
.L_x_7020:
        /* <DEDUP_REMOVED lines=10> */
.L_x_7002:
[----:B------:R-:W-:Y:S05]  /*23b90*/  BSYNC B1 ;  /* 0x0000000000017941 */ /* 0x000fea0003800000 */
.L_x_7001:
[----:B------:R-:W3:Y:S02]  /*23ba0*/  LDL R4, [R1+0x30] ;  /* 0x0000300001047983 */ /* 0x000ee40000100800 */
[----:B---3--:R-:W-:-:S07]  /*23bb0*/  VIADD R0, R4, 0xfffffffd ;  /* 0xfffffffd04007836 */ /* 0x008fce0000000000 */
.L_x_7000:
[----:B------:R-:W-:Y:S05]  /*23bc0*/  BSYNC B2 ;  /* 0x0000000000027941 */ /* 0x000fea0003800000 */
.L_x_6999:
[----:B------:R-:W3:Y:S01]  /*23bd0*/  LDL.LU R2, [R1+0x30] ;  /* 0x0000300001027983 */ /* 0x000ee20000300800 */
[----:B------:R-:W-:Y:S01]  /*23be0*/  VIADD R6, R6, 0xfffffffe ;  /* 0xfffffffe06067836 */ /* 0x000fe20000000000 */
[----:B---3--:R-:W-:-:S04]  /*23bf0*/  LOP3.LUT R2, RZ, R2, RZ, 0x33, !PT ;  /* 0x00000002ff027212 */ /* 0x008fc800078e33ff */
[----:B------:R-:W-:-:S13]  /*23c00*/  ISETP.NE.AND P0, PT, R6, R2, PT ;  /* 0x000000020600720c */ /* 0x000fda0003f05270 */
[----:B------:R-:W-:Y:S05]  /*23c10*/  @!P0 BRA `(.L_x_6998) ;  /* 0x0000001c00008947 */ /* 0x000fea0003800000 */
.L_x_7061:
        /* <DEDUP_REMOVED lines=36> */
.L_x_7023:
[----:B------:R-:W3:Y:S01]  /*23e60*/  LDL R2, [R1] ;  /* 0x0000000001027983 */ /* 0x000ee20000100800 */
[----:B------:R-:W-:Y:S01]  /*23e70*/  BSSY B2, `(.L_x_7024) ;  /* 0x0000008000027945 */ /* 0x000fe20003800000 */
[----:B0-----:R-:W0:Y:S02]  /*23e80*/  S2R R4, SR_TID.X ;  /* 0x0000000000047919 */ /* 0x001e240000002100 */
[----:B0-----:R-:W-:-:S04]  /*23e90*/  LOP3.LUT R4, R4, 0x7f, RZ, 0xc0, !PT ;  /* 0x0000007f04047812 */ /* 0x001fc800078ec0ff */
[----:B------:R-:W-:Y:S01]  /*23ea0*/  ISETP.NE.AND P1, PT, R4, RZ, PT ;  /* 0x000000ff0400720c */ /* 0x000fe20003f25270 */
[----:B---3--:R-:W-:Y:S01]  /*23eb0*/  IMAD R3, R7, 0x8, R2 ;  /* 0x0000000807037824 */ /* 0x008fe200078e0202 */
[----:B------:R-:W-:-:S04]  /*23ec0*/  SHF.L.U32 R2, R6, 0x1f, RZ ;  /* 0x0000001f06027819 */ /* 0x000fc800000006ff */
[----:B------:R-:W0:Y:S02]  /*23ed0*/  SYNCS.PHASECHK.TRANS64.TRYWAIT P0, [R3+URZ+0x38840], R2 ;  /* 0x03884002030075a7 */ /* 0x000e24000800017f */
[----:B0-----:R-:W-:Y:S05]  /*23ee0*/  @!P0 BRA `(.L_x_7025) ;  /* 0x0000004c006c8947 */ /* 0x001fea0003800000 */
.L_x_7159:
[----:B------:R-:W-:Y:S05]  /*23ef0*/  BSYNC B2 ;  /* 0x0000000000027941 */ /* 0x000fea0003800000 */
.L_x_7024:
        /* <DEDUP_REMOVED lines=9> */
.L_x_7027:
[----:B------:R-:W-:Y:S05]  /*23f90*/  BSYNC B2 ;  /* 0x0000000000027941 */ /* 0x000fea0003800000 */
.L_x_7026:
        /* <DEDUP_REMOVED lines=13> */
.L_x_7028:
        /* <DEDUP_REMOVED lines=13> */
.L_x_7160:
[----:B------:R-:W-:Y:S05]  /*24140*/  BSYNC B2 ;  /* 0x0000000000027941 */ /* 0x000fea0003800000 */
.L_x_7029:
        /* <DEDUP_REMOVED lines=11> */
.L_x_7032:
[----:B------:R-:W-:Y:S05]  /*24200*/  BSYNC B2 ;  /* 0x0000000000027941 */ /* 0x000fea0003800000 */
.L_x_7031:
[----:B01----:R-:W3:Y:S01]  /*24210*/  LDL R2, [R1] ;  /* 0x0000000001027983 */ /* 0x003ee20000100800 */
        /* <DEDUP_REMOVED lines=9> */
.L_x_7033:
        /* <DEDUP_REMOVED lines=15> */
.L_x_7034:
        /* <DEDUP_REMOVED lines=15> */
.L_x_7035:
        /* <DEDUP_REMOVED lines=15> */
.L_x_7036:
        /* <DEDUP_REMOVED lines=15> */
.L_x_7037:
        /* <DEDUP_REMOVED lines=15> */
.L_x_7038:
        /* <DEDUP_REMOVED lines=15> */
.L_x_7039:
        /* <DEDUP_REMOVED lines=15> */
.L_x_7040:
        /* <DEDUP_REMOVED lines=10> */
.L_x_7022:
[----:B------:R-:W-:Y:S05]  /*249e0*/  BSYNC B1 ;  /* 0x0000000000017941 */ /* 0x000fea0003800000 */
.L_x_7021:
[----:B------:R-:W3:Y:S01]  /*249f0*/  LDL R5, [R1+0x4] ;  /* 0x0000040001057983 */ /* 0x000ee20000100800 */
[----:B------:R-:W-:Y:S01]  /*24a00*/  VIADD R7, R7, 0x1 ;  /* 0x0000000107077836 */ /* 0x000fe20000000000 */
[----:B------:R-:W-:Y:S04]  /*24a10*/  BSSY B1, `(.L_x_7041) ;  /* 0x00000dc000017945 */ /* 0x000fe80003800000 */
[----:B------:R-:W-:-:S04]  /*24a20*/  ISETP.NE.AND P0, PT, R7, 0x2, PT ;  /* 0x000000020700780c */ /* 0x000fc80003f05270 */
[----:B------:R-:W-:Y:S02]  /*24a30*/  SEL R2, RZ, 0x1, P0 ;  /* 0x00000001ff027807 */ /* 0x000fe40000000000 */
[----:B------:R-:W-:Y:S02]  /*24a40*/  SEL R9, R7, RZ, P0 ;  /* 0x000000ff07097207 */ /* 0x000fe40000000000 */
[----:B------:R-:W-:Y:S01]  /*24a50*/  LOP3.LUT R8, R6, R2, RZ, 0x3c, !PT ;  /* 0x0000000206087212 */ /* 0x000fe200078e3cff */
[----:B------:R-:W-:-:S04]  /*24a60*/  VIADD R6, R0, 0xffffffff ;  /* 0xffffffff00067836 */ /* 0x000fc80000000000 */
[----:B------:R0:W-:Y:S04]  /*24a70*/  STL [R1+0x18], R8 ;  /* 0x0000180801007387 */ /* 0x0001e80000100800 */
[----:B------:R0:W-:Y:S01]  /*24a80*/  STL [R1+0x8], R9 ;  /* 0x0000080901007387 */ /* 0x0001e20000100800 */
[----:B---3--:R-:W-:-:S13]  /*24a90*/  LOP3.LUT P2, RZ, R5, 0x1, RZ, 0xc0, !PT ;  /* 0x0000000105ff7812 */ /* 0x008fda000784c0ff */
[----:B0-----:R-:W-:Y:S05]  /*24aa0*/  @!P2 BRA `(.L_x_7042) ;  /* 0x0000000c0048a947 */ /* 0x001fea0003800000 */
        /* <DEDUP_REMOVED lines=24> */
.L_x_7043:
        /* <DEDUP_REMOVED lines=9> */
.L_x_7161:
[----:B------:R-:W-:Y:S05]  /*24cc0*/  BSYNC B2 ;  /* 0x0000000000027941 */ /* 0x000fea0003800000 */
.L_x_7044:
        /* <DEDUP_REMOVED lines=9> */
.L_x_7047:
[----:B------:R-:W-:Y:S05]  /*24d60*/  BSYNC B2 ;  /* 0x0000000000027941 */ /* 0x000fea0003800000 */
.L_x_7046:
[----:B------:R-:W3:Y:S04]  /*24d70*/  LDL R8, [R1] ;  /* 0x0000000001087983 */ /* 0x000ee80000100800 */
        /* <DEDUP_REMOVED lines=13> */
.L_x_7048:
        /* <DEDUP_REMOVED lines=13> */
.L_x_7162:
[----:B------:R-:W-:Y:S05]  /*24f20*/  BSYNC B2 ;  /* 0x0000000000027941 */ /* 0x000fea0003800000 */
.L_x_7049:
        /* <DEDUP_REMOVED lines=11> */
.L_x_7052:
[----:B------:R-:W-:Y:S05]  /*24fe0*/  BSYNC B2 ;  /* 0x0000000000027941 */ /* 0x000fea0003800000 */
.L_x_7051:
        /* <DEDUP_REMOVED lines=11> */
.L_x_7053:
        /* <DEDUP_REMOVED lines=15> */
.L_x_7054:
        /* <DEDUP_REMOVED lines=15> */
.L_x_7055:
        /* <DEDUP_REMOVED lines=15> */
.L_x_7056:
        /* <DEDUP_REMOVED lines=15> */
.L_x_7057:
        /* <DEDUP_REMOVED lines=15> */
.L_x_7058:
        /* <DEDUP_REMOVED lines=15> */
.L_x_7059:
        /* <DEDUP_REMOVED lines=15> */
.L_x_7060:
        /* <DEDUP_REMOVED lines=10> */
.L_x_7042:
[----:B------:R-:W-:Y:S05]  /*257d0*/  BSYNC B1 ;  /* 0x0000000000017941 */ /* 0x000fea0003800000 */
.L_x_7041:
[----:B------:R-:W3:Y:S01]  /*257e0*/  LDL R5, [R1+0x28] ;  /* 0x0000280001057983 */ /* 0x000ee20000100800 */
[----:B------:R-:W-:Y:S01]  /*257f0*/  VIADD R0, R0, 0xfffffffe ;  /* 0xfffffffe00007836 */ /* 0x000fe20000000000 */
[----:B---3--:R-:W-:-:S13]  /*25800*/  ISETP.GT.AND P0, PT, R6, R5, PT ;  /* 0x000000050600720c */ /* 0x008fda0003f04270 */
[----:B------:R-:W-:Y:S05]  /*25810*/  @P0 BRA `(.L_x_7061) ;  /* 0xffffffe400000947 */ /* 0x000fea000383ffff */
.L_x_6998:
[----:B------:R-:W-:Y:S05]  /*25820*/  BSYNC B0 ;  /* 0x0000000000007941 */ /* 0x000fea0003800000 */
.L_x_6997:
        /* <DEDUP_REMOVED lines=24> */
.L_x_7063:
[----:B------:R-:W-:Y:S05]  /*259b0*/  BSYNC B0 ;  /* 0x0000000000007941 */ /* 0x000fea0003800000 */
.L_x_7062:
[----:B------:R-:W-:-:S05]  /*259c0*/  SEL R0, R0, RZ, P0 ;  /* 0x000000ff00007207 */ /* 0x000fca0000000000 */
[----:B------:R3:W-:Y:S02]  /*259d0*/  STL [R1+0x8], R0 ;  /* 0x0000080001007387 */ /* 0x0007e40000100800 */
.L_x_6959:
[----:B------:R-:W-:Y:S05]  /*259e0*/  BSYNC B7 ;  /* 0x0000000000077941 */ /* 0x000fea0003800000 */
.L_x_6957:
        /* <DEDUP_REMOVED lines=13> */
.L_x_7064:
        /* <DEDUP_REMOVED lines=36> */
.L_x_7172:
[----:B------:R-:W-:Y:S02]  /*25d00*/  ULDC UR4, c[0x0][0xd38] ;  /* 0x00034e0000047ab9 */ /* 0x000fe40000000800 */
[----:B------:R-:W-:-:S04]  /*25d10*/  IMAD.U32 R4, RZ, RZ, UR4 ;  /* 0x00000004ff047e24 */ /* 0x000fc8000f8e00ff */
[----:B---3--:R-:W-:-:S04]  /*25d20*/  IMAD R16, R16, R4, RZ ;  /* 0x0000000410107224 */ /* 0x008fc800078e02ff */
[----:B------:R-:W-:-:S05]  /*25d30*/  IMAD.IADD R5, R5, 0x1, R16 ;  /* 0x0000000105057824 */ /* 0x000fca00078e0210 */
[----:B------:R-:W-:-:S13]  /*25d40*/  ISETP.GT.AND P6, PT, R5, R0, PT ;  /* 0x000000000500720c */ /* 0x000fda0003fc4270 */
[----:B------:R-:W-:Y:S05]  /*25d50*/  @P6 BRA `(.L_x_7067) ;  /* 0x00000000009c6947 */ /* 0x000fea0003800000 */
.L_x_7072:
[----:B-1----:R-:W1:Y:S01]  /*25d60*/  LDC R2, c[0x0][0xd3c] ;  /* 0x00034f00ff027b82 */ /* 0x002e620000000800 */
[----:B------:R-:W-:-:S05]  /*25d70*/  VIADD R19, R19, 0x1f ;  /* 0x0000001f13137836 */ /* 0x000fca0000000000 */
[----:B-1----:R-:W-:-:S13]  /*25d80*/  ISETP.GE.AND P6, PT, R19, R2, PT ;  /* 0x000000021300720c */ /* 0x002fda0003fc6270 */
[----:B------:R-:W-:Y:S05]  /*25d90*/  @P6 BRA `(.L_x_7068) ;  /* 0x0000000400d46947 */ /* 0x000fea0003800000 */
[----:B------:R-:W1:Y:S01]  /*25da0*/  S2R R3, SR_TID.X ;  /* 0x0000000000037919 */ /* 0x000e620000002100 */
[----:B------:R-:W-:Y:S01]  /*25db0*/  BSSY B0, `(.L_x_7069) ;  /* 0x0000009000007945 */ /* 0x000fe20003800000 */
[----:B-1----:R-:W-:-:S05]  /*25dc0*/  LOP3.LUT R3, R3, 0x1f, RZ, 0xc0, !PT ;  /* 0x0000001f03037812 */ /* 0x002fca00078ec0ff */
[----:B------:R-:W-:Y:S02]  /*25dd0*/  IMAD.IADD R4, R19, 0x1, R3 ;  /* 0x0000000113047824 */ /* 0x000fe400078e0203 */
[----:B------:R-:W-:-:S03]  /*25de0*/  IMAD.MOV.U32 R3, RZ, RZ, RZ ;  /* 0x000000ffff037224 */ /* 0x000fc600078e00ff */
[----:B------:R-:W-:-:S13]  /*25df0*/  ISETP.GE.OR P6, PT, R4, R2, !P0 ;  /* 0x000000020400720c */ /* 0x000fda00047c6670 */
[----:B------:R-:W-:Y:S05]  /*25e00*/  @P6 BRA `(.L_x_7070) ;  /* 0x00000000000c6947 */ /* 0x000fea0003800000 */
[----:B------:R-:W1:Y:S02]  /*25e10*/  LDC.64 R2, c[0x0][0xd80] ;  /* 0x00036000ff027b82 */ /* 0x000e640000000a00 */
[----:B-1----:R-:W-:-:S06]  /*25e20*/  IMAD.WIDE R2, R4, 0x4, R2 ;  /* 0x0000000404027825 */ /* 0x002fcc00078e0202 */
[----:B------:R1:W5:Y:S02]  /*25e30*/  LDG.E R3, desc[UR50][R2.64] ;  /* 0x0000003202037981 */ /* 0x000364000c1e1900 */
.L_x_7070:
[----:B------:R-:W-:Y:S05]  /*25e40*/  BSYNC B0 ;  /* 0x0000000000007941 */ /* 0x000fea0003800000 */
.L_x_7069:
        /* <DEDUP_REMOVED lines=18> */
.L_x_7180:
[----:B------:R-:W-:Y:S02]  /*25f70*/  ULDC UR4, c[0x0][0xd38] ;  /* 0x00034e0000047ab9 */ /* 0x000fe40000000800 */
[----:B------:R-:W-:-:S04]  /*25f80*/  IMAD.U32 R4, RZ, RZ, UR4 ;  /* 0x00000004ff047e24 */ /* 0x000fc8000f8e00ff */
[----:B---3--:R-:W-:-:S04]  /*25f90*/  IMAD R16, R16, R4, RZ ;  /* 0x0000000410107224 */ /* 0x008fc800078e02ff */
[----:B------:R-:W-:-:S05]  /*25fa0*/  IMAD.IADD R5, R16, 0x1, R5 ;  /* 0x0000000110057824 */ /* 0x000fca00078e0205 */
[----:B------:R-:W-:-:S13]  /*25fb0*/  ISETP.GT.AND P6, PT, R5, R0, PT ;  /* 0x000000000500720c */ /* 0x000fda0003fc4270 */
[----:B------:R-:W-:Y:S05]  /*25fc0*/  @!P6 BRA `(.L_x_7072) ;  /* 0xfffffffc0064e947 */ /* 0x000fea000383ffff */
.L_x_7067:
        /* <DEDUP_REMOVED lines=8> */
.L_x_7184:
[----:B------:R-:W-:Y:S01]  /*26050*/  ISETP.NE.AND P0, PT, R5, RZ, PT ;  /* 0x000000ff0500720c */ /* 0x000fe20003f05270 */
[----:B------:R-:W-:-:S12]  /*26060*/  IMAD.MOV.U32 R5, RZ, RZ, RZ ;  /* 0x000000ffff057224 */ /* 0x000fd800078e00ff */
[----:B------:R-:W-:Y:S05]  /*26070*/  @!P0 BRA `(.L_x_7074) ;  /* 0x0000000000148947 */ /* 0x000fea0003800000 */
[----:B------:R-:W-:Y:S01]  /*26080*/  UMOV UR4, 0xffffffff ;  /* 0xffffffff00047882 */ /* 0x000fe20000000000 */
[----:B------:R-:W-:Y:S02]  /*26090*/  VIADD R12, R6, 0xffffffff ;  /* 0xffffffff060c7836 */ /* 0x000fe40000000000 */
[----:B------:R-:W-:Y:S05]  /*260a0*/  BRA.DIV UR4, `(.L_x_7075) ;  /* 0x0000003604a87947 */ /* 0x000fea000b800000 */
[----:B-1----:R1:W0:Y:S02]  /*260b0*/  SHFL.IDX PT, R2, R2, R12, 0x1f ;  /* 0x00001f0c02027589 */ /* 0x00222400000e0000 */
.L_x_7187:
[----:B0-----:R-:W-:-:S07]  /*260c0*/  IMAD.MOV.U32 R5, RZ, RZ, R2 ;  /* 0x000000ffff057224 */ /* 0x001fce00078e0002 */
.L_x_7074:
[----:B-1-3--:R-:W1:Y:S01]  /*260d0*/  LDC.64 R2, c[0x0][0xd90] ;  /* 0x00036400ff027b82 */ /* 0x00ae620000000a00 */
[----:B------:R-:W-:-:S04]  /*260e0*/  IMAD.IADD R19, R6, 0x1, R19 ;  /* 0x0000000106137824 */ /* 0x000fc800078e0213 */
[----:B-1----:R-:W-:-:S05]  /*260f0*/  IMAD.WIDE R2, R19, 0x4, R2 ;  /* 0x0000000413027825 */ /* 0x002fca00078e0202 */
[----:B0-----:R-:W4:Y:S01]  /*26100*/  LDG.E R7, desc[UR50][R2.64] ;  /* 0x0000003202077981 */ /* 0x001f22000c1e1900 */
        /* <DEDUP_REMOVED lines=62> */
.L_x_7068:
[----:B------:R-:W-:Y:S01]  /*264f0*/  UMOV UR4, URZ ;  /* 0x0000003f00047c82 */ /* 0x000fe20008000000 */
[----:B------:R-:W-:Y:S01]  /*26500*/  UMOV UR5, URZ ;  /* 0x0000003f00057c82 */ /* 0x000fe20008000000 */
[----:B------:R-:W-:Y:S01]  /*26510*/  ULDC UR6, c[0x0][0xd3c] ;  /* 0x00034f0000067ab9 */ /* 0x000fe20000000800 */
[----:B------:R-:W-:Y:S02]  /*26520*/  IMAD.MOV.U32 R16, RZ, RZ, R0 ;  /* 0x000000ffff107224 */ /* 0x000fe400078e0000 */
[----:B------:R-:W-:Y:S02]  /*26530*/  IMAD.U32 R17, RZ, RZ, UR4 ;  /* 0x00000004ff117e24 */ /* 0x000fe4000f8e00ff */
[----:B------:R-:W-:Y:S02]  /*26540*/  IMAD.U32 R18, RZ, RZ, UR5 ;  /* 0x00000005ff127e24 */ /* 0x000fe4000f8e00ff */
[----:B------:R-:W-:-:S07]  /*26550*/  IMAD.U32 R19, RZ, RZ, UR6 ;  /* 0x00000006ff137e24 */ /* 0x000fce000f8e00ff */
.L_x_7076:
[----:B------:R1:W3:Y:S01]  /*26560*/  LDL R3, [R1] ;  /* 0x0000000001037983 */ /* 0x0002e20000100800 */
        /* <DEDUP_REMOVED lines=11> */
.L_x_7065:
[----:B------:R-:W-:Y:S02]  /*26620*/  ULDC UR4, c[0x0][0xd3c] ;  /* 0x00034f0000047ab9 */ /* 0x000fe40000000800 */
[----:B----4-:R-:W-:-:S13]  /*26630*/  ISETP.GE.AND P0, PT, R19, UR4, PT ;  /* 0x0000000413007c0c */ /* 0x010fda000bf06270 */
[----:B------:R-:W-:Y:S05]  /*26640*/  @!P0 BRA `(.L_x_7077) ;  /* 0xffffff6c00308947 */ /* 0x000fea000383ffff */
[----:B------:R-:W-:Y:S05]  /*26650*/  BSYNC B8 ;  /* 0x0000000000087941 */ /* 0x000fea0003800000 */
.L_x_6891:
        /* <DEDUP_REMOVED lines=12> */
.L_x_7188:
[----:B------:R-:W-:Y:S05]  /*26720*/  BSYNC B0 ;  /* 0x0000000000007941 */ /* 0x000fea0003800000 */
.L_x_7078:
[----:B------:R-:W-:-:S03]  /*26730*/  UMOV UR4, 0xffffffff ;  /* 0xffffffff00047882 */ /* 0x000fc60000000000 */
[----:B------:R-:W-:Y:S05]  /*26740*/  BRA.DIV UR4, `(.L_x_7080) ;  /* 0x00000032043c7947 */ /* 0x000fea000b800000 */
[----:B------:R-:W1:Y:S02]  /*26750*/  S2R R2, SR_TID.X ;  /* 0x0000000000027919 */ /* 0x000e640000002100 */
[----:B-1----:R-:W-:-:S04]  /*26760*/  SHF.R.U32.HI R2, RZ, 0x5, R2 ;  /* 0x00000005ff027819 */ /* 0x002fc80000011602 */
[----:B------:R-:W-:-:S05]  /*26770*/  LOP3.LUT R2, R2, 0x3, RZ, 0xc0, !PT ;  /* 0x0000000302027812 */ /* 0x000fca00078ec0ff */
[----:B------:R1:W3:Y:S02]  /*26780*/  SHFL.IDX PT, R14, R2, RZ, 0x1f ;  /* 0x00001fff020e7589 */ /* 0x0002e400000e0000 */
.L_x_7191:
[----:B---3--:R-:W-:-:S13]  /*26790*/  ISETP.NE.AND P0, PT, R14, RZ, PT ;  /* 0x000000ff0e00720c */ /* 0x008fda0003f05270 */
[----:B------:R-:W-:Y:S05]  /*267a0*/  @P0 BRA `(.L_x_6679) ;  /* 0x0000000000940947 */ /* 0x000fea0003800000 */
[----:B------:R-:W-:-:S03]  /*267b0*/  UMOV UR4, 0xffffffff ;  /* 0xffffffff00047882 */ /* 0x000fc60000000000 */
[----:B------:R-:W-:Y:S05]  /*267c0*/  BRA.DIV UR4, `(.L_x_7081) ;  /* 0x0000003204507947 */ /* 0x000fea000b800000 */
[----:B------:R-:W-:-:S13]  /*267d0*/  ELECT P6, URZ, PT ;  /* 0x00000000003f782f */ /* 0x000fda00038c0000 */
.L_x_7194:
[----:B------:R-:W-:Y:S05]  /*267e0*/  @!P6 BRA `(.L_x_6679) ;  /* 0x000000000084e947 */ /* 0x000fea0003800000 */
[----:B------:R-:W-:-:S06]  /*267f0*/  ULOP3.LUT UR4, UR36, 0x2, URZ, 0xfc, !UPT ;  /* 0x0000000224047892 */ /* 0x000fcc000f8efc3f */
[----:B-1----:R-:W-:-:S05]  /*26800*/  IMAD.U32 R2, RZ, RZ, UR4 ;  /* 0x00000004ff027e24 */ /* 0x002fca000f8e00ff */
[----:B------:R-:W-:-:S13]  /*26810*/  ISETP.NE.AND P2, PT, R2, 0x3, PT ;  /* 0x000000030200780c */ /* 0x000fda0003f45270 */
[----:B------:R-:W-:Y:S05]  /*26820*/  @!P2 BRA `(.L_x_7082) ;  /* 0x000000000004a947 */ /* 0x000fea0003800000 */
[----:B------:R-:W-:Y:S01]  /*26830*/  BPT.TRAP 0x1 ;  /* 0x000000040000795c */ /* 0x000fe20000300000 */
.L_x_7082:
        /* <DEDUP_REMOVED lines=14> */
.L_x_7195:
[----:B------:R-:W1:Y:S02]  /*26920*/  SYNCS.PHASECHK.TRANS64.TRYWAIT P0, [R7+URZ], R2 ;  /* 0x00000002070075a7 */ /* 0x000e64000800017f */
[----:B-1----:R-:W-:Y:S05]  /*26930*/  @!P0 BRA `(.L_x_7084) ;  /* 0x0000003000288947 */ /* 0x002fea0003800000 */
.L_x_7196:
[----:B------:R-:W-:Y:S05]  /*26940*/  @!P2 BRA `(.L_x_7085) ;  /* 0x000000000004a947 */ /* 0x000fea0003800000 */
[----:B------:R-:W-:Y:S01]  /*26950*/  BPT.TRAP 0x1 ;  /* 0x000000040000795c */ /* 0x000fe20000300000 */
.L_x_7085:
[----:B------:R-:W3:Y:S01]  /*26960*/  LDL.LU R4, [R1+0x8] ;  /* 0x0000080001047983 */ /* 0x000ee20000300800 */
[----:B------:R-:W-:-:S04]  /*26970*/  VIADD R0, R0, 0x38860 ;  /* 0x0003886000007836 */ /* 0x000fc80000000000 */
[----:B---3--:R-:W-:-:S04]  /*26980*/  IMAD R4, R4, 0x8, R0 ;  /* 0x0000000804047824 */ /* 0x008fc800078e0200 */
[----:B------:R-:W3:Y:S02]  /*26990*/  SYNCS.PHASECHK.TRANS64.TRYWAIT P0, [R4+URZ], R5 ;  /* 0x00000005040075a7 */ /* 0x000ee4000800017f */
[----:B---3--:R-:W-:Y:S05]  /*269a0*/  @!P0 BRA `(.L_x_7086) ;  /* 0x0000003000208947 */ /* 0x008fea0003800000 */
.L_x_7197:
[----:B------:R-:W-:-:S07]  /*269b0*/  IMAD R3, R3, 0x8, R0 ;  /* 0x0000000803037824 */ /* 0x000fce00078e0200 */
.L_x_7087:
[----:B----4-:R4:W0:Y:S02]  /*269c0*/  SYNCS.PHASECHK.TRANS64.TRYWAIT P0, [R3+URZ], R2 ;  /* 0x00000002030075a7 */ /* 0x010824000800017f */
[----:B0-----:R-:W-:Y:S05]  /*269d0*/  @!P0 NANOSLEEP.SYNCS 0x989680 ;  /* 0x009896800000895d */ /* 0x001fea0003900000 */
[----:B------:R-:W0:Y:S02]  /*269e0*/  @!P0 SYNCS.PHASECHK.TRANS64 P0, [R3+URZ], R2 ;  /* 0x00000002030085a7 */ /* 0x000e24000800007f */
[----:B0-----:R-:W-:Y:S05]  /*269f0*/  @!P0 BRA `(.L_x_7087) ;  /* 0xfffffffc00f08947 */ /* 0x001fea000383ffff */
.L_x_6679:
[----:B------:R-:W-:Y:S05]  /*26a00*/  BSYNC B9 ;  /* 0x0000000000097941 */ /* 0x000fea0003800000 */
.L_x_6676:
[----:B------:R-:W-:Y:S05]  /*26a10*/  EXIT ;  /* 0x000000000000794d */ /* 0x000fea0003800000 */
.L_x_6703:
[----:B0-----:R0:W1:Y:S02]  /*26a20*/  SYNCS.PHASECHK.TRANS64.TRYWAIT P5, [R64+URZ+0x38890], R73 ;  /* 0x03889049400075a7 */ /* 0x00106400080a017f */
[----:B-1----:R-:W-:Y:S05]  /*26a30*/  @!P5 NANOSLEEP.SYNCS 0x989680 ;  /* 0x009896800000d95d */ /* 0x002fea0003900000 */
[----:B------:R-:W1:Y:S02]  /*26a40*/  @!P5 SYNCS.PHASECHK.TRANS64 P5, [R64+URZ+0x38890], R73 ;  /* 0x038890494000d5a7 */ /* 0x000e6400080a007f */
[----:B-1----:R-:W-:Y:S05]  /*26a50*/  @!P5 BRA `(.L_x_6703) ;  /* 0xfffffffc00f0d947 */ /* 0x002fea000383ffff */
[----:B------:R-:W-:Y:S05]  /*26a60*/  BRA `(.L_x_7088) ;  /* 0xfffffdc000107947 */ /* 0x000fea000383ffff */
.L_x_6713:
[----:B-1----:R1:W2:Y:S02]  /*26a70*/  SYNCS.PHASECHK.TRANS64.TRYWAIT P5, [R64+URZ+0x38890], R73 ;  /* 0x03889049400075a7 */ /* 0x0022a400080a017f */
[----:B--2---:R-:W-:Y:S05]  /*26a80*/  @!P5 NANOSLEEP.SYNCS 0x989680 ;  /* 0x009896800000d95d */ /* 0x004fea0003900000 */
[----:B------:R-:W2:Y:S02]  /*26a90*/  @!P5 SYNCS.PHASECHK.TRANS64 P5, [R64+URZ+0x38890], R73 ;  /* 0x038890494000d5a7 */ /* 0x000ea400080a007f */
[----:B--2---:R-:W-:Y:S05]  /*26aa0*/  @!P5 BRA `(.L_x_6713) ;  /* 0xfffffffc00f0d947 */ /* 0x004fea000383ffff */
[----:B------:R-:W-:Y:S05]  /*26ab0*/  BRA `(.L_x_7089) ;  /* 0xfffffdc800907947 */ /* 0x000fea000383ffff */
.L_x_6718:
[----:B0-----:R0:W1:Y:S02]  /*26ac0*/  SYNCS.PHASECHK.TRANS64.TRYWAIT P5, [R64+URZ+0x38890], R73 ;  /* 0x03889049400075a7 */ /* 0x00106400080a017f */
[----:B-1----:R-:W-:Y:S05]  /*26ad0*/  @!P5 NANOSLEEP.SYNCS 0x989680 ;  /* 0x009896800000d95d */ /* 0x002fea0003900000 */
[----:B------:R-:W1:Y:S02]  /*26ae0*/  @!P5 SYNCS.PHASECHK.TRANS64 P5, [R64+URZ+0x38890], R73 ;  /* 0x038890494000d5a7 */ /* 0x000e6400080a007f */
[----:B-1----:R-:W-:Y:S05]  /*26af0*/  @!P5 BRA `(.L_x_6718) ;  /* 0xfffffffc00f0d947 */ /* 0x002fea000383ffff */
[----:B------:R-:W-:Y:S05]  /*26b00*/  BRA `(.L_x_7090) ;  /* 0xfffffdd000cc7947 */ /* 0x000fea000383ffff */
.L_x_6722:
[----:B--2---:R2:W0:Y:S02]  /*26b10*/  SYNCS.PHASECHK.TRANS64.TRYWAIT P0, [R64+URZ+0x388b0], R73 ;  /* 0x0388b049400075a7 */ /* 0x004424000800017f */
[----:B0-----:R-:W-:Y:S05]  /*26b20*/  @!P0 NANOSLEEP.SYNCS 0x989680 ;  /* 0x009896800000895d */ /* 0x001fea0003900000 */
[----:B------:R-:W0:Y:S02]  /*26b30*/  @!P0 SYNCS.PHASECHK.TRANS64 P0, [R64+URZ+0x388b0], R73 ;  /* 0x0388b049400085a7 */ /* 0x000e24000800007f */
[----:B0-----:R-:W-:Y:S05]  /*26b40*/  @!P0 BRA `(.L_x_6722) ;  /* 0xfffffffc00f08947 */ /* 0x001fea000383ffff */
[----:B------:R-:W-:Y:S05]  /*26b50*/  BRA `(.L_x_7091) ;  /* 0xfffffdd400447947 */ /* 0x000fea000383ffff */
.L_x_6761:
        /* <DEDUP_REMOVED lines=8> */
.L_x_7093:
[----:B------:R-:W-:Y:S05]  /*26be0*/  BSYNC B1 ;  /* 0x0000000000017941 */ /* 0x000fea0003800000 */
.L_x_7092:
        /* <DEDUP_REMOVED lines=8> */
.L_x_7094:
[----:B------:R-:W-:Y:S02]  /*26c70*/  IMAD.MOV.U32 R13, RZ, RZ, R7 ;  /* 0x000000ffff0d7224 */ /* 0x000fe400078e0007 */
[----:B------:R-:W-:-:S07]  /*26c80*/  IMAD.MOV.U32 R2, RZ, RZ, R14 ;  /* 0x000000ffff027224 */ /* 0x000fce00078e000e */
[----:B------:R-:W-:Y:S05]  /*26c90*/  WARPSYNC.COLLECTIVE R15, `(.L_x_7095) ;  /* 0x000000000f087348 */ /* 0x000fea0003c00000 */
[----:B------:R0:W1:Y:S02]  /*26ca0*/  SHFL.IDX P6, R14, R13, R12, R11 ;  /* 0x0000000c0d0e7389 */ /* 0x00006400000c000b */
[----:B01----:R-:W-:Y:S01]  /*26cb0*/  ENDCOLLECTIVE ;  /* 0x000000000000791b */ /* 0x003fe20003800000 */
.L_x_7095:
[----:B------:R-:W-:Y:S02]  /*26cc0*/  IMAD.MOV.U32 R13, RZ, RZ, R6 ;  /* 0x000000ffff0d7224 */ /* 0x000fe400078e0006 */
[----:B------:R-:W-:-:S07]  /*26cd0*/  IMAD.MOV.U32 R5, RZ, RZ, R14 ;  /* 0x000000ffff057224 */ /* 0x000fce00078e000e */
[----:B------:R-:W-:Y:S05]  /*26ce0*/  WARPSYNC.COLLECTIVE R15, `(.L_x_7096) ;  /* 0x000000000f087348 */ /* 0x000fea0003c00000 */
[----:B------:R0:W1:Y:S02]  /*26cf0*/  SHFL.IDX P6, R14, R13, R12, R11 ;  /* 0x0000000c0d0e7389 */ /* 0x00006400000c000b */
[----:B01----:R-:W-:Y:S01]  /*26d00*/  ENDCOLLECTIVE ;  /* 0x000000000000791b */ /* 0x003fe20003800000 */
.L_x_7096:
[----:B------:R-:W-:Y:S05]  /*26d10*/  BRA `(.L_x_7097) ;  /* 0xfffffe0800d07947 */ /* 0x000fea000383ffff */
.L_x_6764:
        /* <DEDUP_REMOVED lines=8> */
.L_x_7099:
[----:B------:R-:W-:Y:S05]  /*26da0*/  BSYNC B1 ;  /* 0x0000000000017941 */ /* 0x000fea0003800000 */
.L_x_7098:
        /* <DEDUP_REMOVED lines=8> */
.L_x_7100:
[----:B------:R-:W-:Y:S02]  /*26e30*/  IMAD.MOV.U32 R13, RZ, RZ, R7 ;  /* 0x000000ffff0d7224 */ /* 0x000fe400078e0007 */
[----:B------:R-:W-:-:S07]  /*26e40*/  IMAD.MOV.U32 R2, RZ, RZ, R14 ;  /* 0x000000ffff027224 */ /* 0x000fce00078e000e */
[----:B------:R-:W-:Y:S05]  /*26e50*/  WARPSYNC.COLLECTIVE R15, `(.L_x_7101) ;  /* 0x000000000f087348 */ /* 0x000fea0003c00000 */
[----:B------:R0:W1:Y:S02]  /*26e60*/  SHFL.IDX P6, R14, R13, R12, R11 ;  /* 0x0000000c0d0e7389 */ /* 0x00006400000c000b */
[----:B01----:R-:W-:Y:S01]  /*26e70*/  ENDCOLLECTIVE ;  /* 0x000000000000791b */ /* 0x003fe20003800000 */
.L_x_7101:
[----:B------:R-:W-:Y:S02]  /*26e80*/  IMAD.MOV.U32 R13, RZ, RZ, R6 ;  /* 0x000000ffff0d7224 */ /* 0x000fe400078e0006 */
[----:B------:R-:W-:-:S07]  /*26e90*/  IMAD.MOV.U32 R5, RZ, RZ, R14 ;  /* 0x000000ffff057224 */ /* 0x000fce00078e000e */
[----:B------:R-:W-:Y:S05]  /*26ea0*/  WARPSYNC.COLLECTIVE R15, `(.L_x_7102) ;  /* 0x000000000f087348 */ /* 0x000fea0003c00000 */
[----:B------:R0:W1:Y:S02]  /*26eb0*/  SHFL.IDX P6, R14, R13, R12, R11 ;  /* 0x0000000c0d0e7389 */ /* 0x00006400000c000b */
[----:B01----:R-:W-:Y:S01]  /*26ec0*/  ENDCOLLECTIVE ;  /* 0x000000000000791b */ /* 0x003fe20003800000 */
.L_x_7102:
[----:B------:R-:W-:Y:S05]  /*26ed0*/  BRA `(.L_x_7103) ;  /* 0xfffffe0c00287947 */ /* 0x000fea000383ffff */
.L_x_6768:
[----:B0-----:R0:W1:Y:S02]  /*26ee0*/  SYNCS.PHASECHK.TRANS64.TRYWAIT P0, [R18+URZ+0x38800], R21 ;  /* 0x03880015120075a7 */ /* 0x001064000800017f */
[----:B-1----:R-:W-:Y:S05]  /*26ef0*/  @!P0 NANOSLEEP.SYNCS 0x989680 ;  /* 0x009896800000895d */ /* 0x002fea0003900000 */
[----:B------:R-:W1:Y:S02]  /*26f00*/  @!P0 SYNCS.PHASECHK.TRANS64 P0, [R18+URZ+0x38800], R21 ;  /* 0x03880015120085a7 */ /* 0x000e64000800007f */
[----:B-1----:R-:W-:Y:S05]  /*26f10*/  @!P0 BRA `(.L_x_6768) ;  /* 0xfffffffc00f08947 */ /* 0x002fea000383ffff */
[----:B------:R-:W-:Y:S05]  /*26f20*/  BRA `(.L_x_7104) ;  /* 0xfffffe1000087947 */ /* 0x000fea000383ffff */
.L_x_6776:
        /* <DEDUP_REMOVED lines=8> */
.L_x_7106:
[----:B------:R-:W-:Y:S05]  /*26fb0*/  BSYNC B1 ;  /* 0x0000000000017941 */ /* 0x000fea0003800000 */
.L_x_7105:
        /* <DEDUP_REMOVED lines=8> */
.L_x_7107:
[----:B------:R-:W-:Y:S02]  /*27040*/  IMAD.MOV.U32 R13, RZ, RZ, R7 ;  /* 0x000000ffff0d7224 */ /* 0x000fe400078e0007 */
[----:B------:R-:W-:-:S07]  /*27050*/  IMAD.MOV.U32 R2, RZ, RZ, R14 ;  /* 0x000000ffff027224 */ /* 0x000fce00078e000e */
[----:B------:R-:W-:Y:S05]  /*27060*/  WARPSYNC.COLLECTIVE R15, `(.L_x_7108) ;  /* 0x000000000f087348 */ /* 0x000fea0003c00000 */
[----:B------:R0:W1:Y:S02]  /*27070*/  SHFL.IDX P6, R14, R13, R12, R11 ;  /* 0x0000000c0d0e7389 */ /* 0x00006400000c000b */
[----:B01----:R-:W-:Y:S01]  /*27080*/  ENDCOLLECTIVE ;  /* 0x000000000000791b */ /* 0x003fe20003800000 */
.L_x_7108:
[----:B------:R-:W-:Y:S02]  /*27090*/  IMAD.MOV.U32 R13, RZ, RZ, R8 ;  /* 0x000000ffff0d7224 */ /* 0x000fe400078e0008 */
[----:B------:R-:W-:-:S07]  /*270a0*/  IMAD.MOV.U32 R5, RZ, RZ, R14 ;  /* 0x000000ffff057224 */ /* 0x000fce00078e000e */
[----:B------:R-:W-:Y:S05]  /*270b0*/  WARPSYNC.COLLECTIVE R15, `(.L_x_7109) ;  /* 0x000000000f087348 */ /* 0x000fea0003c00000 */
[----:B------:R0:W1:Y:S02]  /*270c0*/  SHFL.IDX P6, R14, R13, R12, R11 ;  /* 0x0000000c0d0e7389 */ /* 0x00006400000c000b */
[----:B01----:R-:W-:Y:S01]  /*270d0*/  ENDCOLLECTIVE ;  /* 0x000000000000791b */ /* 0x003fe20003800000 */
.L_x_7109:
[----:B------:R-:W-:Y:S05]  /*270e0*/  BRA `(.L_x_7110) ;  /* 0xfffffe1c00607947 */ /* 0x000fea000383ffff */
.L_x_6779:
        /* <DEDUP_REMOVED lines=8> */
.L_x_7112:
[----:B------:R-:W-:Y:S05]  /*27170*/  BSYNC B1 ;  /* 0x0000000000017941 */ /* 0x000fea0003800000 */
.L_x_7111:
        /* <DEDUP_REMOVED lines=8> */
.L_x_7113:
[----:B------:R-:W-:Y:S02]  /*27200*/  IMAD.MOV.U32 R13, RZ, RZ, R7 ;  /* 0x000000ffff0d7224 */ /* 0x000fe400078e0007 */
[----:B------:R-:W-:-:S07]  /*27210*/  IMAD.MOV.U32 R2, RZ, RZ, R14 ;  /* 0x000000ffff027224 */ /* 0x000fce00078e000e */
[----:B------:R-:W-:Y:S05]  /*27220*/  WARPSYNC.COLLECTIVE R15, `(.L_x_7114) ;  /* 0x000000000f087348 */ /* 0x000fea0003c00000 */
[----:B------:R0:W1:Y:S02]  /*27230*/  SHFL.IDX P6, R14, R13, R12, R11 ;  /* 0x0000000c0d0e7389 */ /* 0x00006400000c000b */
[----:B01----:R-:W-:Y:S01]  /*27240*/  ENDCOLLECTIVE ;  /* 0x000000000000791b */ /* 0x003fe20003800000 */
.L_x_7114:
[----:B------:R-:W-:Y:S02]  /*27250*/  IMAD.MOV.U32 R13, RZ, RZ, R8 ;  /* 0x000000ffff0d7224 */ /* 0x000fe400078e0008 */
[----:B------:R-:W-:-:S07]  /*27260*/  IMAD.MOV.U32 R7, RZ, RZ, R14 ;  /* 0x000000ffff077224 */ /* 0x000fce00078e000e */
[----:B------:R-:W-:Y:S05]  /*27270*/  WARPSYNC.COLLECTIVE R15, `(.L_x_7115) ;  /* 0x000000000f087348 */ /* 0x000fea0003c00000 */
[----:B------:R0:W1:Y:S02]  /*27280*/  SHFL.IDX P6, R14, R13, R12, R11 ;  /* 0x0000000c0d0e7389 */ /* 0x00006400000c000b */
[----:B01----:R-:W-:Y:S01]  /*27290*/  ENDCOLLECTIVE ;  /* 0x000000000000791b */ /* 0x003fe20003800000 */
.L_x_7115:
[----:B------:R-:W-:Y:S05]  /*272a0*/  BRA `(.L_x_7116) ;  /* 0xfffffe1c00847947 */ /* 0x000fea000383ffff */
.L_x_6783:
[----:B0-----:R0:W1:Y:S02]  /*272b0*/  SYNCS.PHASECHK.TRANS64.TRYWAIT P1, [R18+URZ+0x38800], R13 ;  /* 0x0388000d120075a7 */ /* 0x001064000802017f */
[----:B-1----:R-:W-:Y:S05]  /*272c0*/  @!P1 NANOSLEEP.SYNCS 0x989680 ;  /* 0x009896800000995d */ /* 0x002fea0003900000 */
[----:B------:R-:W1:Y:S02]  /*272d0*/  @!P1 SYNCS.PHASECHK.TRANS64 P1, [R18+URZ+0x38800], R13 ;  /* 0x0388000d120095a7 */ /* 0x000e64000802007f */
[----:B-1----:R-:W-:Y:S05]  /*272e0*/  @!P1 BRA `(.L_x_6783) ;  /* 0xfffffffc00f09947 */ /* 0x002fea000383ffff */
[----:B------:R-:W-:Y:S05]  /*272f0*/  BRA `(.L_x_7117) ;  /* 0xfffffe2000287947 */ /* 0x000fea000383ffff */
.L_x_6789:
[----:B-1----:R1:W2:Y:S02]  /*27300*/  SYNCS.PHASECHK.TRANS64.TRYWAIT P1, [R0+URZ+0x38830], R9 ;  /* 0x03883009000075a7 */ /* 0x0022a4000802017f */
[----:B--2---:R-:W-:Y:S05]  /*27310*/  @!P1 NANOSLEEP.SYNCS 0x989680 ;  /* 0x009896800000995d */ /* 0x004fea0003900000 */
[----:B------:R-:W2:Y:S02]  /*27320*/  @!P1 SYNCS.PHASECHK.TRANS64 P1, [R0+URZ+0x38830], R9 ;  /* 0x03883009000095a7 */ /* 0x000ea4000802007f */
[----:B--2---:R-:W-:Y:S05]  /*27330*/  @!P1 BRA `(.L_x_6789) ;  /* 0xfffffffc00f09947 */ /* 0x004fea000383ffff */
[----:B------:R-:W-:Y:S05]  /*27340*/  BRA `(.L_x_6788) ;  /* 0xfffffe2c00c47947 */ /* 0x000fea000383ffff */
.L_x_6791:
[----:B--2---:R2:W3:Y:S02]  /*27350*/  SYNCS.PHASECHK.TRANS64.TRYWAIT P1, [R18+URZ+0x38810], R3 ;  /* 0x03881003120075a7 */ /* 0x0044e4000802017f */
[----:B---3--:R-:W-:Y:S05]  /*27360*/  @!P1 NANOSLEEP.SYNCS 0x989680 ;  /* 0x009896800000995d */ /* 0x008fea0003900000 */
[----:B------:R-:W3:Y:S02]  /*27370*/  @!P1 SYNCS.PHASECHK.TRANS64 P1, [R18+URZ+0x38810], R3 ;  /* 0x03881003120095a7 */ /* 0x000ee4000802007f */
[----:B---3--:R-:W-:Y:S05]  /*27380*/  @!P1 BRA `(.L_x_6791) ;  /* 0xfffffffc00f09947 */ /* 0x008fea000383ffff */
[----:B------:R-:W-:Y:S05]  /*27390*/  BRA `(.L_x_7118) ;  /* 0xfffffe3000747947 */ /* 0x000fea000383ffff */
.L_x_6795:
[----:B----4-:R4:W0:Y:S02]  /*273a0*/  SYNCS.PHASECHK.TRANS64.TRYWAIT P2, [R0+URZ+0x38850], R9 ;  /* 0x03885009000075a7 */ /* 0x010824000804017f */
[----:B0-----:R-:W-:Y:S05]  /*273b0*/  @!P2 NANOSLEEP.SYNCS 0x989680 ;  /* 0x009896800000a95d */ /* 0x001fea0003900000 */
[----:B------:R-:W0:Y:S02]  /*273c0*/  @!P2 SYNCS.PHASECHK.TRANS64 P2, [R0+URZ+0x38850], R9 ;  /* 0x038850090000a5a7 */ /* 0x000e24000804007f */
[----:B0-----:R-:W-:Y:S05]  /*273d0*/  @!P2 BRA `(.L_x_6795) ;  /* 0xfffffffc00f0a947 */ /* 0x001fea000383ffff */
[----:B------:R-:W-:Y:S05]  /*273e0*/  BRA `(.L_x_6794) ;  /* 0xfffffe3000987947 */ /* 0x000fea000383ffff */
.L_x_6815:
[----:B-1----:R1:W2:Y:S02]  /*273f0*/  SYNCS.PHASECHK.TRANS64.TRYWAIT P3, [R201+URZ+0x38830], R14 ;  /* 0x0388300ec90075a7 */ /* 0x0022a4000806017f */
[----:B--2---:R-:W-:Y:S05]  /*27400*/  @!P3 NANOSLEEP.SYNCS 0x989680 ;  /* 0x009896800000b95d */ /* 0x004fea0003900000 */
[----:B------:R-:W2:Y:S02]  /*27410*/  @!P3 SYNCS.PHASECHK.TRANS64 P3, [R201+URZ+0x38830], R14 ;  /* 0x0388300ec900b5a7 */ /* 0x000ea4000806007f */
[----:B--2---:R-:W-:Y:S05]  /*27420*/  @!P3 BRA `(.L_x_6815) ;  /* 0xfffffffc00f0b947 */ /* 0x004fea000383ffff */
[----:B------:R-:W-:Y:S05]  /*27430*/  BRA `(.L_x_6814) ;  /* 0xfffffe6800547947 */ /* 0x000fea000383ffff */
.L_x_6820:
[----:B---3--:R3:W4:Y:S02]  /*27440*/  SYNCS.PHASECHK.TRANS64.TRYWAIT P3, [R201+URZ+0x38850], R14 ;  /* 0x0388500ec90075a7 */ /* 0x008724000806017f */
[----:B----4-:R-:W-:Y:S05]  /*27450*/  @!P3 NANOSLEEP.SYNCS 0x989680 ;  /* 0x009896800000b95d */ /* 0x010fea0003900000 */
[----:B------:R-:W4:Y:S02]  /*27460*/  @!P3 SYNCS.PHASECHK.TRANS64 P3, [R201+URZ+0x38850], R14 ;  /* 0x0388500ec900b5a7 */ /* 0x000f24000806007f */
[----:B----4-:R-:W-:Y:S05]  /*27470*/  @!P3 BRA `(.L_x_6820) ;  /* 0xfffffffc00f0b947 */ /* 0x010fea000383ffff */
[----:B------:R-:W-:Y:S05]  /*27480*/  BRA `(.L_x_6819) ;  /* 0xfffffe6800f07947 */ /* 0x000fea000383ffff */
.L_x_6841:
[----:B-1----:R1:W2:Y:S02]  /*27490*/  SYNCS.PHASECHK.TRANS64.TRYWAIT P3, [R15+URZ+0x38830], R9 ;  /* 0x038830090f0075a7 */ /* 0x0022a4000806017f */
[----:B--2---:R-:W-:Y:S05]  /*274a0*/  @!P3 NANOSLEEP.SYNCS 0x989680 ;  /* 0x009896800000b95d */ /* 0x004fea0003900000 */
[----:B------:R-:W2:Y:S02]  /*274b0*/  @!P3 SYNCS.PHASECHK.TRANS64 P3, [R15+URZ+0x38830], R9 ;  /* 0x038830090f00b5a7 */ /* 0x000ea4000806007f */
[----:B--2---:R-:W-:Y:S05]  /*274c0*/  @!P3 BRA `(.L_x_6841) ;  /* 0xfffffffc00f0b947 */ /* 0x004fea000383ffff */
[----:B------:R-:W-:Y:S05]  /*274d0*/  BRA `(.L_x_6840) ;  /* 0xfffffea800387947 */ /* 0x000fea000383ffff */
.L_x_6846:
[----:B---3--:R3:W4:Y:S02]  /*274e0*/  SYNCS.PHASECHK.TRANS64.TRYWAIT P3, [R15+URZ+0x38850], R9 ;  /* 0x038850090f0075a7 */ /* 0x008724000806017f */
[----:B----4-:R-:W-:Y:S05]  /*274f0*/  @!P3 NANOSLEEP.SYNCS 0x989680 ;  /* 0x009896800000b95d */ /* 0x010fea0003900000 */
[----:B------:R-:W4:Y:S02]  /*27500*/  @!P3 SYNCS.PHASECHK.TRANS64 P3, [R15+URZ+0x38850], R9 ;  /* 0x038850090f00b5a7 */ /* 0x000f24000806007f */
[----:B----4-:R-:W-:Y:S05]  /*27510*/  @!P3 BRA `(.L_x_6846) ;  /* 0xfffffffc00f0b947 */ /* 0x010fea000383ffff */
[----:B------:R-:W-:Y:S05]  /*27520*/  BRA `(.L_x_6845) ;  /* 0xfffffea800d47947 */ /* 0x000fea000383ffff */
.L_x_6854:
[----:B-1----:R1:W2:Y:S02]  /*27530*/  SYNCS.PHASECHK.TRANS64.TRYWAIT P2, [R21+URZ+0x38830], R9 ;  /* 0x03883009150075a7 */ /* 0x0022a4000804017f */
[----:B--2---:R-:W-:Y:S05]  /*27540*/  @!P2 NANOSLEEP.SYNCS 0x989680 ;  /* 0x009896800000a95d */ /* 0x004fea0003900000 */
[----:B------:R-:W2:Y:S02]  /*27550*/  @!P2 SYNCS.PHASECHK.TRANS64 P2, [R21+URZ+0x38830], R9 ;  /* 0x038830091500a5a7 */ /* 0x000ea4000804007f */
[----:B--2---:R-:W-:Y:S05]  /*27560*/  @!P2 BRA `(.L_x_6854) ;  /* 0xfffffffc00f0a947 */ /* 0x004fea000383ffff */
[----:B------:R-:W-:Y:S05]  /*27570*/  BRA `(.L_x_6853) ;  /* 0xfffffed800b87947 */ /* 0x000fea000383ffff */
.L_x_6859:
[----:B---3--:R3:W4:Y:S02]  /*27580*/  SYNCS.PHASECHK.TRANS64.TRYWAIT P2, [R21+URZ+0x38850], R9 ;  /* 0x03885009150075a7 */ /* 0x008724000804017f */
[----:B----4-:R-:W-:Y:S05]  /*27590*/  @!P2 NANOSLEEP.SYNCS 0x989680 ;  /* 0x009896800000a95d */ /* 0x010fea0003900000 */
[----:B------:R-:W4:Y:S02]  /*275a0*/  @!P2 SYNCS.PHASECHK.TRANS64 P2, [R21+URZ+0x38850], R9 ;  /* 0x038850091500a5a7 */ /* 0x000f24000804007f */
[----:B----4-:R-:W-:Y:S05]  /*275b0*/  @!P2 BRA `(.L_x_6859) ;  /* 0xfffffffc00f0a947 */ /* 0x010fea000383ffff */
[----:B------:R-:W-:Y:S05]  /*275c0*/  BRA `(.L_x_6858) ;  /* 0xfffffedc00547947 */ /* 0x000fea000383ffff */
.L_x_6905:
        /* <DEDUP_REMOVED lines=11> */
.L_x_7120:
[----:B------:R-:W-:Y:S05]  /*27680*/  BSYNC B1 ;  /* 0x0000000000017941 */ /* 0x000fea0003800000 */
.L_x_7119:
[----:B------:R-:W-:Y:S05]  /*27690*/  BRA `(.L_x_7121) ;  /* 0xffffff6400c07947 */ /* 0x000fea000383ffff */
.L_x_6907:
[----:B------:R-:W-:Y:S01]  /*276a0*/  BSSY B1, `(.L_x_7122) ;  /* 0x0000006000017945 */ /* 0x000fe20003800000 */
[----:B------:R-:W-:-:S07]  /*276b0*/  IMAD.MOV.U32 R15, RZ, RZ, -0x1 ;  /* 0xffffffffff0f7424 */ /* 0x000fce00078e00ff */
[----:B01----:R-:W-:Y:S05]  /*276c0*/  WARPSYNC.COLLECTIVE R15, `(.L_x_7123) ;  /* 0x000000000f0c7348 */ /* 0x003fea0003c00000 */
[----:B------:R-:W-:Y:S02]  /*276d0*/  ELECT P6, UR62, PT ;  /* 0x00000000003e782f */ /* 0x000fe400038c0000 */
[----:B------:R-:W-:Y:S01]  /*276e0*/  MOV R14, UR62 ;  /* 0x0000003e000e7c02 */ /* 0x000fe20008000f00 */
[----:B01----:R-:W-:Y:S10]  /*276f0*/  ENDCOLLECTIVE ;  /* 0x000000000000791b */ /* 0x003ff40003800000 */
.L_x_7123:
[----:B------:R-:W-:Y:S05]  /*27700*/  BSYNC B1 ;  /* 0x0000000000017941 */ /* 0x000fea0003800000 */
.L_x_7122:
[----:B------:R-:W-:Y:S05]  /*27710*/  BRA `(.L_x_6906) ;  /* 0xffffff6400b87947 */ /* 0x000fea000383ffff */
.L_x_6909:
[----:B-1----:R-:W2:Y:S02]  /*27720*/  LDL R5, [R1] ;  /* 0x0000000001057983 */ /* 0x002ea40000100800 */
[----:B--2---:R1:W2:Y:S02]  /*27730*/  SYNCS.PHASECHK.TRANS64.TRYWAIT P0, [R5+URZ+0x38820], R4 ;  /* 0x03882004050075a7 */ /* 0x0042a4000800017f */
[----:B--2---:R-:W-:Y:S05]  /*27740*/  @!P0 NANOSLEEP.SYNCS 0x989680 ;  /* 0x009896800000895d */ /* 0x004fea0003900000 */
[----:B------:R-:W2:Y:S02]  /*27750*/  @!P0 SYNCS.PHASECHK.TRANS64 P0, [R5+URZ+0x38820], R4 ;  /* 0x03882004050085a7 */ /* 0x000ea4000800007f */
[----:B--2---:R-:W-:Y:S05]  /*27760*/  @!P0 BRA `(.L_x_6909) ;  /* 0xfffffffc00ec8947 */ /* 0x004fea000383ffff */
[----:B------:R-:W-:Y:S05]  /*27770*/  BRA `(.L_x_7124) ;  /* 0xffffff6400c87947 */ /* 0x000fea000383ffff */
.L_x_6913:
[----:B-1----:R1:W2:Y:S02]  /*27780*/  SYNCS.PHASECHK.TRANS64.TRYWAIT P0, [R5+URZ+0x388a0], R9 ;  /* 0x0388a009050075a7 */ /* 0x0022a4000800017f */
[----:B--2---:R-:W-:Y:S05]  /*27790*/  @!P0 NANOSLEEP.SYNCS 0x989680 ;  /* 0x009896800000895d */ /* 0x004fea0003900000 */
[----:B------:R-:W2:Y:S02]  /*277a0*/  @!P0 SYNCS.PHASECHK.TRANS64 P0, [R5+URZ+0x388a0], R9 ;  /* 0x0388a009050085a7 */ /* 0x000ea4000800007f */
[----:B--2---:R-:W-:Y:S05]  /*277b0*/  @!P0 BRA `(.L_x_6913) ;  /* 0xfffffffc00f08947 */ /* 0x004fea000383ffff */
[----:B------:R-:W-:Y:S05]  /*277c0*/  BRA `(.L_x_7125) ;  /* 0xffffff6400ec7947 */ /* 0x000fea000383ffff */
.L_x_6918:
[----:B--2---:R2:W3:Y:S02]  /*277d0*/  SYNCS.PHASECHK.TRANS64.TRYWAIT P0, [R5+URZ+0x388c0], R9 ;  /* 0x0388c009050075a7 */ /* 0x0044e4000800017f */
[----:B---3--:R-:W-:Y:S05]  /*277e0*/  @!P0 NANOSLEEP.SYNCS 0x989680 ;  /* 0x009896800000895d */ /* 0x008fea0003900000 */
[----:B------:R-:W3:Y:S02]  /*277f0*/  @!P0 SYNCS.PHASECHK.TRANS64 P0, [R5+URZ+0x388c0], R9 ;  /* 0x0388c009050085a7 */ /* 0x000ee4000800007f */
[----:B---3--:R-:W-:Y:S05]  /*27800*/  @!P0 BRA `(.L_x_6918) ;  /* 0xfffffffc00f08947 */ /* 0x008fea000383ffff */
[----:B------:R-:W-:Y:S05]  /*27810*/  BRA `(.L_x_7126) ;  /* 0xffffff6800707947 */ /* 0x000fea000383ffff */
.L_x_6932:
[----:B-1----:R1:W2:Y:S02]  /*27820*/  SYNCS.PHASECHK.TRANS64.TRYWAIT P1, [R5+URZ+0x388a0], R6 ;  /* 0x0388a006050075a7 */ /* 0x0022a4000802017f */
[----:B--2---:R-:W-:Y:S05]  /*27830*/  @!P1 NANOSLEEP.SYNCS 0x989680 ;  /* 0x009896800000995d */ /* 0x004fea0003900000 */
[----:B------:R-:W2:Y:S02]  /*27840*/  @!P1 SYNCS.PHASECHK.TRANS64 P1, [R5+URZ+0x388a0], R6 ;  /* 0x0388a006050095a7 */ /* 0x000ea4000802007f */
[----:B--2---:R-:W-:Y:S05]  /*27850*/  @!P1 BRA `(.L_x_6932) ;  /* 0xfffffffc00f09947 */ /* 0x004fea000383ffff */
[----:B------:R-:W-:Y:S05]  /*27860*/  BRA `(.L_x_7127) ;  /* 0xffffff7000f87947 */ /* 0x000fea000383ffff */
.L_x_6937:
[----:B--2---:R2:W3:Y:S02]  /*27870*/  SYNCS.PHASECHK.TRANS64.TRYWAIT P1, [R5+URZ+0x388c0], R6 ;  /* 0x0388c006050075a7 */ /* 0x0044e4000802017f */
[----:B---3--:R-:W-:Y:S05]  /*27880*/  @!P1 NANOSLEEP.SYNCS 0x989680 ;  /* 0x009896800000995d */ /* 0x008fea0003900000 */
[----:B------:R-:W3:Y:S02]  /*27890*/  @!P1 SYNCS.PHASECHK.TRANS64 P1, [R5+URZ+0x388c0], R6 ;  /* 0x0388c006050095a7 */ /* 0x000ee4000802007f */
[----:B---3--:R-:W-:Y:S05]  /*278a0*/  @!P1 BRA `(.L_x_6937) ;  /* 0xfffffffc00f09947 */ /* 0x008fea000383ffff */
[----:B------:R-:W-:Y:S05]  /*278b0*/  BRA `(.L_x_7128) ;  /* 0xffffff7400787947 */ /* 0x000fea000383ffff */
.L_x_6965:
        /* <DEDUP_REMOVED lines=11> */
.L_x_7130:
[----:B------:R-:W-:Y:S05]  /*27970*/  BSYNC B0 ;  /* 0x0000000000007941 */ /* 0x000fea0003800000 */
.L_x_7129:
[----:B------:R-:W-:Y:S05]  /*27980*/  BRA `(.L_x_7131) ;  /* 0xffffff8800547947 */ /* 0x000fea000383ffff */
.L_x_6967:
[----:B------:R-:W-:Y:S01]  /*27990*/  BSSY B0, `(.L_x_7132) ;  /* 0x0000006000007945 */ /* 0x000fe20003800000 */
[----:B------:R-:W-:-:S07]  /*279a0*/  IMAD.MOV.U32 R15, RZ, RZ, -0x1 ;  /* 0xffffffffff0f7424 */ /* 0x000fce00078e00ff */
[----:B01-3--:R-:W-:Y:S05]  /*279b0*/  WARPSYNC.COLLECTIVE R15, `(.L_x_7133) ;  /* 0x000000000f0c7348 */ /* 0x00bfea0003c00000 */
[----:B------:R-:W-:Y:S02]  /*279c0*/  ELECT P6, UR62, PT ;  /* 0x00000000003e782f */ /* 0x000fe400038c0000 */
[----:B------:R-:W-:Y:S01]  /*279d0*/  MOV R14, UR62 ;  /* 0x0000003e000e7c02 */ /* 0x000fe20008000f00 */
[----:B01-3--:R-:W-:Y:S10]  /*279e0*/  ENDCOLLECTIVE ;  /* 0x000000000000791b */ /* 0x00bff40003800000 */
.L_x_7133:
[----:B------:R-:W-:Y:S05]  /*279f0*/  BSYNC B0 ;  /* 0x0000000000007941 */ /* 0x000fea0003800000 */
.L_x_7132:
[----:B------:R-:W-:Y:S05]  /*27a00*/  BRA `(.L_x_7134) ;  /* 0xffffff8800607947 */ /* 0x000fea000383ffff */
.L_x_6969:
[----:B-1----:R1:W2:Y:S02]  /*27a10*/  SYNCS.PHASECHK.TRANS64.TRYWAIT P0, [R0+URZ+0x38840], R2 ;  /* 0x03884002000075a7 */ /* 0x0022a4000800017f */
[----:B--2---:R-:W-:Y:S05]  /*27a20*/  @!P0 NANOSLEEP.SYNCS 0x989680 ;  /* 0x009896800000895d */ /* 0x004fea0003900000 */
[----:B------:R-:W2:Y:S02]  /*27a30*/  @!P0 SYNCS.PHASECHK.TRANS64 P0, [R0+URZ+0x38840], R2 ;  /* 0x03884002000085a7 */ /* 0x000ea4000800007f */
[----:B--2---:R-:W-:Y:S05]  /*27a40*/  @!P0 BRA `(.L_x_6969) ;  /* 0xfffffffc00f08947 */ /* 0x004fea000383ffff */
[----:B------:R-:W-:Y:S05]  /*27a50*/  BRA `(.L_x_7135) ;  /* 0xffffff8800c87947 */ /* 0x000fea000383ffff */
.L_x_6973:
        /* <DEDUP_REMOVED lines=10> */
.L_x_7136:
[----:B------:R0:W-:Y:S01]  /*27b00*/  STL [R1+0x2c], R8 ;  /* 0x00002c0801007387 */ /* 0x0001e20000100800 */
[----:B------:R-:W-:Y:S02]  /*27b10*/  IMAD.MOV.U32 R13, RZ, RZ, R3 ;  /* 0x000000ffff0d7224 */ /* 0x000fe400078e0003 */
[----:B------:R-:W-:-:S07]  /*27b20*/  IMAD.MOV.U32 R4, RZ, RZ, R14 ;  /* 0x000000ffff047224 */ /* 0x000fce00078e000e */
[----:B0-----:R-:W-:Y:S05]  /*27b30*/  WARPSYNC.COLLECTIVE R15, `(.L_x_7137) ;  /* 0x000000000f087348 */ /* 0x001fea0003c00000 */
[----:B------:R1:W2:Y:S02]  /*27b40*/  SHFL.IDX P6, R14, R13, R12, R11 ;  /* 0x0000000c0d0e7389 */ /* 0x0002a400000c000b */
[----:B012---:R-:W-:Y:S01]  /*27b50*/  ENDCOLLECTIVE ;  /* 0x000000000000791b */ /* 0x007fe20003800000 */
.L_x_7137:
[----:B------:R-:W-:Y:S02]  /*27b60*/  IMAD.MOV.U32 R13, RZ, RZ, R2 ;  /* 0x000000ffff0d7224 */ /* 0x000fe400078e0002 */
[----:B------:R-:W-:Y:S02]  /*27b70*/  IMAD.MOV.U32 R12, RZ, RZ, 0x1 ;  /* 0x00000001ff0c7424 */ /* 0x000fe400078e00ff */
[----:B------:R-:W-:-:S07]  /*27b80*/  IMAD.MOV.U32 R5, RZ, RZ, R14 ;  /* 0x000000ffff057224 */ /* 0x000fce00078e000e */
[----:B------:R-:W-:Y:S05]  /*27b90*/  WARPSYNC.COLLECTIVE R15, `(.L_x_7138) ;  /* 0x000000000f087348 */ /* 0x000fea0003c00000 */
[----:B------:R0:W1:Y:S02]  /*27ba0*/  SHFL.IDX P6, R14, R13, R12, R11 ;  /* 0x0000000c0d0e7389 */ /* 0x00006400000c000b */
[----:B01----:R-:W-:Y:S01]  /*27bb0*/  ENDCOLLECTIVE ;  /* 0x000000000000791b */ /* 0x003fe20003800000 */
.L_x_7138:
[----:B------:R-:W-:Y:S02]  /*27bc0*/  IMAD.MOV.U32 R13, RZ, RZ, R3 ;  /* 0x000000ffff0d7224 */ /* 0x000fe400078e0003 */
[----:B------:R-:W-:-:S07]  /*27bd0*/  IMAD.MOV.U32 R6, RZ, RZ, R14 ;  /* 0x000000ffff067224 */ /* 0x000fce00078e000e */
[----:B------:R-:W-:Y:S05]  /*27be0*/  WARPSYNC.COLLECTIVE R15, `(.L_x_7139) ;  /* 0x000000000f087348 */ /* 0x000fea0003c00000 */
[----:B------:R0:W1:Y:S02]  /*27bf0*/  SHFL.IDX P6, R14, R13, R12, R11 ;  /* 0x0000000c0d0e7389 */ /* 0x00006400000c000b */
[----:B01----:R-:W-:Y:S01]  /*27c00*/  ENDCOLLECTIVE ;  /* 0x000000000000791b */ /* 0x003fe20003800000 */
.L_x_7139:
        /* <DEDUP_REMOVED lines=22> */
.L_x_7140:
        /* <DEDUP_REMOVED lines=10> */
.L_x_7141:
        /* <DEDUP_REMOVED lines=11> */
.L_x_7142:
        /* <DEDUP_REMOVED lines=14> */
.L_x_7143:
[----:B------:R-:W-:Y:S01]  /*27fa0*/  IMAD.MOV.U32 R3, RZ, RZ, R14 ;  /* 0x000000ffff037224 */ /* 0x000fe200078e000e */
[----:B------:R-:W-:Y:S06]  /*27fb0*/  BRA `(.L_x_7144) ;  /* 0xffffff9000307947 */ /* 0x000fec000383ffff */
.L_x_6977:
        /* <DEDUP_REMOVED lines=28> */
.L_x_7146:
[----:B------:R-:W-:Y:S05]  /*28180*/  BSYNC B0 ;  /* 0x0000000000007941 */ /* 0x000fea0003800000 */
.L_x_7145:
        /* <DEDUP_REMOVED lines=12> */
.L_x_7147:
        /* <DEDUP_REMOVED lines=43> */
.L_x_7148:
        /* <DEDUP_REMOVED lines=17> */
.L_x_7149:
        /* <DEDUP_REMOVED lines=29> */
.L_x_7150:
        /* <DEDUP_REMOVED lines=13> */
.L_x_7151:
        /* <DEDUP_REMOVED lines=35> */
.L_x_7152:
[----:B------:R-:W-:Y:S02]  /*28ae0*/  IMAD.MOV.U32 R13, RZ, RZ, R0 ;  /* 0x000000ffff0d7224 */ /* 0x000fe400078e0000 */
[----:B------:R-:W-:-:S07]  /*28af0*/  IMAD.MOV.U32 R4, RZ, RZ, R14 ;  /* 0x000000ffff047224 */ /* 0x000fce00078e000e */
[----:B------:R-:W-:Y:S05]  /*28b00*/  WARPSYNC.COLLECTIVE R15, `(.L_x_7153) ;  /* 0x000000000f087348 */ /* 0x000fea0003c00000 */
[----:B------:R0:W1:Y:S02]  /*28b10*/  SHFL.IDX P6, R14, R13, R12, R11 ;  /* 0x0000000c0d0e7389 */ /* 0x00006400000c000b */
[----:B01----:R-:W-:Y:S01]  /*28b20*/  ENDCOLLECTIVE ;  /* 0x000000000000791b */ /* 0x003fe20003800000 */
.L_x_7153:
[----:B------:R-:W-:Y:S01]  /*28b30*/  IMAD.MOV.U32 R0, RZ, RZ, R14 ;  /* 0x000000ffff007224 */ /* 0x000fe200078e000e */
[----:B------:R-:W-:Y:S06]  /*28b40*/  BRA `(.L_x_7154) ;  /* 0xffffff9400147947 */ /* 0x000fec000383ffff */
.L_x_6982:
[----:B0-----:R-:W3:Y:S02]  /*28b50*/  LDL R2, [R1] ;  /* 0x0000000001027983 */ /* 0x001ee40000100800 */
[----:B---3--:R0:W3:Y:S02]  /*28b60*/  SYNCS.PHASECHK.TRANS64.TRYWAIT P0, [R2+URZ+0x38820], R0 ;  /* 0x03882000020075a7 */ /* 0x0080e4000800017f */
[----:B---3--:R-:W-:Y:S05]  /*28b70*/  @!P0 NANOSLEEP.SYNCS 0x989680 ;  /* 0x009896800000895d */ /* 0x008fea0003900000 */
[----:B------:R-:W3:Y:S02]  /*28b80*/  @!P0 SYNCS.PHASECHK.TRANS64 P0, [R2+URZ+0x38820], R0 ;  /* 0x03882000020085a7 */ /* 0x000ee4000800007f */
[----:B---3--:R-:W-:Y:S05]  /*28b90*/  @!P0 BRA `(.L_x_6982) ;  /* 0xfffffffc00ec8947 */ /* 0x008fea000383ffff */
[----:B------:R-:W-:Y:S05]  /*28ba0*/  BRA `(.L_x_7155) ;  /* 0xffffff9400d47947 */ /* 0x000fea000383ffff */
.L_x_6986:
[----:B0-----:R0:W1:Y:S02]  /*28bb0*/  SYNCS.PHASECHK.TRANS64.TRYWAIT P0, [R0+URZ+0x38860], R2 ;  /* 0x03886002000075a7 */ /* 0x001064000800017f */
[----:B-1----:R-:W-:Y:S05]  /*28bc0*/  @!P0 NANOSLEEP.SYNCS 0x989680 ;  /* 0x009896800000895d */ /* 0x002fea0003900000 */
[----:B------:R-:W1:Y:S02]  /*28bd0*/  @!P0 SYNCS.PHASECHK.TRANS64 P0, [R0+URZ+0x38860], R2 ;  /* 0x03886002000085a7 */ /* 0x000e64000800007f */
[----:B-1----:R-:W-:Y:S05]  /*28be0*/  @!P0 BRA `(.L_x_6986) ;  /* 0xfffffffc00f08947 */ /* 0x002fea000383ffff */
[----:B------:R-:W-:Y:S05]  /*28bf0*/  BRA `(.L_x_7156) ;  /* 0xffffff9800007947 */ /* 0x000fea000383ffff */
.L_x_7005:
[----:B-1----:R1:W3:Y:S02]  /*28c00*/  SYNCS.PHASECHK.TRANS64.TRYWAIT P0, [R2+URZ+0x38840], R5 ;  /* 0x03884005020075a7 */ /* 0x0022e4000800017f */
[----:B---3--:R-:W-:Y:S05]  /*28c10*/  @!P0 NANOSLEEP.SYNCS 0x989680 ;  /* 0x009896800000895d */ /* 0x008fea0003900000 */
[----:B------:R-:W3:Y:S02]  /*28c20*/  @!P0 SYNCS.PHASECHK.TRANS64 P0, [R2+URZ+0x38840], R5 ;  /* 0x03884005020085a7 */ /* 0x000ee4000800007f */
[----:B---3--:R-:W-:Y:S05]  /*28c30*/  @!P0 BRA `(.L_x_7005) ;  /* 0xfffffffc00f08947 */ /* 0x008fea000383ffff */
[----:B------:R-:W-:Y:S05]  /*28c40*/  BRA `(.L_x_7157) ;  /* 0xffffffa4000c7947 */ /* 0x000fea000383ffff */
.L_x_7010:
[----:B0-----:R0:W3:Y:S02]  /*28c50*/  SYNCS.PHASECHK.TRANS64.TRYWAIT P0, [R2+URZ+0x38860], R5 ;  /* 0x03886005020075a7 */ /* 0x0010e4000800017f */
[----:B---3--:R-:W-:Y:S05]  /*28c60*/  @!P0 NANOSLEEP.SYNCS 0x989680 ;  /* 0x009896800000895d */ /* 0x008fea0003900000 */
[----:B------:R-:W3:Y:S02]  /*28c70*/  @!P0 SYNCS.PHASECHK.TRANS64 P0, [R2+URZ+0x38860], R5 ;  /* 0x03886005020085a7 */ /* 0x000ee4000800007f */
[----:B---3--:R-:W-:Y:S05]  /*28c80*/  @!P0 BRA `(.L_x_7010) ;  /* 0xfffffffc00f08947 */ /* 0x008fea000383ffff */
[----:B------:R-:W-:Y:S05]  /*28c90*/  BRA `(.L_x_7158) ;  /* 0xffffffa400907947 */ /* 0x000fea000383ffff */
.L_x_7025:
[----:B0-----:R0:W1:Y:S02]  /*28ca0*/  SYNCS.PHASECHK.TRANS64.TRYWAIT P0, [R3+URZ+0x38840], R2 ;  /* 0x03884002030075a7 */ /* 0x001064000800017f */
[----:B-1----:R-:W-:Y:S05]  /*28cb0*/  @!P0 NANOSLEEP.SYNCS 0x989680 ;  /* 0x009896800000895d */ /* 0x002fea0003900000 */
[----:B------:R-:W1:Y:S02]  /*28cc0*/  @!P0 SYNCS.PHASECHK.TRANS64 P0, [R3+URZ+0x38840], R2 ;  /* 0x03884002030085a7 */ /* 0x000e64000800007f */
[----:B-1----:R-:W-:Y:S05]  /*28cd0*/  @!P0 BRA `(.L_x_7025) ;  /* 0xfffffffc00f08947 */ /* 0x002fea000383ffff */
[----:B------:R-:W-:Y:S05]  /*28ce0*/  BRA `(.L_x_7159) ;  /* 0xffffffb000807947 */ /* 0x000fea000383ffff */
.L_x_7030:
[----:B-1----:R1:W3:Y:S02]  /*28cf0*/  SYNCS.PHASECHK.TRANS64.TRYWAIT P0, [R3+URZ+0x38860], R2 ;  /* 0x03886002030075a7 */ /* 0x0022e4000800017f */
[----:B---3--:R-:W-:Y:S05]  /*28d00*/  @!P0 NANOSLEEP.SYNCS 0x989680 ;  /* 0x009896800000895d */ /* 0x008fea0003900000 */
[----:B------:R-:W3:Y:S02]  /*28d10*/  @!P0 SYNCS.PHASECHK.TRANS64 P0, [R3+URZ+0x38860], R2 ;  /* 0x03886002030085a7 */ /* 0x000ee4000800007f */
[----:B---3--:R-:W-:Y:S05]  /*28d20*/  @!P0 BRA `(.L_x_7030) ;  /* 0xfffffffc00f08947 */ /* 0x008fea000383ffff */
[----:B------:R-:W-:Y:S05]  /*28d30*/  BRA `(.L_x_7160) ;  /* 0xffffffb400007947 */ /* 0x000fea000383ffff */
.L_x_7045:
[----:B0-----:R0:W1:Y:S02]  /*28d40*/  SYNCS.PHASECHK.TRANS64.TRYWAIT P0, [R3+URZ+0x38840], R2 ;  /* 0x03884002030075a7 */ /* 0x001064000800017f */
[----:B-1----:R-:W-:Y:S05]  /*28d50*/  @!P0 NANOSLEEP.SYNCS 0x989680 ;  /* 0x009896800000895d */ /* 0x002fea0003900000 */
[----:B------:R-:W1:Y:S02]  /*28d60*/  @!P0 SYNCS.PHASECHK.TRANS64 P0, [R3+URZ+0x38840], R2 ;  /* 0x03884002030085a7 */ /* 0x000e64000800007f */
[----:B-1----:R-:W-:Y:S05]  /*28d70*/  @!P0 BRA `(.L_x_7045) ;  /* 0xfffffffc00f08947 */ /* 0x002fea000383ffff */
[----:B------:R-:W-:Y:S05]  /*28d80*/  BRA `(.L_x_7161) ;  /* 0xffffffbc00cc7947 */ /* 0x000fea000383ffff */
.L_x_7050:
[----:B-1----:R1:W3:Y:S02]  /*28d90*/  SYNCS.PHASECHK.TRANS64.TRYWAIT P0, [R3+URZ+0x38860], R2 ;  /* 0x03886002030075a7 */ /* 0x0022e4000800017f */
[----:B---3--:R-:W-:Y:S05]  /*28da0*/  @!P0 NANOSLEEP.SYNCS 0x989680 ;  /* 0x009896800000895d */ /* 0x008fea0003900000 */
[----:B------:R-:W3:Y:S02]  /*28db0*/  @!P0 SYNCS.PHASECHK.TRANS64 P0, [R3+URZ+0x38860], R2 ;  /* 0x03886002030085a7 */ /* 0x000ee4000800007f */
[----:B---3--:R-:W-:Y:S05]  /*28dc0*/  @!P0 BRA `(.L_x_7050) ;  /* 0xfffffffc00f08947 */ /* 0x008fea000383ffff */
[----:B------:R-:W-:Y:S05]  /*28dd0*/  BRA `(.L_x_7162) ;  /* 0xffffffc000507947 */ /* 0x000fea000383ffff */
.L_x_7066:
[----:B------:R-:W-:Y:S01]  /*28de0*/  BSSY B0, `(.L_x_7163) ;  /* 0x0000008000007945 */ /* 0x000fe20003800000 */
[----:B------:R-:W-:Y:S02]  /*28df0*/  IMAD.MOV.U32 R13, RZ, RZ, R16 ;  /* 0x000000ffff0d7224 */ /* 0x000fe400078e0010 */
[----:B------:R-:W-:Y:S02]  /*28e00*/  IMAD.MOV.U32 R12, RZ, RZ, RZ ;  /* 0x000000ffff0c7224 */ /* 0x000fe400078e00ff */
[----:B0-----:R-:W-:Y:S02]  /*28e10*/  IMAD.MOV.U32 R11, RZ, RZ, 0x1f ;  /* 0x0000001fff0b7424 */ /* 0x001fe400078e00ff */
[----:B------:R-:W-:-:S07]  /*28e20*/  IMAD.MOV.U32 R15, RZ, RZ, -0x1 ;  /* 0xffffffffff0f7424 */ /* 0x000fce00078e00ff */
[----:B-12---:R-:W-:Y:S05]  /*28e30*/  WARPSYNC.COLLECTIVE R15, `(.L_x_7164) ;  /* 0x000000000f087348 */ /* 0x006fea0003c00000 */
[----:B------:R0:W3:Y:S02]  /*28e40*/  SHFL.IDX P6, R14, R13, R12, R11 ;  /* 0x0000000c0d0e7389 */ /* 0x0000e400000c000b */
[----:B0123--:R-:W-:Y:S01]  /*28e50*/  ENDCOLLECTIVE ;  /* 0x000000000000791b */ /* 0x00ffe20003800000 */
.L_x_7164:
[----:B------:R-:W-:Y:S05]  /*28e60*/  BSYNC B0 ;  /* 0x0000000000007941 */ /* 0x000fea0003800000 */
.L_x_7163:
        /* <DEDUP_REMOVED lines=9> */
.L_x_7165:
        /* <DEDUP_REMOVED lines=18> */
.L_x_7166:
        /* <DEDUP_REMOVED lines=8> */
.L_x_7167:
        /* <DEDUP_REMOVED lines=8> */
.L_x_7168:
        /* <DEDUP_REMOVED lines=8> */
.L_x_7169:
        /* <DEDUP_REMOVED lines=8> */
.L_x_7170:
        /* <DEDUP_REMOVED lines=9> */
.L_x_7171:
[----:B------:R-:W-:Y:S01]  /*292b0*/  IMAD.MOV.U32 R16, RZ, RZ, R14 ;  /* 0x000000ffff107224 */ /* 0x000fe200078e000e */
[----:B------:R-:W-:Y:S06]  /*292c0*/  BRA `(.L_x_7172) ;  /* 0xffffffc8008c7947 */ /* 0x000fec000383ffff */
.L_x_7071:
[----:B------:R-:W-:Y:S01]  /*292d0*/  BSSY B0, `(.L_x_7173) ;  /* 0x0000008000007945 */ /* 0x000fe20003800000 */
[----:B-----5:R-:W-:Y:S02]  /*292e0*/  IMAD.MOV.U32 R13, RZ, RZ, R3 ;  /* 0x000000ffff0d7224 */ /* 0x020fe400078e0003 */
[----:B------:R-:W-:Y:S02]  /*292f0*/  IMAD.MOV.U32 R12, RZ, RZ, 0x1 ;  /* 0x00000001ff0c7424 */ /* 0x000fe400078e00ff */
[----:B0-----:R-:W-:Y:S02]  /*29300*/  IMAD.MOV.U32 R11, RZ, RZ, RZ ;  /* 0x000000ffff0b7224 */ /* 0x001fe400078e00ff */
[----:B------:R-:W-:-:S07]  /*29310*/  IMAD.MOV.U32 R15, RZ, RZ, -0x1 ;  /* 0xffffffffff0f7424 */ /* 0x000fce00078e00ff */
[----:B-12---:R-:W-:Y:S05]  /*29320*/  WARPSYNC.COLLECTIVE R15, `(.L_x_7174) ;  /* 0x000000000f087348 */ /* 0x006fea0003c00000 */
[----:B------:R0:W3:Y:S02]  /*29330*/  SHFL.UP P6, R14, R13, R12, R11 ;  /* 0x0400000c0d0e7389 */ /* 0x0000e400000c000b */
[----:B0123--:R-:W-:Y:S01]  /*29340*/  ENDCOLLECTIVE ;  /* 0x000000000000791b */ /* 0x00ffe20003800000 */
.L_x_7174:
[----:B------:R-:W-:Y:S05]  /*29350*/  BSYNC B0 ;  /* 0x0000000000007941 */ /* 0x000fea0003800000 */
.L_x_7173:
        /* <DEDUP_REMOVED lines=10> */
.L_x_7175:
        /* <DEDUP_REMOVED lines=8> */
.L_x_7176:
        /* <DEDUP_REMOVED lines=8> */
.L_x_7177:
        /* <DEDUP_REMOVED lines=8> */
.L_x_7178:
        /* <DEDUP_REMOVED lines=9> */
.L_x_7179:
[----:B------:R-:W-:Y:S01]  /*29610*/  IMAD.MOV.U32 R16, RZ, RZ, R14 ;  /* 0x000000ffff107224 */ /* 0x000fe200078e000e */
[----:B------:R-:W-:Y:S06]  /*29620*/  BRA `(.L_x_7180) ;  /* 0xffffffc800507947 */ /* 0x000fec000383ffff */
.L_x_7073:
[----:B------:R-:W-:Y:S01]  /*29630*/  BSSY B0, `(.L_x_7181) ;  /* 0x0000006000007945 */ /* 0x000fe20003800000 */
[----:B------:R-:W-:Y:S01]  /*29640*/  PLOP3.LUT P6, PT, P6, PT, PT, 0x8, 0x0 ;  /* 0x000000000000781c */ /* 0x000fe200037ce170 */
[----:B------:R-:W-:-:S12]  /*29650*/  IMAD.MOV.U32 R15, RZ, RZ, -0x1 ;  /* 0xffffffffff0f7424 */ /* 0x000fd800078e00ff */
[----:B012---:R-:W-:Y:S05]  /*29660*/  WARPSYNC.COLLECTIVE R15, `(.L_x_7182) ;  /* 0x000000000f087348 */ /* 0x007fea0003c00000 */
[----:B------:R-:W-:Y:S01]  /*29670*/  VOTE.ANY R14, PT, P6 ;  /* 0x00000000000e7806 */ /* 0x000fe200030e0100 */
[----:B012---:R-:W-:Y:S06]  /*29680*/  ENDCOLLECTIVE ;  /* 0x000000000000791b */ /* 0x007fec0003800000 */
.L_x_7182:
[----:B------:R-:W-:Y:S05]  /*29690*/  BSYNC B0 ;  /* 0x0000000000007941 */ /* 0x000fea0003800000 */
.L_x_7181:
        /* <DEDUP_REMOVED lines=9> */
.L_x_7183:
[----:B------:R-:W-:Y:S01]  /*29730*/  IMAD.MOV.U32 R17, RZ, RZ, R14 ;  /* 0x000000ffff117224 */ /* 0x000fe200078e000e */
[----:B------:R-:W-:Y:S06]  /*29740*/  BRA `(.L_x_7184) ;  /* 0xffffffc800407947 */ /* 0x000fec000383ffff */
.L_x_7075:
[----:B------:R-:W-:Y:S01]  /*29750*/  BSSY B0, `(.L_x_7185) ;  /* 0x0000007000007945 */ /* 0x000fe20003800000 */
[----:B------:R-:W-:Y:S02]  /*29760*/  IMAD.MOV.U32 R13, RZ, RZ, R2 ;  /* 0x000000ffff0d7224 */ /* 0x000fe400078e0002 */
[----:B0-----:R-:W-:Y:S02]  /*29770*/  IMAD.MOV.U32 R11, RZ, RZ, 0x1f ;  /* 0x0000001fff0b7424 */ /* 0x001fe400078e00ff */
[----:B------:R-:W-:-:S07]  /*29780*/  IMAD.MOV.U32 R15, RZ, RZ, -0x1 ;  /* 0xffffffffff0f7424 */ /* 0x000fce00078e00ff */
[----:B-1234-:R-:W-:Y:S05]  /*29790*/  WARPSYNC.COLLECTIVE R15, `(.L_x_7186) ;  /* 0x000000000f087348 */ /* 0x01efea0003c00000 */
[----:B------:R0:W0:Y:S02]  /*297a0*/  SHFL.IDX P6, R14, R13, R12, R11 ;  /* 0x0000000c0d0e7389 */ /* 0x00002400000c000b */
[----:B01234-:R-:W-:Y:S01]  /*297b0*/  ENDCOLLECTIVE ;  /* 0x000000000000791b */ /* 0x01ffe20003800000 */
.L_x_7186:
[----:B------:R-:W-:Y:S05]  /*297c0*/  BSYNC B0 ;  /* 0x0000000000007941 */ /* 0x000fea0003800000 */
.L_x_7185:
[----:B------:R-:W-:Y:S01]  /*297d0*/  IMAD.MOV.U32 R2, RZ, RZ, R14 ;  /* 0x000000ffff027224 */ /* 0x000fe200078e000e */
[----:B------:R-:W-:Y:S06]  /*297e0*/  BRA `(.L_x_7187) ;  /* 0xffffffc800347947 */ /* 0x000fec000383ffff */
.L_x_7079:
[----:B0-----:R0:W1:Y:S02]  /*297f0*/  SYNCS.PHASECHK.TRANS64.TRYWAIT P0, [R0+URZ+0x38820], R3 ;  /* 0x03882003000075a7 */ /* 0x001064000800017f */
[----:B-1----:R-:W-:Y:S05]  /*29800*/  @!P0 NANOSLEEP.SYNCS 0x989680 ;  /* 0x009896800000895d */ /* 0x002fea0003900000 */
[----:B------:R-:W1:Y:S02]  /*29810*/  @!P0 SYNCS.PHASECHK.TRANS64 P0, [R0+URZ+0x38820], R3 ;  /* 0x03882003000085a7 */ /* 0x000e64000800007f */
[----:B-1----:R-:W-:Y:S05]  /*29820*/  @!P0 BRA `(.L_x_7079) ;  /* 0xfffffffc00f08947 */ /* 0x002fea000383ffff */
[----:B------:R-:W-:Y:S05]  /*29830*/  BRA `(.L_x_7188) ;  /* 0xffffffcc00b87947 */ /* 0x000fea000383ffff */
.L_x_7080:
        /* <DEDUP_REMOVED lines=11> */
.L_x_7190:
[----:B------:R-:W-:Y:S05]  /*298f0*/  BSYNC B0 ;  /* 0x0000000000007941 */ /* 0x000fea0003800000 */
.L_x_7189:
[----:B------:R-:W-:Y:S05]  /*29900*/  BRA `(.L_x_7191) ;  /* 0xffffffcc00a07947 */ /* 0x000fea000383ffff */
.L_x_7081:
[----:B------:R-:W-:Y:S01]  /*29910*/  BSSY B0, `(.L_x_7192) ;  /* 0x0000006000007945 */ /* 0x000fe20003800000 */
[----:B------:R-:W-:-:S07]  /*29920*/  IMAD.MOV.U32 R15, RZ, RZ, -0x1 ;  /* 0xffffffffff0f7424 */ /* 0x000fce00078e00ff */
[----:B012---:R-:W-:Y:S05]  /*29930*/  WARPSYNC.COLLECTIVE R15, `(.L_x_7193) ;  /* 0x000000000f0c7348 */ /* 0x007fea0003c00000 */
[----:B------:R-:W-:Y:S02]  /*29940*/  ELECT P6, UR62, PT ;  /* 0x00000000003e782f */ /* 0x000fe400038c0000 */
[----:B------:R-:W-:Y:S01]  /*29950*/  MOV R14, UR62 ;  /* 0x0000003e000e7c02 */ /* 0x000fe20008000f00 */
[----:B012---:R-:W-:Y:S10]  /*29960*/  ENDCOLLECTIVE ;  /* 0x000000000000791b */ /* 0x007ff40003800000 */
.L_x_7193:
[----:B------:R-:W-:Y:S05]  /*29970*/  BSYNC B0 ;  /* 0x0000000000007941 */ /* 0x000fea0003800000 */
.L_x_7192:
[----:B------:R-:W-:Y:S05]  /*29980*/  BRA `(.L_x_7194) ;  /* 0xffffffcc00947947 */ /* 0x000fea000383ffff */
.L_x_7083:
[----:B0-----:R0:W1:Y:S02]  /*29990*/  SYNCS.PHASECHK.TRANS64.TRYWAIT P0, [R6+URZ], R5 ;  /* 0x00000005060075a7 */ /* 0x001064000800017f */
[----:B-1----:R-:W-:Y:S05]  /*299a0*/  @!P0 NANOSLEEP.SYNCS 0x989680 ;  /* 0x009896800000895d */ /* 0x002fea0003900000 */
[----:B------:R-:W1:Y:S02]  /*299b0*/  @!P0 SYNCS.PHASECHK.TRANS64 P0, [R6+URZ], R5 ;  /* 0x00000005060085a7 */ /* 0x000e64000800007f */
[----:B-1----:R-:W-:Y:S05]  /*299c0*/  @!P0 BRA `(.L_x_7083) ;  /* 0xfffffffc00f08947 */ /* 0x002fea000383ffff */
[----:B------:R-:W-:Y:S05]  /*299d0*/  BRA `(.L_x_7195) ;  /* 0xffffffcc00d07947 */ /* 0x000fea000383ffff */
.L_x_7084:
[----:B-1----:R1:W3:Y:S02]  /*299e0*/  SYNCS.PHASECHK.TRANS64.TRYWAIT P0, [R7+URZ], R2 ;  /* 0x00000002070075a7 */ /* 0x0022e4000800017f */
[----:B---3--:R-:W-:Y:S05]  /*299f0*/  @!P0 NANOSLEEP.SYNCS 0x989680 ;  /* 0x009896800000895d */ /* 0x008fea0003900000 */
[----:B------:R-:W3:Y:S02]  /*29a00*/  @!P0 SYNCS.PHASECHK.TRANS64 P0, [R7+URZ], R2 ;  /* 0x00000002070085a7 */ /* 0x000ee4000800007f */
[----:B---3--:R-:W-:Y:S05]  /*29a10*/  @!P0 BRA `(.L_x_7084) ;  /* 0xfffffffc00f08947 */ /* 0x008fea000383ffff */
[----:B------:R-:W-:Y:S05]  /*29a20*/  BRA `(.L_x_7196) ;  /* 0xffffffcc00c47947 */ /* 0x000fea000383ffff */
.L_x_7086:
[----:B---3--:R3:W4:Y:S02]  /*29a30*/  SYNCS.PHASECHK.TRANS64.TRYWAIT P0, [R4+URZ], R5 ;  /* 0x00000005040075a7 */ /* 0x008724000800017f */
[----:B----4-:R-:W-:Y:S05]  /*29a40*/  @!P0 NANOSLEEP.SYNCS 0x989680 ;  /* 0x009896800000895d */ /* 0x010fea0003900000 */
[----:B------:R-:W4:Y:S02]  /*29a50*/  @!P0 SYNCS.PHASECHK.TRANS64 P0, [R4+URZ], R5 ;  /* 0x00000005040085a7 */ /* 0x000f24000800007f */
[----:B----4-:R-:W-:Y:S05]  /*29a60*/  @!P0 BRA `(.L_x_7086) ;  /* 0xfffffffc00f08947 */ /* 0x010fea000383ffff */
[----:B------:R-:W-:Y:S05]  /*29a70*/  BRA `(.L_x_7197) ;  /* 0xffffffcc00cc7947 */ /* 0x000fea000383ffff */
.L_x_7198:
        /* <DEDUP_REMOVED lines=16> */
.L_x_15127:


//--------------------- .text._ZN7cutlass13device_kernelIN5flash11enable_sm90INS1_16FlashAttnFwdSm90INS1_25CollectiveMainloopFwdSm90ILi2EN4cute5tupleIJNS5_1CILi1EEES8_S8_EEENS6_IJNS7_ILi64EEESA_SA_EEELi512ENS_10bfloat16_tEfNS_4arch4Sm90ELb1ELb0ELb0ELb0ELb0ELb0ELb0ELb0ELb0ELb1ELb0ELb0EEENS1_21CollectiveEpilogueFwdINS6_IJSA_NS7_ILi512EEESA_EEES9_SC_SE_Li256ELb0ELb1ELb0ELb0EEENS1_30DynamicPersistentTileSchedulerILi256ELi128ELb0ELb1ELb1EEEEEEEEEvNT_6ParamsE --------------------------
	.section	.text._ZN7cutlass13device_kernelIN5flash11enable_sm90INS1_16FlashAttnFwdSm90INS1_25CollectiveMainloopFwdSm90ILi2EN4cute5tupleIJNS5_1CILi1EEES8_S8_EEENS6_IJNS7_ILi64EEESA_SA_EEELi512ENS_10bfloat16_tEfNS_4arch4Sm90ELb1ELb0ELb0ELb0ELb0ELb0ELb0ELb0ELb0ELb1ELb0ELb0EEENS1_21CollectiveEpilogueFwdINS6_IJSA_NS7_ILi512EEESA_EEES9_SC_SE_Li256ELb0ELb1ELb0ELb0EEENS1_30DynamicPersistentTileSchedulerILi256ELi128ELb0ELb1ELb1EEEEEEEEEvNT_6ParamsE,"ax",@progbits
	.align	128
.text._ZN7cutlass13device_kernelIN5flash11enable_sm90INS1_16FlashAttnFwdSm90INS1_25CollectiveMainloopFwdSm90ILi2EN4cute5tupleIJNS5_1CILi1EEES8_S8_EEENS6_IJNS7_ILi64EEESA_SA_EEELi512ENS_10bfloat16_tEfNS_4arch4Sm90ELb1ELb0ELb0ELb0ELb0ELb0ELb0ELb0ELb0ELb1ELb0ELb0EEENS1_21CollectiveEpilogueFwdINS6_IJSA_NS7_ILi512EEESA_EEES9_SC_SE_Li256ELb0ELb1ELb0ELb0EEENS1_30DynamicPersistentTileSchedulerILi256ELi128ELb0ELb1ELb1EEEEEEEEEvNT_6ParamsE:
        .type           _ZN7cutlass13device_kernelIN5flash11enable_sm90INS1_16FlashAttnFwdSm90INS1_25CollectiveMainloopFwdSm90ILi2EN4cute5tupleIJNS5_1CILi1EEES8_S8_EEENS6_IJNS7_ILi64EEESA_SA_EEELi512ENS_10bfloat16_tEfNS_4arch4Sm90ELb1ELb0ELb0ELb0ELb0ELb0ELb0ELb0ELb0ELb1ELb0ELb0EEENS1_21CollectiveEpilogueFwdINS6_IJSA_NS7_ILi512EEESA_EEES9_SC_SE_Li256ELb0ELb1ELb0ELb0EEENS1_30DynamicPersistentTileSchedulerILi256ELi128ELb0ELb1ELb1EEEEEEEEEvNT_6ParamsE,@function
        .size           _ZN7cutlass13device_kernelIN5flash11enable_sm90INS1_16FlashAttnFwdSm90INS1_25CollectiveMainloopFwdSm90ILi2EN4cute5tupleIJNS5_1CILi1EEES8_S8_EEENS6_IJNS7_ILi64EEESA_SA_EEELi512ENS_10bfloat16_tEfNS_4arch4Sm90ELb1ELb0ELb0ELb0ELb0ELb0ELb0ELb0ELb0ELb1ELb0ELb0EEENS1_21CollectiveEpilogueFwdINS6_IJSA_NS7_ILi512EEESA_EEES9_SC_SE_Li256ELb0ELb1ELb0ELb0EEENS1_30DynamicPersistentTileSchedulerILi256ELi128ELb0ELb1ELb1EEEEEEEEEvNT_6ParamsE,(.L_x_15128 - _ZN7cutlass13device_kernelIN5flash11enable_sm90INS1_16FlashAttnFwdSm90INS1_25CollectiveMainloopFwdSm90ILi2EN4cute5tupleIJNS5_1CILi1EEES8_S8_EEENS6_IJNS7_ILi64EEESA_SA_EEELi512ENS_10bfloat16_tEfNS_4arch4Sm90ELb1ELb0ELb0ELb0ELb0ELb0ELb0ELb0ELb0ELb1ELb0ELb0EEENS1_21CollectiveEpilogueFwdINS6_IJSA_NS7_ILi512EEESA_EEES9_SC_SE_Li256ELb0ELb1ELb0ELb0EEENS1_30DynamicPersistentTileSchedulerILi256ELi128ELb0ELb1ELb1EEEEEEEEEvNT_6ParamsE)
        .other          _ZN7cutlass13device_kernelIN5flash11enable_sm90INS1_16FlashAttnFwdSm90INS1_25CollectiveMainloopFwdSm90ILi2EN4cute5tupleIJNS5_1CILi1EEES8_S8_EEENS6_IJNS7_ILi64EEESA_SA_EEELi512ENS_10bfloat16_tEfNS_4arch4Sm90ELb1ELb0ELb0ELb0ELb0ELb0ELb0ELb0ELb0ELb1ELb0ELb0EEENS1_21CollectiveEpilogueFwdINS6_IJSA_NS7_ILi512EEESA_EEES9_SC_SE_Li256ELb0ELb1ELb0ELb0EEENS1_30DynamicPersistentTileSchedulerILi256ELi128ELb0ELb1ELb1EEEEEEEEEvNT_6ParamsE,@"STO_CUDA_ENTRY STV_DEFAULT"
_ZN7cutlass13device_kernelIN5flash11enable_sm90INS1_16FlashAttnFwdSm90INS1_25CollectiveMainloopFwdSm90ILi2EN4cute5tupleIJNS5_1CILi1EEES8_S8_EEENS6_IJNS7_ILi64EEESA_SA_EEELi512ENS_10bfloat16_tEfNS_4arch4Sm90ELb1ELb0ELb0ELb0ELb0ELb0ELb0ELb0ELb0ELb1ELb0ELb0EEENS1_21CollectiveEpilogueFwdINS6_IJSA_NS7_ILi512EEESA_EEES9_SC_SE_Li256ELb0ELb1ELb0ELb0EEENS1_30DynamicPersistentTileSchedulerILi256ELi128ELb0ELb1ELb1EEEEEEEEEvNT_6ParamsE:
        /* <DEDUP_REMOVED lines=18> */
.L_x_7200:
[----:B------:R-:W-:Y:S05]  /*0120*/  BSYNC B0 ;  /* 0x0000000000007941 */ /* 0x000fea0003800000 */
.L_x_7199:
        /* <DEDUP_REMOVED lines=37> */
.L_x_7201:
        /* <DEDUP_REMOVED lines=22> */
.L_x_7202:
        /* <DEDUP_REMOVED lines=18> */
.L_x_7203:
        /* <DEDUP_REMOVED lines=22> */
.L_x_7204:
        /* <DEDUP_REMOVED lines=22> */
.L_x_7205:
[----:B------:R-:W-:Y:S01]  /*08c0*/  PLOP3.LUT P0, PT, PT, PT, UP0, 0x80, 0x0 ;  /* 0x000000000000781c */ /* 0x000fe20003f0f008 */
[----:B------:R-:W-:Y:S01]  /*08d0*/  UMOV UR40, 0x1 ;  /* 0x0000000100287882 */ /* 0x000fe20000000000 */
[----:B------:R-:W-:Y:S01]  /*08e0*/  NOP ;  /* 0x0000000000007918 */ /* 0x000fe20000000000 */
[----:B------:R-:W-:Y:S01]  /*08f0*/  USEL UR40, UR40, 0x2, !UP0 ;  /* 0x0000000228287887 */ /* 0x000fe2000c000000 */
[----:B------:R-:W-:Y:S01]  /*0900*/  ULDC.64 UR46, c[0x0][0x208] ;  /* 0x00008200002e7ab9 */ /* 0x000fe20000000a00 */
[----:B012-4-:R-:W-:Y:S08]  /*0910*/  BAR.SYNC.DEFER_BLOCKING 0x0 ;  /* 0x0000000000007b1d */ /* 0x017ff00000010000 */
[----:B------:R-:W-:Y:S05]  /*0920*/  @!P0 BRA `(.L_x_7206) ;  /* 0x000000b000cc8947 */ /* 0x000fea0003800000 */
.L_x_7207:
[----:B------:R-:W-:-:S08]  /*0930*/  NOP ;  /* 0x0000000000007918 */ /* 0x000fd00000000000 */
[----:B------:R-:W0:Y:S02]  /*0940*/  USETMAXREG.TRY_ALLOC.CTAPOOL UP0, 0xf0 ;  /* 0x000000f0000079c8 */ /* 0x000e240008000600 */
[----:B0-----:R-:W-:-:S13]  /*0950*/  PLOP3.LUT P0, PT, PT, PT, UP0, 0x80, 0x0 ;  /* 0x000000000000781c */ /* 0x001fda0003f0f008 */
[----:B------:R-:W-:Y:S05]  /*0960*/  @!P0 BRA `(.L_x_7207) ;  /* 0xfffffffc00f08947 */ /* 0x000fea000383ffff */
[----:B------:R-:W0:Y:S01]  /*0970*/  S2R R2, SR_TID.X ;  /* 0x0000000000027919 */ /* 0x000e220000002100 */
[----:B------:R-:W1:Y:S08]  /*0980*/  S2UR UR4, SR_CTAID.X ;  /* 0x00000000000479c3 */ /* 0x000e700000002500 */
[----:B------:R-:W-:Y:S06]  /*0990*/  BAR.ARV 0x4, 0x180 ;  /* 0x0106000000007b1d */ /* 0x000fec0000002000 */
[----:B0-----:R-:W-:-:S04]  /*09a0*/  LOP3.LUT R0, R2, 0xffffff80, RZ, 0xc0, !PT ;  /* 0xffffff8002007812 */ /* 0x001fc800078ec0ff */
[----:B------:R-:W-:Y:S02]  /*09b0*/  ISETP.NE.AND P0, PT, R0, 0x80, PT ;  /* 0x000000800000780c */ /* 0x000fe40003f05270 */
[----:B------:R-:W1:Y:S11]  /*09c0*/  LDC R0, c[0x0][0xc38] ;  /* 0x00030e00ff007b82 */ /* 0x000e760000000800 */
[----:B------:R-:W-:Y:S06]  /*09d0*/  @!P0 BAR.ARV 0x8, 0x100 ;  /* 0x0204000000008b1d */ /* 0x000fec0000002000 */
[----:B------:R-:W-:-:S13]  /*09e0*/  ISETP.GE.U32.AND P0, PT, R2, 0x100, PT ;  /* 0x000001000200780c */ /* 0x000fda0003f06070 */
[----:B------:R-:W-:Y:S06]  /*09f0*/  @P0 BAR.ARV 0xf, 0x100 ;  /* 0x03c4000000000b1d */ /* 0x000fec0000002000 */
[----:B-1----:R-:W-:-:S13]  /*0a00*/  ISETP.LE.AND P0, PT, R0, UR4, PT ;  /* 0x0000000400007c0c */ /* 0x002fda000bf03270 */
        /* <DEDUP_REMOVED lines=13> */
[-C--:B------:R-:W-:Y:S02]  /*0ae0*/  LEA.HI R5, R3, R216.reuse, RZ, 0x7 ;  /* 0x000000d803057211 */ /* 0x080fe400078f38ff */
[C---:B------:R-:W-:Y:S02]  /*0af0*/  LEA.HI R2, R0.reuse, R7, RZ, 0x1 ;  /* 0x0000000700027211 */ /* 0x040fe400078f08ff */
[----:B------:R-:W-:Y:S02]  /*0b00*/  LOP3.LUT R9, R0, 0xfffffff0, RZ, 0xc0, !PT ;  /* 0xfffffff000097812 */ /* 0x000fe400078ec0ff */
[----:B------:R-:W-:Y:S02]  /*0b10*/  LOP3.LUT R2, R2, 0x1ffffffe, RZ, 0xc0, !PT ;  /* 0x1ffffffe02027812 */ /* 0x000fe400078ec0ff */
[--C-:B------:R-:W-:Y:S01]  /*0b20*/  SHF.R.S32.HI R13, RZ, 0x5, R4.reuse ;  /* 0x00000005ff0d7819 */ /* 0x100fe20000011404 */
[----:B------:R-:W-:Y:S01]  /*0b30*/  IMAD.IADD R9, R216, 0x1, -R9 ;  /* 0x00000001d8097824 */ /* 0x000fe200078e0a09 */
[----:B------:R-:W-:Y:S01]  /*0b40*/  SHF.R.S32.HI R4, RZ, 0x1f, R4 ;  /* 0x0000001fff047819 */ /* 0x000fe20000011404 */
[----:B------:R-:W-:Y:S01]  /*0b50*/  IMAD.IADD R8, R7, 0x1, -R2 ;  /* 0x0000000107087824 */ /* 0x000fe200078e0a02 */
[----:B------:R-:W-:Y:S01]  /*0b60*/  LOP3.LUT R7, R5, 0xffffff80, RZ, 0xc0, !PT ;  /* 0xffffff8005077812 */ /* 0x000fe200078ec0ff */
[----:B0-----:R-:W-:Y:S01]  /*0b70*/  ULEA UR43, UR5, UR43, 0x18 ;  /* 0x0000002b052b7291 */ /* 0x001fe2000f8ec03f */
[----:B------:R-:W-:-:S02]  /*0b80*/  LEA.HI R2, R3, R216, RZ, 0x2 ;  /* 0x000000d803027211 */ /* 0x000fc400078f10ff */
[----:B------:R-:W-:Y:S01]  /*0b90*/  LEA.HI R4, R4, R13, RZ, 0x2 ;  /* 0x0000000d04047211 */ /* 0x000fe200078f10ff */
[----:B------:R-:W-:Y:S01]  /*0ba0*/  IMAD.IADD R7, R216, 0x1, -R7 ;  /* 0x00000001d8077824 */ /* 0x000fe200078e0a07 */
[----:B------:R-:W-:Y:S02]  /*0bb0*/  LOP3.LUT R11, R2, 0xfffffffc, RZ, 0xc0, !PT ;  /* 0xfffffffc020b7812 */ /* 0x000fe400078ec0ff */
[----:B------:R-:W-:Y:S02]  /*0bc0*/  SHF.R.S32.HI R212, RZ, 0x7, R5 ;  /* 0x00000007ffd47819 */ /* 0x000fe40000011405 */
[----:B------:R-:W-:Y:S01]  /*0bd0*/  LOP3.LUT R4, R4, 0x3ffffc, RZ, 0xc0, !PT ;  /* 0x003ffffc04047812 */ /* 0x000fe200078ec0ff */
[----:B------:R-:W-:Y:S01]  /*0be0*/  IMAD.IADD R11, R216, 0x1, -R11 ;  /* 0x00000001d80b7824 */ /* 0x000fe200078e0a0b */
[--C-:B------:R-:W-:Y:S01]  /*0bf0*/  SHF.R.S32.HI R2, RZ, 0x1f, R9.reuse ;  /* 0x0000001fff027819 */ /* 0x100fe20000011409 */
[----:B------:R-:W-:Y:S01]  /*0c00*/  IMAD R15, R212, 0x100, R9 ;  /* 0x00000100d40f7824 */ /* 0x000fe200078e0209 */
[----:B------:R-:W-:Y:S01]  /*0c10*/  SHF.R.S32.HI R0, RZ, 0x1f, R7 ;  /* 0x0000001fff007819 */ /* 0x000fe20000011407 */
[----:B------:R-:W-:Y:S01]  /*0c20*/  IMAD.IADD R10, R13, 0x1, -R4 ;  /* 0x000000010d0a7824 */ /* 0x000fe200078e0a04 */
[----:B------:R-:W-:-:S02]  /*0c30*/  LEA.HI R6, R2, R9, RZ, 0x3 ;  /* 0x0000000902067211 */ /* 0x000fc400078f18ff */
[----:B------:R-:W-:Y:S01]  /*0c40*/  LEA.HI R2, R0, R7, RZ, 0x2 ;  /* 0x0000000700027211 */ /* 0x000fe200078f10ff */
[----:B------:R-:W-:Y:S01]  /*0c50*/  IMAD R14, R10, 0x10, R15 ;  /* 0x000000100a0e7824 */ /* 0x000fe200078e020f */
[C---:B------:R-:W-:Y:S01]  /*0c60*/  LOP3.LUT R4, R6.reuse, 0xfffffff8, RZ, 0xc0, !PT ;  /* 0xfffffff806047812 */ /* 0x040fe200078ec0ff */
[----:B------:R-:W-:Y:S01]  /*0c70*/  IMAD.SHL.U32 R6, R6, 0x40, RZ ;  /* 0x0000004006067824 */ /* 0x000fe200078e00ff */
[----:B------:R-:W-:Y:S02]  /*0c80*/  LOP3.LUT R10, R2, 0x7ffffffc, RZ, 0xc0, !PT ;  /* 0x7ffffffc020a7812 */ /* 0x000fe400078ec0ff */
[----:B------:R-:W-:Y:S01]  /*0c90*/  LEA.HI R12, R11, R11, RZ, 0x1 ;  /* 0x0000000b0b0c7211 */ /* 0x000fe200078f08ff */
[----:B------:R-:W-:Y:S01]  /*0ca0*/  IMAD.IADD R9, R9, 0x1, -R4 ;  /* 0x0000000109097824 */ /* 0x000fe200078e0a04 */
[----:B------:R-:W-:Y:S01]  /*0cb0*/  LEA.HI R4, R0, R7, RZ, 0x5 ;  /* 0x0000000700047211 */ /* 0x000fe200078f28ff */
[----:B------:R-:W-:Y:S01]  /*0cc0*/  IMAD.IADD R10, R7, 0x1, -R10 ;  /* 0x00000001070a7824 */ /* 0x000fe200078e0a0a */
[----:B------:R-:W-:-:S02]  /*0cd0*/  LOP3.LUT R12, R12, 0x1ffffffe, RZ, 0xc0, !PT ;  /* 0x1ffffffe0c0c7812 */ /* 0x000fc400078ec0ff */
[--C-:B------:R-:W-:Y:S02]  /*0ce0*/  SHF.R.S32.HI R0, RZ, 0x2, R2.reuse ;  /* 0x00000002ff007819 */ /* 0x100fe40000011402 */
[----:B------:R-:W-:Y:S01]  /*0cf0*/  SHF.R.S32.HI R7, RZ, 0x1f, R2 ;  /* 0x0000001fff077819 */ /* 0x000fe20000011402 */
[----:B------:R-:W-:Y:S01]  /*0d00*/  IMAD.SHL.U32 R2, R9, 0x40, RZ ;  /* 0x0000004009027824 */ /* 0x000fe200078e00ff */
[----:B------:R-:W-:Y:S01]  /*0d10*/  LOP3.LUT R6, R6, 0x7ffffe00, RZ, 0xc0, !PT ;  /* 0x7ffffe0006067812 */ /* 0x000fe200078ec0ff */
[----:B------:R-:W-:Y:S01]  /*0d20*/  IMAD.IADD R185, R11, 0x1, -R12 ;  /* 0x000000010bb97824 */ /* 0x000fe200078e0a0c */
[----:B------:R-:W-:Y:S01]  /*0d30*/  LEA.HI R7, R7, R0, RZ, 0x3 ;  /* 0x0000000007077211 */ /* 0x000fe200078f18ff */
[----:B------:R-:W-:Y:S01]  /*0d40*/  IMAD.SHL.U32 R11, R8, 0x8, RZ ;  /* 0x00000008080b7824 */ /* 0x000fe200078e00ff */
[----:B------:R-:W-:Y:S01]  /*0d50*/  LOP3.LUT R2, R2, 0x1c0, RZ, 0xc0, !PT ;  /* 0x000001c002027812 */ /* 0x000fe200078ec0ff */
[----:B------:R-:W-:Y:S01]  /*0d60*/  IMAD R6, R13, 0x400, R6 ;  /* 0x000004000d067824 */ /* 0x000fe200078e0206 */
[----:B------:R-:W-:Y:S01]  /*0d70*/  LOP3.LUT R7, R7, 0xfffffff8, RZ, 0xc0, !PT ;  /* 0xfffffff807077812 */ /* 0x000fe200078ec0ff */
[--C-:B------:R-:W-:Y:S01]  /*0d80*/  IMAD.U32 R215, R14, 0x40, R11.reuse ;  /* 0x000000400ed77824 */ /* 0x100fe200078e000b */
[----:B------:R-:W-:-:S02]  /*0d90*/  LOP3.LUT R11, R2, 0x8, R11, 0xf8, !PT ;  /* 0x00000008020b7812 */ /* 0x000fc400078ef80b */
[----:B------:R-:W-:Y:S01]  /*0da0*/  SHF.R.U32.HI R2, RZ, 0x3, R2 ;  /* 0x00000003ff027819 */ /* 0x000fe20000011602 */
[----:B------:R-:W-:Y:S01]  /*0db0*/  IMAD.IADD R7, R0, 0x1, -R7 ;  /* 0x0000000100077824 */ /* 0x000fe200078e0a07 */
[----:B------:R-:W-:Y:S02]  /*0dc0*/  SHF.R.S32.HI R4, RZ, 0x5, R4 ;  /* 0x00000005ff047819 */ /* 0x000fe40000011404 */
[----:B------:R-:W-:Y:S01]  /*0dd0*/  LOP3.LUT R11, R11, R2, RZ, 0x3c, !PT ;  /* 0x000000020b0b7212 */ /* 0x000fe200078e3cff */
[----:B------:R-:W-:Y:S01]  /*0de0*/  IMAD.SHL.U32 R2, R10, 0x2, RZ ;  /* 0x000000020a027824 */ /* 0x000fe200078e00ff */
[----:B------:R-:W-:Y:S01]  /*0df0*/  LEA.HI R3, R3, R216, RZ, 0x3 ;  /* 0x000000d803037211 */ /* 0x000fe200078f18ff */
[----:B------:R-:W-:Y:S01]  /*0e00*/  IMAD R16, R4, 0x10, R7 ;  /* 0x0000001004107824 */ /* 0x000fe200078e0207 */
[----:B------:R-:W-:Y:S01]  /*0e10*/  R2P PR, R9, 0x6 ;  /* 0x0000000609007804 */ /* 0x000fe20000000000 */
[----:B------:R-:W-:Y:S01]  /*0e20*/  IMAD.IADD R6, R6, 0x1, R11 ;  /* 0x0000000106067824 */ /* 0x000fe200078e020b */
[----:B------:R-:W-:Y:S01]  /*0e30*/  LOP3.LUT R7, R3, 0xfffffff8, RZ, 0xc0, !PT ;  /* 0xfffffff803077812 */ /* 0x000fe200078ec0ff */
[----:B------:R-:W-:Y:S01]  /*0e40*/  IMAD R185, R185, 0x8, R16 ;  /* 0x00000008b9b97824 */ /* 0x000fe200078e0210 */
[----:B------:R-:W-:-:S02]  /*0e50*/  LEA.HI R5, R5, R212, RZ, 0x1 ;  /* 0x000000d405057211 */ /* 0x000fc400078f08ff */
[----:B------:R-:W-:Y:S01]  /*0e60*/  LEA R19, R6, UR43, 0x1 ;  /* 0x0000002b06137c11 */ /* 0x000fe2000f8e08ff */
[----:B------:R-:W-:Y:S01]  /*0e70*/  IMAD.IADD R210, R216, 0x1, -R7 ;  /* 0x00000001d8d27824 */ /* 0x000fe200078e0a07 */
[----:B------:R-:W-:Y:S02]  /*0e80*/  LOP3.LUT R5, R5, 0xfffffe, RZ, 0xc0, !PT ;  /* 0x00fffffe05057812 */ /* 0x000fe400078ec0ff */
[----:B------:R-:W-:Y:S01]  /*0e90*/  SEL R23, R23, 0xffffffe0, !P1 ;  /* 0xffffffe017177807 */ /* 0x000fe20004800000 */
[----:B------:R-:W-:Y:S01]  /*0ea0*/  IMAD.SHL.U32 R17, R210, 0x8, RZ ;  /* 0x00000008d2117824 */ /* 0x000fe200078e00ff */
[----:B------:R-:W-:Y:S01]  /*0eb0*/  SHF.R.S32.HI R211, RZ, 0x3, R3 ;  /* 0x00000003ffd37819 */ /* 0x000fe20000011403 */
[----:B------:R-:W-:Y:S02]  /*0ec0*/  VIADD R184, R19, 0x26800 ;  /* 0x0002680013b87836 */ /* 0x000fe40000000000 */
[C---:B------:R-:W-:Y:S02]  /*0ed0*/  VIADD R190, R17.reuse, 0x40 ;  /* 0x0000004011be7836 */ /* 0x040fe40000000000 */
[----:B------:R-:W-:-:S02]  /*0ee0*/  VIADD R189, R17, 0x80 ;  /* 0x0000008011bd7836 */ /* 0x000fc40000000000 */
        /* <DEDUP_REMOVED lines=18> */
.L_x_7260:
        /* <DEDUP_REMOVED lines=21> */
.L_x_7208:
[----:B------:R-:W-:Y:S01]  /*1160*/  ULDC UR7, c[0x0][0xc54] ;  /* 0x0003150000077ab9 */ /* 0x000fe20000000800 */
[----:B------:R-:W-:Y:S01]  /*1170*/  UMOV UR6, UR9 ;  /* 0x0000000900067c82 */ /* 0x000fe20008000000 */
[----:B------:R-:W-:-:S11]  /*1180*/  UISETP.NE.AND UP0, UPT, UR7, 0x1, UPT ;  /* 0x000000010700788c */ /* 0x000fd6000bf05270 */
[----:B------:R-:W-:Y:S02]  /*1190*/  @UP0 ULDC.64 UR10, c[0x0][0xc58] ;  /* 0x00031600000a0ab9 */ /* 0x000fe40000000a00 */
[----:B------:R-:W-:-:S04]  /*11a0*/  UIMAD.WIDE.U32 UR4, UR9, UR10, URZ ;  /* 0x0000000a090472a5 */ /* 0x000fc8000f8e003f */
[----:B------:R-:W-:-:S04]  /*11b0*/  @UP0 USHF.R.U32.HI UR6, URZ, UR11, UR5 ;  /* 0x0000000b3f060299 */ /* 0x000fc80008011605 */
[----:B------:R-:W-:-:S12]  /*11c0*/  UIMAD UR4, UR6, UR7, URZ ;  /* 0x00000007060472a4 */ /* 0x000fd8000f8e023f */
.L_x_7209:
[----:B------:R-:W-:Y:S01]  /*11d0*/  ULDC UR39, c[0x0][0xc48] ;  /* 0x0003120000277ab9 */ /* 0x000fe20000000800 */
[----:B------:R-:W-:Y:S01]  /*11e0*/  ULDC.64 UR10, c[0x0][0x418] ;  /* 0x00010600000a7ab9 */ /* 0x000fe20000000a00 */
[----:B------:R-:W-:Y:S02]  /*11f0*/  UISETP.NE.AND UP1, UPT, UR39, 0x1, UPT ;  /* 0x000000012700788c */ /* 0x000fe4000bf25270 */
[----:B------:R-:W-:Y:S02]  /*1200*/  UISETP.NE.U32.AND UP0, UPT, UR10, URZ, UPT ;  /* 0x0000003f0a00728c */ /* 0x000fe4000bf05070 */
[----:B------:R-:W-:Y:S02]  /*1210*/  UIADD3 UR4, UR9, -UR4, URZ ;  /* 0x8000000409047290 */ /* 0x000fe4000fffe03f */
[----:B------:R-:W-:Y:S02]  /*1220*/  ULOP3.LUT UR6, URZ, UR6, URZ, 0x33, !UPT ;  /* 0x000000063f067292 */ /* 0x000fe4000f8e333f */
[----:B------:R-:W-:Y:S01]  /*1230*/  UISETP.NE.AND.EX UP0, UPT, UR11, URZ, UPT, UP0 ;  /* 0x0000003f0b00728c */ /* 0x000fe2000bf05300 */
[----:B------:R-:W-:Y:S01]  /*1240*/  ULDC UR5, c[0x0][0xc3c] ;  /* 0x00030f0000057ab9 */ /* 0x000fe20000000800 */
[----:B------:R-:W-:Y:S01]  /*1250*/  ULDC UR9, c[0x0][0xc54] ;  /* 0x0003150000097ab9 */ /* 0x000fe20000000800 */
[----:B------:R-:W-:Y:S01]  /*1260*/  ULDC UR49, c[0x0][0x424] ;  /* 0x0001090000317ab9 */ /* 0x000fe20000000800 */
[----:B------:R-:W-:-:S02]  /*1270*/  UISETP.NE.AND UP2, UPT, UR45, 0x1, UPT ;  /* 0x000000012d00788c */ /* 0x000fc4000bf45270 */
[----:B------:R-:W-:Y:S02]  /*1280*/  UIADD3 UR6, UR6, UR5, URZ ;  /* 0x0000000506067290 */ /* 0x000fe4000fffe03f */
[----:B------:R-:W-:Y:S02]  /*1290*/  UIMAD UR8, UR8, UR9, UR4 ;  /* 0x00000009080872a4 */ /* 0x000fe4000f8e0204 */
[----:B------:R-:W-:Y:S01]  /*12a0*/  USEL UR49, UR49, 0x1, UP0 ;  /* 0x0000000131317887 */ /* 0x000fe20008000000 */
[----:B------:R-:W-:Y:S01]  /*12b0*/  PLOP3.LUT P0, PT, PT, PT, UP2, 0x80, 0x0 ;  /* 0x000000000000781c */ /* 0x000fe20003f0f028 */
[----:B------:R-:W-:Y:S01]  /*12c0*/  ULDC UR7, c[0x0][0x2f0] ;  /* 0x0000bc0000077ab9 */ /* 0x000fe20000000800 */
[----:B------:R-:W-:Y:S01]  /*12d0*/  @UP1 ULDC UR4, c[0x0][0xc4c] ;  /* 0x0003130000041ab9 */ /* 0x000fe20000000800 */
[----:B------:R-:W-:Y:S02]  /*12e0*/  USHF.L.U32 UR41, UR6, 0x6, URZ ;  /* 0x0000000606297899 */ /* 0x000fe4000800063f */
        /* <DEDUP_REMOVED lines=8> */
[----:B------:R-:W-:-:S02]  /*1370*/  UIMAD UR39, UR39, UR5, UR8 ;  /* 0x00000005272772a4 */ /* 0x000fc4000f8e0208 */
[----:B------:R-:W-:Y:S01]  /*1380*/  USHF.R.S32.HI UR50, URZ, 0x6, UR4 ;  /* 0x000000063f327899 */ /* 0x000fe20008011404 */
[----:B------:R-:W-:Y:S11]  /*1390*/  @!P0 BRA `(.L_x_7210) ;  /* 0x0000001c006c8947 */ /* 0x000ff60003800000 */
[----:B------:R-:W0:Y:S01]  /*13a0*/  LDC R0, c[0x0][0x448] ;  /* 0x00011200ff007b82 */ /* 0x000e220000000800 */
[----:B------:R-:W-:Y:S01]  /*13b0*/  UIADD3 UR5, UR41, 0x3f, URZ ;  /* 0x0000003f29057890 */ /* 0x000fe2000fffe03f */
[----:B------:R-:W-:Y:S01]  /*13c0*/  CS2R R150, SRZ ;  /* 0x0000000000967805 */ /* 0x000fe2000001ff00 */
[----:B------:R-:W-:Y:S01]  /*13d0*/  ULDC UR4, c[0x0][0x288] ;  /* 0x0000a20000047ab9 */ /* 0x000fe20000000800 */
[----:B------:R-:W-:Y:S01]  /*13e0*/  CS2R R148, SRZ ;  /* 0x0000000000947805 */ /* 0x000fe2000001ff00 */
[----:B------:R-:W-:Y:S01]  /*13f0*/  UIADD3 UR4, -UR4, 0x40, URZ ;  /* 0x0000004004047890 */ /* 0x000fe2000fffe13f */
[----:B------:R-:W-:Y:S02]  /*1400*/  CS2R R146, SRZ ;  /* 0x0000000000927805 */ /* 0x000fe4000001ff00 */
[----:B------:R-:W-:Y:S02]  /*1410*/  CS2R R144, SRZ ;  /* 0x0000000000907805 */ /* 0x000fe4000001ff00 */
[----:B------:R-:W-:Y:S01]  /*1420*/  CS2R R168, SRZ ;  /* 0x0000000000a87805 */ /* 0x000fe2000001ff00 */
[----:B------:R-:W-:Y:S01]  /*1430*/  UIMAD UR4, UR49, UR7, UR4 ;  /* 0x00000007310472a4 */ /* 0x000fe2000f8e0204 */
        /* <DEDUP_REMOVED lines=14> */
[----:B0-----:R-:W-:Y:S01]  /*1520*/  ISETP.NE.AND P0, PT, R0, 0x1, PT ;  /* 0x000000010000780c */ /* 0x001fe20003f05270 */
[----:B------:R-:W-:Y:S01]  /*1530*/  IMAD.U32 R0, RZ, RZ, UR5 ;  /* 0x00000005ff007e24 */ /* 0x000fe2000f8e00ff */
        /* <DEDUP_REMOVED lines=11> */
[----:B------:R-:W0:Y:S01]  /*15f0*/  @P0 LDC R3, c[0x0][0x44c] ;  /* 0x00011300ff030b82 */ /* 0x000e220000000800 */
[----:B------:R-:W-:Y:S02]  /*1600*/  CS2R R170, SRZ ;  /* 0x0000000000aa7805 */ /* 0x000fe4000001ff00 */
[----:B------:R-:W-:Y:S02]  /*1610*/  CS2R R90, SRZ ;  /* 0x00000000005a7805 */ /* 0x000fe4000001ff00 */
[----:B------:R-:W-:Y:S02]  /*1620*/  CS2R R172, SRZ ;  /* 0x0000000000ac7805 */ /* 0x000fe4000001ff00 */
[----:B------:R-:W-:Y:S02]  /*1630*/  CS2R R86, SRZ ;  /* 0x0000000000567805 */ /* 0x000fe4000001ff00 */
[----:B------:R-:W-:-:S02]  /*1640*/  CS2R R174, SRZ ;  /* 0x0000000000ae7805 */ /* 0x000fc4000001ff00 */
[----:B------:R-:W-:Y:S02]  /*1650*/  CS2R R82, SRZ ;  /* 0x0000000000527805 */ /* 0x000fe4000001ff00 */
[----:B------:R-:W-:Y:S01]  /*1660*/  CS2R R176, SRZ ;  /* 0x0000000000b07805 */ /* 0x000fe2000001ff00 */
[----:B------:R-:W1:Y:S01]  /*1670*/  @P0 LDC R4, c[0x0][0x450] ;  /* 0x00011400ff040b82 */ /* 0x000e620000000800 */
        /* <DEDUP_REMOVED lines=14> */
[----:B------:R-:W-:Y:S01]  /*1760*/  CS2R R50, SRZ ;  /* 0x0000000000327805 */ /* 0x000fe2000001ff00 */
[----:B0-----:R-:W-:Y:S01]  /*1770*/  @P0 IMAD.HI.U32 R3, R3, UR5, RZ ;  /* 0x0000000503030c27 */ /* 0x001fe2000f8e00ff */
[----:B------:R-:W-:Y:S02]  /*1780*/  CS2R R198, SRZ ;  /* 0x0000000000c67805 */ /* 0x000fe4000001ff00 */
[----:B------:R-:W-:-:S02]  /*1790*/  CS2R R46, SRZ ;  /* 0x00000000002e7805 */ /* 0x000fc4000001ff00 */
[----:B------:R-:W-:Y:S02]  /*17a0*/  CS2R R200, SRZ ;  /* 0x0000000000c87805 */ /* 0x000fe4000001ff00 */
[----:B------:R-:W-:Y:S02]  /*17b0*/  CS2R R42, SRZ ;  /* 0x00000000002a7805 */ /* 0x000fe4000001ff00 */
[----:B------:R-:W-:Y:S02]  /*17c0*/  CS2R R202, SRZ ;  /* 0x0000000000ca7805 */ /* 0x000fe4000001ff00 */
[----:B------:R-:W-:Y:S02]  /*17d0*/  CS2R R38, SRZ ;  /* 0x0000000000267805 */ /* 0x000fe4000001ff00 */
[----:B------:R-:W-:Y:S02]  /*17e0*/  CS2R R204, SRZ ;  /* 0x0000000000cc7805 */ /* 0x000fe4000001ff00 */
[----:B-1----:R-:W-:-:S02]  /*17f0*/  @P0 SHF.R.U32.HI R0, RZ, R4, R3 ;  /* 0x00000004ff000219 */ /* 0x002fc40000011603 */
[----:B------:R-:W-:Y:S02]  /*1800*/  CS2R R34, SRZ ;  /* 0x0000000000227805 */ /* 0x000fe4000001ff00 */
[----:B------:R-:W-:Y:S02]  /*1810*/  PLOP3.LUT P0, PT, PT, PT, PT, 0x80, 0x0 ;  /* 0x000000000000781c */ /* 0x000fe40003f0f070 */
[----:B------:R-:W-:Y:S02]  /*1820*/  CS2R R208, SRZ ;  /* 0x0000000000d07805 */ /* 0x000fe4000001ff00 */
[----:B------:R-:W-:Y:S01]  /*1830*/  CS2R R30, SRZ ;  /* 0x00000000001e7805 */ /* 0x000fe2000001ff00 */
[----:B------:R-:W-:Y:S01]  /*1840*/  VIADD R3, R0, UR4 ;  /* 0x0000000400037c36 */ /* 0x000fe20008000000 */
[----:B------:R-:W-:Y:S01]  /*1850*/  CS2R R206, SRZ ;  /* 0x0000000000ce7805 */ /* 0x000fe2000001ff00 */
[----:B------:R-:W-:Y:S01]  /*1860*/  IMAD.MOV.U32 R0, RZ, RZ, RZ ;  /* 0x000000ffff007224 */ /* 0x000fe200078e00ff */
[----:B------:R-:W-:Y:S01]  /*1870*/  CS2R R26, SRZ ;  /* 0x00000000001a7805 */ /* 0x000fe2000001ff00 */
[----:B------:R-:W-:Y:S01]  /*1880*/  IMAD.MOV.U32 R7, RZ, RZ, RZ ;  /* 0x000000ffff077224 */ /* 0x000fe200078e00ff */
[----:B------:R-:W-:-:S04]  /*1890*/  SHF.R.S32.HI R4, RZ, 0x1f, R3 ;  /* 0x0000001fff047819 */ /* 0x000fc80000011403 */
[----:B------:R-:W-:Y:S01]  /*18a0*/  LEA.HI R4, R4, R3, RZ, 0x6 ;  /* 0x0000000304047211 */ /* 0x000fe200078f30ff */
[----:B------:R-:W-:-:S03]  /*18b0*/  IMAD.MOV.U32 R3, RZ, RZ, RZ ;  /* 0x000000ffff037224 */ /* 0x000fc600078e00ff */
[----:B------:R-:W-:-:S04]  /*18c0*/  SHF.R.S32.HI R4, RZ, 0x6, R4 ;  /* 0x00000006ff047819 */ /* 0x000fc80000011404 */
[----:B------:R-:W-:-:S04]  /*18d0*/  VIMNMX R4, R4, UR50, PT ;  /* 0x0000003204047c48 */ /* 0x000fc8000bfe0100 */
[----:B------:R-:W-:-:S13]  /*18e0*/  ISETP.GE.AND P1, PT, R4, 0x1, PT ;  /* 0x000000010400780c */ /* 0x000fda0003f26270 */
        /* <DEDUP_REMOVED lines=15> */
.L_x_7212:
[----:B------:R-:W-:Y:S01]  /*19e0*/  ULEA UR21, UR36, UR43, 0x3 ;  /* 0x0000002b24157291 */ /* 0x000fe2000f8e183f */
[----:B------:R-:W-:-:S05]  /*19f0*/  IMAD.U32 R0, RZ, RZ, UR37 ;  /* 0x00000025ff007e24 */ /* 0x000fca000f8e00ff */
[----:B------:R-:W-:-:S04]  /*1a00*/  SHF.L.U32 R0, R0, 0x1f, RZ ;  /* 0x0000001f00007819 */ /* 0x000fc800000006ff */
[----:B------:R-:W0:Y:S02]  /*1a10*/  SYNCS.PHASECHK.TRANS64.TRYWAIT P1, [UR21+0x28c50], R0 ;  /* 0x028c5000ff0075a7 */ /* 0x000e240008020155 */
[----:B0-----:R-:W-:Y:S05]  /*1a20*/  @!P1 BRA `(.L_x_7213) ;  /* 0x000000f400a89947 */ /* 0x001fea0003800000 */
.L_x_7380:
[----:B------:R-:W-:Y:S01]  /*1a30*/  BAR.SYNC.DEFER_BLOCKING 0xe, 0x100 ;  /* 0x0384000000007b1d */ /* 0x000fe20000010000 */
[----:B------:R-:W-:Y:S01]  /*1a40*/  UIADD3 UR4, UR43, 0x26800, URZ ;  /* 0x000268002b047890 */ /* 0x000fe2000fffe03f */
[----:B0-----:R-:W-:Y:S01]  /*1a50*/  IMAD.U32 R0, RZ, RZ, UR21 ;  /* 0x00000015ff007e24 */ /* 0x001fe2000f8e00ff */
[----:B------:R-:W-:Y:S01]  /*1a60*/  ULEA UR18, UR36, UR20, 0xc ;  /* 0x0000001424127291 */ /* 0x000fe2000f8e603f */
[----:B------:R-:W-:Y:S01]  /*1a70*/  ISETP.GE.AND P1, PT, R4, 0x2, PT ;  /* 0x000000020400780c */ /* 0x000fe20003f26270 */
[----:B------:R-:W-:Y:S01]  /*1a80*/  USHF.R.U32.HI UR4, URZ, 0x4, UR4 ;  /* 0x000000043f047899 */ /* 0x000fe20008011604 */
[----:B------:R-:W-:Y:S01]  /*1a90*/  UMOV UR19, 0x40000040 ;  /* 0x4000004000137882 */ /* 0x000fe20000000000 */
[----:B------:R-:W-:Y:S02]  /*1aa0*/  UMOV UR17, 0x40000040 ;  /* 0x4000004000117882 */ /* 0x000fe40000000000 */
[----:B------:R-:W-:Y:S01]  /*1ab0*/  ULOP3.LUT UR4, UR4, 0x3fff, URZ, 0xc0, !UPT ;  /* 0x00003fff04047892 */ /* 0x000fe2000f8ec03f */
[----:B------:R-:W0:Y:S01]  /*1ac0*/  S2R R3, SR_TID.X ;  /* 0x0000000000037919 */ /* 0x000e220000002100 */
[----:B------:R-:W-:-:S02]  /*1ad0*/  UIADD3 UR6, UR18, 0x80, URZ ;  /* 0x0000008012067890 */ /* 0x000fc4000fffe03f */
[----:B------:R-:W-:Y:S01]  /*1ae0*/  ULOP3.LUT UR16, UR4, 0x10000, URZ, 0xfc, !UPT ;  /* 0x0001000004107892 */ /* 0x000fe2000f8efc3f */
[----:B------:R-:W-:Y:S01]  /*1af0*/  UMOV UR7, 0x40000040 ;  /* 0x4000004000077882 */ /* 0x000fe20000000000 */
[----:B------:R-:W-:Y:S02]  /*1b00*/  UMOV UR5, 0x40000040 ;  /* 0x4000004000057882 */ /* 0x000fe40000000000 */
[----:B------:R-:W-:Y:S02]  /*1b10*/  UIADD3 UR4, UR16, 0x2, URZ ;  /* 0x0000000210047890 */ /* 0x000fe4000fffe03f */
[----:B------:R-:W-:Y:S02]  /*1b20*/  UIADD3 UR10, UR18, 0x100, URZ ;  /* 0x00000100120a7890 */ /* 0x000fe4000fffe03f */
[----:B------:R-:W-:Y:S01]  /*1b30*/  UIADD3 UR8, UR16, 0x4, URZ ;  /* 0x0000000410087890 */ /* 0x000fe2000fffe03f */
[----:B------:R-:W-:Y:S01]  /*1b40*/  UMOV UR11, 0x40000040 ;  /* 0x40000040000b7882 */ /* 0x000fe20000000000 */
[----:B------:R-:W-:Y:S01]  /*1b50*/  WARPGROUP.ARRIVE ;  /* 0x00000000000079c5 */ /* 0x000fe20000000000 */
[----:B------:R-:W-:Y:S01]  /*1b60*/  UMOV UR9, 0x40000040 ;  /* 0x4000004000097882 */ /* 0x000fe20000000000 */
[----:B------:R-:W-:-:S02]  /*1b70*/  UIADD3 UR14, UR18, 0x180, URZ ;  /* 0x00000180120e7890 */ /* 0x000fc4000fffe03f */
[----:B------:R-:W-:Y:S02]  /*1b80*/  UIADD3 UR12, UR16, 0x6, URZ ;  /* 0x00000006100c7890 */ /* 0x000fe4000fffe03f */
        /* <DEDUP_REMOVED lines=23> */
.L_x_7219:
[----:B------:R-:W-:Y:S01]  /*1d00*/  BAR.SYNC.DEFER_BLOCKING 0xe, 0x100 ;  /* 0x0384000000007b1d */ /* 0x000fe20000010000 */
[----:B------:R-:W-:Y:S01]  /*1d10*/  IMAD.U32 R3, RZ, RZ, UR36 ;  /* 0x00000024ff037e24 */ /* 0x000fe2000f8e00ff */
[----:B------:R-:W-:Y:S01]  /*1d20*/  UIADD3 UR36, UR36, 0x1, URZ ;  /* 0x0000000124247890 */ /* 0x000fe2000fffe03f */
[C---:B------:R-:W-:Y:S01]  /*1d30*/  ISETP.GT.AND P3, PT, R4.reuse, RZ, PT ;  /* 0x000000ff0400720c */ /* 0x040fe20003f64270 */
        /* <DEDUP_REMOVED lines=139> */
.L_x_7215:
[----:B------:R-:W-:Y:S01]  /*25f0*/  ULEA UR21, UR36, UR43, 0x3 ;  /* 0x0000002b24157291 */ /* 0x000fe2000f8e183f */
[----:B------:R-:W-:-:S05]  /*2600*/  IMAD.U32 R0, RZ, RZ, UR37 ;  /* 0x00000025ff007e24 */ /* 0x000fca000f8e00ff */
[----:B------:R-:W-:-:S04]  /*2610*/  SHF.L.U32 R0, R0, 0x1f, RZ ;  /* 0x0000001f00007819 */ /* 0x000fc800000006ff */
[----:B------:R0:W1:Y:S01]  /*2620*/  SYNCS.PHASECHK.TRANS64.TRYWAIT P1, [UR21+0x28c50], R0 ;  /* 0x028c5000ff0075a7 */ /* 0x0000620008020155 */
[----:B------:R-:W-:Y:S05]  /*2630*/  @!P0 BRA `(.L_x_7216) ;  /* 0x0000000000048947 */ /* 0x000fea0003800000 */
[----:B------:R-:W-:Y:S01]  /*2640*/  BPT.TRAP 0x1 ;  /* 0x000000040000795c */ /* 0x000fe20000300000 */
.L_x_7216:
[----:B-1----:R-:W-:Y:S05]  /*2650*/  @P1 BRA `(.L_x_7217) ;  /* 0x0000000000081947 */ /* 0x002fea0003800000 */
[----:B------:R-:W1:Y:S02]  /*2660*/  SYNCS.PHASECHK.TRANS64.TRYWAIT P1, [UR21+0x28c50], R0 ;  /* 0x028c5000ff0075a7 */ /* 0x000e640008020155 */
[----:B-1----:R-:W-:Y:S05]  /*2670*/  @!P1 BRA `(.L_x_7218) ;  /* 0x000000e800ac9947 */ /* 0x002fea0003800000 */
.L_x_7217:
        /* <DEDUP_REMOVED lines=29> */
.L_x_7214:
        /* <DEDUP_REMOVED lines=144> */
.L_x_7210:
[----:B------:R-:W-:Y:S01]  /*3150*/  ULDC UR4, c[0x0][0x448] ;  /* 0x0001120000047ab9 */ /* 0x000fe20000000800 */
[----:B------:R-:W-:Y:S01]  /*3160*/  UIADD3 UR6, UR41, 0x3f, URZ ;  /* 0x0000003f29067890 */ /* 0x000fe2000fffe03f */
[----:B------:R-:W-:Y:S01]  /*3170*/  PLOP3.LUT P0, PT, PT, PT, PT, 0x80, 0x0 ;  /* 0x000000000000781c */ /* 0x000fe20003f0f070 */
[----:B------:R-:W-:Y:S01]  /*3180*/  UISETP.NE.AND UP0, UPT, UR4, 0x1, UPT ;  /* 0x000000010400788c */ /* 0x000fe2000bf05270 */
[----:B------:R-:W-:Y:S01]  /*3190*/  IMAD.MOV.U32 R0, RZ, RZ, RZ ;  /* 0x000000ffff007224 */ /* 0x000fe200078e00ff */
[----:B------:R-:W-:Y:S01]  /*31a0*/  ULDC UR8, c[0x0][0x288] ;  /* 0x0000a20000087ab9 */ /* 0x000fe20000000800 */
[----:B------:R-:W-:Y:S01]  /*31b0*/  IMAD.MOV.U32 R3, RZ, RZ, RZ ;  /* 0x000000ffff037224 */ /* 0x000fe200078e00ff */
[----:B------:R-:W-:Y:S01]  /*31c0*/  UIADD3 UR8, -UR8, 0x40, URZ ;  /* 0x0000004008087890 */ /* 0x000fe2000fffe13f */
[----:B------:R-:W-:Y:S02]  /*31d0*/  CS2R R150, SRZ ;  /* 0x0000000000967805 */ /* 0x000fe4000001ff00 */
[----:B------:R-:W-:-:S02]  /*31e0*/  CS2R R148, SRZ ;  /* 0x0000000000947805 */ /* 0x000fc4000001ff00 */
[----:B------:R-:W-:Y:S01]  /*31f0*/  CS2R R146, SRZ ;  /* 0x0000000000927805 */ /* 0x000fe2000001ff00 */
[----:B------:R-:W-:Y:S01]  /*3200*/  UIMAD UR8, UR49, UR7, UR8 ;  /* 0x00000007310872a4 */ /* 0x000fe2000f8e0208 */
[----:B------:R-:W-:Y:S02]  /*3210*/  CS2R R144, SRZ ;  /* 0x0000000000907805 */ /* 0x000fe4000001ff00 */
[----:B------:R-:W-:Y:S01]  /*3220*/  CS2R R168, SRZ ;  /* 0x0000000000a87805 */ /* 0x000fe2000001ff00 */
[----:B------:R-:W-:Y:S01]  /*3230*/  @UP0 ULDC UR4, c[0x0][0x44c] ;  /* 0x0001130000040ab9 */ /* 0x000fe20000000800 */
[----:B------:R-:W-:Y:S01]  /*3240*/  @UP0 ULDC UR9, c[0x0][0x450] ;  /* 0x0001140000090ab9 */ /* 0x000fe20000000800 */
[----:B------:R-:W-:Y:S01]  /*3250*/  UIMAD.WIDE.U32 UR4, UR6, UR4, URZ ;  /* 0x00000004060472a5 */ /* 0x000fe2000f8e003f */
[----:B------:R-:W-:Y:S02]  /*3260*/  CS2R R140, SRZ ;  /* 0x00000000008c7805 */ /* 0x000fe4000001ff00 */
[----:B------:R-:W-:-:S02]  /*3270*/  CS2R R166, SRZ ;  /* 0x0000000000a67805 */ /* 0x000fc4000001ff00 */
[----:B------:R-:W-:Y:S01]  /*3280*/  CS2R R136, SRZ ;  /* 0x0000000000887805 */ /* 0x000fe2000001ff00 */
[----:B------:R-:W-:Y:S01]  /*3290*/  @UP0 USHF.R.U32.HI UR6, URZ, UR9, UR5 ;  /* 0x000000093f060299 */ /* 0x000fe20008011605 */
[----:B------:R-:W-:Y:S02]  /*32a0*/  CS2R R164, SRZ ;  /* 0x0000000000a47805 */ /* 0x000fe4000001ff00 */
[----:B------:R-:W-:Y:S02]  /*32b0*/  CS2R R132, SRZ ;  /* 0x0000000000847805 */ /* 0x000fe4000001ff00 */
[----:B------:R-:W-:Y:S01]  /*32c0*/  CS2R R162, SRZ ;  /* 0x0000000000a27805 */ /* 0x000fe2000001ff00 */
[----:B------:R-:W-:Y:S01]  /*32d0*/  UIADD3 UR6, UR8, UR6, URZ ;  /* 0x0000000608067290 */ /* 0x000fe2000fffe03f */
[----:B------:R-:W-:Y:S02]  /*32e0*/  CS2R R160, SRZ ;  /* 0x0000000000a07805 */ /* 0x000fe4000001ff00 */
[----:B------:R-:W-:-:S02]  /*32f0*/  CS2R R128, SRZ ;  /* 0x0000000000807805 */ /* 0x000fc4000001ff00 */
[----:B------:R-:W-:Y:S01]  /*3300*/  CS2R R158, SRZ ;  /* 0x00000000009e7805 */ /* 0x000fe2000001ff00 */
[----:B------:R-:W-:Y:S01]  /*3310*/  USHF.R.S32.HI UR4, URZ, 0x1f, UR6 ;  /* 0x0000001f3f047899 */ /* 0x000fe20008011406 */
[----:B------:R-:W-:Y:S02]  /*3320*/  CS2R R156, SRZ ;  /* 0x00000000009c7805 */ /* 0x000fe4000001ff00 */
[----:B------:R-:W-:Y:S02]  /*3330*/  CS2R R124, SRZ ;  /* 0x00000000007c7805 */ /* 0x000fe4000001ff00 */
[----:B------:R-:W-:Y:S01]  /*3340*/  CS2R R154, SRZ ;  /* 0x00000000009a7805 */ /* 0x000fe2000001ff00 */
[----:B------:R-:W-:Y:S01]  /*3350*/  ULEA.HI UR4, UR4, UR6, URZ, 0x6 ;  /* 0x0000000604047291 */ /* 0x000fe2000f8f303f */
[----:B------:R-:W-:Y:S02]  /*3360*/  CS2R R152, SRZ ;  /* 0x0000000000987805 */ /* 0x000fe4000001ff00 */
[----:B------:R-:W-:-:S02]  /*3370*/  CS2R R120, SRZ ;  /* 0x0000000000787805 */ /* 0x000fc4000001ff00 */
[----:B------:R-:W-:Y:S01]  /*3380*/  CS2R R104, SRZ ;  /* 0x0000000000687805 */ /* 0x000fe2000001ff00 */
[----:B------:R-:W-:Y:S01]  /*3390*/  USHF.R.S32.HI UR4, URZ, 0x6, UR4 ;  /* 0x000000063f047899 */ /* 0x000fe20008011404 */
[----:B------:R-:W-:Y:S02]  /*33a0*/  CS2R R100, SRZ ;  /* 0x0000000000647805 */ /* 0x000fe4000001ff00 */
[----:B------:R-:W-:Y:S02]  /*33b0*/  CS2R R116, SRZ ;  /* 0x0000000000747805 */ /* 0x000fe4000001ff00 */
[----:B------:R-:W-:Y:S01]  /*33c0*/  CS2R R114, SRZ ;  /* 0x0000000000727805 */ /* 0x000fe2000001ff00 */
[----:B------:R-:W-:Y:S01]  /*33d0*/  UISETP.LT.AND UP0, UPT, UR50, UR4, UPT ;  /* 0x000000043200728c */ /* 0x000fe2000bf01270 */
[----:B------:R-:W-:Y:S02]  /*33e0*/  CS2R R112, SRZ ;  /* 0x0000000000707805 */ /* 0x000fe4000001ff00 */
[----:B------:R-:W-:-:S02]  /*33f0*/  CS2R R110, SRZ ;  /* 0x00000000006e7805 */ /* 0x000fc4000001ff00 */
[----:B------:R-:W-:Y:S01]  /*3400*/  CS2R R108, SRZ ;  /* 0x00000000006c7805 */ /* 0x000fe2000001ff00 */
[----:B------:R-:W-:Y:S01]  /*3410*/  USEL UR50, UR50, UR4, UP0 ;  /* 0x0000000432327287 */ /* 0x000fe20008000000 */
[----:B------:R-:W-:Y:S02]  /*3420*/  CS2R R106, SRZ ;  /* 0x00000000006a7805 */ /* 0x000fe4000001ff00 */
[----:B------:R-:W-:Y:S02]  /*3430*/  CS2R R102, SRZ ;  /* 0x0000000000667805 */ /* 0x000fe4000001ff00 */
[----:B------:R-:W-:Y:S01]  /*3440*/  CS2R R98, SRZ ;  /* 0x0000000000627805 */ /* 0x000fe2000001ff00 */
[----:B------:R-:W-:Y:S01]  /*3450*/  UISETP.GE.AND UP0, UPT, UR50, 0x1, UPT ;  /* 0x000000013200788c */ /* 0x000fe2000bf06270 */
[----:B------:R-:W-:Y:S02]  /*3460*/  CS2R R94, SRZ ;  /* 0x00000000005e7805 */ /* 0x000fe4000001ff00 */
[----:B------:R-:W-:-:S02]  /*3470*/  CS2R R170, SRZ ;  /* 0x0000000000aa7805 */ /* 0x000fc4000001ff00 */
[----:B------:R-:W-:Y:S02]  /*3480*/  CS2R R90, SRZ ;  /* 0x00000000005a7805 */ /* 0x000fe4000001ff00 */
[----:B------:R-:W-:Y:S02]  /*3490*/  CS2R R172, SRZ ;  /* 0x0000000000ac7805 */ /* 0x000fe4000001ff00 */
[----:B------:R-:W-:Y:S02]  /*34a0*/  CS2R R86, SRZ ;  /* 0x0000000000567805 */ /* 0x000fe4000001ff00 */
[----:B------:R-:W-:Y:S02]  /*34b0*/  PLOP3.LUT P1, PT, PT, PT, UP0, 0x80, 0x0 ;  /* 0x000000000000781c */ /* 0x000fe40003f2f008 */
        /* <DEDUP_REMOVED lines=62> */
.L_x_7220:
        /* <DEDUP_REMOVED lines=9> */
.L_x_7381:
[----:B------:R-:W-:Y:S05]  /*3930*/  @!P0 BRA `(.L_x_7222) ;  /* 0x0000000000048947 */ /* 0x000fea0003800000 */
[----:B------:R-:W-:Y:S01]  /*3940*/  BPT.TRAP 0x1 ;  /* 0x000000040000795c */ /* 0x000fe20000300000 */
.L_x_7222:
[----:B------:R-:W-:Y:S02]  /*3950*/  IMAD.U32 R7, RZ, RZ, UR36 ;  /* 0x00000024ff077e24 */ /* 0x000fe4000f8e00ff */
[----:B------:R-:W-:-:S03]  /*3960*/  IMAD.U32 R8, RZ, RZ, UR37 ;  /* 0x00000025ff087e24 */ /* 0x000fc6000f8e00ff */
[----:B------:R-:W-:Y:S02]  /*3970*/  LEA R7, R7, UR43, 0x3 ;  /* 0x0000002b07077c11 */ /* 0x000fe4000f8e18ff */
[----:B------:R-:W-:-:S04]  /*3980*/  SHF.L.U32 R8, R8, 0x1f, RZ ;  /* 0x0000001f08087819 */ /* 0x000fc800000006ff */
[----:B------:R1:W2:Y:S01]  /*3990*/  SYNCS.PHASECHK.TRANS64.TRYWAIT P1, [R7+URZ+0x28c30], R8 ;  /* 0x028c3008070075a7 */ /* 0x0002a2000802017f */
[----:B------:R-:W-:Y:S05]  /*39a0*/  @!P0 BRA `(.L_x_7223) ;  /* 0x0000000000048947 */ /* 0x000fea0003800000 */
[----:B------:R-:W-:Y:S01]  /*39b0*/  BPT.TRAP 0x1 ;  /* 0x000000040000795c */ /* 0x000fe20000300000 */
.L_x_7223:
[----:B--2---:R-:W-:Y:S05]  /*39c0*/  @P1 BRA `(.L_x_7224) ;  /* 0x0000000000081947 */ /* 0x004fea0003800000 */
[----:B------:R-:W2:Y:S02]  /*39d0*/  SYNCS.PHASECHK.TRANS64.TRYWAIT P1, [R7+URZ+0x28c30], R8 ;  /* 0x028c3008070075a7 */ /* 0x000ea4000802017f */
[----:B--2---:R-:W-:Y:S05]  /*39e0*/  @!P1 BRA `(.L_x_7225) ;  /* 0x000000d800009947 */ /* 0x004fea0003800000 */
.L_x_7224:
        /* <DEDUP_REMOVED lines=34> */
[----:B------:R-:W-:Y:S01]  /*3c10*/  HGMMA.64x64x16.F32.BF16 R24, gdesc[UR4], R24, gsb0 ;  /* 0x00e00000041879f0 */ /* 0x000fe20008001818 */
        /* <DEDUP_REMOVED lines=9> */
[----:B------:R-:W0:Y:S01]  /*3cb0*/  SHFL.IDX PT, R6, R3, 0x1, 0x1c1f ;  /* 0x003c1f0003067f89 */ /* 0x000e2200000e0000 */
[----:B------:R-:W-:-:S03]  /*3cc0*/  UIMAD UR6, UR50, UR6, 0x40 ;  /* 0x00000040320674a4 */ /* 0x000fc6000f8e0206 */
[----:B------:R-:W3:Y:S01]  /*3cd0*/  SHFL.IDX PT, R3, R3, RZ, 0x1c1f ;  /* 0x001c1fff03037589 */ /* 0x000ee200000e0000 */
[----:B------:R-:W-:Y:S02]  /*3ce0*/  WARPGROUP.DEPBAR.LE gsb0, 0x0 ;  /* 0x00008000000079c5 */ /* 0x000fe40000010000 */
[----:B------:R-:W-:-:S06]  /*3cf0*/  WARPGROUP.ARRIVE ;  /* 0x00000000000079c5 */ /* 0x000fcc0000000000 */
[----:B------:R-:W-:Y:S01]  /*3d00*/  HGMMA.64x64x16.F32.BF16 R24, gdesc[UR8], R24, gsb0 ;  /* 0x00e00000081879f0 */ /* 0x000fe20008001818 */
[----:B------:R-:W-:Y:S02]  /*3d10*/  ULDC UR10, c[0x0][0x988] ;  /* 0x00026200000a7ab9 */ /* 0x000fe40000000800 */
[----:B------:R-:W-:Y:S02]  /*3d20*/  WARPGROUP.DEPBAR.LE gsb0, 0x0 ;  /* 0x00008000000079c5 */ /* 0x000fe40000010000 */
[----:B------:R-:W-:-:S06]  /*3d30*/  WARPGROUP.ARRIVE ;  /* 0x00000000000079c5 */ /* 0x000fcc0000000000 */
[----:B------:R-:W-:Y:S01]  /*3d40*/  HGMMA.64x64x16.F32.BF16 R24, gdesc[UR12], R24, gsb0 ;  /* 0x00e000000c1879f0 */ /* 0x000fe20008001818 */
[----:B------:R-:W-:Y:S01]  /*3d50*/  ULDC UR14, c[0x0][0x2f0] ;  /* 0x0000bc00000e7ab9 */ /* 0x000fe20000000800 */
[----:B------:R-:W-:Y:S01]  /*3d60*/  ULDC UR15, c[0x0][0x288] ;  /* 0x0000a200000f7ab9 */ /* 0x000fe20000000800 */
[----:B------:R-:W-:Y:S02]  /*3d70*/  UIMAD UR7, UR49, UR14, UR7 ;  /* 0x0000000e310772a4 */ /* 0x000fe4000f8e0207 */
[----:B------:R-:W-:-:S04]  /*3d80*/  UIMAD UR6, UR49, UR14, UR6 ;  /* 0x0000000e310672a4 */ /* 0x000fc8000f8e0206 */
[----:B------:R-:W-:Y:S02]  /*3d90*/  IMAD.U32 R5, RZ, RZ, UR7 ;  /* 0x00000007ff057e24 */ /* 0x000fe4000f8e00ff */
[----:B------:R-:W-:-:S03]  /*3da0*/  IADD3 R4, -R2, UR6, RZ ;  /* 0x0000000602047c10 */ /* 0x000fc6000fffe1ff */
[----:B------:R-:W-:-:S04]  /*3db0*/  IADD3 R5, R5, -UR15, -R2 ;  /* 0x8000000f05057c10 */ /* 0x000fc8000fffe802 */
[-CC-:B0-----:R-:W-:Y:S02]  /*3dc0*/  VIADDMNMX R6, R6, R5.reuse, R4.reuse, PT ;  /* 0x0000000506067246 */ /* 0x181fe40003800104 */
[----:B---3--:R-:W-:Y:S02]  /*3dd0*/  VIADDMNMX R4, R3, R5, R4, PT ;  /* 0x0000000503047246 */ /* 0x008fe40003800104 */
[C---:B------:R-:W-:Y:S02]  /*3de0*/  ISETP.GT.AND P3, PT, R6.reuse, RZ, PT ;  /* 0x000000ff0600720c */ /* 0x040fe40003f64270 */
[C---:B------:R-:W-:Y:S02]  /*3df0*/  ISETP.GT.AND P4, PT, R6.reuse, 0x1, PT ;  /* 0x000000010600780c */ /* 0x040fe40003f84270 */
[----:B------:R-:W-:Y:S01]  /*3e00*/  ISETP.GT.AND P5, PT, R6, 0x8, PT ;  /* 0x000000080600780c */ /* 0x000fe20003fa4270 */
[----:B------:R-:W-:Y:S02]  /*3e10*/  WARPGROUP.DEPBAR.LE gsb0, 0x0 ;  /* 0x00008000000079c5 */ /* 0x000fe40000010000 */
[----:B------:R-:W-:-:S02]  /*3e20*/  FSEL R26, R26, -INF , P3 ;  /* 0xff8000001a1a7808 */ /* 0x000fc40001800000 */
[----:B------:R-:W-:Y:S02]  /*3e30*/  FSEL R27, R27, -INF , P4 ;  /* 0xff8000001b1b7808 */ /* 0x000fe40002000000 */
        /* <DEDUP_REMOVED lines=39> */
[----:B------:R-:W-:Y:S02]  /*40b0*/  FSEL R55, R55, -INF , P3 ;  /* 0xff80000037377808 */ /* 0x000fe40001800000 */
[----:B------:R-:W-:-:S02]  /*40c0*/  FMNMX.FTZ R6, R54, R9, !PT ;  /* 0x0000000936067209 */ /* 0x000fc40007810000 */
[C---:B------:R-:W-:Y:S02]  /*40d0*/  ISETP.GT.AND P3, PT, R4.reuse, RZ, PT ;  /* 0x000000ff0400720c */ /* 0x040fe40003f64270 */
[----:B------:R-:W-:Y:S02]  /*40e0*/  FMNMX.FTZ R6, R55, R6, !PT ;  /* 0x0000000637067209 */ /* 0x000fe40007810000 */
[C---:B------:R-:W-:Y:S02]  /*40f0*/  ISETP.GT.AND P4, PT, R4.reuse, 0x1, PT ;  /* 0x000000010400780c */ /* 0x040fe40003f84270 */
[----:B------:R-:W-:Y:S01]  /*4100*/  ISETP.GT.AND P5, PT, R4, 0x8, PT ;  /* 0x000000080400780c */ /* 0x000fe20003fa4270 */
[----:B------:R-:W0:Y:S01]  /*4110*/  SHFL.BFLY PT, R9, R6, 0x2, 0x1f ;  /* 0x0c401f0006097f89 */ /* 0x000e2200000e0000 */
[----:B------:R-:W-:Y:S02]  /*4120*/  FSEL R24, R24, -INF , P3 ;  /* 0xff80000018187808 */ /* 0x000fe40001800000 */
[----:B------:R-:W-:-:S02]  /*4130*/  FSEL R25, R25, -INF , P4 ;  /* 0xff80000019197808 */ /* 0x000fc40002000000 */
[----:B------:R-:W-:Y:S02]  /*4140*/  ISETP.GT.AND P3, PT, R4, 0x9, PT ;  /* 0x000000090400780c */ /* 0x000fe40003f64270 */
[----:B------:R-:W-:Y:S02]  /*4150*/  FSEL R28, R28, -INF , P5 ;  /* 0xff8000001c1c7808 */ /* 0x000fe40002800000 */
[----:B------:R-:W-:Y:S02]  /*4160*/  FMNMX.FTZ R3, R24, R25, !PT ;  /* 0x0000001918037209 */ /* 0x000fe40007810000 */
[C---:B------:R-:W-:Y:S02]  /*4170*/  ISETP.GT.AND P4, PT, R4.reuse, 0x10, PT ;  /* 0x000000100400780c */ /* 0x040fe40003f84270 */
[----:B------:R-:W-:Y:S02]  /*4180*/  FSEL R29, R29, -INF , P3 ;  /* 0xff8000001d1d7808 */ /* 0x000fe40001800000 */
[----:B------:R-:W-:-:S02]  /*4190*/  ISETP.GT.AND P3, PT, R4, 0x11, PT ;  /* 0x000000110400780c */ /* 0x000fc40003f64270 */
[----:B------:R-:W-:Y:S02]  /*41a0*/  FSEL R32, R32, -INF , P4 ;  /* 0xff80000020207808 */ /* 0x000fe40002000000 */
[C---:B------:R-:W-:Y:S02]  /*41b0*/  ISETP.GT.AND P4, PT, R4.reuse, 0x18, PT ;  /* 0x000000180400780c */ /* 0x040fe40003f84270 */
[----:B------:R-:W-:Y:S02]  /*41c0*/  FSEL R33, R33, -INF , P3 ;  /* 0xff80000021217808 */ /* 0x000fe40001800000 */
[----:B------:R-:W-:Y:S02]  /*41d0*/  ISETP.GT.AND P3, PT, R4, 0x19, PT ;  /* 0x000000190400780c */ /* 0x000fe40003f64270 */
[----:B0-----:R-:W-:Y:S02]  /*41e0*/  FMNMX.FTZ R9, R6, R9, !PT ;  /* 0x0000000906097209 */ /* 0x001fe40007810000 */
[----:B------:R-:W-:-:S02]  /*41f0*/  FMNMX.FTZ R6, R28, R3, !PT ;  /* 0x000000031c067209 */ /* 0x000fc40007810000 */
[----:B------:R-:W-:Y:S01]  /*4200*/  FSEL R36, R36, -INF , P4 ;  /* 0xff80000024247808 */ /* 0x000fe20002000000 */
[----:B------:R-:W0:Y:S01]  /*4210*/  SHFL.BFLY PT, R10, R9, 0x1, 0x1f ;  /* 0x0c201f00090a7f89 */ /* 0x000e2200000e0000 */
[----:B------:R-:W-:Y:S02]  /*4220*/  FMNMX.FTZ R3, R29, R6, !PT ;  /* 0x000000061d037209 */ /* 0x000fe40007810000 */
[----:B------:R-:W-:Y:S02]  /*4230*/  ISETP.GT.AND P4, PT, R4, 0x20, PT ;  /* 0x000000200400780c */ /* 0x000fe40003f84270 */
[----:B------:R-:W-:Y:S02]  /*4240*/  FMNMX.FTZ R6, R32, R3, !PT ;  /* 0x0000000320067209 */ /* 0x000fe40007810000 */
[----:B------:R-:W-:Y:S02]  /*4250*/  FSEL R37, R37, -INF , P3 ;  /* 0xff80000025257808 */ /* 0x000fe40001800000 */
[----:B------:R-:W-:-:S02]  /*4260*/  FMNMX.FTZ R3, R33, R6, !PT ;  /* 0x0000000621037209 */ /* 0x000fc40007810000 */
[----:B------:R-:W-:Y:S02]  /*4270*/  ISETP.GT.AND P5, PT, R4, 0x21, PT ;  /* 0x000000210400780c */ /* 0x000fe40003fa4270 */
[----:B------:R-:W-:Y:S02]  /*4280*/  FSEL R40, R40, -INF , P4 ;  /* 0xff80000028287808 */ /* 0x000fe40002000000 */
[C---:B------:R-:W-:Y:S02]  /*4290*/  ISETP.GT.AND P4, PT, R4.reuse, 0x28, PT ;  /* 0x000000280400780c */ /* 0x040fe40003f84270 */
[----:B------:R-:W-:Y:S02]  /*42a0*/  FSEL R41, R41, -INF , P5 ;  /* 0xff80000029297808 */ /* 0x000fe40002800000 */
[----:B------:R-:W-:Y:S02]  /*42b0*/  ISETP.GT.AND P3, PT, R4, 0x29, PT ;  /* 0x000000290400780c */ /* 0x000fe40003f64270 */
[----:B------:R-:W-:-:S02]  /*42c0*/  FSEL R44, R44, -INF , P4 ;  /* 0xff8000002c2c7808 */ /* 0x000fc40002000000 */
[----:B------:R-:W-:Y:S02]  /*42d0*/  ISETP.GT.AND P4, PT, R4, 0x30, PT ;  /* 0x000000300400780c */ /* 0x000fe40003f84270 */
[----:B0-----:R-:W-:Y:S02]  /*42e0*/  FMNMX.FTZ R6, R9, R10, !PT ;  /* 0x0000000a09067209 */ /* 0x001fe40007810000 */
[----:B------:R-:W-:Y:S02]  /*42f0*/  FMNMX.FTZ R10, R36, R3, !PT ;  /* 0x00000003240a7209 */ /* 0x000fe40007810000 */
[----:B------:R-:W-:Y:S01]  /*4300*/  FSEL R45, R45, -INF , P3 ;  /* 0xff8000002d2d7808 */ /* 0x000fe20001800000 */
[----:B------:R-:W-:Y:S01]  /*4310*/  FMUL.FTZ R5, R6, UR10 ;  /* 0x0000000a06057c20 */ /* 0x000fe20008410000 */
[----:B------:R-:W-:Y:S02]  /*4320*/  FMNMX.FTZ R3, R37, R10, !PT ;  /* 0x0000000a25037209 */ /* 0x000fe40007810000 */
[----:B------:R-:W-:-:S02]  /*4330*/  ISETP.GT.AND P3, PT, R4, 0x31, PT ;  /* 0x000000310400780c */ /* 0x000fc40003f64270 */
[----:B------:R-:W-:Y:S02]  /*4340*/  FMNMX.FTZ R10, R40, R3, !PT ;  /* 0x00000003280a7209 */ /* 0x000fe40007810000 */
[----:B------:R-:W-:Y:S02]  /*4350*/  FSEL R48, R48, -INF , P4 ;  /* 0xff80000030307808 */ /* 0x000fe40002000000 */
[----:B------:R-:W-:Y:S02]  /*4360*/  FMNMX.FTZ R3, R41, R10, !PT ;  /* 0x0000000a29037209 */ /* 0x000fe40007810000 */
[----:B------:R-:W-:Y:S02]  /*4370*/  ISETP.GT.AND P4, PT, R4, 0x38, PT ;  /* 0x000000380400780c */ /* 0x000fe40003f84270 */
[----:B------:R-:W-:Y:S02]  /*4380*/  FMNMX.FTZ R10, R44, R3, !PT ;  /* 0x000000032c0a7209 */ /* 0x000fe40007810000 */
[----:B------:R-:W-:-:S02]  /*4390*/  FSEL R49, R49, -INF , P3 ;  /* 0xff80000031317808 */ /* 0x000fc40001800000 */
[----:B------:R-:W-:Y:S02]  /*43a0*/  FMNMX.FTZ R3, R45, R10, !PT ;  /* 0x0000000a2d037209 */ /* 0x000fe40007810000 */
[----:B------:R-:W-:Y:S02]  /*43b0*/  ISETP.GT.AND P3, PT, R4, 0x39, PT ;  /* 0x000000390400780c */ /* 0x000fe40003f64270 */
[----:B------:R-:W-:Y:S02]  /*43c0*/  FMNMX.FTZ R10, R48, R3, !PT ;  /* 0x00000003300a7209 */ /* 0x000fe40007810000 */
[----:B------:R-:W-:Y:S02]  /*43d0*/  FSEL R52, R52, -INF , P4 ;  /* 0xff80000034347808 */ /* 0x000fe40002000000 */
[----:B------:R-:W-:Y:S02]  /*43e0*/  FMNMX.FTZ R3, R49, R10, !PT ;  /* 0x0000000a31037209 */ /* 0x000fe40007810000 */
[----:B------:R-:W-:-:S02]  /*43f0*/  FSEL R53, R53, -INF , P3 ;  /* 0xff80000035357808 */ /* 0x000fc40001800000 */
[----:B------:R-:W-:Y:S02]  /*4400*/  FMNMX.FTZ R4, R52, R3, !PT ;  /* 0x0000000334047209 */ /* 0x000fe40007810000 */
[----:B------:R-:W-:Y:S02]  /*4410*/  FSETP.NEU.FTZ.AND P5, PT, R6, -INF , PT ;  /* 0xff8000000600780b */ /* 0x000fe40003fbd000 */
[----:B------:R-:W-:Y:S02]  /*4420*/  FMNMX.FTZ R4, R53, R4, !PT ;  /* 0x0000000435047209 */ /* 0x000fe40007810000 */
[----:B------:R-:W-:-:S03]  /*4430*/  FSEL R9, R5, RZ, P5 ;  /* 0x000000ff05097208 */ /* 0x000fc60002800000 */
[----:B------:R-:W0:Y:S02]  /*4440*/  SHFL.BFLY PT, R3, R4, 0x2, 0x1f ;  /* 0x0c401f0004037f89 */ /* 0x000e2400000e0000 */
        /* <DEDUP_REMOVED lines=16> */
[--C-:B------:R-:W-:Y:S01]  /*4550*/  FFMA.FTZ R54, R54, UR10, -R9.reuse ;  /* 0x0000000a36367c23 */ /* 0x100fe20008010809 */
[----:B------:R-:W-:Y:S01]  /*4560*/  FFMA.FTZ R9, R55, UR10, -R9 ;  /* 0x0000000a37097c23 */ /* 0x000fe20008010809 */
[----:B0-----:R-:W-:-:S04]  /*4570*/  FMNMX.FTZ R3, R4, R3, !PT ;  /* 0x0000000304037209 */ /* 0x001fc80007810000 */
[----:B------:R-:W-:Y:S01]  /*4580*/  MUFU.EX2 R30, R30 ;  /* 0x0000001e001e7308 */ /* 0x000fe20000000800 */
[----:B------:R-:W0:Y:S07]  /*4590*/  SHFL.BFLY PT, R4, R3, 0x1, 0x1f ;  /* 0x0c201f0003047f89 */ /* 0x000e2e00000e0000 */
[----:B------:R-:W4:Y:S01]  /*45a0*/  MUFU.EX2 R31, R31 ;  /* 0x0000001f001f7308 */ /* 0x000f220000000800 */
[----:B---3--:R-:W-:-:S07]  /*45b0*/  F2FP.BF16.F32.PACK_AB R153, R27, R26 ;  /* 0x0000001a1b99723e */ /* 0x008fce00000010ff */
[----:B------:R-:W-:Y:S08]  /*45c0*/  MUFU.EX2 R34, R34 ;  /* 0x0000002200227308 */ /* 0x000ff00000000800 */
[----:B------:R-:W3:Y:S01]  /*45d0*/  MUFU.EX2 R35, R35 ;  /* 0x0000002300237308 */ /* 0x000ee20000000800 */
[----:B----4-:R-:W-:Y:S02]  /*45e0*/  F2FP.BF16.F32.PACK_AB R155, R31, R30 ;  /* 0x0000001e1f9b723e */ /* 0x010fe400000010ff */
[----:B0-----:R-:W-:-:S04]  /*45f0*/  FMNMX.FTZ R5, R3, R4, !PT ;  /* 0x0000000403057209 */ /* 0x001fc80007810000 */
[C---:B------:R-:W-:Y:S01]  /*4600*/  FSETP.NEU.FTZ.AND P3, PT, R5.reuse, -INF , PT ;  /* 0xff8000000500780b */ /* 0x040fe20003f7d000 */
[----:B------:R-:W-:Y:S01]  /*4610*/  FMUL.FTZ R3, R5, UR10 ;  /* 0x0000000a05037c20 */ /* 0x000fe20008410000 */
[----:B------:R-:W-:Y:S04]  /*4620*/  MUFU.EX2 R38, R38 ;  /* 0x0000002600267308 */ /* 0x000fe80000000800 */
[----:B------:R-:W-:Y:S01]  /*4630*/  FSEL R4, R3, RZ, P3 ;  /* 0x000000ff03047208 */ /* 0x000fe20001800000 */
[----:B------:R-:W-:Y:S01]  /*4640*/  FADD.FTZ R3, R26, R27 ;  /* 0x0000001b1a037221 */ /* 0x000fe20000010000 */
[----:B---3--:R-:W-:Y:S02]  /*4650*/  F2FP.BF16.F32.PACK_AB R157, R35, R34 ;  /* 0x00000022239d723e */ /* 0x008fe400000010ff */
[----:B------:R-:W0:Y:S01]  /*4660*/  MUFU.EX2 R39, R39 ;  /* 0x0000002700277308 */ /* 0x000e220000000800 */
        /* <DEDUP_REMOVED lines=8> */
[----:B------:R-:W-:Y:S01]  /*46f0*/  FADD.FTZ R10, R30, R3 ;  /* 0x000000031e0a7221 */ /* 0x000fe20000010000 */
[----:B------:R-:W-:-:S02]  /*4700*/  @!P1 VIADD R3, R7, 0x28c40 ;  /* 0x00028c4007039836 */ /* 0x000fc40000000000 */
[--C-:B------:R-:W-:Y:S01]  /*4710*/  FFMA.FTZ R37, R37, UR10, -R4.reuse ;  /* 0x0000000a25257c23 */ /* 0x100fe20008010804 */
[----:B------:R-:W-:Y:S01]  /*4720*/  FFMA.FTZ R40, R40, UR10, -R4 ;  /* 0x0000000a28287c23 */ /* 0x000fe20008010804 */
[----:B------:R-:W-:Y:S01]  /*4730*/  FADD.FTZ R13, R31, R10 ;  /* 0x0000000a1f0d7221 */ /* 0x000fe20000010000 */
[--C-:B------:R-:W-:Y:S01]  /*4740*/  FFMA.FTZ R41, R41, UR10, -R4.reuse ;  /* 0x0000000a29297c23 */ /* 0x100fe20008010804 */
[----:B------:R-:W-:Y:S01]  /*4750*/  @!P1 PRMT R3, RZ, 0x654, R3 ;  /* 0x00000654ff039816 */ /* 0x000fe20000000003 */
[----:B------:R-:W3:Y:S01]  /*4760*/  MUFU.EX2 R25, R25 ;  /* 0x0000001900197308 */ /* 0x000ee20000000800 */
[----:B------:R-:W-:Y:S01]  /*4770*/  FADD.FTZ R12, R34, R13 ;  /* 0x0000000d220c7221 */ /* 0x000fe20000010000 */
[--C-:B------:R-:W-:Y:S01]  /*4780*/  FFMA.FTZ R44, R44, UR10, -R4.reuse ;  /* 0x0000000a2c2c7c23 */ /* 0x100fe20008010804 */
[----:B------:R4:W-:Y:S01]  /*4790*/  @!P1 SYNCS.ARRIVE.TRANS64.RED.A1T0 RZ, [R3+URZ], RZ ;  /* 0x000000ff03ff99a7 */ /* 0x0009e2000810043f */
[--C-:B------:R-:W-:Y:S01]  /*47a0*/  FFMA.FTZ R45, R45, UR10, -R4.reuse ;  /* 0x0000000a2d2d7c23 */ /* 0x100fe20008010804 */
[--C-:B------:R-:W-:Y:S01]  /*47b0*/  FFMA.FTZ R48, R48, UR10, -R4.reuse ;  /* 0x0000000a30307c23 */ /* 0x100fe20008010804 */
[--C-:B------:R-:W-:Y:S01]  /*47c0*/  FFMA.FTZ R49, R49, UR10, -R4.reuse ;  /* 0x0000000a31317c23 */ /* 0x100fe20008010804 */
[--C-:B------:R-:W-:Y:S01]  /*47d0*/  FFMA.FTZ R52, R52, UR10, -R4.reuse ;  /* 0x0000000a34347c23 */ /* 0x100fe20008010804 */
[----:B------:R-:W5:Y:S01]  /*47e0*/  MUFU.EX2 R28, R28 ;  /* 0x0000001c001c7308 */ /* 0x000f620000000800 */
[----:B------:R-:W-:Y:S01]  /*47f0*/  FFMA.FTZ R4, R53, UR10, -R4 ;  /* 0x0000000a35047c23 */ /* 0x000fe20008010804 */
[----:B0-----:R-:W-:-:S06]  /*4800*/  F2FP.BF16.F32.PACK_AB R159, R39, R38 ;  /* 0x00000026279f723e */ /* 0x001fcc00000010ff */
        /* <DEDUP_REMOVED lines=11> */
[----:B------:R-:W-:Y:S01]  /*48c0*/  BAR.SYNC.DEFER_BLOCKING 0xf, 0x100 ;  /* 0x03c4000000007b1d */ /* 0x000fe20000010000 */
[----:B0-----:R-:W-:-:S05]  /*48d0*/  FADD.FTZ R10, R32, R3 ;  /* 0x00000003200a7221 */ /* 0x001fca0000010000 */
        /* <DEDUP_REMOVED lines=8> */
[----:B---3--:R-:W-:-:S07]  /*4960*/  FADD.FTZ R12, R42, R11 ;  /* 0x0000000b2a0c7221 */ /* 0x008fce0000010000 */
[----:B------:R-:W3:Y:S01]  /*4970*/  MUFU.EX2 R43, R43 ;  /* 0x0000002b002b7308 */ /* 0x000ee20000000800 */
[C---:B----4-:R-:W-:Y:S01]  /*4980*/  FADD.FTZ R11, R37.reuse, R10 ;  /* 0x0000000a250b7221 */ /* 0x050fe20000010000 */
[----:B------:R-:W-:-:S05]  /*4990*/  F2FP.BF16.F32.PACK_AB R158, R37, R36 ;  /* 0x00000024259e723e */ /* 0x000fca00000010ff */
[----:B------:R0:W-:Y:S01]  /*49a0*/  STSM.16.M88.4 [R184], R156 ;  /* 0x0000009cb8007844 */ /* 0x0001e20000000200 */
[----:B------:R-:W4:Y:S01]  /*49b0*/  MUFU.EX2 R41, R41 ;  /* 0x0000002900297308 */ /* 0x000f220000000800 */
[----:B-----5:R-:W-:-:S07]  /*49c0*/  FADD.FTZ R10, R40, R11 ;  /* 0x0000000b280a7221 */ /* 0x020fce0000010000 */
[----:B------:R-:W5:Y:S01]  /*49d0*/  MUFU.EX2 R46, R46 ;  /* 0x0000002e002e7308 */ /* 0x000f620000000800 */
[C---:B---3--:R-:W-:Y:S01]  /*49e0*/  FADD.FTZ R13, R43.reuse, R12 ;  /* 0x0000000c2b0d7221 */ /* 0x048fe20000010000 */
[----:B------:R-:W-:-:S06]  /*49f0*/  F2FP.BF16.F32.PACK_AB R161, R43, R42 ;  /* 0x0000002a2ba1723e */ /* 0x000fcc00000010ff */
[----:B------:R-:W-:Y:S01]  /*4a00*/  MUFU.EX2 R44, R44 ;  /* 0x0000002c002c7308 */ /* 0x000fe20000000800 */
[C---:B----4-:R-:W-:Y:S01]  /*4a10*/  FADD.FTZ R11, R41.reuse, R10 ;  /* 0x0000000a290b7221 */ /* 0x050fe20000010000 */
[----:B------:R-:W-:-:S06]  /*4a20*/  F2FP.BF16.F32.PACK_AB R160, R41, R40 ;  /* 0x0000002829a0723e */ /* 0x000fcc00000010ff */
[----:B------:R-:W3:Y:S01]  /*4a30*/  MUFU.EX2 R47, R47 ;  /* 0x0000002f002f7308 */ /* 0x000ee20000000800 */
[----:B-----5:R-:W-:-:S07]  /*4a40*/  FADD.FTZ R10, R46, R13 ;  /* 0x0000000d2e0a7221 */ /* 0x020fce0000010000 */
        /* <DEDUP_REMOVED lines=12> */
[----:B------:R-:W-:Y:S08]  /*4b10*/  MUFU.EX2 R54, R54 ;  /* 0x0000003600367308 */ /* 0x000ff00000000800 */
[----:B------:R-:W3:Y:S01]  /*4b20*/  MUFU.EX2 R9, R9 ;  /* 0x0000000900097308 */ /* 0x000ee20000000800 */
[----:B----4-:R-:W-:-:S07]  /*4b30*/  F2FP.BF16.F32.PACK_AB R164, R49, R48 ;  /* 0x0000003031a4723e */ /* 0x010fce00000010ff */
[----:B------:R-:W-:Y:S08]  /*4b40*/  MUFU.EX2 R52, R52 ;  /* 0x0000003400347308 */ /* 0x000ff00000000800 */
[----:B------:R4:W5:Y:S01]  /*4b50*/  MUFU.EX2 R3, R4 ;  /* 0x0000000400037308 */ /* 0x0009620000000800 */
[----:B---3--:R-:W-:Y:S01]  /*4b60*/  F2FP.BF16.F32.PACK_AB R167, R9, R54 ;  /* 0x0000003609a7723e */ /* 0x008fe200000010ff */
[----:B----4-:R-:W-:-:S04]  /*4b70*/  FADD.FTZ R4, R44, R11 ;  /* 0x0000000b2c047221 */ /* 0x010fc80000010000 */
[----:B------:R-:W-:Y:S01]  /*4b80*/  FADD.FTZ R45, R45, R4 ;  /* 0x000000042d2d7221 */ /* 0x000fe20000010000 */
[----:B------:R-:W-:-:S03]  /*4b90*/  FADD.FTZ R4, R54, R51 ;  /* 0x0000003336047221 */ /* 0x000fc60000010000 */
[----:B------:R-:W-:Y:S01]  /*4ba0*/  FADD.FTZ R48, R48, R45 ;  /* 0x0000002d30307221 */ /* 0x000fe20000010000 */
[----:B-----5:R-:W-:Y:S01]  /*4bb0*/  F2FP.BF16.F32.PACK_AB R166, R3, R52 ;  /* 0x0000003403a6723e */ /* 0x020fe200000010ff */
[----:B------:R-:W-:Y:S02]  /*4bc0*/  FADD.FTZ R4, R9, R4 ;  /* 0x0000000409047221 */ /* 0x000fe40000010000 */
[----:B------:R-:W-:Y:S02]  /*4bd0*/  FADD.FTZ R49, R49, R48 ;  /* 0x0000003031317221 */ /* 0x000fe40000010000 */
[----:B------:R0:W-:Y:S02]  /*4be0*/  STSM.16.M88.4 [R23], R164 ;  /* 0x000000a417007844 */ /* 0x0001e40000000200 */
[----:B------:R-:W-:-:S04]  /*4bf0*/  FADD.FTZ R52, R52, R49 ;  /* 0x0000003134347221 */ /* 0x000fc80000010000 */
[----:B------:R-:W-:Y:S01]  /*4c00*/  FADD.FTZ R3, R3, R52 ;  /* 0x0000003403037221 */ /* 0x000fe20000010000 */
[----:B------:R-:W-:Y:S06]  /*4c10*/  @!P0 BRA `(.L_x_7226) ;  /* 0x0000000000048947 */ /* 0x000fec0003800000 */
[----:B------:R-:W-:Y:S01]  /*4c20*/  BPT.TRAP 0x1 ;  /* 0x000000040000795c */ /* 0x000fe20000300000 */
.L_x_7226:
[----:B------:R3:W4:Y:S01]  /*4c30*/  SYNCS.PHASECHK.TRANS64.TRYWAIT P3, [R7+URZ+0x28c50], R8 ;  /* 0x028c5008070075a7 */ /* 0x000722000806017f */
[----:B------:R-:W-:Y:S05]  /*4c40*/  @!P0 BRA `(.L_x_7227) ;  /* 0x0000000000048947 */ /* 0x000fea0003800000 */
[----:B------:R-:W-:Y:S01]  /*4c50*/  BPT.TRAP 0x1 ;  /* 0x000000040000795c */ /* 0x000fe20000300000 */
.L_x_7227:
[----:B----4-:R-:W-:Y:S05]  /*4c60*/  @P3 BRA `(.L_x_7228) ;  /* 0x0000000000083947 */ /* 0x010fea0003800000 */
[----:B------:R-:W4:Y:S02]  /*4c70*/  SYNCS.PHASECHK.TRANS64.TRYWAIT P3, [R7+URZ+0x28c50], R8 ;  /* 0x028c5008070075a7 */ /* 0x000f24000806017f */
[----:B----4-:R-:W-:Y:S05]  /*4c80*/  @!P3 BRA `(.L_x_7229) ;  /* 0x000000c4006cb947 */ /* 0x010fea0003800000 */
.L_x_7228:
[----:B------:R-:W-:Y:S01]  /*4c90*/  ULEA UR11, UR36, UR48, 0xc ;  /* 0x00000030240b7291 */ /* 0x000fe2000f8e603f */
[----:B------:R-:W-:Y:S01]  /*4ca0*/  WARPGROUP.ARRIVE ;  /* 0x00000000000079c5 */ /* 0x000fe20000000000 */
[----:B------:R-:W-:Y:S01]  /*4cb0*/  UMOV UR7, 0x40000040 ;  /* 0x4000004000077882 */ /* 0x000fe20000000000 */
[----:B------:R-:W-:Y:S01]  /*4cc0*/  @UP0 ULDC UR18, c[0x0][0x450] ;  /* 0x0001140000120ab9 */ /* 0x000fe20000000800 */
[----:B------:R-:W-:Y:S01]  /*4cd0*/  UIMAD UR14, UR49, UR14, -UR15 ;  /* 0x0000000e310e72a4 */ /* 0x000fe2000f8e0a0f */
[----:B-1234-:R-:W-:Y:S01]  /*4ce0*/  @!P1 VIADD R7, R7, 0x28c60 ;  /* 0x00028c6007079836 */ /* 0x01efe20000000000 */
[----:B------:R-:W-:Y:S01]  /*4cf0*/  UIADD3 UR21, UR50, -0x2, URZ ;  /* 0xfffffffe32157890 */ /* 0x000fe2000fffe03f */
        /* <DEDUP_REMOVED lines=25> */
[----:B------:R-:W-:-:S04]  /*4e90*/  UIADD3 UR14, UR14, UR11, URZ ;  /* 0x0000000b0e0e7290 */ /* 0x000fc8000fffe03f */
[----:B------:R-:W-:-:S04]  /*4ea0*/  USHF.R.S32.HI UR6, URZ, 0x1f, UR14 ;  /* 0x0000001f3f067899 */ /* 0x000fc8000801140e */
[----:B------:R-:W-:-:S04]  /*4eb0*/  ULEA.HI UR6, UR6, UR14, URZ, 0x6 ;  /* 0x0000000e06067291 */ /* 0x000fc8000f8f303f */
[----:B------:R-:W-:-:S04]  /*4ec0*/  USHF.R.S32.HI UR6, URZ, 0x6, UR6 ;  /* 0x000000063f067899 */ /* 0x000fc80008011406 */
[----:B------:R-:W-:-:S04]  /*4ed0*/  UISETP.LT.AND UP1, UPT, URZ, UR6, UPT ;  /* 0x000000063f00728c */ /* 0x000fc8000bf21270 */
[----:B------:R-:W-:-:S04]  /*4ee0*/  USEL UR20, URZ, UR6, !UP1 ;  /* 0x000000063f147287 */ /* 0x000fc8000c800000 */
[----:B------:R-:W-:-:S06]  /*4ef0*/  UISETP.GE.AND UP1, UPT, UR21, UR20, UPT ;  /* 0x000000141500728c */ /* 0x000fcc000bf26270 */
[----:B------:R-:W-:Y:S01]  /*4f00*/  PLOP3.LUT P3, PT, PT, PT, UP1, 0x80, 0x0 ;  /* 0x000000000000781c */ /* 0x000fe20003f6f018 */
        /* <DEDUP_REMOVED lines=12> */
[----:B------:R-:W-:Y:S01]  /*4fd0*/  UMOV UR23, UR36 ;  /* 0x0000002400177c82 */ /* 0x000fe20008000000 */
[----:B------:R-:W-:Y:S01]  /*4fe0*/  IMAD.MOV.U32 R9, RZ, RZ, R5 ;  /* 0x000000ffff097224 */ /* 0x000fe200078e0005 */
[----:B------:R-:W-:Y:S01]  /*4ff0*/  ULDC UR24, c[0x0][0x288] ;  /* 0x0000a20000187ab9 */ /* 0x000fe20000000800 */
[----:B------:R-:W-:-:S05]  /*5000*/  ULDC UR22, c[0x0][0x988] ;  /* 0x0002620000167ab9 */ /* 0x000fca0000000800 */
.L_x_7239:
[----:B------:R-:W-:-:S04]  /*5010*/  UIADD3 UR36, UR23, 0x1, URZ ;  /* 0x0000000117247890 */ /* 0x000fc8000fffe03f */
[----:B------:R-:W-:-:S04]  /*5020*/  UISETP.NE.AND UP1, UPT, UR36, 0x2, UPT ;  /* 0x000000022400788c */ /* 0x000fc8000bf25270 */
[----:B------:R-:W-:Y:S02]  /*5030*/  USEL UR6, URZ, 0x1, UP1 ;  /* 0x000000013f067887 */ /* 0x000fe40008800000 */
[----:B------:R-:W-:Y:S02]  /*5040*/  USEL UR36, UR36, URZ, UP1 ;  /* 0x0000003f24247287 */ /* 0x000fe40008800000 */
[----:B------:R-:W-:Y:S01]  /*5050*/  ULOP3.LUT UR37, UR37, UR6, URZ, 0x3c, !UPT ;  /* 0x0000000625257292 */ /* 0x000fe2000f8e3c3f */
[----:B--23--:R-:W-:Y:S11]  /*5060*/  @!P0 BRA `(.L_x_7231) ;  /* 0x0000000000048947 */ /* 0x00cff60003800000 */
[----:B------:R-:W-:Y:S01]  /*5070*/  BPT.TRAP 0x1 ;  /* 0x000000040000795c */ /* 0x000fe20000300000 */
.L_x_7231:
[----:B------:R-:W-:Y:S01]  /*5080*/  ULEA UR25, UR36, UR43, 0x3 ;  /* 0x0000002b24197291 */ /* 0x000fe2000f8e183f */
[----:B-1----:R-:W-:-:S05]  /*5090*/  IMAD.U32 R7, RZ, RZ, UR37 ;  /* 0x00000025ff077e24 */ /* 0x002fca000f8e00ff */
[----:B------:R-:W-:-:S04]  /*50a0*/  SHF.L.U32 R7, R7, 0x1f, RZ ;  /* 0x0000001f07077819 */ /* 0x000fc800000006ff */
[----:B------:R1:W2:Y:S01]  /*50b0*/  SYNCS.PHASECHK.TRANS64.TRYWAIT P3, [UR25+0x28c30], R7 ;  /* 0x028c3007ff0075a7 */ /* 0x0002a20008060159 */
[----:B------:R-:W-:Y:S05]  /*50c0*/  @!P0 BRA `(.L_x_7232) ;  /* 0x0000000000048947 */ /* 0x000fea0003800000 */
[----:B------:R-:W-:Y:S01]  /*50d0*/  BPT.TRAP 0x1 ;  /* 0x000000040000795c */ /* 0x000fe20000300000 */
.L_x_7232:
[----:B--2---:R-:W-:Y:S05]  /*50e0*/  @P3 BRA `(.L_x_7233) ;  /* 0x0000000000083947 */ /* 0x004fea0003800000 */
[----:B------:R-:W2:Y:S02]  /*50f0*/  SYNCS.PHASECHK.TRANS64.TRYWAIT P3, [UR25+0x28c30], R7 ;  /* 0x028c3007ff0075a7 */ /* 0x000ea40008060159 */
[----:B--2---:R-:W-:Y:S05]  /*5100*/  @!P3 BRA `(.L_x_7234) ;  /* 0x000000c00060b947 */ /* 0x004fea0003800000 */
.L_x_7233:
[----:B------:R-:W-:Y:S01]  /*5110*/  R2UR UR18, R0 ;  /* 0x00000000001272ca */ /* 0x000fe200000e0000 */
[----:B0-----:R-:W-:Y:S01]  /*5120*/  WARPGROUP.ARRIVE ;  /* 0x00000000000079c5 */ /* 0x001fe20000000000 */
[----:B------:R-:W-:Y:S01]  /*5130*/  UMOV UR19, 0x40000040 ;  /* 0x4000004000137882 */ /* 0x000fe20000000000 */
[----:B------:R-:W-:Y:S01]  /*5140*/  UMOV UR7, 0x40000040 ;  /* 0x4000004000077882 */ /* 0x000fe20000000000 */
[----:B------:R-:W-:Y:S01]  /*5150*/  UMOV UR11, 0x40000040 ;  /* 0x40000040000b7882 */ /* 0x000fe20000000000 */
[----:B------:R-:W-:Y:S01]  /*5160*/  UMOV UR15, 0x40000040 ;  /* 0x40000040000f7882 */ /* 0x000fe20000000000 */
[----:B------:R-:W-:Y:S01]  /*5170*/  VIADD R5, R185, UR41 ;  /* 0x00000029b9057c36 */ /* 0x000fe20008000000 */
[----:B------:R-:W0:Y:S06]  /*5180*/  LDC R13, c[0x0][0x2f0] ;  /* 0x0000bc00ff0d7b82 */ /* 0x000e2c0000000800 */
        /* <DEDUP_REMOVED lines=9> */
[----:B--2---:R-:W-:Y:S01]  /*5220*/  @P2 IMAD.HI.U32 R6, R5, UR6, RZ ;  /* 0x0000000605062c27 */ /* 0x004fe2000f8e00ff */
[----:B------:R-:W-:-:S04]  /*5230*/  @UP0 ULDC UR6, c[0x0][0x450] ;  /* 0x0001140000060ab9 */ /* 0x000fc80000000800 */
[----:B------:R-:W-:Y:S01]  /*5240*/  @P2 SHF.R.U32.HI R5, RZ, UR6, R6 ;  /* 0x00000006ff052c19 */ /* 0x000fe20008011606 */
[----:B------:R-:W-:Y:S02]  /*5250*/  UMOV UR6, 0xffffffc0 ;  /* 0xffffffc000067882 */ /* 0x000fe40000000000 */
[----:B------:R-:W-:Y:S02]  /*5260*/  UIMAD UR6, UR21, UR6, 0x1 ;  /* 0x00000001150674a4 */ /* 0x000fe4000f8e0206 */
[----:B------:R-:W2:Y:S04]  /*5270*/  SHFL.IDX PT, R11, R5, RZ, 0x1c1f ;  /* 0x001c1fff050b7589 */ /* 0x000ea800000e0000 */
[----:B------:R-:W-:Y:S01]  /*5280*/  IADD3 R6, -R2, UR6, RZ ;  /* 0x0000000602067c10 */ /* 0x000fe2000fffe1ff */
[----:B------:R-:W3:Y:S04]  /*5290*/  SHFL.IDX PT, R5, R5, 0x1, 0x1c1f ;  /* 0x003c1f0005057f89 */ /* 0x000ee800000e0000 */
[----:B0-----:R-:W-:-:S05]  /*52a0*/  IMAD R6, R13, UR49, R6 ;  /* 0x000000310d067c24 */ /* 0x001fca000f8e0206 */
[----:B--2---:R-:W-:-:S04]  /*52b0*/  IADD3 R11, R11, -UR24, R6 ;  /* 0x800000180b0b7c10 */ /* 0x004fc8000fffe006 */
[C---:B------:R-:W-:Y:S02]  /*52c0*/  ISETP.GT.AND P3, PT, R11.reuse, RZ, PT ;  /* 0x000000ff0b00720c */ /* 0x040fe40003f64270 */
[----:B------:R-:W-:Y:S02]  /*52d0*/  ISETP.GT.AND P4, PT, R11, 0x1, PT ;  /* 0x000000010b00780c */ /* 0x000fe40003f84270 */
[----:B---3--:R-:W-:-:S04]  /*52e0*/  IADD3 R6, R5, -UR24, R6 ;  /* 0x8000001805067c10 */ /* 0x008fc8000fffe006 */
[----:B------:R-:W-:Y:S01]  /*52f0*/  ISETP.GT.AND P5, PT, R6, 0x28, PT ;  /* 0x000000280600780c */ /* 0x000fe20003fa4270 */
        /* <DEDUP_REMOVED lines=8> */
[----:B------:R-:W-:Y:S02]  /*5380*/  FSEL R152, R152, -INF , P3 ;  /* 0xff80000098987808 */ /* 0x000fe40001800000 */
[----:B------:R-:W-:Y:S02]  /*5390*/  ISETP.GT.AND P3, PT, R11, 0x8, PT ;  /* 0x000000080b00780c */ /* 0x000fe40003f64270 */
        /* <DEDUP_REMOVED lines=41> */
[----:B------:R-:W-:Y:S02]  /*5630*/  FSEL R181, R181, -INF , P4 ;  /* 0xff800000b5b57808 */ /* 0x000fe40002000000 */
[----:B------:R-:W-:Y:S02]  /*5640*/  FMNMX.FTZ R10, R180, R11, !PT ;  /* 0x0000000bb40a7209 */ /* 0x000fe40007810000 */
[----:B------:R-:W-:-:S02]  /*5650*/  ISETP.GT.AND P3, PT, R6, RZ, PT ;  /* 0x000000ff0600720c */ /* 0x000fc40003f64270 */
[----:B------:R-:W-:Y:S02]  /*5660*/  FMNMX.FTZ R12, R181, R10, !PT ;  /* 0x0000000ab50c7209 */ /* 0x000fe40007810000 */
[----:B------:R-:W-:Y:S02]  /*5670*/  ISETP.GT.AND P4, PT, R6, 0x1, PT ;  /* 0x000000010600780c */ /* 0x000fe40003f84270 */
[----:B------:R-:W-:Y:S01]  /*5680*/  FSEL R174, R174, -INF , P5 ;  /* 0xff800000aeae7808 */ /* 0x000fe20002800000 */
[----:B------:R-:W0:Y:S01]  /*5690*/  SHFL.BFLY PT, R11, R12, 0x2, 0x1f ;  /* 0x0c401f000c0b7f89 */ /* 0x000e2200000e0000 */
[----:B------:R-:W-:Y:S02]  /*56a0*/  FSEL R155, R155, -INF , P4 ;  /* 0xff8000009b9b7808 */ /* 0x000fe40002000000 */
[C---:B------:R-:W-:Y:S02]  /*56b0*/  ISETP.GT.AND P4, PT, R6.reuse, 0x9, PT ;  /* 0x000000090600780c */ /* 0x040fe40003f84270 */
[----:B------:R-:W-:-:S02]  /*56c0*/  ISETP.GT.AND P5, PT, R6, 0x30, PT ;  /* 0x000000300600780c */ /* 0x000fc40003fa4270 */
[----:B------:R-:W-:Y:S02]  /*56d0*/  FSEL R159, R159, -INF , P4 ;  /* 0xff8000009f9f7808 */ /* 0x000fe40002000000 */
[----:B------:R-:W-:Y:S02]  /*56e0*/  ISETP.GT.AND P4, PT, R6, 0x11, PT ;  /* 0x000000110600780c */ /* 0x000fe40003f84270 */
[----:B------:R-:W-:Y:S02]  /*56f0*/  FSEL R178, R178, -INF , P5 ;  /* 0xff800000b2b27808 */ /* 0x000fe40002800000 */
[----:B------:R-:W-:Y:S02]  /*5700*/  FSEL R163, R163, -INF , P4 ;  /* 0xff800000a3a37808 */ /* 0x000fe40002000000 */
[C---:B------:R-:W-:Y:S02]  /*5710*/  ISETP.GT.AND P4, PT, R6.reuse, 0x19, PT ;  /* 0x000000190600780c */ /* 0x040fe40003f84270 */
[----:B------:R-:W-:-:S02]  /*5720*/  ISETP.GT.AND P5, PT, R6, 0x38, PT ;  /* 0x000000380600780c */ /* 0x000fc40003fa4270 */
[----:B------:R-:W-:Y:S02]  /*5730*/  FSEL R167, R167, -INF , P4 ;  /* 0xff800000a7a77808 */ /* 0x000fe40002000000 */
[----:B------:R-:W-:Y:S02]  /*5740*/  ISETP.GT.AND P4, PT, R6, 0x21, PT ;  /* 0x000000210600780c */ /* 0x000fe40003f84270 */
[----:B------:R-:W-:Y:S02]  /*5750*/  FSEL R182, R182, -INF , P5 ;  /* 0xff800000b6b67808 */ /* 0x000fe40002800000 */
[----:B0-----:R-:W-:Y:S02]  /*5760*/  FMNMX.FTZ R14, R12, R11, !PT ;  /* 0x0000000b0c0e7209 */ /* 0x001fe40007810000 */
[----:B------:R-:W-:Y:S02]  /*5770*/  FSEL R11, R154, -INF , P3 ;  /* 0xff8000009a0b7808 */ /* 0x000fe40001800000 */
[----:B------:R-:W-:Y:S01]  /*5780*/  ISETP.GT.AND P3, PT, R6, 0x8, PT ;  /* 0x000000080600780c */ /* 0x000fe20003f64270 */
[----:B------:R-:W0:Y:S01]  /*5790*/  SHFL.BFLY PT, R15, R14, 0x1, 0x1f ;  /* 0x0c201f000e0f7f89 */ /* 0x000e2200000e0000 */
[----:B------:R-:W-:-:S02]  /*57a0*/  FMNMX.FTZ R10, R11, R8, !PT ;  /* 0x000000080b0a7209 */ /* 0x000fc40007810000 */
[----:B------:R-:W-:Y:S02]  /*57b0*/  FSEL R158, R158, -INF , P3 ;  /* 0xff8000009e9e7808 */ /* 0x000fe40001800000 */
[----:B------:R-:W-:Y:S02]  /*57c0*/  FMNMX.FTZ R5, R155, R10, !PT ;  /* 0x0000000a9b057209 */ /* 0x000fe40007810000 */
[----:B------:R-:W-:Y:S02]  /*57d0*/  ISETP.GT.AND P3, PT, R6, 0x10, PT ;  /* 0x000000100600780c */ /* 0x000fe40003f64270 */
[----:B------:R-:W-:Y:S02]  /*57e0*/  FMNMX.FTZ R10, R158, R5, !PT ;  /* 0x000000059e0a7209 */ /* 0x000fe40007810000 */
[----:B------:R-:W-:Y:S02]  /*57f0*/  FSEL R162, R162, -INF , P3 ;  /* 0xff800000a2a27808 */ /* 0x000fe40001800000 */
[----:B------:R-:W-:-:S02]  /*5800*/  FMNMX.FTZ R5, R159, R10, !PT ;  /* 0x0000000a9f057209 */ /* 0x000fc40007810000 */
[----:B------:R-:W-:Y:S02]  /*5810*/  ISETP.GT.AND P3, PT, R6, 0x18, PT ;  /* 0x000000180600780c */ /* 0x000fe40003f64270 */
[----:B------:R-:W-:Y:S02]  /*5820*/  FMNMX.FTZ R10, R162, R5, !PT ;  /* 0x00000005a20a7209 */ /* 0x000fe40007810000 */
[----:B------:R-:W-:Y:S02]  /*5830*/  FSEL R166, R166, -INF , P3 ;  /* 0xff800000a6a67808 */ /* 0x000fe40001800000 */
[----:B------:R-:W-:Y:S02]  /*5840*/  FMNMX.FTZ R13, R163, R10, !PT ;  /* 0x0000000aa30d7209 */ /* 0x000fe40007810000 */
[----:B------:R-:W-:Y:S02]  /*5850*/  ISETP.GT.AND P3, PT, R6, 0x20, PT ;  /* 0x000000200600780c */ /* 0x000fe40003f64270 */
[----:B------:R-:W-:-:S02]  /*5860*/  FMNMX.FTZ R10, R166, R13, !PT ;  /* 0x0000000da60a7209 */ /* 0x000fc40007810000 */
[----:B------:R-:W-:Y:S02]  /*5870*/  FSEL R170, R170, -INF , P3 ;  /* 0xff800000aaaa7808 */ /* 0x000fe40001800000 */
[----:B------:R-:W-:Y:S02]  /*5880*/  FMNMX.FTZ R13, R167, R10, !PT ;  /* 0x0000000aa70d7209 */ /* 0x000fe40007810000 */
[----:B------:R-:W-:Y:S02]  /*5890*/  FSEL R171, R171, -INF , P4 ;  /* 0xff800000abab7808 */ /* 0x000fe40002000000 */
[----:B------:R-:W-:Y:S02]  /*58a0*/  FMNMX.FTZ R10, R170, R13, !PT ;  /* 0x0000000daa0a7209 */ /* 0x000fe40007810000 */
[----:B------:R-:W-:Y:S02]  /*58b0*/  ISETP.GT.AND P3, PT, R6, 0x29, PT ;  /* 0x000000290600780c */ /* 0x000fe40003f64270 */
[----:B------:R-:W-:-:S02]  /*58c0*/  FMNMX.FTZ R13, R171, R10, !PT ;  /* 0x0000000aab0d7209 */ /* 0x000fc40007810000 */
[----:B------:R-:W-:Y:S02]  /*58d0*/  FSEL R175, R175, -INF , P3 ;  /* 0xff800000afaf7808 */ /* 0x000fe40001800000 */
[----:B------:R-:W-:Y:S02]  /*58e0*/  FMNMX.FTZ R10, R174, R13, !PT ;  /* 0x0000000dae0a7209 */ /* 0x000fe40007810000 */
[----:B------:R-:W-:Y:S02]  /*58f0*/  ISETP.GT.AND P3, PT, R6, 0x31, PT ;  /* 0x000000310600780c */ /* 0x000fe40003f64270 */
[----:B------:R-:W-:Y:S02]  /*5900*/  FMNMX.FTZ R13, R175, R10, !PT ;  /* 0x0000000aaf0d7209 */ /* 0x000fe40007810000 */
[----:B------:R-:W-:Y:S02]  /*5910*/  FSEL R179, R179, -INF , P3 ;  /* 0xff800000b3b37808 */ /* 0x000fe40001800000 */
[----:B------:R-:W-:-:S02]  /*5920*/  FMNMX.FTZ R10, R178, R13, !PT ;  /* 0x0000000db20a7209 */ /* 0x000fc40007810000 */
[----:B0-----:R-:W-:Y:S02]  /*5930*/  FMNMX.FTZ R5, R14, R15, !PT ;  /* 0x0000000f0e057209 */ /* 0x001fe40007810000 */
[----:B------:R-:W-:Y:S02]  /*5940*/  ISETP.GT.AND P3, PT, R6, 0x39, PT ;  /* 0x000000390600780c */ /* 0x000fe40003f64270 */
[----:B------:R-:W-:Y:S01]  /*5950*/  FMNMX.FTZ R15, R179, R10, !PT ;  /* 0x0000000ab30f7209 */ /* 0x000fe20007810000 */
[C---:B------:R-:W-:Y:S01]  /*5960*/  FMUL.FTZ R20, R5.reuse, UR10 ;  /* 0x0000000a05147c20 */ /* 0x040fe20008410000 */
[----:B------:R-:W-:Y:S02]  /*5970*/  FSETP.NEU.FTZ.AND P4, PT, R5, -INF , PT ;  /* 0xff8000000500780b */ /* 0x000fe40003f9d000 */
[----:B------:R-:W-:Y:S02]  /*5980*/  FSEL R183, R183, -INF , P3 ;  /* 0xff800000b7b77808 */ /* 0x000fe40001800000 */
[----:B------:R-:W-:-:S02]  /*5990*/  FMNMX.FTZ R6, R182, R15, !PT ;  /* 0x0000000fb6067209 */ /* 0x000fc40007810000 */
        /* <DEDUP_REMOVED lines=19> */
[----:B------:R-:W-:Y:S01]  /*5ad0*/  FSEL R172, R5, RZ, P4 ;  /* 0x000000ff05ac7208 */ /* 0x000fe20002000000 */
[----:B------:R-:W-:Y:S04]  /*5ae0*/  MUFU.EX2 R152, R152 ;  /* 0x0000009800987308 */ /* 0x000fe80000000800 */
[----:B------:R-:W-:Y:S01]  /*5af0*/  FADD.FTZ R172, -R172, R9 ;  /* 0x00000009acac7221 */ /* 0x000fe20000010100 */
[----:B0-----:R-:W-:-:S03]  /*5b00*/  FMNMX.FTZ R153, R6, R153, !PT ;  /* 0x0000009906997209 */ /* 0x001fc60007810000 */
[----:B------:R-:W-:Y:S01]  /*5b10*/  FMUL.FTZ R9, R172, UR10 ;  /* 0x0000000aac097c20 */ /* 0x000fe20008410000 */
[----:B------:R-:W-:Y:S01]  /*5b20*/  MUFU.EX2 R13, R13 ;  /* 0x0000000d000d7308 */ /* 0x000fe20000000800 */
[----:B------:R-:W0:Y:S07]  /*5b30*/  SHFL.BFLY PT, R6, R153, 0x1, 0x1f ;  /* 0x0c201f0099067f89 */ /* 0x000e2e00000e0000 */
[----:B------:R-:W2:Y:S08]  /*5b40*/  MUFU.EX2 R9, R9 ;  /* 0x0000000900097308 */ /* 0x000eb00000000800 */
[----:B------:R-:W-:Y:S08]  /*5b50*/  MUFU.EX2 R154, R154 ;  /* 0x0000009a009a7308 */ /* 0x000ff00000000800 */
[----:B------:R-:W-:Y:S01]  /*5b60*/  MUFU.EX2 R21, R21 ;  /* 0x0000001500157308 */ /* 0x000fe20000000800 */
[----:B--2---:R-:W-:Y:S01]  /*5b70*/  FFMA.FTZ R176, R9, R3, R152 ;  /* 0x0000000309b07223 */ /* 0x004fe20000010098 */
[----:B------:R-:W-:Y:S01]  /*5b80*/  F2FP.BF16.F32.PACK_AB R152, R13, R152 ;  /* 0x000000980d98723e */ /* 0x000fe200000010ff */
[-C--:B------:R-:W-:Y:S01]  /*5b90*/  FMUL.FTZ R24, R24, R9.reuse ;  /* 0x0000000918187220 */ /* 0x080fe20000410000 */
[----:B0-----:R-:W-:Y:S01]  /*5ba0*/  FMNMX.FTZ R6, R153, R6, !PT ;  /* 0x0000000699067209 */ /* 0x001fe20007810000 */
[-C--:B------:R-:W-:Y:S01]  /*5bb0*/  FMUL.FTZ R25, R25, R9.reuse ;  /* 0x0000000919197220 */ /* 0x080fe20000410000 */
[-C--:B------:R-:W-:Y:S01]  /*5bc0*/  FMUL.FTZ R28, R28, R9.reuse ;  /* 0x000000091c1c7220 */ /* 0x080fe20000410000 */
[-C--:B------:R-:W-:Y:S01]  /*5bd0*/  FMUL.FTZ R29, R29, R9.reuse ;  /* 0x000000091d1d7220 */ /* 0x080fe20000410000 */
[C---:B------:R-:W-:Y:S01]  /*5be0*/  FSETP.NEU.FTZ.AND P3, PT, R6.reuse, -INF , PT ;  /* 0xff8000000600780b */ /* 0x040fe20003f7d000 */
[----:B------:R-:W-:Y:S01]  /*5bf0*/  FMUL.FTZ R153, R6, UR10 ;  /* 0x0000000a06997c20 */ /* 0x000fe20008410000 */
[----:B------:R-:W-:Y:S01]  /*5c00*/  MUFU.EX2 R156, R156 ;  /* 0x0000009c009c7308 */ /* 0x000fe20000000800 */
[-C--:B------:R-:W-:Y:S01]  /*5c10*/  FMUL.FTZ R32, R32, R9.reuse ;  /* 0x0000000920207220 */ /* 0x080fe20000410000 */
[-C--:B------:R-:W-:Y:S01]  /*5c20*/  FMUL.FTZ R33, R33, R9.reuse ;  /* 0x0000000921217220 */ /* 0x080fe20000410000 */
[-C--:B------:R-:W-:Y:S01]  /*5c30*/  FMUL.FTZ R36, R36, R9.reuse ;  /* 0x0000000924247220 */ /* 0x080fe20000410000 */
[----:B------:R-:W-:Y:S01]  /*5c40*/  FSEL R20, R153, RZ, P3 ;  /* 0x000000ff99147208 */ /* 0x000fe20001800000 */
[-C--:B------:R-:W-:Y:S01]  /*5c50*/  FMUL.FTZ R37, R37, R9.reuse ;  /* 0x0000000925257220 */ /* 0x080fe20000410000 */
[-C--:B------:R-:W-:Y:S01]  /*5c60*/  FMUL.FTZ R40, R40, R9.reuse ;  /* 0x0000000928287220 */ /* 0x080fe20000410000 */
[----:B------:R-:W-:Y:S01]  /*5c70*/  FMUL.FTZ R41, R41, R9 ;  /* 0x0000000929297220 */ /* 0x000fe20000410000 */
[----:B------:R-:W-:Y:S01]  /*5c80*/  MUFU.EX2 R157, R157 ;  /* 0x0000009d009d7308 */ /* 0x000fe20000000800 */
[--C-:B------:R-:W-:Y:S01]  /*5c90*/  FFMA.FTZ R153, R11, UR10, -R20.reuse ;  /* 0x0000000a0b997c23 */ /* 0x100fe20008010814 */
[--C-:B------:R-:W-:Y:S01]  /*5ca0*/  FFMA.FTZ R11, R162, UR10, -R20.reuse ;  /* 0x0000000aa20b7c23 */ /* 0x100fe20008010814 */
[--C-:B------:R-:W-:Y:S01]  /*5cb0*/  FFMA.FTZ R162, R163, UR10, -R20.reuse ;  /* 0x0000000aa3a27c23 */ /* 0x100fe20008010814 */
[----:B------:R-:W-:Y:S01]  /*5cc0*/  FSEL R163, R6, RZ, P3 ;  /* 0x000000ff06a37208 */ /* 0x000fe20001800000 */
[--C-:B------:R-:W-:Y:S01]  /*5cd0*/  FFMA.FTZ R168, R155, UR10, -R20.reuse ;  /* 0x0000000a9ba87c23 */ /* 0x100fe20008010814 */
[--C-:B------:R-:W-:Y:S01]  /*5ce0*/  FFMA.FTZ R155, R158, UR10, -R20.reuse ;  /* 0x0000000a9e9b7c23 */ /* 0x100fe20008010814 */
[--C-:B------:R-:W-:Y:S01]  /*5cf0*/  FFMA.FTZ R158, R159, UR10, -R20.reuse ;  /* 0x0000000a9f9e7c23 */ /* 0x100fe20008010814 */
[----:B------:R-:W-:Y:S01]  /*5d00*/  FFMA.FTZ R159, R166, UR10, -R20 ;  /* 0x0000000aa69f7c23 */ /* 0x000fe20008010814 */
[----:B------:R-:W-:Y:S01]  /*5d10*/  FADD.FTZ R163, -R163, R8 ;  /* 0x00000008a3a37221 */ /* 0x000fe20000010100 */
[----:B------:R-:W-:Y:S01]  /*5d20*/  MUFU.EX2 R153, R153 ;  /* 0x0000009900997308 */ /* 0x000fe20000000800 */
[----:B------:R-:W-:Y:S01]  /*5d30*/  FFMA.FTZ R166, R167, UR10, -R20 ;  /* 0x0000000aa7a67c23 */ /* 0x000fe20008010814 */
[----:B------:R-:W-:-:S02]  /*5d40*/  IMAD.MOV R167, RZ, RZ, -R18 ;  /* 0x000000ffffa77224 */ /* 0x000fc400078e0a12 */
[----:B------:R-:W-:Y:S01]  /*5d50*/  FMUL.FTZ R8, R163, UR10 ;  /* 0x0000000aa3087c20 */ /* 0x000fe20008410000 */
[--C-:B------:R-:W-:Y:S01]  /*5d60*/  FFMA.FTZ R163, R170, UR10, -R20.reuse ;  /* 0x0000000aaaa37c23 */ /* 0x100fe20008010814 */
[----:B------:R-:W-:Y:S02]  /*5d70*/  IMAD.U32 R170, RZ, RZ, UR25 ;  /* 0x00000019ffaa7e24 */ /* 0x000fe4000f8e00ff */
[--C-:B------:R-:W-:Y:S01]  /*5d80*/  FFMA.FTZ R172, R171, UR10, -R20.reuse ;  /* 0x0000000aabac7c23 */ /* 0x100fe20008010814 */
[----:B------:R-:W-:Y:S01]  /*5d90*/  ISETP.NE.AND P3, PT, R2, R167, PT ;  /* 0x000000a70200720c */ /* 0x000fe20003f65270 */
[----:B------:R-:W-:Y:S01]  /*5da0*/  MUFU.EX2 R168, R168 ;  /* 0x000000a800a87308 */ /* 0x000fe20000000800 */
[----:B------:R-:W-:Y:S02]  /*5db0*/  @!P1 VIADD R167, R170, 0x28c40 ;  /* 0x00028c40aaa79836 */ /* 0x000fe40000000000 */
[----:B------:R-:W-:Y:S01]  /*5dc0*/  FFMA.FTZ R3, R174, UR10, -R20 ;  /* 0x0000000aae037c23 */ /* 0x000fe20008010814 */
[----:B------:R-:W-:-:S02]  /*5dd0*/  IMAD.U32 R171, RZ, RZ, UR23 ;  /* 0x00000017ffab7e24 */ /* 0x000fc4000f8e00ff */
[--C-:B------:R-:W-:Y:S01]  /*5de0*/  FFMA.FTZ R178, R178, UR10, -R20.reuse ;  /* 0x0000000ab2b27c23 */ /* 0x100fe20008010814 */
[--C-:B------:R-:W-:Y:S01]  /*5df0*/  FFMA.FTZ R179, R179, UR10, -R20.reuse ;  /* 0x0000000ab3b37c23 */ /* 0x100fe20008010814 */
[----:B------:R-:W-:Y:S01]  /*5e00*/  @!P1 PRMT R167, RZ, 0x654, R167 ;  /* 0x00000654ffa79816 */ /* 0x000fe200000000a7 */
[----:B------:R-:W-:Y:S01]  /*5e10*/  FFMA.FTZ R182, R182, UR10, -R20 ;  /* 0x0000000ab6b67c23 */ /* 0x000fe20008010814 */
[----:B------:R-:W0:Y:S01]  /*5e20*/  MUFU.EX2 R8, R8 ;  /* 0x0000000800087308 */ /* 0x000e220000000800 */
[-C--:B------:R-:W-:Y:S01]  /*5e30*/  FMUL.FTZ R44, R44, R9.reuse ;  /* 0x000000092c2c7220 */ /* 0x080fe20000410000 */
[----:B------:R0:W-:Y:S01]  /*5e40*/  @!P1 SYNCS.ARRIVE.TRANS64.RED.A1T0 RZ, [R167+URZ], RZ ;  /* 0x000000ffa7ff99a7 */ /* 0x0001e2000810043f */
        /* <DEDUP_REMOVED lines=14> */
[----:B0-----:R-:W-:Y:S01]  /*5f30*/  FFMA.FTZ R167, R8, R4, R153 ;  /* 0x0000000408a77223 */ /* 0x001fe20000010099 */
[----:B------:R-:W-:-:S02]  /*5f40*/  @!P3 IMAD R4, R171, 0x40, R16 ;  /* 0x00000040ab04b824 */ /* 0x000fc400078e0210 */
[----:B------:R-:W-:Y:S01]  /*5f50*/  FADD.FTZ R171, R13, R176 ;  /* 0x000000b00dab7221 */ /* 0x000fe20000010000 */
[C---:B------:R-:W-:Y:S01]  /*5f60*/  F2FP.BF16.F32.PACK_AB R153, R168.reuse, R153 ;  /* 0x00000099a899723e */ /* 0x040fe200000010ff */
[----:B------:R-:W-:Y:S01]  /*5f70*/  FADD.FTZ R174, R168, R167 ;  /* 0x000000a7a8ae7221 */ /* 0x000fe20000010000 */
[----:B------:R-:W-:Y:S01]  /*5f80*/  FMUL.FTZ R69, R69, R9 ;  /* 0x0000000945457220 */ /* 0x000fe20000410000 */
[----:B------:R-:W-:Y:S01]  /*5f90*/  FADD.FTZ R176, R154, R171 ;  /* 0x000000ab9ab07221 */ /* 0x000fe20000010000 */
[----:B------:R-:W0:Y:S01]  /*5fa0*/  MUFU.EX2 R11, R11 ;  /* 0x0000000b000b7308 */ /* 0x000e220000000800 */
[----:B--2---:R-:W-:Y:S01]  /*5fb0*/  FADD.FTZ R171, R155, R174 ;  /* 0x000000ae9bab7221 */ /* 0x004fe20000010000 */
[----:B------:R-:W-:Y:S01]  /*5fc0*/  @!P3 LEA R167, R4, UR43, 0x2 ;  /* 0x0000002b04a7bc11 */ /* 0x000fe2000f8e10ff */
[----:B------:R-:W-:Y:S01]  /*5fd0*/  FFMA.FTZ R4, R175, UR10, -R20 ;  /* 0x0000000aaf047c23 */ /* 0x000fe20008010814 */
[----:B------:R-:W-:Y:S01]  /*5fe0*/  FADD.FTZ R175, R21, R176 ;  /* 0x000000b015af7221 */ /* 0x000fe20000010000 */
[----:B------:R-:W-:Y:S01]  /*5ff0*/  FFMA.FTZ R20, R183, UR10, -R20 ;  /* 0x0000000ab7147c23 */ /* 0x000fe20008010814 */
[----:B------:R-:W-:Y:S01]  /*6000*/  F2FP.BF16.F32.PACK_AB R154, R21, R154 ;  /* 0x0000009a159a723e */ /* 0x000fe200000010ff */
[----:B------:R-:W-:Y:S01]  /*6010*/  @!P3 STS [R167+0x28800], R9 ;  /* 0x02880009a700b388 */ /* 0x000fe20000000800 */
[----:B------:R-:W2:Y:S01]  /*6020*/  MUFU.EX2 R162, R162 ;  /* 0x000000a200a27308 */ /* 0x000ea20000000800 */
[----:B---3--:R-:W-:Y:S01]  /*6030*/  FADD.FTZ R174, R158, R171 ;  /* 0x000000ab9eae7221 */ /* 0x008fe20000010000 */
[----:B------:R-:W-:Y:S01]  /*6040*/  FADD.FTZ R176, R156, R175 ;  /* 0x000000af9cb07221 */ /* 0x000fe20000010000 */
[----:B------:R3:W-:Y:S01]  /*6050*/  @!P3 STS [R167+0x28820], R8 ;  /* 0x02882008a700b388 */ /* 0x0007e20000000800 */
[----:B------:R-:W-:Y:S01]  /*6060*/  F2FP.BF16.F32.PACK_AB R155, R158, R155 ;  /* 0x0000009b9e9b723e */ /* 0x000fe200000010ff */
[-C--:B------:R-:W-:Y:S01]  /*6070*/  FMUL.FTZ R72, R72, R9.reuse ;  /* 0x0000000948487220 */ /* 0x080fe20000410000 */
[C---:B------:R-:W-:Y:S01]  /*6080*/  FADD.FTZ R175, R157.reuse, R176 ;  /* 0x000000b09daf7221 */ /* 0x040fe20000010000 */
[----:B------:R-:W-:Y:S01]  /*6090*/  BAR.SYNC.DEFER_BLOCKING 0xf, 0x100 ;  /* 0x03c4000000007b1d */ /* 0x000fe20000010000 */
[----:B------:R-:W-:Y:S01]  /*60a0*/  F2FP.BF16.F32.PACK_AB R156, R157, R156 ;  /* 0x0000009c9d9c723e */ /* 0x000fe200000010ff */
[----:B0-----:R-:W-:Y:S01]  /*60b0*/  FADD.FTZ R171, R11, R174 ;  /* 0x000000ae0bab7221 */ /* 0x001fe20000010000 */
[-C--:B------:R-:W-:Y:S01]  /*60c0*/  FMUL.FTZ R73, R73, R9.reuse ;  /* 0x0000000949497220 */ /* 0x080fe20000410000 */
[-C--:B------:R-:W-:Y:S01]  /*60d0*/  FMUL.FTZ R76, R76, R9.reuse ;  /* 0x000000094c4c7220 */ /* 0x080fe20000410000 */
[-C--:B------:R-:W-:Y:S01]  /*60e0*/  FMUL.FTZ R77, R77, R9.reuse ;  /* 0x000000094d4d7220 */ /* 0x080fe20000410000 */
[----:B------:R-:W0:Y:S01]  /*60f0*/  MUFU.EX2 R10, R10 ;  /* 0x0000000a000a7308 */ /* 0x000e220000000800 */
[-C--:B------:R-:W-:Y:S01]  /*6100*/  FMUL.FTZ R80, R80, R9.reuse ;  /* 0x0000000950507220 */ /* 0x080fe20000410000 */
[-C--:B------:R-:W-:Y:S01]  /*6110*/  FMUL.FTZ R81, R81, R9.reuse ;  /* 0x0000000951517220 */ /* 0x080fe20000410000 */
[----:B------:R-:W-:Y:S01]  /*6120*/  FMUL.FTZ R84, R84, R9 ;  /* 0x0000000954547220 */ /* 0x000fe20000410000 */
[C---:B--2---:R-:W-:Y:S01]  /*6130*/  FADD.FTZ R174, R162.reuse, R171 ;  /* 0x000000aba2ae7221 */ /* 0x044fe20000010000 */
[----:B------:R-:W-:Y:S01]  /*6140*/  F2FP.BF16.F32.PACK_AB R157, R162, R11 ;  /* 0x0000000ba29d723e */ /* 0x000fe200000010ff */
        /* <DEDUP_REMOVED lines=11> */
[----:B0-----:R-:W-:Y:S01]  /*6200*/  FADD.FTZ R176, R10, R175 ;  /* 0x000000af0ab07221 */ /* 0x001fe20000010000 */
[----:B------:R0:W-:Y:S01]  /*6210*/  STSM.16.M88.4 [R19+0x26800], R152 ;  /* 0x0268009813007844 */ /* 0x0001e20000000200 */
[-C--:B------:R-:W-:Y:S01]  /*6220*/  FMUL.FTZ R104, R104, R9.reuse ;  /* 0x0000000968687220 */ /* 0x080fe20000410000 */
[-C--:B------:R-:W-:Y:S01]  /*6230*/  FMUL.FTZ R105, R105, R9.reuse ;  /* 0x0000000969697220 */ /* 0x080fe20000410000 */
[-C--:B------:R-:W-:Y:S01]  /*6240*/  FMUL.FTZ R108, R108, R9.reuse ;  /* 0x000000096c6c7220 */ /* 0x080fe20000410000 */
[-C--:B------:R-:W-:Y:S01]  /*6250*/  FMUL.FTZ R109, R109, R9.reuse ;  /* 0x000000096d6d7220 */ /* 0x080fe20000410000 */
[-C--:B------:R-:W-:Y:S01]  /*6260*/  FMUL.FTZ R112, R112, R9.reuse ;  /* 0x0000000970707220 */ /* 0x080fe20000410000 */
[----:B------:R-:W5:Y:S01]  /*6270*/  MUFU.EX2 R166, R166 ;  /* 0x000000a600a67308 */ /* 0x000f620000000800 */
        /* <DEDUP_REMOVED lines=17> */
[----:B------:R-:W-:Y:S01]  /*6390*/  F2FP.BF16.F32.PACK_AB R159, R166, R159 ;  /* 0x0000009fa69f723e */ /* 0x000fe200000010ff */
        /* <DEDUP_REMOVED lines=8> */
[----:B------:R-:W-:Y:S01]  /*6420*/  FMUL.FTZ R149, R149, R9 ;  /* 0x0000000995957220 */ /* 0x000fe20000410000 */
        /* <DEDUP_REMOVED lines=37> */
[----:B-----5:R-:W-:Y:S01]  /*6680*/  FADD.FTZ R11, R3, R158 ;  /* 0x0000009e030b7221 */ /* 0x020fe20000010000 */
[----:B------:R-:W-:Y:S01]  /*6690*/  F2FP.BF16.F32.PACK_AB R158, R15, R10 ;  /* 0x0000000a0f9e723e */ /* 0x000fe200000010ff */
[-C--:B------:R-:W-:Y:S01]  /*66a0*/  FMUL.FTZ R78, R78, R8.reuse ;  /* 0x000000084e4e7220 */ /* 0x080fe20000410000 */
[-C--:B------:R-:W-:Y:S01]  /*66b0*/  FMUL.FTZ R79, R79, R8.reuse ;  /* 0x000000084f4f7220 */ /* 0x080fe20000410000 */
[-C--:B------:R-:W-:Y:S01]  /*66c0*/  FMUL.FTZ R82, R82, R8.reuse ;  /* 0x0000000852527220 */ /* 0x080fe20000410000 */
[----:B------:R-:W-:Y:S01]  /*66d0*/  FMUL.FTZ R83, R83, R8 ;  /* 0x0000000853537220 */ /* 0x000fe20000410000 */
[----:B------:R0:W-:Y:S01]  /*66e0*/  STSM.16.M88.4 [R184], R156 ;  /* 0x0000009cb8007844 */ /* 0x0001e20000000200 */
        /* <DEDUP_REMOVED lines=9> */
[C---:B----4-:R-:W-:Y:S01]  /*6780*/  FADD.FTZ R11, R4.reuse, R11 ;  /* 0x0000000b040b7221 */ /* 0x050fe20000010000 */
[----:B------:R-:W-:Y:S01]  /*6790*/  F2FP.BF16.F32.PACK_AB R163, R4, R3 ;  /* 0x0000000304a3723e */ /* 0x000fe200000010ff */
[-C--:B------:R-:W-:Y:S01]  /*67a0*/  FMUL.FTZ R95, R95, R8.reuse ;  /* 0x000000085f5f7220 */ /* 0x080fe20000410000 */
[-C--:B------:R-:W-:Y:S01]  /*67b0*/  FMUL.FTZ R98, R98, R8.reuse ;  /* 0x0000000862627220 */ /* 0x080fe20000410000 */
[-C--:B------:R-:W-:Y:S01]  /*67c0*/  FMUL.FTZ R99, R99, R8.reuse ;  /* 0x0000000863637220 */ /* 0x080fe20000410000 */
[-C--:B------:R-:W-:Y:S01]  /*67d0*/  FMUL.FTZ R102, R102, R8.reuse ;  /* 0x0000000866667220 */ /* 0x080fe20000410000 */
[----:B------:R0:W-:Y:S01]  /*67e0*/  STSM.16.M88.4 [R22], R160 ;  /* 0x000000a016007844 */ /* 0x0001e20000000200 */
[----:B------:R-:W4:Y:S01]  /*67f0*/  MUFU.EX2 R169, R169 ;  /* 0x000000a900a97308 */ /* 0x000f220000000800 */
[----:B-----5:R-:W-:Y:S01]  /*6800*/  FADD.FTZ R10, R164, R13 ;  /* 0x0000000da40a7221 */ /* 0x020fe20000010000 */
[-C--:B------:R-:W-:Y:S01]  /*6810*/  FMUL.FTZ R103, R103, R8.reuse ;  /* 0x0000000867677220 */ /* 0x080fe20000410000 */
        /* <DEDUP_REMOVED lines=16> */
[-C--:B------:R-:W-:Y:S01]  /*6920*/  FMUL.FTZ R127, R127, R8.reuse ;  /* 0x000000087f7f7220 */ /* 0x080fe20000410000 */
[-C--:B------:R-:W-:Y:S01]  /*6930*/  FMUL.FTZ R130, R130, R8.reuse ;  /* 0x0000000882827220 */ /* 0x080fe20000410000 */
[-C--:B------:R-:W-:Y:S01]  /*6940*/  FMUL.FTZ R131, R131, R8.reuse ;  /* 0x0000000883837220 */ /* 0x080fe20000410000 */
[-C--:B------:R-:W-:Y:S01]  /*6950*/  FMUL.FTZ R134, R134, R8.reuse ;  /* 0x0000000886867220 */ /* 0x080fe20000410000 */
[----:B------:R-:W-:Y:S01]  /*6960*/  FMUL.FTZ R135, R135, R8 ;  /* 0x0000000887877220 */ /* 0x000fe20000410000 */
[----:B---3--:R-:W3:Y:S01]  /*6970*/  MUFU.EX2 R167, R182 ;  /* 0x000000b600a77308 */ /* 0x008ee20000000800 */
[C---:B-----5:R-:W-:Y:S01]  /*6980*/  FADD.FTZ R166, R179.reuse, R166 ;  /* 0x000000a6b3a67221 */ /* 0x060fe20000010000 */
[----:B------:R-:W-:Y:S01]  /*6990*/  F2FP.BF16.F32.PACK_AB R165, R179, R178 ;  /* 0x000000b2b3a5723e */ /* 0x000fe200000010ff */
        /* <DEDUP_REMOVED lines=9> */
[----:B------:R-:W-:-:S04]  /*6a30*/  FMUL.FTZ R151, R151, R8 ;  /* 0x0000000897977220 */ /* 0x000fc80000410000 */
[----:B------:R-:W2:Y:S01]  /*6a40*/  MUFU.EX2 R20, R20 ;  /* 0x0000001400147308 */ /* 0x000ea20000000800 */
[----:B---3--:R-:W-:Y:S01]  /*6a50*/  FADD.FTZ R11, R167, R166 ;  /* 0x000000a6a70b7221 */ /* 0x008fe20000010000 */
[C---:B----4-:R-:W-:Y:S01]  /*6a60*/  F2FP.BF16.F32.PACK_AB R166, R173.reuse, R14 ;  /* 0x0000000eada6723e */ /* 0x050fe200000010ff */
[----:B------:R-:W-:Y:S01]  /*6a70*/  FADD.FTZ R3, R173, R4 ;  /* 0x00000004ad037221 */ /* 0x000fe20000010000 */
[C---:B--2---:R-:W-:Y:S01]  /*6a80*/  F2FP.BF16.F32.PACK_AB R167, R20.reuse, R167 ;  /* 0x000000a714a7723e */ /* 0x044fe200000010ff */
[----:B------:R-:W-:-:S04]  /*6a90*/  FADD.FTZ R4, R20, R11 ;  /* 0x0000000b14047221 */ /* 0x000fc80000010000 */
[----:B------:R0:W-:Y:S01]  /*6aa0*/  STSM.16.M88.4 [R23], R164 ;  /* 0x000000a417007844 */ /* 0x0001e20000000200 */
[----:B------:R-:W-:Y:S05]  /*6ab0*/  @!P0 BRA `(.L_x_7235) ;  /* 0x0000000000048947 */ /* 0x000fea0003800000 */
[----:B------:R-:W-:Y:S01]  /*6ac0*/  BPT.TRAP 0x1 ;  /* 0x000000040000795c */ /* 0x000fe20000300000 */
.L_x_7235:
[----:B------:R2:W3:Y:S01]  /*6ad0*/  SYNCS.PHASECHK.TRANS64.TRYWAIT P3, [UR25+0x28c50], R7 ;  /* 0x028c5007ff0075a7 */ /* 0x0004e20008060159 */
[----:B------:R-:W-:Y:S05]  /*6ae0*/  @!P0 BRA `(.L_x_7236) ;  /* 0x0000000000048947 */ /* 0x000fea0003800000 */
[----:B------:R-:W-:Y:S01]  /*6af0*/  BPT.TRAP 0x1 ;  /* 0x000000040000795c */ /* 0x000fe20000300000 */
.L_x_7236:
[----:B---3--:R-:W-:Y:S05]  /*6b00*/  @P3 BRA `(.L_x_7237) ;  /* 0x0000000000083947 */ /* 0x008fea0003800000 */
[----:B------:R-:W3:Y:S02]  /*6b10*/  SYNCS.PHASECHK.TRANS64.TRYWAIT P3, [UR25+0x28c50], R7 ;  /* 0x028c5007ff0075a7 */ /* 0x000ee40008060159 */
[----:B---3--:R-:W-:Y:S05]  /*6b20*/  @!P3 BRA `(.L_x_7238) ;  /* 0x000000a400f0b947 */ /* 0x008fea0003800000 */
.L_x_7237:
[----:B------:R-:W-:Y:S01]  /*6b30*/  ULEA UR11, UR36, UR48, 0xc ;  /* 0x00000030240b7291 */ /* 0x000fe2000f8e603f */
[----:B------:R-:W-:Y:S01]  /*6b40*/  WARPGROUP.ARRIVE ;  /* 0x00000000000079c5 */ /* 0x000fe20000000000 */
[----:B------:R-:W-:Y:S01]  /*6b50*/  UMOV UR7, 0x40000040 ;  /* 0x4000004000077882 */ /* 0x000fe20000000000 */
[----:B------:R-:W-:Y:S01]  /*6b60*/  UISETP.GT.AND UP1, UPT, UR21, UR20, UPT ;  /* 0x000000141500728c */ /* 0x000fe2000bf24270 */
[----:B---3--:R-:W-:Y:S01]  /*6b70*/  @!P1 VIADD R170, R170, 0x28c60 ;  /* 0x00028c60aaaa9836 */ /* 0x008fe20000000000 */
[----:B------:R-:W-:Y:S01]  /*6b80*/  UIADD3 UR21, UR21, -0x1, URZ ;  /* 0xffffffff15157890 */ /* 0x000fe2000fffe03f */
[----:B------:R-:W-:Y:S01]  /*6b90*/  IMAD.MOV.U32 R8, RZ, RZ, R6 ;  /* 0x000000ffff087224 */ /* 0x000fe200078e0006 */
[----:B------:R-:W-:Y:S01]  /*6ba0*/  UMOV UR6, UR11 ;  /* 0x0000000b00067c82 */ /* 0x000fe20008000000 */
[----:B------:R-:W-:Y:S01]  /*6bb0*/  UMOV UR23, UR36 ;  /* 0x0000002400177c82 */ /* 0x000fe20008000000 */
[----:B------:R-:W-:Y:S01]  /*6bc0*/  HGMMA.64x256x16.F32.BF16 R24, R152, gdesc[UR4].tnspB, R24, gsb0 ;  /* 0x43e0000498187df0 */ /* 0x000fe20008001818 */
[----:B------:R-:W-:Y:S01]  /*6bd0*/  UIADD3 UR6, UR11, 0x80, URZ ;  /* 0x000000800b067890 */ /* 0x000fe2000fffe03f */
[----:B------:R-:W-:Y:S01]  /*6be0*/  PLOP3.LUT P3, PT, PT, PT, UP1, 0x80, 0x0 ;  /* 0x000000000000781c */ /* 0x000fe20003f6f018 */
[----:B------:R-:W-:Y:S01]  /*6bf0*/  UMOV UR7, 0x40000040 ;  /* 0x4000004000077882 */ /* 0x000fe20000000000 */
[----:B------:R-:W-:Y:S01]  /*6c00*/  @!P1 PRMT R170, RZ, 0x654, R170 ;  /* 0x00000654ffaa9816 */ /* 0x000fe200000000aa */
[----:B------:R-:W-:Y:S01]  /*6c10*/  IMAD.MOV.U32 R9, RZ, RZ, R5 ;  /* 0x000000ffff097224 */ /* 0x000fe200078e0005 */
        /* <DEDUP_REMOVED lines=27> */
.L_x_7230:
[----:B------:R-:W-:-:S13]  /*6dd0*/  ISETP.LE.AND P2, PT, RZ, UR21, PT ;  /* 0x00000015ff007c0c */ /* 0x000fda000bf43270 */
[----:B------:R-:W-:Y:S05]  /*6de0*/  @!P2 BRA `(.L_x_7240) ;  /* 0x00000018002ca947 */ /* 0x000fea0003800000 */
[----:B------:R-:W-:Y:S01]  /*6df0*/  IMAD.MOV.U32 R9, RZ, RZ, R6 ;  /* 0x000000ffff097224 */ /* 0x000fe200078e0006 */
[----:B------:R-:W-:Y:S01]  /*6e00*/  UMOV UR22, UR36 ;  /* 0x0000002400167c82 */ /* 0x000fe20008000000 */
[----:B------:R-:W-:Y:S01]  /*6e10*/  IMAD.MOV.U32 R8, RZ, RZ, R5 ;  /* 0x000000ffff087224 */ /* 0x000fe200078e0005 */
[----:B------:R-:W-:-:S06]  /*6e20*/  ULDC UR20, c[0x0][0x988] ;  /* 0x0002620000147ab9 */ /* 0x000fcc0000000800 */
.L_x_7249:
[----:B------:R-:W-:-:S04]  /*6e30*/  UIADD3 UR36, UR22, 0x1, URZ ;  /* 0x0000000116247890 */ /* 0x000fc8000fffe03f */
[----:B------:R-:W-:-:S04]  /*6e40*/  UISETP.NE.AND UP0, UPT, UR36, 0x2, UPT ;  /* 0x000000022400788c */ /* 0x000fc8000bf05270 */
[----:B------:R-:W-:Y:S02]  /*6e50*/  USEL UR6, URZ, 0x1, UP0 ;  /* 0x000000013f067887 */ /* 0x000fe40008000000 */
[----:B------:R-:W-:Y:S02]  /*6e60*/  USEL UR36, UR36, URZ, UP0 ;  /* 0x0000003f24247287 */ /* 0x000fe40008000000 */
[----:B------:R-:W-:Y:S01]  /*6e70*/  ULOP3.LUT UR37, UR37, UR6, URZ, 0x3c, !UPT ;  /* 0x0000000625257292 */ /* 0x000fe2000f8e3c3f */
[----:B----4-:R-:W-:Y:S11]  /*6e80*/  @!P0 BRA `(.L_x_7241) ;  /* 0x0000000000048947 */ /* 0x010ff60003800000 */
[----:B------:R-:W-:Y:S01]  /*6e90*/  BPT.TRAP 0x1 ;  /* 0x000000040000795c */ /* 0x000fe20000300000 */
.L_x_7241:
[----:B------:R-:W-:Y:S01]  /*6ea0*/  ULEA UR23, UR36, UR43, 0x3 ;  /* 0x0000002b24177291 */ /* 0x000fe2000f8e183f */
[----:B-12---:R-:W-:-:S05]  /*6eb0*/  IMAD.U32 R7, RZ, RZ, UR37 ;  /* 0x00000025ff077e24 */ /* 0x006fca000f8e00ff */
[----:B------:R-:W-:-:S04]  /*6ec0*/  SHF.L.U32 R7, R7, 0x1f, RZ ;  /* 0x0000001f07077819 */ /* 0x000fc800000006ff */
[----:B------:R1:W2:Y:S01]  /*6ed0*/  SYNCS.PHASECHK.TRANS64.TRYWAIT P2, [UR23+0x28c30], R7 ;  /* 0x028c3007ff0075a7 */ /* 0x0002a20008040157 */
[----:B------:R-:W-:Y:S05]  /*6ee0*/  @!P0 BRA `(.L_x_7242) ;  /* 0x0000000000048947 */ /* 0x000fea0003800000 */
[----:B------:R-:W-:Y:S01]  /*6ef0*/  BPT.TRAP 0x1 ;  /* 0x000000040000795c */ /* 0x000fe20000300000 */
.L_x_7242:
[----:B--2---:R-:W-:Y:S05]  /*6f00*/  @P2 BRA `(.L_x_7243) ;  /* 0x0000000000082947 */ /* 0x004fea0003800000 */
[----:B------:R-:W2:Y:S02]  /*6f10*/  SYNCS.PHASECHK.TRANS64.TRYWAIT P2, [UR23+0x28c30], R7 ;  /* 0x028c3007ff0075a7 */ /* 0x000ea40008040157 */
[----:B--2---:R-:W-:Y:S05]  /*6f20*/  @!P2 BRA `(.L_x_7244) ;  /* 0x000000a40004a947 */ /* 0x004fea0003800000 */
.L_x_7243:
[----:B------:R-:W-:Y:S01]  /*6f30*/  R2UR UR18, R0 ;  /* 0x00000000001272ca */ /* 0x000fe200000e0000 */
[----:B0--3--:R-:W-:Y:S01]  /*6f40*/  WARPGROUP.ARRIVE ;  /* 0x00000000000079c5 */ /* 0x009fe20000000000 */
        /* <DEDUP_REMOVED lines=65> */
[----:B------:R-:W2:Y:S01]  /*7360*/  MUFU.EX2 R11, R11 ;  /* 0x0000000b000b7308 */ /* 0x000ea20000000800 */
[----:B------:R-:W-:Y:S01]  /*7370*/  FMNMX.FTZ R13, R175, R6, !PT ;  /* 0x00000006af0d7209 */ /* 0x000fe20007810000 */
[--C-:B------:R-:W-:Y:S01]  /*7380*/  FFMA.FTZ R12, R164, UR10, -R14.reuse ;  /* 0x0000000aa40c7c23 */ /* 0x100fe2000801080e */
[----:B------:R-:W-:-:S02]  /*7390*/  FFMA.FTZ R164, R176, UR10, -R14 ;  /* 0x0000000ab0a47c23 */ /* 0x000fc4000801080e */
[----:B------:R-:W-:-:S03]  /*73a0*/  FMNMX.FTZ R6, R178, R13, !PT ;  /* 0x0000000db2067209 */ /* 0x000fc60007810000 */
[----:B------:R-:W3:Y:S01]  /*73b0*/  MUFU.EX2 R152, R152 ;  /* 0x0000009800987308 */ /* 0x000ee20000000800 */
[----:B------:R-:W-:Y:S01]  /*73c0*/  FMNMX.FTZ R13, R179, R6, !PT ;  /* 0x00000006b30d7209 */ /* 0x000fe20007810000 */
[-C--:B0-----:R-:W-:Y:S01]  /*73d0*/  FMUL.FTZ R24, R24, R8.reuse ;  /* 0x0000000818187220 */ /* 0x081fe20000410000 */
[-C--:B------:R-:W-:Y:S01]  /*73e0*/  FMUL.FTZ R25, R25, R8.reuse ;  /* 0x0000000819197220 */ /* 0x080fe20000410000 */
[----:B------:R-:W-:Y:S01]  /*73f0*/  FMUL.FTZ R28, R28, R8 ;  /* 0x000000081c1c7220 */ /* 0x000fe20000410000 */
[----:B------:R-:W-:Y:S01]  /*7400*/  FMNMX.FTZ R6, R182, R13, !PT ;  /* 0x0000000db6067209 */ /* 0x000fe20007810000 */
[--C-:B------:R-:W-:Y:S01]  /*7410*/  FFMA.FTZ R13, R157, UR10, -R14.reuse ;  /* 0x0000000a9d0d7c23 */ /* 0x100fe2000801080e */
[----:B------:R-:W-:Y:S01]  /*7420*/  FFMA.FTZ R157, R173, UR10, -R14 ;  /* 0x0000000aad9d7c23 */ /* 0x000fe2000801080e */
[----:B------:R-:W0:Y:S01]  /*7430*/  MUFU.EX2 R10, R10 ;  /* 0x0000000a000a7308 */ /* 0x000e220000000800 */
[----:B------:R-:W-:Y:S01]  /*7440*/  FMNMX.FTZ R6, R183, R6, !PT ;  /* 0x00000006b7067209 */ /* 0x000fe20007810000 */
[----:B--2---:R-:W-:Y:S01]  /*7450*/  FFMA.FTZ R3, R8, R3, R11 ;  /* 0x0000000308037223 */ /* 0x004fe2000001000b */
[----:B------:R-:W-:-:S02]  /*7460*/  IMAD.MOV R173, RZ, RZ, -R18 ;  /* 0x000000ffffad7224 */ /* 0x000fc400078e0a12 */
[-C--:B------:R-:W-:Y:S01]  /*7470*/  FMUL.FTZ R29, R29, R8.reuse ;  /* 0x000000081d1d7220 */ /* 0x080fe20000410000 */
[-C--:B------:R-:W-:Y:S01]  /*7480*/  FMUL.FTZ R32, R32, R8.reuse ;  /* 0x0000000820207220 */ /* 0x080fe20000410000 */
[----:B------:R-:W2:Y:S01]  /*7490*/  SHFL.BFLY PT, R153, R6, 0x2, 0x1f ;  /* 0x0c401f0006997f89 */ /* 0x000ea200000e0000 */
[-C--:B------:R-:W-:Y:S01]  /*74a0*/  FMUL.FTZ R33, R33, R8.reuse ;  /* 0x0000000821217220 */ /* 0x080fe20000410000 */
[----:B------:R-:W-:Y:S01]  /*74b0*/  MUFU.EX2 R13, R13 ;  /* 0x0000000d000d7308 */ /* 0x000fe20000000800 */
[----:B---3--:R-:W-:Y:S01]  /*74c0*/  FADD.FTZ R3, R152, R3 ;  /* 0x0000000398037221 */ /* 0x008fe20000010000 */
[----:B------:R-:W-:Y:S01]  /*74d0*/  ISETP.NE.AND P2, PT, R2, R173, PT ;  /* 0x000000ad0200720c */ /* 0x000fe20003f45270 */
[-C--:B------:R-:W-:Y:S01]  /*74e0*/  FMUL.FTZ R36, R36, R8.reuse ;  /* 0x0000000824247220 */ /* 0x080fe20000410000 */
[----:B------:R-:W-:Y:S01]  /*74f0*/  F2FP.BF16.F32.PACK_AB R152, R152, R11 ;  /* 0x0000000b9898723e */ /* 0x000fe200000010ff */
        /* <DEDUP_REMOVED lines=17> */
[----:B--2---:R-:W-:Y:S01]  /*7610*/  FMNMX.FTZ R165, R6, R153, !PT ;  /* 0x0000009906a57209 */ /* 0x004fe20007810000 */
        /* <DEDUP_REMOVED lines=44> */
[--C-:B--2---:R-:W-:Y:S01]  /*78e0*/  FFMA.FTZ R180, R167, UR10, -R177.reuse ;  /* 0x0000000aa7b47c23 */ /* 0x104fe200080108b1 */
[----:B------:R-:W-:Y:S01]  /*78f0*/  FFMA.FTZ R167, R170, UR10, -R177 ;  /* 0x0000000aaaa77c23 */ /* 0x000fe200080108b1 */
[----:B------:R-:W-:-:S02]  /*7900*/  IMAD.U32 R170, RZ, RZ, UR23 ;  /* 0x00000017ffaa7e24 */ /* 0x000fc4000f8e00ff */
[--C-:B------:R-:W-:Y:S01]  /*7910*/  FFMA.FTZ R176, R163, UR10, -R177.reuse ;  /* 0x0000000aa3b07c23 */ /* 0x100fe200080108b1 */
[--C-:B------:R-:W-:Y:S01]  /*7920*/  FFMA.FTZ R163, R166, UR10, -R177.reuse ;  /* 0x0000000aa6a37c23 */ /* 0x100fe200080108b1 */
[--C-:B------:R-:W-:Y:S01]  /*7930*/  FFMA.FTZ R192, R171, UR10, -R177.reuse ;  /* 0x0000000aabc07c23 */ /* 0x100fe200080108b1 */
[----:B------:R-:W-:Y:S01]  /*7940*/  @!P1 VIADD R154, R170, 0x28c40 ;  /* 0x00028c40aa9a9836 */ /* 0x000fe20000000000 */
[----:B------:R-:W2:Y:S01]  /*7950*/  MUFU.EX2 R168, R168 ;  /* 0x000000a800a87308 */ /* 0x000ea20000000800 */
[--C-:B------:R-:W-:Y:S01]  /*7960*/  FFMA.FTZ R171, R174, UR10, -R177.reuse ;  /* 0x0000000aaeab7c23 */ /* 0x100fe200080108b1 */
[--C-:B------:R-:W-:Y:S01]  /*7970*/  FFMA.FTZ R174, R175, UR10, -R177.reuse ;  /* 0x0000000aafae7c23 */ /* 0x100fe200080108b1 */
[----:B------:R-:W-:Y:S01]  /*7980*/  IMAD.U32 R175, RZ, RZ, UR22 ;  /* 0x00000016ffaf7e24 */ /* 0x000fe2000f8e00ff */
[----:B------:R-:W-:Y:S01]  /*7990*/  @!P1 PRMT R154, RZ, 0x654, R154 ;  /* 0x00000654ff9a9816 */ /* 0x000fe2000000009a */
[--C-:B------:R-:W-:Y:S01]  /*79a0*/  FFMA.FTZ R173, R178, UR10, -R177.reuse ;  /* 0x0000000ab2ad7c23 */ /* 0x100fe200080108b1 */
[--C-:B------:R-:W-:Y:S01]  /*79b0*/  FFMA.FTZ R178, R179, UR10, -R177.reuse ;  /* 0x0000000ab3b27c23 */ /* 0x100fe200080108b1 */
[----:B------:R-:W-:Y:S01]  /*79c0*/  @!P2 IMAD R158, R175, 0x40, R16 ;  /* 0x00000040af9ea824 */ /* 0x000fe200078e0210 */
[----:B------:R-:W3:Y:S01]  /*79d0*/  MUFU.EX2 R155, R155 ;  /* 0x0000009b009b7308 */ /* 0x000ee20000000800 */
[----:B------:R0:W-:Y:S01]  /*79e0*/  @!P1 SYNCS.ARRIVE.TRANS64.RED.A1T0 RZ, [R154+URZ], RZ ;  /* 0x000000ff9aff99a7 */ /* 0x0001e2000810043f */
[--C-:B------:R-:W-:Y:S01]  /*79f0*/  FFMA.FTZ R182, R182, UR10, -R177.reuse ;  /* 0x0000000ab6b67c23 */ /* 0x100fe200080108b1 */
[----:B------:R-:W-:Y:S01]  /*7a00*/  FFMA.FTZ R183, R183, UR10, -R177 ;  /* 0x0000000ab7b77c23 */ /* 0x000fe200080108b1 */
[----:B------:R-:W-:Y:S01]  /*7a10*/  @!P2 LEA R158, R158, UR43, 0x2 ;  /* 0x0000002b9e9eac11 */ /* 0x000fe2000f8e10ff */
[-C--:B------:R-:W-:Y:S01]  /*7a20*/  FMUL.FTZ R120, R120, R8.reuse ;  /* 0x0000000878787220 */ /* 0x080fe20000410000 */
[-C--:B------:R-:W-:Y:S01]  /*7a30*/  FMUL.FTZ R121, R121, R8.reuse ;  /* 0x0000000879797220 */ /* 0x080fe20000410000 */
[----:B------:R-:W-:Y:S01]  /*7a40*/  FMUL.FTZ R124, R124, R8 ;  /* 0x000000087c7c7220 */ /* 0x000fe20000410000 */
[----:B------:R-:W4:Y:S01]  /*7a50*/  MUFU.EX2 R169, R169 ;  /* 0x000000a900a97308 */ /* 0x000f220000000800 */
[----:B0-----:R-:W-:Y:S01]  /*7a60*/  FADD.FTZ R154, R10, R3 ;  /* 0x000000030a9a7221 */ /* 0x001fe20000010000 */
[----:B--2---:R-:W-:Y:S01]  /*7a70*/  FFMA.FTZ R4, R9, R4, R168 ;  /* 0x0000000409047223 */ /* 0x004fe200000100a8 */
[----:B------:R-:W-:Y:S01]  /*7a80*/  @!P2 STS [R158+0x28800], R8 ;  /* 0x028800089e00a388 */ /* 0x000fe20000000800 */
[-C--:B------:R-:W-:Y:S01]  /*7a90*/  FMUL.FTZ R125, R125, R8.reuse ;  /* 0x000000087d7d7220 */ /* 0x080fe20000410000 */
[----:B------:R-:W-:Y:S01]  /*7aa0*/  FADD.FTZ R3, R13, R154 ;  /* 0x0000009a0d037221 */ /* 0x000fe20000010000 */
[-C--:B------:R-:W-:Y:S01]  /*7ab0*/  FMUL.FTZ R128, R128, R8.reuse ;  /* 0x0000000880807220 */ /* 0x080fe20000410000 */
[----:B------:R0:W-:Y:S01]  /*7ac0*/  @!P2 STS [R158+0x28820], R9 ;  /* 0x028820099e00a388 */ /* 0x0001e20000000800 */
[----:B------:R-:W2:Y:S01]  /*7ad0*/  MUFU.EX2 R172, R172 ;  /* 0x000000ac00ac7308 */ /* 0x000ea20000000800 */
[----:B---3--:R-:W-:Y:S01]  /*7ae0*/  FADD.FTZ R4, R155, R4 ;  /* 0x000000049b047221 */ /* 0x008fe20000010000 */
[----:B------:R-:W-:Y:S01]  /*7af0*/  FADD.FTZ R154, R156, R3 ;  /* 0x000000039c9a7221 */ /* 0x000fe20000010000 */
[-C--:B------:R-:W-:Y:S01]  /*7b00*/  FMUL.FTZ R129, R129, R8.reuse ;  /* 0x0000000881817220 */ /* 0x080fe20000410000 */
[-C--:B------:R-:W-:Y:S01]  /*7b10*/  FMUL.FTZ R132, R132, R8.reuse ;  /* 0x0000000884847220 */ /* 0x080fe20000410000 */
[-C--:B------:R-:W-:Y:S01]  /*7b20*/  FMUL.FTZ R133, R133, R8.reuse ;  /* 0x0000000885857220 */ /* 0x080fe20000410000 */
[----:B------:R-:W-:Y:S01]  /*7b30*/  FADD.FTZ R175, R15, R154 ;  /* 0x0000009a0faf7221 */ /* 0x000fe20000010000 */
[-C--:B------:R-:W-:Y:S01]  /*7b40*/  FMUL.FTZ R136, R136, R8.reuse ;  /* 0x0000000888887220 */ /* 0x080fe20000410000 */
[----:B------:R-:W3:Y:S01]  /*7b50*/  MUFU.EX2 R159, R159 ;  /* 0x0000009f009f7308 */ /* 0x000ee20000000800 */
        /* <DEDUP_REMOVED lines=8> */
[----:B--2---:R-:W-:Y:S01]  /*7be0*/  FADD.FTZ R4, R172, R3 ;  /* 0x00000003ac047221 */ /* 0x004fe20000010000 */
[----:B------:R-:W-:Y:S01]  /*7bf0*/  FADD.FTZ R154, R160, R175 ;  /* 0x000000afa09a7221 */ /* 0x000fe20000010000 */
[-C--:B------:R-:W-:Y:S01]  /*7c00*/  FMUL.FTZ R145, R145, R8.reuse ;  /* 0x0000000891917220 */ /* 0x080fe20000410000 */
[-C--:B------:R-:W-:Y:S01]  /*7c10*/  FMUL.FTZ R148, R148, R8.reuse ;  /* 0x0000000894947220 */ /* 0x080fe20000410000 */
[----:B------:R-:W-:Y:S01]  /*7c20*/  FMUL.FTZ R149, R149, R8 ;  /* 0x0000000895957220 */ /* 0x000fe20000410000 */
[C---:B------:R-:W-:Y:S01]  /*7c30*/  FADD.FTZ R175, R153.reuse, R154 ;  /* 0x0000009a99af7221 */ /* 0x040fe20000010000 */
[----:B------:R-:W-:Y:S01]  /*7c40*/  F2FP.BF16.F32.PACK_AB R160, R153, R160 ;  /* 0x000000a099a0723e */ /* 0x000fe200000010ff */
[----:B------:R-:W2:Y:S01]  /*7c50*/  MUFU.EX2 R163, R163 ;  /* 0x000000a300a37308 */ /* 0x000ea20000000800 */
[----:B---3--:R-:W-:Y:S01]  /*7c60*/  FADD.FTZ R3, R159, R4 ;  /* 0x000000049f037221 */ /* 0x008fe20000010000 */
[----:B------:R-:W-:Y:S01]  /*7c70*/  F2FP.BF16.F32.PACK_AB R153, R155, R168 ;  /* 0x000000a89b99723e */ /* 0x000fe200000010ff */
[----:B------:R-:W-:Y:S01]  /*7c80*/  FMUL.FTZ R26, R26, R9 ;  /* 0x000000091a1a7220 */ /* 0x000fe20000410000 */
[----:B------:R-:W-:Y:S01]  /*7c90*/  F2FP.BF16.F32.PACK_AB R155, R172, R169 ;  /* 0x000000a9ac9b723e */ /* 0x000fe200000010ff */
[-C--:B------:R-:W-:Y:S01]  /*7ca0*/  FMUL.FTZ R27, R27, R9.reuse ;  /* 0x000000091b1b7220 */ /* 0x080fe20000410000 */
[----:B------:R-:W-:Y:S01]  /*7cb0*/  F2FP.BF16.F32.PACK_AB R156, R15, R156 ;  /* 0x0000009c0f9c723e */ /* 0x000fe200000010ff */
[-C--:B------:R-:W-:Y:S01]  /*7cc0*/  FMUL.FTZ R30, R30, R9.reuse ;  /* 0x000000091e1e7220 */ /* 0x080fe20000410000 */
[----:B------:R-:W3:Y:S01]  /*7cd0*/  MUFU.EX2 R180, R180 ;  /* 0x000000b400b47308 */ /* 0x000ee20000000800 */
[----:B----4-:R-:W-:Y:S01]  /*7ce0*/  FADD.FTZ R4, R176, R3 ;  /* 0x00000003b0047221 */ /* 0x010fe20000010000 */
[----:B0-----:R-:W-:Y:S01]  /*7cf0*/  F2FP.BF16.F32.PACK_AB R158, R21, R12 ;  /* 0x0000000c159e723e */ /* 0x001fe200000010ff */
        /* <DEDUP_REMOVED lines=46> */
[C---:B0-----:R-:W-:Y:S01]  /*7fe0*/  FADD.FTZ R11, R157.reuse, R154 ;  /* 0x0000009a9d0b7221 */ /* 0x041fe20000010000 */
[----:B------:R-:W-:Y:S01]  /*7ff0*/  F2FP.BF16.F32.PACK_AB R162, R157, R20 ;  /* 0x000000149da2723e */ /* 0x000fe200000010ff */
[----:B------:R-:W-:Y:S01]  /*8000*/  FMUL.FTZ R102, R102, R9 ;  /* 0x0000000966667220 */ /* 0x000fe20000410000 */
[----:B------:R-:W-:Y:S01]  /*8010*/  F2FP.BF16.F32.PACK_AB R154, R13, R10 ;  /* 0x0000000a0d9a723e */ /* 0x000fe200000010ff */
[----:B------:R-:W-:Y:S01]  /*8020*/  BAR.SYNC.DEFER_BLOCKING 0xf, 0x100 ;  /* 0x03c4000000007b1d */ /* 0x000fe20000010000 */
[----:B------:R-:W-:Y:S01]  /*8030*/  F2FP.BF16.F32.PACK_AB R157, R176, R159 ;  /* 0x0000009fb09d723e */ /* 0x000fe200000010ff */
[----:B------:R-:W-:Y:S01]  /*8040*/  FMUL.FTZ R103, R103, R9 ;  /* 0x0000000967677220 */ /* 0x000fe20000410000 */
[----:B------:R-:W-:Y:S01]  /*8050*/  F2FP.BF16.F32.PACK_AB R159, R180, R163 ;  /* 0x000000a3b49f723e */ /* 0x000fe200000010ff */
[----:B--2---:R-:W-:Y:S01]  /*8060*/  FADD.FTZ R3, R171, R4 ;  /* 0x00000004ab037221 */ /* 0x004fe20000010000 */
[-C--:B------:R-:W-:Y:S01]  /*8070*/  FMUL.FTZ R106, R106, R9.reuse ;  /* 0x000000096a6a7220 */ /* 0x080fe20000410000 */
[----:B------:R-:W0:Y:S01]  /*8080*/  MUFU.EX2 R174, R174 ;  /* 0x000000ae00ae7308 */ /* 0x000e220000000800 */
[-C--:B------:R-:W-:Y:S01]  /*8090*/  FMUL.FTZ R107, R107, R9.reuse ;  /* 0x000000096b6b7220 */ /* 0x080fe20000410000 */
[-C--:B------:R-:W-:Y:S01]  /*80a0*/  FMUL.FTZ R110, R110, R9.reuse ;  /* 0x000000096e6e7220 */ /* 0x080fe20000410000 */
[-C--:B------:R-:W-:Y:S01]  /*80b0*/  FMUL.FTZ R111, R111, R9.reuse ;  /* 0x000000096f6f7220 */ /* 0x080fe20000410000 */
[-C--:B------:R-:W-:Y:S01]  /*80c0*/  FMUL.FTZ R114, R114, R9.reuse ;  /* 0x0000000972727220 */ /* 0x080fe20000410000 */
[-C--:B------:R-:W-:Y:S01]  /*80d0*/  FMUL.FTZ R115, R115, R9.reuse ;  /* 0x0000000973737220 */ /* 0x080fe20000410000 */
[----:B---3--:R-:W-:Y:S01]  /*80e0*/  FADD.FTZ R8, R164, R11 ;  /* 0x0000000ba4087221 */ /* 0x008fe20000010000 */
        /* <DEDUP_REMOVED lines=10> */
[C---:B0-----:R-:W-:Y:S01]  /*8190*/  FADD.FTZ R4, R174.reuse, R3 ;  /* 0x00000003ae047221 */ /* 0x041fe20000010000 */
[----:B------:R-:W-:Y:S01]  /*81a0*/  F2FP.BF16.F32.PACK_AB R163, R174, R171 ;  /* 0x000000abaea3723e */ /* 0x000fe200000010ff */
[----:B------:R0:W-:Y:S01]  /*81b0*/  STSM.16.M88.4 [R19+0x26800], R152 ;  /* 0x0268009813007844 */ /* 0x0001e20000000200 */
[-C--:B------:R-:W-:Y:S01]  /*81c0*/  FMUL.FTZ R134, R134, R9.reuse ;  /* 0x0000000986867220 */ /* 0x080fe20000410000 */
[-C--:B------:R-:W-:Y:S01]  /*81d0*/  FMUL.FTZ R135, R135, R9.reuse ;  /* 0x0000000987877220 */ /* 0x080fe20000410000 */
[-C--:B------:R-:W-:Y:S01]  /*81e0*/  FMUL.FTZ R138, R138, R9.reuse ;  /* 0x000000098a8a7220 */ /* 0x080fe20000410000 */
[----:B------:R0:W-:Y:S01]  /*81f0*/  STSM.16.M88.4 [R184], R156 ;  /* 0x0000009cb8007844 */ /* 0x0001e20000000200 */
[----:B------:R-:W4:Y:S01]  /*8200*/  MUFU.EX2 R14, R14 ;  /* 0x0000000e000e7308 */ /* 0x000f220000000800 */
[C---:B--2---:R-:W-:Y:S01]  /*8210*/  FADD.FTZ R8, R161.reuse, R8 ;  /* 0x00000008a1087221 */ /* 0x044fe20000010000 */
[----:B------:R-:W-:Y:S01]  /*8220*/  F2FP.BF16.F32.PACK_AB R164, R161, R164 ;  /* 0x000000a4a1a4723e */ /* 0x000fe200000010ff */
[----:B------:R-:W-:Y:S01]  /*8230*/  FMUL.FTZ R139, R139, R9 ;  /* 0x000000098b8b7220 */ /* 0x000fe20000410000 */
[----:B------:R-:W-:Y:S01]  /*8240*/  F2FP.BF16.F32.PACK_AB R161, R192, R167 ;  /* 0x000000a7c0a1723e */ /* 0x000fe200000010ff */
[----:B------:R-:W-:Y:S01]  /*8250*/  FADD.FTZ R3, R165, R8 ;  /* 0x00000008a5037221 */ /* 0x000fe20000010000 */
[-C--:B------:R-:W-:Y:S01]  /*8260*/  FMUL.FTZ R142, R142, R9.reuse ;  /* 0x000000098e8e7220 */ /* 0x080fe20000410000 */
[-C--:B------:R-:W-:Y:S01]  /*8270*/  FMUL.FTZ R143, R143, R9.reuse ;  /* 0x000000098f8f7220 */ /* 0x080fe20000410000 */
[----:B------:R-:W2:Y:S01]  /*8280*/  MUFU.EX2 R178, R178 ;  /* 0x000000b200b27308 */ /* 0x000ea20000000800 */
[----:B---3--:R-:W-:Y:S01]  /*8290*/  FADD.FTZ R11, R173, R4 ;  /* 0x00000004ad0b7221 */ /* 0x008fe20000010000 */
[----:B------:R0:W-:Y:S01]  /*82a0*/  STSM.16.M88.4 [R22], R160 ;  /* 0x000000a016007844 */ /* 0x0001e20000000200 */
[-C--:B------:R-:W-:Y:S01]  /*82b0*/  FMUL.FTZ R146, R146, R9.reuse ;  /* 0x0000000992927220 */ /* 0x080fe20000410000 */
[-C--:B------:R-:W-:Y:S01]  /*82c0*/  FMUL.FTZ R147, R147, R9.reuse ;  /* 0x0000000993937220 */ /* 0x080fe20000410000 */
[-C--:B------:R-:W-:Y:S01]  /*82d0*/  FMUL.FTZ R150, R150, R9.reuse ;  /* 0x0000000996967220 */ /* 0x080fe20000410000 */
[----:B------:R-:W-:-:S02]  /*82e0*/  FMUL.FTZ R151, R151, R9 ;  /* 0x0000000997977220 */ /* 0x000fc40000410000 */
[----:B------:R-:W3:Y:S01]  /*82f0*/  MUFU.EX2 R182, R182 ;  /* 0x000000b600b67308 */ /* 0x000ee20000000800 */
[C---:B----4-:R-:W-:Y:S01]  /*8300*/  F2FP.BF16.F32.PACK_AB R166, R14.reuse, R165 ;  /* 0x000000a50ea6723e */ /* 0x050fe200000010ff */
[----:B------:R-:W-:-:S06]  /*8310*/  FADD.FTZ R3, R14, R3 ;  /* 0x000000030e037221 */ /* 0x000fcc0000010000 */
[----:B------:R-:W4:Y:S01]  /*8320*/  MUFU.EX2 R183, R183 ;  /* 0x000000b700b77308 */ /* 0x000f220000000800 */
[C---:B--2---:R-:W-:Y:S01]  /*8330*/  FADD.FTZ R11, R178.reuse, R11 ;  /* 0x0000000bb20b7221 */ /* 0x044fe20000010000 */
[----:B------:R-:W-:-:S03]  /*8340*/  F2FP.BF16.F32.PACK_AB R165, R178, R173 ;  /* 0x000000adb2a5723e */ /* 0x000fc600000010ff */
[----:B---3--:R-:W-:Y:S01]  /*8350*/  FADD.FTZ R4, R182, R11 ;  /* 0x0000000bb6047221 */ /* 0x008fe20000010000 */
[----:B----4-:R-:W-:-:S03]  /*8360*/  F2FP.BF16.F32.PACK_AB R167, R183, R182 ;  /* 0x000000b6b7a7723e */ /* 0x010fc600000010ff */
[----:B------:R-:W-:Y:S02]  /*8370*/  FADD.FTZ R4, R183, R4 ;  /* 0x00000004b7047221 */ /* 0x000fe40000010000 */
[----:B------:R0:W-:Y:S01]  /*8380*/  STSM.16.M88.4 [R23], R164 ;  /* 0x000000a417007844 */ /* 0x0001e20000000200 */
[----:B------:R-:W-:Y:S05]  /*8390*/  @!P0 BRA `(.L_x_7245) ;  /* 0x0000000000048947 */ /* 0x000fea0003800000 */
[----:B------:R-:W-:Y:S01]  /*83a0*/  BPT.TRAP 0x1 ;  /* 0x000000040000795c */ /* 0x000fe20000300000 */
.L_x_7245:
[----:B------:R2:W3:Y:S01]  /*83b0*/  SYNCS.PHASECHK.TRANS64.TRYWAIT P2, [UR23+0x28c50], R7 ;  /* 0x028c5007ff0075a7 */ /* 0x0004e20008040157 */
[----:B------:R-:W-:Y:S05]  /*83c0*/  @!P0 BRA `(.L_x_7246) ;  /* 0x0000000000048947 */ /* 0x000fea0003800000 */
[----:B------:R-:W-:Y:S01]  /*83d0*/  BPT.TRAP 0x1 ;  /* 0x000000040000795c */ /* 0x000fe20000300000 */
.L_x_7246:
[----:B---3--:R-:W-:Y:S05]  /*83e0*/  @P2 BRA `(.L_x_7247) ;  /* 0x0000000000082947 */ /* 0x008fea0003800000 */
[----:B------:R-:W3:Y:S02]  /*83f0*/  SYNCS.PHASECHK.TRANS64.TRYWAIT P2, [UR23+0x28c50], R7 ;  /* 0x028c5007ff0075a7 */ /* 0x000ee40008040157 */
[----:B---3--:R-:W-:Y:S05]  /*8400*/  @!P2 BRA `(.L_x_7248) ;  /* 0x0000008c00e4a947 */ /* 0x008fea0003800000 */
.L_x_7247:
[----:B------:R-:W-:Y:S01]  /*8410*/  ULEA UR11, UR36, UR48, 0xc ;  /* 0x00000030240b7291 */ /* 0x000fe2000f8e603f */
[----:B------:R-:W-:Y:S01]  /*8420*/  WARPGROUP.ARRIVE ;  /* 0x00000000000079c5 */ /* 0x000fe20000000000 */
[----:B------:R-:W-:Y:S01]  /*8430*/  UMOV UR7, 0x40000040 ;  /* 0x4000004000077882 */ /* 0x000fe20000000000 */
[----:B------:R-:W-:Y:S01]  /*8440*/  ISETP.LT.AND P2, PT, RZ, UR21, PT ;  /* 0x00000015ff007c0c */ /* 0x000fe2000bf41270 */
[----:B---3--:R-:W-:Y:S01]  /*8450*/  @!P1 VIADD R170, R170, 0x28c60 ;  /* 0x00028c60aaaa9836 */ /* 0x008fe20000000000 */
        /* <DEDUP_REMOVED lines=36> */
.L_x_7240:
[----:B------:R-:W5:Y:S01]  /*86a0*/  SHFL.BFLY PT, R0, R3, 0x2, 0x1f ;  /* 0x0c401f0003007f89 */ /* 0x000f6200000e0000 */
[----:B------:R-:W-:Y:S01]  /*86b0*/  IMAD.MOV.U32 R10, RZ, RZ, RZ ;  /* 0x000000ffff0a7224 */ /* 0x000fe200078e00ff */
        /* <DEDUP_REMOVED lines=9> */
[----:B-12---:R-:W0:Y:S01]  /*8750*/  SHFL.BFLY PT, R7, R0, 0x1, 0x1f ;  /* 0x0c201f0000077f89 */ /* 0x006e2200000e0000 */
[----:B------:R-:W-:Y:S01]  /*8760*/  IMAD.MOV.U32 R4, RZ, RZ, RZ ;  /* 0x000000ffff047224 */ /* 0x000fe200078e00ff */
[----:B------:R-:W-:Y:S02]  /*8770*/  UISETP.NE.AND UP0, UPT, UR36, 0x2, UPT ;  /* 0x000000022400788c */ /* 0x000fe4000bf05270 */
[----:B------:R-:W1:Y:S02]  /*8780*/  SHFL.BFLY PT, R8, R9, 0x1, 0x1f ;  /* 0x0c201f0009087f89 */ /* 0x000e6400000e0000 */
[----:B------:R-:W-:Y:S02]  /*8790*/  USEL UR4, URZ, 0x1, UP0 ;  /* 0x000000013f047887 */ /* 0x000fe40008000000 */
[----:B------:R-:W-:Y:S02]  /*87a0*/  USEL UR36, UR36, URZ, UP0 ;  /* 0x0000003f24247287 */ /* 0x000fe40008000000 */
[----:B------:R-:W-:Y:S01]  /*87b0*/  ULOP3.LUT UR37, UR37, UR4, URZ, 0x3c, !UPT ;  /* 0x0000000425257292 */ /* 0x000fe2000f8e3c3f */
[----:B0-----:R-:W-:Y:S01]  /*87c0*/  FADD.FTZ R12, R0, R7 ;  /* 0x00000007000c7221 */ /* 0x001fe20000010000 */
[----:B------:R-:W-:-:S02]  /*87d0*/  IMAD.MOV R7, RZ, RZ, -R18 ;  /* 0x000000ffff077224 */ /* 0x000fc400078e0a12 */
[----:B-1----:R-:W-:Y:S02]  /*87e0*/  FADD.FTZ R13, R9, R8 ;  /* 0x00000008090d7221 */ /* 0x002fe40000010000 */
        /* <DEDUP_REMOVED lines=12> */
[----:B------:R-:W1:Y:S01]  /*88b0*/  @P1 MUFU.LG2 R9, R12 ;  /* 0x0000000c00091308 */ /* 0x000e620000000c00 */
        /* <DEDUP_REMOVED lines=34> */
[-C--:B---34-:R-:W-:Y:S01]  /*8ae0*/  FMUL.FTZ R170, R92, R10.reuse ;  /* 0x0000000a5caa7220 */ /* 0x098fe20000410000 */
        /* <DEDUP_REMOVED lines=30> */
[----:B-1----:R-:W-:Y:S01]  /*8cd0*/  @P1 FMUL.FTZ R9, R9, 0.69314718246459960938 ;  /* 0x3f31721809091820 */ /* 0x002fe20000410000 */
        /* <DEDUP_REMOVED lines=71> */
.L_x_7211:
        /* <DEDUP_REMOVED lines=29> */
[----:B------:R-:W-:Y:S02]  /*9320*/  IMAD.U32 R96, RZ, RZ, UR6 ;  /* 0x00000006ff607e24 */ /* 0x000fe4000f8e00ff */
[----:B------:R-:W-:-:S02]  /*9330*/  IMAD.U32 R97, RZ, RZ, UR7 ;  /* 0x00000007ff617e24 */ /* 0x000fc4000f8e00ff */
[----:B------:R-:W-:-:S04]  /*9340*/  IMAD.WIDE R4, R215, 0x2, R96 ;  /* 0x00000002d7047825 */ /* 0x000fc800078e0260 */
[----:B------:R-:W-:Y:S01]  /*9350*/  IMAD.WIDE R96, R9, 0x2, R96 ;  /* 0x0000000209607825 */ /* 0x000fe200078e0260 */
[C---:B------:R-:W-:Y:S02]  /*9360*/  IADD3 R25, P2, R4.reuse, 0x60, RZ ;  /* 0x0000006004197810 */ /* 0x040fe40007f5e0ff */
[----:B------:R-:W-:Y:S02]  /*9370*/  IADD3 R29, P1, R4, 0x2000, RZ ;  /* 0x00002000041d7810 */ /* 0x000fe40007f3e0ff */
[----:B------:R-:W-:Y:S02]  /*9380*/  LOP3.LUT R24, R25, 0x380, RZ, 0xc0, !PT ;  /* 0x0000038019187812 */ /* 0x000fe400078ec0ff */
[----:B------:R-:W-:Y:S02]  /*9390*/  LOP3.LUT R28, R29, 0x380, RZ, 0xc0, !PT ;  /* 0x000003801d1c7812 */ /* 0x000fe400078ec0ff */
[----:B------:R-:W-:Y:S02]  /*93a0*/  SHF.R.U64 R24, R24, 0x3, RZ ;  /* 0x0000000318187819 */ /* 0x000fe400000012ff */
[----:B------:R-:W-:-:S02]  /*93b0*/  IADD3 R13, P4, R4, 0x20, RZ ;  /* 0x00000020040d7810 */ /* 0x000fc40007f9e0ff */
[----:B------:R-:W-:Y:S01]  /*93c0*/  LOP3.LUT R24, R24, R25, RZ, 0x3c, !PT ;  /* 0x0000001918187212 */ /* 0x000fe200078e3cff */
[----:B------:R-:W-:Y:S01]  /*93d0*/  IMAD.X R25, RZ, RZ, R5, P2 ;  /* 0x000000ffff197224 */ /* 0x000fe200010e0605 */
[C---:B------:R-:W-:Y:S02]  /*93e0*/  IADD3 R131, P2, R4.reuse, 0x4040, RZ ;  /* 0x0000404004837810 */ /* 0x040fe40007f5e0ff */
[----:B------:R-:W-:Y:S02]  /*93f0*/  IADD3 R15, P3, R4, 0x40, RZ ;  /* 0x00000040040f7810 */ /* 0x000fe40007f7e0ff */
[----:B------:R-:W-:Y:S02]  /*9400*/  LOP3.LUT R130, R131, 0x380, RZ, 0xc0, !PT ;  /* 0x0000038083827812 */ /* 0x000fe400078ec0ff */
[----:B------:R-:W-:Y:S02]  /*9410*/  SHF.R.U64 R28, R28, 0x3, RZ ;  /* 0x000000031c1c7819 */ /* 0x000fe400000012ff */
[----:B------:R-:W-:-:S02]  /*9420*/  SHF.R.U64 R130, R130, 0x3, RZ ;  /* 0x0000000382827819 */ /* 0x000fc400000012ff */
[----:B------:R-:W-:Y:S02]  /*9430*/  LOP3.LUT R12, R13, 0x380, RZ, 0xc0, !PT ;  /* 0x000003800d0c7812 */ /* 0x000fe400078ec0ff */
[----:B------:R-:W-:Y:S01]  /*9440*/  LOP3.LUT R130, R130, R131, RZ, 0x3c, !PT ;  /* 0x0000008382827212 */ /* 0x000fe200078e3cff */
[--C-:B------:R-:W-:Y:S01]  /*9450*/  IMAD.X R131, RZ, RZ, R5.reuse, P2 ;  /* 0x000000ffff837224 */ /* 0x100fe200010e0605 */
[----:B------:R-:W-:Y:S02]  /*9460*/  LOP3.LUT R14, R15, 0x380, RZ, 0xc0, !PT ;  /* 0x000003800f0e7812 */ /* 0x000fe400078ec0ff */
[----:B------:R-:W-:Y:S02]  /*9470*/  IADD3 R33, P2, R96, 0x2000, RZ ;  /* 0x0000200060217810 */ /* 0x000fe40007f5e0ff */
[----:B------:R-:W-:Y:S01]  /*9480*/  LOP3.LUT R28, R28, R29, RZ, 0x3c, !PT ;  /* 0x0000001d1c1c7212 */ /* 0x000fe200078e3cff */
[----:B------:R-:W-:Y:S01]  /*9490*/  IMAD.X R29, RZ, RZ, R5, P1 ;  /* 0x000000ffff1d7224 */ /* 0x000fe200008e0605 */
[----:B------:R-:W-:-:S02]  /*94a0*/  SHF.R.U64 R12, R12, 0x3, RZ ;  /* 0x000000030c0c7819 */ /* 0x000fc400000012ff */
[----:B------:R-:W-:Y:S02]  /*94b0*/  SHF.R.U64 R14, R14, 0x3, RZ ;  /* 0x000000030e0e7819 */ /* 0x000fe400000012ff */
[----:B------:R-:W-:Y:S02]  /*94c0*/  IADD3 R135, P1, R4, 0x4060, RZ ;  /* 0x0000406004877810 */ /* 0x000fe40007f3e0ff */
[----:B------:R-:W-:Y:S02]  /*94d0*/  LOP3.LUT R32, R33, 0x380, RZ, 0xc0, !PT ;  /* 0x0000038021207812 */ /* 0x000fe400078ec0ff */
[----:B------:R-:W-:Y:S01]  /*94e0*/  LOP3.LUT R12, R12, R13, RZ, 0x3c, !PT ;  /* 0x0000000d0c0c7212 */ /* 0x000fe200078e3cff */
[--C-:B------:R-:W-:Y:S01]  /*94f0*/  IMAD.X R13, RZ, RZ, R5.reuse, P4 ;  /* 0x000000ffff0d7224 */ /* 0x100fe200020e0605 */
[----:B------:R-:W-:Y:S01]  /*9500*/  LOP3.LUT R14, R14, R15, RZ, 0x3c, !PT ;  /* 0x0000000f0e0e7212 */ /* 0x000fe200078e3cff */
[----:B------:R-:W-:Y:S01]  /*9510*/  IMAD.X R15, RZ, RZ, R5, P3 ;  /* 0x000000ffff0f7224 */ /* 0x000fe200018e0605 */
[----:B------:R-:W-:-:S02]  /*9520*/  LOP3.LUT R134, R135, 0x380, RZ, 0xc0, !PT ;  /* 0x0000038087867812 */ /* 0x000fc400078ec0ff */
[----:B------:R-:W-:Y:S02]  /*9530*/  SHF.R.U64 R32, R32, 0x3, RZ ;  /* 0x0000000320207819 */ /* 0x000fe400000012ff */
[C---:B------:R-:W-:Y:S02]  /*9540*/  IADD3 R45, P0, R4.reuse, 0x2020, RZ ;  /* 0x00002020042d7810 */ /* 0x040fe40007f1e0ff */
[C---:B------:R-:W-:Y:S02]  /*9550*/  IADD3 R61, P6, R4.reuse, 0x2040, RZ ;  /* 0x00002040043d7810 */ /* 0x040fe40007fde0ff */
[C---:B------:R-:W-:Y:S02]  /*9560*/  IADD3 R119, P5, R4.reuse, 0x2060, RZ ;  /* 0x0000206004777810 */ /* 0x040fe40007fbe0ff */
[C---:B------:R-:W-:Y:S02]  /*9570*/  IADD3 R123, P4, R4.reuse, 0x4000, RZ ;  /* 0x00004000047b7810 */ /* 0x040fe40007f9e0ff */
[----:B------:R-:W-:-:S02]  /*9580*/  IADD3 R127, P3, R4, 0x4020, RZ ;  /* 0x00004020047f7810 */ /* 0x000fc40007f7e0ff */
[----:B------:R-:W-:Y:S02]  /*9590*/  SHF.R.U64 R134, R134, 0x3, RZ ;  /* 0x0000000386867819 */ /* 0x000fe400000012ff */
[----:B------:R-:W-:Y:S01]  /*95a0*/  LOP3.LUT R32, R32, R33, RZ, 0x3c, !PT ;  /* 0x0000002120207212 */ /* 0x000fe200078e3cff */
[----:B------:R-:W-:Y:S01]  /*95b0*/  IMAD.X R33, RZ, RZ, R97, P2 ;  /* 0x000000ffff217224 */ /* 0x000fe200010e0661 */
[----:B------:R-:W-:Y:S02]  /*95c0*/  LOP3.LUT R44, R45, 0x380, RZ, 0xc0, !PT ;  /* 0x000003802d2c7812 */ /* 0x000fe400078ec0ff */
[----:B------:R-:W-:Y:S02]  /*95d0*/  LOP3.LUT R60, R61, 0x380, RZ, 0xc0, !PT ;  /* 0x000003803d3c7812 */ /* 0x000fe400078ec0ff */
[----:B------:R-:W-:Y:S02]  /*95e0*/  LOP3.LUT R118, R119, 0x380, RZ, 0xc0, !PT ;  /* 0x0000038077767812 */ /* 0x000fe400078ec0ff */
[----:B------:R-:W-:-:S02]  /*95f0*/  LOP3.LUT R122, R123, 0x380, RZ, 0xc0, !PT ;  /* 0x000003807b7a7812 */ /* 0x000fc400078ec0ff */
[----:B------:R-:W-:Y:S02]  /*9600*/  LOP3.LUT R126, R127, 0x380, RZ, 0xc0, !PT ;  /* 0x000003807f7e7812 */ /* 0x000fe400078ec0ff */
[----:B------:R-:W-:Y:S02]  /*9610*/  IADD3 R69, P2, R96, 0x9000, RZ ;  /* 0x0000900060457810 */ /* 0x000fe40007f5e0ff */
[----:B------:R-:W-:Y:S01]  /*9620*/  LOP3.LUT R134, R134, R135, RZ, 0x3c, !PT ;  /* 0x0000008786867212 */ /* 0x000fe200078e3cff */
[----:B------:R-:W-:Y:S01]  /*9630*/  IMAD.X R135, RZ, RZ, R5, P1 ;  /* 0x000000ffff877224 */ /* 0x000fe200008e0605 */
[----:B------:R-:W-:Y:S02]  /*9640*/  SHF.R.U64 R44, R44, 0x3, RZ ;  /* 0x000000032c2c7819 */ /* 0x000fe400000012ff */
[----:B------:R-:W-:Y:S02]  /*9650*/  SHF.R.U64 R60, R60, 0x3, RZ ;  /* 0x000000033c3c7819 */ /* 0x000fe400000012ff */
[----:B------:R-:W-:-:S02]  /*9660*/  SHF.R.U64 R118, R118, 0x3, RZ ;  /* 0x0000000376767819 */ /* 0x000fc400000012ff */
[----:B------:R-:W-:Y:S02]  /*9670*/  SHF.R.U64 R122, R122, 0x3, RZ ;  /* 0x000000037a7a7819 */ /* 0x000fe400000012ff */
[----:B------:R-:W-:Y:S02]  /*9680*/  SHF.R.U64 R126, R126, 0x3, RZ ;  /* 0x000000037e7e7819 */ /* 0x000fe400000012ff */
[----:B------:R-:W-:Y:S02]  /*9690*/  IADD3 R37, P1, R96, 0x3000, RZ ;  /* 0x0000300060257810 */ /* 0x000fe40007f3e0ff */
[----:B------:R-:W-:Y:S02]  /*96a0*/  LOP3.LUT R68, R69, 0x380, RZ, 0xc0, !PT ;  /* 0x0000038045447812 */ /* 0x000fe400078ec0ff */
        /* <DEDUP_REMOVED lines=15> */
[----:B------:R-:W-:Y:S02]  /*97a0*/  IADD3 R11, P4, R4, 0x6060, RZ ;  /* 0x00006060040b7810 */ /* 0x000fe40007f9e0ff */
[----:B------:R-:W-:-:S02]  /*97b0*/  IADD3 R21, P3, R96, 0x1000, RZ ;  /* 0x0000100060157810 */ /* 0x000fc40007f7e0ff */
[----:B------:R-:W-:Y:S02]  /*97c0*/  SHF.R.U64 R36, R36, 0x3, RZ ;  /* 0x0000000324247819 */ /* 0x000fe400000012ff */
[----:B------:R-:W-:Y:S02]  /*97d0*/  LOP3.LUT R68, R68, R69, RZ, 0x3c, !PT ;  /* 0x0000004544447212 */ /* 0x000fe400078e3cff */
[----:B------:R-:W-:Y:S02]  /*97e0*/  LOP3.LUT R138, R139, 0x380, RZ, 0xc0, !PT ;  /* 0x000003808b8a7812 */ /* 0x000fe400078ec0ff */
[----:B------:R-:W-:Y:S02]  /*97f0*/  LOP3.LUT R142, R143, 0x380, RZ, 0xc0, !PT ;  /* 0x000003808f8e7812 */ /* 0x000fe400078ec0ff */
[----:B------:R-:W-:Y:S02]  /*9800*/  LOP3.LUT R8, R9, 0x380, RZ, 0xc0, !PT ;  /* 0x0000038009087812 */ /* 0x000fe400078ec0ff */
[----:B------:R-:W-:-:S02]  /*9810*/  LOP3.LUT R10, R11, 0x380, RZ, 0xc0, !PT ;  /* 0x000003800b0a7812 */ /* 0x000fc400078ec0ff */
[----:B------:R-:W-:Y:S02]  /*9820*/  LOP3.LUT R20, R21, 0x380, RZ, 0xc0, !PT ;  /* 0x0000038015147812 */ /* 0x000fe400078ec0ff */
[----:B------:R-:W-:Y:S02]  /*9830*/  LOP3.LUT R69, R4, 0x380, RZ, 0xc0, !PT ;  /* 0x0000038004457812 */ /* 0x000fe400078ec0ff */
        /* <DEDUP_REMOVED lines=18> */
[----:B------:R-:W-:Y:S01]  /*9960*/  IMAD.X R21, RZ, RZ, R97, P3 ;  /* 0x000000ffff157224 */ /* 0x000fe200018e0661 */
[----:B------:R-:W-:-:S02]  /*9970*/  LOP3.LUT R72, R73, 0x380, RZ, 0xc0, !PT ;  /* 0x0000038049487812 */ /* 0x000fc400078ec0ff */
[----:B------:R-:W-:Y:S01]  /*9980*/  LOP3.LUT R4, R69, R4, RZ, 0x3c, !PT ;  /* 0x0000000445047212 */ /* 0x000fe200078e3cff */
[----:B------:R-:W-:Y:S01]  /*9990*/  IMAD.X R69, RZ, RZ, R97, P2 ;  /* 0x000000ffff457224 */ /* 0x000fe200010e0661 */
[C---:B------:R-:W-:Y:S02]  /*99a0*/  IADD3 R41, P0, R96.reuse, 0x4000, RZ ;  /* 0x0000400060297810 */ /* 0x040fe40007f1e0ff */
[C---:B------:R-:W-:Y:S02]  /*99b0*/  IADD3 R49, P6, R96.reuse, 0x5000, RZ ;  /* 0x0000500060317810 */ /* 0x040fe40007fde0ff */
[C---:B------:R-:W-:Y:S02]  /*99c0*/  IADD3 R53, P5, R96.reuse, 0x6000, RZ ;  /* 0x0000600060357810 */ /* 0x040fe40007fbe0ff */
[C---:B------:R-:W-:Y:S02]  /*99d0*/  IADD3 R57, P4, R96.reuse, 0x7000, RZ ;  /* 0x0000700060397810 */ /* 0x040fe40007f9e0ff */
[----:B------:R-:W-:-:S02]  /*99e0*/  IADD3 R65, P3, R96, 0x8000, RZ ;  /* 0x0000800060417810 */ /* 0x000fc40007f7e0ff */
[----:B-1----:R-:W-:Y:S02]  /*99f0*/  ISETP.NE.AND P2, PT, R6, RZ, PT ;  /* 0x000000ff0600720c */ /* 0x002fe40003f45270 */
[----:B------:R-:W-:Y:S02]  /*9a00*/  SHF.R.U64 R72, R72, 0x3, RZ ;  /* 0x0000000348487819 */ /* 0x000fe400000012ff */
[----:B------:R-:W-:Y:S02]  /*9a10*/  MOV R224, R4 ;  /* 0x0000000400e07202 */ /* 0x000fe40000000f00 */
        /* <DEDUP_REMOVED lines=10> */
[----:B------:R-:W-:Y:S02]  /*9ac0*/  LOP3.LUT R72, R72, R73, RZ, 0x3c, !PT ;  /* 0x0000004948487212 */ /* 0x000fe400078e3cff */
[----:B------:R-:W-:Y:S02]  /*9ad0*/  LOP3.LUT R73, R96, 0x380, RZ, 0xc0, !PT ;  /* 0x0000038060497812 */ /* 0x000fe400078ec0ff */
[----:B------:R-:W-:Y:S02]  /*9ae0*/  SHF.R.U64 R40, R40, 0x3, RZ ;  /* 0x0000000328287819 */ /* 0x000fe400000012ff */
[----:B------:R-:W-:Y:S02]  /*9af0*/  SHF.R.U64 R48, R48, 0x3, RZ ;  /* 0x0000000330307819 */ /* 0x000fe400000012ff */
[----:B------:R-:W-:Y:S02]  /*9b00*/  SHF.R.U64 R52, R52, 0x3, RZ ;  /* 0x0000000334347819 */ /* 0x000fe400000012ff */
[----:B------:R-:W-:-:S02]  /*9b10*/  SHF.R.U64 R56, R56, 0x3, RZ ;  /* 0x0000000338387819 */ /* 0x000fc400000012ff */
[----:B------:R-:W-:Y:S02]  /*9b20*/  SHF.R.U64 R64, R64, 0x3, RZ ;  /* 0x0000000340407819 */ /* 0x000fe400000012ff */
[----:B------:R-:W-:Y:S02]  /*9b30*/  MOV R26, R12 ;  /* 0x0000000c001a7202 */ /* 0x000fe40000000f00 */
[----:B0-----:R-:W-:Y:S02]  /*9b40*/  F2FP.BF16.F32.PACK_AB R4, R204, R208 ;  /* 0x000000d0cc04723e */ /* 0x001fe400000010ff */
[----:B------:R-:W-:Y:S02]  /*9b50*/  F2FP.BF16.F32.PACK_AB R5, R35, R34 ;  /* 0x000000222305723e */ /* 0x000fe400000010ff */
[----:B------:R-:W-:Y:S02]  /*9b60*/  F2FP.BF16.F32.PACK_AB R6, R202, R205 ;  /* 0x000000cdca06723e */ /* 0x000fe400000010ff */
[----:B------:R-:W-:-:S02]  /*9b70*/  F2FP.BF16.F32.PACK_AB R7, R39, R38 ;  /* 0x000000262707723e */ /* 0x000fc400000010ff */
        /* <DEDUP_REMOVED lines=12> */
[----:B------:R-:W-:Y:S01]  /*9c40*/  MOV R34, R8 ;  /* 0x0000000800227202 */ /* 0x000fe20000000f00 */
[----:B------:R0:W-:Y:S01]  /*9c50*/  STSM.16.M88.4 [R26], R4 ;  /* 0x000000041a007844 */ /* 0x0001e20000000200 */
[----:B------:R-:W-:-:S02]  /*9c60*/  MOV R35, R10 ;  /* 0x0000000a00237202 */ /* 0x000fc40000000f00 */
[----:B------:R-:W-:Y:S02]  /*9c70*/  MOV R206, R14 ;  /* 0x0000000e00ce7202 */ /* 0x000fe40000000f00 */
[----:B------:R-:W-:Y:S02]  /*9c80*/  F2FP.BF16.F32.PACK_AB R8, R200, R203 ;  /* 0x000000cbc808723e */ /* 0x000fe400000010ff */
[----:B------:R-:W-:Y:S02]  /*9c90*/  F2FP.BF16.F32.PACK_AB R9, R43, R42 ;  /* 0x0000002a2b09723e */ /* 0x000fe400000010ff */
[----:B------:R-:W-:Y:S02]  /*9ca0*/  F2FP.BF16.F32.PACK_AB R10, R198, R201 ;  /* 0x000000c9c60a723e */ /* 0x000fe400000010ff */
[----:B------:R-:W-:Y:S02]  /*9cb0*/  F2FP.BF16.F32.PACK_AB R11, R47, R46 ;  /* 0x0000002e2f0b723e */ /* 0x000fe400000010ff */
[----:B------:R-:W-:-:S02]  /*9cc0*/  IADD3 R77, P0, R96, 0xb000, RZ ;  /* 0x0000b000604d7810 */ /* 0x000fc40007f1e0ff */
[C---:B------:R-:W-:Y:S01]  /*9cd0*/  IADD3 R81, P6, R96.reuse, 0xc000, RZ ;  /* 0x0000c00060517810 */ /* 0x040fe20007fde0ff */
[----:B------:R-:W-:Y:S01]  /*9ce0*/  STSM.16.M88.4 [R206], R8 ;  /* 0x00000008ce007844 */ /* 0x000fe20000000200 */
[C---:B------:R-:W-:Y:S02]  /*9cf0*/  IADD3 R85, P5, R96.reuse, 0xd000, RZ ;  /* 0x0000d00060557810 */ /* 0x040fe40007fbe0ff */
[C---:B------:R-:W-:Y:S02]  /*9d00*/  IADD3 R89, P4, R96.reuse, 0xe000, RZ ;  /* 0x0000e00060597810 */ /* 0x040fe40007f9e0ff */
[----:B------:R-:W-:Y:S02]  /*9d10*/  IADD3 R93, P3, R96, 0xf000, RZ ;  /* 0x0000f000605d7810 */ /* 0x000fe40007f7e0ff */
[----:B------:R-:W-:Y:S02]  /*9d20*/  MOV R207, R24 ;  /* 0x0000001800cf7202 */ /* 0x000fe40000000f00 */
[----:B------:R-:W-:-:S02]  /*9d30*/  F2FP.BF16.F32.PACK_AB R12, R196, R199 ;  /* 0x000000c7c40c723e */ /* 0x000fc400000010ff */
[----:B------:R-:W-:Y:S02]  /*9d40*/  F2FP.BF16.F32.PACK_AB R13, R51, R50 ;  /* 0x00000032330d723e */ /* 0x000fe400000010ff */
[----:B------:R-:W-:Y:S02]  /*9d50*/  F2FP.BF16.F32.PACK_AB R14, R194, R197 ;  /* 0x000000c5c20e723e */ /* 0x000fe400000010ff */
[----:B------:R-:W-:Y:S02]  /*9d60*/  F2FP.BF16.F32.PACK_AB R15, R55, R54 ;  /* 0x00000036370f723e */ /* 0x000fe400000010ff */
[----:B------:R-:W-:Y:S02]  /*9d70*/  LOP3.LUT R96, R27, R96, RZ, 0x3c, !PT ;  /* 0x000000601b607212 */ /* 0x000fe400078e3cff */
[----:B------:R-:W-:Y:S01]  /*9d80*/  MOV R209, R28 ;  /* 0x0000001c00d17202 */ /* 0x000fe20000000f00 */
[----:B------:R-:W-:Y:S01]  /*9d90*/  STSM.16.M88.4 [R207], R12 ;  /* 0x0000000ccf007844 */ /* 0x000fe20000000200 */
[----:B0-----:R-:W-:-:S02]  /*9da0*/  F2FP.BF16.F32.PACK_AB R4, R192, R195 ;  /* 0x000000c3c004723e */ /* 0x001fc400000010ff */
        /* <DEDUP_REMOVED lines=17> */
[----:B------:R1:W-:Y:S01]  /*9ec0*/  STSM.16.M88.4 [R60], R28 ;  /* 0x0000001c3c007844 */ /* 0x0003e20000000200 */
[----:B------:R-:W-:Y:S02]  /*9ed0*/  F2FP.BF16.F32.PACK_AB R46, R171, R174 ;  /* 0x000000aeab2e723e */ /* 0x000fe400000010ff */
[----:B------:R-:W-:Y:S02]  /*9ee0*/  F2FP.BF16.F32.PACK_AB R47, R87, R86 ;  /* 0x00000056572f723e */ /* 0x000fe400000010ff */
[----:B------:R-:W-:-:S02]  /*9ef0*/  MOV R122, R122 ;  /* 0x0000007a007a7202 */ /* 0x000fc40000000f00 */
[----:B0-----:R-:W-:Y:S02]  /*9f00*/  F2FP.BF16.F32.PACK_AB R44, R173, R176 ;  /* 0x000000b0ad2c723e */ /* 0x001fe400000010ff */
[----:B------:R-:W-:Y:S02]  /*9f10*/  F2FP.BF16.F32.PACK_AB R61, R91, R90 ;  /* 0x0000005a5b3d723e */ /* 0x000fe400000010ff */
[----:B------:R-:W-:Y:S01]  /*9f20*/  F2FP.BF16.F32.PACK_AB R62, R159, R170 ;  /* 0x000000aa9f3e723e */ /* 0x000fe200000010ff */
[----:B------:R-:W-:Y:S01]  /*9f30*/  STSM.16.M88.4 [R118], R44 ;  /* 0x0000002c76007844 */ /* 0x000fe20000000200 */
[----:B------:R-:W-:Y:S02]  /*9f40*/  F2FP.BF16.F32.PACK_AB R63, R95, R94 ;  /* 0x0000005e5f3f723e */ /* 0x000fe400000010ff */
[----:B------:R-:W-:Y:S02]  /*9f50*/  MOV R126, R126 ;  /* 0x0000007e007e7202 */ /* 0x000fe40000000f00 */
[----:B-1----:R-:W-:-:S02]  /*9f60*/  F2FP.BF16.F32.PACK_AB R60, R163, R172 ;  /* 0x000000aca33c723e */ /* 0x002fc400000010ff */
[----:B------:R-:W-:Y:S02]  /*9f70*/  F2FP.BF16.F32.PACK_AB R4, R155, R161 ;  /* 0x000000a19b04723e */ /* 0x000fe400000010ff */
[----:B------:R-:W-:Y:S01]  /*9f80*/  F2FP.BF16.F32.PACK_AB R5, R99, R98 ;  /* 0x000000626305723e */ /* 0x000fe200000010ff */
[----:B------:R0:W-:Y:S01]  /*9f90*/  STSM.16.M88.4 [R122], R60 ;  /* 0x0000003c7a007844 */ /* 0x0001e20000000200 */
        /* <DEDUP_REMOVED lines=9> */
[----:B------:R-:W-:Y:S01]  /*a030*/  MOV R138, R138 ;  /* 0x0000008a008a7202 */ /* 0x000fe20000000f00 */
[----:B------:R2:W-:Y:S01]  /*a040*/  STSM.16.M88.4 [R130], R8 ;  /* 0x0000000882007844 */ /* 0x0005e20000000200 */
[----:B0-----:R-:W-:Y:S02]  /*a050*/  F2FP.BF16.F32.PACK_AB R122, R125, R124 ;  /* 0x0000007c7d7a723e */ /* 0x001fe400000010ff */
[----:B------:R-:W-:Y:S01]  /*a060*/  F2FP.BF16.F32.PACK_AB R123, R158, R156 ;  /* 0x0000009c9e7b723e */ /* 0x000fe200000010ff */
[----:B------:R0:W-:Y:S01]  /*a070*/  STSM.16.M88.4 [R134], R112 ;  /* 0x0000007086007844 */ /* 0x0001e20000000200 */
[----:B------:R-:W-:-:S02]  /*a080*/  MOV R142, R142 ;  /* 0x0000008e008e7202 */ /* 0x000fc40000000f00 */
[----:B------:R-:W-:Y:S01]  /*a090*/  F2FP.BF16.F32.PACK_AB R131, R165, R164 ;  /* 0x000000a4a583723e */ /* 0x000fe200000010ff */
[----:B------:R0:W-:Y:S01]  /*a0a0*/  STSM.16.M88.4 [R138], R120 ;  /* 0x000000788a007844 */ /* 0x0001e20000000200 */
[----:B-1----:R-:W-:Y:S02]  /*a0b0*/  F2FP.BF16.F32.PACK_AB R4, R137, R136 ;  /* 0x000000888904723e */ /* 0x002fe400000010ff */
[----:B------:R-:W-:Y:S02]  /*a0c0*/  F2FP.BF16.F32.PACK_AB R5, R167, R166 ;  /* 0x000000a6a705723e */ /* 0x000fe400000010ff */
[----:B------:R-:W-:Y:S02]  /*a0d0*/  F2FP.BF16.F32.PACK_AB R6, R141, R140 ;  /* 0x0000008c8d06723e */ /* 0x000fe400000010ff */
[----:B------:R-:W-:Y:S02]  /*a0e0*/  F2FP.BF16.F32.PACK_AB R7, R169, R168 ;  /* 0x000000a8a907723e */ /* 0x000fe400000010ff */
[----:B--2---:R-:W-:-:S02]  /*a0f0*/  F2FP.BF16.F32.PACK_AB R130, R133, R132 ;  /* 0x000000848582723e */ /* 0x004fc400000010ff */
[----:B------:R-:W-:Y:S02]  /*a100*/  LOP3.LUT R76, R77, 0x380, RZ, 0xc0, !PT ;  /* 0x000003804d4c7812 */ /* 0x000fe400078ec0ff */
[----:B------:R-:W-:Y:S01]  /*a110*/  LOP3.LUT R80, R81, 0x380, RZ, 0xc0, !PT ;  /* 0x0000038051507812 */ /* 0x000fe200078ec0ff */
[----:B------:R0:W-:Y:S01]  /*a120*/  STSM.16.M88.4 [R142], R128 ;  /* 0x000000808e007844 */ /* 0x0001e20000000200 */
[----:B------:R-:W-:Y:S02]  /*a130*/  LOP3.LUT R84, R85, 0x380, RZ, 0xc0, !PT ;  /* 0x0000038055547812 */ /* 0x000fe400078ec0ff */
[----:B------:R-:W-:Y:S01]  /*a140*/  LOP3.LUT R88, R89, 0x380, RZ, 0xc0, !PT ;  /* 0x0000038059587812 */ /* 0x000fe200078ec0ff */
[----:B------:R0:W-:Y:S01]  /*a150*/  STSM.16.M88.4 [R34], R4 ;  /* 0x0000000422007844 */ /* 0x0001e20000000200 */
[----:B------:R-:W-:Y:S02]  /*a160*/  LOP3.LUT R92, R93, 0x380, RZ, 0xc0, !PT ;  /* 0x000003805d5c7812 */ /* 0x000fe400078ec0ff */
[----:B------:R-:W-:Y:S01]  /*a170*/  SHF.R.U64 R76, R76, 0x3, RZ ;  /* 0x000000034c4c7819 */ /* 0x000fe200000012ff */
[----:B------:R0:W-:Y:S01]  /*a180*/  STSM.16.M88.4 [R35], R144 ;  /* 0x0000009023007844 */ /* 0x0001e20000000200 */
        /* <DEDUP_REMOVED lines=62> */
.L_x_7252:
[----:B------:R-:W1:Y:S01]  /*a570*/  LDC R15, c[0x0][0xbe8] ;  /* 0x0002fa00ff0f7b82 */ /* 0x000e620000000800 */
[----:B------:R-:W-:Y:S01]  /*a580*/  ULDC UR10, c[0x0][0xac8] ;  /* 0x0002b200000a7ab9 */ /* 0x000fe20000000800 */
[----:B------:R-:W-:Y:S01]  /*a590*/  ULDC.64 UR8, c[0x0][0xae8] ;  /* 0x0002ba0000087ab9 */ /* 0x000fe20000000a00 */
[----:B------:R-:W-:Y:S01]  /*a5a0*/  ISETP.GE.AND P0, PT, R190, UR10, PT ;  /* 0x0000000abe007c0c */ /* 0x000fe2000bf06270 */
[----:B------:R-:W5:Y:S01]  /*a5b0*/  LD.E.128 R96, desc[UR46][R96.64] ;  /* 0x0000002e60607980 */ /* 0x000f62000c101d00 */
[----:B------:R-:W-:Y:S02]  /*a5c0*/  ISETP.GE.AND P1, PT, R17, UR10, PT ;  /* 0x0000000a11007c0c */ /* 0x000fe4000bf26270 */
[----:B0-----:R-:W-:Y:S01]  /*a5d0*/  SEL R3, RZ, 0xffffffff, P0 ;  /* 0xffffffffff037807 */ /* 0x001fe20000000000 */
[----:B------:R0:W5:Y:S01]  /*a5e0*/  LD.E.128 R4, desc[UR46][R20.64] ;  /* 0x0000002e14047980 */ /* 0x000162000c101d00 */
        /* <DEDUP_REMOVED lines=33> */
[----:B-1----:R-:W-:Y:S01]  /*a800*/  @P2 IMAD.HI.U32 R0, R14, R9, RZ ;  /* 0x000000090e002227 */ /* 0x002fe200078e00ff */
[----:B------:R-:W-:Y:S01]  /*a810*/  UIADD3 UR7, UR7, UR5, URZ ;  /* 0x0000000507077290 */ /* 0x000fe2000fffe03f */
[----:B------:R-:W-:Y:S01]  /*a820*/  LOP3.LUT R8, R8, 0x8, R3, 0xe2, !PT ;  /* 0x0000000808087812 */ /* 0x000fe200078ee203 */
[----:B------:R-:W-:Y:S01]  /*a830*/  UIMAD UR5, UR13, UR8, URZ ;  /* 0x000000080d0572a4 */ /* 0x000fe2000f8e023f */
[----:B------:R-:W-:Y:S01]  /*a840*/  IMAD.MOV.U32 R3, RZ, RZ, R14 ;  /* 0x000000ffff037224 */ /* 0x000fe200078e000e */
[----:B------:R-:W-:Y:S01]  /*a850*/  UIMAD.WIDE.U32 UR6, UR42, UR8, UR6 ;  /* 0x000000082a0672a5 */ /* 0x000fe2000f8e0006 */
[----:B------:R-:W5:Y:S01]  /*a860*/  LD.E.128 R84, desc[UR46][R84.64] ;  /* 0x0000002e54547980 */ /* 0x000f62000c101d00 */
[----:B--2---:R-:W-:Y:S01]  /*a870*/  @P2 SHF.R.U32.HI R3, RZ, R11, R0 ;  /* 0x0000000bff032219 */ /* 0x004fe20000011600 */
[----:B------:R-:W-:Y:S01]  /*a880*/  UIMAD UR5, UR42, UR9, UR5 ;  /* 0x000000092a0572a4 */ /* 0x000fe2000f8e0205 */
[----:B------:R-:W-:Y:S01]  /*a890*/  LOP3.LUT R10, R13, 0x10, R8, 0xe2, !PT ;  /* 0x000000100d0a7812 */ /* 0x000fe200078ee208 */
[----:B------:R-:W5:Y:S01]  /*a8a0*/  LD.E.128 R88, desc[UR46][R88.64] ;  /* 0x0000002e58587980 */ /* 0x000f62000c101d00 */
        /* <DEDUP_REMOVED lines=80> */
.L_x_7254:
[----:B------:R-:W-:Y:S05]  /*adb0*/  BSYNC B1 ;  /* 0x0000000000017941 */ /* 0x000fea0003800000 */
.L_x_7253:
[----:B---3--:R-:W-:Y:S01]  /*adc0*/  VIADD R8, R28, 0x20 ;  /* 0x000000201c087836 */ /* 0x008fe20000000000 */
[----:B--2---:R4:W2:Y:S04]  /*add0*/  SHFL.IDX PT, R11, R27, 0x1, 0x181f ;  /* 0x00381f001b0b7f89 */ /* 0x0048a800000e0000 */
[----:B------:R-:W-:Y:S01]  /*ade0*/  ISETP.GE.AND P0, PT, R8, R29, PT ;  /* 0x0000001d0800720c */ /* 0x000fe20003f06270 */
[----:B-1----:R4:W1:-:S12]  /*adf0*/  SHFL.IDX PT, R10, R26, 0x1, 0x181f ;  /* 0x00381f001a0a7f89 */ /* 0x00285800000e0000 */
[----:B----4-:R-:W-:Y:S05]  /*ae00*/  @P0 BRA `(.L_x_7255) ;  /* 0x0000000c007c0947 */ /* 0x010fea0003800000 */
[----:B------:R-:W-:Y:S02]  /*ae10*/  ISETP.GE.AND P0, PT, R17, UR10, PT ;  /* 0x0000000a11007c0c */ /* 0x000fe4000bf06270 */
[----:B------:R-:W-:Y:S02]  /*ae20*/  ISETP.GE.AND P5, PT, R190, UR10, PT ;  /* 0x0000000abe007c0c */ /* 0x000fe4000bfa6270 */
[----:B------:R-:W-:Y:S02]  /*ae30*/  ISETP.GE.AND P3, PT, R189, UR10, PT ;  /* 0x0000000abd007c0c */ /* 0x000fe4000bf66270 */
[----:B------:R-:W-:Y:S02]  /*ae40*/  ISETP.GE.AND P2, PT, R188, UR10, PT ;  /* 0x0000000abc007c0c */ /* 0x000fe4000bf46270 */
[----:B------:R-:W-:-:S05]  /*ae50*/  ISETP.GE.AND P1, PT, R187, UR10, PT ;  /* 0x0000000abb007c0c */ /* 0x000fca000bf26270 */
[----:B-12---:R-:W-:Y:S02]  /*ae60*/  @!P0 IMAD.WIDE R8, R17, 0x2, R10 ;  /* 0x0000000211088825 */ /* 0x006fe400078e020a */
[-C--:B------:R-:W-:Y:S02]  /*ae70*/  @!P5 LEA R12, P4, R190, R10.reuse, 0x1 ;  /* 0x0000000abe0cd211 */ /* 0x080fe400078808ff */
[----:B------:R-:W-:Y:S01]  /*ae80*/  @!P3 LEA R14, P6, R189, R10, 0x1 ;  /* 0x0000000abd0eb211 */ /* 0x000fe200078c08ff */
[----:B-----5:R1:W-:Y:S01]  /*ae90*/  @!P0 ST.E.128 desc[UR46][R8.64], R4 ;  /* 0x0000000408008985 */ /* 0x0203e2000c101d2e */
        /* <DEDUP_REMOVED lines=8> */
[----:B-1----:R-:W-:-:S03]  /*af20*/  @!P1 LEA R4, P6, R187, R10, 0x1 ;  /* 0x0000000abb049211 */ /* 0x002fc600078c08ff */
        /* <DEDUP_REMOVED lines=15> */
.L_x_7251:
        /* <DEDUP_REMOVED lines=57> */
.L_x_7257:
[----:B------:R-:W-:Y:S05]  /*b3b0*/  BSYNC B1 ;  /* 0x0000000000017941 */ /* 0x000fea0003800000 */
.L_x_7256:
        /* <DEDUP_REMOVED lines=95> */
.L_x_7259:
[----:B------:R-:W-:Y:S05]  /*b9b0*/  BSYNC B1 ;  /* 0x0000000000017941 */ /* 0x000fea0003800000 */
.L_x_7258:
        /* <DEDUP_REMOVED lines=36> */
.L_x_7255:
[----:B------:R-:W-:Y:S05]  /*bc00*/  BSYNC B0 ;  /* 0x0000000000007941 */ /* 0x000fea0003800000 */
.L_x_7250:
[----:B------:R-:W-:Y:S02]  /*bc10*/  ULDC UR5, c[0x0][0xc38] ;  /* 0x00030e0000057ab9 */ /* 0x000fe40000000800 */
[----:B------:R-:W-:-:S06]  /*bc20*/  UISETP.GE.AND UP0, UPT, UR4, UR5, UPT ;  /* 0x000000050400728c */ /* 0x000fcc000bf06270 */
[----:B------:R-:W-:-:S13]  /*bc30*/  PLOP3.LUT P0, PT, PT, PT, UP0, 0x80, 0x0 ;  /* 0x000000000000781c */ /* 0x000fda0003f0f008 */
[----:B------:R-:W-:Y:S05]  /*bc40*/  @!P0 BRA `(.L_x_7260) ;  /* 0xffffff5000f08947 */ /* 0x000fea000383ffff */
[----:B------:R-:W-:Y:S05]  /*bc50*/  EXIT ;  /* 0x000000000000794d */ /* 0x000fea0003800000 */
.L_x_7206:
        /* <DEDUP_REMOVED lines=26> */
[----:B------:R-:W-:-:S04]  /*be00*/  LOP3.LUT R2, R0, 0x1f8, RZ, 0xc0, !PT ;  /* 0x000001f800027812 */ /* 0x000fc800078ec0ff */
[----:B------:R-:W-:Y:S01]  /*be10*/  LOP3.LUT R3, R2, 0x38, R5, 0x78, !PT ;  /* 0x0000003802037812 */ /* 0x000fe200078e7805 */
[----:B------:R-:W-:Y:S01]  /*be20*/  IMAD.SHL.U32 R2, R4, 0x8, RZ ;  /* 0x0000000804027824 */ /* 0x000fe200078e00ff */
[----:B------:R-:W-:-:S04]  /*be30*/  SHF.R.U32.HI R4, RZ, 0x3, R4 ;  /* 0x00000003ff047819 */ /* 0x000fc80000011604 */
[----:B------:R-:W-:Y:S01]  /*be40*/  LOP3.LUT R2, R3, 0x200, R2, 0xf8, !PT ;  /* 0x0000020003027812 */ /* 0x000fe200078ef802 */
[----:B------:R-:W-:-:S05]  /*be50*/  IMAD.SHL.U32 R3, R5, 0x10, RZ ;  /* 0x0000001005037824 */ /* 0x000fca00078e00ff */
[----:B------:R-:W-:Y:S01]  /*be60*/  LOP3.LUT R0, R4, 0x70, R3, 0xf8, !PT ;  /* 0x0000007004007812 */ /* 0x000fe200078ef803 */
[----:B------:R-:W-:Y:S02]  /*be70*/  IMAD R3, R2, 0x2, R17 ;  /* 0x0000000202037824 */ /* 0x000fe400078e0211 */
[----:B------:R-:W-:Y:S02]  /*be80*/  IMAD.U32 R2, RZ, RZ, UR6 ;  /* 0x00000006ff027e24 */ /* 0x000fe4000f8e00ff */
[----:B------:R-:W-:Y:S01]  /*be90*/  IMAD.MOV.U32 R0, RZ, RZ, 0x1 ;  /* 0x00000001ff007424 */ /* 0x000fe200078e00ff */
[----:B------:R0:W-:Y:S04]  /*bea0*/  STL [R1+0x1c], R3 ;  /* 0x00001c0301007387 */ /* 0x0001e80000100800 */
[----:B------:R0:W-:Y:S04]  /*beb0*/  STL [R1+0x10], R2 ;  /* 0x0000100201007387 */ /* 0x0001e80000100800 */
[----:B------:R0:W-:Y:S04]  /*bec0*/  STL [R1], R0 ;  /* 0x0000000001007387 */ /* 0x0001e80000100800 */
[----:B------:R0:W-:Y:S02]  /*bed0*/  STL [R1+0x18], RZ ;  /* 0x000018ff01007387 */ /* 0x0001e40000100800 */
.L_x_7367:
        /* <DEDUP_REMOVED lines=23> */
.L_x_7262:
[----:B------:R-:W-:Y:S01]  /*c050*/  ULDC UR8, c[0x0][0xc54] ;  /* 0x0003150000087ab9 */ /* 0x000fe20000000800 */
[----:B------:R-:W-:Y:S01]  /*c060*/  UMOV UR7, UR9 ;  /* 0x0000000900077c82 */ /* 0x000fe20008000000 */
[----:B------:R-:W-:-:S11]  /*c070*/  UISETP.NE.AND UP0, UPT, UR8, 0x1, UPT ;  /* 0x000000010800788c */ /* 0x000fd6000bf05270 */
[----:B------:R-:W-:Y:S02]  /*c080*/  @UP0 ULDC.64 UR10, c[0x0][0xc58] ;  /* 0x00031600000a0ab9 */ /* 0x000fe40000000a00 */
[----:B------:R-:W-:-:S04]  /*c090*/  UIMAD.WIDE.U32 UR4, UR9, UR10, URZ ;  /* 0x0000000a090472a5 */ /* 0x000fc8000f8e003f */
[----:B------:R-:W-:-:S04]  /*c0a0*/  @UP0 USHF.R.U32.HI UR7, URZ, UR11, UR5 ;  /* 0x0000000b3f070299 */ /* 0x000fc80008011605 */
[----:B------:R-:W-:-:S12]  /*c0b0*/  UIMAD UR8, UR7, UR8, URZ ;  /* 0x00000008070872a4 */ /* 0x000fd8000f8e023f */
.L_x_7263:
        /* <DEDUP_REMOVED lines=63> */
.L_x_7265:
        /* <DEDUP_REMOVED lines=20> */
.L_x_7268:
[----:B------:R-:W-:Y:S05]  /*c5f0*/  BSYNC B6 ;  /* 0x0000000000067941 */ /* 0x000fea0003800000 */
.L_x_7267:
        /* <DEDUP_REMOVED lines=20> */
.L_x_7271:
        /* <DEDUP_REMOVED lines=15> */
.L_x_7270:
[----:B------:R-:W-:Y:S05]  /*c830*/  BSYNC B6 ;  /* 0x0000000000067941 */ /* 0x000fea0003800000 */
.L_x_7269:
        /* <DEDUP_REMOVED lines=26> */
.L_x_7383:
        /* <DEDUP_REMOVED lines=9> */
.L_x_7386:
        /* <DEDUP_REMOVED lines=22> */
.L_x_7275:
        /* <DEDUP_REMOVED lines=8> */
.L_x_7387:
        /* <DEDUP_REMOVED lines=8> */
.L_x_7277:
        /* <DEDUP_REMOVED lines=19> */
.L_x_7273:
        /* <DEDUP_REMOVED lines=22> */
.L_x_7279:
[----:B------:R-:W-:Y:S05]  /*cf60*/  BSYNC B6 ;  /* 0x0000000000067941 */ /* 0x000fea0003800000 */
.L_x_7278:
[----:B------:R1:W5:Y:S01]  /*cf70*/  LDL R8, [R1+0x1c] ;  /* 0x00001c0001087983 */ /* 0x0003620000100800 */
[----:B0-----:R-:W0:Y:S01]  /*cf80*/  LDC R7, c[0x0][0x448] ;  /* 0x00011200ff077b82 */ /* 0x001e220000000800 */
[----:B------:R-:W2:Y:S01]  /*cf90*/  S2R R0, SR_TID.X ;  /* 0x0000000000007919 */ /* 0x000ea20000002100 */
[----:B------:R-:W3:Y:S01]  /*cfa0*/  S2R R2, SR_TID.X ;  /* 0x0000000000027919 */ /* 0x000ee20000002100 */
[----:B------:R-:W-:Y:S01]  /*cfb0*/  USHF.R.S32.HI UR4, URZ, 0x1f, UR36 ;  /* 0x0000001f3f047899 */ /* 0x000fe20008011424 */
[----:B------:R-:W-:Y:S01]  /*cfc0*/  ULDC.64 UR8, c[0x0][0x2d8] ;  /* 0x0000b60000087ab9 */ /* 0x000fe20000000a00 */
[----:B0-----:R-:W-:Y:S01]  /*cfd0*/  ISETP.NE.AND P0, PT, R7, 0x1, PT ;  /* 0x000000010700780c */ /* 0x001fe20003f05270 */
[----:B--2---:R-:W-:-:S12]  /*cfe0*/  IMAD.SHL.U32 R4, R0, 0x10, RZ ;  /* 0x0000001000047824 */ /* 0x004fd800078e00ff */
[----:B------:R-:W0:Y:S01]  /*cff0*/  @P0 LDC R3, c[0x0][0x44c] ;  /* 0x00011300ff030b82 */ /* 0x000e220000000800 */
[----:B---3--:R-:W-:-:S04]  /*d000*/  LOP3.LUT R2, R2, 0x7f, RZ, 0xc0, !PT ;  /* 0x0000007f02027812 */ /* 0x008fc800078ec0ff */
[----:B------:R-:W-:-:S03]  /*d010*/  SHF.R.U32.HI R2, RZ, 0x3, R2 ;  /* 0x00000003ff027819 */ /* 0x000fc60000011602 */
[----:B------:R-:W2:Y:S01]  /*d020*/  @P0 LDC R0, c[0x0][0x450] ;  /* 0x00011400ff000b82 */ /* 0x000ea20000000800 */
[----:B------:R-:W-:Y:S01]  /*d030*/  LOP3.LUT R4, R2, 0x70, R4, 0xf8, !PT ;  /* 0x0000007002047812 */ /* 0x000fe200078ef804 */
[----:B------:R-:W-:Y:S01]  /*d040*/  IMAD.U32 R2, RZ, RZ, UR39 ;  /* 0x00000027ff027e24 */ /* 0x000fe2000f8e00ff */
[----:B------:R-:W-:Y:S02]  /*d050*/  UIMAD UR6, UR4, UR8, URZ ;  /* 0x00000008040672a4 */ /* 0x000fe4000f8e023f */
[----:B------:R-:W-:Y:S01]  /*d060*/  UIMAD.WIDE.U32 UR4, UR36, UR8, URZ ;  /* 0x00000008240472a5 */ /* 0x000fe2000f8e003f */
[----:B------:R-:W-:Y:S01]  /*d070*/  IMAD R2, R2, 0x40, R4 ;  /* 0x0000004002027824 */ /* 0x000fe200078e0204 */
[----:B------:R-:W-:Y:S02]  /*d080*/  UIMAD UR6, UR36, UR9, UR6 ;  /* 0x00000009240672a4 */ /* 0x000fe4000f8e0206 */
[----:B------:R-:W-:Y:S02]  /*d090*/  USHF.R.S32.HI UR7, URZ, 0x1f, UR42 ;  /* 0x0000001f3f077899 */ /* 0x000fe4000801142a */
[----:B------:R-:W-:Y:S01]  /*d0a0*/  UIADD3 UR5, UR5, UR6, URZ ;  /* 0x0000000605057290 */ /* 0x000fe2000fffe03f */
[----:B------:R-:W-:Y:S01]  /*d0b0*/  IMAD.MOV.U32 R6, RZ, RZ, R2 ;  /* 0x000000ffff067224 */ /* 0x000fe200078e0002 */
[----:B------:R-:W-:Y:S01]  /*d0c0*/  ULDC.64 UR8, c[0x0][0x2e0] ;  /* 0x0000b80000087ab9 */ /* 0x000fe20000000a00 */
[----:B0-----:R-:W-:Y:S01]  /*d0d0*/  @P0 IMAD.HI.U32 R3, R2, R3, RZ ;  /* 0x0000000302030227 */ /* 0x001fe200078e00ff */
[----:B------:R-:W-:Y:S01]  /*d0e0*/  UIMAD.WIDE.U32 UR4, UR42, UR8, UR4 ;  /* 0x000000082a0472a5 */ /* 0x000fe2000f8e0004 */
[----:B------:R-:W0:Y:S01]  /*d0f0*/  S2R R10, SR_TID.X ;  /* 0x00000000000a7919 */ /* 0x000e220000002100 */
[----:B------:R-:W-:-:S02]  /*d100*/  UIMAD UR6, UR7, UR8, URZ ;  /* 0x00000008070672a4 */ /* 0x000fc4000f8e023f */
[----:B--2---:R-:W-:Y:S02]  /*d110*/  @P0 SHF.R.U32.HI R6, RZ, R0, R3 ;  /* 0x00000000ff060219 */ /* 0x004fe40000011603 */
[----:B------:R-:W-:Y:S01]  /*d120*/  UIMAD UR6, UR42, UR9, UR6 ;  /* 0x000000092a0672a4 */ /* 0x000fe2000f8e0206 */
[----:B------:R-:W-:Y:S02]  /*d130*/  IMAD.U32 R4, RZ, RZ, UR4 ;  /* 0x00000004ff047e24 */ /* 0x000fe4000f8e00ff */
        /* <DEDUP_REMOVED lines=24> */
[----:B------:R-:W-:Y:S02]  /*d2c0*/  LOP3.LUT R10, R10, 0x7f, RZ, 0xc0, !PT ;  /* 0x0000007f0a0a7812 */ /* 0x000fe400078ec0ff */
[----:B------:R-:W-:Y:S02]  /*d2d0*/  ISETP.GE.AND P0, PT, R9, UR6, PT ;  /* 0x0000000609007c0c */ /* 0x000fe4000bf06270 */
[----:B------:R-:W-:-:S02]  /*d2e0*/  LEA.HI.X R2, R2, UR5, R3, 0x1, P1 ;  /* 0x0000000502027c11 */ /* 0x000fc400088f0c03 */
[----:B------:R-:W-:Y:S01]  /*d2f0*/  SHF.R.U32.HI R10, RZ, 0x3, R10 ;  /* 0x00000003ff0a7819 */ /* 0x000fe2000001160a */
[----:B-1----:R-:W-:Y:S08]  /*d300*/  BRA.DIV UR4, `(.L_x_7280) ;  /* 0x00000042048c7947 */ /* 0x002ff0000b800000 */
[----:B------:R-:W0:Y:S01]  /*d310*/  SHFL.IDX PT, R6, R0, RZ, 0x181f ;  /* 0x00181fff00067589 */ /* 0x000e2200000e0000 */
[----:B------:R-:W-:Y:S01]  /*d320*/  IMAD.U32 R4, RZ, RZ, UR39 ;  /* 0x00000027ff047e24 */ /* 0x000fe2000f8e00ff */
[----:B------:R-:W-:Y:S02]  /*d330*/  ULDC UR4, c[0x0][0x288] ;  /* 0x0000a20000047ab9 */ /* 0x000fe40000000800 */
        /* <DEDUP_REMOVED lines=27> */
.L_x_7396:
        /* <DEDUP_REMOVED lines=10> */
.L_x_7281:
        /* <DEDUP_REMOVED lines=18> */
.L_x_7397:
[----:B------:R-:W-:Y:S05]  /*d6b0*/  BSYNC B0 ;  /* 0x0000000000007941 */ /* 0x000fea0003800000 */
.L_x_7282:
[----:B------:R-:W2:Y:S01]  /*d6c0*/  LDL R2, [R1+0x8] ;  /* 0x0000080001027983 */ /* 0x000ea20000100800 */
[----:B------:R-:W-:Y:S01]  /*d6d0*/  BSSY B0, `(.L_x_7284) ;  /* 0x0000095000007945 */ /* 0x000fe20003800000 */
[----:B--2---:R-:W-:-:S13]  /*d6e0*/  ISETP.NE.AND P0, PT, R2, RZ, PT ;  /* 0x000000ff0200720c */ /* 0x004fda0003f05270 */
[----:B------:R-:W-:Y:S05]  /*d6f0*/  @!P0 BRA `(.L_x_7285) ;  /* 0x0000000800488947 */ /* 0x000fea0003800000 */
[----:B------:R-:W2:Y:S01]  /*d700*/  LDL R3, [R1] ;  /* 0x0000000001037983 */ /* 0x000ea20000100800 */
[----:B0-----:R-:W-:Y:S01]  /*d710*/  IMAD R0, R18, 0x8, R17 ;  /* 0x0000000812007824 */ /* 0x001fe200078e0211 */
[----:B------:R-:W0:Y:S01]  /*d720*/  S2R R2, SR_TID.X ;  /* 0x0000000000027919 */ /* 0x000e220000002100 */
[----:B------:R-:W-:Y:S01]  /*d730*/  BSSY B1, `(.L_x_7286) ;  /* 0x0000006000017945 */ /* 0x000fe20003800000 */
[----:B0-----:R-:W-:-:S04]  /*d740*/  LOP3.LUT R2, R2, 0x7f, RZ, 0xc0, !PT ;  /* 0x0000007f02027812 */ /* 0x001fc800078ec0ff */
[----:B------:R-:W-:Y:S02]  /*d750*/  ISETP.NE.AND P1, PT, R2, RZ, PT ;  /* 0x000000ff0200720c */ /* 0x000fe40003f25270 */
[----:B--2---:R-:W-:-:S04]  /*d760*/  SHF.L.U32 R3, R3, 0x1f, RZ ;  /* 0x0000001f03037819 */ /* 0x004fc800000006ff */
[----:B------:R-:W0:Y:S02]  /*d770*/  SYNCS.PHASECHK.TRANS64.TRYWAIT P0, [R0+URZ+0x28c60], R3 ;  /* 0x028c6003000075a7 */ /* 0x000e24000800017f */
[----:B0-----:R-:W-:Y:S05]  /*d780*/  @!P0 BRA `(.L_x_7287) ;  /* 0x0000004000b48947 */ /* 0x001fea0003800000 */
.L_x_7398:
[----:B------:R-:W-:Y:S05]  /*d790*/  BSYNC B1 ;  /* 0x0000000000017941 */ /* 0x000fea0003800000 */
.L_x_7286:
        /* <DEDUP_REMOVED lines=9> */
.L_x_7289:
[----:B------:R-:W-:Y:S05]  /*d830*/  BSYNC B1 ;  /* 0x0000000000017941 */ /* 0x000fea0003800000 */
.L_x_7288:
        /* <DEDUP_REMOVED lines=11> */
.L_x_7290:
        /* <DEDUP_REMOVED lines=15> */
.L_x_7291:
        /* <DEDUP_REMOVED lines=15> */
.L_x_7292:
        /* <DEDUP_REMOVED lines=15> */
.L_x_7293:
        /* <DEDUP_REMOVED lines=15> */
.L_x_7294:
        /* <DEDUP_REMOVED lines=15> */
.L_x_7295:
        /* <DEDUP_REMOVED lines=15> */
.L_x_7296:
        /* <DEDUP_REMOVED lines=15> */
.L_x_7297:
        /* <DEDUP_REMOVED lines=10> */
.L_x_7285:
[----:B------:R-:W-:Y:S05]  /*e020*/  BSYNC B0 ;  /* 0x0000000000007941 */ /* 0x000fea0003800000 */
.L_x_7284:
        /* <DEDUP_REMOVED lines=21> */
[----:B------:R-:W2:Y:S01]  /*e180*/  LDL R4, [R1+0xc] ;  /* 0x00000c0001047983 */ /* 0x000ea20000100800 */
[----:B------:R-:W-:Y:S01]  /*e190*/  IMAD.MOV.U32 R0, RZ, RZ, R6 ;  /* 0x000000ffff007224 */ /* 0x000fe200078e0006 */
        /* <DEDUP_REMOVED lines=9> */
[----:B------:R-:W-:Y:S02]  /*e230*/  @P0 SHF.R.U32.HI R2, RZ, R3, R4 ;  /* 0x00000003ff020219 */ /* 0x000fe40000011604 */
[----:B------:R-:W1:Y:S03]  /*e240*/  LDC.64 R4, c[0x0][0x418] ;  /* 0x00010600ff047b82 */ /* 0x000e660000000a00 */
[----:B------:R-:W-:-:S04]  /*e250*/  IMAD.MOV R3, RZ, RZ, -R2 ;  /* 0x000000ffff037224 */ /* 0x000fc800078e0a02 */
[----:B------:R-:W-:Y:S01]  /*e260*/  IMAD R0, R0, R3, R6 ;  /* 0x0000000300007224 */ /* 0x000fe200078e0206 */
[----:B------:R-:W-:-:S03]  /*e270*/  SHF.R.S32.HI R3, RZ, 0x1f, R2 ;  /* 0x0000001fff037819 */ /* 0x000fc60000011402 */
[----:B------:R-:W-:-:S03]  /*e280*/  IMAD.WIDE.U32 R2, R19, UR4, R2 ;  /* 0x0000000413027c25 */ /* 0x000fc6000f8e0002 */
[----:B-1----:R-:W-:Y:S01]  /*e290*/  LEA R4, P0, R2, R4, 0x2 ;  /* 0x0000000402047211 */ /* 0x002fe200078010ff */
[----:B--2---:R-:W-:-:S04]  /*e2a0*/  IMAD R7, R7, UR4, RZ ;  /* 0x0000000407077c24 */ /* 0x004fc8000f8e02ff */
[----:B------:R-:W-:-:S04]  /*e2b0*/  IMAD R7, R19, UR5, R7 ;  /* 0x0000000513077c24 */ /* 0x000fc8000f8e0207 */
[----:B------:R-:W-:-:S05]  /*e2c0*/  IMAD.IADD R7, R7, 0x1, R3 ;  /* 0x0000000107077824 */ /* 0x000fca00078e0203 */
[----:B------:R-:W-:-:S05]  /*e2d0*/  LEA.HI.X R5, R2, R5, R7, 0x2, P0 ;  /* 0x0000000502057211 */ /* 0x000fca00000f1407 */
[----:B------:R1:W5:Y:S02]  /*e2e0*/  LDG.E R16, desc[UR46][R4.64] ;  /* 0x0000002e04107981 */ /* 0x000364000c1e1900 */
.L_x_7302:
[----:B------:R-:W2:Y:S01]  /*e2f0*/  S2R R2, SR_TID.X ;  /* 0x0000000000027919 */ /* 0x000ea20000002100 */
[----:B-1----:R-:W-:Y:S01]  /*e300*/  SHF.L.U32 R4, R8, 0x1f, RZ ;  /* 0x0000001f08047819 */ /* 0x002fe200000006ff */
[----:B------:R-:W-:Y:S01]  /*e310*/  BSSY B1, `(.L_x_7303) ;  /* 0x0000006000017945 */ /* 0x000fe20003800000 */
[----:B--2---:R-:W-:Y:S01]  /*e320*/  LOP3.LUT R3, R2, 0x7f, RZ, 0xc0, !PT ;  /* 0x0000007f02037812 */ /* 0x004fe200078ec0ff */
[----:B------:R-:W-:-:S03]  /*e330*/  IMAD R2, R18, 0x8, R17 ;  /* 0x0000000812027824 */ /* 0x000fc600078e0211 */
[----:B------:R-:W-:Y:S01]  /*e340*/  ISETP.NE.AND P1, PT, R3, RZ, PT ;  /* 0x000000ff0300720c */ /* 0x000fe20003f25270 */
[----:B------:R-:W1:Y:S02]  /*e350*/  SYNCS.PHASECHK.TRANS64.TRYWAIT P0, [R2+URZ+0x28c40], R4 ;  /* 0x028c4004020075a7 */ /* 0x000e64000800017f */
[----:B-1----:R-:W-:Y:S10]  /*e360*/  @!P0 BRA `(.L_x_7304) ;  /* 0x0000003400d08947 */ /* 0x002ff40003800000 */
.L_x_7399:
[----:B------:R-:W-:Y:S05]  /*e370*/  BSYNC B1 ;  /* 0x0000000000017941 */ /* 0x000fea0003800000 */
.L_x_7303:
        /* <DEDUP_REMOVED lines=9> */
.L_x_7306:
[----:B------:R-:W-:Y:S05]  /*e410*/  BSYNC B1 ;  /* 0x0000000000017941 */ /* 0x000fea0003800000 */
.L_x_7305:
[----:B------:R-:W-:Y:S01]  /*e420*/  IMAD.SHL.U32 R3, R0, 0x40, RZ ;  /* 0x0000004000037824 */ /* 0x000fe200078e00ff */
[----:B------:R-:W-:Y:S01]  /*e430*/  UIADD3 UR4, UP0, UR44, 0x370, URZ ;  /* 0x000003702c047890 */ /* 0x000fe2000ff1e03f */
[----:B------:R-:W-:Y:S01]  /*e440*/  IMAD.MOV.U32 R7, RZ, RZ, RZ ;  /* 0x000000ffff077224 */ /* 0x000fe200078e00ff */
[----:B------:R-:W-:Y:S01]  /*e450*/  PLOP3.LUT P0, PT, PT, PT, PT, 0x80, 0x0 ;  /* 0x000000000000781c */ /* 0x000fe20003f0f070 */
[----:B------:R-:W-:Y:S01]  /*e460*/  IMAD R0, R18, 0x2000, R17 ;  /* 0x0000200012007824 */ /* 0x000fe200078e0211 */
[----:B------:R-:W-:Y:S01]  /*e470*/  R2UR UR11, R3 ;  /* 0x00000000030b72ca */ /* 0x000fe200000e0000 */
[----:B------:R-:W-:Y:S01]  /*e480*/  VIADD R5, R2, 0x28c30 ;  /* 0x00028c3002057836 */ /* 0x000fe20000000000 */
[----:B------:R-:W-:Y:S01]  /*e490*/  R2UR UR10, R7 ;  /* 0x00000000070a72ca */ /* 0x000fe200000e0000 */
[----:B------:R-:W-:Y:S01]  /*e4a0*/  VIADD R0, R0, 0x22400 ;  /* 0x0002240000007836 */ /* 0x000fe20000000000 */
[----:B------:R-:W-:Y:S01]  /*e4b0*/  UIADD3.X UR5, URZ, UR45, URZ, UP0, !UPT ;  /* 0x0000002d3f057290 */ /* 0x000fe200087fe43f */
[----:B------:R-:W-:Y:S01]  /*e4c0*/  UMOV UR6, 0x0 ;  /* 0x0000000000067882 */ /* 0x000fe20000000000 */
[----:B------:R-:W-:-:S11]  /*e4d0*/  UMOV UR7, 0x14f00000 ;  /* 0x14f0000000077882 */ /* 0x000fd60000000000 */
.L_x_7307:
        /* <DEDUP_REMOVED lines=12> */
.L_x_7400:
[----:B------:R-:W-:Y:S05]  /*e5a0*/  BSYNC B1 ;  /* 0x0000000000017941 */ /* 0x000fea0003800000 */
.L_x_7308:
[----:B------:R-:W-:Y:S01]  /*e5b0*/  BSSY B1, `(.L_x_7310) ;  /* 0x000000b000017945 */ /* 0x000fe20003800000 */
[----:B0-----:R-:W-:Y:S02]  /*e5c0*/  IMAD.MOV.U32 R8, RZ, RZ, 0x0 ;  /* 0x00000000ff087424 */ /* 0x001fe400078e00ff */
        /* <DEDUP_REMOVED lines=9> */
.L_x_7311:
[----:B------:R-:W-:Y:S05]  /*e660*/  BSYNC B1 ;  /* 0x0000000000017941 */ /* 0x000fea0003800000 */
.L_x_7310:
[----:B------:R-:W-:Y:S01]  /*e670*/  R2UR UR10, R7 ;  /* 0x00000000070a72ca */ /* 0x000fe200000e0000 */
[----:B------:R-:W-:Y:S01]  /*e680*/  IMAD R0, R18, 0x10000, R17 ;  /* 0x0001000012007824 */ /* 0x000fe200078e0211 */
[----:B------:R-:W-:Y:S01]  /*e690*/  R2UR UR6, R8 ;  /* 0x00000000080672ca */ /* 0x000fe200000e0000 */
[----:B------:R-:W-:Y:S01]  /*e6a0*/  UIADD3 UR4, UP0, UR44, 0x470, URZ ;  /* 0x000004702c047890 */ /* 0x000fe2000ff1e03f */
[----:B------:R-:W-:Y:S01]  /*e6b0*/  R2UR UR7, R9 ;  /* 0x00000000090772ca */ /* 0x000fe200000e0000 */
[----:B-12---:R-:W-:Y:S01]  /*e6c0*/  VIADD R2, R2, 0x28c50 ;  /* 0x00028c5002027836 */ /* 0x006fe20000000000 */
[----:B------:R-:W-:Y:S01]  /*e6d0*/  R2UR UR11, R3 ;  /* 0x00000000030b72ca */ /* 0x000fe200000e0000 */
[----:B------:R-:W-:Y:S01]  /*e6e0*/  VIADD R4, R0, 0x400 ;  /* 0x0000040000047836 */ /* 0x000fe20000000000 */
[----:B------:R-:W-:Y:S01]  /*e6f0*/  PLOP3.LUT P0, PT, PT, PT, PT, 0x80, 0x0 ;  /* 0x000000000000781c */ /* 0x000fe20003f0f070 */
[----:B------:R-:W-:-:S12]  /*e700*/  UIADD3.X UR5, URZ, UR45, URZ, UP0, !UPT ;  /* 0x0000002d3f057290 */ /* 0x000fd800087fe43f */
.L_x_7312:
        /* <DEDUP_REMOVED lines=13> */
[----:B------:R-:W-:Y:S02]  /*e7e0*/  R2UR UR11, R3 ;  /* 0x00000000030b72ca */ /* 0x000fe400000e0000 */
[----:B------:R-:W-:-:S13]  /*e7f0*/  PLOP3.LUT P0, PT, PT, PT, PT, 0x80, 0x0 ;  /* 0x000000000000781c */ /* 0x000fda0003f0f070 */
.L_x_7313:
        /* <DEDUP_REMOVED lines=15> */
.L_x_7314:
        /* <DEDUP_REMOVED lines=15> */
.L_x_7315:
        /* <DEDUP_REMOVED lines=15> */
.L_x_7316:
        /* <DEDUP_REMOVED lines=15> */
.L_x_7317:
        /* <DEDUP_REMOVED lines=15> */
.L_x_7318:
        /* <DEDUP_REMOVED lines=15> */
.L_x_7319:
        /* <DEDUP_REMOVED lines=8> */
[----:B-1----:R-:W-:Y:S05]  /*ee20*/  @P0 BRA.U.ANY `(.L_x_7319) ;  /* 0xfffffffd00dc0947 */ /* 0x002fea000393ffff */
.L_x_7301:
[----:B------:R-:W-:Y:S05]  /*ee30*/  BSYNC B0 ;  /* 0x0000000000007941 */ /* 0x000fea0003800000 */
.L_x_7300:
[----:B------:R-:W-:-:S06]  /*ee40*/  UIADD3 UR4, UR38, -0x3, URZ ;  /* 0xfffffffd26047890 */ /* 0x000fcc000fffe03f */
[----:B------:R-:W-:-:S07]  /*ee50*/  IMAD.U32 R0, RZ, RZ, UR4 ;  /* 0x00000004ff007e24 */ /* 0x000fce000f8e00ff */
.L_x_7299:
[----:B------:R-:W-:Y:S01]  /*ee60*/  ISETP.NE.AND P0, PT, R6, RZ, PT ;  /* 0x000000ff0600720c */ /* 0x000fe20003f05270 */
[----:B------:R-:W-:-:S12]  /*ee70*/  BSSY B0, `(.L_x_7298) ;  /* 0x00001b2000007945 */ /* 0x000fd80003800000 */
[----:B------:R-:W-:Y:S05]  /*ee80*/  @!P0 BRA `(.L_x_7320) ;  /* 0x0000001800c08947 */ /* 0x000fea0003800000 */
.L_x_7361:
        /* <DEDUP_REMOVED lines=34> */
.L_x_7323:
[----:B------:R-:W1:Y:S01]  /*f0b0*/  S2R R2, SR_TID.X ;  /* 0x0000000000027919 */ /* 0x000e620000002100 */
[----:B0-----:R-:W-:Y:S01]  /*f0c0*/  IMAD R4, R7, 0x8, R17 ;  /* 0x0000000807047824 */ /* 0x001fe200078e0211 */
[----:B------:R-:W-:Y:S01]  /*f0d0*/  BSSY B2, `(.L_x_7324) ;  /* 0x0000006000027945 */ /* 0x000fe20003800000 */
[----:B-1----:R-:W-:Y:S02]  /*f0e0*/  LOP3.LUT R3, R2, 0x7f, RZ, 0xc0, !PT ;  /* 0x0000007f02037812 */ /* 0x002fe400078ec0ff */
[----:B------:R-:W-:Y:S02]  /*f0f0*/  SHF.L.U32 R2, R6, 0x1f, RZ ;  /* 0x0000001f06027819 */ /* 0x000fe400000006ff */
[----:B------:R-:W-:Y:S02]  /*f100*/  ISETP.NE.AND P1, PT, R3, RZ, PT ;  /* 0x000000ff0300720c */ /* 0x000fe40003f25270 */
[----:B------:R-:W0:Y:S02]  /*f110*/  SYNCS.PHASECHK.TRANS64.TRYWAIT P0, [R4+URZ+0x28c40], R2 ;  /* 0x028c4002040075a7 */ /* 0x000e24000800017f */
[----:B0-----:R-:W-:Y:S09]  /*f120*/  @!P0 BRA `(.L_x_7325) ;  /* 0x0000002800888947 */ /* 0x001ff20003800000 */
.L_x_7401:
[----:B------:R-:W-:Y:S05]  /*f130*/  BSYNC B2 ;  /* 0x0000000000027941 */ /* 0x000fea0003800000 */
.L_x_7324:
        /* <DEDUP_REMOVED lines=9> */
.L_x_7327:
[----:B------:R-:W-:Y:S05]  /*f1d0*/  BSYNC B2 ;  /* 0x0000000000027941 */ /* 0x000fea0003800000 */
.L_x_7326:
        /* <DEDUP_REMOVED lines=11> */
.L_x_7328:
        /* <DEDUP_REMOVED lines=13> */
.L_x_7402:
[----:B------:R-:W-:Y:S05]  /*f360*/  BSYNC B2 ;  /* 0x0000000000027941 */ /* 0x000fea0003800000 */
.L_x_7329:
        /* <DEDUP_REMOVED lines=11> */
.L_x_7332:
[----:B------:R-:W-:Y:S05]  /*f420*/  BSYNC B2 ;  /* 0x0000000000027941 */ /* 0x000fea0003800000 */
.L_x_7331:
        /* <DEDUP_REMOVED lines=9> */
.L_x_7333:
        /* <DEDUP_REMOVED lines=15> */
.L_x_7334:
        /* <DEDUP_REMOVED lines=15> */
.L_x_7335:
        /* <DEDUP_REMOVED lines=15> */
.L_x_7336:
        /* <DEDUP_REMOVED lines=15> */
.L_x_7337:
        /* <DEDUP_REMOVED lines=15> */
.L_x_7338:
        /* <DEDUP_REMOVED lines=15> */
.L_x_7339:
        /* <DEDUP_REMOVED lines=15> */
.L_x_7340:
        /* <DEDUP_REMOVED lines=10> */
.L_x_7322:
[----:B------:R-:W-:Y:S05]  /*fbf0*/  BSYNC B1 ;  /* 0x0000000000017941 */ /* 0x000fea0003800000 */
.L_x_7321:
[----:B------:R-:W2:Y:S01]  /*fc00*/  LDL R2, [R1+0x8] ;  /* 0x0000080001027983 */ /* 0x000ea20000100800 */
[----:B------:R-:W-:Y:S01]  /*fc10*/  VIADD R7, R7, 0x1 ;  /* 0x0000000107077836 */ /* 0x000fe20000000000 */
[----:B------:R-:W-:Y:S04]  /*fc20*/  BSSY B1, `(.L_x_7341) ;  /* 0x00000d3000017945 */ /* 0x000fe80003800000 */
[----:B------:R-:W-:-:S04]  /*fc30*/  ISETP.NE.AND P0, PT, R7, 0x2, PT ;  /* 0x000000020700780c */ /* 0x000fc80003f05270 */
[----:B------:R-:W-:Y:S02]  /*fc40*/  SEL R3, RZ, 0x1, P0 ;  /* 0x00000001ff037807 */ /* 0x000fe40000000000 */
[----:B------:R-:W-:Y:S02]  /*fc50*/  SEL R18, R7, RZ, P0 ;  /* 0x000000ff07127207 */ /* 0x000fe40000000000 */
[----:B0-----:R-:W-:-:S05]  /*fc60*/  LOP3.LUT R8, R6, R3, RZ, 0x3c, !PT ;  /* 0x0000000306087212 */ /* 0x001fca00078e3cff */
[----:B------:R0:W-:Y:S01]  /*fc70*/  STL [R1], R8 ;  /* 0x0000000801007387 */ /* 0x0001e20000100800 */
[----:B--2---:R-:W-:-:S13]  /*fc80*/  ISETP.NE.AND P2, PT, R2, RZ, PT ;  /* 0x000000ff0200720c */ /* 0x004fda0003f45270 */
[----:B0-----:R-:W-:Y:S05]  /*fc90*/  @!P2 BRA `(.L_x_7342) ;  /* 0x0000000c002ca947 */ /* 0x001fea0003800000 */
        /* <DEDUP_REMOVED lines=23> */
.L_x_7343:
        /* <DEDUP_REMOVED lines=8> */
.L_x_7403:
[----:B------:R-:W-:Y:S05]  /*fe90*/  BSYNC B2 ;  /* 0x0000000000027941 */ /* 0x000fea0003800000 */
.L_x_7344:
        /* <DEDUP_REMOVED lines=9> */
.L_x_7347:
[----:B------:R-:W-:Y:S05]  /*ff30*/  BSYNC B2 ;  /* 0x0000000000027941 */ /* 0x000fea0003800000 */
.L_x_7346:
        /* <DEDUP_REMOVED lines=11> */
.L_x_7348:
        /* <DEDUP_REMOVED lines=13> */
.L_x_7404:
[----:B------:R-:W-:Y:S05]  /*100c0*/  BSYNC B2 ;  /* 0x0000000000027941 */ /* 0x000fea0003800000 */
.L_x_7349:
        /* <DEDUP_REMOVED lines=11> */
.L_x_7352:
[----:B------:R-:W-:Y:S05]  /*10180*/  BSYNC B2 ;  /* 0x0000000000027941 */ /* 0x000fea0003800000 */
.L_x_7351:
        /* <DEDUP_REMOVED lines=9> */
.L_x_7353:
        /* <DEDUP_REMOVED lines=15> */
.L_x_7354:
        /* <DEDUP_REMOVED lines=15> */
.L_x_7355:
        /* <DEDUP_REMOVED lines=15> */
.L_x_7356:
        /* <DEDUP_REMOVED lines=15> */
.L_x_7357:
        /* <DEDUP_REMOVED lines=15> */
.L_x_7358:
        /* <DEDUP_REMOVED lines=15> */
.L_x_7359:
        /* <DEDUP_REMOVED lines=15> */
.L_x_7360:
        /* <DEDUP_REMOVED lines=10> */
.L_x_7342:
[----:B------:R-:W-:Y:S05]  /*10950*/  BSYNC B1 ;  /* 0x0000000000017941 */ /* 0x000fea0003800000 */
.L_x_7341:
[C---:B------:R-:W-:Y:S01]  /*10960*/  ISETP.GT.AND P0, PT, R0.reuse, 0x1, PT ;  /* 0x000000010000780c */ /* 0x040fe20003f04270 */
[----:B------:R-:W-:-:S12]  /*10970*/  VIADD R0, R0, 0xfffffffe ;  /* 0xfffffffe00007836 */ /* 0x000fd80000000000 */
[----:B------:R-:W-:Y:S05]  /*10980*/  @P0 BRA `(.L_x_7361) ;  /* 0xffffffe400400947 */ /* 0x000fea000383ffff */
.L_x_7320:
[----:B------:R-:W-:Y:S05]  /*10990*/  BSYNC B0 ;  /* 0x0000000000007941 */ /* 0x000fea0003800000 */
.L_x_7298:
        /* <DEDUP_REMOVED lines=24> */
.L_x_7363:
[----:B------:R-:W-:Y:S05]  /*10b20*/  BSYNC B0 ;  /* 0x0000000000007941 */ /* 0x000fea0003800000 */
.L_x_7362:
[----:B------:R-:W-:-:S07]  /*10b30*/  SEL R18, R18, RZ, P0 ;  /* 0x000000ff12127207 */ /* 0x000fce0000000000 */
.L_x_7266:
[----:B------:R-:W-:Y:S05]  /*10b40*/  BSYNC B7 ;  /* 0x0000000000077941 */ /* 0x000fea0003800000 */
.L_x_7264:
[----:B-12---:R-:W2:Y:S04]  /*10b50*/  LDL R0, [R1+0x20] ;  /* 0x0000200001007983 */ /* 0x006ea80000100800 */
[----:B0-----:R0:W5:Y:S01]  /*10b60*/  LDL R2, [R1+0x10] ;  /* 0x0000100001027983 */ /* 0x0011620000100800 */
        /* <DEDUP_REMOVED lines=12> */
.L_x_7364:
[----:B------:R-:W-:-:S03]  /*10c30*/  UMOV UR4, 0xffffffff ;  /* 0xffffffff00047882 */ /* 0x000fc60000000000 */
[----:B------:R-:W-:Y:S05]  /*10c40*/  BRA.DIV UR4, `(.L_x_7366) ;  /* 0x0000001204107947 */ /* 0x000fea000b800000 */
[----:B-----5:R0:W1:Y:S02]  /*10c50*/  SHFL.IDX PT, R14, R2, RZ, 0x1f ;  /* 0x00001fff020e7589 */ /* 0x02006400000e0000 */
.L_x_7407:
        /* <DEDUP_REMOVED lines=8> */
.L_x_7365:
[----:B------:R-:W3:Y:S01]  /*10ce0*/  LDL R0, [R1+0x10] ;  /* 0x0000100001007983 */ /* 0x000ee20000100800 */
[----:B------:R-:W-:Y:S02]  /*10cf0*/  ULDC UR4, c[0x0][0xc38] ;  /* 0x00030e0000047ab9 */ /* 0x000fe40000000800 */
[----:B---3--:R-:W-:-:S13]  /*10d00*/  ISETP.GE.AND P0, PT, R0, UR4, PT ;  /* 0x0000000400007c0c */ /* 0x008fda000bf06270 */
[----:B------:R-:W-:Y:S05]  /*10d10*/  @!P0 BRA `(.L_x_7367) ;  /* 0xffffffb000708947 */ /* 0x000fea000383ffff */
.L_x_7261:
[----:B-1----:R-:W3:Y:S01]  /*10d20*/  LDL.LU R0, [R1+0x18] ;  /* 0x0000180001007983 */ /* 0x002ee20000300800 */
[----:B------:R-:W-:Y:S01]  /*10d30*/  BSSY B0, `(.L_x_7368) ;  /* 0x000000b000007945 */ /* 0x000fe20003800000 */
[----:B------:R-:W1:Y:S01]  /*10d40*/  S2R R5, SR_CgaCtaId ;  /* 0x0000000000057919 */ /* 0x000e620000008800 */
[----:B---3--:R-:W-:-:S05]  /*10d50*/  VIADD R0, R0, 0x1 ;  /* 0x0000000100007836 */ /* 0x008fca0000000000 */
[----:B0-2---:R-:W-:-:S04]  /*10d60*/  LEA.HI R2, R0, R0, RZ, 0x1 ;  /* 0x0000000000027211 */ /* 0x005fc800078f08ff */
[----:B------:R-:W-:-:S05]  /*10d70*/  LOP3.LUT R3, R2, 0xfffffffe, RZ, 0xc0, !PT ;  /* 0xfffffffe02037812 */ /* 0x000fca00078ec0ff */
[----:B------:R-:W-:Y:S01]  /*10d80*/  IMAD.IADD R3, R0, 0x1, -R3 ;  /* 0x0000000100037824 */ /* 0x000fe200078e0a03 */
[----:B------:R-:W-:-:S04]  /*10d90*/  MOV R0, 0x400 ;  /* 0x0000040000007802 */ /* 0x000fc80000000f00 */
[----:B-1----:R-:W-:Y:S02]  /*10da0*/  LEA R0, R5, R0, 0x18 ;  /* 0x0000000005007211 */ /* 0x002fe400078ec0ff */
[----:B------:R-:W-:-:S04]  /*10db0*/  SHF.L.U32 R3, R3, 0x1f, RZ ;  /* 0x0000001f03037819 */ /* 0x000fc800000006ff */
[----:B------:R-:W0:Y:S02]  /*10dc0*/  SYNCS.PHASECHK.TRANS64.TRYWAIT P0, [R0+URZ+0x28c20], R3 ;  /* 0x028c2003000075a7 */ /* 0x000e24000800017f */
[----:B0-----:R-:W-:Y:S05]  /*10dd0*/  @!P0 BRA `(.L_x_7369) ;  /* 0x0000000c00d48947 */ /* 0x001fea0003800000 */
.L_x_7408:
[----:B------:R-:W-:Y:S05]  /*10de0*/  BSYNC B0 ;  /* 0x0000000000007941 */ /* 0x000fea0003800000 */
.L_x_7368:
[----:B------:R-:W-:-:S03]  /*10df0*/  UMOV UR4, 0xffffffff ;  /* 0xffffffff00047882 */ /* 0x000fc60000000000 */
[----:B------:R-:W-:Y:S05]  /*10e00*/  BRA.DIV UR4, `(.L_x_7370) ;  /* 0x0000000e04dc7947 */ /* 0x000fea000b800000 */
[----:B------:R-:W1:Y:S02]  /*10e10*/  S2R R2, SR_TID.X ;  /* 0x0000000000027919 */ /* 0x000e640000002100 */
[----:B-1----:R-:W-:-:S04]  /*10e20*/  SHF.R.U32.HI R2, RZ, 0x5, R2 ;  /* 0x00000005ff027819 */ /* 0x002fc80000011602 */
[----:B------:R-:W-:-:S05]  /*10e30*/  LOP3.LUT R2, R2, 0x3, RZ, 0xc0, !PT ;  /* 0x0000000302027812 */ /* 0x000fca00078ec0ff */
[----:B------:R1:W2:Y:S02]  /*10e40*/  SHFL.IDX PT, R14, R2, RZ, 0x1f ;  /* 0x00001fff020e7589 */ /* 0x0002a400000e0000 */
.L_x_7411:
[----:B--2---:R-:W-:Y:S01]  /*10e50*/  ISETP.NE.AND P0, PT, R14, RZ, PT ;  /* 0x000000ff0e00720c */ /* 0x004fe20003f05270 */
[----:B------:R-:W-:-:S12]  /*10e60*/  BSSY B0, `(.L_x_7371) ;  /* 0x0000025000007945 */ /* 0x000fd80003800000 */
[----:B------:R-:W-:Y:S05]  /*10e70*/  @P0 BRA `(.L_x_7372) ;  /* 0x00000000008c0947 */ /* 0x000fea0003800000 */
[----:B------:R-:W-:-:S03]  /*10e80*/  UMOV UR4, 0xffffffff ;  /* 0xffffffff00047882 */ /* 0x000fc60000000000 */
[----:B------:R-:W-:Y:S05]  /*10e90*/  BRA.DIV UR4, `(.L_x_7373) ;  /* 0x0000000e04ec7947 */ /* 0x000fea000b800000 */
[----:B------:R-:W-:-:S13]  /*10ea0*/  ELECT P6, URZ, PT ;  /* 0x00000000003f782f */ /* 0x000fda00038c0000 */
.L_x_7414:
[----:B------:R-:W-:Y:S05]  /*10eb0*/  @!P6 BRA `(.L_x_7372) ;  /* 0x00000000007ce947 */ /* 0x000fea0003800000 */
[----:B------:R-:W-:-:S06]  /*10ec0*/  ULOP3.LUT UR4, UR40, 0x2, URZ, 0xfc, !UPT ;  /* 0x0000000228047892 */ /* 0x000fcc000f8efc3f */
[----:B-1----:R-:W-:-:S05]  /*10ed0*/  IMAD.U32 R2, RZ, RZ, UR4 ;  /* 0x00000004ff027e24 */ /* 0x002fca000f8e00ff */
[----:B------:R-:W-:-:S13]  /*10ee0*/  ISETP.NE.AND P2, PT, R2, 0x3, PT ;  /* 0x000000030200780c */ /* 0x000fda0003f45270 */
[----:B------:R-:W-:Y:S05]  /*10ef0*/  @!P2 BRA `(.L_x_7374) ;  /* 0x000000000004a947 */ /* 0x000fea0003800000 */
[----:B------:R-:W-:Y:S01]  /*10f00*/  BPT.TRAP 0x1 ;  /* 0x000000040000795c */ /* 0x000fe20000300000 */
.L_x_7374:
        /* <DEDUP_REMOVED lines=13> */
.L_x_7415:
[----:B------:R-:W1:Y:S02]  /*10fe0*/  SYNCS.PHASECHK.TRANS64.TRYWAIT P0, [R3+URZ], R2 ;  /* 0x00000002030075a7 */ /* 0x000e64000800017f */
[----:B-1----:R-:W-:Y:S05]  /*10ff0*/  @!P0 BRA `(.L_x_7376) ;  /* 0x0000000c00c88947 */ /* 0x002fea0003800000 */
.L_x_7416:
[----:B------:R-:W-:Y:S05]  /*11000*/  @!P2 BRA `(.L_x_7377) ;  /* 0x000000000004a947 */ /* 0x000fea0003800000 */
[----:B------:R-:W-:Y:S01]  /*11010*/  BPT.TRAP 0x1 ;  /* 0x000000040000795c */ /* 0x000fe20000300000 */
.L_x_7377:
[----:B-1----:R-:W-:-:S04]  /*11020*/  VIADD R3, R0, 0x28c60 ;  /* 0x00028c6000037836 */ /* 0x002fc80000000000 */
[----:B------:R-:W-:-:S04]  /*11030*/  IMAD R18, R18, 0x8, R3 ;  /* 0x0000000812127824 */ /* 0x000fc800078e0203 */
[----:B------:R-:W1:Y:S02]  /*11040*/  SYNCS.PHASECHK.TRANS64.TRYWAIT P0, [R18+URZ], R5 ;  /* 0x00000005120075a7 */ /* 0x000e64000800017f */
[----:B-1----:R-:W-:Y:S05]  /*11050*/  @!P0 BRA `(.L_x_7378) ;  /* 0x0000000c00c48947 */ /* 0x002fea0003800000 */
.L_x_7417:
[----:B------:R-:W-:-:S07]  /*11060*/  IMAD R3, R4, 0x8, R3 ;  /* 0x0000000804037824 */ /* 0x000fce00078e0203 */
.L_x_7379:
[----:B--2---:R2:W3:Y:S02]  /*11070*/  SYNCS.PHASECHK.TRANS64.TRYWAIT P0, [R3+URZ], R2 ;  /* 0x00000002030075a7 */ /* 0x0044e4000800017f */
[----:B---3--:R-:W-:Y:S05]  /*11080*/  @!P0 NANOSLEEP.SYNCS 0x989680 ;  /* 0x009896800000895d */ /* 0x008fea0003900000 */
[----:B------:R-:W3:Y:S02]  /*11090*/  @!P0 SYNCS.PHASECHK.TRANS64 P0, [R3+URZ], R2 ;  /* 0x00000002030085a7 */ /* 0x000ee4000800007f */
[----:B---3--:R-:W-:Y:S05]  /*110a0*/  @!P0 BRA `(.L_x_7379) ;  /* 0xfffffffc00f08947 */ /* 0x008fea000383ffff */
.L_x_7372:
[----:B------:R-:W-:Y:S05]  /*110b0*/  BSYNC B0 ;  /* 0x0000000000007941 */ /* 0x000fea0003800000 */
.L_x_7371:
[----:B------:R-:W-:Y:S05]  /*110c0*/  EXIT ;  /* 0x000000000000794d */ /* 0x000fea0003800000 */
.L_x_7213:
[----:B0-----:R-:W-:-:S04]  /*110d0*/  IMAD.U32 R3, RZ, RZ, UR21 ;  /* 0x00000015ff037e24 */ /* 0x001fc8000f8e00ff */
[----:B------:R0:W1:Y:S03]  /*110e0*/  SYNCS.PHASECHK.TRANS64.TRYWAIT P1, [R3+URZ+0x28c50], R0 ;  /* 0x028c5000030075a7 */ /* 0x000066000802017f */
[----:B-1----:R-:W-:Y:S05]  /*110f0*/  @!P1 NANOSLEEP.SYNCS 0x989680 ;  /* 0x009896800000995d */ /* 0x002fea0003900000 */
[----:B------:R-:W1:Y:S02]  /*11100*/  @!P1 SYNCS.PHASECHK.TRANS64 P1, [R3+URZ+0x28c50], R0 ;  /* 0x028c5000030095a7 */ /* 0x000e64000802007f */
[----:B-1----:R-:W-:Y:S05]  /*11110*/  @!P1 BRA `(.L_x_7213) ;  /* 0xfffffffc00ec9947 */ /* 0x002fea000383ffff */
[----:B------:R-:W-:Y:S05]  /*11120*/  BRA `(.L_x_7380) ;  /* 0xffffff0800407947 */ /* 0x000fea000383ffff */
.L_x_7218:
[----:B-1----:R-:W-:-:S04]  /*11130*/  IMAD.U32 R3, RZ, RZ, UR21 ;  /* 0x00000015ff037e24 */ /* 0x002fc8000f8e00ff */
[----:B------:R1:W2:Y:S03]  /*11140*/  SYNCS.PHASECHK.TRANS64.TRYWAIT P1, [R3+URZ+0x28c50], R0 ;  /* 0x028c5000030075a7 */ /* 0x0002a6000802017f */
[----:B--2---:R-:W-:Y:S05]  /*11150*/  @!P1 NANOSLEEP.SYNCS 0x989680 ;  /* 0x009896800000995d */ /* 0x004fea0003900000 */
[----:B------:R-:W2:Y:S02]  /*11160*/  @!P1 SYNCS.PHASECHK.TRANS64 P1, [R3+URZ+0x28c50], R0 ;  /* 0x028c5000030095a7 */ /* 0x000ea4000802007f */
[----:B--2---:R-:W-:Y:S05]  /*11170*/  @!P1 BRA `(.L_x_7218) ;  /* 0xfffffffc00ec9947 */ /* 0x004fea000383ffff */
[----:B------:R-:W-:Y:S05]  /*11180*/  BRA `(.L_x_7217) ;  /* 0xffffff14003c7947 */ /* 0x000fea000383ffff */
.L_x_7221:
[----:B0-----:R-:W-:-:S04]  /*11190*/  IMAD.U32 R3, RZ, RZ, UR43 ;  /* 0x0000002bff037e24 */ /* 0x001fc8000f8e00ff */
[----:B------:R0:W1:Y:S03]  /*111a0*/  SYNCS.PHASECHK.TRANS64.TRYWAIT P1, [R3+URZ+0x28c00], R0 ;  /* 0x028c0000030075a7 */ /* 0x000066000802017f */
[----:B-1----:R-:W-:Y:S05]  /*111b0*/  @!P1 NANOSLEEP.SYNCS 0x989680 ;  /* 0x009896800000995d */ /* 0x002fea0003900000 */
[----:B------:R-:W1:Y:S02]  /*111c0*/  @!P1 SYNCS.PHASECHK.TRANS64 P1, [R3+URZ+0x28c00], R0 ;  /* 0x028c0000030095a7 */ /* 0x000e64000802007f */
[----:B-1----:R-:W-:Y:S05]  /*111d0*/  @!P1 BRA `(.L_x_7221) ;  /* 0xfffffffc00ec9947 */ /* 0x002fea000383ffff */
[----:B------:R-:W-:Y:S05]  /*111e0*/  BRA `(.L_x_7381) ;  /* 0xffffff2400d07947 */ /* 0x000fea000383ffff */
.L_x_7225:
[----:B--2---:R2:W3:Y:S02]  /*111f0*/  SYNCS.PHASECHK.TRANS64.TRYWAIT P1, [R7+URZ+0x28c30], R8 ;  /* 0x028c3008070075a7 */ /* 0x0044e4000802017f */
[----:B---3--:R-:W-:Y:S05]  /*11200*/  @!P1 NANOSLEEP.SYNCS 0x989680 ;  /* 0x009896800000995d */ /* 0x008fea0003900000 */
[----:B------:R-:W3:Y:S02]  /*11210*/  @!P1 SYNCS.PHASECHK.TRANS64 P1, [R7+URZ+0x28c30], R8 ;  /* 0x028c3008070095a7 */ /* 0x000ee4000802007f */
[----:B---3--:R-:W-:Y:S05]  /*11220*/  @!P1 BRA `(.L_x_7225) ;  /* 0xfffffffc00f09947 */ /* 0x008fea000383ffff */
[----:B------:R-:W-:Y:S05]  /*11230*/  BRA `(.L_x_7224) ;  /* 0xffffff2400ec7947 */ /* 0x000fea000383ffff */
.L_x_7229:
[----:B----4-:R4:W0:Y:S02]  /*11240*/  SYNCS.PHASECHK.TRANS64.TRYWAIT P3, [R7+URZ+0x28c50], R8 ;  /* 0x028c5008070075a7 */ /* 0x010824000806017f */
[----:B0-----:R-:W-:Y:S05]  /*11250*/  @!P3 NANOSLEEP.SYNCS 0x989680 ;  /* 0x009896800000b95d */ /* 0x001fea0003900000 */
[----:B------:R-:W0:Y:S02]  /*11260*/  @!P3 SYNCS.PHASECHK.TRANS64 P3, [R7+URZ+0x28c50], R8 ;  /* 0x028c50080700b5a7 */ /* 0x000e24000806007f */
[----:B0-----:R-:W-:Y:S05]  /*11270*/  @!P3 BRA `(.L_x_7229) ;  /* 0xfffffffc00f0b947 */ /* 0x001fea000383ffff */
[----:B------:R-:W-:Y:S05]  /*11280*/  BRA `(.L_x_7228) ;  /* 0xffffff3800807947 */ /* 0x000fea000383ffff */
.L_x_7234:
[----:B--2---:R-:W-:-:S04]  /*11290*/  IMAD.U32 R6, RZ, RZ, UR25 ;  /* 0x00000019ff067e24 */ /* 0x004fc8000f8e00ff */
[----:B------:R2:W3:Y:S03]  /*112a0*/  SYNCS.PHASECHK.TRANS64.TRYWAIT P3, [R6+URZ+0x28c30], R7 ;  /* 0x028c3007060075a7 */ /* 0x0004e6000806017f */
[----:B---3--:R-:W-:Y:S05]  /*112b0*/  @!P3 NANOSLEEP.SYNCS 0x989680 ;  /* 0x009896800000b95d */ /* 0x008fea0003900000 */
[----:B------:R-:W3:Y:S02]  /*112c0*/  @!P3 SYNCS.PHASECHK.TRANS64 P3, [R6+URZ+0x28c30], R7 ;  /* 0x028c30070600b5a7 */ /* 0x000ee4000806007f */
[----:B---3--:R-:W-:Y:S05]  /*112d0*/  @!P3 BRA `(.L_x_7234) ;  /* 0xfffffffc00ecb947 */ /* 0x008fea000383ffff */
[----:B------:R-:W-:Y:S05]  /*112e0*/  BRA `(.L_x_7233) ;  /* 0xffffff3c00887947 */ /* 0x000fea000383ffff */
.L_x_7238:
[----:B---3--:R3:W4:Y:S02]  /*112f0*/  SYNCS.PHASECHK.TRANS64.TRYWAIT P3, [R170+URZ+0x28c50], R7 ;  /* 0x028c5007aa0075a7 */ /* 0x008724000806017f */
[----:B----4-:R-:W-:Y:S05]  /*11300*/  @!P3 NANOSLEEP.SYNCS 0x989680 ;  /* 0x009896800000b95d */ /* 0x010fea0003900000 */
[----:B------:R-:W4:Y:S02]  /*11310*/  @!P3 SYNCS.PHASECHK.TRANS64 P3, [R170+URZ+0x28c50], R7 ;  /* 0x028c5007aa00b5a7 */ /* 0x000f24000806007f */
[----:B----4-:R-:W-:Y:S05]  /*11320*/  @!P3 BRA `(.L_x_7238) ;  /* 0xfffffffc00f0b947 */ /* 0x010fea000383ffff */
[----:B------:R-:W-:Y:S05]  /*11330*/  BRA `(.L_x_7237) ;  /* 0xffffff5400fc7947 */ /* 0x000fea000383ffff */
.L_x_7244:
[----:B--2---:R-:W-:-:S04]  /*11340*/  IMAD.U32 R6, RZ, RZ, UR23 ;  /* 0x00000017ff067e24 */ /* 0x004fc8000f8e00ff */
[----:B------:R2:W4:Y:S03]  /*11350*/  SYNCS.PHASECHK.TRANS64.TRYWAIT P2, [R6+URZ+0x28c30], R7 ;  /* 0x028c3007060075a7 */ /* 0x000526000804017f */
[----:B----4-:R-:W-:Y:S05]  /*11360*/  @!P2 NANOSLEEP.SYNCS 0x989680 ;  /* 0x009896800000a95d */ /* 0x010fea0003900000 */
[----:B------:R-:W4:Y:S02]  /*11370*/  @!P2 SYNCS.PHASECHK.TRANS64 P2, [R6+URZ+0x28c30], R7 ;  /* 0x028c30070600a5a7 */ /* 0x000f24000804007f */
[----:B----4-:R-:W-:Y:S05]  /*11380*/  @!P2 BRA `(.L_x_7244) ;  /* 0xfffffffc00eca947 */ /* 0x010fea000383ffff */
[----:B------:R-:W-:Y:S05]  /*11390*/  BRA `(.L_x_7243) ;  /* 0xffffff5800e47947 */ /* 0x000fea000383ffff */
.L_x_7248:
[----:B---3--:R3:W4:Y:S02]  /*113a0*/  SYNCS.PHASECHK.TRANS64.TRYWAIT P2, [R170+URZ+0x28c50], R7 ;  /* 0x028c5007aa0075a7 */ /* 0x008724000804017f */
[----:B----4-:R-:W-:Y:S05]  /*113b0*/  @!P2 NANOSLEEP.SYNCS 0x989680 ;  /* 0x009896800000a95d */ /* 0x010fea0003900000 */
[----:B------:R-:W4:Y:S02]  /*113c0*/  @!P2 SYNCS.PHASECHK.TRANS64 P2, [R170+URZ+0x28c50], R7 ;  /* 0x028c5007aa00a5a7 */ /* 0x000f24000804007f */
[----:B----4-:R-:W-:Y:S05]  /*113d0*/  @!P2 BRA `(.L_x_7248) ;  /* 0xfffffffc00f0a947 */ /* 0x010fea000383ffff */
[----:B------:R-:W-:Y:S05]  /*113e0*/  BRA `(.L_x_7247) ;  /* 0xffffff7000087947 */ /* 0x000fea000383ffff */
.L_x_7272:
[----:B------:R-:W-:Y:S02]  /*113f0*/  IMAD.MOV.U32 R13, RZ, RZ, R4 ;  /* 0x000000ffff0d7224 */ /* 0x000fe400078e0004 */
[----:B------:R-:W-:Y:S02]  /*11400*/  IMAD.MOV.U32 R12, RZ, RZ, RZ ;  /* 0x000000ffff0c7224 */ /* 0x000fe400078e00ff */
[----:B------:R-:W-:Y:S02]  /*11410*/  IMAD.MOV.U32 R11, RZ, RZ, 0x1f ;  /* 0x0000001fff0b7424 */ /* 0x000fe400078e00ff */
[----:B------:R-:W-:-:S07]  /*11420*/  IMAD.MOV.U32 R15, RZ, RZ, -0x1 ;  /* 0xffffffffff0f7424 */ /* 0x000fce00078e00ff */
[----:B0-----:R-:W-:Y:S05]  /*11430*/  WARPSYNC.COLLECTIVE R15, `(.L_x_7382) ;  /* 0x000000000f087348 */ /* 0x001fea0003c00000 */
[----:B------:R1:W2:Y:S02]  /*11440*/  SHFL.IDX P6, R14, R13, R12, R11 ;  /* 0x0000000c0d0e7389 */ /* 0x0002a400000c000b */
[----:B012---:R-:W-:Y:S01]  /*11450*/  ENDCOLLECTIVE ;  /* 0x000000000000791b */ /* 0x007fe20003800000 */
.L_x_7382:
[----:B------:R-:W-:Y:S05]  /*11460*/  BRA `(.L_x_7383) ;  /* 0xffffffb4005c7947 */ /* 0x000fea000383ffff */
.L_x_7274:
[----:B------:R-:W-:Y:S01]  /*11470*/  BSSY B0, `(.L_x_7384) ;  /* 0x0000006000007945 */ /* 0x000fe20003800000 */
[----:B------:R-:W-:-:S07]  /*11480*/  IMAD.MOV.U32 R15, RZ, RZ, -0x1 ;  /* 0xffffffffff0f7424 */ /* 0x000fce00078e00ff */
[----:B0--3--:R-:W-:Y:S05]  /*11490*/  WARPSYNC.COLLECTIVE R15, `(.L_x_7385) ;  /* 0x000000000f0c7348 */ /* 0x009fea0003c00000 */
[----:B------:R-:W-:Y:S02]  /*114a0*/  ELECT P6, UR62, PT ;  /* 0x00000000003e782f */ /* 0x000fe400038c0000 */
[----:B------:R-:W-:Y:S01]  /*114b0*/  MOV R14, UR62 ;  /* 0x0000003e000e7c02 */ /* 0x000fe20008000f00 */
[----:B0--3--:R-:W-:Y:S10]  /*114c0*/  ENDCOLLECTIVE ;  /* 0x000000000000791b */ /* 0x009ff40003800000 */
.L_x_7385:
[----:B------:R-:W-:Y:S05]  /*114d0*/  BSYNC B0 ;  /* 0x0000000000007941 */ /* 0x000fea0003800000 */
.L_x_7384:
[----:B------:R-:W-:Y:S05]  /*114e0*/  BRA `(.L_x_7386) ;  /* 0xffffffb400607947 */ /* 0x000fea000383ffff */
.L_x_7276:
[----:B0-----:R0:W1:Y:S02]  /*114f0*/  SYNCS.PHASECHK.TRANS64.TRYWAIT P0, [R3+URZ+0x28c40], R0 ;  /* 0x028c4000030075a7 */ /* 0x001064000800017f */
[----:B-1----:R-:W-:Y:S05]  /*11500*/  @!P0 NANOSLEEP.SYNCS 0x989680 ;  /* 0x009896800000895d */ /* 0x002fea0003900000 */
[----:B------:R-:W1:Y:S02]  /*11510*/  @!P0 SYNCS.PHASECHK.TRANS64 P0, [R3+URZ+0x28c40], R0 ;  /* 0x028c4000030085a7 */ /* 0x000e64000800007f */
[----:B-1----:R-:W-:Y:S05]  /*11520*/  @!P0 BRA `(.L_x_7276) ;  /* 0xfffffffc00f08947 */ /* 0x002fea000383ffff */
[----:B------:R-:W-:Y:S05]  /*11530*/  BRA `(.L_x_7387) ;  /* 0xffffffb400c47947 */ /* 0x000fea000383ffff */
.L_x_7280:
        /* <DEDUP_REMOVED lines=8> */
.L_x_7388:
[----:B------:R-:W-:Y:S02]  /*115c0*/  IMAD R4, R4, 0x40, R10 ;  /* 0x0000004004047824 */ /* 0x000fe400078e020a */
[----:B------:R-:W-:Y:S02]  /*115d0*/  IMAD.MOV.U32 R13, RZ, RZ, R0 ;  /* 0x000000ffff0d7224 */ /* 0x000fe400078e0000 */
[----:B------:R-:W-:-:S07]  /*115e0*/  IMAD.MOV.U32 R5, RZ, RZ, R14 ;  /* 0x000000ffff057224 */ /* 0x000fce00078e000e */
[----:B------:R-:W-:Y:S05]  /*115f0*/  WARPSYNC.COLLECTIVE R15, `(.L_x_7389) ;  /* 0x000000000f087348 */ /* 0x000fea0003c00000 */
[----:B------:R0:W1:Y:S02]  /*11600*/  SHFL.IDX P6, R14, R13, R12, R11 ;  /* 0x0000000c0d0e7389 */ /* 0x00006400000c000b */
[----:B01----:R-:W-:Y:S01]  /*11610*/  ENDCOLLECTIVE ;  /* 0x000000000000791b */ /* 0x003fe20003800000 */
.L_x_7389:
[----:B------:R-:W-:Y:S02]  /*11620*/  ULDC UR4, c[0x0][0x288] ;  /* 0x0000a20000047ab9 */ /* 0x000fe40000000800 */
[----:B------:R-:W-:-:S05]  /*11630*/  IMAD R3, R7, UR4, RZ ;  /* 0x0000000407037c24 */ /* 0x000fca000f8e02ff */
[----:B------:R-:W-:Y:S01]  /*11640*/  ISETP.GE.AND P1, PT, R4, R3, PT ;  /* 0x000000030400720c */ /* 0x000fe20003f26270 */
[----:B------:R-:W-:Y:S02]  /*11650*/  IMAD.MOV.U32 R13, RZ, RZ, R2 ;  /* 0x000000ffff0d7224 */ /* 0x000fe400078e0002 */
[----:B------:R-:W-:Y:S02]  /*11660*/  IMAD.MOV.U32 R12, RZ, RZ, 0x1 ;  /* 0x00000001ff0c7424 */ /* 0x000fe400078e00ff */
[----:B------:R-:W-:-:S08]  /*11670*/  IMAD.MOV.U32 R6, RZ, RZ, R14 ;  /* 0x000000ffff067224 */ /* 0x000fd000078e000e */
[----:B------:R-:W-:Y:S05]  /*11680*/  WARPSYNC.COLLECTIVE R15, `(.L_x_7390) ;  /* 0x000000000f087348 */ /* 0x000fea0003c00000 */
[----:B------:R0:W1:Y:S02]  /*11690*/  SHFL.IDX P6, R14, R13, R12, R11 ;  /* 0x0000000c0d0e7389 */ /* 0x00006400000c000b */
[----:B01----:R-:W-:Y:S01]  /*116a0*/  ENDCOLLECTIVE ;  /* 0x000000000000791b */ /* 0x003fe20003800000 */
.L_x_7390:
        /* <DEDUP_REMOVED lines=14> */
.L_x_7391:
[----:B------:R-:W-:Y:S02]  /*11790*/  IMAD.MOV.U32 R13, RZ, RZ, R2 ;  /* 0x000000ffff0d7224 */ /* 0x000fe400078e0002 */
[----:B------:R-:W-:Y:S02]  /*117a0*/  IMAD.MOV.U32 R12, RZ, RZ, 0x2 ;  /* 0x00000002ff0c7424 */ /* 0x000fe400078e00ff */
[----:B------:R-:W-:-:S07]  /*117b0*/  IMAD.MOV.U32 R6, RZ, RZ, R14 ;  /* 0x000000ffff067224 */ /* 0x000fce00078e000e */
[----:B------:R-:W-:Y:S05]  /*117c0*/  WARPSYNC.COLLECTIVE R15, `(.L_x_7392) ;  /* 0x000000000f087348 */ /* 0x000fea0003c00000 */
[----:B------:R0:W1:Y:S02]  /*117d0*/  SHFL.IDX P6, R14, R13, R12, R11 ;  /* 0x0000000c0d0e7389 */ /* 0x00006400000c000b */
[----:B01----:R-:W-:Y:S01]  /*117e0*/  ENDCOLLECTIVE ;  /* 0x000000000000791b */ /* 0x003fe20003800000 */
.L_x_7392:
        /* <DEDUP_REMOVED lines=14> */
.L_x_7393:
[----:B------:R-:W-:Y:S02]  /*118d0*/  IMAD.MOV.U32 R13, RZ, RZ, R2 ;  /* 0x000000ffff0d7224 */ /* 0x000fe400078e0002 */
[----:B------:R-:W-:Y:S02]  /*118e0*/  IMAD.MOV.U32 R12, RZ, RZ, 0x3 ;  /* 0x00000003ff0c7424 */ /* 0x000fe400078e00ff */
[----:B------:R-:W-:-:S07]  /*118f0*/  IMAD.MOV.U32 R6, RZ, RZ, R14 ;  /* 0x000000ffff067224 */ /* 0x000fce00078e000e */
[----:B------:R-:W-:Y:S05]  /*11900*/  WARPSYNC.COLLECTIVE R15, `(.L_x_7394) ;  /* 0x000000000f087348 */ /* 0x000fea0003c00000 */
[----:B------:R0:W1:Y:S02]  /*11910*/  SHFL.IDX P6, R14, R13, R12, R11 ;  /* 0x0000000c0d0e7389 */ /* 0x00006400000c000b */
[----:B01----:R-:W-:Y:S01]  /*11920*/  ENDCOLLECTIVE ;  /* 0x000000000000791b */ /* 0x003fe20003800000 */
.L_x_7394:
        /* <DEDUP_REMOVED lines=12> */
.L_x_7395:
[----:B------:R-:W-:Y:S01]  /*119f0*/  IMAD.MOV.U32 R0, RZ, RZ, R14 ;  /* 0x000000ffff007224 */ /* 0x000fe200078e000e */
[----:B------:R-:W-:Y:S06]  /*11a00*/  BRA `(.L_x_7396) ;  /* 0xffffffb800b87947 */ /* 0x000fec000383ffff */
.L_x_7283:
[----:B0-----:R0:W1:Y:S02]  /*11a10*/  SYNCS.PHASECHK.TRANS64.TRYWAIT P0, [R17+URZ+0x28c20], R0 ;  /* 0x028c2000110075a7 */ /* 0x001064000800017f */
[----:B-1----:R-:W-:Y:S05]  /*11a20*/  @!P0 NANOSLEEP.SYNCS 0x989680 ;  /* 0x009896800000895d */ /* 0x002fea0003900000 */
[----:B------:R-:W1:Y:S02]  /*11a30*/  @!P0 SYNCS.PHASECHK.TRANS64 P0, [R17+URZ+0x28c20], R0 ;  /* 0x028c2000110085a7 */ /* 0x000e64000800007f */
[----:B-1----:R-:W-:Y:S05]  /*11a40*/  @!P0 BRA `(.L_x_7283) ;  /* 0xfffffffc00f08947 */ /* 0x002fea000383ffff */
[----:B------:R-:W-:Y:S05]  /*11a50*/  BRA `(.L_x_7397) ;  /* 0xffffffbc00147947 */ /* 0x000fea000383ffff */
.L_x_7287:
[----:B0-----:R0:W1:Y:S02]  /*11a60*/  SYNCS.PHASECHK.TRANS64.TRYWAIT P0, [R0+URZ+0x28c60], R3 ;  /* 0x028c6003000075a7 */ /* 0x001064000800017f */
[----:B-1----:R-:W-:Y:S05]  /*11a70*/  @!P0 NANOSLEEP.SYNCS 0x989680 ;  /* 0x009896800000895d */ /* 0x002fea0003900000 */
[----:B------:R-:W1:Y:S02]  /*11a80*/  @!P0 SYNCS.PHASECHK.TRANS64 P0, [R0+URZ+0x28c60], R3 ;  /* 0x028c6003000085a7 */ /* 0x000e64000800007f */
[----:B-1----:R-:W-:Y:S05]  /*11a90*/  @!P0 BRA `(.L_x_7287) ;  /* 0xfffffffc00f08947 */ /* 0x002fea000383ffff */
[----:B------:R-:W-:Y:S05]  /*11aa0*/  BRA `(.L_x_7398) ;  /* 0xffffffbc00387947 */ /* 0x000fea000383ffff */
.L_x_7304:
[----:B-1----:R1:W2:Y:S02]  /*11ab0*/  SYNCS.PHASECHK.TRANS64.TRYWAIT P0, [R2+URZ+0x28c40], R4 ;  /* 0x028c4004020075a7 */ /* 0x0022a4000800017f */
[----:B--2---:R-:W-:Y:S05]  /*11ac0*/  @!P0 NANOSLEEP.SYNCS 0x989680 ;  /* 0x009896800000895d */ /* 0x004fea0003900000 */
[----:B------:R-:W2:Y:S02]  /*11ad0*/  @!P0 SYNCS.PHASECHK.TRANS64 P0, [R2+URZ+0x28c40], R4 ;  /* 0x028c4004020085a7 */ /* 0x000ea4000800007f */
[----:B--2---:R-:W-:Y:S05]  /*11ae0*/  @!P0 BRA `(.L_x_7304) ;  /* 0xfffffffc00f08947 */ /* 0x004fea000383ffff */
[----:B------:R-:W-:Y:S05]  /*11af0*/  BRA `(.L_x_7399) ;  /* 0xffffffc8001c7947 */ /* 0x000fea000383ffff */
.L_x_7309:
[----:B--2---:R2:W3:Y:S02]  /*11b00*/  SYNCS.PHASECHK.TRANS64.TRYWAIT P0, [R2+URZ+0x28c60], R4 ;  /* 0x028c6004020075a7 */ /* 0x0044e4000800017f */
[----:B---3--:R-:W-:Y:S05]  /*11b10*/  @!P0 NANOSLEEP.SYNCS 0x989680 ;  /* 0x009896800000895d */ /* 0x008fea0003900000 */
[----:B------:R-:W3:Y:S02]  /*11b20*/  @!P0 SYNCS.PHASECHK.TRANS64 P0, [R2+URZ+0x28c60], R4 ;  /* 0x028c6004020085a7 */ /* 0x000ee4000800007f */
[----:B---3--:R-:W-:Y:S05]  /*11b30*/  @!P0 BRA `(.L_x_7309) ;  /* 0xfffffffc00f08947 */ /* 0x008fea000383ffff */
[----:B------:R-:W-:Y:S05]  /*11b40*/  BRA `(.L_x_7400) ;  /* 0xffffffc800947947 */ /* 0x000fea000383ffff */
.L_x_7325:
[----:B0-----:R0:W1:Y:S02]  /*11b50*/  SYNCS.PHASECHK.TRANS64.TRYWAIT P0, [R4+URZ+0x28c40], R2 ;  /* 0x028c4002040075a7 */ /* 0x001064000800017f */
[----:B-1----:R-:W-:Y:S05]  /*11b60*/  @!P0 NANOSLEEP.SYNCS 0x989680 ;  /* 0x009896800000895d */ /* 0x002fea0003900000 */
[----:B------:R-:W1:Y:S02]  /*11b70*/  @!P0 SYNCS.PHASECHK.TRANS64 P0, [R4+URZ+0x28c40], R2 ;  /* 0x028c4002040085a7 */ /* 0x000e64000800007f */
[----:B-1----:R-:W-:Y:S05]  /*11b80*/  @!P0 BRA `(.L_x_7325) ;  /* 0xfffffffc00f08947 */ /* 0x002fea000383ffff */
[----:B------:R-:W-:Y:S05]  /*11b90*/  BRA `(.L_x_7401) ;  /* 0xffffffd400647947 */ /* 0x000fea000383ffff */
.L_x_7330:
[----:B-1----:R1:W2:Y:S02]  /*11ba0*/  SYNCS.PHASECHK.TRANS64.TRYWAIT P0, [R4+URZ+0x28c60], R2 ;  /* 0x028c6002040075a7 */ /* 0x0022a4000800017f */
[----:B--2---:R-:W-:Y:S05]  /*11bb0*/  @!P0 NANOSLEEP.SYNCS 0x989680 ;  /* 0x009896800000895d */ /* 0x004fea0003900000 */
[----:B------:R-:W2:Y:S02]  /*11bc0*/  @!P0 SYNCS.PHASECHK.TRANS64 P0, [R4+URZ+0x28c60], R2 ;  /* 0x028c6002040085a7 */ /* 0x000ea4000800007f */
[----:B--2---:R-:W-:Y:S05]  /*11bd0*/  @!P0 BRA `(.L_x_7330) ;  /* 0xfffffffc00f08947 */ /* 0x004fea000383ffff */
[----:B------:R-:W-:Y:S05]  /*11be0*/  BRA `(.L_x_7402) ;  /* 0xffffffd400dc7947 */ /* 0x000fea000383ffff */
.L_x_7345:
[----:B0-----:R0:W1:Y:S02]  /*11bf0*/  SYNCS.PHASECHK.TRANS64.TRYWAIT P0, [R4+URZ+0x28c40], R2 ;  /* 0x028c4002040075a7 */ /* 0x001064000800017f */
[----:B-1----:R-:W-:Y:S05]  /*11c00*/  @!P0 NANOSLEEP.SYNCS 0x989680 ;  /* 0x009896800000895d */ /* 0x002fea0003900000 */
[----:B------:R-:W1:Y:S02]  /*11c10*/  @!P0 SYNCS.PHASECHK.TRANS64 P0, [R4+URZ+0x28c40], R2 ;  /* 0x028c4002040085a7 */ /* 0x000e64000800007f */
[----:B-1----:R-:W-:Y:S05]  /*11c20*/  @!P0 BRA `(.L_x_7345) ;  /* 0xfffffffc00f08947 */ /* 0x002fea000383ffff */
[----:B------:R-:W-:Y:S05]  /*11c30*/  BRA `(.L_x_7403) ;  /* 0xffffffe000947947 */ /* 0x000fea000383ffff */
.L_x_7350:
[----:B-1----:R1:W2:Y:S02]  /*11c40*/  SYNCS.PHASECHK.TRANS64.TRYWAIT P0, [R4+URZ+0x28c60], R2 ;  /* 0x028c6002040075a7 */ /* 0x0022a4000800017f */
[----:B--2---:R-:W-:Y:S05]  /*11c50*/  @!P0 NANOSLEEP.SYNCS 0x989680 ;  /* 0x009896800000895d */ /* 0x004fea0003900000 */
[----:B------:R-:W2:Y:S02]  /*11c60*/  @!P0 SYNCS.PHASECHK.TRANS64 P0, [R4+URZ+0x28c60], R2 ;  /* 0x028c6002040085a7 */ /* 0x000ea4000800007f */
[----:B--2---:R-:W-:Y:S05]  /*11c70*/  @!P0 BRA `(.L_x_7350) ;  /* 0xfffffffc00f08947 */ /* 0x004fea000383ffff */
[----:B------:R-:W-:Y:S05]  /*11c80*/  BRA `(.L_x_7404) ;  /* 0xffffffe4000c7947 */ /* 0x000fea000383ffff */
.L_x_7366:
        /* <DEDUP_REMOVED lines=8> */
.L_x_7406:
[----:B------:R-:W-:Y:S05]  /*11d10*/  BSYNC B0 ;  /* 0x0000000000007941 */ /* 0x000fea0003800000 */
.L_x_7405:
[----:B------:R-:W-:Y:S05]  /*11d20*/  BRA `(.L_x_7407) ;  /* 0xffffffec00cc7947 */ /* 0x000fea000383ffff */
.L_x_7369:
[----:B0-----:R0:W1:Y:S02]  /*11d30*/  SYNCS.PHASECHK.TRANS64.TRYWAIT P0, [R0+URZ+0x28c20], R3 ;  /* 0x028c2003000075a7 */ /* 0x001064000800017f */
[----:B-1----:R-:W-:Y:S05]  /*11d40*/  @!P0 NANOSLEEP.SYNCS 0x989680 ;  /* 0x009896800000895d */ /* 0x002fea0003900000 */
[----:B------:R-:W1:Y:S02]  /*11d50*/  @!P0 SYNCS.PHASECHK.TRANS64 P0, [R0+URZ+0x28c20], R3 ;  /* 0x028c2003000085a7 */ /* 0x000e64000800007f */
[----:B-1----:R-:W-:Y:S05]  /*11d60*/  @!P0 BRA `(.L_x_7369) ;  /* 0xfffffffc00f08947 */ /* 0x002fea000383ffff */
[----:B------:R-:W-:Y:S05]  /*11d70*/  BRA `(.L_x_7408) ;  /* 0xfffffff000187947 */ /* 0x000fea000383ffff */
.L_x_7370:
        /* <DEDUP_REMOVED lines=11> */
.L_x_7410:
[----:B------:R-:W-:Y:S05]  /*11e30*/  BSYNC B0 ;  /* 0x0000000000007941 */ /* 0x000fea0003800000 */
.L_x_7409:
[----:B------:R-:W-:Y:S05]  /*11e40*/  BRA `(.L_x_7411) ;  /* 0xfffffff000007947 */ /* 0x000fea000383ffff */
.L_x_7373:
[----:B------:R-:W-:Y:S01]  /*11e50*/  BSSY B1, `(.L_x_7412) ;  /* 0x0000006000017945 */ /* 0x000fe20003800000 */
[----:B------:R-:W-:-:S07]  /*11e60*/  IMAD.MOV.U32 R15, RZ, RZ, -0x1 ;  /* 0xffffffffff0f7424 */ /* 0x000fce00078e00ff */
[----:B01----:R-:W-:Y:S05]  /*11e70*/  WARPSYNC.COLLECTIVE R15, `(.L_x_7413) ;  /* 0x000000000f0c7348 */ /* 0x003fea0003c00000 */
[----:B------:R-:W-:Y:S02]  /*11e80*/  ELECT P6, UR62, PT ;  /* 0x00000000003e782f */ /* 0x000fe400038c0000 */
[----:B------:R-:W-:Y:S01]  /*11e90*/  MOV R14, UR62 ;  /* 0x0000003e000e7c02 */ /* 0x000fe20008000f00 */
[----:B01----:R-:W-:Y:S10]  /*11ea0*/  ENDCOLLECTIVE ;  /* 0x000000000000791b */ /* 0x003ff40003800000 */
.L_x_7413:
[----:B------:R-:W-:Y:S05]  /*11eb0*/  BSYNC B1 ;  /* 0x0000000000017941 */ /* 0x000fea0003800000 */
.L_x_7412:
[----:B------:R-:W-:Y:S05]  /*11ec0*/  BRA `(.L_x_7414) ;  /* 0xffffffec00f87947 */ /* 0x000fea000383ffff */
.L_x_7375:
[----:B0-----:R0:W1:Y:S02]  /*11ed0*/  SYNCS.PHASECHK.TRANS64.TRYWAIT P0, [R6+URZ], R5 ;  /* 0x00000005060075a7 */ /* 0x001064000800017f */
[----:B-1----:R-:W-:Y:S05]  /*11ee0*/  @!P0 NANOSLEEP.SYNCS 0x989680 ;  /* 0x009896800000895d */ /* 0x002fea0003900000 */
[----:B------:R-:W1:Y:S02]  /*11ef0*/  @!P0 SYNCS.PHASECHK.TRANS64 P0, [R6+URZ], R5 ;  /* 0x00000005060085a7 */ /* 0x000e64000800007f */
[----:B-1----:R-:W-:Y:S05]  /*11f00*/  @!P0 BRA `(.L_x_7375) ;  /* 0xfffffffc00f08947 */ /* 0x002fea000383ffff */
[----:B------:R-:W-:Y:S05]  /*11f10*/  BRA `(.L_x_7415) ;  /* 0xfffffff000307947 */ /* 0x000fea000383ffff */
.L_x_7376:
[----:B-1----:R1:W2:Y:S02]  /*11f20*/  SYNCS.PHASECHK.TRANS64.TRYWAIT P0, [R3+URZ], R2 ;  /* 0x00000002030075a7 */ /* 0x0022a4000800017f */
[----:B--2---:R-:W-:Y:S05]  /*11f30*/  @!P0 NANOSLEEP.SYNCS 0x989680 ;  /* 0x009896800000895d */ /* 0x004fea0003900000 */
[----:B------:R-:W2:Y:S02]  /*11f40*/  @!P0 SYNCS.PHASECHK.TRANS64 P0, [R3+URZ], R2 ;  /* 0x00000002030085a7 */ /* 0x000ea4000800007f */
[----:B--2---:R-:W-:Y:S05]  /*11f50*/  @!P0 BRA `(.L_x_7376) ;  /* 0xfffffffc00f08947 */ /* 0x004fea000383ffff */
[----:B------:R-:W-:Y:S05]  /*11f60*/  BRA `(.L_x_7416) ;  /* 0xfffffff000247947 */ /* 0x000fea000383ffff */
.L_x_7378:
[----:B-1----:R1:W2:Y:S02]  /*11f70*/  SYNCS.PHASECHK.TRANS64.TRYWAIT P0, [R18+URZ], R5 ;  /* 0x00000005120075a7 */ /* 0x0022a4000800017f */
[----:B--2---:R-:W-:Y:S05]  /*11f80*/  @!P0 NANOSLEEP.SYNCS 0x989680 ;  /* 0x009896800000895d */ /* 0x004fea0003900000 */
[----:B------:R-:W2:Y:S02]  /*11f90*/  @!P0 SYNCS.PHASECHK.TRANS64 P0, [R18+URZ], R5 ;  /* 0x00000005120085a7 */ /* 0x000ea4000800007f */
[----:B--2---:R-:W-:Y:S05]  /*11fa0*/  @!P0 BRA `(.L_x_7378) ;  /* 0xfffffffc00f08947 */ /* 0x004fea000383ffff */
[----:B------:R-:W-:Y:S05]  /*11fb0*/  BRA `(.L_x_7417) ;  /* 0xfffffff000287947 */ /* 0x000fea000383ffff */
.L_x_7418:
        /* <DEDUP_REMOVED lines=12> */
.L_x_15128:


//--------------------- .text._ZN7cutlass13device_kernelIN5flash11enable_sm90INS1_16FlashAttnFwdSm90INS1_25CollectiveMainloopFwdSm90ILi2EN4cute5tupleIJNS5_1CILi1EEES8_S8_EEENS6_IJNS7_ILi64EEESA_SA_EEELi512ENS_10bfloat16_tEfNS_4arch4Sm90ELb1ELb0ELb0ELb0ELb0ELb0ELb1ELb0ELb0ELb1ELb0ELb0EEENS1_21CollectiveEpilogueFwdINS6_IJSA_NS7_ILi512EEESA_EEES9_SC_SE_Li256ELb0ELb1ELb0ELb0EEENS1_30DynamicPersistentTileSchedulerILi256ELi128ELb0ELb1ELb1EEEEEEEEEvNT_6ParamsE --------------------------
	.section	.text._ZN7cutlass13device_kernelIN5flash11enable_sm90INS1_16FlashAttnFwdSm90INS1_25CollectiveMainloopFwdSm90ILi2EN4cute5tupleIJNS5_1CILi1EEES8_S8_EEENS6_IJNS7_ILi64EEESA_SA_EEELi512ENS_10bfloat16_tEfNS_4arch4Sm90ELb1ELb0ELb0ELb0ELb0ELb0ELb1ELb0ELb0ELb1ELb0ELb0EEENS1_21CollectiveEpilogueFwdINS6_IJSA_NS7_ILi512EEESA_EEES9_SC_SE_Li256ELb0ELb1ELb0ELb0EEENS1_30DynamicPersistentTileSchedulerILi256ELi128ELb0ELb1ELb1EEEEEEEEEvNT_6ParamsE,"ax",@progbits
	.align	128
.text._ZN7cutlass13device_kernelIN5flash11enable_sm90INS1_16FlashAttnFwdSm90INS1_25CollectiveMainloopFwdSm90ILi2EN4cute5tupleIJNS5_1CILi1EEES8_S8_EEENS6_IJNS7_ILi64EEESA_SA_EEELi512ENS_10bfloat16_tEfNS_4arch4Sm90ELb1ELb0ELb0ELb0ELb0ELb0ELb1ELb0ELb0ELb1ELb0ELb0EEENS1_21CollectiveEpilogueFwdINS6_IJSA_NS7_ILi512EEESA_EEES9_SC_SE_Li256ELb0ELb1ELb0ELb0EEENS1_30DynamicPersistentTileSchedulerILi256ELi128ELb0ELb1ELb1EEEEEEEEEvNT_6ParamsE:
        .type           _ZN7cutlass13device_kernelIN5flash11enable_sm90INS1_16FlashAttnFwdSm90INS1_25CollectiveMainloopFwdSm90ILi2EN4cute5tupleIJNS5_1CILi1EEES8_S8_EEENS6_IJNS7_ILi64EEESA_SA_EEELi512ENS_10bfloat16_tEfNS_4arch4Sm90ELb1ELb0ELb0ELb0ELb0ELb0ELb1ELb0ELb0ELb1ELb0ELb0EEENS1_21CollectiveEpilogueFwdINS6_IJSA_NS7_ILi512EEESA_EEES9_SC_SE_Li256ELb0ELb1ELb0ELb0EEENS1_30DynamicPersistentTileSchedulerILi256ELi128ELb0ELb1ELb1EEEEEEEEEvNT_6ParamsE,@function
        .size           _ZN7cutlass13device_kernelIN5flash11enable_sm90INS1_16FlashAttnFwdSm90INS1_25CollectiveMainloopFwdSm90ILi2EN4cute5tupleIJNS5_1CILi1EEES8_S8_EEENS6_IJNS7_ILi64EEESA_SA_EEELi512ENS_10bfloat16_tEfNS_4arch4Sm90ELb1ELb0ELb0ELb0ELb0ELb0ELb1ELb0ELb0ELb1ELb0ELb0EEENS1_21CollectiveEpilogueFwdINS6_IJSA_NS7_ILi512EEESA_EEES9_SC_SE_Li256ELb0ELb1ELb0ELb0EEENS1_30DynamicPersistentTileSchedulerILi256ELi128ELb0ELb1ELb1EEEEEEEEEvNT_6ParamsE,(.L_x_15129 - _ZN7cutlass13device_kernelIN5flash11enable_sm90INS1_16FlashAttnFwdSm90INS1_25CollectiveMainloopFwdSm90ILi2EN4cute5tupleIJNS5_1CILi1EEES8_S8_EEENS6_IJNS7_ILi64EEESA_SA_EEELi512ENS_10bfloat16_tEfNS_4arch4Sm90ELb1ELb0ELb0ELb0ELb0ELb0ELb1ELb0ELb0ELb1ELb0ELb0EEENS1_21CollectiveEpilogueFwdINS6_IJSA_NS7_ILi512EEESA_EEES9_SC_SE_Li256ELb0ELb1ELb0ELb0EEENS1_30DynamicPersistentTileSchedulerILi256ELi128ELb0ELb1ELb1EEEEEEEEEvNT_6ParamsE)
        .other          _ZN7cutlass13device_kernelIN5flash11enable_sm90INS1_16FlashAttnFwdSm90INS1_25CollectiveMainloopFwdSm90ILi2EN4cute5tupleIJNS5_1CILi1EEES8_S8_EEENS6_IJNS7_ILi64EEESA_SA_EEELi512ENS_10bfloat16_tEfNS_4arch4Sm90ELb1ELb0ELb0ELb0ELb0ELb0ELb1ELb0ELb0ELb1ELb0ELb0EEENS1_21CollectiveEpilogueFwdINS6_IJSA_NS7_ILi512EEESA_EEES9_SC_SE_Li256ELb0ELb1ELb0ELb0EEENS1_30DynamicPersistentTileSchedulerILi256ELi128ELb0ELb1ELb1EEEEEEEEEvNT_6ParamsE,@"STO_CUDA_ENTRY STV_DEFAULT"
_ZN7cutlass13device_kernelIN5flash11enable_sm90INS1_16FlashAttnFwdSm90INS1_25CollectiveMainloopFwdSm90ILi2EN4cute5tupleIJNS5_1CILi1EEES8_S8_EEENS6_IJNS7_ILi64EEESA_SA_EEELi512ENS_10bfloat16_tEfNS_4arch4Sm90ELb1ELb0ELb0ELb0ELb0ELb0ELb1ELb0ELb0ELb1ELb0ELb0EEENS1_21CollectiveEpilogueFwdINS6_IJSA_NS7_ILi512EEESA_EEES9_SC_SE_Li256ELb0ELb1ELb0ELb0EEENS1_30DynamicPersistentTileSchedulerILi256ELi128ELb0ELb1ELb1EEEEEEEEEvNT_6ParamsE:
        /* <DEDUP_REMOVED lines=18> */
.L_x_7420:
[----:B------:R-:W-:Y:S05]  /*0120*/  BSYNC B0 ;  /* 0x0000000000007941 */ /* 0x000fea0003800000 */
.L_x_7419:
        /* <DEDUP_REMOVED lines=39> */
.L_x_7421:
        /* <DEDUP_REMOVED lines=22> */
.L_x_7422:
        /* <DEDUP_REMOVED lines=18> */
.L_x_7423:
        /* <DEDUP_REMOVED lines=22> */
.L_x_7424:
        /* <DEDUP_REMOVED lines=22> */
.L_x_7425:
[----:B------:R-:W-:Y:S01]  /*08e0*/  PLOP3.LUT P0, PT, PT, PT, UP0, 0x80, 0x0 ;  /* 0x000000000000781c */ /* 0x000fe20003f0f008 */
[----:B------:R-:W-:Y:S01]  /*08f0*/  UMOV UR40, 0x1 ;  /* 0x0000000100287882 */ /* 0x000fe20000000000 */
[----:B------:R-:W-:Y:S01]  /*0900*/  NOP ;  /* 0x0000000000007918 */ /* 0x000fe20000000000 */
[----:B------:R-:W-:Y:S01]  /*0910*/  USEL UR40, UR40, 0x2, !UP0 ;  /* 0x0000000228287887 */ /* 0x000fe2000c000000 */
[----:B------:R-:W-:Y:S01]  /*0920*/  ULDC.64 UR44, c[0x0][0x208] ;  /* 0x00008200002c7ab9 */ /* 0x000fe20000000a00 */
[----:B0123--:R-:W-:Y:S08]  /*0930*/  BAR.SYNC.DEFER_BLOCKING 0x0 ;  /* 0x0000000000007b1d */ /* 0x00fff00000010000 */
[----:B------:R-:W-:Y:S05]  /*0940*/  @!P0 BRA `(.L_x_7426) ;  /* 0x000000f000108947 */ /* 0x000fea0003800000 */
.L_x_7427:
        /* <DEDUP_REMOVED lines=21> */
[----:B------:R-:W-:Y:S01]  /*0aa0*/  IMAD.MOV.U32 R16, RZ, RZ, RZ ;  /* 0x000000ffff107224 */ /* 0x000fe200078e00ff */
[----:B------:R-:W-:Y:S02]  /*0ab0*/  UMOV UR36, URZ ;  /* 0x0000003f00247c82 */ /* 0x000fe40008000000 */
[CC--:B------:R-:W-:Y:S02]  /*0ac0*/  LEA.HI R0, R3.reuse, R220.reuse, RZ, 0x4 ;  /* 0x000000dc03007211 */ /* 0x0c0fe400078f20ff */
[----:B------:R-:W-:-:S02]  /*0ad0*/  LEA.HI R4, R3, R220, RZ, 0x5 ;  /* 0x000000dc03047211 */ /* 0x000fc400078f28ff */
[----:B------:R-:W-:Y:S02]  /*0ae0*/  SHF.R.S32.HI R7, RZ, 0x4, R0 ;  /* 0x00000004ff077819 */ /* 0x000fe40000011400 */
[C---:B------:R-:W-:Y:S02]  /*0af0*/  LOP3.LUT R9, R0.reuse, 0xfffffff0, RZ, 0xc0, !PT ;  /* 0xfffffff000097812 */ /* 0x040fe400078ec0ff */
[----:B------:R-:W-:Y:S02]  /*0b00*/  LEA.HI R2, R0, R7, RZ, 0x1 ;  /* 0x0000000700027211 */ /* 0x000fe400078f08ff */
[----:B------:R-:W-:Y:S01]  /*0b10*/  SHF.R.S32.HI R11, RZ, 0x5, R4 ;  /* 0x00000005ff0b7819 */ /* 0x000fe20000011404 */
[----:B------:R-:W-:Y:S01]  /*0b20*/  IMAD.IADD R9, R220, 0x1, -R9 ;  /* 0x00000001dc097824 */ /* 0x000fe200078e0a09 */
[----:B------:R-:W-:Y:S02]  /*0b30*/  LOP3.LUT R2, R2, 0x1ffffffe, RZ, 0xc0, !PT ;  /* 0x1ffffffe02027812 */ /* 0x000fe400078ec0ff */
[----:B------:R-:W-:-:S02]  /*0b40*/  LEA.HI R5, R3, R220, RZ, 0x7 ;  /* 0x000000dc03057211 */ /* 0x000fc400078f38ff */
[----:B------:R-:W-:Y:S01]  /*0b50*/  SHF.R.S32.HI R4, RZ, 0x1f, R4 ;  /* 0x0000001fff047819 */ /* 0x000fe20000011404 */
[----:B------:R-:W-:Y:S01]  /*0b60*/  IMAD.IADD R10, R7, 0x1, -R2 ;  /* 0x00000001070a7824 */ /* 0x000fe200078e0a02 */
[----:B------:R-:W-:Y:S01]  /*0b70*/  LEA.HI R2, R3, R220, RZ, 0x2 ;  /* 0x000000dc03027211 */ /* 0x000fe200078f10ff */
[----:B0-----:R-:W-:Y:S01]  /*0b80*/  ULEA UR5, UR6, UR5, 0x18 ;  /* 0x0000000506057291 */ /* 0x001fe2000f8ec03f */
[----:B------:R-:W-:Y:S02]  /*0b90*/  LOP3.LUT R7, R5, 0xffffff80, RZ, 0xc0, !PT ;  /* 0xffffff8005077812 */ /* 0x000fe400078ec0ff */
[----:B------:R-:W-:Y:S02]  /*0ba0*/  LOP3.LUT R13, R2, 0xfffffffc, RZ, 0xc0, !PT ;  /* 0xfffffffc020d7812 */ /* 0x000fe400078ec0ff */
[----:B------:R-:W-:Y:S01]  /*0bb0*/  LEA.HI R4, R4, R11, RZ, 0x2 ;  /* 0x0000000b04047211 */ /* 0x000fe200078f10ff */
[C---:B------:R-:W-:Y:S01]  /*0bc0*/  IMAD.IADD R7, R220.reuse, 0x1, -R7 ;  /* 0x00000001dc077824 */ /* 0x040fe200078e0a07 */
[----:B------:R-:W-:Y:S01]  /*0bd0*/  SHF.R.S32.HI R0, RZ, 0x1f, R9 ;  /* 0x0000001fff007819 */ /* 0x000fe20000011409 */
[----:B------:R-:W-:Y:S01]  /*0be0*/  IMAD.IADD R13, R220, 0x1, -R13 ;  /* 0x00000001dc0d7824 */ /* 0x000fe200078e0a0d */
[----:B------:R-:W-:Y:S01]  /*0bf0*/  SHF.R.S32.HI R216, RZ, 0x7, R5 ;  /* 0x00000007ffd87819 */ /* 0x000fe20000011405 */
[----:B------:R-:W-:Y:S01]  /*0c00*/  IMAD.U32 R17, RZ, RZ, UR5 ;  /* 0x00000005ff117e24 */ /* 0x000fe2000f8e00ff */
[----:B------:R-:W-:-:S02]  /*0c10*/  LOP3.LUT R4, R4, 0x3ffffc, RZ, 0xc0, !PT ;  /* 0x003ffffc04047812 */ /* 0x000fc400078ec0ff */
[----:B------:R-:W-:Y:S01]  /*0c20*/  LEA.HI R8, R13, R13, RZ, 0x1 ;  /* 0x0000000d0d087211 */ /* 0x000fe200078f08ff */
[----:B------:R-:W-:Y:S01]  /*0c30*/  IMAD R15, R216, 0x100, R9 ;  /* 0x00000100d80f7824 */ /* 0x000fe200078e0209 */
[----:B------:R-:W-:Y:S01]  /*0c40*/  LEA.HI R6, R0, R9, RZ, 0x3 ;  /* 0x0000000900067211 */ /* 0x000fe200078f18ff */
[----:B------:R-:W-:Y:S01]  /*0c50*/  IMAD.IADD R2, R11, 0x1, -R4 ;  /* 0x000000010b027824 */ /* 0x000fe200078e0a04 */
[----:B------:R-:W-:Y:S02]  /*0c60*/  SHF.R.S32.HI R0, RZ, 0x1f, R7 ;  /* 0x0000001fff007819 */ /* 0x000fe40000011407 */
[----:B------:R-:W-:Y:S01]  /*0c70*/  LOP3.LUT R8, R8, 0x1ffffffe, RZ, 0xc0, !PT ;  /* 0x1ffffffe08087812 */ /* 0x000fe200078ec0ff */
[----:B------:R-:W-:Y:S01]  /*0c80*/  IMAD R14, R2, 0x10, R15 ;  /* 0x00000010020e7824 */ /* 0x000fe200078e020f */
[C---:B------:R-:W-:Y:S01]  /*0c90*/  LOP3.LUT R4, R6.reuse, 0xfffffff8, RZ, 0xc0, !PT ;  /* 0xfffffff806047812 */ /* 0x040fe200078ec0ff */
[----:B------:R-:W-:Y:S01]  /*0ca0*/  IMAD.SHL.U32 R6, R6, 0x40, RZ ;  /* 0x0000004006067824 */ /* 0x000fe200078e00ff */
[----:B------:R-:W-:Y:S01]  /*0cb0*/  LEA.HI R2, R0, R7, RZ, 0x2 ;  /* 0x0000000700027211 */ /* 0x000fe200078f10ff */
[----:B------:R-:W-:Y:S01]  /*0cc0*/  IMAD.IADD R13, R13, 0x1, -R8 ;  /* 0x000000010d0d7824 */ /* 0x000fe200078e0a08 */
[----:B------:R-:W-:Y:S01]  /*0cd0*/  LEA.HI R3, R3, R220, RZ, 0x3 ;  /* 0x000000dc03037211 */ /* 0x000fe200078f18ff */
[----:B------:R-:W-:Y:S01]  /*0ce0*/  IMAD.IADD R8, R9, 0x1, -R4 ;  /* 0x0000000109087824 */ /* 0x000fe200078e0a04 */
[----:B------:R-:W-:-:S02]  /*0cf0*/  LOP3.LUT R12, R2, 0x7ffffffc, RZ, 0xc0, !PT ;  /* 0x7ffffffc020c7812 */ /* 0x000fc400078ec0ff */
[----:B------:R-:W-:Y:S02]  /*0d00*/  LEA.HI R4, R0, R7, RZ, 0x5 ;  /* 0x0000000700047211 */ /* 0x000fe400078f28ff */
[----:B------:R-:W-:Y:S01]  /*0d10*/  SHF.R.S32.HI R0, RZ, 0x2, R2 ;  /* 0x00000002ff007819 */ /* 0x000fe20000011402 */
[----:B------:R-:W-:Y:S01]  /*0d20*/  IMAD.IADD R12, R7, 0x1, -R12 ;  /* 0x00000001070c7824 */ /* 0x000fe200078e0a0c */
[----:B------:R-:W-:Y:S01]  /*0d30*/  SHF.R.S32.HI R9, RZ, 0x1f, R2 ;  /* 0x0000001fff097819 */ /* 0x000fe20000011402 */
[----:B------:R-:W-:Y:S01]  /*0d40*/  IMAD.SHL.U32 R2, R8, 0x40, RZ ;  /* 0x0000004008027824 */ /* 0x000fe200078e00ff */
[----:B------:R-:W-:Y:S01]  /*0d50*/  LOP3.LUT R6, R6, 0x7ffffe00, RZ, 0xc0, !PT ;  /* 0x7ffffe0006067812 */ /* 0x000fe200078ec0ff */
[----:B------:R-:W-:Y:S01]  /*0d60*/  IMAD.SHL.U32 R7, R10, 0x8, RZ ;  /* 0x000000080a077824 */ /* 0x000fe200078e00ff */
[----:B------:R-:W-:Y:S01]  /*0d70*/  LEA.HI R9, R9, R0, RZ, 0x3 ;  /* 0x0000000009097211 */ /* 0x000fe200078f18ff */
[----:B------:R-:W-:Y:S01]  /*0d80*/  IMAD.SHL.U32 R18, R12, 0x2, RZ ;  /* 0x000000020c127824 */ /* 0x000fe200078e00ff */
[----:B------:R-:W-:Y:S01]  /*0d90*/  LOP3.LUT R2, R2, 0x1c0, RZ, 0xc0, !PT ;  /* 0x000001c002027812 */ /* 0x000fe200078ec0ff */
[--C-:B------:R-:W-:Y:S01]  /*0da0*/  IMAD.U32 R219, R14, 0x40, R7.reuse ;  /* 0x000000400edb7824 */ /* 0x100fe200078e0007 */
[----:B------:R-:W-:Y:S01]  /*0db0*/  R2P PR, R8, 0x6 ;  /* 0x0000000608007804 */ /* 0x000fe20000000000 */
[----:B------:R-:W-:Y:S01]  /*0dc0*/  IMAD R6, R11, 0x400, R6 ;  /* 0x000004000b067824 */ /* 0x000fe200078e0206 */
[----:B------:R-:W-:-:S02]  /*0dd0*/  LOP3.LUT R7, R2, 0x8, R7, 0xf8, !PT ;  /* 0x0000000802077812 */ /* 0x000fc400078ef807 */
[----:B------:R-:W-:Y:S02]  /*0de0*/  SHF.R.U32.HI R2, RZ, 0x3, R2 ;  /* 0x00000003ff027819 */ /* 0x000fe40000011602 */
[----:B------:R-:W-:Y:S02]  /*0df0*/  LOP3.LUT R9, R9, 0xfffffff8, RZ, 0xc0, !PT ;  /* 0xfffffff809097812 */ /* 0x000fe400078ec0ff */
[----:B------:R-:W-:Y:S01]  /*0e00*/  LOP3.LUT R7, R7, R2, RZ, 0x3c, !PT ;  /* 0x0000000207077212 */ /* 0x000fe200078e3cff */
[----:B------:R-:W-:Y:S01]  /*0e10*/  IMAD.MOV.U32 R2, RZ, RZ, RZ ;  /* 0x000000ffff027224 */ /* 0x000fe200078e00ff */
[----:B------:R-:W-:Y:S01]  /*0e20*/  LEA.HI R5, R5, R216, RZ, 0x1 ;  /* 0x000000d805057211 */ /* 0x000fe200078f08ff */
[----:B------:R-:W-:Y:S01]  /*0e30*/  IMAD.IADD R9, R0, 0x1, -R9 ;  /* 0x0000000100097824 */ /* 0x000fe200078e0a09 */
[----:B------:R-:W-:Y:S01]  /*0e40*/  SHF.R.S32.HI R4, RZ, 0x5, R4 ;  /* 0x00000005ff047819 */ /* 0x000fe20000011404 */
[----:B------:R-:W-:Y:S01]  /*0e50*/  IMAD.IADD R6, R6, 0x1, R7 ;  /* 0x0000000106067824 */ /* 0x000fe200078e0207 */
[----:B------:R-:W-:-:S02]  /*0e60*/  LOP3.LUT R7, R3, 0xfffffff8, RZ, 0xc0, !PT ;  /* 0xfffffff803077812 */ /* 0x000fc400078ec0ff */
[----:B------:R-:W-:Y:S01]  /*0e70*/  LOP3.LUT R5, R5, 0xfffffe, RZ, 0xc0, !PT ;  /* 0x00fffffe05057812 */ /* 0x000fe200078ec0ff */
[----:B------:R-:W-:Y:S01]  /*0e80*/  IMAD R185, R6, 0x2, R17 ;  /* 0x0000000206b97824 */ /* 0x000fe200078e0211 */
[----:B------:R-:W-:Y:S01]  /*0e90*/  SEL R187, R187, 0xffffffe0, !P1 ;  /* 0xffffffe0bbbb7807 */ /* 0x000fe20004800000 */
[----:B------:R-:W-:Y:S01]  /*0ea0*/  IMAD.IADD R214, R220, 0x1, -R7 ;  /* 0x00000001dcd67824 */ /* 0x000fe200078e0a07 */
[----:B------:R-:W-:Y:S01]  /*0eb0*/  SHF.R.S32.HI R215, RZ, 0x3, R3 ;  /* 0x00000003ffd77819 */ /* 0x000fe20000011403 */
[C---:B------:R-:W-:Y:S02]  /*0ec0*/  VIADD R189, R185.reuse, 0x36400 ;  /* 0x00036400b9bd7836 */ /* 0x040fe40000000000 */
[----:B------:R-:W-:Y:S02]  /*0ed0*/  IMAD.SHL.U32 R23, R214, 0x8, RZ ;  /* 0x00000008d6177824 */ /* 0x000fe400078e00ff */
[----:B------:R-:W-:Y:S02]  /*0ee0*/  VIADD R186, R185, 0x36440 ;  /* 0x00036440b9ba7836 */ /* 0x000fe40000000000 */
        /* <DEDUP_REMOVED lines=21> */
.L_x_7475:
        /* <DEDUP_REMOVED lines=21> */
.L_x_7428:
[----:B------:R-:W-:Y:S01]  /*1190*/  ULDC UR7, c[0x0][0xd54] ;  /* 0x0003550000077ab9 */ /* 0x000fe20000000800 */
[----:B------:R-:W-:Y:S01]  /*11a0*/  UMOV UR6, UR9 ;  /* 0x0000000900067c82 */ /* 0x000fe20008000000 */
[----:B------:R-:W-:-:S11]  /*11b0*/  UISETP.NE.AND UP0, UPT, UR7, 0x1, UPT ;  /* 0x000000010700788c */ /* 0x000fd6000bf05270 */
[----:B------:R-:W-:Y:S02]  /*11c0*/  @UP0 ULDC.64 UR10, c[0x0][0xd58] ;  /* 0x00035600000a0ab9 */ /* 0x000fe40000000a00 */
[----:B------:R-:W-:-:S04]  /*11d0*/  UIMAD.WIDE.U32 UR4, UR9, UR10, URZ ;  /* 0x0000000a090472a5 */ /* 0x000fc8000f8e003f */
[----:B------:R-:W-:-:S04]  /*11e0*/  @UP0 USHF.R.U32.HI UR6, URZ, UR11, UR5 ;  /* 0x0000000b3f060299 */ /* 0x000fc80008011605 */
[----:B------:R-:W-:-:S12]  /*11f0*/  UIMAD UR4, UR6, UR7, URZ ;  /* 0x00000007060472a4 */ /* 0x000fd8000f8e023f */
.L_x_7429:
[----:B------:R-:W0:Y:S01]  /*1200*/  LDC.64 R4, c[0x0][0x418] ;  /* 0x00010600ff047b82 */ /* 0x000e220000000a00 */
[----:B------:R-:W-:Y:S01]  /*1210*/  ULDC UR42, c[0x0][0xd48] ;  /* 0x00035200002a7ab9 */ /* 0x000fe20000000800 */
[----:B------:R-:W-:Y:S02]  /*1220*/  UIADD3 UR4, UR9, -UR4, URZ ;  /* 0x8000000409047290 */ /* 0x000fe4000fffe03f */
[----:B------:R-:W-:Y:S01]  /*1230*/  UISETP.NE.AND UP0, UPT, UR42, 0x1, UPT ;  /* 0x000000012a00788c */ /* 0x000fe2000bf05270 */
[----:B------:R-:W-:Y:S01]  /*1240*/  ULDC UR5, c[0x0][0xd54] ;  /* 0x0003550000057ab9 */ /* 0x000fe20000000800 */
[----:B------:R-:W-:Y:S02]  /*1250*/  UISETP.NE.AND UP1, UPT, UR37, 0x1, UPT ;  /* 0x000000012500788c */ /* 0x000fe4000bf25270 */
[----:B------:R-:W1:Y:S01]  /*1260*/  LDC R188, c[0x0][0x424] ;  /* 0x00010900ffbc7b82 */ /* 0x000e620000000800 */
[----:B------:R-:W-:Y:S02]  /*1270*/  UIMAD UR8, UR8, UR5, UR4 ;  /* 0x00000005080872a4 */ /* 0x000fe4000f8e0204 */
[----:B------:R-:W-:Y:S01]  /*1280*/  ULOP3.LUT UR6, URZ, UR6, URZ, 0x33, !UPT ;  /* 0x000000063f067292 */ /* 0x000fe2000f8e333f */
[----:B------:R-:W-:-:S03]  /*1290*/  ULDC UR7, c[0x0][0xd3c] ;  /* 0x00034f0000077ab9 */ /* 0x000fc60000000800 */
[----:B------:R-:W-:Y:S01]  /*12a0*/  @UP0 ULDC UR4, c[0x0][0xd4c] ;  /* 0x0003530000040ab9 */ /* 0x000fe20000000800 */
[----:B------:R-:W2:Y:S01]  /*12b0*/  LDC R7, c[0x0][0x2f0] ;  /* 0x0000bc00ff077b82 */ /* 0x000ea20000000800 */
[----:B------:R-:W-:Y:S01]  /*12c0*/  UIMAD.WIDE.U32 UR4, UR8, UR4, URZ ;  /* 0x00000004080472a5 */ /* 0x000fe2000f8e003f */
[----:B------:R-:W-:Y:S01]  /*12d0*/  @UP0 ULDC UR9, c[0x0][0xd50] ;  /* 0x0003540000090ab9 */ /* 0x000fe20000000800 */
[----:B------:R-:W-:Y:S02]  /*12e0*/  UMOV UR39, UR8 ;  /* 0x0000000800277c82 */ /* 0x000fe40008000000 */
[----:B------:R-:W-:Y:S02]  /*12f0*/  @UP0 USHF.R.U32.HI UR39, URZ, UR9, UR5 ;  /* 0x000000093f270299 */ /* 0x000fe40008011605 */
[----:B------:R-:W-:Y:S01]  /*1300*/  UIADD3 UR6, UR6, UR7, URZ ;  /* 0x0000000706067290 */ /* 0x000fe2000fffe03f */
[----:B0-----:R-:W-:Y:S01]  /*1310*/  ISETP.NE.U32.AND P0, PT, R4, RZ, PT ;  /* 0x000000ff0400720c */ /* 0x001fe20003f05070 */
[----:B------:R-:W-:-:S02]  /*1320*/  UIADD3 UR4, -UR39, URZ, URZ ;  /* 0x0000003f27047290 */ /* 0x000fc4000fffe13f */
[----:B------:R-:W-:Y:S01]  /*1330*/  USHF.L.U32 UR41, UR6, 0x6, URZ ;  /* 0x0000000606297899 */ /* 0x000fe2000800063f */
[----:B------:R-:W-:Y:S01]  /*1340*/  ISETP.NE.AND.EX P0, PT, R5, RZ, PT, P0 ;  /* 0x000000ff0500720c */ /* 0x000fe20003f05300 */
[----:B------:R-:W-:-:S03]  /*1350*/  UIMAD UR42, UR42, UR4, UR8 ;  /* 0x000000042a2a72a4 */ /* 0x000fc6000f8e0208 */
[----:B-1----:R-:W-:Y:S02]  /*1360*/  SEL R188, R188, 0x1, P0 ;  /* 0x00000001bcbc7807 */ /* 0x002fe40000000000 */
[----:B------:R-:W-:-:S03]  /*1370*/  PLOP3.LUT P0, PT, PT, PT, UP1, 0x80, 0x0 ;  /* 0x000000000000781c */ /* 0x000fc60003f0f018 */
[----:B--2---:R-:W-:-:S05]  /*1380*/  IMAD R0, R188, R7, 0x3f ;  /* 0x0000003fbc007424 */ /* 0x004fca00078e0207 */
[----:B------:R-:W-:-:S04]  /*1390*/  SHF.R.S32.HI R3, RZ, 0x1f, R0 ;  /* 0x0000001fff037819 */ /* 0x000fc80000011400 */
[----:B------:R-:W-:-:S04]  /*13a0*/  LEA.HI R3, R3, R0, RZ, 0x6 ;  /* 0x0000000003037211 */ /* 0x000fc800078f30ff */
[----:B------:R-:W-:Y:S01]  /*13b0*/  SHF.R.S32.HI R3, RZ, 0x6, R3 ;  /* 0x00000006ff037819 */ /* 0x000fe20000011403 */
[----:B------:R-:W-:Y:S06]  /*13c0*/  @!P0 BRA `(.L_x_7430) ;  /* 0x0000001c00408947 */ /* 0x000fec0003800000 */
[----:B------:R-:W0:Y:S01]  /*13d0*/  LDC R0, c[0x0][0x448] ;  /* 0x00011200ff007b82 */ /* 0x000e220000000800 */
[----:B------:R-:W-:Y:S01]  /*13e0*/  UIADD3 UR4, UR41, 0x3f, URZ ;  /* 0x0000003f29047890 */ /* 0x000fe2000fffe03f */
[----:B------:R-:W-:Y:S02]  /*13f0*/  CS2R R150, SRZ ;  /* 0x0000000000967805 */ /* 0x000fe4000001ff00 */
[----:B------:R-:W-:Y:S02]  /*1400*/  CS2R R148, SRZ ;  /* 0x0000000000947805 */ /* 0x000fe4000001ff00 */
[----:B------:R-:W-:Y:S02]  /*1410*/  CS2R R146, SRZ ;  /* 0x0000000000927805 */ /* 0x000fe4000001ff00 */
[----:B------:R-:W-:Y:S02]  /*1420*/  CS2R R144, SRZ ;  /* 0x0000000000907805 */ /* 0x000fe4000001ff00 */
[----:B------:R-:W-:-:S02]  /*1430*/  CS2R R142, SRZ ;  /* 0x00000000008e7805 */ /* 0x000fc4000001ff00 */
[----:B------:R-:W-:Y:S01]  /*1440*/  CS2R R140, SRZ ;  /* 0x00000000008c7805 */ /* 0x000fe2000001ff00 */
[----:B------:R-:W1:Y:S01]  /*1450*/  LDC R5, c[0x0][0x288] ;  /* 0x0000a200ff057b82 */ /* 0x000e620000000800 */
        /* <DEDUP_REMOVED lines=15> */
[----:B0-----:R-:W-:Y:S01]  /*1550*/  ISETP.NE.AND P0, PT, R0, 0x1, PT ;  /* 0x000000010000780c */ /* 0x001fe20003f05270 */
[----:B------:R-:W-:Y:S01]  /*1560*/  IMAD.U32 R0, RZ, RZ, UR4 ;  /* 0x00000004ff007e24 */ /* 0x000fe2000f8e00ff */
[----:B------:R-:W-:Y:S02]  /*1570*/  CS2R R112, SRZ ;  /* 0x0000000000707805 */ /* 0x000fe4000001ff00 */
[----:B------:R-:W-:-:S02]  /*1580*/  CS2R R110, SRZ ;  /* 0x00000000006e7805 */ /* 0x000fc4000001ff00 */
[----:B------:R-:W-:Y:S02]  /*1590*/  CS2R R106, SRZ ;  /* 0x00000000006a7805 */ /* 0x000fe4000001ff00 */
[----:B------:R-:W-:Y:S02]  /*15a0*/  CS2R R162, SRZ ;  /* 0x0000000000a27805 */ /* 0x000fe4000001ff00 */
[----:B------:R-:W-:Y:S02]  /*15b0*/  CS2R R102, SRZ ;  /* 0x0000000000667805 */ /* 0x000fe4000001ff00 */
[----:B------:R-:W-:Y:S02]  /*15c0*/  CS2R R164, SRZ ;  /* 0x0000000000a47805 */ /* 0x000fe4000001ff00 */
[----:B-1----:R-:W-:Y:S02]  /*15d0*/  IADD3 R5, -R5, 0x40, RZ ;  /* 0x0000004005057810 */ /* 0x002fe40007ffe1ff */
[----:B------:R-:W-:-:S02]  /*15e0*/  CS2R R98, SRZ ;  /* 0x0000000000627805 */ /* 0x000fc4000001ff00 */
[----:B------:R-:W-:Y:S02]  /*15f0*/  CS2R R166, SRZ ;  /* 0x0000000000a67805 */ /* 0x000fe4000001ff00 */
[----:B------:R-:W-:Y:S02]  /*1600*/  CS2R R94, SRZ ;  /* 0x00000000005e7805 */ /* 0x000fe4000001ff00 */
[----:B------:R-:W-:Y:S01]  /*1610*/  CS2R R170, SRZ ;  /* 0x0000000000aa7805 */ /* 0x000fe2000001ff00 */
[----:B------:R-:W0:Y:S01]  /*1620*/  @P0 LDC R4, c[0x0][0x44c] ;  /* 0x00011300ff040b82 */ /* 0x000e220000000800 */
[----:B------:R-:W-:Y:S01]  /*1630*/  IMAD R5, R188, R7, R5 ;  /* 0x00000007bc057224 */ /* 0x000fe200078e0205 */
[----:B------:R-:W-:Y:S01]  /*1640*/  CS2R R90, SRZ ;  /* 0x00000000005a7805 */ /* 0x000fe2000001ff00 */
[----:B------:R-:W-:Y:S01]  /*1650*/  IMAD.MOV.U32 R169, RZ, RZ, RZ ;  /* 0x000000ffffa97224 */ /* 0x000fe200078e00ff */
        /* <DEDUP_REMOVED lines=20> */
[----:B0-----:R-:W-:Y:S01]  /*17a0*/  @P0 IMAD.HI.U32 R4, R4, UR4, RZ ;  /* 0x0000000404040c27 */ /* 0x001fe2000f8e00ff */
[----:B------:R-:W-:-:S02]  /*17b0*/  CS2R R50, SRZ ;  /* 0x0000000000327805 */ /* 0x000fc4000001ff00 */
[----:B------:R-:W-:Y:S02]  /*17c0*/  CS2R R204, SRZ ;  /* 0x0000000000cc7805 */ /* 0x000fe4000001ff00 */
[----:B------:R-:W-:Y:S02]  /*17d0*/  CS2R R46, SRZ ;  /* 0x00000000002e7805 */ /* 0x000fe4000001ff00 */
[----:B------:R-:W-:Y:S02]  /*17e0*/  CS2R R206, SRZ ;  /* 0x0000000000ce7805 */ /* 0x000fe4000001ff00 */
[----:B------:R-:W-:Y:S02]  /*17f0*/  CS2R R42, SRZ ;  /* 0x00000000002a7805 */ /* 0x000fe4000001ff00 */
[----:B------:R-:W-:Y:S02]  /*1800*/  CS2R R210, SRZ ;  /* 0x0000000000d27805 */ /* 0x000fe4000001ff00 */
[----:B------:R-:W-:-:S02]  /*1810*/  CS2R R38, SRZ ;  /* 0x0000000000267805 */ /* 0x000fc4000001ff00 */
[----:B-1----:R-:W-:Y:S02]  /*1820*/  @P0 SHF.R.U32.HI R0, RZ, R9, R4 ;  /* 0x00000009ff000219 */ /* 0x002fe40000011604 */
[----:B------:R-:W-:Y:S02]  /*1830*/  CS2R R208, SRZ ;  /* 0x0000000000d07805 */ /* 0x000fe4000001ff00 */
[----:B------:R-:W-:Y:S02]  /*1840*/  PLOP3.LUT P0, PT, PT, PT, PT, 0x80, 0x0 ;  /* 0x000000000000781c */ /* 0x000fe40003f0f070 */
[----:B------:R-:W-:Y:S02]  /*1850*/  CS2R R212, SRZ ;  /* 0x0000000000d47805 */ /* 0x000fe4000001ff00 */
[----:B------:R-:W-:Y:S01]  /*1860*/  CS2R R34, SRZ ;  /* 0x0000000000227805 */ /* 0x000fe2000001ff00 */
[----:B------:R-:W-:Y:S01]  /*1870*/  IMAD.IADD R0, R5, 0x1, R0 ;  /* 0x0000000105007824 */ /* 0x000fe200078e0200 */
        /* <DEDUP_REMOVED lines=8> */
[----:B------:R-:W-:Y:S01]  /*1900*/  VIMNMX R4, R3, R4, PT ;  /* 0x0000000403047248 */ /* 0x000fe20003fe0100 */
[----:B------:R-:W-:-:S03]  /*1910*/  IMAD.MOV.U32 R3, RZ, RZ, RZ ;  /* 0x000000ffff037224 */ /* 0x000fc600078e00ff */
[----:B------:R-:W-:-:S13]  /*1920*/  ISETP.GE.AND P1, PT, R4, 0x1, PT ;  /* 0x000000010400780c */ /* 0x000fda0003f26270 */
        /* <DEDUP_REMOVED lines=11> */
[----:B------:R-:W-:Y:S01]  /*19e0*/  UMOV UR7, 0x40000040 ;  /* 0x4000004000077882 */ /* 0x000fe20000000000 */
[----:B------:R-:W1:Y:S01]  /*19f0*/  S2R R8, SR_TID.X ;  /* 0x0000000000087919 */ /* 0x000e620000002100 */
[----:B0-----:R-:W-:-:S04]  /*1a00*/  LEA.HI R3, R0, R0, RZ, 0x1 ;  /* 0x0000000000037211 */ /* 0x001fc800078f08ff */
[----:B------:R-:W-:Y:S01]  /*1a10*/  LOP3.LUT R3, R3, 0x1fffe, RZ, 0xc0, !PT ;  /* 0x0001fffe03037812 */ /* 0x000fe200078ec0ff */
[----:B------:R-:W-:-:S04]  /*1a20*/  WARPGROUP.ARRIVE ;  /* 0x00000000000079c5 */ /* 0x000fc80000000000 */
        /* <DEDUP_REMOVED lines=12> */
[----:B-1----:R-:W-:Y:S02]  /*1af0*/  LOP3.LUT R8, R8, 0x7f, RZ, 0xc0, !PT ;  /* 0x0000007f08087812 */ /* 0x002fe400078ec0ff */
[----:B------:R-:W-:Y:S01]  /*1b00*/  R2UR UR12, R6 ;  /* 0x00000000060c72ca */ /* 0x000fe200000e0000 */
[----:B------:R-:W-:Y:S01]  /*1b10*/  IMAD R0, R2, 0x1000, R7 ;  /* 0x0000100002007824 */ /* 0x000fe200078e0207 */
[----:B------:R-:W-:Y:S01]  /*1b20*/  ISETP.NE.AND P1, PT, R8, RZ, PT ;  /* 0x000000ff0800720c */ /* 0x000fe20003f25270 */
[C---:B------:R-:W-:Y:S02]  /*1b30*/  VIADD R6, R3.reuse, 0x4 ;  /* 0x0000000403067836 */ /* 0x040fe40000000000 */
[C---:B------:R-:W-:Y:S01]  /*1b40*/  VIADD R5, R0.reuse, 0x80 ;  /* 0x0000008000057836 */ /* 0x040fe20000000000 */
[----:B------:R-:W-:Y:S01]  /*1b50*/  R2UR UR10, R0 ;  /* 0x00000000000a72ca */ /* 0x000fe200000e0000 */
[----:B------:R-:W-:Y:S01]  /*1b60*/  VIADD R3, R3, 0x6 ;  /* 0x0000000603037836 */ /* 0x000fe20000000000 */
[----:B------:R-:W-:-:S02]  /*1b70*/  R2UR UR16, R6 ;  /* 0x00000000061072ca */ /* 0x000fc400000e0000 */
[----:B------:R-:W-:Y:S01]  /*1b80*/  R2UR UR14, R5 ;  /* 0x00000000050e72ca */ /* 0x000fe200000e0000 */
[C---:B------:R-:W-:Y:S01]  /*1b90*/  VIADD R5, R0.reuse, 0x100 ;  /* 0x0000010000057836 */ /* 0x040fe20000000000 */
[----:B------:R-:W-:Y:S01]  /*1ba0*/  R2UR UR4, R3 ;  /* 0x00000000030472ca */ /* 0x000fe200000e0000 */
[----:B------:R-:W-:-:S03]  /*1bb0*/  VIADD R0, R0, 0x180 ;  /* 0x0000018000007836 */ /* 0x000fc60000000000 */
[----:B------:R-:W-:Y:S02]  /*1bc0*/  R2UR UR18, R5 ;  /* 0x00000000051272ca */ /* 0x000fe400000e0000 */
[----:B------:R-:W-:Y:S01]  /*1bd0*/  R2UR UR6, R0 ;  /* 0x00000000000672ca */ /* 0x000fe200000e0000 */
[----:B------:R-:W-:Y:S01]  /*1be0*/  HGMMA.64x256x16.F32.BF16 R24, gdesc[UR8].tnspB, RZ, !UPT, gsb0 ;  /* 0x43e00000081879f0 */ /* 0x000fe2000c0018ff */
[----:B------:R-:W-:-:S04]  /*1bf0*/  @!P1 IMAD R0, R2, 0x8, R17 ;  /* 0x0000000802009824 */ /* 0x000fc800078e0211 */
[----:B------:R-:W-:-:S05]  /*1c00*/  @!P1 VIADD R0, R0, 0x38860 ;  /* 0x0003886000009836 */ /* 0x000fca0000000000 */
[----:B------:R-:W-:Y:S01]  /*1c10*/  @!P1 PRMT R0, RZ, 0x654, R0 ;  /* 0x00000654ff009816 */ /* 0x000fe20000000000 */
[----:B------:R-:W-:Y:S02]  /*1c20*/  WARPGROUP.DEPBAR.LE gsb0, 0x0 ;  /* 0x00008000000079c5 */ /* 0x000fe40000010000 */
[----:B------:R-:W-:-:S15]  /*1c30*/  WARPGROUP.ARRIVE ;  /* 0x00000000000079c5 */ /* 0x000fde0000000000 */
        /* <DEDUP_REMOVED lines=14> */
.L_x_7433:
[----:B------:R-:W-:Y:S01]  /*1d20*/  BAR.SYNC.DEFER_BLOCKING 0xe, 0x100 ;  /* 0x0384000000007b1d */ /* 0x000fe20000010000 */
[----:B01----:R-:W-:Y:S01]  /*1d30*/  IMAD R0, R2, 0x40, R22 ;  /* 0x0000004002007824 */ /* 0x003fe200078e0216 */
[----:B------:R-:W-:Y:S01]  /*1d40*/  ISETP.GT.AND P2, PT, R4, RZ, PT ;  /* 0x000000ff0400720c */ /* 0x000fe20003f44270 */
[----:B------:R-:W-:Y:S02]  /*1d50*/  VIADD R2, R2, 0x1 ;  /* 0x0000000102027836 */ /* 0x000fe40000000000 */
[----:B------:R-:W-:Y:S01]  /*1d60*/  IMAD R0, R0, 0x4, R17 ;  /* 0x0000000400007824 */ /* 0x000fe200078e0211 */
[----:B------:R-:W-:Y:S01]  /*1d70*/  UMOV UR11, 0x40000040 ;  /* 0x40000040000b7882 */ /* 0x000fe20000000000 */
[----:B------:R-:W-:Y:S01]  /*1d80*/  UMOV UR15, 0x40000040 ;  /* 0x40000040000f7882 */ /* 0x000fe20000000000 */
[----:B------:R-:W-:Y:S01]  /*1d90*/  ISETP.NE.AND P0, PT, R2, 0x2, PT ;  /* 0x000000020200780c */ /* 0x000fe20003f05270 */
[----:B------:R-:W-:Y:S01]  /*1da0*/  UMOV UR19, 0x40000040 ;  /* 0x4000004000137882 */ /* 0x000fe20000000000 */
[----:B------:R-:W-:Y:S01]  /*1db0*/  UMOV UR7, 0x40000040 ;  /* 0x4000004000077882 */ /* 0x000fe20000000000 */
[----:B------:R-:W-:Y:S01]  /*1dc0*/  VIADD R4, R4, 0xffffffff ;  /* 0xffffffff04047836 */ /* 0x000fe20000000000 */
[----:B------:R-:W-:Y:S01]  /*1dd0*/  SEL R2, R2, RZ, P0 ;  /* 0x000000ff02027207 */ /* 0x000fe20000000000 */
[----:B------:R-:W0:Y:S04]  /*1de0*/  LDS R3, [R0+0x38400] ;  /* 0x0384000000037984 */ /* 0x000e280000000800 */
[----:B------:R1:W2:Y:S02]  /*1df0*/  LDS R5, [R0+0x38420] ;  /* 0x0384200000057984 */ /* 0x0002a40000000800 */
[----:B-1----:R-:W-:-:S05]  /*1e00*/  IMAD R0, R2, 0x1000, R7 ;  /* 0x0000100002007824 */ /* 0x002fca00078e0207 */
[----:B------:R-:W-:Y:S01]  /*1e10*/  R2UR UR10, R0 ;  /* 0x00000000000a72ca */ /* 0x000fe200000e0000 */
        /* <DEDUP_REMOVED lines=128> */
[----:B------:R-:W-:-:S05]  /*2620*/  VIADD R3, R0, 0x80 ;  /* 0x0000008000037836 */ /* 0x000fca0000000000 */
[----:B------:R-:W-:Y:S01]  /*2630*/  WARPGROUP.ARRIVE ;  /* 0x00000000000079c5 */ /* 0x000fe20000000000 */
[----:B------:R-:W-:Y:S01]  /*2640*/  R2UR UR14, R3 ;  /* 0x00000000030e72ca */ /* 0x000fe200000e0000 */
[C---:B------:R-:W-:Y:S02]  /*2650*/  VIADD R3, R0.reuse, 0x100 ;  /* 0x0000010000037836 */ /* 0x040fe40000000000 */
[----:B------:R-:W-:Y:S02]  /*2660*/  VIADD R0, R0, 0x180 ;  /* 0x0000018000007836 */ /* 0x000fe40000000000 */
[----:B------:R-:W-:Y:S01]  /*2670*/  HGMMA.64x256x16.F32.BF16 R24, gdesc[UR8].tnspB, R24, gsb0 ;  /* 0x43e00000081879f0 */ /* 0x000fe20008001818 */
[----:B------:R-:W-:Y:S02]  /*2680*/  R2UR UR18, R3 ;  /* 0x00000000031272ca */ /* 0x000fe400000e0000 */
[----:B------:R-:W-:Y:S01]  /*2690*/  R2UR UR6, R0 ;  /* 0x00000000000672ca */ /* 0x000fe200000e0000 */
[----:B------:R-:W-:Y:S01]  /*26a0*/  @!P1 IMAD R0, R2, 0x8, R17 ;  /* 0x0000000802009824 */ /* 0x000fe200078e0211 */
[----:B------:R-:W-:-:S03]  /*26b0*/  SEL R3, RZ, 0x1, P0 ;  /* 0x00000001ff037807 */ /* 0x000fc60000000000 */
[----:B------:R-:W-:Y:S01]  /*26c0*/  @!P1 VIADD R0, R0, 0x38860 ;  /* 0x0003886000009836 */ /* 0x000fe20000000000 */
[----:B------:R-:W-:-:S04]  /*26d0*/  LOP3.LUT R16, R16, R3, RZ, 0x3c, !PT ;  /* 0x0000000310107212 */ /* 0x000fc800078e3cff */
[----:B------:R-:W-:Y:S01]  /*26e0*/  @!P1 PRMT R0, RZ, 0x654, R0 ;  /* 0x00000654ff009816 */ /* 0x000fe20000000000 */
[----:B------:R-:W-:Y:S02]  /*26f0*/  WARPGROUP.DEPBAR.LE gsb0, 0x0 ;  /* 0x00008000000079c5 */ /* 0x000fe40000010000 */
[----:B------:R-:W-:-:S12]  /*2700*/  WARPGROUP.ARRIVE ;  /* 0x00000000000079c5 */ /* 0x000fd80000000000 */
        /* <DEDUP_REMOVED lines=13> */
.L_x_7432:
[----:B------:R-:W-:Y:S01]  /*27e0*/  BAR.SYNC.DEFER_BLOCKING 0xe, 0x100 ;  /* 0x0384000000007b1d */ /* 0x000fe20000010000 */
[C---:B01----:R-:W-:Y:S01]  /*27f0*/  IMAD R0, R2.reuse, 0x40, R22 ;  /* 0x0000004002007824 */ /* 0x043fe200078e0216 */
[----:B------:R-:W-:Y:S01]  /*2800*/  PLOP3.LUT P0, PT, PT, PT, PT, 0x8, 0x0 ;  /* 0x000000000000781c */ /* 0x000fe20003f0e170 */
[----:B------:R-:W-:Y:S02]  /*2810*/  VIADD R2, R2, 0x1 ;  /* 0x0000000102027836 */ /* 0x000fe40000000000 */
[----:B------:R-:W-:-:S03]  /*2820*/  IMAD R17, R0, 0x4, R17 ;  /* 0x0000000400117824 */ /* 0x000fc600078e0211 */
[----:B------:R-:W-:-:S04]  /*2830*/  ISETP.NE.AND P1, PT, R2, 0x2, PT ;  /* 0x000000020200780c */ /* 0x000fc80003f25270 */
[----:B------:R-:W-:Y:S02]  /*2840*/  SEL R5, RZ, 0x1, P1 ;  /* 0x00000001ff057807 */ /* 0x000fe40000800000 */
[----:B------:R-:W-:Y:S02]  /*2850*/  SEL R2, R2, RZ, P1 ;  /* 0x000000ff02027207 */ /* 0x000fe40000800000 */
[----:B------:R-:W-:Y:S01]  /*2860*/  LOP3.LUT R16, R16, R5, RZ, 0x3c, !PT ;  /* 0x0000000510107212 */ /* 0x000fe200078e3cff */
        /* <DEDUP_REMOVED lines=134> */
.L_x_7430:
        /* <DEDUP_REMOVED lines=24> */
[----:B0-----:R-:W-:Y:S02]  /*3250*/  ISETP.NE.AND P0, PT, R0, 0x1, PT ;  /* 0x000000010000780c */ /* 0x001fe40003f05270 */
[----:B------:R-:W-:Y:S02]  /*3260*/  CS2R R112, SRZ ;  /* 0x0000000000707805 */ /* 0x000fe4000001ff00 */
[----:B------:R-:W-:-:S02]  /*3270*/  CS2R R110, SRZ ;  /* 0x00000000006e7805 */ /* 0x000fc4000001ff00 */
[----:B------:R-:W-:Y:S02]  /*3280*/  CS2R R106, SRZ ;  /* 0x00000000006a7805 */ /* 0x000fe4000001ff00 */
[----:B------:R-:W-:Y:S02]  /*3290*/  CS2R R162, SRZ ;  /* 0x0000000000a27805 */ /* 0x000fe4000001ff00 */
[----:B------:R-:W-:Y:S02]  /*32a0*/  CS2R R102, SRZ ;  /* 0x0000000000667805 */ /* 0x000fe4000001ff00 */
[----:B------:R-:W-:Y:S02]  /*32b0*/  CS2R R164, SRZ ;  /* 0x0000000000a47805 */ /* 0x000fe4000001ff00 */
[----:B------:R-:W-:Y:S02]  /*32c0*/  CS2R R98, SRZ ;  /* 0x0000000000627805 */ /* 0x000fe4000001ff00 */
[----:B-1----:R-:W-:-:S02]  /*32d0*/  IADD3 R6, -R4, 0x40, RZ ;  /* 0x0000004004067810 */ /* 0x002fc40007ffe1ff */
[----:B------:R-:W-:Y:S02]  /*32e0*/  CS2R R166, SRZ ;  /* 0x0000000000a67805 */ /* 0x000fe4000001ff00 */
[----:B------:R-:W-:Y:S02]  /*32f0*/  CS2R R94, SRZ ;  /* 0x00000000005e7805 */ /* 0x000fe4000001ff00 */
[----:B------:R-:W-:Y:S02]  /*3300*/  CS2R R170, SRZ ;  /* 0x0000000000aa7805 */ /* 0x000fe4000001ff00 */
[----:B------:R-:W-:Y:S01]  /*3310*/  CS2R R90, SRZ ;  /* 0x00000000005a7805 */ /* 0x000fe2000001ff00 */
[----:B------:R-:W0:Y:S01]  /*3320*/  @P0 LDC R0, c[0x0][0x44c] ;  /* 0x00011300ff000b82 */ /* 0x000e220000000800 */
[----:B------:R-:W-:Y:S01]  /*3330*/  IMAD R7, R188, R7, R6 ;  /* 0x00000007bc077224 */ /* 0x000fe200078e0206 */
[----:B------:R-:W-:Y:S01]  /*3340*/  CS2R R172, SRZ ;  /* 0x0000000000ac7805 */ /* 0x000fe2000001ff00 */
[----:B------:R-:W-:Y:S01]  /*3350*/  IMAD.MOV.U32 R169, RZ, RZ, RZ ;  /* 0x000000ffffa97224 */ /* 0x000fe200078e00ff */
[----:B------:R-:W-:-:S02]  /*3360*/  CS2R R86, SRZ ;  /* 0x0000000000567805 */ /* 0x000fc4000001ff00 */
[----:B------:R-:W-:Y:S02]  /*3370*/  CS2R R174, SRZ ;  /* 0x0000000000ae7805 */ /* 0x000fe4000001ff00 */
[----:B------:R-:W-:Y:S02]  /*3380*/  CS2R R82, SRZ ;  /* 0x0000000000527805 */ /* 0x000fe4000001ff00 */
[----:B------:R-:W-:Y:S01]  /*3390*/  CS2R R176, SRZ ;  /* 0x0000000000b07805 */ /* 0x000fe2000001ff00 */
[----:B------:R-:W1:Y:S01]  /*33a0*/  @P0 LDC R5, c[0x0][0x450] ;  /* 0x00011400ff050b82 */ /* 0x000e620000000800 */
        /* <DEDUP_REMOVED lines=18> */
[----:B------:R-:W-:Y:S01]  /*34d0*/  CS2R R206, SRZ ;  /* 0x0000000000ce7805 */ /* 0x000fe2000001ff00 */
[----:B------:R-:W-:Y:S01]  /*34e0*/  IMAD.U32 R0, RZ, RZ, UR4 ;  /* 0x00000004ff007e24 */ /* 0x000fe2000f8e00ff */
        /* <DEDUP_REMOVED lines=21> */
[----:B------:R-:W0:Y:S02]  /*3640*/  SHFL.IDX PT, R0, R216, RZ, 0x1f ;  /* 0x00001fffd8007589 */ /* 0x000e2400000e0000 */
        /* <DEDUP_REMOVED lines=27> */
.L_x_7434:
[----:B------:R-:W-:Y:S01]  /*3800*/  ULEA.HI UR4, UR36, UR36, URZ, 0x1 ;  /* 0x0000002424047291 */ /* 0x000fe2000f8f083f */
[----:B------:R-:W-:-:S03]  /*3810*/  IMAD.U32 R0, RZ, RZ, UR38 ;  /* 0x00000026ff007e24 */ /* 0x000fc6000f8e00ff */
[----:B------:R-:W-:Y:S02]  /*3820*/  ULOP3.LUT UR4, UR4, 0xfffffffe, URZ, 0xc0, !UPT ;  /* 0xfffffffe04047892 */ /* 0x000fe4000f8ec03f */
[----:B------:R-:W-:Y:S02]  /*3830*/  ISETP.NE.AND P0, PT, R0, 0x3, PT ;  /* 0x000000030000780c */ /* 0x000fe40003f05270 */
[----:B------:R-:W-:-:S06]  /*3840*/  UIADD3 UR4, UR36, -UR4, URZ ;  /* 0x8000000424047290 */ /* 0x000fcc000fffe03f */
[----:B------:R-:W-:-:S05]  /*3850*/  IMAD.U32 R4, RZ, RZ, UR4 ;  /* 0x00000004ff047e24 */ /* 0x000fca000f8e00ff */
[----:B------:R-:W-:-:S04]  /*3860*/  SHF.L.U32 R4, R4, 0x1f, RZ ;  /* 0x0000001f04047819 */ /* 0x000fc800000006ff */
[----:B------:R-:W0:Y:S02]  /*3870*/  SYNCS.PHASECHK.TRANS64.TRYWAIT P1, [R17+URZ+0x38800], R4 ;  /* 0x03880004110075a7 */ /* 0x000e24000802017f */
[----:B0-----:R-:W-:Y:S05]  /*3880*/  @!P1 BRA `(.L_x_7435) ;  /* 0x0000012400909947 */ /* 0x001fea0003800000 */
.L_x_7601:
[----:B------:R-:W-:Y:S05]  /*3890*/  @!P0 BRA `(.L_x_7436) ;  /* 0x0000000000048947 */ /* 0x000fea0003800000 */
[----:B------:R-:W-:Y:S01]  /*38a0*/  BPT.TRAP 0x1 ;  /* 0x000000040000795c */ /* 0x000fe20000300000 */
.L_x_7436:
[----:B------:R-:W-:Y:S01]  /*38b0*/  IMAD R6, R2, 0x8, R17 ;  /* 0x0000000802067824 */ /* 0x000fe200078e0211 */
[----:B------:R-:W-:-:S04]  /*38c0*/  SHF.L.U32 R7, R16, 0x1f, RZ ;  /* 0x0000001f10077819 */ /* 0x000fc800000006ff */
[----:B------:R1:W2:Y:S01]  /*38d0*/  SYNCS.PHASECHK.TRANS64.TRYWAIT P1, [R6+URZ+0x38830], R7 ;  /* 0x03883007060075a7 */ /* 0x0002a2000802017f */
[----:B------:R-:W-:Y:S05]  /*38e0*/  @!P0 BRA `(.L_x_7437) ;  /* 0x0000000000048947 */ /* 0x000fea0003800000 */
[----:B------:R-:W-:Y:S01]  /*38f0*/  BPT.TRAP 0x1 ;  /* 0x000000040000795c */ /* 0x000fe20000300000 */
.L_x_7437:
[----:B------:R-:W-:-:S05]  /*3900*/  VIADD R0, R17, 0x22400 ;  /* 0x0002240011007836 */ /* 0x000fca0000000000 */
[----:B------:R-:W-:-:S04]  /*3910*/  SHF.R.U32.HI R0, RZ, 0x4, R0 ;  /* 0x00000004ff007819 */ /* 0x000fc80000011600 */
[----:B------:R-:W-:Y:S01]  /*3920*/  LOP3.LUT R0, R0, 0x3fff, RZ, 0xc0, !PT ;  /* 0x00003fff00007812 */ /* 0x000fe200078ec0ff */
[----:B--2---:R-:W-:Y:S06]  /*3930*/  @P1 BRA `(.L_x_7438) ;  /* 0x0000000000081947 */ /* 0x004fec0003800000 */
[----:B------:R-:W2:Y:S02]  /*3940*/  SYNCS.PHASECHK.TRANS64.TRYWAIT P1, [R6+URZ+0x38830], R7 ;  /* 0x03883007060075a7 */ /* 0x000ea4000802017f */
[----:B--2---:R-:W-:Y:S05]  /*3950*/  @!P1 BRA `(.L_x_7439) ;  /* 0x0000012400709947 */ /* 0x004fea0003800000 */
.L_x_7438:
[----:B------:R-:W-:Y:S05]  /*3960*/  WARPSYNC.ALL ;  /* 0x0000000000007948 */ /* 0x000fea0003800000 */
[----:B------:R-:W-:Y:S01]  /*3970*/  LOP3.LUT R0, R0, 0x10000, RZ, 0xfc, !PT ;  /* 0x0001000000007812 */ /* 0x000fe200078efcff */
[----:B------:R-:W-:Y:S01]  /*3980*/  VIADD R3, R17, 0x20400 ;  /* 0x0002040011037836 */ /* 0x000fe20000000000 */
[----:B------:R-:W-:-:S03]  /*3990*/  WARPGROUP.ARRIVE ;  /* 0x00000000000079c5 */ /* 0x000fc60000000000 */
[----:B------:R-:W-:Y:S01]  /*39a0*/  IMAD R5, R2, 0x200, R0 ;  /* 0x0000020002057824 */ /* 0x000fe200078e0200 */
[----:B------:R-:W-:Y:S01]  /*39b0*/  UMOV UR7, 0x40000040 ;  /* 0x4000004000077882 */ /* 0x000fe20000000000 */
[----:B------:R-:W-:Y:S01]  /*39c0*/  UMOV UR5, 0x40000040 ;  /* 0x4000004000057882 */ /* 0x000fe20000000000 */
[----:B------:R-:W-:Y:S01]  /*39d0*/  SHF.R.U32.HI R3, RZ, 0x4, R3 ;  /* 0x00000004ff037819 */ /* 0x000fe20000011603 */
[----:B------:R-:W-:Y:S01]  /*39e0*/  UMOV UR11, 0x40000040 ;  /* 0x40000040000b7882 */ /* 0x000fe20000000000 */
[----:B------:R-:W-:Y:S01]  /*39f0*/  R2UR UR6, R5 ;  /* 0x00000000050672ca */ /* 0x000fe200000e0000 */
[----:B------:R-:W-:Y:S01]  /*3a00*/  UMOV UR9, 0x40000040 ;  /* 0x4000004000097882 */ /* 0x000fe20000000000 */
[----:B------:R-:W-:Y:S01]  /*3a10*/  LOP3.LUT R3, R3, 0x3fff, RZ, 0xc0, !PT ;  /* 0x00003fff03037812 */ /* 0x000fe200078ec0ff */
[----:B------:R-:W-:Y:S01]  /*3a20*/  UMOV UR15, 0x40000040 ;  /* 0x40000040000f7882 */ /* 0x000fe20000000000 */
[----:B------:R-:W-:Y:S01]  /*3a30*/  UMOV UR13, 0x40000040 ;  /* 0x40000040000d7882 */ /* 0x000fe20000000000 */
[----:B------:R-:W-:Y:S01]  /*3a40*/  UMOV UR19, 0x40000040 ;  /* 0x4000004000137882 */ /* 0x000fe20000000000 */
[----:B------:R-:W-:Y:S01]  /*3a50*/  LOP3.LUT R3, R3, 0x10000, RZ, 0xfc, !PT ;  /* 0x0001000003037812 */ /* 0x000fe200078efcff */
[----:B------:R-:W-:-:S03]  /*3a60*/  UMOV UR17, 0x40000040 ;  /* 0x4000004000117882 */ /* 0x000fc60000000000 */
[C---:B------:R-:W-:Y:S01]  /*3a70*/  R2UR UR4, R3.reuse ;  /* 0x00000000030472ca */ /* 0x040fe200000e0000 */
[----:B------:R-:W-:Y:S02]  /*3a80*/  VIADD R5, R3, 0x2 ;  /* 0x0000000203057836 */ /* 0x000fe40000000000 */
[----:B------:R-:W-:Y:S02]  /*3a90*/  UIADD3 UR10, UR6, 0x2, URZ ;  /* 0x00000002060a7890 */ /* 0x000fe4000fffe03f */
[----:B------:R-:W-:Y:S01]  /*3aa0*/  UIADD3 UR14, UR6, 0x4, URZ ;  /* 0x00000004060e7890 */ /* 0x000fe2000fffe03f */
[----:B------:R-:W-:Y:S01]  /*3ab0*/  R2UR UR8, R5 ;  /* 0x00000000050872ca */ /* 0x000fe200000e0000 */
[C---:B------:R-:W-:Y:S01]  /*3ac0*/  VIADD R5, R3.reuse, 0x4 ;  /* 0x0000000403057836 */ /* 0x040fe20000000000 */
[----:B------:R-:W-:Y:S01]  /*3ad0*/  UIADD3 UR18, UR6, 0x6, URZ ;  /* 0x0000000606127890 */ /* 0x000fe2000fffe03f */
[----:B------:R-:W-:-:S03]  /*3ae0*/  VIADD R3, R3, 0x6 ;  /* 0x0000000603037836 */ /* 0x000fc60000000000 */
[----:B------:R-:W-:Y:S01]  /*3af0*/  R2UR UR12, R5 ;  /* 0x00000000050c72ca */ /* 0x000fe200000e0000 */
[----:B------:R-:W-:Y:S01]  /*3b00*/  HGMMA.64x64x16.F32.BF16 R24, gdesc[UR4], RZ, !UPT, gsb0 ;  /* 0x00e00000041879f0 */ /* 0x000fe2000c0018ff */
[----:B------:R-:W-:Y:S02]  /*3b10*/  R2UR UR16, R3 ;  /* 0x00000000031072ca */ /* 0x000fe400000e0000 */
        /* <DEDUP_REMOVED lines=10> */
[----:B------:R-:W3:Y:S02]  /*3bc0*/  SYNCS.PHASECHK.TRANS64.TRYWAIT P1, [R17+URZ+0x38810], R4 ;  /* 0x03881004110075a7 */ /* 0x000ee4000802017f */
[----:B---3--:R-:W-:Y:S05]  /*3bd0*/  @!P1 BRA `(.L_x_7440) ;  /* 0x0000012000e49947 */ /* 0x008fea0003800000 */
.L_x_7602:
[----:B------:R-:W-:Y:S05]  /*3be0*/  @!P0 BRA `(.L_x_7441) ;  /* 0x0000000000048947 */ /* 0x000fea0003800000 */
[----:B------:R-:W-:Y:S01]  /*3bf0*/  BPT.TRAP 0x1 ;  /* 0x000000040000795c */ /* 0x000fe20000300000 */
.L_x_7441:
[----:B------:R4:W0:Y:S01]  /*3c00*/  SYNCS.PHASECHK.TRANS64.TRYWAIT P1, [R6+URZ+0x38850], R7 ;  /* 0x03885007060075a7 */ /* 0x000822000802017f */
[----:B------:R-:W-:Y:S05]  /*3c10*/  @!P0 BRA `(.L_x_7442) ;  /* 0x0000000000048947 */ /* 0x000fea0003800000 */
[----:B------:R-:W-:Y:S01]  /*3c20*/  BPT.TRAP 0x1 ;  /* 0x000000040000795c */ /* 0x000fe20000300000 */
.L_x_7442:
[C---:B------:R-:W-:Y:S02]  /*3c30*/  VIADD R3, R17.reuse, 0x400 ;  /* 0x0000040011037836 */ /* 0x040fe40000000000 */
[----:B0--3--:R-:W-:-:S03]  /*3c40*/  VIADD R4, R17, 0x26400 ;  /* 0x0002640011047836 */ /* 0x009fc60000000000 */
[----:B------:R-:W-:Y:S02]  /*3c50*/  SHF.R.U32.HI R3, RZ, 0x4, R3 ;  /* 0x00000004ff037819 */ /* 0x000fe40000011603 */
[----:B------:R-:W-:Y:S02]  /*3c60*/  SHF.R.U32.HI R4, RZ, 0x4, R4 ;  /* 0x00000004ff047819 */ /* 0x000fe40000011604 */
[----:B------:R-:W-:Y:S02]  /*3c70*/  LOP3.LUT R3, R3, 0x3fff, RZ, 0xc0, !PT ;  /* 0x00003fff03037812 */ /* 0x000fe400078ec0ff */
[----:B------:R-:W-:Y:S02]  /*3c80*/  LOP3.LUT R4, R4, 0x3fff, RZ, 0xc0, !PT ;  /* 0x00003fff04047812 */ /* 0x000fe400078ec0ff */
[----:B------:R-:W-:Y:S02]  /*3c90*/  LOP3.LUT R3, R3, 0x10000, RZ, 0xfc, !PT ;  /* 0x0001000003037812 */ /* 0x000fe400078efcff */
[----:B------:R-:W-:-:S03]  /*3ca0*/  LOP3.LUT R4, R4, 0x10000, RZ, 0xfc, !PT ;  /* 0x0001000004047812 */ /* 0x000fc600078efcff */
[----:B------:R-:W-:Y:S01]  /*3cb0*/  IMAD R5, R2, 0x1000, R3 ;  /* 0x0000100002057824 */ /* 0x000fe200078e0203 */
[----:B------:R-:W-:Y:S06]  /*3cc0*/  @P1 BRA `(.L_x_7443) ;  /* 0x0000000000081947 */ /* 0x000fec0003800000 */
[----:B------:R-:W0:Y:S02]  /*3cd0*/  SYNCS.PHASECHK.TRANS64.TRYWAIT P1, [R6+URZ+0x38850], R7 ;  /* 0x03885007060075a7 */ /* 0x000e24000802017f */
[----:B0-----:R-:W-:Y:S05]  /*3ce0*/  @!P1 BRA `(.L_x_7444) ;  /* 0x0000012000b49947 */ /* 0x001fea0003800000 */
.L_x_7443:
[C---:B------:R-:W-:Y:S01]  /*3cf0*/  R2UR UR20, R4.reuse ;  /* 0x00000000041472ca */ /* 0x040fe200000e0000 */
[----:B------:R-:W-:Y:S01]  /*3d00*/  WARPGROUP.ARRIVE ;  /* 0x00000000000079c5 */ /* 0x000fe20000000000 */
[C---:B------:R-:W-:Y:S01]  /*3d10*/  R2UR UR22, R5.reuse ;  /* 0x00000000051672ca */ /* 0x040fe200000e0000 */
[----:B------:R-:W-:Y:S01]  /*3d20*/  UMOV UR21, 0x40000040 ;  /* 0x4000004000157882 */ /* 0x000fe20000000000 */
[----:B------:R-:W-:Y:S01]  /*3d30*/  UMOV UR23, 0x40000040 ;  /* 0x4000004000177882 */ /* 0x000fe20000000000 */
[----:B------:R-:W-:Y:S01]  /*3d40*/  VIADD R8, R4, 0x2 ;  /* 0x0000000204087836 */ /* 0x000fe20000000000 */
[----:B------:R-:W-:Y:S01]  /*3d50*/  UMOV UR25, 0x40000040 ;  /* 0x4000004000197882 */ /* 0x000fe20000000000 */
[----:B012-4-:R-:W-:Y:S01]  /*3d60*/  VIADD R7, R5, 0x2 ;  /* 0x0000000205077836 */ /* 0x017fe20000000000 */
[----:B------:R-:W-:Y:S01]  /*3d70*/  UMOV UR27, 0x40000040 ;  /* 0x40000040001b7882 */ /* 0x000fe20000000000 */
[----:B------:R-:W0:Y:S01]  /*3d80*/  S2R R9, SR_TID.X ;  /* 0x0000000000097919 */ /* 0x000e220000002100 */
[----:B------:R-:W-:Y:S01]  /*3d90*/  R2UR UR24, R8 ;  /* 0x00000000081872ca */ /* 0x000fe200000e0000 */
[----:B------:R-:W-:Y:S01]  /*3da0*/  VIADD R8, R4, 0x4 ;  /* 0x0000000404087836 */ /* 0x000fe20000000000 */
[----:B------:R-:W-:Y:S01]  /*3db0*/  R2UR UR26, R7 ;  /* 0x00000000071a72ca */ /* 0x000fe200000e0000 */
[C---:B------:R-:W-:Y:S01]  /*3dc0*/  VIADD R7, R5.reuse, 0x4 ;  /* 0x0000000405077836 */ /* 0x040fe20000000000 */
[----:B------:R-:W-:Y:S01]  /*3dd0*/  ULDC UR6, c[0x0][0x448] ;  /* 0x0001120000067ab9 */ /* 0x000fe20000000800 */
[----:B------:R-:W-:Y:S01]  /*3de0*/  HGMMA.64x64x16.F32.BF16 R24, gdesc[UR20], R24, gsb0 ;  /* 0x00e00000141879f0 */ /* 0x000fe20008001818 */
[----:B------:R-:W-:Y:S01]  /*3df0*/  VIADD R10, R5, 0x800 ;  /* 0x00000800050a7836 */ /* 0x000fe20000000000 */
[----:B------:R-:W-:Y:S01]  /*3e00*/  UISETP.NE.AND UP1, UPT, UR6, 0x1, UPT ;  /* 0x000000010600788c */ /* 0x000fe2000bf25270 */
[----:B------:R-:W-:Y:S01]  /*3e10*/  IMAD.MOV.U32 R15, RZ, RZ, -0x40 ;  /* 0xffffffc0ff0f7424 */ /* 0x000fe200078e00ff */
[----:B------:R-:W1:Y:S01]  /*3e20*/  S2R R57, SR_TID.X ;  /* 0x0000000000397919 */ /* 0x000e620000002100 */
[----:B------:R-:W-:Y:S01]  /*3e30*/  IMAD R205, R2, 0x1000, R19 ;  /* 0x0000100002cd7824 */ /* 0x000fe200078e0213 */
[----:B------:R-:W-:Y:S01]  /*3e40*/  UMOV UR11, 0x40000040 ;  /* 0x40000040000b7882 */ /* 0x000fe20000000000 */
[----:B------:R-:W-:-:S02]  /*3e50*/  UMOV UR7, UR41 ;  /* 0x0000002900077c82 */ /* 0x000fc40008000000 */
[C---:B------:R-:W-:Y:S01]  /*3e60*/  VIADD R206, R205.reuse, 0x80 ;  /* 0x00000080cdce7836 */ /* 0x040fe20000000000 */
[----:B------:R-:W-:-:S03]  /*3e70*/  R2UR UR10, R205 ;  /* 0x00000000cd0a72ca */ /* 0x000fc600000e0000 */
[----:B------:R-:W-:Y:S01]  /*3e80*/  @UP1 ULDC UR6, c[0x0][0x44c] ;  /* 0x0001130000061ab9 */ /* 0x000fe20000000800 */
[----:B------:R-:W-:Y:S01]  /*3e90*/  @UP1 ULDC UR15, c[0x0][0x450] ;  /* 0x00011400000f1ab9 */ /* 0x000fe20000000800 */
[----:B0-----:R-:W-:Y:S02]  /*3ea0*/  SHF.R.U32.HI R9, RZ, 0x7, R9 ;  /* 0x00000007ff097819 */ /* 0x001fe40000011609 */
[----:B-1----:R-:W-:Y:S01]  /*3eb0*/  LOP3.LUT R57, R57, 0x7f, RZ, 0xc0, !PT ;  /* 0x0000007f39397812 */ /* 0x002fe200078ec0ff */
[----:B------:R-:W-:Y:S02]  /*3ec0*/  WARPGROUP.DEPBAR.LE gsb0, 0x0 ;  /* 0x00008000000079c5 */ /* 0x000fe40000010000 */
[----:B------:R-:W-:-:S06]  /*3ed0*/  WARPGROUP.ARRIVE ;  /* 0x00000000000079c5 */ /* 0x000fcc0000000000 */
[----:B------:R-:W-:Y:S01]  /*3ee0*/  HGMMA.64x64x16.F32.BF16 R24, gdesc[UR24], R24, gsb0 ;  /* 0x00e00000181879f0 */ /* 0x000fe20008001818 */
[----:B------:R-:W-:Y:S01]  /*3ef0*/  R2UR UR24, R8 ;  /* 0x00000000081872ca */ /* 0x000fe200000e0000 */
[----:B------:R-:W-:Y:S01]  /*3f00*/  UMOV UR25, 0x40000040 ;  /* 0x4000004000197882 */ /* 0x000fe20000000000 */
[----:B------:R-:W-:Y:S01]  /*3f10*/  R2UR UR26, R7 ;  /* 0x00000000071a72ca */ /* 0x000fe200000e0000 */
[----:B------:R-:W-:Y:S01]  /*3f20*/  UMOV UR27, 0x40000040 ;  /* 0x40000040001b7882 */ /* 0x000fe20000000000 */
[----:B------:R-:W-:Y:S02]  /*3f30*/  VIADD R8, R4, 0x6 ;  /* 0x0000000604087836 */ /* 0x000fe40000000000 */
[----:B------:R-:W-:Y:S01]  /*3f40*/  VIADD R7, R5, 0x6 ;  /* 0x0000000605077836 */ /* 0x000fe20000000000 */
        /* <DEDUP_REMOVED lines=115> */
[----:B------:R-:W0:Y:S01]  /*4680*/  SHFL.IDX PT, R7, R9, RZ, 0x1f ;  /* 0x00001fff09077589 */ /* 0x000e2200000e0000 */
[----:B------:R-:W-:Y:S01]  /*4690*/  VIADD R8, R4, 0x800 ;  /* 0x0000080004087836 */ /* 0x000fe20000000000 */
[----:B0-----:R-:W-:-:S04]  /*46a0*/  ISETP.GT.AND P1, PT, R7, 0x7f, PT ;  /* 0x0000007f0700780c */ /* 0x001fc80003f24270 */
[----:B------:R-:W-:-:S05]  /*46b0*/  SEL R7, RZ, 0x2, !P1 ;  /* 0x00000002ff077807 */ /* 0x000fca0004800000 */
[C---:B------:R-:W-:Y:S02]  /*46c0*/  IMAD.IADD R9, R7.reuse, 0x1, R8 ;  /* 0x0000000107097824 */ /* 0x040fe400078e0208 */
[----:B------:R-:W-:Y:S01]  /*46d0*/  IMAD.IADD R11, R7, 0x1, R10 ;  /* 0x00000001070b7824 */ /* 0x000fe200078e020a */
[----:B------:R-:W-:Y:S02]  /*46e0*/  WARPGROUP.DEPBAR.LE gsb0, 0x0 ;  /* 0x00008000000079c5 */ /* 0x000fe40000010000 */
[----:B------:R-:W-:-:S06]  /*46f0*/  WARPGROUP.ARRIVE ;  /* 0x00000000000079c5 */ /* 0x000fcc0000000000 */
[----:B------:R-:W-:Y:S01]  /*4700*/  HGMMA.64x64x16.F32.BF16 R24, gdesc[UR24], R24, gsb0 ;  /* 0x00e00000181879f0 */ /* 0x000fe20008001818 */
[----:B------:R-:W-:Y:S01]  /*4710*/  R2UR UR24, R9 ;  /* 0x00000000091872ca */ /* 0x000fe200000e0000 */
[----:B------:R-:W-:Y:S01]  /*4720*/  UMOV UR25, 0x40000040 ;  /* 0x4000004000197882 */ /* 0x000fe20000000000 */
[----:B------:R-:W-:Y:S01]  /*4730*/  R2UR UR26, R11 ;  /* 0x000000000b1a72ca */ /* 0x000fe200000e0000 */
[----:B------:R-:W-:Y:S01]  /*4740*/  UMOV UR27, 0x40000040 ;  /* 0x40000040001b7882 */ /* 0x000fe20000000000 */
[----:B------:R-:W-:-:S05]  /*4750*/  IMAD.MOV.U32 R11, RZ, RZ, 0x4 ;  /* 0x00000004ff0b7424 */ /* 0x000fca00078e00ff */
[C---:B------:R-:W-:Y:S02]  /*4760*/  SEL R9, R11.reuse, 0x2, P1 ;  /* 0x000000020b097807 */ /* 0x040fe40000800000 */
[----:B------:R-:W-:-:S03]  /*4770*/  SEL R11, R11, 0x6, !P1 ;  /* 0x000000060b0b7807 */ /* 0x000fc60004800000 */
[--C-:B------:R-:W-:Y:S02]  /*4780*/  IMAD.IADD R12, R8, 0x1, R9.reuse ;  /* 0x00000001080c7824 */ /* 0x100fe400078e0209 */
[----:B------:R-:W-:Y:S02]  /*4790*/  IMAD.IADD R13, R10, 0x1, R9 ;  /* 0x000000010a0d7824 */ /* 0x000fe400078e0209 */
[--C-:B------:R-:W-:Y:S02]  /*47a0*/  IMAD.IADD R8, R8, 0x1, R11.reuse ;  /* 0x0000000108087824 */ /* 0x100fe400078e020b */
        /* <DEDUP_REMOVED lines=8> */
[----:B------:R-:W-:Y:S02]  /*4830*/  WARPGROUP.DEPBAR.LE gsb0, 0x0 ;  /* 0x00008000000079c5 */ /* 0x000fe40000010000 */
[----:B------:R-:W-:-:S09]  /*4840*/  WARPGROUP.ARRIVE ;  /* 0x00000000000079c5 */ /* 0x000fd20000000000 */
[----:B------:R-:W-:Y:S01]  /*4850*/  HGMMA.64x64x16.F32.BF16 R24, gdesc[UR24], R24, gsb0 ;  /* 0x00e00000181879f0 */ /* 0x000fe20008001818 */
[----:B------:R-:W-:Y:S01]  /*4860*/  R2UR UR24, R8 ;  /* 0x00000000081872ca */ /* 0x000fe200000e0000 */
[----:B------:R-:W-:Y:S01]  /*4870*/  UMOV UR25, 0x40000040 ;  /* 0x4000004000197882 */ /* 0x000fe20000000000 */
[----:B------:R-:W-:Y:S01]  /*4880*/  R2UR UR26, R10 ;  /* 0x000000000a1a72ca */ /* 0x000fe200000e0000 */
[----:B------:R-:W-:Y:S01]  /*4890*/  UMOV UR27, 0x40000040 ;  /* 0x40000040001b7882 */ /* 0x000fe20000000000 */
[----:B------:R-:W-:Y:S02]  /*48a0*/  IMAD.MOV.U32 R8, RZ, RZ, 0x28 ;  /* 0x00000028ff087424 */ /* 0x000fe400078e00ff */
[----:B------:R-:W-:-:S03]  /*48b0*/  IMAD.MOV.U32 R10, RZ, RZ, 0xa00 ;  /* 0x00000a00ff0a7424 */ /* 0x000fc600078e00ff */
[----:B------:R-:W-:Y:S02]  /*48c0*/  SEL R8, R8, 0x26, P1 ;  /* 0x0000002608087807 */ /* 0x000fe40000800000 */
[----:B------:R-:W-:Y:S02]  /*48d0*/  SEL R10, R10, 0x980, P1 ;  /* 0x000009800a0a7807 */ /* 0x000fe40000800000 */
[----:B------:R-:W-:Y:S02]  /*48e0*/  LOP3.LUT R8, R8, 0x6, RZ, 0xc0, !PT ;  /* 0x0000000608087812 */ /* 0x000fe400078ec0ff */
[----:B------:R-:W-:-:S04]  /*48f0*/  LOP3.LUT R13, R10, 0xa00, RZ, 0xc0, !PT ;  /* 0x00000a000a0d7812 */ /* 0x000fc800078ec0ff */
[CC--:B------:R-:W-:Y:S02]  /*4900*/  IADD3 R10, R8.reuse, R13.reuse, R4 ;  /* 0x0000000d080a7210 */ /* 0x0c0fe40007ffe004 */
[----:B------:R-:W-:Y:S01]  /*4910*/  IADD3 R8, R8, R13, R5 ;  /* 0x0000000d08087210 */ /* 0x000fe20007ffe005 */
        /* <DEDUP_REMOVED lines=8> */
[----:B------:R-:W-:Y:S02]  /*49a0*/  VIADD R10, R5, 0xa00 ;  /* 0x00000a00050a7836 */ /* 0x000fe40000000000 */
[C---:B------:R-:W-:Y:S02]  /*49b0*/  IMAD.IADD R12, R7.reuse, 0x1, R8 ;  /* 0x00000001070c7824 */ /* 0x040fe400078e0208 */
[----:B------:R-:W-:Y:S01]  /*49c0*/  IMAD.IADD R13, R7, 0x1, R10 ;  /* 0x00000001070d7824 */ /* 0x000fe200078e020a */
[----:B------:R-:W-:-:S02]  /*49d0*/  WARPGROUP.DEPBAR.LE gsb0, 0x0 ;  /* 0x00008000000079c5 */ /* 0x000fc40000010000 */
[----:B------:R-:W-:-:S06]  /*49e0*/  WARPGROUP.ARRIVE ;  /* 0x00000000000079c5 */ /* 0x000fcc0000000000 */
[----:B------:R-:W-:Y:S01]  /*49f0*/  HGMMA.64x64x16.F32.BF16 R24, gdesc[UR24], R24, gsb0 ;  /* 0x00e00000181879f0 */ /* 0x000fe20008001818 */
[----:B------:R-:W-:Y:S01]  /*4a00*/  R2UR UR24, R12 ;  /* 0x000000000c1872ca */ /* 0x000fe200000e0000 */
[----:B------:R-:W-:Y:S01]  /*4a10*/  UMOV UR25, 0x40000040 ;  /* 0x4000004000197882 */ /* 0x000fe20000000000 */
[----:B------:R-:W-:Y:S01]  /*4a20*/  R2UR UR26, R13 ;  /* 0x000000000d1a72ca */ /* 0x000fe200000e0000 */
[----:B------:R-:W-:Y:S01]  /*4a30*/  UMOV UR27, 0x40000040 ;  /* 0x40000040001b7882 */ /* 0x000fe20000000000 */
[C---:B------:R-:W-:Y:S02]  /*4a40*/  IMAD.IADD R12, R9.reuse, 0x1, R8 ;  /* 0x00000001090c7824 */ /* 0x040fe400078e0208 */
[----:B------:R-:W-:Y:S02]  /*4a50*/  IMAD.IADD R13, R9, 0x1, R10 ;  /* 0x00000001090d7824 */ /* 0x000fe400078e020a */
        /* <DEDUP_REMOVED lines=98> */
[----:B------:R-:W-:-:S04]  /*5080*/  SEL R7, R13, 0x3e, P1 ;  /* 0x0000003e0d077807 */ /* 0x000fc80000800000 */
[----:B------:R-:W-:Y:S01]  /*5090*/  LOP3.LUT R7, R7, 0x6, RZ, 0xc0, !PT ;  /* 0x0000000607077812 */ /* 0x000fe200078ec0ff */
[----:B------:R-:W-:Y:S02]  /*50a0*/  WARPGROUP.DEPBAR.LE gsb0, 0x0 ;  /* 0x00008000000079c5 */ /* 0x000fe40000010000 */
[----:B------:R-:W-:-:S06]  /*50b0*/  WARPGROUP.ARRIVE ;  /* 0x00000000000079c5 */ /* 0x000fcc0000000000 */
[----:B------:R-:W-:Y:S01]  /*50c0*/  HGMMA.64x64x16.F32.BF16 R24, gdesc[UR24], R24, gsb0 ;  /* 0x00e00000181879f0 */ /* 0x000fe20008001818 */
[----:B------:R-:W-:Y:S01]  /*50d0*/  R2UR UR24, R8 ;  /* 0x00000000081872ca */ /* 0x000fe200000e0000 */
[----:B------:R-:W-:Y:S01]  /*50e0*/  UMOV UR25, 0x40000040 ;  /* 0x4000004000197882 */ /* 0x000fe20000000000 */
[----:B------:R-:W-:Y:S01]  /*50f0*/  R2UR UR26, R10 ;  /* 0x000000000a1a72ca */ /* 0x000fe200000e0000 */
[----:B------:R-:W-:Y:S01]  /*5100*/  UMOV UR27, 0x40000040 ;  /* 0x40000040001b7882 */ /* 0x000fe20000000000 */
[----:B------:R-:W-:Y:S02]  /*5110*/  IMAD.MOV.U32 R8, RZ, RZ, 0x1000 ;  /* 0x00001000ff087424 */ /* 0x000fe400078e00ff */
[----:B------:R-:W-:-:S03]  /*5120*/  IMAD R10, R168, R15, 0x41 ;  /* 0x00000041a80a7424 */ /* 0x000fc600078e020f */
[----:B------:R-:W-:Y:S02]  /*5130*/  SEL R8, R8, 0xf80, P1 ;  /* 0x00000f8008087807 */ /* 0x000fe40000800000 */
[----:B------:R-:W-:Y:S02]  /*5140*/  PLOP3.LUT P1, PT, PT, PT, UP1, 0x80, 0x0 ;  /* 0x000000000000781c */ /* 0x000fe40003f2f018 */
[----:B------:R-:W-:-:S04]  /*5150*/  LOP3.LUT R8, R8, 0x1e00, RZ, 0xc0, !PT ;  /* 0x00001e0008087812 */ /* 0x000fc800078ec0ff */
[CC--:B------:R-:W-:Y:S02]  /*5160*/  IADD3 R9, R7.reuse, R8.reuse, R4 ;  /* 0x0000000807097210 */ /* 0x0c0fe40007ffe004 */
[----:B------:R-:W-:Y:S01]  /*5170*/  IADD3 R5, R7, R8, R5 ;  /* 0x0000000807057210 */ /* 0x000fe20007ffe005 */
[----:B------:R-:W-:-:S04]  /*5180*/  VIADD R8, R190, UR41 ;  /* 0x00000029be087c36 */ /* 0x000fc80008000000 */
[----:B------:R-:W-:Y:S01]  /*5190*/  @P1 IMAD.HI.U32 R7, R8, UR6, RZ ;  /* 0x0000000608071c27 */ /* 0x000fe2000f8e00ff */
[----:B------:R-:W-:-:S04]  /*51a0*/  @UP1 ULDC UR6, c[0x0][0x450] ;  /* 0x0001140000061ab9 */ /* 0x000fc80000000800 */
[----:B------:R-:W-:Y:S01]  /*51b0*/  @P1 SHF.R.U32.HI R8, RZ, UR6, R7 ;  /* 0x00000006ff081c19 */ /* 0x000fe20008011607 */
[C---:B------:R-:W-:Y:S01]  /*51c0*/  IMAD R7, R168.reuse, -0x40, R13 ;  /* 0xffffffc0a8077824 */ /* 0x040fe200078e020d */
[----:B------:R-:W-:Y:S01]  /*51d0*/  ULDC UR6, c[0x0][0xa80] ;  /* 0x0002a00000067ab9 */ /* 0x000fe20000000800 */
[----:B------:R-:W-:Y:S02]  /*51e0*/  VIADD R168, R168, 0xfffffffe ;  /* 0xfffffffea8a87836 */ /* 0x000fe40000000000 */
[----:B------:R-:W0:Y:S03]  /*51f0*/  SHFL.IDX PT, R11, R8, RZ, 0x1c1f ;  /* 0x001c1fff080b7589 */ /* 0x000e2600000e0000 */
[----:B------:R-:W-:Y:S01]  /*5200*/  R2UR UR30, R168 ;  /* 0x00000000a81e72ca */ /* 0x000fe200000e0000 */
[----:B------:R-:W1:Y:S01]  /*5210*/  SHFL.IDX PT, R8, R8, 0x1, 0x1c1f ;  /* 0x003c1f0008087f89 */ /* 0x000e6200000e0000 */
[----:B------:R-:W-:-:S02]  /*5220*/  WARPGROUP.DEPBAR.LE gsb0, 0x0 ;  /* 0x00008000000079c5 */ /* 0x000fc40000010000 */
[----:B------:R-:W-:-:S06]  /*5230*/  WARPGROUP.ARRIVE ;  /* 0x00000000000079c5 */ /* 0x000fcc0000000000 */
[----:B------:R-:W-:Y:S01]  /*5240*/  HGMMA.64x64x16.F32.BF16 R24, gdesc[UR24], R24, gsb0 ;  /* 0x00e00000181879f0 */ /* 0x000fe20008001818 */
[----:B------:R-:W-:Y:S01]  /*5250*/  R2UR UR24, R9 ;  /* 0x00000000091872ca */ /* 0x000fe200000e0000 */
[----:B------:R-:W-:Y:S01]  /*5260*/  UMOV UR25, 0x40000040 ;  /* 0x4000004000197882 */ /* 0x000fe20000000000 */
[----:B------:R-:W-:Y:S01]  /*5270*/  R2UR UR26, R5 ;  /* 0x00000000051a72ca */ /* 0x000fe200000e0000 */
[----:B------:R-:W-:Y:S01]  /*5280*/  UMOV UR27, 0x40000040 ;  /* 0x40000040001b7882 */ /* 0x000fe20000000000 */
[----:B------:R-:W2:Y:S08]  /*5290*/  LDC R5, c[0x0][0x2f0] ;  /* 0x0000bc00ff057b82 */ /* 0x000eb00000000800 */
[----:B------:R-:W3:Y:S01]  /*52a0*/  LDC R9, c[0x0][0x288] ;  /* 0x0000a200ff097b82 */ /* 0x000ee20000000800 */
[----:B--2---:R-:W-:-:S02]  /*52b0*/  IMAD R7, R188, R5, R7 ;  /* 0x00000005bc077224 */ /* 0x004fc400078e0207 */
[----:B------:R-:W-:Y:S02]  /*52c0*/  IMAD R10, R188, R5, R10 ;  /* 0x00000005bc0a7224 */ /* 0x000fe400078e020a */
[----:B------:R-:W-:-:S03]  /*52d0*/  IMAD.IADD R7, R7, 0x1, -R18 ;  /* 0x0000000107077824 */ /* 0x000fc600078e0a12 */
[----:B---3--:R-:W-:Y:S01]  /*52e0*/  IADD3 R10, R10, -R9, -R18 ;  /* 0x800000090a0a7210 */ /* 0x008fe20007ffe812 */
[----:B------:R-:W-:-:S03]  /*52f0*/  IMAD R5, R188, R5, -R9 ;  /* 0x00000005bc057224 */ /* 0x000fc600078e0a09 */
[----:B0-----:R-:W-:Y:S02]  /*5300*/  VIADDMNMX R11, R11, R10, R7, PT ;  /* 0x0000000a0b0b7246 */ /* 0x001fe40003800107 */
[----:B------:R-:W-:Y:S02]  /*5310*/  R2UR UR14, R5 ;  /* 0x00000000050e72ca */ /* 0x000fe400000e0000 */
[C---:B------:R-:W-:Y:S02]  /*5320*/  ISETP.GT.AND P2, PT, R11.reuse, RZ, PT ;  /* 0x000000ff0b00720c */ /* 0x040fe40003f44270 */
[C---:B------:R-:W-:Y:S02]  /*5330*/  ISETP.GT.AND P3, PT, R11.reuse, 0x1, PT ;  /* 0x000000010b00780c */ /* 0x040fe40003f64270 */
[----:B------:R-:W-:Y:S01]  /*5340*/  ISETP.GT.AND P4, PT, R11, 0x8, PT ;  /* 0x000000080b00780c */ /* 0x000fe20003f84270 */
[----:B------:R-:W-:Y:S02]  /*5350*/  WARPGROUP.DEPBAR.LE gsb0, 0x0 ;  /* 0x00008000000079c5 */ /* 0x000fe40000010000 */
[----:B------:R-:W-:-:S06]  /*5360*/  WARPGROUP.ARRIVE ;  /* 0x00000000000079c5 */ /* 0x000fcc0000000000 */
[----:B------:R-:W-:Y:S03]  /*5370*/  HGMMA.64x64x16.F32.BF16 R24, gdesc[UR24], R24, gsb0 ;  /* 0x00e00000181879f0 */ /* 0x000fe60008001818 */
[----:B------:R-:W-:Y:S02]  /*5380*/  WARPGROUP.DEPBAR.LE gsb0, 0x0 ;  /* 0x00008000000079c5 */ /* 0x000fe40000010000 */
[----:B------:R-:W-:Y:S02]  /*5390*/  FSEL R24, R24, -INF , P2 ;  /* 0xff80000018187808 */ /* 0x000fe40001000000 */
        /* <DEDUP_REMOVED lines=41> */
[----:B------:R-:W-:Y:S02]  /*5630*/  FMNMX.FTZ R12, R52, R11, !PT ;  /* 0x0000000b340c7209 */ /* 0x000fe40007810000 */
[----:B-1----:R-:W-:Y:S02]  /*5640*/  VIADDMNMX R11, R8, R10, R7, PT ;  /* 0x0000000a080b7246 */ /* 0x002fe40003800107 */
[----:B------:R-:W-:Y:S02]  /*5650*/  FMNMX.FTZ R12, R53, R12, !PT ;  /* 0x0000000c350c7209 */ /* 0x000fe40007810000 */
[----:B------:R-:W-:-:S02]  /*5660*/  ISETP.GT.AND P2, PT, R11, RZ, PT ;  /* 0x000000ff0b00720c */ /* 0x000fc40003f44270 */
[C---:B------:R-:W-:Y:S01]  /*5670*/  ISETP.GT.AND P3, PT, R11.reuse, 0x1, PT ;  /* 0x000000010b00780c */ /* 0x040fe20003f64270 */
[----:B------:R-:W0:Y:S01]  /*5680*/  SHFL.BFLY PT, R13, R12, 0x2, 0x1f ;  /* 0x0c401f000c0d7f89 */ /* 0x000e2200000e0000 */
[----:B------:R-:W-:Y:S02]  /*5690*/  ISETP.GT.AND P4, PT, R11, 0x8, PT ;  /* 0x000000080b00780c */ /* 0x000fe40003f84270 */
        /* <DEDUP_REMOVED lines=14> */
[----:B0-----:R-:W-:Y:S02]  /*5780*/  FMNMX.FTZ R10, R12, R13, !PT ;  /* 0x0000000d0c0a7209 */ /* 0x001fe40007810000 */
[----:B------:R-:W-:-:S02]  /*5790*/  ISETP.GT.AND P2, PT, R11, 0x19, PT ;  /* 0x000000190b00780c */ /* 0x000fc40003f44270 */
[----:B------:R-:W-:Y:S01]  /*57a0*/  FSEL R38, R38, -INF , P3 ;  /* 0xff80000026267808 */ /* 0x000fe20001800000 */
[----:B------:R-:W0:Y:S01]  /*57b0*/  SHFL.BFLY PT, R15, R10, 0x1, 0x1f ;  /* 0x0c201f000a0f7f89 */ /* 0x000e2200000e0000 */
[----:B------:R-:W-:Y:S02]  /*57c0*/  FMNMX.FTZ R13, R35, R8, !PT ;  /* 0x00000008230d7209 */ /* 0x000fe40007810000 */
[----:B------:R-:W-:Y:S02]  /*57d0*/  ISETP.GT.AND P3, PT, R11, 0x20, PT ;  /* 0x000000200b00780c */ /* 0x000fe40003f64270 */
[----:B------:R-:W-:Y:S02]  /*57e0*/  FSEL R39, R39, -INF , P2 ;  /* 0xff80000027277808 */ /* 0x000fe40001000000 */
[----:B------:R-:W-:Y:S02]  /*57f0*/  FMNMX.FTZ R8, R38, R13, !PT ;  /* 0x0000000d26087209 */ /* 0x000fe40007810000 */
[----:B------:R-:W-:-:S02]  /*5800*/  ISETP.GT.AND P2, PT, R11, 0x21, PT ;  /* 0x000000210b00780c */ /* 0x000fc40003f44270 */
[----:B------:R-:W-:Y:S02]  /*5810*/  FSEL R42, R42, -INF , P3 ;  /* 0xff8000002a2a7808 */ /* 0x000fe40001800000 */
        /* <DEDUP_REMOVED lines=16> */
[----:B0-----:R-:W-:-:S02]  /*5920*/  FMNMX.FTZ R7, R10, R15, !PT ;  /* 0x0000000f0a077209 */ /* 0x001fc40007810000 */
[----:B------:R-:W-:Y:S02]  /*5930*/  ISETP.GT.AND P3, PT, R11, 0x39, PT ;  /* 0x000000390b00780c */ /* 0x000fe40003f64270 */
[----:B------:R-:W-:Y:S01]  /*5940*/  FSEL R54, R54, -INF , P2 ;  /* 0xff80000036367808 */ /* 0x000fe20001000000 */
[----:B------:R-:W-:Y:S01]  /*5950*/  FMUL.FTZ R10, R7, UR6 ;  /* 0x00000006070a7c20 */ /* 0x000fe20008410000 */
[----:B------:R-:W-:Y:S02]  /*5960*/  FMNMX.FTZ R13, R51, R8, !PT ;  /* 0x00000008330d7209 */ /* 0x000fe40007810000 */
        /* <DEDUP_REMOVED lines=22> */
[----:B------:R-:W-:Y:S08]  /*5ad0*/  MUFU.EX2 R10, R10 ;  /* 0x0000000a000a7308 */ /* 0x000ff00000000800 */
[----:B------:R-:W1:Y:S01]  /*5ae0*/  MUFU.EX2 R11, R11 ;  /* 0x0000000b000b7308 */ /* 0x000e620000000800 */
[----:B0-----:R-:W-:-:S05]  /*5af0*/  FMNMX.FTZ R25, R8, R25, !PT ;  /* 0x0000001908197209 */ /* 0x001fca0007810000 */
[----:B------:R-:W0:Y:S02]  /*5b00*/  SHFL.BFLY PT, R8, R25, 0x1, 0x1f ;  /* 0x0c201f0019087f89 */ /* 0x000e2400000e0000 */
[----:B------:R-:W-:Y:S08]  /*5b10*/  MUFU.EX2 R12, R12 ;  /* 0x0000000c000c7308 */ /* 0x000ff00000000800 */
[----:B------:R-:W2:Y:S01]  /*5b20*/  MUFU.EX2 R13, R13 ;  /* 0x0000000d000d7308 */ /* 0x000ea20000000800 */
[----:B-1----:R-:W-:Y:S01]  /*5b30*/  F2FP.BF16.F32.PACK_AB R152, R11, R10 ;  /* 0x0000000a0b98723e */ /* 0x002fe200000010ff */
[----:B------:R-:W-:-:S06]  /*5b40*/  FADD.FTZ R11, R10, R11 ;  /* 0x0000000b0a0b7221 */ /* 0x000fcc0000010000 */
[----:B------:R-:W-:Y:S01]  /*5b50*/  MUFU.EX2 R14, R14 ;  /* 0x0000000e000e7308 */ /* 0x000fe20000000800 */
[----:B0-----:R-:W-:-:S07]  /*5b60*/  FMNMX.FTZ R8, R25, R8, !PT ;  /* 0x0000000819087209 */ /* 0x001fce0007810000 */
[----:B------:R-:W0:Y:S01]  /*5b70*/  MUFU.EX2 R15, R15 ;  /* 0x0000000f000f7308 */ /* 0x000e220000000800 */
[C---:B--2---:R-:W-:Y:S01]  /*5b80*/  F2FP.BF16.F32.PACK_AB R154, R13.reuse, R12 ;  /* 0x0000000c0d9a723e */ /* 0x044fe200000010ff */
[----:B------:R-:W-:Y:S01]  /*5b90*/  FADD.FTZ R12, R12, R11 ;  /* 0x0000000b0c0c7221 */ /* 0x000fe20000010000 */
[C---:B------:R-:W-:Y:S01]  /*5ba0*/  FMUL.FTZ R24, R8.reuse, UR6 ;  /* 0x0000000608187c20 */ /* 0x040fe20008410000 */
[----:B------:R-:W-:Y:S02]  /*5bb0*/  FSETP.NEU.FTZ.AND P2, PT, R8, -INF , PT ;  /* 0xff8000000800780b */ /* 0x000fe40003f5d000 */
[----:B------:R-:W-:Y:S02]  /*5bc0*/  FADD.FTZ R13, R13, R12 ;  /* 0x0000000c0d0d7221 */ /* 0x000fe40000010000 */
[----:B------:R-:W-:Y:S01]  /*5bd0*/  FSEL R25, R24, RZ, P2 ;  /* 0x000000ff18197208 */ /* 0x000fe20001000000 */
[----:B------:R-:W-:Y:S01]  /*5be0*/  MUFU.EX2 R20, R20 ;  /* 0x0000001400147308 */ /* 0x000fe20000000800 */
[----:B------:R-:W-:-:S03]  /*5bf0*/  ISETP.NE.AND P2, PT, R57, RZ, PT ;  /* 0x000000ff3900720c */ /* 0x000fc60003f45270 */
        /* <DEDUP_REMOVED lines=25> */
[----:B------:R-:W-:-:S07]  /*5d90*/  @!P2 PRMT R6, RZ, 0x654, R6 ;  /* 0x00000654ff06a816 */ /* 0x000fce0000000006 */
[----:B------:R-:W-:Y:S08]  /*5da0*/  MUFU.EX2 R179, R179 ;  /* 0x000000b300b37308 */ /* 0x000ff00000000800 */
[----:B------:R-:W2:Y:S01]  /*5db0*/  MUFU.EX2 R180, R180 ;  /* 0x000000b400b47308 */ /* 0x000ea20000000800 */
[----:B0-----:R-:W-:Y:S01]  /*5dc0*/  F2FP.BF16.F32.PACK_AB R153, R178, R177 ;  /* 0x000000b1b299723e */ /* 0x001fe200000010ff */
[----:B------:R-:W-:-:S06]  /*5dd0*/  FADD.FTZ R178, R177, R178 ;  /* 0x000000b2b1b27221 */ /* 0x000fcc0000010000 */
[----:B------:R-:W0:Y:S08]  /*5de0*/  MUFU.EX2 R21, R21 ;  /* 0x0000001500157308 */ /* 0x000e300000000800 */
[----:B------:R-:W-:Y:S01]  /*5df0*/  MUFU.EX2 R181, R181 ;  /* 0x000000b500b57308 */ /* 0x000fe20000000800 */
[----:B--2---:R-:W-:Y:S01]  /*5e00*/  F2FP.BF16.F32.PACK_AB R155, R180, R179 ;  /* 0x000000b3b49b723e */ /* 0x004fe200000010ff */
[----:B------:R-:W-:Y:S01]  /*5e10*/  BAR.SYNC.DEFER_BLOCKING 0xf, 0x100 ;  /* 0x03c4000000007b1d */ /* 0x000fe20000010000 */
[----:B------:R-:W-:-:S04]  /*5e20*/  FADD.FTZ R179, R179, R178 ;  /* 0x000000b2b3b37221 */ /* 0x000fc80000010000 */
        /* <DEDUP_REMOVED lines=8> */
[----:B------:R2:W-:Y:S01]  /*5eb0*/  STSM.16.M88.4 [R185+0x36400], R152 ;  /* 0x03640098b9007844 */ /* 0x0005e20000000200 */
[----:B------:R-:W-:-:S04]  /*5ec0*/  FADD.FTZ R181, R181, R180 ;  /* 0x000000b4b5b57221 */ /* 0x000fc80000010000 */
[----:B------:R-:W-:Y:S01]  /*5ed0*/  FADD.FTZ R182, R182, R181 ;  /* 0x000000b5b6b67221 */ /* 0x000fe20000010000 */
[----:B------:R-:W-:Y:S08]  /*5ee0*/  MUFU.EX2 R169, R169 ;  /* 0x000000a900a97308 */ /* 0x000ff00000000800 */
[----:B------:R-:W3:Y:S01]  /*5ef0*/  MUFU.EX2 R170, R170 ;  /* 0x000000aa00aa7308 */ /* 0x000ee20000000800 */
[----:B0-----:R-:W-:Y:S01]  /*5f00*/  F2FP.BF16.F32.PACK_AB R159, R196, R183 ;  /* 0x000000b7c49f723e */ /* 0x001fe200000010ff */
[----:B------:R-:W-:-:S04]  /*5f10*/  FADD.FTZ R183, R183, R182 ;  /* 0x000000b6b7b77221 */ /* 0x000fc80000010000 */
[----:B------:R2:W-:Y:S01]  /*5f20*/  STSM.16.M88.4 [R189], R156 ;  /* 0x0000009cbd007844 */ /* 0x0005e20000000200 */
[----:B------:R-:W-:Y:S01]  /*5f30*/  FADD.FTZ R196, R196, R183 ;  /* 0x000000b7c4c47221 */ /* 0x000fe20000010000 */
[----:B------:R-:W-:Y:S08]  /*5f40*/  MUFU.EX2 R171, R171 ;  /* 0x000000ab00ab7308 */ /* 0x000ff00000000800 */
[----:B------:R-:W0:Y:S01]  /*5f50*/  MUFU.EX2 R172, R172 ;  /* 0x000000ac00ac7308 */ /* 0x000e220000000800 */
[----:B---3--:R-:W-:Y:S01]  /*5f60*/  F2FP.BF16.F32.PACK_AB R160, R170, R169 ;  /* 0x000000a9aaa0723e */ /* 0x008fe200000010ff */
[----:B------:R-:W-:-:S04]  /*5f70*/  FADD.FTZ R169, R169, R20 ;  /* 0x00000014a9a97221 */ /* 0x000fc80000010000 */
[----:B------:R-:W-:Y:S02]  /*5f80*/  FADD.FTZ R170, R170, R169 ;  /* 0x000000a9aaaa7221 */ /* 0x000fe40000010000 */
[----:B------:R-:W-:Y:S08]  /*5f90*/  MUFU.EX2 R197, R197 ;  /* 0x000000c500c57308 */ /* 0x000ff00000000800 */
[----:B------:R-:W3:Y:S01]  /*5fa0*/  MUFU.EX2 R198, R198 ;  /* 0x000000c600c67308 */ /* 0x000ee20000000800 */
[----:B0-----:R-:W-:Y:S01]  /*5fb0*/  F2FP.BF16.F32.PACK_AB R162, R172, R171 ;  /* 0x000000abaca2723e */ /* 0x001fe200000010ff */
[----:B------:R-:W-:-:S04]  /*5fc0*/  FADD.FTZ R171, R171, R170 ;  /* 0x000000aaabab7221 */ /* 0x000fc80000010000 */
[----:B------:R-:W-:Y:S02]  /*5fd0*/  FADD.FTZ R172, R172, R171 ;  /* 0x000000abacac7221 */ /* 0x000fe40000010000 */
        /* <DEDUP_REMOVED lines=9> */
[----:B------:R2:W-:Y:S01]  /*6070*/  STSM.16.M88.4 [R186], R160 ;  /* 0x000000a0ba007844 */ /* 0x0005e20000000200 */
[----:B------:R-:W-:Y:S01]  /*6080*/  FADD.FTZ R200, R200, R199 ;  /* 0x000000c7c8c87221 */ /* 0x000fe20000010000 */
[----:B------:R-:W0:Y:S08]  /*6090*/  MUFU.EX2 R175, R175 ;  /* 0x000000af00af7308 */ /* 0x000e300000000800 */
[----:B------:R-:W4:Y:S01]  /*60a0*/  MUFU.EX2 R176, R176 ;  /* 0x000000b000b07308 */ /* 0x000f220000000800 */
[----:B---3--:R-:W-:Y:S01]  /*60b0*/  F2FP.BF16.F32.PACK_AB R164, R174, R173 ;  /* 0x000000adaea4723e */ /* 0x008fe200000010ff */
[----:B------:R-:W-:-:S04]  /*60c0*/  FADD.FTZ R173, R173, R172 ;  /* 0x000000acadad7221 */ /* 0x000fc80000010000 */
[----:B------:R-:W-:Y:S02]  /*60d0*/  FADD.FTZ R174, R174, R173 ;  /* 0x000000adaeae7221 */ /* 0x000fe40000010000 */
[----:B------:R-:W-:Y:S02]  /*60e0*/  MUFU.EX2 R201, R201 ;  /* 0x000000c900c97308 */ /* 0x000fe40000000800 */
[----:B0-----:R-:W-:-:S06]  /*60f0*/  FADD.FTZ R5, R175, R174 ;  /* 0x000000aeaf057221 */ /* 0x001fcc0000010000 */
[----:B------:R-:W0:Y:S01]  /*6100*/  MUFU.EX2 R202, R202 ;  /* 0x000000ca00ca7308 */ /* 0x000e220000000800 */
[C---:B----4-:R-:W-:Y:S01]  /*6110*/  F2FP.BF16.F32.PACK_AB R166, R176.reuse, R175 ;  /* 0x000000afb0a6723e */ /* 0x050fe200000010ff */
[----:B------:R-:W-:-:S06]  /*6120*/  FADD.FTZ R5, R176, R5 ;  /* 0x00000005b0057221 */ /* 0x000fcc0000010000 */
[----:B------:R-:W-:Y:S08]  /*6130*/  MUFU.EX2 R203, R203 ;  /* 0x000000cb00cb7308 */ /* 0x000ff00000000800 */
[----:B------:R-:W3:Y:S01]  /*6140*/  MUFU.EX2 R204, R204 ;  /* 0x000000cc00cc7308 */ /* 0x000ee20000000800 */
[----:B0-----:R-:W-:Y:S01]  /*6150*/  F2FP.BF16.F32.PACK_AB R165, R202, R201 ;  /* 0x000000c9caa5723e */ /* 0x001fe200000010ff */
[----:B------:R-:W-:-:S04]  /*6160*/  FADD.FTZ R201, R201, R200 ;  /* 0x000000c8c9c97221 */ /* 0x000fc80000010000 */
[----:B------:R-:W-:Y:S01]  /*6170*/  FADD.FTZ R202, R202, R201 ;  /* 0x000000c9caca7221 */ /* 0x000fe20000010000 */
[----:B---3--:R-:W-:-:S03]  /*6180*/  F2FP.BF16.F32.PACK_AB R167, R204, R203 ;  /* 0x000000cbcca7723e */ /* 0x008fc600000010ff */
[----:B------:R-:W-:Y:S02]  /*6190*/  FADD.FTZ R203, R203, R202 ;  /* 0x000000cacbcb7221 */ /* 0x000fe40000010000 */
[----:B------:R2:W-:Y:S01]  /*61a0*/  STSM.16.M88.4 [R187], R164 ;  /* 0x000000a4bb007844 */ /* 0x0005e20000000200 */
[----:B-1----:R-:W-:-:S06]  /*61b0*/  WARPGROUP.ARRIVE ;  /* 0x00000000000079c5 */ /* 0x002fcc0000000000 */
[----:B------:R-:W-:Y:S01]  /*61c0*/  HGMMA.64x256x16.F32.BF16 R24, R152, gdesc[UR8].tnspB, RZ, !UPT, gsb0 ;  /* 0x43e0000898187df0 */ /* 0x000fe2000c0018ff */
[----:B------:R-:W-:Y:S01]  /*61d0*/  R2UR UR10, R206 ;  /* 0x00000000ce0a72ca */ /* 0x000fe200000e0000 */
[----:B------:R-:W-:Y:S01]  /*61e0*/  UMOV UR11, 0x40000040 ;  /* 0x40000040000b7882 */ /* 0x000fe20000000000 */
[C---:B------:R-:W-:Y:S02]  /*61f0*/  VIADD R206, R205.reuse, 0x100 ;  /* 0x00000100cdce7836 */ /* 0x040fe40000000000 */
[----:B------:R-:W-:Y:S01]  /*6200*/  VIADD R205, R205, 0x180 ;  /* 0x00000180cdcd7836 */ /* 0x000fe20000000000 */
[----:B------:R-:W-:Y:S02]  /*6210*/  WARPGROUP.DEPBAR.LE gsb0, 0x0 ;  /* 0x00008000000079c5 */ /* 0x000fe40000010000 */
[----:B------:R-:W-:-:S15]  /*6220*/  WARPGROUP.ARRIVE ;  /* 0x00000000000079c5 */ /* 0x000fde0000000000 */
[----:B------:R-:W-:-:S05]  /*6230*/  NOP ;  /* 0x0000000000007918 */ /* 0x000fca0000000000 */
[----:B------:R-:W-:Y:S01]  /*6240*/  HGMMA.64x256x16.F32.BF16 R24, R156, gdesc[UR8].tnspB, R24, gsb0 ;  /* 0x43e000089c187df0 */ /* 0x000fe20008001818 */
[----:B------:R-:W-:Y:S01]  /*6250*/  R2UR UR10, R206 ;  /* 0x00000000ce0a72ca */ /* 0x000fe200000e0000 */
[----:B------:R-:W-:Y:S01]  /*6260*/  UMOV UR11, 0x40000040 ;  /* 0x40000040000b7882 */ /* 0x000fe20000000000 */
[----:B------:R-:W-:Y:S02]  /*6270*/  WARPGROUP.DEPBAR.LE gsb0, 0x0 ;  /* 0x00008000000079c5 */ /* 0x000fe40000010000 */
[----:B------:R-:W-:-:S15]  /*6280*/  WARPGROUP.ARRIVE ;  /* 0x00000000000079c5 */ /* 0x000fde0000000000 */
[----:B------:R-:W-:-:S08]  /*6290*/  NOP ;  /* 0x0000000000007918 */ /* 0x000fd00000000000 */
[----:B------:R-:W-:Y:S01]  /*62a0*/  HGMMA.64x256x16.F32.BF16 R24, R160, gdesc[UR8].tnspB, R24, gsb0 ;  /* 0x43e00008a0187df0 */ /* 0x000fe20008001818 */
[----:B------:R-:W-:Y:S01]  /*62b0*/  R2UR UR10, R205 ;  /* 0x00000000cd0a72ca */ /* 0x000fe200000e0000 */
[----:B------:R-:W-:Y:S01]  /*62c0*/  UMOV UR11, 0x40000040 ;  /* 0x40000040000b7882 */ /* 0x000fe20000000000 */
        /* <DEDUP_REMOVED lines=25> */
[----:B0-----:R-:W-:Y:S01]  /*6460*/  FADD.FTZ R6, R204, R203 ;  /* 0x000000cbcc067221 */ /* 0x001fe20000010000 */
[----:B--2---:R-:W-:Y:S06]  /*6470*/  @!P3 BRA `(.L_x_7445) ;  /* 0x000000300098b947 */ /* 0x004fec0003800000 */
[----:B------:R-:W-:Y:S01]  /*6480*/  IMAD.MOV.U32 R10, RZ, RZ, R8 ;  /* 0x000000ffff0a7224 */ /* 0x000fe200078e0008 */
[----:B------:R-:W-:Y:S01]  /*6490*/  ULDC UR7, c[0x0][0x288] ;  /* 0x0000a20000077ab9 */ /* 0x000fe20000000800 */
[----:B------:R-:W-:Y:S01]  /*64a0*/  IMAD.MOV.U32 R11, RZ, RZ, R7 ;  /* 0x000000ffff0b7224 */ /* 0x000fe200078e0007 */
[----:B------:R-:W-:Y:S01]  /*64b0*/  ULDC UR28, c[0x0][0x2f0] ;  /* 0x0000bc00001c7ab9 */ /* 0x000fe20000000800 */
[----:B------:R-:W-:Y:S01]  /*64c0*/  IMAD.MOV.U32 R13, RZ, RZ, R2 ;  /* 0x000000ffff0d7224 */ /* 0x000fe200078e0002 */
[----:B------:R-:W-:-:S06]  /*64d0*/  ULDC UR6, c[0x0][0xa80] ;  /* 0x0002a00000067ab9 */ /* 0x000fcc0000000800 */
.L_x_7454:
[----:B------:R-:W-:-:S05]  /*64e0*/  VIADD R2, R13, 0x1 ;  /* 0x000000010d027836 */ /* 0x000fca0000000000 */
[----:B------:R-:W-:-:S04]  /*64f0*/  ISETP.NE.AND P3, PT, R2, 0x2, PT ;  /* 0x000000020200780c */ /* 0x000fc80003f65270 */
[----:B------:R-:W-:Y:S02]  /*6500*/  SEL R7, RZ, 0x1, P3 ;  /* 0x00000001ff077807 */ /* 0x000fe40001800000 */
[----:B------:R-:W-:Y:S02]  /*6510*/  SEL R2, R2, RZ, P3 ;  /* 0x000000ff02027207 */ /* 0x000fe40001800000 */
[----:B------:R-:W-:Y:S01]  /*6520*/  LOP3.LUT R16, R16, R7, RZ, 0x3c, !PT ;  /* 0x0000000710107212 */ /* 0x000fe200078e3cff */
[----:B0-----:R-:W-:Y:S06]  /*6530*/  @!P0 BRA `(.L_x_7446) ;  /* 0x0000000000048947 */ /* 0x001fec0003800000 */
[----:B------:R-:W-:Y:S01]  /*6540*/  BPT.TRAP 0x1 ;  /* 0x000000040000795c */ /* 0x000fe20000300000 */
.L_x_7446:
[----:B------:R-:W-:Y:S01]  /*6550*/  IMAD R9, R2, 0x8, R17 ;  /* 0x0000000802097824 */ /* 0x000fe200078e0211 */
[----:B------:R-:W-:-:S04]  /*6560*/  SHF.L.U32 R8, R16, 0x1f, RZ ;  /* 0x0000001f10087819 */ /* 0x000fc800000006ff */
[----:B------:R0:W1:Y:S01]  /*6570*/  SYNCS.PHASECHK.TRANS64.TRYWAIT P3, [R9+URZ+0x38830], R8 ;  /* 0x03883008090075a7 */ /* 0x000062000806017f */
[----:B------:R-:W-:Y:S05]  /*6580*/  @!P0 BRA `(.L_x_7447) ;  /* 0x0000000000048947 */ /* 0x000fea0003800000 */
[----:B------:R-:W-:Y:S01]  /*6590*/  BPT.TRAP 0x1 ;  /* 0x000000040000795c */ /* 0x000fe20000300000 */
.L_x_7447:
[----:B------:R-:W-:Y:S01]  /*65a0*/  IMAD R7, R2, 0x200, R0 ;  /* 0x0000020002077824 */ /* 0x000fe200078e0200 */
[----:B-1----:R-:W-:Y:S06]  /*65b0*/  @P3 BRA `(.L_x_7448) ;  /* 0x0000000000083947 */ /* 0x002fec0003800000 */
[----:B------:R-:W1:Y:S02]  /*65c0*/  SYNCS.PHASECHK.TRANS64.TRYWAIT P3, [R9+URZ+0x38830], R8 ;  /* 0x03883008090075a7 */ /* 0x000e64000806017f */
[----:B-1----:R-:W-:Y:S05]  /*65d0*/  @!P3 BRA `(.L_x_7449) ;  /* 0x000000f8008cb947 */ /* 0x002fea0003800000 */
.L_x_7448:
[----:B------:R-:W-:Y:S01]  /*65e0*/  R2UR UR26, R7 ;  /* 0x00000000071a72ca */ /* 0x000fe200000e0000 */
[----:B------:R-:W-:Y:S01]  /*65f0*/  WARPGROUP.ARRIVE ;  /* 0x00000000000079c5 */ /* 0x000fe20000000000 */
[----:B------:R-:W-:Y:S01]  /*6600*/  UMOV UR24, UR4 ;  /* 0x0000000400187c82 */ /* 0x000fe20008000000 */
[----:B------:R-:W-:Y:S01]  /*6610*/  UMOV UR25, UR5 ;  /* 0x0000000500197c82 */ /* 0x000fe20008000000 */
[----:B------:R-:W-:Y:S01]  /*6620*/  UMOV UR27, 0x40000040 ;  /* 0x40000040001b7882 */ /* 0x000fe20000000000 */
[----:B------:R-:W-:Y:S01]  /*6630*/  UMOV UR11, 0x40000040 ;  /* 0x40000040000b7882 */ /* 0x000fe20000000000 */
[----:B------:R-:W-:Y:S01]  /*6640*/  UMOV UR15, 0x40000040 ;  /* 0x40000040000f7882 */ /* 0x000fe20000000000 */
[----:B------:R-:W-:-:S06]  /*6650*/  UMOV UR19, 0x40000040 ;  /* 0x4000004000137882 */ /* 0x000fcc0000000000 */
[----:B------:R-:W-:Y:S01]  /*6660*/  HGMMA.64x64x16.F32.BF16 R152, gdesc[UR24], RZ, !UPT, gsb0 ;  /* 0x00e00000189879f0 */ /* 0x000fe2000c0018ff */
[----:B------:R-:W-:Y:S02]  /*6670*/  UIADD3 UR10, UR26, 0x2, URZ ;  /* 0x000000021a0a7890 */ /* 0x000fe4000fffe03f */
[----:B------:R-:W-:Y:S02]  /*6680*/  UIADD3 UR14, UR26, 0x4, URZ ;  /* 0x000000041a0e7890 */ /* 0x000fe4000fffe03f */
[----:B------:R-:W-:Y:S01]  /*6690*/  UIADD3 UR18, UR26, 0x6, URZ ;  /* 0x000000061a127890 */ /* 0x000fe2000fffe03f */
        /* <DEDUP_REMOVED lines=12> */
.L_x_7450:
[----:B------:R2:W3:Y:S01]  /*6760*/  SYNCS.PHASECHK.TRANS64.TRYWAIT P3, [R9+URZ+0x38850], R8 ;  /* 0x03885008090075a7 */ /* 0x0004e2000806017f */
[----:B------:R-:W-:Y:S05]  /*6770*/  @!P0 BRA `(.L_x_7451) ;  /* 0x0000000000048947 */ /* 0x000fea0003800000 */
[----:B------:R-:W-:Y:S01]  /*6780*/  BPT.TRAP 0x1 ;  /* 0x000000040000795c */ /* 0x000fe20000300000 */
.L_x_7451:
[----:B---3--:R-:W-:Y:S05]  /*6790*/  @P3 BRA `(.L_x_7452) ;  /* 0x0000000000083947 */ /* 0x008fea0003800000 */
[----:B------:R-:W3:Y:S02]  /*67a0*/  SYNCS.PHASECHK.TRANS64.TRYWAIT P3, [R9+URZ+0x38850], R8 ;  /* 0x03885008090075a7 */ /* 0x000ee4000806017f */
[----:B---3--:R-:W-:Y:S05]  /*67b0*/  @!P3 BRA `(.L_x_7453) ;  /* 0x000000f80028b947 */ /* 0x008fea0003800000 */
.L_x_7452:
[----:B------:R-:W-:Y:S01]  /*67c0*/  IMAD R7, R2, 0x1000, R3 ;  /* 0x0000100002077824 */ /* 0x000fe200078e0203 */
[----:B------:R-:W-:Y:S01]  /*67d0*/  WARPGROUP.ARRIVE ;  /* 0x00000000000079c5 */ /* 0x000fe20000000000 */
[----:B------:R-:W-:Y:S01]  /*67e0*/  UMOV UR23, 0x40000040 ;  /* 0x4000004000177882 */ /* 0x000fe20000000000 */
[----:B------:R-:W-:Y:S01]  /*67f0*/  VIADD R12, R4, 0x2 ;  /* 0x00000002040c7836 */ /* 0x000fe20000000000 */
[----:B------:R-:W-:Y:S01]  /*6800*/  UMOV UR25, 0x40000040 ;  /* 0x4000004000197882 */ /* 0x000fe20000000000 */
[C---:B------:R-:W-:Y:S01]  /*6810*/  R2UR UR22, R7.reuse ;  /* 0x00000000071672ca */ /* 0x040fe200000e0000 */
[C---:B0123--:R-:W-:Y:S01]  /*6820*/  VIADD R8, R7.reuse, 0x2 ;  /* 0x0000000207087836 */ /* 0x04ffe20000000000 */
[----:B------:R-:W-:Y:S01]  /*6830*/  UMOV UR27, 0x40000040 ;  /* 0x40000040001b7882 */ /* 0x000fe20000000000 */
[----:B------:R-:W-:Y:S01]  /*6840*/  R2UR UR24, R12 ;  /* 0x000000000c1872ca */ /* 0x000fe200000e0000 */
[----:B------:R-:W-:Y:S01]  /*6850*/  VIADD R12, R4, 0x4 ;  /* 0x00000004040c7836 */ /* 0x000fe20000000000 */
[----:B------:R-:W0:Y:S01]  /*6860*/  S2R R14, SR_TID.X ;  /* 0x00000000000e7919 */ /* 0x000e220000002100 */
[----:B------:R-:W-:Y:S01]  /*6870*/  R2UR UR26, R8 ;  /* 0x00000000081a72ca */ /* 0x000fe200000e0000 */
[C---:B------:R-:W-:Y:S01]  /*6880*/  VIADD R8, R7.reuse, 0x4 ;  /* 0x0000000407087836 */ /* 0x040fe20000000000 */
[----:B------:R-:W-:Y:S01]  /*6890*/  @UP1 ULDC UR10, c[0x0][0x44c] ;  /* 0x00011300000a1ab9 */ /* 0x000fe20000000800 */
[----:B------:R-:W-:Y:S01]  /*68a0*/  VIADD R21, R4, 0x800 ;  /* 0x0000080004157836 */ /* 0x000fe20000000000 */
[----:B------:R-:W-:Y:S01]  /*68b0*/  UMOV UR11, 0x40000040 ;  /* 0x40000040000b7882 */ /* 0x000fe20000000000 */
[----:B------:R-:W-:Y:S01]  /*68c0*/  VIADD R15, R7, 0x800 ;  /* 0x00000800070f7836 */ /* 0x000fe20000000000 */
[----:B------:R-:W-:Y:S01]  /*68d0*/  UISETP.GT.AND UP0, UPT, UR30, UR29, UPT ;  /* 0x0000001d1e00728c */ /* 0x000fe2000bf04270 */
[----:B------:R-:W-:Y:S01]  /*68e0*/  HGMMA.64x64x16.F32.BF16 R152, gdesc[UR20], R152, gsb0 ;  /* 0x00e00000149879f0 */ /* 0x000fe20008001898 */
[----:B------:R-:W-:Y:S01]  /*68f0*/  IMAD R208, R2, 0x1000, R19 ;  /* 0x0000100002d07824 */ /* 0x000fe200078e0213 */
[----:B0-----:R-:W-:Y:S01]  /*6900*/  SHF.R.U32.HI R14, RZ, 0x7, R14 ;  /* 0x00000007ff0e7819 */ /* 0x001fe2000001160e */
[----:B------:R-:W-:-:S02]  /*6910*/  WARPGROUP.DEPBAR.LE gsb0, 0x0 ;  /* 0x00008000000079c5 */ /* 0x000fc40000010000 */
        /* <DEDUP_REMOVED lines=123> */
[----:B------:R-:W0:Y:S02]  /*70d0*/  SHFL.IDX PT, R8, R14, RZ, 0x1f ;  /* 0x00001fff0e087589 */ /* 0x000e2400000e0000 */
[----:B0-----:R-:W-:-:S04]  /*70e0*/  ISETP.GT.AND P3, PT, R8, 0x7f, PT ;  /* 0x0000007f0800780c */ /* 0x001fc80003f64270 */
[----:B------:R-:W-:-:S05]  /*70f0*/  SEL R12, RZ, 0x2, !P3 ;  /* 0x00000002ff0c7807 */ /* 0x000fca0005800000 */
[----:B------:R-:W-:Y:S02]  /*7100*/  IMAD.IADD R8, R21, 0x1, R12 ;  /* 0x0000000115087824 */ /* 0x000fe400078e020c */
        /* <DEDUP_REMOVED lines=21> */
[----:B------:R-:W-:Y:S01]  /*7260*/  IMAD.IADD R20, R21, 0x1, R8 ;  /* 0x0000000115147824 */ /* 0x000fe200078e0208 */
[----:B------:R-:W-:Y:S02]  /*7270*/  WARPGROUP.DEPBAR.LE gsb0, 0x0 ;  /* 0x00008000000079c5 */ /* 0x000fe40000010000 */
[----:B------:R-:W-:-:S08]  /*7280*/  WARPGROUP.ARRIVE ;  /* 0x00000000000079c5 */ /* 0x000fd00000000000 */
        /* <DEDUP_REMOVED lines=22> */
[----:B------:R-:W-:Y:S02]  /*73f0*/  IMAD.IADD R20, R21, 0x1, R12 ;  /* 0x0000000115147824 */ /* 0x000fe400078e020c */
        /* <DEDUP_REMOVED lines=8> */
[----:B------:R-:W-:Y:S02]  /*7480*/  IMAD.IADD R20, R21, 0x1, R14 ;  /* 0x0000000115147824 */ /* 0x000fe400078e020e */
[--C-:B------:R-:W-:Y:S02]  /*7490*/  IMAD.IADD R196, R14, 0x1, R15.reuse ;  /* 0x000000010ec47824 */ /* 0x100fe400078e020f */
        /* <DEDUP_REMOVED lines=119> */
[----:B------:R-:W-:-:S04]  /*7c10*/  VIADD R12, R190, UR41 ;  /* 0x00000029be0c7c36 */ /* 0x000fc80008000000 */
[----:B------:R-:W-:Y:S01]  /*7c20*/  @P1 IMAD.HI.U32 R7, R12, UR10, RZ ;  /* 0x0000000a0c071c27 */ /* 0x000fe2000f8e00ff */
[----:B------:R-:W-:-:S04]  /*7c30*/  @UP1 ULDC UR10, c[0x0][0x450] ;  /* 0x00011400000a1ab9 */ /* 0x000fc80000000800 */
[----:B------:R-:W-:Y:S01]  /*7c40*/  @P1 SHF.R.U32.HI R12, RZ, UR10, R7 ;  /* 0x0000000aff0c1c19 */ /* 0x000fe20008011607 */
[----:B------:R-:W-:Y:S02]  /*7c50*/  UMOV UR10, 0xffffffc0 ;  /* 0xffffffc0000a7882 */ /* 0x000fe40000000000 */
[----:B------:R-:W-:Y:S02]  /*7c60*/  UIMAD UR10, UR30, UR10, 0x1 ;  /* 0x000000011e0a74a4 */ /* 0x000fe4000f8e020a */
[----:B------:R-:W0:Y:S01]  /*7c70*/  SHFL.IDX PT, R8, R12, RZ, 0x1c1f ;  /* 0x001c1fff0c087589 */ /* 0x000e2200000e0000 */
[----:B------:R-:W-:-:S03]  /*7c80*/  UIADD3 UR30, UR30, -0x1, URZ ;  /* 0xffffffff1e1e7890 */ /* 0x000fc6000fffe03f */
[----:B------:R-:W-:Y:S02]  /*7c90*/  IADD3 R7, -R18, UR10, RZ ;  /* 0x0000000a12077c10 */ /* 0x000fe4000fffe1ff */
[----:B------:R-:W-:-:S03]  /*7ca0*/  R2UR UR10, R208 ;  /* 0x00000000d00a72ca */ /* 0x000fc600000e0000 */
[----:B------:R-:W-:-:S05]  /*7cb0*/  IMAD R7, R188, UR28, R7 ;  /* 0x0000001cbc077c24 */ /* 0x000fca000f8e0207 */
[----:B0-----:R-:W-:-:S04]  /*7cc0*/  IADD3 R14, R8, -UR7, R7 ;  /* 0x80000007080e7c10 */ /* 0x001fc8000fffe007 */
[C---:B------:R-:W-:Y:S02]  /*7cd0*/  ISETP.GT.AND P3, PT, R14.reuse, RZ, PT ;  /* 0x000000ff0e00720c */ /* 0x040fe40003f64270 */
[----:B------:R-:W-:Y:S01]  /*7ce0*/  ISETP.GT.AND P4, PT, R14, 0x1, PT ;  /* 0x000000010e00780c */ /* 0x000fe20003f84270 */
        /* <DEDUP_REMOVED lines=45> */
[----:B------:R-:W-:Y:S01]  /*7fc0*/  FSEL R180, R180, -INF , P3 ;  /* 0xff800000b4b47808 */ /* 0x000fe20001800000 */
[----:B------:R-:W0:Y:S01]  /*7fd0*/  SHFL.IDX PT, R14, R12, 0x1, 0x1c1f ;  /* 0x003c1f000c0e7f89 */ /* 0x000e2200000e0000 */
[----:B------:R-:W-:Y:S02]  /*7fe0*/  FMNMX.FTZ R15, R177, R20, !PT ;  /* 0x00000014b10f7209 */ /* 0x000fe40007810000 */
[----:B------:R-:W-:Y:S02]  /*7ff0*/  FSEL R181, R181, -INF , P4 ;  /* 0xff800000b5b57808 */ /* 0x000fe40002000000 */
[----:B------:R-:W-:-:S04]  /*8000*/  FMNMX.FTZ R20, R180, R15, !PT ;  /* 0x0000000fb4147209 */ /* 0x000fc80007810000 */
[----:B------:R-:W-:-:S05]  /*8010*/  FMNMX.FTZ R20, R181, R20, !PT ;  /* 0x00000014b5147209 */ /* 0x000fca0007810000 */
[----:B------:R-:W1:Y:S01]  /*8020*/  SHFL.BFLY PT, R15, R20, 0x2, 0x1f ;  /* 0x0c401f00140f7f89 */ /* 0x000e6200000e0000 */
[----:B0-----:R-:W-:-:S04]  /*8030*/  IADD3 R14, R14, -UR7, R7 ;  /* 0x800000070e0e7c10 */ /* 0x001fc8000fffe007 */
[C---:B------:R-:W-:Y:S02]  /*8040*/  ISETP.GT.AND P3, PT, R14.reuse, RZ, PT ;  /* 0x000000ff0e00720c */ /* 0x040fe40003f64270 */
[C---:B------:R-:W-:Y:S02]  /*8050*/  ISETP.GT.AND P4, PT, R14.reuse, 0x1, PT ;  /* 0x000000010e00780c */ /* 0x040fe40003f84270 */
[C---:B------:R-:W-:Y:S02]  /*8060*/  ISETP.GT.AND P5, PT, R14.reuse, 0x28, PT ;  /* 0x000000280e00780c */ /* 0x040fe40003fa4270 */
[----:B------:R-:W-:Y:S02]  /*8070*/  FSEL R155, R155, -INF , P4 ;  /* 0xff8000009b9b7808 */ /* 0x000fe40002000000 */
[----:B------:R-:W-:Y:S02]  /*8080*/  ISETP.GT.AND P4, PT, R14, 0x9, PT ;  /* 0x000000090e00780c */ /* 0x000fe40003f84270 */
[----:B-1----:R-:W-:-:S02]  /*8090*/  FMNMX.FTZ R152, R20, R15, !PT ;  /* 0x0000000f14987209 */ /* 0x002fc40007810000 */
[----:B------:R-:W-:Y:S02]  /*80a0*/  FSEL R15, R154, -INF , P3 ;  /* 0xff8000009a0f7808 */ /* 0x000fe40001800000 */
[----:B------:R-:W-:Y:S01]  /*80b0*/  ISETP.GT.AND P3, PT, R14, 0x8, PT ;  /* 0x000000080e00780c */ /* 0x000fe20003f64270 */
[----:B------:R-:W0:Y:S01]  /*80c0*/  SHFL.BFLY PT, R197, R152, 0x1, 0x1f ;  /* 0x0c201f0098c57f89 */ /* 0x000e2200000e0000 */
[----:B------:R-:W-:Y:S02]  /*80d0*/  FMNMX.FTZ R12, R15, R10, !PT ;  /* 0x0000000a0f0c7209 */ /* 0x000fe40007810000 */
        /* <DEDUP_REMOVED lines=17> */
[----:B0-----:R-:W-:Y:S02]  /*81f0*/  FMNMX.FTZ R7, R152, R197, !PT ;  /* 0x000000c598077209 */ /* 0x001fe40007810000 */
[----:B------:R-:W-:Y:S02]  /*8200*/  ISETP.GT.AND P4, PT, R14, 0x21, PT ;  /* 0x000000210e00780c */ /* 0x000fe40003f84270 */
[----:B------:R-:W-:Y:S01]  /*8210*/  FSEL R152, R170, -INF , P3 ;  /* 0xff800000aa987808 */ /* 0x000fe20001800000 */
[----:B------:R-:W-:Y:S01]  /*8220*/  FMUL.FTZ R198, R7, UR6 ;  /* 0x0000000607c67c20 */ /* 0x000fe20008410000 */
[----:B------:R-:W-:-:S02]  /*8230*/  FMNMX.FTZ R21, R167, R12, !PT ;  /* 0x0000000ca7157209 */ /* 0x000fc40007810000 */
[----:B------:R-:W-:Y:S02]  /*8240*/  FSEL R154, R171, -INF , P4 ;  /* 0xff800000ab9a7808 */ /* 0x000fe40002000000 */
[----:B------:R-:W-:Y:S02]  /*8250*/  FMNMX.FTZ R21, R152, R21, !PT ;  /* 0x0000001598157209 */ /* 0x000fe40007810000 */
[----:B------:R-:W-:Y:S02]  /*8260*/  ISETP.GT.AND P3, PT, R14, 0x29, PT ;  /* 0x000000290e00780c */ /* 0x000fe40003f64270 */
[----:B------:R-:W-:Y:S02]  /*8270*/  FSEL R174, R174, -INF , P5 ;  /* 0xff800000aeae7808 */ /* 0x000fe40002800000 */
[----:B------:R-:W-:Y:S02]  /*8280*/  FMNMX.FTZ R21, R154, R21, !PT ;  /* 0x000000159a157209 */ /* 0x000fe40007810000 */
[----:B------:R-:W-:-:S02]  /*8290*/  FSETP.NEU.FTZ.AND P4, PT, R7, -INF , PT ;  /* 0xff8000000700780b */ /* 0x000fc40003f9d000 */
[----:B------:R-:W-:Y:S02]  /*82a0*/  ISETP.GT.AND P5, PT, R14, 0x30, PT ;  /* 0x000000300e00780c */ /* 0x000fe40003fa4270 */
[----:B------:R-:W-:Y:S02]  /*82b0*/  FSEL R196, R175, -INF , P3 ;  /* 0xff800000afc47808 */ /* 0x000fe40001800000 */
[----:B------:R-:W-:Y:S02]  /*82c0*/  FMNMX.FTZ R21, R174, R21, !PT ;  /* 0x00000015ae157209 */ /* 0x000fe40007810000 */
[----:B------:R-:W-:Y:S02]  /*82d0*/  FSEL R198, R198, RZ, P4 ;  /* 0x000000ffc6c67208 */ /* 0x000fe40002000000 */
[----:B------:R-:W-:Y:S02]  /*82e0*/  ISETP.GT.AND P3, PT, R14, 0x31, PT ;  /* 0x000000310e00780c */ /* 0x000fe40003f64270 */
[----:B------:R-:W-:Y:S01]  /*82f0*/  FSEL R178, R178, -INF , P5 ;  /* 0xff800000b2b27808 */ /* 0x000fe20002800000 */
[--C-:B------:R-:W-:Y:S01]  /*8300*/  FFMA.FTZ R12, R8, UR6, -R198.reuse ;  /* 0x00000006080c7c23 */ /* 0x100fe200080108c6 */
[----:B------:R-:W-:Y:S01]  /*8310*/  FMNMX.FTZ R21, R196, R21, !PT ;  /* 0x00000015c4157209 */ /* 0x000fe20007810000 */
[--C-:B------:R-:W-:Y:S01]  /*8320*/  FFMA.FTZ R171, R157, UR6, -R198.reuse ;  /* 0x000000069dab7c23 */ /* 0x100fe200080108c6 */
[----:B------:R-:W-:Y:S01]  /*8330*/  ISETP.GT.AND P5, PT, R14, 0x38, PT ;  /* 0x000000380e00780c */ /* 0x000fe20003fa4270 */
[--C-:B------:R-:W-:Y:S01]  /*8340*/  FFMA.FTZ R20, R160, UR6, -R198.reuse ;  /* 0x00000006a0147c23 */ /* 0x100fe200080108c6 */
        /* <DEDUP_REMOVED lines=10> */
[----:B------:R-:W-:Y:S01]  /*83f0*/  FSEL R183, R183, -INF , P3 ;  /* 0xff800000b7b77808 */ /* 0x000fe20001800000 */
        /* <DEDUP_REMOVED lines=9> */
[----:B------:R-:W-:Y:S01]  /*8490*/  FFMA.FTZ R181, R181, UR6, -R198 ;  /* 0x00000006b5b57c23 */ /* 0x000fe200080108c6 */
[----:B------:R-:W0:Y:S01]  /*84a0*/  SHFL.BFLY PT, R153, R8, 0x2, 0x1f ;  /* 0x0c401f0008997f89 */ /* 0x000e2200000e0000 */
[----:B------:R-:W-:Y:S01]  /*84b0*/  IMAD.MOV R157, RZ, RZ, -R184 ;  /* 0x000000ffff9d7224 */ /* 0x000fe200078e0ab8 */
[----:B------:R-:W-:Y:S08]  /*84c0*/  MUFU.EX2 R12, R12 ;  /* 0x0000000c000c7308 */ /* 0x000ff00000000800 */
[----:B------:R-:W-:Y:S08]  /*84d0*/  MUFU.EX2 R21, R21 ;  /* 0x0000001500157308 */ /* 0x000ff00000000800 */
[----:B------:R-:W-:Y:S01]  /*84e0*/  MUFU.EX2 R14, R14 ;  /* 0x0000000e000e7308 */ /* 0x000fe20000000800 */
[----:B0-----:R-:W-:-:S07]  /*84f0*/  FMNMX.FTZ R153, R8, R153, !PT ;  /* 0x0000009908997209 */ /* 0x001fce0007810000 */
[----:B------:R-:W-:Y:S01]  /*8500*/  MUFU.EX2 R171, R171 ;  /* 0x000000ab00ab7308 */ /* 0x000fe20000000800 */
[----:B------:R-:W0:Y:S07]  /*8510*/  SHFL.BFLY PT, R8, R153, 0x1, 0x1f ;  /* 0x0c201f0099087f89 */ /* 0x000e2e00000e0000 */
[----:B------:R-:W-:Y:S08]  /*8520*/  MUFU.EX2 R20, R20 ;  /* 0x0000001400147308 */ /* 0x000ff00000000800 */
[----:B------:R-:W1:Y:S08]  /*8530*/  MUFU.EX2 R175, R175 ;  /* 0x000000af00af7308 */ /* 0x000e700000000800 */
[----:B------:R-:W-:Y:S01]  /*8540*/  MUFU.EX2 R170, R170 ;  /* 0x000000aa00aa7308 */ /* 0x000fe20000000800 */
[----:B0-----:R-:W-:-:S04]  /*8550*/  FMNMX.FTZ R8, R153, R8, !PT ;  /* 0x0000000899087209 */ /* 0x001fc80007810000 */
[C---:B------:R-:W-:Y:S01]  /*8560*/  FSETP.NEU.FTZ.AND P3, PT, R8.reuse, -INF , PT ;  /* 0xff8000000800780b */ /* 0x040fe20003f7d000 */
[----:B------:R-:W-:Y:S02]  /*8570*/  FMUL.FTZ R153, R8, UR6 ;  /* 0x0000000608997c20 */ /* 0x000fe40008410000 */
[----:B------:R-:W0:Y:S01]  /*8580*/  MUFU.EX2 R179, R179 ;  /* 0x000000b300b37308 */ /* 0x000e220000000800 */
[----:B-1----:R-:W-:Y:S02]  /*8590*/  F2FP.BF16.F32.PACK_AB R156, R175, R20 ;  /* 0x00000014af9c723e */ /* 0x002fe400000010ff */
[----:B------:R-:W-:-:S05]  /*85a0*/  FSEL R153, R153, RZ, P3 ;  /* 0x000000ff99997208 */ /* 0x000fca0001800000 */
[----:B------:R-:W-:Y:S01]  /*85b0*/  MUFU.EX2 R168, R168 ;  /* 0x000000a800a87308 */ /* 0x000fe20000000800 */
[--C-:B------:R-:W-:Y:S01]  /*85c0*/  FFMA.FTZ R205, R152, UR6, -R153.reuse ;  /* 0x0000000698cd7c23 */ /* 0x100fe20008010899 */
[----:B------:R-:W-:Y:S01]  /*85d0*/  FSEL R152, R7, RZ, P4 ;  /* 0x000000ff07987208 */ /* 0x000fe20002000000 */
[--C-:B------:R-:W-:Y:S01]  /*85e0*/  FFMA.FTZ R198, R155, UR6, -R153.reuse ;  /* 0x000000069bc67c23 */ /* 0x100fe20008010899 */
[----:B------:R-:W-:Y:S01]  /*85f0*/  FSEL R155, R8, RZ, P3 ;  /* 0x000000ff089b7208 */ /* 0x000fe20001800000 */
[----:B------:R-:W-:Y:S01]  /*8600*/  FFMA.FTZ R207, R196, UR6, -R153 ;  /* 0x00000006c4cf7c23 */ /* 0x000fe20008010899 */
[----:B------:R-:W-:Y:S01]  /*8610*/  ISETP.NE.AND P3, PT, R18, R157, PT ;  /* 0x0000009d1200720c */ /* 0x000fe20003f65270 */
[----:B------:R-:W-:Y:S01]  /*8620*/  FADD.FTZ R152, -R152, R11 ;  /* 0x0000000b98987221 */ /* 0x000fe20000010100 */
[--C-:B------:R-:W-:Y:S01]  /*8630*/  FFMA.FTZ R206, R154, UR6, -R153.reuse ;  /* 0x000000069ace7c23 */ /* 0x100fe20008010899 */
[----:B------:R-:W-:Y:S01]  /*8640*/  FADD.FTZ R155, -R155, R10 ;  /* 0x0000000a9b9b7221 */ /* 0x000fe20000010100 */
[----:B------:R-:W-:Y:S01]  /*8650*/  FFMA.FTZ R178, R178, UR6, -R153 ;  /* 0x00000006b2b27c23 */ /* 0x000fe20008010899 */
[----:B------:R-:W-:Y:S01]  /*8660*/  FMUL.FTZ R209, R152, UR6 ;  /* 0x0000000698d17c20 */ /* 0x000fe20008410000 */
[----:B------:R-:W-:-:S02]  /*8670*/  @!P2 VIADD R152, R9, 0x38840 ;  /* 0x000388400998a836 */ /* 0x000fc40000000000 */
[----:B------:R-:W-:Y:S01]  /*8680*/  FMUL.FTZ R155, R155, UR6 ;  /* 0x000000069b9b7c20 */ /* 0x000fe20008410000 */
[--C-:B------:R-:W-:Y:S01]  /*8690*/  FFMA.FTZ R15, R15, UR6, -R153.reuse ;  /* 0x000000060f0f7c23 */ /* 0x100fe20008010899 */
[--C-:B------:R-:W-:Y:S01]  /*86a0*/  FFMA.FTZ R199, R158, UR6, -R153.reuse ;  /* 0x000000069ec77c23 */ /* 0x100fe20008010899 */
[--C-:B------:R-:W-:Y:S01]  /*86b0*/  FFMA.FTZ R200, R159, UR6, -R153.reuse ;  /* 0x000000069fc87c23 */ /* 0x100fe20008010899 */
[----:B------:R-:W1:Y:S01]  /*86c0*/  MUFU.EX2 R209, R209 ;  /* 0x000000d100d17308 */ /* 0x000e620000000800 */
[----:B------:R-:W-:Y:S01]  /*86d0*/  @!P2 PRMT R152, RZ, 0x654, R152 ;  /* 0x00000654ff98a816 */ /* 0x000fe20000000098 */
[----:B------:R-:W-:Y:S02]  /*86e0*/  @!P3 IMAD R154, R13, 0x40, R22 ;  /* 0x000000400d9ab824 */ /* 0x000fe400078e0216 */
[--C-:B------:R-:W-:Y:S01]  /*86f0*/  FFMA.FTZ R201, R162, UR6, -R153.reuse ;  /* 0x00000006a2c97c23 */ /* 0x100fe20008010899 */
[--C-:B------:R-:W-:Y:S01]  /*8700*/  FFMA.FTZ R202, R163, UR6, -R153.reuse ;  /* 0x00000006a3ca7c23 */ /* 0x100fe20008010899 */
[----:B------:R-:W-:Y:S01]  /*8710*/  FFMA.FTZ R203, R166, UR6, -R153 ;  /* 0x00000006a6cb7c23 */ /* 0x000fe20008010899 */
[----:B------:R-:W-:-:S02]  /*8720*/  @!P3 IMAD R160, R154, 0x4, R17 ;  /* 0x000000049aa0b824 */ /* 0x000fc400078e0211 */
[--C-:B------:R-:W-:Y:S01]  /*8730*/  FFMA.FTZ R204, R167, UR6, -R153.reuse ;  /* 0x00000006a7cc7c23 */ /* 0x100fe20008010899 */
[----:B------:R-:W2:Y:S01]  /*8740*/  MUFU.EX2 R196, R155 ;  /* 0x0000009b00c47308 */ /* 0x000ea20000000800 */
[--C-:B------:R-:W-:Y:S01]  /*8750*/  FFMA.FTZ R174, R174, UR6, -R153.reuse ;  /* 0x00000006aeae7c23 */ /* 0x100fe20008010899 */
[----:B------:R3:W-:Y:S01]  /*8760*/  @!P2 SYNCS.ARRIVE.TRANS64.RED.A1T0 RZ, [R152+URZ], RZ ;  /* 0x000000ff98ffa9a7 */ /* 0x0007e2000810043f */
[--C-:B------:R-:W-:Y:S01]  /*8770*/  FFMA.FTZ R10, R197, UR6, -R153.reuse ;  /* 0x00000006c50a7c23 */ /* 0x100fe20008010899 */
[--C-:B------:R-:W-:Y:S01]  /*8780*/  FFMA.FTZ R13, R182, UR6, -R153.reuse ;  /* 0x00000006b60d7c23 */ /* 0x100fe20008010899 */
[----:B------:R-:W-:Y:S01]  /*8790*/  F2FP.BF16.F32.PACK_AB R154, R171, R14 ;  /* 0x0000000eab9a723e */ /* 0x000fe200000010ff */
[----:B------:R-:W-:Y:S01]  /*87a0*/  VIADD R182, R208, 0x80 ;  /* 0x00000080d0b67836 */ /* 0x000fe20000000000 */
[----:B0-----:R-:W-:Y:S01]  /*87b0*/  F2FP.BF16.F32.PACK_AB R158, R179, R170 ;  /* 0x000000aab39e723e */ /* 0x001fe200000010ff */
[----:B------:R0:W-:Y:S01]  /*87c0*/  MUFU.EX2 R11, R178 ;  /* 0x000000b2000b7308 */ /* 0x0001e20000000800 */
[----:B-1----:R-:W-:Y:S01]  /*87d0*/  @!P3 STS [R160+0x38400], R209 ;  /* 0x038400d1a000b388 */ /* 0x002fe20000000800 */
[----:B---3--:R-:W-:Y:S01]  /*87e0*/  F2FP.BF16.F32.PACK_AB R152, R21, R12 ;  /* 0x0000000c1598723e */ /* 0x008fe200000010ff */
[-C--:B------:R-:W-:Y:S01]  /*87f0*/  FMUL.FTZ R24, R24, R209.reuse ;  /* 0x000000d118187220 */ /* 0x080fe20000410000 */
[-C--:B------:R-:W-:Y:S01]  /*8800*/  FMUL.FTZ R25, R25, R209.reuse ;  /* 0x000000d119197220 */ /* 0x080fe20000410000 */
[-C--:B------:R-:W-:Y:S01]  /*8810*/  FMUL.FTZ R28, R28, R209.reuse ;  /* 0x000000d11c1c7220 */ /* 0x080fe20000410000 */
[-C--:B------:R-:W-:Y:S01]  /*8820*/  FMUL.FTZ R29, R29, R209.reuse ;  /* 0x000000d11d1d7220 */ /* 0x080fe20000410000 */
[-C--:B------:R-:W-:Y:S01]  /*8830*/  FMUL.FTZ R32, R32, R209.reuse ;  /* 0x000000d120207220 */ /* 0x080fe20000410000 */
[----:B------:R-:W-:Y:S01]  /*8840*/  MUFU.EX2 R15, R15 ;  /* 0x0000000f000f7308 */ /* 0x000fe20000000800 */
[----:B0-----:R-:W-:Y:S01]  /*8850*/  FFMA.FTZ R178, R183, UR6, -R153 ;  /* 0x00000006b7b27c23 */ /* 0x001fe20008010899 */
[----:B--2---:R0:W-:Y:S01]  /*8860*/  @!P3 STS [R160+0x38420], R196 ;  /* 0x038420c4a000b388 */ /* 0x0041e20000000800 */
        /* <DEDUP_REMOVED lines=147> */
[----:B------:R-:W-:Y:S01]  /*91a0*/  FMUL.FTZ R149, R149, R209 ;  /* 0x000000d195957220 */ /* 0x000fe20000410000 */
[-C--:B------:R-:W-:Y:S01]  /*91b0*/  FMUL.FTZ R150, R150, R196.reuse ;  /* 0x000000c496967220 */ /* 0x080fe20000410000 */
[----:B------:R-:W2:Y:S01]  /*91c0*/  MUFU.EX2 R10, R10 ;  /* 0x0000000a000a7308 */ /* 0x000ea20000000800 */
[----:B------:R-:W-:Y:S01]  /*91d0*/  FMUL.FTZ R151, R151, R196 ;  /* 0x000000c497977220 */ /* 0x000fe20000410000 */
[----:B0-----:R-:W-:Y:S01]  /*91e0*/  F2FP.BF16.F32.PACK_AB R164, R177, R176 ;  /* 0x000000b0b1a4723e */ /* 0x001fe200000010ff */
[----:B------:R0:W-:Y:S01]  /*91f0*/  STSM.16.M88.4 [R185+0x36400], R152 ;  /* 0x03640098b9007844 */ /* 0x0001e20000000200 */
[----:B------:R-:W-:Y:S01]  /*9200*/  FFMA.FTZ R15, R196, R6, R15 ;  /* 0x00000006c40f7223 */ /* 0x000fe2000001000f */
[----:B------:R-:W-:Y:S01]  /*9210*/  FFMA.FTZ R12, R209, R5, R12 ;  /* 0x00000005d10c7223 */ /* 0x000fe2000001000c */
[----:B------:R-:W-:Y:S01]  /*9220*/  PLOP3.LUT P3, PT, PT, PT, UP0, 0x80, 0x0 ;  /* 0x000000000000781c */ /* 0x000fe20003f6f008 */
[----:B------:R0:W-:Y:S01]  /*9230*/  STSM.16.M88.4 [R189], R156 ;  /* 0x0000009cbd007844 */ /* 0x0001e20000000200 */
[----:B------:R-:W-:Y:S01]  /*9240*/  MUFU.EX2 R13, R13 ;  /* 0x0000000d000d7308 */ /* 0x000fe20000000800 */
[----:B-1----:R-:W-:Y:S01]  /*9250*/  F2FP.BF16.F32.PACK_AB R166, R181, R180 ;  /* 0x000000b4b5a6723e */ /* 0x002fe200000010ff */
[----:B------:R-:W-:Y:S01]  /*9260*/  FADD.FTZ R198, R198, R15 ;  /* 0x0000000fc6c67221 */ /* 0x000fe20000010000 */
[----:B------:R0:W-:Y:S01]  /*9270*/  STSM.16.M88.4 [R186], R160 ;  /* 0x000000a0ba007844 */ /* 0x0001e20000000200 */
[----:B------:R-:W-:Y:S01]  /*9280*/  FADD.FTZ R21, R21, R12 ;  /* 0x0000000c15157221 */ /* 0x000fe20000010000 */
[----:B------:R-:W-:-:S02]  /*9290*/  @!P2 VIADD R9, R9, 0x38860 ;  /* 0x000388600909a836 */ /* 0x000fc40000000000 */
[----:B------:R-:W-:Y:S01]  /*92a0*/  FADD.FTZ R199, R199, R198 ;  /* 0x000000c6c7c77221 */ /* 0x000fe20000010000 */
[----:B------:R-:W1:Y:S01]  /*92b0*/  MUFU.EX2 R178, R178 ;  /* 0x000000b200b27308 */ /* 0x000e620000000800 */
[----:B--2---:R-:W-:Y:S01]  /*92c0*/  F2FP.BF16.F32.PACK_AB R165, R10, R11 ;  /* 0x0000000b0aa5723e */ /* 0x004fe200000010ff */
[----:B------:R-:W-:Y:S01]  /*92d0*/  FADD.FTZ R14, R14, R21 ;  /* 0x000000150e0e7221 */ /* 0x000fe20000010000 */
[----:B------:R-:W-:Y:S01]  /*92e0*/  FADD.FTZ R200, R200, R199 ;  /* 0x000000c7c8c87221 */ /* 0x000fe20000010000 */
[----:B------:R-:W-:Y:S02]  /*92f0*/  @!P2 PRMT R9, RZ, 0x654, R9 ;  /* 0x00000654ff09a816 */ /* 0x000fe40000000009 */
        /* <DEDUP_REMOVED lines=15> */
[----:B------:R-:W-:Y:S01]  /*93f0*/  R2UR UR10, R182 ;  /* 0x00000000b60a72ca */ /* 0x000fe200000e0000 */
[----:B------:R-:W-:Y:S01]  /*9400*/  UMOV UR11, 0x40000040 ;  /* 0x40000040000b7882 */ /* 0x000fe20000000000 */
[----:B------:R-:W-:Y:S02]  /*9410*/  VIADD R182, R208, 0x100 ;  /* 0x00000100d0b67836 */ /* 0x000fe40000000000 */
[----:B------:R-:W-:Y:S01]  /*9420*/  FADD.FTZ R205, R206, R205 ;  /* 0x000000cdcecd7221 */ /* 0x000fe20000010000 */
[----:B------:R-:W-:Y:S02]  /*9430*/  VIADD R208, R208, 0x180 ;  /* 0x00000180d0d07836 */ /* 0x000fe40000000000 */
        /* <DEDUP_REMOVED lines=13> */
[----:B------:R-:W-:Y:S01]  /*9510*/  FADD.FTZ R6, R178, R13 ;  /* 0x0000000db2067221 */ /* 0x000fe20000010000 */
[----:B------:R-:W-:-:S02]  /*9520*/  IMAD.MOV.U32 R13, RZ, RZ, R2 ;  /* 0x000000ffff0d7224 */ /* 0x000fc400078e0002 */
[----:B------:R-:W-:Y:S01]  /*9530*/  FADD.FTZ R5, R181, R180 ;  /* 0x000000b4b5057221 */ /* 0x000fe20000010000 */
[----:B------:R-:W-:Y:S02]  /*9540*/  WARPGROUP.DEPBAR.LE gsb0, 0x0 ;  /* 0x00008000000079c5 */ /* 0x000fe40000010000 */
[----:B------:R-:W-:-:S06]  /*9550*/  WARPGROUP.ARRIVE ;  /* 0x00000000000079c5 */ /* 0x000fcc0000000000 */
        /* <DEDUP_REMOVED lines=24> */
.L_x_7445:
[----:B------:R-:W-:-:S13]  /*96e0*/  ISETP.LE.AND P1, PT, RZ, UR30, PT ;  /* 0x0000001eff007c0c */ /* 0x000fda000bf23270 */
[----:B------:R-:W-:Y:S05]  /*96f0*/  @!P1 BRA `(.L_x_7455) ;  /* 0x0000002c00409947 */ /* 0x000fea0003800000 */
[----:B------:R-:W-:Y:S01]  /*9700*/  IMAD.MOV.U32 R199, RZ, RZ, R8 ;  /* 0x000000ffffc77224 */ /* 0x000fe200078e0008 */
[----:B------:R-:W-:Y:S01]  /*9710*/  ULDC UR28, c[0x0][0xa80] ;  /* 0x0002a000001c7ab9 */ /* 0x000fe20000000800 */
[----:B------:R-:W-:Y:S02]  /*9720*/  IMAD.MOV.U32 R10, RZ, RZ, R7 ;  /* 0x000000ffff0a7224 */ /* 0x000fe400078e0007 */
[----:B------:R-:W-:-:S07]  /*9730*/  IMAD.MOV.U32 R197, RZ, RZ, R2 ;  /* 0x000000ffffc57224 */ /* 0x000fce00078e0002 */
.L_x_7464:
[----:B------:R-:W-:-:S05]  /*9740*/  VIADD R2, R197, 0x1 ;  /* 0x00000001c5027836 */ /* 0x000fca0000000000 */
[----:B------:R-:W-:-:S04]  /*9750*/  ISETP.NE.AND P1, PT, R2, 0x2, PT ;  /* 0x000000020200780c */ /* 0x000fc80003f25270 */
[----:B------:R-:W-:Y:S02]  /*9760*/  SEL R7, RZ, 0x1, P1 ;  /* 0x00000001ff077807 */ /* 0x000fe40000800000 */
[----:B------:R-:W-:Y:S02]  /*9770*/  SEL R2, R2, RZ, P1 ;  /* 0x000000ff02027207 */ /* 0x000fe40000800000 */
[----:B------:R-:W-:Y:S01]  /*9780*/  LOP3.LUT R16, R16, R7, RZ, 0x3c, !PT ;  /* 0x0000000710107212 */ /* 0x000fe200078e3cff */
[----:B--2---:R-:W-:Y:S06]  /*9790*/  @!P0 BRA `(.L_x_7456) ;  /* 0x0000000000048947 */ /* 0x004fec0003800000 */
[----:B------:R-:W-:Y:S01]  /*97a0*/  BPT.TRAP 0x1 ;  /* 0x000000040000795c */ /* 0x000fe20000300000 */
.L_x_7456:
[----:B0-----:R-:W-:Y:S01]  /*97b0*/  IMAD R9, R2, 0x8, R17 ;  /* 0x0000000802097824 */ /* 0x001fe200078e0211 */
[----:B------:R-:W-:-:S04]  /*97c0*/  SHF.L.U32 R8, R16, 0x1f, RZ ;  /* 0x0000001f10087819 */ /* 0x000fc800000006ff */
[----:B------:R0:W1:Y:S01]  /*97d0*/  SYNCS.PHASECHK.TRANS64.TRYWAIT P1, [R9+URZ+0x38830], R8 ;  /* 0x03883008090075a7 */ /* 0x000062000802017f */
[----:B------:R-:W-:Y:S05]  /*97e0*/  @!P0 BRA `(.L_x_7457) ;  /* 0x0000000000048947 */ /* 0x000fea0003800000 */
[----:B------:R-:W-:Y:S01]  /*97f0*/  BPT.TRAP 0x1 ;  /* 0x000000040000795c */ /* 0x000fe20000300000 */
.L_x_7457:
[----:B------:R-:W-:Y:S01]  /*9800*/  IMAD R7, R2, 0x200, R0 ;  /* 0x0000020002077824 */ /* 0x000fe200078e0200 */
[----:B-1----:R-:W-:Y:S06]  /*9810*/  @P1 BRA `(.L_x_7458) ;  /* 0x0000000000081947 */ /* 0x002fec0003800000 */
[----:B------:R-:W1:Y:S02]  /*9820*/  SYNCS.PHASECHK.TRANS64.TRYWAIT P1, [R9+URZ+0x38830], R8 ;  /* 0x03883008090075a7 */ /* 0x000e64000802017f */
[----:B-1----:R-:W-:Y:S05]  /*9830*/  @!P1 BRA `(.L_x_7459) ;  /* 0x000000c8001c9947 */ /* 0x002fea0003800000 */
.L_x_7458:
[----:B------:R-:W-:Y:S01]  /*9840*/  R2UR UR6, R7 ;  /* 0x00000000070672ca */ /* 0x000fe200000e0000 */
[----:B------:R-:W-:Y:S01]  /*9850*/  WARPGROUP.ARRIVE ;  /* 0x00000000000079c5 */ /* 0x000fe20000000000 */
[----:B------:R-:W-:Y:S01]  /*9860*/  UMOV UR7, 0x40000040 ;  /* 0x4000004000077882 */ /* 0x000fe20000000000 */
[----:B------:R-:W-:Y:S01]  /*9870*/  UMOV UR11, 0x40000040 ;  /* 0x40000040000b7882 */ /* 0x000fe20000000000 */
[----:B------:R-:W-:Y:S01]  /*9880*/  UMOV UR15, 0x40000040 ;  /* 0x40000040000f7882 */ /* 0x000fe20000000000 */
[----:B------:R-:W-:-:S08]  /*9890*/  UMOV UR19, 0x40000040 ;  /* 0x4000004000137882 */ /* 0x000fd00000000000 */
        /* <DEDUP_REMOVED lines=16> */
.L_x_7460:
[----:B------:R2:W3:Y:S01]  /*99a0*/  SYNCS.PHASECHK.TRANS64.TRYWAIT P1, [R9+URZ+0x38850], R8 ;  /* 0x03885008090075a7 */ /* 0x0004e2000802017f */
[----:B------:R-:W-:Y:S05]  /*99b0*/  @!P0 BRA `(.L_x_7461) ;  /* 0x0000000000048947 */ /* 0x000fea0003800000 */
[----:B------:R-:W-:Y:S01]  /*99c0*/  BPT.TRAP 0x1 ;  /* 0x000000040000795c */ /* 0x000fe20000300000 */
.L_x_7461:
[----:B---3--:R-:W-:Y:S05]  /*99d0*/  @P1 BRA `(.L_x_7462) ;  /* 0x0000000000081947 */ /* 0x008fea0003800000 */
[----:B------:R-:W3:Y:S02]  /*99e0*/  SYNCS.PHASECHK.TRANS64.TRYWAIT P1, [R9+URZ+0x38850], R8 ;  /* 0x03885008090075a7 */ /* 0x000ee4000802017f */
[----:B---3--:R-:W-:Y:S05]  /*99f0*/  @!P1 BRA `(.L_x_7463) ;  /* 0x000000c400c09947 */ /* 0x008fea0003800000 */
.L_x_7462:
[----:B------:R-:W-:Y:S01]  /*9a00*/  IMAD R7, R2, 0x1000, R3 ;  /* 0x0000100002077824 */ /* 0x000fe200078e0203 */
[----:B------:R-:W-:Y:S01]  /*9a10*/  WARPGROUP.ARRIVE ;  /* 0x00000000000079c5 */ /* 0x000fe20000000000 */
[----:B------:R-:W-:Y:S01]  /*9a20*/  UMOV UR23, 0x40000040 ;  /* 0x4000004000177882 */ /* 0x000fe20000000000 */
[C---:B------:R-:W-:Y:S01]  /*9a30*/  VIADD R11, R4.reuse, 0x2 ;  /* 0x00000002040b7836 */ /* 0x040fe20000000000 */
[----:B------:R-:W-:Y:S01]  /*9a40*/  UMOV UR25, 0x40000040 ;  /* 0x4000004000197882 */ /* 0x000fe20000000000 */
[C---:B------:R-:W-:Y:S01]  /*9a50*/  R2UR UR22, R7.reuse ;  /* 0x00000000071672ca */ /* 0x040fe200000e0000 */
[----:B0123--:R-:W-:Y:S01]  /*9a60*/  VIADD R8, R7, 0x2 ;  /* 0x0000000207087836 */ /* 0x00ffe20000000000 */
[----:B------:R-:W-:Y:S01]  /*9a70*/  UMOV UR27, 0x40000040 ;  /* 0x40000040001b7882 */ /* 0x000fe20000000000 */
[----:B------:R-:W-:Y:S01]  /*9a80*/  R2UR UR24, R11 ;  /* 0x000000000b1872ca */ /* 0x000fe200000e0000 */
[----:B------:R-:W-:Y:S01]  /*9a90*/  VIADD R11, R4, 0x4 ;  /* 0x00000004040b7836 */ /* 0x000fe20000000000 */
[----:B------:R-:W0:Y:S01]  /*9aa0*/  S2R R12, SR_TID.X ;  /* 0x00000000000c7919 */ /* 0x000e220000002100 */
[----:B------:R-:W-:Y:S01]  /*9ab0*/  R2UR UR26, R8 ;  /* 0x00000000081a72ca */ /* 0x000fe200000e0000 */
[C---:B------:R-:W-:Y:S01]  /*9ac0*/  VIADD R8, R7.reuse, 0x4 ;  /* 0x0000000407087836 */ /* 0x040fe20000000000 */
[----:B------:R-:W-:Y:S01]  /*9ad0*/  UMOV UR6, UR28 ;  /* 0x0000001c00067c82 */ /* 0x000fe20008000000 */
[----:B------:R-:W-:Y:S01]  /*9ae0*/  VIADD R15, R4, 0x800 ;  /* 0x00000800040f7836 */ /* 0x000fe20000000000 */
[----:B------:R-:W-:Y:S01]  /*9af0*/  UMOV UR11, 0x40000040 ;  /* 0x40000040000b7882 */ /* 0x000fe20000000000 */
[----:B------:R-:W-:-:S02]  /*9b00*/  VIADD R13, R7, 0x800 ;  /* 0x00000800070d7836 */ /* 0x000fc40000000000 */
[----:B------:R-:W-:Y:S01]  /*9b10*/  HGMMA.64x64x16.F32.BF16 R152, gdesc[UR20], R152, gsb0 ;  /* 0x00e00000149879f0 */ /* 0x000fe20008001898 */
[----:B------:R-:W-:-:S05]  /*9b20*/  IMAD R204, R2, 0x1000, R19 ;  /* 0x0000100002cc7824 */ /* 0x000fca00078e0213 */
[----:B------:R-:W-:Y:S02]  /*9b30*/  R2UR UR10, R204 ;  /* 0x00000000cc0a72ca */ /* 0x000fe400000e0000 */
[----:B0-----:R-:W-:Y:S01]  /*9b40*/  SHF.R.U32.HI R12, RZ, 0x7, R12 ;  /* 0x00000007ff0c7819 */ /* 0x001fe2000001160c */
        /* <DEDUP_REMOVED lines=337> */
[----:B------:R-:W-:Y:S01]  /*b060*/  FMUL.FTZ R196, R7, UR6 ;  /* 0x0000000607c47c20 */ /* 0x000fe20008410000 */
[----:B------:R-:W-:Y:S01]  /*b070*/  FMNMX.FTZ R13, R171, R8, !PT ;  /* 0x00000008ab0d7209 */ /* 0x000fe20007810000 */
[----:B------:R-:W-:Y:S02]  /*b080*/  FADD.FTZ R10, -R7, R10 ;  /* 0x0000000a070a7221 */ /* 0x000fe40000010100 */
[--C-:B------:R-:W-:Y:S01]  /*b090*/  FFMA.FTZ R12, R153, UR6, -R196.reuse ;  /* 0x00000006990c7c23 */ /* 0x100fe200080108c4 */
[----:B------:R-:W-:Y:S01]  /*b0a0*/  FMNMX.FTZ R8, R174, R13, !PT ;  /* 0x0000000dae087209 */ /* 0x000fe20007810000 */
[--C-:B------:R-:W-:Y:S01]  /*b0b0*/  FFMA.FTZ R11, R152, UR6, -R196.reuse ;  /* 0x00000006980b7c23 */ /* 0x100fe200080108c4 */
[----:B------:R-:W-:Y:S01]  /*b0c0*/  FMUL.FTZ R10, R10, UR6 ;  /* 0x000000060a0a7c20 */ /* 0x000fe20008410000 */
        /* <DEDUP_REMOVED lines=19> */
[----:B------:R-:W-:Y:S03]  /*b200*/  MUFU.EX2 R11, R11 ;  /* 0x0000000b000b7308 */ /* 0x000fe60000000800 */
[----:B------:R-:W1:Y:S01]  /*b210*/  SHFL.BFLY PT, R153, R8, 0x2, 0x1f ;  /* 0x0c401f0008997f89 */ /* 0x000e6200000e0000 */
[-C--:B0-----:R-:W-:Y:S01]  /*b220*/  FMUL.FTZ R24, R24, R10.reuse ;  /* 0x0000000a18187220 */ /* 0x081fe20000410000 */
        /* <DEDUP_REMOVED lines=22> */
[----:B-1----:R-:W-:Y:S01]  /*b390*/  FMNMX.FTZ R153, R8, R153, !PT ;  /* 0x0000009908997209 */ /* 0x002fe20007810000 */
        /* <DEDUP_REMOVED lines=28> */
[----:B0-----:R-:W-:Y:S01]  /*b560*/  FMNMX.FTZ R8, R153, R8, !PT ;  /* 0x0000000899087209 */ /* 0x001fe20007810000 */
[----:B------:R-:W-:Y:S01]  /*b570*/  FFMA.FTZ R153, R181, UR6, -R196 ;  /* 0x00000006b5997c23 */ /* 0x000fe200080108c4 */
[----:B------:R-:W-:Y:S01]  /*b580*/  MUFU.EX2 R188, R188 ;  /* 0x000000bc00bc7308 */ /* 0x000fe20000000800 */
[----:B-1----:R-:W-:Y:S01]  /*b590*/  F2FP.BF16.F32.PACK_AB R156, R20, R15 ;  /* 0x0000000f149c723e */ /* 0x002fe200000010ff */
[-C--:B------:R-:W-:Y:S01]  /*b5a0*/  FMUL.FTZ R112, R112, R10.reuse ;  /* 0x0000000a70707220 */ /* 0x080fe20000410000 */
[----:B------:R-:W-:Y:S01]  /*b5b0*/  FADD.FTZ R152, -R8, R199 ;  /* 0x000000c708987221 */ /* 0x000fe20000010100 */
[-C--:B------:R-:W-:Y:S01]  /*b5c0*/  FMUL.FTZ R113, R113, R10.reuse ;  /* 0x0000000a71717220 */ /* 0x080fe20000410000 */
[-C--:B------:R-:W-:Y:S01]  /*b5d0*/  FMUL.FTZ R116, R116, R10.reuse ;  /* 0x0000000a74747220 */ /* 0x080fe20000410000 */
[-C--:B------:R-:W-:Y:S01]  /*b5e0*/  FMUL.FTZ R117, R117, R10.reuse ;  /* 0x0000000a75757220 */ /* 0x080fe20000410000 */
[----:B------:R-:W-:Y:S01]  /*b5f0*/  FMUL.FTZ R181, R152, UR6 ;  /* 0x0000000698b57c20 */ /* 0x000fe20008410000 */
[----:B------:R0:W-:Y:S01]  /*b600*/  MUFU.EX2 R199, R153 ;  /* 0x0000009900c77308 */ /* 0x0001e20000000800 */
[----:B------:R-:W-:Y:S01]  /*b610*/  FMUL.FTZ R152, R8, UR6 ;  /* 0x0000000608987c20 */ /* 0x000fe20008410000 */
[-C--:B------:R-:W-:Y:S01]  /*b620*/  FMUL.FTZ R120, R120, R10.reuse ;  /* 0x0000000a78787220 */ /* 0x080fe20000410000 */
[-C--:B------:R-:W-:Y:S01]  /*b630*/  FMUL.FTZ R121, R121, R10.reuse ;  /* 0x0000000a79797220 */ /* 0x080fe20000410000 */
[----:B------:R-:W-:Y:S01]  /*b640*/  FMUL.FTZ R124, R124, R10 ;  /* 0x0000000a7c7c7220 */ /* 0x000fe20000410000 */
[--C-:B------:R-:W-:Y:S01]  /*b650*/  FFMA.FTZ R196, R154, UR6, -R152.reuse ;  /* 0x000000069ac47c23 */ /* 0x100fe20008010898 */
[--C-:B------:R-:W-:Y:S01]  /*b660*/  FFMA.FTZ R201, R155, UR6, -R152.reuse ;  /* 0x000000069bc97c23 */ /* 0x100fe20008010898 */
[----:B------:R-:W-:Y:S01]  /*b670*/  FFMA.FTZ R198, R158, UR6, -R152 ;  /* 0x000000069ec67c23 */ /* 0x000fe20008010898 */
[----:B------:R-:W1:Y:S01]  /*b680*/  MUFU.EX2 R181, R181 ;  /* 0x000000b500b57308 */ /* 0x000e620000000800 */
[----:B0-----:R-:W-:-:S02]  /*b690*/  IMAD.MOV R153, RZ, RZ, -R184 ;  /* 0x000000ffff997224 */ /* 0x001fc400078e0ab8 */
[--C-:B------:R-:W-:Y:S01]  /*b6a0*/  FFMA.FTZ R203, R159, UR6, -R152.reuse ;  /* 0x000000069fcb7c23 */ /* 0x100fe20008010898 */
[--C-:B------:R-:W-:Y:S01]  /*b6b0*/  FFMA.FTZ R200, R162, UR6, -R152.reuse ;  /* 0x00000006a2c87c23 */ /* 0x100fe20008010898 */
[--C-:B------:R-:W-:Y:S01]  /*b6c0*/  FFMA.FTZ R205, R163, UR6, -R152.reuse ;  /* 0x00000006a3cd7c23 */ /* 0x100fe20008010898 */
[--C-:B------:R-:W-:Y:S01]  /*b6d0*/  FFMA.FTZ R202, R166, UR6, -R152.reuse ;  /* 0x00000006a6ca7c23 */ /* 0x100fe20008010898 */
        /* <DEDUP_REMOVED lines=10> */
[----:B------:R0:W-:Y:S01]  /*b780*/  @!P2 SYNCS.ARRIVE.TRANS64.RED.A1T0 RZ, [R153+URZ], RZ ;  /* 0x000000ff99ffa9a7 */ /* 0x0001e2000810043f */
[--C-:B------:R-:W-:Y:S01]  /*b790*/  FFMA.FTZ R182, R182, UR6, -R152.reuse ;  /* 0x00000006b6b67c23 */ /* 0x100fe20008010898 */
[----:B------:R-:W-:Y:S01]  /*b7a0*/  FFMA.FTZ R183, R183, UR6, -R152 ;  /* 0x00000006b7b77c23 */ /* 0x000fe20008010898 */
[----:B------:R-:W-:Y:S01]  /*b7b0*/  @!P1 IMAD R154, R197, 0x40, R22 ;  /* 0x00000040c59a9824 */ /* 0x000fe200078e0216 */
[----:B------:R-:W-:Y:S01]  /*b7c0*/  MUFU.EX2 R196, R196 ;  /* 0x000000c400c47308 */ /* 0x000fe20000000800 */
[----:B------:R-:W-:Y:S01]  /*b7d0*/  F2FP.BF16.F32.PACK_AB R152, R12, R11 ;  /* 0x0000000b0c98723e */ /* 0x000fe200000010ff */
[----:B-1----:R-:W-:Y:S01]  /*b7e0*/  FMUL.FTZ R26, R26, R181 ;  /* 0x000000b51a1a7220 */ /* 0x002fe20000410000 */
[----:B------:R-:W-:Y:S01]  /*b7f0*/  @!P1 IMAD R154, R154, 0x4, R17 ;  /* 0x000000049a9a9824 */ /* 0x000fe200078e0211 */
[----:B------:R-:W-:Y:S01]  /*b800*/  F2FP.BF16.F32.PACK_AB R158, R188, R21 ;  /* 0x00000015bc9e723e */ /* 0x000fe200000010ff */
[-C--:B------:R-:W-:Y:S01]  /*b810*/  FMUL.FTZ R27, R27, R181.reuse ;  /* 0x000000b51b1b7220 */ /* 0x080fe20000410000 */
[-C--:B------:R-:W-:Y:S01]  /*b820*/  FMUL.FTZ R30, R30, R181.reuse ;  /* 0x000000b51e1e7220 */ /* 0x080fe20000410000 */
[-C--:B------:R-:W-:Y:S01]  /*b830*/  FMUL.FTZ R31, R31, R181.reuse ;  /* 0x000000b51f1f7220 */ /* 0x080fe20000410000 */
[----:B------:R-:W-:Y:S01]  /*b840*/  @!P1 STS [R154+0x38400], R10 ;  /* 0x0384000a9a009388 */ /* 0x000fe20000000800 */
[----:B------:R-:W0:Y:S01]  /*b850*/  MUFU.EX2 R201, R201 ;  /* 0x000000c900c97308 */ /* 0x000e220000000800 */
[-C--:B------:R-:W-:Y:S01]  /*b860*/  FMUL.FTZ R34, R34, R181.reuse ;  /* 0x000000b522227220 */ /* 0x080fe20000410000 */
[-C--:B------:R-:W-:Y:S01]  /*b870*/  FMUL.FTZ R35, R35, R181.reuse ;  /* 0x000000b523237220 */ /* 0x080fe20000410000 */
[----:B------:R1:W-:Y:S01]  /*b880*/  @!P1 STS [R154+0x38420], R181 ;  /* 0x038420b59a009388 */ /* 0x0003e20000000800 */
        /* <DEDUP_REMOVED lines=9> */
[----:B-1----:R-:W-:Y:S01]  /*b920*/  F2FP.BF16.F32.PACK_AB R154, R14, R13 ;  /* 0x0000000d0e9a723e */ /* 0x002fe200000010ff */
        /* <DEDUP_REMOVED lines=78> */
[----:B------:R-:W-:Y:S01]  /*be10*/  FMUL.FTZ R151, R151, R181 ;  /* 0x000000b597977220 */ /* 0x000fe20000410000 */
[----:B------:R2:W-:Y:S01]  /*be20*/  STSM.16.M88.4 [R185+0x36400], R152 ;  /* 0x03640098b9007844 */ /* 0x0005e20000000200 */
[----:B------:R-:W-:-:S02]  /*be30*/  VIADD R197, R204, 0x80 ;  /* 0x00000080ccc57836 */ /* 0x000fc40000000000 */
[----:B------:R-:W-:Y:S01]  /*be40*/  FFMA.FTZ R5, R10, R5, R11 ;  /* 0x000000050a057223 */ /* 0x000fe2000001000b */
[----:B------:R-:W0:Y:S01]  /*be50*/  MUFU.EX2 R171, R171 ;  /* 0x000000ab00ab7308 */ /* 0x000e220000000800 */
[----:B-1----:R-:W-:Y:S01]  /*be60*/  F2FP.BF16.F32.PACK_AB R162, R173, R172 ;  /* 0x000000acada2723e */ /* 0x002fe200000010ff */
[----:B------:R2:W-:Y:S01]  /*be70*/  STSM.16.M88.4 [R189], R156 ;  /* 0x0000009cbd007844 */ /* 0x0005e20000000200 */
[----:B------:R-:W-:Y:S01]  /*be80*/  FFMA.FTZ R6, R181, R6, R196 ;  /* 0x00000006b5067223 */ /* 0x000fe200000100c4 */
[----:B------:R-:W-:Y:S01]  /*be90*/  FADD.FTZ R12, R12, R5 ;  /* 0x000000050c0c7221 */ /* 0x000fe20000010000 */
[----:B------:R-:W-:Y:S01]  /*bea0*/  ISETP.LT.AND P1, PT, RZ, UR30, PT ;  /* 0x0000001eff007c0c */ /* 0x000fe2000bf21270 */
[----:B------:R-:W-:Y:S02]  /*beb0*/  @!P2 VIADD R9, R9, 0x38860 ;  /* 0x000388600909a836 */ /* 0x000fe40000000000 */
[----:B------:R-:W-:Y:S01]  /*bec0*/  FADD.FTZ R201, R201, R6 ;  /* 0x00000006c9c97221 */ /* 0x000fe20000010000 */
[----:B------:R-:W-:Y:S01]  /*bed0*/  MUFU.EX2 R174, R174 ;  /* 0x000000ae00ae7308 */ /* 0x000fe20000000800 */
[----:B------:R-:W-:Y:S01]  /*bee0*/  FADD.FTZ R13, R13, R12 ;  /* 0x0000000c0d0d7221 */ /* 0x000fe20000010000 */
[----:B------:R-:W-:Y:S01]  /*bef0*/  UIADD3 UR30, UR30, -0x1, URZ ;  /* 0xffffffff1e1e7890 */ /* 0x000fe2000fffe03f */
[----:B------:R-:W-:Y:S01]  /*bf00*/  FADD.FTZ R198, R198, R201 ;  /* 0x000000c9c6c67221 */ /* 0x000fe20000010000 */
[----:B------:R-:W-:Y:S01]  /*bf10*/  @!P2 PRMT R9, RZ, 0x654, R9 ;  /* 0x00000654ff09a816 */ /* 0x000fe20000000009 */
[----:B------:R-:W-:Y:S01]  /*bf20*/  FADD.FTZ R14, R14, R13 ;  /* 0x0000000d0e0e7221 */ /* 0x000fe20000010000 */
[----:B------:R-:W-:-:S02]  /*bf30*/  IMAD.MOV.U32 R10, RZ, RZ, R7 ;  /* 0x000000ffff0a7224 */ /* 0x000fc400078e0007 */
        /* <DEDUP_REMOVED lines=16> */
[----:B------:R2:W-:Y:S01]  /*c040*/  STSM.16.M88.4 [R186], R160 ;  /* 0x000000a0ba007844 */ /* 0x0005e20000000200 */
[----:B------:R-:W-:Y:S01]  /*c050*/  FADD.FTZ R169, R169, R168 ;  /* 0x000000a8a9a97221 */ /* 0x000fe20000010000 */
[----:B------:R-:W1:Y:S01]  /*c060*/  MUFU.EX2 R180, R180 ;  /* 0x000000b400b47308 */ /* 0x000e620000000800 */
[----:B------:R-:W-:Y:S02]  /*c070*/  FADD.FTZ R171, R171, R170 ;  /* 0x000000aaabab7221 */ /* 0x000fe40000010000 */
[----:B------:R-:W-:Y:S02]  /*c080*/  FADD.FTZ R172, R172, R169 ;  /* 0x000000a9acac7221 */ /* 0x000fe40000010000 */
[----:B------:R-:W-:Y:S02]  /*c090*/  FADD.FTZ R174, R174, R171 ;  /* 0x000000abaeae7221 */ /* 0x000fe40000010000 */
[----:B------:R-:W-:Y:S01]  /*c0a0*/  FADD.FTZ R173, R173, R172 ;  /* 0x000000acadad7221 */ /* 0x000fe20000010000 */
[----:B------:R-:W-:Y:S01]  /*c0b0*/  MUFU.EX2 R178, R178 ;  /* 0x000000b200b27308 */ /* 0x000fe20000000800 */
[----:B0-----:R-:W-:Y:S01]  /*c0c0*/  F2FP.BF16.F32.PACK_AB R164, R177, R176 ;  /* 0x000000b0b1a4723e */ /* 0x001fe200000010ff */
[----:B------:R-:W-:Y:S01]  /*c0d0*/  FADD.FTZ R175, R175, R174 ;  /* 0x000000aeafaf7221 */ /* 0x000fe20000010000 */
[----:B------:R-:W-:-:S04]  /*c0e0*/  FADD.FTZ R176, R176, R173 ;  /* 0x000000adb0b07221 */ /* 0x000fc80000010000 */
[----:B------:R-:W-:Y:S01]  /*c0f0*/  FADD.FTZ R177, R177, R176 ;  /* 0x000000b0b1b17221 */ /* 0x000fe20000010000 */
[----:B------:R-:W0:Y:S01]  /*c100*/  MUFU.EX2 R179, R179 ;  /* 0x000000b300b37308 */ /* 0x000e220000000800 */
[----:B-1----:R-:W-:Y:S02]  /*c110*/  F2FP.BF16.F32.PACK_AB R166, R199, R180 ;  /* 0x000000b4c7a6723e */ /* 0x002fe400000010ff */
[----:B------:R-:W-:-:S04]  /*c120*/  FADD.FTZ R180, R180, R177 ;  /* 0x000000b1b4b47221 */ /* 0x000fc80000010000 */
[----:B------:R-:W-:Y:S01]  /*c130*/  FADD.FTZ R5, R199, R180 ;  /* 0x000000b4c7057221 */ /* 0x000fe20000010000 */
[----:B------:R-:W1:Y:S01]  /*c140*/  MUFU.EX2 R182, R182 ;  /* 0x000000b600b67308 */ /* 0x000e620000000800 */
[----:B------:R-:W-:-:S07]  /*c150*/  IMAD.MOV.U32 R199, RZ, RZ, R8 ;  /* 0x000000ffffc77224 */ /* 0x000fce00078e0008 */
[----:B------:R-:W3:Y:S01]  /*c160*/  MUFU.EX2 R183, R183 ;  /* 0x000000b700b77308 */ /* 0x000ee20000000800 */
[----:B0-----:R-:W-:Y:S01]  /*c170*/  F2FP.BF16.F32.PACK_AB R165, R179, R178 ;  /* 0x000000b2b3a5723e */ /* 0x001fe200000010ff */
[----:B------:R-:W-:-:S04]  /*c180*/  FADD.FTZ R178, R178, R175 ;  /* 0x000000afb2b27221 */ /* 0x000fc80000010000 */
[----:B------:R-:W-:-:S04]  /*c190*/  FADD.FTZ R179, R179, R178 ;  /* 0x000000b2b3b37221 */ /* 0x000fc80000010000 */
[----:B-1----:R-:W-:Y:S01]  /*c1a0*/  FADD.FTZ R6, R182, R179 ;  /* 0x000000b3b6067221 */ /* 0x002fe20000010000 */
[----:B---3--:R-:W-:-:S03]  /*c1b0*/  F2FP.BF16.F32.PACK_AB R167, R183, R182 ;  /* 0x000000b6b7a7723e */ /* 0x008fc600000010ff */
[----:B------:R-:W-:Y:S02]  /*c1c0*/  FADD.FTZ R6, R183, R6 ;  /* 0x00000006b7067221 */ /* 0x000fe40000010000 */
[----:B------:R2:W-:Y:S01]  /*c1d0*/  STSM.16.M88.4 [R187], R164 ;  /* 0x000000a4bb007844 */ /* 0x0005e20000000200 */
[----:B------:R-:W-:-:S06]  /*c1e0*/  WARPGROUP.ARRIVE ;  /* 0x00000000000079c5 */ /* 0x000fcc0000000000 */
[----:B------:R-:W-:Y:S01]  /*c1f0*/  HGMMA.64x256x16.F32.BF16 R24, R152, gdesc[UR8].tnspB, R24, gsb0 ;  /* 0x43e0000898187df0 */ /* 0x000fe20008001818 */
        /* <DEDUP_REMOVED lines=10> */
[----:B------:R-:W-:Y:S01]  /*c2a0*/  IMAD.MOV.U32 R197, RZ, RZ, R2 ;  /* 0x000000ffffc57224 */ /* 0x000fe200078e0002 */
[----:B------:R-:W-:Y:S02]  /*c2b0*/  WARPGROUP.DEPBAR.LE gsb0, 0x0 ;  /* 0x00008000000079c5 */ /* 0x000fe40000010000 */
[----:B------:R-:W-:-:S15]  /*c2c0*/  WARPGROUP.ARRIVE ;  /* 0x00000000000079c5 */ /* 0x000fde0000000000 */
[----:B------:R-:W-:-:S07]  /*c2d0*/  NOP ;  /* 0x0000000000007918 */ /* 0x000fce0000000000 */
        /* <DEDUP_REMOVED lines=18> */
.L_x_7455:
[----:B------:R-:W1:Y:S01]  /*c400*/  SHFL.BFLY PT, R0, R5, 0x2, 0x1f ;  /* 0x0c401f0005007f89 */ /* 0x000e6200000e0000 */
[----:B------:R-:W-:Y:S01]  /*c410*/  IMAD.U32 R12, RZ, RZ, UR6 ;  /* 0x00000006ff0c7e24 */ /* 0x000fe2000f8e00ff */
[----:B------:R-:W-:Y:S02]  /*c420*/  UIADD3 UR36, UR36, 0x1, URZ ;  /* 0x0000000124247890 */ /* 0x000fe4000fffe03f */
[----:B0-2---:R-:W0:Y:S01]  /*c430*/  SHFL.BFLY PT, R9, R6, 0x2, 0x1f ;  /* 0x0c401f0006097f89 */ /* 0x005e2200000e0000 */
[----:B------:R-:W-:Y:S08]  /*c440*/  BAR.ARV 0x8, 0x100 ;  /* 0x0204000000007b1d */ /* 0x000ff00000002000 */
[----:B------:R-:W-:Y:S01]  /*c450*/  BAR.SYNC.DEFER_BLOCKING 0xf, 0x100 ;  /* 0x03c4000000007b1d */ /* 0x000fe20000010000 */
[----:B-1----:R-:W-:Y:S01]  /*c460*/  FADD.FTZ R0, R0, R5 ;  /* 0x0000000500007221 */ /* 0x002fe20000010000 */
[----:B------:R-:W-:-:S02]  /*c470*/  VIADD R5, R2, 0x1 ;  /* 0x0000000102057836 */ /* 0x000fc40000000000 */
[----:B0-----:R-:W-:Y:S02]  /*c480*/  FADD.FTZ R11, R9, R6 ;  /* 0x00000006090b7221 */ /* 0x001fe40000010000 */
[----:B------:R-:W0:Y:S01]  /*c490*/  SHFL.BFLY PT, R3, R0, 0x1, 0x1f ;  /* 0x0c201f0000037f89 */ /* 0x000e2200000e0000 */
[----:B------:R-:W-:-:S03]  /*c4a0*/  ISETP.NE.AND P1, PT, R5, 0x2, PT ;  /* 0x000000020500780c */ /* 0x000fc60003f25270 */
[----:B------:R-:W1:Y:S01]  /*c4b0*/  SHFL.BFLY PT, R4, R11, 0x1, 0x1f ;  /* 0x0c201f000b047f89 */ /* 0x000e6200000e0000 */
[----:B0-----:R-:W-:Y:S01]  /*c4c0*/  FADD.FTZ R10, R0, R3 ;  /* 0x00000003000a7221 */ /* 0x001fe20000010000 */
[----:B------:R-:W-:Y:S02]  /*c4d0*/  IMAD.MOV R3, RZ, RZ, -R184 ;  /* 0x000000ffff037224 */ /* 0x000fe400078e0ab8 */
[----:B------:R-:W-:Y:S02]  /*c4e0*/  IMAD.MOV.U32 R0, RZ, RZ, -0x800000 ;  /* 0xff800000ff007424 */ /* 0x000fe400078e00ff */
[----:B-1----:R-:W-:Y:S01]  /*c4f0*/  FADD.FTZ R9, R11, R4 ;  /* 0x000000040b097221 */ /* 0x002fe20000010000 */
[----:B------:R-:W-:Y:S01]  /*c500*/  FSETP.NE.FTZ.AND P2, PT, R10, RZ, PT ;  /* 0x000000ff0a00720b */ /* 0x000fe20003f55000 */
[----:B------:R-:W-:Y:S01]  /*c510*/  IMAD.MOV.U32 R4, RZ, RZ, RZ ;  /* 0x000000ffff047224 */ /* 0x000fe200078e00ff */
[----:B------:R-:W-:Y:S01]  /*c520*/  ISETP.NE.AND P0, PT, R18, R3, PT ;  /* 0x000000031200720c */ /* 0x000fe20003f05270 */
[----:B------:R-:W-:Y:S01]  /*c530*/  IMAD.MOV.U32 R3, RZ, RZ, RZ ;  /* 0x000000ffff037224 */ /* 0x000fe200078e00ff */
[----:B------:R-:W-:-:S02]  /*c540*/  FSETP.NE.FTZ.AND P3, PT, R9, RZ, PT ;  /* 0x000000ff0900720b */ /* 0x000fc40003f75000 */
[----:B------:R-:W-:-:S04]  /*c550*/  SEL R11, RZ, 0x1, P1 ;  /* 0x00000001ff0b7807 */ /* 0x000fc80000800000 */
[----:B------:R-:W-:-:S03]  /*c560*/  LOP3.LUT R16, R16, R11, RZ, 0x3c, !PT ;  /* 0x0000000b10107212 */ /* 0x000fc600078e3cff */
[----:B------:R-:W0:Y:S02]  /*c570*/  @P2 MUFU.RCP R3, R10 ;  /* 0x0000000a00032308 */ /* 0x000e240000001000 */
[----:B------:R-:W-:Y:S02]  /*c580*/  @!P0 IMAD R2, R2, 0x40, R22 ;  /* 0x0000004002028824 */ /* 0x000fe400078e0216 */
[----:B------:R-:W-:Y:S02]  /*c590*/  @P3 FMUL.FTZ R12, R12, 0.69314718246459960938 ;  /* 0x3f3172180c0c3820 */ /* 0x000fe40000410000 */
        /* <DEDUP_REMOVED lines=10> */
[----:B------:R2:W0:Y:S01]  /*c640*/  @P3 MUFU.LG2 R11, R9 ;  /* 0x00000009000b3308 */ /* 0x0004220000000c00 */
        /* <DEDUP_REMOVED lines=9> */
[----:B------:R-:W-:Y:S01]  /*c6e0*/  FMUL.FTZ R201, R49, R3 ;  /* 0x0000000331c97220 */ /* 0x000fe20000410000 */
[----:B-1----:R-:W-:-:S02]  /*c6f0*/  IMAD.U32 R2, RZ, RZ, UR6 ;  /* 0x00000006ff027e24 */ /* 0x002fc4000f8e00ff */
[-C--:B------:R-:W-:Y:S01]  /*c700*/  FMUL.FTZ R202, R52, R3.reuse ;  /* 0x0000000334ca7220 */ /* 0x080fe20000410000 */
[-C--:B------:R-:W-:Y:S01]  /*c710*/  FMUL.FTZ R199, R53, R3.reuse ;  /* 0x0000000335c77220 */ /* 0x080fe20000410000 */
[-C--:B------:R-:W-:Y:S01]  /*c720*/  FMUL.FTZ R200, R56, R3.reuse ;  /* 0x0000000338c87220 */ /* 0x080fe20000410000 */
[----:B------:R-:W-:Y:S01]  /*c730*/  @P2 FMUL.FTZ R2, R2, 0.69314718246459960938 ;  /* 0x3f31721802022820 */ /* 0x000fe20000410000 */
        /* <DEDUP_REMOVED lines=118> */
.L_x_7431:
        /* <DEDUP_REMOVED lines=10> */
[----:B------:R-:W-:Y:S01]  /*cf40*/  IMAD R7, R215, 0x40, R23 ;  /* 0x00000040d7077824 */ /* 0x000fe200078e0217 */
[----:B------:R-:W-:Y:S01]  /*cf50*/  F2FP.BF16.F32.PACK_AB R6, R6, R205 ;  /* 0x000000cd0606723e */ /* 0x000fe200000010ff */
[----:B------:R-:W-:Y:S01]  /*cf60*/  USHF.R.S32.HI UR12, URZ, 0x1f, UR42 ;  /* 0x0000001f3f0c7899 */ /* 0x000fe2000801142a */
[----:B------:R-:W-:Y:S01]  /*cf70*/  BAR.SYNC.DEFER_BLOCKING 0x1, 0x100 ;  /* 0x0044000000007b1d */ /* 0x000fe20000010000 */
[----:B------:R-:W-:Y:S01]  /*cf80*/  F2FP.BF16.F32.PACK_AB R112, R113, R112 ;  /* 0x000000707170723e */ /* 0x000fe200000010ff */
[----:B------:R-:W-:Y:S01]  /*cf90*/  USHF.R.S32.HI UR13, URZ, 0x1f, UR39 ;  /* 0x0000001f3f0d7899 */ /* 0x000fe20008011427 */
[----:B------:R-:W-:Y:S02]  /*cfa0*/  F2FP.BF16.F32.PACK_AB R113, R19, R114 ;  /* 0x000000721371723e */ /* 0x000fe400000010ff */
[----:B------:R-:W-:Y:S02]  /*cfb0*/  F2FP.BF16.F32.PACK_AB R114, R117, R116 ;  /* 0x000000747572723e */ /* 0x000fe400000010ff */
[----:B------:R-:W-:Y:S01]  /*cfc0*/  F2FP.BF16.F32.PACK_AB R115, R108, R115 ;  /* 0x000000736c73723e */ /* 0x000fe200000010ff */
[----:B------:R-:W1:Y:S01]  /*cfd0*/  SHFL.IDX PT, R41, R216, RZ, 0x1f ;  /* 0x00001fffd8297589 */ /* 0x000e6200000e0000 */
        /* <DEDUP_REMOVED lines=10> */
[----:B------:R-:W-:Y:S02]  /*d080*/  MOV R92, R17 ;  /* 0x00000011005c7202 */ /* 0x000fe40000000f00 */
[----:B0-----:R-:W-:Y:S02]  /*d090*/  MOV R93, R4 ;  /* 0x00000004005d7202 */ /* 0x001fe40000000f00 */
[----:B------:R-:W-:-:S02]  /*d0a0*/  F2FP.BF16.F32.PACK_AB R146, R149, R148 ;  /* 0x000000949592723e */ /* 0x000fc400000010ff */
[----:B------:R-:W-:Y:S01]  /*d0b0*/  F2FP.BF16.F32.PACK_AB R147, R151, R150 ;  /* 0x000000969793723e */ /* 0x000fe200000010ff */
[----:B------:R-:W-:-:S04]  /*d0c0*/  IMAD.WIDE R4, R219, 0x2, R92 ;  /* 0x00000002db047825 */ /* 0x000fc800078e025c */
[----:B------:R-:W-:Y:S01]  /*d0d0*/  IMAD.WIDE R92, R7, 0x2, R92 ;  /* 0x00000002075c7825 */ /* 0x000fe200078e025c */
[C---:B------:R-:W-:Y:S02]  /*d0e0*/  IADD3 R15, P3, R4.reuse, 0x40, RZ ;  /* 0x00000040040f7810 */ /* 0x040fe40007f7e0ff */
[----:B------:R-:W-:Y:S02]  /*d0f0*/  IADD3 R25, P4, R4, 0x60, RZ ;  /* 0x0000006004197810 */ /* 0x000fe40007f9e0ff */
[----:B------:R-:W-:Y:S02]  /*d100*/  LOP3.LUT R14, R15, 0x380, RZ, 0xc0, !PT ;  /* 0x000003800f0e7812 */ /* 0x000fe400078ec0ff */
[----:B------:R-:W-:Y:S02]  /*d110*/  LOP3.LUT R24, R25, 0x380, RZ, 0xc0, !PT ;  /* 0x0000038019187812 */ /* 0x000fe400078ec0ff */
[----:B------:R-:W-:Y:S02]  /*d120*/  SHF.R.U64 R14, R14, 0x3, RZ ;  /* 0x000000030e0e7819 */ /* 0x000fe400000012ff */
[----:B------:R-:W-:-:S02]  /*d130*/  SHF.R.U64 R24, R24, 0x3, RZ ;  /* 0x0000000318187819 */ /* 0x000fc400000012ff */
[----:B------:R-:W-:Y:S01]  /*d140*/  LOP3.LUT R14, R14, R15, RZ, 0x3c, !PT ;  /* 0x0000000f0e0e7212 */ /* 0x000fe200078e3cff */
[--C-:B------:R-:W-:Y:S01]  /*d150*/  IMAD.X R15, RZ, RZ, R5.reuse, P3 ;  /* 0x000000ffff0f7224 */ /* 0x100fe200018e0605 */
[----:B------:R-:W-:Y:S01]  /*d160*/  LOP3.LUT R24, R24, R25, RZ, 0x3c, !PT ;  /* 0x0000001918187212 */ /* 0x000fe200078e3cff */
[----:B------:R-:W-:Y:S01]  /*d170*/  IMAD.X R25, RZ, RZ, R5, P4 ;  /* 0x000000ffff197224 */ /* 0x000fe200020e0605 */
[C---:B------:R-:W-:Y:S02]  /*d180*/  IADD3 R29, P5, R4.reuse, 0x2000, RZ ;  /* 0x00002000041d7810 */ /* 0x040fe40007fbe0ff */
[C---:B------:R-:W-:Y:S02]  /*d190*/  IADD3 R119, P3, R4.reuse, 0x4020, RZ ;  /* 0x0000402004777810 */ /* 0x040fe40007f7e0ff */
[----:B------:R-:W-:Y:S02]  /*d1a0*/  IADD3 R123, P4, R4, 0x4040, RZ ;  /* 0x00004040047b7810 */ /* 0x000fe40007f9e0ff */
[----:B------:R-:W-:-:S02]  /*d1b0*/  LOP3.LUT R28, R29, 0x380, RZ, 0xc0, !PT ;  /* 0x000003801d1c7812 */ /* 0x000fc400078ec0ff */
[----:B------:R-:W-:Y:S02]  /*d1c0*/  LOP3.LUT R118, R119, 0x380, RZ, 0xc0, !PT ;  /* 0x0000038077767812 */ /* 0x000fe400078ec0ff */
[----:B------:R-:W-:Y:S02]  /*d1d0*/  LOP3.LUT R122, R123, 0x380, RZ, 0xc0, !PT ;  /* 0x000003807b7a7812 */ /* 0x000fe400078ec0ff */
[----:B------:R-:W-:Y:S02]  /*d1e0*/  SHF.R.U64 R28, R28, 0x3, RZ ;  /* 0x000000031c1c7819 */ /* 0x000fe400000012ff */
[----:B------:R-:W-:Y:S02]  /*d1f0*/  IADD3 R49, P0, R4, 0x2040, RZ ;  /* 0x0000204004317810 */ /* 0x000fe40007f1e0ff */
[----:B------:R-:W-:Y:S02]  /*d200*/  SHF.R.U64 R118, R118, 0x3, RZ ;  /* 0x0000000376767819 */ /* 0x000fe400000012ff */
[----:B------:R-:W-:-:S02]  /*d210*/  SHF.R.U64 R122, R122, 0x3, RZ ;  /* 0x000000037a7a7819 */ /* 0x000fc400000012ff */
[----:B------:R-:W-:Y:S01]  /*d220*/  LOP3.LUT R28, R28, R29, RZ, 0x3c, !PT ;  /* 0x0000001d1c1c7212 */ /* 0x000fe200078e3cff */
[--C-:B------:R-:W-:Y:S01]  /*d230*/  IMAD.X R29, RZ, RZ, R5.reuse, P5 ;  /* 0x000000ffff1d7224 */ /* 0x100fe200028e0605 */
[----:B------:R-:W-:Y:S02]  /*d240*/  LOP3.LUT R48, R49, 0x380, RZ, 0xc0, !PT ;  /* 0x0000038031307812 */ /* 0x000fe400078ec0ff */
[----:B------:R-:W-:Y:S02]  /*d250*/  IADD3 R13, P2, R4, 0x20, RZ ;  /* 0x00000020040d7810 */ /* 0x000fe40007f5e0ff */
[----:B------:R-:W-:Y:S01]  /*d260*/  LOP3.LUT R118, R118, R119, RZ, 0x3c, !PT ;  /* 0x0000007776767212 */ /* 0x000fe200078e3cff */
[--C-:B------:R-:W-:Y:S01]  /*d270*/  IMAD.X R119, RZ, RZ, R5.reuse, P3 ;  /* 0x000000ffff777224 */ /* 0x100fe200018e0605 */
[----:B------:R-:W-:Y:S01]  /*d280*/  LOP3.LUT R122, R122, R123, RZ, 0x3c, !PT ;  /* 0x0000007b7a7a7212 */ /* 0x000fe200078e3cff */
[----:B------:R-:W-:Y:S01]  /*d290*/  IMAD.X R123, RZ, RZ, R5, P4 ;  /* 0x000000ffff7b7224 */ /* 0x000fe200020e0605 */
[----:B------:R-:W-:-:S02]  /*d2a0*/  IADD3 R127, P5, R4, 0x4060, RZ ;  /* 0x00004060047f7810 */ /* 0x000fc40007fbe0ff */
[C---:B------:R-:W-:Y:S02]  /*d2b0*/  IADD3 R81, P3, R92.reuse, 0x1000, RZ ;  /* 0x000010005c517810 */ /* 0x040fe40007f7e0ff */
[----:B------:R-:W-:Y:S02]  /*d2c0*/  IADD3 R77, P4, R92, 0x2000, RZ ;  /* 0x000020005c4d7810 */ /* 0x000fe40007f9e0ff */
[----:B------:R-:W-:Y:S02]  /*d2d0*/  SHF.R.U64 R48, R48, 0x3, RZ ;  /* 0x0000000330307819 */ /* 0x000fe400000012ff */
        /* <DEDUP_REMOVED lines=9> */
[----:B------:R-:W-:-:S02]  /*d370*/  IADD3 R135, P0, R4, 0x6020, RZ ;  /* 0x0000602004877810 */ /* 0x000fc40007f1e0ff */
[----:B------:R-:W-:Y:S02]  /*d380*/  SHF.R.U64 R80, R80, 0x3, RZ ;  /* 0x0000000350507819 */ /* 0x000fe400000012ff */
[----:B------:R-:W-:Y:S02]  /*d390*/  SHF.R.U64 R76, R76, 0x3, RZ ;  /* 0x000000034c4c7819 */ /* 0x000fe400000012ff */
[----:B------:R-:W-:Y:S02]  /*d3a0*/  LOP3.LUT R32, R33, 0x380, RZ, 0xc0, !PT ;  /* 0x0000038021207812 */ /* 0x000fe400078ec0ff */
[----:B------:R-:W-:Y:S01]  /*d3b0*/  LOP3.LUT R12, R12, R13, RZ, 0x3c, !PT ;  /* 0x0000000d0c0c7212 */ /* 0x000fe200078e3cff */
[--C-:B------:R-:W-:Y:S01]  /*d3c0*/  IMAD.X R13, RZ, RZ, R5.reuse, P2 ;  /* 0x000000ffff0d7224 */ /* 0x100fe200010e0605 */
[----:B------:R-:W-:Y:S01]  /*d3d0*/  LOP3.LUT R126, R126, R127, RZ, 0x3c, !PT ;  /* 0x0000007f7e7e7212 */ /* 0x000fe200078e3cff */
[----:B------:R-:W-:Y:S01]  /*d3e0*/  IMAD.X R127, RZ, RZ, R5, P5 ;  /* 0x000000ffff7f7224 */ /* 0x000fe200028e0605 */
[----:B------:R-:W-:-:S02]  /*d3f0*/  LOP3.LUT R134, R135, 0x380, RZ, 0xc0, !PT ;  /* 0x0000038087867812 */ /* 0x000fc400078ec0ff */
[C---:B------:R-:W-:Y:S02]  /*d400*/  IADD3 R101, P1, R4.reuse, 0x2060, RZ ;  /* 0x0000206004657810 */ /* 0x040fe40007f3e0ff */
[----:B------:R-:W-:Y:S02]  /*d410*/  IADD3 R105, P2, R4, 0x4000, RZ ;  /* 0x0000400004697810 */ /* 0x000fe40007f5e0ff */
[----:B------:R-:W-:Y:S01]  /*d420*/  LOP3.LUT R80, R80, R81, RZ, 0x3c, !PT ;  /* 0x0000005150507212 */ /* 0x000fe200078e3cff */
[--C-:B------:R-:W-:Y:S01]  /*d430*/  IMAD.X R81, RZ, RZ, R93.reuse, P3 ;  /* 0x000000ffff517224 */ /* 0x100fe200018e065d */
[----:B------:R-:W-:Y:S01]  /*d440*/  LOP3.LUT R76, R76, R77, RZ, 0x3c, !PT ;  /* 0x0000004d4c4c7212 */ /* 0x000fe200078e3cff */
[----:B------:R-:W-:Y:S01]  /*d450*/  IMAD.X R77, RZ, RZ, R93, P4 ;  /* 0x000000ffff4d7224 */ /* 0x000fe200020e065d */
[----:B------:R-:W-:Y:S02]  /*d460*/  SHF.R.U64 R32, R32, 0x3, RZ ;  /* 0x0000000320207819 */ /* 0x000fe400000012ff */
[----:B------:R-:W-:-:S02]  /*d470*/  IADD3 R73, P5, R92, 0x3000, RZ ;  /* 0x000030005c497810 */ /* 0x000fc40007fbe0ff */
[C---:B------:R-:W-:Y:S02]  /*d480*/  IADD3 R53, P3, R92.reuse, 0x8000, RZ ;  /* 0x000080005c357810 */ /* 0x040fe40007f7e0ff */
[----:B------:R-:W-:Y:S02]  /*d490*/  IADD3 R45, P4, R92, 0x9000, RZ ;  /* 0x000090005c2d7810 */ /* 0x000fe40007f9e0ff */
[----:B------:R-:W-:Y:S02]  /*d4a0*/  SHF.R.U64 R134, R134, 0x3, RZ ;  /* 0x0000000386867819 */ /* 0x000fe400000012ff */
[----:B------:R-:W-:Y:S02]  /*d4b0*/  LOP3.LUT R100, R101, 0x380, RZ, 0xc0, !PT ;  /* 0x0000038065647812 */ /* 0x000fe400078ec0ff */
[----:B------:R-:W-:Y:S02]  /*d4c0*/  LOP3.LUT R104, R105, 0x380, RZ, 0xc0, !PT ;  /* 0x0000038069687812 */ /* 0x000fe400078ec0ff */
[----:B------:R-:W-:Y:S01]  /*d4d0*/  LOP3.LUT R32, R32, R33, RZ, 0x3c, !PT ;  /* 0x0000002120207212 */ /* 0x000fe200078e3cff */
[----:B------:R-:W-:Y:S01]  /*d4e0*/  IMAD.X R33, RZ, RZ, R5, P6 ;  /* 0x000000ffff217224 */ /* 0x000fe200030e0605 */
[----:B------:R-:W-:-:S02]  /*d4f0*/  LOP3.LUT R72, R73, 0x380, RZ, 0xc0, !PT ;  /* 0x0000038049487812 */ /* 0x000fc400078ec0ff */
[----:B------:R-:W-:Y:S02]  /*d500*/  LOP3.LUT R52, R53, 0x380, RZ, 0xc0, !PT ;  /* 0x0000038035347812 */ /* 0x000fe400078ec0ff */
[----:B------:R-:W-:Y:S02]  /*d510*/  LOP3.LUT R44, R45, 0x380, RZ, 0xc0, !PT ;  /* 0x000003802d2c7812 */ /* 0x000fe400078ec0ff */
[----:B------:R-:W-:Y:S02]  /*d520*/  IADD3 R131, P6, R4, 0x6000, RZ ;  /* 0x0000600004837810 */ /* 0x000fe40007fde0ff */
[----:B------:R-:W-:Y:S01]  /*d530*/  LOP3.LUT R134, R134, R135, RZ, 0x3c, !PT ;  /* 0x0000008786867212 */ /* 0x000fe200078e3cff */
[----:B------:R-:W-:Y:S01]  /*d540*/  IMAD.X R135, RZ, RZ, R5, P0 ;  /* 0x000000ffff877224 */ /* 0x000fe200000e0605 */
[----:B------:R-:W-:Y:S02]  /*d550*/  SHF.R.U64 R100, R100, 0x3, RZ ;  /* 0x0000000364647819 */ /* 0x000fe400000012ff */
[----:B------:R-:W-:-:S02]  /*d560*/  SHF.R.U64 R104, R104, 0x3, RZ ;  /* 0x0000000368687819 */ /* 0x000fc400000012ff */
[----:B------:R-:W-:Y:S02]  /*d570*/  IADD3 R65, P0, R92, 0x5000, RZ ;  /* 0x000050005c417810 */ /* 0x000fe40007f1e0ff */
[----:B------:R-:W-:Y:S02]  /*d580*/  SHF.R.U64 R72, R72, 0x3, RZ ;  /* 0x0000000348487819 */ /* 0x000fe400000012ff */
        /* <DEDUP_REMOVED lines=8> */
[----:B------:R-:W-:Y:S01]  /*d610*/  LOP3.LUT R72, R72, R73, RZ, 0x3c, !PT ;  /* 0x0000004948487212 */ /* 0x000fe200078e3cff */
[----:B------:R-:W-:Y:S01]  /*d620*/  IMAD.X R73, RZ, RZ, R93, P5 ;  /* 0x000000ffff497224 */ /* 0x000fe200028e065d */
[C---:B------:R-:W-:Y:S02]  /*d630*/  IADD3 R9, P1, R4.reuse, 0x6040, RZ ;  /* 0x0000604004097810 */ /* 0x040fe40007f3e0ff */
[----:B------:R-:W-:Y:S02]  /*d640*/  IADD3 R11, P2, R4, 0x6060, RZ ;  /* 0x00006060040b7810 */ /* 0x000fe40007f5e0ff */
[----:B------:R-:W-:Y:S02]  /*d650*/  LOP3.LUT R52, R52, R53, RZ, 0x3c, !PT ;  /* 0x0000003534347212 */ /* 0x000fe400078e3cff */
[----:B------:R-:W-:Y:S02]  /*d660*/  LOP3.LUT R44, R44, R45, RZ, 0x3c, !PT ;  /* 0x0000002d2c2c7212 */ /* 0x000fe400078e3cff */
[----:B------:R-:W-:-:S02]  /*d670*/  SHF.R.U64 R130, R130, 0x3, RZ ;  /* 0x0000000382827819 */ /* 0x000fc400000012ff */
[----:B------:R-:W-:Y:S02]  /*d680*/  LOP3.LUT R53, R4, 0x380, RZ, 0xc0, !PT ;  /* 0x0000038004357812 */ /* 0x000fe400078ec0ff */
[----:B------:R-:W-:Y:S02]  /*d690*/  IADD3 R45, P5, R92, 0xa000, RZ ;  /* 0x0000a0005c2d7810 */ /* 0x000fe40007fbe0ff */
[----:B------:R-:W-:Y:S02]  /*d6a0*/  SHF.R.U64 R64, R64, 0x3, RZ ;  /* 0x0000000340407819 */ /* 0x000fe400000012ff */
[----:B------:R-:W-:Y:S02]  /*d6b0*/  LOP3.LUT R8, R9, 0x380, RZ, 0xc0, !PT ;  /* 0x0000038009087812 */ /* 0x000fe400078ec0ff */
[----:B------:R-:W-:Y:S02]  /*d6c0*/  LOP3.LUT R10, R11, 0x380, RZ, 0xc0, !PT ;  /* 0x000003800b0a7812 */ /* 0x000fe400078ec0ff */
[----:B------:R-:W-:Y:S01]  /*d6d0*/  LOP3.LUT R130, R130, R131, RZ, 0x3c, !PT ;  /* 0x0000008382827212 */ /* 0x000fe200078e3cff */
[----:B------:R-:W-:Y:S01]  /*d6e0*/  IMAD.X R131, RZ, RZ, R5, P6 ;  /* 0x000000ffff837224 */ /* 0x000fe200030e0605 */
[----:B------:R-:W-:-:S02]  /*d6f0*/  SHF.R.U64 R53, R53, 0x3, RZ ;  /* 0x0000000335357819 */ /* 0x000fc400000012ff */
[----:B------:R-:W-:Y:S02]  /*d700*/  LOP3.LUT R40, R45, 0x380, RZ, 0xc0, !PT ;  /* 0x000003802d287812 */ /* 0x000fe400078ec0ff */
[----:B------:R-:W-:Y:S02]  /*d710*/  IADD3 R69, P6, R92, 0x4000, RZ ;  /* 0x000040005c457810 */ /* 0x000fe40007fde0ff */
[----:B------:R-:W-:Y:S01]  /*d720*/  LOP3.LUT R64, R64, R65, RZ, 0x3c, !PT ;  /* 0x0000004140407212 */ /* 0x000fe200078e3cff */
[----:B------:R-:W-:Y:S01]  /*d730*/  IMAD.X R65, RZ, RZ, R93, P0 ;  /* 0x000000ffff417224 */ /* 0x000fe200000e065d */
[----:B------:R-:W-:Y:S02]  /*d740*/  SHF.R.U64 R8, R8, 0x3, RZ ;  /* 0x0000000308087819 */ /* 0x000fe400000012ff */
[----:B------:R-:W-:Y:S02]  /*d750*/  SHF.R.U64 R10, R10, 0x3, RZ ;  /* 0x000000030a0a7819 */ /* 0x000fe400000012ff */
[----:B------:R-:W-:-:S02]  /*d760*/  IADD3 R7, P0, R92, 0xc000, RZ ;  /* 0x0000c0005c077810 */ /* 0x000fc40007f1e0ff */
[----:B------:R-:W-:Y:S01]  /*d770*/  LOP3.LUT R4, R53, R4, RZ, 0x3c, !PT ;  /* 0x0000000435047212 */ /* 0x000fe200078e3cff */
[----:B------:R-:W-:Y:S01]  /*d780*/  IMAD.X R53, RZ, RZ, R93, P3 ;  /* 0x000000ffff357224 */ /* 0x000fe200018e065d */
        /* <DEDUP_REMOVED lines=9> */
[----:B------:R-:W-:Y:S02]  /*d820*/  MOV R89, R4 ;  /* 0x0000000400597202 */ /* 0x000fe40000000f00 */
[----:B------:R-:W-:Y:S02]  /*d830*/  F2FP.BF16.F32.PACK_AB R5, R27, R26 ;  /* 0x0000001a1b05723e */ /* 0x000fe400000010ff */
[----:B------:R-:W-:Y:S02]  /*d840*/  SHF.R.U64 R68, R68, 0x3, RZ ;  /* 0x0000000344447819 */ /* 0x000fe400000012ff */
[----:B------:R-:W-:Y:S02]  /*d850*/  IADD3 R27, P4, R92, 0xf000, RZ ;  /* 0x0000f0005c1b7810 */ /* 0x000fe40007f9e0ff */
[----:B------:R-:W-:-:S02]  /*d860*/  SHF.R.U64 R20, R20, 0x3, RZ ;  /* 0x0000000314147819 */ /* 0x000fc400000012ff */
[----:B------:R-:W-:Y:S01]  /*d870*/  LOP3.LUT R68, R68, R69, RZ, 0x3c, !PT ;  /* 0x0000004544447212 */ /* 0x000fe200078e3cff */
[--C-:B------:R-:W-:Y:S01]  /*d880*/  IMAD.X R69, RZ, RZ, R93.reuse, P6 ;  /* 0x000000ffff457224 */ /* 0x100fe200030e065d */
[----:B------:R-:W-:Y:S01]  /*d890*/  LOP3.LUT R26, R27, 0x380, RZ, 0xc0, !PT ;  /* 0x000003801b1a7812 */ /* 0x000fe200078ec0ff */
[----:B------:R-:W-:Y:S01]  /*d8a0*/  IMAD.X R97, RZ, RZ, R93, P4 ;  /* 0x000000ffff617224 */ /* 0x000fe200020e065d */
[C---:B------:R-:W-:Y:S02]  /*d8b0*/  IADD3 R61, P1, R92.reuse, 0x6000, RZ ;  /* 0x000060005c3d7810 */ /* 0x040fe40007f3e0ff */
[C---:B------:R-:W-:Y:S02]  /*d8c0*/  IADD3 R57, P2, R92.reuse, 0x7000, RZ ;  /* 0x000070005c397810 */ /* 0x040fe40007f5e0ff */
[----:B------:R-:W-:Y:S02]  /*d8d0*/  IADD3 R37, P6, R92, 0xb000, RZ ;  /* 0x0000b0005c257810 */ /* 0x000fe40007fde0ff */
[----:B------:R-:W-:-:S02]  /*d8e0*/  LOP3.LUT R20, R20, R7, RZ, 0x3c, !PT ;  /* 0x0000000714147212 */ /* 0x000fc400078e3cff */
[----:B------:R-:W-:Y:S01]  /*d8f0*/  F2FP.BF16.F32.PACK_AB R4, R21, R208 ;  /* 0x000000d01504723e */ /* 0x000fe200000010ff */
[----:B------:R-:W-:Y:S01]  /*d900*/  IMAD.X R21, RZ, RZ, R93, P0 ;  /* 0x000000ffff157224 */ /* 0x000fe200000e065d */
[----:B------:R-:W-:Y:S02]  /*d910*/  F2FP.BF16.F32.PACK_AB R7, R31, R30 ;  /* 0x0000001e1f07723e */ /* 0x000fe400000010ff */
[----:B------:R-:W-:Y:S02]  /*d920*/  SHF.R.U64 R26, R26, 0x3, RZ ;  /* 0x000000031a1a7819 */ /* 0x000fe400000012ff */
[----:B------:R-:W-:Y:S01]  /*d930*/  LOP3.LUT R60, R61, 0x380, RZ, 0xc0, !PT ;  /* 0x000003803d3c7812 */ /* 0x000fe200078ec0ff */
[----:B------:R0:W-:Y:S01]  /*d940*/  STSM.16.M88.4 [R89], R4 ;  /* 0x0000000459007844 */ /* 0x0001e20000000200 */
[----:B------:R-:W-:Y:S02]  /*d950*/  LOP3.LUT R56, R57, 0x380, RZ, 0xc0, !PT ;  /* 0x0000038039387812 */ /* 0x000fe400078ec0ff */
[----:B------:R-:W-:-:S02]  /*d960*/  LOP3.LUT R36, R37, 0x380, RZ, 0xc0, !PT ;  /* 0x0000038025247812 */ /* 0x000fc400078ec0ff */
[----:B------:R-:W-:Y:S02]  /*d970*/  LOP3.LUT R31, R92, 0x380, RZ, 0xc0, !PT ;  /* 0x000003805c1f7812 */ /* 0x000fe400078ec0ff */
[----:B------:R-:W-:Y:S02]  /*d980*/  LOP3.LUT R96, R26, R27, RZ, 0x3c, !PT ;  /* 0x0000001b1a607212 */ /* 0x000fe400078e3cff */
[----:B------:R-:W-:Y:S02]  /*d990*/  SHF.R.U64 R60, R60, 0x3, RZ ;  /* 0x000000033c3c7819 */ /* 0x000fe400000012ff */
[----:B------:R-:W-:Y:S02]  /*d9a0*/  SHF.R.U64 R56, R56, 0x3, RZ ;  /* 0x0000000338387819 */ /* 0x000fe400000012ff */
[----:B------:R-:W-:Y:S02]  /*d9b0*/  MOV R26, R12 ;  /* 0x0000000c001a7202 */ /* 0x000fe40000000f00 */
[----:B------:R-:W-:-:S02]  /*d9c0*/  SHF.R.U64 R36, R36, 0x3, RZ ;  /* 0x0000000324247819 */ /* 0x000fc400000012ff */
[----:B0-----:R-:W-:Y:S02]  /*d9d0*/  F2FP.BF16.F32.PACK_AB R4, R211, R213 ;  /* 0x000000d5d304723e */ /* 0x001fe400000010ff */
[----:B------:R-:W-:Y:S02]  /*d9e0*/  F2FP.BF16.F32.PACK_AB R5, R35, R34 ;  /* 0x000000222305723e */ /* 0x000fe400000010ff */
[----:B------:R-:W-:Y:S02]  /*d9f0*/  F2FP.BF16.F32.PACK_AB R6, R209, R212 ;  /* 0x000000d4d106723e */ /* 0x000fe400000010ff */
[----:B------:R-:W-:Y:S02]  /*da00*/  F2FP.BF16.F32.PACK_AB R7, R39, R38 ;  /* 0x000000262707723e */ /* 0x000fe400000010ff */
[----:B------:R-:W-:Y:S02]  /*da10*/  SHF.R.U64 R31, R31, 0x3, RZ ;  /* 0x000000031f1f7819 */ /* 0x000fe400000012ff */
[----:B------:R-:W-:Y:S01]  /*da20*/  MOV R38, R8 ;  /* 0x0000000800267202 */ /* 0x000fe20000000f00 */
[----:B------:R0:W-:Y:S01]  /*da30*/  STSM.16.M88.4 [R26], R4 ;  /* 0x000000041a007844 */ /* 0x0001e20000000200 */
[----:B------:R-:W-:-:S02]  /*da40*/  MOV R39, R10 ;  /* 0x0000000a00277202 */ /* 0x000fc40000000f00 */
[----:B------:R-:W-:Y:S01]  /*da50*/  LOP3.LUT R60, R60, R61, RZ, 0x3c, !PT ;  /* 0x0000003d3c3c7212 */ /* 0x000fe200078e3cff */
[--C-:B------:R-:W-:Y:S01]  /*da60*/  IMAD.X R61, RZ, RZ, R93.reuse, P1 ;  /* 0x000000ffff3d7224 */ /* 0x100fe200008e065d */
[----:B------:R-:W-:Y:S01]  /*da70*/  LOP3.LUT R56, R56, R57, RZ, 0x3c, !PT ;  /* 0x0000003938387212 */ /* 0x000fe200078e3cff */
[----:B------:R-:W-:Y:S01]  /*da80*/  IMAD.X R57, RZ, RZ, R93, P2 ;  /* 0x000000ffff397224 */ /* 0x000fe200010e065d */
[----:B------:R-:W-:Y:S02]  /*da90*/  MOV R168, R14 ;  /* 0x0000000e00a87202 */ /* 0x000fe40000000f00 */
[----:B------:R-:W-:Y:S02]  /*daa0*/  F2FP.BF16.F32.PACK_AB R8, R206, R210 ;  /* 0x000000d2ce08723e */ /* 0x000fe400000010ff */
[----:B------:R-:W-:Y:S02]  /*dab0*/  F2FP.BF16.F32.PACK_AB R9, R43, R42 ;  /* 0x0000002a2b09723e */ /* 0x000fe400000010ff */
[----:B------:R-:W-:-:S02]  /*dac0*/  F2FP.BF16.F32.PACK_AB R10, R203, R207 ;  /* 0x000000cfcb0a723e */ /* 0x000fc400000010ff */
[----:B------:R-:W-:Y:S02]  /*dad0*/  F2FP.BF16.F32.PACK_AB R11, R47, R46 ;  /* 0x0000002e2f0b723e */ /* 0x000fe400000010ff */
[----:B------:R-:W-:Y:S02]  /*dae0*/  LOP3.LUT R36, R36, R37, RZ, 0x3c, !PT ;  /* 0x0000002524247212 */ /* 0x000fe400078e3cff */
[----:B------:R-:W-:Y:S01]  /*daf0*/  MOV R188, R24 ;  /* 0x0000001800bc7202 */ /* 0x000fe20000000f00 */
[----:B------:R-:W-:Y:S01]  /*db00*/  STSM.16.M88.4 [R168], R8 ;  /* 0x00000008a8007844 */ /* 0x000fe20000000200 */
[----:B------:R-:W-:Y:S02]  /*db10*/  F2FP.BF16.F32.PACK_AB R12, R201, R204 ;  /* 0x000000ccc90c723e */ /* 0x000fe400000010ff */
[----:B------:R-:W-:Y:S02]  /*db20*/  F2FP.BF16.F32.PACK_AB R13, R51, R50 ;  /* 0x00000032330d723e */ /* 0x000fe400000010ff */
[----:B------:R-:W-:-:S02]  /*db30*/  F2FP.BF16.F32.PACK_AB R14, R199, R202 ;  /* 0x000000cac70e723e */ /* 0x000fc400000010ff */
[----:B------:R-:W-:Y:S02]  /*db40*/  F2FP.BF16.F32.PACK_AB R15, R55, R54 ;  /* 0x00000036370f723e */ /* 0x000fe400000010ff */
[C---:B------:R-:W-:Y:S02]  /*db50*/  IADD3 R85, P1, R92.reuse, 0xd000, RZ ;  /* 0x0000d0005c557810 */ /* 0x040fe40007f3e0ff */
[----:B------:R-:W-:Y:S01]  /*db60*/  IADD3 R37, P2, R92, 0xe000, RZ ;  /* 0x0000e0005c257810 */ /* 0x000fe20007f5e0ff */
[----:B------:R-:W-:Y:S01]  /*db70*/  STSM.16.M88.4 [R188], R12 ;  /* 0x0000000cbc007844 */ /* 0x000fe20000000200 */
[----:B------:R-:W-:Y:S02]  /*db80*/  MOV R205, R28 ;  /* 0x0000001c00cd7202 */ /* 0x000fe40000000f00 */
[----:B0-----:R-:W-:Y:S01]  /*db90*/  F2FP.BF16.F32.PACK_AB R4, R197, R200 ;  /* 0x000000c8c504723e */ /* 0x001fe200000010ff */
[----:B------:R-:W-:Y:S01]  /*dba0*/  IMAD.X R89, RZ, RZ, R93, P2 ;  /* 0x000000ffff597224 */ /* 0x000fe200010e065d */
[----:B------:R-:W-:-:S02]  /*dbb0*/  F2FP.BF16.F32.PACK_AB R5, R59, R58 ;  /* 0x0000003a3b05723e */ /* 0x000fc400000010ff */
[----:B------:R-:W-:Y:S02]  /*dbc0*/  F2FP.BF16.F32.PACK_AB R6, R183, R198 ;  /* 0x000000c6b706723e */ /* 0x000fe400000010ff */
[----:B------:R-:W-:Y:S02]  /*dbd0*/  F2FP.BF16.F32.PACK_AB R7, R63, R62 ;  /* 0x0000003e3f07723e */ /* 0x000fe400000010ff */
[----:B------:R-:W-:Y:S02]  /*dbe0*/  LOP3.LUT R92, R31, R92, RZ, 0x3c, !PT ;  /* 0x0000005c1f5c7212 */ /* 0x000fe400078e3cff */
[----:B------:R-:W-:Y:S01]  /*dbf0*/  MOV R32, R32 ;  /* 0x0000002000207202 */ /* 0x000fe20000000f00 */
[----:B------:R-:W-:Y:S01]  /*dc00*/  STSM.16.M88.4 [R205], R4 ;  /* 0x00000004cd007844 */ /* 0x000fe20000000200 */
        /* <DEDUP_REMOVED lines=22> */
[----:B--2---:R-:W-:-:S02]  /*dd70*/  F2FP.BF16.F32.PACK_AB R48, R169, R172 ;  /* 0x000000aca930723e */ /* 0x004fc400000010ff */
[----:B------:R-:W-:Y:S02]  /*dd80*/  F2FP.BF16.F32.PACK_AB R4, R164, R167 ;  /* 0x000000a7a404723e */ /* 0x000fe400000010ff */
[----:B------:R-:W-:Y:S01]  /*dd90*/  F2FP.BF16.F32.PACK_AB R5, R99, R98 ;  /* 0x000000626305723e */ /* 0x000fe200000010ff */
[----:B------:R-:W-:Y:S01]  /*dda0*/  STSM.16.M88.4 [R104], R48 ;  /* 0x0000003068007844 */ /* 0x000fe20000000200 */
        /* <DEDUP_REMOVED lines=8> */
[----:B-1----:R-:W-:Y:S01]  /*de30*/  ISETP.NE.AND P3, PT, R41, RZ, PT ;  /* 0x000000ff2900720c */ /* 0x002fe20003f65270 */
[----:B------:R-:W-:Y:S01]  /*de40*/  IMAD.X R41, RZ, RZ, R93, P5 ;  /* 0x000000ffff297224 */ /* 0x000fe200028e065d */
[----:B------:R-:W-:Y:S01]  /*de50*/  MOV R126, R126 ;  /* 0x0000007e007e7202 */ /* 0x000fe20000000f00 */
[----:B------:R0:W-:Y:S01]  /*de60*/  STSM.16.M88.4 [R122], R8 ;  /* 0x000000087a007844 */ /* 0x0001e20000000200 */
[----:B------:R-:W-:Y:S02]  /*de70*/  MOV R101, R130 ;  /* 0x0000008200657202 */ /* 0x000fe40000000f00 */
[----:B------:R-:W-:Y:S01]  /*de80*/  F2FP.BF16.F32.PACK_AB R123, R156, R155 ;  /* 0x0000009b9c7b723e */ /* 0x000fe200000010ff */
[----:B------:R1:W-:Y:S01]  /*de90*/  STSM.16.M88.4 [R126], R112 ;  /* 0x000000707e007844 */ /* 0x0003e20000000200 */
[----:B------:R-:W-:-:S02]  /*dea0*/  MOV R134, R134 ;  /* 0x0000008600867202 */ /* 0x000fc40000000f00 */
[----:B------:R-:W-:Y:S02]  /*deb0*/  F2FP.BF16.F32.PACK_AB R130, R133, R132 ;  /* 0x000000848582723e */ /* 0x000fe400000010ff */
[----:B------:R-:W-:Y:S02]  /*dec0*/  F2FP.BF16.F32.PACK_AB R131, R161, R160 ;  /* 0x000000a0a183723e */ /* 0x000fe400000010ff */
[----:B------:R-:W-:Y:S02]  /*ded0*/  LOP3.LUT R84, R85, 0x380, RZ, 0xc0, !PT ;  /* 0x0000038055547812 */ /* 0x000fe400078ec0ff */
[----:B------:R-:W-:Y:S02]  /*dee0*/  LOP3.LUT R88, R37, 0x380, RZ, 0xc0, !PT ;  /* 0x0000038025587812 */ /* 0x000fe400078ec0ff */
[----:B------:R-:W-:Y:S02]  /*def0*/  SHF.R.U64 R84, R84, 0x3, RZ ;  /* 0x0000000354547819 */ /* 0x000fe400000012ff */
[----:B0-----:R-:W-:-:S02]  /*df00*/  F2FP.BF16.F32.PACK_AB R122, R125, R124 ;  /* 0x0000007c7d7a723e */ /* 0x001fc400000010ff */
[----:B------:R-:W-:Y:S02]  /*df10*/  SHF.R.U64 R88, R88, 0x3, RZ ;  /* 0x0000000358587819 */ /* 0x000fe400000012ff */
[----:B------:R-:W-:Y:S01]  /*df20*/  LOP3.LUT R84, R84, R85, RZ, 0x3c, !PT ;  /* 0x0000005554547212 */ /* 0x000fe200078e3cff */
[----:B------:R1:W-:Y:S01]  /*df30*/  STSM.16.M88.4 [R101], R120 ;  /* 0x0000007865007844 */ /* 0x0003e20000000200 */
[----:B------:R-:W-:Y:S01]  /*df40*/  LOP3.LUT R88, R88, R37, RZ, 0x3c, !PT ;  /* 0x0000002558587212 */ /* 0x000fe200078e3cff */
[--C-:B------:R-:W-:Y:S02]  /*df50*/  IMAD.X R37, RZ, RZ, R93.reuse, P6 ;  /* 0x000000ffff257224 */ /* 0x100fe400030e065d */
[----:B------:R1:W-:Y:S01]  /*df60*/  STSM.16.M88.4 [R134], R128 ;  /* 0x0000008086007844 */ /* 0x0003e20000000200 */
[----:B------:R-:W-:-:S03]  /*df70*/  IMAD.X R85, RZ, RZ, R93, P1 ;  /* 0x000000ffff557224 */ /* 0x000fc600008e065d */
[----:B------:R1:W-:Y:S04]  /*df80*/  STSM.16.M88.4 [R38], R136 ;  /* 0x0000008826007844 */ /* 0x0003e80000000200 */
[----:B------:R1:W-:Y:S01]  /*df90*/  STSM.16.M88.4 [R39], R144 ;  /* 0x0000009027007844 */ /* 0x0003e20000000200 */
[----:B------:R-:W-:Y:S06]  /*dfa0*/  BAR.SYNC.DEFER_BLOCKING 0x1, 0x100 ;  /* 0x0044000000007b1d */ /* 0x000fec0000010000 */
[----:B------:R-:W-:Y:S05]  /*dfb0*/  @P3 BRA `(.L_x_7467) ;  /* 0x0000000000b83947 */ /* 0x000fea0003800000 */
        /* <DEDUP_REMOVED lines=17> */
[----:B------:R-:W2:Y:S01]  /*e0d0*/  @P0 LDC R6, c[0x0][0xcf0] ;  /* 0x00033c00ff060b82 */ /* 0x000ea20000000800 */
[----:B0-----:R-:W-:-:S05]  /*e0e0*/  @P0 IMAD.HI.U32 R5, R10, R5, RZ ;  /* 0x000000050a050227 */ /* 0x001fca00078e00ff */
[----:B--2---:R-:W-:-:S04]  /*e0f0*/  @P0 SHF.R.U32.HI R4, RZ, R6, R5 ;  /* 0x00000006ff040219 */ /* 0x004fc80000011605 */
        /* <DEDUP_REMOVED lines=23> */
[----:B------:R-:W2:Y:S08]  /*e270*/  SHFL.IDX PT, R7, R11, 0x1, 0x1c1f ;  /* 0x003c1f000b077f89 */ /* 0x000eb000000e0000 */
[----:B0-----:R0:W-:Y:S04]  /*e280*/  @!P1 ST.E desc[UR44][R4.64], R3 ;  /* 0x0000000304009985 */ /* 0x0011e8000c10192c */
[----:B--2---:R0:W-:Y:S02]  /*e290*/  @!P0 ST.E desc[UR44][R6.64], R0 ;  /* 0x0000000006008985 */ /* 0x0041e4000c10192c */
.L_x_7467:
[----:B------:R-:W2:Y:S01]  /*e2a0*/  LDC R15, c[0x0][0xce8] ;  /* 0x00033a00ff0f7b82 */ /* 0x000ea20000000800 */
        /* <DEDUP_REMOVED lines=13> */
[----:B--2---:R-:W-:-:S03]  /*e380*/  ISETP.NE.AND P2, PT, R15, 0x1, PT ;  /* 0x000000010f00780c */ /* 0x004fc60003f45270 */
        /* <DEDUP_REMOVED lines=18> */
[----:B-1----:R-:W5:Y:S01]  /*e4b0*/  LD.E.128 R36, desc[UR44][R36.64] ;  /* 0x0000002c24247980 */ /* 0x002f62000c101d00 */
[----:B------:R-:W-:Y:S01]  /*e4c0*/  SEL R0, RZ, 0xffffffff, P0 ;  /* 0xffffffffff007807 */ /* 0x000fe20000000000 */
[----:B------:R-:W-:Y:S01]  /*e4d0*/  UIMAD.WIDE.U32 UR6, UR42, UR8, URZ ;  /* 0x000000082a0672a5 */ /* 0x000fe2000f8e003f */
[----:B------:R-:W-:Y:S01]  /*e4e0*/  IMAD.SHL.U32 R8, R8, 0x8, RZ ;  /* 0x0000000808087824 */ /* 0x000fe200078e00ff */
[----:B------:R-:W-:Y:S01]  /*e4f0*/  UIMAD UR5, UR42, UR9, UR5 ;  /* 0x000000092a0572a4 */ /* 0x000fe2000f8e0205 */
[----:B------:R1:W5:Y:S01]  /*e500*/  LD.E.128 R4, desc[UR44][R20.64] ;  /* 0x0000002c14047980 */ /* 0x000362000c101d00 */
        /* <DEDUP_REMOVED lines=28> */
[----:B0-----:R-:W0:Y:S01]  /*e6d0*/  FENCE.VIEW.ASYNC.S ;  /* 0x00000000000073c6 */ /* 0x001e220000000000 */
[----:B------:R-:W-:Y:S01]  /*e6e0*/  IMAD R11, R15, R13, R14 ;  /* 0x0000000d0f0b7224 */ /* 0x000fe200078e020e */
[----:B------:R-:W-:Y:S01]  /*e6f0*/  ISETP.GE.AND P0, PT, R218, UR10, PT ;  /* 0x0000000ada007c0c */ /* 0x000fe2000bf06270 */
[----:B------:R-:W-:Y:S01]  /*e700*/  IMAD.U32 R9, RZ, RZ, UR5 ;  /* 0x00000005ff097e24 */ /* 0x000fe2000f8e00ff */
[----:B------:R-:W-:Y:S01]  /*e710*/  ULDC UR5, c[0x0][0xb88] ;  /* 0x0002e20000057ab9 */ /* 0x000fe20000000800 */
[----:B------:R-:W-:Y:S01]  /*e720*/  IMAD.SHL.U32 R19, R0, 0x20, RZ ;  /* 0x0000002000137824 */ /* 0x000fe200078e00ff */
[----:B------:R-:W-:Y:S01]  /*e730*/  SHF.R.S32.HI R0, RZ, 0x1f, R11 ;  /* 0x0000001fff007819 */ /* 0x000fe2000001140b */
[C---:B------:R-:W-:Y:S01]  /*e740*/  IMAD R13, R3.reuse, UR7, R12 ;  /* 0x00000007030d7c24 */ /* 0x040fe2000f8e020c */
[----:B------:R-:W-:Y:S01]  /*e750*/  BSSY B1, `(.L_x_7468) ;  /* 0x0000039000017945 */ /* 0x000fe20003800000 */
[----:B------:R-:W-:Y:S01]  /*e760*/  IMAD.WIDE.U32 R8, R3, UR6, R8 ;  /* 0x0000000603087c25 */ /* 0x000fe2000f8e0008 */
[----:B------:R-:W-:Y:S01]  /*e770*/  ULDC.64 UR6, c[0x0][0xbd8] ;  /* 0x0002f60000067ab9 */ /* 0x000fe20000000a00 */
[----:B------:R-:W-:-:S02]  /*e780*/  LOP3.LUT R10, R19, 0x20, R10, 0xe2, !PT ;  /* 0x00000020130a7812 */ /* 0x000fc400078ee20a */
[----:B------:R-:W-:Y:S01]  /*e790*/  IMAD.IADD R9, R9, 0x1, R13 ;  /* 0x0000000109097824 */ /* 0x000fe200078e020d */
[----:B------:R-:W-:Y:S01]  /*e7a0*/  SEL R3, RZ, 0x40, P0 ;  /* 0x00000040ff037807 */ /* 0x000fe20000000000 */
[----:B------:R-:W-:Y:S01]  /*e7b0*/  IMAD R0, R0, UR6, RZ ;  /* 0x0000000600007c24 */ /* 0x000fe2000f8e02ff */
[----:B------:R-:W-:Y:S01]  /*e7c0*/  ISETP.GE.AND P0, PT, R217, UR10, PT ;  /* 0x0000000ad9007c0c */ /* 0x000fe2000bf06270 */
[----:B------:R-:W-:Y:S01]  /*e7d0*/  VIADD R27, R215, UR41 ;  /* 0x00000029d71b7c36 */ /* 0x000fe20008000000 */
[----:B------:R-:W-:Y:S01]  /*e7e0*/  LOP3.LUT R3, R10, R3, RZ, 0xfc, !PT ;  /* 0x000000030a037212 */ /* 0x000fe200078efcff */
[----:B------:R-:W-:Y:S01]  /*e7f0*/  IMAD R28, R15, UR5, RZ ;  /* 0x000000050f1c7c24 */ /* 0x000fe2000f8e02ff */
[----:B------:R-:W-:Y:S01]  /*e800*/  SEL R10, RZ, 0x80, P0 ;  /* 0x00000080ff0a7807 */ /* 0x000fe20000000000 */
[C---:B------:R-:W-:Y:S02]  /*e810*/  IMAD R13, R11.reuse, UR7, R0 ;  /* 0x000000070b0d7c24 */ /* 0x040fe4000f8e0200 */
[----:B------:R-:W-:Y:S01]  /*e820*/  IMAD.WIDE.U32 R8, R11, UR6, R8 ;  /* 0x000000060b087c25 */ /* 0x000fe2000f8e0008 */
[----:B------:R-:W-:Y:S01]  /*e830*/  ISETP.GE.AND P1, PT, R27, R28, PT ;  /* 0x0000001c1b00720c */ /* 0x000fe20003f26270 */
[----:B------:R-:W-:-:S02]  /*e840*/  ULDC.64 UR6, c[0x0][0xb80] ;  /* 0x0002e00000067ab9 */ /* 0x000fc40000000a00 */
[----:B------:R-:W-:Y:S01]  /*e850*/  VIADD R0, R17, 0x38820 ;  /* 0x0003882011007836 */ /* 0x000fe20000000000 */
[----:B------:R-:W-:Y:S01]  /*e860*/  LEA R19, P2, R8, UR6, 0x1 ;  /* 0x0000000608137c11 */ /* 0x000fe2000f8408ff */
[----:B------:R-:W-:-:S03]  /*e870*/  IMAD.IADD R9, R9, 0x1, R13 ;  /* 0x0000000109097824 */ /* 0x000fc600078e020d */
[----:B------:R-:W-:Y:S02]  /*e880*/  PRMT R0, RZ, 0x654, R0 ;  /* 0x00000654ff007816 */ /* 0x000fe40000000000 */
[----:B------:R-:W-:Y:S02]  /*e890*/  LEA.HI.X R26, R8, UR7, R9, 0x1, P2 ;  /* 0x00000007081a7c11 */ /* 0x000fe400090f0c09 */
[----:B0-----:R0:W-:Y:S03]  /*e8a0*/  SYNCS.ARRIVE.TRANS64.RED.A1T0 RZ, [R0+URZ], RZ ;  /* 0x000000ff00ff79a7 */ /* 0x0011e6000810043f */
[----:B------:R1:W2:Y:S01]  /*e8b0*/  SHFL.IDX PT, R11, R26, RZ, 0x181f ;  /* 0x00181fff1a0b7589 */ /* 0x0002a200000e0000 */
[----:B0-----:R-:W-:-:S03]  /*e8c0*/  LOP3.LUT R0, R3, R10, RZ, 0xfc, !PT ;  /* 0x0000000a03007212 */ /* 0x001fc600078efcff */
[----:B------:R1:W0:Y:S01]  /*e8d0*/  SHFL.IDX PT, R10, R19, RZ, 0x181f ;  /* 0x00181fff130a7589 */ /* 0x00022200000e0000 */
[----:B------:R-:W-:Y:S05]  /*e8e0*/  @P1 BRA `(.L_x_7469) ;  /* 0x00000000007c1947 */ /* 0x000fea0003800000 */
[----:B------:R-:W-:Y:S02]  /*e8f0*/  ISETP.GE.AND P1, PT, R195, UR10, PT ;  /* 0x0000000ac3007c0c */ /* 0x000fe4000bf26270 */
[----:B------:R-:W-:Y:S02]  /*e900*/  ISETP.GE.AND P0, PT, R23, UR10, PT ;  /* 0x0000000a17007c0c */ /* 0x000fe4000bf06270 */
[----:B------:R-:W-:Y:S02]  /*e910*/  ISETP.GE.AND P5, PT, R194, UR10, PT ;  /* 0x0000000ac2007c0c */ /* 0x000fe4000bfa6270 */
[----:B------:R-:W-:-:S07]  /*e920*/  ISETP.GE.AND P3, PT, R193, UR10, PT ;  /* 0x0000000ac1007c0c */ /* 0x000fce000bf66270 */
[-C--:B0-----:R-:W-:Y:S02]  /*e930*/  @!P1 LEA R12, P2, R195, R10.reuse, 0x1 ;  /* 0x0000000ac30c9211 */ /* 0x081fe400078408ff */
        /* <DEDUP_REMOVED lines=10> */
[CC--:B-1----:R-:W-:Y:S01]  /*e9e0*/  @!P3 LEA R20, P6, R193.reuse, R10.reuse, 0x1 ;  /* 0x0000000ac114b211 */ /* 0x0c2fe200078c08ff */
[----:B------:R3:W-:Y:S03]  /*e9f0*/  @!P5 ST.E.128 desc[UR44][R14.64], R68 ;  /* 0x000000440e00d985 */ /* 0x0007e6000c101d2c */
[----:B------:R-:W-:Y:S02]  /*ea00*/  @!P3 LEA.HI.X R21, R193, R11, R225, 0x1, P6 ;  /* 0x0000000bc115b211 */ /* 0x000fe400030f0ce1 */
[----:B0-----:R-:W-:-:S03]  /*ea10*/  @!P2 LEA R8, P5, R192, R10, 0x1 ;  /* 0x0000000ac008a211 */ /* 0x001fc600078a08ff */
        /* <DEDUP_REMOVED lines=12> */
.L_x_7469:
[----:B------:R-:W-:Y:S05]  /*eae0*/  BSYNC B1 ;  /* 0x0000000000017941 */ /* 0x000fea0003800000 */
.L_x_7468:
        /* <DEDUP_REMOVED lines=12> */
[----:B------:R-:W-:Y:S01]  /*ebb0*/  @!P3 LEA R10, P6, R194, R6, 0x1 ;  /* 0x00000006c20ab211 */ /* 0x000fe200078c08ff */
        /* <DEDUP_REMOVED lines=12> */
[----:B-1----:R-:W-:Y:S02]  /*ec80*/  @P4 LEA R20, P5, R218, R6, 0x1 ;  /* 0x00000006da144211 */ /* 0x002fe400078a08ff */
        /* <DEDUP_REMOVED lines=12> */
.L_x_7466:
        /* <DEDUP_REMOVED lines=57> */
.L_x_7472:
[----:B------:R-:W-:Y:S05]  /*f0e0*/  BSYNC B1 ;  /* 0x0000000000017941 */ /* 0x000fea0003800000 */
.L_x_7471:
        /* <DEDUP_REMOVED lines=48> */
[----:B------:R-:W-:Y:S02]  /*f3f0*/  IMAD R3, R7, UR7, R0 ;  /* 0x0000000707037c24 */ /* 0x000fe4000f8e0200 */
[----:B------:R-:W-:Y:S02]  /*f400*/  VIADD R0, R215, UR41 ;  /* 0x00000029d7007c36 */ /* 0x000fe40008000000 */
[----:B------:R-:W-:-:S02]  /*f410*/  IMAD R25, R10, UR5, RZ ;  /* 0x000000050a197c24 */ /* 0x000fc4000f8e02ff */
[----:B------:R-:W-:Y:S01]  /*f420*/  IMAD.WIDE.U32 R4, R7, UR6, R4 ;  /* 0x0000000607047c25 */ /* 0x000fe2000f8e0004 */
[----:B------:R-:W-:Y:S01]  /*f430*/  SEL R7, RZ, 0x40, P0 ;  /* 0x00000040ff077807 */ /* 0x000fe20000000000 */
[----:B------:R-:W-:Y:S01]  /*f440*/  ULDC.64 UR6, c[0x0][0xb80] ;  /* 0x0002e00000067ab9 */ /* 0x000fe20000000a00 */
[----:B------:R-:W-:Y:S01]  /*f450*/  ISETP.GE.AND P0, PT, R0, R25, PT ;  /* 0x000000190000720c */ /* 0x000fe20003f06270 */
[----:B------:R-:W-:Y:S01]  /*f460*/  IMAD.IADD R3, R5, 0x1, R3 ;  /* 0x0000000105037824 */ /* 0x000fe200078e0203 */
        /* <DEDUP_REMOVED lines=39> */
.L_x_7474:
[----:B------:R-:W-:Y:S05]  /*f6e0*/  BSYNC B1 ;  /* 0x0000000000017941 */ /* 0x000fea0003800000 */
.L_x_7473:
        /* <DEDUP_REMOVED lines=36> */
.L_x_7470:
[----:B------:R-:W-:Y:S05]  /*f930*/  BSYNC B0 ;  /* 0x0000000000007941 */ /* 0x000fea0003800000 */
.L_x_7465:
[----:B------:R-:W-:Y:S02]  /*f940*/  ULDC UR5, c[0x0][0xd38] ;  /* 0x00034e0000057ab9 */ /* 0x000fe40000000800 */
[----:B------:R-:W-:-:S06]  /*f950*/  UISETP.GE.AND UP0, UPT, UR4, UR5, UPT ;  /* 0x000000050400728c */ /* 0x000fcc000bf06270 */
[----:B------:R-:W-:-:S13]  /*f960*/  PLOP3.LUT P0, PT, PT, PT, UP0, 0x80, 0x0 ;  /* 0x000000000000781c */ /* 0x000fda0003f0f008 */
[----:B------:R-:W-:Y:S05]  /*f970*/  @!P0 BRA `(.L_x_7475) ;  /* 0xffffff1400b08947 */ /* 0x000fea000383ffff */
[----:B------:R-:W-:Y:S05]  /*f980*/  EXIT ;  /* 0x000000000000794d */ /* 0x000fea0003800000 */
.L_x_7426:
        /* <DEDUP_REMOVED lines=48> */
.L_x_7588:
        /* <DEDUP_REMOVED lines=14> */
[----:B01--4-:R-:W-:Y:S05]  /*fd70*/  @!P0 BRA `(.L_x_7477) ;  /* 0x0000000000208947 */ /* 0x013fea0003800000 */
        /* <DEDUP_REMOVED lines=8> */
.L_x_7477:
[----:B------:R-:W-:Y:S01]  /*fe00*/  ULDC UR8, c[0x0][0xd54] ;  /* 0x0003550000087ab9 */ /* 0x000fe20000000800 */
[----:B------:R-:W-:Y:S01]  /*fe10*/  UMOV UR5, UR9 ;  /* 0x0000000900057c82 */ /* 0x000fe20008000000 */
[----:B------:R-:W-:-:S11]  /*fe20*/  UISETP.NE.AND UP0, UPT, UR8, 0x1, UPT ;  /* 0x000000010800788c */ /* 0x000fd6000bf05270 */
[----:B------:R-:W-:Y:S02]  /*fe30*/  @UP0 ULDC.64 UR10, c[0x0][0xd58] ;  /* 0x00035600000a0ab9 */ /* 0x000fe40000000a00 */
[----:B------:R-:W-:-:S04]  /*fe40*/  UIMAD.WIDE.U32 UR6, UR9, UR10, URZ ;  /* 0x0000000a090672a5 */ /* 0x000fc8000f8e003f */
[----:B------:R-:W-:-:S04]  /*fe50*/  @UP0 USHF.R.U32.HI UR5, URZ, UR11, UR7 ;  /* 0x0000000b3f050299 */ /* 0x000fc80008011607 */
[----:B------:R-:W-:-:S12]  /*fe60*/  UIMAD UR8, UR5, UR8, URZ ;  /* 0x00000008050872a4 */ /* 0x000fd8000f8e023f */
.L_x_7478:
[----:B------:R-:W-:Y:S01]  /*fe70*/  ULOP3.LUT UR39, URZ, UR5, URZ, 0x33, !UPT ;  /* 0x000000053f277292 */ /* 0x000fe2000f8e333f */
[----:B------:R-:W-:Y:S01]  /*fe80*/  BSSY B7, `(.L_x_7479) ;  /* 0x00005ad000077945 */ /* 0x000fe20003800000 */
[----:B------:R-:W-:Y:S01]  /*fe90*/  ULDC UR10, c[0x0][0x448] ;  /* 0x00011200000a7ab9 */ /* 0x000fe20000000800 */
[----:B------:R-:W-:Y:S01]  /*fea0*/  ULDC UR5, c[0x0][0xd3c] ;  /* 0x00034f0000057ab9 */ /* 0x000fe20000000800 */
[----:B------:R-:W-:Y:S01]  /*feb0*/  UISETP.NE.AND UP1, UPT, UR10, 0x1, UPT ;  /* 0x000000010a00788c */ /* 0x000fe2000bf25270 */
[----:B------:R-:W-:Y:S01]  /*fec0*/  ULDC.64 UR6, c[0x0][0x418] ;  /* 0x0001060000067ab9 */ /* 0x000fe20000000a00 */
[----:B------:R-:W-:Y:S02]  /*fed0*/  UIADD3 UR39, UR39, UR5, URZ ;  /* 0x0000000527277290 */ /* 0x000fe4000fffe03f */
[----:B------:R-:W-:Y:S02]  /*fee0*/  UISETP.NE.U32.AND UP0, UPT, UR6, URZ, UPT ;  /* 0x0000003f0600728c */ /* 0x000fe4000bf05070 */
[----:B------:R-:W-:-:S02]  /*fef0*/  USHF.L.U32 UR5, UR39, 0x6, URZ ;  /* 0x0000000627057899 */ /* 0x000fc4000800063f */
[----:B------:R-:W-:Y:S02]  /*ff00*/  UISETP.NE.AND.EX UP0, UPT, UR7, URZ, UPT, UP0 ;  /* 0x0000003f0700728c */ /* 0x000fe4000bf05300 */
[----:B------:R-:W-:Y:S01]  /*ff10*/  UIADD3 UR5, UR5, 0x3f, URZ ;  /* 0x0000003f05057890 */ /* 0x000fe2000fffe03f */
[----:B------:R-:W-:Y:S01]  /*ff20*/  ULDC UR7, c[0x0][0x288] ;  /* 0x0000a20000077ab9 */ /* 0x000fe20000000800 */
        /* <DEDUP_REMOVED lines=48> */
[----:B0-----:R-:W-:-:S05]  /*10230*/  IADD3 R0, R0, UR41, R3 ;  /* 0x0000002900007c10 */ /* 0x001fca000fffe003 */
[----:B------:R3:W-:Y:S01]  /*10240*/  STL [R1+0x10], R0 ;  /* 0x0000100001007387 */ /* 0x0007e20000100800 */
[----:B------:R-:W-:Y:S05]  /*10250*/  BRA `(.L_x_7481) ;  /* 0x0000005400bc7947 */ /* 0x000fea0003800000 */
.L_x_7480:
        /* <DEDUP_REMOVED lines=20> */
.L_x_7483:
[----:B------:R-:W-:Y:S05]  /*103a0*/  BSYNC B6 ;  /* 0x0000000000067941 */ /* 0x000fea0003800000 */
.L_x_7482:
        /* <DEDUP_REMOVED lines=20> */
.L_x_7486:
        /* <DEDUP_REMOVED lines=15> */
.L_x_7485:
[----:B------:R-:W-:Y:S05]  /*105e0*/  BSYNC B6 ;  /* 0x0000000000067941 */ /* 0x000fea0003800000 */
.L_x_7484:
        /* <DEDUP_REMOVED lines=27> */
.L_x_7604:
        /* <DEDUP_REMOVED lines=9> */
.L_x_7607:
        /* <DEDUP_REMOVED lines=22> */
.L_x_7490:
[----:B--2---:R-:W2:Y:S01]  /*10990*/  LDL R2, [R1+0x8] ;  /* 0x0000080001027983 */ /* 0x004ea20000100800 */
[----:B------:R-:W-:Y:S01]  /*109a0*/  IMAD R0, R19, 0x8, R17 ;  /* 0x0000000813007824 */ /* 0x000fe200078e0211 */
[----:B--2---:R-:W-:-:S04]  /*109b0*/  SHF.L.U32 R2, R2, 0x1f, RZ ;  /* 0x0000001f02027819 */ /* 0x004fc800000006ff */
[----:B------:R-:W2:Y:S02]  /*109c0*/  SYNCS.PHASECHK.TRANS64.TRYWAIT P0, [R0+URZ+0x38840], R2 ;  /* 0x03884002000075a7 */ /* 0x000ea4000800017f */
[----:B--2---:R-:W-:Y:S05]  /*109d0*/  @!P0 BRA `(.L_x_7491) ;  /* 0x00000058001c8947 */ /* 0x004fea0003800000 */
.L_x_7608:
        /* <DEDUP_REMOVED lines=11> */
.L_x_7492:
        /* <DEDUP_REMOVED lines=19> */
.L_x_7488:
        /* <DEDUP_REMOVED lines=24> */
.L_x_7494:
[----:B------:R-:W-:Y:S05]  /*10d40*/  BSYNC B6 ;  /* 0x0000000000067941 */ /* 0x000fea0003800000 */
.L_x_7493:
[----:B------:R-:W2:Y:S01]  /*10d50*/  S2R R2, SR_TID.X ;  /* 0x0000000000027919 */ /* 0x000ea20000002100 */
[----:B0-----:R-:W0:Y:S01]  /*10d60*/  LDC R7, c[0x0][0x448] ;  /* 0x00011200ff077b82 */ /* 0x001e220000000800 */
[----:B------:R-:W-:Y:S01]  /*10d70*/  ULDC.64 UR6, c[0x0][0x2d8] ;  /* 0x0000b60000067ab9 */ /* 0x000fe20000000a00 */
[----:B------:R-:W-:Y:S01]  /*10d80*/  ULDC.64 UR8, c[0x0][0x2e0] ;  /* 0x0000b80000087ab9 */ /* 0x000fe20000000a00 */
[----:B-1----:R-:W1:Y:S01]  /*10d90*/  S2R R4, SR_TID.X ;  /* 0x0000000000047919 */ /* 0x002e620000002100 */
[----:B------:R-:W-:Y:S02]  /*10da0*/  UIMAD.WIDE.U32 UR4, UR36, UR6, URZ ;  /* 0x00000006240472a5 */ /* 0x000fe4000f8e003f */
[----:B------:R-:W-:-:S04]  /*10db0*/  UIMAD UR6, UR43, UR6, URZ ;  /* 0x000000062b0672a4 */ /* 0x000fc8000f8e023f */
[----:B------:R-:W-:Y:S02]  /*10dc0*/  UIMAD UR6, UR36, UR7, UR6 ;  /* 0x00000007240672a4 */ /* 0x000fe4000f8e0206 */
[----:B------:R-:W-:Y:S02]  /*10dd0*/  UIMAD UR7, UR37, UR8, URZ ;  /* 0x00000008250772a4 */ /* 0x000fe4000f8e023f */
[----:B------:R-:W-:Y:S02]  /*10de0*/  UIADD3 UR5, UR5, UR6, URZ ;  /* 0x0000000605057290 */ /* 0x000fe4000fffe03f */
[----:B------:R-:W-:Y:S02]  /*10df0*/  UIMAD UR6, UR42, UR9, UR7 ;  /* 0x000000092a0672a4 */ /* 0x000fe4000f8e0207 */
[----:B------:R-:W-:-:S04]  /*10e00*/  UIMAD.WIDE.U32 UR4, UR42, UR8, UR4 ;  /* 0x000000082a0472a5 */ /* 0x000fc8000f8e0004 */
[----:B------:R-:W-:Y:S01]  /*10e10*/  UIADD3 UR6, UR5, UR6, URZ ;  /* 0x0000000605067290 */ /* 0x000fe2000fffe03f */
[----:B0-----:R-:W-:Y:S01]  /*10e20*/  ISETP.NE.AND P0, PT, R7, 0x1, PT ;  /* 0x000000010700780c */ /* 0x001fe20003f05270 */
[----:B------:R-:W-:Y:S01]  /*10e30*/  IMAD.U32 R5, RZ, RZ, UR5 ;  /* 0x00000005ff057e24 */ /* 0x000fe2000f8e00ff */
[----:B--2---:R-:W-:Y:S01]  /*10e40*/  LOP3.LUT R0, R2, 0x7f, RZ, 0xc0, !PT ;  /* 0x0000007f02007812 */ /* 0x004fe200078ec0ff */
[----:B-1----:R-:W-:-:S03]  /*10e50*/  IMAD.SHL.U32 R4, R4, 0x10, RZ ;  /* 0x0000001004047824 */ /* 0x002fc600078e00ff */
[----:B------:R-:W-:-:S07]  /*10e60*/  SHF.R.U32.HI R0, RZ, 0x3, R0 ;  /* 0x00000003ff007819 */ /* 0x000fce0000011600 */
[----:B------:R-:W0:Y:S01]  /*10e70*/  @P0 LDC R3, c[0x0][0x44c] ;  /* 0x00011300ff030b82 */ /* 0x000e220000000800 */
[----:B------:R-:W-:Y:S01]  /*10e80*/  LOP3.LUT R4, R0, 0x70, R4, 0xf8, !PT ;  /* 0x0000007000047812 */ /* 0x000fe200078ef804 */
[----:B------:R-:W-:-:S04]  /*10e90*/  IMAD.U32 R0, RZ, RZ, UR39 ;  /* 0x00000027ff007e24 */ /* 0x000fc8000f8e00ff */
[----:B------:R-:W-:Y:S02]  /*10ea0*/  IMAD R6, R0, 0x40, R4 ;  /* 0x0000004000067824 */ /* 0x000fe400078e0204 */
[----:B------:R-:W1:Y:S01]  /*10eb0*/  @P0 LDC R2, c[0x0][0x450] ;  /* 0x00011400ff020b82 */ /* 0x000e620000000800 */
[----:B------:R-:W-:Y:S01]  /*10ec0*/  IMAD.U32 R4, RZ, RZ, UR4 ;  /* 0x00000004ff047e24 */ /* 0x000fe2000f8e00ff */
[----:B------:R-:W-:Y:S01]  /*10ed0*/  ULDC.64 UR4, c[0x0][0x2d0] ;  /* 0x0000b40000047ab9 */ /* 0x000fe20000000a00 */
[----:B------:R-:W-:Y:S01]  /*10ee0*/  IMAD.MOV.U32 R0, RZ, RZ, R6 ;  /* 0x000000ffff007224 */ /* 0x000fe200078e0006 */
[----:B------:R2:W-:Y:S04]  /*10ef0*/  STL [R1+0x18], R6 ;  /* 0x0000180601007387 */ /* 0x0005e80000100800 */
[----:B------:R3:W5:Y:S01]  /*10f00*/  LDL R8, [R1+0x4] ;  /* 0x0000040001087983 */ /* 0x0007620000100800 */
[----:B0-----:R-:W-:-:S05]  /*10f10*/  @P0 IMAD.HI.U32 R3, R6, R3, RZ ;  /* 0x0000000306030227 */ /* 0x001fca00078e00ff */
[----:B-1----:R-:W-:Y:S01]  /*10f20*/  @P0 SHF.R.U32.HI R0, RZ, R2, R3 ;  /* 0x00000002ff000219 */ /* 0x002fe20000011603 */
[----:B------:R-:W-:Y:S02]  /*10f30*/  IMAD.MOV.U32 R2, RZ, RZ, R4 ;  /* 0x000000ffff027224 */ /* 0x000fe400078e0004 */
[----:B------:R-:W-:Y:S01]  /*10f40*/  IMAD.U32 R3, RZ, RZ, UR6 ;  /* 0x00000006ff037e24 */ /* 0x000fe2000f8e00ff */
[----:B------:R-:W-:Y:S01]  /*10f50*/  SHF.R.S32.HI R4, RZ, 0x1f, R0 ;  /* 0x0000001fff047819 */ /* 0x000fe20000011400 */
[----:B------:R-:W-:Y:S01]  /*10f60*/  ULDC.64 UR6, c[0x0][0x280] ;  /* 0x0000a00000067ab9 */ /* 0x000fe20000000a00 */
[----:B------:R-:W-:-:S04]  /*10f70*/  IMAD.WIDE.U32 R2, R0, UR4, R2 ;  /* 0x0000000400027c25 */ /* 0x000fc8000f8e0002 */
[----:B------:R-:W-:-:S04]  /*10f80*/  IMAD R4, R4, UR4, RZ ;  /* 0x0000000404047c24 */ /* 0x000fc8000f8e02ff */
[----:B------:R-:W-:Y:S01]  /*10f90*/  IMAD R4, R0, UR5, R4 ;  /* 0x0000000500047c24 */ /* 0x000fe2000f8e0204 */
[----:B------:R-:W-:Y:S01]  /*10fa0*/  ULDC.64 UR4, c[0x0][0x2c8] ;  /* 0x0000b20000047ab9 */ /* 0x000fe20000000a00 */
[----:B------:R-:W-:Y:S02]  /*10fb0*/  IMAD.MOV R0, RZ, RZ, -R0 ;  /* 0x000000ffff007224 */ /* 0x000fe400078e0a00 */
[----:B------:R-:W-:Y:S02]  /*10fc0*/  IMAD.IADD R3, R3, 0x1, R4 ;  /* 0x0000000103037824 */ /* 0x000fe400078e0204 */
[----:B------:R-:W-:Y:S02]  /*10fd0*/  IMAD R0, R7, R0, R6 ;  /* 0x0000000007007224 */ /* 0x000fe400078e0206 */
[----:B--2---:R-:W0:Y:S03]  /*10fe0*/  S2R R6, SR_TID.X ;  /* 0x0000000000067919 */ /* 0x004e260000002100 */
[----:B------:R-:W-:Y:S01]  /*10ff0*/  SHF.R.S32.HI R4, RZ, 0x1f, R0 ;  /* 0x0000001fff047819 */ /* 0x000fe20000011400 */
[----:B------:R-:W-:-:S04]  /*11000*/  IMAD.WIDE.U32 R2, R0, UR4, R2 ;  /* 0x0000000400027c25 */ /* 0x000fc8000f8e0002 */
[----:B------:R-:W-:Y:S01]  /*11010*/  IMAD R4, R4, UR4, RZ ;  /* 0x0000000404047c24 */ /* 0x000fe2000f8e02ff */
[----:B------:R-:W-:-:S03]  /*11020*/  ULDC UR4, c[0x0][0x2b8] ;  /* 0x0000ae0000047ab9 */ /* 0x000fc60000000800 */
[----:B------:R-:W-:Y:S01]  /*11030*/  IMAD R4, R0, UR5, R4 ;  /* 0x0000000500047c24 */ /* 0x000fe2000f8e0204 */
[----:B------:R-:W-:-:S03]  /*11040*/  LEA R0, P1, R2, UR6, 0x1 ;  /* 0x0000000602007c11 */ /* 0x000fc6000f8208ff */
[----:B------:R-:W-:Y:S02]  /*11050*/  IMAD.IADD R3, R3, 0x1, R4 ;  /* 0x0000000103037824 */ /* 0x000fe400078e0204 */
[----:B0-----:R-:W-:-:S05]  /*11060*/  IMAD.SHL.U32 R9, R6, 0x8, RZ ;  /* 0x0000000806097824 */ /* 0x001fca00078e00ff */
[----:B------:R-:W-:Y:S02]  /*11070*/  LOP3.LUT R9, R9, 0x38, RZ, 0xc0, !PT ;  /* 0x0000003809097812 */ /* 0x000fe400078ec0ff */
[----:B------:R-:W-:Y:S02]  /*11080*/  LOP3.LUT R6, R6, 0x7f, RZ, 0xc0, !PT ;  /* 0x0000007f06067812 */ /* 0x000fe400078ec0ff */
[----:B------:R-:W-:Y:S01]  /*11090*/  ISETP.GE.AND P0, PT, R9, UR4, PT ;  /* 0x0000000409007c0c */ /* 0x000fe2000bf06270 */
[----:B------:R-:W-:Y:S01]  /*110a0*/  UMOV UR4, 0xffffffff ;  /* 0xffffffff00047882 */ /* 0x000fe20000000000 */
[----:B------:R-:W-:Y:S02]  /*110b0*/  LEA.HI.X R3, R2, UR7, R3, 0x1, P1 ;  /* 0x0000000702037c11 */ /* 0x000fe400088f0c03 */
[----:B------:R-:W-:Y:S01]  /*110c0*/  SHF.R.U32.HI R10, RZ, 0x3, R6 ;  /* 0x00000003ff0a7819 */ /* 0x000fe20000011606 */
[----:B---3--:R-:W-:Y:S08]  /*110d0*/  BRA.DIV UR4, `(.L_x_7495) ;  /* 0x0000005204707947 */ /* 0x008ff0000b800000 */
[----:B------:R-:W0:Y:S01]  /*110e0*/  SHFL.IDX PT, R5, R0, RZ, 0x181f ;  /* 0x00181fff00057589 */ /* 0x000e2200000e0000 */
[----:B------:R-:W-:Y:S01]  /*110f0*/  IMAD.U32 R6, RZ, RZ, UR39 ;  /* 0x00000027ff067e24 */ /* 0x000fe2000f8e00ff */
[----:B------:R-:W-:Y:S02]  /*11100*/  ULDC UR4, c[0x0][0x288] ;  /* 0x0000a20000047ab9 */ /* 0x000fe40000000800 */
[----:B------:R-:W1:Y:S01]  /*11110*/  SHFL.IDX PT, R4, R3, RZ, 0x181f ;  /* 0x00181fff03047589 */ /* 0x000e6200000e0000 */
[----:B------:R-:W-:Y:S02]  /*11120*/  IMAD R2, R7, UR4, RZ ;  /* 0x0000000407027c24 */ /* 0x000fe4000f8e02ff */
[----:B------:R-:W-:-:S04]  /*11130*/  IMAD R10, R6, 0x40, R10 ;  /* 0x00000040060a7824 */ /* 0x000fc800078e020a */
[C---:B------:R-:W-:Y:S01]  /*11140*/  VIADD R7, R10.reuse, 0x10 ;  /* 0x000000100a077836 */ /* 0x040fe20000000000 */
[C---:B------:R-:W-:Y:S01]  /*11150*/  ISETP.GE.AND P1, PT, R10.reuse, R2, PT ;  /* 0x000000020a00720c */ /* 0x040fe20003f26270 */
[----:B------:R-:W-:Y:S01]  /*11160*/  VIADD R6, R10, 0x20 ;  /* 0x000000200a067836 */ /* 0x000fe20000000000 */
[----:B------:R-:W-:Y:S04]  /*11170*/  STL [R1+0x14], R10 ;  /* 0x0000140a01007387 */ /* 0x000fe80000100800 */
[----:B------:R-:W-:Y:S04]  /*11180*/  STL [R1+0x20], R7 ;  /* 0x0000200701007387 */ /* 0x000fe80000100800 */
[----:B------:R-:W-:Y:S03]  /*11190*/  STL [R1+0x24], R6 ;  /* 0x0000240601007387 */ /* 0x000fe60000100800 */
        /* <DEDUP_REMOVED lines=27> */
.L_x_7617:
        /* <DEDUP_REMOVED lines=12> */
.L_x_7496:
        /* <DEDUP_REMOVED lines=35> */
.L_x_7498:
[----:B------:R-:W-:Y:S05]  /*11640*/  BSYNC B6 ;  /* 0x0000000000067941 */ /* 0x000fea0003800000 */
.L_x_7497:
        /* <DEDUP_REMOVED lines=10> */
[----:B0-----:R-:W-:-:S13]  /*116f0*/  ISETP.NE.AND P0, PT, R8, 0x1, PT ;  /* 0x000000010800780c */ /* 0x001fda0003f05270 */
[----:B------:R-:W0:Y:S01]  /*11700*/  @P0 LDC R0, c[0x0][0x450] ;  /* 0x00011400ff000b82 */ /* 0x000e220000000800 */
[----:B-1----:R-:W-:Y:S02]  /*11710*/  IMAD.SHL.U32 R10, R10, 0x8, RZ ;  /* 0x000000080a0a7824 */ /* 0x002fe400078e00ff */
[----:B-----5:R-:W-:-:S03]  /*11720*/  IMAD.SHL.U32 R9, R11, 0x8, RZ ;  /* 0x000000080b097824 */ /* 0x020fc600078e00ff */
[----:B------:R-:W-:-:S04]  /*11730*/  LOP3.LUT R10, R10, 0x38, RZ, 0xc0, !PT ;  /* 0x000000380a0a7812 */ /* 0x000fc800078ec0ff */
[C---:B------:R-:W-:Y:S02]  /*11740*/  LOP3.LUT R12, R10.reuse, 0x80, RZ, 0xfc, !PT ;  /* 0x000000800a0c7812 */ /* 0x040fe400078efcff */
[----:B------:R-:W-:Y:S02]  /*11750*/  LOP3.LUT R10, R10, 0x40, RZ, 0xfc, !PT ;  /* 0x000000400a0a7812 */ /* 0x000fe400078efcff */
[----:B------:R-:W-:Y:S02]  /*11760*/  LOP3.LUT R9, R9, 0x38, RZ, 0xc0, !PT ;  /* 0x0000003809097812 */ /* 0x000fe400078ec0ff */
[----:B--2---:R-:W-:Y:S02]  /*11770*/  R2UR UR5, R5 ;  /* 0x00000000050572ca */ /* 0x004fe400000e0000 */
[----:B------:R-:W-:Y:S02]  /*11780*/  R2UR UR4, R4 ;  /* 0x00000000040472ca */ /* 0x000fe400000e0000 */
[----:B---3--:R-:W-:-:S02]  /*11790*/  R2UR UR5, R2 ;  /* 0x00000000020572ca */ /* 0x008fc400000e0000 */
        /* <DEDUP_REMOVED lines=30> */
[----:B------:R-:W-:Y:S01]  /*11980*/  ISETP.GE.AND P3, PT, R9, UR4, PT ;  /* 0x0000000409007c0c */ /* 0x000fe2000bf66270 */
[----:B------:R-:W1:Y:S01]  /*11990*/  S2R R12, SR_TID.X ;  /* 0x00000000000c7919 */ /* 0x000e620000002100 */
[----:B------:R-:W-:-:S02]  /*119a0*/  LEA.HI.X R6, R2, UR5, R6, 0x1, P0 ;  /* 0x0000000502067c11 */ /* 0x000fc400080f0c06 */
[----:B------:R-:W-:Y:S02]  /*119b0*/  SEL R2, RZ, 0x1, P3 ;  /* 0x00000001ff027807 */ /* 0x000fe40001800000 */
[----:B------:R-:W-:Y:S02]  /*119c0*/  SEL R3, RZ, 0x4, P2 ;  /* 0x00000004ff037807 */ /* 0x000fe40001000000 */
[----:B------:R-:W-:-:S04]  /*119d0*/  SEL R4, RZ, 0x2, P1 ;  /* 0x00000002ff047807 */ /* 0x000fc80000800000 */
[----:B------:R-:W-:Y:S02]  /*119e0*/  IADD3 R2, R3, R4, R2 ;  /* 0x0000000403027210 */ /* 0x000fe40007ffe002 */
        /* <DEDUP_REMOVED lines=10> */
[----:B------:R-:W-:Y:S01]  /*11a90*/  ISETP.GE.AND P0, PT, R10, UR4, PT ;  /* 0x000000040a007c0c */ /* 0x000fe2000bf06270 */
[C---:B------:R-:W-:Y:S01]  /*11aa0*/  IMAD.SHL.U32 R10, R11.reuse, 0x8, RZ ;  /* 0x000000080b0a7824 */ /* 0x040fe200078e00ff */
[----:B------:R-:W-:Y:S01]  /*11ab0*/  LOP3.LUT R12, R12, 0xc0, RZ, 0xfc, !PT ;  /* 0x000000c00c0c7812 */ /* 0x000fe200078efcff */
[----:B------:R-:W-:Y:S01]  /*11ac0*/  IMAD.SHL.U32 R11, R11, 0x8, RZ ;  /* 0x000000080b0b7824 */ /* 0x000fe200078e00ff */
[----:B------:R-:W-:Y:S02]  /*11ad0*/  SEL R3, RZ, 0x10, P0 ;  /* 0x00000010ff037807 */ /* 0x000fe40000000000 */
[----:B------:R-:W-:-:S02]  /*11ae0*/  LOP3.LUT R10, R10, 0x38, RZ, 0xc0, !PT ;  /* 0x000000380a0a7812 */ /* 0x000fc400078ec0ff */
[----:B------:R-:W-:Y:S02]  /*11af0*/  ISETP.GE.AND P5, PT, R12, UR4, PT ;  /* 0x000000040c007c0c */ /* 0x000fe4000bfa6270 */
[----:B------:R-:W-:Y:S02]  /*11b00*/  LOP3.LUT R12, R10, 0x180, RZ, 0xfc, !PT ;  /* 0x000001800a0c7812 */ /* 0x000fe400078efcff */
[----:B------:R-:W-:Y:S02]  /*11b10*/  LOP3.LUT R11, R11, 0x38, RZ, 0xc0, !PT ;  /* 0x000000380b0b7812 */ /* 0x000fe400078ec0ff */
[----:B------:R-:W-:Y:S02]  /*11b20*/  ISETP.GE.AND P1, PT, R12, UR4, PT ;  /* 0x000000040c007c0c */ /* 0x000fe4000bf26270 */
[----:B------:R-:W-:Y:S02]  /*11b30*/  LOP3.LUT R10, R11, 0x140, RZ, 0xfc, !PT ;  /* 0x000001400b0a7812 */ /* 0x000fe400078efcff */
[----:B------:R-:W-:-:S02]  /*11b40*/  SEL R4, RZ, 0x8, P5 ;  /* 0x00000008ff047807 */ /* 0x000fc40002800000 */
[----:B------:R-:W-:Y:S02]  /*11b50*/  SEL R5, RZ, 0x40, P1 ;  /* 0x00000040ff057807 */ /* 0x000fe40000800000 */
[----:B------:R-:W-:Y:S02]  /*11b60*/  LOP3.LUT R7, R11, 0x1c0, RZ, 0xfc, !PT ;  /* 0x000001c00b077812 */ /* 0x000fe400078efcff */
[----:B------:R-:W-:Y:S02]  /*11b70*/  ISETP.GE.AND P1, PT, R10, UR4, PT ;  /* 0x000000040a007c0c */ /* 0x000fe4000bf26270 */
[----:B------:R-:W-:Y:S02]  /*11b80*/  IADD3 R2, R3, R2, R4 ;  /* 0x0000000203027210 */ /* 0x000fe40007ffe004 */
[----:B------:R-:W-:Y:S02]  /*11b90*/  SEL R3, RZ, 0x20, P1 ;  /* 0x00000020ff037807 */ /* 0x000fe40000800000 */
[----:B------:R-:W-:Y:S01]  /*11ba0*/  ISETP.GE.AND P2, PT, R7, UR4, PT ;  /* 0x0000000407007c0c */ /* 0x000fe2000bf46270 */
[----:B------:R-:W-:Y:S01]  /*11bb0*/  UMOV UR4, 0xffffffff ;  /* 0xffffffff00047882 */ /* 0x000fe20000000000 */
[----:B------:R-:W-:-:S02]  /*11bc0*/  IADD3 R5, R5, R2, R3 ;  /* 0x0000000205057210 */ /* 0x000fc40007ffe003 */
[----:B------:R-:W-:-:S05]  /*11bd0*/  SEL R7, RZ, 0x80, P2 ;  /* 0x00000080ff077807 */ /* 0x000fca0001000000 */
        /* <DEDUP_REMOVED lines=9> */
[----:B------:R-:W-:-:S04]  /*11c70*/  @P0 LOP3.LUT R18, R18, 0x400, RZ, 0xfc, !PT ;  /* 0x0000040012120812 */ /* 0x000fc800078efcff */
[C---:B------:R-:W-:Y:S02]  /*11c80*/  LOP3.LUT P0, RZ, R18.reuse, 0x10, RZ, 0xc0, !PT ;  /* 0x0000001012ff7812 */ /* 0x040fe4000780c0ff */
[----:B------:R-:W-:-:S04]  /*11c90*/  LOP3.LUT R18, R18, 0xfffffdff, RZ, 0xc0, !PT ;  /* 0xfffffdff12127812 */ /* 0x000fc800078ec0ff */
[----:B------:R-:W-:-:S04]  /*11ca0*/  @P1 LOP3.LUT R18, R18, 0x200, RZ, 0xfc, !PT ;  /* 0x0000020012121812 */ /* 0x000fc800078efcff */
[C---:B------:R-:W-:Y:S02]  /*11cb0*/  LOP3.LUT P1, RZ, R18.reuse, 0x8, RZ, 0xc0, !PT ;  /* 0x0000000812ff7812 */ /* 0x040fe4000782c0ff */
[----:B------:R-:W-:Y:S01]  /*11cc0*/  LOP3.LUT R18, R18, 0xfffffeff, RZ, 0xc0, !PT ;  /* 0xfffffeff12127812 */ /* 0x000fe200078ec0ff */
[----:B------:R-:W-:Y:S01]  /*11cd0*/  SHFL.IDX PT, R14, R0, 0x1, 0x181f ;  /* 0x00381f00000e7f89 */ /* 0x000fe200000e0000 */
[-C--:B--2---:R-:W-:Y:S02]  /*11ce0*/  ISETP.GE.AND P2, PT, R3, R4.reuse, PT ;  /* 0x000000040300720c */ /* 0x084fe40003f46270 */
[----:B---3--:R-:W-:Y:S02]  /*11cf0*/  ISETP.GE.AND P3, PT, R2, R4, PT ;  /* 0x000000040200720c */ /* 0x008fe40003f66270 */
[----:B------:R-:W0:Y:S01]  /*11d00*/  S2R R2, SR_TID.X ;  /* 0x0000000000027919 */ /* 0x000e220000002100 */
[----:B------:R-:W1:Y:S08]  /*11d10*/  SHFL.IDX PT, R3, R0, RZ, 0x181f ;  /* 0x00181fff00037589 */ /* 0x000e7000000e0000 */
[----:B------:R-:W-:-:S02]  /*11d20*/  @!P2 LOP3.LUT R8, R5, 0x40, RZ, 0xc0, !PT ;  /* 0x000000400508a812 */ /* 0x000fc400078ec0ff */
[----:B------:R-:W-:Y:S02]  /*11d30*/  @P3 LOP3.LUT R18, R18, 0x100, RZ, 0xfc, !PT ;  /* 0x0000010012123812 */ /* 0x000fe400078efcff */
[----:B------:R-:W-:-:S04]  /*11d40*/  @!P2 SHF.R.U32.HI R8, RZ, 0x2, R8 ;  /* 0x00000002ff08a819 */ /* 0x000fc80000011608 */
[----:B------:R-:W-:Y:S02]  /*11d50*/  @!P2 ISETP.NE.U32.AND P3, PT, R8, RZ, PT ;  /* 0x000000ff0800a20c */ /* 0x000fe40003f65070 */
[----:B------:R-:W-:-:S04]  /*11d60*/  @!P2 LOP3.LUT R8, R7, 0x80, RZ, 0xc0, !PT ;  /* 0x000000800708a812 */ /* 0x000fc800078ec0ff */
[----:B------:R-:W-:Y:S01]  /*11d70*/  @!P2 SHF.R.U32.HI R8, RZ, 0x3, R8 ;  /* 0x00000003ff08a819 */ /* 0x000fe20000011608 */
[----:B0-----:R-:W-:Y:S02]  /*11d80*/  IMAD.SHL.U32 R12, R2, 0x8, RZ ;  /* 0x00000008020c7824 */ /* 0x001fe400078e00ff */
[----:B------:R-:W0:Y:S03]  /*11d90*/  SHFL.IDX PT, R2, R6, RZ, 0x181f ;  /* 0x00181fff06027589 */ /* 0x000e2600000e0000 */
[----:B------:R-:W-:-:S04]  /*11da0*/  LOP3.LUT R12, R12, 0x38, RZ, 0xc0, !PT ;  /* 0x000000380c0c7812 */ /* 0x000fc800078ec0ff */
[----:B-1----:R-:W-:-:S05]  /*11db0*/  @!P2 LEA R3, P6, R12, R3, 0x1 ;  /* 0x000000030c03a211 */ /* 0x002fca00078c08ff */
[----:B0-----:R-:W-:-:S05]  /*11dc0*/  @!P2 IMAD.X R2, RZ, RZ, R2, P6 ;  /* 0x000000ffff02a224 */ /* 0x001fca00030e0602 */
[----:B------:R-:W-:-:S04]  /*11dd0*/  @!P2 LOP3.LUT R3, R3, R2, RZ, 0x3c, !PT ;  /* 0x000000020303a212 */ /* 0x000fc800078e3cff */
[----:B------:R-:W-:-:S04]  /*11de0*/  @!P2 LOP3.LUT R2, R3, R2, RZ, 0x3c, !PT ;  /* 0x000000020302a212 */ /* 0x000fc800078e3cff */
[----:B------:R-:W-:Y:S02]  /*11df0*/  @!P2 LOP3.LUT R3, R3, R2, RZ, 0x3c, !PT ;  /* 0x000000020303a212 */ /* 0x000fe400078e3cff */
[----:B------:R-:W-:-:S03]  /*11e00*/  LOP3.LUT P6, RZ, R18, 0x4, RZ, 0xc0, !PT ;  /* 0x0000000412ff7812 */ /* 0x000fc600078cc0ff */
[----:B----4-:R-:W-:Y:S01]  /*11e10*/  @!P2 LDGSTS.E.BYPASS.LTC128B.128 [R11+0x26400], desc[UR44][R2.64], !P0 ;  /* 0x26400000020bafae */ /* 0x010fe2000c101d6c */
[----:B------:R-:W-:-:S03]  /*11e20*/  LOP3.LUT P0, RZ, R18, 0x400, RZ, 0xc0, !PT ;  /* 0x0000040012ff7812 */ /* 0x000fc6000780c0ff */
[----:B------:R-:W-:Y:S01]  /*11e30*/  @!P2 LDGSTS.E.BYPASS.LTC128B.128 [R11+0x28400], desc[UR44][R2.64+0x80], !P1 ;  /* 0x28400080020bafae */ /* 0x000fe2000c901d6c */
[----:B------:R-:W-:Y:S02]  /*11e40*/  LOP3.LUT P1, RZ, R18, 0x200, RZ, 0xc0, !PT ;  /* 0x0000020012ff7812 */ /* 0x000fe4000782c0ff */
[----:B------:R-:W-:Y:S02]  /*11e50*/  @!P2 ISETP.NE.U32.AND P4, PT, R8, RZ, PT ;  /* 0x000000ff0800a20c */ /* 0x000fe40003f85070 */
[----:B------:R-:W0:Y:S04]  /*11e60*/  SHFL.IDX PT, R8, R6, 0x1, 0x181f ;  /* 0x00381f0006087f89 */ /* 0x000e2800000e0000 */
[----:B------:R-:W-:Y:S04]  /*11e70*/  @!P2 LDGSTS.E.BYPASS.LTC128B.128 [R11+0x2a400], desc[UR44][R2.64+0x100], !P6 ;  /* 0x2a400100020bafae */ /* 0x000fe8000f101d6c */
        /* <DEDUP_REMOVED lines=52> */
.L_x_7627:
        /* <DEDUP_REMOVED lines=15> */
[----:B--2---:R-:W-:Y:S01]  /*122b0*/  LEA R2, P2, R2, R0, 0x1 ;  /* 0x0000000002027211 */ /* 0x004fe200078408ff */
[----:B---3--:R-:W-:-:S04]  /*122c0*/  IMAD.MOV.U32 R8, RZ, RZ, R3 ;  /* 0x000000ffff087224 */ /* 0x008fc800078e0003 */
[----:B-1----:R-:W-:Y:S01]  /*122d0*/  IMAD.X R3, RZ, RZ, R6, P2 ;  /* 0x000000ffff037224 */ /* 0x002fe200010e0606 */
[----:B------:R-:W-:-:S04]  /*122e0*/  ISETP.NE.U32.AND P2, PT, R5, RZ, PT ;  /* 0x000000ff0500720c */ /* 0x000fc80003f45070 */
[----:B------:R-:W-:Y:S01]  /*122f0*/  @!PT LDS RZ, [RZ] ;  /* 0x00000000fffff984 */ /* 0x000fe20000000800 */
[----:B------:R-:W-:Y:S01]  /*12300*/  @!PT LDS RZ, [RZ] ;  /* 0x00000000fffff984 */ /* 0x000fe20000000800 */
[----:B------:R-:W-:Y:S01]  /*12310*/  @!PT LDS RZ, [RZ] ;  /* 0x00000000fffff984 */ /* 0x000fe20000000800 */
[----:B------:R0:W-:Y:S04]  /*12320*/  LDGSTS.E.BYPASS.LTC128B.128 [R8+0x27c00], desc[UR44][R2.64], !P6 ;  /* 0x27c0000002087fae */ /* 0x0001e8000f101d6c */
        /* <DEDUP_REMOVED lines=8> */
.L_x_7501:
[----:B------:R-:W-:Y:S05]  /*123b0*/  BSYNC B0 ;  /* 0x0000000000007941 */ /* 0x000fea0003800000 */
.L_x_7500:
[----:B------:R-:W-:Y:S01]  /*123c0*/  NOP ;  /* 0x0000000000007918 */ /* 0x000fe20000000000 */
[----:B------:R-:W-:-:S13]  /*123d0*/  PLOP3.LUT P0, PT, PT, PT, PT, 0x80, 0x0 ;  /* 0x000000000000781c */ /* 0x000fda0003f0f070 */
.L_x_7502:
        /* <DEDUP_REMOVED lines=18> */
.L_x_7628:
[----:B------:R-:W-:Y:S05]  /*12500*/  BSYNC B0 ;  /* 0x0000000000007941 */ /* 0x000fea0003800000 */
.L_x_7503:
[----:B------:R-:W-:Y:S01]  /*12510*/  LOP3.LUT P0, RZ, R18, 0x2, RZ, 0xc0, !PT ;  /* 0x0000000212ff7812 */ /* 0x000fe2000780c0ff */
[----:B------:R-:W-:-:S12]  /*12520*/  BSSY B0, `(.L_x_7505) ;  /* 0x0000094000007945 */ /* 0x000fd80003800000 */
[----:B------:R-:W-:Y:S05]  /*12530*/  @!P0 BRA `(.L_x_7506) ;  /* 0x0000000800488947 */ /* 0x000fea0003800000 */
[----:B------:R-:W2:Y:S01]  /*12540*/  LDL R2, [R1+0x8] ;  /* 0x0000080001027983 */ /* 0x000ea20000100800 */
        /* <DEDUP_REMOVED lines=8> */
.L_x_7629:
[----:B------:R-:W-:Y:S05]  /*125d0*/  BSYNC B1 ;  /* 0x0000000000017941 */ /* 0x000fea0003800000 */
.L_x_7507:
        /* <DEDUP_REMOVED lines=9> */
.L_x_7510:
[----:B------:R-:W-:Y:S05]  /*12670*/  BSYNC B1 ;  /* 0x0000000000017941 */ /* 0x000fea0003800000 */
.L_x_7509:
        /* <DEDUP_REMOVED lines=11> */
.L_x_7511:
        /* <DEDUP_REMOVED lines=15> */
.L_x_7512:
        /* <DEDUP_REMOVED lines=15> */
.L_x_7513:
        /* <DEDUP_REMOVED lines=15> */
.L_x_7514:
        /* <DEDUP_REMOVED lines=15> */
.L_x_7515:
        /* <DEDUP_REMOVED lines=15> */
.L_x_7516:
        /* <DEDUP_REMOVED lines=15> */
.L_x_7517:
        /* <DEDUP_REMOVED lines=15> */
.L_x_7518:
        /* <DEDUP_REMOVED lines=10> */
.L_x_7506:
[----:B------:R-:W-:Y:S05]  /*12e60*/  BSYNC B0 ;  /* 0x0000000000007941 */ /* 0x000fea0003800000 */
.L_x_7505:
[----:B------:R-:W-:-:S06]  /*12e70*/  UISETP.GE.AND UP0, UPT, UR38, 0x2, UPT ;  /* 0x000000022600788c */ /* 0x000fcc000bf06270 */
[----:B------:R-:W-:-:S13]  /*12e80*/  PLOP3.LUT P0, PT, PT, PT, UP0, 0x80, 0x0 ;  /* 0x000000000000781c */ /* 0x000fda0003f0f008 */
[----:B------:R-:W-:Y:S05]  /*12e90*/  @!P0 BRA `(.L_x_7519) ;  /* 0x0000002800448947 */ /* 0x000fea0003800000 */
[----:B------:R-:W-:Y:S02]  /*12ea0*/  ULOP3.LUT UR4, UR38, 0x1, URZ, 0xc0, !UPT ;  /* 0x0000000126047892 */ /* 0x000fe4000f8ec03f */
[----:B-1----:R-:W-:Y:S02]  /*12eb0*/  IMAD.U32 R6, RZ, RZ, UR38 ;  /* 0x00000026ff067e24 */ /* 0x002fe4000f8e00ff */
[----:B------:R-:W-:Y:S02]  /*12ec0*/  UISETP.NE.U32.AND UP0, UPT, UR4, 0x1, UPT ;  /* 0x000000010400788c */ /* 0x000fe4000bf05070 */
[----:B------:R-:W-:-:S04]  /*12ed0*/  VIADD R6, R6, 0xfffffffe ;  /* 0xfffffffe06067836 */ /* 0x000fc80000000000 */
[----:B0-----:R-:W-:Y:S01]  /*12ee0*/  IMAD.MOV.U32 R0, RZ, RZ, R6 ;  /* 0x000000ffff007224 */ /* 0x001fe200078e0006 */
[----:B------:R-:W-:-:S13]  /*12ef0*/  PLOP3.LUT P0, PT, PT, PT, UP0, 0x80, 0x0 ;  /* 0x000000000000781c */ /* 0x000fda0003f0f008 */
[----:B------:R-:W-:Y:S05]  /*12f00*/  @!P0 BRA `(.L_x_7520) ;  /* 0x0000000c00608947 */ /* 0x000fea0003800000 */
        /* <DEDUP_REMOVED lines=33> */
.L_x_7523:
[----:B------:R-:W1:Y:S01]  /*13120*/  S2R R2, SR_TID.X ;  /* 0x0000000000027919 */ /* 0x000e620000002100 */
[----:B------:R-:W-:Y:S01]  /*13130*/  IMAD R3, R19, 0x8, R17 ;  /* 0x0000000813037824 */ /* 0x000fe200078e0211 */
[----:B------:R-:W-:Y:S01]  /*13140*/  BSSY B1, `(.L_x_7524) ;  /* 0x0000006000017945 */ /* 0x000fe20003800000 */
[----:B-1----:R-:W-:Y:S02]  /*13150*/  LOP3.LUT R4, R2, 0x7f, RZ, 0xc0, !PT ;  /* 0x0000007f02047812 */ /* 0x002fe400078ec0ff */
[----:B------:R-:W-:Y:S02]  /*13160*/  SHF.L.U32 R2, R8, 0x1f, RZ ;  /* 0x0000001f08027819 */ /* 0x000fe400000006ff */
[----:B------:R-:W-:Y:S02]  /*13170*/  ISETP.NE.AND P1, PT, R4, RZ, PT ;  /* 0x000000ff0400720c */ /* 0x000fe40003f25270 */
[----:B------:R-:W1:Y:S02]  /*13180*/  SYNCS.PHASECHK.TRANS64.TRYWAIT P0, [R3+URZ+0x38840], R2 ;  /* 0x03884002030075a7 */ /* 0x000e64000800017f */
[----:B-1----:R-:W-:Y:S09]  /*13190*/  @!P0 BRA `(.L_x_7525) ;  /* 0x0000004000148947 */ /* 0x002ff20003800000 */
.L_x_7630:
[----:B------:R-:W-:Y:S05]  /*131a0*/  BSYNC B1 ;  /* 0x0000000000017941 */ /* 0x000fea0003800000 */
.L_x_7524:
        /* <DEDUP_REMOVED lines=9> */
.L_x_7527:
[----:B------:R-:W-:Y:S05]  /*13240*/  BSYNC B1 ;  /* 0x0000000000017941 */ /* 0x000fea0003800000 */
.L_x_7526:
        /* <DEDUP_REMOVED lines=12> */
.L_x_7528:
        /* <DEDUP_REMOVED lines=12> */
.L_x_7631:
[----:B------:R-:W-:Y:S05]  /*133d0*/  BSYNC B1 ;  /* 0x0000000000017941 */ /* 0x000fea0003800000 */
.L_x_7529:
        /* <DEDUP_REMOVED lines=11> */
.L_x_7532:
[----:B------:R-:W-:Y:S05]  /*13490*/  BSYNC B1 ;  /* 0x0000000000017941 */ /* 0x000fea0003800000 */
.L_x_7531:
[----:B------:R-:W-:Y:S01]  /*134a0*/  R2UR UR10, R7 ;  /* 0x00000000070a72ca */ /* 0x000fe200000e0000 */
[----:B-12---:R-:W-:Y:S01]  /*134b0*/  IMAD R2, R19, 0x10000, R17 ;  /* 0x0001000013027824 */ /* 0x006fe200078e0211 */
[----:B------:R-:W-:Y:S01]  /*134c0*/  R2UR UR6, R8 ;  /* 0x00000000080672ca */ /* 0x000fe200000e0000 */
[----:B------:R-:W-:Y:S01]  /*134d0*/  UIADD3 UR4, UP0, UR46, 0x470, URZ ;  /* 0x000004702e047890 */ /* 0x000fe2000ff1e03f */
[----:B------:R-:W-:Y:S01]  /*134e0*/  R2UR UR7, R9 ;  /* 0x00000000090772ca */ /* 0x000fe200000e0000 */
[----:B------:R-:W-:Y:S01]  /*134f0*/  VIADD R3, R3, 0x38850 ;  /* 0x0003885003037836 */ /* 0x000fe20000000000 */
[----:B------:R-:W-:Y:S01]  /*13500*/  R2UR UR11, R0 ;  /* 0x00000000000b72ca */ /* 0x000fe200000e0000 */
[----:B------:R-:W-:Y:S01]  /*13510*/  VIADD R4, R2, 0x400 ;  /* 0x0000040002047836 */ /* 0x000fe20000000000 */
[----:B------:R-:W-:Y:S01]  /*13520*/  PLOP3.LUT P0, PT, PT, PT, PT, 0x80, 0x0 ;  /* 0x000000000000781c */ /* 0x000fe20003f0f070 */
[----:B------:R-:W-:-:S12]  /*13530*/  UIADD3.X UR5, URZ, UR47, URZ, UP0, !UPT ;  /* 0x0000002f3f057290 */ /* 0x000fd800087fe43f */
.L_x_7533:
        /* <DEDUP_REMOVED lines=15> */
.L_x_7534:
        /* <DEDUP_REMOVED lines=15> */
.L_x_7535:
        /* <DEDUP_REMOVED lines=15> */
.L_x_7536:
        /* <DEDUP_REMOVED lines=15> */
.L_x_7537:
        /* <DEDUP_REMOVED lines=15> */
.L_x_7538:
        /* <DEDUP_REMOVED lines=15> */
.L_x_7539:
        /* <DEDUP_REMOVED lines=15> */
.L_x_7540:
        /* <DEDUP_REMOVED lines=9> */
.L_x_7522:
[----:B------:R-:W-:Y:S05]  /*13c60*/  BSYNC B0 ;  /* 0x0000000000007941 */ /* 0x000fea0003800000 */
.L_x_7521:
[----:B------:R-:W-:-:S06]  /*13c70*/  UIADD3 UR4, UR38, -0x3, URZ ;  /* 0xfffffffd26047890 */ /* 0x000fcc000fffe03f */
[----:B------:R-:W-:-:S07]  /*13c80*/  IMAD.U32 R0, RZ, RZ, UR4 ;  /* 0x00000004ff007e24 */ /* 0x000fce000f8e00ff */
.L_x_7520:
[----:B------:R-:W-:Y:S01]  /*13c90*/  ISETP.NE.AND P0, PT, R6, RZ, PT ;  /* 0x000000ff0600720c */ /* 0x000fe20003f05270 */
[----:B------:R-:W-:-:S12]  /*13ca0*/  BSSY B0, `(.L_x_7519) ;  /* 0x00001b0000007945 */ /* 0x000fd80003800000 */
[----:B------:R-:W-:Y:S05]  /*13cb0*/  @!P0 BRA `(.L_x_7541) ;  /* 0x0000001800b88947 */ /* 0x000fea0003800000 */
.L_x_7582:
        /* <DEDUP_REMOVED lines=33> */
.L_x_7544:
        /* <DEDUP_REMOVED lines=8> */
.L_x_7632:
[----:B------:R-:W-:Y:S05]  /*13f50*/  BSYNC B2 ;  /* 0x0000000000027941 */ /* 0x000fea0003800000 */
.L_x_7545:
        /* <DEDUP_REMOVED lines=9> */
.L_x_7548:
[----:B------:R-:W-:Y:S05]  /*13ff0*/  BSYNC B2 ;  /* 0x0000000000027941 */ /* 0x000fea0003800000 */
.L_x_7547:
        /* <DEDUP_REMOVED lines=11> */
.L_x_7549:
        /* <DEDUP_REMOVED lines=13> */
.L_x_7633:
[----:B------:R-:W-:Y:S05]  /*14180*/  BSYNC B2 ;  /* 0x0000000000027941 */ /* 0x000fea0003800000 */
.L_x_7550:
        /* <DEDUP_REMOVED lines=11> */
.L_x_7553:
[----:B------:R-:W-:Y:S05]  /*14240*/  BSYNC B2 ;  /* 0x0000000000027941 */ /* 0x000fea0003800000 */
.L_x_7552:
        /* <DEDUP_REMOVED lines=9> */
.L_x_7554:
        /* <DEDUP_REMOVED lines=15> */
.L_x_7555:
        /* <DEDUP_REMOVED lines=15> */
.L_x_7556:
        /* <DEDUP_REMOVED lines=15> */
.L_x_7557:
        /* <DEDUP_REMOVED lines=15> */
.L_x_7558:
        /* <DEDUP_REMOVED lines=15> */
.L_x_7559:
        /* <DEDUP_REMOVED lines=15> */
.L_x_7560:
        /* <DEDUP_REMOVED lines=15> */
.L_x_7561:
        /* <DEDUP_REMOVED lines=10> */
.L_x_7543:
[----:B------:R-:W-:Y:S05]  /*14a10*/  BSYNC B1 ;  /* 0x0000000000017941 */ /* 0x000fea0003800000 */
.L_x_7542:
[----:B------:R-:W-:Y:S01]  /*14a20*/  VIADD R7, R7, 0x1 ;  /* 0x0000000107077836 */ /* 0x000fe20000000000 */
[----:B------:R-:W-:Y:S01]  /*14a30*/  LOP3.LUT P2, RZ, R18, 0x2, RZ, 0xc0, !PT ;  /* 0x0000000212ff7812 */ /* 0x000fe2000784c0ff */
[----:B------:R-:W-:Y:S03]  /*14a40*/  BSSY B1, `(.L_x_7562) ;  /* 0x00000d2000017945 */ /* 0x000fe60003800000 */
[----:B------:R-:W-:-:S04]  /*14a50*/  ISETP.NE.AND P0, PT, R7, 0x2, PT ;  /* 0x000000020700780c */ /* 0x000fc80003f05270 */
[----:B------:R-:W-:Y:S02]  /*14a60*/  SEL R2, RZ, 0x1, P0 ;  /* 0x00000001ff027807 */ /* 0x000fe40000000000 */
[----:B------:R-:W-:Y:S02]  /*14a70*/  SEL R19, R7, RZ, P0 ;  /* 0x000000ff07137207 */ /* 0x000fe40000000000 */
[----:B0-----:R-:W-:-:S05]  /*14a80*/  LOP3.LUT R8, R6, R2, RZ, 0x3c, !PT ;  /* 0x0000000206087212 */ /* 0x001fca00078e3cff */
[----:B------:R0:W-:Y:S01]  /*14a90*/  STL [R1+0x8], R8 ;  /* 0x0000080801007387 */ /* 0x0001e20000100800 */
[----:B------:R-:W-:Y:S05]  /*14aa0*/  @!P2 BRA `(.L_x_7563) ;  /* 0x0000000c002ca947 */ /* 0x000fea0003800000 */
[----:B------:R-:W-:Y:S01]  /*14ab0*/  LOP3.LUT P2, RZ, R18, 0x1, RZ, 0xc0, !PT ;  /* 0x0000000112ff7812 */ /* 0x000fe2000784c0ff */
[----:B------:R-:W-:-:S12]  /*14ac0*/  VIADD R6, R0, 0xffffffff ;  /* 0xffffffff00067836 */ /* 0x000fd80000000000 */
        /* <DEDUP_REMOVED lines=21> */
.L_x_7564:
[----:B------:R-:W2:Y:S01]  /*14c20*/  S2R R2, SR_TID.X ;  /* 0x0000000000027919 */ /* 0x000ea20000002100 */
[----:B-1----:R-:W-:Y:S01]  /*14c30*/  IMAD R4, R19, 0x8, R17 ;  /* 0x0000000813047824 */ /* 0x002fe200078e0211 */
[----:B------:R-:W-:Y:S01]  /*14c40*/  BSSY B2, `(.L_x_7565) ;  /* 0x0000006000027945 */ /* 0x000fe20003800000 */
[----:B--2---:R-:W-:Y:S02]  /*14c50*/  LOP3.LUT R3, R2, 0x7f, RZ, 0xc0, !PT ;  /* 0x0000007f02037812 */ /* 0x004fe400078ec0ff */
[----:B------:R-:W-:Y:S02]  /*14c60*/  SHF.L.U32 R2, R8, 0x1f, RZ ;  /* 0x0000001f08027819 */ /* 0x000fe400000006ff */
[----:B------:R-:W-:Y:S02]  /*14c70*/  ISETP.NE.AND P1, PT, R3, RZ, PT ;  /* 0x000000ff0300720c */ /* 0x000fe40003f25270 */
[----:B------:R-:W1:Y:S02]  /*14c80*/  SYNCS.PHASECHK.TRANS64.TRYWAIT P0, [R4+URZ+0x38840], R2 ;  /* 0x03884002040075a7 */ /* 0x000e64000800017f */
[----:B-1----:R-:W-:Y:S09]  /*14c90*/  @!P0 BRA `(.L_x_7566) ;  /* 0x0000002400a48947 */ /* 0x002ff20003800000 */
.L_x_7634:
[----:B------:R-:W-:Y:S05]  /*14ca0*/  BSYNC B2 ;  /* 0x0000000000027941 */ /* 0x000fea0003800000 */
.L_x_7565:
        /* <DEDUP_REMOVED lines=9> */
.L_x_7568:
[----:B------:R-:W-:Y:S05]  /*14d40*/  BSYNC B2 ;  /* 0x0000000000027941 */ /* 0x000fea0003800000 */
.L_x_7567:
        /* <DEDUP_REMOVED lines=11> */
.L_x_7569:
        /* <DEDUP_REMOVED lines=13> */
.L_x_7635:
[----:B------:R-:W-:Y:S05]  /*14ed0*/  BSYNC B2 ;  /* 0x0000000000027941 */ /* 0x000fea0003800000 */
.L_x_7570:
[----:B------:R-:W-:Y:S01]  /*14ee0*/  BSSY B2, `(.L_x_7572) ;  /* 0x000000b000027945 */ /* 0x000fe20003800000 */
[----:B-12---:R-:W-:Y:S02]  /*14ef0*/  IMAD.MOV.U32 R2, RZ, RZ, 0x0 ;  /* 0x00000000ff027424 */ /* 0x006fe400078e00ff */
[----:B------:R-:W-:Y:S01]  /*14f00*/  IMAD.MOV.U32 R3, RZ, RZ, 0x14f00000 ;  /* 0x14f00000ff037424 */ /* 0x000fe200078e00ff */
[----:B------:R-:W-:Y:S06]  /*14f10*/  @P1 BRA `(.L_x_7573) ;  /* 0x00000000001c1947 */ /* 0x000fec0003800000 */
[----:B------:R-:W0:Y:S02]  /*14f20*/  S2R R7, SR_TID.X ;  /* 0x0000000000077919 */ /* 0x000e240000002100 */
[----:B0-----:R-:W-:Y:S01]  /*14f30*/  LOP3.LUT R8, R7, 0x1f, RZ, 0xc0, !PT ;  /* 0x0000001f07087812 */ /* 0x001fe200078ec0ff */
[----:B------:R-:W-:-:S03]  /*14f40*/  IMAD.MOV.U32 R7, RZ, RZ, 0x10000 ;  /* 0x00010000ff077424 */ /* 0x000fc600078e00ff */
[----:B------:R-:W-:Y:S01]  /*14f50*/  ISETP.NE.AND P0, PT, R8, RZ, PT ;  /* 0x000000ff0800720c */ /* 0x000fe20003f05270 */
[----:B------:R1:W-:-:S12]  /*14f60*/  SYNCS.ARRIVE.TRANS64 RZ, [R4+URZ+0x38850], R7 ;  /* 0x0388500704ff79a7 */ /* 0x0003d8000800003f */
[----:B-1----:R-:W-:Y:S05]  /*14f70*/  @!P0 BRA `(.L_x_7573) ;  /* 0x0000000000048947 */ /* 0x002fea0003800000 */
[----:B------:R-:W-:Y:S01]  /*14f80*/  BPT.TRAP 0x1 ;  /* 0x000000040000795c */ /* 0x000fe20000300000 */
.L_x_7573:
[----:B------:R-:W-:Y:S05]  /*14f90*/  BSYNC B2 ;  /* 0x0000000000027941 */ /* 0x000fea0003800000 */
.L_x_7572:
        /* <DEDUP_REMOVED lines=9> */
.L_x_7574:
        /* <DEDUP_REMOVED lines=10> */
[----:B------:R-:W-:Y:S01]  /*150d0*/  R2UR UR6, R2 ;  /* 0x00000000020672ca */ /* 0x000fe200000e0000 */
[----:B------:R-:W-:Y:S01]  /*150e0*/  VIADD R7, R5, 0x2400 ;  /* 0x0000240005077836 */ /* 0x000fe20000000000 */
[----:B------:R-:W-:Y:S01]  /*150f0*/  R2UR UR7, R3 ;  /* 0x00000000030772ca */ /* 0x000fe200000e0000 */
[----:B------:R-:W-:Y:S01]  /*15100*/  UMOV UR10, 0x40 ;  /* 0x00000040000a7882 */ /* 0x000fe20000000000 */
[----:B------:R-:W-:-:S13]  /*15110*/  PLOP3.LUT P0, PT, PT, PT, PT, 0x80, 0x0 ;  /* 0x000000000000781c */ /* 0x000fda0003f0f070 */
.L_x_7575:
        /* <DEDUP_REMOVED lines=15> */
.L_x_7576:
        /* <DEDUP_REMOVED lines=15> */
.L_x_7577:
        /* <DEDUP_REMOVED lines=15> */
.L_x_7578:
        /* <DEDUP_REMOVED lines=15> */
.L_x_7579:
        /* <DEDUP_REMOVED lines=15> */
.L_x_7580:
        /* <DEDUP_REMOVED lines=15> */
.L_x_7581:
        /* <DEDUP_REMOVED lines=10> */
.L_x_7563:
[----:B------:R-:W-:Y:S05]  /*15760*/  BSYNC B1 ;  /* 0x0000000000017941 */ /* 0x000fea0003800000 */
.L_x_7562:
[C---:B------:R-:W-:Y:S01]  /*15770*/  ISETP.GT.AND P0, PT, R0.reuse, 0x1, PT ;  /* 0x000000010000780c */ /* 0x040fe20003f04270 */
[----:B------:R-:W-:-:S12]  /*15780*/  VIADD R0, R0, 0xfffffffe ;  /* 0xfffffffe00007836 */ /* 0x000fd80000000000 */
[----:B------:R-:W-:Y:S05]  /*15790*/  @P0 BRA `(.L_x_7582) ;  /* 0xffffffe400480947 */ /* 0x000fea000383ffff */
.L_x_7541:
[----:B------:R-:W-:Y:S05]  /*157a0*/  BSYNC B0 ;  /* 0x0000000000007941 */ /* 0x000fea0003800000 */
.L_x_7519:
        /* <DEDUP_REMOVED lines=11> */
[----:B------:R-:W2:Y:S01]  /*15860*/  S2R R3, SR_LANEID ;  /* 0x0000000000037919 */ /* 0x000ea20000000000 */
[----:B------:R-:W-:Y:S01]  /*15870*/  VOTEU.ANY UR4, UPT, PT ;  /* 0x0000000000047886 */ /* 0x000fe200038e0100 */
[----:B------:R-:W3:Y:S01]  /*15880*/  LDC.64 R4, c[0x0][0xd80] ;  /* 0x00036000ff047b82 */ /* 0x000ee20000000a00 */
[----:B------:R-:W2:Y:S08]  /*15890*/  FLO.U32 R0, UR4 ;  /* 0x0000000400007d00 */ /* 0x000eb000080e0000 */
[----:B0-----:R-:W3:Y:S01]  /*158a0*/  POPC R2, UR4 ;  /* 0x0000000400027d09 */ /* 0x001ee20008000000 */
[----:B--2---:R-:W-:-:S13]  /*158b0*/  ISETP.EQ.U32.AND P1, PT, R0, R3, PT ;  /* 0x000000030000720c */ /* 0x004fda0003f22070 */
[----:B---3--:R-:W2:Y:S01]  /*158c0*/  @P1 ATOMG.E.ADD.STRONG.GPU PT, R5, desc[UR44][R4.64], R2 ;  /* 0x00000002040519a8 */ /* 0x008ea200081ee1ec */
[----:B------:R-:W0:Y:S02]  /*158d0*/  S2R R3, SR_LTMASK ;  /* 0x0000000000037919 */ /* 0x000e240000003900 */
[----:B0-----:R-:W-:-:S06]  /*158e0*/  LOP3.LUT R3, R3, UR4, RZ, 0xc0, !PT ;  /* 0x0000000403037c12 */ /* 0x001fcc000f8ec0ff */
[----:B------:R-:W0:Y:S01]  /*158f0*/  POPC R3, R3 ;  /* 0x0000000300037309 */ /* 0x000e220000000000 */
[----:B--2---:R-:W0:Y:S02]  /*15900*/  SHFL.IDX PT, R0, R5, R0, 0x1f ;  /* 0x00001f0005007589 */ /* 0x004e2400000e0000 */
[----:B0-----:R-:W-:-:S05]  /*15910*/  IADD3 R0, R0, UR41, R3 ;  /* 0x0000002900007c10 */ /* 0x001fca000fffe003 */
[----:B------:R2:W-:Y:S02]  /*15920*/  STL [R1+0x10], R0 ;  /* 0x0000100001007387 */ /* 0x0005e40000100800 */
.L_x_7584:
[----:B------:R-:W-:Y:S05]  /*15930*/  BSYNC B0 ;  /* 0x0000000000007941 */ /* 0x000fea0003800000 */
.L_x_7583:
[----:B------:R-:W-:-:S07]  /*15940*/  SEL R19, R19, RZ, P0 ;  /* 0x000000ff13137207 */ /* 0x000fce0000000000 */
.L_x_7481:
[----:B------:R-:W-:Y:S05]  /*15950*/  BSYNC B7 ;  /* 0x0000000000077941 */ /* 0x000fea0003800000 */
.L_x_7479:
[----:B------:R4:W5:Y:S01]  /*15960*/  LDL R3, [R1+0x10] ;  /* 0x0000100001037983 */ /* 0x0009620000100800 */
[----:B------:R-:W-:-:S13]  /*15970*/  LOP3.LUT P0, RZ, R18, 0x80, RZ, 0xc0, !PT ;  /* 0x0000008012ff7812 */ /* 0x000fda000780c0ff */
[----:B----4-:R-:W-:Y:S05]  /*15980*/  @!P0 BRA `(.L_x_7585) ;  /* 0x0000000000288947 */ /* 0x010fea0003800000 */
[----:B------:R-:W-:Y:S05]  /*15990*/  WARPSYNC.ALL ;  /* 0x0000000000007948 */ /* 0x000fea0003800000 */
[----:B------:R-:W4:Y:S08]  /*159a0*/  S2UR UR5, SR_CgaCtaId ;  /* 0x00000000000579c3 */ /* 0x000f300000008800 */
[----:B------:R-:W-:Y:S06]  /*159b0*/  BAR.SYNC.DEFER_BLOCKING 0x5, 0x180 ;  /* 0x0146000000007b1d */ /* 0x000fec0000010000 */
[----:B------:R-:W-:-:S02]  /*159c0*/  UMOV UR4, 0x400 ;  /* 0x0000040000047882 */ /* 0x000fc40000000000 */
[----:B----4-:R-:W-:-:S06]  /*159d0*/  ULEA UR4, UR5, UR4, 0x18 ;  /* 0x0000000405047291 */ /* 0x010fcc000f8ec03f */
[----:B------:R-:W-:-:S05]  /*159e0*/  IMAD.U32 R17, RZ, RZ, UR4 ;  /* 0x00000004ff117e24 */ /* 0x000fca000f8e00ff */
[----:B-----5:R-:W4:Y:S04]  /*159f0*/  LDS R3, [R17+0x388d0] ;  /* 0x0388d00011037984 */ /* 0x020f280000000800 */
[----:B----4-:R4:W-:Y:S01]  /*15a00*/  STL [R1+0x10], R3 ;  /* 0x0000100301007387 */ /* 0x0109e20000100800 */
[----:B------:R-:W-:Y:S06]  /*15a10*/  BAR.ARV 0x4, 0x180 ;  /* 0x0106000000007b1d */ /* 0x000fec0000002000 */
[----:B------:R-:W-:Y:S05]  /*15a20*/  BRA `(.L_x_7586) ;  /* 0x00000000002c7947 */ /* 0x000fea0003800000 */
.L_x_7585:
[----:B------:R-:W-:-:S03]  /*15a30*/  UMOV UR4, 0xffffffff ;  /* 0xffffffff00047882 */ /* 0x000fc60000000000 */
[----:B------:R-:W-:Y:S05]  /*15a40*/  BRA.DIV UR4, `(.L_x_7587) ;  /* 0x0000001a04607947 */ /* 0x000fea000b800000 */
[----:B-----5:R4:W0:Y:S02]  /*15a50*/  SHFL.IDX PT, R14, R3, RZ, 0x1f ;  /* 0x00001fff030e7589 */ /* 0x02082400000e0000 */
.L_x_7638:
[----:B--23--:R-:W2:Y:S01]  /*15a60*/  @!P2 S2R R0, SR_CgaCtaId ;  /* 0x000000000000a919 */ /* 0x00cea20000008800 */
[----:B------:R-:W-:Y:S05]  /*15a70*/  WARPSYNC.ALL ;  /* 0x0000000000007948 */ /* 0x000fea0003800000 */
[----:B------:R-:W-:Y:S01]  /*15a80*/  BAR.SYNC.DEFER_BLOCKING 0x4, 0x180 ;  /* 0x0106000000007b1d */ /* 0x000fe20000010000 */
[----:B0-----:R-:W-:-:S05]  /*15a90*/  @!P2 MOV R2, 0x400 ;  /* 0x000004000002a802 */ /* 0x001fca0000000f00 */
[----:B------:R0:W-:Y:S01]  /*15aa0*/  STL [R1+0x10], R14 ;  /* 0x0000100e01007387 */ /* 0x0001e20000100800 */
[----:B--2---:R-:W-:-:S05]  /*15ab0*/  @!P2 LEA R17, R0, R2, 0x18 ;  /* 0x000000020011a211 */ /* 0x004fca00078ec0ff */
[----:B------:R0:W-:Y:S01]  /*15ac0*/  @!P2 STS [R17+0x388d0], R3 ;  /* 0x0388d0031100a388 */ /* 0x0001e20000000800 */
[----:B------:R-:W-:Y:S06]  /*15ad0*/  BAR.ARV 0x5, 0x180 ;  /* 0x0146000000007b1d */ /* 0x000fec0000002000 */
.L_x_7586:
[----:B--23--:R-:W2:Y:S01]  /*15ae0*/  LDL R0, [R1+0x10] ;  /* 0x0000100001007983 */ /* 0x00cea20000100800 */
[----:B------:R-:W-:Y:S02]  /*15af0*/  ULDC UR4, c[0x0][0xd38] ;  /* 0x00034e0000047ab9 */ /* 0x000fe40000000800 */
[----:B--2---:R-:W-:-:S13]  /*15b00*/  ISETP.GE.AND P0, PT, R0, UR4, PT ;  /* 0x0000000400007c0c */ /* 0x004fda000bf06270 */
[----:B------:R-:W-:Y:S05]  /*15b10*/  @!P0 BRA `(.L_x_7588) ;  /* 0xffffffa0005c8947 */ /* 0x000fea000383ffff */
.L_x_7476:
[----:B0-----:R-:W2:Y:S01]  /*15b20*/  LDL.LU R0, [R1+0x28] ;  /* 0x0000280001007983 */ /* 0x001ea20000300800 */
[----:B------:R-:W-:Y:S01]  /*15b30*/  BSSY B0, `(.L_x_7589) ;  /* 0x000000b000007945 */ /* 0x000fe20003800000 */
[----:B------:R-:W0:Y:S01]  /*15b40*/  S2R R5, SR_CgaCtaId ;  /* 0x0000000000057919 */ /* 0x000e220000008800 */
        /* <DEDUP_REMOVED lines=9> */
.L_x_7639:
[----:B------:R-:W-:Y:S05]  /*15be0*/  BSYNC B0 ;  /* 0x0000000000007941 */ /* 0x000fea0003800000 */
.L_x_7589:
[----:B------:R-:W-:-:S03]  /*15bf0*/  UMOV UR4, 0xffffffff ;  /* 0xffffffff00047882 */ /* 0x000fc60000000000 */
[----:B------:R-:W-:Y:S05]  /*15c00*/  BRA.DIV UR4, `(.L_x_7591) ;  /* 0x0000001a042c7947 */ /* 0x000fea000b800000 */
[----:B------:R-:W2:Y:S02]  /*15c10*/  S2R R2, SR_TID.X ;  /* 0x0000000000027919 */ /* 0x000ea40000002100 */
[----:B--2---:R-:W-:-:S04]  /*15c20*/  SHF.R.U32.HI R2, RZ, 0x5, R2 ;  /* 0x00000005ff027819 */ /* 0x004fc80000011602 */
[----:B------:R-:W-:-:S05]  /*15c30*/  LOP3.LUT R2, R2, 0x3, RZ, 0xc0, !PT ;  /* 0x0000000302027812 */ /* 0x000fca00078ec0ff */
[----:B------:R2:W3:Y:S02]  /*15c40*/  SHFL.IDX PT, R14, R2, RZ, 0x1f ;  /* 0x00001fff020e7589 */ /* 0x0004e400000e0000 */
.L_x_7642:
[----:B---3--:R-:W-:Y:S01]  /*15c50*/  ISETP.NE.AND P0, PT, R14, RZ, PT ;  /* 0x000000ff0e00720c */ /* 0x008fe20003f05270 */
[----:B------:R-:W-:-:S12]  /*15c60*/  BSSY B0, `(.L_x_7592) ;  /* 0x0000025000007945 */ /* 0x000fd80003800000 */
[----:B------:R-:W-:Y:S05]  /*15c70*/  @P0 BRA `(.L_x_7593) ;  /* 0x00000000008c0947 */ /* 0x000fea0003800000 */
[----:B------:R-:W-:-:S03]  /*15c80*/  UMOV UR4, 0xffffffff ;  /* 0xffffffff00047882 */ /* 0x000fc60000000000 */
[----:B------:R-:W-:Y:S05]  /*15c90*/  BRA.DIV UR4, `(.L_x_7594) ;  /* 0x0000001a043c7947 */ /* 0x000fea000b800000 */
[----:B------:R-:W-:-:S13]  /*15ca0*/  ELECT P6, URZ, PT ;  /* 0x00000000003f782f */ /* 0x000fda00038c0000 */
.L_x_7645:
[----:B------:R-:W-:Y:S05]  /*15cb0*/  @!P6 BRA `(.L_x_7593) ;  /* 0x00000000007ce947 */ /* 0x000fea0003800000 */
[----:B------:R-:W-:-:S06]  /*15cc0*/  ULOP3.LUT UR4, UR40, 0x2, URZ, 0xfc, !UPT ;  /* 0x0000000228047892 */ /* 0x000fcc000f8efc3f */
[----:B--2---:R-:W-:-:S05]  /*15cd0*/  IMAD.U32 R2, RZ, RZ, UR4 ;  /* 0x00000004ff027e24 */ /* 0x004fca000f8e00ff */
[----:B------:R-:W-:-:S13]  /*15ce0*/  ISETP.NE.AND P2, PT, R2, 0x3, PT ;  /* 0x000000030200780c */ /* 0x000fda0003f45270 */
[----:B------:R-:W-:Y:S05]  /*15cf0*/  @!P2 BRA `(.L_x_7595) ;  /* 0x000000000004a947 */ /* 0x000fea0003800000 */
[----:B------:R-:W-:Y:S01]  /*15d00*/  BPT.TRAP 0x1 ;  /* 0x000000040000795c */ /* 0x000fe20000300000 */
.L_x_7595:
        /* <DEDUP_REMOVED lines=13> */
.L_x_7646:
[----:B------:R-:W1:Y:S02]  /*15de0*/  SYNCS.PHASECHK.TRANS64.TRYWAIT P0, [R7+URZ], R2 ;  /* 0x00000002070075a7 */ /* 0x000e64000800017f */
[----:B-1----:R-:W-:Y:S05]  /*15df0*/  @!P0 BRA `(.L_x_7597) ;  /* 0x0000001800188947 */ /* 0x002fea0003800000 */
.L_x_7647:
[----:B------:R-:W-:Y:S05]  /*15e00*/  @!P2 BRA `(.L_x_7598) ;  /* 0x000000000004a947 */ /* 0x000fea0003800000 */
[----:B------:R-:W-:Y:S01]  /*15e10*/  BPT.TRAP 0x1 ;  /* 0x000000040000795c */ /* 0x000fe20000300000 */
.L_x_7598:
[----:B------:R-:W-:-:S04]  /*15e20*/  VIADD R0, R0, 0x38860 ;  /* 0x0003886000007836 */ /* 0x000fc80000000000 */
[----:B------:R-:W-:-:S04]  /*15e30*/  IMAD R4, R19, 0x8, R0 ;  /* 0x0000000813047824 */ /* 0x000fc800078e0200 */
[----:B------:R-:W2:Y:S02]  /*15e40*/  SYNCS.PHASECHK.TRANS64.TRYWAIT P0, [R4+URZ], R5 ;  /* 0x00000005040075a7 */ /* 0x000ea4000800017f */
[----:B--2---:R-:W-:Y:S05]  /*15e50*/  @!P0 BRA `(.L_x_7599) ;  /* 0x0000001800148947 */ /* 0x004fea0003800000 */
.L_x_7648:
[----:B------:R-:W-:-:S07]  /*15e60*/  IMAD R3, R3, 0x8, R0 ;  /* 0x0000000803037824 */ /* 0x000fce00078e0200 */
.L_x_7600:
[----:B---3--:R3:W4:Y:S02]  /*15e70*/  SYNCS.PHASECHK.TRANS64.TRYWAIT P0, [R3+URZ], R2 ;  /* 0x00000002030075a7 */ /* 0x008724000800017f */
[----:B----4-:R-:W-:Y:S05]  /*15e80*/  @!P0 NANOSLEEP.SYNCS 0x989680 ;  /* 0x009896800000895d */ /* 0x010fea0003900000 */
[----:B------:R-:W4:Y:S02]  /*15e90*/  @!P0 SYNCS.PHASECHK.TRANS64 P0, [R3+URZ], R2 ;  /* 0x00000002030085a7 */ /* 0x000f24000800007f */
[----:B----4-:R-:W-:Y:S05]  /*15ea0*/  @!P0 BRA `(.L_x_7600) ;  /* 0xfffffffc00f08947 */ /* 0x010fea000383ffff */
.L_x_7593:
[----:B------:R-:W-:Y:S05]  /*15eb0*/  BSYNC B0 ;  /* 0x0000000000007941 */ /* 0x000fea0003800000 */
.L_x_7592:
[----:B------:R-:W-:Y:S05]  /*15ec0*/  EXIT ;  /* 0x000000000000794d */ /* 0x000fea0003800000 */
.L_x_7435:
[----:B0-----:R0:W1:Y:S02]  /*15ed0*/  SYNCS.PHASECHK.TRANS64.TRYWAIT P1, [R17+URZ+0x38800], R4 ;  /* 0x03880004110075a7 */ /* 0x001064000802017f */
[----:B-1----:R-:W-:Y:S05]  /*15ee0*/  @!P1 NANOSLEEP.SYNCS 0x989680 ;  /* 0x009896800000995d */ /* 0x002fea0003900000 */
[----:B------:R-:W1:Y:S02]  /*15ef0*/  @!P1 SYNCS.PHASECHK.TRANS64 P1, [R17+URZ+0x38800], R4 ;  /* 0x03880004110095a7 */ /* 0x000e64000802007f */
[----:B-1----:R-:W-:Y:S05]  /*15f00*/  @!P1 BRA `(.L_x_7435) ;  /* 0xfffffffc00f09947 */ /* 0x002fea000383ffff */
[----:B------:R-:W-:Y:S05]  /*15f10*/  BRA `(.L_x_7601) ;  /* 0xfffffed8005c7947 */ /* 0x000fea000383ffff */
.L_x_7439:
[----:B--2---:R2:W3:Y:S02]  /*15f20*/  SYNCS.PHASECHK.TRANS64.TRYWAIT P1, [R6+URZ+0x38830], R7 ;  /* 0x03883007060075a7 */ /* 0x0044e4000802017f */
[----:B---3--:R-:W-:Y:S05]  /*15f30*/  @!P1 NANOSLEEP.SYNCS 0x989680 ;  /* 0x009896800000995d */ /* 0x008fea0003900000 */
[----:B------:R-:W3:Y:S02]  /*15f40*/  @!P1 SYNCS.PHASECHK.TRANS64 P1, [R6+URZ+0x38830], R7 ;  /* 0x03883007060095a7 */ /* 0x000ee4000802007f */
[----:B---3--:R-:W-:Y:S05]  /*15f50*/  @!P1 BRA `(.L_x_7439) ;  /* 0xfffffffc00f09947 */ /* 0x008fea000383ffff */
[----:B------:R-:W-:Y:S05]  /*15f60*/  BRA `(.L_x_7438) ;  /* 0xfffffed8007c7947 */ /* 0x000fea000383ffff */
.L_x_7440:
[----:B---3--:R3:W4:Y:S02]  /*15f70*/  SYNCS.PHASECHK.TRANS64.TRYWAIT P1, [R17+URZ+0x38810], R4 ;  /* 0x03881004110075a7 */ /* 0x008724000802017f */
[----:B----4-:R-:W-:Y:S05]  /*15f80*/  @!P1 NANOSLEEP.SYNCS 0x989680 ;  /* 0x009896800000995d */ /* 0x010fea0003900000 */
[----:B------:R-:W4:Y:S02]  /*15f90*/  @!P1 SYNCS.PHASECHK.TRANS64 P1, [R17+URZ+0x38810], R4 ;  /* 0x03881004110095a7 */ /* 0x000f24000802007f */
[----:B----4-:R-:W-:Y:S05]  /*15fa0*/  @!P1 BRA `(.L_x_7440) ;  /* 0xfffffffc00f09947 */ /* 0x010fea000383ffff */
[----:B------:R-:W-:Y:S05]  /*15fb0*/  BRA `(.L_x_7602) ;  /* 0xfffffedc00087947 */ /* 0x000fea000383ffff */
.L_x_7444:
[----:B0-----:R0:W3:Y:S02]  /*15fc0*/  SYNCS.PHASECHK.TRANS64.TRYWAIT P1, [R6+URZ+0x38850], R7 ;  /* 0x03885007060075a7 */ /* 0x0010e4000802017f */
[----:B---3--:R-:W-:Y:S05]  /*15fd0*/  @!P1 NANOSLEEP.SYNCS 0x989680 ;  /* 0x009896800000995d */ /* 0x008fea0003900000 */
[----:B------:R-:W3:Y:S02]  /*15fe0*/  @!P1 SYNCS.PHASECHK.TRANS64 P1, [R6+URZ+0x38850], R7 ;  /* 0x03885007060095a7 */ /* 0x000ee4000802007f */
[----:B---3--:R-:W-:Y:S05]  /*15ff0*/  @!P1 BRA `(.L_x_7444) ;  /* 0xfffffffc00f09947 */ /* 0x008fea000383ffff */
[----:B------:R-:W-:Y:S05]  /*16000*/  BRA `(.L_x_7443) ;  /* 0xfffffedc00387947 */ /* 0x000fea000383ffff */
.L_x_7449:
[----:B-1----:R1:W2:Y:S02]  /*16010*/  SYNCS.PHASECHK.TRANS64.TRYWAIT P3, [R9+URZ+0x38830], R8 ;  /* 0x03883008090075a7 */ /* 0x0022a4000806017f */
[----:B--2---:R-:W-:Y:S05]  /*16020*/  @!P3 NANOSLEEP.SYNCS 0x989680 ;  /* 0x009896800000b95d */ /* 0x004fea0003900000 */
[----:B------:R-:W2:Y:S02]  /*16030*/  @!P3 SYNCS.PHASECHK.TRANS64 P3, [R9+URZ+0x38830], R8 ;  /* 0x038830080900b5a7 */ /* 0x000ea4000806007f */
[----:B--2---:R-:W-:Y:S05]  /*16040*/  @!P3 BRA `(.L_x_7449) ;  /* 0xfffffffc00f0b947 */ /* 0x004fea000383ffff */
[----:B------:R-:W-:Y:S05]  /*16050*/  BRA `(.L_x_7448) ;  /* 0xffffff0400607947 */ /* 0x000fea000383ffff */
.L_x_7453:
[----:B---3--:R3:W4:Y:S02]  /*16060*/  SYNCS.PHASECHK.TRANS64.TRYWAIT P3, [R9+URZ+0x38850], R8 ;  /* 0x03885008090075a7 */ /* 0x008724000806017f */
[----:B----4-:R-:W-:Y:S05]  /*16070*/  @!P3 NANOSLEEP.SYNCS 0x989680 ;  /* 0x009896800000b95d */ /* 0x010fea0003900000 */
[----:B------:R-:W4:Y:S02]  /*16080*/  @!P3 SYNCS.PHASECHK.TRANS64 P3, [R9+URZ+0x38850], R8 ;  /* 0x038850080900b5a7 */ /* 0x000f24000806007f */
[----:B----4-:R-:W-:Y:S05]  /*16090*/  @!P3 BRA `(.L_x_7453) ;  /* 0xfffffffc00f0b947 */ /* 0x010fea000383ffff */
[----:B------:R-:W-:Y:S05]  /*160a0*/  BRA `(.L_x_7452) ;  /* 0xffffff0400c47947 */ /* 0x000fea000383ffff */
.L_x_7459:
[----:B-1----:R1:W2:Y:S02]  /*160b0*/  SYNCS.PHASECHK.TRANS64.TRYWAIT P1, [R9+URZ+0x38830], R8 ;  /* 0x03883008090075a7 */ /* 0x0022a4000802017f */
[----:B--2---:R-:W-:Y:S05]  /*160c0*/  @!P1 NANOSLEEP.SYNCS 0x989680 ;  /* 0x009896800000995d */ /* 0x004fea0003900000 */
[----:B------:R-:W2:Y:S02]  /*160d0*/  @!P1 SYNCS.PHASECHK.TRANS64 P1, [R9+URZ+0x38830], R8 ;  /* 0x03883008090095a7 */ /* 0x000ea4000802007f */
[----:B--2---:R-:W-:Y:S05]  /*160e0*/  @!P1 BRA `(.L_x_7459) ;  /* 0xfffffffc00f09947 */ /* 0x004fea000383ffff */
[----:B------:R-:W-:Y:S05]  /*160f0*/  BRA `(.L_x_7458) ;  /* 0xffffff3400d07947 */ /* 0x000fea000383ffff */
.L_x_7463:
[----:B---3--:R3:W4:Y:S02]  /*16100*/  SYNCS.PHASECHK.TRANS64.TRYWAIT P1, [R9+URZ+0x38850], R8 ;  /* 0x03885008090075a7 */ /* 0x008724000802017f */
[----:B----4-:R-:W-:Y:S05]  /*16110*/  @!P1 NANOSLEEP.SYNCS 0x989680 ;  /* 0x009896800000995d */ /* 0x010fea0003900000 */
[----:B------:R-:W4:Y:S02]  /*16120*/  @!P1 SYNCS.PHASECHK.TRANS64 P1, [R9+URZ+0x38850], R8 ;  /* 0x03885008090095a7 */ /* 0x000f24000802007f */
[----:B----4-:R-:W-:Y:S05]  /*16130*/  @!P1 BRA `(.L_x_7463) ;  /* 0xfffffffc00f09947 */ /* 0x010fea000383ffff */
[----:B------:R-:W-:Y:S05]  /*16140*/  BRA `(.L_x_7462) ;  /* 0xffffff38002c7947 */ /* 0x000fea000383ffff */
.L_x_7487:
[----:B------:R-:W-:Y:S02]  /*16150*/  IMAD.MOV.U32 R13, RZ, RZ, R4 ;  /* 0x000000ffff0d7224 */ /* 0x000fe400078e0004 */
[----:B------:R-:W-:Y:S02]  /*16160*/  IMAD.MOV.U32 R12, RZ, RZ, RZ ;  /* 0x000000ffff0c7224 */ /* 0x000fe400078e00ff */
[----:B------:R-:W-:Y:S02]  /*16170*/  IMAD.MOV.U32 R11, RZ, RZ, 0x1f ;  /* 0x0000001fff0b7424 */ /* 0x000fe400078e00ff */
[----:B------:R-:W-:-:S07]  /*16180*/  IMAD.MOV.U32 R15, RZ, RZ, -0x1 ;  /* 0xffffffffff0f7424 */ /* 0x000fce00078e00ff */
[----:B0-----:R-:W-:Y:S05]  /*16190*/  WARPSYNC.COLLECTIVE R15, `(.L_x_7603) ;  /* 0x000000000f087348 */ /* 0x001fea0003c00000 */
[----:B------:R1:W2:Y:S02]  /*161a0*/  SHFL.IDX P6, R14, R13, R12, R11 ;  /* 0x0000000c0d0e7389 */ /* 0x0002a400000c000b */
[----:B012---:R-:W-:Y:S01]  /*161b0*/  ENDCOLLECTIVE ;  /* 0x000000000000791b */ /* 0x007fe20003800000 */
.L_x_7603:
[----:B------:R-:W-:Y:S05]  /*161c0*/  BRA `(.L_x_7604) ;  /* 0xffffffa400747947 */ /* 0x000fea000383ffff */
.L_x_7489:
[----:B------:R-:W-:Y:S01]  /*161d0*/  BSSY B0, `(.L_x_7605) ;  /* 0x0000006000007945 */ /* 0x000fe20003800000 */
[----:B------:R-:W-:-:S07]  /*161e0*/  IMAD.MOV.U32 R15, RZ, RZ, -0x1 ;  /* 0xffffffffff0f7424 */ /* 0x000fce00078e00ff */
[----:B01----:R-:W-:Y:S05]  /*161f0*/  WARPSYNC.COLLECTIVE R15, `(.L_x_7606) ;  /* 0x000000000f0c7348 */ /* 0x003fea0003c00000 */
[----:B------:R-:W-:Y:S02]  /*16200*/  ELECT P6, UR62, PT ;  /* 0x00000000003e782f */ /* 0x000fe400038c0000 */
[----:B------:R-:W-:Y:S01]  /*16210*/  MOV R14, UR62 ;  /* 0x0000003e000e7c02 */ /* 0x000fe20008000f00 */
[----:B01----:R-:W-:Y:S10]  /*16220*/  ENDCOLLECTIVE ;  /* 0x000000000000791b */ /* 0x003ff40003800000 */
.L_x_7606:
[----:B------:R-:W-:Y:S05]  /*16230*/  BSYNC B0 ;  /* 0x0000000000007941 */ /* 0x000fea0003800000 */
.L_x_7605:
[----:B------:R-:W-:Y:S05]  /*16240*/  BRA `(.L_x_7607) ;  /* 0xffffffa400787947 */ /* 0x000fea000383ffff */
.L_x_7491:
[----:B--2---:R2:W3:Y:S02]  /*16250*/  SYNCS.PHASECHK.TRANS64.TRYWAIT P0, [R0+URZ+0x38840], R2 ;  /* 0x03884002000075a7 */ /* 0x0044e4000800017f */
[----:B---3--:R-:W-:Y:S05]  /*16260*/  @!P0 NANOSLEEP.SYNCS 0x989680 ;  /* 0x009896800000895d */ /* 0x008fea0003900000 */
[----:B------:R-:W3:Y:S02]  /*16270*/  @!P0 SYNCS.PHASECHK.TRANS64 P0, [R0+URZ+0x38840], R2 ;  /* 0x03884002000085a7 */ /* 0x000ee4000800007f */
[----:B---3--:R-:W-:Y:S05]  /*16280*/  @!P0 BRA `(.L_x_7491) ;  /* 0xfffffffc00f08947 */ /* 0x008fea000383ffff */
[----:B------:R-:W-:Y:S05]  /*16290*/  BRA `(.L_x_7608) ;  /* 0xffffffa400d07947 */ /* 0x000fea000383ffff */
.L_x_7495:
        /* <DEDUP_REMOVED lines=8> */
.L_x_7609:
[----:B------:R-:W-:-:S04]  /*16320*/  IMAD R10, R6, 0x40, R10 ;  /* 0x00000040060a7824 */ /* 0x000fc800078e020a */
[----:B------:R-:W-:Y:S01]  /*16330*/  VIADD R6, R10, 0x20 ;  /* 0x000000200a067836 */ /* 0x000fe20000000000 */
[----:B------:R0:W-:Y:S01]  /*16340*/  STL [R1+0x14], R10 ;  /* 0x0000140a01007387 */ /* 0x0001e20000100800 */
[----:B------:R-:W-:Y:S02]  /*16350*/  IMAD.MOV.U32 R13, RZ, RZ, R0 ;  /* 0x000000ffff0d7224 */ /* 0x000fe400078e0000 */
[----:B------:R-:W-:-:S07]  /*16360*/  IMAD.MOV.U32 R4, RZ, RZ, R14 ;  /* 0x000000ffff047224 */ /* 0x000fce00078e000e */
[----:B0-----:R-:W-:Y:S05]  /*16370*/  WARPSYNC.COLLECTIVE R15, `(.L_x_7610) ;  /* 0x000000000f087348 */ /* 0x001fea0003c00000 */
[----:B------:R1:W2:Y:S02]  /*16380*/  SHFL.IDX P6, R14, R13, R12, R11 ;  /* 0x0000000c0d0e7389 */ /* 0x0002a400000c000b */
[----:B012---:R-:W-:Y:S01]  /*16390*/  ENDCOLLECTIVE ;  /* 0x000000000000791b */ /* 0x007fe20003800000 */
.L_x_7610:
[----:B------:R-:W-:Y:S02]  /*163a0*/  ULDC UR4, c[0x0][0x288] ;  /* 0x0000a20000047ab9 */ /* 0x000fe40000000800 */
[----:B------:R-:W-:Y:S02]  /*163b0*/  IMAD R2, R7, UR4, RZ ;  /* 0x0000000407027c24 */ /* 0x000fe4000f8e02ff */
[----:B------:R-:W-:-:S03]  /*163c0*/  VIADD R7, R10, 0x10 ;  /* 0x000000100a077836 */ /* 0x000fc60000000000 */
[----:B------:R-:W-:Y:S02]  /*163d0*/  ISETP.GE.AND P1, PT, R10, R2, PT ;  /* 0x000000020a00720c */ /* 0x000fe40003f26270 */
[----:B------:R0:W-:Y:S01]  /*163e0*/  STL [R1+0x20], R7 ;  /* 0x0000200701007387 */ /* 0x0001e20000100800 */
[----:B------:R-:W-:-:S03]  /*163f0*/  IMAD.MOV.U32 R13, RZ, RZ, R3 ;  /* 0x000000ffff0d7224 */ /* 0x000fc600078e0003 */
[----:B------:R0:W-:Y:S01]  /*16400*/  STL [R1+0x24], R6 ;  /* 0x0000240601007387 */ /* 0x0001e20000100800 */
[----:B------:R-:W-:Y:S02]  /*16410*/  IMAD.MOV.U32 R12, RZ, RZ, 0x1 ;  /* 0x00000001ff0c7424 */ /* 0x000fe400078e00ff */
[----:B------:R-:W-:-:S07]  /*16420*/  IMAD.MOV.U32 R5, RZ, RZ, R14 ;  /* 0x000000ffff057224 */ /* 0x000fce00078e000e */
[----:B0-----:R-:W-:Y:S05]  /*16430*/  WARPSYNC.COLLECTIVE R15, `(.L_x_7611) ;  /* 0x000000000f087348 */ /* 0x001fea0003c00000 */
[----:B------:R1:W2:Y:S02]  /*16440*/  SHFL.IDX P6, R14, R13, R12, R11 ;  /* 0x0000000c0d0e7389 */ /* 0x0002a400000c000b */
[----:B012---:R-:W-:Y:S01]  /*16450*/  ENDCOLLECTIVE ;  /* 0x000000000000791b */ /* 0x007fe20003800000 */
.L_x_7611:
        /* <DEDUP_REMOVED lines=15> */
.L_x_7612:
[----:B------:R-:W-:Y:S02]  /*16550*/  IMAD.MOV.U32 R13, RZ, RZ, R3 ;  /* 0x000000ffff0d7224 */ /* 0x000fe400078e0003 */
[----:B------:R-:W-:Y:S02]  /*16560*/  IMAD.MOV.U32 R12, RZ, RZ, 0x2 ;  /* 0x00000002ff0c7424 */ /* 0x000fe400078e00ff */
[----:B------:R-:W-:-:S07]  /*16570*/  IMAD.MOV.U32 R5, RZ, RZ, R14 ;  /* 0x000000ffff057224 */ /* 0x000fce00078e000e */
[----:B------:R-:W-:Y:S05]  /*16580*/  WARPSYNC.COLLECTIVE R15, `(.L_x_7613) ;  /* 0x000000000f087348 */ /* 0x000fea0003c00000 */
[----:B------:R0:W1:Y:S02]  /*16590*/  SHFL.IDX P6, R14, R13, R12, R11 ;  /* 0x0000000c0d0e7389 */ /* 0x00006400000c000b */
[----:B01----:R-:W-:Y:S01]  /*165a0*/  ENDCOLLECTIVE ;  /* 0x000000000000791b */ /* 0x003fe20003800000 */
.L_x_7613:
        /* <DEDUP_REMOVED lines=15> */
.L_x_7614:
[----:B------:R-:W-:Y:S02]  /*166a0*/  IMAD.MOV.U32 R13, RZ, RZ, R3 ;  /* 0x000000ffff0d7224 */ /* 0x000fe400078e0003 */
[----:B------:R-:W-:Y:S02]  /*166b0*/  IMAD.MOV.U32 R12, RZ, RZ, 0x3 ;  /* 0x00000003ff0c7424 */ /* 0x000fe400078e00ff */
[----:B------:R-:W-:-:S07]  /*166c0*/  IMAD.MOV.U32 R5, RZ, RZ, R14 ;  /* 0x000000ffff057224 */ /* 0x000fce00078e000e */
[----:B------:R-:W-:Y:S05]  /*166d0*/  WARPSYNC.COLLECTIVE R15, `(.L_x_7615) ;  /* 0x000000000f087348 */ /* 0x000fea0003c00000 */
[----:B------:R0:W1:Y:S02]  /*166e0*/  SHFL.IDX P6, R14, R13, R12, R11 ;  /* 0x0000000c0d0e7389 */ /* 0x00006400000c000b */
[----:B01----:R-:W-:Y:S01]  /*166f0*/  ENDCOLLECTIVE ;  /* 0x000000000000791b */ /* 0x003fe20003800000 */
.L_x_7615:
        /* <DEDUP_REMOVED lines=10> */
.L_x_7616:
[----:B------:R-:W-:Y:S01]  /*167a0*/  @!PT LDS RZ, [RZ] ;  /* 0x00000000fffff984 */ /* 0x000fe20000000800 */
[----:B------:R-:W-:Y:S01]  /*167b0*/  @!PT LDS RZ, [RZ] ;  /* 0x00000000fffff984 */ /* 0x000fe20000000800 */
[----:B------:R-:W-:Y:S01]  /*167c0*/  @!PT LDS RZ, [RZ] ;  /* 0x00000000fffff984 */ /* 0x000fe20000000800 */
[----:B------:R0:W-:Y:S01]  /*167d0*/  @!P1 LDGSTS.E.BYPASS.LTC128B.128 [R8+0x21400], desc[UR44][R4.64], !P0 ;  /* 0x2140000004089fae */ /* 0x0001e2000c101d6c */
[----:B------:R-:W-:Y:S01]  /*167e0*/  IMAD.MOV.U32 R0, RZ, RZ, R14 ;  /* 0x000000ffff007224 */ /* 0x000fe200078e000e */
[----:B------:R-:W-:Y:S06]  /*167f0*/  BRA `(.L_x_7617) ;  /* 0xffffffa800d47947 */ /* 0x000fec000383ffff */
.L_x_7499:
        /* <DEDUP_REMOVED lines=8> */
.L_x_7619:
[----:B------:R-:W-:Y:S05]  /*16880*/  BSYNC B0 ;  /* 0x0000000000007941 */ /* 0x000fea0003800000 */
.L_x_7618:
        /* <DEDUP_REMOVED lines=10> */
.L_x_7620:
        /* <DEDUP_REMOVED lines=46> */
.L_x_7621:
[----:B------:R-:W-:Y:S02]  /*16c10*/  IMAD.MOV.U32 R13, RZ, RZ, R0 ;  /* 0x000000ffff0d7224 */ /* 0x000fe400078e0000 */
[----:B------:R-:W-:-:S07]  /*16c20*/  IMAD.MOV.U32 R8, RZ, RZ, R14 ;  /* 0x000000ffff087224 */ /* 0x000fce00078e000e */
[----:B------:R-:W-:Y:S05]  /*16c30*/  WARPSYNC.COLLECTIVE R15, `(.L_x_7622) ;  /* 0x000000000f087348 */ /* 0x000fea0003c00000 */
[----:B------:R0:W1:Y:S02]  /*16c40*/  SHFL.IDX P6, R14, R13, R12, R11 ;  /* 0x0000000c0d0e7389 */ /* 0x00006400000c000b */
[----:B01----:R-:W-:Y:S01]  /*16c50*/  ENDCOLLECTIVE ;  /* 0x000000000000791b */ /* 0x003fe20003800000 */
.L_x_7622:
        /* <DEDUP_REMOVED lines=22> */
.L_x_7623:
        /* <DEDUP_REMOVED lines=21> */
.L_x_7624:
        /* <DEDUP_REMOVED lines=29> */
.L_x_7625:
[----:B------:R-:W-:Y:S02]  /*170e0*/  IMAD.MOV.U32 R13, RZ, RZ, R0 ;  /* 0x000000ffff0d7224 */ /* 0x000fe400078e0000 */
[----:B------:R-:W-:-:S07]  /*170f0*/  IMAD.MOV.U32 R6, RZ, RZ, R14 ;  /* 0x000000ffff067224 */ /* 0x000fce00078e000e */
[----:B------:R-:W-:Y:S05]  /*17100*/  WARPSYNC.COLLECTIVE R15, `(.L_x_7626) ;  /* 0x000000000f087348 */ /* 0x000fea0003c00000 */
[----:B------:R0:W1:Y:S02]  /*17110*/  SHFL.IDX P6, R14, R13, R12, R11 ;  /* 0x0000000c0d0e7389 */ /* 0x00006400000c000b */
[----:B01----:R-:W-:Y:S01]  /*17120*/  ENDCOLLECTIVE ;  /* 0x000000000000791b */ /* 0x003fe20003800000 */
.L_x_7626:
[----:B------:R-:W-:Y:S01]  /*17130*/  IMAD.MOV.U32 R0, RZ, RZ, R14 ;  /* 0x000000ffff007224 */ /* 0x000fe200078e000e */
[----:B------:R-:W-:Y:S06]  /*17140*/  BRA `(.L_x_7627) ;  /* 0xffffffb0001c7947 */ /* 0x000fec000383ffff */
.L_x_7504:
[----:B0-----:R0:W2:Y:S02]  /*17150*/  SYNCS.PHASECHK.TRANS64.TRYWAIT P0, [R17+URZ+0x38820], R0 ;  /* 0x03882000110075a7 */ /* 0x0010a4000800017f */
[----:B--2---:R-:W-:Y:S05]  /*17160*/  @!P0 NANOSLEEP.SYNCS 0x989680 ;  /* 0x009896800000895d */ /* 0x004fea0003900000 */
[----:B------:R-:W2:Y:S02]  /*17170*/  @!P0 SYNCS.PHASECHK.TRANS64 P0, [R17+URZ+0x38820], R0 ;  /* 0x03882000110085a7 */ /* 0x000ea4000800007f */
[----:B--2---:R-:W-:Y:S05]  /*17180*/  @!P0 BRA `(.L_x_7504) ;  /* 0xfffffffc00f08947 */ /* 0x004fea000383ffff */
[----:B------:R-:W-:Y:S05]  /*17190*/  BRA `(.L_x_7628) ;  /* 0xffffffb000d87947 */ /* 0x000fea000383ffff */
.L_x_7508:
[----:B0-----:R0:W2:Y:S02]  /*171a0*/  SYNCS.PHASECHK.TRANS64.TRYWAIT P0, [R0+URZ+0x38860], R2 ;  /* 0x03886002000075a7 */ /* 0x0010a4000800017f */
[----:B--2---:R-:W-:Y:S05]  /*171b0*/  @!P0 NANOSLEEP.SYNCS 0x989680 ;  /* 0x009896800000895d */ /* 0x004fea0003900000 */
[----:B------:R-:W2:Y:S02]  /*171c0*/  @!P0 SYNCS.PHASECHK.TRANS64 P0, [R0+URZ+0x38860], R2 ;  /* 0x03886002000085a7 */ /* 0x000ea4000800007f */
[----:B--2---:R-:W-:Y:S05]  /*171d0*/  @!P0 BRA `(.L_x_7508) ;  /* 0xfffffffc00f08947 */ /* 0x004fea000383ffff */
[----:B------:R-:W-:Y:S05]  /*171e0*/  BRA `(.L_x_7629) ;  /* 0xffffffb000f87947 */ /* 0x000fea000383ffff */
.L_x_7525:
[----:B-1----:R1:W2:Y:S02]  /*171f0*/  SYNCS.PHASECHK.TRANS64.TRYWAIT P0, [R3+URZ+0x38840], R2 ;  /* 0x03884002030075a7 */ /* 0x0022a4000800017f */
[----:B--2---:R-:W-:Y:S05]  /*17200*/  @!P0 NANOSLEEP.SYNCS 0x989680 ;  /* 0x009896800000895d */ /* 0x004fea0003900000 */
[----:B------:R-:W2:Y:S02]  /*17210*/  @!P0 SYNCS.PHASECHK.TRANS64 P0, [R3+URZ+0x38840], R2 ;  /* 0x03884002030085a7 */ /* 0x000ea4000800007f */
[----:B--2---:R-:W-:Y:S05]  /*17220*/  @!P0 BRA `(.L_x_7525) ;  /* 0xfffffffc00f08947 */ /* 0x004fea000383ffff */
[----:B------:R-:W-:Y:S05]  /*17230*/  BRA `(.L_x_7630) ;  /* 0xffffffbc00d87947 */ /* 0x000fea000383ffff */
.L_x_7530:
[----:B--2---:R2:W3:Y:S02]  /*17240*/  SYNCS.PHASECHK.TRANS64.TRYWAIT P0, [R3+URZ+0x38860], R2 ;  /* 0x03886002030075a7 */ /* 0x0044e4000800017f */
[----:B---3--:R-:W-:Y:S05]  /*17250*/  @!P0 NANOSLEEP.SYNCS 0x989680 ;  /* 0x009896800000895d */ /* 0x008fea0003900000 */
[----:B------:R-:W3:Y:S02]  /*17260*/  @!P0 SYNCS.PHASECHK.TRANS64 P0, [R3+URZ+0x38860], R2 ;  /* 0x03886002030085a7 */ /* 0x000ee4000800007f */
[----:B---3--:R-:W-:Y:S05]  /*17270*/  @!P0 BRA `(.L_x_7530) ;  /* 0xfffffffc00f08947 */ /* 0x008fea000383ffff */
[----:B------:R-:W-:Y:S05]  /*17280*/  BRA `(.L_x_7631) ;  /* 0xffffffc000507947 */ /* 0x000fea000383ffff */
.L_x_7546:
[----:B0-----:R0:W1:Y:S02]  /*17290*/  SYNCS.PHASECHK.TRANS64.TRYWAIT P0, [R4+URZ+0x38840], R2 ;  /* 0x03884002040075a7 */ /* 0x001064000800017f */
[----:B-1----:R-:W-:Y:S05]  /*172a0*/  @!P0 NANOSLEEP.SYNCS 0x989680 ;  /* 0x009896800000895d */ /* 0x002fea0003900000 */
[----:B------:R-:W1:Y:S02]  /*172b0*/  @!P0 SYNCS.PHASECHK.TRANS64 P0, [R4+URZ+0x38840], R2 ;  /* 0x03884002040085a7 */ /* 0x000e64000800007f */
[----:B-1----:R-:W-:Y:S05]  /*172c0*/  @!P0 BRA `(.L_x_7546) ;  /* 0xfffffffc00f08947 */ /* 0x002fea000383ffff */
[----:B------:R-:W-:Y:S05]  /*172d0*/  BRA `(.L_x_7632) ;  /* 0xffffffcc001c7947 */ /* 0x000fea000383ffff */
.L_x_7551:
[----:B-1----:R1:W2:Y:S02]  /*172e0*/  SYNCS.PHASECHK.TRANS64.TRYWAIT P0, [R4+URZ+0x38860], R2 ;  /* 0x03886002040075a7 */ /* 0x0022a4000800017f */
[----:B--2---:R-:W-:Y:S05]  /*172f0*/  @!P0 NANOSLEEP.SYNCS 0x989680 ;  /* 0x009896800000895d */ /* 0x004fea0003900000 */
[----:B------:R-:W2:Y:S02]  /*17300*/  @!P0 SYNCS.PHASECHK.TRANS64 P0, [R4+URZ+0x38860], R2 ;  /* 0x03886002040085a7 */ /* 0x000ea4000800007f */
[----:B--2---:R-:W-:Y:S05]  /*17310*/  @!P0 BRA `(.L_x_7551) ;  /* 0xfffffffc00f08947 */ /* 0x004fea000383ffff */
[----:B------:R-:W-:Y:S05]  /*17320*/  BRA `(.L_x_7633) ;  /* 0xffffffcc00947947 */ /* 0x000fea000383ffff */
.L_x_7566:
[----:B-1----:R1:W2:Y:S02]  /*17330*/  SYNCS.PHASECHK.TRANS64.TRYWAIT P0, [R4+URZ+0x38840], R2 ;  /* 0x03884002040075a7 */ /* 0x0022a4000800017f */
[----:B--2---:R-:W-:Y:S05]  /*17340*/  @!P0 NANOSLEEP.SYNCS 0x989680 ;  /* 0x009896800000895d */ /* 0x004fea0003900000 */
[----:B------:R-:W2:Y:S02]  /*17350*/  @!P0 SYNCS.PHASECHK.TRANS64 P0, [R4+URZ+0x38840], R2 ;  /* 0x03884002040085a7 */ /* 0x000ea4000800007f */
[----:B--2---:R-:W-:Y:S05]  /*17360*/  @!P0 BRA `(.L_x_7566) ;  /* 0xfffffffc00f08947 */ /* 0x004fea000383ffff */
[----:B------:R-:W-:Y:S05]  /*17370*/  BRA `(.L_x_7634) ;  /* 0xffffffd800487947 */ /* 0x000fea000383ffff */
.L_x_7571:
[----:B--2---:R2:W3:Y:S02]  /*17380*/  SYNCS.PHASECHK.TRANS64.TRYWAIT P0, [R4+URZ+0x38860], R2 ;  /* 0x03886002040075a7 */ /* 0x0044e4000800017f */
[----:B---3--:R-:W-:Y:S05]  /*17390*/  @!P0 NANOSLEEP.SYNCS 0x989680 ;  /* 0x009896800000895d */ /* 0x008fea0003900000 */
[----:B------:R-:W3:Y:S02]  /*173a0*/  @!P0 SYNCS.PHASECHK.TRANS64 P0, [R4+URZ+0x38860], R2 ;  /* 0x03886002040085a7 */ /* 0x000ee4000800007f */
[----:B---3--:R-:W-:Y:S05]  /*173b0*/  @!P0 BRA `(.L_x_7571) ;  /* 0xfffffffc00f08947 */ /* 0x008fea000383ffff */
[----:B------:R-:W-:Y:S05]  /*173c0*/  BRA `(.L_x_7635) ;  /* 0xffffffd800c07947 */ /* 0x000fea000383ffff */
.L_x_7587:
[----:B------:R-:W-:Y:S01]  /*173d0*/  BSSY B0, `(.L_x_7636) ;  /* 0x0000008000007945 */ /* 0x000fe20003800000 */
[----:B-----5:R-:W-:Y:S02]  /*173e0*/  IMAD.MOV.U32 R13, RZ, RZ, R3 ;  /* 0x000000ffff0d7224 */ /* 0x020fe400078e0003 */
[----:B------:R-:W-:Y:S02]  /*173f0*/  IMAD.MOV.U32 R12, RZ, RZ, RZ ;  /* 0x000000ffff0c7224 */ /* 0x000fe400078e00ff */
[----:B------:R-:W-:Y:S02]  /*17400*/  IMAD.MOV.U32 R11, RZ, RZ, 0x1f ;  /* 0x0000001fff0b7424 */ /* 0x000fe400078e00ff */
[----:B------:R-:W-:-:S07]  /*17410*/  IMAD.MOV.U32 R15, RZ, RZ, -0x1 ;  /* 0xffffffffff0f7424 */ /* 0x000fce00078e00ff */
[----:B0123--:R-:W-:Y:S05]  /*17420*/  WARPSYNC.COLLECTIVE R15, `(.L_x_7637) ;  /* 0x000000000f087348 */ /* 0x00ffea0003c00000 */
[----:B------:R4:W0:Y:S02]  /*17430*/  SHFL.IDX P6, R14, R13, R12, R11 ;  /* 0x0000000c0d0e7389 */ /* 0x00082400000c000b */
[----:B01234-:R-:W-:Y:S01]  /*17440*/  ENDCOLLECTIVE ;  /* 0x000000000000791b */ /* 0x01ffe20003800000 */
.L_x_7637:
[----:B------:R-:W-:Y:S05]  /*17450*/  BSYNC B0 ;  /* 0x0000000000007941 */ /* 0x000fea0003800000 */
.L_x_7636:
[----:B------:R-:W-:Y:S05]  /*17460*/  BRA `(.L_x_7638) ;  /* 0xffffffe4007c7947 */ /* 0x000fea000383ffff */
.L_x_7590:
[----:B0-----:R0:W2:Y:S02]  /*17470*/  SYNCS.PHASECHK.TRANS64.TRYWAIT P0, [R0+URZ+0x38820], R3 ;  /* 0x03882003000075a7 */ /* 0x0010a4000800017f */
[----:B--2---:R-:W-:Y:S05]  /*17480*/  @!P0 NANOSLEEP.SYNCS 0x989680 ;  /* 0x009896800000895d */ /* 0x004fea0003900000 */
[----:B------:R-:W2:Y:S02]  /*17490*/  @!P0 SYNCS.PHASECHK.TRANS64 P0, [R0+URZ+0x38820], R3 ;  /* 0x03882003000085a7 */ /* 0x000ea4000800007f */
[----:B--2---:R-:W-:Y:S05]  /*174a0*/  @!P0 BRA `(.L_x_7590) ;  /* 0xfffffffc00f08947 */ /* 0x004fea000383ffff */
[----:B------:R-:W-:Y:S05]  /*174b0*/  BRA `(.L_x_7639) ;  /* 0xffffffe400c87947 */ /* 0x000fea000383ffff */
.L_x_7591:
        /* <DEDUP_REMOVED lines=11> */
.L_x_7641:
[----:B------:R-:W-:Y:S05]  /*17570*/  BSYNC B0 ;  /* 0x0000000000007941 */ /* 0x000fea0003800000 */
.L_x_7640:
[----:B------:R-:W-:Y:S05]  /*17580*/  BRA `(.L_x_7642) ;  /* 0xffffffe400b07947 */ /* 0x000fea000383ffff */
.L_x_7594:
[----:B------:R-:W-:Y:S01]  /*17590*/  BSSY B1, `(.L_x_7643) ;  /* 0x0000006000017945 */ /* 0x000fe20003800000 */
[----:B------:R-:W-:-:S07]  /*175a0*/  IMAD.MOV.U32 R15, RZ, RZ, -0x1 ;  /* 0xffffffffff0f7424 */ /* 0x000fce00078e00ff */
[----:B012---:R-:W-:Y:S05]  /*175b0*/  WARPSYNC.COLLECTIVE R15, `(.L_x_7644) ;  /* 0x000000000f0c7348 */ /* 0x007fea0003c00000 */
[----:B------:R-:W-:Y:S02]  /*175c0*/  ELECT P6, UR62, PT ;  /* 0x00000000003e782f */ /* 0x000fe400038c0000 */
[----:B------:R-:W-:Y:S01]  /*175d0*/  MOV R14, UR62 ;  /* 0x0000003e000e7c02 */ /* 0x000fe20008000f00 */
[----:B012---:R-:W-:Y:S10]  /*175e0*/  ENDCOLLECTIVE ;  /* 0x000000000000791b */ /* 0x007ff40003800000 */
.L_x_7644:
[----:B------:R-:W-:Y:S05]  /*175f0*/  BSYNC B1 ;  /* 0x0000000000017941 */ /* 0x000fea0003800000 */
.L_x_7643:
[----:B------:R-:W-:Y:S05]  /*17600*/  BRA `(.L_x_7645) ;  /* 0xffffffe400a87947 */ /* 0x000fea000383ffff */
.L_x_7596:
[----:B0-----:R0:W1:Y:S02]  /*17610*/  SYNCS.PHASECHK.TRANS64.TRYWAIT P0, [R6+URZ], R5 ;  /* 0x00000005060075a7 */ /* 0x001064000800017f */
[----:B-1----:R-:W-:Y:S05]  /*17620*/  @!P0 NANOSLEEP.SYNCS 0x989680 ;  /* 0x009896800000895d */ /* 0x002fea0003900000 */
[----:B------:R-:W1:Y:S02]  /*17630*/  @!P0 SYNCS.PHASECHK.TRANS64 P0, [R6+URZ], R5 ;  /* 0x00000005060085a7 */ /* 0x000e64000800007f */
[----:B-1----:R-:W-:Y:S05]  /*17640*/  @!P0 BRA `(.L_x_7596) ;  /* 0xfffffffc00f08947 */ /* 0x002fea000383ffff */
[----:B------:R-:W-:Y:S05]  /*17650*/  BRA `(.L_x_7646) ;  /* 0xffffffe400e07947 */ /* 0x000fea000383ffff */
.L_x_7597:
[----:B-1----:R1:W2:Y:S02]  /*17660*/  SYNCS.PHASECHK.TRANS64.TRYWAIT P0, [R7+URZ], R2 ;  /* 0x00000002070075a7 */ /* 0x0022a4000800017f */
[----:B--2---:R-:W-:Y:S05]  /*17670*/  @!P0 NANOSLEEP.SYNCS 0x989680 ;  /* 0x009896800000895d */ /* 0x004fea0003900000 */
[----:B------:R-:W2:Y:S02]  /*17680*/  @!P0 SYNCS.PHASECHK.TRANS64 P0, [R7+URZ], R2 ;  /* 0x00000002070085a7 */ /* 0x000ea4000800007f */
[----:B--2---:R-:W-:Y:S05]  /*17690*/  @!P0 BRA `(.L_x_7597) ;  /* 0xfffffffc00f08947 */ /* 0x004fea000383ffff */
[----:B------:R-:W-:Y:S05]  /*176a0*/  BRA `(.L_x_7647) ;  /* 0xffffffe400d47947 */ /* 0x000fea000383ffff */
.L_x_7599:
[----:B--2---:R2:W3:Y:S02]  /*176b0*/  SYNCS.PHASECHK.TRANS64.TRYWAIT P0, [R4+URZ], R5 ;  /* 0x00000005040075a7 */ /* 0x0044e4000800017f */
[----:B---3--:R-:W-:Y:S05]  /*176c0*/  @!P0 NANOSLEEP.SYNCS 0x989680 ;  /* 0x009896800000895d */ /* 0x008fea0003900000 */
[----:B------:R-:W3:Y:S02]  /*176d0*/  @!P0 SYNCS.PHASECHK.TRANS64 P0, [R4+URZ], R5 ;  /* 0x00000005040085a7 */ /* 0x000ee4000800007f */
[----:B---3--:R-:W-:Y:S05]  /*176e0*/  @!P0 BRA `(.L_x_7599) ;  /* 0xfffffffc00f08947 */ /* 0x008fea000383ffff */
[----:B------:R-:W-:Y:S05]  /*176f0*/  BRA `(.L_x_7648) ;  /* 0xffffffe400d87947 */ /* 0x000fea000383ffff */
.L_x_7649:
        /* <DEDUP_REMOVED lines=16> */
.L_x_15129:


//--------------------- .text._ZN7cutlass13device_kernelIN5flash11enable_sm90INS1_16FlashAttnFwdSm90INS1_25CollectiveMainloopFwdSm90ILi2EN4cute5tupleIJNS5_1CILi1EEES8_S8_EEENS6_IJNS7_ILi64EEESA_SA_EEELi512ENS_10bfloat16_tEfNS_4arch4Sm90ELb1ELb0ELb0ELb1ELb0ELb0ELb0ELb0ELb0ELb1ELb0ELb0EEENS1_21CollectiveEpilogueFwdINS6_IJSA_NS7_ILi512EEESA_EEES9_SC_SE_Li256ELb1ELb1ELb0ELb0EEENS1_36VarlenDynamicPersistentTileSchedulerILi64ELi64ELi256ELi128ELb0ELb1ELb1ELb1ELb1ELb1EEEEEEEEEvNT_6ParamsE --------------------------
	.section	.text._ZN7cutlass13device_kernelIN5flash11enable_sm90INS1_16FlashAttnFwdSm90INS1_25CollectiveMainloopFwdSm90ILi2EN4cute5tupleIJNS5_1CILi1EEES8_S8_EEENS6_IJNS7_ILi64EEESA_SA_EEELi512ENS_10bfloat16_tEfNS_4arch4Sm90ELb1ELb0ELb0ELb1ELb0ELb0ELb0ELb0ELb0ELb1ELb0ELb0EEENS1_21CollectiveEpilogueFwdINS6_IJSA_NS7_ILi512EEESA_EEES9_SC_SE_Li256ELb1ELb1ELb0ELb0EEENS1_36VarlenDynamicPersistentTileSchedulerILi64ELi64ELi256ELi128ELb0ELb1ELb1ELb1ELb1ELb1EEEEEEEEEvNT_6ParamsE,"ax",@progbits
	.align	128
.text._ZN7cutlass13device_kernelIN5flash11enable_sm90INS1_16FlashAttnFwdSm90INS1_25CollectiveMainloopFwdSm90ILi2EN4cute5tupleIJNS5_1CILi1EEES8_S8_EEENS6_IJNS7_ILi64EEESA_SA_EEELi512ENS_10bfloat16_tEfNS_4arch4Sm90ELb1ELb0ELb0ELb1ELb0ELb0ELb0ELb0ELb0ELb1ELb0ELb0EEENS1_21CollectiveEpilogueFwdINS6_IJSA_NS7_ILi512EEESA_EEES9_SC_SE_Li256ELb1ELb1ELb0ELb0EEENS1_36VarlenDynamicPersistentTileSchedulerILi64ELi64ELi256ELi128ELb0ELb1ELb1ELb1ELb1ELb1EEEEEEEEEvNT_6ParamsE:
        .type           _ZN7cutlass13device_kernelIN5flash11enable_sm90INS1_16FlashAttnFwdSm90INS1_25CollectiveMainloopFwdSm90ILi2EN4cute5tupleIJNS5_1CILi1EEES8_S8_EEENS6_IJNS7_ILi64EEESA_SA_EEELi512ENS_10bfloat16_tEfNS_4arch4Sm90ELb1ELb0ELb0ELb1ELb0ELb0ELb0ELb0ELb0ELb1ELb0ELb0EEENS1_21CollectiveEpilogueFwdINS6_IJSA_NS7_ILi512EEESA_EEES9_SC_SE_Li256ELb1ELb1ELb0ELb0EEENS1_36VarlenDynamicPersistentTileSchedulerILi64ELi64ELi256ELi128ELb0ELb1ELb1ELb1ELb1ELb1EEEEEEEEEvNT_6ParamsE,@function
        .size           _ZN7cutlass13device_kernelIN5flash11enable_sm90INS1_16FlashAttnFwdSm90INS1_25CollectiveMainloopFwdSm90ILi2EN4cute5tupleIJNS5_1CILi1EEES8_S8_EEENS6_IJNS7_ILi64EEESA_SA_EEELi512ENS_10bfloat16_tEfNS_4arch4Sm90ELb1ELb0ELb0ELb1ELb0ELb0ELb0ELb0ELb0ELb1ELb0ELb0EEENS1_21CollectiveEpilogueFwdINS6_IJSA_NS7_ILi512EEESA_EEES9_SC_SE_Li256ELb1ELb1ELb0ELb0EEENS1_36VarlenDynamicPersistentTileSchedulerILi64ELi64ELi256ELi128ELb0ELb1ELb1ELb1ELb1ELb1EEEEEEEEEvNT_6ParamsE,(.L_x_15130 - _ZN7cutlass13device_kernelIN5flash11enable_sm90INS1_16FlashAttnFwdSm90INS1_25CollectiveMainloopFwdSm90ILi2EN4cute5tupleIJNS5_1CILi1EEES8_S8_EEENS6_IJNS7_ILi64EEESA_SA_EEELi512ENS_10bfloat16_tEfNS_4arch4Sm90ELb1ELb0ELb0ELb1ELb0ELb0ELb0ELb0ELb0ELb1ELb0ELb0EEENS1_21CollectiveEpilogueFwdINS6_IJSA_NS7_ILi512EEESA_EEES9_SC_SE_Li256ELb1ELb1ELb0ELb0EEENS1_36VarlenDynamicPersistentTileSchedulerILi64ELi64ELi256ELi128ELb0ELb1ELb1ELb1ELb1ELb1EEEEEEEEEvNT_6ParamsE)
        .other          _ZN7cutlass13device_kernelIN5flash11enable_sm90INS1_16FlashAttnFwdSm90INS1_25CollectiveMainloopFwdSm90ILi2EN4cute5tupleIJNS5_1CILi1EEES8_S8_EEENS6_IJNS7_ILi64EEESA_SA_EEELi512ENS_10bfloat16_tEfNS_4arch4Sm90ELb1ELb0ELb0ELb1ELb0ELb0ELb0ELb0ELb0ELb1ELb0ELb0EEENS1_21CollectiveEpilogueFwdINS6_IJSA_NS7_ILi512EEESA_EEES9_SC_SE_Li256ELb1ELb1ELb0ELb0EEENS1_36VarlenDynamicPersistentTileSchedulerILi64ELi64ELi256ELi128ELb0ELb1ELb1ELb1ELb1ELb1EEEEEEEEEvNT_6ParamsE,@"STO_CUDA_ENTRY STV_DEFAULT"
_ZN7cutlass13device_kernelIN5flash11enable_sm90INS1_16FlashAttnFwdSm90INS1_25CollectiveMainloopFwdSm90ILi2EN4cute5tupleIJNS5_1CILi1EEES8_S8_EEENS6_IJNS7_ILi64EEESA_SA_EEELi512ENS_10bfloat16_tEfNS_4arch4Sm90ELb1ELb0ELb0ELb1ELb0ELb0ELb0ELb0ELb0ELb1ELb0ELb0EEENS1_21CollectiveEpilogueFwdINS6_IJSA_NS7_ILi512EEESA_EEES9_SC_SE_Li256ELb1ELb1ELb0ELb0EEENS1_36VarlenDynamicPersistentTileSchedulerILi64ELi64ELi256ELi128ELb0ELb1ELb1ELb1ELb1ELb1EEEEEEEEEvNT_6ParamsE:
        /* <DEDUP_REMOVED lines=18> */
.L_x_7651:
[----:B------:R-:W-:Y:S05]  /*0120*/  BSYNC B0 ;  /* 0x0000000000007941 */ /* 0x000fea0003800000 */
.L_x_7650:
        /* <DEDUP_REMOVED lines=37> */
.L_x_7652:
        /* <DEDUP_REMOVED lines=22> */
.L_x_7653:
        /* <DEDUP_REMOVED lines=18> */
.L_x_7654:
        /* <DEDUP_REMOVED lines=22> */
.L_x_7655:
        /* <DEDUP_REMOVED lines=22> */
.L_x_7656:
[----:B------:R-:W-:Y:S01]  /*08c0*/  PLOP3.LUT P0, PT, PT, PT, UP0, 0x80, 0x0 ;  /* 0x000000000000781c */ /* 0x000fe20003f0f008 */
[----:B------:R-:W-:Y:S01]  /*08d0*/  UMOV UR36, 0x1 ;  /* 0x0000000100247882 */ /* 0x000fe20000000000 */
[----:B------:R-:W-:Y:S01]  /*08e0*/  NOP ;  /* 0x0000000000007918 */ /* 0x000fe20000000000 */
[----:B------:R-:W-:Y:S01]  /*08f0*/  USEL UR36, UR36, 0x2, !UP0 ;  /* 0x0000000224247887 */ /* 0x000fe2000c000000 */
[----:B------:R-:W-:Y:S01]  /*0900*/  ULDC.64 UR40, c[0x0][0x208] ;  /* 0x0000820000287ab9 */ /* 0x000fe20000000a00 */
[----:B012-4-:R-:W-:Y:S08]  /*0910*/  BAR.SYNC.DEFER_BLOCKING 0x0 ;  /* 0x0000000000007b1d */ /* 0x017ff00000010000 */
[----:B------:R-:W-:Y:S05]  /*0920*/  @!P0 BRA `(.L_x_7657) ;  /* 0x000000b8004c8947 */ /* 0x000fea0003800000 */
.L_x_7658:
        /* <DEDUP_REMOVED lines=28> */
[----:B------:R-:W-:Y:S01]  /*0af0*/  LEA.HI R3, R0, R197, RZ, 0x4 ;  /* 0x000000c500037211 */ /* 0x000fe200078f20ff */
[----:B------:R-:W-:-:S03]  /*0b00*/  UMOV UR37, URZ ;  /* 0x0000003f00257c82 */ /* 0x000fc60008000000 */
[----:B------:R-:W-:Y:S02]  /*0b10*/  SHF.R.S32.HI R2, RZ, 0x4, R3 ;  /* 0x00000004ff027819 */ /* 0x000fe40000011403 */
[C---:B------:R-:W-:Y:S02]  /*0b20*/  LOP3.LUT R6, R3.reuse, 0xfffffff0, RZ, 0xc0, !PT ;  /* 0xfffffff003067812 */ /* 0x040fe400078ec0ff */
[----:B------:R-:W-:-:S03]  /*0b30*/  LEA.HI R4, R3, R2, RZ, 0x1 ;  /* 0x0000000203047211 */ /* 0x000fc600078f08ff */
[----:B------:R-:W-:Y:S01]  /*0b40*/  IMAD.IADD R6, R197, 0x1, -R6 ;  /* 0x00000001c5067824 */ /* 0x000fe200078e0a06 */
[----:B------:R-:W-:Y:S02]  /*0b50*/  LOP3.LUT R5, R4, 0x1ffffffe, RZ, 0xc0, !PT ;  /* 0x1ffffffe04057812 */ /* 0x000fe400078ec0ff */
[----:B------:R-:W-:-:S03]  /*0b60*/  LEA.HI R4, R0, R197, RZ, 0x5 ;  /* 0x000000c500047211 */ /* 0x000fc600078f28ff */
[----:B------:R-:W-:Y:S01]  /*0b70*/  IMAD.IADD R10, R2, 0x1, -R5 ;  /* 0x00000001020a7824 */ /* 0x000fe200078e0a05 */
[CC--:B------:R-:W-:Y:S02]  /*0b80*/  LEA.HI R5, R0.reuse, R197.reuse, RZ, 0x2 ;  /* 0x000000c500057211 */ /* 0x0c0fe400078f10ff */
[----:B------:R-:W-:Y:S02]  /*0b90*/  LEA.HI R2, R0, R197, RZ, 0x7 ;  /* 0x000000c500027211 */ /* 0x000fe400078f38ff */
[--C-:B------:R-:W-:Y:S02]  /*0ba0*/  SHF.R.S32.HI R12, RZ, 0x5, R4.reuse ;  /* 0x00000005ff0c7819 */ /* 0x100fe40000011404 */
[----:B------:R-:W-:Y:S02]  /*0bb0*/  SHF.R.S32.HI R3, RZ, 0x1f, R4 ;  /* 0x0000001fff037819 */ /* 0x000fe40000011404 */
[----:B------:R-:W-:Y:S02]  /*0bc0*/  LOP3.LUT R8, R5, 0xfffffffc, RZ, 0xc0, !PT ;  /* 0xfffffffc05087812 */ /* 0x000fe400078ec0ff */
[----:B------:R-:W-:-:S02]  /*0bd0*/  LOP3.LUT R4, R2, 0xffffff80, RZ, 0xc0, !PT ;  /* 0xffffff8002047812 */ /* 0x000fc400078ec0ff */
[----:B------:R-:W-:Y:S01]  /*0be0*/  LEA.HI R5, R3, R12, RZ, 0x2 ;  /* 0x0000000c03057211 */ /* 0x000fe200078f10ff */
[C---:B------:R-:W-:Y:S01]  /*0bf0*/  IMAD.IADD R8, R197.reuse, 0x1, -R8 ;  /* 0x00000001c5087824 */ /* 0x040fe200078e0a08 */
        /* <DEDUP_REMOVED lines=11> */
[-C--:B------:R-:W-:Y:S02]  /*0cb0*/  LEA.HI R5, R3, R4.reuse, RZ, 0x2 ;  /* 0x0000000403057211 */ /* 0x080fe400078f10ff */
[----:B------:R-:W-:Y:S01]  /*0cc0*/  LOP3.LUT R9, R7, 0xfffffff8, RZ, 0xc0, !PT ;  /* 0xfffffff807097812 */ /* 0x000fe200078ec0ff */
[----:B------:R-:W-:Y:S01]  /*0cd0*/  IMAD.IADD R185, R8, 0x1, -R11 ;  /* 0x0000000108b97824 */ /* 0x000fe200078e0a0b */
[----:B------:R-:W-:Y:S01]  /*0ce0*/  LOP3.LUT R11, R5, 0x7ffffffc, RZ, 0xc0, !PT ;  /* 0x7ffffffc050b7812 */ /* 0x000fe200078ec0ff */
[----:B------:R-:W-:Y:S01]  /*0cf0*/  IMAD.SHL.U32 R7, R7, 0x40, RZ ;  /* 0x0000004007077824 */ /* 0x000fe200078e00ff */
[----:B------:R-:W-:Y:S01]  /*0d00*/  SHF.R.S32.HI R8, RZ, 0x1f, R5 ;  /* 0x0000001fff087819 */ /* 0x000fe20000011405 */
[----:B------:R-:W-:Y:S01]  /*0d10*/  IMAD.IADD R9, R6, 0x1, -R9 ;  /* 0x0000000106097824 */ /* 0x000fe200078e0a09 */
[----:B------:R-:W-:Y:S01]  /*0d20*/  LEA.HI R6, R3, R4, RZ, 0x5 ;  /* 0x0000000403067211 */ /* 0x000fe200078f28ff */
[----:B------:R-:W-:Y:S01]  /*0d30*/  IMAD.IADD R11, R4, 0x1, -R11 ;  /* 0x00000001040b7824 */ /* 0x000fe200078e0a0b */
[----:B------:R-:W-:Y:S01]  /*0d40*/  SHF.R.S32.HI R3, RZ, 0x2, R5 ;  /* 0x00000002ff037819 */ /* 0x000fe20000011405 */
[----:B------:R-:W-:Y:S01]  /*0d50*/  IMAD.SHL.U32 R4, R9, 0x40, RZ ;  /* 0x0000004009047824 */ /* 0x000fe200078e00ff */
[----:B------:R-:W-:Y:S01]  /*0d60*/  LOP3.LUT R7, R7, 0x7ffffe00, RZ, 0xc0, !PT ;  /* 0x7ffffe0007077812 */ /* 0x000fe200078ec0ff */
[----:B------:R-:W-:Y:S01]  /*0d70*/  IMAD.SHL.U32 R5, R10, 0x8, RZ ;  /* 0x000000080a057824 */ /* 0x000fe200078e00ff */
[----:B------:R-:W-:-:S02]  /*0d80*/  LEA.HI R8, R8, R3, RZ, 0x3 ;  /* 0x0000000308087211 */ /* 0x000fc400078f18ff */
[----:B------:R-:W-:Y:S01]  /*0d90*/  LOP3.LUT R4, R4, 0x1c0, RZ, 0xc0, !PT ;  /* 0x000001c004047812 */ /* 0x000fe200078ec0ff */
[----:B------:R-:W-:Y:S01]  /*0da0*/  IMAD.U32 R196, R14, 0x40, R5 ;  /* 0x000000400ec47824 */ /* 0x000fe200078e0005 */
[----:B------:R-:W-:Y:S01]  /*0db0*/  LOP3.LUT R8, R8, 0xfffffff8, RZ, 0xc0, !PT ;  /* 0xfffffff808087812 */ /* 0x000fe200078ec0ff */
[----:B------:R-:W-:Y:S01]  /*0dc0*/  IMAD R7, R12, 0x400, R7 ;  /* 0x000004000c077824 */ /* 0x000fe200078e0207 */
[----:B------:R-:W-:Y:S02]  /*0dd0*/  LOP3.LUT R5, R4, 0x8, R5, 0xf8, !PT ;  /* 0x0000000804057812 */ /* 0x000fe400078ef805 */
[----:B------:R-:W-:Y:S01]  /*0de0*/  SHF.R.U32.HI R4, RZ, 0x3, R4 ;  /* 0x00000003ff047819 */ /* 0x000fe20000011604 */
[----:B------:R-:W-:Y:S01]  /*0df0*/  IMAD.IADD R3, R3, 0x1, -R8 ;  /* 0x0000000103037824 */ /* 0x000fe200078e0a08 */
[----:B------:R-:W-:Y:S02]  /*0e00*/  LEA.HI R0, R0, R197, RZ, 0x3 ;  /* 0x000000c500007211 */ /* 0x000fe400078f18ff */
[----:B------:R-:W-:-:S02]  /*0e10*/  LOP3.LUT R4, R5, R4, RZ, 0x3c, !PT ;  /* 0x0000000405047212 */ /* 0x000fc400078e3cff */
[----:B------:R-:W-:Y:S02]  /*0e20*/  LOP3.LUT R8, R0, 0xfffffff8, RZ, 0xc0, !PT ;  /* 0xfffffff800087812 */ /* 0x000fe400078ec0ff */
[----:B------:R-:W-:Y:S01]  /*0e30*/  R2P PR, R9, 0x6 ;  /* 0x0000000609007804 */ /* 0x000fe20000000000 */
[----:B------:R-:W-:Y:S01]  /*0e40*/  IMAD.IADD R4, R7, 0x1, R4 ;  /* 0x0000000107047824 */ /* 0x000fe200078e0204 */
[----:B------:R-:W-:Y:S01]  /*0e50*/  LEA.HI R2, R2, R193, RZ, 0x1 ;  /* 0x000000c102027211 */ /* 0x000fe200078f08ff */
[----:B------:R-:W-:Y:S01]  /*0e60*/  IMAD.IADD R191, R197, 0x1, -R8 ;  /* 0x00000001c5bf7824 */ /* 0x000fe200078e0a08 */
[----:B------:R-:W-:Y:S02]  /*0e70*/  SHF.R.S32.HI R6, RZ, 0x5, R6 ;  /* 0x00000005ff067819 */ /* 0x000fe40000011406 */
[----:B------:R-:W-:Y:S01]  /*0e80*/  LEA R19, R4, UR46, 0x1 ;  /* 0x0000002e04137c11 */ /* 0x000fe2000f8e08ff */
[----:B------:R-:W-:Y:S01]  /*0e90*/  IMAD.SHL.U32 R17, R191, 0x8, RZ ;  /* 0x00000008bf117824 */ /* 0x000fe200078e00ff */
[----:B------:R-:W-:Y:S01]  /*0ea0*/  LOP3.LUT R2, R2, 0xfffffe, RZ, 0xc0, !PT ;  /* 0x00fffffe02027812 */ /* 0x000fe200078ec0ff */
[----:B------:R-:W-:Y:S01]  /*0eb0*/  IMAD R16, R6, 0x10, R3 ;  /* 0x0000001006107824 */ /* 0x000fe200078e0203 */
[----:B------:R-:W-:Y:S01]  /*0ec0*/  SEL R23, R23, 0xffffffe0, !P1 ;  /* 0xffffffe017177807 */ /* 0x000fe20004800000 */
[----:B------:R-:W-:Y:S01]  /*0ed0*/  VIADD R184, R19, 0x26800 ;  /* 0x0002680013b87836 */ /* 0x000fe20000000000 */
[----:B------:R-:W-:Y:S01]  /*0ee0*/  SHF.R.S32.HI R192, RZ, 0x3, R0 ;  /* 0x00000003ffc07819 */ /* 0x000fe20000011400 */
[----:B------:R-:W-:-:S02]  /*0ef0*/  IMAD.IADD R2, R193, 0x1, -R2 ;  /* 0x00000001c1027824 */ /* 0x000fc400078e0a02 */
        /* <DEDUP_REMOVED lines=14> */
[----:B------:R-:W-:Y:S01]  /*0fe0*/  @P2 VIADD R22, R184, 0xffffffc0 ;  /* 0xffffffc0b8162836 */ /* 0x000fe20000000000 */
[----:B------:R-:W-:Y:S01]  /*0ff0*/  SHF.R.S32.HI R198, RZ, 0x1f, R194 ;  /* 0x0000001fffc67819 */ /* 0x000fe200000114c2 */
[----:B------:R-:W-:-:S02]  /*1000*/  IMAD.SHL.U32 R18, R2, 0x100, RZ ;  /* 0x0000010002127824 */ /* 0x000fc400078e00ff */
[----:B------:R-:W-:Y:S02]  /*1010*/  IMAD.IADD R184, R184, 0x1, R23 ;  /* 0x00000001b8b87824 */ /* 0x000fe400078e0217 */
[----:B------:R-:W-:Y:S02]  /*1020*/  IMAD.SHL.U32 R2, R11, 0x2, RZ ;  /* 0x000000020b027824 */ /* 0x000fe400078e00ff */
[----:B------:R-:W-:Y:S02]  /*1030*/  IMAD R185, R185, 0x8, R16 ;  /* 0x00000008b9b97824 */ /* 0x000fe400078e0210 */
[----:B------:R-:W-:-:S07]  /*1040*/  IMAD.IADD R23, R23, 0x1, R22 ;  /* 0x0000000117177824 */ /* 0x000fce00078e0216 */
.L_x_7714:
[----:B------:R-:W-:Y:S01]  /*1050*/  ULDC.64 UR8, c[0x0][0xc88] ;  /* 0x0003220000087ab9 */ /* 0x000fe20000000a00 */
[----:B------:R-:W-:Y:S01]  /*1060*/  ULDC.64 UR10, c[0x0][0xa18] ;  /* 0x00028600000a7ab9 */ /* 0x000fe20000000a00 */
[----:B------:R-:W-:Y:S02]  /*1070*/  UIMAD.WIDE UR8, UR7, 0x4, UR8 ;  /* 0x00000004070878a5 */ /* 0x000fe4000f8e0208 */
[----:B------:R-:W-:Y:S01]  /*1080*/  UISETP.NE.U32.AND UP1, UPT, UR10, URZ, UPT ;  /* 0x0000003f0a00728c */ /* 0x000fe2000bf25070 */
[----:B------:R-:W-:Y:S01]  /*1090*/  ULDC UR4, c[0x0][0x424] ;  /* 0x0001090000047ab9 */ /* 0x000fe20000000800 */
[----:B------:R-:W-:Y:S02]  /*10a0*/  ULDC UR7, c[0x0][0x2f0] ;  /* 0x0000bc0000077ab9 */ /* 0x000fe40000000800 */
[----:B01-3--:R-:W-:Y:S02]  /*10b0*/  IMAD.U32 R4, RZ, RZ, UR8 ;  /* 0x00000008ff047e24 */ /* 0x00bfe4000f8e00ff */
[----:B------:R-:W-:Y:S01]  /*10c0*/  IMAD.U32 R5, RZ, RZ, UR9 ;  /* 0x00000009ff057e24 */ /* 0x000fe2000f8e00ff */
[----:B------:R-:W-:-:S04]  /*10d0*/  ULDC.64 UR8, c[0x0][0xa28] ;  /* 0x00028a0000087ab9 */ /* 0x000fc80000000a00 */
[----:B--2---:R-:W2:Y:S01]  /*10e0*/  LDG.E R4, desc[UR40][R4.64] ;  /* 0x0000002804047981 */ /* 0x004ea2000c1e1900 */
[----:B------:R-:W-:Y:S02]  /*10f0*/  UISETP.NE.U32.AND UP0, UPT, UR8, URZ, UPT ;  /* 0x0000003f0800728c */ /* 0x000fe4000bf05070 */
[----:B------:R-:W-:Y:S02]  /*1100*/  UISETP.NE.AND.EX UP1, UPT, UR11, URZ, UPT, UP1 ;  /* 0x0000003f0b00728c */ /* 0x000fe4000bf25310 */
[----:B------:R-:W-:-:S04]  /*1110*/  UISETP.NE.AND.EX UP0, UPT, UR9, URZ, UPT, UP0 ;  /* 0x0000003f0900728c */ /* 0x000fc8000bf05300 */
[----:B------:R-:W-:Y:S02]  /*1120*/  PLOP3.LUT P2, PT, PT, PT, UP1, 0x80, 0x0 ;  /* 0x000000000000781c */ /* 0x000fe40003f4f018 */
[----:B------:R-:W-:Y:S02]  /*1130*/  PLOP3.LUT P0, PT, PT, PT, UP0, 0x80, 0x0 ;  /* 0x000000000000781c */ /* 0x000fe40003f0f008 */
[----:B--2---:R-:W-:-:S13]  /*1140*/  R2UR UR45, R4 ;  /* 0x00000000042d72ca */ /* 0x004fda00000e0000 */
[----:B------:R-:W-:Y:S02]  /*1150*/  USHF.R.S32.HI UR44, URZ, 0x1f, UR45 ;  /* 0x0000001f3f2c7899 */ /* 0x000fe4000801142d */
[----:B------:R-:W-:-:S04]  /*1160*/  @UP0 ULEA UR8, UP2, UR45, UR8, 0x2 ;  /* 0x000000082d080291 */ /* 0x000fc8000f84103f */
[----:B------:R-:W-:Y:S02]  /*1170*/  @UP0 ULEA.HI.X UR9, UR45, UR9, UR44, 0x2, UP2 ;  /* 0x000000092d090291 */ /* 0x000fe400090f142c */
[----:B------:R-:W-:Y:S01]  /*1180*/  @UP1 ULEA UR10, UP0, UR45, UR10, 0x2 ;  /* 0x0000000a2d0a1291 */ /* 0x000fe2000f80103f */
[----:B------:R-:W-:-:S03]  /*1190*/  IMAD.U32 R4, RZ, RZ, UR8 ;  /* 0x00000008ff047e24 */ /* 0x000fc6000f8e00ff */
[----:B------:R-:W-:Y:S01]  /*11a0*/  @UP1 ULEA.HI.X UR11, UR45, UR11, UR44, 0x2, UP0 ;  /* 0x0000000b2d0b1291 */ /* 0x000fe200080f142c */
[----:B------:R-:W-:Y:S01]  /*11b0*/  IMAD.U32 R5, RZ, RZ, UR9 ;  /* 0x00000009ff057e24 */ /* 0x000fe2000f8e00ff */
[----:B------:R-:W-:Y:S01]  /*11c0*/  ULDC.64 UR8, c[0x0][0x418] ;  /* 0x0001060000087ab9 */ /* 0x000fe20000000a00 */
[----:B------:R-:W-:-:S03]  /*11d0*/  IMAD.U32 R6, RZ, RZ, UR10 ;  /* 0x0000000aff067e24 */ /* 0x000fc6000f8e00ff */
[----:B----4-:R-:W-:Y:S01]  /*11e0*/  IMAD.U32 R7, RZ, RZ, UR11 ;  /* 0x0000000bff077e24 */ /* 0x010fe2000f8e00ff */
[----:B------:R-:W2:Y:S04]  /*11f0*/  @P0 LDG.E R4, desc[UR40][R4.64] ;  /* 0x0000002804040981 */ /* 0x000ea8000c1e1900 */
[----:B------:R-:W3:Y:S01]  /*1200*/  @P2 LDG.E R6, desc[UR40][R6.64] ;  /* 0x0000002806062981 */ /* 0x000ee2000c1e1900 */
[----:B------:R-:W-:Y:S01]  /*1210*/  UISETP.NE.U32.AND UP0, UPT, UR8, URZ, UPT ;  /* 0x0000003f0800728c */ /* 0x000fe2000bf05070 */
[----:B------:R-:W-:Y:S01]  /*1220*/  UMOV UR50, URZ ;  /* 0x0000003f00327c82 */ /* 0x000fe20008000000 */
[----:B------:R-:W-:Y:S02]  /*1230*/  ULDC UR51, c[0x0][0x288] ;  /* 0x0000a20000337ab9 */ /* 0x000fe40000000800 */
[----:B------:R-:W-:Y:S01]  /*1240*/  UISETP.NE.AND.EX UP0, UPT, UR9, URZ, UPT, UP0 ;  /* 0x0000003f0900728c */ /* 0x000fe2000bf05300 */
[----:B------:R-:W-:-:S02]  /*1250*/  UMOV UR43, UR6 ;  /* 0x00000006002b7c82 */ /* 0x000fc40008000000 */
[----:B------:R-:W-:Y:S01]  /*1260*/  ULDC.64 UR8, c[0x0][0xa20] ;  /* 0x0002880000087ab9 */ /* 0x000fe20000000a00 */
[----:B------:R-:W-:Y:S01]  /*1270*/  USEL UR4, UR4, 0x1, UP0 ;  /* 0x0000000104047887 */ /* 0x000fe20008000000 */
[----:B------:R-:W-:-:S03]  /*1280*/  ISETP.NE.U32.AND P1, PT, RZ, UR8, PT ;  /* 0x00000008ff007c0c */ /* 0x000fc6000bf25070 */
        /* <DEDUP_REMOVED lines=18> */
.L_x_7659:
[----:B------:R-:W-:Y:S05]  /*13b0*/  @!P1 BRA `(.L_x_7660) ;  /* 0x00000000001c9947 */ /* 0x000fea0003800000 */
[----:B------:R-:W-:-:S04]  /*13c0*/  ULEA UR4, UP0, UR45, UR8, 0x2 ;  /* 0x000000082d047291 */ /* 0x000fc8000f80103f */
[----:B------:R-:W-:Y:S02]  /*13d0*/  ULEA.HI.X UR6, UR45, UR9, UR44, 0x2, UP0 ;  /* 0x000000092d067291 */ /* 0x000fe400080f142c */
[----:B------:R-:W-:-:S04]  /*13e0*/  IMAD.U32 R4, RZ, RZ, UR4 ;  /* 0x00000004ff047e24 */ /* 0x000fc8000f8e00ff */
[----:B------:R-:W-:-:S05]  /*13f0*/  IMAD.U32 R5, RZ, RZ, UR6 ;  /* 0x00000006ff057e24 */ /* 0x000fca000f8e00ff */
[----:B------:R-:W2:Y:S02]  /*1400*/  LDG.E R4, desc[UR40][R4.64] ;  /* 0x0000002804047981 */ /* 0x000ea4000c1e1900 */
[----:B--2---:R-:W-:Y:S01]  /*1410*/  R2UR UR4, R4 ;  /* 0x00000000040472ca */ /* 0x004fe200000e0000 */
[----:B------:R-:W-:-:S14]  /*1420*/  BRA `(.L_x_7661) ;  /* 0x0000000000347947 */ /* 0x000fdc0003800000 */
.L_x_7660:
        /* <DEDUP_REMOVED lines=13> */
.L_x_7661:
        /* <DEDUP_REMOVED lines=9> */
[----:B------:R-:W0:Y:S01]  /*1590*/  LDC R0, c[0x0][0x448] ;  /* 0x00011200ff007b82 */ /* 0x000e220000000800 */
[----:B------:R-:W-:Y:S01]  /*15a0*/  UIADD3 UR4, UR42, 0x3f, URZ ;  /* 0x0000003f2a047890 */ /* 0x000fe2000fffe03f */
[----:B------:R-:W-:Y:S01]  /*15b0*/  CS2R R150, SRZ ;  /* 0x0000000000967805 */ /* 0x000fe2000001ff00 */
[----:B------:R-:W-:Y:S01]  /*15c0*/  UIADD3 UR50, UR50, 0x40, -UR51 ;  /* 0x0000004032327890 */ /* 0x000fe2000fffe833 */
        /* <DEDUP_REMOVED lines=20> */
[----:B0-----:R-:W-:Y:S01]  /*1710*/  ISETP.NE.AND P0, PT, R0, 0x1, PT ;  /* 0x000000010000780c */ /* 0x001fe20003f05270 */
[----:B------:R-:W-:Y:S01]  /*1720*/  IMAD.U32 R0, RZ, RZ, UR4 ;  /* 0x00000004ff007e24 */ /* 0x000fe2000f8e00ff */
        /* <DEDUP_REMOVED lines=11> */
[----:B------:R-:W0:Y:S01]  /*17e0*/  @P0 LDC R3, c[0x0][0x44c] ;  /* 0x00011300ff030b82 */ /* 0x000e220000000800 */
[----:B------:R-:W-:Y:S02]  /*17f0*/  CS2R R92, SRZ ;  /* 0x00000000005c7805 */ /* 0x000fe4000001ff00 */
[----:B------:R-:W-:-:S02]  /*1800*/  CS2R R42, SRZ ;  /* 0x00000000002a7805 */ /* 0x000fc4000001ff00 */
        /* <DEDUP_REMOVED lines=21> */
[----:B0-----:R-:W-:Y:S01]  /*1960*/  @P0 IMAD.HI.U32 R3, R3, UR4, RZ ;  /* 0x0000000403030c27 */ /* 0x001fe2000f8e00ff */
[----:B------:R-:W-:Y:S02]  /*1970*/  CS2R R50, SRZ ;  /* 0x0000000000327805 */ /* 0x000fe4000001ff00 */
[----:B------:R-:W-:Y:S02]  /*1980*/  CS2R R48, SRZ ;  /* 0x0000000000307805 */ /* 0x000fe4000001ff00 */
[----:B------:R-:W-:Y:S02]  /*1990*/  CS2R R10, SRZ ;  /* 0x00000000000a7805 */ /* 0x000fe4000001ff00 */
[----:B------:R-:W-:-:S02]  /*19a0*/  CS2R R8, SRZ ;  /* 0x0000000000087805 */ /* 0x000fc4000001ff00 */
[----:B------:R-:W-:Y:S02]  /*19b0*/  CS2R R38, SRZ ;  /* 0x0000000000267805 */ /* 0x000fe4000001ff00 */
[----:B------:R-:W-:Y:S02]  /*19c0*/  CS2R R34, SRZ ;  /* 0x0000000000227805 */ /* 0x000fe4000001ff00 */
[----:B------:R-:W-:Y:S02]  /*19d0*/  CS2R R30, SRZ ;  /* 0x00000000001e7805 */ /* 0x000fe4000001ff00 */
[----:B-1----:R-:W-:Y:S01]  /*19e0*/  @P0 SHF.R.U32.HI R0, RZ, R4, R3 ;  /* 0x00000004ff000219 */ /* 0x002fe20000011603 */
[----:B------:R-:W-:Y:S01]  /*19f0*/  IMAD.MOV.U32 R12, RZ, RZ, RZ ;  /* 0x000000ffff0c7224 */ /* 0x000fe200078e00ff */
[----:B------:R-:W-:Y:S02]  /*1a00*/  PLOP3.LUT P0, PT, PT, PT, PT, 0x80, 0x0 ;  /* 0x000000000000781c */ /* 0x000fe40003f0f070 */
[----:B------:R-:W-:-:S02]  /*1a10*/  CS2R R168, SRZ ;  /* 0x0000000000a87805 */ /* 0x000fc4000001ff00 */
[----:B------:R-:W-:Y:S01]  /*1a20*/  CS2R R26, SRZ ;  /* 0x00000000001a7805 */ /* 0x000fe2000001ff00 */
[----:B------:R-:W-:Y:S02]  /*1a30*/  VIADD R3, R0, UR50 ;  /* 0x0000003200037c36 */ /* 0x000fe40008000000 */
[----:B------:R-:W-:Y:S02]  /*1a40*/  IMAD.MOV.U32 R0, RZ, RZ, RZ ;  /* 0x000000ffff007224 */ /* 0x000fe400078e00ff */
        /* <DEDUP_REMOVED lines=22> */
.L_x_7664:
[----:B------:R-:W-:Y:S01]  /*1bb0*/  ULEA UR21, UR37, UR46, 0x3 ;  /* 0x0000002e25157291 */ /* 0x000fe2000f8e183f */
[----:B------:R-:W-:-:S05]  /*1bc0*/  IMAD.U32 R0, RZ, RZ, UR38 ;  /* 0x00000026ff007e24 */ /* 0x000fca000f8e00ff */
[----:B------:R-:W-:-:S04]  /*1bd0*/  SHF.L.U32 R0, R0, 0x1f, RZ ;  /* 0x0000001f00007819 */ /* 0x000fc800000006ff */
[----:B------:R-:W0:Y:S02]  /*1be0*/  SYNCS.PHASECHK.TRANS64.TRYWAIT P1, [UR21+0x28c50], R0 ;  /* 0x028c5000ff0075a7 */ /* 0x000e240008020155 */
[----:B0-----:R-:W-:Y:S05]  /*1bf0*/  @!P1 BRA `(.L_x_7665) ;  /* 0x0000011800009947 */ /* 0x001fea0003800000 */
.L_x_7855:
        /* <DEDUP_REMOVED lines=45> */
.L_x_7671:
        /* <DEDUP_REMOVED lines=143> */
.L_x_7667:
[----:B------:R-:W-:Y:S01]  /*27c0*/  ULEA UR21, UR37, UR46, 0x3 ;  /* 0x0000002e25157291 */ /* 0x000fe2000f8e183f */
[----:B------:R-:W-:-:S05]  /*27d0*/  IMAD.U32 R0, RZ, RZ, UR38 ;  /* 0x00000026ff007e24 */ /* 0x000fca000f8e00ff */
[----:B------:R-:W-:-:S04]  /*27e0*/  SHF.L.U32 R0, R0, 0x1f, RZ ;  /* 0x0000001f00007819 */ /* 0x000fc800000006ff */
[----:B------:R0:W1:Y:S01]  /*27f0*/  SYNCS.PHASECHK.TRANS64.TRYWAIT P1, [UR21+0x28c50], R0 ;  /* 0x028c5000ff0075a7 */ /* 0x0000620008020155 */
[----:B------:R-:W-:Y:S05]  /*2800*/  @!P0 BRA `(.L_x_7668) ;  /* 0x0000000000048947 */ /* 0x000fea0003800000 */
[----:B------:R-:W-:Y:S01]  /*2810*/  BPT.TRAP 0x1 ;  /* 0x000000040000795c */ /* 0x000fe20000300000 */
.L_x_7668:
[----:B-1----:R-:W-:Y:S05]  /*2820*/  @P1 BRA `(.L_x_7669) ;  /* 0x0000000000081947 */ /* 0x002fea0003800000 */
[----:B------:R-:W1:Y:S02]  /*2830*/  SYNCS.PHASECHK.TRANS64.TRYWAIT P1, [UR21+0x28c50], R0 ;  /* 0x028c5000ff0075a7 */ /* 0x000e640008020155 */
[----:B-1----:R-:W-:Y:S05]  /*2840*/  @!P1 BRA `(.L_x_7670) ;  /* 0x0000010c00049947 */ /* 0x002fea0003800000 */
.L_x_7669:
        /* <DEDUP_REMOVED lines=29> */
.L_x_7666:
        /* <DEDUP_REMOVED lines=144> */
.L_x_7662:
[----:B------:R-:W-:Y:S01]  /*3320*/  ULDC UR4, c[0x0][0x448] ;  /* 0x0001120000047ab9 */ /* 0x000fe20000000800 */
[----:B------:R-:W-:Y:S01]  /*3330*/  UIADD3 UR6, UR42, 0x3f, URZ ;  /* 0x0000003f2a067890 */ /* 0x000fe2000fffe03f */
[----:B------:R-:W-:Y:S01]  /*3340*/  PLOP3.LUT P0, PT, PT, PT, PT, 0x80, 0x0 ;  /* 0x000000000000781c */ /* 0x000fe20003f0f070 */
[----:B------:R-:W-:Y:S01]  /*3350*/  UISETP.NE.AND UP0, UPT, UR4, 0x1, UPT ;  /* 0x000000010400788c */ /* 0x000fe2000bf05270 */
[----:B------:R-:W-:Y:S01]  /*3360*/  IMAD.MOV.U32 R0, RZ, RZ, RZ ;  /* 0x000000ffff007224 */ /* 0x000fe200078e00ff */
[----:B------:R-:W-:Y:S01]  /*3370*/  UIADD3 UR7, UR50, 0x40, -UR51 ;  /* 0x0000004032077890 */ /* 0x000fe2000fffe833 */
        /* <DEDUP_REMOVED lines=8> */
[----:B------:R-:W-:Y:S01]  /*3400*/  @UP0 ULDC UR4, c[0x0][0x44c] ;  /* 0x0001130000040ab9 */ /* 0x000fe20000000800 */
[----:B------:R-:W-:Y:S01]  /*3410*/  @UP0 ULDC UR8, c[0x0][0x450] ;  /* 0x0001140000080ab9 */ /* 0x000fe20000000800 */
[----:B------:R-:W-:Y:S01]  /*3420*/  UIMAD.WIDE.U32 UR4, UR6, UR4, URZ ;  /* 0x00000004060472a5 */ /* 0x000fe2000f8e003f */
[----:B------:R-:W-:-:S02]  /*3430*/  CS2R R136, SRZ ;  /* 0x0000000000887805 */ /* 0x000fc4000001ff00 */
[----:B------:R-:W-:Y:S02]  /*3440*/  CS2R R134, SRZ ;  /* 0x0000000000867805 */ /* 0x000fe4000001ff00 */
[----:B------:R-:W-:Y:S01]  /*3450*/  CS2R R132, SRZ ;  /* 0x0000000000847805 */ /* 0x000fe2000001ff00 */
[----:B------:R-:W-:Y:S01]  /*3460*/  @UP0 USHF.R.U32.HI UR6, URZ, UR8, UR5 ;  /* 0x000000083f060299 */ /* 0x000fe20008011605 */
[----:B------:R-:W-:Y:S02]  /*3470*/  CS2R R130, SRZ ;  /* 0x0000000000827805 */ /* 0x000fe4000001ff00 */
[----:B------:R-:W-:Y:S02]  /*3480*/  CS2R R128, SRZ ;  /* 0x0000000000807805 */ /* 0x000fe4000001ff00 */
[----:B------:R-:W-:Y:S01]  /*3490*/  CS2R R126, SRZ ;  /* 0x00000000007e7805 */ /* 0x000fe2000001ff00 */
[----:B------:R-:W-:Y:S01]  /*34a0*/  UIADD3 UR6, UR7, UR6, URZ ;  /* 0x0000000607067290 */ /* 0x000fe2000fffe03f */
[----:B------:R-:W-:-:S02]  /*34b0*/  CS2R R124, SRZ ;  /* 0x00000000007c7805 */ /* 0x000fc4000001ff00 */
[----:B------:R-:W-:Y:S02]  /*34c0*/  CS2R R122, SRZ ;  /* 0x00000000007a7805 */ /* 0x000fe4000001ff00 */
[----:B------:R-:W-:Y:S01]  /*34d0*/  CS2R R120, SRZ ;  /* 0x0000000000787805 */ /* 0x000fe2000001ff00 */
[----:B------:R-:W-:Y:S01]  /*34e0*/  USHF.R.S32.HI UR4, URZ, 0x1f, UR6 ;  /* 0x0000001f3f047899 */ /* 0x000fe20008011406 */
[----:B------:R-:W-:Y:S02]  /*34f0*/  CS2R R166, SRZ ;  /* 0x0000000000a67805 */ /* 0x000fe4000001ff00 */
[----:B------:R-:W-:Y:S02]  /*3500*/  CS2R R116, SRZ ;  /* 0x0000000000747805 */ /* 0x000fe4000001ff00 */
[----:B------:R-:W-:Y:S01]  /*3510*/  CS2R R164, SRZ ;  /* 0x0000000000a47805 */ /* 0x000fe2000001ff00 */
[----:B------:R-:W-:Y:S01]  /*3520*/  ULEA.HI UR4, UR4, UR6, URZ, 0x6 ;  /* 0x0000000604047291 */ /* 0x000fe2000f8f303f */
[----:B------:R-:W-:-:S02]  /*3530*/  CS2R R162, SRZ ;  /* 0x0000000000a27805 */ /* 0x000fc4000001ff00 */
[----:B------:R-:W-:Y:S02]  /*3540*/  CS2R R112, SRZ ;  /* 0x0000000000707805 */ /* 0x000fe4000001ff00 */
[----:B------:R-:W-:Y:S01]  /*3550*/  CS2R R160, SRZ ;  /* 0x0000000000a07805 */ /* 0x000fe2000001ff00 */
[----:B------:R-:W-:Y:S01]  /*3560*/  USHF.R.S32.HI UR4, URZ, 0x6, UR4 ;  /* 0x000000063f047899 */ /* 0x000fe20008011404 */
[----:B------:R-:W-:Y:S02]  /*3570*/  CS2R R108, SRZ ;  /* 0x00000000006c7805 */ /* 0x000fe4000001ff00 */
[----:B------:R-:W-:Y:S02]  /*3580*/  CS2R R158, SRZ ;  /* 0x00000000009e7805 */ /* 0x000fe4000001ff00 */
[----:B------:R-:W-:Y:S01]  /*3590*/  CS2R R104, SRZ ;  /* 0x0000000000687805 */ /* 0x000fe2000001ff00 */
[----:B------:R-:W-:Y:S01]  /*35a0*/  UISETP.LT.AND UP0, UPT, UR52, UR4, UPT ;  /* 0x000000043400728c */ /* 0x000fe2000bf01270 */
[----:B------:R-:W-:-:S02]  /*35b0*/  CS2R R156, SRZ ;  /* 0x00000000009c7805 */ /* 0x000fc4000001ff00 */
[----:B------:R-:W-:Y:S02]  /*35c0*/  CS2R R154, SRZ ;  /* 0x00000000009a7805 */ /* 0x000fe4000001ff00 */
[----:B------:R-:W-:Y:S01]  /*35d0*/  CS2R R100, SRZ ;  /* 0x0000000000647805 */ /* 0x000fe2000001ff00 */
[----:B------:R-:W-:Y:S01]  /*35e0*/  USEL UR52, UR52, UR4, UP0 ;  /* 0x0000000434347287 */ /* 0x000fe20008000000 */
[----:B------:R-:W-:Y:S02]  /*35f0*/  CS2R R152, SRZ ;  /* 0x0000000000987805 */ /* 0x000fe4000001ff00 */
[----:B------:R-:W-:Y:S02]  /*3600*/  CS2R R96, SRZ ;  /* 0x0000000000607805 */ /* 0x000fe4000001ff00 */
[----:B------:R-:W-:Y:S01]  /*3610*/  CS2R R46, SRZ ;  /* 0x00000000002e7805 */ /* 0x000fe2000001ff00 */
[----:B------:R-:W-:Y:S01]  /*3620*/  UISETP.GE.AND UP0, UPT, UR52, 0x1, UPT ;  /* 0x000000013400788c */ /* 0x000fe2000bf06270 */
[----:B------:R-:W-:-:S02]  /*3630*/  CS2R R44, SRZ ;  /* 0x00000000002c7805 */ /* 0x000fc4000001ff00 */
[----:B------:R-:W-:Y:S02]  /*3640*/  CS2R R92, SRZ ;  /* 0x00000000005c7805 */ /* 0x000fe4000001ff00 */
[----:B------:R-:W-:Y:S02]  /*3650*/  CS2R R42, SRZ ;  /* 0x00000000002a7805 */ /* 0x000fe4000001ff00 */
[----:B------:R-:W-:Y:S02]  /*3660*/  CS2R R40, SRZ ;  /* 0x0000000000287805 */ /* 0x000fe4000001ff00 */
[----:B------:R-:W-:Y:S02]  /*3670*/  CS2R R88, SRZ ;  /* 0x0000000000587805 */ /* 0x000fe4000001ff00 */
[----:B------:R-:W-:Y:S02]  /*3680*/  PLOP3.LUT P1, PT, PT, PT, UP0, 0x80, 0x0 ;  /* 0x000000000000781c */ /* 0x000fe40003f2f008 */
        /* <DEDUP_REMOVED lines=60> */
.L_x_7672:
        /* <DEDUP_REMOVED lines=9> */
.L_x_7856:
[----:B------:R-:W-:Y:S05]  /*3ae0*/  @!P0 BRA `(.L_x_7674) ;  /* 0x0000000000048947 */ /* 0x000fea0003800000 */
[----:B------:R-:W-:Y:S01]  /*3af0*/  BPT.TRAP 0x1 ;  /* 0x000000040000795c */ /* 0x000fe20000300000 */
.L_x_7674:
[----:B------:R-:W-:Y:S02]  /*3b00*/  IMAD.U32 R7, RZ, RZ, UR37 ;  /* 0x00000025ff077e24 */ /* 0x000fe4000f8e00ff */
[----:B------:R-:W-:-:S03]  /*3b10*/  IMAD.U32 R8, RZ, RZ, UR38 ;  /* 0x00000026ff087e24 */ /* 0x000fc6000f8e00ff */
[----:B------:R-:W-:Y:S02]  /*3b20*/  LEA R7, R7, UR46, 0x3 ;  /* 0x0000002e07077c11 */ /* 0x000fe4000f8e18ff */
[----:B------:R-:W-:-:S04]  /*3b30*/  SHF.L.U32 R8, R8, 0x1f, RZ ;  /* 0x0000001f08087819 */ /* 0x000fc800000006ff */
[----:B------:R1:W2:Y:S01]  /*3b40*/  SYNCS.PHASECHK.TRANS64.TRYWAIT P1, [R7+URZ+0x28c30], R8 ;  /* 0x028c3008070075a7 */ /* 0x0002a2000802017f */
[----:B------:R-:W-:Y:S05]  /*3b50*/  @!P0 BRA `(.L_x_7675) ;  /* 0x0000000000048947 */ /* 0x000fea0003800000 */
[----:B------:R-:W-:Y:S01]  /*3b60*/  BPT.TRAP 0x1 ;  /* 0x000000040000795c */ /* 0x000fe20000300000 */
.L_x_7675:
[----:B--2---:R-:W-:Y:S05]  /*3b70*/  @P1 BRA `(.L_x_7676) ;  /* 0x0000000000081947 */ /* 0x004fea0003800000 */
[----:B------:R-:W2:Y:S02]  /*3b80*/  SYNCS.PHASECHK.TRANS64.TRYWAIT P1, [R7+URZ+0x28c30], R8 ;  /* 0x028c3008070075a7 */ /* 0x000ea4000802017f */
[----:B--2---:R-:W-:Y:S05]  /*3b90*/  @!P1 BRA `(.L_x_7677) ;  /* 0x000000f800609947 */ /* 0x004fea0003800000 */
.L_x_7676:
        /* <DEDUP_REMOVED lines=45> */
[----:B------:R-:W-:Y:S02]  /*3e70*/  UIADD3 UR7, UR50, 0x1, UR6 ;  /* 0x0000000132077890 */ /* 0x000fe4000fffe006 */
[----:B------:R-:W-:Y:S01]  /*3e80*/  IMAD.U32 R5, RZ, RZ, UR6 ;  /* 0x00000006ff057e24 */ /* 0x000fe2000f8e00ff */
[----:B------:R-:W3:Y:S03]  /*3e90*/  SHFL.IDX PT, R3, R3, RZ, 0x1c1f ;  /* 0x001c1fff03037589 */ /* 0x000ee600000e0000 */
[----:B------:R-:W-:Y:S01]  /*3ea0*/  IMAD.U32 R9, RZ, RZ, UR7 ;  /* 0x00000007ff097e24 */ /* 0x000fe2000f8e00ff */
[----:B------:R-:W-:-:S04]  /*3eb0*/  IADD3 R4, -R2, UR50, R5 ;  /* 0x0000003202047c10 */ /* 0x000fc8000fffe105 */
[----:B------:R-:W-:-:S04]  /*3ec0*/  IADD3 R5, R9, -UR51, -R2 ;  /* 0x8000003309057c10 */ /* 0x000fc8000fffe802 */
[----:B0-----:R-:W-:-:S04]  /*3ed0*/  VIADDMNMX R6, R6, R5, R4, PT ;  /* 0x0000000506067246 */ /* 0x001fc80003800104 */
[C---:B------:R-:W-:Y:S02]  /*3ee0*/  ISETP.GT.AND P3, PT, R6.reuse, RZ, PT ;  /* 0x000000ff0600720c */ /* 0x040fe40003f64270 */
[C---:B------:R-:W-:Y:S02]  /*3ef0*/  ISETP.GT.AND P4, PT, R6.reuse, 0x1, PT ;  /* 0x000000010600780c */ /* 0x040fe40003f84270 */
[----:B------:R-:W-:Y:S02]  /*3f00*/  ISETP.GT.AND P5, PT, R6, 0x8, PT ;  /* 0x000000080600780c */ /* 0x000fe40003fa4270 */
[----:B---3--:R-:W-:Y:S01]  /*3f10*/  VIADDMNMX R4, R3, R5, R4, PT ;  /* 0x0000000503047246 */ /* 0x008fe20003800104 */
[----:B------:R-:W-:Y:S02]  /*3f20*/  WARPGROUP.DEPBAR.LE gsb0, 0x0 ;  /* 0x00008000000079c5 */ /* 0x000fe40000010000 */
[----:B------:R-:W-:-:S06]  /*3f30*/  WARPGROUP.ARRIVE ;  /* 0x00000000000079c5 */ /* 0x000fcc0000000000 */
[----:B------:R-:W-:Y:S01]  /*3f40*/  HGMMA.64x64x16.F32.BF16 R24, gdesc[UR8], R24, gsb0 ;  /* 0x00e00000081879f0 */ /* 0x000fe20008001818 */
[----:B------:R-:W-:Y:S02]  /*3f50*/  ULDC UR10, c[0x0][0x988] ;  /* 0x00026200000a7ab9 */ /* 0x000fe40000000800 */
        /* <DEDUP_REMOVED lines=47> */
[C---:B------:R-:W-:Y:S02]  /*4250*/  ISETP.GT.AND P3, PT, R4.reuse, RZ, PT ;  /* 0x000000ff0400720c */ /* 0x040fe40003f64270 */
[----:B------:R-:W-:Y:S02]  /*4260*/  FMNMX.FTZ R6, R55, R6, !PT ;  /* 0x0000000637067209 */ /* 0x000fe40007810000 */
[----:B------:R-:W-:-:S02]  /*4270*/  ISETP.GT.AND P4, PT, R4, 0x1, PT ;  /* 0x000000010400780c */ /* 0x000fc40003f84270 */
[----:B------:R-:W-:Y:S01]  /*4280*/  ISETP.GT.AND P5, PT, R4, 0x8, PT ;  /* 0x000000080400780c */ /* 0x000fe20003fa4270 */
[----:B------:R-:W0:Y:S01]  /*4290*/  SHFL.BFLY PT, R9, R6, 0x2, 0x1f ;  /* 0x0c401f0006097f89 */ /* 0x000e2200000e0000 */
[----:B------:R-:W-:Y:S02]  /*42a0*/  FSEL R24, R24, -INF , P3 ;  /* 0xff80000018187808 */ /* 0x000fe40001800000 */
[----:B------:R-:W-:Y:S02]  /*42b0*/  FSEL R25, R25, -INF , P4 ;  /* 0xff80000019197808 */ /* 0x000fe40002000000 */
[----:B------:R-:W-:Y:S02]  /*42c0*/  ISETP.GT.AND P3, PT, R4, 0x9, PT ;  /* 0x000000090400780c */ /* 0x000fe40003f64270 */
[----:B------:R-:W-:Y:S02]  /*42d0*/  FSEL R28, R28, -INF , P5 ;  /* 0xff8000001c1c7808 */ /* 0x000fe40002800000 */
[----:B------:R-:W-:-:S02]  /*42e0*/  FMNMX.FTZ R3, R24, R25, !PT ;  /* 0x0000001918037209 */ /* 0x000fc40007810000 */
[C---:B------:R-:W-:Y:S02]  /*42f0*/  ISETP.GT.AND P4, PT, R4.reuse, 0x10, PT ;  /* 0x000000100400780c */ /* 0x040fe40003f84270 */
[----:B------:R-:W-:Y:S02]  /*4300*/  FSEL R29, R29, -INF , P3 ;  /* 0xff8000001d1d7808 */ /* 0x000fe40001800000 */
[----:B------:R-:W-:Y:S02]  /*4310*/  ISETP.GT.AND P3, PT, R4, 0x11, PT ;  /* 0x000000110400780c */ /* 0x000fe40003f64270 */
[----:B------:R-:W-:Y:S02]  /*4320*/  FSEL R32, R32, -INF , P4 ;  /* 0xff80000020207808 */ /* 0x000fe40002000000 */
[----:B------:R-:W-:Y:S02]  /*4330*/  ISETP.GT.AND P4, PT, R4, 0x18, PT ;  /* 0x000000180400780c */ /* 0x000fe40003f84270 */
[----:B------:R-:W-:-:S02]  /*4340*/  FSEL R33, R33, -INF , P3 ;  /* 0xff80000021217808 */ /* 0x000fc40001800000 */
[----:B------:R-:W-:Y:S02]  /*4350*/  ISETP.GT.AND P3, PT, R4, 0x19, PT ;  /* 0x000000190400780c */ /* 0x000fe40003f64270 */
[----:B0-----:R-:W-:Y:S02]  /*4360*/  FMNMX.FTZ R9, R6, R9, !PT ;  /* 0x0000000906097209 */ /* 0x001fe40007810000 */
[----:B------:R-:W-:Y:S02]  /*4370*/  FMNMX.FTZ R6, R28, R3, !PT ;  /* 0x000000031c067209 */ /* 0x000fe40007810000 */
[----:B------:R-:W-:Y:S01]  /*4380*/  FSEL R36, R36, -INF , P4 ;  /* 0xff80000024247808 */ /* 0x000fe20002000000 */
[----:B------:R-:W0:Y:S01]  /*4390*/  SHFL.BFLY PT, R10, R9, 0x1, 0x1f ;  /* 0x0c201f00090a7f89 */ /* 0x000e2200000e0000 */
[----:B------:R-:W-:Y:S02]  /*43a0*/  FMNMX.FTZ R3, R29, R6, !PT ;  /* 0x000000061d037209 */ /* 0x000fe40007810000 */
[----:B------:R-:W-:-:S02]  /*43b0*/  ISETP.GT.AND P4, PT, R4, 0x20, PT ;  /* 0x000000200400780c */ /* 0x000fc40003f84270 */
[----:B------:R-:W-:Y:S02]  /*43c0*/  FMNMX.FTZ R6, R32, R3, !PT ;  /* 0x0000000320067209 */ /* 0x000fe40007810000 */
[----:B------:R-:W-:Y:S02]  /*43d0*/  FSEL R37, R37, -INF , P3 ;  /* 0xff80000025257808 */ /* 0x000fe40001800000 */
[----:B------:R-:W-:Y:S02]  /*43e0*/  FMNMX.FTZ R3, R33, R6, !PT ;  /* 0x0000000621037209 */ /* 0x000fe40007810000 */
[----:B------:R-:W-:Y:S02]  /*43f0*/  ISETP.GT.AND P5, PT, R4, 0x21, PT ;  /* 0x000000210400780c */ /* 0x000fe40003fa4270 */
[----:B------:R-:W-:Y:S02]  /*4400*/  FSEL R40, R40, -INF , P4 ;  /* 0xff80000028287808 */ /* 0x000fe40002000000 */
[----:B------:R-:W-:-:S02]  /*4410*/  ISETP.GT.AND P4, PT, R4, 0x28, PT ;  /* 0x000000280400780c */ /* 0x000fc40003f84270 */
[----:B------:R-:W-:Y:S02]  /*4420*/  FSEL R41, R41, -INF , P5 ;  /* 0xff80000029297808 */ /* 0x000fe40002800000 */
[----:B------:R-:W-:Y:S02]  /*4430*/  ISETP.GT.AND P3, PT, R4, 0x29, PT ;  /* 0x000000290400780c */ /* 0x000fe40003f64270 */
[----:B------:R-:W-:Y:S02]  /*4440*/  FSEL R44, R44, -INF , P4 ;  /* 0xff8000002c2c7808 */ /* 0x000fe40002000000 */
[----:B------:R-:W-:Y:S02]  /*4450*/  ISETP.GT.AND P4, PT, R4, 0x30, PT ;  /* 0x000000300400780c */ /* 0x000fe40003f84270 */
[----:B0-----:R-:W-:Y:S02]  /*4460*/  FMNMX.FTZ R6, R9, R10, !PT ;  /* 0x0000000a09067209 */ /* 0x001fe40007810000 */
[----:B------:R-:W-:-:S02]  /*4470*/  FMNMX.FTZ R10, R36, R3, !PT ;  /* 0x00000003240a7209 */ /* 0x000fc40007810000 */
[----:B------:R-:W-:Y:S01]  /*4480*/  FSEL R45, R45, -INF , P3 ;  /* 0xff8000002d2d7808 */ /* 0x000fe20001800000 */
[----:B------:R-:W-:Y:S01]  /*4490*/  FMUL.FTZ R5, R6, UR10 ;  /* 0x0000000a06057c20 */ /* 0x000fe20008410000 */
        /* <DEDUP_REMOVED lines=15> */
[----:B------:R-:W-:Y:S02]  /*4590*/  FSETP.NEU.FTZ.AND P5, PT, R6, -INF , PT ;  /* 0xff8000000600780b */ /* 0x000fe40003fbd000 */
[----:B------:R-:W-:-:S02]  /*45a0*/  FMNMX.FTZ R4, R53, R4, !PT ;  /* 0x0000000435047209 */ /* 0x000fc40007810000 */
        /* <DEDUP_REMOVED lines=128> */
.L_x_7678:
[----:B------:R3:W4:Y:S01]  /*4db0*/  SYNCS.PHASECHK.TRANS64.TRYWAIT P3, [R7+URZ+0x28c50], R8 ;  /* 0x028c5008070075a7 */ /* 0x000722000806017f */
[----:B------:R-:W-:Y:S05]  /*4dc0*/  @!P0 BRA `(.L_x_7679) ;  /* 0x0000000000048947 */ /* 0x000fea0003800000 */
[----:B------:R-:W-:Y:S01]  /*4dd0*/  BPT.TRAP 0x1 ;  /* 0x000000040000795c */ /* 0x000fe20000300000 */
.L_x_7679:
[----:B----4-:R-:W-:Y:S05]  /*4de0*/  @P3 BRA `(.L_x_7680) ;  /* 0x0000000000083947 */ /* 0x010fea0003800000 */
[----:B------:R-:W4:Y:S02]  /*4df0*/  SYNCS.PHASECHK.TRANS64.TRYWAIT P3, [R7+URZ+0x28c50], R8 ;  /* 0x028c5008070075a7 */ /* 0x000f24000806017f */
[----:B----4-:R-:W-:Y:S05]  /*4e00*/  @!P3 BRA `(.L_x_7681) ;  /* 0x000000e400d8b947 */ /* 0x010fea0003800000 */
.L_x_7680:
[----:B------:R-:W-:Y:S01]  /*4e10*/  ULEA UR11, UR37, UR49, 0xc ;  /* 0x00000031250b7291 */ /* 0x000fe2000f8e603f */
[----:B------:R-:W-:Y:S01]  /*4e20*/  WARPGROUP.ARRIVE ;  /* 0x00000000000079c5 */ /* 0x000fe20000000000 */
[----:B------:R-:W-:Y:S01]  /*4e30*/  UMOV UR7, 0x40000040 ;  /* 0x4000004000077882 */ /* 0x000fe20000000000 */
[----:B------:R-:W-:Y:S01]  /*4e40*/  @UP0 ULDC UR14, c[0x0][0x450] ;  /* 0x00011400000e0ab9 */ /* 0x000fe20000000800 */
[----:B------:R-:W-:Y:S01]  /*4e50*/  UIADD3 UR21, UR52, -0x2, URZ ;  /* 0xfffffffe34157890 */ /* 0x000fe2000fffe03f */
        /* <DEDUP_REMOVED lines=48> */
[----:B------:R-:W-:-:S06]  /*5160*/  ULDC UR22, c[0x0][0x988] ;  /* 0x0002620000167ab9 */ /* 0x000fcc0000000800 */
.L_x_7691:
[----:B------:R-:W-:-:S04]  /*5170*/  UIADD3 UR37, UR23, 0x1, URZ ;  /* 0x0000000117257890 */ /* 0x000fc8000fffe03f */
[----:B------:R-:W-:-:S04]  /*5180*/  UISETP.NE.AND UP1, UPT, UR37, 0x2, UPT ;  /* 0x000000022500788c */ /* 0x000fc8000bf25270 */
[----:B------:R-:W-:Y:S02]  /*5190*/  USEL UR6, URZ, 0x1, UP1 ;  /* 0x000000013f067887 */ /* 0x000fe40008800000 */
[----:B------:R-:W-:Y:S02]  /*51a0*/  USEL UR37, UR37, URZ, UP1 ;  /* 0x0000003f25257287 */ /* 0x000fe40008800000 */
[----:B------:R-:W-:Y:S01]  /*51b0*/  ULOP3.LUT UR38, UR38, UR6, URZ, 0x3c, !UPT ;  /* 0x0000000626267292 */ /* 0x000fe2000f8e3c3f */
[----:B--23--:R-:W-:Y:S11]  /*51c0*/  @!P0 BRA `(.L_x_7683) ;  /* 0x0000000000048947 */ /* 0x00cff60003800000 */
[----:B------:R-:W-:Y:S01]  /*51d0*/  BPT.TRAP 0x1 ;  /* 0x000000040000795c */ /* 0x000fe20000300000 */
.L_x_7683:
[----:B------:R-:W-:Y:S01]  /*51e0*/  ULEA UR24, UR37, UR46, 0x3 ;  /* 0x0000002e25187291 */ /* 0x000fe2000f8e183f */
[----:B-1----:R-:W-:-:S05]  /*51f0*/  IMAD.U32 R7, RZ, RZ, UR38 ;  /* 0x00000026ff077e24 */ /* 0x002fca000f8e00ff */
[----:B------:R-:W-:-:S04]  /*5200*/  SHF.L.U32 R7, R7, 0x1f, RZ ;  /* 0x0000001f07077819 */ /* 0x000fc800000006ff */
[----:B------:R1:W2:Y:S01]  /*5210*/  SYNCS.PHASECHK.TRANS64.TRYWAIT P3, [UR24+0x28c30], R7 ;  /* 0x028c3007ff0075a7 */ /* 0x0002a20008060158 */
[----:B------:R-:W-:Y:S05]  /*5220*/  @!P0 BRA `(.L_x_7684) ;  /* 0x0000000000048947 */ /* 0x000fea0003800000 */
[----:B------:R-:W-:Y:S01]  /*5230*/  BPT.TRAP 0x1 ;  /* 0x000000040000795c */ /* 0x000fe20000300000 */
.L_x_7684:
[----:B--2---:R-:W-:Y:S05]  /*5240*/  @P3 BRA `(.L_x_7685) ;  /* 0x0000000000083947 */ /* 0x004fea0003800000 */
[----:B------:R-:W2:Y:S02]  /*5250*/  SYNCS.PHASECHK.TRANS64.TRYWAIT P3, [UR24+0x28c30], R7 ;  /* 0x028c3007ff0075a7 */ /* 0x000ea40008060158 */
[----:B--2---:R-:W-:Y:S05]  /*5260*/  @!P3 BRA `(.L_x_7686) ;  /* 0x000000e000d4b947 */ /* 0x004fea0003800000 */
.L_x_7685:
[----:B------:R-:W-:Y:S01]  /*5270*/  R2UR UR18, R0 ;  /* 0x00000000001272ca */ /* 0x000fe200000e0000 */
[----:B0-----:R-:W-:Y:S01]  /*5280*/  WARPGROUP.ARRIVE ;  /* 0x00000000000079c5 */ /* 0x001fe20000000000 */
[----:B------:R-:W-:Y:S01]  /*5290*/  UMOV UR19, 0x40000040 ;  /* 0x4000004000137882 */ /* 0x000fe20000000000 */
[----:B------:R-:W-:Y:S01]  /*52a0*/  UMOV UR7, 0x40000040 ;  /* 0x4000004000077882 */ /* 0x000fe20000000000 */
[----:B------:R-:W-:Y:S01]  /*52b0*/  UMOV UR11, 0x40000040 ;  /* 0x40000040000b7882 */ /* 0x000fe20000000000 */
[----:B------:R-:W-:Y:S01]  /*52c0*/  UMOV UR15, 0x40000040 ;  /* 0x40000040000f7882 */ /* 0x000fe20000000000 */
[----:B------:R-:W-:Y:S02]  /*52d0*/  VIADD R5, R185, UR42 ;  /* 0x0000002ab9057c36 */ /* 0x000fe40008000000 */
[----:B------:R-:W-:-:S05]  /*52e0*/  IMAD.U32 R13, RZ, RZ, UR50 ;  /* 0x00000032ff0d7e24 */ /* 0x000fca000f8e00ff */
        /* <DEDUP_REMOVED lines=14> */
[----:B------:R-:W0:Y:S04]  /*53d0*/  SHFL.IDX PT, R11, R5, RZ, 0x1c1f ;  /* 0x001c1fff050b7589 */ /* 0x000e2800000e0000 */
[----:B------:R-:W-:Y:S01]  /*53e0*/  IADD3 R6, R13, UR6, -R2 ;  /* 0x000000060d067c10 */ /* 0x000fe2000fffe802 */
[----:B------:R-:W2:Y:S04]  /*53f0*/  SHFL.IDX PT, R5, R5, 0x1, 0x1c1f ;  /* 0x003c1f0005057f89 */ /* 0x000ea800000e0000 */
[----:B------:R-:W-:-:S04]  /*5400*/  VIADD R6, R6, -UR51 ;  /* 0x8000003306067c36 */ /* 0x000fc80008000000 */
[----:B0-----:R-:W-:-:S05]  /*5410*/  IMAD.IADD R11, R6, 0x1, R11 ;  /* 0x00000001060b7824 */ /* 0x001fca00078e020b */
[C---:B------:R-:W-:Y:S01]  /*5420*/  ISETP.GT.AND P3, PT, R11.reuse, RZ, PT ;  /* 0x000000ff0b00720c */ /* 0x040fe20003f64270 */
[----:B--2---:R-:W-:Y:S01]  /*5430*/  IMAD.IADD R6, R6, 0x1, R5 ;  /* 0x0000000106067824 */ /* 0x004fe200078e0205 */
[----:B------:R-:W-:-:S04]  /*5440*/  ISETP.GT.AND P4, PT, R11, 0x1, PT ;  /* 0x000000010b00780c */ /* 0x000fc80003f84270 */
        /* <DEDUP_REMOVED lines=382> */
.L_x_7687:
[----:B------:R2:W3:Y:S01]  /*6c30*/  SYNCS.PHASECHK.TRANS64.TRYWAIT P3, [UR24+0x28c50], R7 ;  /* 0x028c5007ff0075a7 */ /* 0x0004e20008060158 */
[----:B------:R-:W-:Y:S05]  /*6c40*/  @!P0 BRA `(.L_x_7688) ;  /* 0x0000000000048947 */ /* 0x000fea0003800000 */
[----:B------:R-:W-:Y:S01]  /*6c50*/  BPT.TRAP 0x1 ;  /* 0x000000040000795c */ /* 0x000fe20000300000 */
.L_x_7688:
[----:B---3--:R-:W-:Y:S05]  /*6c60*/  @P3 BRA `(.L_x_7689) ;  /* 0x0000000000083947 */ /* 0x008fea0003800000 */
[----:B------:R-:W3:Y:S02]  /*6c70*/  SYNCS.PHASECHK.TRANS64.TRYWAIT P3, [UR24+0x28c50], R7 ;  /* 0x028c5007ff0075a7 */ /* 0x000ee40008060158 */
[----:B---3--:R-:W-:Y:S05]  /*6c80*/  @!P3 BRA `(.L_x_7690) ;  /* 0x000000c80064b947 */ /* 0x008fea0003800000 */
.L_x_7689:
        /* <DEDUP_REMOVED lines=42> */
.L_x_7682:
[----:B------:R-:W-:-:S13]  /*6f30*/  ISETP.LE.AND P2, PT, RZ, UR21, PT ;  /* 0x00000015ff007c0c */ /* 0x000fda000bf43270 */
[----:B------:R-:W-:Y:S05]  /*6f40*/  @!P2 BRA `(.L_x_7692) ;  /* 0x00000018002ca947 */ /* 0x000fea0003800000 */
[----:B------:R-:W-:Y:S01]  /*6f50*/  IMAD.MOV.U32 R9, RZ, RZ, R6 ;  /* 0x000000ffff097224 */ /* 0x000fe200078e0006 */
[----:B------:R-:W-:Y:S01]  /*6f60*/  UMOV UR22, UR37 ;  /* 0x0000002500167c82 */ /* 0x000fe20008000000 */
[----:B------:R-:W-:Y:S01]  /*6f70*/  IMAD.MOV.U32 R8, RZ, RZ, R5 ;  /* 0x000000ffff087224 */ /* 0x000fe200078e0005 */
[----:B------:R-:W-:-:S06]  /*6f80*/  ULDC UR20, c[0x0][0x988] ;  /* 0x0002620000147ab9 */ /* 0x000fcc0000000800 */
.L_x_7701:
[----:B------:R-:W-:-:S04]  /*6f90*/  UIADD3 UR37, UR22, 0x1, URZ ;  /* 0x0000000116257890 */ /* 0x000fc8000fffe03f */
[----:B------:R-:W-:-:S04]  /*6fa0*/  UISETP.NE.AND UP0, UPT, UR37, 0x2, UPT ;  /* 0x000000022500788c */ /* 0x000fc8000bf05270 */
[----:B------:R-:W-:Y:S02]  /*6fb0*/  USEL UR6, URZ, 0x1, UP0 ;  /* 0x000000013f067887 */ /* 0x000fe40008000000 */
[----:B------:R-:W-:Y:S02]  /*6fc0*/  USEL UR37, UR37, URZ, UP0 ;  /* 0x0000003f25257287 */ /* 0x000fe40008000000 */
[----:B------:R-:W-:Y:S01]  /*6fd0*/  ULOP3.LUT UR38, UR38, UR6, URZ, 0x3c, !UPT ;  /* 0x0000000626267292 */ /* 0x000fe2000f8e3c3f */
[----:B----4-:R-:W-:Y:S11]  /*6fe0*/  @!P0 BRA `(.L_x_7693) ;  /* 0x0000000000048947 */ /* 0x010ff60003800000 */
[----:B------:R-:W-:Y:S01]  /*6ff0*/  BPT.TRAP 0x1 ;  /* 0x000000040000795c */ /* 0x000fe20000300000 */
.L_x_7693:
[----:B------:R-:W-:Y:S01]  /*7000*/  ULEA UR23, UR37, UR46, 0x3 ;  /* 0x0000002e25177291 */ /* 0x000fe2000f8e183f */
[----:B-12---:R-:W-:-:S05]  /*7010*/  IMAD.U32 R7, RZ, RZ, UR38 ;  /* 0x00000026ff077e24 */ /* 0x006fca000f8e00ff */
[----:B------:R-:W-:-:S04]  /*7020*/  SHF.L.U32 R7, R7, 0x1f, RZ ;  /* 0x0000001f07077819 */ /* 0x000fc800000006ff */
[----:B------:R1:W2:Y:S01]  /*7030*/  SYNCS.PHASECHK.TRANS64.TRYWAIT P2, [UR23+0x28c30], R7 ;  /* 0x028c3007ff0075a7 */ /* 0x0002a20008040157 */
[----:B------:R-:W-:Y:S05]  /*7040*/  @!P0 BRA `(.L_x_7694) ;  /* 0x0000000000048947 */ /* 0x000fea0003800000 */
[----:B------:R-:W-:Y:S01]  /*7050*/  BPT.TRAP 0x1 ;  /* 0x000000040000795c */ /* 0x000fe20000300000 */
.L_x_7694:
[----:B--2---:R-:W-:Y:S05]  /*7060*/  @P2 BRA `(.L_x_7695) ;  /* 0x0000000000082947 */ /* 0x004fea0003800000 */
[----:B------:R-:W2:Y:S02]  /*7070*/  SYNCS.PHASECHK.TRANS64.TRYWAIT P2, [UR23+0x28c30], R7 ;  /* 0x028c3007ff0075a7 */ /* 0x000ea40008040157 */
[----:B--2---:R-:W-:Y:S05]  /*7080*/  @!P2 BRA `(.L_x_7696) ;  /* 0x000000c40078a947 */ /* 0x004fea0003800000 */
.L_x_7695:
        /* <DEDUP_REMOVED lines=328> */
.L_x_7697:
[----:B------:R2:W3:Y:S01]  /*8510*/  SYNCS.PHASECHK.TRANS64.TRYWAIT P2, [UR23+0x28c50], R7 ;  /* 0x028c5007ff0075a7 */ /* 0x0004e20008040157 */
[----:B------:R-:W-:Y:S05]  /*8520*/  @!P0 BRA `(.L_x_7698) ;  /* 0x0000000000048947 */ /* 0x000fea0003800000 */
[----:B------:R-:W-:Y:S01]  /*8530*/  BPT.TRAP 0x1 ;  /* 0x000000040000795c */ /* 0x000fe20000300000 */
.L_x_7698:
[----:B---3--:R-:W-:Y:S05]  /*8540*/  @P2 BRA `(.L_x_7699) ;  /* 0x0000000000082947 */ /* 0x008fea0003800000 */
[----:B------:R-:W3:Y:S02]  /*8550*/  SYNCS.PHASECHK.TRANS64.TRYWAIT P2, [UR23+0x28c50], R7 ;  /* 0x028c5007ff0075a7 */ /* 0x000ee40008040157 */
[----:B---3--:R-:W-:Y:S05]  /*8560*/  @!P2 BRA `(.L_x_7700) ;  /* 0x000000b00058a947 */ /* 0x008fea0003800000 */
.L_x_7699:
        /* <DEDUP_REMOVED lines=41> */
.L_x_7692:
        /* <DEDUP_REMOVED lines=20> */
[----:B------:R-:W-:Y:S02]  /*8940*/  FSETP.NE.FTZ.AND P1, PT, R13, RZ, PT ;  /* 0x000000ff0d00720b */ /* 0x000fe40003f35000 */
[----:B------:R-:W-:Y:S01]  /*8950*/  ISETP.NE.AND P0, PT, R2, R7, PT ;  /* 0x000000070200720c */ /* 0x000fe20003f05270 */
[----:B------:R-:W-:Y:S01]  /*8960*/  IMAD.MOV.U32 R7, RZ, RZ, RZ ;  /* 0x000000ffff077224 */ /* 0x000fe200078e00ff */
[----:B------:R-:W-:-:S09]  /*8970*/  FSETP.NE.FTZ.AND P2, PT, R11, RZ, PT ;  /* 0x000000ff0b00720b */ /* 0x000fd20003f55000 */
[----:B------:R-:W0:Y:S01]  /*8980*/  @P1 MUFU.RCP R7, R13 ;  /* 0x0000000d00071308 */ /* 0x000e220000001000 */
[----:B------:R-:W-:Y:S01]  /*8990*/  @P1 FMUL.FTZ R20, R20, 0.69314718246459960938 ;  /* 0x3f31721814141820 */ /* 0x000fe20000410000 */
[----:B------:R-:W-:Y:S02]  /*89a0*/  @!P0 IMAD R0, R3, 0x40, R16 ;  /* 0x0000004003008824 */ /* 0x000fe400078e0210 */
[----:B------:R-:W-:-:S03]  /*89b0*/  IMAD.MOV.U32 R3, RZ, RZ, -0x800000 ;  /* 0xff800000ff037424 */ /* 0x000fc600078e00ff */
        /* <DEDUP_REMOVED lines=70> */
[----:B-1----:R-:W-:Y:S01]  /*8e20*/  @P1 FMUL.FTZ R13, R13, 0.69314718246459960938 ;  /* 0x3f3172180d0d1820 */ /* 0x002fe20000410000 */
[-C--:B------:R-:W-:Y:S01]  /*8e30*/  FMUL.FTZ R26, R26, R4.reuse ;  /* 0x000000041a1a7220 */ /* 0x080fe20000410000 */
[----:B------:R1:W-:Y:S01]  /*8e40*/  @!P0 STS [R9+0x28820], R4 ;  /* 0x0288200409008388 */ /* 0x0003e20000000800 */
[----:B------:R-:W-:Y:S01]  /*8e50*/  @P2 FMUL.FTZ R24, R24, 0.69314718246459960938 ;  /* 0x3f31721818182820 */ /* 0x000fe20000410000 */
[----:B------:R-:W-:Y:S01]  /*8e60*/  PLOP3.LUT P0, PT, PT, PT, PT, 0x8, 0x0 ;  /* 0x000000000000781c */ /* 0x000fe20003f0e170 */
[-C--:B------:R-:W-:Y:S01]  /*8e70*/  FMUL.FTZ R27, R27, R4.reuse ;  /* 0x000000041b1b7220 */ /* 0x080fe20000410000 */
[-C--:B------:R-:W-:Y:S01]  /*8e80*/  FMUL.FTZ R30, R30, R4.reuse ;  /* 0x000000041e1e7220 */ /* 0x080fe20000410000 */
[-C--:B------:R-:W-:Y:S01]  /*8e90*/  FMUL.FTZ R31, R31, R4.reuse ;  /* 0x000000041f1f7220 */ /* 0x080fe20000410000 */
[----:B0-----:R0:W2:Y:S01]  /*8ea0*/  @P2 MUFU.LG2 R7, R11 ;  /* 0x0000000b00072308 */ /* 0x0010a20000000c00 */
        /* <DEDUP_REMOVED lines=64> */
.L_x_7663:
        /* <DEDUP_REMOVED lines=27> */
[----:B---34-:R-:W-:Y:S01]  /*9460*/  IMAD.U32 R170, RZ, RZ, UR8 ;  /* 0x00000008ffaa7e24 */ /* 0x018fe2000f8e00ff */
        /* <DEDUP_REMOVED lines=82> */
[----:B------:R-:W-:Y:S02]  /*9990*/  LOP3.LUT R110, R209, 0x380, RZ, 0xc0, !PT ;  /* 0x00000380d16e7812 */ /* 0x000fe400078ec0ff */
[----:B------:R-:W-:Y:S02]  /*99a0*/  LOP3.LUT R32, R32, R179, RZ, 0x3c, !PT ;  /* 0x000000b320207212 */ /* 0x000fe400078e3cff */
[----:B------:R-:W-:-:S02]  /*99b0*/  SHF.R.U64 R98, R98, 0x3, RZ ;  /* 0x0000000362627819 */ /* 0x000fc400000012ff */
[----:B------:R-:W-:Y:S02]  /*99c0*/  LOP3.LUT R118, R27, R118, RZ, 0x3c, !PT ;  /* 0x000000761b767212 */ /* 0x000fe400078e3cff */
[----:B------:R-:W-:Y:S02]  /*99d0*/  MOV R27, R20 ;  /* 0x00000014001b7202 */ /* 0x000fe40000000f00 */
[----:B0-----:R-:W-:Y:S02]  /*99e0*/  F2FP.BF16.F32.PACK_AB R4, R156, R165 ;  /* 0x000000a59c04723e */ /* 0x001fe400000010ff */
[----:B------:R-:W-:Y:S02]  /*99f0*/  F2FP.BF16.F32.PACK_AB R5, R35, R34 ;  /* 0x000000222305723e */ /* 0x000fe400000010ff */
[----:B------:R-:W-:Y:S02]  /*9a00*/  F2FP.BF16.F32.PACK_AB R6, R8, R162 ;  /* 0x000000a20806723e */ /* 0x000fe400000010ff */
[----:B------:R-:W-:-:S02]  /*9a10*/  F2FP.BF16.F32.PACK_AB R7, R39, R38 ;  /* 0x000000262707723e */ /* 0x000fc400000010ff */
[----:B------:R-:W-:Y:S02]  /*9a20*/  SHF.R.U64 R114, R114, 0x3, RZ ;  /* 0x0000000372727819 */ /* 0x000fe400000012ff */
[----:B------:R-:W-:Y:S01]  /*9a30*/  MOV R26, R24 ;  /* 0x00000018001a7202 */ /* 0x000fe20000000f00 */
[----:B------:R0:W-:Y:S01]  /*9a40*/  STSM.16.M88.4 [R27], R4 ;  /* 0x000000041b007844 */ /* 0x0001e20000000200 */
[----:B------:R-:W-:Y:S02]  /*9a50*/  F2FP.BF16.F32.PACK_AB R8, R41, R154 ;  /* 0x0000009a2908723e */ /* 0x000fe400000010ff */
[----:B------:R-:W-:Y:S02]  /*9a60*/  LOP3.LUT R94, R94, R183, RZ, 0x3c, !PT ;  /* 0x000000b75e5e7212 */ /* 0x000fe400078e3cff */
[----:B------:R-:W-:Y:S01]  /*9a70*/  SHF.R.U64 R110, R110, 0x3, RZ ;  /* 0x000000036e6e7819 */ /* 0x000fe200000012ff */
[----:B------:R-:W-:Y:S01]  /*9a80*/  STSM.16.M88.4 [R26], R8 ;  /* 0x000000081a007844 */ /* 0x000fe20000000200 */
[----:B------:R-:W-:-:S02]  /*9a90*/  LOP3.LUT R169, R172, 0x380, RZ, 0xc0, !PT ;  /* 0x00000380aca97812 */ /* 0x000fc400078ec0ff */
[----:B------:R-:W-:Y:S02]  /*9aa0*/  MOV R28, R28 ;  /* 0x0000001c001c7202 */ /* 0x000fe40000000f00 */
[----:B------:R-:W-:Y:S02]  /*9ab0*/  LOP3.LUT R98, R98, R205, RZ, 0x3c, !PT ;  /* 0x000000cd62627212 */ /* 0x000fe400078e3cff */
[----:B------:R-:W-:Y:S01]  /*9ac0*/  MOV R32, R32 ;  /* 0x0000002000207202 */ /* 0x000fe20000000f00 */
[----:B------:R-:W-:Y:S01]  /*9ad0*/  STSM.16.M88.4 [R28], R48 ;  /* 0x000000301c007844 */ /* 0x000fe20000000200 */
[----:B------:R-:W-:Y:S01]  /*9ae0*/  MOV R36, R36 ;  /* 0x0000002400247202 */ /* 0x000fe20000000f00 */
[----:B0-----:R-:W-:Y:S01]  /*9af0*/  IMAD.U32 R4, RZ, RZ, UR8 ;  /* 0x00000008ff047e24 */ /* 0x001fe2000f8e00ff */
[----:B------:R-:W-:Y:S01]  /*9b00*/  F2FP.BF16.F32.PACK_AB R80, R81, R80 ;  /* 0x000000505150723e */ /* 0x000fe200000010ff */
[----:B------:R-:W-:Y:S01]  /*9b10*/  STSM.16.M88.4 [R32], R56 ;  /* 0x0000003820007844 */ /* 0x000fe20000000200 */
[----:B------:R-:W-:Y:S01]  /*9b20*/  LOP3.LUT R114, R114, R211, RZ, 0x3c, !PT ;  /* 0x000000d372727212 */ /* 0x000fe200078e3cff */
[----:B------:R-:W-:Y:S01]  /*9b30*/  IMAD.U32 R5, RZ, RZ, UR9 ;  /* 0x00000009ff057e24 */ /* 0x000fe2000f8e00ff */
[----:B------:R-:W-:Y:S01]  /*9b40*/  MOV R25, R90 ;  /* 0x0000005a00197202 */ /* 0x000fe20000000f00 */
[----:B------:R-:W-:Y:S01]  /*9b50*/  STSM.16.M88.4 [R36], R64 ;  /* 0x0000004024007844 */ /* 0x000fe20000000200 */
[----:B------:R-:W-:Y:S01]  /*9b60*/  F2FP.BF16.F32.PACK_AB R74, R77, R76 ;  /* 0x0000004c4d4a723e */ /* 0x000fe200000010ff */
[----:B------:R-:W-:Y:S01]  /*9b70*/  ULDC.64 UR8, c[0x0][0xc08] ;  /* 0x0003020000087ab9 */ /* 0x000fe20000000a00 */
[----:B------:R-:W-:-:S02]  /*9b80*/  F2FP.BF16.F32.PACK_AB R75, R79, R78 ;  /* 0x0000004e4f4b723e */ /* 0x000fc400000010ff */
[----:B------:R-:W-:Y:S02]  /*9b90*/  F2FP.BF16.F32.PACK_AB R81, R83, R82 ;  /* 0x000000525351723e */ /* 0x000fe400000010ff */
[----:B------:R-:W-:Y:S01]  /*9ba0*/  LOP3.LUT R110, R110, R209, RZ, 0x3c, !PT ;  /* 0x000000d16e6e7212 */ /* 0x000fe200078e3cff */
[----:B------:R-:W-:Y:S01]  /*9bb0*/  STSM.16.M88.4 [R25], R72 ;  /* 0x0000004819007844 */ /* 0x000fe20000000200 */
[----:B------:R-:W-:Y:S02]  /*9bc0*/  SHF.R.U64 R169, R169, 0x3, RZ ;  /* 0x00000003a9a97819 */ /* 0x000fe400000012ff */
[----:B------:R-:W-:Y:S02]  /*9bd0*/  MOV R94, R94 ;  /* 0x0000005e005e7202 */ /* 0x000fe40000000f00 */
        /* <DEDUP_REMOVED lines=9> */
[----:B------:R-:W-:Y:S01]  /*9c70*/  MOV R102, R102 ;  /* 0x0000006600667202 */ /* 0x000fe20000000f00 */
[----:B------:R-:W-:Y:S01]  /*9c80*/  STSM.16.M88.4 [R24], R88 ;  /* 0x0000005818007844 */ /* 0x000fe20000000200 */
[----:B------:R-:W-:Y:S02]  /*9c90*/  MOV R21, R106 ;  /* 0x0000006a00157202 */ /* 0x000fe40000000f00 */
[----:B------:R-:W-:Y:S02]  /*9ca0*/  F2FP.BF16.F32.PACK_AB R97, R153, R152 ;  /* 0x000000989961723e */ /* 0x000fe400000010ff */
[----:B------:R-:W-:Y:S02]  /*9cb0*/  F2FP.BF16.F32.PACK_AB R98, R101, R100 ;  /* 0x000000646562723e */ /* 0x000fe400000010ff */
[----:B------:R-:W-:Y:S02]  /*9cc0*/  F2FP.BF16.F32.PACK_AB R99, R157, R155 ;  /* 0x0000009b9d63723e */ /* 0x000fe400000010ff */
[----:B------:R-:W-:-:S02]  /*9cd0*/  F2FP.BF16.F32.PACK_AB R104, R105, R104 ;  /* 0x000000686968723e */ /* 0x000fc400000010ff */
[----:B------:R-:W-:Y:S01]  /*9ce0*/  LOP3.LUT R12, R12, R173, RZ, 0x3c, !PT ;  /* 0x000000ad0c0c7212 */ /* 0x000fe200078e3cff */
[----:B------:R-:W-:Y:S01]  /*9cf0*/  STSM.16.M88.4 [R102], R96 ;  /* 0x0000006066007844 */ /* 0x000fe20000000200 */
[----:B------:R-:W-:Y:S02]  /*9d00*/  MOV R20, R114 ;  /* 0x0000007200147202 */ /* 0x000fe40000000f00 */
[----:B------:R-:W-:Y:S02]  /*9d10*/  F2FP.BF16.F32.PACK_AB R105, R159, R158 ;  /* 0x0000009e9f69723e */ /* 0x000fe400000010ff */
[----:B------:R-:W-:Y:S02]  /*9d20*/  F2FP.BF16.F32.PACK_AB R106, R109, R108 ;  /* 0x0000006c6d6a723e */ /* 0x000fe400000010ff */
[----:B------:R-:W-:Y:S02]  /*9d30*/  F2FP.BF16.F32.PACK_AB R107, R161, R160 ;  /* 0x000000a0a16b723e */ /* 0x000fe400000010ff */
[----:B------:R-:W-:-:S02]  /*9d40*/  F2FP.BF16.F32.PACK_AB R112, R113, R112 ;  /* 0x000000707170723e */ /* 0x000fc400000010ff */
[----:B------:R-:W-:Y:S01]  /*9d50*/  F2FP.BF16.F32.PACK_AB R120, R121, R120 ;  /* 0x000000787978723e */ /* 0x000fe200000010ff */
[----:B------:R-:W-:Y:S01]  /*9d60*/  STSM.16.M88.4 [R21], R104 ;  /* 0x0000006815007844 */ /* 0x000fe20000000200 */
[----:B------:R-:W-:Y:S02]  /*9d70*/  LOP3.LUT R14, R169, R172, RZ, 0x3c, !PT ;  /* 0x000000aca90e7212 */ /* 0x000fe400078e3cff */
        /* <DEDUP_REMOVED lines=32> */
[----:B------:R-:W-:-:S04]  /*9f80*/  @UP1 ULEA UR8, UP2, UR45, UR8, 0x2 ;  /* 0x000000082d081291 */ /* 0x000fc8000f84103f */
[----:B------:R-:W-:Y:S01]  /*9f90*/  @UP1 ULEA.HI.X UR9, UR45, UR9, UR44, 0x2, UP2 ;  /* 0x000000092d091291 */ /* 0x000fe200090f142c */
[----:B------:R-:W-:Y:S01]  /*9fa0*/  ULDC UR4, c[0x0][0xa88] ;  /* 0x0002a20000047ab9 */ /* 0x000fe20000000800 */
[----:B0-----:R-:W-:Y:S02]  /*9fb0*/  IMAD.U32 R14, RZ, RZ, UR8 ;  /* 0x00000008ff0e7e24 */ /* 0x001fe4000f8e00ff */
[----:B------:R-:W-:Y:S01]  /*9fc0*/  IMAD.U32 R76, RZ, RZ, UR4 ;  /* 0x00000004ff4c7e24 */ /* 0x000fe2000f8e00ff */
[----:B------:R-:W2:Y:S01]  /*9fd0*/  @P0 LDG.E R6, desc[UR40][R4.64] ;  /* 0x0000002804060981 */ /* 0x000ea2000c1e1900 */
[----:B------:R-:W-:Y:S02]  /*9fe0*/  IMAD.U32 R15, RZ, RZ, UR9 ;  /* 0x00000009ff0f7e24 */ /* 0x000fe4000f8e00ff */
        /* <DEDUP_REMOVED lines=35> */
.L_x_7704:
        /* <DEDUP_REMOVED lines=69> */
[----:B------:R-:W-:Y:S01]  /*a670*/  IMAD.MOV R21, RZ, RZ, -R18 ;  /* 0x000000ffff157224 */ /* 0x000fe200078e0a12 */
[----:B------:R-:W-:Y:S01]  /*a680*/  UIMAD.WIDE.U32 UR8, UR43, UR12, UR8 ;  /* 0x0000000c2b0872a5 */ /* 0x000fe2000f8e0008 */
[----:B------:R-:W-:Y:S01]  /*a690*/  VIADD R20, R16, UR42 ;  /* 0x0000002a10147c36 */ /* 0x000fe20008000000 */
[----:B------:R-:W-:-:S03]  /*a6a0*/  UIMAD UR10, UR43, UR13, UR10 ;  /* 0x0000000d2b0a72a4 */ /* 0x000fc6000f8e020a */
[----:B------:R-:W-:Y:S01]  /*a6b0*/  ULDC.64 UR12, c[0x0][0xb98] ;  /* 0x0002e600000c7ab9 */ /* 0x000fe20000000a00 */
[----:B------:R-:W-:Y:S02]  /*a6c0*/  UIADD3 UR9, UR9, UR10, URZ ;  /* 0x0000000a09097290 */ /* 0x000fe4000fffe03f */
[----:B------:R-:W-:Y:S02]  /*a6d0*/  UIMAD UR11, UR44, UR12, URZ ;  /* 0x0000000c2c0b72a4 */ /* 0x000fe4000f8e023f */
[----:B------:R-:W-:Y:S02]  /*a6e0*/  UIMAD.WIDE.U32 UR8, UR45, UR12, UR8 ;  /* 0x0000000c2d0872a5 */ /* 0x000fe4000f8e0008 */
[----:B------:R-:W-:Y:S01]  /*a6f0*/  UIMAD UR11, UR45, UR13, UR11 ;  /* 0x0000000d2d0b72a4 */ /* 0x000fe2000f8e020b */
        /* <DEDUP_REMOVED lines=31> */
.L_x_7705:
        /* <DEDUP_REMOVED lines=17> */
[----:B------:R-:W-:-:S03]  /*aa00*/  SEL R3, RZ, 0xffffffff, P0 ;  /* 0xffffffffff037807 */ /* 0x000fc60000000000 */
[----:B------:R-:W5:Y:S04]  /*aa10*/  LD.E.128 R36, desc[UR40][R36.64] ;  /* 0x0000002824247980 */ /* 0x000f68000c101d00 */
[----:B------:R-:W5:Y:S02]  /*aa20*/  LD.E.128 R40, desc[UR40][R40.64] ;  /* 0x0000002828287980 */ /* 0x000f64000c101d00 */
[----:B------:R-:W1:Y:S01]  /*aa30*/  @P2 LDC R21, c[0x0][0xbec] ;  /* 0x0002fb00ff152b82 */ /* 0x000e620000000800 */
[----:B------:R-:W-:Y:S01]  /*aa40*/  IMAD.SHL.U32 R3, R3, 0x4, RZ ;  /* 0x0000000403037824 */ /* 0x000fe200078e00ff */
[----:B------:R-:W-:Y:S01]  /*aa50*/  UIMAD UR10, UR14, UR12, URZ ;  /* 0x0000000c0e0a72a4 */ /* 0x000fe2000f8e023f */
[----:B------:R-:W-:Y:S01]  /*aa60*/  ISETP.GE.AND P0, PT, R188, UR16, PT ;  /* 0x00000010bc007c0c */ /* 0x000fe2000bf06270 */
[----:B------:R-:W5:Y:S04]  /*aa70*/  LD.E.128 R48, desc[UR40][R48.64] ;  /* 0x0000002830307980 */ /* 0x000f68000c101d00 */
[----:B------:R-:W2:Y:S01]  /*aa80*/  @P2 LDC R77, c[0x0][0xbf0] ;  /* 0x0002fc00ff4d2b82 */ /* 0x000ea20000000800 */
[----:B------:R-:W-:Y:S01]  /*aa90*/  LOP3.LUT R3, R3, 0x4, R0, 0xe2, !PT ;  /* 0x0000000403037812 */ /* 0x000fe200078ee200 */
[----:B------:R-:W-:Y:S01]  /*aaa0*/  UIMAD.WIDE.U32 UR8, UR4, UR12, URZ ;  /* 0x0000000c040872a5 */ /* 0x000fe2000f8e003f */
[----:B------:R-:W-:Y:S01]  /*aab0*/  SEL R20, RZ, 0xffffffff, P0 ;  /* 0xffffffffff147807 */ /* 0x000fe20000000000 */
[----:B------:R-:W-:Y:S01]  /*aac0*/  UIMAD UR10, UR4, UR13, UR10 ;  /* 0x0000000d040a72a4 */ /* 0x000fe2000f8e020a */
[----:B------:R-:W-:Y:S01]  /*aad0*/  IMAD R0, R191, 0x20, R192 ;  /* 0x00000020bf007824 */ /* 0x000fe200078e02c0 */
[----:B------:R-:W-:Y:S01]  /*aae0*/  ISETP.GE.AND P0, PT, R187, UR16, PT ;  /* 0x00000010bb007c0c */ /* 0x000fe2000bf06270 */
[----:B------:R-:W-:Y:S01]  /*aaf0*/  ULDC.64 UR12, c[0x0][0xae8] ;  /* 0x0002ba00000c7ab9 */ /* 0x000fe20000000a00 */
[----:B------:R-:W-:Y:S01]  /*ab00*/  UIADD3 UR9, UR9, UR10, URZ ;  /* 0x0000000a09097290 */ /* 0x000fe2000fffe03f */
[----:B------:R-:W-:Y:S01]  /*ab10*/  VIADD R82, R0, UR42 ;  /* 0x0000002a00527c36 */ /* 0x000fe20008000000 */
[----:B------:R-:W-:Y:S01]  /*ab20*/  UIMAD UR4, UR15, UR12, URZ ;  /* 0x0000000c0f0472a4 */ /* 0x000fe2000f8e023f */
[----:B------:R-:W-:Y:S01]  /*ab30*/  SEL R0, RZ, 0xffffffff, P0 ;  /* 0xffffffffff007807 */ /* 0x000fe20000000000 */
[----:B------:R-:W-:Y:S01]  /*ab40*/  UIMAD.WIDE.U32 UR8, UR43, UR12, UR8 ;  /* 0x0000000c2b0872a5 */ /* 0x000fe2000f8e0008 */
        /* <DEDUP_REMOVED lines=26> */
[----:B------:R-:W-:-:S02]  /*acf0*/  IMAD R77, R81, R79, R82 ;  /* 0x0000004f514d7224 */ /* 0x000fc400078e0252 */
[----:B------:R-:W-:Y:S01]  /*ad00*/  IMAD.U32 R21, RZ, RZ, UR4 ;  /* 0x00000004ff157e24 */ /* 0x000fe2000f8e00ff */
[----:B------:R-:W5:Y:S01]  /*ad10*/  LD.E.128 R60, desc[UR40][R60.64] ;  /* 0x000000283c3c7980 */ /* 0x000f62000c101d00 */
[----:B------:R-:W-:Y:S01]  /*ad20*/  IMAD.SHL.U32 R83, R0, 0x20, RZ ;  /* 0x0000002000537824 */ /* 0x000fe200078e00ff */
[----:B------:R-:W-:Y:S02]  /*ad30*/  SHF.R.S32.HI R0, RZ, 0x1f, R77 ;  /* 0x0000001fff007819 */ /* 0x000fe4000001144d */
[----:B------:R-:W5:Y:S01]  /*ad40*/  LD.E.128 R72, desc[UR40][R72.64] ;  /* 0x0000002848487980 */ /* 0x000f62000c101d00 */
[----:B------:R-:W-:-:S03]  /*ad50*/  ISETP.GE.AND P0, PT, R195, UR16, PT ;  /* 0x00000010c3007c0c */ /* 0x000fc6000bf06270 */
[----:B------:R-:W5:Y:S01]  /*ad60*/  LD.E.128 R68, desc[UR40][R68.64] ;  /* 0x0000002844447980 */ /* 0x000f62000c101d00 */
[C---:B------:R-:W-:Y:S01]  /*ad70*/  IMAD R79, R3.reuse, UR9, R80 ;  /* 0x00000009034f7c24 */ /* 0x040fe2000f8e0250 */
[----:B------:R-:W-:Y:S01]  /*ad80*/  UIADD3 UR4, UR46, 0x28c20, URZ ;  /* 0x00028c202e047890 */ /* 0x000fe2000fffe03f */
[----:B------:R-:W-:Y:S01]  /*ad90*/  IMAD.WIDE.U32 R20, R3, UR8, R20 ;  /* 0x0000000803147c25 */ /* 0x000fe2000f8e0014 */
[----:B------:R-:W-:Y:S01]  /*ada0*/  @!PT LDS RZ, [RZ] ;  /* 0x00000000fffff984 */ /* 0x000fe20000000800 */
[----:B------:R-:W-:Y:S01]  /*adb0*/  @!PT LDS RZ, [RZ] ;  /* 0x00000000fffff984 */ /* 0x000fe20000000800 */
[----:B------:R-:W-:Y:S01]  /*adc0*/  @!PT LDS RZ, [RZ] ;  /* 0x00000000fffff984 */ /* 0x000fe20000000800 */
[----:B------:R-:W-:Y:S01]  /*add0*/  @!PT LDS RZ, [RZ] ;  /* 0x00000000fffff984 */ /* 0x000fe20000000800 */
[----:B------:R1:W-:Y:S06]  /*ade0*/  MEMBAR.ALL.CTA ;  /* 0x0000000000007992 */ /* 0x0003ec0000008000 */
[----:B-1----:R-:W1:Y:S01]  /*adf0*/  FENCE.VIEW.ASYNC.S ;  /* 0x00000000000073c6 */ /* 0x002e620000000000 */
[----:B------:R-:W-:Y:S01]  /*ae00*/  ULDC.64 UR8, c[0x0][0xad8] ;  /* 0x0002b60000087ab9 */ /* 0x000fe20000000a00 */
[----:B------:R-:W-:Y:S01]  /*ae10*/  SEL R3, RZ, 0x40, P0 ;  /* 0x00000040ff037807 */ /* 0x000fe20000000000 */
[----:B------:R-:W-:Y:S01]  /*ae20*/  IMAD.IADD R21, R21, 0x1, R79 ;  /* 0x0000000115157824 */ /* 0x000fe200078e024f */
[----:B------:R-:W-:Y:S01]  /*ae30*/  ISETP.GE.AND P0, PT, R194, UR16, PT ;  /* 0x00000010c2007c0c */ /* 0x000fe2000bf06270 */
[----:B------:R-:W-:Y:S01]  /*ae40*/  IMAD R0, R0, UR8, RZ ;  /* 0x0000000800007c24 */ /* 0x000fe2000f8e02ff */
[----:B------:R-:W-:Y:S01]  /*ae50*/  UPRMT UR4, URZ, 0x654, UR4 ;  /* 0x000006543f047896 */ /* 0x000fe20008000004 */
[----:B-----5:R-:W-:Y:S01]  /*ae60*/  IMAD R87, R76, R81, RZ ;  /* 0x000000514c577224 */ /* 0x020fe200078e02ff */
[----:B------:R-:W-:Y:S01]  /*ae70*/  LOP3.LUT R78, R83, 0x20, R78, 0xe2, !PT ;  /* 0x00000020534e7812 */ /* 0x000fe200078ee24e */
[----:B------:R-:W-:Y:S01]  /*ae80*/  VIADD R86, R192, UR42 ;  /* 0x0000002ac0567c36 */ /* 0x000fe20008000000 */
[----:B------:R-:W-:Y:S01]  /*ae90*/  BSSY B1, `(.L_x_7706) ;  /* 0x000002e000017945 */ /* 0x000fe20003800000 */
[C---:B------:R-:W-:Y:S01]  /*aea0*/  IMAD R79, R77.reuse, UR9, R0 ;  /* 0x000000094d4f7c24 */ /* 0x040fe2000f8e0200 */
[----:B------:R-:W-:Y:S01]  /*aeb0*/  SEL R0, RZ, 0x80, P0 ;  /* 0x00000080ff007807 */ /* 0x000fe20000000000 */
[----:B------:R-:W-:Y:S01]  /*aec0*/  IMAD.WIDE.U32 R20, R77, UR8, R20 ;  /* 0x000000084d147c25 */ /* 0x000fe2000f8e0014 */
[----:B------:R-:W-:Y:S01]  /*aed0*/  ISETP.GE.AND P0, PT, R86, R87, PT ;  /* 0x000000575600720c */ /* 0x000fe20003f06270 */
[----:B------:R-:W-:Y:S01]  /*aee0*/  ULDC.64 UR8, c[0x0][0xa80] ;  /* 0x0002a00000087ab9 */ /* 0x000fe20000000a00 */
[----:B------:R-:W-:Y:S01]  /*aef0*/  LOP3.LUT R3, R78, R3, RZ, 0xfc, !PT ;  /* 0x000000034e037212 */ /* 0x000fe200078efcff */
[----:B------:R-:W-:Y:S01]  /*af00*/  IMAD.IADD R21, R21, 0x1, R79 ;  /* 0x0000000115157824 */ /* 0x000fe200078e024f */
[----:B------:R-:W-:-:S02]  /*af10*/  LEA R84, P1, R20, UR8, 0x1 ;  /* 0x0000000814547c11 */ /* 0x000fc4000f8208ff */
[----:B------:R-:W-:Y:S02]  /*af20*/  LOP3.LUT R0, R3, R0, RZ, 0xfc, !PT ;  /* 0x0000000003007212 */ /* 0x000fe400078efcff */
[----:B------:R-:W-:Y:S01]  /*af30*/  LEA.HI.X R85, R20, UR9, R21, 0x1, P1 ;  /* 0x0000000914557c11 */ /* 0x000fe200088f0c15 */
[----:B-1----:R0:W1:Y:S01]  /*af40*/  SHFL.IDX PT, R76, R84, RZ, 0x181f ;  /* 0x00181fff544c7589 */ /* 0x00206200000e0000 */
[----:B------:R-:W-:Y:S03]  /*af50*/  SYNCS.ARRIVE.TRANS64.RED.A1T0 RZ, [UR4], RZ ;  /* 0x000000ffffff79a7 */ /* 0x000fe60008100404 */
        /* <DEDUP_REMOVED lines=33> */
.L_x_7707:
[----:B------:R-:W-:Y:S05]  /*b170*/  BSYNC B1 ;  /* 0x0000000000017941 */ /* 0x000fea0003800000 */
.L_x_7706:
        /* <DEDUP_REMOVED lines=38> */
.L_x_7703:
        /* <DEDUP_REMOVED lines=33> */
.L_x_7709:
[----:B------:R-:W-:Y:S01]  /*b5f0*/  USEL UR45, UR45, URZ, !UP0 ;  /* 0x0000003f2d2d7287 */ /* 0x000fe2000c000000 */
[----:B------:R-:W-:Y:S01]  /*b600*/  BSSY B1, `(.L_x_7710) ;  /* 0x000002c000017945 */ /* 0x000fe20003800000 */
[----:B------:R-:W-:-:S03]  /*b610*/  USEL UR44, UR44, URZ, !UP0 ;  /* 0x0000003f2c2c7287 */ /* 0x000fc6000c000000 */
[----:B------:R-:W-:Y:S09]  /*b620*/  @P0 BRA `(.L_x_7711) ;  /* 0x0000000000a40947 */ /* 0x000ff20003800000 */
        /* <DEDUP_REMOVED lines=41> */
.L_x_7711:
[----:B------:R-:W-:Y:S05]  /*b8c0*/  BSYNC B1 ;  /* 0x0000000000017941 */ /* 0x000fea0003800000 */
.L_x_7710:
        /* <DEDUP_REMOVED lines=23> */
[----:B------:R-:W-:Y:S01]  /*ba40*/  VIADD R8, R3, UR42 ;  /* 0x0000002a03087c36 */ /* 0x000fe20008000000 */
        /* <DEDUP_REMOVED lines=11> */
[----:B------:R-:W-:Y:S01]  /*bb00*/  VIADD R26, R192, UR42 ;  /* 0x0000002ac01a7c36 */ /* 0x000fe20008000000 */
[----:B------:R-:W-:Y:S01]  /*bb10*/  ISETP.GE.AND P2, PT, R194, UR13, PT ;  /* 0x0000000dc2007c0c */ /* 0x000fe2000bf46270 */
[----:B0-----:R-:W-:Y:S01]  /*bb20*/  @P0 IMAD.HI.U32 R6, R8, R5, RZ ;  /* 0x0000000508060227 */ /* 0x001fe200078e00ff */
[----:B------:R-:W-:Y:S01]  /*bb30*/  UIADD3 UR4, UR9, UR4, URZ ;  /* 0x0000000409047290 */ /* 0x000fe2000fffe03f */
[----:B------:R-:W-:Y:S01]  /*bb40*/  LOP3.LUT R10, R10, 0x8, R9, 0xe2, !PT ;  /* 0x000000080a0a7812 */ /* 0x000fe200078ee209 */
[----:B------:R-:W-:Y:S01]  /*bb50*/  BSSY B1, `(.L_x_7712) ;  /* 0x0000046000017945 */ /* 0x000fe20003800000 */
[----:B------:R-:W-:Y:S01]  /*bb60*/  IMAD.U32 R4, RZ, RZ, UR8 ;  /* 0x00000008ff047e24 */ /* 0x000fe2000f8e00ff */
[----:B------:R-:W-:Y:S01]  /*bb70*/  SEL R0, RZ, 0x80, P2 ;  /* 0x00000080ff007807 */ /* 0x000fe20001000000 */
[----:B------:R-:W-:Y:S01]  /*bb80*/  IMAD.U32 R5, RZ, RZ, UR9 ;  /* 0x00000009ff057e24 */ /* 0x000fe2000f8e00ff */
[----:B------:R-:W-:Y:S01]  /*bb90*/  ULDC.64 UR8, c[0x0][0xae0] ;  /* 0x0002b80000087ab9 */ /* 0x000fe20000000a00 */
[----:B-1----:R-:W-:Y:S01]  /*bba0*/  @P0 SHF.R.U32.HI R3, RZ, R7, R6 ;  /* 0x00000007ff030219 */ /* 0x002fe20000011606 */
[----:B------:R-:W-:Y:S01]  /*bbb0*/  IMAD.U32 R5, RZ, RZ, UR4 ;  /* 0x00000004ff057e24 */ /* 0x000fe2000f8e00ff */
[----:B------:R-:W-:-:S02]  /*bbc0*/  ISETP.GE.AND P0, PT, R187, UR13, PT ;  /* 0x0000000dbb007c0c */ /* 0x000fc4000bf06270 */
        /* <DEDUP_REMOVED lines=62> */
.L_x_7713:
[----:B------:R-:W-:Y:S05]  /*bfb0*/  BSYNC B1 ;  /* 0x0000000000017941 */ /* 0x000fea0003800000 */
.L_x_7712:
[----:B------:R-:W-:Y:S01]  /*bfc0*/  VIADD R0, R26, 0x20 ;  /* 0x000000201a007836 */ /* 0x000fe20000000000 */
[----:B--2---:R2:W0:Y:S04]  /*bfd0*/  SHFL.IDX PT, R7, R3, 0x1, 0x181f ;  /* 0x00381f0003077f89 */ /* 0x00442800000e0000 */
        /* <DEDUP_REMOVED lines=9> */
[----:B0-----:R-:W-:Y:S02]  /*c070*/  @!P3 IMAD.WIDE R4, R17, 0x2, R6 ;  /* 0x000000021104b825 */ /* 0x001fe400078e0206 */
        /* <DEDUP_REMOVED lines=13> */
[-C--:B0-----:R-:W-:Y:S02]  /*c150*/  @!P2 LEA R4, P6, R186, R6.reuse, 0x1 ;  /* 0x00000006ba04a211 */ /* 0x081fe400078c08ff */
        /* <DEDUP_REMOVED lines=10> */
.L_x_7708:
[----:B------:R-:W-:Y:S05]  /*c200*/  BSYNC B0 ;  /* 0x0000000000007941 */ /* 0x000fea0003800000 */
.L_x_7702:
[----:B------:R-:W-:Y:S02]  /*c210*/  ULDC UR4, c[0x0][0xc3c] ;  /* 0x00030f0000047ab9 */ /* 0x000fe40000000800 */
[----:B------:R-:W-:-:S06]  /*c220*/  UISETP.GE.AND UP0, UPT, UR7, UR4, UPT ;  /* 0x000000040700728c */ /* 0x000fcc000bf06270 */
[----:B------:R-:W-:-:S13]  /*c230*/  PLOP3.LUT P0, PT, PT, PT, UP0, 0x80, 0x0 ;  /* 0x000000000000781c */ /* 0x000fda0003f0f008 */
[----:B------:R-:W-:Y:S05]  /*c240*/  @!P0 BRA `(.L_x_7714) ;  /* 0xffffff4c00808947 */ /* 0x000fea000383ffff */
[----:B------:R-:W-:Y:S05]  /*c250*/  EXIT ;  /* 0x000000000000794d */ /* 0x000fea0003800000 */
.L_x_7657:
[----:B------:R-:W-:-:S08]  /*c260*/  NOP ;  /* 0x0000000000007918 */ /* 0x000fd00000000000 */
[----:B------:R-:W0:-:S00]  /*c270*/  USETMAXREG.DEALLOC.CTAPOOL 0x18 ;  /* 0x00000018000079c8 */ /* 0x000e0000080e0500 */
        /* <DEDUP_REMOVED lines=14> */
.L_x_7715:
        /* <DEDUP_REMOVED lines=42> */
.L_x_7721:
        /* <DEDUP_REMOVED lines=12> */
.L_x_7720:
[----:B------:R-:W-:Y:S05]  /*c6c0*/  BSYNC B0 ;  /* 0x0000000000007941 */ /* 0x000fea0003800000 */
.L_x_7719:
        /* <DEDUP_REMOVED lines=21> */
.L_x_7717:
        /* <DEDUP_REMOVED lines=20> */
.L_x_7722:
[--C-:B-12---:R-:W-:Y:S02]  /*c960*/  IMAD.MOV R5, RZ, RZ, -R3.reuse ;  /* 0x000000ffff057224 */ /* 0x106fe400078e0a03 */
[----:B---3--:R-:W-:Y:S01]  /*c970*/  IMAD R16, R16, UR5, R6 ;  /* 0x0000000510107c24 */ /* 0x008fe2000f8e0206 */
[----:B------:R-:W-:Y:S01]  /*c980*/  IABS R6, R8 ;  /* 0x0000000800067213 */ /* 0x000fe20000000000 */
        /* <DEDUP_REMOVED lines=22> */
[----:B------:R-:W-:-:S04]  /*caf0*/  VIADDMNMX R9, R10, UR5, R9, PT ;  /* 0x000000050a097c46 */ /* 0x000fc8000b800109 */
[-C--:B------:R-:W-:Y:S02]  /*cb00*/  IABS R7, R9.reuse ;  /* 0x0000000900077213 */ /* 0x080fe40000000000 */
[----:B------:R-:W-:Y:S02]  /*cb10*/  IABS R8, R9 ;  /* 0x0000000900087213 */ /* 0x000fe40000000000 */
[----:B------:R-:W1:Y:S03]  /*cb20*/  I2F.RP R10, R7 ;  /* 0x00000007000a7306 */ /* 0x000e660000209400 */
[----:B------:R-:W-:-:S05]  /*cb30*/  IMAD.MOV R8, RZ, RZ, -R8 ;  /* 0x000000ffff087224 */ /* 0x000fca00078e0a08 */
        /* <DEDUP_REMOVED lines=26> */
.L_x_7718:
[----:B------:R-:W-:Y:S02]  /*cce0*/  IMAD.MOV.U32 R17, RZ, RZ, RZ ;  /* 0x000000ffff117224 */ /* 0x000fe400078e00ff */
[----:B------:R-:W-:Y:S02]  /*ccf0*/  IMAD.U32 R16, RZ, RZ, UR6 ;  /* 0x00000006ff107e24 */ /* 0x000fe4000f8e00ff */
[----:B------:R-:W-:-:S07]  /*cd00*/  IMAD.MOV.U32 R18, RZ, RZ, RZ ;  /* 0x000000ffff127224 */ /* 0x000fce00078e00ff */
.L_x_7723:
[----:B------:R-:W-:-:S13]  /*cd10*/  ISETP.NE.AND P0, PT, R0, RZ, PT ;  /* 0x000000ff0000720c */ /* 0x000fda0003f05270 */
[----:B------:R-:W1:Y:S01]  /*cd20*/  @!P0 S2R R3, SR_CgaCtaId ;  /* 0x0000000000038919 */ /* 0x000e620000008800 */
[----:B------:R-:W-:-:S04]  /*cd30*/  @!P0 MOV R0, 0x400 ;  /* 0x0000040000008802 */ /* 0x000fc80000000f00 */
[----:B-1----:R-:W-:-:S05]  /*cd40*/  @!P0 LEA R0, R3, R0, 0x18 ;  /* 0x0000000003008211 */ /* 0x002fca00078ec0ff */
[----:B------:R2:W-:Y:S01]  /*cd50*/  @!P0 STS.128 [R0+0x28cd0], R16 ;  /* 0x028cd01000008388 */ /* 0x0005e20000000c00 */
[----:B------:R-:W-:Y:S06]  /*cd60*/  BAR.ARV 0x5, 0x180 ;  /* 0x0146000000007b1d */ /* 0x000fec0000002000 */
.L_x_7716:
[----:B0-2---:R-:W-:Y:S01]  /*cd70*/  IMAD.MOV.U32 R0, RZ, RZ, 0x1 ;  /* 0x00000001ff007424 */ /* 0x005fe200078e00ff */
        /* <DEDUP_REMOVED lines=30> */
.L_x_7842:
        /* <DEDUP_REMOVED lines=56> */
.L_x_7725:
        /* <DEDUP_REMOVED lines=12> */
.L_x_7726:
[----:B------:R-:W-:Y:S05]  /*d3a0*/  @!P0 BRA `(.L_x_7727) ;  /* 0x00000000000c8947 */ /* 0x000fea0003800000 */
[----:B------:R-:W2:Y:S04]  /*d3b0*/  LDG.E R6, desc[UR40][R4.64] ;  /* 0x0000002804067981 */ /* 0x000ea8000c1e1900 */
[----:B------:R-:W2:Y:S02]  /*d3c0*/  LDG.E R4, desc[UR40][R4.64+0x4] ;  /* 0x0000042804047981 */ /* 0x000ea4000c1e1900 */
[----:B--2---:R-:W-:-:S07]  /*d3d0*/  IMAD.IADD R6, R4, 0x1, -R6 ;  /* 0x0000000104067824 */ /* 0x004fce00078e0a06 */
.L_x_7727:
        /* <DEDUP_REMOVED lines=40> */
.L_x_7729:
        /* <DEDUP_REMOVED lines=21> */
.L_x_7732:
[----:B------:R-:W-:Y:S05]  /*d7b0*/  BSYNC B6 ;  /* 0x0000000000067941 */ /* 0x000fea0003800000 */
.L_x_7731:
        /* <DEDUP_REMOVED lines=21> */
.L_x_7735:
        /* <DEDUP_REMOVED lines=16> */
.L_x_7734:
[----:B------:R-:W-:Y:S05]  /*da10*/  BSYNC B6 ;  /* 0x0000000000067941 */ /* 0x000fea0003800000 */
.L_x_7733:
        /* <DEDUP_REMOVED lines=25> */
.L_x_7859:
        /* <DEDUP_REMOVED lines=10> */
.L_x_7862:
        /* <DEDUP_REMOVED lines=25> */
.L_x_7739:
[----:B------:R-:W5:Y:S04]  /*dde0*/  LDL R7, [R1+0x4] ;  /* 0x0000040001077983 */ /* 0x000f680000100800 */
[----:B---34-:R-:W5:Y:S04]  /*ddf0*/  LDL R0, [R1+0x8] ;  /* 0x0000080001007983 */ /* 0x018f680000100800 */
[----:B------:R-:W3:Y:S01]  /*de00*/  LDL R2, [R1+0x10] ;  /* 0x0000100001027983 */ /* 0x000ee20000100800 */
[----:B-----5:R-:W-:Y:S01]  /*de10*/  IMAD R0, R0, 0x8, R7 ;  /* 0x0000000800007824 */ /* 0x020fe200078e0207 */
[----:B---3--:R-:W-:-:S04]  /*de20*/  SHF.L.U32 R2, R2, 0x1f, RZ ;  /* 0x0000001f02027819 */ /* 0x008fc800000006ff */
[----:B------:R-:W3:Y:S02]  /*de30*/  SYNCS.PHASECHK.TRANS64.TRYWAIT P0, [R0+URZ+0x28c40], R2 ;  /* 0x028c4002000075a7 */ /* 0x000ee4000800017f */
[----:B---3--:R-:W-:Y:S05]  /*de40*/  @!P0 BRA `(.L_x_7740) ;  /* 0x0000005800888947 */ /* 0x008fea0003800000 */
.L_x_7863:
        /* <DEDUP_REMOVED lines=11> */
.L_x_7741:
[----:B--2---:R-:W2:Y:S04]  /*df00*/  LDL R5, [R1+0x4] ;  /* 0x0000040001057983 */ /* 0x004ea80000100800 */
[----:B------:R-:W2:Y:S04]  /*df10*/  LDL R4, [R1+0x8] ;  /* 0x0000080001047983 */ /* 0x000ea80000100800 */
[----:B------:R-:W4:Y:S04]  /*df20*/  LDL R6, [R1+0x24] ;  /* 0x0000240001067983 */ /* 0x000f280000100800 */
[----:B------:R-:W5:Y:S04]  /*df30*/  LDL R3, [R1+0x1c] ;  /* 0x00001c0001037983 */ /* 0x000f680000100800 */
[----:B---3--:R-:W3:Y:S01]  /*df40*/  LDL R2, [R1] ;  /* 0x0000000001027983 */ /* 0x008ee20000100800 */
        /* <DEDUP_REMOVED lines=8> */
[----:B--2---:R-:W-:Y:S01]  /*dfd0*/  IMAD R0, R4, 0x2000, R5 ;  /* 0x0000200004007824 */ /* 0x004fe200078e0205 */
[----:B----4-:R-:W-:-:S04]  /*dfe0*/  R2UR UR11, R6 ;  /* 0x00000000060b72ca */ /* 0x010fc800000e0000 */
[----:B------:R-:W-:Y:S02]  /*dff0*/  R2UR UR8, R0 ;  /* 0x00000000000872ca */ /* 0x000fe400000e0000 */
[----:B-----5:R-:W-:Y:S02]  /*e000*/  R2UR UR4, R3 ;  /* 0x00000000030472ca */ /* 0x020fe400000e0000 */
[----:B---3--:R-:W-:Y:S02]  /*e010*/  R2UR UR13, R2 ;  /* 0x00000000020d72ca */ /* 0x008fe400000e0000 */
[----:B------:R-:W-:-:S07]  /*e020*/  P2R R0, PR, RZ, 0x1 ;  /* 0x00000001ff007803 */ /* 0x000fce0000000000 */
[----:B------:R-:W-:Y:S02]  /*e030*/  UIADD3 UR8, UR8, 0x22400, URZ ;  /* 0x0002240008087890 */ /* 0x000fe4000fffe03f */
[----:B------:R-:W-:Y:S01]  /*e040*/  ULEA UR11, UR11, UR4, 0x6 ;  /* 0x000000040b0b7291 */ /* 0x000fe2000f8e303f */
[----:B------:R4:W-:Y:S02]  /*e050*/  STL [R1+0x18], R0 ;  /* 0x0000180001007387 */ /* 0x0009e40000100800 */
[----:B------:R-:W-:-:S06]  /*e060*/  UMOV UR4, 0x0 ;  /* 0x0000000000047882 */ /* 0x000fcc0000000000 */
[----:B------:R4:W-:Y:S01]  /*e070*/  UTMALDG.4D [UR8], [UR6], desc[UR4] ;  /* 0x00000408060075b4 */ /* 0x0009e20008019000 */
[----:B------:R-:W-:Y:S02]  /*e080*/  NOP ;  /* 0x0000000000007918 */ /* 0x000fe40000000000 */
.L_x_7737:
[----:B------:R-:W5:Y:S04]  /*e090*/  LDL R2, [R1+0x4] ;  /* 0x0000040001027983 */ /* 0x000f680000100800 */
[----:B------:R-:W5:Y:S04]  /*e0a0*/  LDL.LU R3, [R1+0x2c] ;  /* 0x00002c0001037983 */ /* 0x000f680000300800 */
[----:B--2---:R-:W2:Y:S04]  /*e0b0*/  LDL.LU R5, [R1+0x20] ;  /* 0x0000200001057983 */ /* 0x004ea80000300800 */
[----:B---3--:R-:W3:Y:S01]  /*e0c0*/  LDL.LU R4, [R1+0x34] ;  /* 0x0000340001047983 */ /* 0x008ee20000300800 */
[----:B------:R-:W-:Y:S05]  /*e0d0*/  WARPSYNC.ALL ;  /* 0x0000000000007948 */ /* 0x000fea0003800000 */
[----:B----4-:R-:W-:Y:S01]  /*e0e0*/  ULDC.64 UR4, c[0x0][0x298] ;  /* 0x0000a60000047ab9 */ /* 0x010fe20000000a00 */
[----:B------:R-:W-:Y:S01]  /*e0f0*/  ULDC.64 UR6, c[0x0][0xa00] ;  /* 0x0002800000067ab9 */ /* 0x000fe20000000a00 */
[----:B------:R-:W-:Y:S01]  /*e100*/  BSSY B6, `(.L_x_7742) ;  /* 0x0000024000067945 */ /* 0x000fe20003800000 */
[----:B------:R-:W-:Y:S01]  /*e110*/  BAR.SYNC.DEFER_BLOCKING 0x8, 0x100 ;  /* 0x0204000000007b1d */ /* 0x000fe20000010000 */
[----:B------:R-:W-:-:S04]  /*e120*/  ISETP.NE.U32.AND P0, PT, RZ, UR6, PT ;  /* 0x00000006ff007c0c */ /* 0x000fc8000bf05070 */
[----:B------:R-:W-:Y:S01]  /*e130*/  ISETP.NE.AND.EX P0, PT, RZ, UR7, PT, P0 ;  /* 0x00000007ff007c0c */ /* 0x000fe2000bf05300 */
[----:B-----5:R-:W-:Y:S01]  /*e140*/  VIADD R2, R2, 0x20400 ;  /* 0x0002040002027836 */ /* 0x020fe20000000000 */
[----:B------:R-:W-:-:S04]  /*e150*/  SHF.R.S32.HI R0, RZ, 0x1f, R3 ;  /* 0x0000001fff007819 */ /* 0x000fc80000011403 */
        /* <DEDUP_REMOVED lines=30> */
.L_x_7743:
[----:B------:R-:W-:Y:S05]  /*e340*/  BSYNC B6 ;  /* 0x0000000000067941 */ /* 0x000fea0003800000 */
.L_x_7742:
[----:B---3--:R-:W2:Y:S01]  /*e350*/  LDL.LU R5, [R1+0x2c] ;  /* 0x00002c0001057983 */ /* 0x008ea20000300800 */
[----:B------:R-:W-:Y:S01]  /*e360*/  ULDC.64 UR4, c[0x0][0x2d8] ;  /* 0x0000b60000047ab9 */ /* 0x000fe20000000a00 */
[----:B------:R-:W3:Y:S01]  /*e370*/  LDC R7, c[0x0][0x448] ;  /* 0x00011200ff077b82 */ /* 0x000ee20000000800 */
[----:B------:R-:W-:Y:S01]  /*e380*/  ULDC UR6, c[0x0][0x2b8] ;  /* 0x0000ae0000067ab9 */ /* 0x000fe20000000800 */
[----:B------:R-:W2:Y:S04]  /*e390*/  LDL.LU.64 R2, [R1+0x40] ;  /* 0x0000400001027983 */ /* 0x000ea80000300a00 */
[----:B------:R-:W4:Y:S04]  /*e3a0*/  LDL.LU R0, [R1+0x34] ;  /* 0x0000340001007983 */ /* 0x000f280000300800 */
[----:B------:R-:W4:Y:S04]  /*e3b0*/  LDL.LU R6, [R1+0x4c] ;  /* 0x00004c0001067983 */ /* 0x000f280000300800 */
[----:B------:R-:W4:Y:S04]  /*e3c0*/  LDL.LU R4, [R1+0x20] ;  /* 0x0000200001047983 */ /* 0x000f280000300800 */
[----:B01----:R0:W5:Y:S01]  /*e3d0*/  LDL R9, [R1+0x48] ;  /* 0x0000480001097983 */ /* 0x0031620000100800 */
[----:B---3--:R-:W-:Y:S01]  /*e3e0*/  ISETP.NE.AND P0, PT, R7, 0x1, PT ;  /* 0x000000010700780c */ /* 0x008fe20003f05270 */
[----:B--2---:R-:W-:-:S02]  /*e3f0*/  IMAD.MOV.U32 R3, RZ, RZ, R5 ;  /* 0x000000ffff037224 */ /* 0x004fc400078e0005 */
[----:B------:R-:W1:Y:S01]  /*e400*/  S2R R5, SR_TID.X ;  /* 0x0000000000057919 */ /* 0x000e620000002100 */
[----:B----4-:R-:W-:Y:S02]  /*e410*/  IMAD R0, R0, UR4, RZ ;  /* 0x0000000400007c24 */ /* 0x010fe4000f8e02ff */
[----:B------:R-:W-:-:S04]  /*e420*/  IMAD.WIDE.U32 R2, R18, UR4, R2 ;  /* 0x0000000412027c25 */ /* 0x000fc8000f8e0002 */
[----:B------:R-:W-:Y:S01]  /*e430*/  IMAD R0, R18, UR5, R0 ;  /* 0x0000000512007c24 */ /* 0x000fe2000f8e0200 */
[----:B------:R-:W-:-:S03]  /*e440*/  ULDC.64 UR4, c[0x0][0x2e0] ;  /* 0x0000b80000047ab9 */ /* 0x000fc60000000a00 */
[----:B------:R-:W-:Y:S02]  /*e450*/  IMAD.IADD R3, R3, 0x1, R0 ;  /* 0x0000000103037824 */ /* 0x000fe400078e0200 */
[----:B------:R-:W-:Y:S02]  /*e460*/  IMAD R0, R6, UR4, RZ ;  /* 0x0000000406007c24 */ /* 0x000fe4000f8e02ff */
        /* <DEDUP_REMOVED lines=27> */
[----:B------:R-:W1:Y:S01]  /*e620*/  S2R R8, SR_TID.X ;  /* 0x0000000000087919 */ /* 0x000e620000002100 */
[----:B------:R-:W-:Y:S01]  /*e630*/  ULDC.64 UR4, c[0x0][0x280] ;  /* 0x0000a00000047ab9 */ /* 0x000fe20000000a00 */
[----:B------:R0:W5:Y:S01]  /*e640*/  LDL R6, [R1+0x30] ;  /* 0x0000300001067983 */ /* 0x0001620000100800 */
[----:B------:R-:W-:Y:S01]  /*e650*/  IMAD.IADD R0, R5, 0x1, R0 ;  /* 0x0000000105007824 */ /* 0x000fe200078e0200 */
[----:B------:R-:W-:Y:S01]  /*e660*/  LEA R3, P1, R4, UR4, 0x1 ;  /* 0x0000000404037c11 */ /* 0x000fe2000f8208ff */
[----:B------:R-:W-:-:S03]  /*e670*/  UMOV UR4, 0xffffffff ;  /* 0xffffffff00047882 */ /* 0x000fc60000000000 */
[----:B------:R-:W-:Y:S01]  /*e680*/  LEA.HI.X R2, R4, UR5, R0, 0x1, P1 ;  /* 0x0000000504027c11 */ /* 0x000fe200088f0c00 */
[C---:B-1----:R-:W-:Y:S01]  /*e690*/  IMAD.SHL.U32 R10, R8.reuse, 0x8, RZ ;  /* 0x00000008080a7824 */ /* 0x042fe200078e00ff */
[----:B------:R-:W-:-:S04]  /*e6a0*/  LOP3.LUT R8, R8, 0x7f, RZ, 0xc0, !PT ;  /* 0x0000007f08087812 */ /* 0x000fc800078ec0ff */
[----:B------:R-:W-:-:S04]  /*e6b0*/  LOP3.LUT R10, R10, 0x38, RZ, 0xc0, !PT ;  /* 0x000000380a0a7812 */ /* 0x000fc800078ec0ff */
[----:B------:R-:W-:Y:S02]  /*e6c0*/  ISETP.GE.AND P0, PT, R10, UR6, PT ;  /* 0x000000060a007c0c */ /* 0x000fe4000bf06270 */
[----:B------:R-:W-:Y:S01]  /*e6d0*/  SHF.R.U32.HI R8, RZ, 0x3, R8 ;  /* 0x00000003ff087819 */ /* 0x000fe20000011608 */
[----:B0-----:R-:W-:Y:S10]  /*e6e0*/  BRA.DIV UR4, `(.L_x_7744) ;  /* 0x0000005204747947 */ /* 0x001ff4000b800000 */
[----:B------:R-:W0:Y:S01]  /*e6f0*/  SHFL.IDX PT, R5, R3, RZ, 0x181f ;  /* 0x00181fff03057589 */ /* 0x000e2200000e0000 */
[----:B-----5:R-:W-:Y:S02]  /*e700*/  IMAD R0, R6, R7, RZ ;  /* 0x0000000706007224 */ /* 0x020fe400078e02ff */
[----:B------:R-:W-:Y:S01]  /*e710*/  IMAD R17, R17, 0x40, R8 ;  /* 0x0000004011117824 */ /* 0x000fe200078e0208 */
[----:B------:R-:W1:Y:S04]  /*e720*/  SHFL.IDX PT, R4, R2, RZ, 0x181f ;  /* 0x00181fff02047589 */ /* 0x000e6800000e0000 */
[----:B------:R-:W-:-:S13]  /*e730*/  ISETP.GE.AND P1, PT, R17, R0, PT ;  /* 0x000000001100720c */ /* 0x000fda0003f26270 */
[----:B0-----:R-:W-:-:S05]  /*e740*/  @!P1 LEA R5, P2, R10, R5, 0x1 ;  /* 0x000000050a059211 */ /* 0x001fca00078408ff */
[----:B-1----:R-:W-:-:S05]  /*e750*/  @!P1 IMAD.X R4, RZ, RZ, R4, P2 ;  /* 0x000000ffff049224 */ /* 0x002fca00010e0604 */
[----:B------:R-:W-:-:S04]  /*e760*/  @!P1 LOP3.LUT R5, R5, R4, RZ, 0x3c, !PT ;  /* 0x0000000405059212 */ /* 0x000fc800078e3cff */
[----:B------:R-:W-:-:S04]  /*e770*/  @!P1 LOP3.LUT R4, R5, R4, RZ, 0x3c, !PT ;  /* 0x0000000405049212 */ /* 0x000fc800078e3cff */
[----:B------:R-:W-:-:S05]  /*e780*/  @!P1 LOP3.LUT R5, R5, R4, RZ, 0x3c, !PT ;  /* 0x0000000405059212 */ /* 0x000fca00078e3cff */
[----:B------:R-:W-:Y:S01]  /*e790*/  @!PT LDS RZ, [RZ] ;  /* 0x00000000fffff984 */ /* 0x000fe20000000800 */
[----:B------:R0:W-:Y:S02]  /*e7a0*/  @!P1 LDGSTS.E.BYPASS.LTC128B.128 [R9+0x20400], desc[UR40][R4.64], !P0 ;  /* 0x2040000004099fae */ /* 0x0001e4000c101d68 */
[----:B0-----:R-:W-:Y:S02]  /*e7b0*/  VIADD R4, R17, 0x10 ;  /* 0x0000001011047836 */ /* 0x001fe40000000000 */
        /* <DEDUP_REMOVED lines=8> */
[----:B------:R0:W-:Y:S02]  /*e840*/  @!P1 LDGSTS.E.BYPASS.LTC128B.128 [R9+0x20c00], desc[UR40][R4.64], !P0 ;  /* 0x20c0000004099fae */ /* 0x0001e4000c101d68 */
[----:B0-----:R-:W-:Y:S02]  /*e850*/  VIADD R4, R17, 0x20 ;  /* 0x0000002011047836 */ /* 0x001fe40000000000 */
[----:B------:R-:W0:Y:S03]  /*e860*/  SHFL.IDX PT, R5, R3, 0x2, 0x181f ;  /* 0x00581f0003057f89 */ /* 0x000e2600000e0000 */
[----:B------:R-:W-:Y:S01]  /*e870*/  ISETP.GE.AND P1, PT, R4, R0, PT ;  /* 0x000000000400720c */ /* 0x000fe20003f26270 */
[----:B------:R-:W-:Y:S04]  /*e880*/  SHFL.IDX PT, R3, R3, 0x3, 0x181f ;  /* 0x00781f0003037f89 */ /* 0x000fe800000e0000 */
[----:B------:R-:W1:Y:S08]  /*e890*/  SHFL.IDX PT, R4, R2, 0x2, 0x181f ;  /* 0x00581f0002047f89 */ /* 0x000e7000000e0000 */
[----:B0-----:R-:W-:-:S05]  /*e8a0*/  @!P1 LEA R5, P2, R10, R5, 0x1 ;  /* 0x000000050a059211 */ /* 0x001fca00078408ff */
[----:B-1----:R-:W-:-:S05]  /*e8b0*/  @!P1 IMAD.X R4, RZ, RZ, R4, P2 ;  /* 0x000000ffff049224 */ /* 0x002fca00010e0604 */
[----:B------:R-:W-:-:S04]  /*e8c0*/  @!P1 LOP3.LUT R5, R5, R4, RZ, 0x3c, !PT ;  /* 0x0000000405059212 */ /* 0x000fc800078e3cff */
[----:B------:R-:W-:-:S04]  /*e8d0*/  @!P1 LOP3.LUT R4, R5, R4, RZ, 0x3c, !PT ;  /* 0x0000000405049212 */ /* 0x000fc800078e3cff */
[----:B------:R-:W-:-:S05]  /*e8e0*/  @!P1 LOP3.LUT R5, R5, R4, RZ, 0x3c, !PT ;  /* 0x0000000405059212 */ /* 0x000fca00078e3cff */
[----:B------:R0:W-:Y:S04]  /*e8f0*/  @!P1 LDGSTS.E.BYPASS.LTC128B.128 [R9+0x21400], desc[UR40][R4.64], !P0 ;  /* 0x2140000004099fae */ /* 0x0001e8000c101d68 */
[----:B0-----:R0:W1:Y:S02]  /*e900*/  SHFL.IDX PT, R4, R2, 0x3, 0x181f ;  /* 0x00781f0002047f89 */ /* 0x00106400000e0000 */
.L_x_7872:
[----:B------:R2:W5:Y:S01]  /*e910*/  LDL R8, [R1+0x4] ;  /* 0x0000040001087983 */ /* 0x0005620000100800 */
[----:B------:R-:W-:-:S05]  /*e920*/  VIADD R17, R17, 0x30 ;  /* 0x0000003011117836 */ /* 0x000fca0000000000 */
[----:B------:R-:W-:-:S13]  /*e930*/  ISETP.GE.AND P1, PT, R17, R0, PT ;  /* 0x000000001100720c */ /* 0x000fda0003f26270 */
[----:B0-----:R-:W-:-:S05]  /*e940*/  @!P1 LEA R2, P2, R10, R3, 0x1 ;  /* 0x000000030a029211 */ /* 0x001fca00078408ff */
[----:B-1----:R-:W-:-:S05]  /*e950*/  @!P1 IMAD.X R3, RZ, RZ, R4, P2 ;  /* 0x000000ffff039224 */ /* 0x002fca00010e0604 */
[----:B------:R-:W-:Y:S01]  /*e960*/  @!PT LDS RZ, [RZ] ;  /* 0x00000000fffff984 */ /* 0x000fe20000000800 */
[----:B------:R-:W-:Y:S01]  /*e970*/  @!PT LDS RZ, [RZ] ;  /* 0x00000000fffff984 */ /* 0x000fe20000000800 */
[----:B------:R-:W-:Y:S01]  /*e980*/  @!PT LDS RZ, [RZ] ;  /* 0x00000000fffff984 */ /* 0x000fe20000000800 */
[----:B------:R2:W-:Y:S01]  /*e990*/  @!P1 LDGSTS.E.BYPASS.LTC128B.128 [R9+0x21c00], desc[UR40][R2.64], !P0 ;  /* 0x21c0000002099fae */ /* 0x0005e2000c101d68 */
[----:B------:R-:W-:Y:S01]  /*e9a0*/  PLOP3.LUT P0, PT, PT, PT, PT, 0x80, 0x0 ;  /* 0x000000000000781c */ /* 0x000fe20003f0f070 */
[----:B------:R-:W-:-:S12]  /*e9b0*/  NOP ;  /* 0x0000000000007918 */ /* 0x000fd80000000000 */
.L_x_7745:
[----:B--2---:R-:W2:Y:S01]  /*e9c0*/  LDL R2, [R1+0x4] ;  /* 0x0000040001027983 */ /* 0x004ea20000100800 */
        /* <DEDUP_REMOVED lines=18> */
.L_x_7873:
[----:B------:R-:W-:Y:S05]  /*eaf0*/  BSYNC B0 ;  /* 0x0000000000007941 */ /* 0x000fea0003800000 */
.L_x_7746:
        /* <DEDUP_REMOVED lines=8> */
[----:B------:R-:W2:Y:S02]  /*eb80*/  LDL R2, [R1+0x10] ;  /* 0x0000100001027983 */ /* 0x000ea40000100800 */
[----:B---3--:R-:W-:Y:S01]  /*eb90*/  IMAD R0, R4, 0x8, R5 ;  /* 0x0000000804007824 */ /* 0x008fe200078e0205 */
[----:B0-----:R-:W-:Y:S01]  /*eba0*/  LOP3.LUT R3, R3, 0x7f, RZ, 0xc0, !PT ;  /* 0x0000007f03037812 */ /* 0x001fe200078ec0ff */
[----:B------:R-:W-:Y:S03]  /*ebb0*/  BSSY B1, `(.L_x_7750) ;  /* 0x0000005000017945 */ /* 0x000fe60003800000 */
[----:B------:R-:W-:-:S02]  /*ebc0*/  ISETP.NE.AND P1, PT, R3, RZ, PT ;  /* 0x000000ff0300720c */ /* 0x000fc40003f25270 */
[----:B--2---:R-:W-:-:S04]  /*ebd0*/  SHF.L.U32 R2, R2, 0x1f, RZ ;  /* 0x0000001f02027819 */ /* 0x004fc800000006ff */
[----:B------:R-:W0:Y:S02]  /*ebe0*/  SYNCS.PHASECHK.TRANS64.TRYWAIT P0, [R0+URZ+0x28c60], R2 ;  /* 0x028c6002000075a7 */ /* 0x000e24000800017f */
[----:B0-----:R-:W-:Y:S05]  /*ebf0*/  @!P0 BRA `(.L_x_7751) ;  /* 0x00000050008c8947 */ /* 0x001fea0003800000 */
.L_x_7874:
[----:B------:R-:W-:Y:S05]  /*ec00*/  BSYNC B1 ;  /* 0x0000000000017941 */ /* 0x000fea0003800000 */
.L_x_7750:
        /* <DEDUP_REMOVED lines=9> */
.L_x_7753:
[----:B------:R-:W-:Y:S05]  /*eca0*/  BSYNC B1 ;  /* 0x0000000000017941 */ /* 0x000fea0003800000 */
.L_x_7752:
[----:B------:R-:W2:Y:S04]  /*ecb0*/  LDL R5, [R1+0x1c] ;  /* 0x00001c0001057983 */ /* 0x000ea80000100800 */
        /* <DEDUP_REMOVED lines=13> */
.L_x_7754:
        /* <DEDUP_REMOVED lines=16> */
.L_x_7755:
        /* <DEDUP_REMOVED lines=16> */
.L_x_7756:
        /* <DEDUP_REMOVED lines=16> */
.L_x_7757:
        /* <DEDUP_REMOVED lines=16> */
.L_x_7758:
        /* <DEDUP_REMOVED lines=16> */
.L_x_7759:
        /* <DEDUP_REMOVED lines=16> */
.L_x_7760:
        /* <DEDUP_REMOVED lines=16> */
.L_x_7761:
        /* <DEDUP_REMOVED lines=11> */
.L_x_7749:
[----:B------:R-:W-:Y:S05]  /*f540*/  BSYNC B0 ;  /* 0x0000000000007941 */ /* 0x000fea0003800000 */
.L_x_7748:
[----:B------:R-:W2:Y:S01]  /*f550*/  LDL R4, [R1+0x28] ;  /* 0x0000280001047983 */ /* 0x000ea20000100800 */
        /* <DEDUP_REMOVED lines=10> */
[----:B------:R-:W3:Y:S04]  /*f600*/  LDL.LU R5, [R1+0x8] ;  /* 0x0000080001057983 */ /* 0x000ee80000300800 */
[----:B-----5:R-:W4:Y:S01]  /*f610*/  LDL.LU R8, [R1+0x10] ;  /* 0x0000100001087983 */ /* 0x020f220000300800 */
[----:B------:R-:W-:Y:S01]  /*f620*/  BSSY B1, `(.L_x_7766) ;  /* 0x00000e6000017945 */ /* 0x000fe20003800000 */
[----:B--2---:R-:W-:Y:S01]  /*f630*/  ISETP.NE.AND P2, PT, R6, RZ, PT ;  /* 0x000000ff0600720c */ /* 0x004fe20003f45270 */
[----:B---3--:R-:W-:-:S05]  /*f640*/  VIADD R0, R5, 0x1 ;  /* 0x0000000105007836 */ /* 0x008fca0000000000 */
[----:B------:R-:W-:-:S04]  /*f650*/  ISETP.NE.AND P0, PT, R0, 0x2, PT ;  /* 0x000000020000780c */ /* 0x000fc80003f05270 */
[----:B------:R-:W-:Y:S02]  /*f660*/  SEL R2, RZ, 0x1, P0 ;  /* 0x00000001ff027807 */ /* 0x000fe40000000000 */
[----:B------:R-:W-:Y:S02]  /*f670*/  SEL R9, R0, RZ, P0 ;  /* 0x000000ff00097207 */ /* 0x000fe40000000000 */
[----:B----4-:R-:W-:-:S05]  /*f680*/  LOP3.LUT R8, R8, R2, RZ, 0x3c, !PT ;  /* 0x0000000208087212 */ /* 0x010fca00078e3cff */
        /* <DEDUP_REMOVED lines=28> */
.L_x_7768:
        /* <DEDUP_REMOVED lines=9> */
.L_x_7875:
[----:B------:R-:W-:Y:S05]  /*f8e0*/  BSYNC B3 ;  /* 0x0000000000037941 */ /* 0x000fea0003800000 */
.L_x_7769:
        /* <DEDUP_REMOVED lines=9> */
.L_x_7772:
[----:B------:R-:W-:Y:S05]  /*f980*/  BSYNC B3 ;  /* 0x0000000000037941 */ /* 0x000fea0003800000 */
.L_x_7771:
[----:B------:R-:W2:Y:S04]  /*f990*/  LDL R7, [R1+0x4] ;  /* 0x0000040001077983 */ /* 0x000ea80000100800 */
[----:B------:R-:W2:Y:S04]  /*f9a0*/  LDL R5, [R1+0x8] ;  /* 0x0000080001057983 */ /* 0x000ea80000100800 */
[----:B------:R-:W3:Y:S01]  /*f9b0*/  LDL R6, [R1+0x1c] ;  /* 0x00001c0001067983 */ /* 0x000ee20000100800 */
[----:B0-----:R-:W-:Y:S01]  /*f9c0*/  IMAD.MOV.U32 R8, RZ, RZ, RZ ;  /* 0x000000ffff087224 */ /* 0x001fe200078e00ff */
        /* <DEDUP_REMOVED lines=10> */
.L_x_7773:
        /* <DEDUP_REMOVED lines=14> */
.L_x_7876:
[----:B------:R-:W-:Y:S05]  /*fb50*/  BSYNC B3 ;  /* 0x0000000000037941 */ /* 0x000fea0003800000 */
.L_x_7774:
        /* <DEDUP_REMOVED lines=11> */
.L_x_7777:
[----:B------:R-:W-:Y:S05]  /*fc10*/  BSYNC B3 ;  /* 0x0000000000037941 */ /* 0x000fea0003800000 */
.L_x_7776:
        /* <DEDUP_REMOVED lines=11> */
.L_x_7778:
        /* <DEDUP_REMOVED lines=16> */
.L_x_7779:
        /* <DEDUP_REMOVED lines=16> */
.L_x_7780:
        /* <DEDUP_REMOVED lines=16> */
.L_x_7781:
        /* <DEDUP_REMOVED lines=16> */
.L_x_7782:
        /* <DEDUP_REMOVED lines=16> */
.L_x_7783:
        /* <DEDUP_REMOVED lines=16> */
.L_x_7784:
        /* <DEDUP_REMOVED lines=16> */
.L_x_7785:
        /* <DEDUP_REMOVED lines=11> */
.L_x_7767:
[----:B------:R-:W-:Y:S05]  /*10480*/  BSYNC B1 ;  /* 0x0000000000017941 */ /* 0x000fea0003800000 */
.L_x_7766:
[----:B------:R-:W2:Y:S02]  /*10490*/  LDL.LU R5, [R1+0x28] ;  /* 0x0000280001057983 */ /* 0x000ea40000300800 */
[----:B--2---:R-:W-:-:S07]  /*104a0*/  VIADD R0, R5, 0xfffffffd ;  /* 0xfffffffd05007836 */ /* 0x004fce0000000000 */
.L_x_7765:
[----:B------:R-:W-:Y:S05]  /*104b0*/  BSYNC B2 ;  /* 0x0000000000027941 */ /* 0x000fea0003800000 */
.L_x_7764:
[----:B------:R-:W-:-:S13]  /*104c0*/  ISETP.NE.AND P0, PT, R4, RZ, PT ;  /* 0x000000ff0400720c */ /* 0x000fda0003f05270 */
[----:B------:R-:W-:Y:S05]  /*104d0*/  @!P0 BRA `(.L_x_7763) ;  /* 0x0000001c00488947 */ /* 0x000fea0003800000 */
.L_x_7826:
        /* <DEDUP_REMOVED lines=13> */
[----:B0----5:R-:W-:Y:S01]  /*105b0*/  IMAD.MOV.U32 R8, RZ, RZ, R0 ;  /* 0x000000ffff087224 */ /* 0x021fe200078e0000 */
        /* <DEDUP_REMOVED lines=23> */
.L_x_7788:
        /* <DEDUP_REMOVED lines=9> */
.L_x_7877:
[----:B------:R-:W-:Y:S05]  /*107c0*/  BSYNC B2 ;  /* 0x0000000000027941 */ /* 0x000fea0003800000 */
.L_x_7789:
        /* <DEDUP_REMOVED lines=9> */
.L_x_7792:
[----:B------:R-:W-:Y:S05]  /*10860*/  BSYNC B2 ;  /* 0x0000000000027941 */ /* 0x000fea0003800000 */
.L_x_7791:
        /* <DEDUP_REMOVED lines=13> */
.L_x_7793:
        /* <DEDUP_REMOVED lines=14> */
.L_x_7878:
[----:B------:R-:W-:Y:S05]  /*10a20*/  BSYNC B2 ;  /* 0x0000000000027941 */ /* 0x000fea0003800000 */
.L_x_7794:
        /* <DEDUP_REMOVED lines=11> */
.L_x_7797:
[----:B------:R-:W-:Y:S05]  /*10ae0*/  BSYNC B2 ;  /* 0x0000000000027941 */ /* 0x000fea0003800000 */
.L_x_7796:
        /* <DEDUP_REMOVED lines=10> */
.L_x_7798:
        /* <DEDUP_REMOVED lines=16> */
.L_x_7799:
        /* <DEDUP_REMOVED lines=16> */
.L_x_7800:
        /* <DEDUP_REMOVED lines=16> */
.L_x_7801:
        /* <DEDUP_REMOVED lines=16> */
.L_x_7802:
        /* <DEDUP_REMOVED lines=16> */
.L_x_7803:
        /* <DEDUP_REMOVED lines=16> */
.L_x_7804:
        /* <DEDUP_REMOVED lines=16> */
.L_x_7805:
        /* <DEDUP_REMOVED lines=11> */
.L_x_7787:
[----:B------:R-:W-:Y:S05]  /*11340*/  BSYNC B1 ;  /* 0x0000000000017941 */ /* 0x000fea0003800000 */
.L_x_7786:
[----:B------:R-:W2:Y:S01]  /*11350*/  LDL R2, [R1+0x18] ;  /* 0x0000180001027983 */ /* 0x000ea20000100800 */
[----:B------:R-:W-:Y:S01]  /*11360*/  VIADD R6, R6, 0x1 ;  /* 0x0000000106067836 */ /* 0x000fe20000000000 */
[----:B------:R-:W-:Y:S04]  /*11370*/  BSSY B1, `(.L_x_7806) ;  /* 0x00000e5000017945 */ /* 0x000fe80003800000 */
[----:B------:R-:W-:-:S04]  /*11380*/  ISETP.NE.AND P0, PT, R6, 0x2, PT ;  /* 0x000000020600780c */ /* 0x000fc80003f05270 */
[----:B0----5:R-:W-:Y:S02]  /*11390*/  SEL R8, R6, RZ, P0 ;  /* 0x000000ff06087207 */ /* 0x021fe40000000000 */
        /* <DEDUP_REMOVED lines=31> */
.L_x_7808:
        /* <DEDUP_REMOVED lines=9> */
.L_x_7879:
[----:B------:R-:W-:Y:S05]  /*11620*/  BSYNC B2 ;  /* 0x0000000000027941 */ /* 0x000fea0003800000 */
.L_x_7809:
        /* <DEDUP_REMOVED lines=9> */
.L_x_7812:
[----:B------:R-:W-:Y:S05]  /*116c0*/  BSYNC B2 ;  /* 0x0000000000027941 */ /* 0x000fea0003800000 */
.L_x_7811:
        /* <DEDUP_REMOVED lines=14> */
.L_x_7813:
        /* <DEDUP_REMOVED lines=14> */
.L_x_7880:
[----:B------:R-:W-:Y:S05]  /*11890*/  BSYNC B2 ;  /* 0x0000000000027941 */ /* 0x000fea0003800000 */
.L_x_7814:
        /* <DEDUP_REMOVED lines=11> */
.L_x_7817:
[----:B------:R-:W-:Y:S05]  /*11950*/  BSYNC B2 ;  /* 0x0000000000027941 */ /* 0x000fea0003800000 */
.L_x_7816:
        /* <DEDUP_REMOVED lines=11> */
.L_x_7818:
        /* <DEDUP_REMOVED lines=16> */
.L_x_7819:
        /* <DEDUP_REMOVED lines=16> */
.L_x_7820:
        /* <DEDUP_REMOVED lines=16> */
.L_x_7821:
        /* <DEDUP_REMOVED lines=16> */
.L_x_7822:
        /* <DEDUP_REMOVED lines=16> */
.L_x_7823:
        /* <DEDUP_REMOVED lines=16> */
.L_x_7824:
        /* <DEDUP_REMOVED lines=16> */
.L_x_7825:
        /* <DEDUP_REMOVED lines=11> */
.L_x_7807:
[----:B------:R-:W-:Y:S05]  /*121c0*/  BSYNC B1 ;  /* 0x0000000000017941 */ /* 0x000fea0003800000 */
.L_x_7806:
[C---:B------:R-:W-:Y:S01]  /*121d0*/  ISETP.GT.AND P0, PT, R0.reuse, 0x1, PT ;  /* 0x000000010000780c */ /* 0x040fe20003f04270 */
[----:B------:R-:W-:-:S12]  /*121e0*/  VIADD R0, R0, 0xfffffffe ;  /* 0xfffffffe00007836 */ /* 0x000fd80000000000 */
[----:B------:R-:W-:Y:S05]  /*121f0*/  @P0 BRA `(.L_x_7826) ;  /* 0xffffffe000b80947 */ /* 0x000fea000383ffff */
.L_x_7763:
[----:B------:R-:W-:Y:S05]  /*12200*/  BSYNC B0 ;  /* 0x0000000000007941 */ /* 0x000fea0003800000 */
.L_x_7762:
        /* <DEDUP_REMOVED lines=24> */
.L_x_7828:
[----:B------:R-:W-:Y:S05]  /*12390*/  BSYNC B0 ;  /* 0x0000000000007941 */ /* 0x000fea0003800000 */
.L_x_7827:
[----:B------:R-:W-:-:S05]  /*123a0*/  SEL R0, R0, RZ, P0 ;  /* 0x000000ff00007207 */ /* 0x000fca0000000000 */
[----:B------:R2:W-:Y:S02]  /*123b0*/  STL [R1+0x8], R0 ;  /* 0x0000080001007387 */ /* 0x0005e40000100800 */
.L_x_7730:
[----:B------:R-:W-:Y:S05]  /*123c0*/  BSYNC B7 ;  /* 0x0000000000077941 */ /* 0x000fea0003800000 */
.L_x_7728:
        /* <DEDUP_REMOVED lines=13> */
.L_x_7829:
        /* <DEDUP_REMOVED lines=36> */
.L_x_7890:
[----:B------:R-:W-:Y:S02]  /*126e0*/  ULDC UR4, c[0x0][0xc38] ;  /* 0x00030e0000047ab9 */ /* 0x000fe40000000800 */
[----:B------:R-:W-:-:S04]  /*126f0*/  IMAD.U32 R4, RZ, RZ, UR4 ;  /* 0x00000004ff047e24 */ /* 0x000fc8000f8e00ff */
[----:B--2---:R-:W-:-:S04]  /*12700*/  IMAD R5, R14, R4, RZ ;  /* 0x000000040e057224 */ /* 0x004fc800078e02ff */
[----:B------:R-:W-:-:S05]  /*12710*/  IMAD.IADD R16, R16, 0x1, R5 ;  /* 0x0000000110107824 */ /* 0x000fca00078e0205 */
[----:B------:R-:W-:-:S13]  /*12720*/  ISETP.GT.AND P6, PT, R16, R0, PT ;  /* 0x000000001000720c */ /* 0x000fda0003fc4270 */
[----:B------:R-:W-:Y:S05]  /*12730*/  @P6 BRA `(.L_x_7832) ;  /* 0x00000000009c6947 */ /* 0x000fea0003800000 */
.L_x_7837:
        /* <DEDUP_REMOVED lines=14> */
.L_x_7835:
[----:B------:R-:W-:Y:S05]  /*12820*/  BSYNC B0 ;  /* 0x0000000000007941 */ /* 0x000fea0003800000 */
.L_x_7834:
        /* <DEDUP_REMOVED lines=14> */
[----:B------:R-:W1:Y:S02]  /*12910*/  SHFL.UP PT, R14, R6, 0x10, RZ ;  /* 0x06000000060e7989 */ /* 0x000e6400000e00ff */
[----:B-12---:R-:W-:-:S05]  /*12920*/  SEL R3, R14, RZ, P5 ;  /* 0x000000ff0e037207 */ /* 0x006fca0002800000 */
[----:B------:R-:W-:-:S05]  /*12930*/  IMAD.IADD R3, R6, 0x1, R3 ;  /* 0x0000000106037824 */ /* 0x000fca00078e0203 */
[----:B------:R1:W2:Y:S02]  /*12940*/  SHFL.IDX PT, R14, R3, 0x1f, 0x1f ;  /* 0x03e01f00030e7f89 */ /* 0x0002a400000e0000 */
.L_x_7898:
[----:B------:R-:W-:Y:S02]  /*12950*/  ULDC UR4, c[0x0][0xc38] ;  /* 0x00030e0000047ab9 */ /* 0x000fe40000000800 */
[----:B------:R-:W-:-:S04]  /*12960*/  IMAD.U32 R4, RZ, RZ, UR4 ;  /* 0x00000004ff047e24 */ /* 0x000fc8000f8e00ff */
[----:B--2---:R-:W-:-:S04]  /*12970*/  IMAD R5, R14, R4, RZ ;  /* 0x000000040e057224 */ /* 0x004fc800078e02ff */
[----:B------:R-:W-:-:S05]  /*12980*/  IMAD.IADD R16, R5, 0x1, R16 ;  /* 0x0000000105107824 */ /* 0x000fca00078e0210 */
[----:B------:R-:W-:-:S13]  /*12990*/  ISETP.GT.AND P6, PT, R16, R0, PT ;  /* 0x000000001000720c */ /* 0x000fda0003fc4270 */
[----:B------:R-:W-:Y:S05]  /*129a0*/  @!P6 BRA `(.L_x_7837) ;  /* 0xfffffffc0064e947 */ /* 0x000fea000383ffff */
.L_x_7832:
        /* <DEDUP_REMOVED lines=8> */
.L_x_7902:
[----:B------:R-:W-:Y:S01]  /*12a30*/  ISETP.NE.AND P0, PT, R5, RZ, PT ;  /* 0x000000ff0500720c */ /* 0x000fe20003f05270 */
[----:B------:R-:W-:-:S12]  /*12a40*/  IMAD.MOV.U32 R5, RZ, RZ, RZ ;  /* 0x000000ffff057224 */ /* 0x000fd800078e00ff */
[----:B------:R-:W-:Y:S05]  /*12a50*/  @!P0 BRA `(.L_x_7839) ;  /* 0x0000000000108947 */ /* 0x000fea0003800000 */
[----:B------:R-:W-:Y:S01]  /*12a60*/  UMOV UR4, 0xffffffff ;  /* 0xffffffff00047882 */ /* 0x000fe20000000000 */
[----:B------:R-:W-:Y:S02]  /*12a70*/  VIADD R12, R6, 0xffffffff ;  /* 0xffffffff060c7836 */ /* 0x000fe40000000000 */
[----:B------:R-:W-:Y:S05]  /*12a80*/  BRA.DIV UR4, `(.L_x_7840) ;  /* 0x0000001e049c7947 */ /* 0x000fea000b800000 */
[----:B------:R4:W0:Y:S02]  /*12a90*/  SHFL.IDX PT, R5, R3, R12, 0x1f ;  /* 0x00001f0c03057589 */ /* 0x00082400000e0000 */
.L_x_7839:
[----:B-12-4-:R-:W1:Y:S01]  /*12aa0*/  LDC.64 R2, c[0x0][0xc90] ;  /* 0x00032400ff027b82 */ /* 0x016e620000000a00 */
[----:B------:R-:W-:-:S04]  /*12ab0*/  IMAD.IADD R19, R6, 0x1, R19 ;  /* 0x0000000106137824 */ /* 0x000fc800078e0213 */
[----:B-1----:R-:W-:-:S05]  /*12ac0*/  IMAD.WIDE R2, R19, 0x4, R2 ;  /* 0x0000000413027825 */ /* 0x002fca00078e0202 */
[----:B0-----:R-:W3:Y:S01]  /*12ad0*/  LDG.E R7, desc[UR40][R2.64] ;  /* 0x0000002802077981 */ /* 0x001ee2000c1e1900 */
[----:B------:R-:W-:-:S04]  /*12ae0*/  IMAD R16, R5, R4, R16 ;  /* 0x0000000405107224 */ /* 0x000fc800078e0210 */
[----:B------:R-:W-:Y:S02]  /*12af0*/  IMAD.IADD R0, R0, 0x1, -R16 ;  /* 0x0000000100007824 */ /* 0x000fe400078e0a10 */
[----:B---3--:R-:W-:-:S05]  /*12b00*/  IMAD R6, R17, R7, RZ ;  /* 0x0000000711067224 */ /* 0x008fca00078e02ff */
        /* <DEDUP_REMOVED lines=59> */
.L_x_7833:
[----:B------:R-:W-:Y:S01]  /*12ec0*/  UMOV UR4, URZ ;  /* 0x0000003f00047c82 */ /* 0x000fe20008000000 */
[----:B------:R-:W-:Y:S01]  /*12ed0*/  UMOV UR5, URZ ;  /* 0x0000003f00057c82 */ /* 0x000fe20008000000 */
[----:B------:R-:W-:Y:S01]  /*12ee0*/  ULDC UR6, c[0x0][0xc3c] ;  /* 0x00030f0000067ab9 */ /* 0x000fe20000000800 */
[----:B------:R-:W-:Y:S02]  /*12ef0*/  IMAD.MOV.U32 R16, RZ, RZ, R0 ;  /* 0x000000ffff107224 */ /* 0x000fe400078e0000 */
[----:B------:R-:W-:Y:S02]  /*12f00*/  IMAD.U32 R17, RZ, RZ, UR4 ;  /* 0x00000004ff117e24 */ /* 0x000fe4000f8e00ff */
[----:B------:R-:W-:Y:S02]  /*12f10*/  IMAD.U32 R18, RZ, RZ, UR5 ;  /* 0x00000005ff127e24 */ /* 0x000fe4000f8e00ff */
[----:B------:R-:W-:-:S07]  /*12f20*/  IMAD.U32 R19, RZ, RZ, UR6 ;  /* 0x00000006ff137e24 */ /* 0x000fce000f8e00ff */
.L_x_7841:
        /* <DEDUP_REMOVED lines=12> */
.L_x_7830:
[----:B------:R-:W-:Y:S02]  /*12ff0*/  ULDC UR4, c[0x0][0xc3c] ;  /* 0x00030f0000047ab9 */ /* 0x000fe40000000800 */
[----:B----4-:R-:W-:-:S13]  /*13000*/  ISETP.GE.AND P0, PT, R19, UR4, PT ;  /* 0x0000000413007c0c */ /* 0x010fda000bf06270 */
[----:B------:R-:W-:Y:S05]  /*13010*/  @!P0 BRA `(.L_x_7842) ;  /* 0xffffff9c00d08947 */ /* 0x000fea000383ffff */
[----:B------:R-:W-:Y:S05]  /*13020*/  BSYNC B8 ;  /* 0x0000000000087941 */ /* 0x000fea0003800000 */
.L_x_7724:
        /* <DEDUP_REMOVED lines=12> */
.L_x_7905:
[----:B------:R-:W-:Y:S05]  /*130f0*/  BSYNC B0 ;  /* 0x0000000000007941 */ /* 0x000fea0003800000 */
.L_x_7843:
[----:B------:R-:W-:-:S03]  /*13100*/  UMOV UR4, 0xffffffff ;  /* 0xffffffff00047882 */ /* 0x000fc60000000000 */
[----:B------:R-:W-:Y:S05]  /*13110*/  BRA.DIV UR4, `(.L_x_7845) ;  /* 0x0000001a04347947 */ /* 0x000fea000b800000 */
[----:B------:R-:W2:Y:S02]  /*13120*/  S2R R2, SR_TID.X ;  /* 0x0000000000027919 */ /* 0x000ea40000002100 */
[----:B--2---:R-:W-:-:S04]  /*13130*/  SHF.R.U32.HI R2, RZ, 0x5, R2 ;  /* 0x00000005ff027819 */ /* 0x004fc80000011602 */
[----:B------:R-:W-:-:S05]  /*13140*/  LOP3.LUT R2, R2, 0x3, RZ, 0xc0, !PT ;  /* 0x0000000302027812 */ /* 0x000fca00078ec0ff */
[----:B------:R2:W3:Y:S02]  /*13150*/  SHFL.IDX PT, R14, R2, RZ, 0x1f ;  /* 0x00001fff020e7589 */ /* 0x0004e400000e0000 */
.L_x_7908:
[----:B---3--:R-:W-:Y:S01]  /*13160*/  ISETP.NE.AND P0, PT, R14, RZ, PT ;  /* 0x000000ff0e00720c */ /* 0x008fe20003f05270 */
[----:B------:R-:W-:-:S12]  /*13170*/  BSSY B0, `(.L_x_7846) ;  /* 0x0000027000007945 */ /* 0x000fd80003800000 */
[----:B------:R-:W-:Y:S05]  /*13180*/  @P0 BRA `(.L_x_7847) ;  /* 0x0000000000940947 */ /* 0x000fea0003800000 */
[----:B------:R-:W-:-:S03]  /*13190*/  UMOV UR4, 0xffffffff ;  /* 0xffffffff00047882 */ /* 0x000fc60000000000 */
[----:B------:R-:W-:Y:S05]  /*131a0*/  BRA.DIV UR4, `(.L_x_7848) ;  /* 0x0000001a04447947 */ /* 0x000fea000b800000 */
[----:B------:R-:W-:-:S13]  /*131b0*/  ELECT P6, URZ, PT ;  /* 0x00000000003f782f */ /* 0x000fda00038c0000 */
.L_x_7911:
[----:B------:R-:W-:Y:S05]  /*131c0*/  @!P6 BRA `(.L_x_7847) ;  /* 0x000000000084e947 */ /* 0x000fea0003800000 */
[----:B------:R-:W-:-:S06]  /*131d0*/  ULOP3.LUT UR4, UR36, 0x2, URZ, 0xfc, !UPT ;  /* 0x0000000224047892 */ /* 0x000fcc000f8efc3f */
[----:B--2---:R-:W-:-:S05]  /*131e0*/  IMAD.U32 R2, RZ, RZ, UR4 ;  /* 0x00000004ff027e24 */ /* 0x004fca000f8e00ff */
[----:B------:R-:W-:-:S13]  /*131f0*/  ISETP.NE.AND P2, PT, R2, 0x3, PT ;  /* 0x000000030200780c */ /* 0x000fda0003f45270 */
[----:B------:R-:W-:Y:S05]  /*13200*/  @!P2 BRA `(.L_x_7849) ;  /* 0x000000000004a947 */ /* 0x000fea0003800000 */
[----:B------:R-:W-:Y:S01]  /*13210*/  BPT.TRAP 0x1 ;  /* 0x000000040000795c */ /* 0x000fe20000300000 */
.L_x_7849:
        /* <DEDUP_REMOVED lines=14> */
.L_x_7912:
[----:B------:R-:W1:Y:S02]  /*13300*/  SYNCS.PHASECHK.TRANS64.TRYWAIT P0, [R7+URZ], R2 ;  /* 0x00000002070075a7 */ /* 0x000e64000800017f */
[----:B-1----:R-:W-:Y:S05]  /*13310*/  @!P0 BRA `(.L_x_7851) ;  /* 0x00000018001c8947 */ /* 0x002fea0003800000 */
.L_x_7913:
[----:B------:R-:W-:Y:S05]  /*13320*/  @!P2 BRA `(.L_x_7852) ;  /* 0x000000000004a947 */ /* 0x000fea0003800000 */
[----:B------:R-:W-:Y:S01]  /*13330*/  BPT.TRAP 0x1 ;  /* 0x000000040000795c */ /* 0x000fe20000300000 */
.L_x_7852:
[----:B------:R-:W2:Y:S01]  /*13340*/  LDL.LU R4, [R1+0x8] ;  /* 0x0000080001047983 */ /* 0x000ea20000300800 */
[----:B------:R-:W-:-:S04]  /*13350*/  VIADD R0, R0, 0x28c60 ;  /* 0x00028c6000007836 */ /* 0x000fc80000000000 */
[----:B--2---:R-:W-:-:S04]  /*13360*/  IMAD R4, R4, 0x8, R0 ;  /* 0x0000000804047824 */ /* 0x004fc800078e0200 */
[----:B------:R-:W2:Y:S02]  /*13370*/  SYNCS.PHASECHK.TRANS64.TRYWAIT P0, [R4+URZ], R5 ;  /* 0x00000005040075a7 */ /* 0x000ea4000800017f */
[----:B--2---:R-:W-:Y:S05]  /*13380*/  @!P0 BRA `(.L_x_7853) ;  /* 0x0000001800148947 */ /* 0x004fea0003800000 */
.L_x_7914:
[----:B------:R-:W-:-:S07]  /*13390*/  IMAD R3, R3, 0x8, R0 ;  /* 0x0000000803037824 */ /* 0x000fce00078e0200 */
.L_x_7854:
[----:B---3--:R3:W4:Y:S02]  /*133a0*/  SYNCS.PHASECHK.TRANS64.TRYWAIT P0, [R3+URZ], R2 ;  /* 0x00000002030075a7 */ /* 0x008724000800017f */
[----:B----4-:R-:W-:Y:S05]  /*133b0*/  @!P0 NANOSLEEP.SYNCS 0x989680 ;  /* 0x009896800000895d */ /* 0x010fea0003900000 */
[----:B------:R-:W4:Y:S02]  /*133c0*/  @!P0 SYNCS.PHASECHK.TRANS64 P0, [R3+URZ], R2 ;  /* 0x00000002030085a7 */ /* 0x000f24000800007f */
[----:B----4-:R-:W-:Y:S05]  /*133d0*/  @!P0 BRA `(.L_x_7854) ;  /* 0xfffffffc00f08947 */ /* 0x010fea000383ffff */
.L_x_7847:
[----:B------:R-:W-:Y:S05]  /*133e0*/  BSYNC B0 ;  /* 0x0000000000007941 */ /* 0x000fea0003800000 */
.L_x_7846:
[----:B------:R-:W-:Y:S05]  /*133f0*/  EXIT ;  /* 0x000000000000794d */ /* 0x000fea0003800000 */
.L_x_7665:
[----:B0-----:R-:W-:-:S04]  /*13400*/  IMAD.U32 R3, RZ, RZ, UR21 ;  /* 0x00000015ff037e24 */ /* 0x001fc8000f8e00ff */
[----:B------:R0:W1:Y:S03]  /*13410*/  SYNCS.PHASECHK.TRANS64.TRYWAIT P1, [R3+URZ+0x28c50], R0 ;  /* 0x028c5000030075a7 */ /* 0x000066000802017f */
[----:B-1----:R-:W-:Y:S05]  /*13420*/  @!P1 NANOSLEEP.SYNCS 0x989680 ;  /* 0x009896800000995d */ /* 0x002fea0003900000 */
[----:B------:R-:W1:Y:S02]  /*13430*/  @!P1 SYNCS.PHASECHK.TRANS64 P1, [R3+URZ+0x28c50], R0 ;  /* 0x028c5000030095a7 */ /* 0x000e64000802007f */
[----:B-1----:R-:W-:Y:S05]  /*13440*/  @!P1 BRA `(.L_x_7665) ;  /* 0xfffffffc00ec9947 */ /* 0x002fea000383ffff */
[----:B------:R-:W-:Y:S05]  /*13450*/  BRA `(.L_x_7855) ;  /* 0xfffffee400e87947 */ /* 0x000fea000383ffff */
.L_x_7670:
[----:B-1----:R-:W-:-:S04]  /*13460*/  IMAD.U32 R3, RZ, RZ, UR21 ;  /* 0x00000015ff037e24 */ /* 0x002fc8000f8e00ff */
[----:B------:R1:W2:Y:S03]  /*13470*/  SYNCS.PHASECHK.TRANS64.TRYWAIT P1, [R3+URZ+0x28c50], R0 ;  /* 0x028c5000030075a7 */ /* 0x0002a6000802017f */
[----:B--2---:R-:W-:Y:S05]  /*13480*/  @!P1 NANOSLEEP.SYNCS 0x989680 ;  /* 0x009896800000995d */ /* 0x004fea0003900000 */
[----:B------:R-:W2:Y:S02]  /*13490*/  @!P1 SYNCS.PHASECHK.TRANS64 P1, [R3+URZ+0x28c50], R0 ;  /* 0x028c5000030095a7 */ /* 0x000ea4000802007f */
[----:B--2---:R-:W-:Y:S05]  /*134a0*/  @!P1 BRA `(.L_x_7670) ;  /* 0xfffffffc00ec9947 */ /* 0x004fea000383ffff */
[----:B------:R-:W-:Y:S05]  /*134b0*/  BRA `(.L_x_7669) ;  /* 0xfffffef000e47947 */ /* 0x000fea000383ffff */
.L_x_7673:
[----:B0-----:R-:W-:-:S04]  /*134c0*/  IMAD.U32 R3, RZ, RZ, UR46 ;  /* 0x0000002eff037e24 */ /* 0x001fc8000f8e00ff */
[----:B------:R0:W1:Y:S03]  /*134d0*/  SYNCS.PHASECHK.TRANS64.TRYWAIT P1, [R3+URZ+0x28c00], R0 ;  /* 0x028c0000030075a7 */ /* 0x000066000802017f */
[----:B-1----:R-:W-:Y:S05]  /*134e0*/  @!P1 NANOSLEEP.SYNCS 0x989680 ;  /* 0x009896800000995d */ /* 0x002fea0003900000 */
[----:B------:R-:W1:Y:S02]  /*134f0*/  @!P1 SYNCS.PHASECHK.TRANS64 P1, [R3+URZ+0x28c00], R0 ;  /* 0x028c0000030095a7 */ /* 0x000e64000802007f */
[----:B-1----:R-:W-:Y:S05]  /*13500*/  @!P1 BRA `(.L_x_7673) ;  /* 0xfffffffc00ec9947 */ /* 0x002fea000383ffff */
[----:B------:R-:W-:Y:S05]  /*13510*/  BRA `(.L_x_7856) ;  /* 0xffffff0400707947 */ /* 0x000fea000383ffff */
.L_x_7677:
[----:B--2---:R2:W3:Y:S02]  /*13520*/  SYNCS.PHASECHK.TRANS64.TRYWAIT P1, [R7+URZ+0x28c30], R8 ;  /* 0x028c3008070075a7 */ /* 0x0044e4000802017f */
[----:B---3--:R-:W-:Y:S05]  /*13530*/  @!P1 NANOSLEEP.SYNCS 0x989680 ;  /* 0x009896800000995d */ /* 0x008fea0003900000 */
[----:B------:R-:W3:Y:S02]  /*13540*/  @!P1 SYNCS.PHASECHK.TRANS64 P1, [R7+URZ+0x28c30], R8 ;  /* 0x028c3008070095a7 */ /* 0x000ee4000802007f */
[----:B---3--:R-:W-:Y:S05]  /*13550*/  @!P1 BRA `(.L_x_7677) ;  /* 0xfffffffc00f09947 */ /* 0x008fea000383ffff */
[----:B------:R-:W-:Y:S05]  /*13560*/  BRA `(.L_x_7676) ;  /* 0xffffff04008c7947 */ /* 0x000fea000383ffff */
.L_x_7681:
[----:B----4-:R4:W0:Y:S02]  /*13570*/  SYNCS.PHASECHK.TRANS64.TRYWAIT P3, [R7+URZ+0x28c50], R8 ;  /* 0x028c5008070075a7 */ /* 0x010824000806017f */
[----:B0-----:R-:W-:Y:S05]  /*13580*/  @!P3 NANOSLEEP.SYNCS 0x989680 ;  /* 0x009896800000b95d */ /* 0x001fea0003900000 */
[----:B------:R-:W0:Y:S02]  /*13590*/  @!P3 SYNCS.PHASECHK.TRANS64 P3, [R7+URZ+0x28c50], R8 ;  /* 0x028c50080700b5a7 */ /* 0x000e24000806007f */
[----:B0-----:R-:W-:Y:S05]  /*135a0*/  @!P3 BRA `(.L_x_7681) ;  /* 0xfffffffc00f0b947 */ /* 0x001fea000383ffff */
[----:B------:R-:W-:Y:S05]  /*135b0*/  BRA `(.L_x_7680) ;  /* 0xffffff1800147947 */ /* 0x000fea000383ffff */
.L_x_7686:
[----:B--2---:R-:W-:-:S04]  /*135c0*/  IMAD.U32 R6, RZ, RZ, UR24 ;  /* 0x00000018ff067e24 */ /* 0x004fc8000f8e00ff */
[----:B------:R2:W3:Y:S03]  /*135d0*/  SYNCS.PHASECHK.TRANS64.TRYWAIT P3, [R6+URZ+0x28c30], R7 ;  /* 0x028c3007060075a7 */ /* 0x0004e6000806017f */
[----:B---3--:R-:W-:Y:S05]  /*135e0*/  @!P3 NANOSLEEP.SYNCS 0x989680 ;  /* 0x009896800000b95d */ /* 0x008fea0003900000 */
[----:B------:R-:W3:Y:S02]  /*135f0*/  @!P3 SYNCS.PHASECHK.TRANS64 P3, [R6+URZ+0x28c30], R7 ;  /* 0x028c30070600b5a7 */ /* 0x000ee4000806007f */
[----:B---3--:R-:W-:Y:S05]  /*13600*/  @!P3 BRA `(.L_x_7686) ;  /* 0xfffffffc00ecb947 */ /* 0x008fea000383ffff */
[----:B------:R-:W-:Y:S05]  /*13610*/  BRA `(.L_x_7685) ;  /* 0xffffff1c00147947 */ /* 0x000fea000383ffff */
.L_x_7690:
[----:B---3--:R3:W4:Y:S02]  /*13620*/  SYNCS.PHASECHK.TRANS64.TRYWAIT P3, [R170+URZ+0x28c50], R7 ;  /* 0x028c5007aa0075a7 */ /* 0x008724000806017f */
[----:B----4-:R-:W-:Y:S05]  /*13630*/  @!P3 NANOSLEEP.SYNCS 0x989680 ;  /* 0x009896800000b95d */ /* 0x010fea0003900000 */
[----:B------:R-:W4:Y:S02]  /*13640*/  @!P3 SYNCS.PHASECHK.TRANS64 P3, [R170+URZ+0x28c50], R7 ;  /* 0x028c5007aa00b5a7 */ /* 0x000f24000806007f */
[----:B----4-:R-:W-:Y:S05]  /*13650*/  @!P3 BRA `(.L_x_7690) ;  /* 0xfffffffc00f0b947 */ /* 0x010fea000383ffff */
[----:B------:R-:W-:Y:S05]  /*13660*/  BRA `(.L_x_7689) ;  /* 0xffffff3400887947 */ /* 0x000fea000383ffff */
.L_x_7696:
[----:B--2---:R-:W-:-:S04]  /*13670*/  IMAD.U32 R6, RZ, RZ, UR23 ;  /* 0x00000017ff067e24 */ /* 0x004fc8000f8e00ff */
[----:B------:R2:W4:Y:S03]  /*13680*/  SYNCS.PHASECHK.TRANS64.TRYWAIT P2, [R6+URZ+0x28c30], R7 ;  /* 0x028c3007060075a7 */ /* 0x000526000804017f */
[----:B----4-:R-:W-:Y:S05]  /*13690*/  @!P2 NANOSLEEP.SYNCS 0x989680 ;  /* 0x009896800000a95d */ /* 0x010fea0003900000 */
[----:B------:R-:W4:Y:S02]  /*136a0*/  @!P2 SYNCS.PHASECHK.TRANS64 P2, [R6+URZ+0x28c30], R7 ;  /* 0x028c30070600a5a7 */ /* 0x000f24000804007f */
[----:B----4-:R-:W-:Y:S05]  /*136b0*/  @!P2 BRA `(.L_x_7696) ;  /* 0xfffffffc00eca947 */ /* 0x010fea000383ffff */
[----:B------:R-:W-:Y:S05]  /*136c0*/  BRA `(.L_x_7695) ;  /* 0xffffff3800707947 */ /* 0x000fea000383ffff */
.L_x_7700:
[----:B---3--:R3:W4:Y:S02]  /*136d0*/  SYNCS.PHASECHK.TRANS64.TRYWAIT P2, [R170+URZ+0x28c50], R7 ;  /* 0x028c5007aa0075a7 */ /* 0x008724000804017f */
[----:B----4-:R-:W-:Y:S05]  /*136e0*/  @!P2 NANOSLEEP.SYNCS 0x989680 ;  /* 0x009896800000a95d */ /* 0x010fea0003900000 */
[----:B------:R-:W4:Y:S02]  /*136f0*/  @!P2 SYNCS.PHASECHK.TRANS64 P2, [R170+URZ+0x28c50], R7 ;  /* 0x028c5007aa00a5a7 */ /* 0x000f24000804007f */
[----:B----4-:R-:W-:Y:S05]  /*13700*/  @!P2 BRA `(.L_x_7700) ;  /* 0xfffffffc00f0a947 */ /* 0x010fea000383ffff */
[----:B------:R-:W-:Y:S05]  /*13710*/  BRA `(.L_x_7699) ;  /* 0xffffff4c00947947 */ /* 0x000fea000383ffff */
.L_x_7736:
        /* <DEDUP_REMOVED lines=11> */
.L_x_7858:
[----:B------:R-:W-:Y:S05]  /*137d0*/  BSYNC B0 ;  /* 0x0000000000007941 */ /* 0x000fea0003800000 */
.L_x_7857:
[----:B------:R-:W-:Y:S05]  /*137e0*/  BRA `(.L_x_7859) ;  /* 0xffffffa000f07947 */ /* 0x000fea000383ffff */
.L_x_7738:
[----:B------:R-:W-:Y:S01]  /*137f0*/  BSSY B0, `(.L_x_7860) ;  /* 0x0000006000007945 */ /* 0x000fe20003800000 */
[----:B------:R-:W-:-:S07]  /*13800*/  IMAD.MOV.U32 R15, RZ, RZ, -0x1 ;  /* 0xffffffffff0f7424 */ /* 0x000fce00078e00ff */
[----:B0123--:R-:W-:Y:S05]  /*13810*/  WARPSYNC.COLLECTIVE R15, `(.L_x_7861) ;  /* 0x000000000f0c7348 */ /* 0x00ffea0003c00000 */
[----:B------:R-:W-:Y:S02]  /*13820*/  ELECT P6, UR62, PT ;  /* 0x00000000003e782f */ /* 0x000fe400038c0000 */
[----:B------:R-:W-:Y:S01]  /*13830*/  MOV R14, UR62 ;  /* 0x0000003e000e7c02 */ /* 0x000fe20008000f00 */
[----:B0123--:R-:W-:Y:S10]  /*13840*/  ENDCOLLECTIVE ;  /* 0x000000000000791b */ /* 0x00fff40003800000 */
.L_x_7861:
[----:B------:R-:W-:Y:S05]  /*13850*/  BSYNC B0 ;  /* 0x0000000000007941 */ /* 0x000fea0003800000 */
.L_x_7860:
[----:B------:R-:W-:Y:S05]  /*13860*/  BRA `(.L_x_7862) ;  /* 0xffffffa000f87947 */ /* 0x000fea000383ffff */
.L_x_7740:
[----:B---3--:R3:W4:Y:S02]  /*13870*/  SYNCS.PHASECHK.TRANS64.TRYWAIT P0, [R0+URZ+0x28c40], R2 ;  /* 0x028c4002000075a7 */ /* 0x008724000800017f */
[----:B----4-:R-:W-:Y:S05]  /*13880*/  @!P0 NANOSLEEP.SYNCS 0x989680 ;  /* 0x009896800000895d */ /* 0x010fea0003900000 */
[----:B------:R-:W4:Y:S02]  /*13890*/  @!P0 SYNCS.PHASECHK.TRANS64 P0, [R0+URZ+0x28c40], R2 ;  /* 0x028c4002000085a7 */ /* 0x000f24000800007f */
[----:B----4-:R-:W-:Y:S05]  /*138a0*/  @!P0 BRA `(.L_x_7740) ;  /* 0xfffffffc00f08947 */ /* 0x010fea000383ffff */
[----:B------:R-:W-:Y:S05]  /*138b0*/  BRA `(.L_x_7863) ;  /* 0xffffffa400647947 */ /* 0x000fea000383ffff */
.L_x_7744:
[----:B------:R-:W-:Y:S02]  /*138c0*/  IMAD.MOV.U32 R13, RZ, RZ, R2 ;  /* 0x000000ffff0d7224 */ /* 0x000fe400078e0002 */
[----:B------:R-:W-:Y:S02]  /*138d0*/  IMAD.MOV.U32 R12, RZ, RZ, RZ ;  /* 0x000000ffff0c7224 */ /* 0x000fe400078e00ff */
[----:B------:R-:W-:Y:S02]  /*138e0*/  IMAD.MOV.U32 R11, RZ, RZ, 0x181f ;  /* 0x0000181fff0b7424 */ /* 0x000fe400078e00ff */
[----:B------:R-:W-:Y:S02]  /*138f0*/  IMAD.MOV.U32 R15, RZ, RZ, -0x1 ;  /* 0xffffffffff0f7424 */ /* 0x000fe400078e00ff */
[----:B-----5:R-:W-:Y:S02]  /*13900*/  IMAD R0, R6, R7, RZ ;  /* 0x0000000706007224 */ /* 0x020fe400078e02ff */
[----:B------:R-:W-:-:S07]  /*13910*/  IMAD R17, R17, 0x40, R8 ;  /* 0x0000004011117824 */ /* 0x000fce00078e0208 */
[----:B------:R-:W-:Y:S05]  /*13920*/  WARPSYNC.COLLECTIVE R15, `(.L_x_7864) ;  /* 0x000000000f087348 */ /* 0x000fea0003c00000 */
[----:B------:R0:W1:Y:S02]  /*13930*/  SHFL.IDX P6, R14, R13, R12, R11 ;  /* 0x0000000c0d0e7389 */ /* 0x00006400000c000b */
[----:B01----:R-:W-:Y:S01]  /*13940*/  ENDCOLLECTIVE ;  /* 0x000000000000791b */ /* 0x003fe20003800000 */
.L_x_7864:
[C---:B------:R-:W-:Y:S01]  /*13950*/  VIADD R7, R17.reuse, 0x10 ;  /* 0x0000001011077836 */ /* 0x040fe20000000000 */
[----:B------:R-:W-:Y:S01]  /*13960*/  ISETP.GE.AND P1, PT, R17, R0, PT ;  /* 0x000000001100720c */ /* 0x000fe20003f26270 */
[----:B------:R-:W-:Y:S02]  /*13970*/  IMAD.MOV.U32 R13, RZ, RZ, R3 ;  /* 0x000000ffff0d7224 */ /* 0x000fe400078e0003 */
[----:B------:R-:W-:-:S10]  /*13980*/  IMAD.MOV.U32 R4, RZ, RZ, R14 ;  /* 0x000000ffff047224 */ /* 0x000fd400078e000e */
[----:B------:R-:W-:Y:S05]  /*13990*/  WARPSYNC.COLLECTIVE R15, `(.L_x_7865) ;  /* 0x000000000f087348 */ /* 0x000fea0003c00000 */
[----:B------:R0:W1:Y:S02]  /*139a0*/  SHFL.IDX P6, R14, R13, R12, R11 ;  /* 0x0000000c0d0e7389 */ /* 0x00006400000c000b */
[----:B01----:R-:W-:Y:S01]  /*139b0*/  ENDCOLLECTIVE ;  /* 0x000000000000791b */ /* 0x003fe20003800000 */
.L_x_7865:
[----:B------:R-:W-:Y:S02]  /*139c0*/  IMAD.MOV.U32 R13, RZ, RZ, R2 ;  /* 0x000000ffff0d7224 */ /* 0x000fe400078e0002 */
[----:B------:R-:W-:Y:S02]  /*139d0*/  IMAD.MOV.U32 R12, RZ, RZ, 0x1 ;  /* 0x00000001ff0c7424 */ /* 0x000fe400078e00ff */
[----:B------:R-:W-:-:S07]  /*139e0*/  IMAD.MOV.U32 R5, RZ, RZ, R14 ;  /* 0x000000ffff057224 */ /* 0x000fce00078e000e */
[----:B------:R-:W-:Y:S05]  /*139f0*/  WARPSYNC.COLLECTIVE R15, `(.L_x_7866) ;  /* 0x000000000f087348 */ /* 0x000fea0003c00000 */
[----:B------:R0:W1:Y:S02]  /*13a00*/  SHFL.IDX P6, R14, R13, R12, R11 ;  /* 0x0000000c0d0e7389 */ /* 0x00006400000c000b */
[----:B01----:R-:W-:Y:S01]  /*13a10*/  ENDCOLLECTIVE ;  /* 0x000000000000791b */ /* 0x003fe20003800000 */
.L_x_7866:
        /* <DEDUP_REMOVED lines=15> */
.L_x_7867:
[----:B------:R-:W-:Y:S02]  /*13b10*/  IMAD.MOV.U32 R13, RZ, RZ, R2 ;  /* 0x000000ffff0d7224 */ /* 0x000fe400078e0002 */
[----:B------:R-:W-:Y:S02]  /*13b20*/  IMAD.MOV.U32 R12, RZ, RZ, 0x2 ;  /* 0x00000002ff0c7424 */ /* 0x000fe400078e00ff */
[----:B------:R-:W-:-:S07]  /*13b30*/  IMAD.MOV.U32 R5, RZ, RZ, R14 ;  /* 0x000000ffff057224 */ /* 0x000fce00078e000e */
[----:B------:R-:W-:Y:S05]  /*13b40*/  WARPSYNC.COLLECTIVE R15, `(.L_x_7868) ;  /* 0x000000000f087348 */ /* 0x000fea0003c00000 */
[----:B------:R0:W1:Y:S02]  /*13b50*/  SHFL.IDX P6, R14, R13, R12, R11 ;  /* 0x0000000c0d0e7389 */ /* 0x00006400000c000b */
[----:B01----:R-:W-:Y:S01]  /*13b60*/  ENDCOLLECTIVE ;  /* 0x000000000000791b */ /* 0x003fe20003800000 */
.L_x_7868:
        /* <DEDUP_REMOVED lines=10> */
[----:B0-----:R-:W-:-:S05]  /*13c10*/  VIADD R4, R17, 0x20 ;  /* 0x0000002011047836 */ /* 0x001fca0000000000 */
[----:B------:R-:W-:Y:S01]  /*13c20*/  ISETP.GE.AND P1, PT, R4, R0, PT ;  /* 0x000000000400720c */ /* 0x000fe20003f26270 */
[----:B------:R-:W-:-:S12]  /*13c30*/  IMAD.MOV.U32 R4, RZ, RZ, R14 ;  /* 0x000000ffff047224 */ /* 0x000fd800078e000e */
[----:B------:R-:W-:Y:S05]  /*13c40*/  WARPSYNC.COLLECTIVE R15, `(.L_x_7869) ;  /* 0x000000000f087348 */ /* 0x000fea0003c00000 */
[----:B------:R0:W1:Y:S02]  /*13c50*/  SHFL.IDX P6, R14, R13, R12, R11 ;  /* 0x0000000c0d0e7389 */ /* 0x00006400000c000b */
[----:B01----:R-:W-:Y:S01]  /*13c60*/  ENDCOLLECTIVE ;  /* 0x000000000000791b */ /* 0x003fe20003800000 */
.L_x_7869:
[----:B------:R-:W-:Y:S02]  /*13c70*/  IMAD.MOV.U32 R13, RZ, RZ, R2 ;  /* 0x000000ffff0d7224 */ /* 0x000fe400078e0002 */
[----:B------:R-:W-:Y:S02]  /*13c80*/  IMAD.MOV.U32 R12, RZ, RZ, 0x3 ;  /* 0x00000003ff0c7424 */ /* 0x000fe400078e00ff */
[----:B------:R-:W-:-:S07]  /*13c90*/  IMAD.MOV.U32 R5, RZ, RZ, R14 ;  /* 0x000000ffff057224 */ /* 0x000fce00078e000e */
[----:B------:R-:W-:Y:S05]  /*13ca0*/  WARPSYNC.COLLECTIVE R15, `(.L_x_7870) ;  /* 0x000000000f087348 */ /* 0x000fea0003c00000 */
[----:B------:R0:W1:Y:S02]  /*13cb0*/  SHFL.IDX P6, R14, R13, R12, R11 ;  /* 0x0000000c0d0e7389 */ /* 0x00006400000c000b */
[----:B01----:R-:W-:Y:S01]  /*13cc0*/  ENDCOLLECTIVE ;  /* 0x000000000000791b */ /* 0x003fe20003800000 */
.L_x_7870:
        /* <DEDUP_REMOVED lines=14> */
.L_x_7871:
[----:B------:R-:W-:Y:S01]  /*13db0*/  IMAD.MOV.U32 R3, RZ, RZ, R14 ;  /* 0x000000ffff037224 */ /* 0x000fe200078e000e */
[----:B------:R-:W-:Y:S06]  /*13dc0*/  BRA `(.L_x_7872) ;  /* 0xffffffa800d07947 */ /* 0x000fec000383ffff */
.L_x_7747:
[----:B0-----:R-:W2:Y:S02]  /*13dd0*/  LDL R2, [R1+0x4] ;  /* 0x0000040001027983 */ /* 0x001ea40000100800 */
[----:B--2---:R0:W1:Y:S02]  /*13de0*/  SYNCS.PHASECHK.TRANS64.TRYWAIT P0, [R2+URZ+0x28c20], R0 ;  /* 0x028c2000020075a7 */ /* 0x004064000800017f */
[----:B-1----:R-:W-:Y:S05]  /*13df0*/  @!P0 NANOSLEEP.SYNCS 0x989680 ;  /* 0x009896800000895d */ /* 0x002fea0003900000 */
[----:B------:R-:W1:Y:S02]  /*13e00*/  @!P0 SYNCS.PHASECHK.TRANS64 P0, [R2+URZ+0x28c20], R0 ;  /* 0x028c2000020085a7 */ /* 0x000e64000800007f */
[----:B-1----:R-:W-:Y:S05]  /*13e10*/  @!P0 BRA `(.L_x_7747) ;  /* 0xfffffffc00ec8947 */ /* 0x002fea000383ffff */
[----:B------:R-:W-:Y:S05]  /*13e20*/  BRA `(.L_x_7873) ;  /* 0xffffffac00307947 */ /* 0x000fea000383ffff */
.L_x_7751:
[----:B0-----:R0:W1:Y:S02]  /*13e30*/  SYNCS.PHASECHK.TRANS64.TRYWAIT P0, [R0+URZ+0x28c60], R2 ;  /* 0x028c6002000075a7 */ /* 0x001064000800017f */
[----:B-1----:R-:W-:Y:S05]  /*13e40*/  @!P0 NANOSLEEP.SYNCS 0x989680 ;  /* 0x009896800000895d */ /* 0x002fea0003900000 */
[----:B------:R-:W1:Y:S02]  /*13e50*/  @!P0 SYNCS.PHASECHK.TRANS64 P0, [R0+URZ+0x28c60], R2 ;  /* 0x028c6002000085a7 */ /* 0x000e64000800007f */
[----:B-1----:R-:W-:Y:S05]  /*13e60*/  @!P0 BRA `(.L_x_7751) ;  /* 0xfffffffc00f08947 */ /* 0x002fea000383ffff */
[----:B------:R-:W-:Y:S05]  /*13e70*/  BRA `(.L_x_7874) ;  /* 0xffffffac00607947 */ /* 0x000fea000383ffff */
.L_x_7770:
[----:B-1----:R1:W2:Y:S02]  /*13e80*/  SYNCS.PHASECHK.TRANS64.TRYWAIT P0, [R3+URZ+0x28c40], R2 ;  /* 0x028c4002030075a7 */ /* 0x0022a4000800017f */
[----:B--2---:R-:W-:Y:S05]  /*13e90*/  @!P0 NANOSLEEP.SYNCS 0x989680 ;  /* 0x009896800000895d */ /* 0x004fea0003900000 */
[----:B------:R-:W2:Y:S02]  /*13ea0*/  @!P0 SYNCS.PHASECHK.TRANS64 P0, [R3+URZ+0x28c40], R2 ;  /* 0x028c4002030085a7 */ /* 0x000ea4000800007f */
[----:B--2---:R-:W-:Y:S05]  /*13eb0*/  @!P0 BRA `(.L_x_7770) ;  /* 0xfffffffc00f08947 */ /* 0x004fea000383ffff */
[----:B------:R-:W-:Y:S05]  /*13ec0*/  BRA `(.L_x_7875) ;  /* 0xffffffb800847947 */ /* 0x000fea000383ffff */
.L_x_7775:
[----:B0-----:R0:W2:Y:S02]  /*13ed0*/  SYNCS.PHASECHK.TRANS64.TRYWAIT P0, [R3+URZ+0x28c60], R2 ;  /* 0x028c6002030075a7 */ /* 0x0010a4000800017f */
[----:B--2---:R-:W-:Y:S05]  /*13ee0*/  @!P0 NANOSLEEP.SYNCS 0x989680 ;  /* 0x009896800000895d */ /* 0x004fea0003900000 */
[----:B------:R-:W2:Y:S02]  /*13ef0*/  @!P0 SYNCS.PHASECHK.TRANS64 P0, [R3+URZ+0x28c60], R2 ;  /* 0x028c6002030085a7 */ /* 0x000ea4000800007f */
[----:B--2---:R-:W-:Y:S05]  /*13f00*/  @!P0 BRA `(.L_x_7775) ;  /* 0xfffffffc00f08947 */ /* 0x004fea000383ffff */
[----:B------:R-:W-:Y:S05]  /*13f10*/  BRA `(.L_x_7876) ;  /* 0xffffffbc000c7947 */ /* 0x000fea000383ffff */
.L_x_7790:
[----:B0-----:R0:W1:Y:S02]  /*13f20*/  SYNCS.PHASECHK.TRANS64.TRYWAIT P0, [R4+URZ+0x28c40], R2 ;  /* 0x028c4002040075a7 */ /* 0x001064000800017f */
[----:B-1----:R-:W-:Y:S05]  /*13f30*/  @!P0 NANOSLEEP.SYNCS 0x989680 ;  /* 0x009896800000895d */ /* 0x002fea0003900000 */
[----:B------:R-:W1:Y:S02]  /*13f40*/  @!P0 SYNCS.PHASECHK.TRANS64 P0, [R4+URZ+0x28c40], R2 ;  /* 0x028c4002040085a7 */ /* 0x000e64000800007f */
[----:B-1----:R-:W-:Y:S05]  /*13f50*/  @!P0 BRA `(.L_x_7790) ;  /* 0xfffffffc00f08947 */ /* 0x002fea000383ffff */
[----:B------:R-:W-:Y:S05]  /*13f60*/  BRA `(.L_x_7877) ;  /* 0xffffffc800147947 */ /* 0x000fea000383ffff */
.L_x_7795:
[----:B-1----:R1:W2:Y:S02]  /*13f70*/  SYNCS.PHASECHK.TRANS64.TRYWAIT P0, [R4+URZ+0x28c60], R2 ;  /* 0x028c6002040075a7 */ /* 0x0022a4000800017f */
[----:B--2---:R-:W-:Y:S05]  /*13f80*/  @!P0 NANOSLEEP.SYNCS 0x989680 ;  /* 0x009896800000895d */ /* 0x004fea0003900000 */
[----:B------:R-:W2:Y:S02]  /*13f90*/  @!P0 SYNCS.PHASECHK.TRANS64 P0, [R4+URZ+0x28c60], R2 ;  /* 0x028c6002040085a7 */ /* 0x000ea4000800007f */
[----:B--2---:R-:W-:Y:S05]  /*13fa0*/  @!P0 BRA `(.L_x_7795) ;  /* 0xfffffffc00f08947 */ /* 0x004fea000383ffff */
[----:B------:R-:W-:Y:S05]  /*13fb0*/  BRA `(.L_x_7878) ;  /* 0xffffffc800987947 */ /* 0x000fea000383ffff */
.L_x_7810:
[----:B-1----:R1:W2:Y:S02]  /*13fc0*/  SYNCS.PHASECHK.TRANS64.TRYWAIT P0, [R4+URZ+0x28c40], R2 ;  /* 0x028c4002040075a7 */ /* 0x0022a4000800017f */
[----:B--2---:R-:W-:Y:S05]  /*13fd0*/  @!P0 NANOSLEEP.SYNCS 0x989680 ;  /* 0x009896800000895d */ /* 0x004fea0003900000 */
[----:B------:R-:W2:Y:S02]  /*13fe0*/  @!P0 SYNCS.PHASECHK.TRANS64 P0, [R4+URZ+0x28c40], R2 ;  /* 0x028c4002040085a7 */ /* 0x000ea4000800007f */
[----:B--2---:R-:W-:Y:S05]  /*13ff0*/  @!P0 BRA `(.L_x_7810) ;  /* 0xfffffffc00f08947 */ /* 0x004fea000383ffff */
[----:B------:R-:W-:Y:S05]  /*14000*/  BRA `(.L_x_7879) ;  /* 0xffffffd400847947 */ /* 0x000fea000383ffff */
.L_x_7815:
[----:B0-----:R0:W2:Y:S02]  /*14010*/  SYNCS.PHASECHK.TRANS64.TRYWAIT P0, [R4+URZ+0x28c60], R2 ;  /* 0x028c6002040075a7 */ /* 0x0010a4000800017f */
[----:B--2---:R-:W-:Y:S05]  /*14020*/  @!P0 NANOSLEEP.SYNCS 0x989680 ;  /* 0x009896800000895d */ /* 0x004fea0003900000 */
[----:B------:R-:W2:Y:S02]  /*14030*/  @!P0 SYNCS.PHASECHK.TRANS64 P0, [R4+URZ+0x28c60], R2 ;  /* 0x028c6002040085a7 */ /* 0x000ea4000800007f */
[----:B--2---:R-:W-:Y:S05]  /*14040*/  @!P0 BRA `(.L_x_7815) ;  /* 0xfffffffc00f08947 */ /* 0x004fea000383ffff */
[----:B------:R-:W-:Y:S05]  /*14050*/  BRA `(.L_x_7880) ;  /* 0xffffffd8000c7947 */ /* 0x000fea000383ffff */
.L_x_7831:
        /* <DEDUP_REMOVED lines=8> */
.L_x_7882:
[----:B------:R-:W-:Y:S05]  /*140e0*/  BSYNC B0 ;  /* 0x0000000000007941 */ /* 0x000fea0003800000 */
.L_x_7881:
        /* <DEDUP_REMOVED lines=9> */
.L_x_7883:
        /* <DEDUP_REMOVED lines=18> */
.L_x_7884:
[----:B------:R-:W-:Y:S01]  /*142a0*/  IMAD.MOV.U32 R12, RZ, RZ, 0x2 ;  /* 0x00000002ff0c7424 */ /* 0x000fe200078e00ff */
[----:B------:R-:W-:-:S05]  /*142b0*/  SEL R5, R14, RZ, P1 ;  /* 0x000000ff0e057207 */ /* 0x000fca0000800000 */
[----:B------:R-:W-:-:S04]  /*142c0*/  IMAD.IADD R3, R2, 0x1, R5 ;  /* 0x0000000102037824 */ /* 0x000fc800078e0205 */
[----:B------:R-:W-:-:S07]  /*142d0*/  IMAD.MOV.U32 R13, RZ, RZ, R3 ;  /* 0x000000ffff0d7224 */ /* 0x000fce00078e0003 */
[----:B------:R-:W-:Y:S05]  /*142e0*/  WARPSYNC.COLLECTIVE R15, `(.L_x_7885) ;  /* 0x000000000f087348 */ /* 0x000fea0003c00000 */
[----:B------:R0:W1:Y:S02]  /*142f0*/  SHFL.UP P6, R14, R13, R12, R11 ;  /* 0x0400000c0d0e7389 */ /* 0x00006400000c000b */
[----:B01----:R-:W-:Y:S01]  /*14300*/  ENDCOLLECTIVE ;  /* 0x000000000000791b */ /* 0x003fe20003800000 */
.L_x_7885:
[----:B------:R-:W-:Y:S01]  /*14310*/  IMAD.MOV.U32 R12, RZ, RZ, 0x4 ;  /* 0x00000004ff0c7424 */ /* 0x000fe200078e00ff */
[----:B------:R-:W-:-:S05]  /*14320*/  SEL R14, R14, RZ, P2 ;  /* 0x000000ff0e0e7207 */ /* 0x000fca0001000000 */
[----:B------:R-:W-:-:S04]  /*14330*/  IMAD.IADD R3, R3, 0x1, R14 ;  /* 0x0000000103037824 */ /* 0x000fc800078e020e */
[----:B------:R-:W-:-:S07]  /*14340*/  IMAD.MOV.U32 R13, RZ, RZ, R3 ;  /* 0x000000ffff0d7224 */ /* 0x000fce00078e0003 */
[----:B------:R-:W-:Y:S05]  /*14350*/  WARPSYNC.COLLECTIVE R15, `(.L_x_7886) ;  /* 0x000000000f087348 */ /* 0x000fea0003c00000 */
[----:B------:R0:W1:Y:S02]  /*14360*/  SHFL.UP P6, R14, R13, R12, R11 ;  /* 0x0400000c0d0e7389 */ /* 0x00006400000c000b */
[----:B01----:R-:W-:Y:S01]  /*14370*/  ENDCOLLECTIVE ;  /* 0x000000000000791b */ /* 0x003fe20003800000 */
.L_x_7886:
[----:B------:R-:W-:Y:S01]  /*14380*/  IMAD.MOV.U32 R12, RZ, RZ, 0x8 ;  /* 0x00000008ff0c7424 */ /* 0x000fe200078e00ff */
[----:B------:R-:W-:-:S05]  /*14390*/  SEL R14, R14, RZ, P3 ;  /* 0x000000ff0e0e7207 */ /* 0x000fca0001800000 */
[----:B------:R-:W-:-:S04]  /*143a0*/  IMAD.IADD R3, R3, 0x1, R14 ;  /* 0x0000000103037824 */ /* 0x000fc800078e020e */
[----:B------:R-:W-:-:S07]  /*143b0*/  IMAD.MOV.U32 R13, RZ, RZ, R3 ;  /* 0x000000ffff0d7224 */ /* 0x000fce00078e0003 */
[----:B------:R-:W-:Y:S05]  /*143c0*/  WARPSYNC.COLLECTIVE R15, `(.L_x_7887) ;  /* 0x000000000f087348 */ /* 0x000fea0003c00000 */
[----:B------:R0:W1:Y:S02]  /*143d0*/  SHFL.UP P6, R14, R13, R12, R11 ;  /* 0x0400000c0d0e7389 */ /* 0x00006400000c000b */
[----:B01----:R-:W-:Y:S01]  /*143e0*/  ENDCOLLECTIVE ;  /* 0x000000000000791b */ /* 0x003fe20003800000 */
.L_x_7887:
[----:B------:R-:W-:Y:S01]  /*143f0*/  IMAD.MOV.U32 R12, RZ, RZ, 0x10 ;  /* 0x00000010ff0c7424 */ /* 0x000fe200078e00ff */
[----:B------:R-:W-:-:S05]  /*14400*/  SEL R14, R14, RZ, P4 ;  /* 0x000000ff0e0e7207 */ /* 0x000fca0002000000 */
[----:B------:R-:W-:-:S04]  /*14410*/  IMAD.IADD R3, R3, 0x1, R14 ;  /* 0x0000000103037824 */ /* 0x000fc800078e020e */
[----:B------:R-:W-:-:S07]  /*14420*/  IMAD.MOV.U32 R13, RZ, RZ, R3 ;  /* 0x000000ffff0d7224 */ /* 0x000fce00078e0003 */
[----:B------:R-:W-:Y:S05]  /*14430*/  WARPSYNC.COLLECTIVE R15, `(.L_x_7888) ;  /* 0x000000000f087348 */ /* 0x000fea0003c00000 */
[----:B------:R0:W1:Y:S02]  /*14440*/  SHFL.UP P6, R14, R13, R12, R11 ;  /* 0x0400000c0d0e7389 */ /* 0x00006400000c000b */
[----:B01----:R-:W-:Y:S01]  /*14450*/  ENDCOLLECTIVE ;  /* 0x000000000000791b */ /* 0x003fe20003800000 */
.L_x_7888:
        /* <DEDUP_REMOVED lines=8> */
.L_x_7889:
[----:B------:R-:W-:Y:S05]  /*144e0*/  BRA `(.L_x_7890) ;  /* 0xffffffe0007c7947 */ /* 0x000fea000383ffff */
.L_x_7836:
        /* <DEDUP_REMOVED lines=8> */
.L_x_7892:
[----:B------:R-:W-:Y:S05]  /*14570*/  BSYNC B0 ;  /* 0x0000000000007941 */ /* 0x000fea0003800000 */
.L_x_7891:
        /* <DEDUP_REMOVED lines=8> */
.L_x_7893:
[----:B------:R-:W-:Y:S01]  /*14600*/  IMAD.MOV.U32 R12, RZ, RZ, 0x4 ;  /* 0x00000004ff0c7424 */ /* 0x000fe200078e00ff */
[----:B------:R-:W-:-:S05]  /*14610*/  SEL R4, R14, RZ, P2 ;  /* 0x000000ff0e047207 */ /* 0x000fca0001000000 */
[----:B------:R-:W-:-:S04]  /*14620*/  IMAD.IADD R4, R13, 0x1, R4 ;  /* 0x000000010d047824 */ /* 0x000fc800078e0204 */
[----:B------:R-:W-:-:S07]  /*14630*/  IMAD.MOV.U32 R13, RZ, RZ, R4 ;  /* 0x000000ffff0d7224 */ /* 0x000fce00078e0004 */
[----:B------:R-:W-:Y:S05]  /*14640*/  WARPSYNC.COLLECTIVE R15, `(.L_x_7894) ;  /* 0x000000000f087348 */ /* 0x000fea0003c00000 */
[----:B------:R0:W1:Y:S02]  /*14650*/  SHFL.UP P6, R14, R13, R12, R11 ;  /* 0x0400000c0d0e7389 */ /* 0x00006400000c000b */
[----:B01----:R-:W-:Y:S01]  /*14660*/  ENDCOLLECTIVE ;  /* 0x000000000000791b */ /* 0x003fe20003800000 */
.L_x_7894:
[----:B------:R-:W-:Y:S01]  /*14670*/  IMAD.MOV.U32 R12, RZ, RZ, 0x8 ;  /* 0x00000008ff0c7424 */ /* 0x000fe200078e00ff */
[----:B------:R-:W-:-:S05]  /*14680*/  SEL R5, R14, RZ, P3 ;  /* 0x000000ff0e057207 */ /* 0x000fca0001800000 */
[----:B------:R-:W-:-:S04]  /*14690*/  IMAD.IADD R5, R4, 0x1, R5 ;  /* 0x0000000104057824 */ /* 0x000fc800078e0205 */
[----:B------:R-:W-:-:S07]  /*146a0*/  IMAD.MOV.U32 R13, RZ, RZ, R5 ;  /* 0x000000ffff0d7224 */ /* 0x000fce00078e0005 */
[----:B------:R-:W-:Y:S05]  /*146b0*/  WARPSYNC.COLLECTIVE R15, `(.L_x_7895) ;  /* 0x000000000f087348 */ /* 0x000fea0003c00000 */
[----:B------:R0:W1:Y:S02]  /*146c0*/  SHFL.UP P6, R14, R13, R12, R11 ;  /* 0x0400000c0d0e7389 */ /* 0x00006400000c000b */
[----:B01----:R-:W-:Y:S01]  /*146d0*/  ENDCOLLECTIVE ;  /* 0x000000000000791b */ /* 0x003fe20003800000 */
.L_x_7895:
[----:B------:R-:W-:Y:S01]  /*146e0*/  IMAD.MOV.U32 R12, RZ, RZ, 0x10 ;  /* 0x00000010ff0c7424 */ /* 0x000fe200078e00ff */
[----:B------:R-:W-:-:S05]  /*146f0*/  SEL R6, R14, RZ, P4 ;  /* 0x000000ff0e067207 */ /* 0x000fca0002000000 */
[----:B------:R-:W-:-:S04]  /*14700*/  IMAD.IADD R6, R5, 0x1, R6 ;  /* 0x0000000105067824 */ /* 0x000fc800078e0206 */
[----:B------:R-:W-:-:S07]  /*14710*/  IMAD.MOV.U32 R13, RZ, RZ, R6 ;  /* 0x000000ffff0d7224 */ /* 0x000fce00078e0006 */
[----:B------:R-:W-:Y:S05]  /*14720*/  WARPSYNC.COLLECTIVE R15, `(.L_x_7896) ;  /* 0x000000000f087348 */ /* 0x000fea0003c00000 */
[----:B------:R0:W1:Y:S02]  /*14730*/  SHFL.UP P6, R14, R13, R12, R11 ;  /* 0x0400000c0d0e7389 */ /* 0x00006400000c000b */
[----:B01----:R-:W-:Y:S01]  /*14740*/  ENDCOLLECTIVE ;  /* 0x000000000000791b */ /* 0x003fe20003800000 */
.L_x_7896:
        /* <DEDUP_REMOVED lines=8> */
.L_x_7897:
[----:B------:R-:W-:Y:S05]  /*147d0*/  BRA `(.L_x_7898) ;  /* 0xffffffe0005c7947 */ /* 0x000fea000383ffff */
.L_x_7838:
[----:B------:R-:W-:Y:S01]  /*147e0*/  BSSY B0, `(.L_x_7899) ;  /* 0x0000006000007945 */ /* 0x000fe20003800000 */
[----:B------:R-:W-:Y:S01]  /*147f0*/  PLOP3.LUT P6, PT, P6, PT, PT, 0x8, 0x0 ;  /* 0x000000000000781c */ /* 0x000fe200037ce170 */
[----:B------:R-:W-:-:S12]  /*14800*/  IMAD.MOV.U32 R15, RZ, RZ, -0x1 ;  /* 0xffffffffff0f7424 */ /* 0x000fd800078e00ff */
[----:B01---5:R-:W-:Y:S05]  /*14810*/  WARPSYNC.COLLECTIVE R15, `(.L_x_7900) ;  /* 0x000000000f087348 */ /* 0x023fea0003c00000 */
[----:B------:R-:W-:Y:S01]  /*14820*/  VOTE.ANY R14, PT, P6 ;  /* 0x00000000000e7806 */ /* 0x000fe200030e0100 */
[----:B01---5:R-:W-:Y:S06]  /*14830*/  ENDCOLLECTIVE ;  /* 0x000000000000791b */ /* 0x023fec0003800000 */
.L_x_7900:
[----:B------:R-:W-:Y:S05]  /*14840*/  BSYNC B0 ;  /* 0x0000000000007941 */ /* 0x000fea0003800000 */
.L_x_7899:
        /* <DEDUP_REMOVED lines=9> */
.L_x_7901:
[----:B------:R-:W-:Y:S01]  /*148e0*/  IMAD.MOV.U32 R17, RZ, RZ, R14 ;  /* 0x000000ffff117224 */ /* 0x000fe200078e000e */
[----:B------:R-:W-:Y:S06]  /*148f0*/  BRA `(.L_x_7902) ;  /* 0xffffffe0004c7947 */ /* 0x000fec000383ffff */
.L_x_7840:
[----:B------:R-:W-:Y:S01]  /*14900*/  BSSY B0, `(.L_x_7903) ;  /* 0x0000007000007945 */ /* 0x000fe20003800000 */
[----:B------:R-:W-:Y:S02]  /*14910*/  IMAD.MOV.U32 R13, RZ, RZ, R3 ;  /* 0x000000ffff0d7224 */ /* 0x000fe400078e0003 */
[----:B------:R-:W-:Y:S02]  /*14920*/  IMAD.MOV.U32 R11, RZ, RZ, 0x1f ;  /* 0x0000001fff0b7424 */ /* 0x000fe400078e00ff */
[----:B------:R-:W-:-:S07]  /*14930*/  IMAD.MOV.U32 R15, RZ, RZ, -0x1 ;  /* 0xffffffffff0f7424 */ /* 0x000fce00078e00ff */
[----:B0123-5:R-:W-:Y:S05]  /*14940*/  WARPSYNC.COLLECTIVE R15, `(.L_x_7904) ;  /* 0x000000000f087348 */ /* 0x02ffea0003c00000 */
[----:B------:R4:W0:Y:S02]  /*14950*/  SHFL.IDX P6, R14, R13, R12, R11 ;  /* 0x0000000c0d0e7389 */ /* 0x00082400000c000b */
[----:B012345:R-:W-:Y:S01]  /*14960*/  ENDCOLLECTIVE ;  /* 0x000000000000791b */ /* 0x03ffe20003800000 */
.L_x_7904:
[----:B------:R-:W-:Y:S05]  /*14970*/  BSYNC B0 ;  /* 0x0000000000007941 */ /* 0x000fea0003800000 */
.L_x_7903:
[----:B------:R-:W-:Y:S01]  /*14980*/  IMAD.MOV.U32 R5, RZ, RZ, R14 ;  /* 0x000000ffff057224 */ /* 0x000fe200078e000e */
[----:B------:R-:W-:Y:S06]  /*14990*/  BRA `(.L_x_7839) ;  /* 0xffffffe000407947 */ /* 0x000fec000383ffff */
.L_x_7844:
[----:B-1----:R1:W2:Y:S02]  /*149a0*/  SYNCS.PHASECHK.TRANS64.TRYWAIT P0, [R0+URZ+0x28c20], R3 ;  /* 0x028c2003000075a7 */ /* 0x0022a4000800017f */
[----:B--2---:R-:W-:Y:S05]  /*149b0*/  @!P0 NANOSLEEP.SYNCS 0x989680 ;  /* 0x009896800000895d */ /* 0x004fea0003900000 */
[----:B------:R-:W2:Y:S02]  /*149c0*/  @!P0 SYNCS.PHASECHK.TRANS64 P0, [R0+URZ+0x28c20], R3 ;  /* 0x028c2003000085a7 */ /* 0x000ea4000800007f */
[----:B--2---:R-:W-:Y:S05]  /*149d0*/  @!P0 BRA `(.L_x_7844) ;  /* 0xfffffffc00f08947 */ /* 0x004fea000383ffff */
[----:B------:R-:W-:Y:S05]  /*149e0*/  BRA `(.L_x_7905) ;  /* 0xffffffe400c07947 */ /* 0x000fea000383ffff */
.L_x_7845:
        /* <DEDUP_REMOVED lines=11> */
.L_x_7907:
[----:B------:R-:W-:Y:S05]  /*14aa0*/  BSYNC B0 ;  /* 0x0000000000007941 */ /* 0x000fea0003800000 */
.L_x_7906:
[----:B------:R-:W-:Y:S05]  /*14ab0*/  BRA `(.L_x_7908) ;  /* 0xffffffe400a87947 */ /* 0x000fea000383ffff */
.L_x_7848:
[----:B------:R-:W-:Y:S01]  /*14ac0*/  BSSY B1, `(.L_x_7909) ;  /* 0x0000006000017945 */ /* 0x000fe20003800000 */
[----:B------:R-:W-:-:S07]  /*14ad0*/  IMAD.MOV.U32 R15, RZ, RZ, -0x1 ;  /* 0xffffffffff0f7424 */ /* 0x000fce00078e00ff */
[----:B012--5:R-:W-:Y:S05]  /*14ae0*/  WARPSYNC.COLLECTIVE R15, `(.L_x_7910) ;  /* 0x000000000f0c7348 */ /* 0x027fea0003c00000 */
[----:B------:R-:W-:Y:S02]  /*14af0*/  ELECT P6, UR62, PT ;  /* 0x00000000003e782f */ /* 0x000fe400038c0000 */
[----:B------:R-:W-:Y:S01]  /*14b00*/  MOV R14, UR62 ;  /* 0x0000003e000e7c02 */ /* 0x000fe20008000f00 */
[----:B012--5:R-:W-:Y:S10]  /*14b10*/  ENDCOLLECTIVE ;  /* 0x000000000000791b */ /* 0x027ff40003800000 */
.L_x_7910:
[----:B------:R-:W-:Y:S05]  /*14b20*/  BSYNC B1 ;  /* 0x0000000000017941 */ /* 0x000fea0003800000 */
.L_x_7909:
[----:B------:R-:W-:Y:S05]  /*14b30*/  BRA `(.L_x_7911) ;  /* 0xffffffe400a07947 */ /* 0x000fea000383ffff */
.L_x_7850:
[----:B0-----:R0:W1:Y:S02]  /*14b40*/  SYNCS.PHASECHK.TRANS64.TRYWAIT P0, [R6+URZ], R5 ;  /* 0x00000005060075a7 */ /* 0x001064000800017f */
[----:B-1----:R-:W-:Y:S05]  /*14b50*/  @!P0 NANOSLEEP.SYNCS 0x989680 ;  /* 0x009896800000895d */ /* 0x002fea0003900000 */
[----:B------:R-:W1:Y:S02]  /*14b60*/  @!P0 SYNCS.PHASECHK.TRANS64 P0, [R6+URZ], R5 ;  /* 0x00000005060085a7 */ /* 0x000e64000800007f */
[----:B-1----:R-:W-:Y:S05]  /*14b70*/  @!P0 BRA `(.L_x_7850) ;  /* 0xfffffffc00f08947 */ /* 0x002fea000383ffff */
[----:B------:R-:W-:Y:S05]  /*14b80*/  BRA `(.L_x_7912) ;  /* 0xffffffe400dc7947 */ /* 0x000fea000383ffff */
.L_x_7851:
[----:B-1----:R1:W2:Y:S02]  /*14b90*/  SYNCS.PHASECHK.TRANS64.TRYWAIT P0, [R7+URZ], R2 ;  /* 0x00000002070075a7 */ /* 0x0022a4000800017f */
[----:B--2---:R-:W-:Y:S05]  /*14ba0*/  @!P0 NANOSLEEP.SYNCS 0x989680 ;  /* 0x009896800000895d */ /* 0x004fea0003900000 */
[----:B------:R-:W2:Y:S02]  /*14bb0*/  @!P0 SYNCS.PHASECHK.TRANS64 P0, [R7+URZ], R2 ;  /* 0x00000002070085a7 */ /* 0x000ea4000800007f */
[----:B--2---:R-:W-:Y:S05]  /*14bc0*/  @!P0 BRA `(.L_x_7851) ;  /* 0xfffffffc00f08947 */ /* 0x004fea000383ffff */
[----:B------:R-:W-:Y:S05]  /*14bd0*/  BRA `(.L_x_7913) ;  /* 0xffffffe400d07947 */ /* 0x000fea000383ffff */
.L_x_7853:
[----:B--2---:R2:W3:Y:S02]  /*14be0*/  SYNCS.PHASECHK.TRANS64.TRYWAIT P0, [R4+URZ], R5 ;  /* 0x00000005040075a7 */ /* 0x0044e4000800017f */
[----:B---3--:R-:W-:Y:S05]  /*14bf0*/  @!P0 NANOSLEEP.SYNCS 0x989680 ;  /* 0x009896800000895d */ /* 0x008fea0003900000 */
[----:B------:R-:W3:Y:S02]  /*14c00*/  @!P0 SYNCS.PHASECHK.TRANS64 P0, [R4+URZ], R5 ;  /* 0x00000005040085a7 */ /* 0x000ee4000800007f */
[----:B---3--:R-:W-:Y:S05]  /*14c10*/  @!P0 BRA `(.L_x_7853) ;  /* 0xfffffffc00f08947 */ /* 0x008fea000383ffff */
[----:B------:R-:W-:Y:S05]  /*14c20*/  BRA `(.L_x_7914) ;  /* 0xffffffe400d87947 */ /* 0x000fea000383ffff */
.L_x_7915:
        /* <DEDUP_REMOVED lines=13> */
.L_x_15130:


//--------------------- .text._ZN7cutlass13device_kernelIN5flash11enable_sm90INS1_16FlashAttnFwdSm90INS1_25CollectiveMainloopFwdSm90ILi2EN4cute5tupleIJNS5_1CILi1EEES8_S8_EEENS6_IJNS7_ILi64EEESA_SA_EEELi512ENS_10bfloat16_tEfNS_4arch4Sm90ELb1ELb0ELb0ELb1ELb0ELb1ELb0ELb0ELb0ELb1ELb0ELb0EEENS1_21CollectiveEpilogueFwdINS6_IJSA_NS7_ILi512EEESA_EEES9_SC_SE_Li256ELb1ELb1ELb0ELb0EEENS1_36VarlenDynamicPersistentTileSchedulerILi64ELi64ELi256ELi128ELb0ELb1ELb1ELb1ELb1ELb1EEEEEEEEEvNT_6ParamsE --------------------------
	.section	.text._ZN7cutlass13device_kernelIN5flash11enable_sm90INS1_16FlashAttnFwdSm90INS1_25CollectiveMainloopFwdSm90ILi2EN4cute5tupleIJNS5_1CILi1EEES8_S8_EEENS6_IJNS7_ILi64EEESA_SA_EEELi512ENS_10bfloat16_tEfNS_4arch4Sm90ELb1ELb0ELb0ELb1ELb0ELb1ELb0ELb0ELb0ELb1ELb0ELb0EEENS1_21CollectiveEpilogueFwdINS6_IJSA_NS7_ILi512EEESA_EEES9_SC_SE_Li256ELb1ELb1ELb0ELb0EEENS1_36VarlenDynamicPersistentTileSchedulerILi64ELi64ELi256ELi128ELb0ELb1ELb1ELb1ELb1ELb1EEEEEEEEEvNT_6ParamsE,"ax",@progbits
	.align	128
.text._ZN7cutlass13device_kernelIN5flash11enable_sm90INS1_16FlashAttnFwdSm90INS1_25CollectiveMainloopFwdSm90ILi2EN4cute5tupleIJNS5_1CILi1EEES8_S8_EEENS6_IJNS7_ILi64EEESA_SA_EEELi512ENS_10bfloat16_tEfNS_4arch4Sm90ELb1ELb0ELb0ELb1ELb0ELb1ELb0ELb0ELb0ELb1ELb0ELb0EEENS1_21CollectiveEpilogueFwdINS6_IJSA_NS7_ILi512EEESA_EEES9_SC_SE_Li256ELb1ELb1ELb0ELb0EEENS1_36VarlenDynamicPersistentTileSchedulerILi64ELi64ELi256ELi128ELb0ELb1ELb1ELb1ELb1ELb1EEEEEEEEEvNT_6ParamsE:
        .type           _ZN7cutlass13device_kernelIN5flash11enable_sm90INS1_16FlashAttnFwdSm90INS1_25CollectiveMainloopFwdSm90ILi2EN4cute5tupleIJNS5_1CILi1EEES8_S8_EEENS6_IJNS7_ILi64EEESA_SA_EEELi512ENS_10bfloat16_tEfNS_4arch4Sm90ELb1ELb0ELb0ELb1ELb0ELb1ELb0ELb0ELb0ELb1ELb0ELb0EEENS1_21CollectiveEpilogueFwdINS6_IJSA_NS7_ILi512EEESA_EEES9_SC_SE_Li256ELb1ELb1ELb0ELb0EEENS1_36VarlenDynamicPersistentTileSchedulerILi64ELi64ELi256ELi128ELb0ELb1ELb1ELb1ELb1ELb1EEEEEEEEEvNT_6ParamsE,@function
        .size           _ZN7cutlass13device_kernelIN5flash11enable_sm90INS1_16FlashAttnFwdSm90INS1_25CollectiveMainloopFwdSm90ILi2EN4cute5tupleIJNS5_1CILi1EEES8_S8_EEENS6_IJNS7_ILi64EEESA_SA_EEELi512ENS_10bfloat16_tEfNS_4arch4Sm90ELb1ELb0ELb0ELb1ELb0ELb1ELb0ELb0ELb0ELb1ELb0ELb0EEENS1_21CollectiveEpilogueFwdINS6_IJSA_NS7_ILi512EEESA_EEES9_SC_SE_Li256ELb1ELb1ELb0ELb0EEENS1_36VarlenDynamicPersistentTileSchedulerILi64ELi64ELi256ELi128ELb0ELb1ELb1ELb1ELb1ELb1EEEEEEEEEvNT_6ParamsE,(.L_x_15131 - _ZN7cutlass13device_kernelIN5flash11enable_sm90INS1_16FlashAttnFwdSm90INS1_25CollectiveMainloopFwdSm90ILi2EN4cute5tupleIJNS5_1CILi1EEES8_S8_EEENS6_IJNS7_ILi64EEESA_SA_EEELi512ENS_10bfloat16_tEfNS_4arch4Sm90ELb1ELb0ELb0ELb1ELb0ELb1ELb0ELb0ELb0ELb1ELb0ELb0EEENS1_21CollectiveEpilogueFwdINS6_IJSA_NS7_ILi512EEESA_EEES9_SC_SE_Li256ELb1ELb1ELb0ELb0EEENS1_36VarlenDynamicPersistentTileSchedulerILi64ELi64ELi256ELi128ELb0ELb1ELb1ELb1ELb1ELb1EEEEEEEEEvNT_6ParamsE)
        .other          _ZN7cutlass13device_kernelIN5flash11enable_sm90INS1_16FlashAttnFwdSm90INS1_25CollectiveMainloopFwdSm90ILi2EN4cute5tupleIJNS5_1CILi1EEES8_S8_EEENS6_IJNS7_ILi64EEESA_SA_EEELi512ENS_10bfloat16_tEfNS_4arch4Sm90ELb1ELb0ELb0ELb1ELb0ELb1ELb0ELb0ELb0ELb1ELb0ELb0EEENS1_21CollectiveEpilogueFwdINS6_IJSA_NS7_ILi512EEESA_EEES9_SC_SE_Li256ELb1ELb1ELb0ELb0EEENS1_36VarlenDynamicPersistentTileSchedulerILi64ELi64ELi256ELi128ELb0ELb1ELb1ELb1ELb1ELb1EEEEEEEEEvNT_6ParamsE,@"STO_CUDA_ENTRY STV_DEFAULT"
_ZN7cutlass13device_kernelIN5flash11enable_sm90INS1_16FlashAttnFwdSm90INS1_25CollectiveMainloopFwdSm90ILi2EN4cute5tupleIJNS5_1CILi1EEES8_S8_EEENS6_IJNS7_ILi64EEESA_SA_EEELi512ENS_10bfloat16_tEfNS_4arch4Sm90ELb1ELb0ELb0ELb1ELb0ELb1ELb0ELb0ELb0ELb1ELb0ELb0EEENS1_21CollectiveEpilogueFwdINS6_IJSA_NS7_ILi512EEESA_EEES9_SC_SE_Li256ELb1ELb1ELb0ELb0EEENS1_36VarlenDynamicPersistentTileSchedulerILi64ELi64ELi256ELi128ELb0ELb1ELb1ELb1ELb1ELb1EEEEEEEEEvNT_6ParamsE:
        /* <DEDUP_REMOVED lines=23> */
.L_x_7917:
[----:B------:R-:W-:Y:S05]  /*0170*/  BSYNC B0 ;  /* 0x0000000000007941 */ /* 0x000fea0003800000 */
.L_x_7916:
        /* <DEDUP_REMOVED lines=37> */
.L_x_7918:
        /* <DEDUP_REMOVED lines=22> */
.L_x_7919:
        /* <DEDUP_REMOVED lines=18> */
.L_x_7920:
        /* <DEDUP_REMOVED lines=22> */
.L_x_7921:
        /* <DEDUP_REMOVED lines=22> */
.L_x_7922:
        /* <DEDUP_REMOVED lines=9> */
.L_x_7925:
        /* <DEDUP_REMOVED lines=19> */
[----:B------:R-:W2:Y:S01]  /*0ad0*/  LDL.LU R18, [R1+0x58] ;  /* 0x0000580001127983 */ /* 0x000ea20000300800 */
[----:B------:R-:W-:Y:S02]  /*0ae0*/  VIADD R15, R4, 0xffffff80 ;  /* 0xffffff80040f7836 */ /* 0x000fe40000000000 */
[----:B------:R-:W-:Y:S02]  /*0af0*/  IMAD.MOV.U32 R200, RZ, RZ, 0x20 ;  /* 0x00000020ffc87424 */ /* 0x000fe400078e00ff */
[----:B------:R-:W-:Y:S01]  /*0b00*/  IMAD.MOV.U32 R213, RZ, RZ, RZ ;  /* 0x000000ffffd57224 */ /* 0x000fe200078e00ff */
[----:B------:R-:W-:Y:S01]  /*0b10*/  SHF.R.S32.HI R0, RZ, 0x1f, R15 ;  /* 0x0000001fff007819 */ /* 0x000fe2000001140f */
[----:B------:R-:W-:Y:S02]  /*0b20*/  IMAD.MOV.U32 R22, RZ, RZ, RZ ;  /* 0x000000ffff167224 */ /* 0x000fe400078e00ff */
[----:B------:R-:W-:Y:S01]  /*0b30*/  IMAD.MOV.U32 R187, RZ, RZ, RZ ;  /* 0x000000ffffbb7224 */ /* 0x000fe200078e00ff */
[----:B------:R-:W-:-:S02]  /*0b40*/  LEA.HI R6, R0, R15, RZ, 0x4 ;  /* 0x0000000f00067211 */ /* 0x000fc400078f20ff */
[-C--:B------:R-:W-:Y:S02]  /*0b50*/  LEA.HI R3, R0, R15.reuse, RZ, 0x7 ;  /* 0x0000000f00037211 */ /* 0x080fe400078f38ff */
        /* <DEDUP_REMOVED lines=8> */
[----:B------:R-:W-:Y:S02]  /*0be0*/  LEA.HI R7, R6, R11, RZ, 0x1 ;  /* 0x0000000b06077211 */ /* 0x000fe400078f08ff */
[----:B------:R-:W-:Y:S02]  /*0bf0*/  SHF.R.S32.HI R8, RZ, 0x1f, R9 ;  /* 0x0000001fff087819 */ /* 0x000fe40000011409 */
[----:B------:R-:W-:Y:S02]  /*0c00*/  SHF.R.S32.HI R5, RZ, 0x1f, R4 ;  /* 0x0000001fff057819 */ /* 0x000fe40000011404 */
[----:B------:R-:W-:Y:S02]  /*0c10*/  LOP3.LUT R14, R7, 0x1ffffffe, RZ, 0xc0, !PT ;  /* 0x1ffffffe070e7812 */ /* 0x000fe400078ec0ff */
[----:B------:R-:W-:-:S02]  /*0c20*/  LEA.HI R10, R8, R9, RZ, 0x3 ;  /* 0x00000009080a7211 */ /* 0x000fc400078f18ff */
[----:B------:R-:W-:Y:S01]  /*0c30*/  LEA.HI R6, R5, R4, RZ, 0x2 ;  /* 0x0000000405067211 */ /* 0x000fe200078f10ff */
[----:B------:R-:W-:Y:S01]  /*0c40*/  IMAD.IADD R14, R11, 0x1, -R14 ;  /* 0x000000010b0e7824 */ /* 0x000fe200078e0a0e */
[----:B------:R-:W-:Y:S02]  /*0c50*/  LEA.HI R13, R13, R202, RZ, 0x2 ;  /* 0x000000ca0d0d7211 */ /* 0x000fe400078f10ff */
[----:B------:R-:W-:Y:S01]  /*0c60*/  LOP3.LUT R12, R10, 0xfffffff8, RZ, 0xc0, !PT ;  /* 0xfffffff80a0c7812 */ /* 0x000fe200078ec0ff */
[----:B------:R-:W-:Y:S01]  /*0c70*/  IMAD.SHL.U32 R14, R14, 0x8, RZ ;  /* 0x000000080e0e7824 */ /* 0x000fe200078e00ff */
[----:B------:R-:W-:Y:S01]  /*0c80*/  LOP3.LUT R11, R6, 0x7ffffffc, RZ, 0xc0, !PT ;  /* 0x7ffffffc060b7812 */ /* 0x000fe200078ec0ff */
[----:B------:R-:W-:Y:S01]  /*0c90*/  IMAD.SHL.U32 R10, R10, 0x40, RZ ;  /* 0x000000400a0a7824 */ /* 0x000fe200078e00ff */
[----:B------:R-:W-:Y:S01]  /*0ca0*/  SHF.R.S32.HI R220, RZ, 0x7, R3 ;  /* 0x00000007ffdc7819 */ /* 0x000fe20000011403 */
[----:B------:R-:W-:Y:S01]  /*0cb0*/  IMAD.IADD R12, R9, 0x1, -R12 ;  /* 0x00000001090c7824 */ /* 0x000fe200078e0a0c */
[----:B------:R-:W-:Y:S01]  /*0cc0*/  LOP3.LUT R13, R13, 0x3ffffc, RZ, 0xc0, !PT ;  /* 0x003ffffc0d0d7812 */ /* 0x000fe200078ec0ff */
[----:B------:R-:W-:Y:S01]  /*0cd0*/  IMAD.IADD R11, R4, 0x1, -R11 ;  /* 0x00000001040b7824 */ /* 0x000fe200078e0a0b */
[--C-:B------:R-:W-:Y:S01]  /*0ce0*/  SHF.R.S32.HI R7, RZ, 0x2, R6.reuse ;  /* 0x00000002ff077819 */ /* 0x100fe20000011406 */
[----:B------:R-:W-:Y:S01]  /*0cf0*/  IMAD R16, R220, 0x100, R9 ;  /* 0x00000100dc107824 */ /* 0x000fe200078e0209 */
[----:B------:R-:W-:Y:S01]  /*0d00*/  SHF.R.S32.HI R8, RZ, 0x1f, R6 ;  /* 0x0000001fff087819 */ /* 0x000fe20000011406 */
[----:B------:R-:W-:Y:S01]  /*0d10*/  IMAD.IADD R13, R202, 0x1, -R13 ;  /* 0x00000001ca0d7824 */ /* 0x000fe200078e0a0d */
[----:B------:R-:W-:Y:S01]  /*0d20*/  LEA.HI R5, R5, R4, RZ, 0x5 ;  /* 0x0000000405057211 */ /* 0x000fe200078f28ff */
[----:B------:R-:W-:Y:S01]  /*0d30*/  IMAD.SHL.U32 R9, R12, 0x40, RZ ;  /* 0x000000400c097824 */ /* 0x000fe200078e00ff */
[CC--:B------:R-:W-:Y:S01]  /*0d40*/  LEA.HI R4, R0.reuse, R15.reuse, RZ, 0x3 ;  /* 0x0000000f00047211 */ /* 0x0c0fe200078f18ff */
[----:B------:R-:W-:Y:S01]  /*0d50*/  IMAD R13, R13, 0x10, R16 ;  /* 0x000000100d0d7824 */ /* 0x000fe200078e0210 */
[----:B------:R-:W-:Y:S01]  /*0d60*/  LEA.HI R0, R0, R15, RZ, 0x2 ;  /* 0x0000000f00007211 */ /* 0x000fe200078f10ff */
[----:B------:R-:W-:Y:S01]  /*0d70*/  IMAD.SHL.U32 R189, R11, 0x2, RZ ;  /* 0x000000020bbd7824 */ /* 0x000fe200078e00ff */
[----:B------:R-:W-:Y:S01]  /*0d80*/  LEA.HI R8, R8, R7, RZ, 0x3 ;  /* 0x0000000708087211 */ /* 0x000fe200078f18ff */
[----:B------:R-:W-:Y:S01]  /*0d90*/  IMAD.U32 R234, R13, 0x40, R14 ;  /* 0x000000400dea7824 */ /* 0x000fe200078e000e */
[----:B------:R-:W-:-:S02]  /*0da0*/  SHF.R.S32.HI R23, RZ, 0x2, R0 ;  /* 0x00000002ff177819 */ /* 0x000fc40000011400 */
[----:B------:R-:W-:Y:S02]  /*0db0*/  LOP3.LUT R8, R8, 0xfffffff8, RZ, 0xc0, !PT ;  /* 0xfffffff808087812 */ /* 0x000fe400078ec0ff */
[----:B------:R-:W-:Y:S01]  /*0dc0*/  LOP3.LUT R9, R9, 0x1c0, RZ, 0xc0, !PT ;  /* 0x000001c009097812 */ /* 0x000fe200078ec0ff */
[----:B------:R-:W-:Y:S01]  /*0dd0*/  VIADD R235, R23, 0x20 ;  /* 0x0000002017eb7836 */ /* 0x000fe20000000000 */
[----:B------:R-:W-:Y:S01]  /*0de0*/  LOP3.LUT R223, R0, 0xfffffffc, RZ, 0xc0, !PT ;  /* 0xfffffffc00df7812 */ /* 0x000fe200078ec0ff */
[----:B------:R-:W-:Y:S01]  /*0df0*/  IMAD.IADD R8, R7, 0x1, -R8 ;  /* 0x0000000107087824 */ /* 0x000fe200078e0a08 */
[----:B------:R-:W-:Y:S01]  /*0e00*/  LOP3.LUT R14, R9, 0x8, R14, 0xf8, !PT ;  /* 0x00000008090e7812 */ /* 0x000fe200078ef80e */
[----:B------:R-:W-:Y:S01]  /*0e10*/  IMAD.SHL.U32 R230, R235, 0x40, RZ ;  /* 0x00000040ebe67824 */ /* 0x000fe200078e00ff */
[----:B------:R-:W-:Y:S01]  /*0e20*/  SHF.R.U32.HI R9, RZ, 0x3, R9 ;  /* 0x00000003ff097819 */ /* 0x000fe20000011609 */
[----:B------:R-:W-:Y:S01]  /*0e30*/  IMAD.IADD R223, R15, 0x1, -R223 ;  /* 0x000000010fdf7824 */ /* 0x000fe200078e0adf */
[----:B------:R-:W-:-:S02]  /*0e40*/  LOP3.LUT R7, R10, 0x7ffffe00, RZ, 0xc0, !PT ;  /* 0x7ffffe000a077812 */ /* 0x000fc400078ec0ff */
[----:B------:R-:W-:Y:S01]  /*0e50*/  SHF.R.S32.HI R6, RZ, 0x1f, R235 ;  /* 0x0000001fff067819 */ /* 0x000fe200000114eb */
[C---:B------:R-:W-:Y:S01]  /*0e60*/  IMAD.SHL.U32 R16, R223.reuse, 0x8, RZ ;  /* 0x00000008df107824 */ /* 0x040fe200078e00ff */
[----:B------:R-:W-:Y:S01]  /*0e70*/  LOP3.LUT R14, R14, R9, RZ, 0x3c, !PT ;  /* 0x000000090e0e7212 */ /* 0x000fe200078e3cff */
[----:B------:R-:W-:Y:S01]  /*0e80*/  IMAD R7, R202, 0x400, R7 ;  /* 0x00000400ca077824 */ /* 0x000fe200078e0207 */
[----:B------:R-:W-:Y:S01]  /*0e90*/  SHF.R.S32.HI R218, RZ, 0x3, R4 ;  /* 0x00000003ffda7819 */ /* 0x000fe20000011404 */
[----:B------:R-:W-:Y:S01]  /*0ea0*/  IMAD.SHL.U32 R184, R223, 0x4, RZ ;  /* 0x00000004dfb87824 */ /* 0x000fe200078e00ff */
[----:B------:R-:W-:Y:S01]  /*0eb0*/  LOP3.LUT R217, R4, 0xfffffff8, RZ, 0xc0, !PT ;  /* 0xfffffff804d97812 */ /* 0x000fe200078ec0ff */
[----:B------:R-:W-:Y:S01]  /*0ec0*/  IMAD.IADD R7, R7, 0x1, R14 ;  /* 0x0000000107077824 */ /* 0x000fe200078e020e */
[----:B------:R-:W-:Y:S01]  /*0ed0*/  SHF.R.S32.HI R4, RZ, 0x1f, R0 ;  /* 0x0000001fff047819 */ /* 0x000fe20000011400 */
[----:B------:R-:W-:Y:S01]  /*0ee0*/  VIADD R192, R184, 0x10 ;  /* 0x00000010b8c07836 */ /* 0x000fe20000000000 */
[----:B------:R-:W-:Y:S01]  /*0ef0*/  LEA.HI R0, R223, R223, RZ, 0x1 ;  /* 0x000000dfdf007211 */ /* 0x000fe200078f08ff */
[----:B------:R-:W-:Y:S01]  /*0f00*/  IMAD.IADD R217, R15, 0x1, -R217 ;  /* 0x000000010fd97824 */ /* 0x000fe200078e0ad9 */
[----:B------:R-:W-:Y:S01]  /*0f10*/  LEA.HI R6, R6, R235, RZ, 0x3 ;  /* 0x000000eb06067211 */ /* 0x000fe200078f18ff */
[----:B------:R-:W-:Y:S01]  /*0f20*/  IMAD R198, R7, 0x2, R2 ;  /* 0x0000000207c67824 */ /* 0x000fe200078e0202 */
[----:B------:R-:W-:Y:S01]  /*0f30*/  R2P PR, R12, 0x6 ;  /* 0x000000060c007804 */ /* 0x000fe20000000000 */
[----:B------:R-:W-:Y:S01]  /*0f40*/  IMAD.SHL.U32 R193, R217, 0x8, RZ ;  /* 0x00000008d9c17824 */ /* 0x000fe200078e00ff */
[----:B------:R-:W-:Y:S01]  /*0f50*/  SHF.R.S32.HI R5, RZ, 0x5, R5 ;  /* 0x00000005ff057819 */ /* 0x000fe20000011405 */
[----:B------:R-:W-:Y:S01]  /*0f60*/  IMAD.SHL.U32 R6, R6, 0x40, RZ ;  /* 0x0000004006067824 */ /* 0x000fe200078e00ff */
[----:B------:R-:W-:Y:S01]  /*0f70*/  LEA.HI R3, R3, R220, RZ, 0x1 ;  /* 0x000000dc03037211 */ /* 0x000fe200078f08ff */
[----:B------:R-:W-:Y:S01]  /*0f80*/  VIADD R201, R198, 0x26800 ;  /* 0x00026800c6c97836 */ /* 0x000fe20000000000 */
[----:B------:R-:W-:Y:S01]  /*0f90*/  LOP3.LUT R0, R0, 0x1ffffffe, RZ, 0xc0, !PT ;  /* 0x1ffffffe00007812 */ /* 0x000fe200078ec0ff */
[----:B------:R-:W-:Y:S01]  /*0fa0*/  IMAD R190, R5, 0x10, R8 ;  /* 0x0000001005be7824 */ /* 0x000fe200078e0208 */
[----:B------:R-:W-:Y:S01]  /*0fb0*/  LOP3.LUT R230, R230, 0x1c0, RZ, 0xc0, !PT ;  /* 0x000001c0e6e67812 */ /* 0x000fe200078ec0ff */
[----:B------:R-:W-:Y:S01]  /*0fc0*/  VIADD R212, R193, 0x40 ;  /* 0x00000040c1d47836 */ /* 0x000fe20000000000 */
[----:B------:R-:W-:Y:S01]  /*0fd0*/  LEA.HI R4, R4, R23, RZ, 0x3 ;  /* 0x0000001704047211 */ /* 0x000fe200078f18ff */
[----:B------:R-:W-:Y:S01]  /*0fe0*/  IMAD.IADD R203, R223, 0x1, -R0 ;  /* 0x00000001dfcb7824 */ /* 0x000fe200078e0a00 */
[----:B------:R-:W-:Y:S01]  /*0ff0*/  LOP3.LUT R3, R3, 0xfffffe, RZ, 0xc0, !PT ;  /* 0x00fffffe03037812 */ /* 0x000fe200078ec0ff */
[C---:B------:R-:W-:Y:S01]  /*1000*/  VIADD R211, R193.reuse, 0x80 ;  /* 0x00000080c1d37836 */ /* 0x040fe20000000000 */
[----:B------:R-:W-:Y:S01]  /*1010*/  LOP3.LUT R0, R230, 0x38, R16, 0xf8, !PT ;  /* 0x00000038e6007812 */ /* 0x000fe200078ef810 */
[C---:B------:R-:W-:Y:S01]  /*1020*/  VIADD R210, R193.reuse, 0xc0 ;  /* 0x000000c0c1d27836 */ /* 0x040fe20000000000 */
[----:B------:R-:W-:Y:S01]  /*1030*/  SHF.R.U32.HI R5, RZ, 0x3, R230 ;  /* 0x00000003ff057819 */ /* 0x000fe200000116e6 */
[----:B------:R-:W-:Y:S01]  /*1040*/  IMAD.IADD R3, R220, 0x1, -R3 ;  /* 0x00000001dc037824 */ /* 0x000fe200078e0a03 */
[----:B------:R-:W-:Y:S01]  /*1050*/  LOP3.LUT R233, R6, 0xfffffe00, RZ, 0xc0, !PT ;  /* 0xfffffe0006e97812 */ /* 0x000fe200078ec0ff */
[C---:B------:R-:W-:Y:S01]  /*1060*/  VIADD R209, R193.reuse, 0x100 ;  /* 0x00000100c1d17836 */ /* 0x040fe20000000000 */
[----:B------:R-:W-:Y:S01]  /*1070*/  LOP3.LUT R4, R4, 0xfffffff8, RZ, 0xc0, !PT ;  /* 0xfffffff804047812 */ /* 0x000fe200078ec0ff */
[C---:B------:R-:W-:Y:S01]  /*1080*/  VIADD R208, R193.reuse, 0x140 ;  /* 0x00000140c1d07836 */ /* 0x040fe20000000000 */
[----:B------:R-:W-:Y:S01]  /*1090*/  SEL R200, R200, 0xffffffe0, !P1 ;  /* 0xffffffe0c8c87807 */ /* 0x000fe20004800000 */
[----:B------:R-:W-:Y:S01]  /*10a0*/  VIADD R222, R193, 0x180 ;  /* 0x00000180c1de7836 */ /* 0x000fe20000000000 */
[----:B------:R-:W-:Y:S01]  /*10b0*/  LOP3.LUT R227, R233, R0, R5, 0xf6, !PT ;  /* 0x00000000e9e37212 */ /* 0x000fe200078ef605 */
[----:B------:R-:W-:Y:S01]  /*10c0*/  VIADD R221, R193, 0x1c0 ;  /* 0x000001c0c1dd7836 */ /* 0x000fe20000000000 */
[----:B------:R-:W-:Y:S01]  /*10d0*/  SHF.R.S32.HI R226, RZ, 0x1f, R192 ;  /* 0x0000001fffe27819 */ /* 0x000fe200000114c0 */
[----:B------:R-:W-:Y:S01]  /*10e0*/  VIADD R199, R198, 0x26840 ;  /* 0x00026840c6c77836 */ /* 0x000fe20000000000 */
[----:B------:R-:W-:Y:S01]  /*10f0*/  SHF.R.S32.HI R8, RZ, 0x1f, R210 ;  /* 0x0000001fff087819 */ /* 0x000fe200000114d2 */
[----:B------:R-:W-:Y:S01]  /*1100*/  @P2 VIADD R199, R201, 0xffffffc0 ;  /* 0xffffffc0c9c72836 */ /* 0x000fe20000000000 */
[----:B------:R-:W-:Y:S01]  /*1110*/  SHF.R.S32.HI R237, RZ, 0x1f, R222 ;  /* 0x0000001fffed7819 */ /* 0x000fe200000114de */
[----:B------:R-:W-:Y:S01]  /*1120*/  IMAD.IADD R188, R23, 0x1, -R4 ;  /* 0x0000000117bc7824 */ /* 0x000fe200078e0a04 */
[----:B------:R-:W-:Y:S01]  /*1130*/  SHF.R.S32.HI R4, RZ, 0x1f, R212 ;  /* 0x0000001fff047819 */ /* 0x000fe200000114d4 */
[----:B------:R-:W-:Y:S01]  /*1140*/  IMAD.SHL.U32 R197, R3, 0x100, RZ ;  /* 0x0000010003c57824 */ /* 0x000fe200078e00ff */
[----:B------:R-:W-:Y:S01]  /*1150*/  SHF.R.S32.HI R3, RZ, 0x1f, R211 ;  /* 0x0000001fff037819 */ /* 0x000fe200000114d3 */
[----:B------:R-:W-:Y:S01]  /*1160*/  IMAD.IADD R201, R201, 0x1, R200 ;  /* 0x00000001c9c97824 */ /* 0x000fe200078e02c8 */
[----:B------:R-:W-:Y:S01]  /*1170*/  SHF.R.S32.HI R4, RZ, 0x1f, R209 ;  /* 0x0000001fff047819 */ /* 0x000fe200000114d1 */
[----:B------:R-:W-:Y:S01]  /*1180*/  IMAD R227, R227, 0x2, R2 ;  /* 0x00000002e3e37824 */ /* 0x000fe200078e0202 */
[----:B------:R-:W-:Y:S01]  /*1190*/  SHF.R.S32.HI R3, RZ, 0x1f, R208 ;  /* 0x0000001fff037819 */ /* 0x000fe200000114d0 */
[----:B------:R-:W-:Y:S01]  /*11a0*/  IMAD R203, R203, 0x8, R190 ;  /* 0x00000008cbcb7824 */ /* 0x000fe200078e02be */
[----:B------:R-:W-:Y:S01]  /*11b0*/  SHF.R.S32.HI R236, RZ, 0x1f, R221 ;  /* 0x0000001fffec7819 */ /* 0x000fe200000114dd */
[----:B------:R-:W-:Y:S01]  /*11c0*/  IMAD.IADD R200, R200, 0x1, R199 ;  /* 0x00000001c8c87824 */ /* 0x000fe200078e02c7 */
[----:B--2---:R-:W-:-:S02]  /*11d0*/  LOP3.LUT R186, R18, 0x1, RZ, 0xfc, !PT ;  /* 0x0000000112ba7812 */ /* 0x004fc400078efcff */
[----:B------:R-:W-:-:S07]  /*11e0*/  CS2R R18, SRZ ;  /* 0x0000000000127805 */ /* 0x000fce000001ff00 */
.L_x_8064:
        /* <DEDUP_REMOVED lines=51> */
.L_x_7927:
[----:B------:R-:W-:Y:S02]  /*1520*/  IMAD.U32 R44, RZ, RZ, UR5 ;  /* 0x00000005ff2c7e24 */ /* 0x000fe4000f8e00ff */
[----:B------:R-:W-:Y:S01]  /*1530*/  IMAD.U32 R24, RZ, RZ, UR4 ;  /* 0x00000004ff187e24 */ /* 0x000fe2000f8e00ff */
[----:B------:R-:W-:Y:S06]  /*1540*/  @!P2 BRA `(.L_x_7928) ;  /* 0x000000000010a947 */ /* 0x000fec0003800000 */
[----:B------:R-:W-:-:S04]  /*1550*/  IADD3 R4, P0, R205, UR8, RZ ;  /* 0x00000008cd047c10 */ /* 0x000fc8000ff1e0ff */
[----:B------:R-:W-:-:S05]  /*1560*/  IADD3.X R5, R206, UR9, RZ, P0, !PT ;  /* 0x00000009ce057c10 */ /* 0x000fca00087fe4ff */
[----:B------:R0:W5:Y:S01]  /*1570*/  LDG.E R24, desc[UR40][R4.64] ;  /* 0x0000002804187981 */ /* 0x000162000c1e1900 */
[----:B------:R-:W-:Y:S05]  /*1580*/  BRA `(.L_x_7929) ;  /* 0x0000000000107947 */ /* 0x000fea0003800000 */
.L_x_7928:
[----:B------:R-:W-:Y:S05]  /*1590*/  @!P0 BRA `(.L_x_7929) ;  /* 0x00000000000c8947 */ /* 0x000fea0003800000 */
[----:B------:R-:W2:Y:S04]  /*15a0*/  LDG.E R5, desc[UR40][R8.64] ;  /* 0x0000002808057981 */ /* 0x000ea8000c1e1900 */
[----:B------:R-:W2:Y:S02]  /*15b0*/  LDG.E R24, desc[UR40][R8.64+0x4] ;  /* 0x0000042808187981 */ /* 0x000ea4000c1e1900 */
[----:B--2---:R-:W-:-:S07]  /*15c0*/  IMAD.IADD R24, R24, 0x1, -R5 ;  /* 0x0000000118187824 */ /* 0x004fce00078e0a05 */
.L_x_7929:
        /* <DEDUP_REMOVED lines=16> */
[----:B------:R-:W-:-:S04]  /*16d0*/  IMAD.SHL.U32 R196, R25, 0x40, RZ ;  /* 0x0000004019c47824 */ /* 0x000fc800078e00ff */
[----:B0-----:R-:W-:-:S08]  /*16e0*/  VIADD R4, R196, 0x3f ;  /* 0x0000003fc4047836 */ /* 0x001fd00000000000 */
[----:B------:R-:W0:Y:S08]  /*16f0*/  @P1 LDC R11, c[0x0][0x44c] ;  /* 0x00011300ff0b1b82 */ /* 0x000e300000000800 */
[----:B------:R-:W1:Y:S01]  /*1700*/  @P1 LDC R5, c[0x0][0x450] ;  /* 0x00011400ff051b82 */ /* 0x000e620000000800 */
[----:B--2---:R-:W-:Y:S02]  /*1710*/  @P0 IMAD.IADD R44, R9, 0x1, -R0 ;  /* 0x00000001092c0824 */ /* 0x004fe400078e0a00 */
[----:B------:R-:W-:-:S02]  /*1720*/  IMAD.IADD R9, R24, 0x1, -R3 ;  /* 0x0000000118097824 */ /* 0x000fc400078e0a03 */
[----:B0-----:R-:W-:-:S04]  /*1730*/  @P1 IMAD.HI.U32 R0, R4, R11, RZ ;  /* 0x0000000b04001227 */ /* 0x001fc800078e00ff */
[----:B------:R-:W-:Y:S01]  /*1740*/  IMAD.IADD R195, R9, 0x1, R44 ;  /* 0x0000000109c37824 */ /* 0x000fe200078e022c */
[----:B-1----:R-:W-:Y:S01]  /*1750*/  @P1 SHF.R.U32.HI R4, RZ, R5, R0 ;  /* 0x00000005ff041219 */ /* 0x002fe20000011600 */
[----:B------:R-:W-:Y:S02]  /*1760*/  IMAD.MOV R42, RZ, RZ, -R9 ;  /* 0x000000ffff2a7224 */ /* 0x000fe400078e0a09 */
[C---:B------:R-:W-:Y:S01]  /*1770*/  VIADD R0, R195.reuse, 0x3f ;  /* 0x0000003fc3007836 */ /* 0x040fe20000000000 */
[----:B------:R-:W-:Y:S02]  /*1780*/  IADD3 R43, R195, 0x40, -R194 ;  /* 0x00000040c32b7810 */ /* 0x000fe40007ffe8c2 */
[----:B------:R-:W-:Y:S02]  /*1790*/  VIMNMX R42, RZ, R42, !PT ;  /* 0x0000002aff2a7248 */ /* 0x000fe40007fe0100 */
[----:B------:R-:W-:Y:S01]  /*17a0*/  SHF.R.S32.HI R3, RZ, 0x1f, R0 ;  /* 0x0000001fff037819 */ /* 0x000fe20000011400 */
[----:B------:R-:W-:-:S03]  /*17b0*/  IMAD.IADD R4, R43, 0x1, R4 ;  /* 0x000000012b047824 */ /* 0x000fc600078e0204 */
[----:B------:R-:W-:Y:S02]  /*17c0*/  LEA.HI R3, R3, R0, RZ, 0x6 ;  /* 0x0000000003037211 */ /* 0x000fe400078f30ff */
[----:B------:R-:W-:Y:S02]  /*17d0*/  SHF.R.S32.HI R5, RZ, 0x1f, R4 ;  /* 0x0000001fff057819 */ /* 0x000fe40000011404 */
        /* <DEDUP_REMOVED lines=15> */
[----:B---3--:R-:W-:Y:S05]  /*18d0*/  @!P1 BRA `(.L_x_7930) ;  /* 0x0000002800a49947 */ /* 0x008fea0003800000 */
        /* <DEDUP_REMOVED lines=20> */
.L_x_7932:
[----:B------:R-:W-:Y:S05]  /*1a20*/  BSYNC B6 ;  /* 0x0000000000067941 */ /* 0x000fea0003800000 */
.L_x_7931:
        /* <DEDUP_REMOVED lines=20> */
.L_x_7934:
[----:B------:R-:W-:Y:S05]  /*1b70*/  BSYNC B6 ;  /* 0x0000000000067941 */ /* 0x000fea0003800000 */
.L_x_7933:
[----:B------:R-:W-:Y:S01]  /*1b80*/  ULDC.64 UR4, c[0x0][0x9f8] ;  /* 0x00027e0000047ab9 */ /* 0x000fe20000000a00 */
[----:B------:R-:W0:Y:S01]  /*1b90*/  LDC.64 R4, c[0x0][0x300] ;  /* 0x0000c000ff047b82 */ /* 0x000e220000000a00 */
[----:B------:R-:W-:Y:S01]  /*1ba0*/  ISETP.NE.U32.AND P0, PT, RZ, UR4, PT ;  /* 0x00000004ff007c0c */ /* 0x000fe2000bf05070 */
[----:B------:R-:W-:Y:S01]  /*1bb0*/  IMAD.IADD R40, R29, 0x1, R24 ;  /* 0x000000011d287824 */ /* 0x000fe200078e0218 */
[----:B------:R-:W-:Y:S02]  /*1bc0*/  ULDC.64 UR6, c[0x0][0x330] ;  /* 0x0000cc0000067ab9 */ /* 0x000fe40000000a00 */
[----:B------:R-:W-:Y:S02]  /*1bd0*/  ISETP.NE.AND.EX P0, PT, RZ, UR5, PT, P0 ;  /* 0x00000005ff007c0c */ /* 0x000fe4000bf05300 */
[----:B------:R-:W-:Y:S01]  /*1be0*/  SHF.R.S32.HI R17, RZ, 0x1f, R16 ;  /* 0x0000001fff117819 */ /* 0x000fe20000011410 */
[----:B------:R-:W1:Y:S08]  /*1bf0*/  LDC R59, c[0x0][0x3f4] ;  /* 0x0000fd00ff3b7b82 */ /* 0x000e700000000800 */
[----:B------:R-:W2:Y:S02]  /*1c00*/  LDC.64 R54, c[0x0][0x3f8] ;  /* 0x0000fe00ff367b82 */ /* 0x000ea40000000a00 */
[----:B------:R-:W-:-:S04]  /*1c10*/  @P0 IADD3 R6, P1, R205, UR4, RZ ;  /* 0x00000004cd060c10 */ /* 0x000fc8000ff3e0ff */
[----:B------:R-:W-:Y:S02]  /*1c20*/  @P0 IADD3.X R7, R206, UR5, RZ, P1, !PT ;  /* 0x00000005ce070c10 */ /* 0x000fe40008ffe4ff */
[----:B------:R-:W-:Y:S01]  /*1c30*/  SHF.R.S32.HI R24, RZ, 0x1f, R40 ;  /* 0x0000001fff187819 */ /* 0x000fe20000011428 */
[-C--:B0-----:R-:W-:Y:S01]  /*1c40*/  IMAD.WIDE.U32 R8, R40, R4.reuse, RZ ;  /* 0x0000000428087225 */ /* 0x081fe200078e00ff */
[----:B------:R-:W-:Y:S01]  /*1c50*/  ULDC.64 UR4, c[0x0][0x308] ;  /* 0x0000c20000047ab9 */ /* 0x000fe20000000a00 */
[----:B------:R0:W3:Y:S01]  /*1c60*/  @P0 LDG.E R27, desc[UR40][R6.64] ;  /* 0x00000028061b0981 */ /* 0x0000e2000c1e1900 */
[----:B------:R-:W4:Y:S01]  /*1c70*/  LDC.64 R56, c[0x0][0x408] ;  /* 0x00010200ff387b82 */ /* 0x000f220000000a00 */
[-C--:B------:R-:W-:Y:S01]  /*1c80*/  IMAD R0, R24, R4.reuse, RZ ;  /* 0x0000000418007224 */ /* 0x080fe200078e02ff */
[----:B------:R-:W-:Y:S01]  /*1c90*/  SHF.R.S32.HI R185, RZ, 0x1f, R184 ;  /* 0x0000001fffb97819 */ /* 0x000fe200000114b8 */
[----:B------:R-:W-:Y:S01]  /*1ca0*/  IMAD.WIDE.U32 R10, R26, UR6, R16 ;  /* 0x000000061a0a7c25 */ /* 0x000fe2000f8e0010 */
[----:B-1----:R-:W-:Y:S01]  /*1cb0*/  ISETP.GE.AND P2, PT, R16, R59, PT ;  /* 0x0000003b1000720c */ /* 0x002fe20003f46270 */
[----:B------:R-:W1:Y:S01]  /*1cc0*/  S2R R41, SR_TID.X ;  /* 0x0000000000297919 */ /* 0x000e620000002100 */
[----:B------:R-:W-:Y:S01]  /*1cd0*/  SHF.L.U64.HI R48, R4, 0x6, R5 ;  /* 0x0000000604307819 */ /* 0x000fe20000010205 */
[----:B------:R-:W-:Y:S01]  /*1ce0*/  IMAD R3, R40, R5, R0 ;  /* 0x0000000528037224 */ /* 0x000fe200078e0200 */
[----:B------:R-:W-:Y:S01]  /*1cf0*/  SHF.R.S32.HI R0, RZ, 0x1f, R26 ;  /* 0x0000001fff007819 */ /* 0x000fe2000001141a */
[----:B------:R-:W-:Y:S01]  /*1d00*/  IMAD.WIDE.U32 R46, R23, R4, R16 ;  /* 0x00000004172e7225 */ /* 0x000fe200078e0010 */
[----:B------:R-:W-:-:S02]  /*1d10*/  SEL R15, R59, RZ, P2 ;  /* 0x000000ff3b0f7207 */ /* 0x000fc40001000000 */
[----:B--2---:R-:W-:Y:S01]  /*1d20*/  SHF.L.U64.HI R52, R54, 0x6, R55 ;  /* 0x0000000636347819 */ /* 0x004fe20000010237 */
[----:B------:R-:W-:Y:S01]  /*1d30*/  IMAD.IADD R9, R9, 0x1, R3 ;  /* 0x0000000109097824 */ /* 0x000fe200078e0203 */
[----:B------:R-:W-:Y:S01]  /*1d40*/  P2R R77, PR, RZ, 0x4 ;  /* 0x00000004ff4d7803 */ /* 0x000fe20000000000 */
[----:B------:R-:W-:Y:S02]  /*1d50*/  IMAD R3, R0, UR6, RZ ;  /* 0x0000000600037c24 */ /* 0x000fe4000f8e02ff */
[----:B------:R-:W-:Y:S02]  /*1d60*/  IMAD.IADD R15, R16, 0x1, R15 ;  /* 0x00000001100f7824 */ /* 0x000fe400078e020f */
[----:B0-----:R-:W-:Y:S01]  /*1d70*/  IMAD R7, R26, UR7, R3 ;  /* 0x000000071a077c24 */ /* 0x001fe2000f8e0203 */
[----:B------:R-:W-:Y:S01]  /*1d80*/  ULDC.64 UR6, c[0x0][0xa08] ;  /* 0x0002820000067ab9 */ /* 0x000fe20000000a00 */
[----:B------:R-:W-:Y:S01]  /*1d90*/  IMAD R3, R0, UR4, RZ ;  /* 0x0000000400037c24 */ /* 0x000fe2000f8e02ff */
[----:B------:R-:W-:Y:S01]  /*1da0*/  ISETP.NE.U32.AND P0, PT, RZ, UR6, PT ;  /* 0x00000006ff007c0c */ /* 0x000fe2000bf05070 */
[----:B------:R-:W-:Y:S01]  /*1db0*/  IMAD.IADD R11, R11, 0x1, R7 ;  /* 0x000000010b0b7824 */ /* 0x000fe200078e0207 */
[----:B------:R-:W-:Y:S01]  /*1dc0*/  SHF.R.S32.HI R14, RZ, 0x1f, R15 ;  /* 0x0000001fff0e7819 */ /* 0x000fe2000001140f */
[C---:B------:R-:W-:Y:S01]  /*1dd0*/  IMAD R3, R26.reuse, UR5, R3 ;  /* 0x000000051a037c24 */ /* 0x040fe2000f8e0203 */
[----:B------:R-:W-:Y:S01]  /*1de0*/  ISETP.NE.AND.EX P0, PT, RZ, UR7, PT, P0 ;  /* 0x00000007ff007c0c */ /* 0x000fe2000bf05300 */
[----:B------:R-:W-:Y:S01]  /*1df0*/  IMAD.WIDE.U32 R6, R26, UR4, R8 ;  /* 0x000000041a067c25 */ /* 0x000fe2000f8e0008 */
[----:B------:R-:W-:Y:S01]  /*1e00*/  ULDC.64 UR4, c[0x0][0x310] ;  /* 0x0000c40000047ab9 */ /* 0x000fe20000000a00 */
[----:B------:R-:W-:-:S02]  /*1e10*/  ULDC.64 UR6, c[0x0][0x338] ;  /* 0x0000ce0000067ab9 */ /* 0x000fc40000000a00 */
[----:B------:R-:W-:Y:S01]  /*1e20*/  IMAD.IADD R7, R7, 0x1, R3 ;  /* 0x0000000107077824 */ /* 0x000fe200078e0203 */
[----:B------:R-:W-:Y:S01]  /*1e30*/  SHF.R.S32.HI R3, RZ, 0x1f, R23 ;  /* 0x0000001fff037819 */ /* 0x000fe20000011417 */
[----:B------:R-:W-:Y:S02]  /*1e40*/  IMAD.SHL.U32 R53, R188, 0x40, RZ ;  /* 0x00000040bc357824 */ /* 0x000fe400078e00ff */
[----:B------:R-:W-:Y:S02]  /*1e50*/  IMAD.SHL.U32 R49, R4, 0x40, RZ ;  /* 0x0000004004317824 */ /* 0x000fe400078e00ff */
[----:B----4-:R-:W-:Y:S01]  /*1e60*/  IMAD R12, R3, R56, RZ ;  /* 0x00000038030c7224 */ /* 0x010fe200078e02ff */
[----:B------:R-:W-:Y:S01]  /*1e70*/  LOP3.LUT R53, R53, 0x1c0, RZ, 0xc0, !PT ;  /* 0x000001c035357812 */ /* 0x000fe200078ec0ff */
[----:B------:R-:W-:Y:S01]  /*1e80*/  VIADD R78, R16, 0x20 ;  /* 0x00000020104e7836 */ /* 0x000fe20000000000 */
[----:B-1----:R-:W-:Y:S01]  /*1e90*/  SHF.R.U32.HI R41, RZ, 0x7, R41 ;  /* 0x00000007ff297819 */ /* 0x002fe20000011629 */
[----:B------:R-:W-:-:S04]  /*1ea0*/  IMAD.SHL.U32 R59, R59, 0x2, RZ ;  /* 0x000000023b3b7824 */ /* 0x000fc800078e00ff */
[----:B------:R-:W-:Y:S01]  /*1eb0*/  VIADD R58, R41, 0x8 ;  /* 0x00000008293a7836 */ /* 0x000fe20000000000 */
[----:B---3--:R-:W-:Y:S02]  /*1ec0*/  SHF.R.S32.HI R0, RZ, 0x1f, R27 ;  /* 0x0000001fff007819 */ /* 0x008fe4000001141b */
[----:B------:R-:W-:Y:S01]  /*1ed0*/  SEL R9, R27, RZ, !P0 ;  /* 0x000000ff1b097207 */ /* 0x000fe20004000000 */
[C---:B------:R-:W-:Y:S01]  /*1ee0*/  IMAD R27, R23.reuse, R57, R12 ;  /* 0x00000039171b7224 */ /* 0x040fe200078e020c */
[----:B------:R-:W-:Y:S01]  /*1ef0*/  SEL R0, R0, RZ, !P0 ;  /* 0x000000ff00007207 */ /* 0x000fe20004000000 */
[----:B------:R-:W-:-:S04]  /*1f00*/  IMAD.WIDE.U32 R12, R23, R56, R16 ;  /* 0x00000038170c7225 */ /* 0x000fc800078e0010 */
[----:B------:R-:W-:-:S04]  /*1f10*/  IMAD.WIDE.U32 R20, R9, UR4, R6 ;  /* 0x0000000409147c25 */ /* 0x000fc8000f8e0006 */
[C---:B------:R-:W-:Y:S02]  /*1f20*/  IMAD R6, R0.reuse, UR6, RZ ;  /* 0x0000000600067c24 */ /* 0x040fe4000f8e02ff */
[----:B------:R-:W-:Y:S01]  /*1f30*/  IMAD R8, R0, UR4, RZ ;  /* 0x0000000400087c24 */ /* 0x000fe2000f8e02ff */
[----:B------:R-:W-:Y:S01]  /*1f40*/  ULDC UR4, c[0x0][0x2f4] ;  /* 0x0000bd0000047ab9 */ /* 0x000fe20000000800 */
[----:B------:R-:W-:Y:S01]  /*1f50*/  IMAD R69, R9, UR7, R6 ;  /* 0x0000000709457c24 */ /* 0x000fe2000f8e0206 */
[----:B------:R-:W-:Y:S01]  /*1f60*/  ISETP.GE.AND P4, PT, R16, UR4, PT ;  /* 0x0000000410007c0c */ /* 0x000fe2000bf86270 */
[----:B------:R-:W-:Y:S01]  /*1f70*/  IMAD R6, R3, R54, RZ ;  /* 0x0000003603067224 */ /* 0x000fe200078e02ff */
[----:B------:R-:W-:Y:S01]  /*1f80*/  ISETP.GE.AND P3, PT, R78, UR4, PT ;  /* 0x000000044e007c0c */ /* 0x000fe2000bf66270 */
[----:B------:R-:W-:Y:S02]  /*1f90*/  IMAD R45, R9, UR5, R8 ;  /* 0x00000005092d7c24 */ /* 0x000fe4000f8e0208 */
[----:B------:R-:W-:Y:S01]  /*1fa0*/  IMAD R0, R3, R4, RZ ;  /* 0x0000000403007224 */ /* 0x000fe200078e02ff */
[----:B------:R-:W-:Y:S01]  /*1fb0*/  LOP3.LUT R4, R53, 0x18, R16, 0xf8, !PT ;  /* 0x0000001835047812 */ /* 0x000fe200078ef810 */
[----:B------:R-:W-:-:S04]  /*1fc0*/  IMAD.WIDE.U32 R28, R9, UR6, R10 ;  /* 0x00000006091c7c25 */ /* 0x000fc8000f8e000a */
[C---:B------:R-:W-:Y:S02]  /*1fd0*/  IMAD R25, R23.reuse, R55, R6 ;  /* 0x0000003717197224 */ /* 0x040fe400078e0206 */
[----:B------:R-:W-:-:S04]  /*1fe0*/  IMAD.WIDE.U32 R6, R23, R54, R184 ;  /* 0x0000003617067225 */ /* 0x000fc800078e00b8 */
[----:B------:R-:W-:-:S04]  /*1ff0*/  IMAD.WIDE.U32 R10, R23, R54, R16 ;  /* 0x00000036170a7225 */ /* 0x000fc800078e0010 */
[----:B------:R-:W-:Y:S01]  /*2000*/  IMAD R8, R23, R5, R0 ;  /* 0x0000000517087224 */ /* 0x000fe200078e0200 */
[----:B------:R-:W-:Y:S01]  /*2010*/  IADD3 R0, P0, R20, R46, RZ ;  /* 0x0000002e14007210 */ /* 0x000fe20007f1e0ff */
[----:B------:R-:W-:Y:S02]  /*2020*/  IMAD.IADD R45, R21, 0x1, R45 ;  /* 0x00000001152d7824 */ /* 0x000fe400078e022d */
[----:B------:R-:W-:Y:S02]  /*2030*/  IMAD.IADD R7, R7, 0x1, R25 ;  /* 0x0000000107077824 */ /* 0x000fe400078e0219 */
[----:B------:R-:W-:Y:S01]  /*2040*/  IMAD.IADD R11, R25, 0x1, R11 ;  /* 0x00000001190b7824 */ /* 0x000fe200078e020b */
[----:B-----5:R-:W-:Y:S01]  /*2050*/  SHF.R.S32.HI R25, RZ, 0x1f, R30 ;  /* 0x0000001fff197819 */ /* 0x020fe2000001141e */
[-C--:B------:R-:W-:Y:S01]  /*2060*/  IMAD.WIDE.U32 R32, R30, R54.reuse, R6 ;  /* 0x000000361e207225 */ /* 0x080fe200078e0006 */
[----:B------:R-:W-:Y:S02]  /*2070*/  IADD3.X R46, R45, R47, R8, P0, !PT ;  /* 0x0000002f2d2e7210 */ /* 0x000fe400007fe408 */
[----:B------:R-:W-:Y:S01]  /*2080*/  LEA.HI R47, R14, R15, RZ, 0x3 ;  /* 0x0000000f0e2f7211 */ /* 0x000fe200078f18ff */
[----:B------:R-:W-:Y:S01]  /*2090*/  IMAD R14, R25, R54, RZ ;  /* 0x00000036190e7224 */ /* 0x000fe200078e02ff */
[----:B------:R-:W-:Y:S01]  /*20a0*/  IADD3 R40, P0, R23, R40, RZ ;  /* 0x0000002817287210 */ /* 0x000fe20007f1e0ff */
[-C--:B------:R-:W-:Y:S01]  /*20b0*/  IMAD R25, R25, R56.reuse, RZ ;  /* 0x0000003819197224 */ /* 0x080fe200078e02ff */
[----:B------:R-:W-:Y:S01]  /*20c0*/  LOP3.LUT R63, R47, 0xfffffff8, RZ, 0xc0, !PT ;  /* 0xfffffff82f3f7812 */ /* 0x000fe200078ec0ff */
[----:B------:R-:W-:Y:S01]  /*20d0*/  IMAD R5, R30, R55, R14 ;  /* 0x000000371e057224 */ /* 0x000fe200078e020e */
[----:B------:R-:W-:Y:S01]  /*20e0*/  SHF.L.U64.HI R55, R56, 0x6, R57 ;  /* 0x0000000638377819 */ /* 0x000fe20000010239 */
[----:B------:R-:W-:Y:S01]  /*20f0*/  IMAD R25, R30, R57, R25 ;  /* 0x000000391e197224 */ /* 0x000fe200078e0219 */
[----:B------:R-:W-:Y:S01]  /*2100*/  SHF.R.U32.HI R57, RZ, 0x3, R53 ;  /* 0x00000003ff397819 */ /* 0x000fe20000011635 */
[----:B------:R-:W-:Y:S01]  /*2110*/  IMAD.WIDE.U32 R8, R23, R56, R184 ;  /* 0x0000003817087225 */ /* 0x000fe200078e00b8 */
[----:B------:R-:W-:-:S02]  /*2120*/  SHF.R.S32.HI R64, RZ, 0x1f, R63 ;  /* 0x0000001fff407819 */ /* 0x000fc4000001143f */
[----:B------:R-:W-:Y:S01]  /*2130*/  LOP3.LUT R61, R4, R57, RZ, 0x3c, !PT ;  /* 0x00000039043d7212 */ /* 0x000fe200078e3cff */
[----:B------:R-:W-:Y:S01]  /*2140*/  IMAD.WIDE.U32 R34, R30, R54, R10 ;  /* 0x000000361e227225 */ /* 0x000fe200078e000a */
[----:B------:R-:W-:-:S03]  /*2150*/  LOP3.LUT R4, R53, 0x38, R47, 0xf8, !PT ;  /* 0x0000003835047812 */ /* 0x000fc600078ef82f */
[----:B------:R-:W-:Y:S02]  /*2160*/  IMAD.IADD R9, R9, 0x1, R27 ;  /* 0x0000000109097824 */ /* 0x000fe400078e021b */
[----:B------:R-:W-:Y:S02]  /*2170*/  IMAD.IADD R13, R27, 0x1, R13 ;  /* 0x000000011b0d7824 */ /* 0x000fe400078e020d */
[----:B------:R-:W-:Y:S02]  /*2180*/  IMAD.IADD R60, R33, 0x1, R5 ;  /* 0x00000001213c7824 */ /* 0x000fe400078e0205 */
[----:B------:R-:W-:Y:S01]  /*2190*/  IMAD.IADD R62, R5, 0x1, R35 ;  /* 0x00000001053e7824 */ /* 0x000fe200078e0223 */
[----:B------:R-:W-:Y:S01]  /*21a0*/  LOP3.LUT R5, R4, R57, RZ, 0x3c, !PT ;  /* 0x0000003904057212 */ /* 0x000fe200078e3cff */
[----:B------:R-:W-:-:S04]  /*21b0*/  IMAD.WIDE.U32 R36, R30, R56, R8 ;  /* 0x000000381e247225 */ /* 0x000fc800078e0008 */
[----:B------:R-:W-:-:S04]  /*21c0*/  IMAD.WIDE.U32 R38, R30, R56, R12 ;  /* 0x000000381e267225 */ /* 0x000fc800078e000c */
[----:B------:R-:W-:Y:S02]  /*21d0*/  IMAD.SHL.U32 R54, R54, 0x40, RZ ;  /* 0x0000004036367824 */ /* 0x000fe400078e00ff */
[----:B------:R-:W-:Y:S02]  /*21e0*/  IMAD.SHL.U32 R56, R56, 0x40, RZ ;  /* 0x0000004038387824 */ /* 0x000fe400078e00ff */
[----:B------:R-:W-:Y:S02]  /*21f0*/  IMAD.X R41, R24, 0x1, R3, P0 ;  /* 0x0000000118297824 */ /* 0x000fe400000e0603 */
[----:B------:R-:W-:Y:S02]  /*2200*/  IMAD R61, R202, 0x200, R61 ;  /* 0x00000200ca3d7824 */ /* 0x000fe400078e023d */
[----:B------:R-:W-:Y:S02]  /*2210*/  IMAD.IADD R65, R37, 0x1, R25 ;  /* 0x0000000125417824 */ /* 0x000fe400078e0219 */
[----:B------:R-:W-:-:S02]  /*2220*/  IMAD.IADD R67, R25, 0x1, R39 ;  /* 0x0000000119437824 */ /* 0x000fc400078e0227 */
[----:B------:R-:W-:Y:S02]  /*2230*/  IMAD R66, R202, 0x200, R5 ;  /* 0x00000200ca427824 */ /* 0x000fe400078e0205 */
[----:B------:R-:W-:-:S07]  /*2240*/  IMAD.IADD R69, R29, 0x1, R69 ;  /* 0x000000011d457824 */ /* 0x000fce00078e0245 */
.L_x_7964:
[----:B0-2-4-:R-:W0:Y:S01]  /*2250*/  LDC R27, c[0x0][0x3f4] ;  /* 0x0000fd00ff1b7b82 */ /* 0x015e220000000800 */
[----:B------:R-:W-:Y:S01]  /*2260*/  VIADD R31, R31, 0xffffffff ;  /* 0xffffffff1f1f7836 */ /* 0x000fe20000000000 */
[----:B------:R-:W-:Y:S05]  /*2270*/  YIELD ;  /* 0x0000000000007946 */ /* 0x000fea0003800000 */
[----:B------:R-:W-:Y:S01]  /*2280*/  SHF.R.S32.HI R71, RZ, 0x1f, R31 ;  /* 0x0000001fff477819 */ /* 0x000fe2000001141f */
[----:B------:R-:W1:Y:S01]  /*2290*/  LDC.64 R50, c[0x0][0x2e8] ;  /* 0x0000ba00ff327b82 */ /* 0x000e620000000a00 */
        /* <DEDUP_REMOVED lines=35> */
[----:B------:R-:W-:Y:S01]  /*24d0*/  IMAD.MOV.U32 R7, RZ, RZ, R65 ;  /* 0x000000ffff077224 */ /* 0x000fe200078e0041 */
[----:B------:R-:W-:Y:S01]  /*24e0*/  ULDC.64 UR4, c[0x0][0x3e8] ;  /* 0x0000fa0000047ab9 */ /* 0x000fe20000000a00 */
[-C--:B------:R-:W-:Y:S01]  /*24f0*/  IMAD R5, R71, R56.reuse, R5 ;  /* 0x0000003847057224 */ /* 0x080fe200078e0205 */
[----:B------:R-:W-:Y:S01]  /*2500*/  CS2R R10, SRZ ;  /* 0x00000000000a7805 */ /* 0x000fe2000001ff00 */
[----:B------:R-:W-:-:S04]  /*2510*/  IMAD.WIDE.U32 R6, R31, R56, R6 ;  /* 0x000000381f067225 */ /* 0x000fc800078e0006 */
        /* <DEDUP_REMOVED lines=13> */
.L_x_7939:
[----:B------:R-:W-:Y:S05]  /*25f0*/  BSYNC B1 ;  /* 0x0000000000017941 */ /* 0x000fea0003800000 */
.L_x_7938:
[----:B------:R-:W-:Y:S01]  /*2600*/  ISETP.NE.AND P0, PT, R186, 0x3, PT ;  /* 0x00000003ba00780c */ /* 0x000fe20003f05270 */
[----:B0----5:R-:W-:Y:S02]  /*2610*/  IMAD.MOV.U32 R4, RZ, RZ, R8 ;  /* 0x000000ffff047224 */ /* 0x021fe400078e0008 */
        /* <DEDUP_REMOVED lines=17> */
.L_x_7940:
[----:B------:R-:W-:Y:S01]  /*2730*/  IMAD R68, R22, 0x8, R2 ;  /* 0x0000000816447824 */ /* 0x000fe200078e0202 */
[----:B------:R-:W-:Y:S01]  /*2740*/  SHF.L.U32 R71, R187, 0x1f, RZ ;  /* 0x0000001fbb477819 */ /* 0x000fe200000006ff */
[----:B------:R-:W-:Y:S03]  /*2750*/  BSSY B1, `(.L_x_7941) ;  /* 0x0000003000017945 */ /* 0x000fe60003800000 */
[----:B------:R-:W0:Y:S02]  /*2760*/  SYNCS.PHASECHK.TRANS64.TRYWAIT P5, [R68+URZ+0x28c90], R71 ;  /* 0x028c9047440075a7 */ /* 0x000e2400080a017f */
[----:B0-----:R-:W-:Y:S05]  /*2770*/  @!P5 BRA `(.L_x_7942) ;  /* 0x0000018c005cd947 */ /* 0x001fea0003800000 */
.L_x_8249:
[----:B------:R-:W-:Y:S05]  /*2780*/  BSYNC B1 ;  /* 0x0000000000017941 */ /* 0x000fea0003800000 */
.L_x_7941:
        /* <DEDUP_REMOVED lines=9> */
[----:B------:R-:W-:Y:S01]  /*2820*/  SHF.R.U64 R50, R24, 0x10, R25 ;  /* 0x0000001018327819 */ /* 0x000fe20000001219 */
[----:B------:R-:W-:Y:S01]  /*2830*/  IMAD.U32 R24, R7, 0x10000, RZ ;  /* 0x0001000007187824 */ /* 0x000fe200078e00ff */
[----:B------:R-:W-:Y:S02]  /*2840*/  SHF.R.U32.HI R75, RZ, 0x10, R15 ;  /* 0x00000010ff4b7819 */ /* 0x000fe4000001160f */
[----:B------:R-:W-:Y:S02]  /*2850*/  SHF.R.U32.HI R70, RZ, 0x10, R25 ;  /* 0x00000010ff467819 */ /* 0x000fe40000011619 */
[C---:B------:R-:W-:Y:S02]  /*2860*/  PRMT R73, R51.reuse, 0x5410, R73 ;  /* 0x0000541033497816 */ /* 0x040fe40000000049 */
[----:B------:R-:W-:-:S02]  /*2870*/  PRMT R50, R51, 0x5432, R50 ;  /* 0x0000543233327816 */ /* 0x000fc40000000032 */
[C---:B------:R-:W-:Y:S02]  /*2880*/  PRMT R75, R72.reuse, 0x5410, R75 ;  /* 0x00005410484b7816 */ /* 0x040fe4000000004b */
[----:B------:R-:W-:Y:S02]  /*2890*/  LOP3.LUT R25, R7, 0xffff0000, RZ, 0xc0, !PT ;  /* 0xffff000007197812 */ /* 0x000fe400078ec0ff */
[----:B------:R-:W-:Y:S01]  /*28a0*/  PRMT R70, R72, 0x5432, R70 ;  /* 0x0000543248467816 */ /* 0x000fe20000000046 */
[----:B------:R-:W-:Y:S01]  /*28b0*/  IMAD.U32 R76, R75, 0x10000, RZ ;  /* 0x000100004b4c7824 */ /* 0x000fe200078e00ff */
[----:B------:R-:W-:Y:S02]  /*28c0*/  LOP3.LUT R7, R5, 0xffff0000, RZ, 0xc0, !PT ;  /* 0xffff000005077812 */ /* 0x000fe400078ec0ff */
[C---:B------:R-:W-:Y:S01]  /*28d0*/  LOP3.LUT R74, R73.reuse, 0xffff0000, RZ, 0xc0, !PT ;  /* 0xffff0000494a7812 */ /* 0x040fe200078ec0ff */
        /* <DEDUP_REMOVED lines=10> */
[----:B------:R-:W-:Y:S01]  /*2980*/  FMUL.FTZ R15, R15, R72 ;  /* 0x000000480f0f7220 */ /* 0x000fe20000410000 */
        /* <DEDUP_REMOVED lines=21> */
.L_x_7947:
[----:B------:R-:W-:Y:S05]  /*2ae0*/  BSYNC B2 ;  /* 0x0000000000027941 */ /* 0x000fea0003800000 */
.L_x_7946:
[----:B--2---:R1:W-:Y:S02]  /*2af0*/  STG.E.128 desc[UR40][R12.64], R4 ;  /* 0x000000040c007986 */ /* 0x0043e4000c101d28 */
.L_x_7945:
[----:B------:R-:W-:Y:S05]  /*2b00*/  BSYNC B1 ;  /* 0x0000000000017941 */ /* 0x000fea0003800000 */
.L_x_7944:
        /* <DEDUP_REMOVED lines=56> */
.L_x_7949:
[----:B------:R-:W-:Y:S05]  /*2e90*/  BSYNC B1 ;  /* 0x0000000000017941 */ /* 0x000fea0003800000 */
.L_x_7948:
[----:B-1----:R1:W-:Y:S01]  /*2ea0*/  STG.E.128 desc[UR40][R12.64+0x40], R4 ;  /* 0x000040040c007986 */ /* 0x0023e2000c101d28 */
[----:B------:R-:W-:Y:S05]  /*2eb0*/  BRA `(.L_x_7943) ;  /* 0x0000000c00407947 */ /* 0x000fea0003800000 */
.L_x_7937:
        /* <DEDUP_REMOVED lines=29> */
[----:B------:R-:W-:Y:S02]  /*3090*/  IMAD.MOV.U32 R68, RZ, RZ, R7 ;  /* 0x000000ffff447224 */ /* 0x000fe400078e0007 */
[----:B------:R-:W-:Y:S01]  /*30a0*/  IMAD.MOV.U32 R27, RZ, RZ, R6 ;  /* 0x000000ffff1b7224 */ /* 0x000fe200078e0006 */
[----:B------:R-:W-:Y:S01]  /*30b0*/  PRMT R88, R25, 0x5410, R24 ;  /* 0x0000541019587816 */ /* 0x000fe20000000018 */
[----:B---3--:R-:W-:Y:S01]  /*30c0*/  IMAD.MOV.U32 R12, RZ, RZ, R8 ;  /* 0x000000ffff0c7224 */ /* 0x008fe200078e0008 */
[----:B------:R-:W-:Y:S01]  /*30d0*/  PRMT R90, R90, 0x5410, R68 ;  /* 0x000054105a5a7816 */ /* 0x000fe20000000044 */
[----:B------:R-:W-:Y:S01]  /*30e0*/  IMAD.MOV.U32 R13, RZ, RZ, R9 ;  /* 0x000000ffff0d7224 */ /* 0x000fe200078e0009 */
[----:B------:R-:W-:Y:S01]  /*30f0*/  PRMT R92, R27, 0x7610, R92 ;  /* 0x000076101b5c7816 */ /* 0x000fe2000000005c */
[----:B------:R-:W-:-:S02]  /*3100*/  IMAD.MOV.U32 R24, RZ, RZ, R10 ;  /* 0x000000ffff187224 */ /* 0x000fc400078e000a */
[----:B------:R-:W-:Y:S01]  /*3110*/  IMAD.MOV.U32 R25, RZ, RZ, R11 ;  /* 0x000000ffff197224 */ /* 0x000fe200078e000b */
[----:B------:R-:W-:Y:S02]  /*3120*/  PRMT R82, R12, 0x5410, R13 ;  /* 0x000054100c527816 */ /* 0x000fe4000000000d */
[----:B------:R-:W-:Y:S02]  /*3130*/  PRMT R90, R24, 0x7610, R90 ;  /* 0x00007610185a7816 */ /* 0x000fe4000000005a */
[----:B------:R-:W-:Y:S01]  /*3140*/  PRMT R91, R25, 0x7610, R91 ;  /* 0x00007610195b7816 */ /* 0x000fe2000000005b */
[----:B------:R-:W-:Y:S06]  /*3150*/  @!P0 BRA `(.L_x_7950) ;  /* 0x0000000000048947 */ /* 0x000fec0003800000 */
[----:B------:R-:W-:Y:S01]  /*3160*/  BPT.TRAP 0x1 ;  /* 0x000000040000795c */ /* 0x000fe20000300000 */
.L_x_7950:
[----:B------:R-:W-:Y:S01]  /*3170*/  IMAD R68, R22, 0x8, R2 ;  /* 0x0000000816447824 */ /* 0x000fe200078e0202 */
[----:B------:R-:W-:Y:S01]  /*3180*/  SHF.L.U32 R71, R187, 0x1f, RZ ;  /* 0x0000001fbb477819 */ /* 0x000fe200000006ff */
[----:B------:R-:W0:Y:S01]  /*3190*/  LDC R70, c[0x0][0x2f4] ;  /* 0x0000bd00ff467b82 */ /* 0x000e220000000800 */
[----:B------:R-:W-:Y:S02]  /*31a0*/  BSSY B1, `(.L_x_7951) ;  /* 0x0000003000017945 */ /* 0x000fe40003800000 */
[----:B------:R-:W1:Y:S02]  /*31b0*/  SYNCS.PHASECHK.TRANS64.TRYWAIT P5, [R68+URZ+0x28c90], R71 ;  /* 0x028c9047440075a7 */ /* 0x000e6400080a017f */
[----:B-1----:R-:W-:Y:S05]  /*31c0*/  @!P5 BRA `(.L_x_7952) ;  /* 0x0000018000dcd947 */ /* 0x002fea0003800000 */
.L_x_8250:
[----:B------:R-:W-:Y:S05]  /*31d0*/  BSYNC B1 ;  /* 0x0000000000017941 */ /* 0x000fea0003800000 */
.L_x_7951:
        /* <DEDUP_REMOVED lines=42> */
[--C-:B------:R-:W-:Y:S02]  /*3480*/  SHF.R.U64 R83, R6, 0x10, R7.reuse ;  /* 0x0000001006537819 */ /* 0x100fe40000001207 */
[----:B------:R-:W-:Y:S01]  /*3490*/  SHF.R.U32.HI R84, RZ, 0x10, R7 ;  /* 0x00000010ff547819 */ /* 0x000fe20000011607 */
[----:B------:R-:W-:Y:S01]  /*34a0*/  IMAD.U32 R7, R14, 0x10000, RZ ;  /* 0x000100000e077824 */ /* 0x000fe200078e00ff */
[----:B------:R-:W-:Y:S01]  /*34b0*/  SHF.R.U64 R87, R10, 0x10, R11 ;  /* 0x000000100a577819 */ /* 0x000fe2000000120b */
[----:B--2---:R-:W-:Y:S01]  /*34c0*/  IMAD.U32 R11, R25, 0x10000, RZ ;  /* 0x00010000190b7824 */ /* 0x004fe200078e00ff */
[----:B------:R-:W-:Y:S01]  /*34d0*/  PRMT R80, R88, 0x5432, R80 ;  /* 0x0000543258507816 */ /* 0x000fe20000000050 */
[----:B------:R-:W-:Y:S01]  /*34e0*/  IMAD.U32 R88, R86, 0x10000, RZ ;  /* 0x0001000056587824 */ /* 0x000fe200078e00ff */
[----:B------:R-:W-:Y:S01]  /*34f0*/  PRMT R85, R82, 0x5410, R85 ;  /* 0x0000541052557816 */ /* 0x000fe20000000055 */
[----:B------:R-:W-:Y:S01]  /*3500*/  IMAD.U32 R82, R81, 0x10000, RZ ;  /* 0x0001000051527824 */ /* 0x000fe200078e00ff */
[----:B------:R-:W-:Y:S01]  /*3510*/  PRMT R89, R91, 0x5410, R89 ;  /* 0x000054105b597816 */ /* 0x000fe20000000059 */
[----:B------:R-:W-:Y:S01]  /*3520*/  IMAD.U32 R10, R24, 0x10000, RZ ;  /* 0x00010000180a7824 */ /* 0x000fe200078e00ff */
[----:B------:R-:W-:-:S02]  /*3530*/  LOP3.LUT R6, R13, 0xffff0000, RZ, 0xc0, !PT ;  /* 0xffff00000d067812 */ /* 0x000fc400078ec0ff */
[----:B------:R-:W-:Y:S01]  /*3540*/  LOP3.LUT R13, R25, 0xffff0000, RZ, 0xc0, !PT ;  /* 0xffff0000190d7812 */ /* 0x000fe200078ec0ff */
[----:B------:R-:W-:Y:S01]  /*3550*/  IMAD.U32 R25, R27, 0x10000, RZ ;  /* 0x000100001b197824 */ /* 0x000fe200078e00ff */
[----:B------:R-:W-:Y:S02]  /*3560*/  LOP3.LUT R86, R86, 0xffff0000, RZ, 0xc0, !PT ;  /* 0xffff000056567812 */ /* 0x000fe400078ec0ff */
[----:B------:R-:W-:Y:S01]  /*3570*/  PRMT R83, R92, 0x5410, R83 ;  /* 0x000054105c537816 */ /* 0x000fe20000000053 */
[----:B------:R-:W-:Y:S01]  /*3580*/  FMUL.FTZ R92, R11, R82 ;  /* 0x000000520b5c7220 */ /* 0x000fe20000410000 */
[C---:B------:R-:W-:Y:S01]  /*3590*/  PRMT R84, R90.reuse, 0x5432, R84 ;  /* 0x000054325a547816 */ /* 0x040fe20000000054 */
[----:B------:R-:W-:Y:S01]  /*35a0*/  FMUL.FTZ R91, R13, R86 ;  /* 0x000000560d5b7220 */ /* 0x000fe20000410000 */
[----:B------:R-:W-:Y:S01]  /*35b0*/  PRMT R87, R90, 0x5410, R87 ;  /* 0x000054105a577816 */ /* 0x000fe20000000057 */
[----:B------:R-:W-:Y:S01]  /*35c0*/  FMUL.FTZ R90, R11, R88 ;  /* 0x000000580b5a7220 */ /* 0x000fe20000410000 */
[----:B------:R-:W-:Y:S01]  /*35d0*/  LOP3.LUT R81, R81, 0xffff0000, RZ, 0xc0, !PT ;  /* 0xffff000051517812 */ /* 0x000fe200078ec0ff */
[----:B------:R-:W-:-:S02]  /*35e0*/  IMAD.U32 R11, R89, 0x10000, RZ ;  /* 0x00010000590b7824 */ /* 0x000fc400078e00ff */
[C---:B------:R-:W-:Y:S01]  /*35f0*/  FFMA.FTZ R92, R5.reuse, R88, R92 ;  /* 0x00000058055c7223 */ /* 0x040fe2000001005c */
[----:B------:R-:W-:Y:S01]  /*3600*/  FFMA.FTZ R90, R5, R82, -R90 ;  /* 0x00000052055a7223 */ /* 0x000fe2000001085a */
[----:B------:R-:W-:Y:S02]  /*3610*/  IMAD.U32 R5, R84, 0x10000, RZ ;  /* 0x0001000054057824 */ /* 0x000fe400078e00ff */
[----:B------:R-:W-:Y:S01]  /*3620*/  FMUL.FTZ R13, R13, R81 ;  /* 0x000000510d0d7220 */ /* 0x000fe20000410000 */
[----:B------:R-:W-:Y:S01]  /*3630*/  FMUL.FTZ R93, R25, R11 ;  /* 0x0000000b195d7220 */ /* 0x000fe20000410000 */
[C---:B------:R-:W-:Y:S01]  /*3640*/  FFMA.FTZ R91, R6.reuse, R81, -R91 ;  /* 0x00000051065b7223 */ /* 0x040fe2000001085b */
[----:B------:R-:W-:Y:S01]  /*3650*/  LOP3.LUT R27, R27, 0xffff0000, RZ, 0xc0, !PT ;  /* 0xffff00001b1b7812 */ /* 0x000fe200078ec0ff */
[----:B------:R-:W-:Y:S01]  /*3660*/  FFMA.FTZ R81, R6, R86, R13 ;  /* 0x0000005606517223 */ /* 0x000fe2000001000d */
[----:B------:R-:W-:Y:S01]  /*3670*/  LOP3.LUT R82, R89, 0xffff0000, RZ, 0xc0, !PT ;  /* 0xffff000059527812 */ /* 0x000fe200078ec0ff */
[-C--:B------:R-:W-:Y:S01]  /*3680*/  FMUL.FTZ R88, R25, R5.reuse ;  /* 0x0000000519587220 */ /* 0x080fe20000410000 */
[----:B------:R-:W-:Y:S01]  /*3690*/  FFMA.FTZ R93, R8, R5, -R93 ;  /* 0x00000005085d7223 */ /* 0x000fe2000001085d */
[----:B------:R-:W-:Y:S01]  /*36a0*/  LOP3.LUT R84, R84, 0xffff0000, RZ, 0xc0, !PT ;  /* 0xffff000054547812 */ /* 0x000fe200078ec0ff */
[----:B------:R-:W-:Y:S01]  /*36b0*/  IMAD.U32 R13, R85, 0x10000, RZ ;  /* 0x00010000550d7824 */ /* 0x000fe200078e00ff */
[----:B------:R-:W-:Y:S01]  /*36c0*/  LOP3.LUT R9, R15, 0xffff0000, RZ, 0xc0, !PT ;  /* 0xffff00000f097812 */ /* 0x000fe200078ec0ff */
[----:B------:R-:W-:-:S02]  /*36d0*/  IMAD.U32 R5, R80, 0x10000, RZ ;  /* 0x0001000050057824 */ /* 0x000fc400078e00ff */
[----:B------:R-:W-:Y:S01]  /*36e0*/  FFMA.FTZ R88, R8, R11, R88 ;  /* 0x0000000b08587223 */ /* 0x000fe20000010058 */
[C---:B------:R-:W-:Y:S01]  /*36f0*/  FMUL.FTZ R6, R27.reuse, R82 ;  /* 0x000000521b067220 */ /* 0x040fe20000410000 */
[----:B------:R-:W-:Y:S01]  /*3700*/  FMUL.FTZ R25, R10, R13 ;  /* 0x0000000d0a197220 */ /* 0x000fe20000410000 */
[----:B------:R-:W-:Y:S01]  /*3710*/  LOP3.LUT R24, R24, 0xffff0000, RZ, 0xc0, !PT ;  /* 0xffff000018187812 */ /* 0x000fe200078ec0ff */
[-C--:B------:R-:W-:Y:S01]  /*3720*/  FMUL.FTZ R8, R27, R84.reuse ;  /* 0x000000541b087220 */ /* 0x080fe20000410000 */
[----:B------:R-:W-:Y:S01]  /*3730*/  LOP3.LUT R85, R85, 0xffff0000, RZ, 0xc0, !PT ;  /* 0xffff000055557812 */ /* 0x000fe200078ec0ff */
[----:B------:R-:W-:Y:S01]  /*3740*/  FMUL.FTZ R10, R10, R5 ;  /* 0x000000050a0a7220 */ /* 0x000fe20000410000 */
[----:B------:R-:W-:Y:S01]  /*3750*/  LOP3.LUT R11, R80, 0xffff0000, RZ, 0xc0, !PT ;  /* 0xffff0000500b7812 */ /* 0x000fe200078ec0ff */
[----:B------:R-:W-:Y:S01]  /*3760*/  FFMA.FTZ R84, R9, R84, -R6 ;  /* 0x0000005409547223 */ /* 0x000fe20000010806 */
[----:B------:R-:W-:Y:S01]  /*3770*/  LOP3.LUT R12, R12, 0xffff0000, RZ, 0xc0, !PT ;  /* 0xffff00000c0c7812 */ /* 0x000fe200078ec0ff */
[----:B------:R-:W-:-:S02]  /*3780*/  IMAD.U32 R15, R26, 0x10000, RZ ;  /* 0x000100001a0f7824 */ /* 0x000fc400078e00ff */
[----:B------:R-:W-:Y:S01]  /*3790*/  FFMA.FTZ R27, R9, R82, R8 ;  /* 0x00000052091b7223 */ /* 0x000fe20000010008 */
[C---:B------:R-:W-:Y:S01]  /*37a0*/  FFMA.FTZ R25, R4.reuse, R5, -R25 ;  /* 0x0000000504197223 */ /* 0x040fe20000010819 */
[----:B------:R-:W-:Y:S01]  /*37b0*/  FFMA.FTZ R10, R4, R13, R10 ;  /* 0x0000000d040a7223 */ /* 0x000fe2000001000a */
[----:B------:R-:W-:Y:S01]  /*37c0*/  IMAD.U32 R6, R87, 0x10000, RZ ;  /* 0x0001000057067824 */ /* 0x000fe200078e00ff */
[----:B------:R-:W-:Y:S01]  /*37d0*/  LOP3.LUT R26, R26, 0xffff0000, RZ, 0xc0, !PT ;  /* 0xffff00001a1a7812 */ /* 0x000fe200078ec0ff */
[C---:B------:R-:W-:Y:S01]  /*37e0*/  FMUL.FTZ R9, R24.reuse, R85 ;  /* 0x0000005518097220 */ /* 0x040fe20000410000 */
[-C--:B------:R-:W-:Y:S01]  /*37f0*/  FMUL.FTZ R5, R24, R11.reuse ;  /* 0x0000000b18057220 */ /* 0x080fe20000410000 */
[----:B------:R-:W-:Y:S01]  /*3800*/  IMAD.U32 R4, R83, 0x10000, RZ ;  /* 0x0001000053047824 */ /* 0x000fe200078e00ff */
[----:B------:R-:W-:Y:S01]  /*3810*/  LOP3.LUT R87, R87, 0xffff0000, RZ, 0xc0, !PT ;  /* 0xffff000057577812 */ /* 0x000fe200078ec0ff */
[C---:B------:R-:W-:Y:S01]  /*3820*/  FFMA.FTZ R8, R12.reuse, R11, -R9 ;  /* 0x0000000b0c087223 */ /* 0x040fe20000010809 */
[----:B------:R-:W-:Y:S01]  /*3830*/  LOP3.LUT R83, R83, 0xffff0000, RZ, 0xc0, !PT ;  /* 0xffff000053537812 */ /* 0x000fe200078ec0ff */
        /* <DEDUP_REMOVED lines=21> */
.L_x_7954:
[----:B------:R-:W-:Y:S05]  /*3990*/  BSYNC B1 ;  /* 0x0000000000017941 */ /* 0x000fea0003800000 */
.L_x_7953:
        /* <DEDUP_REMOVED lines=10> */
.L_x_7936:
[----:B------:R-:W-:-:S13]  /*3a40*/  ISETP.NE.AND P0, PT, R186, 0x3, PT ;  /* 0x00000003ba00780c */ /* 0x000fda0003f05270 */
[----:B------:R-:W-:Y:S05]  /*3a50*/  @!P0 BRA `(.L_x_7955) ;  /* 0x0000000000048947 */ /* 0x000fea0003800000 */
[----:B------:R-:W-:Y:S01]  /*3a60*/  BPT.TRAP 0x1 ;  /* 0x000000040000795c */ /* 0x000fe20000300000 */
.L_x_7955:
        /* <DEDUP_REMOVED lines=8> */
.L_x_8251:
[----:B------:R-:W-:Y:S05]  /*3af0*/  BSYNC B1 ;  /* 0x0000000000017941 */ /* 0x000fea0003800000 */
.L_x_7956:
        /* <DEDUP_REMOVED lines=12> */
.L_x_7943:
[----:B------:R-:W-:Y:S05]  /*3bc0*/  BSYNC B0 ;  /* 0x0000000000007941 */ /* 0x000fea0003800000 */
.L_x_7935:
        /* <DEDUP_REMOVED lines=17> */
.L_x_7959:
[----:B------:R-:W-:Y:S05]  /*3ce0*/  BSYNC B0 ;  /* 0x0000000000007941 */ /* 0x000fea0003800000 */
.L_x_7958:
[----:B------:R-:W5:Y:S01]  /*3cf0*/  SYNCS.PHASECHK.TRANS64.TRYWAIT P0, [R68+URZ+0x28cb0], R71 ;  /* 0x028cb047440075a7 */ /* 0x000f62000800017f */
[----:B------:R-:W-:Y:S04]  /*3d00*/  BSSY B0, `(.L_x_7960) ;  /* 0x0000002000007945 */ /* 0x000fe80003800000 */
[----:B-----5:R-:W-:Y:S05]  /*3d10*/  @!P0 BRA `(.L_x_7961) ;  /* 0x0000017800308947 */ /* 0x020fea0003800000 */
.L_x_8252:
[----:B------:R-:W-:Y:S05]  /*3d20*/  BSYNC B0 ;  /* 0x0000000000007941 */ /* 0x000fea0003800000 */
.L_x_7960:
        /* <DEDUP_REMOVED lines=82> */
.L_x_7963:
[----:B------:R-:W-:Y:S05]  /*4250*/  BSYNC B0 ;  /* 0x0000000000007941 */ /* 0x000fea0003800000 */
.L_x_7962:
        /* <DEDUP_REMOVED lines=17> */
.L_x_7930:
[----:B------:R-:W2:Y:S01]  /*4370*/  LDL R4, [R1] ;  /* 0x0000000001047983 */ /* 0x000ea20000100800 */
[----:B------:R-:W-:Y:S01]  /*4380*/  BSSY B0, `(.L_x_7965) ;  /* 0x0000005000007945 */ /* 0x000fe20003800000 */
[----:B--2---:R-:W-:-:S03]  /*4390*/  ISETP.NE.AND P1, PT, R4, 0x1, PT ;  /* 0x000000010400780c */ /* 0x004fc60003f25270 */
[----:B------:R-:W-:Y:S10]  /*43a0*/  @P0 BRA `(.L_x_7966) ;  /* 0x0000000000080947 */ /* 0x000ff40003800000 */
[----:B------:R-:W1:Y:S02]  /*43b0*/  FENCE.VIEW.ASYNC.G ;  /* 0x00000000000073c6 */ /* 0x000e640000000100 */
[----:B-1----:R-:W-:Y:S06]  /*43c0*/  BAR.ARV 0xc, 0x180 ;  /* 0x0306000000007b1d */ /* 0x002fec0000002000 */
.L_x_7966:
[----:B------:R-:W-:Y:S05]  /*43d0*/  BSYNC B0 ;  /* 0x0000000000007941 */ /* 0x000fea0003800000 */
.L_x_7965:
[----:B------:R-:W-:Y:S04]  /*43e0*/  BSSY B7, `(.L_x_7967) ;  /* 0x0000b2d000077945 */ /* 0x000fe80003800000 */
[----:B------:R-:W-:Y:S05]  /*43f0*/  @!P1 BRA `(.L_x_7968) ;  /* 0x0000001c00dc9947 */ /* 0x000fea0003800000 */
[----:B------:R-:W1:Y:S01]  /*4400*/  LDC R0, c[0x0][0x448] ;  /* 0x00011200ff007b82 */ /* 0x000e620000000800 */
        /* <DEDUP_REMOVED lines=23> */
[----:B-1----:R-:W-:Y:S01]  /*4580*/  ISETP.NE.AND P0, PT, R0, 0x1, PT ;  /* 0x000000010000780c */ /* 0x002fe20003f05270 */
[----:B------:R-:W-:Y:S01]  /*4590*/  VIADD R0, R196, 0x3f ;  /* 0x0000003fc4007836 */ /* 0x000fe20000000000 */
        /* <DEDUP_REMOVED lines=19> */
[----:B------:R-:W2:Y:S01]  /*46d0*/  @P0 LDC R4, c[0x0][0x450] ;  /* 0x00011400ff040b82 */ /* 0x000ea20000000800 */
[----:B------:R-:W-:Y:S02]  /*46e0*/  CS2R R160, SRZ ;  /* 0x0000000000a07805 */ /* 0x000fe4000001ff00 */
[----:B---3--:R-:W-:Y:S02]  /*46f0*/  CS2R R74, SRZ ;  /* 0x00000000004a7805 */ /* 0x008fe4000001ff00 */
        /* <DEDUP_REMOVED lines=10> */
[----:B----4-:R-:W-:Y:S02]  /*47a0*/  CS2R R50, SRZ ;  /* 0x0000000000327805 */ /* 0x010fe4000001ff00 */
[----:B------:R-:W-:Y:S02]  /*47b0*/  CS2R R172, SRZ ;  /* 0x0000000000ac7805 */ /* 0x000fe4000001ff00 */
[----:B------:R-:W-:Y:S01]  /*47c0*/  CS2R R46, SRZ ;  /* 0x00000000002e7805 */ /* 0x000fe2000001ff00 */
[----:B-1----:R-:W-:Y:S01]  /*47d0*/  @P0 IMAD.HI.U32 R3, R0, R3, RZ ;  /* 0x0000000300030227 */ /* 0x002fe200078e00ff */
[----:B------:R-:W-:-:S02]  /*47e0*/  CS2R R32, SRZ ;  /* 0x0000000000207805 */ /* 0x000fc4000001ff00 */
[----:B------:R-:W-:Y:S02]  /*47f0*/  CS2R R174, SRZ ;  /* 0x0000000000ae7805 */ /* 0x000fe4000001ff00 */
[----:B------:R-:W-:Y:S02]  /*4800*/  CS2R R38, SRZ ;  /* 0x0000000000267805 */ /* 0x000fe4000001ff00 */
[----:B------:R-:W-:Y:S01]  /*4810*/  CS2R R176, SRZ ;  /* 0x0000000000b07805 */ /* 0x000fe2000001ff00 */
[----:B------:R-:W-:Y:S01]  /*4820*/  IMAD.MOV.U32 R35, RZ, RZ, RZ ;  /* 0x000000ffff237224 */ /* 0x000fe200078e00ff */
[----:B------:R-:W-:Y:S01]  /*4830*/  CS2R R28, SRZ ;  /* 0x00000000001c7805 */ /* 0x000fe2000001ff00 */
[----:B------:R-:W-:Y:S01]  /*4840*/  IMAD.MOV.U32 R31, RZ, RZ, RZ ;  /* 0x000000ffff1f7224 */ /* 0x000fe200078e00ff */
[----:B--2---:R-:W-:Y:S02]  /*4850*/  @P0 SHF.R.U32.HI R0, RZ, R4, R3 ;  /* 0x00000004ff000219 */ /* 0x004fe40000011603 */
[----:B------:R-:W-:-:S02]  /*4860*/  CS2R R6, SRZ ;  /* 0x0000000000067805 */ /* 0x000fc4000001ff00 */
[----:B------:R-:W-:Y:S02]  /*4870*/  PLOP3.LUT P0, PT, PT, PT, PT, 0x80, 0x0 ;  /* 0x000000000000781c */ /* 0x000fe40003f0f070 */
[----:B------:R-:W-:Y:S01]  /*4880*/  CS2R R178, SRZ ;  /* 0x0000000000b27805 */ /* 0x000fe2000001ff00 */
[----:B------:R-:W-:Y:S02]  /*4890*/  IMAD.MOV.U32 R5, RZ, RZ, RZ ;  /* 0x000000ffff057224 */ /* 0x000fe400078e00ff */
[----:B------:R-:W-:Y:S02]  /*48a0*/  IMAD.IADD R0, R43, 0x1, R0 ;  /* 0x000000012b007824 */ /* 0x000fe400078e0200 */
[----:B------:R-:W-:Y:S02]  /*48b0*/  IMAD.MOV.U32 R43, RZ, RZ, RZ ;  /* 0x000000ffff2b7224 */ /* 0x000fe400078e00ff */
[----:B------:R-:W-:Y:S01]  /*48c0*/  IMAD.MOV.U32 R180, RZ, RZ, RZ ;  /* 0x000000ffffb47224 */ /* 0x000fe200078e00ff */
[----:B------:R-:W-:-:S04]  /*48d0*/  SHF.R.S32.HI R3, RZ, 0x1f, R0 ;  /* 0x0000001fff037819 */ /* 0x000fc80000011400 */
[----:B------:R-:W-:Y:S01]  /*48e0*/  LEA.HI R3, R3, R0, RZ, 0x6 ;  /* 0x0000000003037211 */ /* 0x000fe200078f30ff */
[----:B------:R-:W-:-:S03]  /*48f0*/  IMAD.MOV.U32 R0, RZ, RZ, RZ ;  /* 0x000000ffff007224 */ /* 0x000fc600078e00ff */
[----:B------:R-:W-:Y:S01]  /*4900*/  SHF.R.S32.HI R4, RZ, 0x6, R3 ;  /* 0x00000006ff047819 */ /* 0x000fe20000011403 */
[----:B------:R-:W-:-:S03]  /*4910*/  IMAD.MOV.U32 R3, RZ, RZ, RZ ;  /* 0x000000ffff037224 */ /* 0x000fc600078e00ff */
[----:B------:R-:W-:-:S04]  /*4920*/  VIMNMX R4, R181, R4, PT ;  /* 0x00000004b5047248 */ /* 0x000fc80003fe0100 */
[----:B------:R-:W-:-:S13]  /*4930*/  ISETP.GE.AND P1, PT, R4, 0x1, PT ;  /* 0x000000010400780c */ /* 0x000fda0003f26270 */
[----:B------:R-:W-:Y:S05]  /*4940*/  @!P1 BRA `(.L_x_7969) ;  /* 0x000000ac00589947 */ /* 0x000fea0003800000 */
[----:B------:R-:W1:Y:S01]  /*4950*/  SHFL.IDX PT, R0, R220, RZ, 0x1f ;  /* 0x00001fffdc007589 */ /* 0x000e6200000e0000 */
[----:B------:R-:W-:Y:S02]  /*4960*/  ISETP.NE.AND P0, PT, R186, 0x3, PT ;  /* 0x00000003ba00780c */ /* 0x000fe40003f05270 */
[----:B-1----:R-:W-:-:S04]  /*4970*/  LEA.HI R3, R0, R0, RZ, 0x1 ;  /* 0x0000000000037211 */ /* 0x002fc800078f08ff */
        /* <DEDUP_REMOVED lines=9> */
.L_x_7970:
        /* <DEDUP_REMOVED lines=11> */
.L_x_8253:
[----:B------:R-:W-:Y:S05]  /*4ac0*/  BSYNC B0 ;  /* 0x0000000000007941 */ /* 0x000fea0003800000 */
.L_x_7971:
        /* <DEDUP_REMOVED lines=12> */
[----:B------:R-:W-:Y:S01]  /*4b90*/  ISETP.GE.AND P2, PT, R4, 0x2, PT ;  /* 0x000000020400780c */ /* 0x000fe20003f46270 */
[----:B------:R-:W-:Y:S01]  /*4ba0*/  IMAD.MOV.U32 R15, RZ, RZ, 0x40000040 ;  /* 0x40000040ff0f7424 */ /* 0x000fe200078e00ff */
[----:B------:R-:W-:Y:S01]  /*4bb0*/  BSSY B0, `(.L_x_7973) ;  /* 0x00000ec000007945 */ /* 0x000fe20003800000 */
[----:B------:R-:W-:Y:S01]  /*4bc0*/  IMAD.MOV.U32 R13, RZ, RZ, 0x40000040 ;  /* 0x40000040ff0d7424 */ /* 0x000fe200078e00ff */
[----:B0----5:R-:W-:-:S06]  /*4bd0*/  WARPGROUP.ARRIVE ;  /* 0x00000000000079c5 */ /* 0x021fcc0000000000 */
        /* <DEDUP_REMOVED lines=37> */
[----:B0-----:R-:W-:-:S07]  /*4e30*/  VIADD R0, R4, 0xfffffffe ;  /* 0xfffffffe04007836 */ /* 0x001fce0000000000 */
.L_x_7980:
[----:B------:R-:W-:Y:S01]  /*4e40*/  BAR.SYNC.DEFER_BLOCKING 0xe, 0x100 ;  /* 0x0384000000007b1d */ /* 0x000fe20000010000 */
[----:B-12---:R-:W-:Y:S01]  /*4e50*/  IMAD R3, R18, 0x40, R190 ;  /* 0x0000004012037824 */ /* 0x006fe200078e02be */
[----:B------:R-:W-:Y:S01]  /*4e60*/  ISETP.GT.AND P3, PT, R0, RZ, PT ;  /* 0x000000ff0000720c */ /* 0x000fe20003f64270 */
[----:B------:R-:W-:Y:S02]  /*4e70*/  VIADD R18, R18, 0x1 ;  /* 0x0000000112127836 */ /* 0x000fe40000000000 */
[----:B------:R-:W-:Y:S02]  /*4e80*/  IMAD R3, R3, 0x4, R2 ;  /* 0x0000000403037824 */ /* 0x000fe400078e0202 */
[----:B------:R-:W-:Y:S01]  /*4e90*/  VIADD R0, R0, 0xffffffff ;  /* 0xffffffff00007836 */ /* 0x000fe20000000000 */
        /* <DEDUP_REMOVED lines=136> */
.L_x_7975:
[----:B------:R-:W-:Y:S01]  /*5720*/  IMAD R3, R18, 0x8, R2 ;  /* 0x0000000812037824 */ /* 0x000fe200078e0202 */
[----:B------:R-:W-:-:S04]  /*5730*/  SHF.L.U32 R4, R19, 0x1f, RZ ;  /* 0x0000001f13047819 */ /* 0x000fc800000006ff */
[----:B------:R0:W1:Y:S01]  /*5740*/  SYNCS.PHASECHK.TRANS64.TRYWAIT P2, [R3+URZ+0x28c50], R4 ;  /* 0x028c5004030075a7 */ /* 0x000062000804017f */
[----:B------:R-:W-:Y:S05]  /*5750*/  @!P0 BRA `(.L_x_7976) ;  /* 0x0000000000048947 */ /* 0x000fea0003800000 */
[----:B------:R-:W-:Y:S01]  /*5760*/  BPT.TRAP 0x1 ;  /* 0x000000040000795c */ /* 0x000fe20000300000 */
.L_x_7976:
[----:B------:R-:W-:Y:S04]  /*5770*/  BSSY B1, `(.L_x_7977) ;  /* 0x0000004000017945 */ /* 0x000fe80003800000 */
[----:B-1----:R-:W-:Y:S05]  /*5780*/  @P2 BRA `(.L_x_7978) ;  /* 0x0000000000082947 */ /* 0x002fea0003800000 */
[----:B------:R-:W1:Y:S02]  /*5790*/  SYNCS.PHASECHK.TRANS64.TRYWAIT P2, [R3+URZ+0x28c50], R4 ;  /* 0x028c5004030075a7 */ /* 0x000e64000804017f */
[----:B-1----:R-:W-:Y:S05]  /*57a0*/  @!P2 BRA `(.L_x_7979) ;  /* 0x0000015c00b4a947 */ /* 0x002fea0003800000 */
.L_x_7978:
[----:B------:R-:W-:Y:S05]  /*57b0*/  BSYNC B1 ;  /* 0x0000000000017941 */ /* 0x000fea0003800000 */
.L_x_7977:
[----:B01----:R-:W-:Y:S01]  /*57c0*/  IMAD R4, R18, 0x1000, R21 ;  /* 0x0000100012047824 */ /* 0x003fe200078e0215 */
        /* <DEDUP_REMOVED lines=9> */
[----:B------:R-:W-:-:S05]  /*5860*/  @!P1 VIADD R3, R3, 0x28c60 ;  /* 0x00028c6003039836 */ /* 0x000fca0000000000 */
        /* <DEDUP_REMOVED lines=32> */
.L_x_7974:
[----:B------:R-:W-:Y:S05]  /*5a70*/  BSYNC B0 ;  /* 0x0000000000007941 */ /* 0x000fea0003800000 */
.L_x_7973:
[----:B------:R-:W-:Y:S01]  /*5a80*/  BAR.SYNC.DEFER_BLOCKING 0xe, 0x100 ;  /* 0x0384000000007b1d */ /* 0x000fe20000010000 */
[C---:B-12---:R-:W-:Y:S01]  /*5a90*/  IMAD R3, R18.reuse, 0x40, R190 ;  /* 0x0000004012037824 */ /* 0x046fe200078e02be */
[----:B------:R-:W-:Y:S01]  /*5aa0*/  PLOP3.LUT P0, PT, PT, PT, PT, 0x8, 0x0 ;  /* 0x000000000000781c */ /* 0x000fe20003f0e170 */
[----:B------:R-:W-:Y:S02]  /*5ab0*/  VIADD R18, R18, 0x1 ;  /* 0x0000000112127836 */ /* 0x000fe40000000000 */
[----:B------:R-:W-:Y:S02]  /*5ac0*/  IMAD R3, R3, 0x4, R2 ;  /* 0x0000000403037824 */ /* 0x000fe400078e0202 */
[----:B------:R-:W-:Y:S01]  /*5ad0*/  IMAD.MOV.U32 R20, RZ, RZ, RZ ;  /* 0x000000ffff147224 */ /* 0x000fe200078e00ff */
[----:B------:R-:W-:-:S04]  /*5ae0*/  ISETP.NE.AND P1, PT, R18, 0x2, PT ;  /* 0x000000021200780c */ /* 0x000fc80003f25270 */
[----:B------:R-:W-:Y:S02]  /*5af0*/  SEL R4, RZ, 0x1, P1 ;  /* 0x00000001ff047807 */ /* 0x000fe40000800000 */
[----:B------:R-:W-:Y:S02]  /*5b00*/  SEL R18, R18, RZ, P1 ;  /* 0x000000ff12127207 */ /* 0x000fe40000800000 */
[----:B------:R-:W-:Y:S01]  /*5b10*/  LOP3.LUT R19, R19, R4, RZ, 0x3c, !PT ;  /* 0x0000000413137212 */ /* 0x000fe200078e3cff */
[----:B0-----:R-:W0:Y:S04]  /*5b20*/  LDS R0, [R3+0x28800] ;  /* 0x0288000003007984 */ /* 0x001e280000000800 */
[----:B------:R1:W2:Y:S02]  /*5b30*/  LDS R2, [R3+0x28820] ;  /* 0x0288200003027984 */ /* 0x0002a40000000800 */
[----:B-1----:R-:W-:-:S02]  /*5b40*/  IMAD.MOV.U32 R3, RZ, RZ, RZ ;  /* 0x000000ffff037224 */ /* 0x002fc400078e00ff */
[-C--:B0-----:R-:W-:Y:S01]  /*5b50*/  FMUL.FTZ R179, R28, R0.reuse ;  /* 0x000000001cb37220 */ /* 0x081fe20000410000 */
[-C--:B------:R-:W-:Y:S01]  /*5b60*/  FMUL.FTZ R177, R32, R0.reuse ;  /* 0x0000000020b17220 */ /* 0x080fe20000410000 */
[-C--:B------:R-:W-:Y:S01]  /*5b70*/  FMUL.FTZ R176, R36, R0.reuse ;  /* 0x0000000024b07220 */ /* 0x080fe20000410000 */
[----:B------:R-:W-:Y:S01]  /*5b80*/  FMUL.FTZ R175, R40, R0 ;  /* 0x0000000028af7220 */ /* 0x000fe20000410000 */
[-C--:B--2---:R-:W-:Y:S01]  /*5b90*/  FMUL.FTZ R9, R58, R2.reuse ;  /* 0x000000023a097220 */ /* 0x084fe20000410000 */
        /* <DEDUP_REMOVED lines=125> */
.L_x_7968:
        /* <DEDUP_REMOVED lines=78> */
[----:B------:R-:W-:-:S04]  /*6850*/  LEA.HI R3, R3, R0, RZ, 0x6 ;  /* 0x0000000003037211 */ /* 0x000fc800078f30ff */
[----:B------:R-:W-:Y:S01]  /*6860*/  SHF.R.S32.HI R0, RZ, 0x6, R3 ;  /* 0x00000006ff007819 */ /* 0x000fe20000011403 */
[----:B------:R-:W-:-:S03]  /*6870*/  IMAD.MOV.U32 R3, RZ, RZ, RZ ;  /* 0x000000ffff037224 */ /* 0x000fc600078e00ff */
[----:B------:R-:W-:Y:S01]  /*6880*/  VIMNMX R181, R181, R0, PT ;  /* 0x00000000b5b57248 */ /* 0x000fe20003fe0100 */
[----:B------:R-:W-:-:S03]  /*6890*/  IMAD.MOV.U32 R0, RZ, RZ, RZ ;  /* 0x000000ffff007224 */ /* 0x000fc600078e00ff */
[----:B------:R-:W-:-:S13]  /*68a0*/  ISETP.GE.AND P1, PT, R181, 0x1, PT ;  /* 0x00000001b500780c */ /* 0x000fda0003f26270 */
        /* <DEDUP_REMOVED lines=30> */
.L_x_7982:
[----:B------:R-:W-:Y:S05]  /*6a90*/  BSYNC B6 ;  /* 0x0000000000067941 */ /* 0x000fea0003800000 */
.L_x_7981:
        /* <DEDUP_REMOVED lines=12> */
.L_x_7986:
[----:B--2---:R2:W3:Y:S02]  /*6b60*/  SYNCS.PHASECHK.TRANS64.TRYWAIT P0, [R2+URZ+0x28c00], R3 ;  /* 0x028c0003020075a7 */ /* 0x0044e4000800017f */
[----:B---3--:R-:W-:Y:S05]  /*6b70*/  @!P0 NANOSLEEP.SYNCS 0x989680 ;  /* 0x009896800000895d */ /* 0x008fea0003900000 */
[----:B------:R-:W3:Y:S02]  /*6b80*/  @!P0 SYNCS.PHASECHK.TRANS64 P0, [R2+URZ+0x28c00], R3 ;  /* 0x028c0003020085a7 */ /* 0x000ee4000800007f */
[----:B---3--:R-:W-:Y:S05]  /*6b90*/  @!P0 BRA `(.L_x_7986) ;  /* 0xfffffffc00f08947 */ /* 0x008fea000383ffff */
.L_x_7985:
[----:B------:R-:W-:Y:S05]  /*6ba0*/  BSYNC B0 ;  /* 0x0000000000007941 */ /* 0x000fea0003800000 */
.L_x_7984:
[----:B------:R-:W-:Y:S05]  /*6bb0*/  BRA `(.L_x_7987) ;  /* 0x0000002c006c7947 */ /* 0x000fea0003800000 */
.L_x_7983:
[----:B------:R-:W-:Y:S01]  /*6bc0*/  VIADD R4, R2, 0x20400 ;  /* 0x0002040002047836 */ /* 0x000fe20000000000 */
[----:B-----5:R-:W-:Y:S01]  /*6bd0*/  SHF.R.S32.HI R0, RZ, 0x1f, R30 ;  /* 0x0000001fff007819 */ /* 0x020fe2000001141e */
[----:B------:R-:W-:Y:S01]  /*6be0*/  ULDC.64 UR4, c[0x0][0x3f8] ;  /* 0x0000fe0000047ab9 */ /* 0x000fe20000000a00 */
[----:B------:R-:W-:Y:S01]  /*6bf0*/  ULDC.64 UR6, c[0x0][0x408] ;  /* 0x0001020000067ab9 */ /* 0x000fe20000000a00 */
[----:B------:R-:W-:Y:S01]  /*6c00*/  IMAD.WIDE.U32 R24, R30, UR4, RZ ;  /* 0x000000041e187c25 */ /* 0x000fe2000f8e00ff */
        /* <DEDUP_REMOVED lines=26> */
.L_x_7989:
[----:B------:R-:W-:Y:S05]  /*6db0*/  BSYNC B6 ;  /* 0x0000000000067941 */ /* 0x000fea0003800000 */
.L_x_7988:
        /* <DEDUP_REMOVED lines=39> */
.L_x_8259:
        /* <DEDUP_REMOVED lines=30> */
.L_x_7994:
[----:B------:R-:W-:Y:S05]  /*7210*/  BSYNC B1 ;  /* 0x0000000000017941 */ /* 0x000fea0003800000 */
.L_x_7993:
[----:B---3-5:R-:W-:Y:S01]  /*7220*/  IMAD.MOV.U32 R0, RZ, RZ, R20 ;  /* 0x000000ffff007224 */ /* 0x028fe200078e0014 */
[----:B------:R-:W-:Y:S01]  /*7230*/  UMOV UR4, 0xffffffff ;  /* 0xffffffff00047882 */ /* 0x000fe20000000000 */
[----:B--2---:R-:W-:Y:S01]  /*7240*/  IMAD.MOV.U32 R3, RZ, RZ, R21 ;  /* 0x000000ffff037224 */ /* 0x004fe200078e0015 */
[----:B0-----:R-:W-:Y:S01]  /*7250*/  CS2R R26, SRZ ;  /* 0x00000000001a7805 */ /* 0x001fe2000001ff00 */
[----:B----4-:R-:W-:Y:S02]  /*7260*/  IMAD.MOV.U32 R5, RZ, RZ, R28 ;  /* 0x000000ffff057224 */ /* 0x010fe400078e001c */
        /* <DEDUP_REMOVED lines=13> */
[----:B------:R0:W4:Y:S04]  /*7340*/  SHFL.IDX PT, R5, R8, 0x1, 0x1c1f ;  /* 0x003c1f0008057f89 */ /* 0x00012800000e0000 */
[----:B------:R0:W0:Y:S02]  /*7350*/  SHFL.IDX PT, R14, R7, 0x1, 0x1c1f ;  /* 0x003c1f00070e7f89 */ /* 0x00002400000e0000 */
.L_x_8265:
        /* <DEDUP_REMOVED lines=34> */
.L_x_7997:
[----:B------:R-:W-:Y:S05]  /*7580*/  BSYNC B1 ;  /* 0x0000000000017941 */ /* 0x000fea0003800000 */
.L_x_7996:
        /* <DEDUP_REMOVED lines=20> */
[----:B------:R-:W-:Y:S01]  /*76d0*/  IMAD.MOV.U32 R4, RZ, RZ, R12 ;  /* 0x000000ffff047224 */ /* 0x000fe200078e000c */
[----:B------:R-:W-:Y:S01]  /*76e0*/  LOP3.LUT P2, RZ, R188, 0x4, RZ, 0xc0, !PT ;  /* 0x00000004bcff7812 */ /* 0x000fe2000784c0ff */
[----:B------:R-:W-:Y:S01]  /*76f0*/  IMAD R3, R3, 0x2, R2 ;  /* 0x0000000203037824 */ /* 0x000fe200078e0202 */
[----:B------:R-:W-:-:S02]  /*7700*/  PRMT R44, R44, 0x5410, R0 ;  /* 0x000054102c2c7816 */ /* 0x000fc40000000000 */
[----:B------:R-:W-:Y:S01]  /*7710*/  PRMT R47, R4, 0x7610, R47 ;  /* 0x00007610042f7816 */ /* 0x000fe2000000002f */
[----:B------:R-:W-:Y:S01]  /*7720*/  VIADD R4, R3, 0x20400 ;  /* 0x0002040003047836 */ /* 0x000fe20000000000 */
[----:B------:R-:W-:Y:S01]  /*7730*/  ISETP.GE.AND P1, PT, R23, R42, PT ;  /* 0x0000002a1700720c */ /* 0x000fe20003f26270 */
[----:B------:R-:W-:Y:S01]  /*7740*/  VIADD R0, R3, 0x20440 ;  /* 0x0002044003007836 */ /* 0x000fe20000000000 */
[----:B-1----:R-:W-:Y:S11]  /*7750*/  @!P0 BRA `(.L_x_7999) ;  /* 0x0000014000bc8947 */ /* 0x002ff60003800000 */
.L_x_8266:
[----:B------:R-:W-:Y:S05]  /*7760*/  BSYNC B1 ;  /* 0x0000000000017941 */ /* 0x000fea0003800000 */
.L_x_7998:
        /* <DEDUP_REMOVED lines=10> */
[----:B------:R-:W-:Y:S02]  /*7810*/  SHF.R.U32.HI R37, RZ, 0x10, R31 ;  /* 0x00000010ff257819 */ /* 0x000fe4000001161f */
[--C-:B------:R-:W-:Y:S02]  /*7820*/  SHF.R.U32.HI R34, RZ, 0x10, R29.reuse ;  /* 0x00000010ff227819 */ /* 0x100fe4000001161d */
[----:B------:R-:W-:Y:S02]  /*7830*/  SHF.R.U64 R33, R28, 0x10, R29 ;  /* 0x000000101c217819 */ /* 0x000fe4000000121d */
[----:B------:R-:W-:Y:S02]  /*7840*/  PRMT R37, R39, 0x5410, R37 ;  /* 0x0000541027257816 */ /* 0x000fe40000000025 */
[----:B------:R-:W-:Y:S02]  /*7850*/  PRMT R34, R38, 0x5432, R34 ;  /* 0x0000543226227816 */ /* 0x000fe40000000022 */
[----:B------:R-:W-:-:S02]  /*7860*/  SHF.R.U64 R36, R30, 0x10, R31 ;  /* 0x000000101e247819 */ /* 0x000fc4000000121f */
[----:B------:R-:W-:Y:S01]  /*7870*/  PRMT R33, R38, 0x5410, R33 ;  /* 0x0000541026217816 */ /* 0x000fe20000000021 */
[----:B------:R-:W-:Y:S01]  /*7880*/  IMAD.U32 R38, R37, 0x10000, RZ ;  /* 0x0001000025267824 */ /* 0x000fe200078e00ff */
[----:B------:R-:W-:Y:S01]  /*7890*/  PRMT R36, R39, 0x5432, R36 ;  /* 0x0000543227247816 */ /* 0x000fe20000000024 */
[C---:B0-----:R-:W-:Y:S01]  /*78a0*/  IMAD.U32 R35, R34.reuse, 0x10000, RZ ;  /* 0x0001000022237824 */ /* 0x041fe200078e00ff */
[----:B------:R-:W-:Y:S02]  /*78b0*/  LOP3.LUT R37, R37, 0xffff0000, RZ, 0xc0, !PT ;  /* 0xffff000025257812 */ /* 0x000fe400078ec0ff */
[----:B------:R-:W-:Y:S02]  /*78c0*/  LOP3.LUT R34, R34, 0xffff0000, RZ, 0xc0, !PT ;  /* 0xffff000022227812 */ /* 0x000fe400078ec0ff */
[C---:B-1----:R-:W-:Y:S01]  /*78d0*/  LOP3.LUT R29, R6.reuse, 0xffff0000, RZ, 0xc0, !PT ;  /* 0xffff0000061d7812 */ /* 0x042fe200078ec0ff */
[----:B------:R-:W-:Y:S01]  /*78e0*/  IMAD.U32 R28, R6, 0x10000, RZ ;  /* 0x00010000061c7824 */ /* 0x000fe200078e00ff */
[C---:B------:R-:W-:Y:S01]  /*78f0*/  LOP3.LUT R31, R7.reuse, 0xffff0000, RZ, 0xc0, !PT ;  /* 0xffff0000071f7812 */ /* 0x040fe200078ec0ff */
[----:B------:R-:W-:-:S02]  /*7900*/  IMAD.U32 R30, R7, 0x10000, RZ ;  /* 0x00010000071e7824 */ /* 0x000fc400078e00ff */
[C---:B------:R-:W-:Y:S01]  /*7910*/  FMUL.FTZ R39, R29.reuse, R38 ;  /* 0x000000261d277220 */ /* 0x040fe20000410000 */
[----:B------:R-:W-:Y:S01]  /*7920*/  FMUL.FTZ R29, R29, R35 ;  /* 0x000000231d1d7220 */ /* 0x000fe20000410000 */
[C---:B------:R-:W-:Y:S01]  /*7930*/  FMUL.FTZ R41, R31.reuse, R37 ;  /* 0x000000251f297220 */ /* 0x040fe20000410000 */
[----:B------:R-:W-:Y:S02]  /*7940*/  IMAD.U32 R6, R4, 0x10000, RZ ;  /* 0x0001000004067824 */ /* 0x000fe400078e00ff */
[C---:B------:R-:W-:Y:S01]  /*7950*/  FFMA.FTZ R39, R28.reuse, R35, -R39 ;  /* 0x000000231c277223 */ /* 0x040fe20000010827 */
[----:B------:R-:W-:Y:S01]  /*7960*/  FMUL.FTZ R35, R31, R34 ;  /* 0x000000221f237220 */ /* 0x000fe20000410000 */
[----:B------:R-:W-:Y:S02]  /*7970*/  IMAD.U32 R7, R5, 0x10000, RZ ;  /* 0x0001000005077824 */ /* 0x000fe400078e00ff */
[----:B------:R-:W-:Y:S01]  /*7980*/  FFMA.FTZ R38, R28, R38, R29 ;  /* 0x000000261c267223 */ /* 0x000fe2000001001d */
[----:B------:R-:W-:Y:S01]  /*7990*/  IMAD.U32 R31, R36, 0x10000, RZ ;  /* 0x00010000241f7824 */ /* 0x000fe200078e00ff */
[----:B------:R-:W-:Y:S01]  /*79a0*/  LOP3.LUT R4, R4, 0xffff0000, RZ, 0xc0, !PT ;  /* 0xffff000004047812 */ /* 0x000fe200078ec0ff */
[----:B------:R-:W-:Y:S01]  /*79b0*/  IMAD.U32 R29, R33, 0x10000, RZ ;  /* 0x00010000211d7824 */ /* 0x000fe200078e00ff */
[----:B------:R-:W-:Y:S01]  /*79c0*/  LOP3.LUT R5, R5, 0xffff0000, RZ, 0xc0, !PT ;  /* 0xffff000005057812 */ /* 0x000fe200078ec0ff */
[----:B------:R-:W-:Y:S01]  /*79d0*/  FFMA.FTZ R41, R30, R34, -R41 ;  /* 0x000000221e297223 */ /* 0x000fe20000010829 */
        /* <DEDUP_REMOVED lines=16> */
.L_x_8003:
[----:B------:R-:W-:Y:S05]  /*7ae0*/  BSYNC B2 ;  /* 0x0000000000027941 */ /* 0x000fea0003800000 */
.L_x_8002:
[----:B------:R-:W-:Y:S05]  /*7af0*/  @P1 BRA `(.L_x_8001) ;  /* 0x0000000000b81947 */ /* 0x000fea0003800000 */
[----:B-1----:R-:W1:Y:S01]  /*7b00*/  LDS.128 R4, [R0] ;  /* 0x0000000000047984 */ /* 0x002e620000000c00 */
        /* <DEDUP_REMOVED lines=8> */
[----:B------:R-:W-:-:S02]  /*7b90*/  PRMT R28, R43, 0x5432, R28 ;  /* 0x000054322b1c7816 */ /* 0x000fc4000000001c */
[----:B------:R-:W-:Y:S02]  /*7ba0*/  LOP3.LUT R33, R33, 0xffff0000, RZ, 0xc0, !PT ;  /* 0xffff000021217812 */ /* 0x000fe400078ec0ff */
[----:B------:R-:W-:Y:S02]  /*7bb0*/  LOP3.LUT R29, R29, 0xffff0000, RZ, 0xc0, !PT ;  /* 0xffff00001d1d7812 */ /* 0x000fe400078ec0ff */
[----:B------:R-:W-:Y:S02]  /*7bc0*/  PRMT R31, R44, 0x5410, R31 ;  /* 0x000054102c1f7816 */ /* 0x000fe4000000001f */
[C---:B-1----:R-:W-:Y:S01]  /*7bd0*/  LOP3.LUT R21, R6.reuse, 0xffff0000, RZ, 0xc0, !PT ;  /* 0xffff000006157812 */ /* 0x042fe200078ec0ff */
[----:B------:R-:W-:Y:S01]  /*7be0*/  IMAD.U32 R20, R6, 0x10000, RZ ;  /* 0x0001000006147824 */ /* 0x000fe200078e00ff */
[C---:B------:R-:W-:Y:S01]  /*7bf0*/  LOP3.LUT R25, R7.reuse, 0xffff0000, RZ, 0xc0, !PT ;  /* 0xffff000007197812 */ /* 0x040fe200078ec0ff */
[----:B------:R-:W-:Y:S02]  /*7c00*/  IMAD.U32 R24, R7, 0x10000, RZ ;  /* 0x0001000007187824 */ /* 0x000fe400078e00ff */
[C---:B0-----:R-:W-:Y:S01]  /*7c10*/  FMUL.FTZ R35, R21.reuse, R34 ;  /* 0x0000002215237220 */ /* 0x041fe20000410000 */
[----:B------:R-:W-:Y:S01]  /*7c20*/  FMUL.FTZ R21, R21, R30 ;  /* 0x0000001e15157220 */ /* 0x000fe20000410000 */
[C---:B------:R-:W-:Y:S01]  /*7c30*/  IMAD.U32 R6, R4.reuse, 0x10000, RZ ;  /* 0x0001000004067824 */ /* 0x040fe200078e00ff */
[----:B------:R-:W-:Y:S01]  /*7c40*/  LOP3.LUT R4, R4, 0xffff0000, RZ, 0xc0, !PT ;  /* 0xffff000004047812 */ /* 0x000fe200078ec0ff */
[----:B------:R-:W-:-:S02]  /*7c50*/  IMAD.U32 R7, R5, 0x10000, RZ ;  /* 0x0001000005077824 */ /* 0x000fc400078e00ff */
[C---:B------:R-:W-:Y:S01]  /*7c60*/  FFMA.FTZ R34, R20.reuse, R34, R21 ;  /* 0x0000002214227223 */ /* 0x040fe20000010015 */
[----:B------:R-:W-:Y:S01]  /*7c70*/  FFMA.FTZ R35, R20, R30, -R35 ;  /* 0x0000001e14237223 */ /* 0x000fe20000010823 */
[C---:B------:R-:W-:Y:S01]  /*7c80*/  IMAD.U32 R21, R28.reuse, 0x10000, RZ ;  /* 0x000100001c157824 */ /* 0x040fe200078e00ff */
[----:B------:R-:W-:Y:S01]  /*7c90*/  LOP3.LUT R5, R5, 0xffff0000, RZ, 0xc0, !PT ;  /* 0xffff000005057812 */ /* 0x000fe200078ec0ff */
[C---:B------:R-:W-:Y:S01]  /*7ca0*/  FMUL.FTZ R37, R25.reuse, R33 ;  /* 0x0000002119257220 */ /* 0x040fe20000410000 */
[-C--:B------:R-:W-:Y:S01]  /*7cb0*/  FMUL.FTZ R39, R25, R29.reuse ;  /* 0x0000001d19277220 */ /* 0x080fe20000410000 */
[C---:B------:R-:W-:Y:S01]  /*7cc0*/  LOP3.LUT R20, R31.reuse, 0xffff0000, RZ, 0xc0, !PT ;  /* 0xffff00001f147812 */ /* 0x040fe200078ec0ff */
[----:B------:R-:W-:Y:S01]  /*7cd0*/  IMAD.U32 R25, R31, 0x10000, RZ ;  /* 0x000100001f197824 */ /* 0x000fe200078e00ff */
[----:B------:R-:W-:Y:S01]  /*7ce0*/  LOP3.LUT R28, R28, 0xffff0000, RZ, 0xc0, !PT ;  /* 0xffff00001c1c7812 */ /* 0x000fe200078ec0ff */
        /* <DEDUP_REMOVED lines=15> */
.L_x_8001:
[----:B------:R-:W-:Y:S05]  /*7de0*/  BSYNC B1 ;  /* 0x0000000000017941 */ /* 0x000fea0003800000 */
.L_x_8000:
        /* <DEDUP_REMOVED lines=53> */
.L_x_8006:
[----:B------:R-:W-:Y:S05]  /*8140*/  BSYNC B1 ;  /* 0x0000000000017941 */ /* 0x000fea0003800000 */
.L_x_8005:
[----:B------:R-:W-:Y:S05]  /*8150*/  @P1 BRA `(.L_x_8004) ;  /* 0x0000001400e01947 */ /* 0x000fea0003800000 */
[----:B-1----:R-:W1:Y:S01]  /*8160*/  LDS.128 R4, [R0+0x1000] ;  /* 0x0010000000047984 */ /* 0x002e620000000c00 */
        /* <DEDUP_REMOVED lines=46> */
.L_x_7991:
        /* <DEDUP_REMOVED lines=36> */
.L_x_8272:
        /* <DEDUP_REMOVED lines=16> */
.L_x_8009:
[----:B------:R-:W-:Y:S05]  /*8790*/  BSYNC B1 ;  /* 0x0000000000017941 */ /* 0x000fea0003800000 */
.L_x_8008:
        /* <DEDUP_REMOVED lines=22> */
.L_x_8278:
        /* <DEDUP_REMOVED lines=23> */
.L_x_8012:
[----:B------:R-:W-:Y:S05]  /*8a70*/  BSYNC B1 ;  /* 0x0000000000017941 */ /* 0x000fea0003800000 */
.L_x_8011:
[----:B------:R-:W3:Y:S01]  /*8a80*/  SYNCS.PHASECHK.TRANS64.TRYWAIT P1, [R2+URZ+0x28c00], R3 ;  /* 0x028c0003020075a7 */ /* 0x000ee2000802017f */
[----:B------:R-:W-:Y:S01]  /*8a90*/  VIADDMNMX R0, R21, -R196, 0x40, PT ;  /* 0x0000004015007446 */ /* 0x000fe200038009c4 */
[----:B--2--5:R-:W-:Y:S01]  /*8aa0*/  IMAD.MOV.U32 R12, RZ, RZ, R4 ;  /* 0x000000ffff0c7224 */ /* 0x024fe200078e0004 */
        /* <DEDUP_REMOVED lines=18> */
.L_x_8279:
[----:B------:R-:W-:Y:S05]  /*8bd0*/  BSYNC B1 ;  /* 0x0000000000017941 */ /* 0x000fea0003800000 */
.L_x_8013:
[----:B------:R-:W-:Y:S04]  /*8be0*/  BSSY B1, `(.L_x_8015) ;  /* 0x000006a000017945 */ /* 0x000fe80003800000 */
[----:B------:R-:W-:Y:S05]  /*8bf0*/  @P2 BRA `(.L_x_8016) ;  /* 0x0000000400a02947 */ /* 0x000fea0003800000 */
[----:B------:R-:W-:Y:S01]  /*8c00*/  IMAD.SHL.U32 R0, R188, 0x40, RZ ;  /* 0x00000040bc007824 */ /* 0x000fe200078e00ff */
[----:B------:R-:W-:Y:S01]  /*8c10*/  SHF.R.U64 R39, R28, 0x10, R29 ;  /* 0x000000101c277819 */ /* 0x000fe2000000121d */
[----:B------:R-:W-:Y:S01]  /*8c20*/  IMAD.IADD R12, R16, 0x1, R49 ;  /* 0x00000001100c7824 */ /* 0x000fe200078e0231 */
[----:B------:R-:W-:Y:S02]  /*8c30*/  SHF.R.U64 R42, R30, 0x10, R31 ;  /* 0x000000101e2a7819 */ /* 0x000fe4000000121f */
[----:B------:R-:W-:Y:S02]  /*8c40*/  LOP3.LUT R13, R0, 0x1c0, RZ, 0xc0, !PT ;  /* 0x000001c0000d7812 */ /* 0x000fe400078ec0ff */
[----:B------:R-:W-:Y:S02]  /*8c50*/  PRMT R39, R20, 0x5410, R39 ;  /* 0x0000541014277816 */ /* 0x000fe40000000027 */
[----:B------:R-:W-:Y:S02]  /*8c60*/  LOP3.LUT R0, R13, 0x38, R16, 0xf8, !PT ;  /* 0x000000380d007812 */ /* 0x000fe400078ef810 */
[----:B------:R-:W-:-:S02]  /*8c70*/  SHF.R.U32.HI R15, RZ, 0x3, R13 ;  /* 0x00000003ff0f7819 */ /* 0x000fc4000001160d */
[----:B------:R-:W-:Y:S02]  /*8c80*/  LOP3.LUT R12, R13, 0x38, R12, 0xf8, !PT ;  /* 0x000000380d0c7812 */ /* 0x000fe400078ef80c */
[-C--:B0-----:R-:W-:Y:S02]  /*8c90*/  LOP3.LUT R3, R0, R15.reuse, RZ, 0x3c, !PT ;  /* 0x0000000f00037212 */ /* 0x081fe400078e3cff */
        /* <DEDUP_REMOVED lines=94> */
.L_x_8016:
[----:B------:R-:W-:Y:S05]  /*9280*/  BSYNC B1 ;  /* 0x0000000000017941 */ /* 0x000fea0003800000 */
.L_x_8015:
        /* <DEDUP_REMOVED lines=101> */
.L_x_8004:
[----:B------:R-:W-:Y:S05]  /*98e0*/  BSYNC B0 ;  /* 0x0000000000007941 */ /* 0x000fea0003800000 */
.L_x_7990:
        /* <DEDUP_REMOVED lines=8> */
.L_x_7987:
[----:B------:R-:W-:-:S13]  /*9970*/  ISETP.NE.AND P0, PT, R186, 0x3, PT ;  /* 0x00000003ba00780c */ /* 0x000fda0003f05270 */
[----:B------:R-:W-:Y:S05]  /*9980*/  @!P0 BRA `(.L_x_8017) ;  /* 0x0000000000048947 */ /* 0x000fea0003800000 */
[----:B------:R-:W-:Y:S01]  /*9990*/  BPT.TRAP 0x1 ;  /* 0x000000040000795c */ /* 0x000fe20000300000 */
.L_x_8017:
[----:B------:R-:W-:Y:S01]  /*99a0*/  IMAD R168, R18, 0x8, R2 ;  /* 0x0000000812a87824 */ /* 0x000fe200078e0202 */
[----:B------:R-:W-:-:S04]  /*99b0*/  SHF.L.U32 R57, R19, 0x1f, RZ ;  /* 0x0000001f13397819 */ /* 0x000fc800000006ff */
[----:B------:R0:W0:Y:S01]  /*99c0*/  SYNCS.PHASECHK.TRANS64.TRYWAIT P2, [R168+URZ+0x28c30], R57 ;  /* 0x028c3039a80075a7 */ /* 0x000022000804017f */
[----:B------:R-:W-:Y:S05]  /*99d0*/  @!P0 BRA `(.L_x_8018) ;  /* 0x0000000000048947 */ /* 0x000fea0003800000 */
[----:B------:R-:W-:Y:S01]  /*99e0*/  BPT.TRAP 0x1 ;  /* 0x000000040000795c */ /* 0x000fe20000300000 */
.L_x_8018:
[----:B012-4-:R-:W0:Y:S01]  /*99f0*/  S2R R3, SR_TID.X ;  /* 0x0000000000037919 */ /* 0x017e220000002100 */
[----:B---3--:R-:W-:-:S05]  /*9a00*/  VIADD R0, R2, 0x22400 ;  /* 0x0002240002007836 */ /* 0x008fca0000000000 */
[----:B------:R-:W-:-:S04]  /*9a10*/  SHF.R.U32.HI R0, RZ, 0x4, R0 ;  /* 0x00000004ff007819 */ /* 0x000fc80000011600 */
[----:B------:R-:W-:Y:S02]  /*9a20*/  LOP3.LUT R0, R0, 0x3fff, RZ, 0xc0, !PT ;  /* 0x00003fff00007812 */ /* 0x000fe400078ec0ff */
[----:B0-----:R-:W-:-:S04]  /*9a30*/  LOP3.LUT R3, R3, 0x7f, RZ, 0xc0, !PT ;  /* 0x0000007f03037812 */ /* 0x001fc800078ec0ff */
[----:B------:R-:W-:Y:S01]  /*9a40*/  ISETP.NE.AND P1, PT, R3, RZ, PT ;  /* 0x000000ff0300720c */ /* 0x000fe20003f25270 */
[----:B------:R-:W-:-:S12]  /*9a50*/  @P2 BRA `(.L_x_8019) ;  /* 0x0000000000082947 */ /* 0x000fd80003800000 */
[----:B------:R-:W0:Y:S02]  /*9a60*/  SYNCS.PHASECHK.TRANS64.TRYWAIT P2, [R168+URZ+0x28c30], R57 ;  /* 0x028c3039a80075a7 */ /* 0x000e24000804017f */
[----:B0-----:R-:W-:Y:S05]  /*9a70*/  @!P2 BRA `(.L_x_8020) ;  /* 0x00000124000ca947 */ /* 0x001fea0003800000 */
.L_x_8019:
[----:B------:R-:W-:Y:S05]  /*9a80*/  WARPSYNC.ALL ;  /* 0x0000000000007948 */ /* 0x000fea0003800000 */
[----:B------:R-:W-:Y:S01]  /*9a90*/  LOP3.LUT R14, R0, 0x10000, RZ, 0xfc, !PT ;  /* 0x00010000000e7812 */ /* 0x000fe200078efcff */
[----:B------:R-:W2:Y:S01]  /*9aa0*/  LDL.LU R3, [R1+0x8] ;  /* 0x0000080001037983 */ /* 0x000ea20000300800 */
[----:B------:R-:W-:Y:S01]  /*9ab0*/  VIADD R0, R2, 0x20400 ;  /* 0x0002040002007836 */ /* 0x000fe20000000000 */
[----:B-----5:R-:W-:Y:S02]  /*9ac0*/  WARPGROUP.ARRIVE ;  /* 0x00000000000079c5 */ /* 0x020fe40000000000 */
[----:B------:R-:W-:Y:S01]  /*9ad0*/  IMAD R6, R18, 0x200, R14 ;  /* 0x0000020012067824 */ /* 0x000fe200078e020e */
[----:B------:R-:W1:Y:S01]  /*9ae0*/  LDC R231, c[0x0][0x448] ;  /* 0x00011200ffe77b82 */ /* 0x000e620000000800 */
        /* <DEDUP_REMOVED lines=16> */
[----:B------:R-:W-:Y:S01]  /*9bf0*/  IMAD.IADD R0, R203, 0x1, R196 ;  /* 0x00000001cb007824 */ /* 0x000fe200078e02c4 */
[----:B-1----:R-:W-:-:S07]  /*9c00*/  ISETP.NE.AND P2, PT, R231, 0x1, PT ;  /* 0x00000001e700780c */ /* 0x002fce0003f45270 */
[----:B------:R-:W-:Y:S01]  /*9c10*/  HGMMA.64x64x16.F32.BF16 R24, gdesc[UR4], RZ, !UPT, gsb0 ;  /* 0x00e00000041879f0 */ /* 0x000fe2000c0018ff */
[----:B------:R-:W-:Y:S01]  /*9c20*/  R2UR UR6, R8 ;  /* 0x00000000080672ca */ /* 0x000fe200000e0000 */
[----:B------:R-:W-:Y:S01]  /*9c30*/  VIADD R8, R4, 0x4 ;  /* 0x0000000404087836 */ /* 0x000fe20000000000 */
        /* <DEDUP_REMOVED lines=17> */
[----:B------:R-:W-:Y:S02]  /*9d50*/  R2UR UR6, R12 ;  /* 0x000000000c0672ca */ /* 0x000fe400000e0000 */
[----:B------:R-:W-:Y:S01]  /*9d60*/  R2UR UR7, R13 ;  /* 0x000000000d0772ca */ /* 0x000fe200000e0000 */
[----:B------:R-:W1:Y:S01]  /*9d70*/  @P2 LDC R12, c[0x0][0x450] ;  /* 0x00011400ff0c2b82 */ /* 0x000e620000000800 */
[----:B------:R-:W-:Y:S02]  /*9d80*/  R2UR UR4, R6 ;  /* 0x00000000060472ca */ /* 0x000fe400000e0000 */
[----:B------:R-:W-:Y:S01]  /*9d90*/  R2UR UR5, R7 ;  /* 0x00000000070572ca */ /* 0x000fe200000e0000 */
[----:B------:R-:W-:Y:S02]  /*9da0*/  WARPGROUP.DEPBAR.LE gsb0, 0x0 ;  /* 0x00008000000079c5 */ /* 0x000fe40000010000 */
[----:B------:R-:W-:-:S10]  /*9db0*/  WARPGROUP.ARRIVE ;  /* 0x00000000000079c5 */ /* 0x000fd40000000000 */
[----:B------:R-:W-:Y:S01]  /*9dc0*/  HGMMA.64x64x16.F32.BF16 R24, gdesc[UR4], R24, gsb0 ;  /* 0x00e00000041879f0 */ /* 0x000fe20008001818 */
[----:B------:R-:W-:Y:S01]  /*9dd0*/  ULDC UR4, c[0x0][0x988] ;  /* 0x0002620000047ab9 */ /* 0x000fe20000000800 */
[----:B--2---:R-:W-:-:S04]  /*9de0*/  LOP3.LUT R3, R3, 0xf7ffffff, RZ, 0xc0, !PT ;  /* 0xf7ffffff03037812 */ /* 0x004fc800078ec0ff */
[----:B------:R-:W-:-:S05]  /*9df0*/  @P2 LOP3.LUT R3, R3, 0x8000000, RZ, 0xfc, !PT ;  /* 0x0800000003032812 */ /* 0x000fca00078efcff */
[----:B------:R2:W-:Y:S02]  /*9e00*/  STL [R1+0x8], R3 ;  /* 0x0000080301007387 */ /* 0x0005e40000100800 */
[----:B--2---:R-:W2:Y:S02]  /*9e10*/  @P2 LDC R3, c[0x0][0x44c] ;  /* 0x00011300ff032b82 */ /* 0x004ea40000000800 */
[----:B--2---:R-:W-:-:S05]  /*9e20*/  @P2 IMAD.HI.U32 R3, R0, R3, RZ ;  /* 0x0000000300032227 */ /* 0x004fca00078e00ff */
[----:B-1----:R-:W-:Y:S01]  /*9e30*/  @P2 SHF.R.U32.HI R0, RZ, R12, R3 ;  /* 0x0000000cff002219 */ /* 0x002fe20000011603 */
[----:B------:R-:W-:-:S04]  /*9e40*/  IMAD.MOV.U32 R12, RZ, RZ, -0x40 ;  /* 0xffffffc0ff0c7424 */ /* 0x000fc800078e00ff */
[----:B------:R-:W1:Y:S01]  /*9e50*/  SHFL.IDX PT, R13, R0, 0x1, 0x1c1f ;  /* 0x003c1f00000d7f89 */ /* 0x000e6200000e0000 */
[----:B------:R-:W-:-:S03]  /*9e60*/  IMAD R12, R181, R12, 0x40 ;  /* 0x00000040b50c7424 */ /* 0x000fc600078e020c */
[----:B------:R-:W2:Y:S02]  /*9e70*/  SHFL.IDX PT, R0, R0, RZ, 0x1c1f ;  /* 0x001c1fff00007589 */ /* 0x000ea400000e0000 */
[----:B------:R-:W-:Y:S01]  /*9e80*/  IADD3 R3, R195, 0x1, R12 ;  /* 0x00000001c3037810 */ /* 0x000fe20007ffe00c */
[----:B------:R-:W-:Y:S02]  /*9e90*/  WARPGROUP.DEPBAR.LE gsb0, 0x0 ;  /* 0x00008000000079c5 */ /* 0x000fe40000010000 */
[----:B------:R-:W-:Y:S02]  /*9ea0*/  IADD3 R12, -R189, R12, R195 ;  /* 0x0000000cbd0c7210 */ /* 0x000fe40007ffe1c3 */
[----:B------:R-:W-:-:S04]  /*9eb0*/  IADD3 R3, -R194, R3, -R189 ;  /* 0x00000003c2037210 */ /* 0x000fc80007ffe9bd */
[----:B-1----:R-:W-:-:S04]  /*9ec0*/  VIADDMNMX R13, R13, R3, R12, PT ;  /* 0x000000030d0d7246 */ /* 0x002fc8000380010c */
[C---:B------:R-:W-:Y:S02]  /*9ed0*/  ISETP.GT.AND P2, PT, R13.reuse, RZ, PT ;  /* 0x000000ff0d00720c */ /* 0x040fe40003f44270 */
[C---:B------:R-:W-:Y:S02]  /*9ee0*/  ISETP.GT.AND P3, PT, R13.reuse, 0x1, PT ;  /* 0x000000010d00780c */ /* 0x040fe40003f64270 */
[----:B------:R-:W-:Y:S02]  /*9ef0*/  ISETP.GT.AND P4, PT, R13, 0x8, PT ;  /* 0x000000080d00780c */ /* 0x000fe40003f84270 */
[----:B------:R-:W-:Y:S02]  /*9f00*/  FSEL R15, R26, -INF , P2 ;  /* 0xff8000001a0f7808 */ /* 0x000fe40001000000 */
[----:B------:R-:W-:Y:S02]  /*9f10*/  FSEL R20, R27, -INF , P3 ;  /* 0xff8000001b147808 */ /* 0x000fe40001800000 */
        /* <DEDUP_REMOVED lines=39> */
[----:B------:R-:W-:Y:S02]  /*a190*/  FSEL R55, R55, -INF , P2 ;  /* 0xff80000037377808 */ /* 0x000fe40001000000 */
[----:B------:R-:W-:Y:S02]  /*a1a0*/  FMNMX.FTZ R26, R81, R26, !PT ;  /* 0x0000001a511a7209 */ /* 0x000fe40007810000 */
[----:B--2---:R-:W-:Y:S02]  /*a1b0*/  VIADDMNMX R3, R0, R3, R12, PT ;  /* 0x0000000300037246 */ /* 0x004fe4000380010c */
[----:B------:R-:W-:-:S02]  /*a1c0*/  FMNMX.FTZ R26, R55, R26, !PT ;  /* 0x0000001a371a7209 */ /* 0x000fc40007810000 */
[C---:B------:R-:W-:Y:S02]  /*a1d0*/  ISETP.GT.AND P2, PT, R3.reuse, RZ, PT ;  /* 0x000000ff0300720c */ /* 0x040fe40003f44270 */
[C---:B------:R-:W-:Y:S01]  /*a1e0*/  ISETP.GT.AND P3, PT, R3.reuse, 0x1, PT ;  /* 0x000000010300780c */ /* 0x040fe20003f64270 */
[----:B------:R-:W1:Y:S01]  /*a1f0*/  SHFL.BFLY PT, R13, R26, 0x2, 0x1f ;  /* 0x0c401f001a0d7f89 */ /* 0x000e6200000e0000 */
        /* <DEDUP_REMOVED lines=12> */
[----:B-1----:R-:W-:Y:S02]  /*a2c0*/  FMNMX.FTZ R13, R26, R13, !PT ;  /* 0x0000000d1a0d7209 */ /* 0x002fe40007810000 */
[----:B------:R-:W-:Y:S02]  /*a2d0*/  ISETP.GT.AND P3, PT, R3, 0x18, PT ;  /* 0x000000180300780c */ /* 0x000fe40003f64270 */
[----:B------:R-:W-:Y:S01]  /*a2e0*/  FSEL R33, R33, -INF , P2 ;  /* 0xff80000021217808 */ /* 0x000fe20001000000 */
[----:B------:R-:W1:Y:S01]  /*a2f0*/  SHFL.BFLY PT, R12, R13, 0x1, 0x1f ;  /* 0x0c201f000d0c7f89 */ /* 0x000e6200000e0000 */
        /* <DEDUP_REMOVED lines=19> */
[----:B-1----:R-:W-:Y:S01]  /*a430*/  FMNMX.FTZ R13, R13, R12, !PT ;  /* 0x0000000c0d0d7209 */ /* 0x002fe20007810000 */
[----:B------:R-:W-:Y:S01]  /*a440*/  IMAD.U32 R12, RZ, RZ, UR4 ;  /* 0x00000004ff0c7e24 */ /* 0x000fe2000f8e00ff */
[----:B------:R-:W-:Y:S02]  /*a450*/  ISETP.GT.AND P2, PT, R3, 0x31, PT ;  /* 0x000000310300780c */ /* 0x000fe40003f44270 */
[----:B------:R-:W-:Y:S01]  /*a460*/  FSEL R47, R48, -INF , P3 ;  /* 0xff800000302f7808 */ /* 0x000fe20001800000 */
[----:B------:R-:W-:Y:S01]  /*a470*/  FMUL.FTZ R24, R13, R12 ;  /* 0x0000000c0d187220 */ /* 0x000fe20000410000 */
[----:B------:R-:W-:Y:S02]  /*a480*/  FMNMX.FTZ R0, R45, R0, !PT ;  /* 0x000000002d007209 */ /* 0x000fe40007810000 */
[----:B------:R-:W-:Y:S02]  /*a490*/  ISETP.GT.AND P3, PT, R3, 0x38, PT ;  /* 0x000000380300780c */ /* 0x000fe40003f64270 */
[----:B------:R-:W-:-:S02]  /*a4a0*/  FSEL R49, R49, -INF , P2 ;  /* 0xff80000031317808 */ /* 0x000fc40001000000 */
[----:B------:R-:W-:Y:S02]  /*a4b0*/  FMNMX.FTZ R0, R47, R0, !PT ;  /* 0x000000002f007209 */ /* 0x000fe40007810000 */
[----:B------:R-:W-:Y:S02]  /*a4c0*/  FSETP.NEU.FTZ.AND P4, PT, R13, -INF , PT ;  /* 0xff8000000d00780b */ /* 0x000fe40003f9d000 */
[----:B------:R-:W-:Y:S02]  /*a4d0*/  ISETP.GT.AND P2, PT, R3, 0x39, PT ;  /* 0x000000390300780c */ /* 0x000fe40003f44270 */
[----:B------:R-:W-:Y:S02]  /*a4e0*/  FSEL R3, R52, -INF , P3 ;  /* 0xff80000034037808 */ /* 0x000fe40001800000 */
[----:B------:R-:W-:Y:S02]  /*a4f0*/  FMNMX.FTZ R0, R49, R0, !PT ;  /* 0x0000000031007209 */ /* 0x000fe40007810000 */
[----:B------:R-:W-:-:S02]  /*a500*/  FSEL R24, R24, RZ, P4 ;  /* 0x000000ff18187208 */ /* 0x000fc40002000000 */
[----:B------:R-:W-:Y:S02]  /*a510*/  FSEL R53, R53, -INF , P2 ;  /* 0xff80000035357808 */ /* 0x000fe40001000000 */
[----:B------:R-:W-:Y:S01]  /*a520*/  FMNMX.FTZ R0, R3, R0, !PT ;  /* 0x0000000003007209 */ /* 0x000fe20007810000 */
[-CC-:B------:R-:W-:Y:S01]  /*a530*/  FFMA.FTZ R15, R15, R12.reuse, -R24.reuse ;  /* 0x0000000c0f0f7223 */ /* 0x180fe20000010818 */
[-CC-:B------:R-:W-:Y:S01]  /*a540*/  FFMA.FTZ R20, R20, R12.reuse, -R24.reuse ;  /* 0x0000000c14147223 */ /* 0x180fe20000010818 */
[--C-:B------:R-:W-:Y:S01]  /*a550*/  FFMA.FTZ R59, R59, R12, -R24.reuse ;  /* 0x0000000c3b3b7223 */ /* 0x100fe20000010818 */
[----:B------:R-:W-:Y:S01]  /*a560*/  FMNMX.FTZ R0, R53, R0, !PT ;  /* 0x0000000035007209 */ /* 0x000fe20007810000 */
        /* <DEDUP_REMOVED lines=9> */
[----:B-1----:R-:W2:Y:S01]  /*a600*/  SHFL.BFLY PT, R15, R0, 0x2, 0x1f ;  /* 0x0c401f00000f7f89 */ /* 0x002ea200000e0000 */
[-CC-:B------:R-:W-:Y:S01]  /*a610*/  FFMA.FTZ R75, R75, R12.reuse, -R24.reuse ;  /* 0x0000000c4b4b7223 */ /* 0x180fe20000010818 */
[-CC-:B------:R-:W-:Y:S01]  /*a620*/  FFMA.FTZ R77, R77, R12.reuse, -R24.reuse ;  /* 0x0000000c4d4d7223 */ /* 0x180fe20000010818 */
[-CC-:B------:R-:W-:Y:S01]  /*a630*/  FFMA.FTZ R79, R79, R12.reuse, -R24.reuse ;  /* 0x0000000c4f4f7223 */ /* 0x180fe20000010818 */
[-CC-:B------:R-:W-:Y:S01]  /*a640*/  FFMA.FTZ R51, R51, R12.reuse, -R24.reuse ;  /* 0x0000000c33337223 */ /* 0x180fe20000010818 */
[-CC-:B------:R-:W-:Y:S01]  /*a650*/  FFMA.FTZ R81, R81, R12.reuse, -R24.reuse ;  /* 0x0000000c51517223 */ /* 0x180fe20000010818 */
[----:B------:R-:W-:Y:S01]  /*a660*/  FFMA.FTZ R24, R55, R12, -R24 ;  /* 0x0000000c37187223 */ /* 0x000fe20000010818 */
[----:B------:R-:W-:Y:S08]  /*a670*/  MUFU.EX2 R59, R59 ;  /* 0x0000003b003b7308 */ /* 0x000ff00000000800 */
[----:B------:R-:W1:Y:S08]  /*a680*/  MUFU.EX2 R28, R61 ;  /* 0x0000003d001c7308 */ /* 0x000e700000000800 */
[----:B------:R-:W-:Y:S01]  /*a690*/  MUFU.EX2 R63, R63 ;  /* 0x0000003f003f7308 */ /* 0x000fe20000000800 */
[----:B--2---:R-:W-:-:S05]  /*a6a0*/  FMNMX.FTZ R20, R0, R15, !PT ;  /* 0x0000000f00147209 */ /* 0x004fca0007810000 */
[----:B------:R-:W2:Y:S02]  /*a6b0*/  SHFL.BFLY PT, R15, R20, 0x1, 0x1f ;  /* 0x0c201f00140f7f89 */ /* 0x000ea400000e0000 */
[----:B------:R-:W3:Y:S01]  /*a6c0*/  MUFU.EX2 R30, R65 ;  /* 0x00000041001e7308 */ /* 0x000ee20000000800 */
[----:B-1----:R-:W-:-:S07]  /*a6d0*/  F2FP.BF16.F32.PACK_AB R167, R28, R59 ;  /* 0x0000003b1ca7723e */ /* 0x002fce00000010ff */
[----:B------:R-:W-:Y:S08]  /*a6e0*/  MUFU.EX2 R67, R67 ;  /* 0x0000004300437308 */ /* 0x000ff00000000800 */
[----:B------:R-:W1:Y:S01]  /*a6f0*/  MUFU.EX2 R32, R69 ;  /* 0x0000004500207308 */ /* 0x000e620000000800 */
[----:B---3--:R-:W-:Y:S02]  /*a700*/  F2FP.BF16.F32.PACK_AB R153, R30, R63 ;  /* 0x0000003f1e99723e */ /* 0x008fe400000010ff */
[----:B--2---:R-:W-:-:S05]  /*a710*/  FMNMX.FTZ R15, R20, R15, !PT ;  /* 0x0000000f140f7209 */ /* 0x004fca0007810000 */
[----:B------:R-:W-:Y:S01]  /*a720*/  MUFU.EX2 R71, R71 ;  /* 0x0000004700477308 */ /* 0x000fe20000000800 */
[C---:B------:R-:W-:Y:S01]  /*a730*/  FSETP.NEU.FTZ.AND P2, PT, R15.reuse, -INF , PT ;  /* 0xff8000000f00780b */ /* 0x040fe20003f5d000 */
[----:B------:R-:W-:-:S05]  /*a740*/  FMUL.FTZ R0, R15, R12 ;  /* 0x0000000c0f007220 */ /* 0x000fca0000410000 */
[----:B------:R-:W-:Y:S01]  /*a750*/  FSEL R20, R0, RZ, P2 ;  /* 0x000000ff00147208 */ /* 0x000fe20001000000 */
[----:B------:R-:W-:Y:S01]  /*a760*/  FADD.FTZ R0, R165, R26 ;  /* 0x0000001aa5007221 */ /* 0x000fe20000010000 */
[----:B------:R-:W2:Y:S01]  /*a770*/  MUFU.EX2 R34, R73 ;  /* 0x0000004900227308 */ /* 0x000ea20000000800 */
[----:B------:R-:W-:Y:S02]  /*a780*/  F2FP.BF16.F32.PACK_AB R165, R26, R165 ;  /* 0x000000a51aa5723e */ /* 0x000fe400000010ff */
        /* <DEDUP_REMOVED lines=12> */
[----:B------:R-:W-:Y:S01]  /*a850*/  FFMA.FTZ R45, R45, R12, -R20 ;  /* 0x0000000c2d2d7223 */ /* 0x000fe20000010814 */
[----:B------:R-:W4:Y:S01]  /*a860*/  MUFU.EX2 R21, R21 ;  /* 0x0000001500157308 */ /* 0x000f220000000800 */
[----:B---3--:R-:W-:Y:S01]  /*a870*/  FADD.FTZ R25, R59, R0 ;  /* 0x000000003b197221 */ /* 0x008fe20000010000 */
[----:B------:R-:W-:-:S02]  /*a880*/  @!P1 VIADD R0, R168, 0x28c40 ;  /* 0x00028c40a8009836 */ /* 0x000fc40000000000 */
[-CC-:B------:R-:W-:Y:S01]  /*a890*/  FFMA.FTZ R47, R47, R12.reuse, -R20.reuse ;  /* 0x0000000c2f2f7223 */ /* 0x180fe20000010814 */
[-CC-:B------:R-:W-:Y:S01]  /*a8a0*/  FFMA.FTZ R49, R49, R12.reuse, -R20.reuse ;  /* 0x0000000c31317223 */ /* 0x180fe20000010814 */
[----:B------:R-:W-:Y:S01]  /*a8b0*/  FADD.FTZ R44, R28, R25 ;  /* 0x000000191c2c7221 */ /* 0x000fe20000010000 */
[-C--:B------:R-:W-:Y:S01]  /*a8c0*/  FFMA.FTZ R3, R3, R12.reuse, -R20 ;  /* 0x0000000c03037223 */ /* 0x080fe20000010814 */
[----:B------:R-:W-:Y:S01]  /*a8d0*/  @!P1 PRMT R0, RZ, 0x654, R0 ;  /* 0x00000654ff009816 */ /* 0x000fe20000000000 */
[----:B------:R-:W3:Y:S01]  /*a8e0*/  MUFU.EX2 R27, R27 ;  /* 0x0000001b001b7308 */ /* 0x000ee20000000800 */
[----:B------:R-:W-:Y:S01]  /*a8f0*/  FFMA.FTZ R20, R53, R12, -R20 ;  /* 0x0000000c35147223 */ /* 0x000fe20000010814 */
[----:B-1----:R-:W-:Y:S01]  /*a900*/  F2FP.BF16.F32.PACK_AB R155, R32, R67 ;  /* 0x00000043209b723e */ /* 0x002fe200000010ff */
[----:B------:R1:W-:Y:S01]  /*a910*/  @!P1 SYNCS.ARRIVE.TRANS64.RED.A1T0 RZ, [R0+URZ], RZ ;  /* 0x000000ff00ff99a7 */ /* 0x0003e2000810043f */
[----:B--2---:R-:W-:-:S04]  /*a920*/  F2FP.BF16.F32.PACK_AB R157, R34, R71 ;  /* 0x00000047229d723e */ /* 0x004fc800000010ff */
[----:B------:R2:W0:Y:S01]  /*a930*/  MUFU.EX2 R166, R29 ;  /* 0x0000001d00a67308 */ /* 0x0004220000000800 */
[----:B----4-:R-:W-:Y:S01]  /*a940*/  FADD.FTZ R42, R21, R164 ;  /* 0x000000a4152a7221 */ /* 0x010fe20000010000 */
[----:B------:R-:W-:-:S06]  /*a950*/  F2FP.BF16.F32.PACK_AB R164, R164, R21 ;  /* 0x00000015a4a4723e */ /* 0x000fcc00000010ff */
[----:B------:R-:W4:Y:S01]  /*a960*/  MUFU.EX2 R31, R31 ;  /* 0x0000001f001f7308 */ /* 0x000f220000000800 */
[----:B---3--:R-:W-:Y:S01]  /*a970*/  FADD.FTZ R25, R27, R42 ;  /* 0x0000002a1b197221 */ /* 0x008fe20000010000 */
[----:B--2---:R-:W-:-:S04]  /*a980*/  FADD.FTZ R29, R63, R44 ;  /* 0x0000002c3f1d7221 */ /* 0x004fc80000010000 */
[----:B------:R-:W-:Y:S02]  /*a990*/  FADD.FTZ R44, R30, R29 ;  /* 0x0000001d1e2c7221 */ /* 0x000fe40000010000 */
[----:B------:R-:W2:Y:S01]  /*a9a0*/  MUFU.EX2 R152, R33 ;  /* 0x0000002100987308 */ /* 0x000ea20000000800 */
[C---:B0-----:R-:W-:Y:S01]  /*a9b0*/  FADD.FTZ R42, R166.reuse, R25 ;  /* 0x00000019a62a7221 */ /* 0x041fe20000010000 */
[----:B------:R-:W-:Y:S01]  /*a9c0*/  FADD.FTZ R29, R67, R44 ;  /* 0x0000002c431d7221 */ /* 0x000fe20000010000 */
[----:B------:R-:W-:Y:S01]  /*a9d0*/  F2FP.BF16.F32.PACK_AB R166, R166, R27 ;  /* 0x0000001ba6a6723e */ /* 0x000fe200000010ff */
[----:B------:R-:W-:Y:S01]  /*a9e0*/  BAR.SYNC.DEFER_BLOCKING 0xf, 0x100 ;  /* 0x03c4000000007b1d */ /* 0x000fe20000010000 */
[----:B----4-:R-:W-:-:S05]  /*a9f0*/  FADD.FTZ R25, R31, R42 ;  /* 0x0000002a1f197221 */ /* 0x010fca0000010000 */
[----:B------:R-:W0:Y:S01]  /*aa00*/  MUFU.EX2 R35, R35 ;  /* 0x0000002300237308 */ /* 0x000e220000000800 */
[----:B------:R-:W-:-:S04]  /*aa10*/  FADD.FTZ R42, R32, R29 ;  /* 0x0000001d202a7221 */ /* 0x000fc80000010000 */
[----:B------:R-:W-:Y:S01]  /*aa20*/  FADD.FTZ R29, R71, R42 ;  /* 0x0000002a471d7221 */ /* 0x000fe20000010000 */
[----:B--2---:R-:W-:Y:S02]  /*aa30*/  FADD.FTZ R26, R152, R25 ;  /* 0x00000019981a7221 */ /* 0x004fe40000010000 */
[----:B------:R-:W2:Y:S01]  /*aa40*/  MUFU.EX2 R154, R37 ;  /* 0x00000025009a7308 */ /* 0x000ea20000000800 */
[----:B------:R-:W-:Y:S01]  /*aa50*/  FADD.FTZ R28, R34, R29 ;  /* 0x0000001d221c7221 */ /* 0x000fe20000010000 */
[----:B------:R-:W-:-:S06]  /*aa60*/  F2FP.BF16.F32.PACK_AB R152, R152, R31 ;  /* 0x0000001f9898723e */ /* 0x000fcc00000010ff */
[----:B------:R-:W3:Y:S01]  /*aa70*/  MUFU.EX2 R39, R39 ;  /* 0x0000002700277308 */ /* 0x000ee20000000800 */
[----:B0-----:R-:W-:Y:S01]  /*aa80*/  FADD.FTZ R25, R35, R26 ;  /* 0x0000001a23197221 */ /* 0x001fe20000010000 */
[----:B------:R0:W-:Y:S06]  /*aa90*/  STSM.16.M88.4 [R198+0x26800], R164 ;  /* 0x026800a4c6007844 */ /* 0x0001ec0000000200 */
[----:B------:R-:W4:Y:S01]  /*aaa0*/  MUFU.EX2 R156, R41 ;  /* 0x00000029009c7308 */ /* 0x000f220000000800 */
[C---:B--2---:R-:W-:Y:S01]  /*aab0*/  FADD.FTZ R26, R154.reuse, R25 ;  /* 0x000000199a1a7221 */ /* 0x044fe20000010000 */
[----:B------:R-:W-:-:S05]  /*aac0*/  F2FP.BF16.F32.PACK_AB R154, R154, R35 ;  /* 0x000000239a9a723e */ /* 0x000fca00000010ff */
[----:B------:R0:W-:Y:S01]  /*aad0*/  STSM.16.M88.4 [R201], R152 ;  /* 0x00000098c9007844 */ /* 0x0001e20000000200 */
[----:B------:R-:W2:Y:S01]  /*aae0*/  MUFU.EX2 R75, R75 ;  /* 0x0000004b004b7308 */ /* 0x000ea20000000800 */
[----:B---3--:R-:W-:-:S07]  /*aaf0*/  FADD.FTZ R21, R39, R26 ;  /* 0x0000001a27157221 */ /* 0x008fce0000010000 */
[----:B------:R-:W3:Y:S01]  /*ab00*/  MUFU.EX2 R43, R43 ;  /* 0x0000002b002b7308 */ /* 0x000ee20000000800 */
[C---:B----4-:R-:W-:Y:S01]  /*ab10*/  FADD.FTZ R26, R156.reuse, R21 ;  /* 0x000000159c1a7221 */ /* 0x050fe20000010000 */
[----:B------:R-:W-:-:S06]  /*ab20*/  F2FP.BF16.F32.PACK_AB R156, R156, R39 ;  /* 0x000000279c9c723e */ /* 0x000fcc00000010ff */
[----:B------:R-:W-:Y:S01]  /*ab30*/  MUFU.EX2 R40, R24 ;  /* 0x0000001800287308 */ /* 0x000fe20000000800 */
[----:B--2---:R-:W-:-:S07]  /*ab40*/  FADD.FTZ R25, R75, R28 ;  /* 0x0000001c4b197221 */ /* 0x004fce0000010000 */
[----:B------:R-:W2:Y:S01]  /*ab50*/  MUFU.EX2 R36, R77 ;  /* 0x0000004d00247308 */ /* 0x000ea20000000800 */
[----:B---3--:R-:W-:-:S07]  /*ab60*/  FADD.FTZ R21, R43, R26 ;  /* 0x0000001a2b157221 */ /* 0x008fce0000010000 */
[----:B------:R-:W3:Y:S08]  /*ab70*/  MUFU.EX2 R24, R45 ;  /* 0x0000002d00187308 */ /* 0x000ef00000000800 */
[----:B------:R-:W-:Y:S01]  /*ab80*/  MUFU.EX2 R79, R79 ;  /* 0x0000004f004f7308 */ /* 0x000fe20000000800 */
[C---:B--2---:R-:W-:Y:S01]  /*ab90*/  F2FP.BF16.F32.PACK_AB R159, R36.reuse, R75 ;  /* 0x0000004b249f723e */ /* 0x044fe200000010ff */
[----:B------:R-:W-:-:S06]  /*aba0*/  FADD.FTZ R36, R36, R25 ;  /* 0x0000001924247221 */ /* 0x000fcc0000010000 */
[----:B------:R-:W2:Y:S01]  /*abb0*/  MUFU.EX2 R38, R51 ;  /* 0x0000003300267308 */ /* 0x000ea20000000800 */
[C---:B---3--:R-:W-:Y:S01]  /*abc0*/  F2FP.BF16.F32.PACK_AB R158, R24.reuse, R43 ;  /* 0x0000002b189e723e */ /* 0x048fe200000010ff */
[----:B------:R-:W-:-:S04]  /*abd0*/  FADD.FTZ R24, R24, R21 ;  /* 0x0000001518187221 */ /* 0x000fc80000010000 */
[----:B------:R0:W-:Y:S02]  /*abe0*/  STSM.16.M88.4 [R199], R156 ;  /* 0x0000009cc7007844 */ /* 0x0001e40000000200 */
[----:B------:R-:W-:Y:S08]  /*abf0*/  MUFU.EX2 R47, R47 ;  /* 0x0000002f002f7308 */ /* 0x000ff00000000800 */
[----:B-1----:R-:W1:Y:S01]  /*ac00*/  MUFU.EX2 R0, R49 ;  /* 0x0000003100007308 */ /* 0x002e620000000800 */
[----:B--2---:R-:W-:Y:S01]  /*ac10*/  F2FP.BF16.F32.PACK_AB R161, R38, R79 ;  /* 0x0000004f26a1723e */ /* 0x004fe200000010ff */
[----:B------:R-:W-:-:S04]  /*ac20*/  FADD.FTZ R79, R79, R36 ;  /* 0x000000244f4f7221 */ /* 0x000fc80000010000 */
[----:B------:R-:W-:Y:S02]  /*ac30*/  FADD.FTZ R38, R38, R79 ;  /* 0x0000004f26267221 */ /* 0x000fe40000010000 */
[----:B------:R-:W2:Y:S08]  /*ac40*/  MUFU.EX2 R81, R81 ;  /* 0x0000005100517308 */ /* 0x000eb00000000800 */
[----:B------:R-:W3:Y:S01]  /*ac50*/  MUFU.EX2 R3, R3 ;  /* 0x0000000300037308 */ /* 0x000ee20000000800 */
[----:B-1----:R-:W-:Y:S01]  /*ac60*/  F2FP.BF16.F32.PACK_AB R160, R0, R47 ;  /* 0x0000002f00a0723e */ /* 0x002fe200000010ff */
[----:B------:R-:W-:-:S04]  /*ac70*/  FADD.FTZ R47, R47, R24 ;  /* 0x000000182f2f7221 */ /* 0x000fc80000010000 */
[----:B------:R-:W-:Y:S02]  /*ac80*/  FADD.FTZ R0, R0, R47 ;  /* 0x0000002f00007221 */ /* 0x000fe40000010000 */
[----:B------:R-:W1:Y:S01]  /*ac90*/  MUFU.EX2 R20, R20 ;  /* 0x0000001400147308 */ /* 0x000e620000000800 */
[----:B--2---:R-:W-:Y:S01]  /*aca0*/  F2FP.BF16.F32.PACK_AB R163, R40, R81 ;  /* 0x0000005128a3723e */ /* 0x004fe200000010ff */
[----:B------:R-:W-:Y:S01]  /*acb0*/  FADD.FTZ R81, R81, R38 ;  /* 0x0000002651517221 */ /* 0x000fe20000010000 */
[----:B---3--:R-:W-:Y:S01]  /*acc0*/  FADD.FTZ R21, R3, R0 ;  /* 0x0000000003157221 */ /* 0x008fe20000010000 */
[----:B-1----:R-:W-:Y:S02]  /*acd0*/  F2FP.BF16.F32.PACK_AB R162, R20, R3 ;  /* 0x0000000314a2723e */ /* 0x002fe400000010ff */
[----:B------:R-:W-:Y:S01]  /*ace0*/  FADD.FTZ R3, R40, R81 ;  /* 0x0000005128037221 */ /* 0x000fe20000010000 */
[----:B------:R-:W-:Y:S02]  /*acf0*/  FADD.FTZ R0, R20, R21 ;  /* 0x0000001514007221 */ /* 0x000fe40000010000 */
[----:B------:R0:W-:Y:S01]  /*ad00*/  STSM.16.M88.4 [R200], R160 ;  /* 0x000000a0c8007844 */ /* 0x0001e20000000200 */
[----:B------:R-:W-:Y:S05]  /*ad10*/  @!P0 BRA `(.L_x_8021) ;  /* 0x0000000000048947 */ /* 0x000fea0003800000 */
[----:B------:R-:W-:Y:S01]  /*ad20*/  BPT.TRAP 0x1 ;  /* 0x000000040000795c */ /* 0x000fe20000300000 */
.L_x_8021:
[----:B------:R1:W2:Y:S01]  /*ad30*/  SYNCS.PHASECHK.TRANS64.TRYWAIT P2, [R168+URZ+0x28c50], R57 ;  /* 0x028c5039a80075a7 */ /* 0x0002a2000804017f */
[----:B------:R-:W-:Y:S05]  /*ad40*/  @!P0 BRA `(.L_x_8022) ;  /* 0x0000000000048947 */ /* 0x000fea0003800000 */
[----:B------:R-:W-:Y:S01]  /*ad50*/  BPT.TRAP 0x1 ;  /* 0x000000040000795c */ /* 0x000fe20000300000 */
.L_x_8022:
[----:B------:R-:W-:Y:S01]  /*ad60*/  ULDC UR36, c[0x0][0x988] ;  /* 0x0002620000247ab9 */ /* 0x000fe20000000800 */
[----:B------:R-:W-:Y:S01]  /*ad70*/  ULDC UR37, c[0x0][0x988] ;  /* 0x0002620000257ab9 */ /* 0x000fe20000000800 */
[----:B------:R-:W-:Y:S01]  /*ad80*/  BSSY B0, `(.L_x_8023) ;  /* 0x0000006000007945 */ /* 0x000fe20003800000 */
[----:B------:R-:W-:Y:S02]  /*ad90*/  IMAD R20, R18, 0x1000, R191 ;  /* 0x0000100012147824 */ /* 0x000fe400078e02bf */
[----:B------:R-:W-:Y:S01]  /*ada0*/  IMAD.MOV.U32 R21, RZ, RZ, 0x40000040 ;  /* 0x40000040ff157424 */ /* 0x000fe200078e00ff */
[----:B--2---:R-:W-:Y:S06]  /*adb0*/  @P2 BRA `(.L_x_8024) ;  /* 0x0000000000082947 */ /* 0x004fec0003800000 */
[----:B------:R-:W2:Y:S02]  /*adc0*/  SYNCS.PHASECHK.TRANS64.TRYWAIT P2, [R168+URZ+0x28c50], R57 ;  /* 0x028c5039a80075a7 */ /* 0x000ea4000804017f */
[----:B--2---:R-:W-:Y:S05]  /*add0*/  @!P2 BRA `(.L_x_8025) ;  /* 0x000001100048a947 */ /* 0x004fea0003800000 */
.L_x_8024:
[----:B------:R-:W-:Y:S05]  /*ade0*/  BSYNC B0 ;  /* 0x0000000000007941 */ /* 0x000fea0003800000 */
.L_x_8023:
[----:B------:R-:W-:Y:S01]  /*adf0*/  R2UR UR6, R20 ;  /* 0x00000000140672ca */ /* 0x000fe200000e0000 */
[----:B-12---:R-:W-:Y:S01]  /*ae00*/  WARPGROUP.ARRIVE ;  /* 0x00000000000079c5 */ /* 0x006fe20000000000 */
[----:B------:R-:W-:Y:S01]  /*ae10*/  R2UR UR7, R21 ;  /* 0x00000000150772ca */ /* 0x000fe200000e0000 */
[----:B------:R-:W-:Y:S01]  /*ae20*/  IMAD.MOV.U32 R21, RZ, RZ, 0x40000040 ;  /* 0x40000040ff157424 */ /* 0x000fe200078e00ff */
[----:B------:R-:W-:Y:S01]  /*ae30*/  ISETP.NE.AND P2, PT, R231, 0x1, PT ;  /* 0x00000001e700780c */ /* 0x000fe20003f45270 */
[----:B------:R-:W-:Y:S01]  /*ae40*/  VIADD R215, R181, 0xfffffffe ;  /* 0xfffffffeb5d77836 */ /* 0x000fe20000000000 */
[----:B------:R-:W-:Y:S01]  /*ae50*/  BSSY B0, `(.L_x_8026) ;  /* 0x0000239000007945 */ /* 0x000fe20003800000 */
[----:B------:R-:W-:-:S05]  /*ae60*/  @!P1 VIADD R168, R168, 0x28c60 ;  /* 0x00028c60a8a89836 */ /* 0x000fca0000000000 */
[----:B------:R-:W-:-:S03]  /*ae70*/  @!P1 PRMT R168, RZ, 0x654, R168 ;  /* 0x00000654ffa89816 */ /* 0x000fc600000000a8 */
[----:B------:R-:W-:Y:S03]  /*ae80*/  HGMMA.64x256x16.F32.BF16 R24, R164, gdesc[UR4].tnspB, RZ, !UPT, gsb0 ;  /* 0x43e00004a4187df0 */ /* 0x000fe6000c0018ff */
[----:B------:R-:W-:Y:S02]  /*ae90*/  WARPGROUP.DEPBAR.LE gsb0, 0x0 ;  /* 0x00008000000079c5 */ /* 0x000fe40000010000 */
[----:B0-----:R-:W-:Y:S01]  /*aea0*/  VIADD R164, R20, 0x80 ;  /* 0x0000008014a47836 */ /* 0x001fe20000000000 */
        /* <DEDUP_REMOVED lines=12> */
[----:B------:R-:W-:Y:S01]  /*af70*/  R2UR UR7, R153 ;  /* 0x00000000990772ca */ /* 0x000fe200000e0000 */
[----:B------:R-:W0:-:S15]  /*af80*/  @P2 LDC R152, c[0x0][0x450] ;  /* 0x00011400ff982b82 */ /* 0x000e1e0000000800 */
[----:B------:R-:W-:Y:S01]  /*af90*/  HGMMA.64x256x16.F32.BF16 R24, R156, gdesc[UR4].tnspB, R24, gsb0 ;  /* 0x43e000049c187df0 */ /* 0x000fe20008001818 */
[----:B------:R-:W-:Y:S01]  /*afa0*/  R2UR UR6, R20 ;  /* 0x00000000140672ca */ /* 0x000fe200000e0000 */
[----:B------:R-:W-:Y:S01]  /*afb0*/  IMAD.MOV.U32 R20, RZ, RZ, R196 ;  /* 0x000000ffff147224 */ /* 0x000fe200078e00c4 */
[----:B------:R-:W-:Y:S02]  /*afc0*/  R2UR UR7, R21 ;  /* 0x00000000150772ca */ /* 0x000fe400000e0000 */
[----:B------:R-:W1:Y:S02]  /*afd0*/  @P2 LDC R21, c[0x0][0x44c] ;  /* 0x00011300ff152b82 */ /* 0x000e640000000800 */
[----:B-1----:R-:W-:-:S05]  /*afe0*/  @P2 IMAD.HI.U32 R21, R196, R21, RZ ;  /* 0x00000015c4152227 */ /* 0x002fca00078e00ff */
[----:B0-----:R-:W-:-:S04]  /*aff0*/  @P2 SHF.R.U32.HI R20, RZ, R152, R21 ;  /* 0x00000098ff142219 */ /* 0x001fc80000011615 */
[----:B------:R-:W-:-:S04]  /*b000*/  IADD3 R20, R20, R195, -R194 ;  /* 0x000000c314147210 */ /* 0x000fc80007ffe8c2 */
[----:B------:R-:W-:-:S04]  /*b010*/  SHF.R.S32.HI R21, RZ, 0x1f, R20 ;  /* 0x0000001fff157819 */ /* 0x000fc80000011414 */
[----:B------:R-:W-:-:S04]  /*b020*/  LEA.HI R21, R21, R20, RZ, 0x6 ;  /* 0x0000001415157211 */ /* 0x000fc800078f30ff */
[----:B------:R-:W-:-:S04]  /*b030*/  SHF.R.S32.HI R21, RZ, 0x6, R21 ;  /* 0x00000006ff157819 */ /* 0x000fc80000011415 */
[----:B------:R-:W-:-:S04]  /*b040*/  VIMNMX R214, RZ, R21, !PT ;  /* 0x00000015ffd67248 */ /* 0x000fc80007fe0100 */
[----:B------:R-:W-:Y:S01]  /*b050*/  ISETP.GE.AND P2, PT, R215, R214, PT ;  /* 0x000000d6d700720c */ /* 0x000fe20003f46270 */
[----:B------:R-:W-:Y:S02]  /*b060*/  WARPGROUP.DEPBAR.LE gsb0, 0x0 ;  /* 0x00008000000079c5 */ /* 0x000fe40000010000 */
[----:B------:R-:W-:-:S06]  /*b070*/  WARPGROUP.ARRIVE ;  /* 0x00000000000079c5 */ /* 0x000fcc0000000000 */
        /* <DEDUP_REMOVED lines=12> */
[----:B------:R-:W-:Y:S01]  /*b140*/  BSSY B1, `(.L_x_8027) ;  /* 0x0000209000017945 */ /* 0x000fe20003800000 */
[----:B------:R-:W-:Y:S02]  /*b150*/  IMAD.MOV.U32 R225, RZ, RZ, R13 ;  /* 0x000000ffffe17224 */ /* 0x000fe400078e000d */
[----:B------:R-:W-:Y:S02]  /*b160*/  IMAD.MOV.U32 R21, RZ, RZ, R15 ;  /* 0x000000ffff157224 */ /* 0x000fe400078e000f */
[----:B------:R-:W-:-:S07]  /*b170*/  IMAD.MOV.U32 R224, RZ, RZ, R18 ;  /* 0x000000ffffe07224 */ /* 0x000fce00078e0012 */
.L_x_8038:
[----:B------:R-:W-:-:S05]  /*b180*/  VIADD R18, R224, 0x1 ;  /* 0x00000001e0127836 */ /* 0x000fca0000000000 */
[----:B------:R-:W-:-:S04]  /*b190*/  ISETP.NE.AND P2, PT, R18, 0x2, PT ;  /* 0x000000021200780c */ /* 0x000fc80003f45270 */
[----:B------:R-:W-:Y:S02]  /*b1a0*/  SEL R12, RZ, 0x1, P2 ;  /* 0x00000001ff0c7807 */ /* 0x000fe40001000000 */
[----:B------:R-:W-:Y:S02]  /*b1b0*/  SEL R18, R18, RZ, P2 ;  /* 0x000000ff12127207 */ /* 0x000fe40001000000 */
[----:B------:R-:W-:Y:S01]  /*b1c0*/  LOP3.LUT R19, R19, R12, RZ, 0x3c, !PT ;  /* 0x0000000c13137212 */ /* 0x000fe200078e3cff */
[----:B-1----:R-:W-:Y:S06]  /*b1d0*/  @!P0 BRA `(.L_x_8028) ;  /* 0x0000000000048947 */ /* 0x002fec0003800000 */
[----:B------:R-:W-:Y:S01]  /*b1e0*/  BPT.TRAP 0x1 ;  /* 0x000000040000795c */ /* 0x000fe20000300000 */
.L_x_8028:
[----:B------:R-:W-:Y:S01]  /*b1f0*/  IMAD R216, R18, 0x8, R2 ;  /* 0x0000000812d87824 */ /* 0x000fe200078e0202 */
[----:B------:R-:W-:-:S04]  /*b200*/  SHF.L.U32 R20, R19, 0x1f, RZ ;  /* 0x0000001f13147819 */ /* 0x000fc800000006ff */
[----:B------:R1:W2:Y:S01]  /*b210*/  SYNCS.PHASECHK.TRANS64.TRYWAIT P2, [R216+URZ+0x28c30], R20 ;  /* 0x028c3014d80075a7 */ /* 0x0002a2000804017f */
[----:B------:R-:W-:Y:S05]  /*b220*/  @!P0 BRA `(.L_x_8029) ;  /* 0x0000000000048947 */ /* 0x000fea0003800000 */
[----:B------:R-:W-:Y:S01]  /*b230*/  BPT.TRAP 0x1 ;  /* 0x000000040000795c */ /* 0x000fe20000300000 */
.L_x_8029:
[----:B------:R-:W-:Y:S01]  /*b240*/  ISETP.NE.AND P3, PT, R231, 0x1, PT ;  /* 0x00000001e700780c */ /* 0x000fe20003f65270 */
[----:B------:R-:W-:Y:S01]  /*b250*/  IMAD.IADD R15, R203, 0x1, R196 ;  /* 0x00000001cb0f7824 */ /* 0x000fe200078e02c4 */
[----:B------:R-:W-:Y:S11]  /*b260*/  BSSY B2, `(.L_x_8030) ;  /* 0x0000008000027945 */ /* 0x000ff60003800000 */
[----:B------:R-:W3:Y:S08]  /*b270*/  @P3 LDC R12, c[0x0][0x44c] ;  /* 0x00011300ff0c3b82 */ /* 0x000ef00000000800 */
[----:B------:R-:W4:Y:S01]  /*b280*/  @P3 LDC R13, c[0x0][0x450] ;  /* 0x00011400ff0d3b82 */ /* 0x000f220000000800 */
[----:B---3--:R-:W-:-:S05]  /*b290*/  @P3 IMAD.HI.U32 R12, R15, R12, RZ ;  /* 0x0000000c0f0c3227 */ /* 0x008fca00078e00ff */
[----:B----4-:R-:W-:Y:S01]  /*b2a0*/  @P3 SHF.R.U32.HI R15, RZ, R13, R12 ;  /* 0x0000000dff0f3219 */ /* 0x010fe2000001160c */
[----:B--2---:R-:W-:Y:S06]  /*b2b0*/  @P2 BRA `(.L_x_8031) ;  /* 0x0000000000082947 */ /* 0x004fec0003800000 */
[----:B------:R-:W2:Y:S02]  /*b2c0*/  SYNCS.PHASECHK.TRANS64.TRYWAIT P2, [R216+URZ+0x28c30], R20 ;  /* 0x028c3014d80075a7 */ /* 0x000ea4000804017f */
[----:B--2---:R-:W-:Y:S05]  /*b2d0*/  @!P2 BRA `(.L_x_8032) ;  /* 0x0000010c001ca947 */ /* 0x004fea0003800000 */
.L_x_8031:
[----:B------:R-:W-:Y:S05]  /*b2e0*/  BSYNC B2 ;  /* 0x0000000000027941 */ /* 0x000fea0003800000 */
.L_x_8030:
[----:B------:R-:W3:Y:S01]  /*b2f0*/  SHFL.IDX PT, R156, R15, RZ, 0x1c1f ;  /* 0x001c1fff0f9c7589 */ /* 0x000ee200000e0000 */
[----:B------:R-:W-:-:S03]  /*b300*/  IMAD.MOV.U32 R12, RZ, RZ, -0x40 ;  /* 0xffffffc0ff0c7424 */ /* 0x000fc600078e00ff */
[----:B------:R-:W4:Y:S01]  /*b310*/  LDL.LU R231, [R1+0x8] ;  /* 0x0000080001e77983 */ /* 0x000f220000300800 */
[----:B------:R-:W-:Y:S01]  /*b320*/  IMAD R12, R215, R12, 0x1 ;  /* 0x00000001d70c7424 */ /* 0x000fe200078e020c */
[----:B------:R-:W-:Y:S01]  /*b330*/  R2UR UR4, R4 ;  /* 0x00000000040472ca */ /* 0x000fe200000e0000 */
[----:B------:R-:W-:Y:S01]  /*b340*/  IMAD R154, R18, 0x200, R14 ;  /* 0x00000200129a7824 */ /* 0x000fe200078e020e */
[----:B------:R-:W-:Y:S01]  /*b350*/  R2UR UR5, R5 ;  /* 0x00000000050572ca */ /* 0x000fe200000e0000 */
[----:B------:R-:W-:Y:S01]  /*b360*/  IMAD.MOV.U32 R155, RZ, RZ, 0x40000040 ;  /* 0x40000040ff9b7424 */ /* 0x000fe200078e00ff */
[----:B------:R-:W-:Y:S01]  /*b370*/  IADD3 R13, R195, R12, -R189 ;  /* 0x0000000cc30d7210 */ /* 0x000fe20007ffe8bd */
[C---:B------:R-:W-:Y:S01]  /*b380*/  VIADD R152, R154.reuse, 0x2 ;  /* 0x000000029a987836 */ /* 0x040fe20000000000 */
[C---:B------:R-:W-:Y:S01]  /*b390*/  R2UR UR6, R154.reuse ;  /* 0x000000009a0672ca */ /* 0x040fe200000e0000 */
[C---:B------:R-:W-:Y:S01]  /*b3a0*/  VIADD R12, R154.reuse, 0x4 ;  /* 0x000000049a0c7836 */ /* 0x040fe20000000000 */
[----:B------:R-:W-:Y:S01]  /*b3b0*/  R2UR UR7, R155 ;  /* 0x000000009b0772ca */ /* 0x000fe200000e0000 */
[----:B------:R-:W-:Y:S01]  /*b3c0*/  VIADD R154, R154, 0x6 ;  /* 0x000000069a9a7836 */ /* 0x000fe20000000000 */
[----:B------:R3:W5:Y:S01]  /*b3d0*/  SHFL.IDX PT, R228, R15, 0x1, 0x1c1f ;  /* 0x003c1f000fe47f89 */ /* 0x00076200000e0000 */
[----:B------:R-:W-:Y:S01]  /*b3e0*/  IMAD.MOV.U32 R153, RZ, RZ, 0x40000040 ;  /* 0x40000040ff997424 */ /* 0x000fe200078e00ff */
[----:B------:R-:W-:Y:S01]  /*b3f0*/  R2UR UR10, R152 ;  /* 0x00000000980a72ca */ /* 0x000fe200000e0000 */
[----:B------:R-:W-:Y:S01]  /*b400*/  IMAD.IADD R13, R13, 0x1, -R194 ;  /* 0x000000010d0d7824 */ /* 0x000fe200078e0ac2 */
[----:B------:R-:W-:-:S02]  /*b410*/  R2UR UR18, R154 ;  /* 0x000000009a1272ca */ /* 0x000fc400000e0000 */
[----:B------:R-:W-:Y:S01]  /*b420*/  R2UR UR11, R153 ;  /* 0x00000000990b72ca */ /* 0x000fe200000e0000 */
[----:B---3--:R-:W-:Y:S01]  /*b430*/  IMAD.IADD R15, R13, 0x1, R156 ;  /* 0x000000010d0f7824 */ /* 0x008fe200078e029c */
[----:B------:R-:W-:Y:S02]  /*b440*/  R2UR UR19, R155 ;  /* 0x000000009b1372ca */ /* 0x000fe400000e0000 */
[----:B0-----:R-:W-:Y:S01]  /*b450*/  WARPGROUP.ARRIVE ;  /* 0x00000000000079c5 */ /* 0x001fe20000000000 */
[----:B------:R-:W-:Y:S02]  /*b460*/  R2UR UR8, R10 ;  /* 0x000000000a0872ca */ /* 0x000fe400000e0000 */
[----:B------:R-:W-:Y:S02]  /*b470*/  R2UR UR9, R11 ;  /* 0x000000000b0972ca */ /* 0x000fe400000e0000 */
[----:B------:R-:W-:Y:S01]  /*b480*/  R2UR UR14, R12 ;  /* 0x000000000c0e72ca */ /* 0x000fe200000e0000 */
[----:B------:R-:W-:Y:S01]  /*b490*/  HGMMA.64x64x16.F32.BF16 R152, gdesc[UR4], RZ, !UPT, gsb0 ;  /* 0x00e00000049879f0 */ /* 0x000fe2000c0018ff */
[----:B------:R-:W-:-:S02]  /*b4a0*/  R2UR UR12, R8 ;  /* 0x00000000080c72ca */ /* 0x000fc400000e0000 */
[----:B------:R-:W-:Y:S02]  /*b4b0*/  R2UR UR13, R9 ;  /* 0x00000000090d72ca */ /* 0x000fe400000e0000 */
[----:B------:R-:W-:Y:S01]  /*b4c0*/  R2UR UR16, R6 ;  /* 0x00000000061072ca */ /* 0x000fe200000e0000 */
[----:B-----5:R-:W-:Y:S01]  /*b4d0*/  IMAD.IADD R228, R13, 0x1, R228 ;  /* 0x000000010de47824 */ /* 0x020fe200078e02e4 */
[----:B------:R-:W-:Y:S01]  /*b4e0*/  R2UR UR17, R7 ;  /* 0x00000000071172ca */ /* 0x000fe200000e0000 */
[----:B------:R-:W-:Y:S01]  /*b4f0*/  IMAD.MOV.U32 R13, RZ, RZ, 0x40000040 ;  /* 0x40000040ff0d7424 */ /* 0x000fe200078e00ff */
[----:B------:R-:W-:Y:S02]  /*b500*/  LOP3.LUT R229, R229, 0xfffffffe, RZ, 0xc0, !PT ;  /* 0xfffffffee5e57812 */ /* 0x000fe400078ec0ff */
[----:B------:R-:W-:Y:S02]  /*b510*/  ISETP.GT.AND P2, PT, R228, 0x29, PT ;  /* 0x00000029e400780c */ /* 0x000fe40003f44270 */
[----:B------:R-:W-:-:S02]  /*b520*/  R2UR UR15, R13 ;  /* 0x000000000d0f72ca */ /* 0x000fc400000e0000 */
[C---:B------:R-:W-:Y:S02]  /*b530*/  ISETP.GT.AND P3, PT, R228.reuse, 0x30, PT ;  /* 0x00000030e400780c */ /* 0x040fe40003f64270 */
[C---:B------:R-:W-:Y:S02]  /*b540*/  ISETP.GT.AND P4, PT, R228.reuse, 0x31, PT ;  /* 0x00000031e400780c */ /* 0x040fe40003f84270 */
[C---:B------:R-:W-:Y:S02]  /*b550*/  ISETP.GT.AND P5, PT, R228.reuse, 0x38, PT ;  /* 0x00000038e400780c */ /* 0x040fe40003fa4270 */
[----:B------:R-:W-:-:S03]  /*b560*/  ISETP.GT.AND P6, PT, R228, 0x39, PT ;  /* 0x00000039e400780c */ /* 0x000fc60003fc4270 */
[----:B------:R-:W-:Y:S02]  /*b570*/  @P2 LOP3.LUT R229, R229, 0x1, RZ, 0xfc, !PT ;  /* 0x00000001e5e52812 */ /* 0x000fe400078efcff */
[----:B------:R-:W-:Y:S02]  /*b580*/  ISETP.GT.AND P2, PT, R15, 0x8, PT ;  /* 0x000000080f00780c */ /* 0x000fe40003f44270 */
[----:B------:R-:W-:-:S04]  /*b590*/  LOP3.LUT R229, R229, 0xfffffffd, RZ, 0xc0, !PT ;  /* 0xfffffffde5e57812 */ /* 0x000fc800078ec0ff */
[----:B------:R-:W-:Y:S02]  /*b5a0*/  @P3 LOP3.LUT R229, R229, 0x2, RZ, 0xfc, !PT ;  /* 0x00000002e5e53812 */ /* 0x000fe400078efcff */
        /* <DEDUP_REMOVED lines=9> */
[----:B------:R-:W-:Y:S01]  /*b640*/  HGMMA.64x64x16.F32.BF16 R152, gdesc[UR16], R152, gsb0 ;  /* 0x00e00000109879f0 */ /* 0x000fe20008001898 */
[----:B----4-:R-:W-:-:S04]  /*b650*/  LOP3.LUT R231, R231, 0xdfffffff, RZ, 0xc0, !PT ;  /* 0xdfffffffe7e77812 */ /* 0x010fc800078ec0ff */
[----:B------:R-:W-:Y:S02]  /*b660*/  @P1 LOP3.LUT R231, R231, 0x20000000, RZ, 0xfc, !PT ;  /* 0x20000000e7e71812 */ /* 0x000fe400078efcff */
[----:B------:R-:W-:Y:S02]  /*b670*/  ISETP.GT.AND P1, PT, R228, 0x21, PT ;  /* 0x00000021e400780c */ /* 0x000fe40003f24270 */
[----:B------:R-:W-:-:S04]  /*b680*/  LOP3.LUT R231, R231, 0xefffffff, RZ, 0xc0, !PT ;  /* 0xefffffffe7e77812 */ /* 0x000fc800078ec0ff */
[----:B------:R-:W-:Y:S02]  /*b690*/  @P0 LOP3.LUT R231, R231, 0x10000000, RZ, 0xfc, !PT ;  /* 0x10000000e7e70812 */ /* 0x000fe400078efcff */
[----:B------:R-:W-:Y:S02]  /*b6a0*/  ISETP.GT.AND P0, PT, R228, 0x28, PT ;  /* 0x00000028e400780c */ /* 0x000fe40003f04270 */
[----:B------:R-:W-:-:S04]  /*b6b0*/  LOP3.LUT R231, R231, 0xbfffffff, RZ, 0xc0, !PT ;  /* 0xbfffffffe7e77812 */ /* 0x000fc800078ec0ff */
[----:B------:R-:W-:Y:S02]  /*b6c0*/  @P1 LOP3.LUT R231, R231, 0x40000000, RZ, 0xfc, !PT ;  /* 0x40000000e7e71812 */ /* 0x000fe400078efcff */
[----:B------:R-:W-:Y:S02]  /*b6d0*/  ISETP.GT.AND P1, PT, R15, RZ, PT ;  /* 0x000000ff0f00720c */ /* 0x000fe40003f24270 */
[----:B------:R-:W-:-:S04]  /*b6e0*/  LOP3.LUT R231, R231, 0x7fffffff, RZ, 0xc0, !PT ;  /* 0x7fffffffe7e77812 */ /* 0x000fc800078ec0ff */
[----:B------:R-:W-:Y:S02]  /*b6f0*/  @P0 LOP3.LUT R231, R231, 0x80000000, RZ, 0xfc, !PT ;  /* 0x80000000e7e70812 */ /* 0x000fe400078efcff */
[----:B------:R-:W-:-:S03]  /*b700*/  ISETP.GT.AND P0, PT, R15, 0x9, PT ;  /* 0x000000090f00780c */ /* 0x000fc60003f04270 */
[----:B------:R-:W-:Y:S01]  /*b710*/  STL [R1+0x8], R231 ;  /* 0x000008e701007387 */ /* 0x000fe20000100800 */
[----:B------:R-:W-:Y:S02]  /*b720*/  WARPGROUP.DEPBAR.LE gsb0, 0x0 ;  /* 0x00008000000079c5 */ /* 0x000fe40000010000 */
[----:B------:R-:W-:Y:S02]  /*b730*/  FSEL R152, R152, -INF , P1 ;  /* 0xff80000098987808 */ /* 0x000fe40000800000 */
[----:B------:R-:W-:Y:S02]  /*b740*/  ISETP.GT.AND P1, PT, R15, 0x10, PT ;  /* 0x000000100f00780c */ /* 0x000fe40003f24270 */
[----:B------:R-:W-:Y:S02]  /*b750*/  FSEL R232, R153, -INF , P3 ;  /* 0xff80000099e87808 */ /* 0x000fe40001800000 */
[----:B------:R-:W-:Y:S02]  /*b760*/  FSEL R160, R160, -INF , P1 ;  /* 0xff800000a0a07808 */ /* 0x000fe40000800000 */
[----:B------:R-:W-:-:S02]  /*b770*/  ISETP.GT.AND P3, PT, R15, 0x11, PT ;  /* 0x000000110f00780c */ /* 0x000fc40003f64270 */
[----:B------:R-:W-:Y:S02]  /*b780*/  ISETP.GT.AND P1, PT, R228, RZ, PT ;  /* 0x000000ffe400720c */ /* 0x000fe40003f24270 */
[----:B------:R-:W-:Y:S02]  /*b790*/  FSEL R156, R156, -INF , P2 ;  /* 0xff8000009c9c7808 */ /* 0x000fe40001000000 */
[----:B------:R-:W-:Y:S02]  /*b7a0*/  ISETP.GT.AND P2, PT, R15, 0x18, PT ;  /* 0x000000180f00780c */ /* 0x000fe40003f44270 */
[----:B------:R-:W-:Y:S02]  /*b7b0*/  FSEL R161, R161, -INF , P3 ;  /* 0xff800000a1a17808 */ /* 0x000fe40001800000 */
[----:B------:R-:W-:Y:S02]  /*b7c0*/  FSEL R154, R154, -INF , P1 ;  /* 0xff8000009a9a7808 */ /* 0x000fe40000800000 */
[----:B------:R-:W-:-:S02]  /*b7d0*/  ISETP.GT.AND P3, PT, R228, 0x1, PT ;  /* 0x00000001e400780c */ /* 0x000fc40003f64270 */
[----:B------:R-:W-:Y:S02]  /*b7e0*/  FSEL R157, R157, -INF , P0 ;  /* 0xff8000009d9d7808 */ /* 0x000fe40000000000 */
[----:B------:R-:W-:Y:S02]  /*b7f0*/  ISETP.GT.AND P0, PT, R15, 0x19, PT ;  /* 0x000000190f00780c */ /* 0x000fe40003f04270 */
        /* <DEDUP_REMOVED lines=8> */
[----:B------:R-:W-:Y:S02]  /*b880*/  ISETP.GT.AND P1, PT, R228, 0x10, PT ;  /* 0x00000010e400780c */ /* 0x000fe40003f24270 */
[----:B------:R-:W-:-:S02]  /*b890*/  FSEL R159, R159, -INF , P0 ;  /* 0xff8000009f9f7808 */ /* 0x000fc40000000000 */
[----:B------:R-:W-:Y:S02]  /*b8a0*/  FMNMX.FTZ R12, R158, R12, !PT ;  /* 0x0000000c9e0c7209 */ /* 0x000fe40007810000 */
[----:B------:R-:W-:Y:S02]  /*b8b0*/  FSEL R162, R162, -INF , P1 ;  /* 0xff800000a2a27808 */ /* 0x000fe40000800000 */
[C---:B------:R-:W-:Y:S02]  /*b8c0*/  ISETP.GT.AND P3, PT, R228.reuse, 0x11, PT ;  /* 0x00000011e400780c */ /* 0x040fe40003f64270 */
        /* <DEDUP_REMOVED lines=11> */
[----:B------:R-:W-:Y:S02]  /*b980*/  LOP3.LUT P1, RZ, R231, 0x40000000, RZ, 0xc0, !PT ;  /* 0x40000000e7ff7812 */ /* 0x000fe4000782c0ff */
[----:B------:R-:W-:Y:S02]  /*b990*/  FMNMX.FTZ R12, R167, R12, !PT ;  /* 0x0000000ca70c7209 */ /* 0x000fe40007810000 */
[----:B------:R-:W-:Y:S02]  /*b9a0*/  LOP3.LUT P0, RZ, R231, 0x80000000, RZ, 0xc0, !PT ;  /* 0x80000000e7ff7812 */ /* 0x000fe4000780c0ff */
[----:B------:R-:W-:-:S02]  /*b9b0*/  FSEL R171, R171, -INF , P1 ;  /* 0xff800000abab7808 */ /* 0x000fc40000800000 */
[----:B------:R-:W-:Y:S02]  /*b9c0*/  FMNMX.FTZ R12, R170, R12, !PT ;  /* 0x0000000caa0c7209 */ /* 0x000fe40007810000 */
[----:B------:R-:W-:Y:S02]  /*b9d0*/  LOP3.LUT P2, RZ, R229, 0x1, RZ, 0xc0, !PT ;  /* 0x00000001e5ff7812 */ /* 0x000fe4000784c0ff */
[----:B------:R-:W-:Y:S02]  /*b9e0*/  FSEL R174, R174, -INF , P0 ;  /* 0xff800000aeae7808 */ /* 0x000fe40000000000 */
[----:B------:R-:W-:Y:S02]  /*b9f0*/  FMNMX.FTZ R12, R171, R12, !PT ;  /* 0x0000000cab0c7209 */ /* 0x000fe40007810000 */
[----:B------:R-:W-:Y:S02]  /*ba00*/  LOP3.LUT P3, RZ, R229, 0x2, RZ, 0xc0, !PT ;  /* 0x00000002e5ff7812 */ /* 0x000fe4000786c0ff */
[----:B------:R-:W-:-:S02]  /*ba10*/  FSEL R175, R175, -INF , P2 ;  /* 0xff800000afaf7808 */ /* 0x000fc40001000000 */
[----:B------:R-:W-:Y:S02]  /*ba20*/  FMNMX.FTZ R12, R174, R12, !PT ;  /* 0x0000000cae0c7209 */ /* 0x000fe40007810000 */
[----:B------:R-:W-:Y:S02]  /*ba30*/  FSEL R178, R178, -INF , P3 ;  /* 0xff800000b2b27808 */ /* 0x000fe40001800000 */
[----:B------:R-:W-:Y:S02]  /*ba40*/  FMNMX.FTZ R12, R175, R12, !PT ;  /* 0x0000000caf0c7209 */ /* 0x000fe40007810000 */
[----:B------:R-:W-:Y:S02]  /*ba50*/  FSEL R179, R179, -INF , P4 ;  /* 0xff800000b3b37808 */ /* 0x000fe40002000000 */
[----:B------:R-:W-:Y:S02]  /*ba60*/  FMNMX.FTZ R12, R178, R12, !PT ;  /* 0x0000000cb20c7209 */ /* 0x000fe40007810000 */
[----:B------:R-:W-:-:S02]  /*ba70*/  FSEL R182, R182, -INF , P5 ;  /* 0xff800000b6b67808 */ /* 0x000fc40002800000 */
[----:B------:R-:W-:Y:S02]  /*ba80*/  FMNMX.FTZ R12, R179, R12, !PT ;  /* 0x0000000cb30c7209 */ /* 0x000fe40007810000 */
[----:B------:R-:W-:Y:S02]  /*ba90*/  FSEL R183, R183, -INF , P6 ;  /* 0xff800000b7b77808 */ /* 0x000fe40003000000 */
[----:B------:R-:W-:Y:S02]  /*baa0*/  FMNMX.FTZ R12, R182, R12, !PT ;  /* 0x0000000cb60c7209 */ /* 0x000fe40007810000 */
[----:B------:R-:W-:Y:S02]  /*bab0*/  LOP3.LUT P1, RZ, R231, 0x20000000, RZ, 0xc0, !PT ;  /* 0x20000000e7ff7812 */ /* 0x000fe4000782c0ff */
[----:B------:R-:W-:Y:S02]  /*bac0*/  FMNMX.FTZ R12, R183, R12, !PT ;  /* 0x0000000cb70c7209 */ /* 0x000fe40007810000 */
[----:B------:R-:W-:-:S02]  /*bad0*/  ISETP.GT.AND P6, PT, R15, 0x20, PT ;  /* 0x000000200f00780c */ /* 0x000fc40003fc4270 */
[C---:B------:R-:W-:Y:S01]  /*bae0*/  ISETP.GT.AND P5, PT, R15.reuse, 0x21, PT ;  /* 0x000000210f00780c */ /* 0x040fe20003fa4270 */
[----:B------:R-:W0:Y:S01]  /*baf0*/  SHFL.BFLY PT, R13, R12, 0x2, 0x1f ;  /* 0x0c401f000c0d7f89 */ /* 0x000e2200000e0000 */
[----:B------:R-:W-:Y:S02]  /*bb00*/  FSEL R168, R168, -INF , P6 ;  /* 0xff800000a8a87808 */ /* 0x000fe40003000000 */
[----:B------:R-:W-:Y:S02]  /*bb10*/  ISETP.GT.AND P4, PT, R15, 0x28, PT ;  /* 0x000000280f00780c */ /* 0x000fe40003f84270 */
[----:B------:R-:W-:Y:S02]  /*bb20*/  FSEL R169, R169, -INF , P5 ;  /* 0xff800000a9a97808 */ /* 0x000fe40002800000 */
[----:B------:R-:W-:Y:S02]  /*bb30*/  ISETP.GT.AND P3, PT, R15, 0x29, PT ;  /* 0x000000290f00780c */ /* 0x000fe40003f64270 */
[----:B------:R-:W-:-:S02]  /*bb40*/  FSEL R172, R172, -INF , P4 ;  /* 0xff800000acac7808 */ /* 0x000fc40002000000 */
[----:B------:R-:W-:Y:S02]  /*bb50*/  FSEL R173, R173, -INF , P3 ;  /* 0xff800000adad7808 */ /* 0x000fe40001800000 */
[C---:B------:R-:W-:Y:S02]  /*bb60*/  ISETP.GT.AND P4, PT, R15.reuse, 0x30, PT ;  /* 0x000000300f00780c */ /* 0x040fe40003f84270 */
[C---:B------:R-:W-:Y:S02]  /*bb70*/  ISETP.GT.AND P3, PT, R15.reuse, 0x31, PT ;  /* 0x000000310f00780c */ /* 0x040fe40003f64270 */
[----:B------:R-:W-:Y:S02]  /*bb80*/  FSEL R176, R176, -INF , P4 ;  /* 0xff800000b0b07808 */ /* 0x000fe40002000000 */
[----:B------:R-:W-:Y:S02]  /*bb90*/  ISETP.GT.AND P4, PT, R15, 0x38, PT ;  /* 0x000000380f00780c */ /* 0x000fe40003f84270 */
[----:B------:R-:W-:-:S02]  /*bba0*/  FSEL R177, R177, -INF , P3 ;  /* 0xff800000b1b17808 */ /* 0x000fc40001800000 */
[----:B------:R-:W-:Y:S02]  /*bbb0*/  ISETP.GT.AND P3, PT, R15, 0x39, PT ;  /* 0x000000390f00780c */ /* 0x000fe40003f64270 */
[----:B0-----:R-:W-:Y:S02]  /*bbc0*/  FMNMX.FTZ R13, R12, R13, !PT ;  /* 0x0000000d0c0d7209 */ /* 0x001fe40007810000 */
[----:B------:R-:W-:Y:S02]  /*bbd0*/  FSEL R180, R180, -INF , P4 ;  /* 0xff800000b4b47808 */ /* 0x000fe40002000000 */
[----:B------:R-:W-:Y:S01]  /*bbe0*/  FSEL R181, R181, -INF , P3 ;  /* 0xff800000b5b57808 */ /* 0x000fe20001800000 */
[----:B------:R-:W0:Y:S01]  /*bbf0*/  SHFL.BFLY PT, R12, R13, 0x1, 0x1f ;  /* 0x0c201f000d0c7f89 */ /* 0x000e2200000e0000 */
[----:B------:R-:W-:Y:S02]  /*bc00*/  LOP3.LUT P0, RZ, R231, 0x10000000, RZ, 0xc0, !PT ;  /* 0x10000000e7ff7812 */ /* 0x000fe4000780c0ff */
[----:B------:R-:W3:Y:S01]  /*bc10*/  LDC R231, c[0x0][0x448] ;  /* 0x00011200ffe77b82 */ /* 0x000ee20000000800 */
[----:B0-----:R-:W-:-:S04]  /*bc20*/  FMNMX.FTZ R13, R13, R12, !PT ;  /* 0x0000000c0d0d7209 */ /* 0x001fc80007810000 */
[----:B------:R-:W-:-:S04]  /*bc30*/  FSETP.NEU.FTZ.AND P2, PT, R13, -INF , PT ;  /* 0xff8000000d00780b */ /* 0x000fc80003f5d000 */
[----:B------:R-:W-:-:S05]  /*bc40*/  FSEL R12, R13, RZ, P2 ;  /* 0x000000ff0d0c7208 */ /* 0x000fca0001000000 */
[----:B------:R-:W-:Y:S01]  /*bc50*/  FADD.FTZ R225, -R12, R225 ;  /* 0x000000e10ce17221 */ /* 0x000fe20000010100 */
[----:B------:R-:W-:-:S04]  /*bc60*/  IMAD.U32 R12, RZ, RZ, UR37 ;  /* 0x00000025ff0c7e24 */ /* 0x000fc8000f8e00ff */
[----:B------:R-:W-:-:S05]  /*bc70*/  FMUL.FTZ R153, R13, R12 ;  /* 0x0000000c0d997220 */ /* 0x000fca0000410000 */
[----:B------:R-:W-:-:S05]  /*bc80*/  FSEL R153, R153, RZ, P2 ;  /* 0x000000ff99997208 */ /* 0x000fca0001000000 */
        /* <DEDUP_REMOVED lines=16> */
[----:B------:R-:W-:Y:S01]  /*bd90*/  FMUL.FTZ R170, R225, R12 ;  /* 0x0000000ce1aa7220 */ /* 0x000fe20000410000 */
[----:B------:R0:W-:Y:S08]  /*bda0*/  MUFU.EX2 R153, R154 ;  /* 0x0000009a00997308 */ /* 0x0001f00000000800 */
[----:B------:R-:W4:Y:S01]  /*bdb0*/  MUFU.EX2 R170, R170 ;  /* 0x000000aa00aa7308 */ /* 0x000f220000000800 */
[----:B0-----:R-:W-:-:S05]  /*bdc0*/  @!P1 VIADD R154, R216, 0x28c40 ;  /* 0x00028c40d89a9836 */ /* 0x001fca0000000000 */
[----:B------:R-:W-:Y:S02]  /*bdd0*/  @!P1 PRMT R154, RZ, 0x654, R154 ;  /* 0x00000654ff9a9816 */ /* 0x000fe4000000009a */
[----:B------:R-:W0:Y:S02]  /*bde0*/  MUFU.EX2 R155, R155 ;  /* 0x0000009b009b7308 */ /* 0x000e240000000800 */
[----:B------:R5:W-:Y:S06]  /*bdf0*/  @!P1 SYNCS.ARRIVE.TRANS64.RED.A1T0 RZ, [R154+URZ], RZ ;  /* 0x000000ff9aff99a7 */ /* 0x000bec000810043f */
[----:B------:R-:W-:Y:S01]  /*be00*/  MUFU.EX2 R159, R159 ;  /* 0x0000009f009f7308 */ /* 0x000fe20000000800 */
[----:B----4-:R-:W-:Y:S01]  /*be10*/  FFMA.FTZ R3, R170, R3, R153 ;  /* 0x00000003aa037223 */ /* 0x010fe20000010099 */
[----:B-----5:R-:W-:Y:S01]  /*be20*/  FMNMX.FTZ R154, R152, R21, !PT ;  /* 0x00000015989a7209 */ /* 0x020fe20007810000 */
[-C--:B------:R-:W-:Y:S01]  /*be30*/  FMUL.FTZ R26, R26, R170.reuse ;  /* 0x000000aa1a1a7220 */ /* 0x080fe20000410000 */
[-C--:B------:R-:W-:Y:S01]  /*be40*/  FMUL.FTZ R27, R27, R170.reuse ;  /* 0x000000aa1b1b7220 */ /* 0x080fe20000410000 */
[----:B------:R-:W-:Y:S01]  /*be50*/  FMUL.FTZ R30, R30, R170 ;  /* 0x000000aa1e1e7220 */ /* 0x000fe20000410000 */
[----:B------:R-:W-:Y:S01]  /*be60*/  FMNMX.FTZ R154, R232, R154, !PT ;  /* 0x0000009ae89a7209 */ /* 0x000fe20007810000 */
[----:B------:R-:W-:Y:S01]  /*be70*/  FMUL.FTZ R31, R31, R170 ;  /* 0x000000aa1f1f7220 */ /* 0x000fe20000410000 */
[----:B------:R-:W-:Y:S01]  /*be80*/  MUFU.EX2 R162, R162 ;  /* 0x000000a200a27308 */ /* 0x000fe20000000800 */
[C---:B0-----:R-:W-:Y:S01]  /*be90*/  FADD.FTZ R3, R155.reuse, R3 ;  /* 0x000000039b037221 */ /* 0x041fe20000010000 */
[----:B------:R-:W-:Y:S01]  /*bea0*/  FMNMX.FTZ R154, R156, R154, !PT ;  /* 0x0000009a9c9a7209 */ /* 0x000fe20007810000 */
[-C--:B------:R-:W-:Y:S01]  /*beb0*/  FMUL.FTZ R34, R34, R170.reuse ;  /* 0x000000aa22227220 */ /* 0x080fe20000410000 */
[----:B------:R-:W-:Y:S01]  /*bec0*/  F2FP.BF16.F32.PACK_AB R153, R155, R153 ;  /* 0x000000999b99723e */ /* 0x000fe200000010ff */
[----:B------:R-:W-:Y:S01]  /*bed0*/  FMUL.FTZ R35, R35, R170 ;  /* 0x000000aa23237220 */ /* 0x000fe20000410000 */
[----:B------:R-:W-:Y:S01]  /*bee0*/  FMNMX.FTZ R154, R157, R154, !PT ;  /* 0x0000009a9d9a7209 */ /* 0x000fe20007810000 */
[-C--:B------:R-:W-:Y:S01]  /*bef0*/  FMUL.FTZ R38, R38, R170.reuse ;  /* 0x000000aa26267220 */ /* 0x080fe20000410000 */
[----:B------:R-:W0:Y:S01]  /*bf00*/  MUFU.EX2 R155, R158 ;  /* 0x0000009e009b7308 */ /* 0x000e220000000800 */
[----:B------:R-:W-:Y:S01]  /*bf10*/  FMUL.FTZ R39, R39, R170 ;  /* 0x000000aa27277220 */ /* 0x000fe20000410000 */
[----:B------:R-:W-:Y:S01]  /*bf20*/  FMNMX.FTZ R154, R160, R154, !PT ;  /* 0x0000009aa09a7209 */ /* 0x000fe20007810000 */
[-C--:B------:R-:W-:Y:S01]  /*bf30*/  FMUL.FTZ R42, R42, R170.reuse ;  /* 0x000000aa2a2a7220 */ /* 0x080fe20000410000 */
[-C--:B------:R-:W-:Y:S01]  /*bf40*/  FMUL.FTZ R43, R43, R170.reuse ;  /* 0x000000aa2b2b7220 */ /* 0x080fe20000410000 */
[----:B------:R-:W-:Y:S01]  /*bf50*/  FMUL.FTZ R46, R46, R170 ;  /* 0x000000aa2e2e7220 */ /* 0x000fe20000410000 */
[----:B------:R-:W-:Y:S01]  /*bf60*/  FMNMX.FTZ R154, R161, R154, !PT ;  /* 0x0000009aa19a7209 */ /* 0x000fe20007810000 */
[-C--:B------:R-:W-:Y:S01]  /*bf70*/  FMUL.FTZ R47, R47, R170.reuse ;  /* 0x000000aa2f2f7220 */ /* 0x080fe20000410000 */
[----:B------:R-:W-:Y:S01]  /*bf80*/  MUFU.EX2 R167, R167 ;  /* 0x000000a700a77308 */ /* 0x000fe20000000800 */
[----:B------:R-:W-:Y:S01]  /*bf90*/  FMUL.FTZ R50, R50, R170 ;  /* 0x000000aa32327220 */ /* 0x000fe20000410000 */
[----:B------:R-:W-:Y:S01]  /*bfa0*/  FMNMX.FTZ R154, R164, R154, !PT ;  /* 0x0000009aa49a7209 */ /* 0x000fe20007810000 */
[-C--:B------:R-:W-:Y:S01]  /*bfb0*/  FMUL.FTZ R51, R51, R170.reuse ;  /* 0x000000aa33337220 */ /* 0x080fe20000410000 */
[-C--:B------:R-:W-:Y:S01]  /*bfc0*/  FMUL.FTZ R54, R54, R170.reuse ;  /* 0x000000aa36367220 */ /* 0x080fe20000410000 */
[----:B------:R-:W-:Y:S01]  /*bfd0*/  FMUL.FTZ R55, R55, R170 ;  /* 0x000000aa37377220 */ /* 0x000fe20000410000 */
[----:B------:R-:W-:Y:S01]  /*bfe0*/  FMNMX.FTZ R154, R165, R154, !PT ;  /* 0x0000009aa59a7209 */ /* 0x000fe20007810000 */
[----:B------:R-:W-:Y:S01]  /*bff0*/  FMUL.FTZ R58, R58, R170 ;  /* 0x000000aa3a3a7220 */ /* 0x000fe20000410000 */
[----:B------:R-:W-:Y:S01]  /*c000*/  MUFU.EX2 R228, R228 ;  /* 0x000000e400e47308 */ /* 0x000fe20000000800 */
[----:B0-----:R-:W-:Y:S01]  /*c010*/  FADD.FTZ R3, R155, R3 ;  /* 0x000000039b037221 */ /* 0x001fe20000010000 */
[----:B------:R-:W-:Y:S01]  /*c020*/  FMNMX.FTZ R154, R168, R154, !PT ;  /* 0x0000009aa89a7209 */ /* 0x000fe20007810000 */
[----:B------:R-:W-:Y:S01]  /*c030*/  FMUL.FTZ R59, R59, R170 ;  /* 0x000000aa3b3b7220 */ /* 0x000fe20000410000 */
[C---:B------:R-:W-:Y:S01]  /*c040*/  F2FP.BF16.F32.PACK_AB R155, R159.reuse, R155 ;  /* 0x0000009b9f9b723e */ /* 0x040fe200000010ff */
[----:B------:R-:W-:Y:S01]  /*c050*/  FADD.FTZ R3, R159, R3 ;  /* 0x000000039f037221 */ /* 0x000fe20000010000 */
[----:B------:R-:W-:Y:S01]  /*c060*/  FMNMX.FTZ R154, R169, R154, !PT ;  /* 0x0000009aa99a7209 */ /* 0x000fe20007810000 */
[----:B------:R-:W-:Y:S01]  /*c070*/  FMUL.FTZ R62, R62, R170 ;  /* 0x000000aa3e3e7220 */ /* 0x000fe20000410000 */
[----:B------:R-:W-:Y:S01]  /*c080*/  MUFU.EX2 R159, R166 ;  /* 0x000000a6009f7308 */ /* 0x000fe20000000800 */
[----:B------:R-:W-:Y:S01]  /*c090*/  FADD.FTZ R3, R162, R3 ;  /* 0x00000003a2037221 */ /* 0x000fe20000010000 */
        /* <DEDUP_REMOVED lines=19> */
[-C--:B------:R-:W-:Y:S01]  /*c1d0*/  FMUL.FTZ R87, R87, R170.reuse ;  /* 0x000000aa57577220 */ /* 0x080fe20000410000 */
[----:B------:R-:W-:Y:S01]  /*c1e0*/  FMNMX.FTZ R15, R181, R15, !PT ;  /* 0x0000000fb50f7209 */ /* 0x000fe20007810000 */
        /* <DEDUP_REMOVED lines=29> */
[-C--:B------:R-:W-:Y:S01]  /*c3c0*/  FMUL.FTZ R138, R138, R170.reuse ;  /* 0x000000aa8a8a7220 */ /* 0x080fe20000410000 */
[----:B------:R-:W0:Y:S01]  /*c3d0*/  MUFU.EX2 R154, R163 ;  /* 0x000000a3009a7308 */ /* 0x000e220000000800 */
[-C--:B------:R-:W-:Y:S01]  /*c3e0*/  FMUL.FTZ R139, R139, R170.reuse ;  /* 0x000000aa8b8b7220 */ /* 0x080fe20000410000 */
[-C--:B------:R-:W-:Y:S01]  /*c3f0*/  FMUL.FTZ R142, R142, R170.reuse ;  /* 0x000000aa8e8e7220 */ /* 0x080fe20000410000 */
[----:B------:R-:W4:Y:S01]  /*c400*/  SHFL.BFLY PT, R158, R15, 0x1, 0x1f ;  /* 0x0c201f000f9e7f89 */ /* 0x000f2200000e0000 */
[-C--:B------:R-:W-:Y:S01]  /*c410*/  FMUL.FTZ R143, R143, R170.reuse ;  /* 0x000000aa8f8f7220 */ /* 0x080fe20000410000 */
[-C--:B------:R-:W-:Y:S01]  /*c420*/  FMUL.FTZ R146, R146, R170.reuse ;  /* 0x000000aa92927220 */ /* 0x080fe20000410000 */
[-C--:B------:R-:W-:Y:S01]  /*c430*/  FMUL.FTZ R147, R147, R170.reuse ;  /* 0x000000aa93937220 */ /* 0x080fe20000410000 */
[-C--:B------:R-:W-:Y:S01]  /*c440*/  FMUL.FTZ R150, R150, R170.reuse ;  /* 0x000000aa96967220 */ /* 0x080fe20000410000 */
[----:B------:R-:W-:Y:S01]  /*c450*/  MUFU.EX2 R163, R174 ;  /* 0x000000ae00a37308 */ /* 0x000fe20000000800 */
[----:B------:R-:W-:Y:S01]  /*c460*/  FMUL.FTZ R151, R151, R170 ;  /* 0x000000aa97977220 */ /* 0x000fe20000410000 */
[----:B0-----:R-:W-:-:S04]  /*c470*/  FADD.FTZ R3, R154, R3 ;  /* 0x000000039a037221 */ /* 0x001fc80000010000 */
[----:B------:R-:W-:Y:S01]  /*c480*/  FADD.FTZ R3, R159, R3 ;  /* 0x000000039f037221 */ /* 0x000fe20000010000 */
[----:B------:R-:W-:Y:S02]  /*c490*/  F2FP.BF16.F32.PACK_AB R159, R167, R159 ;  /* 0x0000009fa79f723e */ /* 0x000fe400000010ff */
[----:B----4-:R-:W-:Y:S01]  /*c4a0*/  FMNMX.FTZ R15, R15, R158, !PT ;  /* 0x0000009e0f0f7209 */ /* 0x010fe20007810000 */
[----:B------:R-:W-:-:S03]  /*c4b0*/  IMAD.MOV R158, RZ, RZ, -R197 ;  /* 0x000000ffff9e7224 */ /* 0x000fc600078e0ac5 */
[----:B------:R-:W-:Y:S02]  /*c4c0*/  FSETP.NEU.FTZ.AND P3, PT, R15, -INF , PT ;  /* 0xff8000000f00780b */ /* 0x000fe40003f7d000 */
[----:B------:R-:W-:Y:S02]  /*c4d0*/  ISETP.NE.AND P2, PT, R189, R158, PT ;  /* 0x0000009ebd00720c */ /* 0x000fe40003f45270 */
[----:B------:R-:W-:-:S05]  /*c4e0*/  FSEL R158, R15, RZ, P3 ;  /* 0x000000ff0f9e7208 */ /* 0x000fca0001800000 */
[----:B------:R-:W-:-:S04]  /*c4f0*/  FADD.FTZ R158, -R158, R21 ;  /* 0x000000159e9e7221 */ /* 0x000fc80000010100 */
[----:B------:R-:W-:Y:S02]  /*c500*/  FMUL.FTZ R21, R158, R12 ;  /* 0x0000000c9e157220 */ /* 0x000fe40000410000 */
[----:B------:R-:W-:-:S04]  /*c510*/  @!P2 IMAD R158, R224, 0x40, R190 ;  /* 0x00000040e09ea824 */ /* 0x000fc800078e02be */
[----:B------:R-:W0:Y:S01]  /*c520*/  MUFU.EX2 R21, R21 ;  /* 0x0000001500157308 */ /* 0x000e220000000800 */
[----:B------:R-:W-:-:S05]  /*c530*/  @!P2 IMAD R158, R158, 0x4, R2 ;  /* 0x000000049e9ea824 */ /* 0x000fca00078e0202 */
[----:B------:R-:W-:Y:S04]  /*c540*/  @!P2 STS [R158+0x28820], R170 ;  /* 0x028820aa9e00a388 */ /* 0x000fe80000000800 */
[----:B0-----:R0:W-:Y:S01]  /*c550*/  @!P2 STS [R158+0x28800], R21 ;  /* 0x028800159e00a388 */ /* 0x0011e20000000800 */
        /* <DEDUP_REMOVED lines=14> */
[----:B------:R-:W-:Y:S01]  /*c640*/  FSEL R158, R158, RZ, P3 ;  /* 0x000000ff9e9e7208 */ /* 0x000fe20001800000 */
[-C--:B------:R-:W-:Y:S01]  /*c650*/  FMUL.FTZ R49, R49, R21.reuse ;  /* 0x0000001531317220 */ /* 0x080fe20000410000 */
        /* <DEDUP_REMOVED lines=20> */
[----:B------:R-:W-:Y:S01]  /*c7a0*/  FFMA.FTZ R181, R181, R12, -R158 ;  /* 0x0000000cb5b57223 */ /* 0x000fe2000001089e */
[-C--:B------:R-:W-:Y:S01]  /*c7b0*/  FMUL.FTZ R57, R57, R21.reuse ;  /* 0x0000001539397220 */ /* 0x080fe20000410000 */
[-C--:B------:R-:W-:Y:S01]  /*c7c0*/  FMUL.FTZ R60, R60, R21.reuse ;  /* 0x000000153c3c7220 */ /* 0x080fe20000410000 */
[-C--:B------:R-:W-:Y:S01]  /*c7d0*/  FMUL.FTZ R61, R61, R21.reuse ;  /* 0x000000153d3d7220 */ /* 0x080fe20000410000 */
[-C--:B------:R-:W-:Y:S01]  /*c7e0*/  FMUL.FTZ R64, R64, R21.reuse ;  /* 0x0000001540407220 */ /* 0x080fe20000410000 */
[----:B------:R-:W5:Y:S01]  /*c7f0*/  MUFU.EX2 R156, R156 ;  /* 0x0000009c009c7308 */ /* 0x000f620000000800 */
        /* <DEDUP_REMOVED lines=17> */
[----:B0-----:R-:W-:Y:S01]  /*c910*/  FFMA.FTZ R154, R21, R0, R152 ;  /* 0x00000000159a7223 */ /* 0x001fe20000010098 */
[----:B------:R-:W-:Y:S01]  /*c920*/  FADD.FTZ R0, R167, R3 ;  /* 0x00000003a7007221 */ /* 0x000fe20000010000 */
[C---:B----4-:R-:W-:Y:S01]  /*c930*/  F2FP.BF16.F32.PACK_AB R152, R232.reuse, R152 ;  /* 0x00000098e898723e */ /* 0x050fe200000010ff */
[-C--:B------:R-:W-:Y:S01]  /*c940*/  FMUL.FTZ R93, R93, R21.reuse ;  /* 0x000000155d5d7220 */ /* 0x080fe20000410000 */
[----:B------:R-:W-:Y:S01]  /*c950*/  FADD.FTZ R154, R232, R154 ;  /* 0x0000009ae89a7221 */ /* 0x000fe20000010000 */
[-C--:B------:R-:W-:Y:S01]  /*c960*/  FMUL.FTZ R96, R96, R21.reuse ;  /* 0x0000001560607220 */ /* 0x080fe20000410000 */
[----:B------:R-:W0:Y:S01]  /*c970*/  MUFU.EX2 R161, R161 ;  /* 0x000000a100a17308 */ /* 0x000e220000000800 */
[-C--:B------:R-:W-:Y:S01]  /*c980*/  FMUL.FTZ R97, R97, R21.reuse ;  /* 0x0000001561617220 */ /* 0x080fe20000410000 */
[----:B-----5:R-:W-:Y:S01]  /*c990*/  FADD.FTZ R154, R156, R154 ;  /* 0x0000009a9c9a7221 */ /* 0x020fe20000010000 */
[-C--:B------:R-:W-:Y:S01]  /*c9a0*/  FMUL.FTZ R100, R100, R21.reuse ;  /* 0x0000001564647220 */ /* 0x080fe20000410000 */
[-C--:B------:R-:W-:Y:S01]  /*c9b0*/  FMUL.FTZ R101, R101, R21.reuse ;  /* 0x0000001565657220 */ /* 0x080fe20000410000 */
[-C--:B------:R-:W-:Y:S01]  /*c9c0*/  FMUL.FTZ R104, R104, R21.reuse ;  /* 0x0000001568687220 */ /* 0x080fe20000410000 */
[----:B--2---:R-:W-:Y:S01]  /*c9d0*/  FADD.FTZ R154, R158, R154 ;  /* 0x0000009a9e9a7221 */ /* 0x004fe20000010000 */
[-C--:B------:R-:W-:Y:S01]  /*c9e0*/  FMUL.FTZ R105, R105, R21.reuse ;  /* 0x0000001569697220 */ /* 0x080fe20000410000 */
[----:B------:R-:W1:Y:S01]  /*c9f0*/  MUFU.EX2 R164, R164 ;  /* 0x000000a400a47308 */ /* 0x000e620000000800 */
[-C--:B------:R-:W-:Y:S01]  /*ca00*/  FMUL.FTZ R108, R108, R21.reuse ;  /* 0x000000156c6c7220 */ /* 0x080fe20000410000 */
[----:B---3--:R-:W-:Y:S01]  /*ca10*/  FADD.FTZ R3, R160, R154 ;  /* 0x0000009aa0037221 */ /* 0x008fe20000010000 */
[----:B------:R-:W-:Y:S01]  /*ca20*/  F2FP.BF16.F32.PACK_AB R154, R158, R156 ;  /* 0x0000009c9e9a723e */ /* 0x000fe200000010ff */
[----:B------:R-:W-:Y:S01]  /*ca30*/  BAR.SYNC.DEFER_BLOCKING 0xf, 0x100 ;  /* 0x03c4000000007b1d */ /* 0x000fe20000010000 */
[-C--:B------:R-:W-:Y:S01]  /*ca40*/  FMUL.FTZ R109, R109, R21.reuse ;  /* 0x000000156d6d7220 */ /* 0x080fe20000410000 */
[-C--:B------:R-:W-:Y:S01]  /*ca50*/  FMUL.FTZ R112, R112, R21.reuse ;  /* 0x0000001570707220 */ /* 0x080fe20000410000 */
[-C--:B------:R-:W-:Y:S01]  /*ca60*/  FMUL.FTZ R113, R113, R21.reuse ;  /* 0x0000001571717220 */ /* 0x080fe20000410000 */
[-C--:B------:R-:W-:Y:S01]  /*ca70*/  FMUL.FTZ R116, R116, R21.reuse ;  /* 0x0000001574747220 */ /* 0x080fe20000410000 */
[C---:B0-----:R-:W-:Y:S01]  /*ca80*/  FADD.FTZ R3, R161.reuse, R3 ;  /* 0x00000003a1037221 */ /* 0x041fe20000010000 */
[----:B------:R-:W0:Y:S01]  /*ca90*/  MUFU.EX2 R165, R165 ;  /* 0x000000a500a57308 */ /* 0x000e220000000800 */
[----:B------:R-:W-:Y:S01]  /*caa0*/  F2FP.BF16.F32.PACK_AB R156, R161, R160 ;  /* 0x000000a0a19c723e */ /* 0x000fe200000010ff */
[-C--:B------:R-:W-:Y:S01]  /*cab0*/  FMUL.FTZ R117, R117, R21.reuse ;  /* 0x0000001575757220 */ /* 0x080fe20000410000 */
[----:B------:R-:W-:Y:S01]  /*cac0*/  F2FP.BF16.F32.PACK_AB R161, R171, R228 ;  /* 0x000000e4aba1723e */ /* 0x000fe200000010ff */
[-C--:B------:R-:W-:Y:S01]  /*cad0*/  FMUL.FTZ R120, R120, R21.reuse ;  /* 0x0000001578787220 */ /* 0x080fe20000410000 */
[-C--:B------:R-:W-:Y:S01]  /*cae0*/  FMUL.FTZ R121, R121, R21.reuse ;  /* 0x0000001579797220 */ /* 0x080fe20000410000 */
[-C--:B------:R-:W-:Y:S01]  /*caf0*/  FMUL.FTZ R124, R124, R21.reuse ;  /* 0x000000157c7c7220 */ /* 0x080fe20000410000 */
[----:B-1----:R-:W-:Y:S01]  /*cb00*/  FADD.FTZ R3, R164, R3 ;  /* 0x00000003a4037221 */ /* 0x002fe20000010000 */
        /* <DEDUP_REMOVED lines=11> */
[----:B------:R-:W-:Y:S01]  /*cbc0*/  FADD.FTZ R164, R228, R0 ;  /* 0x00000000e4a47221 */ /* 0x000fe20000010000 */
[----:B------:R0:W-:Y:S01]  /*cbd0*/  STSM.16.M88.4 [R198+0x26800], R152 ;  /* 0x02680098c6007844 */ /* 0x0001e20000000200 */
[-C--:B------:R-:W-:Y:S01]  /*cbe0*/  FMUL.FTZ R140, R140, R21.reuse ;  /* 0x000000158c8c7220 */ /* 0x080fe20000410000 */
[----:B------:R-:W-:Y:S01]  /*cbf0*/  FMUL.FTZ R141, R141, R21 ;  /* 0x000000158d8d7220 */ /* 0x000fe20000410000 */
[----:B------:R-:W-:Y:S01]  /*cc00*/  FADD.FTZ R164, R171, R164 ;  /* 0x000000a4aba47221 */ /* 0x000fe20000010000 */
[----:B------:R-:W3:Y:S01]  /*cc10*/  MUFU.EX2 R162, R172 ;  /* 0x000000ac00a27308 */ /* 0x000ee20000000800 */
[----:B-1----:R-:W-:Y:S01]  /*cc20*/  FADD.FTZ R160, R168, R3 ;  /* 0x00000003a8a07221 */ /* 0x002fe20000010000 */
[----:B------:R0:W-:Y:S01]  /*cc30*/  STSM.16.M88.4 [R201], R156 ;  /* 0x0000009cc9007844 */ /* 0x0001e20000000200 */
[----:B------:R-:W-:Y:S01]  /*cc40*/  FADD.FTZ R164, R163, R164 ;  /* 0x000000a4a3a47221 */ /* 0x000fe20000010000 */
[----:B------:R-:W-:Y:S01]  /*cc50*/  F2FP.BF16.F32.PACK_AB R163, R175, R163 ;  /* 0x000000a3afa3723e */ /* 0x000fe200000010ff */
[-C--:B------:R-:W-:Y:S01]  /*cc60*/  FMUL.FTZ R144, R144, R21.reuse ;  /* 0x0000001590907220 */ /* 0x080fe20000410000 */
[-C--:B------:R-:W-:Y:S01]  /*cc70*/  FMUL.FTZ R145, R145, R21.reuse ;  /* 0x0000001591917220 */ /* 0x080fe20000410000 */
[----:B------:R-:W-:Y:S01]  /*cc80*/  FADD.FTZ R165, R175, R164 ;  /* 0x000000a4afa57221 */ /* 0x000fe20000010000 */
[----:B------:R-:W1:Y:S01]  /*cc90*/  MUFU.EX2 R173, R173 ;  /* 0x000000ad00ad7308 */ /* 0x000e620000000800 */
[C---:B--2---:R-:W-:Y:S01]  /*cca0*/  FADD.FTZ R0, R169.reuse, R160 ;  /* 0x000000a0a9007221 */ /* 0x044fe20000010000 */
[----:B------:R-:W-:Y:S01]  /*ccb0*/  F2FP.BF16.F32.PACK_AB R160, R169, R168 ;  /* 0x000000a8a9a0723e */ /* 0x000fe200000010ff */
[----:B------:R-:W-:Y:S01]  /*ccc0*/  FADD.FTZ R168, R178, R165 ;  /* 0x000000a5b2a87221 */ /* 0x000fe20000010000 */
[----:B------:R-:W-:Y:S01]  /*ccd0*/  F2FP.BF16.F32.PACK_AB R165, R179, R178 ;  /* 0x000000b2b3a5723e */ /* 0x000fe200000010ff */
[-C--:B------:R-:W-:Y:S01]  /*cce0*/  FMUL.FTZ R148, R148, R21.reuse ;  /* 0x0000001594947220 */ /* 0x080fe20000410000 */
[----:B------:R-:W-:Y:S01]  /*ccf0*/  FMUL.FTZ R149, R149, R21 ;  /* 0x0000001595957220 */ /* 0x000fe20000410000 */
[----:B------:R-:W-:Y:S01]  /*cd00*/  FADD.FTZ R169, R179, R168 ;  /* 0x000000a8b3a97221 */ /* 0x000fe20000010000 */
[----:B------:R-:W2:Y:S01]  /*cd10*/  MUFU.EX2 R176, R176 ;  /* 0x000000b000b07308 */ /* 0x000ea20000000800 */
[----:B---3--:R-:W-:-:S02]  /*cd20*/  FADD.FTZ R0, R162, R0 ;  /* 0x00000000a2007221 */ /* 0x008fc40000010000 */
[----:B------:R-:W-:-:S05]  /*cd30*/  FADD.FTZ R168, R182, R169 ;  /* 0x000000a9b6a87221 */ /* 0x000fca0000010000 */
[----:B------:R-:W3:Y:S01]  /*cd40*/  MUFU.EX2 R177, R177 ;  /* 0x000000b100b17308 */ /* 0x000ee20000000800 */
[C---:B-1----:R-:W-:Y:S01]  /*cd50*/  FADD.FTZ R3, R173.reuse, R0 ;  /* 0x00000000ad037221 */ /* 0x042fe20000010000 */
[----:B------:R-:W-:-:S05]  /*cd60*/  F2FP.BF16.F32.PACK_AB R162, R173, R162 ;  /* 0x000000a2ada2723e */ /* 0x000fca00000010ff */
[----:B------:R0:W-:Y:S01]  /*cd70*/  STSM.16.M88.4 [R199], R160 ;  /* 0x000000a0c7007844 */ /* 0x0001e20000000200 */
[----:B------:R-:W1:Y:S01]  /*cd80*/  MUFU.EX2 R166, R180 ;  /* 0x000000b400a67308 */ /* 0x000e620000000800 */
[----:B--2---:R-:W-:-:S07]  /*cd90*/  FADD.FTZ R0, R176, R3 ;  /* 0x00000003b0007221 */ /* 0x004fce0000010000 */
[----:B------:R-:W2:Y:S01]  /*cda0*/  MUFU.EX2 R167, R183 ;  /* 0x000000b700a77308 */ /* 0x000ea20000000800 */
[C---:B---3--:R-:W-:Y:S01]  /*cdb0*/  FADD.FTZ R3, R177.reuse, R0 ;  /* 0x00000000b1037221 */ /* 0x048fe20000010000 */
[----:B------:R-:W-:-:S06]  /*cdc0*/  F2FP.BF16.F32.PACK_AB R164, R177, R176 ;  /* 0x000000b0b1a4723e */ /* 0x000fcc00000010ff */
[----:B------:R-:W3:Y:S01]  /*cdd0*/  MUFU.EX2 R181, R181 ;  /* 0x000000b500b57308 */ /* 0x000ee20000000800 */
[----:B-1----:R-:W-:Y:S01]  /*cde0*/  FADD.FTZ R0, R166, R3 ;  /* 0x00000003a6007221 */ /* 0x002fe20000010000 */
[C---:B--2---:R-:W-:Y:S01]  /*cdf0*/  FADD.FTZ R3, R167.reuse, R168 ;  /* 0x000000a8a7037221 */ /* 0x044fe20000010000 */
[----:B------:R-:W-:Y:S02]  /*ce00*/  F2FP.BF16.F32.PACK_AB R167, R167, R182 ;  /* 0x000000b6a7a7723e */ /* 0x000fe400000010ff */
[C---:B---3--:R-:W-:Y:S01]  /*ce10*/  F2FP.BF16.F32.PACK_AB R166, R181.reuse, R166 ;  /* 0x000000a6b5a6723e */ /* 0x048fe200000010ff */
[----:B------:R-:W-:-:S04]  /*ce20*/  FADD.FTZ R0, R181, R0 ;  /* 0x00000000b5007221 */ /* 0x000fc80000010000 */
[----:B------:R0:W-:Y:S01]  /*ce30*/  STSM.16.M88.4 [R200], R164 ;  /* 0x000000a4c8007844 */ /* 0x0001e20000000200 */
[----:B------:R-:W-:Y:S05]  /*ce40*/  @!P0 BRA `(.L_x_8033) ;  /* 0x0000000000048947 */ /* 0x000fea0003800000 */
[----:B------:R-:W-:Y:S01]  /*ce50*/  BPT.TRAP 0x1 ;  /* 0x000000040000795c */ /* 0x000fe20000300000 */
.L_x_8033:
[----:B------:R1:W2:Y:S01]  /*ce60*/  SYNCS.PHASECHK.TRANS64.TRYWAIT P2, [R216+URZ+0x28c50], R20 ;  /* 0x028c5014d80075a7 */ /* 0x0002a2000804017f */
[----:B------:R-:W-:Y:S05]  /*ce70*/  @!P0 BRA `(.L_x_8034) ;  /* 0x0000000000048947 */ /* 0x000fea0003800000 */
[----:B------:R-:W-:Y:S01]  /*ce80*/  BPT.TRAP 0x1 ;  /* 0x000000040000795c */ /* 0x000fe20000300000 */
.L_x_8034:
[----:B------:R-:W-:Y:S04]  /*ce90*/  BSSY B2, `(.L_x_8035) ;  /* 0x0000004000027945 */ /* 0x000fe80003800000 */
[----:B--2---:R-:W-:Y:S05]  /*cea0*/  @P2 BRA `(.L_x_8036) ;  /* 0x0000000000082947 */ /* 0x004fea0003800000 */
[----:B------:R-:W2:Y:S02]  /*ceb0*/  SYNCS.PHASECHK.TRANS64.TRYWAIT P2, [R216+URZ+0x28c50], R20 ;  /* 0x028c5014d80075a7 */ /* 0x000ea4000804017f */
[----:B--2---:R-:W-:Y:S05]  /*cec0*/  @!P2 BRA `(.L_x_8037) ;  /* 0x000000f00034a947 */ /* 0x004fea0003800000 */
.L_x_8036:
[----:B------:R-:W-:Y:S05]  /*ced0*/  BSYNC B2 ;  /* 0x0000000000027941 */ /* 0x000fea0003800000 */
.L_x_8035:
[----:B-12---:R-:W-:Y:S01]  /*cee0*/  IMAD R20, R18, 0x1000, R191 ;  /* 0x0000100012147824 */ /* 0x006fe200078e02bf */
[----:B------:R-:W-:Y:S01]  /*cef0*/  WARPGROUP.ARRIVE ;  /* 0x00000000000079c5 */ /* 0x000fe20000000000 */
[----:B------:R-:W-:Y:S01]  /*cf00*/  IMAD.MOV.U32 R21, RZ, RZ, 0x40000040 ;  /* 0x40000040ff157424 */ /* 0x000fe200078e00ff */
[C---:B------:R-:W-:Y:S01]  /*cf10*/  ISETP.GT.AND P2, PT, R215.reuse, R214, PT ;  /* 0x000000d6d700720c */ /* 0x040fe20003f44270 */
[----:B------:R-:W-:Y:S01]  /*cf20*/  @!P1 VIADD R216, R216, 0x28c60 ;  /* 0x00028c60d8d89836 */ /* 0x000fe20000000000 */
[----:B------:R-:W-:Y:S01]  /*cf30*/  R2UR UR6, R20 ;  /* 0x00000000140672ca */ /* 0x000fe200000e0000 */
[----:B------:R-:W-:Y:S01]  /*cf40*/  VIADD R215, R215, 0xffffffff ;  /* 0xffffffffd7d77836 */ /* 0x000fe20000000000 */
[----:B------:R-:W-:Y:S01]  /*cf50*/  R2UR UR7, R21 ;  /* 0x00000000150772ca */ /* 0x000fe200000e0000 */
[----:B------:R-:W-:Y:S01]  /*cf60*/  IMAD.MOV.U32 R21, RZ, RZ, 0x40000040 ;  /* 0x40000040ff157424 */ /* 0x000fe200078e00ff */
[----:B------:R-:W-:Y:S01]  /*cf70*/  @!P1 PRMT R216, RZ, 0x654, R216 ;  /* 0x00000654ffd89816 */ /* 0x000fe200000000d8 */
[----:B------:R-:W-:-:S02]  /*cf80*/  IMAD.MOV.U32 R225, RZ, RZ, R13 ;  /* 0x000000ffffe17224 */ /* 0x000fc400078e000d */
[----:B------:R-:W-:-:S08]  /*cf90*/  IMAD.MOV.U32 R224, RZ, RZ, R18 ;  /* 0x000000ffffe07224 */ /* 0x000fd000078e0012 */
[----:B------:R-:W-:Y:S03]  /*cfa0*/  HGMMA.64x256x16.F32.BF16 R24, R152, gdesc[UR4].tnspB, R24, gsb0 ;  /* 0x43e0000498187df0 */ /* 0x000fe60008001818 */
[----:B------:R-:W-:Y:S02]  /*cfb0*/  WARPGROUP.DEPBAR.LE gsb0, 0x0 ;  /* 0x00008000000079c5 */ /* 0x000fe40000010000 */
[----:B0-----:R-:W-:Y:S01]  /*cfc0*/  VIADD R152, R20, 0x80 ;  /* 0x0000008014987836 */ /* 0x001fe20000000000 */
        /* <DEDUP_REMOVED lines=33> */
.L_x_8027:
[----:B------:R-:W-:Y:S05]  /*d1e0*/  BSYNC B0 ;  /* 0x0000000000007941 */ /* 0x000fea0003800000 */
.L_x_8026:
[----:B------:R-:W-:Y:S01]  /*d1f0*/  ISETP.GE.AND P2, PT, R215, RZ, PT ;  /* 0x000000ffd700720c */ /* 0x000fe20003f46270 */
[----:B------:R-:W-:-:S12]  /*d200*/  BSSY B0, `(.L_x_8039) ;  /* 0x00001a2000007945 */ /* 0x000fd80003800000 */
[----:B------:R-:W-:Y:S05]  /*d210*/  @!P2 BRA `(.L_x_8040) ;  /* 0x000000180080a947 */ /* 0x000fea0003800000 */
[----:B------:R-:W-:Y:S02]  /*d220*/  IMAD.MOV.U32 R21, RZ, RZ, R13 ;  /* 0x000000ffff157224 */ /* 0x000fe400078e000d */
[----:B------:R-:W-:Y:S02]  /*d230*/  IMAD.MOV.U32 R214, RZ, RZ, R15 ;  /* 0x000000ffffd67224 */ /* 0x000fe400078e000f */
[----:B------:R-:W-:-:S07]  /*d240*/  IMAD.MOV.U32 R195, RZ, RZ, R18 ;  /* 0x000000ffffc37224 */ /* 0x000fce00078e0012 */
.L_x_8051:
[----:B------:R-:W-:-:S05]  /*d250*/  VIADD R18, R195, 0x1 ;  /* 0x00000001c3127836 */ /* 0x000fca0000000000 */
[----:B------:R-:W-:-:S04]  /*d260*/  ISETP.NE.AND P2, PT, R18, 0x2, PT ;  /* 0x000000021200780c */ /* 0x000fc80003f45270 */
[----:B------:R-:W-:Y:S02]  /*d270*/  SEL R12, RZ, 0x1, P2 ;  /* 0x00000001ff0c7807 */ /* 0x000fe40001000000 */
[----:B------:R-:W-:Y:S02]  /*d280*/  SEL R18, R18, RZ, P2 ;  /* 0x000000ff12127207 */ /* 0x000fe40001000000 */
[----:B------:R-:W-:Y:S01]  /*d290*/  LOP3.LUT R19, R19, R12, RZ, 0x3c, !PT ;  /* 0x0000000c13137212 */ /* 0x000fe200078e3cff */
[----:B--2---:R-:W-:Y:S06]  /*d2a0*/  @!P0 BRA `(.L_x_8041) ;  /* 0x0000000000048947 */ /* 0x004fec0003800000 */
[----:B------:R-:W-:Y:S01]  /*d2b0*/  BPT.TRAP 0x1 ;  /* 0x000000040000795c */ /* 0x000fe20000300000 */
.L_x_8041:
[----:B------:R-:W-:Y:S01]  /*d2c0*/  IMAD R194, R18, 0x8, R2 ;  /* 0x0000000812c27824 */ /* 0x000fe200078e0202 */
[----:B------:R-:W-:-:S04]  /*d2d0*/  SHF.L.U32 R20, R19, 0x1f, RZ ;  /* 0x0000001f13147819 */ /* 0x000fc800000006ff */
[----:B------:R2:W3:Y:S01]  /*d2e0*/  SYNCS.PHASECHK.TRANS64.TRYWAIT P2, [R194+URZ+0x28c30], R20 ;  /* 0x028c3014c20075a7 */ /* 0x0004e2000804017f */
[----:B------:R-:W-:Y:S05]  /*d2f0*/  @!P0 BRA `(.L_x_8042) ;  /* 0x0000000000048947 */ /* 0x000fea0003800000 */
[----:B------:R-:W-:Y:S01]  /*d300*/  BPT.TRAP 0x1 ;  /* 0x000000040000795c */ /* 0x000fe20000300000 */
.L_x_8042:
[----:B------:R-:W-:Y:S01]  /*d310*/  BSSY B1, `(.L_x_8043) ;  /* 0x0000006000017945 */ /* 0x000fe20003800000 */
[----:B------:R-:W-:Y:S02]  /*d320*/  IMAD R154, R18, 0x200, R14 ;  /* 0x00000200129a7824 */ /* 0x000fe400078e020e */
[----:B------:R-:W-:Y:S01]  /*d330*/  IMAD.MOV.U32 R155, RZ, RZ, 0x40000040 ;  /* 0x40000040ff9b7424 */ /* 0x000fe200078e00ff */
[----:B---3--:R-:W-:Y:S06]  /*d340*/  @P2 BRA `(.L_x_8044) ;  /* 0x0000000000082947 */ /* 0x008fec0003800000 */
[----:B------:R-:W3:Y:S02]  /*d350*/  SYNCS.PHASECHK.TRANS64.TRYWAIT P2, [R194+URZ+0x28c30], R20 ;  /* 0x028c3014c20075a7 */ /* 0x000ee4000804017f */
[----:B---3--:R-:W-:Y:S05]  /*d360*/  @!P2 BRA `(.L_x_8045) ;  /* 0x000000ec0020a947 */ /* 0x008fea0003800000 */
.L_x_8044:
[----:B------:R-:W-:Y:S05]  /*d370*/  BSYNC B1 ;  /* 0x0000000000017941 */ /* 0x000fea0003800000 */
.L_x_8043:
        /* <DEDUP_REMOVED lines=14> */
[----:B0-----:R-:W-:Y:S01]  /*d460*/  WARPGROUP.ARRIVE ;  /* 0x00000000000079c5 */ /* 0x001fe20000000000 */
[----:B------:R-:W-:Y:S02]  /*d470*/  R2UR UR8, R10 ;  /* 0x000000000a0872ca */ /* 0x000fe400000e0000 */
[----:B------:R-:W-:Y:S02]  /*d480*/  R2UR UR9, R11 ;  /* 0x000000000b0972ca */ /* 0x000fe400000e0000 */
[----:B------:R-:W-:Y:S01]  /*d490*/  R2UR UR14, R12 ;  /* 0x000000000c0e72ca */ /* 0x000fe200000e0000 */
[----:B------:R-:W-:Y:S01]  /*d4a0*/  HGMMA.64x64x16.F32.BF16 R152, gdesc[UR4], RZ, !UPT, gsb0 ;  /* 0x00e00000049879f0 */ /* 0x000fe2000c0018ff */
[----:B------:R-:W-:Y:S02]  /*d4b0*/  R2UR UR15, R13 ;  /* 0x000000000d0f72ca */ /* 0x000fe400000e0000 */
        /* <DEDUP_REMOVED lines=31> */
[----:B0-----:R-:W-:Y:S01]  /*d6b0*/  FMNMX.FTZ R13, R12, R13, !PT ;  /* 0x0000000d0c0d7209 */ /* 0x001fe20007810000 */
[----:B------:R-:W-:-:S04]  /*d6c0*/  IMAD.U32 R12, RZ, RZ, UR36 ;  /* 0x00000024ff0c7e24 */ /* 0x000fc8000f8e00ff */
[----:B------:R-:W0:Y:S02]  /*d6d0*/  SHFL.BFLY PT, R15, R13, 0x1, 0x1f ;  /* 0x0c201f000d0f7f89 */ /* 0x000e2400000e0000 */
[----:B0-----:R-:W-:-:S05]  /*d6e0*/  FMNMX.FTZ R15, R13, R15, !PT ;  /* 0x0000000f0d0f7209 */ /* 0x001fca0007810000 */
        /* <DEDUP_REMOVED lines=23> */
[----:B------:R-:W4:Y:S01]  /*d860*/  MUFU.EX2 R214, R214 ;  /* 0x000000d600d67308 */ /* 0x000f220000000800 */
[----:B0-----:R-:W-:-:S07]  /*d870*/  IMAD.MOV R13, RZ, RZ, -R197 ;  /* 0x000000ffff0d7224 */ /* 0x001fce00078e0ac5 */
[----:B------:R-:W0:Y:S01]  /*d880*/  MUFU.EX2 R153, R153 ;  /* 0x0000009900997308 */ /* 0x000e220000000800 */
[----:B------:R-:W-:Y:S02]  /*d890*/  ISETP.NE.AND P2, PT, R189, R13, PT ;  /* 0x0000000dbd00720c */ /* 0x000fe40003f45270 */
[----:B------:R-:W-:-:S05]  /*d8a0*/  FMNMX.FTZ R13, R154, R21, !PT ;  /* 0x000000159a0d7209 */ /* 0x000fca0007810000 */
[----:B------:R-:W5:Y:S01]  /*d8b0*/  MUFU.EX2 R156, R156 ;  /* 0x0000009c009c7308 */ /* 0x000f620000000800 */
[----:B----4-:R-:W-:Y:S01]  /*d8c0*/  FFMA.FTZ R0, R214, R0, R152 ;  /* 0x00000000d6007223 */ /* 0x010fe20000010098 */
[----:B------:R-:W-:Y:S01]  /*d8d0*/  FMNMX.FTZ R13, R155, R13, !PT ;  /* 0x0000000d9b0d7209 */ /* 0x000fe20007810000 */
[-C--:B------:R-:W-:Y:S01]  /*d8e0*/  FMUL.FTZ R24, R24, R214.reuse ;  /* 0x000000d618187220 */ /* 0x080fe20000410000 */
[-C--:B------:R-:W-:Y:S01]  /*d8f0*/  FMUL.FTZ R25, R25, R214.reuse ;  /* 0x000000d619197220 */ /* 0x080fe20000410000 */
[-C--:B------:R-:W-:Y:S01]  /*d900*/  FMUL.FTZ R28, R28, R214.reuse ;  /* 0x000000d61c1c7220 */ /* 0x080fe20000410000 */
[----:B------:R-:W-:Y:S01]  /*d910*/  FMNMX.FTZ R13, R158, R13, !PT ;  /* 0x0000000d9e0d7209 */ /* 0x000fe20007810000 */
[-C--:B------:R-:W-:Y:S01]  /*d920*/  FMUL.FTZ R29, R29, R214.reuse ;  /* 0x000000d61d1d7220 */ /* 0x080fe20000410000 */
[----:B------:R-:W4:Y:S01]  /*d930*/  MUFU.EX2 R157, R157 ;  /* 0x0000009d009d7308 */ /* 0x000f220000000800 */
[----:B0-----:R-:W-:Y:S01]  /*d940*/  FADD.FTZ R0, R153, R0 ;  /* 0x0000000099007221 */ /* 0x001fe20000010000 */
[----:B------:R-:W-:Y:S01]  /*d950*/  FMNMX.FTZ R13, R159, R13, !PT ;  /* 0x0000000d9f0d7209 */ /* 0x000fe20007810000 */
[----:B------:R-:W-:Y:S01]  /*d960*/  FMUL.FTZ R32, R32, R214 ;  /* 0x000000d620207220 */ /* 0x000fe20000410000 */
[----:B------:R-:W-:Y:S01]  /*d970*/  F2FP.BF16.F32.PACK_AB R152, R153, R152 ;  /* 0x000000989998723e */ /* 0x000fe200000010ff */
[----:B------:R-:W-:Y:S01]  /*d980*/  @!P2 IMAD R153, R195, 0x40, R190 ;  /* 0x00000040c399a824 */ /* 0x000fe200078e02be */
[----:B------:R-:W-:Y:S01]  /*d990*/  FMNMX.FTZ R13, R162, R13, !PT ;  /* 0x0000000da20d7209 */ /* 0x000fe20007810000 */
[----:B------:R-:W-:Y:S01]  /*d9a0*/  FMUL.FTZ R33, R33, R214 ;  /* 0x000000d621217220 */ /* 0x000fe20000410000 */
[----:B------:R-:W0:Y:S01]  /*d9b0*/  MUFU.EX2 R160, R160 ;  /* 0x000000a000a07308 */ /* 0x000e220000000800 */
[----:B-----5:R-:W-:Y:S01]  /*d9c0*/  FADD.FTZ R0, R156, R0 ;  /* 0x000000009c007221 */ /* 0x020fe20000010000 */
[----:B------:R-:W-:Y:S01]  /*d9d0*/  FMNMX.FTZ R13, R163, R13, !PT ;  /* 0x0000000da30d7209 */ /* 0x000fe20007810000 */
[----:B------:R-:W-:-:S02]  /*d9e0*/  @!P2 IMAD R153, R153, 0x4, R2 ;  /* 0x000000049999a824 */ /* 0x000fc400078e0202 */
[-C--:B------:R-:W-:Y:S01]  /*d9f0*/  FMUL.FTZ R36, R36, R214.reuse ;  /* 0x000000d624247220 */ /* 0x080fe20000410000 */
[-C--:B------:R-:W-:Y:S01]  /*da00*/  FMUL.FTZ R37, R37, R214.reuse ;  /* 0x000000d625257220 */ /* 0x080fe20000410000 */
[----:B------:R-:W-:Y:S01]  /*da10*/  FMNMX.FTZ R13, R166, R13, !PT ;  /* 0x0000000da60d7209 */ /* 0x000fe20007810000 */
[-C--:B------:R-:W-:Y:S01]  /*da20*/  FMUL.FTZ R40, R40, R214.reuse ;  /* 0x000000d628287220 */ /* 0x080fe20000410000 */
[----:B------:R-:W5:Y:S01]  /*da30*/  MUFU.EX2 R161, R161 ;  /* 0x000000a100a17308 */ /* 0x000f620000000800 */
[----:B----4-:R-:W-:Y:S01]  /*da40*/  FADD.FTZ R0, R157, R0 ;  /* 0x000000009d007221 */ /* 0x010fe20000010000 */
[----:B------:R-:W-:Y:S01]  /*da50*/  FMNMX.FTZ R13, R167, R13, !PT ;  /* 0x0000000da70d7209 */ /* 0x000fe20007810000 */
[----:B------:R-:W-:Y:S01]  /*da60*/  @!P2 STS [R153+0x28800], R214 ;  /* 0x028800d69900a388 */ /* 0x000fe20000000800 */
[-C--:B------:R-:W-:Y:S01]  /*da70*/  FMUL.FTZ R41, R41, R214.reuse ;  /* 0x000000d629297220 */ /* 0x080fe20000410000 */
[-C--:B------:R-:W-:Y:S01]  /*da80*/  FMUL.FTZ R44, R44, R214.reuse ;  /* 0x000000d62c2c7220 */ /* 0x080fe20000410000 */
[----:B------:R-:W-:Y:S01]  /*da90*/  FMNMX.FTZ R13, R170, R13, !PT ;  /* 0x0000000daa0d7209 */ /* 0x000fe20007810000 */
[-C--:B------:R-:W-:Y:S01]  /*daa0*/  FMUL.FTZ R45, R45, R214.reuse ;  /* 0x000000d62d2d7220 */ /* 0x080fe20000410000 */
[----:B------:R-:W4:Y:S01]  /*dab0*/  MUFU.EX2 R164, R164 ;  /* 0x000000a400a47308 */ /* 0x000f220000000800 */
[----:B0-----:R-:W-:Y:S01]  /*dac0*/  FADD.FTZ R0, R160, R0 ;  /* 0x00000000a0007221 */ /* 0x001fe20000010000 */
[----:B------:R-:W-:Y:S01]  /*dad0*/  FMNMX.FTZ R13, R171, R13, !PT ;  /* 0x0000000dab0d7209 */ /* 0x000fe20007810000 */
[-C--:B------:R-:W-:Y:S01]  /*dae0*/  FMUL.FTZ R48, R48, R214.reuse ;  /* 0x000000d630307220 */ /* 0x080fe20000410000 */
[-C--:B------:R-:W-:Y:S01]  /*daf0*/  FMUL.FTZ R49, R49, R214.reuse ;  /* 0x000000d631317220 */ /* 0x080fe20000410000 */
[-C--:B------:R-:W-:Y:S01]  /*db00*/  FMUL.FTZ R52, R52, R214.reuse ;  /* 0x000000d634347220 */ /* 0x080fe20000410000 */
[----:B------:R-:W-:Y:S01]  /*db10*/  FMNMX.FTZ R13, R174, R13, !PT ;  /* 0x0000000dae0d7209 */ /* 0x000fe20007810000 */
[-C--:B------:R-:W-:Y:S01]  /*db20*/  FMUL.FTZ R53, R53, R214.reuse ;  /* 0x000000d635357220 */ /* 0x080fe20000410000 */
[----:B------:R-:W-:Y:S01]  /*db30*/  MUFU.EX2 R165, R165 ;  /* 0x000000a500a57308 */ /* 0x000fe20000000800 */
[----:B-----5:R-:W-:Y:S01]  /*db40*/  FADD.FTZ R0, R161, R0 ;  /* 0x00000000a1007221 */ /* 0x020fe20000010000 */
[----:B------:R-:W-:Y:S01]  /*db50*/  FMNMX.FTZ R13, R175, R13, !PT ;  /* 0x0000000daf0d7209 */ /* 0x000fe20007810000 */
[-C--:B------:R-:W-:Y:S01]  /*db60*/  FMUL.FTZ R56, R56, R214.reuse ;  /* 0x000000d638387220 */ /* 0x080fe20000410000 */
[-C--:B------:R-:W-:Y:S01]  /*db70*/  FMUL.FTZ R57, R57, R214.reuse ;  /* 0x000000d639397220 */ /* 0x080fe20000410000 */
[-C--:B------:R-:W-:Y:S01]  /*db80*/  FMUL.FTZ R60, R60, R214.reuse ;  /* 0x000000d63c3c7220 */ /* 0x080fe20000410000 */
[----:B------:R-:W-:Y:S01]  /*db90*/  FMNMX.FTZ R13, R178, R13, !PT ;  /* 0x0000000db20d7209 */ /* 0x000fe20007810000 */
[-C--:B------:R-:W-:Y:S01]  /*dba0*/  FMUL.FTZ R61, R61, R214.reuse ;  /* 0x000000d63d3d7220 */ /* 0x080fe20000410000 */
[----:B------:R-:W-:Y:S01]  /*dbb0*/  MUFU.EX2 R168, R168 ;  /* 0x000000a800a87308 */ /* 0x000fe20000000800 */
[----:B----4-:R-:W-:Y:S01]  /*dbc0*/  FADD.FTZ R0, R164, R0 ;  /* 0x00000000a4007221 */ /* 0x010fe20000010000 */
        /* <DEDUP_REMOVED lines=8> */
[----:B------:R-:W-:Y:S01]  /*dc50*/  FMNMX.FTZ R13, R183, R13, !PT ;  /* 0x0000000db70d7209 */ /* 0x000fe20007810000 */
        /* <DEDUP_REMOVED lines=33> */
[----:B------:R-:W0:Y:S01]  /*de70*/  SHFL.BFLY PT, R195, R13, 0x1, 0x1f ;  /* 0x0c201f000dc37f89 */ /* 0x000e2200000e0000 */
        /* <DEDUP_REMOVED lines=13> */
[----:B0-----:R-:W-:-:S05]  /*df50*/  FMNMX.FTZ R13, R13, R195, !PT ;  /* 0x000000c30d0d7209 */ /* 0x001fca0007810000 */
[----:B------:R-:W-:-:S04]  /*df60*/  FADD.FTZ R21, -R13, R21 ;  /* 0x000000150d157221 */ /* 0x000fc80000010100 */
[----:B------:R-:W-:-:S06]  /*df70*/  FMUL.FTZ R21, R21, R12 ;  /* 0x0000000c15157220 */ /* 0x000fcc0000410000 */
[----:B------:R-:W0:Y:S02]  /*df80*/  MUFU.EX2 R21, R21 ;  /* 0x0000001500157308 */ /* 0x000e240000000800 */
        /* <DEDUP_REMOVED lines=48> */
[----:B------:R-:W-:Y:S01]  /*e290*/  FADD.FTZ R157, R165, R0 ;  /* 0x00000000a59d7221 */ /* 0x000fe20000010000 */
        /* <DEDUP_REMOVED lines=16> */
[----:B----4-:R-:W-:Y:S01]  /*e3a0*/  FFMA.FTZ R0, R21, R3, R153 ;  /* 0x0000000315007223 */ /* 0x010fe20000010099 */
[----:B------:R-:W-:Y:S01]  /*e3b0*/  F2FP.BF16.F32.PACK_AB R153, R155, R153 ;  /* 0x000000999b99723e */ /* 0x000fe200000010ff */
[-C--:B------:R-:W-:Y:S01]  /*e3c0*/  FMUL.FTZ R91, R91, R21.reuse ;  /* 0x000000155b5b7220 */ /* 0x080fe20000410000 */
[----:B------:R-:W-:Y:S01]  /*e3d0*/  FADD.FTZ R164, R176, R157 ;  /* 0x0000009db0a47221 */ /* 0x000fe20000010000 */
[----:B------:R-:W-:Y:S01]  /*e3e0*/  FADD.FTZ R0, R155, R0 ;  /* 0x000000009b007221 */ /* 0x000fe20000010000 */
[----:B------:R0:W4:Y:S01]  /*e3f0*/  MUFU.EX2 R214, R162 ;  /* 0x000000a200d67308 */ /* 0x0001220000000800 */
[-C--:B------:R-:W-:Y:S01]  /*e400*/  FMUL.FTZ R94, R94, R21.reuse ;  /* 0x000000155e5e7220 */ /* 0x080fe20000410000 */
[----:B------:R-:W-:Y:S01]  /*e410*/  FADD.FTZ R3, R177, R164 ;  /* 0x000000a4b1037221 */ /* 0x000fe20000010000 */
[----:B-----5:R-:W-:Y:S01]  /*e420*/  FADD.FTZ R0, R181, R0 ;  /* 0x00000000b5007221 */ /* 0x020fe20000010000 */
[----:B------:R-:W-:Y:S01]  /*e430*/  F2FP.BF16.F32.PACK_AB R164, R177, R176 ;  /* 0x000000b0b1a4723e */ /* 0x000fe200000010ff */
[-C--:B------:R-:W-:Y:S01]  /*e440*/  FMUL.FTZ R95, R95, R21.reuse ;  /* 0x000000155f5f7220 */ /* 0x080fe20000410000 */
[----:B------:R-:W-:Y:S01]  /*e450*/  FADD.FTZ R157, R180, R3 ;  /* 0x00000003b49d7221 */ /* 0x000fe20000010000 */
[----:B------:R-:W-:Y:S01]  /*e460*/  FMUL.FTZ R98, R98, R21 ;  /* 0x0000001562627220 */ /* 0x000fe20000410000 */
[----:B------:R-:W5:Y:S01]  /*e470*/  MUFU.EX2 R163, R163 ;  /* 0x000000a300a37308 */ /* 0x000f620000000800 */
[C---:B-1----:R-:W-:Y:S01]  /*e480*/  FADD.FTZ R3, R159.reuse, R0 ;  /* 0x000000009f037221 */ /* 0x042fe20000010000 */
[C---:B------:R-:W-:Y:S01]  /*e490*/  FADD.FTZ R0, R166.reuse, R157 ;  /* 0x0000009da6007221 */ /* 0x040fe20000010000 */
[----:B------:R-:W-:Y:S01]  /*e4a0*/  F2FP.BF16.F32.PACK_AB R155, R159, R181 ;  /* 0x000000b59f9b723e */ /* 0x000fe200000010ff */
[----:B------:R-:W-:Y:S01]  /*e4b0*/  BAR.SYNC.DEFER_BLOCKING 0xf, 0x100 ;  /* 0x03c4000000007b1d */ /* 0x000fe20000010000 */
[----:B0-----:R-:W-:Y:S01]  /*e4c0*/  F2FP.BF16.F32.PACK_AB R162, R173, R172 ;  /* 0x000000acada2723e */ /* 0x001fe200000010ff */
[-C--:B------:R-:W-:Y:S01]  /*e4d0*/  FMUL.FTZ R99, R99, R21.reuse ;  /* 0x0000001563637220 */ /* 0x080fe20000410000 */
[----:B------:R-:W-:Y:S01]  /*e4e0*/  F2FP.BF16.F32.PACK_AB R166, R166, R180 ;  /* 0x000000b4a6a6723e */ /* 0x000fe200000010ff */
[-C--:B------:R-:W-:Y:S01]  /*e4f0*/  FMUL.FTZ R102, R102, R21.reuse ;  /* 0x0000001566667220 */ /* 0x080fe20000410000 */
[----:B----4-:R-:W-:Y:S01]  /*e500*/  FADD.FTZ R168, R214, R3 ;  /* 0x00000003d6a87221 */ /* 0x010fe20000010000 */
[----:B------:R-:W0:Y:S01]  /*e510*/  MUFU.EX2 R195, R195 ;  /* 0x000000c300c37308 */ /* 0x000e220000000800 */
[-C--:B------:R-:W-:Y:S01]  /*e520*/  FMUL.FTZ R103, R103, R21.reuse ;  /* 0x0000001567677220 */ /* 0x080fe20000410000 */
[-C--:B------:R-:W-:Y:S01]  /*e530*/  FMUL.FTZ R106, R106, R21.reuse ;  /* 0x000000156a6a7220 */ /* 0x080fe20000410000 */
[-C--:B------:R-:W-:Y:S01]  /*e540*/  FMUL.FTZ R107, R107, R21.reuse ;  /* 0x000000156b6b7220 */ /* 0x080fe20000410000 */
[-C--:B------:R-:W-:Y:S01]  /*e550*/  FMUL.FTZ R110, R110, R21.reuse ;  /* 0x000000156e6e7220 */ /* 0x080fe20000410000 */
[-C--:B------:R-:W-:Y:S01]  /*e560*/  FMUL.FTZ R111, R111, R21.reuse ;  /* 0x000000156f6f7220 */ /* 0x080fe20000410000 */
[-C--:B------:R-:W-:Y:S01]  /*e570*/  FMUL.FTZ R114, R114, R21.reuse ;  /* 0x0000001572727220 */ /* 0x080fe20000410000 */
[C---:B-----5:R-:W-:Y:S01]  /*e580*/  FADD.FTZ R168, R163.reuse, R168 ;  /* 0x000000a8a3a87221 */ /* 0x060fe20000010000 */
        /* <DEDUP_REMOVED lines=17> */
[----:B0-----:R-:W-:Y:S01]  /*e6a0*/  FADD.FTZ R170, R195, R168 ;  /* 0x000000a8c3aa7221 */ /* 0x001fe20000010000 */
[----:B-1----:R-:W-:Y:S01]  /*e6b0*/  F2FP.BF16.F32.PACK_AB R159, R167, R195 ;  /* 0x000000c3a79f723e */ /* 0x002fe200000010ff */
[-C--:B------:R-:W-:Y:S01]  /*e6c0*/  FMUL.FTZ R139, R139, R21.reuse ;  /* 0x000000158b8b7220 */ /* 0x080fe20000410000 */
[-C--:B------:R-:W-:Y:S01]  /*e6d0*/  FMUL.FTZ R142, R142, R21.reuse ;  /* 0x000000158e8e7220 */ /* 0x080fe20000410000 */
[----:B------:R-:W-:Y:S01]  /*e6e0*/  FADD.FTZ R170, R167, R170 ;  /* 0x000000aaa7aa7221 */ /* 0x000fe20000010000 */
[-C--:B------:R-:W-:Y:S01]  /*e6f0*/  FMUL.FTZ R143, R143, R21.reuse ;  /* 0x000000158f8f7220 */ /* 0x080fe20000410000 */
[----:B------:R2:W-:Y:S01]  /*e700*/  STSM.16.M88.4 [R201], R156 ;  /* 0x0000009cc9007844 */ /* 0x0005e20000000200 */
[----:B------:R-:W0:Y:S01]  /*e710*/  MUFU.EX2 R174, R174 ;  /* 0x000000ae00ae7308 */ /* 0x000e220000000800 */
[----:B----4-:R-:W-:Y:S01]  /*e720*/  FADD.FTZ R170, R161, R170 ;  /* 0x000000aaa1aa7221 */ /* 0x010fe20000010000 */
[-C--:B------:R-:W-:Y:S01]  /*e730*/  FMUL.FTZ R146, R146, R21.reuse ;  /* 0x0000001592927220 */ /* 0x080fe20000410000 */
[-C--:B------:R-:W-:Y:S01]  /*e740*/  FMUL.FTZ R147, R147, R21.reuse ;  /* 0x0000001593937220 */ /* 0x080fe20000410000 */
[-C--:B------:R-:W-:Y:S01]  /*e750*/  FMUL.FTZ R150, R150, R21.reuse ;  /* 0x0000001596967220 */ /* 0x080fe20000410000 */
[----:B------:R-:W-:-:S03]  /*e760*/  FMUL.FTZ R151, R151, R21 ;  /* 0x0000001597977220 */ /* 0x000fc60000410000 */
[----:B------:R-:W1:Y:S01]  /*e770*/  MUFU.EX2 R175, R175 ;  /* 0x000000af00af7308 */ /* 0x000e620000000800 */
[C---:B-----5:R-:W-:Y:S01]  /*e780*/  FADD.FTZ R3, R171.reuse, R170 ;  /* 0x000000aaab037221 */ /* 0x060fe20000010000 */
[----:B------:R-:W-:-:S06]  /*e790*/  F2FP.BF16.F32.PACK_AB R161, R171, R161 ;  /* 0x000000a1aba1723e */ /* 0x000fcc00000010ff */
[----:B------:R-:W4:Y:S01]  /*e7a0*/  MUFU.EX2 R165, R178 ;  /* 0x000000b200a57308 */ /* 0x000f220000000800 */
[----:B0-----:R-:W-:-:S07]  /*e7b0*/  FADD.FTZ R170, R174, R3 ;  /* 0x00000003aeaa7221 */ /* 0x001fce0000010000 */
[----:B------:R-:W0:Y:S01]  /*e7c0*/  MUFU.EX2 R168, R179 ;  /* 0x000000b300a87308 */ /* 0x000e220000000800 */
[C---:B-1----:R-:W-:Y:S01]  /*e7d0*/  FADD.FTZ R170, R175.reuse, R170 ;  /* 0x000000aaafaa7221 */ /* 0x042fe20000010000 */
[----:B------:R-:W-:-:S05]  /*e7e0*/  F2FP.BF16.F32.PACK_AB R163, R175, R174 ;  /* 0x000000aeafa3723e */ /* 0x000fca00000010ff */
[----:B------:R2:W-:Y:S01]  /*e7f0*/  STSM.16.M88.4 [R199], R160 ;  /* 0x000000a0c7007844 */ /* 0x0005e20000000200 */
[----:B------:R-:W1:Y:S01]  /*e800*/  MUFU.EX2 R182, R182 ;  /* 0x000000b600b67308 */ /* 0x000e620000000800 */
[----:B----4-:R-:W-:-:S07]  /*e810*/  FADD.FTZ R3, R165, R170 ;  /* 0x000000aaa5037221 */ /* 0x010fce0000010000 */
[----:B------:R-:W4:Y:S01]  /*e820*/  MUFU.EX2 R183, R183 ;  /* 0x000000b700b77308 */ /* 0x000f220000000800 */
[C---:B0-----:R-:W-:Y:S01]  /*e830*/  FADD.FTZ R3, R168.reuse, R3 ;  /* 0x00000003a8037221 */ /* 0x041fe20000010000 */
[----:B------:R-:W-:-:S03]  /*e840*/  F2FP.BF16.F32.PACK_AB R165, R168, R165 ;  /* 0x000000a5a8a5723e */ /* 0x000fc600000010ff */
[----:B-1----:R-:W-:Y:S01]  /*e850*/  FADD.FTZ R170, R182, R3 ;  /* 0x00000003b6aa7221 */ /* 0x002fe20000010000 */
[----:B----4-:R-:W-:-:S03]  /*e860*/  F2FP.BF16.F32.PACK_AB R167, R183, R182 ;  /* 0x000000b6b7a7723e */ /* 0x010fc600000010ff */
[----:B------:R-:W-:Y:S02]  /*e870*/  FADD.FTZ R3, R183, R170 ;  /* 0x000000aab7037221 */ /* 0x000fe40000010000 */
[----:B------:R2:W-:Y:S01]  /*e880*/  STSM.16.M88.4 [R200], R164 ;  /* 0x000000a4c8007844 */ /* 0x0005e20000000200 */
[----:B------:R-:W-:Y:S05]  /*e890*/  @!P0 BRA `(.L_x_8046) ;  /* 0x0000000000048947 */ /* 0x000fea0003800000 */
[----:B------:R-:W-:Y:S01]  /*e8a0*/  BPT.TRAP 0x1 ;  /* 0x000000040000795c */ /* 0x000fe20000300000 */
.L_x_8046:
[----:B------:R0:W1:Y:S01]  /*e8b0*/  SYNCS.PHASECHK.TRANS64.TRYWAIT P2, [R194+URZ+0x28c50], R20 ;  /* 0x028c5014c20075a7 */ /* 0x000062000804017f */
[----:B------:R-:W-:Y:S05]  /*e8c0*/  @!P0 BRA `(.L_x_8047) ;  /* 0x0000000000048947 */ /* 0x000fea0003800000 */
[----:B------:R-:W-:Y:S01]  /*e8d0*/  BPT.TRAP 0x1 ;  /* 0x000000040000795c */ /* 0x000fe20000300000 */
.L_x_8047:
[----:B------:R-:W-:Y:S04]  /*e8e0*/  BSSY B1, `(.L_x_8048) ;  /* 0x0000004000017945 */ /* 0x000fe80003800000 */
[----:B-1----:R-:W-:Y:S05]  /*e8f0*/  @P2 BRA `(.L_x_8049) ;  /* 0x0000000000082947 */ /* 0x002fea0003800000 */
[----:B------:R-:W1:Y:S02]  /*e900*/  SYNCS.PHASECHK.TRANS64.TRYWAIT P2, [R194+URZ+0x28c50], R20 ;  /* 0x028c5014c20075a7 */ /* 0x000e64000804017f */
[----:B-1----:R-:W-:Y:S05]  /*e910*/  @!P2 BRA `(.L_x_8050) ;  /* 0x000000d400c8a947 */ /* 0x002fea0003800000 */
.L_x_8049:
[----:B------:R-:W-:Y:S05]  /*e920*/  BSYNC B1 ;  /* 0x0000000000017941 */ /* 0x000fea0003800000 */
.L_x_8048:
[----:B0123--:R-:W-:Y:S01]  /*e930*/  IMAD R20, R18, 0x1000, R191 ;  /* 0x0000100012147824 */ /* 0x00ffe200078e02bf */
[----:B------:R-:W-:Y:S01]  /*e940*/  WARPGROUP.ARRIVE ;  /* 0x00000000000079c5 */ /* 0x000fe20000000000 */
[----:B------:R-:W-:Y:S01]  /*e950*/  IMAD.MOV.U32 R21, RZ, RZ, 0x40000040 ;  /* 0x40000040ff157424 */ /* 0x000fe200078e00ff */
[C---:B------:R-:W-:Y:S01]  /*e960*/  ISETP.GT.AND P2, PT, R215.reuse, RZ, PT ;  /* 0x000000ffd700720c */ /* 0x040fe20003f44270 */
        /* <DEDUP_REMOVED lines=43> */
.L_x_8040:
[----:B------:R-:W-:Y:S05]  /*ec20*/  BSYNC B0 ;  /* 0x0000000000007941 */ /* 0x000fea0003800000 */
.L_x_8039:
[----:B------:R-:W3:Y:S01]  /*ec30*/  SHFL.BFLY PT, R5, R0, 0x2, 0x1f ;  /* 0x0c401f0000057f89 */ /* 0x000ee200000e0000 */
[----:B------:R-:W-:Y:S02]  /*ec40*/  VIADD R14, R18, 0x1 ;  /* 0x00000001120e7836 */ /* 0x000fe40000000000 */
[----:B------:R-:W-:Y:S01]  /*ec50*/  IMAD.MOV.U32 R20, RZ, RZ, -0x800000 ;  /* 0xff800000ff147424 */ /* 0x000fe200078e00ff */
[----:B------:R-:W4:Y:S01]  /*ec60*/  SHFL.BFLY PT, R6, R3, 0x2, 0x1f ;  /* 0x0c401f0003067f89 */ /* 0x000f2200000e0000 */
[----:B------:R-:W-:Y:S01]  /*ec70*/  VIADD R213, R213, 0x1 ;  /* 0x00000001d5d57836 */ /* 0x000fe20000000000 */
[----:B------:R-:W-:Y:S08]  /*ec80*/  BAR.ARV 0x8, 0x100 ;  /* 0x0204000000007b1d */ /* 0x000ff00000002000 */
[----:B------:R-:W-:Y:S01]  /*ec90*/  BAR.SYNC.DEFER_BLOCKING 0xf, 0x100 ;  /* 0x03c4000000007b1d */ /* 0x000fe20000010000 */
[----:B------:R-:W-:Y:S01]  /*eca0*/  ISETP.NE.AND P1, PT, R14, 0x2, PT ;  /* 0x000000020e00780c */ /* 0x000fe20003f25270 */
[----:B---3--:R-:W-:Y:S01]  /*ecb0*/  FADD.FTZ R5, R5, R0 ;  /* 0x0000000005057221 */ /* 0x008fe20000010000 */
[----:B----4-:R-:W-:-:S04]  /*ecc0*/  FADD.FTZ R6, R6, R3 ;  /* 0x0000000306067221 */ /* 0x010fc80000010000 */
[----:B------:R-:W3:Y:S01]  /*ecd0*/  SHFL.BFLY PT, R4, R5, 0x1, 0x1f ;  /* 0x0c201f0005047f89 */ /* 0x000ee200000e0000 */
[----:B------:R-:W-:-:S03]  /*ece0*/  IMAD.MOV.U32 R3, RZ, RZ, RZ ;  /* 0x000000ffff037224 */ /* 0x000fc600078e00ff */
[----:B------:R-:W4:Y:S01]  /*ecf0*/  SHFL.BFLY PT, R7, R6, 0x1, 0x1f ;  /* 0x0c201f0006077f89 */ /* 0x000f2200000e0000 */
[----:B---3--:R-:W-:Y:S01]  /*ed00*/  FADD.FTZ R8, R5, R4 ;  /* 0x0000000405087221 */ /* 0x008fe20000010000 */
[----:B------:R-:W-:Y:S02]  /*ed10*/  IMAD.MOV R4, RZ, RZ, -R197 ;  /* 0x000000ffff047224 */ /* 0x000fe400078e0ac5 */
[----:B----4-:R-:W-:Y:S02]  /*ed20*/  FADD.FTZ R0, R6, R7 ;  /* 0x0000000706007221 */ /* 0x010fe40000010000 */
[----:B------:R-:W-:Y:S02]  /*ed30*/  FSETP.NE.FTZ.AND P2, PT, R8, RZ, PT ;  /* 0x000000ff0800720b */ /* 0x000fe40003f55000 */
[----:B------:R-:W-:Y:S01]  /*ed40*/  ISETP.NE.AND P0, PT, R189, R4, PT ;  /* 0x00000004bd00720c */ /* 0x000fe20003f05270 */
[----:B------:R-:W-:Y:S01]  /*ed50*/  IMAD.MOV.U32 R4, RZ, RZ, RZ ;  /* 0x000000ffff047224 */ /* 0x000fe200078e00ff */
[----:B------:R-:W-:-:S02]  /*ed60*/  FSETP.NE.FTZ.AND P3, PT, R0, RZ, PT ;  /* 0x000000ff0000720b */ /* 0x000fc40003f75000 */
[----:B------:R-:W-:-:S04]  /*ed70*/  SEL R6, RZ, 0x1, P1 ;  /* 0x00000001ff067807 */ /* 0x000fc80000800000 */
[----:B------:R-:W-:-:S03]  /*ed80*/  LOP3.LUT R19, R19, R6, RZ, 0x3c, !PT ;  /* 0x0000000613137212 */ /* 0x000fc600078e3cff */
[----:B------:R-:W3:Y:S02]  /*ed90*/  @P2 MUFU.RCP R3, R8 ;  /* 0x0000000800032308 */ /* 0x000ee40000001000 */
[----:B------:R-:W-:-:S04]  /*eda0*/  @!P0 IMAD R5, R18, 0x40, R190 ;  /* 0x0000004012058824 */ /* 0x000fc800078e02be */
[----:B------:R-:W-:Y:S02]  /*edb0*/  @!P0 IMAD R5, R5, 0x4, R2 ;  /* 0x0000000405058824 */ /* 0x000fe400078e0202 */
[C---:B------:R-:W-:Y:S01]  /*edc0*/  @P2 FMUL.FTZ R2, R12.reuse, 0.69314718246459960938 ;  /* 0x3f3172180c022820 */ /* 0x040fe20000410000 */
[----:B------:R-:W4:Y:S01]  /*edd0*/  @P3 MUFU.RCP R4, R0 ;  /* 0x0000000000043308 */ /* 0x000f220000001000 */
[----:B------:R-:W-:-:S07]  /*ede0*/  @P3 FMUL.FTZ R12, R12, 0.69314718246459960938 ;  /* 0x3f3172180c0c3820 */ /* 0x000fce0000410000 */
[----:B------:R-:W5:Y:S01]  /*edf0*/  @P2 MUFU.LG2 R18, R8 ;  /* 0x0000000800122308 */ /* 0x000f620000000c00 */
[-C--:B---3--:R-:W-:Y:S01]  /*ee00*/  FMUL.FTZ R180, R24, R3.reuse ;  /* 0x0000000318b47220 */ /* 0x088fe20000410000 */
[----:B------:R3:W-:Y:S01]  /*ee10*/  @!P0 STS [R5+0x28800], R3 ;  /* 0x0288000305008388 */ /* 0x0007e20000000800 */
[-C--:B------:R-:W-:Y:S01]  /*ee20*/  FMUL.FTZ R178, R25, R3.reuse ;  /* 0x0000000319b27220 */ /* 0x080fe20000410000 */
[-C--:B------:R-:W-:Y:S01]  /*ee30*/  FMUL.FTZ R179, R28, R3.reuse ;  /* 0x000000031cb37220 */ /* 0x080fe20000410000 */
[-C--:B------:R-:W-:Y:S01]  /*ee40*/  FMUL.FTZ R177, R32, R3.reuse ;  /* 0x0000000320b17220 */ /* 0x080fe20000410000 */
[-C--:B------:R-:W-:Y:S01]  /*ee50*/  FMUL.FTZ R176, R36, R3.reuse ;  /* 0x0000000324b07220 */ /* 0x080fe20000410000 */
[-C--:B------:R-:W-:Y:S01]  /*ee60*/  FMUL.FTZ R175, R40, R3.reuse ;  /* 0x0000000328af7220 */ /* 0x080fe20000410000 */
[----:B------:R0:W1:Y:S01]  /*ee70*/  @P3 MUFU.LG2 R24, R0 ;  /* 0x0000000000183308 */ /* 0x0000620000000c00 */
[----:B----4-:R4:W-:Y:S01]  /*ee80*/  @!P0 STS [R5+0x28820], R4 ;  /* 0x0288200405008388 */ /* 0x0109e20000000800 */
        /* <DEDUP_REMOVED lines=8> */
[----:B-----5:R-:W-:Y:S01]  /*ef10*/  @P2 FMUL.FTZ R25, R18, 0.69314718246459960938 ;  /* 0x3f31721812192820 */ /* 0x020fe20000410000 */
        /* <DEDUP_REMOVED lines=54> */
[----:B---3--:R-:W-:-:S02]  /*f280*/  IMAD.MOV.U32 R3, RZ, RZ, -0x800000 ;  /* 0xff800000ff037424 */ /* 0x008fc400078e00ff */
[-C--:B------:R-:W-:Y:S01]  /*f290*/  FMUL.FTZ R58, R107, R4.reuse ;  /* 0x000000046b3a7220 */ /* 0x080fe20000410000 */
[-C--:B------:R-:W-:Y:S01]  /*f2a0*/  FMUL.FTZ R62, R115, R4.reuse ;  /* 0x00000004733e7220 */ /* 0x080fe20000410000 */
[----:B------:R-:W-:Y:S01]  /*f2b0*/  PLOP3.LUT P0, PT, PT, PT, PT, 0x8, 0x0 ;  /* 0x000000000000781c */ /* 0x000fe20003f0e170 */
[-C--:B----4-:R-:W-:Y:S01]  /*f2c0*/  FMUL.FTZ R5, R26, R4.reuse ;  /* 0x000000041a057220 */ /* 0x090fe20000410000 */
        /* <DEDUP_REMOVED lines=60> */
[----:B------:R-:W-:Y:S01]  /*f690*/  SEL R18, R14, RZ, P1 ;  /* 0x000000ff0e127207 */ /* 0x000fe20000800000 */
[----:B------:R-:W-:Y:S06]  /*f6a0*/  BAR.ARV 0xe, 0x100 ;  /* 0x0384000000007b1d */ /* 0x000fec0000002000 */
.L_x_7969:
[----:B------:R-:W-:Y:S05]  /*f6b0*/  BSYNC B7 ;  /* 0x0000000000077941 */ /* 0x000fea0003800000 */
.L_x_7967:
[----:B------:R-:W1:Y:S08]  /*f6c0*/  S2UR UR5, SR_CgaCtaId ;  /* 0x00000000000579c3 */ /* 0x000e700000008800 */
[----:B------:R-:W-:Y:S06]  /*f6d0*/  BAR.SYNC.DEFER_BLOCKING 0x5, 0x180 ;  /* 0x0146000000007b1d */ /* 0x000fec0000010000 */
[----:B------:R-:W-:Y:S01]  /*f6e0*/  UMOV UR4, 0x400 ;  /* 0x0000040000047882 */ /* 0x000fe20000000000 */
[----:B------:R-:W-:Y:S01]  /*f6f0*/  BSSY B0, `(.L_x_8052) ;  /* 0x00002e1000007945 */ /* 0x000fe20003800000 */
[----:B-1----:R-:W-:-:S06]  /*f700*/  ULEA UR4, UR5, UR4, 0x18 ;  /* 0x0000000405047291 */ /* 0x002fcc000f8ec03f */
[----:B------:R-:W-:-:S05]  /*f710*/  IMAD.U32 R2, RZ, RZ, UR4 ;  /* 0x00000004ff027e24 */ /* 0x000fca000f8e00ff */
[----:B------:R1:W3:Y:S01]  /*f720*/  LDS.128 R24, [R2+0x28cd0] ;  /* 0x028cd00002187984 */ /* 0x0002e20000000c00 */
        /* <DEDUP_REMOVED lines=21> */
[----:B----4-:R-:W-:-:S02]  /*f880*/  MOV R45, R13 ;  /* 0x0000000d002d7202 */ /* 0x010fc40000000f00 */
[----:B------:R-:W-:Y:S02]  /*f890*/  F2FP.BF16.F32.PACK_AB R41, R21, R41 ;  /* 0x000000291529723e */ /* 0x000fe400000010ff */
[----:B------:R-:W-:Y:S01]  /*f8a0*/  F2FP.BF16.F32.PACK_AB R42, R101, R100 ;  /* 0x00000064652a723e */ /* 0x000fe200000010ff */
[----:B------:R-:W-:Y:S01]  /*f8b0*/  IMAD.WIDE R14, R234, 0x2, R44 ;  /* 0x00000002ea0e7825 */ /* 0x000fe200078e022c */
[----:B------:R-:W-:Y:S02]  /*f8c0*/  F2FP.BF16.F32.PACK_AB R43, R103, R102 ;  /* 0x00000066672b723e */ /* 0x000fe400000010ff */
[----:B------:R-:W-:Y:S02]  /*f8d0*/  F2FP.BF16.F32.PACK_AB R105, R58, R106 ;  /* 0x0000006a3a69723e */ /* 0x000fe400000010ff */
[C---:B------:R-:W-:Y:S02]  /*f8e0*/  IADD3 R49, P1, R14.reuse, 0x20, RZ ;  /* 0x000000200e317810 */ /* 0x040fe40007f3e0ff */
[----:B------:R-:W-:-:S02]  /*f8f0*/  IADD3 R53, P0, R14, 0x40, RZ ;  /* 0x000000400e357810 */ /* 0x000fc40007f1e0ff */
[----:B------:R-:W-:Y:S02]  /*f900*/  IADD3 R57, P4, R14, 0x60, RZ ;  /* 0x000000600e397810 */ /* 0x000fe40007f9e0ff */
[----:B------:R-:W-:Y:S02]  /*f910*/  LOP3.LUT R48, R49, 0x380, RZ, 0xc0, !PT ;  /* 0x0000038031307812 */ /* 0x000fe400078ec0ff */
[----:B------:R-:W-:Y:S02]  /*f920*/  LOP3.LUT R52, R53, 0x380, RZ, 0xc0, !PT ;  /* 0x0000038035347812 */ /* 0x000fe400078ec0ff */
[----:B------:R-:W-:Y:S02]  /*f930*/  LOP3.LUT R56, R57, 0x380, RZ, 0xc0, !PT ;  /* 0x0000038039387812 */ /* 0x000fe400078ec0ff */
        /* <DEDUP_REMOVED lines=13> */
[C---:B------:R-:W-:Y:S02]  /*fa10*/  IADD3 R77, P1, R14.reuse, 0x4000, RZ ;  /* 0x000040000e4d7810 */ /* 0x040fe40007f3e0ff */
[C---:B------:R-:W-:Y:S02]  /*fa20*/  IADD3 R13, P0, R14.reuse, 0x4020, RZ ;  /* 0x000040200e0d7810 */ /* 0x040fe40007f1e0ff */
[----:B------:R-:W-:Y:S02]  /*fa30*/  IADD3 R81, P4, R14, 0x4040, RZ ;  /* 0x000040400e517810 */ /* 0x000fe40007f9e0ff */
[----:B------:R-:W-:Y:S01]  /*fa40*/  LOP3.LUT R60, R61, 0x380, RZ, 0xc0, !PT ;  /* 0x000003803d3c7812 */ /* 0x000fe200078ec0ff */
[----:B------:R-:W-:Y:S01]  /*fa50*/  IMAD.X R31, RZ, RZ, R15, P0 ;  /* 0x000000ffff1f7224 */ /* 0x000fe200000e060f */
[----:B------:R-:W-:-:S02]  /*fa60*/  LOP3.LUT R64, R65, 0x380, RZ, 0xc0, !PT ;  /* 0x0000038041407812 */ /* 0x000fc400078ec0ff */
[----:B0-----:R-:W-:Y:S02]  /*fa70*/  LOP3.LUT R68, R69, 0x380, RZ, 0xc0, !PT ;  /* 0x0000038045447812 */ /* 0x001fe400078ec0ff */
[----:B------:R-:W-:Y:S02]  /*fa80*/  LOP3.LUT R72, R73, 0x380, RZ, 0xc0, !PT ;  /* 0x0000038049487812 */ /* 0x000fe400078ec0ff */
[----:B------:R-:W-:Y:S02]  /*fa90*/  LOP3.LUT R76, R77, 0x380, RZ, 0xc0, !PT ;  /* 0x000003804d4c7812 */ /* 0x000fe400078ec0ff */
[----:B-----5:R-:W-:Y:S02]  /*faa0*/  LOP3.LUT R30, R13, 0x380, RZ, 0xc0, !PT ;  /* 0x000003800d1e7812 */ /* 0x020fe400078ec0ff */
[----:B------:R-:W-:Y:S02]  /*fab0*/  LOP3.LUT R80, R81, 0x380, RZ, 0xc0, !PT ;  /* 0x0000038051507812 */ /* 0x000fe400078ec0ff */
[----:B------:R-:W-:-:S02]  /*fac0*/  SHF.R.U64 R60, R60, 0x3, RZ ;  /* 0x000000033c3c7819 */ /* 0x000fc400000012ff */
[----:B------:R-:W-:Y:S02]  /*fad0*/  SHF.R.U64 R64, R64, 0x3, RZ ;  /* 0x0000000340407819 */ /* 0x000fe400000012ff */
        /* <DEDUP_REMOVED lines=16> */
[----:B------:R-:W-:Y:S02]  /*fbe0*/  LOP3.LUT R30, R30, R13, RZ, 0x3c, !PT ;  /* 0x0000000d1e1e7212 */ /* 0x000fe400078e3cff */
[----:B------:R-:W-:Y:S02]  /*fbf0*/  LOP3.LUT R80, R80, R81, RZ, 0x3c, !PT ;  /* 0x0000005150507212 */ /* 0x000fe400078e3cff */
[C---:B------:R-:W-:Y:S02]  /*fc00*/  IADD3 R85, P3, R14.reuse, 0x4060, RZ ;  /* 0x000040600e557810 */ /* 0x040fe40007f7e0ff */
[C---:B------:R-:W-:Y:S02]  /*fc10*/  IADD3 R89, P6, R14.reuse, 0x6000, RZ ;  /* 0x000060000e597810 */ /* 0x040fe40007fde0ff */
[C---:B------:R-:W-:Y:S02]  /*fc20*/  IADD3 R93, P5, R14.reuse, 0x6020, RZ ;  /* 0x000060200e5d7810 */ /* 0x040fe40007fbe0ff */
[----:B------:R-:W-:-:S02]  /*fc30*/  IADD3 R13, P2, R14, 0x6040, RZ ;  /* 0x000060400e0d7810 */ /* 0x000fc40007f5e0ff */
[----:B------:R-:W-:Y:S02]  /*fc40*/  IADD3 R81, P1, R14, 0x6060, RZ ;  /* 0x000060600e517810 */ /* 0x000fe40007f3e0ff */
[----:B------:R-:W-:Y:S02]  /*fc50*/  SHF.R.U64 R99, R99, 0x3, RZ ;  /* 0x0000000363637819 */ /* 0x000fe400000012ff */
[----:B------:R-:W-:Y:S02]  /*fc60*/  LOP3.LUT R84, R85, 0x380, RZ, 0xc0, !PT ;  /* 0x0000038055547812 */ /* 0x000fe400078ec0ff */
[----:B------:R-:W-:Y:S02]  /*fc70*/  LOP3.LUT R88, R89, 0x380, RZ, 0xc0, !PT ;  /* 0x0000038059587812 */ /* 0x000fe400078ec0ff */
[----:B------:R-:W-:Y:S02]  /*fc80*/  LOP3.LUT R92, R93, 0x380, RZ, 0xc0, !PT ;  /* 0x000003805d5c7812 */ /* 0x000fe400078ec0ff */
[----:B------:R-:W-:-:S02]  /*fc90*/  LOP3.LUT R12, R13, 0x380, RZ, 0xc0, !PT ;  /* 0x000003800d0c7812 */ /* 0x000fc400078ec0ff */
[----:B------:R-:W-:Y:S02]  /*fca0*/  LOP3.LUT R4, R81, 0x380, RZ, 0xc0, !PT ;  /* 0x0000038051047812 */ /* 0x000fe400078ec0ff */
[----:B------:R-:W-:Y:S01]  /*fcb0*/  LOP3.LUT R98, R99, R14, RZ, 0x3c, !PT ;  /* 0x0000000e63627212 */ /* 0x000fe200078e3cff */
[----:B------:R-:W-:Y:S01]  /*fcc0*/  IMAD.MOV.U32 R99, RZ, RZ, R15 ;  /* 0x000000ffff637224 */ /* 0x000fe200078e000f */
        /* <DEDUP_REMOVED lines=15> */
[----:B------:R-:W-:Y:S01]  /*fdc0*/  MOV R98, R98 ;  /* 0x0000006200627202 */ /* 0x000fe20000000f00 */
[----:B------:R-:W-:Y:S01]  /*fdd0*/  IMAD.X R15, RZ, RZ, R15, P1 ;  /* 0x000000ffff0f7224 */ /* 0x000fe200008e060f */
[----:B------:R-:W-:Y:S01]  /*fde0*/  F2FP.BF16.F32.PACK_AB R4, R178, R180 ;  /* 0x000000b4b204723e */ /* 0x000fe200000010ff */
[----:B------:R-:W-:Y:S01]  /*fdf0*/  BAR.SYNC.DEFER_BLOCKING 0x1, 0x100 ;  /* 0x0044000000007b1d */ /* 0x000fe20000010000 */
[----:B------:R-:W-:-:S02]  /*fe00*/  MOV R0, R30 ;  /* 0x0000001e00007202 */ /* 0x000fc40000000f00 */
[----:B------:R-:W-:Y:S02]  /*fe10*/  MOV R48, R48 ;  /* 0x0000003000307202 */ /* 0x000fe40000000f00 */
[----:B------:R-:W-:Y:S02]  /*fe20*/  F2FP.BF16.F32.PACK_AB R30, R174, R176 ;  /* 0x000000b0ae1e723e */ /* 0x000fe400000010ff */
[----:B------:R-:W-:Y:S02]  /*fe30*/  F2FP.BF16.F32.PACK_AB R31, R39, R38 ;  /* 0x00000026271f723e */ /* 0x000fe400000010ff */
[----:B------:R-:W-:Y:S02]  /*fe40*/  MOV R52, R52 ;  /* 0x0000003400347202 */ /* 0x000fe40000000f00 */
[----:B------:R-:W-:Y:S02]  /*fe50*/  MOV R56, R56 ;  /* 0x0000003800387202 */ /* 0x000fe40000000f00 */
[----:B------:R-:W-:-:S02]  /*fe60*/  MOV R60, R60 ;  /* 0x0000003c003c7202 */ /* 0x000fc40000000f00 */
[----:B---3--:R-:W-:Y:S02]  /*fe70*/  MOV R24, R12 ;  /* 0x0000000c00187202 */ /* 0x008fe40000000f00 */
[----:B------:R-:W-:Y:S02]  /*fe80*/  MOV R46, R14 ;  /* 0x0000000e002e7202 */ /* 0x000fe40000000f00 */
[----:B------:R-:W-:Y:S02]  /*fe90*/  MOV R64, R64 ;  /* 0x0000004000407202 */ /* 0x000fe40000000f00 */
[----:B------:R-:W-:Y:S02]  /*fea0*/  F2FP.BF16.F32.PACK_AB R12, R163, R165 ;  /* 0x000000a5a30c723e */ /* 0x000fe400000010ff */
[----:B------:R-:W-:Y:S01]  /*feb0*/  F2FP.BF16.F32.PACK_AB R13, R67, R66 ;  /* 0x00000042430d723e */ /* 0x000fe200000010ff */
[----:B------:R0:W-:Y:S01]  /*fec0*/  STSM.16.M88.4 [R98], R4 ;  /* 0x0000000462007844 */ /* 0x0001e20000000200 */
[----:B------:R-:W-:-:S02]  /*fed0*/  F2FP.BF16.F32.PACK_AB R14, R161, R164 ;  /* 0x000000a4a10e723e */ /* 0x000fc400000010ff */
[----:B------:R-:W-:Y:S01]  /*fee0*/  F2FP.BF16.F32.PACK_AB R15, R71, R70 ;  /* 0x00000046470f723e */ /* 0x000fe200000010ff */
[----:B------:R3:W-:Y:S01]  /*fef0*/  STSM.16.M88.4 [R48], R28 ;  /* 0x0000001c30007844 */ /* 0x0007e20000000200 */
[----:B------:R-:W-:Y:S02]  /*ff00*/  MOV R68, R68 ;  /* 0x0000004400447202 */ /* 0x000fe40000000f00 */
[----:B------:R-:W-:Y:S01]  /*ff10*/  MOV R72, R72 ;  /* 0x0000004800487202 */ /* 0x000fe20000000f00 */
[----:B------:R4:W-:Y:S01]  /*ff20*/  STSM.16.M88.4 [R52], R32 ;  /* 0x0000002034007844 */ /* 0x0009e20000000200 */
[----:B------:R-:W-:Y:S02]  /*ff30*/  MOV R76, R76 ;  /* 0x0000004c004c7202 */ /* 0x000fe40000000f00 */
[----:B------:R-:W-:Y:S02]  /*ff40*/  F2FP.BF16.F32.PACK_AB R38, R40, R152 ;  /* 0x000000982826723e */ /* 0x000fe400000010ff */
[----:B------:R-:W-:-:S02]  /*ff50*/  F2FP.BF16.F32.PACK_AB R39, R95, R94 ;  /* 0x0000005e5f27723e */ /* 0x000fc400000010ff */
[----:B------:R-:W-:Y:S02]  /*ff60*/  F2FP.BF16.F32.PACK_AB R40, R97, R96 ;  /* 0x000000606128723e */ /* 0x000fe400000010ff */
[----:B0-----:R-:W-:Y:S02]  /*ff70*/  F2FP.BF16.F32.PACK_AB R4, R169, R172 ;  /* 0x000000aca904723e */ /* 0x001fe400000010ff */
[----:B------:R-:W-:Y:S02]  /*ff80*/  F2FP.BF16.F32.PACK_AB R5, R51, R50 ;  /* 0x000000323305723e */ /* 0x000fe400000010ff */
[----:B------:R-:W-:Y:S02]  /*ff90*/  F2FP.BF16.F32.PACK_AB R6, R167, R170 ;  /* 0x000000aaa706723e */ /* 0x000fe400000010ff */
[----:B------:R-:W-:Y:S02]  /*ffa0*/  F2FP.BF16.F32.PACK_AB R7, R55, R54 ;  /* 0x000000363707723e */ /* 0x000fe400000010ff */
[----:B---3--:R-:W-:-:S02]  /*ffb0*/  F2FP.BF16.F32.PACK_AB R28, R159, R162 ;  /* 0x000000a29f1c723e */ /* 0x008fc400000010ff */
[----:B------:R-:W-:Y:S01]  /*ffc0*/  F2FP.BF16.F32.PACK_AB R29, R75, R74 ;  /* 0x0000004a4b1d723e */ /* 0x000fe200000010ff */
[----:B------:R-:W-:Y:S01]  /*ffd0*/  STSM.16.M88.4 [R56], R4 ;  /* 0x0000000438007844 */ /* 0x000fe20000000200 */
[----:B------:R-:W-:Y:S02]  /*ffe0*/  F2FP.BF16.F32.PACK_AB R30, R157, R160 ;  /* 0x000000a09d1e723e */ /* 0x000fe400000010ff */
[----:B------:R-:W-:Y:S01]  /*fff0*/  F2FP.BF16.F32.PACK_AB R31, R79, R78 ;  /* 0x0000004e4f1f723e */ /* 0x000fe200000010ff */
[----:B------:R-:W-:Y:S01]  /*10000*/  STSM.16.M88.4 [R60], R8 ;  /* 0x000000083c007844 */ /* 0x000fe20000000200 */
[----:B----4-:R-:W-:Y:S02]  /*10010*/  F2FP.BF16.F32.PACK_AB R32, R155, R158 ;  /* 0x0000009e9b20723e */ /* 0x010fe400000010ff */
[----:B------:R-:W-:Y:S01]  /*10020*/  F2FP.BF16.F32.PACK_AB R33, R83, R82 ;  /* 0x000000525321723e */ /* 0x000fe200000010ff */
[----:B------:R-:W-:Y:S01]  /*10030*/  STSM.16.M88.4 [R64], R12 ;  /* 0x0000000c40007844 */ /* 0x000fe20000000200 */
[----:B------:R-:W-:-:S02]  /*10040*/  F2FP.BF16.F32.PACK_AB R34, R153, R156 ;  /* 0x0000009c9922723e */ /* 0x000fc400000010ff */
[----:B------:R-:W-:Y:S01]  /*10050*/  F2FP.BF16.F32.PACK_AB R35, R87, R86 ;  /* 0x000000565723723e */ /* 0x000fe200000010ff */
[----:B------:R-:W-:Y:S01]  /*10060*/  STSM.16.M88.4 [R68], R28 ;  /* 0x0000001c44007844 */ /* 0x000fe20000000200 */
[----:B------:R-:W-:Y:S02]  /*10070*/  F2FP.BF16.F32.PACK_AB R112, R113, R112 ;  /* 0x000000707170723e */ /* 0x000fe400000010ff */
[----:B------:R-:W-:Y:S01]  /*10080*/  MOV R80, R80 ;  /* 0x0000005000507202 */ /* 0x000fe20000000f00 */
[----:B------:R-:W-:Y:S01]  /*10090*/  STSM.16.M88.4 [R72], R32 ;  /* 0x0000002048007844 */ /* 0x000fe20000000200 */
[----:B------:R-:W-:Y:S02]  /*100a0*/  F2FP.BF16.F32.PACK_AB R106, R109, R108 ;  /* 0x0000006c6d6a723e */ /* 0x000fe400000010ff */
[----:B------:R-:W-:Y:S01]  /*100b0*/  F2FP.BF16.F32.PACK_AB R107, R111, R107 ;  /* 0x0000006b6f6b723e */ /* 0x000fe200000010ff */
[----:B------:R-:W-:Y:S01]  /*100c0*/  STSM.16.M88.4 [R76], R36 ;  /* 0x000000244c007844 */ /* 0x000fe20000000200 */
[----:B------:R-:W-:-:S02]  /*100d0*/  F2FP.BF16.F32.PACK_AB R113, R62, R114 ;  /* 0x000000723e71723e */ /* 0x000fc400000010ff */
[----:B------:R-:W-:Y:S01]  /*100e0*/  F2FP.BF16.F32.PACK_AB R120, R121, R120 ;  /* 0x000000787978723e */ /* 0x000fe200000010ff */
[----:B------:R-:W-:Y:S01]  /*100f0*/  STSM.16.M88.4 [R0], R40 ;  /* 0x0000002800007844 */ /* 0x000fe20000000200 */
[----:B------:R-:W-:Y:S02]  /*10100*/  MOV R84, R84 ;  /* 0x0000005400547202 */ /* 0x000fe40000000f00 */
[----:B------:R-:W-:Y:S01]  /*10110*/  F2FP.BF16.F32.PACK_AB R114, R117, R116 ;  /* 0x000000747572723e */ /* 0x000fe200000010ff */
[----:B------:R0:W-:Y:S01]  /*10120*/  STSM.16.M88.4 [R80], R104 ;  /* 0x0000006850007844 */ /* 0x0001e20000000200 */
[----:B------:R-:W-:Y:S02]  /*10130*/  F2FP.BF16.F32.PACK_AB R115, R119, R115 ;  /* 0x000000737773723e */ /* 0x000fe400000010ff */
[----:B------:R-:W-:Y:S02]  /*10140*/  F2FP.BF16.F32.PACK_AB R121, R123, R122 ;  /* 0x0000007a7b79723e */ /* 0x000fe400000010ff */
[----:B------:R-:W-:Y:S01]  /*10150*/  F2FP.BF16.F32.PACK_AB R128, R129, R128 ;  /* 0x000000808180723e */ /* 0x000fe200000010ff */
[----:B------:R3:W-:Y:S01]  /*10160*/  STSM.16.M88.4 [R84], R112 ;  /* 0x0000007054007844 */ /* 0x0007e20000000200 */
[----:B------:R-:W-:-:S02]  /*10170*/  MOV R88, R88 ;  /* 0x0000005800587202 */ /* 0x000fc40000000f00 */
[----:B------:R-:W-:Y:S02]  /*10180*/  F2FP.BF16.F32.PACK_AB R122, R125, R124 ;  /* 0x0000007c7d7a723e */ /* 0x000fe400000010ff */
[----:B------:R-:W-:Y:S02]  /*10190*/  F2FP.BF16.F32.PACK_AB R123, R127, R126 ;  /* 0x0000007e7f7b723e */ /* 0x000fe400000010ff */
[----:B------:R-:W-:Y:S02]  /*101a0*/  F2FP.BF16.F32.PACK_AB R129, R131, R130 ;  /* 0x000000828381723e */ /* 0x000fe400000010ff */
[----:B------:R-:W-:Y:S01]  /*101b0*/  F2FP.BF16.F32.PACK_AB R136, R137, R136 ;  /* 0x000000888988723e */ /* 0x000fe200000010ff */
[----:B------:R3:W-:Y:S01]  /*101c0*/  STSM.16.M88.4 [R88], R120 ;  /* 0x0000007858007844 */ /* 0x0007e20000000200 */
[----:B------:R-:W-:Y:S01]  /*101d0*/  ISETP.NE.U32.AND P0, PT, RZ, UR4, PT ;  /* 0x00000004ff007c0c */ /* 0x000fe2000bf05070 */
[----:B0-----:R-:W-:Y:S01]  /*101e0*/  IMAD.MOV.U32 R80, RZ, RZ, RZ ;  /* 0x000000ffff507224 */ /* 0x001fe200078e00ff */
[----:B------:R-:W-:-:S02]  /*101f0*/  IADD3 R6, P1, R205, UR4, RZ ;  /* 0x00000004cd067c10 */ /* 0x000fc4000ff3e0ff */
[----:B------:R-:W-:Y:S02]  /*10200*/  MOV R92, R92 ;  /* 0x0000005c005c7202 */ /* 0x000fe40000000f00 */
[----:B------:R-:W-:Y:S02]  /*10210*/  F2FP.BF16.F32.PACK_AB R130, R133, R132 ;  /* 0x000000848582723e */ /* 0x000fe400000010ff */
[----:B------:R-:W-:Y:S02]  /*10220*/  F2FP.BF16.F32.PACK_AB R131, R135, R134 ;  /* 0x000000868783723e */ /* 0x000fe400000010ff */
[----:B------:R-:W-:Y:S02]  /*10230*/  F2FP.BF16.F32.PACK_AB R137, R139, R138 ;  /* 0x0000008a8b89723e */ /* 0x000fe400000010ff */
[----:B------:R-:W-:Y:S01]  /*10240*/  F2FP.BF16.F32.PACK_AB R144, R145, R144 ;  /* 0x000000909190723e */ /* 0x000fe200000010ff */
[----:B------:R3:W-:Y:S01]  /*10250*/  STSM.16.M88.4 [R92], R128 ;  /* 0x000000805c007844 */ /* 0x0007e20000000200 */
[----:B------:R-:W-:-:S02]  /*10260*/  F2FP.BF16.F32.PACK_AB R138, R141, R140 ;  /* 0x0000008c8d8a723e */ /* 0x000fc400000010ff */
[----:B------:R-:W-:Y:S02]  /*10270*/  F2FP.BF16.F32.PACK_AB R139, R143, R142 ;  /* 0x0000008e8f8b723e */ /* 0x000fe400000010ff */
[----:B------:R-:W-:Y:S02]  /*10280*/  F2FP.BF16.F32.PACK_AB R145, R147, R146 ;  /* 0x000000929391723e */ /* 0x000fe400000010ff */
[----:B------:R-:W-:Y:S01]  /*10290*/  F2FP.BF16.F32.PACK_AB R146, R149, R148 ;  /* 0x000000949592723e */ /* 0x000fe200000010ff */
[----:B------:R3:W-:Y:S01]  /*102a0*/  STSM.16.M88.4 [R24], R136 ;  /* 0x0000008818007844 */ /* 0x0007e20000000200 */
        /* <DEDUP_REMOVED lines=61> */
[----:B---3--:R-:W-:Y:S06]  /*10680*/  @P6 BRA `(.L_x_8054) ;  /* 0x0000000000106947 */ /* 0x008fec0003800000 */
[----:B------:R-:W-:Y:S05]  /*10690*/  @!P0 BRA `(.L_x_8054) ;  /* 0x00000000000c8947 */ /* 0x000fea0003800000 */
[----:B------:R-:W3:Y:S04]  /*106a0*/  LDG.E R11, desc[UR40][R6.64] ;  /* 0x00000028060b7981 */ /* 0x000ee8000c1e1900 */
[----:B-----5:R-:W3:Y:S02]  /*106b0*/  LDG.E R0, desc[UR40][R6.64+0x4] ;  /* 0x0000042806007981 */ /* 0x020ee4000c1e1900 */
[----:B---3--:R-:W-:-:S07]  /*106c0*/  IMAD.IADD R0, R0, 0x1, -R11 ;  /* 0x0000000100007824 */ /* 0x008fce00078e0a0b */
.L_x_8054:
        /* <DEDUP_REMOVED lines=26> */
[----:B------:R-:W-:-:S02]  /*10870*/  LOP3.LUT R6, R15, R4, RZ, 0x3c, !PT ;  /* 0x000000040f067212 */ /* 0x000fc400078e3cff */
[----:B------:R-:W-:Y:S01]  /*10880*/  SHF.R.U64 R4, R7, 0x3, RZ ;  /* 0x0000000307047819 */ /* 0x000fe200000012ff */
[--C-:B------:R-:W-:Y:S01]  /*10890*/  IMAD.MOV.U32 R7, RZ, RZ, R5.reuse ;  /* 0x000000ffff077224 */ /* 0x100fe200078e0005 */
        /* <DEDUP_REMOVED lines=15> */
[--C-:B------:R-:W-:Y:S01]  /*10990*/  IMAD.IADD R35, R203, 0x1, R196.reuse ;  /* 0x00000001cb237824 */ /* 0x100fe200078e02c4 */
[----:B------:R-:W-:Y:S01]  /*109a0*/  ULDC.64 UR4, c[0x0][0xb90] ;  /* 0x0002e40000047ab9 */ /* 0x000fe20000000a00 */
[----:B------:R-:W-:Y:S02]  /*109b0*/  IMAD.IADD R30, R190, 0x1, R196 ;  /* 0x00000001be1e7824 */ /* 0x000fe400078e02c4 */
[----:B------:R-:W-:Y:S02]  /*109c0*/  IMAD R11, R82, UR4, RZ ;  /* 0x00000004520b7c24 */ /* 0x000fe4000f8e02ff */
[----:B------:R-:W-:-:S04]  /*109d0*/  IMAD.WIDE.U32 R4, R204, UR4, R80 ;  /* 0x00000004cc047c25 */ /* 0x000fc8000f8e0050 */
[----:B------:R-:W-:Y:S01]  /*109e0*/  IMAD R15, R204, UR5, R11 ;  /* 0x00000005cc0f7c24 */ /* 0x000fe2000f8e020b */
[----:B------:R-:W-:Y:S01]  /*109f0*/  ULDC.64 UR4, c[0x0][0xb98] ;  /* 0x0002e60000047ab9 */ /* 0x000fe20000000a00 */
[----:B------:R-:W-:Y:S02]  /*10a00*/  IMAD.MOV.U32 R11, RZ, RZ, R35 ;  /* 0x000000ffff0b7224 */ /* 0x000fe400078e0023 */
        /* <DEDUP_REMOVED lines=31> */
[----:B------:R-:W0:Y:S04]  /*10c00*/  SHFL.IDX PT, R5, R21, RZ, 0x1c1f ;  /* 0x001c1fff15057589 */ /* 0x000e2800000e0000 */
[----:B------:R-:W3:Y:S06]  /*10c10*/  SHFL.IDX PT, R11, R21, 0x1, 0x1c1f ;  /* 0x003c1f00150b7f89 */ /* 0x000eec00000e0000 */
[----:B0-----:R0:W-:Y:S04]  /*10c20*/  @!P1 ST.E desc[UR40][R4.64], R20 ;  /* 0x0000001404009985 */ /* 0x0011e8000c101928 */
[----:B---3--:R0:W-:Y:S02]  /*10c30*/  @!P0 ST.E desc[UR40][R10.64], R3 ;  /* 0x000000030a008985 */ /* 0x0081e4000c101928 */
.L_x_8055:
[----:B------:R-:W3:Y:S01]  /*10c40*/  LDC R85, c[0x0][0xbe8] ;  /* 0x0002fa00ff557b82 */ /* 0x000ee20000000800 */
[----:B------:R-:W-:Y:S01]  /*10c50*/  ULDC.64 UR4, c[0x0][0xaa0] ;  /* 0x0002a80000047ab9 */ /* 0x000fe20000000a00 */
[----:B0-----:R-:W5:Y:S01]  /*10c60*/  LD.E.128 R4, desc[UR40][R6.64] ;  /* 0x0000002806047980 */ /* 0x001f62000c101d00 */
[----:B------:R-:W-:-:S03]  /*10c70*/  IMAD R3, R81, UR4, RZ ;  /* 0x0000000451037c24 */ /* 0x000fc6000f8e02ff */
[----:B------:R-:W5:Y:S01]  /*10c80*/  LD.E.128 R8, desc[UR40][R8.64] ;  /* 0x0000002808087980 */ /* 0x000f62000c101d00 */
[C---:B------:R-:W-:Y:S01]  /*10c90*/  IMAD R3, R80.reuse, UR5, R3 ;  /* 0x0000000550037c24 */ /* 0x040fe2000f8e0203 */
[----:B------:R-:W0:Y:S01]  /*10ca0*/  LDC R88, c[0x0][0xac8] ;  /* 0x0002b200ff587b82 */ /* 0x000e220000000800 */
[----:B------:R-:W-:Y:S01]  /*10cb0*/  IMAD.WIDE.U32 R80, R80, UR4, RZ ;  /* 0x0000000450507c25 */ /* 0x000fe2000f8e00ff */
        /* <DEDUP_REMOVED lines=24> */
[-C--:B0-----:R-:W-:Y:S01]  /*10e40*/  ISETP.GE.AND P0, PT, R212, R88.reuse, PT ;  /* 0x00000058d400720c */ /* 0x081fe20003f06270 */
        /* <DEDUP_REMOVED lines=8> */
[----:B------:R-:W-:Y:S01]  /*10ed0*/  IMAD.SHL.U32 R83, R80, 0x2, RZ ;  /* 0x0000000250537824 */ /* 0x000fe200078e00ff */
[----:B----4-:R-:W-:Y:S01]  /*10ee0*/  @P1 SHF.R.U32.HI R3, RZ, R87, R24 ;  /* 0x00000057ff031219 */ /* 0x010fe20000011618 */
        /* <DEDUP_REMOVED lines=62> */
[----:B------:R-:W-:Y:S01]  /*112d0*/  SHF.R.S32.HI R96, RZ, 0x1f, R212 ;  /* 0x0000001fff607819 */ /* 0x000fe200000114d4 */
[----:B------:R-:W-:Y:S06]  /*112e0*/  @P1 BRA `(.L_x_8057) ;  /* 0x00000000007c1947 */ /* 0x000fec0003800000 */
[-C--:B------:R-:W-:Y:S02]  /*112f0*/  ISETP.GE.AND P1, PT, R212, R88.reuse, PT ;  /* 0x00000058d400720c */ /* 0x080fe40003f26270 */
[-C--:B------:R-:W-:Y:S02]  /*11300*/  ISETP.GE.AND P0, PT, R193, R88.reuse, PT ;  /* 0x00000058c100720c */ /* 0x080fe40003f06270 */
[-C--:B------:R-:W-:Y:S02]  /*11310*/  ISETP.GE.AND P5, PT, R211, R88.reuse, PT ;  /* 0x00000058d300720c */ /* 0x080fe40003fa6270 */
[----:B------:R-:W-:-:S07]  /*11320*/  ISETP.GE.AND P3, PT, R210, R88, PT ;  /* 0x00000058d200720c */ /* 0x000fce0003f66270 */
[C---:B---3--:R-:W-:Y:S02]  /*11330*/  @!P1 LEA R82, P2, R212.reuse, R80, 0x1 ;  /* 0x00000050d4529211 */ /* 0x048fe400078408ff */
[----:B----4-:R-:W-:Y:S02]  /*11340*/  @!P0 IMAD.WIDE R20, R193, 0x2, R80 ;  /* 0x00000002c1148825 */ /* 0x010fe400078e0250 */
        /* <DEDUP_REMOVED lines=12> */
[----:B---3--:R-:W-:-:S03]  /*11410*/  @!P2 LEA R4, P5, R209, R80, 0x1 ;  /* 0x00000050d104a211 */ /* 0x008fc600078a08ff */
[----:B------:R0:W-:Y:S01]  /*11420*/  @!P3 ST.E.128 desc[UR40][R86.64], R40 ;  /* 0x000000285600b985 */ /* 0x0001e2000c101d28 */
[-C--:B------:R-:W-:Y:S02]  /*11430*/  @!P1 LEA R6, P6, R208, R80.reuse, 0x1 ;  /* 0x00000050d0069211 */ /* 0x080fe400078c08ff */
[-C--:B----4-:R-:W-:Y:S02]  /*11440*/  @P0 LEA R12, P3, R222, R80.reuse, 0x1 ;  /* 0x00000050de0c0211 */ /* 0x090fe400078608ff */
        /* <DEDUP_REMOVED lines=9> */
.L_x_8057:
[----:B------:R-:W-:Y:S05]  /*114e0*/  BSYNC B1 ;  /* 0x0000000000017941 */ /* 0x000fea0003800000 */
.L_x_8056:
[----:B0-----:R-:W-:Y:S01]  /*114f0*/  VIADD R0, R196, 0x20 ;  /* 0x00000020c4007836 */ /* 0x001fe20000000000 */
[----:B-----5:R0:W0:Y:S04]  /*11500*/  SHFL.IDX PT, R7, R90, 0x1, 0x181f ;  /* 0x00381f005a077f89 */ /* 0x02002800000e0000 */
        /* <DEDUP_REMOVED lines=36> */
.L_x_8053:
[----:B------:R-:W-:Y:S01]  /*11750*/  ULDC.64 UR4, c[0x0][0xc00] ;  /* 0x0003000000047ab9 */ /* 0x000fe20000000a00 */
[----:B------:R-:W-:Y:S01]  /*11760*/  IMAD.MOV.U32 R3, RZ, RZ, RZ ;  /* 0x000000ffff037224 */ /* 0x000fe200078e00ff */
[----:B------:R-:W-:Y:S01]  /*11770*/  ISETP.NE.U32.AND P0, PT, RZ, UR4, PT ;  /* 0x00000004ff007c0c */ /* 0x000fe2000bf05070 */
[----:B------:R-:W4:Y:S01]  /*11780*/  S2R R8, SR_TID.X ;  /* 0x0000000000087919 */ /* 0x000f220000002100 */
[----:B------:R-:W-:Y:S01]  /*11790*/  IADD3 R4, P1, R205, UR4, RZ ;  /* 0x00000004cd047c10 */ /* 0x000fe2000ff3e0ff */
[----:B------:R-:W0:Y:S01]  /*117a0*/  LDC R21, c[0x0][0xbe8] ;  /* 0x0002fa00ff157b82 */ /* 0x000e220000000800 */
        /* <DEDUP_REMOVED lines=9> */
[----:B------:R-:W-:Y:S01]  /*11840*/  @P1 IADD3.X R7, R206, UR5, RZ, P2, !PT ;  /* 0x00000005ce071c10 */ /* 0x000fe200097fe4ff */
[----:B----4-:R-:W-:-:S04]  /*11850*/  VIADD R8, R8, 0xffffff80 ;  /* 0xffffff8008087836 */ /* 0x010fc80000000000 */
[----:B------:R4:W5:Y:S01]  /*11860*/  @P1 LDG.E R0, desc[UR40][R6.64] ;  /* 0x0000002806001981 */ /* 0x000962000c1e1900 */
[----:B------:R-:W-:Y:S01]  /*11870*/  ISETP.GE.AND P2, PT, R8, 0x40, PT ;  /* 0x000000400800780c */ /* 0x000fe20003f46270 */
[----:B------:R-:W-:-:S12]  /*11880*/  @P1 BRA `(.L_x_8059) ;  /* 0x0000000000101947 */ /* 0x000fd80003800000 */
[----:B------:R-:W-:Y:S05]  /*11890*/  @!P0 BRA `(.L_x_8059) ;  /* 0x00000000000c8947 */ /* 0x000fea0003800000 */
[----:B----4-:R-:W4:Y:S04]  /*118a0*/  LDG.E R7, desc[UR40][R4.64] ;  /* 0x0000002804077981 */ /* 0x010f28000c1e1900 */
[----:B-----5:R-:W4:Y:S02]  /*118b0*/  LDG.E R0, desc[UR40][R4.64+0x4] ;  /* 0x0000042804007981 */ /* 0x020f24000c1e1900 */
[----:B----4-:R-:W-:-:S07]  /*118c0*/  IMAD.IADD R0, R0, 0x1, -R7 ;  /* 0x0000000100007824 */ /* 0x010fce00078e0a07 */
.L_x_8059:
[----:B------:R-:W-:Y:S01]  /*118d0*/  BSSY B1, `(.L_x_8060) ;  /* 0x000002d000017945 */ /* 0x000fe20003800000 */
[----:B------:R-:W-:Y:S02]  /*118e0*/  SHF.R.S32.HI R12, RZ, 0x1f, R204 ;  /* 0x0000001fff0c7819 */ /* 0x000fe400000114cc */
[----:B------:R-:W-:Y:S02]  /*118f0*/  SEL R207, R207, RZ, !P0 ;  /* 0x000000ffcfcf7207 */ /* 0x000fe40004000000 */
[----:B------:R-:W-:Y:S02]  /*11900*/  SEL R219, R219, RZ, !P0 ;  /* 0x000000ffdbdb7207 */ /* 0x000fe40004000000 */
[----:B-----5:R-:W-:Y:S01]  /*11910*/  SHF.R.S32.HI R10, RZ, 0x1f, R3 ;  /* 0x0000001fff0a7819 */ /* 0x020fe20000011403 */
[----:B------:R-:W-:Y:S06]  /*11920*/  @P2 BRA `(.L_x_8061) ;  /* 0x00000000009c2947 */ /* 0x000fec0003800000 */
[----:B0-----:R-:W0:Y:S01]  /*11930*/  S2R R5, SR_TID.X ;  /* 0x0000000000057919 */ /* 0x001e220000002100 */
[----:B------:R-:W5:Y:S02]  /*11940*/  LDC R11, c[0x0][0xbe8] ;  /* 0x0002fa00ff0b7b82 */ /* 0x000f640000000800 */
[----:B-----5:R-:W-:Y:S01]  /*11950*/  IMAD R4, R0, R11, RZ ;  /* 0x0000000b00047224 */ /* 0x020fe200078e02ff */
        /* <DEDUP_REMOVED lines=8> */
[----:B----4-:R-:W-:Y:S02]  /*119e0*/  IMAD.MOV.U32 R7, RZ, RZ, R8 ;  /* 0x000000ffff077224 */ /* 0x010fe400078e0008 */
        /* <DEDUP_REMOVED lines=27> */
.L_x_8061:
[----:B------:R-:W-:Y:S05]  /*11ba0*/  BSYNC B1 ;  /* 0x0000000000017941 */ /* 0x000fea0003800000 */
.L_x_8060:
[----:B0-----:R-:W-:Y:S01]  /*11bb0*/  ISETP.NE.AND P0, PT, R21, 0x1, PT ;  /* 0x000000011500780c */ /* 0x001fe20003f05270 */
[----:B---3--:R-:W0:Y:S01]  /*11bc0*/  LDC R24, c[0x0][0xac8] ;  /* 0x0002b200ff187b82 */ /* 0x008e220000000800 */
[----:B------:R-:W-:Y:S01]  /*11bd0*/  ULDC.64 UR4, c[0x0][0xaa0] ;  /* 0x0002a80000047ab9 */ /* 0x000fe20000000a00 */
[----:B----4-:R-:W-:Y:S01]  /*11be0*/  IMAD R7, R217, 0x20, R218 ;  /* 0x00000020d9077824 */ /* 0x010fe200078e02da */
        /* <DEDUP_REMOVED lines=8> */
[----:B------:R-:W3:Y:S01]  /*11c70*/  @P0 LDC R9, c[0x0][0xbec] ;  /* 0x0002fb00ff090b82 */ /* 0x000ee20000000800 */
[----:B------:R-:W-:Y:S01]  /*11c80*/  IMAD.IADD R8, R196, 0x1, R7 ;  /* 0x00000001c4087824 */ /* 0x000fe200078e0207 */
[----:B------:R-:W-:Y:S01]  /*11c90*/  SHF.R.S32.HI R33, RZ, 0x1f, R211 ;  /* 0x0000001fff217819 */ /* 0x000fe200000114d3 */
[----:B------:R-:W-:Y:S01]  /*11ca0*/  IMAD.IADD R5, R5, 0x1, R3 ;  /* 0x0000000105057824 */ /* 0x000fe200078e0203 */
[----:B------:R-:W-:Y:S01]  /*11cb0*/  SHF.R.S32.HI R34, RZ, 0x1f, R212 ;  /* 0x0000001fff227819 */ /* 0x000fe200000114d4 */
[----:B------:R-:W-:-:S02]  /*11cc0*/  IMAD R3, R12, UR4, RZ ;  /* 0x000000040c037c24 */ /* 0x000fc4000f8e02ff */
[C---:B------:R-:W-:Y:S01]  /*11cd0*/  IMAD.WIDE.U32 R4, R204.reuse, UR4, R4 ;  /* 0x00000004cc047c25 */ /* 0x040fe2000f8e0004 */
[----:B------:R-:W4:Y:S03]  /*11ce0*/  @P0 LDC R11, c[0x0][0xbf0] ;  /* 0x0002fc00ff0b0b82 */ /* 0x000f260000000800 */
[----:B------:R-:W-:Y:S01]  /*11cf0*/  IMAD R3, R204, UR5, R3 ;  /* 0x00000005cc037c24 */ /* 0x000fe2000f8e0203 */
[-C--:B0-----:R-:W-:Y:S01]  /*11d00*/  ISETP.GE.AND P1, PT, R212, R24.reuse, PT ;  /* 0x00000018d400720c */ /* 0x081fe20003f26270 */
        /* <DEDUP_REMOVED lines=11> */
[----:B---3--:R-:W-:-:S04]  /*11dc0*/  @P0 IMAD.HI.U32 R6, R8, R9, RZ ;  /* 0x0000000908060227 */ /* 0x008fc800078e00ff */
[----:B------:R-:W-:Y:S02]  /*11dd0*/  IMAD.SHL.U32 R10, R10, 0x2, RZ ;  /* 0x000000020a0a7824 */ /* 0x000fe400078e00ff */
[----:B------:R-:W-:Y:S02]  /*11de0*/  IMAD.IADD R5, R5, 0x1, R3 ;  /* 0x0000000105057824 */ /* 0x000fe400078e0203 */
[----:B------:R-:W-:Y:S01]  /*11df0*/  IMAD.MOV.U32 R3, RZ, RZ, R8 ;  /* 0x000000ffff037224 */ /* 0x000fe200078e0008 */
[----:B----4-:R-:W-:Y:S01]  /*11e00*/  @P0 SHF.R.U32.HI R3, RZ, R11, R6 ;  /* 0x0000000bff030219 */ /* 0x010fe20000011606 */
[----:B------:R-:W-:Y:S01]  /*11e10*/  IMAD R29, R0, R21, RZ ;  /* 0x00000015001d7224 */ /* 0x000fe200078e02ff */
[----:B------:R-:W-:Y:S01]  /*11e20*/  LOP3.LUT R9, R10, 0x2, R7, 0xe2, !PT ;  /* 0x000000020a097812 */ /* 0x000fe200078ee207 */
[----:B------:R-:W-:Y:S01]  /*11e30*/  IMAD.IADD R196, R218, 0x1, R196 ;  /* 0x00000001dac47824 */ /* 0x000fe200078e02c4 */
        /* <DEDUP_REMOVED lines=36> */
[----:B------:R0:W3:Y:S03]  /*12080*/  SHFL.IDX PT, R6, R20, RZ, 0x181f ;  /* 0x00181fff14067589 */ /* 0x0000e600000e0000 */
[----:B------:R-:W-:Y:S01]  /*12090*/  LOP3.LUT R28, R21, R0, RZ, 0xfc, !PT ;  /* 0x00000000151c7212 */ /* 0x000fe200078efcff */
[----:B------:R0:W4:Y:S01]  /*120a0*/  SHFL.IDX PT, R7, R3, RZ, 0x181f ;  /* 0x00181fff03077589 */ /* 0x00012200000e0000 */
[----:B------:R-:W-:Y:S05]  /*120b0*/  @P0 BRA `(.L_x_8063) ;  /* 0x00000000007c0947 */ /* 0x000fea0003800000 */
[-C--:B------:R-:W-:Y:S02]  /*120c0*/  ISETP.GE.AND P2, PT, R212, R24.reuse, PT ;  /* 0x00000018d400720c */ /* 0x080fe40003f46270 */
[-C--:B------:R-:W-:Y:S02]  /*120d0*/  ISETP.GE.AND P1, PT, R193, R24.reuse, PT ;  /* 0x00000018c100720c */ /* 0x080fe40003f26270 */
[-C--:B------:R-:W-:Y:S02]  /*120e0*/  ISETP.GE.AND P5, PT, R211, R24.reuse, PT ;  /* 0x00000018d300720c */ /* 0x080fe40003fa6270 */
[----:B------:R-:W-:-:S07]  /*120f0*/  ISETP.GE.AND P3, PT, R210, R24, PT ;  /* 0x00000018d200720c */ /* 0x000fce0003f66270 */
[CC--:B---3--:R-:W-:Y:S02]  /*12100*/  @!P2 LEA R8, P0, R212.reuse, R6.reuse, 0x1 ;  /* 0x00000006d408a211 */ /* 0x0c8fe400078008ff */
[----:B----4-:R-:W-:Y:S02]  /*12110*/  @!P1 IMAD.WIDE R4, R193, 0x2, R6 ;  /* 0x00000002c1049825 */ /* 0x010fe400078e0206 */
        /* <DEDUP_REMOVED lines=12> */
[----:B---3--:R-:W-:-:S02]  /*121e0*/  @!P1 LEA R8, P6, R208, R6, 0x1 ;  /* 0x00000006d0089211 */ /* 0x008fc400078c08ff */
        /* <DEDUP_REMOVED lines=12> */
.L_x_8063:
[----:B------:R-:W-:Y:S05]  /*122b0*/  BSYNC B1 ;  /* 0x0000000000017941 */ /* 0x000fea0003800000 */
.L_x_8062:
[----:B------:R-:W-:Y:S01]  /*122c0*/  VIADD R0, R196, 0x20 ;  /* 0x00000020c4007836 */ /* 0x000fe20000000000 */
[----:B----4-:R4:W0:Y:S04]  /*122d0*/  SHFL.IDX PT, R7, R3, 0x1, 0x181f ;  /* 0x00381f0003077f89 */ /* 0x01082800000e0000 */
[----:B------:R-:W-:Y:S01]  /*122e0*/  ISETP.GE.AND P0, PT, R0, R29, PT ;  /* 0x0000001d0000720c */ /* 0x000fe20003f06270 */
[----:B---3--:R4:W3:-:S12]  /*122f0*/  SHFL.IDX PT, R6, R20, 0x1, 0x181f ;  /* 0x00381f0014067f89 */ /* 0x0088d800000e0000 */
[----:B----4-:R-:W-:Y:S05]  /*12300*/  @P0 BRA `(.L_x_8058) ;  /* 0x00000000007c0947 */ /* 0x010fea0003800000 */
[-C--:B------:R-:W-:Y:S02]  /*12310*/  ISETP.GE.AND P6, PT, R193, R24.reuse, PT ;  /* 0x00000018c100720c */ /* 0x080fe40003fc6270 */
[-C--:B------:R-:W-:Y:S02]  /*12320*/  ISETP.GE.AND P5, PT, R212, R24.reuse, PT ;  /* 0x00000018d400720c */ /* 0x080fe40003fa6270 */
[-C--:B------:R-:W-:Y:S02]  /*12330*/  ISETP.GE.AND P4, PT, R211, R24.reuse, PT ;  /* 0x00000018d300720c */ /* 0x080fe40003f86270 */
[-C--:B------:R-:W-:Y:S02]  /*12340*/  ISETP.GE.AND P3, PT, R210, R24.reuse, PT ;  /* 0x00000018d200720c */ /* 0x080fe40003f66270 */
[-C--:B------:R-:W-:Y:S02]  /*12350*/  ISETP.GE.AND P2, PT, R209, R24.reuse, PT ;  /* 0x00000018d100720c */ /* 0x080fe40003f46270 */
[----:B------:R-:W-:-:S03]  /*12360*/  ISETP.GE.AND P1, PT, R208, R24, PT ;  /* 0x00000018d000720c */ /* 0x000fc60003f26270 */
[----:B0--3--:R-:W-:Y:S02]  /*12370*/  @!P6 IMAD.WIDE R4, R193, 0x2, R6 ;  /* 0x00000002c104e825 */ /* 0x009fe400078e0206 */
        /* <DEDUP_REMOVED lines=12> */
[-C--:B0-----:R-:W-:Y:S02]  /*12440*/  @!P1 LEA R4, P5, R208, R6.reuse, 0x1 ;  /* 0x00000006d0049211 */ /* 0x081fe400078a08ff */
[-C--:B------:R-:W-:Y:S01]  /*12450*/  @!P2 LEA.HI.X R15, R209, R7.reuse, R31, 0x1, P4 ;  /* 0x00000007d10fa211 */ /* 0x080fe200020f0c1f */
[----:B------:R4:W-:Y:S01]  /*12460*/  @!P3 ST.E.128 desc[UR40][R12.64], RZ ;  /* 0x000000ff0c00b985 */ /* 0x0009e2000c101d28 */
[-C--:B------:R-:W-:Y:S02]  /*12470*/  @P0 LEA R20, P3, R222, R6.reuse, 0x1 ;  /* 0x00000006de140211 */ /* 0x080fe400078608ff */
        /* <DEDUP_REMOVED lines=8> */
.L_x_8058:
[----:B------:R-:W-:Y:S05]  /*12500*/  BSYNC B0 ;  /* 0x0000000000007941 */ /* 0x000fea0003800000 */
.L_x_8052:
[----:B------:R-:W-:Y:S02]  /*12510*/  ULDC UR4, c[0x0][0xc3c] ;  /* 0x00030f0000047ab9 */ /* 0x000fe40000000800 */
[----:B------:R-:W-:-:S13]  /*12520*/  ISETP.GE.AND P0, PT, R27, UR4, PT ;  /* 0x000000041b007c0c */ /* 0x000fda000bf06270 */
[----:B------:R-:W-:Y:S05]  /*12530*/  @!P0 BRA `(.L_x_8064) ;  /* 0xfffffeec002c8947 */ /* 0x000fea000383ffff */
[----:B------:R-:W-:Y:S05]  /*12540*/  BRA `(.L_x_7926) ;  /* 0x0000008c00e07947 */ /* 0x000fea0003800000 */
.L_x_7924:
        /* <DEDUP_REMOVED lines=18> */
.L_x_8065:
        /* <DEDUP_REMOVED lines=41> */
.L_x_8071:
        /* <DEDUP_REMOVED lines=12> */
.L_x_8070:
[----:B------:R-:W-:Y:S05]  /*129c0*/  BSYNC B0 ;  /* 0x0000000000007941 */ /* 0x000fea0003800000 */
.L_x_8069:
        /* <DEDUP_REMOVED lines=21> */
.L_x_8067:
        /* <DEDUP_REMOVED lines=20> */
.L_x_8072:
        /* <DEDUP_REMOVED lines=56> */
.L_x_8068:
[----:B------:R-:W-:Y:S02]  /*12fe0*/  IMAD.MOV.U32 R17, RZ, RZ, RZ ;  /* 0x000000ffff117224 */ /* 0x000fe400078e00ff */
[----:B------:R-:W-:Y:S02]  /*12ff0*/  IMAD.U32 R16, RZ, RZ, UR6 ;  /* 0x00000006ff107e24 */ /* 0x000fe4000f8e00ff */
[----:B------:R-:W-:-:S07]  /*13000*/  IMAD.MOV.U32 R18, RZ, RZ, RZ ;  /* 0x000000ffff127224 */ /* 0x000fce00078e00ff */
.L_x_8073:
[----:B------:R-:W-:-:S13]  /*13010*/  ISETP.NE.AND P0, PT, R0, RZ, PT ;  /* 0x000000ff0000720c */ /* 0x000fda0003f05270 */
[----:B------:R-:W1:Y:S01]  /*13020*/  @!P0 S2R R3, SR_CgaCtaId ;  /* 0x0000000000038919 */ /* 0x000e620000008800 */
[----:B------:R-:W-:-:S04]  /*13030*/  @!P0 MOV R0, 0x400 ;  /* 0x0000040000008802 */ /* 0x000fc80000000f00 */
[----:B-1----:R-:W-:-:S05]  /*13040*/  @!P0 LEA R0, R3, R0, 0x18 ;  /* 0x0000000003008211 */ /* 0x002fca00078ec0ff */
[----:B------:R1:W-:Y:S01]  /*13050*/  @!P0 STS.128 [R0+0x28cd0], R16 ;  /* 0x028cd01000008388 */ /* 0x0003e20000000c00 */
[----:B------:R-:W-:Y:S06]  /*13060*/  BAR.ARV 0x5, 0x180 ;  /* 0x0146000000007b1d */ /* 0x000fec0000002000 */
.L_x_8066:
        /* <DEDUP_REMOVED lines=25> */
[----:B------:R0:W-:Y:S04]  /*13200*/  STL [R1+0x4], R3 ;  /* 0x0000040301007387 */ /* 0x0001e80000100800 */
[----:B------:R0:W-:Y:S04]  /*13210*/  STL [R1+0x54], R2 ;  /* 0x0000540201007387 */ /* 0x0001e80000100800 */
[----:B------:R0:W-:Y:S04]  /*13220*/  STL [R1+0x3c], RZ ;  /* 0x00003cff01007387 */ /* 0x0001e80000100800 */
[----:B------:R0:W-:Y:S04]  /*13230*/  STL [R1+0x18], R0 ;  /* 0x0000180001007387 */ /* 0x0001e80000100800 */
[----:B------:R0:W-:Y:S04]  /*13240*/  STL [R1+0x10], RZ ;  /* 0x000010ff01007387 */ /* 0x0001e80000100800 */
[----:B------:R0:W-:Y:S04]  /*13250*/  STL [R1+0xc], RZ ;  /* 0x00000cff01007387 */ /* 0x0001e80000100800 */
[----:B------:R0:W-:Y:S02]  /*13260*/  STL [R1+0x1c], R0 ;  /* 0x00001c0001007387 */ /* 0x0001e40000100800 */
.L_x_8238:
[----:B01----:R-:W0:Y:S02]  /*13270*/  LDC.64 R2, c[0x0][0xc88] ;  /* 0x00032200ff027b82 */ /* 0x003e240000000a00 */
[----:B0-----:R-:W-:-:S05]  /*13280*/  IMAD.WIDE R2, R19, 0x4, R2 ;  /* 0x0000000413027825 */ /* 0x001fca00078e0202 */
[----:B--2---:R0:W2:Y:S01]  /*13290*/  LDG.E R13, desc[UR40][R2.64] ;  /* 0x00000028020d7981 */ /* 0x0040a2000c1e1900 */
[----:B------:R-:W-:Y:S05]  /*132a0*/  YIELD ;  /* 0x0000000000007946 */ /* 0x000fea0003800000 */
[----:B------:R-:W-:Y:S01]  /*132b0*/  ULDC.64 UR4, c[0x0][0xa28] ;  /* 0x00028a0000047ab9 */ /* 0x000fe20000000a00 */
[----:B------:R-:W-:Y:S01]  /*132c0*/  IMAD.MOV.U32 R10, RZ, RZ, RZ ;  /* 0x000000ffff0a7224 */ /* 0x000fe200078e00ff */
[----:B------:R-:W-:Y:S01]  /*132d0*/  ISETP.NE.U32.AND P0, PT, RZ, UR4, PT ;  /* 0x00000004ff007c0c */ /* 0x000fe2000bf05070 */
[----:B------:R-:W-:Y:S01]  /*132e0*/  ULDC.64 UR10, c[0x0][0xa18] ;  /* 0x00028600000a7ab9 */ /* 0x000fe20000000a00 */
[----:B0-----:R-:W-:Y:S01]  /*132f0*/  CS2R R2, SRZ ;  /* 0x0000000000027805 */ /* 0x001fe2000001ff00 */
        /* <DEDUP_REMOVED lines=17> */
[C---:B------:R-:W-:Y:S02]  /*13410*/  IADD3 R8, P5, R0.reuse, UR6, RZ ;  /* 0x0000000600087c10 */ /* 0x040fe4000ffbe0ff */
[----:B------:R-:W-:Y:S01]  /*13420*/  ISETP.NE.AND.EX P3, PT, RZ, UR11, PT, P3 ;  /* 0x0000000bff007c0c */ /* 0x000fe2000bf65330 */
[----:B------:R-:W-:Y:S01]  /*13430*/  STL [R1+0x20], R15 ;  /* 0x0000200f01007387 */ /* 0x000fe20000100800 */
[----:B------:R-:W-:Y:S02]  /*13440*/  ISETP.NE.U32.AND P0, PT, RZ, UR6, PT ;  /* 0x00000006ff007c0c */ /* 0x000fe4000bf05070 */
[----:B-1----:R-:W-:-:S02]  /*13450*/  IADD3 R4, P4, R0, UR4, RZ ;  /* 0x0000000400047c10 */ /* 0x002fc4000ff9e0ff */
[----:B------:R-:W-:Y:S02]  /*13460*/  ISETP.NE.U32.AND P1, PT, RZ, UR8, PT ;  /* 0x00000008ff007c0c */ /* 0x000fe4000bf25070 */
[C---:B------:R-:W-:Y:S02]  /*13470*/  IADD3.X R5, R15.reuse, UR5, RZ, P4, !PT ;  /* 0x000000050f057c10 */ /* 0x040fe4000a7fe4ff */
[----:B0-----:R-:W-:Y:S01]  /*13480*/  IADD3 R6, P4, R0, UR8, RZ ;  /* 0x0000000800067c10 */ /* 0x001fe2000ff9e0ff */
[----:B------:R-:W-:Y:S01]  /*13490*/  ULDC UR4, c[0x0][0x288] ;  /* 0x0000a20000047ab9 */ /* 0x000fe20000000800 */
[----:B------:R-:W-:Y:S01]  /*134a0*/  ISETP.NE.AND.EX P0, PT, RZ, UR7, PT, P0 ;  /* 0x00000007ff007c0c */ /* 0x000fe2000bf05300 */
[----:B------:R-:W2:Y:S01]  /*134b0*/  @P2 LDG.E R10, desc[UR40][R4.64] ;  /* 0x00000028040a2981 */ /* 0x000ea2000c1e1900 */
[----:B------:R-:W-:Y:S02]  /*134c0*/  IADD3.X R7, R15, UR9, RZ, P4, !PT ;  /* 0x000000090f077c10 */ /* 0x000fe4000a7fe4ff */
[----:B------:R-:W-:-:S02]  /*134d0*/  ISETP.NE.AND.EX P1, PT, RZ, UR9, PT, P1 ;  /* 0x00000009ff007c0c */ /* 0x000fc4000bf25310 */
[----:B------:R-:W-:-:S07]  /*134e0*/  IADD3.X R9, R15, UR7, RZ, P5, !PT ;  /* 0x000000070f097c10 */ /* 0x000fce000affe4ff */
[----:B------:R0:W5:Y:S04]  /*134f0*/  @P0 LDG.E R12, desc[UR40][R8.64] ;  /* 0x00000028080c0981 */ /* 0x000168000c1e1900 */
[----:B------:R0:W5:Y:S04]  /*13500*/  @P1 LDG.E R3, desc[UR40][R6.64] ;  /* 0x0000002806031981 */ /* 0x000168000c1e1900 */
[----:B--2---:R1:W-:Y:S02]  /*13510*/  STL [R1+0x34], R10 ;  /* 0x0000340a01007387 */ /* 0x0043e40000100800 */
[----:B-1----:R-:W-:Y:S01]  /*13520*/  @P3 IADD3 R10, P4, R0, UR10, RZ ;  /* 0x0000000a000a3c10 */ /* 0x002fe2000ff9e0ff */
[----:B------:R-:W-:Y:S01]  /*13530*/  IMAD.U32 R0, RZ, RZ, UR4 ;  /* 0x00000004ff007e24 */ /* 0x000fe2000f8e00ff */
[----:B------:R-:W-:-:S02]  /*13540*/  ULDC.64 UR4, c[0x0][0x418] ;  /* 0x0001060000047ab9 */ /* 0x000fc40000000a00 */
[----:B------:R-:W-:-:S05]  /*13550*/  @P3 IADD3.X R11, R15, UR11, RZ, P4, !PT ;  /* 0x0000000b0f0b3c10 */ /* 0x000fca000a7fe4ff */
        /* <DEDUP_REMOVED lines=10> */
[----:B-1----:R-:W-:Y:S02]  /*13600*/  IMAD.U32 R0, RZ, RZ, UR5 ;  /* 0x00000005ff007e24 */ /* 0x002fe4000f8e00ff */
[----:B------:R-:W-:Y:S01]  /*13610*/  IMAD.U32 R10, RZ, RZ, UR4 ;  /* 0x00000004ff0a7e24 */ /* 0x000fe2000f8e00ff */
[----:B0-----:R-:W-:Y:S06]  /*13620*/  @P3 BRA `(.L_x_8075) ;  /* 0x0000000000143947 */ /* 0x001fec0003800000 */
[----:B------:R-:W-:Y:S05]  /*13630*/  @!P2 BRA `(.L_x_8075) ;  /* 0x000000000010a947 */ /* 0x000fea0003800000 */
[----:B------:R-:W2:Y:S04]  /*13640*/  LDG.E R11, desc[UR40][R4.64] ;  /* 0x00000028040b7981 */ /* 0x000ea8000c1e1900 */
[----:B------:R-:W2:Y:S02]  /*13650*/  LDG.E R4, desc[UR40][R4.64+0x4] ;  /* 0x0000042804047981 */ /* 0x000ea4000c1e1900 */
[----:B--2--5:R-:W-:-:S05]  /*13660*/  IMAD.IADD R14, R4, 0x1, -R11 ;  /* 0x00000001040e7824 */ /* 0x024fca00078e0a0b */
[----:B------:R0:W-:Y:S02]  /*13670*/  STL [R1+0x38], R14 ;  /* 0x0000380e01007387 */ /* 0x0001e40000100800 */
.L_x_8075:
[----:B-----5:R-:W-:Y:S01]  /*13680*/  IMAD.IADD R4, R12, 0x1, R2 ;  /* 0x000000010c047824 */ /* 0x020fe200078e0202 */
[----:B------:R-:W-:Y:S01]  /*13690*/  ULDC.64 UR4, c[0x0][0xa20] ;  /* 0x0002880000047ab9 */ /* 0x000fe20000000a00 */
[----:B------:R1:W-:Y:S01]  /*136a0*/  STL [R1+0x14], R13 ;  /* 0x0000140d01007387 */ /* 0x0003e20000100800 */
[----:B------:R-:W-:-:S03]  /*136b0*/  ISETP.NE.U32.AND P2, PT, RZ, UR4, PT ;  /* 0x00000004ff007c0c */ /* 0x000fc6000bf45070 */
[----:B------:R1:W-:Y:S01]  /*136c0*/  STL [R1+0x24], R4 ;  /* 0x0000240401007387 */ /* 0x0003e20000100800 */
[----:B------:R-:W-:-:S13]  /*136d0*/  ISETP.NE.AND.EX P2, PT, RZ, UR5, PT, P2 ;  /* 0x00000005ff007c0c */ /* 0x000fda000bf45320 */
[----:B-1----:R-:W-:Y:S05]  /*136e0*/  @!P2 BRA `(.L_x_8076) ;  /* 0x000000000014a947 */ /* 0x002fea0003800000 */
[----:B------:R-:W2:Y:S02]  /*136f0*/  LDL R4, [R1] ;  /* 0x0000000001047983 */ /* 0x000ea40000100800 */
[----:B--2---:R-:W-:-:S04]  /*13700*/  IADD3 R10, P0, R4, UR4, RZ ;  /* 0x00000004040a7c10 */ /* 0x004fc8000ff1e0ff */
[----:B------:R-:W-:-:S05]  /*13710*/  IADD3.X R11, R15, UR5, RZ, P0, !PT ;  /* 0x000000050f0b7c10 */ /* 0x000fca00087fe4ff */
[----:B------:R1:W5:Y:S01]  /*13720*/  LDG.E R10, desc[UR40][R10.64] ;  /* 0x000000280a0a7981 */ /* 0x000362000c1e1900 */
[----:B------:R-:W-:Y:S05]  /*13730*/  BRA `(.L_x_8077) ;  /* 0x0000000000107947 */ /* 0x000fea0003800000 */
.L_x_8076:
[----:B------:R-:W-:Y:S05]  /*13740*/  @!P0 BRA `(.L_x_8077) ;  /* 0x00000000000c8947 */ /* 0x000fea0003800000 */
[----:B------:R-:W2:Y:S04]  /*13750*/  LDG.E R10, desc[UR40][R8.64] ;  /* 0x00000028080a7981 */ /* 0x000ea8000c1e1900 */
[----:B------:R-:W2:Y:S02]  /*13760*/  LDG.E R8, desc[UR40][R8.64+0x4] ;  /* 0x0000042808087981 */ /* 0x000ea4000c1e1900 */
[----:B--2---:R-:W-:-:S07]  /*13770*/  IMAD.IADD R10, R8, 0x1, -R10 ;  /* 0x00000001080a7824 */ /* 0x004fce00078e0a0a */
.L_x_8077:
[----:B-----5:R-:W-:Y:S01]  /*13780*/  IMAD.IADD R10, R10, 0x1, -R2 ;  /* 0x000000010a0a7824 */ /* 0x020fe200078e0a02 */
[----:B------:R-:W2:Y:S01]  /*13790*/  LDC R4, c[0x0][0x448] ;  /* 0x00011200ff047b82 */ /* 0x000ea20000000800 */
[----:B------:R-:W3:Y:S04]  /*137a0*/  @P1 LDG.E R2, desc[UR40][R6.64] ;  /* 0x0000002806021981 */ /* 0x000ee8000c1e1900 */
[----:B------:R-:W3:Y:S01]  /*137b0*/  @P1 LDG.E R6, desc[UR40][R6.64+0x4] ;  /* 0x0000042806061981 */ /* 0x000ee2000c1e1900 */
[----:B------:R-:W-:Y:S01]  /*137c0*/  BSSY B0, `(.L_x_8078) ;  /* 0x00001d2000007945 */ /* 0x000fe20003800000 */
[----:B--2---:R-:W-:-:S13]  /*137d0*/  ISETP.NE.AND P0, PT, R4, 0x1, PT ;  /* 0x000000010400780c */ /* 0x004fda0003f05270 */
[----:B------:R-:W2:Y:S01]  /*137e0*/  @P0 LDC R5, c[0x0][0x44c] ;  /* 0x00011300ff050b82 */ /* 0x000ea20000000800 */
[----:B---3--:R-:W-:-:S07]  /*137f0*/  @P1 IMAD.IADD R0, R6, 0x1, -R2 ;  /* 0x0000000106001824 */ /* 0x008fce00078e0a02 */
[----:B------:R-:W3:Y:S01]  /*13800*/  @P0 LDC R6, c[0x0][0x450] ;  /* 0x00011400ff060b82 */ /* 0x000ee20000000800 */
[----:B------:R-:W-:-:S04]  /*13810*/  IMAD.SHL.U32 R2, R17, 0x40, RZ ;  /* 0x0000004011027824 */ /* 0x000fc800078e00ff */
[----:B------:R-:W-:-:S04]  /*13820*/  VIADD R2, R2, 0x3f ;  /* 0x0000003f02027836 */ /* 0x000fc80000000000 */
[----:B--2---:R-:W-:-:S04]  /*13830*/  @P0 IMAD.HI.U32 R5, R2, R5, RZ ;  /* 0x0000000502050227 */ /* 0x004fc800078e00ff */
[----:B------:R-:W-:Y:S02]  /*13840*/  IMAD.MOV.U32 R4, RZ, RZ, R2 ;  /* 0x000000ffff047224 */ /* 0x000fe400078e0002 */
[----:B------:R-:W-:-:S05]  /*13850*/  IMAD.IADD R2, R10, 0x1, R0 ;  /* 0x000000010a027824 */ /* 0x000fca00078e0200 */
[C---:B------:R-:W-:Y:S02]  /*13860*/  IADD3 R21, R2.reuse, 0x40, -R14 ;  /* 0x0000004002157810 */ /* 0x040fe40007ffe80e */
[----:B---3--:R-:W-:Y:S01]  /*13870*/  @P0 SHF.R.U32.HI R4, RZ, R6, R5 ;  /* 0x00000006ff040219 */ /* 0x008fe20000011605 */
[----:B------:R-:W-:-:S04]  /*13880*/  VIADD R5, R2, 0x3f ;  /* 0x0000003f02057836 */ /* 0x000fc80000000000 */
[----:B------:R-:W-:Y:S01]  /*13890*/  IMAD.IADD R2, R21, 0x1, R4 ;  /* 0x0000000115027824 */ /* 0x000fe200078e0204 */
[----:B------:R-:W-:-:S04]  /*138a0*/  SHF.R.S32.HI R4, RZ, 0x1f, R5 ;  /* 0x0000001fff047819 */ /* 0x000fc80000011405 */
[----:B------:R-:W-:Y:S02]  /*138b0*/  LEA.HI R20, R4, R5, RZ, 0x6 ;  /* 0x0000000504147211 */ /* 0x000fe400078f30ff */
[----:B------:R-:W-:Y:S02]  /*138c0*/  SHF.R.S32.HI R4, RZ, 0x1f, R2 ;  /* 0x0000001fff047819 */ /* 0x000fe40000011402 */
[----:B------:R-:W-:Y:S02]  /*138d0*/  SHF.R.S32.HI R20, RZ, 0x6, R20 ;  /* 0x00000006ff147819 */ /* 0x000fe40000011414 */
[----:B------:R-:W-:-:S04]  /*138e0*/  LEA.HI R2, R4, R2, RZ, 0x6 ;  /* 0x0000000204027211 */ /* 0x000fc800078f30ff */
[----:B------:R-:W-:-:S04]  /*138f0*/  SHF.R.S32.HI R2, RZ, 0x6, R2 ;  /* 0x00000006ff027819 */ /* 0x000fc80000011402 */
[----:B------:R-:W-:-:S05]  /*13900*/  VIMNMX R2, R20, R2, PT ;  /* 0x0000000214027248 */ /* 0x000fca0003fe0100 */
[--C-:B------:R-:W-:Y:S02]  /*13910*/  IMAD R2, R2, 0x40, -R10.reuse ;  /* 0x0000004002027824 */ /* 0x100fe400078e0a0a */
[----:B------:R-:W-:-:S03]  /*13920*/  IMAD.MOV R10, RZ, RZ, -R10 ;  /* 0x000000ffff0a7224 */ /* 0x000fc600078e0a0a */
[----:B------:R-:W-:Y:S02]  /*13930*/  VIMNMX R0, R2, R0, PT ;  /* 0x0000000002007248 */ /* 0x000fe40003fe0100 */
[----:B------:R-:W-:-:S04]  /*13940*/  VIMNMX R2, RZ, R10, !PT ;  /* 0x0000000aff027248 */ /* 0x000fc80007fe0100 */
        /* <DEDUP_REMOVED lines=13> */
[----:B------:R-:W2:Y:S02]  /*13a20*/  S2R R4, SR_TID.X ;  /* 0x0000000000047919 */ /* 0x000ea40000002100 */
[----:B--2---:R-:W-:-:S04]  /*13a30*/  SHF.R.U32.HI R4, RZ, 0x5, R4 ;  /* 0x00000005ff047819 */ /* 0x004fc80000011604 */
[----:B------:R-:W-:-:S05]  /*13a40*/  LOP3.LUT R4, R4, 0x3, RZ, 0xc0, !PT ;  /* 0x0000000304047812 */ /* 0x000fca00078ec0ff */
[----:B0-----:R0:W2:Y:S02]  /*13a50*/  SHFL.IDX PT, R14, R4, RZ, 0x1f ;  /* 0x00001fff040e7589 */ /* 0x0010a400000e0000 */
.L_x_8282:
[----:B--2---:R-:W-:Y:S02]  /*13a60*/  ISETP.NE.AND P0, PT, R14, RZ, PT ;  /* 0x000000ff0e00720c */ /* 0x004fe40003f05270 */
[----:B------:R-:W-:-:S11]  /*13a70*/  PLOP3.LUT P6, PT, PT, PT, PT, 0x8, 0x0 ;  /* 0x000000000000781c */ /* 0x000fd60003fce170 */
[----:B------:R-:W-:Y:S05]  /*13a80*/  @P0 BRA `(.L_x_8081) ;  /* 0x00000000000c0947 */ /* 0x000fea0003800000 */
[----:B------:R-:W-:-:S03]  /*13a90*/  UMOV UR4, 0xffffffff ;  /* 0xffffffff00047882 */ /* 0x000fc60000000000 */
[----:B------:R-:W-:Y:S05]  /*13aa0*/  BRA.DIV UR4, `(.L_x_8082) ;  /* 0x0000008604ac7947 */ /* 0x000fea000b800000 */
[----:B------:R-:W-:-:S13]  /*13ab0*/  ELECT P6, URZ, PT ;  /* 0x00000000003f782f */ /* 0x000fda00038c0000 */
.L_x_8081:
        /* <DEDUP_REMOVED lines=10> */
.L_x_8285:
[----:B------:R-:W-:Y:S05]  /*13b60*/  BSYNC B1 ;  /* 0x0000000000017941 */ /* 0x000fea0003800000 */
.L_x_8083:
[----:B------:R-:W-:Y:S04]  /*13b70*/  BSSY B1, `(.L_x_8085) ;  /* 0x00000be000017945 */ /* 0x000fe80003800000 */
[----:B------:R-:W-:Y:S05]  /*13b80*/  @!P6 BRA `(.L_x_8086) ;  /* 0x0000000800f0e947 */ /* 0x000fea0003800000 */
        /* <DEDUP_REMOVED lines=11> */
.L_x_8286:
[----:B------:R-:W-:Y:S05]  /*13c40*/  BSYNC B2 ;  /* 0x0000000000027941 */ /* 0x000fea0003800000 */
.L_x_8087:
        /* <DEDUP_REMOVED lines=9> */
.L_x_8090:
[----:B------:R-:W-:Y:S05]  /*13ce0*/  BSYNC B2 ;  /* 0x0000000000027941 */ /* 0x000fea0003800000 */
.L_x_8089:
        /* <DEDUP_REMOVED lines=14> */
.L_x_8091:
        /* <DEDUP_REMOVED lines=13> */
.L_x_8287:
[----:B------:R-:W-:Y:S05]  /*13ea0*/  BSYNC B2 ;  /* 0x0000000000027941 */ /* 0x000fea0003800000 */
.L_x_8092:
[----:B------:R-:W-:Y:S01]  /*13eb0*/  BSSY B2, `(.L_x_8094) ;  /* 0x000000b000027945 */ /* 0x000fe20003800000 */
[----:B------:R-:W-:Y:S02]  /*13ec0*/  IMAD.MOV.U32 R10, RZ, RZ, 0x0 ;  /* 0x00000000ff0a7424 */ /* 0x000fe400078e00ff */
[----:B-1----:R-:W-:Y:S01]  /*13ed0*/  IMAD.MOV.U32 R11, RZ, RZ, 0x12f00000 ;  /* 0x12f00000ff0b7424 */ /* 0x002fe200078e00ff */
[----:B------:R-:W-:Y:S06]  /*13ee0*/  @P1 BRA `(.L_x_8095) ;  /* 0x00000000001c1947 */ /* 0x000fec0003800000 */
[----:B------:R-:W1:Y:S01]  /*13ef0*/  S2R R7, SR_TID.X ;  /* 0x0000000000077919 */ /* 0x000e620000002100 */
[----:B------:R-:W-:-:S04]  /*13f00*/  IMAD.MOV.U32 R6, RZ, RZ, 0x10000 ;  /* 0x00010000ff067424 */ /* 0x000fc800078e00ff */
[----:B------:R3:W-:Y:S01]  /*13f10*/  SYNCS.ARRIVE.TRANS64 RZ, [R5+URZ+0x28cb0], R6 ;  /* 0x028cb00605ff79a7 */ /* 0x0007e2000800003f */
[----:B-1----:R-:W-:-:S04]  /*13f20*/  LOP3.LUT R7, R7, 0x1f, RZ, 0xc0, !PT ;  /* 0x0000001f07077812 */ /* 0x002fc800078ec0ff */
[----:B------:R-:W-:-:S13]  /*13f30*/  ISETP.NE.AND P0, PT, R7, RZ, PT ;  /* 0x000000ff0700720c */ /* 0x000fda0003f05270 */
[----:B---3--:R-:W-:Y:S05]  /*13f40*/  @!P0 BRA `(.L_x_8095) ;  /* 0x0000000000048947 */ /* 0x008fea0003800000 */
[----:B------:R-:W-:Y:S01]  /*13f50*/  BPT.TRAP 0x1 ;  /* 0x000000040000795c */ /* 0x000fe20000300000 */
.L_x_8095:
[----:B------:R-:W-:Y:S05]  /*13f60*/  BSYNC B2 ;  /* 0x0000000000027941 */ /* 0x000fea0003800000 */
.L_x_8094:
[----:B------:R-:W3:Y:S04]  /*13f70*/  LDL R7, [R1+0x4] ;  /* 0x0000040001077983 */ /* 0x000ee80000100800 */
[----:B------:R-:W3:Y:S01]  /*13f80*/  LDL R6, [R1+0x10] ;  /* 0x0000100001067983 */ /* 0x000ee20000100800 */
[----:B------:R-:W-:Y:S01]  /*13f90*/  R2UR UR10, R12 ;  /* 0x000000000c0a72ca */ /* 0x000fe200000e0000 */
[----:B------:R-:W-:Y:S01]  /*13fa0*/  UIADD3 UR4, UP0, UR38, 0x670, URZ ;  /* 0x0000067026047890 */ /* 0x000fe2000ff1e03f */
[----:B------:R-:W-:Y:S01]  /*13fb0*/  R2UR UR6, R10 ;  /* 0x000000000a0672ca */ /* 0x000fe200000e0000 */
[----:B0-2---:R-:W-:Y:S01]  /*13fc0*/  VIADD R5, R5, 0x28cb0 ;  /* 0x00028cb005057836 */ /* 0x005fe20000000000 */
[----:B------:R-:W-:Y:S01]  /*13fd0*/  R2UR UR7, R11 ;  /* 0x000000000b0772ca */ /* 0x000fe200000e0000 */
[----:B------:R-:W-:Y:S01]  /*13fe0*/  UIADD3.X UR5, URZ, UR39, URZ, UP0, !UPT ;  /* 0x000000273f057290 */ /* 0x000fe200087fe43f */
[----:B------:R-:W-:Y:S01]  /*13ff0*/  PLOP3.LUT P0, PT, PT, PT, PT, 0x80, 0x0 ;  /* 0x000000000000781c */ /* 0x000fe20003f0f070 */
[----:B---3--:R-:W-:-:S04]  /*14000*/  IMAD R6, R6, 0x10000, R7 ;  /* 0x0001000006067824 */ /* 0x008fc800078e0207 */
[----:B------:R-:W-:-:S08]  /*14010*/  VIADD R7, R6, 0x400 ;  /* 0x0000040006077836 */ /* 0x000fd00000000000 */
.L_x_8096:
        /* <DEDUP_REMOVED lines=15> */
.L_x_8097:
        /* <DEDUP_REMOVED lines=15> */
.L_x_8098:
        /* <DEDUP_REMOVED lines=15> */
.L_x_8099:
        /* <DEDUP_REMOVED lines=15> */
.L_x_8100:
        /* <DEDUP_REMOVED lines=15> */
.L_x_8101:
        /* <DEDUP_REMOVED lines=15> */
.L_x_8102:
        /* <DEDUP_REMOVED lines=15> */
.L_x_8103:
        /* <DEDUP_REMOVED lines=10> */
.L_x_8086:
[----:B------:R-:W-:Y:S05]  /*14750*/  BSYNC B1 ;  /* 0x0000000000017941 */ /* 0x000fea0003800000 */
.L_x_8085:
        /* <DEDUP_REMOVED lines=13> */
.L_x_8123:
[----:B------:R-:W-:Y:S05]  /*14830*/  YIELD ;  /* 0x0000000000007946 */ /* 0x000fea0003800000 */
[----:B------:R-:W-:Y:S04]  /*14840*/  BSSY B1, `(.L_x_8104) ;  /* 0x00000bd000017945 */ /* 0x000fe80003800000 */
[----:B---3--:R-:W-:Y:S05]  /*14850*/  @!P6 BRA `(.L_x_8105) ;  /* 0x0000000800ece947 */ /* 0x008fea0003800000 */
[----:B------:R-:W3:Y:S04]  /*14860*/  LDL R8, [R1+0x4] ;  /* 0x0000040001087983 */ /* 0x000ee80000100800 */
[----:B--2---:R-:W3:Y:S04]  /*14870*/  LDL R5, [R1+0x10] ;  /* 0x0000100001057983 */ /* 0x004ee80000100800 */
[----:B------:R-:W2:Y:S01]  /*14880*/  LDL R6, [R1+0x1c] ;  /* 0x00001c0001067983 */ /* 0x000ea20000100800 */
[----:B------:R-:W-:Y:S01]  /*14890*/  BSSY B2, `(.L_x_8106) ;  /* 0x0000008000027945 */ /* 0x000fe20003800000 */
[----:B------:R-:W0:Y:S02]  /*148a0*/  S2R R7, SR_TID.X ;  /* 0x0000000000077919 */ /* 0x000e240000002100 */
[----:B0-----:R-:W-:-:S04]  /*148b0*/  LOP3.LUT R7, R7, 0x7f, RZ, 0xc0, !PT ;  /* 0x0000007f07077812 */ /* 0x001fc800078ec0ff */
[----:B------:R-:W-:Y:S01]  /*148c0*/  ISETP.NE.AND P2, PT, R7, RZ, PT ;  /* 0x000000ff0700720c */ /* 0x000fe20003f45270 */
[----:B---3--:R-:W-:Y:S01]  /*148d0*/  IMAD R5, R5, 0x8, R8 ;  /* 0x0000000805057824 */ /* 0x008fe200078e0208 */
[----:B--2---:R-:W-:-:S04]  /*148e0*/  SHF.L.U32 R6, R6, 0x1f, RZ ;  /* 0x0000001f06067819 */ /* 0x004fc800000006ff */
[----:B------:R-:W0:Y:S02]  /*148f0*/  SYNCS.PHASECHK.TRANS64.TRYWAIT P1, [R5+URZ+0x28ca0], R6 ;  /* 0x028ca006050075a7 */ /* 0x000e24000802017f */
[----:B0-----:R-:W-:Y:S05]  /*14900*/  @!P1 BRA `(.L_x_8107) ;  /* 0x0000007800749947 */ /* 0x001fea0003800000 */
.L_x_8288:
[----:B------:R-:W-:Y:S05]  /*14910*/  BSYNC B2 ;  /* 0x0000000000027941 */ /* 0x000fea0003800000 */
.L_x_8106:
        /* <DEDUP_REMOVED lines=9> */
.L_x_8109:
[----:B------:R-:W-:Y:S05]  /*149b0*/  BSYNC B2 ;  /* 0x0000000000027941 */ /* 0x000fea0003800000 */
.L_x_8108:
        /* <DEDUP_REMOVED lines=13> */
.L_x_8110:
        /* <DEDUP_REMOVED lines=13> */
.L_x_8289:
[----:B------:R-:W-:Y:S05]  /*14b60*/  BSYNC B2 ;  /* 0x0000000000027941 */ /* 0x000fea0003800000 */
.L_x_8111:
[----:B------:R-:W-:Y:S01]  /*14b70*/  BSSY B2, `(.L_x_8113) ;  /* 0x000000b000027945 */ /* 0x000fe20003800000 */
[----:B------:R-:W-:Y:S02]  /*14b80*/  IMAD.MOV.U32 R10, RZ, RZ, 0x0 ;  /* 0x00000000ff0a7424 */ /* 0x000fe400078e00ff */
[----:B-1----:R-:W-:Y:S01]  /*14b90*/  IMAD.MOV.U32 R11, RZ, RZ, 0x12f00000 ;  /* 0x12f00000ff0b7424 */ /* 0x002fe200078e00ff */
[----:B------:R-:W-:Y:S06]  /*14ba0*/  @P2 BRA `(.L_x_8114) ;  /* 0x00000000001c2947 */ /* 0x000fec0003800000 */
[----:B------:R-:W1:Y:S01]  /*14bb0*/  S2R R7, SR_TID.X ;  /* 0x0000000000077919 */ /* 0x000e620000002100 */
[----:B0-2---:R-:W-:-:S04]  /*14bc0*/  IMAD.MOV.U32 R6, RZ, RZ, 0x10000 ;  /* 0x00010000ff067424 */ /* 0x005fc800078e00ff */
[----:B------:R3:W-:Y:S01]  /*14bd0*/  SYNCS.ARRIVE.TRANS64 RZ, [R5+URZ+0x28cb0], R6 ;  /* 0x028cb00605ff79a7 */ /* 0x0007e2000800003f */
[----:B-1----:R-:W-:-:S04]  /*14be0*/  LOP3.LUT R7, R7, 0x1f, RZ, 0xc0, !PT ;  /* 0x0000001f07077812 */ /* 0x002fc800078ec0ff */
[----:B------:R-:W-:-:S13]  /*14bf0*/  ISETP.NE.AND P1, PT, R7, RZ, PT ;  /* 0x000000ff0700720c */ /* 0x000fda0003f25270 */
[----:B---3--:R-:W-:Y:S05]  /*14c00*/  @!P1 BRA `(.L_x_8114) ;  /* 0x0000000000049947 */ /* 0x008fea0003800000 */
[----:B------:R-:W-:Y:S01]  /*14c10*/  BPT.TRAP 0x1 ;  /* 0x000000040000795c */ /* 0x000fe20000300000 */
.L_x_8114:
[----:B------:R-:W-:Y:S05]  /*14c20*/  BSYNC B2 ;  /* 0x0000000000027941 */ /* 0x000fea0003800000 */
.L_x_8113:
[----:B------:R-:W3:Y:S04]  /*14c30*/  LDL R7, [R1+0x4] ;  /* 0x0000040001077983 */ /* 0x000ee80000100800 */
[----:B0-2---:R-:W3:Y:S01]  /*14c40*/  LDL R6, [R1+0x10] ;  /* 0x0000100001067983 */ /* 0x005ee20000100800 */
        /* <DEDUP_REMOVED lines=9> */
.L_x_8115:
        /* <DEDUP_REMOVED lines=15> */
.L_x_8116:
        /* <DEDUP_REMOVED lines=15> */
.L_x_8117:
        /* <DEDUP_REMOVED lines=15> */
.L_x_8118:
        /* <DEDUP_REMOVED lines=15> */
.L_x_8119:
        /* <DEDUP_REMOVED lines=15> */
.L_x_8120:
        /* <DEDUP_REMOVED lines=15> */
.L_x_8121:
        /* <DEDUP_REMOVED lines=15> */
.L_x_8122:
        /* <DEDUP_REMOVED lines=10> */
.L_x_8105:
[----:B------:R-:W-:Y:S05]  /*15410*/  BSYNC B1 ;  /* 0x0000000000017941 */ /* 0x000fea0003800000 */
.L_x_8104:
[----:B------:R-:W3:Y:S04]  /*15420*/  LDL.LU R9, [R1+0x10] ;  /* 0x0000100001097983 */ /* 0x000ee80000300800 */
[----:B--2---:R-:W2:Y:S01]  /*15430*/  LDL.LU R7, [R1+0x1c] ;  /* 0x00001c0001077983 */ /* 0x004ea20000300800 */
[C---:B------:R-:W-:Y:S01]  /*15440*/  ISETP.GT.AND P2, PT, R4.reuse, R2, PT ;  /* 0x000000020400720c */ /* 0x040fe20003f44270 */
[----:B------:R-:W-:Y:S02]  /*15450*/  VIADD R4, R4, 0xffffffff ;  /* 0xffffffff04047836 */ /* 0x000fe40000000000 */
[----:B---3--:R-:W-:-:S05]  /*15460*/  VIADD R5, R9, 0x1 ;  /* 0x0000000109057836 */ /* 0x008fca0000000000 */
[----:B------:R-:W-:-:S04]  /*15470*/  ISETP.NE.AND P1, PT, R5, 0x2, PT ;  /* 0x000000020500780c */ /* 0x000fc80003f25270 */
[----:B------:R-:W-:Y:S02]  /*15480*/  SEL R6, RZ, 0x1, P1 ;  /* 0x00000001ff067807 */ /* 0x000fe40000800000 */
[----:B------:R-:W-:Y:S02]  /*15490*/  SEL R5, R5, RZ, P1 ;  /* 0x000000ff05057207 */ /* 0x000fe40000800000 */
[----:B--2---:R-:W-:-:S05]  /*154a0*/  LOP3.LUT R7, R7, R6, RZ, 0x3c, !PT ;  /* 0x0000000607077212 */ /* 0x004fca00078e3cff */
[----:B------:R3:W-:Y:S04]  /*154b0*/  STL [R1+0x1c], R7 ;  /* 0x00001c0701007387 */ /* 0x0007e80000100800 */
[----:B------:R3:W-:Y:S01]  /*154c0*/  STL [R1+0x10], R5 ;  /* 0x0000100501007387 */ /* 0x0007e20000100800 */
[----:B------:R-:W-:Y:S05]  /*154d0*/  @P2 BRA `(.L_x_8123) ;  /* 0xfffffff000d42947 */ /* 0x000fea000383ffff */
.L_x_8079:
[----:B------:R-:W-:Y:S05]  /*154e0*/  BSYNC B0 ;  /* 0x0000000000007941 */ /* 0x000fea0003800000 */
.L_x_8078:
[----:B------:R-:W4:Y:S01]  /*154f0*/  LDC R0, c[0x0][0x448] ;  /* 0x00011200ff007b82 */ /* 0x000f220000000800 */
[----:B------:R-:W-:Y:S05]  /*15500*/  @!P0 WARPSYNC.ALL ;  /* 0x0000000000008948 */ /* 0x000fea0003800000 */
[----:B------:R-:W-:Y:S02]  /*15510*/  BSSY B7, `(.L_x_8124) ;  /* 0x00004fa000077945 */ /* 0x000fe40003800000 */
[----:B------:R-:W-:Y:S01]  /*15520*/  @!P0 BAR.SYNC.DEFER_BLOCKING 0xc, 0x180 ;  /* 0x0306000000008b1d */ /* 0x000fe20000010000 */
[----:B----4-:R-:W-:Y:S02]  /*15530*/  ISETP.NE.AND P1, PT, R0, 0x1, PT ;  /* 0x000000010000780c */ /* 0x010fe40003f25270 */
[----:B------:R-:W-:-:S11]  /*15540*/  LEA R0, R17, 0x3f, 0x6 ;  /* 0x0000003f11007811 */ /* 0x000fd600078e30ff */
[----:B------:R-:W4:Y:S08]  /*15550*/  @P1 LDC R2, c[0x0][0x44c] ;  /* 0x00011300ff021b82 */ /* 0x000f300000000800 */
[----:B------:R-:W5:Y:S01]  /*15560*/  @P1 LDC R3, c[0x0][0x450] ;  /* 0x00011400ff031b82 */ /* 0x000f620000000800 */
[----:B----4-:R-:W-:-:S05]  /*15570*/  @P1 IMAD.HI.U32 R2, R0, R2, RZ ;  /* 0x0000000200021227 */ /* 0x010fca00078e00ff */
[----:B-----5:R-:W-:-:S05]  /*15580*/  @P1 SHF.R.U32.HI R0, RZ, R3, R2 ;  /* 0x00000003ff001219 */ /* 0x020fca0000011602 */
[----:B------:R-:W-:-:S05]  /*15590*/  IMAD.IADD R0, R21, 0x1, R0 ;  /* 0x0000000115007824 */ /* 0x000fca00078e0200 */
[----:B------:R-:W-:-:S04]  /*155a0*/  SHF.R.S32.HI R2, RZ, 0x1f, R0 ;  /* 0x0000001fff027819 */ /* 0x000fc80000011400 */
[----:B------:R-:W-:-:S04]  /*155b0*/  LEA.HI R0, R2, R0, RZ, 0x6 ;  /* 0x0000000002007211 */ /* 0x000fc800078f30ff */
[----:B------:R-:W-:-:S04]  /*155c0*/  SHF.R.S32.HI R0, RZ, 0x6, R0 ;  /* 0x00000006ff007819 */ /* 0x000fc80000011400 */
[----:B------:R-:W-:-:S04]  /*155d0*/  VIMNMX R4, R20, R0, PT ;  /* 0x0000000014047248 */ /* 0x000fc80003fe0100 */
[----:B------:R-:W-:Y:S01]  /*155e0*/  ISETP.GT.AND P0, PT, R4, RZ, PT ;  /* 0x000000ff0400720c */ /* 0x000fe20003f04270 */
[----:B------:R4:W-:-:S12]  /*155f0*/  STL [R1+0x30], R4 ;  /* 0x0000300401007387 */ /* 0x0009d80000100800 */
[----:B----4-:R-:W-:Y:S05]  /*15600*/  @P0 BRA `(.L_x_8125) ;  /* 0x0000000000440947 */ /* 0x010fea0003800000 */
[----:B--23--:R-:W2:Y:S02]  /*15610*/  S2R R5, SR_TID.X ;  /* 0x0000000000057919 */ /* 0x00cea40000002100 */
[----:B--2---:R-:W-:-:S04]  /*15620*/  LOP3.LUT R5, R5, 0x7f, RZ, 0xc0, !PT ;  /* 0x0000007f05057812 */ /* 0x004fc800078ec0ff */
[----:B------:R-:W-:-:S13]  /*15630*/  ISETP.NE.AND P0, PT, R5, RZ, PT ;  /* 0x000000ff0500720c */ /* 0x000fda0003f05270 */
[----:B------:R-:W-:Y:S05]  /*15640*/  @P0 BRA `(.L_x_8126) ;  /* 0x0000004c00980947 */ /* 0x000fea0003800000 */
[----:B------:R-:W2:Y:S01]  /*15650*/  S2R R3, SR_LANEID ;  /* 0x0000000000037919 */ /* 0x000ea20000000000 */
[----:B------:R-:W-:Y:S02]  /*15660*/  VOTEU.ANY UR4, UPT, PT ;  /* 0x0000000000047886 */ /* 0x000fe400038e0100 */
[----:B------:R-:W2:Y:S08]  /*15670*/  FLO.U32 R0, UR4 ;  /* 0x0000000400007d00 */ /* 0x000eb000080e0000 */
[----:B------:R-:W3:Y:S01]  /*15680*/  POPC R5, UR4 ;  /* 0x0000000400057d09 */ /* 0x000ee20008000000 */
[----:B--2---:R-:W-:-:S02]  /*15690*/  ISETP.EQ.U32.AND P0, PT, R0, R3, PT ;  /* 0x000000030000720c */ /* 0x004fc40003f02070 */
[----:B------:R-:W3:Y:S11]  /*156a0*/  LDC.64 R2, c[0x0][0xc60] ;  /* 0x00031800ff027b82 */ /* 0x000ef60000000a00 */
[----:B---3--:R-:W2:Y:S01]  /*156b0*/  @P0 ATOMG.E.ADD.STRONG.GPU PT, R3, desc[UR40][R2.64], R5 ;  /* 0x00000005020309a8 */ /* 0x008ea200081ee1e8 */
[----:B------:R-:W3:Y:S02]  /*156c0*/  S2R R4, SR_LTMASK ;  /* 0x0000000000047919 */ /* 0x000ee40000003900 */
[----:B---3--:R-:W-:-:S04]  /*156d0*/  LOP3.LUT R4, R4, UR4, RZ, 0xc0, !PT ;  /* 0x0000000404047c12 */ /* 0x008fc8000f8ec0ff */
[----:B------:R-:W3:Y:S01]  /*156e0*/  POPC R7, R4 ;  /* 0x0000000400077309 */ /* 0x000ee20000000000 */
[----:B--2---:R-:W3:Y:S02]  /*156f0*/  SHFL.IDX PT, R0, R3, R0, 0x1f ;  /* 0x00001f0003007589 */ /* 0x004ee400000e0000 */
[----:B---3--:R-:W-:Y:S01]  /*15700*/  IADD3 R16, R0, UR36, R7 ;  /* 0x0000002400107c10 */ /* 0x008fe2000fffe007 */
[----:B------:R-:W-:Y:S06]  /*15710*/  BRA `(.L_x_8126) ;  /* 0x0000004c00647947 */ /* 0x000fec0003800000 */
.L_x_8125:
[----:B------:R-:W4:Y:S01]  /*15720*/  LDL R0, [R1+0x4] ;  /* 0x0000040001007983 */ /* 0x000f220000100800 */
[----:B------:R-:W-:Y:S01]  /*15730*/  BSSY B6, `(.L_x_8127) ;  /* 0x0000014000067945 */ /* 0x000fe20003800000 */
[----:B----4-:R-:W-:-:S05]  /*15740*/  VIADD R0, R0, 0x22400 ;  /* 0x0002240000007836 */ /* 0x010fca0000000000 */
[----:B------:R-:W-:-:S13]  /*15750*/  LOP3.LUT P0, RZ, R0, 0x3ff, RZ, 0xc0, !PT ;  /* 0x000003ff00ff7812 */ /* 0x000fda000780c0ff */
[----:B------:R-:W-:Y:S05]  /*15760*/  @!P0 BRA `(.L_x_8128) ;  /* 0x0000000000408947 */ /* 0x000fea0003800000 */
[----:B------:R-:W-:Y:S01]  /*15770*/  MOV R2, 0x0 ;  /* 0x0000000000027802 */ /* 0x000fe20000000f00 */
[----:B------:R-:W-:Y:S01]  /*15780*/  ULDC.64 UR6, c[0x4][0x118] ;  /* 0x0100460000067ab9 */ /* 0x000fe20000000a00 */
[----:B------:R-:W-:Y:S01]  /*15790*/  ULDC.64 UR8, c[0x4][0x120] ;  /* 0x0100480000087ab9 */ /* 0x000fe20000000a00 */
[----:B------:R-:W-:Y:S01]  /*157a0*/  ULDC.64 UR4, c[0x4][0x40] ;  /* 0x0100100000047ab9 */ /* 0x000fe20000000a00 */
[----:B------:R-:W-:Y:S02]  /*157b0*/  IMAD.U32 R4, RZ, RZ, UR6 ;  /* 0x00000006ff047e24 */ /* 0x000fe4000f8e00ff */
[----:B------:R-:W4:Y:S01]  /*157c0*/  LDC.64 R2, c[0x4][R2] ;  /* 0x0100000002027b82 */ /* 0x000f220000000a00 */
[----:B--23--:R-:W-:Y:S02]  /*157d0*/  IMAD.U32 R5, RZ, RZ, UR7 ;  /* 0x00000007ff057e24 */ /* 0x00cfe4000f8e00ff */
[----:B------:R-:W-:Y:S02]  /*157e0*/  IMAD.U32 R6, RZ, RZ, UR8 ;  /* 0x00000008ff067e24 */ /* 0x000fe4000f8e00ff */
[----:B------:R-:W-:-:S02]  /*157f0*/  IMAD.U32 R7, RZ, RZ, UR9 ;  /* 0x00000009ff077e24 */ /* 0x000fc4000f8e00ff */
[----:B------:R-:W-:Y:S02]  /*15800*/  IMAD.U32 R10, RZ, RZ, UR4 ;  /* 0x00000004ff0a7e24 */ /* 0x000fe4000f8e00ff */
[----:B-1----:R-:W-:Y:S02]  /*15810*/  IMAD.U32 R11, RZ, RZ, UR5 ;  /* 0x00000005ff0b7e24 */ /* 0x002fe4000f8e00ff */
[----:B------:R-:W-:Y:S02]  /*15820*/  IMAD.MOV.U32 R8, RZ, RZ, 0x70 ;  /* 0x00000070ff087424 */ /* 0x000fe400078e00ff */
[----:B------:R-:W-:Y:S02]  /*15830*/  IMAD.MOV.U32 R12, RZ, RZ, 0x1 ;  /* 0x00000001ff0c7424 */ /* 0x000fe400078e00ff */
[----:B------:R-:W-:-:S07]  /*15840*/  IMAD.MOV.U32 R13, RZ, RZ, RZ ;  /* 0x000000ffff0d7224 */ /* 0x000fce00078e00ff */
[----:B------:R-:W-:-:S07]  /*15850*/  LEPC R20, `(.L_x_8128) ;  /* 0x000000001014794e */ /* 0x000fce0000000000 */
[----:B0---4-:R-:W-:Y:S05]  /*15860*/  CALL.ABS.NOINC R2 ;  /* 0x0000000002007343 */ /* 0x011fea0003c00000 */
.L_x_8128:
[----:B------:R-:W-:Y:S05]  /*15870*/  BSYNC B6 ;  /* 0x0000000000067941 */ /* 0x000fea0003800000 */
.L_x_8127:
        /* <DEDUP_REMOVED lines=9> */
[----:B------:R4:W0:Y:S01]  /*15910*/  LDC.64 R2, c[0x4][R0] ;  /* 0x0100000000027b82 */ /* 0x0008220000000a00 */
[----:B------:R-:W-:Y:S02]  /*15920*/  IMAD.U32 R4, RZ, RZ, UR6 ;  /* 0x00000006ff047e24 */ /* 0x000fe4000f8e00ff */
[----:B--23--:R-:W-:Y:S02]  /*15930*/  IMAD.U32 R5, RZ, RZ, UR7 ;  /* 0x00000007ff057e24 */ /* 0x00cfe4000f8e00ff */
[----:B------:R-:W-:Y:S02]  /*15940*/  IMAD.U32 R6, RZ, RZ, UR8 ;  /* 0x00000008ff067e24 */ /* 0x000fe4000f8e00ff */
[----:B------:R-:W-:-:S02]  /*15950*/  IMAD.U32 R7, RZ, RZ, UR9 ;  /* 0x00000009ff077e24 */ /* 0x000fc4000f8e00ff */
[----:B------:R-:W-:Y:S02]  /*15960*/  IMAD.U32 R10, RZ, RZ, UR4 ;  /* 0x00000004ff0a7e24 */ /* 0x000fe4000f8e00ff */
[----:B-1----:R-:W-:Y:S02]  /*15970*/  IMAD.U32 R11, RZ, RZ, UR5 ;  /* 0x00000005ff0b7e24 */ /* 0x002fe4000f8e00ff */
[----:B------:R-:W-:Y:S02]  /*15980*/  IMAD.MOV.U32 R8, RZ, RZ, 0x70 ;  /* 0x00000070ff087424 */ /* 0x000fe400078e00ff */
[----:B------:R-:W-:Y:S02]  /*15990*/  IMAD.MOV.U32 R12, RZ, RZ, 0x1 ;  /* 0x00000001ff0c7424 */ /* 0x000fe400078e00ff */
[----:B----4-:R-:W-:-:S07]  /*159a0*/  IMAD.MOV.U32 R13, RZ, RZ, RZ ;  /* 0x000000ffff0d7224 */ /* 0x010fce00078e00ff */
[----:B------:R-:W-:-:S07]  /*159b0*/  LEPC R20, `(.L_x_8131) ;  /* 0x000000001014794e */ /* 0x000fce0000000000 */
[----:B0-----:R-:W-:Y:S05]  /*159c0*/  CALL.ABS.NOINC R2 ;  /* 0x0000000002007343 */ /* 0x001fea0003c00000 */
.L_x_8131:
        /* <DEDUP_REMOVED lines=16> */
.L_x_8130:
[----:B------:R-:W-:Y:S05]  /*15ad0*/  BSYNC B6 ;  /* 0x0000000000067941 */ /* 0x000fea0003800000 */
.L_x_8129:
[----:B------:R-:W4:Y:S01]  /*15ae0*/  LDL.LU R2, [R1] ;  /* 0x0000000001027983 */ /* 0x000f220000300800 */
[----:B------:R-:W-:-:S03]  /*15af0*/  ULDC.64 UR4, c[0x0][0x9f8] ;  /* 0x00027e0000047ab9 */ /* 0x000fc60000000a00 */
[----:B------:R-:W5:Y:S04]  /*15b00*/  LDL.LU R4, [R1+0x20] ;  /* 0x0000200001047983 */ /* 0x000f680000300800 */
[----:B--23--:R-:W2:Y:S01]  /*15b10*/  LDL R7, [R1+0x14] ;  /* 0x0000140001077983 */ /* 0x00cea20000100800 */
[----:B------:R-:W-:-:S03]  /*15b20*/  ISETP.NE.U32.AND P0, PT, RZ, UR4, PT ;  /* 0x00000004ff007c0c */ /* 0x000fc6000bf05070 */
[----:B------:R-:W3:Y:S01]  /*15b30*/  LDL R0, [R1+0x30] ;  /* 0x0000300001007983 */ /* 0x000ee20000100800 */
[----:B------:R-:W-:-:S13]  /*15b40*/  ISETP.NE.AND.EX P0, PT, RZ, UR5, PT, P0 ;  /* 0x00000005ff007c0c */ /* 0x000fda000bf05300 */
[----:B----4-:R-:W-:-:S04]  /*15b50*/  @P0 IADD3 R2, P1, R2, UR4, RZ ;  /* 0x0000000402020c10 */ /* 0x010fc8000ff3e0ff */
[----:B-----5:R-:W-:Y:S01]  /*15b60*/  @P0 IADD3.X R3, R4, UR5, RZ, P1, !PT ;  /* 0x0000000504030c10 */ /* 0x020fe20008ffe4ff */
[----:B------:R-:W-:-:S04]  /*15b70*/  ULDC.64 UR4, c[0x0][0xa08] ;  /* 0x0002820000047ab9 */ /* 0x000fc80000000a00 */
[----:B--2---:R2:W4:Y:S02]  /*15b80*/  @P0 LDG.E R7, desc[UR40][R2.64] ;  /* 0x0000002802070981 */ /* 0x004524000c1e1900 */
[----:B--2---:R-:W2:Y:S01]  /*15b90*/  LDC.64 R2, c[0x0][0x418] ;  /* 0x00010600ff027b82 */ /* 0x004ea20000000a00 */
[----:B---3--:R-:W-:Y:S01]  /*15ba0*/  VIADD R4, R0, 0xffffffff ;  /* 0xffffffff00047836 */ /* 0x008fe20000000000 */
[----:B----4-:R-:W-:Y:S01]  /*15bb0*/  SHF.R.S32.HI R8, RZ, 0x1f, R7 ;  /* 0x0000001fff087819 */ /* 0x010fe20000011407 */
        /* <DEDUP_REMOVED lines=10> */
[----:B0-----:R0:W2:Y:S02]  /*15c60*/  SHFL.IDX PT, R14, R5, RZ, 0x1f ;  /* 0x00001fff050e7589 */ /* 0x0010a400000e0000 */
.L_x_8292:
[----:B0-----:R-:W3:Y:S01]  /*15c70*/  LDL.LU R5, [R1+0x8] ;  /* 0x0000080001057983 */ /* 0x001ee20000300800 */
        /* <DEDUP_REMOVED lines=11> */
.L_x_8295:
[----:B------:R-:W-:Y:S05]  /*15d30*/  @!P6 BRA `(.L_x_8133) ;  /* 0x000000040014e947 */ /* 0x000fea0003800000 */
[----:B------:R-:W-:-:S04]  /*15d40*/  ISETP.NE.U32.AND P0, PT, R2, RZ, PT ;  /* 0x000000ff0200720c */ /* 0x000fc80003f05070 */
[----:B------:R-:W-:-:S13]  /*15d50*/  ISETP.NE.AND.EX P0, PT, R3, RZ, PT, P0 ;  /* 0x000000ff0300720c */ /* 0x000fda0003f05300 */
[----:B------:R-:W-:Y:S05]  /*15d60*/  @!P0 BRA `(.L_x_8135) ;  /* 0x0000000000548947 */ /* 0x000fea0003800000 */
[----:B------:R-:W2:Y:S01]  /*15d70*/  LDC R6, c[0x0][0x43c] ;  /* 0x00010f00ff067b82 */ /* 0x000ea20000000800 */
[----:B------:R-:W-:Y:S01]  /*15d80*/  IMAD.MOV.U32 R9, RZ, RZ, R4 ;  /* 0x000000ffff097224 */ /* 0x000fe200078e0004 */
[----:B------:R-:W-:-:S03]  /*15d90*/  ULDC.64 UR4, c[0x0][0x428] ;  /* 0x00010a0000047ab9 */ /* 0x000fc60000000a00 */
[----:B0-----:R-:W-:Y:S01]  /*15da0*/  IMAD.MOV.U32 R0, RZ, RZ, R9 ;  /* 0x000000ffff007224 */ /* 0x001fe200078e0009 */
[----:B--2---:R-:W-:-:S13]  /*15db0*/  ISETP.NE.AND P0, PT, R6, 0x1, PT ;  /* 0x000000010600780c */ /* 0x004fda0003f05270 */
        /* <DEDUP_REMOVED lines=16> */
.L_x_8135:
[----:B------:R-:W3:Y:S04]  /*15ec0*/  LDL R7, [R1+0x4] ;  /* 0x0000040001077983 */ /* 0x000ee80000100800 */
[----:B0-2---:R-:W3:Y:S04]  /*15ed0*/  LDL R0, [R1+0xc] ;  /* 0x00000c0001007983 */ /* 0x005ee80000100800 */
[----:B------:R-:W2:Y:S01]  /*15ee0*/  LDL R2, [R1+0x18] ;  /* 0x0000180001027983 */ /* 0x000ea20000100800 */
[----:B---3--:R-:W-:Y:S01]  /*15ef0*/  IMAD R0, R0, 0x8, R7 ;  /* 0x0000000800007824 */ /* 0x008fe200078e0207 */
[----:B--2---:R-:W-:-:S04]  /*15f00*/  SHF.L.U32 R2, R2, 0x1f, RZ ;  /* 0x0000001f02027819 */ /* 0x004fc800000006ff */
[----:B------:R-:W0:Y:S02]  /*15f10*/  SYNCS.PHASECHK.TRANS64.TRYWAIT P0, [R0+URZ+0x28c40], R2 ;  /* 0x028c4002000075a7 */ /* 0x000e24000800017f */
[----:B0-----:R-:W-:Y:S05]  /*15f20*/  @!P0 BRA `(.L_x_8136) ;  /* 0x0000006400688947 */ /* 0x001fea0003800000 */
.L_x_8296:
        /* <DEDUP_REMOVED lines=11> */
.L_x_8137:
        /* <DEDUP_REMOVED lines=27> */
.L_x_8133:
[----:B--2---:R-:W2:Y:S04]  /*16190*/  LDL R2, [R1+0x4] ;  /* 0x0000040001027983 */ /* 0x004ea80000100800 */
[----:B------:R-:W3:Y:S04]  /*161a0*/  LDL.LU R3, [R1+0x34] ;  /* 0x0000340001037983 */ /* 0x000ee80000300800 */
[----:B0-----:R-:W4:Y:S04]  /*161b0*/  LDL.LU R5, [R1+0x28] ;  /* 0x0000280001057983 */ /* 0x001f280000300800 */
        /* <DEDUP_REMOVED lines=39> */
[----:B0-----:R-:W-:Y:S05]  /*16430*/  CALL.ABS.NOINC R2 ;  /* 0x0000000002007343 */ /* 0x001fea0003c00000 */
.L_x_8139:
[----:B------:R-:W-:Y:S05]  /*16440*/  BSYNC B6 ;  /* 0x0000000000067941 */ /* 0x000fea0003800000 */
.L_x_8138:
[----:B------:R-:W3:Y:S01]  /*16450*/  LDL.LU R6, [R1+0x34] ;  /* 0x0000340001067983 */ /* 0x000ee20000300800 */
[----:B------:R-:W-:Y:S01]  /*16460*/  ULDC.64 UR4, c[0x0][0x2d8] ;  /* 0x0000b60000047ab9 */ /* 0x000fe20000000a00 */
[----:B------:R-:W0:Y:S01]  /*16470*/  LDC R7, c[0x0][0x448] ;  /* 0x00011200ff077b82 */ /* 0x000e220000000800 */
[----:B------:R-:W-:Y:S01]  /*16480*/  ULDC UR6, c[0x0][0x2b8] ;  /* 0x0000ae0000067ab9 */ /* 0x000fe20000000800 */
[----:B--2---:R-:W3:Y:S04]  /*16490*/  LDL.LU.64 R2, [R1+0x48] ;  /* 0x0000480001027983 */ /* 0x004ee80000300a00 */
[----:B------:R-:W2:Y:S04]  /*164a0*/  LDL.LU R0, [R1+0x40] ;  /* 0x0000400001007983 */ /* 0x000ea80000300800 */
[----:B------:R-:W4:Y:S04]  /*164b0*/  LDL.LU R4, [R1+0x50] ;  /* 0x0000500001047983 */ /* 0x000f280000300800 */
[----:B------:R-:W4:Y:S04]  /*164c0*/  LDL.LU R5, [R1+0x28] ;  /* 0x0000280001057983 */ /* 0x000f280000300800 */
[----:B------:R0:W5:Y:S02]  /*164d0*/  LDL R9, [R1+0x54] ;  /* 0x0000540001097983 */ /* 0x0001640000100800 */
[----:B0-----:R-:W-:Y:S01]  /*164e0*/  ISETP.NE.AND P0, PT, R7, 0x1, PT ;  /* 0x000000010700780c */ /* 0x001fe20003f05270 */
[----:B------:R-:W0:Y:S01]  /*164f0*/  S2R R10, SR_TID.X ;  /* 0x00000000000a7919 */ /* 0x000e220000002100 */
[----:B------:R-:W1:Y:S01]  /*16500*/  S2R R8, SR_TID.X ;  /* 0x0000000000087919 */ /* 0x000e620000002100 */
[----:B0-----:R-:W-:-:S05]  /*16510*/  IMAD.SHL.U32 R10, R10, 0x8, RZ ;  /* 0x000000080a0a7824 */ /* 0x001fca00078e00ff */
[----:B------:R-:W-:Y:S02]  /*16520*/  LOP3.LUT R10, R10, 0x38, RZ, 0xc0, !PT ;  /* 0x000000380a0a7812 */ /* 0x000fe400078ec0ff */
[----:B-1----:R-:W-:-:S04]  /*16530*/  LOP3.LUT R8, R8, 0x7f, RZ, 0xc0, !PT ;  /* 0x0000007f08087812 */ /* 0x002fc800078ec0ff */
[----:B------:R-:W-:Y:S01]  /*16540*/  SHF.R.U32.HI R8, RZ, 0x3, R8 ;  /* 0x00000003ff087819 */ /* 0x000fe20000011608 */
[----:B---3--:R-:W-:Y:S02]  /*16550*/  IMAD.MOV.U32 R3, RZ, RZ, R6 ;  /* 0x000000ffff037224 */ /* 0x008fe400078e0006 */
        /* <DEDUP_REMOVED lines=8> */
[----:B------:R-:W-:-:S04]  /*165e0*/  IMAD.WIDE.U32 R2, R5, UR4, R2 ;  /* 0x0000000405027c25 */ /* 0x000fc8000f8e0002 */
        /* <DEDUP_REMOVED lines=31> */
[----:B------:R-:W-:Y:S09]  /*167e0*/  BRA.DIV UR4, `(.L_x_8140) ;  /* 0x0000005e044c7947 */ /* 0x000ff2000b800000 */
        /* <DEDUP_REMOVED lines=34> */
.L_x_8305:
        /* <DEDUP_REMOVED lines=11> */
.L_x_8141:
        /* <DEDUP_REMOVED lines=19> */
.L_x_8306:
[----:B------:R-:W-:Y:S05]  /*16bf0*/  BSYNC B0 ;  /* 0x0000000000007941 */ /* 0x000fea0003800000 */
.L_x_8142:
[----:B0-----:R-:W2:Y:S01]  /*16c00*/  LDL R2, [R1+0x8] ;  /* 0x0000080001027983 */ /* 0x001ea20000100800 */
[----:B------:R-:W-:Y:S01]  /*16c10*/  BSSY B0, `(.L_x_8144) ;  /* 0x00000a2000007945 */ /* 0x000fe20003800000 */
[----:B--2---:R-:W-:-:S13]  /*16c20*/  LOP3.LUT P0, RZ, R2, 0x1, RZ, 0xc0, !PT ;  /* 0x0000000102ff7812 */ /* 0x004fda000780c0ff */
[----:B------:R-:W-:Y:S05]  /*16c30*/  @!P0 BRA `(.L_x_8145) ;  /* 0x00000008007c8947 */ /* 0x000fea0003800000 */
[----:B------:R-:W2:Y:S04]  /*16c40*/  LDL R5, [R1+0x4] ;  /* 0x0000040001057983 */ /* 0x000ea80000100800 */
        /* <DEDUP_REMOVED lines=10> */
.L_x_8307:
[----:B------:R-:W-:Y:S05]  /*16cf0*/  BSYNC B1 ;  /* 0x0000000000017941 */ /* 0x000fea0003800000 */
.L_x_8146:
        /* <DEDUP_REMOVED lines=9> */
.L_x_8149:
[----:B------:R-:W-:Y:S05]  /*16d90*/  BSYNC B1 ;  /* 0x0000000000017941 */ /* 0x000fea0003800000 */
.L_x_8148:
        /* <DEDUP_REMOVED lines=14> */
.L_x_8150:
        /* <DEDUP_REMOVED lines=16> */
.L_x_8151:
        /* <DEDUP_REMOVED lines=16> */
.L_x_8152:
        /* <DEDUP_REMOVED lines=16> */
.L_x_8153:
        /* <DEDUP_REMOVED lines=16> */
.L_x_8154:
        /* <DEDUP_REMOVED lines=16> */
.L_x_8155:
        /* <DEDUP_REMOVED lines=16> */
.L_x_8156:
        /* <DEDUP_REMOVED lines=16> */
.L_x_8157:
        /* <DEDUP_REMOVED lines=11> */
.L_x_8145:
[----:B------:R-:W-:Y:S05]  /*17630*/  BSYNC B0 ;  /* 0x0000000000007941 */ /* 0x000fea0003800000 */
.L_x_8144:
        /* <DEDUP_REMOVED lines=14> */
[----:B--2---:R-:W-:Y:S01]  /*17720*/  LOP3.LUT P2, RZ, R6, 0x1, RZ, 0xc0, !PT ;  /* 0x0000000106ff7812 */ /* 0x004fe2000784c0ff */
        /* <DEDUP_REMOVED lines=33> */
.L_x_8164:
[----:B-1----:R-:W2:Y:S01]  /*17940*/  LDL R2, [R1+0x4] ;  /* 0x0000040001027983 */ /* 0x002ea20000100800 */
[----:B------:R-:W-:Y:S01]  /*17950*/  BSSY B3, `(.L_x_8165) ;  /* 0x0000008000037945 */ /* 0x000fe20003800000 */
[----:B------:R-:W1:Y:S02]  /*17960*/  S2R R5, SR_TID.X ;  /* 0x0000000000057919 */ /* 0x000e640000002100 */
[----:B-1----:R-:W-:-:S04]  /*17970*/  LOP3.LUT R5, R5, 0x7f, RZ, 0xc0, !PT ;  /* 0x0000007f05057812 */ /* 0x002fc800078ec0ff */
[----:B------:R-:W-:Y:S01]  /*17980*/  ISETP.NE.AND P1, PT, R5, RZ, PT ;  /* 0x000000ff0500720c */ /* 0x000fe20003f25270 */
[----:B--2---:R-:W-:Y:S01]  /*17990*/  IMAD R3, R9, 0x8, R2 ;  /* 0x0000000809037824 */ /* 0x004fe200078e0202 */
[----:B------:R-:W-:-:S04]  /*179a0*/  SHF.L.U32 R2, R8, 0x1f, RZ ;  /* 0x0000001f08027819 */ /* 0x000fc800000006ff */
[----:B------:R-:W1:Y:S02]  /*179b0*/  SYNCS.PHASECHK.TRANS64.TRYWAIT P0, [R3+URZ+0x28c40], R2 ;  /* 0x028c4002030075a7 */ /* 0x000e64000800017f */
[----:B-1----:R-:W-:Y:S05]  /*179c0*/  @!P0 BRA `(.L_x_8166) ;  /* 0x0000005000488947 */ /* 0x002fea0003800000 */
.L_x_8308:
[----:B------:R-:W-:Y:S05]  /*179d0*/  BSYNC B3 ;  /* 0x0000000000037941 */ /* 0x000fea0003800000 */
.L_x_8165:
        /* <DEDUP_REMOVED lines=9> */
.L_x_8168:
[----:B------:R-:W-:Y:S05]  /*17a70*/  BSYNC B3 ;  /* 0x0000000000037941 */ /* 0x000fea0003800000 */
.L_x_8167:
        /* <DEDUP_REMOVED lines=14> */
.L_x_8169:
        /* <DEDUP_REMOVED lines=14> */
.L_x_8309:
[----:B------:R-:W-:Y:S05]  /*17c40*/  BSYNC B3 ;  /* 0x0000000000037941 */ /* 0x000fea0003800000 */
.L_x_8170:
        /* <DEDUP_REMOVED lines=11> */
.L_x_8173:
[----:B------:R-:W-:Y:S05]  /*17d00*/  BSYNC B3 ;  /* 0x0000000000037941 */ /* 0x000fea0003800000 */
.L_x_8172:
        /* <DEDUP_REMOVED lines=11> */
.L_x_8174:
        /* <DEDUP_REMOVED lines=16> */
.L_x_8175:
        /* <DEDUP_REMOVED lines=16> */
.L_x_8176:
        /* <DEDUP_REMOVED lines=16> */
.L_x_8177:
        /* <DEDUP_REMOVED lines=16> */
.L_x_8178:
        /* <DEDUP_REMOVED lines=16> */
.L_x_8179:
        /* <DEDUP_REMOVED lines=16> */
.L_x_8180:
        /* <DEDUP_REMOVED lines=16> */
.L_x_8181:
        /* <DEDUP_REMOVED lines=11> */
.L_x_8163:
[----:B------:R-:W-:Y:S05]  /*18570*/  BSYNC B1 ;  /* 0x0000000000017941 */ /* 0x000fea0003800000 */
.L_x_8162:
[----:B------:R-:W2:Y:S02]  /*18580*/  LDL.LU R5, [R1+0x30] ;  /* 0x0000300001057983 */ /* 0x000ea40000300800 */
[----:B--2---:R-:W-:-:S07]  /*18590*/  VIADD R0, R5, 0xfffffffd ;  /* 0xfffffffd05007836 */ /* 0x004fce0000000000 */
.L_x_8161:
[----:B------:R-:W-:Y:S05]  /*185a0*/  BSYNC B2 ;  /* 0x0000000000027941 */ /* 0x000fea0003800000 */
.L_x_8160:
[----:B------:R-:W-:-:S13]  /*185b0*/  ISETP.NE.AND P0, PT, R4, RZ, PT ;  /* 0x000000ff0400720c */ /* 0x000fda0003f05270 */
[----:B------:R-:W-:Y:S05]  /*185c0*/  @!P0 BRA `(.L_x_8159) ;  /* 0x0000001c00488947 */ /* 0x000fea0003800000 */
.L_x_8222:
[----:B------:R-:W2:Y:S04]  /*185d0*/  LDL R4, [R1+0x8] ;  /* 0x0000080001047983 */ /* 0x000ea80000100800 */
[----:B------:R-:W3:Y:S04]  /*185e0*/  LDL.LU R3, [R1+0xc] ;  /* 0x00000c0001037983 */ /* 0x000ee80000300800 */
[----:B------:R-:W4:Y:S01]  /*185f0*/  LDL.LU R2, [R1+0x18] ;  /* 0x0000180001027983 */ /* 0x000f220000300800 */
        /* <DEDUP_REMOVED lines=34> */
.L_x_8184:
[----:B0-----:R-:W2:Y:S01]  /*18820*/  LDL R2, [R1+0x4] ;  /* 0x0000040001027983 */ /* 0x001ea20000100800 */
[----:B------:R-:W-:Y:S01]  /*18830*/  BSSY B2, `(.L_x_8185) ;  /* 0x0000008000027945 */ /* 0x000fe20003800000 */
[----:B------:R-:W0:Y:S02]  /*18840*/  S2R R3, SR_TID.X ;  /* 0x0000000000037919 */ /* 0x000e240000002100 */
[----:B0-----:R-:W-:-:S04]  /*18850*/  LOP3.LUT R3, R3, 0x7f, RZ, 0xc0, !PT ;  /* 0x0000007f03037812 */ /* 0x001fc800078ec0ff */
[----:B------:R-:W-:Y:S01]  /*18860*/  ISETP.NE.AND P1, PT, R3, RZ, PT ;  /* 0x000000ff0300720c */ /* 0x000fe20003f25270 */
[----:B--2---:R-:W-:Y:S01]  /*18870*/  IMAD R4, R7, 0x8, R2 ;  /* 0x0000000807047824 */ /* 0x004fe200078e0202 */
[----:B------:R-:W-:-:S04]  /*18880*/  SHF.L.U32 R2, R6, 0x1f, RZ ;  /* 0x0000001f06027819 */ /* 0x000fc800000006ff */
[----:B------:R-:W0:Y:S02]  /*18890*/  SYNCS.PHASECHK.TRANS64.TRYWAIT P0, [R4+URZ+0x28c40], R2 ;  /* 0x028c4002040075a7 */ /* 0x000e24000800017f */
[----:B0-----:R-:W-:Y:S05]  /*188a0*/  @!P0 BRA `(.L_x_8186) ;  /* 0x0000004000b88947 */ /* 0x001fea0003800000 */
.L_x_8310:
[----:B------:R-:W-:Y:S05]  /*188b0*/  BSYNC B2 ;  /* 0x0000000000027941 */ /* 0x000fea0003800000 */
.L_x_8185:
        /* <DEDUP_REMOVED lines=9> */
.L_x_8188:
[----:B------:R-:W-:Y:S05]  /*18950*/  BSYNC B2 ;  /* 0x0000000000027941 */ /* 0x000fea0003800000 */
.L_x_8187:
        /* <DEDUP_REMOVED lines=13> */
.L_x_8189:
        /* <DEDUP_REMOVED lines=14> */
.L_x_8311:
[----:B------:R-:W-:Y:S05]  /*18b10*/  BSYNC B2 ;  /* 0x0000000000027941 */ /* 0x000fea0003800000 */
.L_x_8190:
        /* <DEDUP_REMOVED lines=11> */
.L_x_8193:
[----:B------:R-:W-:Y:S05]  /*18bd0*/  BSYNC B2 ;  /* 0x0000000000027941 */ /* 0x000fea0003800000 */
.L_x_8192:
        /* <DEDUP_REMOVED lines=10> */
.L_x_8194:
        /* <DEDUP_REMOVED lines=16> */
.L_x_8195:
        /* <DEDUP_REMOVED lines=16> */
.L_x_8196:
        /* <DEDUP_REMOVED lines=16> */
.L_x_8197:
        /* <DEDUP_REMOVED lines=16> */
.L_x_8198:
        /* <DEDUP_REMOVED lines=16> */
.L_x_8199:
        /* <DEDUP_REMOVED lines=16> */
.L_x_8200:
        /* <DEDUP_REMOVED lines=16> */
.L_x_8201:
        /* <DEDUP_REMOVED lines=11> */
.L_x_8183:
[----:B------:R-:W-:Y:S05]  /*19430*/  BSYNC B1 ;  /* 0x0000000000017941 */ /* 0x000fea0003800000 */
.L_x_8182:
[----:B------:R-:W2:Y:S01]  /*19440*/  LDL R2, [R1+0x8] ;  /* 0x0000080001027983 */ /* 0x000ea20000100800 */
[----:B------:R-:W-:Y:S01]  /*19450*/  VIADD R7, R7, 0x1 ;  /* 0x0000000107077836 */ /* 0x000fe20000000000 */
[----:B------:R-:W-:Y:S04]  /*19460*/  BSSY B1, `(.L_x_8202) ;  /* 0x00000e5000017945 */ /* 0x000fe80003800000 */
[----:B------:R-:W-:-:S04]  /*19470*/  ISETP.NE.AND P0, PT, R7, 0x2, PT ;  /* 0x000000020700780c */ /* 0x000fc80003f05270 */
[----:B0-----:R-:W-:Y:S02]  /*19480*/  SEL R9, R7, RZ, P0 ;  /* 0x000000ff07097207 */ /* 0x001fe40000000000 */
        /* <DEDUP_REMOVED lines=31> */
.L_x_8204:
        /* <DEDUP_REMOVED lines=9> */
.L_x_8312:
[----:B------:R-:W-:Y:S05]  /*19710*/  BSYNC B2 ;  /* 0x0000000000027941 */ /* 0x000fea0003800000 */
.L_x_8205:
        /* <DEDUP_REMOVED lines=9> */
.L_x_8208:
[----:B------:R-:W-:Y:S05]  /*197b0*/  BSYNC B2 ;  /* 0x0000000000027941 */ /* 0x000fea0003800000 */
.L_x_8207:
        /* <DEDUP_REMOVED lines=14> */
.L_x_8209:
        /* <DEDUP_REMOVED lines=14> */
.L_x_8313:
[----:B------:R-:W-:Y:S05]  /*19980*/  BSYNC B2 ;  /* 0x0000000000027941 */ /* 0x000fea0003800000 */
.L_x_8210:
        /* <DEDUP_REMOVED lines=11> */
.L_x_8213:
[----:B------:R-:W-:Y:S05]  /*19a40*/  BSYNC B2 ;  /* 0x0000000000027941 */ /* 0x000fea0003800000 */
.L_x_8212:
        /* <DEDUP_REMOVED lines=11> */
.L_x_8214:
        /* <DEDUP_REMOVED lines=16> */
.L_x_8215:
        /* <DEDUP_REMOVED lines=16> */
.L_x_8216:
        /* <DEDUP_REMOVED lines=16> */
.L_x_8217:
        /* <DEDUP_REMOVED lines=16> */
.L_x_8218:
        /* <DEDUP_REMOVED lines=16> */
.L_x_8219:
        /* <DEDUP_REMOVED lines=16> */
.L_x_8220:
        /* <DEDUP_REMOVED lines=16> */
.L_x_8221:
        /* <DEDUP_REMOVED lines=11> */
.L_x_8203:
[----:B------:R-:W-:Y:S05]  /*1a2b0*/  BSYNC B1 ;  /* 0x0000000000017941 */ /* 0x000fea0003800000 */
.L_x_8202:
[C---:B------:R-:W-:Y:S01]  /*1a2c0*/  ISETP.GT.AND P0, PT, R0.reuse, 0x1, PT ;  /* 0x000000010000780c */ /* 0x040fe20003f04270 */
[----:B------:R-:W-:-:S12]  /*1a2d0*/  VIADD R0, R0, 0xfffffffe ;  /* 0xfffffffe00007836 */ /* 0x000fd80000000000 */
[----:B------:R-:W-:Y:S05]  /*1a2e0*/  @P0 BRA `(.L_x_8222) ;  /* 0xffffffe000b80947 */ /* 0x000fea000383ffff */
.L_x_8159:
[----:B------:R-:W-:Y:S05]  /*1a2f0*/  BSYNC B0 ;  /* 0x0000000000007941 */ /* 0x000fea0003800000 */
.L_x_8158:
        /* <DEDUP_REMOVED lines=23> */
[----:B-1----:R-:W-:-:S07]  /*1a470*/  IADD3 R16, R4, UR36, R7 ;  /* 0x0000002404107c10 */ /* 0x002fce000fffe007 */
.L_x_8224:
[----:B------:R-:W-:Y:S05]  /*1a480*/  BSYNC B0 ;  /* 0x0000000000007941 */ /* 0x000fea0003800000 */
.L_x_8223:
[----:B------:R-:W-:-:S05]  /*1a490*/  SEL R0, R0, RZ, P0 ;  /* 0x000000ff00007207 */ /* 0x000fca0000000000 */
[----:B------:R2:W-:Y:S02]  /*1a4a0*/  STL [R1+0xc], R0 ;  /* 0x00000c0001007387 */ /* 0x0005e40000100800 */
.L_x_8126:
[----:B------:R-:W-:Y:S05]  /*1a4b0*/  BSYNC B7 ;  /* 0x0000000000077941 */ /* 0x000fea0003800000 */
.L_x_8124:
        /* <DEDUP_REMOVED lines=13> */
.L_x_8225:
        /* <DEDUP_REMOVED lines=13> */
[----:B------:R-:W-:Y:S01]  /*1a660*/  SHFL.IDX PT, R4, R16, 0x1, 0x1f ;  /* 0x00201f0010047f89 */ /* 0x000fe200000e0000 */
[C---:B------:R-:W-:Y:S02]  /*1a670*/  ISETP.GE.U32.AND P4, PT, R7.reuse, 0x8, PT ;  /* 0x000000080700780c */ /* 0x040fe40003f86070 */
[C---:B------:R-:W-:Y:S01]  /*1a680*/  ISETP.GE.U32.AND P5, PT, R7.reuse, 0x10, PT ;  /* 0x000000100700780c */ /* 0x040fe20003fa6070 */
[----:B-1----:R-:W-:Y:S02]  /*1a690*/  IMAD.MOV.U32 R2, RZ, RZ, RZ ;  /* 0x000000ffff027224 */ /* 0x002fe400078e00ff */
[----:B--2---:R-:W-:Y:S01]  /*1a6a0*/  @!P1 IMAD.MOV.U32 R2, RZ, RZ, R3 ;  /* 0x000000ffff029224 */ /* 0x004fe200078e0003 */
[----:B------:R-:W-:-:S04]  /*1a6b0*/  ISETP.NE.AND P1, PT, R7, RZ, PT ;  /* 0x000000ff0700720c */ /* 0x000fc80003f25270 */
[----:B0-----:R-:W0:Y:S02]  /*1a6c0*/  SHFL.UP PT, R14, R2, 0x1, RZ ;  /* 0x04200000020e7989 */ /* 0x001e2400000e00ff */
        /* <DEDUP_REMOVED lines=16> */
.L_x_8323:
[----:B------:R-:W-:Y:S02]  /*1a7d0*/  ULDC UR4, c[0x0][0xc38] ;  /* 0x00030e0000047ab9 */ /* 0x000fe40000000800 */
[----:B------:R-:W-:-:S04]  /*1a7e0*/  IMAD.U32 R5, RZ, RZ, UR4 ;  /* 0x00000004ff057e24 */ /* 0x000fc8000f8e00ff */
[----:B0-2---:R-:W-:-:S04]  /*1a7f0*/  IMAD R16, R16, R5, RZ ;  /* 0x0000000510107224 */ /* 0x005fc800078e02ff */
[----:B------:R-:W-:-:S05]  /*1a800*/  IMAD.IADD R4, R4, 0x1, R16 ;  /* 0x0000000104047824 */ /* 0x000fca00078e0210 */
[----:B-1----:R-:W-:-:S13]  /*1a810*/  ISETP.GT.AND P6, PT, R4, R0, PT ;  /* 0x000000000400720c */ /* 0x002fda0003fc4270 */
[----:B------:R-:W-:Y:S05]  /*1a820*/  @P6 BRA `(.L_x_8228) ;  /* 0x00000000009c6947 */ /* 0x000fea0003800000 */
.L_x_8233:
        /* <DEDUP_REMOVED lines=14> */
.L_x_8231:
[----:B------:R-:W-:Y:S05]  /*1a910*/  BSYNC B0 ;  /* 0x0000000000007941 */ /* 0x000fea0003800000 */
.L_x_8230:
        /* <DEDUP_REMOVED lines=18> */
.L_x_8331:
[----:B------:R-:W-:Y:S02]  /*1aa40*/  ULDC UR4, c[0x0][0xc38] ;  /* 0x00030e0000047ab9 */ /* 0x000fe40000000800 */
[----:B------:R-:W-:-:S04]  /*1aa50*/  IMAD.U32 R5, RZ, RZ, UR4 ;  /* 0x00000004ff057e24 */ /* 0x000fc8000f8e00ff */
[----:B-1----:R-:W-:-:S04]  /*1aa60*/  IMAD R16, R16, R5, RZ ;  /* 0x0000000510107224 */ /* 0x002fc800078e02ff */
[----:B------:R-:W-:-:S05]  /*1aa70*/  IMAD.IADD R4, R16, 0x1, R4 ;  /* 0x0000000110047824 */ /* 0x000fca00078e0204 */
[----:B------:R-:W-:-:S13]  /*1aa80*/  ISETP.GT.AND P6, PT, R4, R0, PT ;  /* 0x000000000400720c */ /* 0x000fda0003fc4270 */
[----:B------:R-:W-:Y:S05]  /*1aa90*/  @!P6 BRA `(.L_x_8233) ;  /* 0xfffffffc0064e947 */ /* 0x000fea000383ffff */
.L_x_8228:
        /* <DEDUP_REMOVED lines=8> */
.L_x_8335:
[----:B------:R-:W-:Y:S01]  /*1ab20*/  ISETP.NE.AND P0, PT, R4, RZ, PT ;  /* 0x000000ff0400720c */ /* 0x000fe20003f05270 */
[----:B------:R-:W-:-:S12]  /*1ab30*/  IMAD.MOV.U32 R4, RZ, RZ, RZ ;  /* 0x000000ffff047224 */ /* 0x000fd800078e00ff */
[----:B------:R-:W-:Y:S05]  /*1ab40*/  @!P0 BRA `(.L_x_8235) ;  /* 0x0000000000148947 */ /* 0x000fea0003800000 */
[----:B------:R-:W-:Y:S01]  /*1ab50*/  UMOV UR4, 0xffffffff ;  /* 0xffffffff00047882 */ /* 0x000fe20000000000 */
[----:B------:R-:W-:Y:S02]  /*1ab60*/  VIADD R12, R6, 0xffffffff ;  /* 0xffffffff060c7836 */ /* 0x000fe40000000000 */
[----:B------:R-:W-:Y:S05]  /*1ab70*/  BRA.DIV UR4, `(.L_x_8236) ;  /* 0x0000002a04987947 */ /* 0x000fea000b800000 */
[----:B0-----:R0:W3:Y:S02]  /*1ab80*/  SHFL.IDX PT, R3, R3, R12, 0x1f ;  /* 0x00001f0c03037589 */ /* 0x0010e400000e0000 */
.L_x_8338:
[----:B---3--:R-:W-:-:S07]  /*1ab90*/  IMAD.MOV.U32 R4, RZ, RZ, R3 ;  /* 0x000000ffff047224 */ /* 0x008fce00078e0003 */
.L_x_8235:
[----:B01----:R-:W0:Y:S01]  /*1aba0*/  LDC.64 R2, c[0x0][0xc90] ;  /* 0x00032400ff027b82 */ /* 0x003e220000000a00 */
[----:B------:R-:W-:-:S04]  /*1abb0*/  IMAD.IADD R19, R6, 0x1, R19 ;  /* 0x0000000106137824 */ /* 0x000fc800078e0213 */
[----:B0-----:R-:W-:-:S05]  /*1abc0*/  IMAD.WIDE R2, R19, 0x4, R2 ;  /* 0x0000000413027825 */ /* 0x001fca00078e0202 */
[----:B------:R-:W2:Y:S01]  /*1abd0*/  LDG.E R7, desc[UR40][R2.64] ;  /* 0x0000002802077981 */ /* 0x000ea2000c1e1900 */
        /* <DEDUP_REMOVED lines=62> */
.L_x_8229:
[----:B------:R-:W-:Y:S01]  /*1afc0*/  UMOV UR4, URZ ;  /* 0x0000003f00047c82 */ /* 0x000fe20008000000 */
[----:B------:R-:W-:Y:S01]  /*1afd0*/  UMOV UR5, URZ ;  /* 0x0000003f00057c82 */ /* 0x000fe20008000000 */
[----:B------:R-:W-:Y:S01]  /*1afe0*/  ULDC UR6, c[0x0][0xc3c] ;  /* 0x00030f0000067ab9 */ /* 0x000fe20000000800 */
[----:B------:R-:W-:Y:S02]  /*1aff0*/  IMAD.MOV.U32 R16, RZ, RZ, R0 ;  /* 0x000000ffff107224 */ /* 0x000fe400078e0000 */
[----:B------:R-:W-:Y:S02]  /*1b000*/  IMAD.U32 R17, RZ, RZ, UR4 ;  /* 0x00000004ff117e24 */ /* 0x000fe4000f8e00ff */
[----:B------:R-:W-:Y:S02]  /*1b010*/  IMAD.U32 R18, RZ, RZ, UR5 ;  /* 0x00000005ff127e24 */ /* 0x000fe4000f8e00ff */
[----:B------:R-:W-:-:S07]  /*1b020*/  IMAD.U32 R19, RZ, RZ, UR6 ;  /* 0x00000006ff137e24 */ /* 0x000fce000f8e00ff */
.L_x_8237:
        /* <DEDUP_REMOVED lines=12> */
.L_x_8226:
[----:B------:R-:W-:Y:S02]  /*1b0f0*/  ULDC UR4, c[0x0][0xc3c] ;  /* 0x00030f0000047ab9 */ /* 0x000fe40000000800 */
[----:B---3--:R-:W-:-:S13]  /*1b100*/  ISETP.GE.AND P0, PT, R19, UR4, PT ;  /* 0x0000000413007c0c */ /* 0x008fda000bf06270 */
[----:B------:R-:W-:Y:S05]  /*1b110*/  @!P0 BRA `(.L_x_8238) ;  /* 0xffffff8000548947 */ /* 0x000fea000383ffff */
[----:B------:R-:W-:Y:S05]  /*1b120*/  BSYNC B8 ;  /* 0x0000000000087941 */ /* 0x000fea0003800000 */
.L_x_8074:
        /* <DEDUP_REMOVED lines=12> */
.L_x_8339:
[----:B------:R-:W-:Y:S05]  /*1b1f0*/  BSYNC B0 ;  /* 0x0000000000007941 */ /* 0x000fea0003800000 */
.L_x_8239:
[----:B------:R-:W-:-:S03]  /*1b200*/  UMOV UR4, 0xffffffff ;  /* 0xffffffff00047882 */ /* 0x000fc60000000000 */
[----:B------:R-:W-:Y:S05]  /*1b210*/  BRA.DIV UR4, `(.L_x_8241) ;  /* 0x00000026042c7947 */ /* 0x000fea000b800000 */
[----:B------:R-:W1:Y:S02]  /*1b220*/  S2R R2, SR_TID.X ;  /* 0x0000000000027919 */ /* 0x000e640000002100 */
[----:B-1----:R-:W-:-:S04]  /*1b230*/  SHF.R.U32.HI R2, RZ, 0x5, R2 ;  /* 0x00000005ff027819 */ /* 0x002fc80000011602 */
[----:B------:R-:W-:-:S05]  /*1b240*/  LOP3.LUT R2, R2, 0x3, RZ, 0xc0, !PT ;  /* 0x0000000302027812 */ /* 0x000fca00078ec0ff */
[----:B------:R1:W2:Y:S02]  /*1b250*/  SHFL.IDX PT, R14, R2, RZ, 0x1f ;  /* 0x00001fff020e7589 */ /* 0x0002a400000e0000 */
.L_x_8342:
[----:B--2---:R-:W-:-:S13]  /*1b260*/  ISETP.NE.AND P0, PT, R14, RZ, PT ;  /* 0x000000ff0e00720c */ /* 0x004fda0003f05270 */
[----:B------:R-:W-:Y:S05]  /*1b270*/  @P0 BRA `(.L_x_7926) ;  /* 0x0000000000940947 */ /* 0x000fea0003800000 */
[----:B------:R-:W-:-:S03]  /*1b280*/  UMOV UR4, 0xffffffff ;  /* 0xffffffff00047882 */ /* 0x000fc60000000000 */
[----:B------:R-:W-:Y:S05]  /*1b290*/  BRA.DIV UR4, `(.L_x_8242) ;  /* 0x0000002604407947 */ /* 0x000fea000b800000 */
[----:B------:R-:W-:-:S13]  /*1b2a0*/  ELECT P6, URZ, PT ;  /* 0x00000000003f782f */ /* 0x000fda00038c0000 */
.L_x_8345:
[----:B------:R-:W-:Y:S05]  /*1b2b0*/  @!P6 BRA `(.L_x_7926) ;  /* 0x000000000084e947 */ /* 0x000fea0003800000 */
[----:B-1----:R-:W2:Y:S02]  /*1b2c0*/  LDL.LU R2, [R1+0x58] ;  /* 0x0000580001027983 */ /* 0x002ea40000300800 */
[----:B--2---:R-:W-:-:S04]  /*1b2d0*/  LOP3.LUT R2, R2, 0x2, RZ, 0xfc, !PT ;  /* 0x0000000202027812 */ /* 0x004fc800078efcff */
[----:B------:R-:W-:-:S13]  /*1b2e0*/  ISETP.NE.AND P2, PT, R2, 0x3, PT ;  /* 0x000000030200780c */ /* 0x000fda0003f45270 */
[----:B------:R-:W-:Y:S05]  /*1b2f0*/  @!P2 BRA `(.L_x_8243) ;  /* 0x000000000004a947 */ /* 0x000fea0003800000 */
[----:B------:R-:W-:Y:S01]  /*1b300*/  BPT.TRAP 0x1 ;  /* 0x000000040000795c */ /* 0x000fe20000300000 */
.L_x_8243:
        /* <DEDUP_REMOVED lines=14> */
.L_x_8346:
[----:B------:R-:W1:Y:S02]  /*1b3f0*/  SYNCS.PHASECHK.TRANS64.TRYWAIT P0, [R7+URZ], R2 ;  /* 0x00000002070075a7 */ /* 0x000e64000800017f */
[----:B-1----:R-:W-:Y:S05]  /*1b400*/  @!P0 BRA `(.L_x_8245) ;  /* 0x0000002400188947 */ /* 0x002fea0003800000 */
.L_x_8347:
[----:B------:R-:W-:Y:S05]  /*1b410*/  @!P2 BRA `(.L_x_8246) ;  /* 0x000000000004a947 */ /* 0x000fea0003800000 */
[----:B------:R-:W-:Y:S01]  /*1b420*/  BPT.TRAP 0x1 ;  /* 0x000000040000795c */ /* 0x000fe20000300000 */
.L_x_8246:
[----:B------:R-:W2:Y:S01]  /*1b430*/  LDL.LU R4, [R1+0xc] ;  /* 0x00000c0001047983 */ /* 0x000ea20000300800 */
[----:B------:R-:W-:-:S04]  /*1b440*/  VIADD R0, R0, 0x28c60 ;  /* 0x00028c6000007836 */ /* 0x000fc80000000000 */
[----:B--2---:R-:W-:-:S04]  /*1b450*/  IMAD R4, R4, 0x8, R0 ;  /* 0x0000000804047824 */ /* 0x004fc800078e0200 */
[----:B------:R-:W2:Y:S02]  /*1b460*/  SYNCS.PHASECHK.TRANS64.TRYWAIT P0, [R4+URZ], R5 ;  /* 0x00000005040075a7 */ /* 0x000ea4000800017f */
[----:B--2---:R-:W-:Y:S05]  /*1b470*/  @!P0 BRA `(.L_x_8247) ;  /* 0x0000002400108947 */ /* 0x004fea0003800000 */
.L_x_8348:
[----:B------:R-:W-:-:S07]  /*1b480*/  IMAD R3, R3, 0x8, R0 ;  /* 0x0000000803037824 */ /* 0x000fce00078e0200 */
.L_x_8248:
[----:B---3--:R3:W4:Y:S02]  /*1b490*/  SYNCS.PHASECHK.TRANS64.TRYWAIT P0, [R3+URZ], R2 ;  /* 0x00000002030075a7 */ /* 0x008724000800017f */
[----:B----4-:R-:W-:Y:S05]  /*1b4a0*/  @!P0 NANOSLEEP.SYNCS 0x989680 ;  /* 0x009896800000895d */ /* 0x010fea0003900000 */
[----:B------:R-:W4:Y:S02]  /*1b4b0*/  @!P0 SYNCS.PHASECHK.TRANS64 P0, [R3+URZ], R2 ;  /* 0x00000002030085a7 */ /* 0x000f24000800007f */
[----:B----4-:R-:W-:Y:S05]  /*1b4c0*/  @!P0 BRA `(.L_x_8248) ;  /* 0xfffffffc00f08947 */ /* 0x010fea000383ffff */
.L_x_7926:
[----:B------:R-:W-:Y:S05]  /*1b4d0*/  BSYNC B9 ;  /* 0x0000000000097941 */ /* 0x000fea0003800000 */
.L_x_7923:
[----:B------:R-:W-:Y:S05]  /*1b4e0*/  EXIT ;  /* 0x000000000000794d */ /* 0x000fea0003800000 */
.L_x_7942:
[----:B0-----:R0:W1:Y:S02]  /*1b4f0*/  SYNCS.PHASECHK.TRANS64.TRYWAIT P5, [R68+URZ+0x28c90], R71 ;  /* 0x028c9047440075a7 */ /* 0x00106400080a017f */
[----:B-1----:R-:W-:Y:S05]  /*1b500*/  @!P5 NANOSLEEP.SYNCS 0x989680 ;  /* 0x009896800000d95d */ /* 0x002fea0003900000 */
[----:B------:R-:W1:Y:S02]  /*1b510*/  @!P5 SYNCS.PHASECHK.TRANS64 P5, [R68+URZ+0x28c90], R71 ;  /* 0x028c90474400d5a7 */ /* 0x000e6400080a007f */
[----:B-1----:R-:W-:Y:S05]  /*1b520*/  @!P5 BRA `(.L_x_7942) ;  /* 0xfffffffc00f0d947 */ /* 0x002fea000383ffff */
[----:B------:R-:W-:Y:S05]  /*1b530*/  BRA `(.L_x_8249) ;  /* 0xfffffe7000907947 */ /* 0x000fea000383ffff */
.L_x_7952:
[----:B-1----:R1:W2:Y:S02]  /*1b540*/  SYNCS.PHASECHK.TRANS64.TRYWAIT P5, [R68+URZ+0x28c90], R71 ;  /* 0x028c9047440075a7 */ /* 0x0022a400080a017f */
[----:B--2---:R-:W-:Y:S05]  /*1b550*/  @!P5 NANOSLEEP.SYNCS 0x989680 ;  /* 0x009896800000d95d */ /* 0x004fea0003900000 */
[----:B------:R-:W2:Y:S02]  /*1b560*/  @!P5 SYNCS.PHASECHK.TRANS64 P5, [R68+URZ+0x28c90], R71 ;  /* 0x028c90474400d5a7 */ /* 0x000ea400080a007f */
[----:B--2---:R-:W-:Y:S05]  /*1b570*/  @!P5 BRA `(.L_x_7952) ;  /* 0xfffffffc00f0d947 */ /* 0x004fea000383ffff */
[----:B------:R-:W-:Y:S05]  /*1b580*/  BRA `(.L_x_8250) ;  /* 0xfffffe7c00107947 */ /* 0x000fea000383ffff */
.L_x_7957:
[----:B0-----:R0:W1:Y:S02]  /*1b590*/  SYNCS.PHASECHK.TRANS64.TRYWAIT P5, [R68+URZ+0x28c90], R71 ;  /* 0x028c9047440075a7 */ /* 0x00106400080a017f */
[----:B-1----:R-:W-:Y:S05]  /*1b5a0*/  @!P5 NANOSLEEP.SYNCS 0x989680 ;  /* 0x009896800000d95d */ /* 0x002fea0003900000 */
[----:B------:R-:W1:Y:S02]  /*1b5b0*/  @!P5 SYNCS.PHASECHK.TRANS64 P5, [R68+URZ+0x28c90], R71 ;  /* 0x028c90474400d5a7 */ /* 0x000e6400080a007f */
[----:B-1----:R-:W-:Y:S05]  /*1b5c0*/  @!P5 BRA `(.L_x_7957) ;  /* 0xfffffffc00f0d947 */ /* 0x002fea000383ffff */
[----:B------:R-:W-:Y:S05]  /*1b5d0*/  BRA `(.L_x_8251) ;  /* 0xfffffe8400447947 */ /* 0x000fea000383ffff */
.L_x_7961:
[----:B------:R0:W0:Y:S02]  /*1b5e0*/  SYNCS.PHASECHK.TRANS64.TRYWAIT P0, [R68+URZ+0x28cb0], R71 ;  /* 0x028cb047440075a7 */ /* 0x000024000800017f */
[----:B0-----:R-:W-:Y:S05]  /*1b5f0*/  @!P0 NANOSLEEP.SYNCS 0x989680 ;  /* 0x009896800000895d */ /* 0x001fea0003900000 */
[----:B------:R-:W0:Y:S02]  /*1b600*/  @!P0 SYNCS.PHASECHK.TRANS64 P0, [R68+URZ+0x28cb0], R71 ;  /* 0x028cb047440085a7 */ /* 0x000e24000800007f */
[----:B0-----:R-:W-:Y:S05]  /*1b610*/  @!P0 BRA `(.L_x_7961) ;  /* 0xfffffffc00f08947 */ /* 0x001fea000383ffff */
[----:B------:R-:W-:Y:S05]  /*1b620*/  BRA `(.L_x_8252) ;  /* 0xfffffe8400bc7947 */ /* 0x000fea000383ffff */
.L_x_7972:
[----:B-1----:R1:W2:Y:S02]  /*1b630*/  SYNCS.PHASECHK.TRANS64.TRYWAIT P1, [R20+URZ+0x28c50], R3 ;  /* 0x028c5003140075a7 */ /* 0x0022a4000802017f */
[----:B--2---:R-:W-:Y:S05]  /*1b640*/  @!P1 NANOSLEEP.SYNCS 0x989680 ;  /* 0x009896800000995d */ /* 0x004fea0003900000 */
[----:B------:R-:W2:Y:S02]  /*1b650*/  @!P1 SYNCS.PHASECHK.TRANS64 P1, [R20+URZ+0x28c50], R3 ;  /* 0x028c5003140095a7 */ /* 0x000ea4000802007f */
[----:B--2---:R-:W-:Y:S05]  /*1b660*/  @!P1 BRA `(.L_x_7972) ;  /* 0xfffffffc00f09947 */ /* 0x004fea000383ffff */
[----:B------:R-:W-:Y:S05]  /*1b670*/  BRA `(.L_x_8253) ;  /* 0xfffffe9400107947 */ /* 0x000fea000383ffff */
.L_x_7979:
[----:B-1----:R1:W2:Y:S02]  /*1b680*/  SYNCS.PHASECHK.TRANS64.TRYWAIT P2, [R3+URZ+0x28c50], R4 ;  /* 0x028c5004030075a7 */ /* 0x0022a4000804017f */
[----:B--2---:R-:W-:Y:S05]  /*1b690*/  @!P2 NANOSLEEP.SYNCS 0x989680 ;  /* 0x009896800000a95d */ /* 0x004fea0003900000 */
[----:B------:R-:W2:Y:S02]  /*1b6a0*/  @!P2 SYNCS.PHASECHK.TRANS64 P2, [R3+URZ+0x28c50], R4 ;  /* 0x028c50040300a5a7 */ /* 0x000ea4000804007f */
[----:B--2---:R-:W-:Y:S05]  /*1b6b0*/  @!P2 BRA `(.L_x_7979) ;  /* 0xfffffffc00f0a947 */ /* 0x004fea000383ffff */
[----:B------:R-:W-:Y:S05]  /*1b6c0*/  BRA `(.L_x_7978) ;  /* 0xfffffea000387947 */ /* 0x000fea000383ffff */
.L_x_7992:
        /* <DEDUP_REMOVED lines=8> */
.L_x_8255:
[----:B------:R-:W-:Y:S05]  /*1b750*/  BSYNC B1 ;  /* 0x0000000000017941 */ /* 0x000fea0003800000 */
.L_x_8254:
        /* <DEDUP_REMOVED lines=8> */
.L_x_8256:
[----:B------:R-:W-:Y:S02]  /*1b7e0*/  IMAD.MOV.U32 R13, RZ, RZ, R8 ;  /* 0x000000ffff0d7224 */ /* 0x000fe400078e0008 */
[----:B------:R-:W-:-:S07]  /*1b7f0*/  IMAD.MOV.U32 R0, RZ, RZ, R14 ;  /* 0x000000ffff007224 */ /* 0x000fce00078e000e */
[----:B------:R-:W-:Y:S05]  /*1b800*/  WARPSYNC.COLLECTIVE R15, `(.L_x_8257) ;  /* 0x000000000f087348 */ /* 0x000fea0003c00000 */
[----:B------:R0:W1:Y:S02]  /*1b810*/  SHFL.IDX P6, R14, R13, R12, R11 ;  /* 0x0000000c0d0e7389 */ /* 0x00006400000c000b */
[----:B01----:R-:W-:Y:S01]  /*1b820*/  ENDCOLLECTIVE ;  /* 0x000000000000791b */ /* 0x003fe20003800000 */
.L_x_8257:
[----:B------:R-:W-:Y:S02]  /*1b830*/  IMAD.MOV.U32 R13, RZ, RZ, R7 ;  /* 0x000000ffff0d7224 */ /* 0x000fe400078e0007 */
[----:B------:R-:W-:-:S07]  /*1b840*/  IMAD.MOV.U32 R5, RZ, RZ, R14 ;  /* 0x000000ffff057224 */ /* 0x000fce00078e000e */
[----:B------:R-:W-:Y:S05]  /*1b850*/  WARPSYNC.COLLECTIVE R15, `(.L_x_8258) ;  /* 0x000000000f087348 */ /* 0x000fea0003c00000 */
[----:B------:R0:W1:Y:S02]  /*1b860*/  SHFL.IDX P6, R14, R13, R12, R11 ;  /* 0x0000000c0d0e7389 */ /* 0x00006400000c000b */
[----:B01----:R-:W-:Y:S01]  /*1b870*/  ENDCOLLECTIVE ;  /* 0x000000000000791b */ /* 0x003fe20003800000 */
.L_x_8258:
[----:B------:R-:W-:Y:S05]  /*1b880*/  BRA `(.L_x_8259) ;  /* 0xfffffeb400e87947 */ /* 0x000fea000383ffff */
.L_x_7995:
        /* <DEDUP_REMOVED lines=8> */
.L_x_8261:
[----:B------:R-:W-:Y:S05]  /*1b910*/  BSYNC B1 ;  /* 0x0000000000017941 */ /* 0x000fea0003800000 */
.L_x_8260:
        /* <DEDUP_REMOVED lines=8> */
.L_x_8262:
[----:B------:R-:W-:Y:S02]  /*1b9a0*/  IMAD.MOV.U32 R13, RZ, RZ, R8 ;  /* 0x000000ffff0d7224 */ /* 0x000fe400078e0008 */
[----:B------:R-:W-:-:S07]  /*1b9b0*/  IMAD.MOV.U32 R0, RZ, RZ, R14 ;  /* 0x000000ffff007224 */ /* 0x000fce00078e000e */
[----:B------:R-:W-:Y:S05]  /*1b9c0*/  WARPSYNC.COLLECTIVE R15, `(.L_x_8263) ;  /* 0x000000000f087348 */ /* 0x000fea0003c00000 */
[----:B------:R0:W1:Y:S02]  /*1b9d0*/  SHFL.IDX P6, R14, R13, R12, R11 ;  /* 0x0000000c0d0e7389 */ /* 0x00006400000c000b */
[----:B01----:R-:W-:Y:S01]  /*1b9e0*/  ENDCOLLECTIVE ;  /* 0x000000000000791b */ /* 0x003fe20003800000 */
.L_x_8263:
[----:B------:R-:W-:Y:S02]  /*1b9f0*/  IMAD.MOV.U32 R13, RZ, RZ, R7 ;  /* 0x000000ffff0d7224 */ /* 0x000fe400078e0007 */
[----:B------:R-:W-:-:S07]  /*1ba00*/  IMAD.MOV.U32 R5, RZ, RZ, R14 ;  /* 0x000000ffff057224 */ /* 0x000fce00078e000e */
[----:B------:R-:W-:Y:S05]  /*1ba10*/  WARPSYNC.COLLECTIVE R15, `(.L_x_8264) ;  /* 0x000000000f087348 */ /* 0x000fea0003c00000 */
[----:B------:R0:W1:Y:S02]  /*1ba20*/  SHFL.IDX P6, R14, R13, R12, R11 ;  /* 0x0000000c0d0e7389 */ /* 0x00006400000c000b */
[----:B01----:R-:W-:Y:S01]  /*1ba30*/  ENDCOLLECTIVE ;  /* 0x000000000000791b */ /* 0x003fe20003800000 */
.L_x_8264:
[----:B------:R-:W-:Y:S05]  /*1ba40*/  BRA `(.L_x_8265) ;  /* 0xfffffeb800447947 */ /* 0x000fea000383ffff */
.L_x_7999:
[----:B0-----:R0:W1:Y:S02]  /*1ba50*/  SYNCS.PHASECHK.TRANS64.TRYWAIT P0, [R2+URZ+0x28c00], R35 ;  /* 0x028c0023020075a7 */ /* 0x001064000800017f */
[----:B-1----:R-:W-:Y:S05]  /*1ba60*/  @!P0 NANOSLEEP.SYNCS 0x989680 ;  /* 0x009896800000895d */ /* 0x002fea0003900000 */
[----:B------:R-:W1:Y:S02]  /*1ba70*/  @!P0 SYNCS.PHASECHK.TRANS64 P0, [R2+URZ+0x28c00], R35 ;  /* 0x028c0023020085a7 */ /* 0x000e64000800007f */
[----:B-1----:R-:W-:Y:S05]  /*1ba80*/  @!P0 BRA `(.L_x_7999) ;  /* 0xfffffffc00f08947 */ /* 0x002fea000383ffff */
[----:B------:R-:W-:Y:S05]  /*1ba90*/  BRA `(.L_x_8266) ;  /* 0xfffffebc00307947 */ /* 0x000fea000383ffff */
.L_x_8007:
        /* <DEDUP_REMOVED lines=8> */
.L_x_8268:
[----:B------:R-:W-:Y:S05]  /*1bb20*/  BSYNC B1 ;  /* 0x0000000000017941 */ /* 0x000fea0003800000 */
.L_x_8267:
        /* <DEDUP_REMOVED lines=8> */
.L_x_8269:
[----:B------:R-:W-:Y:S02]  /*1bbb0*/  IMAD.MOV.U32 R13, RZ, RZ, R7 ;  /* 0x000000ffff0d7224 */ /* 0x000fe400078e0007 */
[----:B------:R-:W-:-:S07]  /*1bbc0*/  IMAD.MOV.U32 R0, RZ, RZ, R14 ;  /* 0x000000ffff007224 */ /* 0x000fce00078e000e */
[----:B------:R-:W-:Y:S05]  /*1bbd0*/  WARPSYNC.COLLECTIVE R15, `(.L_x_8270) ;  /* 0x000000000f087348 */ /* 0x000fea0003c00000 */
[----:B------:R0:W1:Y:S02]  /*1bbe0*/  SHFL.IDX P6, R14, R13, R12, R11 ;  /* 0x0000000c0d0e7389 */ /* 0x00006400000c000b */
[----:B01----:R-:W-:Y:S01]  /*1bbf0*/  ENDCOLLECTIVE ;  /* 0x000000000000791b */ /* 0x003fe20003800000 */
.L_x_8270:
[----:B------:R-:W-:Y:S02]  /*1bc00*/  IMAD.MOV.U32 R10, RZ, RZ, R0 ;  /* 0x000000ffff0a7224 */ /* 0x000fe400078e0000 */
[----:B------:R-:W-:Y:S02]  /*1bc10*/  IMAD.MOV.U32 R13, RZ, RZ, R9 ;  /* 0x000000ffff0d7224 */ /* 0x000fe400078e0009 */
[----:B------:R-:W-:-:S07]  /*1bc20*/  IMAD.MOV.U32 R5, RZ, RZ, R14 ;  /* 0x000000ffff057224 */ /* 0x000fce00078e000e */
[----:B------:R-:W-:Y:S05]  /*1bc30*/  WARPSYNC.COLLECTIVE R15, `(.L_x_8271) ;  /* 0x000000000f087348 */ /* 0x000fea0003c00000 */
[----:B------:R0:W1:Y:S02]  /*1bc40*/  SHFL.IDX P6, R14, R13, R12, R11 ;  /* 0x0000000c0d0e7389 */ /* 0x00006400000c000b */
[----:B01----:R-:W-:Y:S01]  /*1bc50*/  ENDCOLLECTIVE ;  /* 0x000000000000791b */ /* 0x003fe20003800000 */
.L_x_8271:
[----:B------:R-:W-:Y:S01]  /*1bc60*/  IMAD.MOV.U32 R11, RZ, RZ, R3 ;  /* 0x000000ffff0b7224 */ /* 0x000fe200078e0003 */
[----:B------:R-:W-:Y:S06]  /*1bc70*/  BRA `(.L_x_8272) ;  /* 0xfffffec800847947 */ /* 0x000fec000383ffff */
.L_x_8010:
        /* <DEDUP_REMOVED lines=8> */
.L_x_8274:
[----:B------:R-:W-:Y:S05]  /*1bd00*/  BSYNC B1 ;  /* 0x0000000000017941 */ /* 0x000fea0003800000 */
.L_x_8273:
        /* <DEDUP_REMOVED lines=8> */
.L_x_8275:
[----:B------:R-:W-:Y:S02]  /*1bd90*/  IMAD.MOV.U32 R13, RZ, RZ, R7 ;  /* 0x000000ffff0d7224 */ /* 0x000fe400078e0007 */
[----:B------:R-:W-:-:S07]  /*1bda0*/  IMAD.MOV.U32 R0, RZ, RZ, R14 ;  /* 0x000000ffff007224 */ /* 0x000fce00078e000e */
[----:B------:R-:W-:Y:S05]  /*1bdb0*/  WARPSYNC.COLLECTIVE R15, `(.L_x_8276) ;  /* 0x000000000f087348 */ /* 0x000fea0003c00000 */
[----:B------:R0:W1:Y:S02]  /*1bdc0*/  SHFL.IDX P6, R14, R13, R12, R11 ;  /* 0x0000000c0d0e7389 */ /* 0x00006400000c000b */
[----:B01----:R-:W-:Y:S01]  /*1bdd0*/  ENDCOLLECTIVE ;  /* 0x000000000000791b */ /* 0x003fe20003800000 */
.L_x_8276:
[----:B------:R-:W-:Y:S02]  /*1bde0*/  IMAD.MOV.U32 R13, RZ, RZ, R9 ;  /* 0x000000ffff0d7224 */ /* 0x000fe400078e0009 */
[----:B------:R-:W-:-:S07]  /*1bdf0*/  IMAD.MOV.U32 R7, RZ, RZ, R14 ;  /* 0x000000ffff077224 */ /* 0x000fce00078e000e */
[----:B------:R-:W-:Y:S05]  /*1be00*/  WARPSYNC.COLLECTIVE R15, `(.L_x_8277) ;  /* 0x000000000f087348 */ /* 0x000fea0003c00000 */
[----:B------:R0:W1:Y:S02]  /*1be10*/  SHFL.IDX P6, R14, R13, R12, R11 ;  /* 0x0000000c0d0e7389 */ /* 0x00006400000c000b */
[----:B01----:R-:W-:Y:S01]  /*1be20*/  ENDCOLLECTIVE ;  /* 0x000000000000791b */ /* 0x003fe20003800000 */
.L_x_8277:
[----:B------:R-:W-:Y:S02]  /*1be30*/  IMAD.MOV.U32 R12, RZ, RZ, R0 ;  /* 0x000000ffff0c7224 */ /* 0x000fe400078e0000 */
[----:B------:R-:W-:Y:S01]  /*1be40*/  IMAD.MOV.U32 R13, RZ, RZ, R3 ;  /* 0x000000ffff0d7224 */ /* 0x000fe200078e0003 */
[----:B------:R-:W-:Y:S06]  /*1be50*/  BRA `(.L_x_8278) ;  /* 0xfffffec800a87947 */ /* 0x000fec000383ffff */
.L_x_8014:
[----:B0-----:R0:W1:Y:S02]  /*1be60*/  SYNCS.PHASECHK.TRANS64.TRYWAIT P1, [R2+URZ+0x28c00], R3 ;  /* 0x028c0003020075a7 */ /* 0x001064000802017f */
[----:B-1----:R-:W-:Y:S05]  /*1be70*/  @!P1 NANOSLEEP.SYNCS 0x989680 ;  /* 0x009896800000995d */ /* 0x002fea0003900000 */
[----:B------:R-:W1:Y:S02]  /*1be80*/  @!P1 SYNCS.PHASECHK.TRANS64 P1, [R2+URZ+0x28c00], R3 ;  /* 0x028c0003020095a7 */ /* 0x000e64000802007f */
[----:B-1----:R-:W-:Y:S05]  /*1be90*/  @!P1 BRA `(.L_x_8014) ;  /* 0xfffffffc00f09947 */ /* 0x002fea000383ffff */
[----:B------:R-:W-:Y:S05]  /*1bea0*/  BRA `(.L_x_8279) ;  /* 0xfffffecc00487947 */ /* 0x000fea000383ffff */
.L_x_8020:
[----:B0-----:R0:W1:Y:S02]  /*1beb0*/  SYNCS.PHASECHK.TRANS64.TRYWAIT P2, [R168+URZ+0x28c30], R57 ;  /* 0x028c3039a80075a7 */ /* 0x001064000804017f */
[----:B-1----:R-:W-:Y:S05]  /*1bec0*/  @!P2 NANOSLEEP.SYNCS 0x989680 ;  /* 0x009896800000a95d */ /* 0x002fea0003900000 */
[----:B------:R-:W1:Y:S02]  /*1bed0*/  @!P2 SYNCS.PHASECHK.TRANS64 P2, [R168+URZ+0x28c30], R57 ;  /* 0x028c3039a800a5a7 */ /* 0x000e64000804007f */
[----:B-1----:R-:W-:Y:S05]  /*1bee0*/  @!P2 BRA `(.L_x_8020) ;  /* 0xfffffffc00f0a947 */ /* 0x002fea000383ffff */
[----:B------:R-:W-:Y:S05]  /*1bef0*/  BRA `(.L_x_8019) ;  /* 0xfffffed800e07947 */ /* 0x000fea000383ffff */
.L_x_8025:
[----:B--2---:R2:W3:Y:S02]  /*1bf00*/  SYNCS.PHASECHK.TRANS64.TRYWAIT P2, [R168+URZ+0x28c50], R57 ;  /* 0x028c5039a80075a7 */ /* 0x0044e4000804017f */
[----:B---3--:R-:W-:Y:S05]  /*1bf10*/  @!P2 NANOSLEEP.SYNCS 0x989680 ;  /* 0x009896800000a95d */ /* 0x008fea0003900000 */
[----:B------:R-:W3:Y:S02]  /*1bf20*/  @!P2 SYNCS.PHASECHK.TRANS64 P2, [R168+URZ+0x28c50], R57 ;  /* 0x028c5039a800a5a7 */ /* 0x000ee4000804007f */
[----:B---3--:R-:W-:Y:S05]  /*1bf30*/  @!P2 BRA `(.L_x_8025) ;  /* 0xfffffffc00f0a947 */ /* 0x008fea000383ffff */
[----:B------:R-:W-:Y:S05]  /*1bf40*/  BRA `(.L_x_8024) ;  /* 0xfffffeec00a47947 */ /* 0x000fea000383ffff */
.L_x_8032:
[----:B--2---:R2:W3:Y:S02]  /*1bf50*/  SYNCS.PHASECHK.TRANS64.TRYWAIT P2, [R216+URZ+0x28c30], R20 ;  /* 0x028c3014d80075a7 */ /* 0x0044e4000804017f */
[----:B---3--:R-:W-:Y:S05]  /*1bf60*/  @!P2 NANOSLEEP.SYNCS 0x989680 ;  /* 0x009896800000a95d */ /* 0x008fea0003900000 */
[----:B------:R-:W3:Y:S02]  /*1bf70*/  @!P2 SYNCS.PHASECHK.TRANS64 P2, [R216+URZ+0x28c30], R20 ;  /* 0x028c3014d800a5a7 */ /* 0x000ee4000804007f */
[----:B---3--:R-:W-:Y:S05]  /*1bf80*/  @!P2 BRA `(.L_x_8032) ;  /* 0xfffffffc00f0a947 */ /* 0x008fea000383ffff */
[----:B------:R-:W-:Y:S05]  /*1bf90*/  BRA `(.L_x_8031) ;  /* 0xfffffef000d07947 */ /* 0x000fea000383ffff */
.L_x_8037:
[----:B--2---:R2:W3:Y:S02]  /*1bfa0*/  SYNCS.PHASECHK.TRANS64.TRYWAIT P2, [R216+URZ+0x28c50], R20 ;  /* 0x028c5014d80075a7 */ /* 0x0044e4000804017f */
[----:B---3--:R-:W-:Y:S05]  /*1bfb0*/  @!P2 NANOSLEEP.SYNCS 0x989680 ;  /* 0x009896800000a95d */ /* 0x008fea0003900000 */
[----:B------:R-:W3:Y:S02]  /*1bfc0*/  @!P2 SYNCS.PHASECHK.TRANS64 P2, [R216+URZ+0x28c50], R20 ;  /* 0x028c5014d800a5a7 */ /* 0x000ee4000804007f */
[----:B---3--:R-:W-:Y:S05]  /*1bfd0*/  @!P2 BRA `(.L_x_8037) ;  /* 0xfffffffc00f0a947 */ /* 0x008fea000383ffff */
[----:B------:R-:W-:Y:S05]  /*1bfe0*/  BRA `(.L_x_8036) ;  /* 0xffffff0c00b87947 */ /* 0x000fea000383ffff */
.L_x_8045:
[----:B---3--:R3:W4:Y:S02]  /*1bff0*/  SYNCS.PHASECHK.TRANS64.TRYWAIT P2, [R194+URZ+0x28c30], R20 ;  /* 0x028c3014c20075a7 */ /* 0x008724000804017f */
[----:B----4-:R-:W-:Y:S05]  /*1c000*/  @!P2 NANOSLEEP.SYNCS 0x989680 ;  /* 0x009896800000a95d */ /* 0x010fea0003900000 */
[----:B------:R-:W4:Y:S02]  /*1c010*/  @!P2 SYNCS.PHASECHK.TRANS64 P2, [R194+URZ+0x28c30], R20 ;  /* 0x028c3014c200a5a7 */ /* 0x000f24000804007f */
[----:B----4-:R-:W-:Y:S05]  /*1c020*/  @!P2 BRA `(.L_x_8045) ;  /* 0xfffffffc00f0a947 */ /* 0x010fea000383ffff */
[----:B------:R-:W-:Y:S05]  /*1c030*/  BRA `(.L_x_8044) ;  /* 0xffffff1000cc7947 */ /* 0x000fea000383ffff */
.L_x_8050:
[----:B-1----:R1:W4:Y:S02]  /*1c040*/  SYNCS.PHASECHK.TRANS64.TRYWAIT P2, [R194+URZ+0x28c50], R20 ;  /* 0x028c5014c20075a7 */ /* 0x002324000804017f */
[----:B----4-:R-:W-:Y:S05]  /*1c050*/  @!P2 NANOSLEEP.SYNCS 0x989680 ;  /* 0x009896800000a95d */ /* 0x010fea0003900000 */
[----:B------:R-:W4:Y:S02]  /*1c060*/  @!P2 SYNCS.PHASECHK.TRANS64 P2, [R194+URZ+0x28c50], R20 ;  /* 0x028c5014c200a5a7 */ /* 0x000f24000804007f */
[----:B----4-:R-:W-:Y:S05]  /*1c070*/  @!P2 BRA `(.L_x_8050) ;  /* 0xfffffffc00f0a947 */ /* 0x010fea000383ffff */
[----:B------:R-:W-:Y:S05]  /*1c080*/  BRA `(.L_x_8049) ;  /* 0xffffff2800247947 */ /* 0x000fea000383ffff */
.L_x_8080:
[----:B------:R-:W2:Y:S01]  /*1c090*/  S2R R9, SR_TID.X ;  /* 0x0000000000097919 */ /* 0x000ea20000002100 */
[----:B------:R-:W-:Y:S01]  /*1c0a0*/  BSSY B1, `(.L_x_8280) ;  /* 0x000000a000017945 */ /* 0x000fe20003800000 */
[----:B------:R-:W-:Y:S02]  /*1c0b0*/  IMAD.MOV.U32 R12, RZ, RZ, RZ ;  /* 0x000000ffff0c7224 */ /* 0x000fe400078e00ff */
[----:B-1----:R-:W-:Y:S02]  /*1c0c0*/  IMAD.MOV.U32 R11, RZ, RZ, 0x1f ;  /* 0x0000001fff0b7424 */ /* 0x002fe400078e00ff */
[----:B------:R-:W-:Y:S01]  /*1c0d0*/  IMAD.MOV.U32 R15, RZ, RZ, -0x1 ;  /* 0xffffffffff0f7424 */ /* 0x000fe200078e00ff */
[----:B--2---:R-:W-:-:S04]  /*1c0e0*/  SHF.R.U32.HI R9, RZ, 0x5, R9 ;  /* 0x00000005ff097819 */ /* 0x004fc80000011609 */
[----:B------:R-:W-:-:S05]  /*1c0f0*/  LOP3.LUT R9, R9, 0x3, RZ, 0xc0, !PT ;  /* 0x0000000309097812 */ /* 0x000fca00078ec0ff */
[----:B------:R-:W-:-:S07]  /*1c100*/  IMAD.MOV.U32 R13, RZ, RZ, R9 ;  /* 0x000000ffff0d7224 */ /* 0x000fce00078e0009 */
[----:B0-----:R-:W-:Y:S05]  /*1c110*/  WARPSYNC.COLLECTIVE R15, `(.L_x_8281) ;  /* 0x000000000f087348 */ /* 0x001fea0003c00000 */
[----:B0-----:R0:W1:Y:S02]  /*1c120*/  SHFL.IDX P6, R14, R13, R12, R11 ;  /* 0x0000000c0d0e7389 */ /* 0x00106400000c000b */
[----:B01----:R-:W-:Y:S01]  /*1c130*/  ENDCOLLECTIVE ;  /* 0x000000000000791b */ /* 0x003fe20003800000 */
.L_x_8281:
[----:B------:R-:W-:Y:S05]  /*1c140*/  BSYNC B1 ;  /* 0x0000000000017941 */ /* 0x000fea0003800000 */
.L_x_8280:
[----:B------:R-:W-:Y:S05]  /*1c150*/  BRA `(.L_x_8282) ;  /* 0xffffff7800407947 */ /* 0x000fea000383ffff */
.L_x_8082:
[----:B------:R-:W-:Y:S01]  /*1c160*/  BSSY B1, `(.L_x_8283) ;  /* 0x0000006000017945 */ /* 0x000fe20003800000 */
[----:B------:R-:W-:-:S07]  /*1c170*/  IMAD.MOV.U32 R15, RZ, RZ, -0x1 ;  /* 0xffffffffff0f7424 */ /* 0x000fce00078e00ff */
[----:B01----:R-:W-:Y:S05]  /*1c180*/  WARPSYNC.COLLECTIVE R15, `(.L_x_8284) ;  /* 0x000000000f0c7348 */ /* 0x003fea0003c00000 */
[----:B------:R-:W-:Y:S02]  /*1c190*/  ELECT P6, UR62, PT ;  /* 0x00000000003e782f */ /* 0x000fe400038c0000 */
[----:B------:R-:W-:Y:S01]  /*1c1a0*/  MOV R14, UR62 ;  /* 0x0000003e000e7c02 */ /* 0x000fe20008000f00 */
[----:B01----:R-:W-:Y:S10]  /*1c1b0*/  ENDCOLLECTIVE ;  /* 0x000000000000791b */ /* 0x003ff40003800000 */
.L_x_8284:
[----:B------:R-:W-:Y:S05]  /*1c1c0*/  BSYNC B1 ;  /* 0x0000000000017941 */ /* 0x000fea0003800000 */
.L_x_8283:
[----:B------:R-:W-:Y:S05]  /*1c1d0*/  BRA `(.L_x_8081) ;  /* 0xffffff7800387947 */ /* 0x000fea000383ffff */
.L_x_8084:
[----:B0-----:R-:W2:Y:S02]  /*1c1e0*/  LDL R5, [R1+0x4] ;  /* 0x0000040001057983 */ /* 0x001ea40000100800 */
[----:B--2---:R0:W2:Y:S02]  /*1c1f0*/  SYNCS.PHASECHK.TRANS64.TRYWAIT P0, [R5+URZ+0x28c20], R4 ;  /* 0x028c2004050075a7 */ /* 0x0040a4000800017f */
[----:B--2---:R-:W-:Y:S05]  /*1c200*/  @!P0 NANOSLEEP.SYNCS 0x989680 ;  /* 0x009896800000895d */ /* 0x004fea0003900000 */
[----:B------:R-:W2:Y:S02]  /*1c210*/  @!P0 SYNCS.PHASECHK.TRANS64 P0, [R5+URZ+0x28c20], R4 ;  /* 0x028c2004050085a7 */ /* 0x000ea4000800007f */
[----:B--2---:R-:W-:Y:S05]  /*1c220*/  @!P0 BRA `(.L_x_8084) ;  /* 0xfffffffc00ec8947 */ /* 0x004fea000383ffff */
[----:B------:R-:W-:Y:S05]  /*1c230*/  BRA `(.L_x_8285) ;  /* 0xffffff7800487947 */ /* 0x000fea000383ffff */
.L_x_8088:
[----:B0-----:R0:W2:Y:S02]  /*1c240*/  SYNCS.PHASECHK.TRANS64.TRYWAIT P0, [R5+URZ+0x28ca0], R9 ;  /* 0x028ca009050075a7 */ /* 0x0010a4000800017f */
[----:B--2---:R-:W-:Y:S05]  /*1c250*/  @!P0 NANOSLEEP.SYNCS 0x989680 ;  /* 0x009896800000895d */ /* 0x004fea0003900000 */
[----:B------:R-:W2:Y:S02]  /*1c260*/  @!P0 SYNCS.PHASECHK.TRANS64 P0, [R5+URZ+0x28ca0], R9 ;  /* 0x028ca009050085a7 */ /* 0x000ea4000800007f */
[----:B--2---:R-:W-:Y:S05]  /*1c270*/  @!P0 BRA `(.L_x_8088) ;  /* 0xfffffffc00f08947 */ /* 0x004fea000383ffff */
[----:B------:R-:W-:Y:S05]  /*1c280*/  BRA `(.L_x_8286) ;  /* 0xffffff78006c7947 */ /* 0x000fea000383ffff */
.L_x_8093:
[----:B--2---:R2:W3:Y:S02]  /*1c290*/  SYNCS.PHASECHK.TRANS64.TRYWAIT P0, [R5+URZ+0x28cc0], R9 ;  /* 0x028cc009050075a7 */ /* 0x0044e4000800017f */
[----:B---3--:R-:W-:Y:S05]  /*1c2a0*/  @!P0 NANOSLEEP.SYNCS 0x989680 ;  /* 0x009896800000895d */ /* 0x008fea0003900000 */
[----:B------:R-:W3:Y:S02]  /*1c2b0*/  @!P0 SYNCS.PHASECHK.TRANS64 P0, [R5+URZ+0x28cc0], R9 ;  /* 0x028cc009050085a7 */ /* 0x000ee4000800007f */
[----:B---3--:R-:W-:Y:S05]  /*1c2c0*/  @!P0 BRA `(.L_x_8093) ;  /* 0xfffffffc00f08947 */ /* 0x008fea000383ffff */
[----:B------:R-:W-:Y:S05]  /*1c2d0*/  BRA `(.L_x_8287) ;  /* 0xffffff7800f07947 */ /* 0x000fea000383ffff */
.L_x_8107:
[----:B0-----:R0:W2:Y:S02]  /*1c2e0*/  SYNCS.PHASECHK.TRANS64.TRYWAIT P1, [R5+URZ+0x28ca0], R6 ;  /* 0x028ca006050075a7 */ /* 0x0010a4000802017f */
[----:B--2---:R-:W-:Y:S05]  /*1c2f0*/  @!P1 NANOSLEEP.SYNCS 0x989680 ;  /* 0x009896800000995d */ /* 0x004fea0003900000 */
[----:B------:R-:W2:Y:S02]  /*1c300*/  @!P1 SYNCS.PHASECHK.TRANS64 P1, [R5+URZ+0x28ca0], R6 ;  /* 0x028ca006050095a7 */ /* 0x000ea4000802007f */
[----:B--2---:R-:W-:Y:S05]  /*1c310*/  @!P1 BRA `(.L_x_8107) ;  /* 0xfffffffc00f09947 */ /* 0x004fea000383ffff */
[----:B------:R-:W-:Y:S05]  /*1c320*/  BRA `(.L_x_8288) ;  /* 0xffffff8400787947 */ /* 0x000fea000383ffff */
.L_x_8112:
[----:B--2---:R2:W3:Y:S02]  /*1c330*/  SYNCS.PHASECHK.TRANS64.TRYWAIT P1, [R5+URZ+0x28cc0], R6 ;  /* 0x028cc006050075a7 */ /* 0x0044e4000802017f */
[----:B---3--:R-:W-:Y:S05]  /*1c340*/  @!P1 NANOSLEEP.SYNCS 0x989680 ;  /* 0x009896800000995d */ /* 0x008fea0003900000 */
[----:B------:R-:W3:Y:S02]  /*1c350*/  @!P1 SYNCS.PHASECHK.TRANS64 P1, [R5+URZ+0x28cc0], R6 ;  /* 0x028cc006050095a7 */ /* 0x000ee4000802007f */
[----:B---3--:R-:W-:Y:S05]  /*1c360*/  @!P1 BRA `(.L_x_8112) ;  /* 0xfffffffc00f09947 */ /* 0x008fea000383ffff */
[----:B------:R-:W-:Y:S05]  /*1c370*/  BRA `(.L_x_8289) ;  /* 0xffffff8400f87947 */ /* 0x000fea000383ffff */
.L_x_8132:
        /* <DEDUP_REMOVED lines=11> */
.L_x_8291:
[----:B------:R-:W-:Y:S05]  /*1c430*/  BSYNC B0 ;  /* 0x0000000000007941 */ /* 0x000fea0003800000 */
.L_x_8290:
[----:B------:R-:W-:Y:S05]  /*1c440*/  BRA `(.L_x_8292) ;  /* 0xffffff9800087947 */ /* 0x000fea000383ffff */
.L_x_8134:
[----:B------:R-:W-:Y:S01]  /*1c450*/  BSSY B0, `(.L_x_8293) ;  /* 0x0000006000007945 */ /* 0x000fe20003800000 */
[----:B------:R-:W-:-:S07]  /*1c460*/  IMAD.MOV.U32 R15, RZ, RZ, -0x1 ;  /* 0xffffffffff0f7424 */ /* 0x000fce00078e00ff */
[----:B01----:R-:W-:Y:S05]  /*1c470*/  WARPSYNC.COLLECTIVE R15, `(.L_x_8294) ;  /* 0x000000000f0c7348 */ /* 0x003fea0003c00000 */
[----:B------:R-:W-:Y:S02]  /*1c480*/  ELECT P6, UR62, PT ;  /* 0x00000000003e782f */ /* 0x000fe400038c0000 */
[----:B------:R-:W-:Y:S01]  /*1c490*/  MOV R14, UR62 ;  /* 0x0000003e000e7c02 */ /* 0x000fe20008000f00 */
[----:B01----:R-:W-:Y:S10]  /*1c4a0*/  ENDCOLLECTIVE ;  /* 0x000000000000791b */ /* 0x003ff40003800000 */
.L_x_8294:
[----:B------:R-:W-:Y:S05]  /*1c4b0*/  BSYNC B0 ;  /* 0x0000000000007941 */ /* 0x000fea0003800000 */
.L_x_8293:
[----:B------:R-:W-:Y:S05]  /*1c4c0*/  BRA `(.L_x_8295) ;  /* 0xffffff9800187947 */ /* 0x000fea000383ffff */
.L_x_8136:
[----:B0-----:R0:W2:Y:S02]  /*1c4d0*/  SYNCS.PHASECHK.TRANS64.TRYWAIT P0, [R0+URZ+0x28c40], R2 ;  /* 0x028c4002000075a7 */ /* 0x0010a4000800017f */
[----:B--2---:R-:W-:Y:S05]  /*1c4e0*/  @!P0 NANOSLEEP.SYNCS 0x989680 ;  /* 0x009896800000895d */ /* 0x004fea0003900000 */
[----:B------:R-:W2:Y:S02]  /*1c4f0*/  @!P0 SYNCS.PHASECHK.TRANS64 P0, [R0+URZ+0x28c40], R2 ;  /* 0x028c4002000085a7 */ /* 0x000ea4000800007f */
[----:B--2---:R-:W-:Y:S05]  /*1c500*/  @!P0 BRA `(.L_x_8136) ;  /* 0xfffffffc00f08947 */ /* 0x004fea000383ffff */
[----:B------:R-:W-:Y:S05]  /*1c510*/  BRA `(.L_x_8296) ;  /* 0xffffff9800847947 */ /* 0x000fea000383ffff */
.L_x_8140:
        /* <DEDUP_REMOVED lines=12> */
.L_x_8297:
[----:B------:R-:W-:Y:S02]  /*1c5e0*/  IMAD.MOV.U32 R13, RZ, RZ, R3 ;  /* 0x000000ffff0d7224 */ /* 0x000fe400078e0003 */
[----:B------:R-:W-:-:S07]  /*1c5f0*/  IMAD.MOV.U32 R4, RZ, RZ, R14 ;  /* 0x000000ffff047224 */ /* 0x000fce00078e000e */
[----:B------:R-:W-:Y:S05]  /*1c600*/  WARPSYNC.COLLECTIVE R15, `(.L_x_8298) ;  /* 0x000000000f087348 */ /* 0x000fea0003c00000 */
[----:B------:R0:W1:Y:S02]  /*1c610*/  SHFL.IDX P6, R14, R13, R12, R11 ;  /* 0x0000000c0d0e7389 */ /* 0x00006400000c000b */
[----:B01----:R-:W-:Y:S01]  /*1c620*/  ENDCOLLECTIVE ;  /* 0x000000000000791b */ /* 0x003fe20003800000 */
.L_x_8298:
[----:B------:R-:W-:Y:S02]  /*1c630*/  IMAD.MOV.U32 R13, RZ, RZ, R2 ;  /* 0x000000ffff0d7224 */ /* 0x000fe400078e0002 */
[----:B------:R-:W-:Y:S02]  /*1c640*/  IMAD.MOV.U32 R12, RZ, RZ, 0x1 ;  /* 0x00000001ff0c7424 */ /* 0x000fe400078e00ff */
[----:B------:R-:W-:-:S07]  /*1c650*/  IMAD.MOV.U32 R5, RZ, RZ, R14 ;  /* 0x000000ffff057224 */ /* 0x000fce00078e000e */
[----:B------:R-:W-:Y:S05]  /*1c660*/  WARPSYNC.COLLECTIVE R15, `(.L_x_8299) ;  /* 0x000000000f087348 */ /* 0x000fea0003c00000 */
[----:B------:R0:W1:Y:S02]  /*1c670*/  SHFL.IDX P6, R14, R13, R12, R11 ;  /* 0x0000000c0d0e7389 */ /* 0x00006400000c000b */
[----:B01----:R-:W-:Y:S01]  /*1c680*/  ENDCOLLECTIVE ;  /* 0x000000000000791b */ /* 0x003fe20003800000 */
.L_x_8299:
        /* <DEDUP_REMOVED lines=10> */
.L_x_8300:
        /* <DEDUP_REMOVED lines=11> */
.L_x_8301:
        /* <DEDUP_REMOVED lines=10> */
.L_x_8302:
        /* <DEDUP_REMOVED lines=12> */
.L_x_8303:
        /* <DEDUP_REMOVED lines=14> */
.L_x_8304:
[----:B------:R-:W-:Y:S01]  /*1ca20*/  IMAD.MOV.U32 R3, RZ, RZ, R14 ;  /* 0x000000ffff037224 */ /* 0x000fe200078e000e */
[----:B------:R-:W-:Y:S06]  /*1ca30*/  BRA `(.L_x_8305) ;  /* 0xffffff9c00f47947 */ /* 0x000fec000383ffff */
.L_x_8143:
[----:B0-----:R-:W2:Y:S02]  /*1ca40*/  LDL R2, [R1+0x4] ;  /* 0x0000040001027983 */ /* 0x001ea40000100800 */
[----:B--2---:R0:W1:Y:S02]  /*1ca50*/  SYNCS.PHASECHK.TRANS64.TRYWAIT P0, [R2+URZ+0x28c20], R0 ;  /* 0x028c2000020075a7 */ /* 0x004064000800017f */
[----:B-1----:R-:W-:Y:S05]  /*1ca60*/  @!P0 NANOSLEEP.SYNCS 0x989680 ;  /* 0x009896800000895d */ /* 0x002fea0003900000 */
[----:B------:R-:W1:Y:S02]  /*1ca70*/  @!P0 SYNCS.PHASECHK.TRANS64 P0, [R2+URZ+0x28c20], R0 ;  /* 0x028c2000020085a7 */ /* 0x000e64000800007f */
[----:B-1----:R-:W-:Y:S05]  /*1ca80*/  @!P0 BRA `(.L_x_8143) ;  /* 0xfffffffc00ec8947 */ /* 0x002fea000383ffff */
[----:B------:R-:W-:Y:S05]  /*1ca90*/  BRA `(.L_x_8306) ;  /* 0xffffffa000547947 */ /* 0x000fea000383ffff */
.L_x_8147:
[----:B0-----:R0:W1:Y:S02]  /*1caa0*/  SYNCS.PHASECHK.TRANS64.TRYWAIT P0, [R0+URZ+0x28c60], R2 ;  /* 0x028c6002000075a7 */ /* 0x001064000800017f */
[----:B-1----:R-:W-:Y:S05]  /*1cab0*/  @!P0 NANOSLEEP.SYNCS 0x989680 ;  /* 0x009896800000895d */ /* 0x002fea0003900000 */
[----:B------:R-:W1:Y:S02]  /*1cac0*/  @!P0 SYNCS.PHASECHK.TRANS64 P0, [R0+URZ+0x28c60], R2 ;  /* 0x028c6002000085a7 */ /* 0x000e64000800007f */
[----:B-1----:R-:W-:Y:S05]  /*1cad0*/  @!P0 BRA `(.L_x_8147) ;  /* 0xfffffffc00f08947 */ /* 0x002fea000383ffff */
[----:B------:R-:W-:Y:S05]  /*1cae0*/  BRA `(.L_x_8307) ;  /* 0xffffffa000807947 */ /* 0x000fea000383ffff */
.L_x_8166:
[----:B-1----:R1:W2:Y:S02]  /*1caf0*/  SYNCS.PHASECHK.TRANS64.TRYWAIT P0, [R3+URZ+0x28c40], R2 ;  /* 0x028c4002030075a7 */ /* 0x0022a4000800017f */
[----:B--2---:R-:W-:Y:S05]  /*1cb00*/  @!P0 NANOSLEEP.SYNCS 0x989680 ;  /* 0x009896800000895d */ /* 0x004fea0003900000 */
[----:B------:R-:W2:Y:S02]  /*1cb10*/  @!P0 SYNCS.PHASECHK.TRANS64 P0, [R3+URZ+0x28c40], R2 ;  /* 0x028c4002030085a7 */ /* 0x000ea4000800007f */
[----:B--2---:R-:W-:Y:S05]  /*1cb20*/  @!P0 BRA `(.L_x_8166) ;  /* 0xfffffffc00f08947 */ /* 0x004fea000383ffff */
[----:B------:R-:W-:Y:S05]  /*1cb30*/  BRA `(.L_x_8308) ;  /* 0xffffffac00a47947 */ /* 0x000fea000383ffff */
.L_x_8171:
[----:B0-----:R0:W2:Y:S02]  /*1cb40*/  SYNCS.PHASECHK.TRANS64.TRYWAIT P0, [R3+URZ+0x28c60], R2 ;  /* 0x028c6002030075a7 */ /* 0x0010a4000800017f */
[----:B--2---:R-:W-:Y:S05]  /*1cb50*/  @!P0 NANOSLEEP.SYNCS 0x989680 ;  /* 0x009896800000895d */ /* 0x004fea0003900000 */
[----:B------:R-:W2:Y:S02]  /*1cb60*/  @!P0 SYNCS.PHASECHK.TRANS64 P0, [R3+URZ+0x28c60], R2 ;  /* 0x028c6002030085a7 */ /* 0x000ea4000800007f */
[----:B--2---:R-:W-:Y:S05]  /*1cb70*/  @!P0 BRA `(.L_x_8171) ;  /* 0xfffffffc00f08947 */ /* 0x004fea000383ffff */
[----:B------:R-:W-:Y:S05]  /*1cb80*/  BRA `(.L_x_8309) ;  /* 0xffffffb0002c7947 */ /* 0x000fea000383ffff */
.L_x_8186:
[----:B0-----:R0:W1:Y:S02]  /*1cb90*/  SYNCS.PHASECHK.TRANS64.TRYWAIT P0, [R4+URZ+0x28c40], R2 ;  /* 0x028c4002040075a7 */ /* 0x001064000800017f */
[----:B-1----:R-:W-:Y:S05]  /*1cba0*/  @!P0 NANOSLEEP.SYNCS 0x989680 ;  /* 0x009896800000895d */ /* 0x002fea0003900000 */
[----:B------:R-:W1:Y:S02]  /*1cbb0*/  @!P0 SYNCS.PHASECHK.TRANS64 P0, [R4+URZ+0x28c40], R2 ;  /* 0x028c4002040085a7 */ /* 0x000e64000800007f */
[----:B-1----:R-:W-:Y:S05]  /*1cbc0*/  @!P0 BRA `(.L_x_8186) ;  /* 0xfffffffc00f08947 */ /* 0x002fea000383ffff */
[----:B------:R-:W-:Y:S05]  /*1cbd0*/  BRA `(.L_x_8310) ;  /* 0xffffffbc00347947 */ /* 0x000fea000383ffff */
.L_x_8191:
[----:B-1----:R1:W2:Y:S02]  /*1cbe0*/  SYNCS.PHASECHK.TRANS64.TRYWAIT P0, [R4+URZ+0x28c60], R2 ;  /* 0x028c6002040075a7 */ /* 0x0022a4000800017f */
[----:B--2---:R-:W-:Y:S05]  /*1cbf0*/  @!P0 NANOSLEEP.SYNCS 0x989680 ;  /* 0x009896800000895d */ /* 0x004fea0003900000 */
[----:B------:R-:W2:Y:S02]  /*1cc00*/  @!P0 SYNCS.PHASECHK.TRANS64 P0, [R4+URZ+0x28c60], R2 ;  /* 0x028c6002040085a7 */ /* 0x000ea4000800007f */
[----:B--2---:R-:W-:Y:S05]  /*1cc10*/  @!P0 BRA `(.L_x_8191) ;  /* 0xfffffffc00f08947 */ /* 0x004fea000383ffff */
[----:B------:R-:W-:Y:S05]  /*1cc20*/  BRA `(.L_x_8311) ;  /* 0xffffffbc00b87947 */ /* 0x000fea000383ffff */
.L_x_8206:
[----:B-1----:R1:W2:Y:S02]  /*1cc30*/  SYNCS.PHASECHK.TRANS64.TRYWAIT P0, [R4+URZ+0x28c40], R2 ;  /* 0x028c4002040075a7 */ /* 0x0022a4000800017f */
[----:B--2---:R-:W-:Y:S05]  /*1cc40*/  @!P0 NANOSLEEP.SYNCS 0x989680 ;  /* 0x009896800000895d */ /* 0x004fea0003900000 */
[----:B------:R-:W2:Y:S02]  /*1cc50*/  @!P0 SYNCS.PHASECHK.TRANS64 P0, [R4+URZ+0x28c40], R2 ;  /* 0x028c4002040085a7 */ /* 0x000ea4000800007f */
[----:B--2---:R-:W-:Y:S05]  /*1cc60*/  @!P0 BRA `(.L_x_8206) ;  /* 0xfffffffc00f08947 */ /* 0x004fea000383ffff */
[----:B------:R-:W-:Y:S05]  /*1cc70*/  BRA `(.L_x_8312) ;  /* 0xffffffc800a47947 */ /* 0x000fea000383ffff */
.L_x_8211:
[----:B0-----:R0:W2:Y:S02]  /*1cc80*/  SYNCS.PHASECHK.TRANS64.TRYWAIT P0, [R4+URZ+0x28c60], R2 ;  /* 0x028c6002040075a7 */ /* 0x0010a4000800017f */
[----:B--2---:R-:W-:Y:S05]  /*1cc90*/  @!P0 NANOSLEEP.SYNCS 0x989680 ;  /* 0x009896800000895d */ /* 0x004fea0003900000 */
[----:B------:R-:W2:Y:S02]  /*1cca0*/  @!P0 SYNCS.PHASECHK.TRANS64 P0, [R4+URZ+0x28c60], R2 ;  /* 0x028c6002040085a7 */ /* 0x000ea4000800007f */
[----:B--2---:R-:W-:Y:S05]  /*1ccb0*/  @!P0 BRA `(.L_x_8211) ;  /* 0xfffffffc00f08947 */ /* 0x004fea000383ffff */
[----:B------:R-:W-:Y:S05]  /*1ccc0*/  BRA `(.L_x_8313) ;  /* 0xffffffcc002c7947 */ /* 0x000fea000383ffff */
.L_x_8227:
[----:B------:R-:W-:Y:S01]  /*1ccd0*/  BSSY B0, `(.L_x_8314) ;  /* 0x0000008000007945 */ /* 0x000fe20003800000 */
[----:B------:R-:W-:Y:S02]  /*1cce0*/  IMAD.MOV.U32 R13, RZ, RZ, R16 ;  /* 0x000000ffff0d7224 */ /* 0x000fe400078e0010 */
[----:B------:R-:W-:Y:S02]  /*1ccf0*/  IMAD.MOV.U32 R12, RZ, RZ, RZ ;  /* 0x000000ffff0c7224 */ /* 0x000fe400078e00ff */
[----:B-1----:R-:W-:Y:S02]  /*1cd00*/  IMAD.MOV.U32 R11, RZ, RZ, 0x1f ;  /* 0x0000001fff0b7424 */ /* 0x002fe400078e00ff */
[----:B------:R-:W-:-:S07]  /*1cd10*/  IMAD.MOV.U32 R15, RZ, RZ, -0x1 ;  /* 0xffffffffff0f7424 */ /* 0x000fce00078e00ff */
[----:B0----5:R-:W-:Y:S05]  /*1cd20*/  WARPSYNC.COLLECTIVE R15, `(.L_x_8315) ;  /* 0x000000000f087348 */ /* 0x021fea0003c00000 */
[----:B0-----:R0:W1:Y:S02]  /*1cd30*/  SHFL.IDX P6, R14, R13, R12, R11 ;  /* 0x0000000c0d0e7389 */ /* 0x00106400000c000b */
[----:B01---5:R-:W-:Y:S01]  /*1cd40*/  ENDCOLLECTIVE ;  /* 0x000000000000791b */ /* 0x023fe20003800000 */
.L_x_8315:
[----:B------:R-:W-:Y:S05]  /*1cd50*/  BSYNC B0 ;  /* 0x0000000000007941 */ /* 0x000fea0003800000 */
.L_x_8314:
        /* <DEDUP_REMOVED lines=9> */
.L_x_8316:
        /* <DEDUP_REMOVED lines=18> */
.L_x_8317:
[----:B------:R-:W-:Y:S01]  /*1cf10*/  IMAD.MOV.U32 R12, RZ, RZ, 0x2 ;  /* 0x00000002ff0c7424 */ /* 0x000fe200078e00ff */
[----:B------:R-:W-:-:S05]  /*1cf20*/  SEL R5, R14, RZ, P1 ;  /* 0x000000ff0e057207 */ /* 0x000fca0000800000 */
[----:B------:R-:W-:-:S04]  /*1cf30*/  IMAD.IADD R3, R2, 0x1, R5 ;  /* 0x0000000102037824 */ /* 0x000fc800078e0205 */
[----:B------:R-:W-:-:S07]  /*1cf40*/  IMAD.MOV.U32 R13, RZ, RZ, R3 ;  /* 0x000000ffff0d7224 */ /* 0x000fce00078e0003 */
[----:B------:R-:W-:Y:S05]  /*1cf50*/  WARPSYNC.COLLECTIVE R15, `(.L_x_8318) ;  /* 0x000000000f087348 */ /* 0x000fea0003c00000 */
[----:B------:R0:W1:Y:S02]  /*1cf60*/  SHFL.UP P6, R14, R13, R12, R11 ;  /* 0x0400000c0d0e7389 */ /* 0x00006400000c000b */
[----:B01----:R-:W-:Y:S01]  /*1cf70*/  ENDCOLLECTIVE ;  /* 0x000000000000791b */ /* 0x003fe20003800000 */
.L_x_8318:
        /* <DEDUP_REMOVED lines=8> */
.L_x_8319:
        /* <DEDUP_REMOVED lines=8> */
.L_x_8320:
        /* <DEDUP_REMOVED lines=8> */
.L_x_8321:
        /* <DEDUP_REMOVED lines=9> */
.L_x_8322:
[----:B------:R-:W-:Y:S01]  /*1d190*/  IMAD.MOV.U32 R16, RZ, RZ, R14 ;  /* 0x000000ffff107224 */ /* 0x000fe200078e000e */
[----:B------:R-:W-:Y:S06]  /*1d1a0*/  BRA `(.L_x_8323) ;  /* 0xffffffd400887947 */ /* 0x000fec000383ffff */
.L_x_8232:
        /* <DEDUP_REMOVED lines=8> */
.L_x_8325:
[----:B------:R-:W-:Y:S05]  /*1d230*/  BSYNC B0 ;  /* 0x0000000000007941 */ /* 0x000fea0003800000 */
.L_x_8324:
        /* <DEDUP_REMOVED lines=9> */
.L_x_8326:
[----:B------:R-:W-:Y:S01]  /*1d2d0*/  IMAD.MOV.U32 R12, RZ, RZ, 0x4 ;  /* 0x00000004ff0c7424 */ /* 0x000fe200078e00ff */
[----:B------:R-:W-:-:S05]  /*1d2e0*/  SEL R14, R14, RZ, P2 ;  /* 0x000000ff0e0e7207 */ /* 0x000fca0001000000 */
[----:B------:R-:W-:-:S04]  /*1d2f0*/  IMAD.IADD R3, R3, 0x1, R14 ;  /* 0x0000000103037824 */ /* 0x000fc800078e020e */
[----:B------:R-:W-:-:S07]  /*1d300*/  IMAD.MOV.U32 R13, RZ, RZ, R3 ;  /* 0x000000ffff0d7224 */ /* 0x000fce00078e0003 */
[----:B------:R-:W-:Y:S05]  /*1d310*/  WARPSYNC.COLLECTIVE R15, `(.L_x_8327) ;  /* 0x000000000f087348 */ /* 0x000fea0003c00000 */
[----:B------:R0:W1:Y:S02]  /*1d320*/  SHFL.UP P6, R14, R13, R12, R11 ;  /* 0x0400000c0d0e7389 */ /* 0x00006400000c000b */
[----:B01----:R-:W-:Y:S01]  /*1d330*/  ENDCOLLECTIVE ;  /* 0x000000000000791b */ /* 0x003fe20003800000 */
.L_x_8327:
[----:B------:R-:W-:Y:S01]  /*1d340*/  IMAD.MOV.U32 R12, RZ, RZ, 0x8 ;  /* 0x00000008ff0c7424 */ /* 0x000fe200078e00ff */
[----:B------:R-:W-:-:S05]  /*1d350*/  SEL R14, R14, RZ, P3 ;  /* 0x000000ff0e0e7207 */ /* 0x000fca0001800000 */
[----:B------:R-:W-:-:S04]  /*1d360*/  IMAD.IADD R3, R3, 0x1, R14 ;  /* 0x0000000103037824 */ /* 0x000fc800078e020e */
[----:B------:R-:W-:-:S07]  /*1d370*/  IMAD.MOV.U32 R13, RZ, RZ, R3 ;  /* 0x000000ffff0d7224 */ /* 0x000fce00078e0003 */
[----:B------:R-:W-:Y:S05]  /*1d380*/  WARPSYNC.COLLECTIVE R15, `(.L_x_8328) ;  /* 0x000000000f087348 */ /* 0x000fea0003c00000 */
[----:B------:R0:W1:Y:S02]  /*1d390*/  SHFL.UP P6, R14, R13, R12, R11 ;  /* 0x0400000c0d0e7389 */ /* 0x00006400000c000b */
[----:B01----:R-:W-:Y:S01]  /*1d3a0*/  ENDCOLLECTIVE ;  /* 0x000000000000791b */ /* 0x003fe20003800000 */
.L_x_8328:
[----:B------:R-:W-:Y:S01]  /*1d3b0*/  IMAD.MOV.U32 R12, RZ, RZ, 0x10 ;  /* 0x00000010ff0c7424 */ /* 0x000fe200078e00ff */
[----:B------:R-:W-:-:S05]  /*1d3c0*/  SEL R14, R14, RZ, P4 ;  /* 0x000000ff0e0e7207 */ /* 0x000fca0002000000 */
[----:B------:R-:W-:-:S04]  /*1d3d0*/  IMAD.IADD R3, R3, 0x1, R14 ;  /* 0x0000000103037824 */ /* 0x000fc800078e020e */
[----:B------:R-:W-:-:S07]  /*1d3e0*/  IMAD.MOV.U32 R13, RZ, RZ, R3 ;  /* 0x000000ffff0d7224 */ /* 0x000fce00078e0003 */
[----:B------:R-:W-:Y:S05]  /*1d3f0*/  WARPSYNC.COLLECTIVE R15, `(.L_x_8329) ;  /* 0x000000000f087348 */ /* 0x000fea0003c00000 */
[----:B------:R0:W1:Y:S02]  /*1d400*/  SHFL.UP P6, R14, R13, R12, R11 ;  /* 0x0400000c0d0e7389 */ /* 0x00006400000c000b */
[----:B01----:R-:W-:Y:S01]  /*1d410*/  ENDCOLLECTIVE ;  /* 0x000000000000791b */ /* 0x003fe20003800000 */
.L_x_8329:
        /* <DEDUP_REMOVED lines=8> */
.L_x_8330:
[----:B------:R-:W-:Y:S01]  /*1d4a0*/  IMAD.MOV.U32 R16, RZ, RZ, R14 ;  /* 0x000000ffff107224 */ /* 0x000fe200078e000e */
[----:B------:R-:W-:Y:S06]  /*1d4b0*/  BRA `(.L_x_8331) ;  /* 0xffffffd400607947 */ /* 0x000fec000383ffff */
.L_x_8234:
[----:B------:R-:W-:Y:S01]  /*1d4c0*/  BSSY B0, `(.L_x_8332) ;  /* 0x0000006000007945 */ /* 0x000fe20003800000 */
[----:B------:R-:W-:Y:S01]  /*1d4d0*/  PLOP3.LUT P6, PT, P6, PT, PT, 0x8, 0x0 ;  /* 0x000000000000781c */ /* 0x000fe200037ce170 */
[----:B------:R-:W-:-:S12]  /*1d4e0*/  IMAD.MOV.U32 R15, RZ, RZ, -0x1 ;  /* 0xffffffffff0f7424 */ /* 0x000fd800078e00ff */
[----:B0----5:R-:W-:Y:S05]  /*1d4f0*/  WARPSYNC.COLLECTIVE R15, `(.L_x_8333) ;  /* 0x000000000f087348 */ /* 0x021fea0003c00000 */
[----:B------:R-:W-:Y:S01]  /*1d500*/  VOTE.ANY R14, PT, P6 ;  /* 0x00000000000e7806 */ /* 0x000fe200030e0100 */
[----:B0----5:R-:W-:Y:S06]  /*1d510*/  ENDCOLLECTIVE ;  /* 0x000000000000791b */ /* 0x021fec0003800000 */
.L_x_8333:
[----:B------:R-:W-:Y:S05]  /*1d520*/  BSYNC B0 ;  /* 0x0000000000007941 */ /* 0x000fea0003800000 */
.L_x_8332:
        /* <DEDUP_REMOVED lines=9> */
.L_x_8334:
[----:B------:R-:W-:Y:S01]  /*1d5c0*/  IMAD.MOV.U32 R17, RZ, RZ, R14 ;  /* 0x000000ffff117224 */ /* 0x000fe200078e000e */
[----:B------:R-:W-:Y:S06]  /*1d5d0*/  BRA `(.L_x_8335) ;  /* 0xffffffd400507947 */ /* 0x000fec000383ffff */
.L_x_8236:
[----:B------:R-:W-:Y:S01]  /*1d5e0*/  BSSY B0, `(.L_x_8336) ;  /* 0x0000007000007945 */ /* 0x000fe20003800000 */
[----:B------:R-:W-:Y:S02]  /*1d5f0*/  IMAD.MOV.U32 R13, RZ, RZ, R3 ;  /* 0x000000ffff0d7224 */ /* 0x000fe400078e0003 */
[----:B------:R-:W-:Y:S02]  /*1d600*/  IMAD.MOV.U32 R11, RZ, RZ, 0x1f ;  /* 0x0000001fff0b7424 */ /* 0x000fe400078e00ff */
[----:B------:R-:W-:-:S07]  /*1d610*/  IMAD.MOV.U32 R15, RZ, RZ, -0x1 ;  /* 0xffffffffff0f7424 */ /* 0x000fce00078e00ff */
[----:B012--5:R-:W-:Y:S05]  /*1d620*/  WARPSYNC.COLLECTIVE R15, `(.L_x_8337) ;  /* 0x000000000f087348 */ /* 0x027fea0003c00000 */
[----:B------:R3:W4:Y:S02]  /*1d630*/  SHFL.IDX P6, R14, R13, R12, R11 ;  /* 0x0000000c0d0e7389 */ /* 0x00072400000c000b */
[----:B012345:R-:W-:Y:S01]  /*1d640*/  ENDCOLLECTIVE ;  /* 0x000000000000791b */ /* 0x03ffe20003800000 */
.L_x_8337:
[----:B------:R-:W-:Y:S05]  /*1d650*/  BSYNC B0 ;  /* 0x0000000000007941 */ /* 0x000fea0003800000 */
.L_x_8336:
[----:B------:R-:W-:Y:S01]  /*1d660*/  IMAD.MOV.U32 R3, RZ, RZ, R14 ;  /* 0x000000ffff037224 */ /* 0x000fe200078e000e */
[----:B------:R-:W-:Y:S06]  /*1d670*/  BRA `(.L_x_8338) ;  /* 0xffffffd400447947 */ /* 0x000fec000383ffff */
.L_x_8240:
[----:B0-----:R0:W1:Y:S02]  /*1d680*/  SYNCS.PHASECHK.TRANS64.TRYWAIT P0, [R0+URZ+0x28c20], R3 ;  /* 0x028c2003000075a7 */ /* 0x001064000800017f */
[----:B-1----:R-:W-:Y:S05]  /*1d690*/  @!P0 NANOSLEEP.SYNCS 0x989680 ;  /* 0x009896800000895d */ /* 0x002fea0003900000 */
[----:B------:R-:W1:Y:S02]  /*1d6a0*/  @!P0 SYNCS.PHASECHK.TRANS64 P0, [R0+URZ+0x28c20], R3 ;  /* 0x028c2003000085a7 */ /* 0x000e64000800007f */
[----:B-1----:R-:W-:Y:S05]  /*1d6b0*/  @!P0 BRA `(.L_x_8240) ;  /* 0xfffffffc00f08947 */ /* 0x002fea000383ffff */
[----:B------:R-:W-:Y:S05]  /*1d6c0*/  BRA `(.L_x_8339) ;  /* 0xffffffd800c87947 */ /* 0x000fea000383ffff */
.L_x_8241:
        /* <DEDUP_REMOVED lines=11> */
.L_x_8341:
[----:B------:R-:W-:Y:S05]  /*1d780*/  BSYNC B0 ;  /* 0x0000000000007941 */ /* 0x000fea0003800000 */
.L_x_8340:
[----:B------:R-:W-:Y:S05]  /*1d790*/  BRA `(.L_x_8342) ;  /* 0xffffffd800b07947 */ /* 0x000fea000383ffff */
.L_x_8242:
[----:B------:R-:W-:Y:S01]  /*1d7a0*/  BSSY B0, `(.L_x_8343) ;  /* 0x0000006000007945 */ /* 0x000fe20003800000 */
[----:B------:R-:W-:-:S07]  /*1d7b0*/  IMAD.MOV.U32 R15, RZ, RZ, -0x1 ;  /* 0xffffffffff0f7424 */ /* 0x000fce00078e00ff */
[----:B01---5:R-:W-:Y:S05]  /*1d7c0*/  WARPSYNC.COLLECTIVE R15, `(.L_x_8344) ;  /* 0x000000000f0c7348 */ /* 0x023fea0003c00000 */
[----:B------:R-:W-:Y:S02]  /*1d7d0*/  ELECT P6, UR62, PT ;  /* 0x00000000003e782f */ /* 0x000fe400038c0000 */
[----:B------:R-:W-:Y:S01]  /*1d7e0*/  MOV R14, UR62 ;  /* 0x0000003e000e7c02 */ /* 0x000fe20008000f00 */
[----:B01---5:R-:W-:Y:S10]  /*1d7f0*/  ENDCOLLECTIVE ;  /* 0x000000000000791b */ /* 0x023ff40003800000 */
.L_x_8344:
[----:B------:R-:W-:Y:S05]  /*1d800*/  BSYNC B0 ;  /* 0x0000000000007941 */ /* 0x000fea0003800000 */
.L_x_8343:
[----:B------:R-:W-:Y:S05]  /*1d810*/  BRA `(.L_x_8345) ;  /* 0xffffffd800a47947 */ /* 0x000fea000383ffff */
.L_x_8244:
[----:B0-----:R0:W1:Y:S02]  /*1d820*/  SYNCS.PHASECHK.TRANS64.TRYWAIT P0, [R6+URZ], R5 ;  /* 0x00000005060075a7 */ /* 0x001064000800017f */
[----:B-1----:R-:W-:Y:S05]  /*1d830*/  @!P0 NANOSLEEP.SYNCS 0x989680 ;  /* 0x009896800000895d */ /* 0x002fea0003900000 */
[----:B------:R-:W1:Y:S02]  /*1d840*/  @!P0 SYNCS.PHASECHK.TRANS64 P0, [R6+URZ], R5 ;  /* 0x00000005060085a7 */ /* 0x000e64000800007f */
[----:B-1----:R-:W-:Y:S05]  /*1d850*/  @!P0 BRA `(.L_x_8244) ;  /* 0xfffffffc00f08947 */ /* 0x002fea000383ffff */
[----:B------:R-:W-:Y:S05]  /*1d860*/  BRA `(.L_x_8346) ;  /* 0xffffffd800e07947 */ /* 0x000fea000383ffff */
.L_x_8245:
[----:B-1----:R1:W2:Y:S02]  /*1d870*/  SYNCS.PHASECHK.TRANS64.TRYWAIT P0, [R7+URZ], R2 ;  /* 0x00000002070075a7 */ /* 0x0022a4000800017f */
[----:B--2---:R-:W-:Y:S05]  /*1d880*/  @!P0 NANOSLEEP.SYNCS 0x989680 ;  /* 0x009896800000895d */ /* 0x004fea0003900000 */
[----:B------:R-:W2:Y:S02]  /*1d890*/  @!P0 SYNCS.PHASECHK.TRANS64 P0, [R7+URZ], R2 ;  /* 0x00000002070085a7 */ /* 0x000ea4000800007f */
[----:B--2---:R-:W-:Y:S05]  /*1d8a0*/  @!P0 BRA `(.L_x_8245) ;  /* 0xfffffffc00f08947 */ /* 0x004fea000383ffff */
[----:B------:R-:W-:Y:S05]  /*1d8b0*/  BRA `(.L_x_8347) ;  /* 0xffffffd800d47947 */ /* 0x000fea000383ffff */
.L_x_8247:
[----:B--2---:R2:W3:Y:S02]  /*1d8c0*/  SYNCS.PHASECHK.TRANS64.TRYWAIT P0, [R4+URZ], R5 ;  /* 0x00000005040075a7 */ /* 0x0044e4000800017f */
[----:B---3--:R-:W-:Y:S05]  /*1d8d0*/  @!P0 NANOSLEEP.SYNCS 0x989680 ;  /* 0x009896800000895d */ /* 0x008fea0003900000 */
[----:B------:R-:W3:Y:S02]  /*1d8e0*/  @!P0 SYNCS.PHASECHK.TRANS64 P0, [R4+URZ], R5 ;  /* 0x00000005040085a7 */ /* 0x000ee4000800007f */
[----:B---3--:R-:W-:Y:S05]  /*1d8f0*/  @!P0 BRA `(.L_x_8247) ;  /* 0xfffffffc00f08947 */ /* 0x008fea000383ffff */
[----:B------:R-:W-:Y:S05]  /*1d900*/  BRA `(.L_x_8348) ;  /* 0xffffffd800dc7947 */ /* 0x000fea000383ffff */
.L_x_8349:
        /* <DEDUP_REMOVED lines=15> */
.L_x_15131:


//--------------------- .text._ZN7cutlass13device_kernelIN5flash11enable_sm90INS1_16FlashAttnFwdSm90INS1_25CollectiveMainloopFwdSm90ILi2EN4cute5tupleIJNS5_1CILi1EEES8_S8_EEENS6_IJNS7_ILi64EEESA_SA_EEELi512ENS_10bfloat16_tEfNS_4arch4Sm90ELb1ELb0ELb0ELb1ELb0ELb0ELb1ELb0ELb0ELb1ELb0ELb0EEENS1_21CollectiveEpilogueFwdINS6_IJSA_NS7_ILi512EEESA_EEES9_SC_SE_Li256ELb1ELb1ELb0ELb0EEENS1_36VarlenDynamicPersistentTileSchedulerILi64ELi64ELi256ELi128ELb0ELb1ELb1ELb1ELb1ELb1EEEEEEEEEvNT_6ParamsE --------------------------
	.section	.text._ZN7cutlass13device_kernelIN5flash11enable_sm90INS1_16FlashAttnFwdSm90INS1_25CollectiveMainloopFwdSm90ILi2EN4cute5tupleIJNS5_1CILi1EEES8_S8_EEENS6_IJNS7_ILi64EEESA_SA_EEELi512ENS_10bfloat16_tEfNS_4arch4Sm90ELb1ELb0ELb0ELb1ELb0ELb0ELb1ELb0ELb0ELb1ELb0ELb0EEENS1_21CollectiveEpilogueFwdINS6_IJSA_NS7_ILi512EEESA_EEES9_SC_SE_Li256ELb1ELb1ELb0ELb0EEENS1_36VarlenDynamicPersistentTileSchedulerILi64ELi64ELi256ELi128ELb0ELb1ELb1ELb1ELb1ELb1EEEEEEEEEvNT_6ParamsE,"ax",@progbits
	.align	128
.text._ZN7cutlass13device_kernelIN5flash11enable_sm90INS1_16FlashAttnFwdSm90INS1_25CollectiveMainloopFwdSm90ILi2EN4cute5tupleIJNS5_1CILi1EEES8_S8_EEENS6_IJNS7_ILi64EEESA_SA_EEELi512ENS_10bfloat16_tEfNS_4arch4Sm90ELb1ELb0ELb0ELb1ELb0ELb0ELb1ELb0ELb0ELb1ELb0ELb0EEENS1_21CollectiveEpilogueFwdINS6_IJSA_NS7_ILi512EEESA_EEES9_SC_SE_Li256ELb1ELb1ELb0ELb0EEENS1_36VarlenDynamicPersistentTileSchedulerILi64ELi64ELi256ELi128ELb0ELb1ELb1ELb1ELb1ELb1EEEEEEEEEvNT_6ParamsE:
        .type           _ZN7cutlass13device_kernelIN5flash11enable_sm90INS1_16FlashAttnFwdSm90INS1_25CollectiveMainloopFwdSm90ILi2EN4cute5tupleIJNS5_1CILi1EEES8_S8_EEENS6_IJNS7_ILi64EEESA_SA_EEELi512ENS_10bfloat16_tEfNS_4arch4Sm90ELb1ELb0ELb0ELb1ELb0ELb0ELb1ELb0ELb0ELb1ELb0ELb0EEENS1_21CollectiveEpilogueFwdINS6_IJSA_NS7_ILi512EEESA_EEES9_SC_SE_Li256ELb1ELb1ELb0ELb0EEENS1_36VarlenDynamicPersistentTileSchedulerILi64ELi64ELi256ELi128ELb0ELb1ELb1ELb1ELb1ELb1EEEEEEEEEvNT_6ParamsE,@function
        .size           _ZN7cutlass13device_kernelIN5flash11enable_sm90INS1_16FlashAttnFwdSm90INS1_25CollectiveMainloopFwdSm90ILi2EN4cute5tupleIJNS5_1CILi1EEES8_S8_EEENS6_IJNS7_ILi64EEESA_SA_EEELi512ENS_10bfloat16_tEfNS_4arch4Sm90ELb1ELb0ELb0ELb1ELb0ELb0ELb1ELb0ELb0ELb1ELb0ELb0EEENS1_21CollectiveEpilogueFwdINS6_IJSA_NS7_ILi512EEESA_EEES9_SC_SE_Li256ELb1ELb1ELb0ELb0EEENS1_36VarlenDynamicPersistentTileSchedulerILi64ELi64ELi256ELi128ELb0ELb1ELb1ELb1ELb1ELb1EEEEEEEEEvNT_6ParamsE,(.L_x_15132 - _ZN7cutlass13device_kernelIN5flash11enable_sm90INS1_16FlashAttnFwdSm90INS1_25CollectiveMainloopFwdSm90ILi2EN4cute5tupleIJNS5_1CILi1EEES8_S8_EEENS6_IJNS7_ILi64EEESA_SA_EEELi512ENS_10bfloat16_tEfNS_4arch4Sm90ELb1ELb0ELb0ELb1ELb0ELb0ELb1ELb0ELb0ELb1ELb0ELb0EEENS1_21CollectiveEpilogueFwdINS6_IJSA_NS7_ILi512EEESA_EEES9_SC_SE_Li256ELb1ELb1ELb0ELb0EEENS1_36VarlenDynamicPersistentTileSchedulerILi64ELi64ELi256ELi128ELb0ELb1ELb1ELb1ELb1ELb1EEEEEEEEEvNT_6ParamsE)
        .other          _ZN7cutlass13device_kernelIN5flash11enable_sm90INS1_16FlashAttnFwdSm90INS1_25CollectiveMainloopFwdSm90ILi2EN4cute5tupleIJNS5_1CILi1EEES8_S8_EEENS6_IJNS7_ILi64EEESA_SA_EEELi512ENS_10bfloat16_tEfNS_4arch4Sm90ELb1ELb0ELb0ELb1ELb0ELb0ELb1ELb0ELb0ELb1ELb0ELb0EEENS1_21CollectiveEpilogueFwdINS6_IJSA_NS7_ILi512EEESA_EEES9_SC_SE_Li256ELb1ELb1ELb0ELb0EEENS1_36VarlenDynamicPersistentTileSchedulerILi64ELi64ELi256ELi128ELb0ELb1ELb1ELb1ELb1ELb1EEEEEEEEEvNT_6ParamsE,@"STO_CUDA_ENTRY STV_DEFAULT"
_ZN7cutlass13device_kernelIN5flash11enable_sm90INS1_16FlashAttnFwdSm90INS1_25CollectiveMainloopFwdSm90ILi2EN4cute5tupleIJNS5_1CILi1EEES8_S8_EEENS6_IJNS7_ILi64EEESA_SA_EEELi512ENS_10bfloat16_tEfNS_4arch4Sm90ELb1ELb0ELb0ELb1ELb0ELb0ELb1ELb0ELb0ELb1ELb0ELb0EEENS1_21CollectiveEpilogueFwdINS6_IJSA_NS7_ILi512EEESA_EEES9_SC_SE_Li256ELb1ELb1ELb0ELb0EEENS1_36VarlenDynamicPersistentTileSchedulerILi64ELi64ELi256ELi128ELb0ELb1ELb1ELb1ELb1ELb1EEEEEEEEEvNT_6ParamsE:
        /* <DEDUP_REMOVED lines=18> */
.L_x_8351:
[----:B------:R-:W-:Y:S05]  /*0120*/  BSYNC B0 ;  /* 0x0000000000007941 */ /* 0x000fea0003800000 */
.L_x_8350:
        /* <DEDUP_REMOVED lines=39> */
.L_x_8352:
        /* <DEDUP_REMOVED lines=22> */
.L_x_8353:
        /* <DEDUP_REMOVED lines=18> */
.L_x_8354:
        /* <DEDUP_REMOVED lines=22> */
.L_x_8355:
        /* <DEDUP_REMOVED lines=22> */
.L_x_8356:
[----:B------:R-:W-:Y:S01]  /*08e0*/  PLOP3.LUT P0, PT, PT, PT, UP0, 0x80, 0x0 ;  /* 0x000000000000781c */ /* 0x000fe20003f0f008 */
[----:B------:R-:W-:Y:S01]  /*08f0*/  UMOV UR36, 0x1 ;  /* 0x0000000100247882 */ /* 0x000fe20000000000 */
[----:B------:R-:W-:Y:S01]  /*0900*/  NOP ;  /* 0x0000000000007918 */ /* 0x000fe20000000000 */
[----:B------:R-:W-:Y:S01]  /*0910*/  USEL UR36, UR36, 0x2, !UP0 ;  /* 0x0000000224247887 */ /* 0x000fe2000c000000 */
[----:B------:R-:W-:Y:S01]  /*0920*/  ULDC.64 UR44, c[0x0][0x208] ;  /* 0x00008200002c7ab9 */ /* 0x000fe20000000a00 */
[----:B0123--:R-:W-:Y:S08]  /*0930*/  BAR.SYNC.DEFER_BLOCKING 0x0 ;  /* 0x0000000000007b1d */ /* 0x00fff00000010000 */
[----:B------:R-:W-:Y:S05]  /*0940*/  @!P0 BRA `(.L_x_8357) ;  /* 0x000000f400508947 */ /* 0x000fea0003800000 */
.L_x_8358:
        /* <DEDUP_REMOVED lines=9> */
[----:B0-----:R-:W-:Y:S01]  /*09e0*/  LOP3.LUT R0, R2, 0xffffff80, RZ, 0xc0, !PT ;  /* 0xffffff8002007812 */ /* 0x001fe200078ec0ff */
[----:B------:R-:W-:-:S03]  /*09f0*/  ULDC UR4, c[0x0][0xd3c] ;  /* 0x00034f0000047ab9 */ /* 0x000fc60000000800 */
[----:B------:R-:W-:-:S13]  /*0a00*/  ISETP.NE.AND P0, PT, R0, 0x80, PT ;  /* 0x000000800000780c */ /* 0x000fda0003f05270 */
[----:B------:R-:W-:Y:S06]  /*0a10*/  @!P0 BAR.ARV 0x8, 0x100 ;  /* 0x0204000000008b1d */ /* 0x000fec0000002000 */
[----:B------:R-:W-:-:S13]  /*0a20*/  ISETP.GE.U32.AND P0, PT, R2, 0x100, PT ;  /* 0x000001000200780c */ /* 0x000fda0003f06070 */
[----:B------:R-:W-:Y:S08]  /*0a30*/  @P0 BAR.ARV 0xf, 0x100 ;  /* 0x03c4000000000b1d */ /* 0x000ff00000002000 */
[----:B------:R-:W-:Y:S06]  /*0a40*/  BAR.SYNC.DEFER_BLOCKING 0x5, 0x180 ;  /* 0x0146000000007b1d */ /* 0x000fec0000010000 */
[----:B------:R-:W0:Y:S02]  /*0a50*/  LDS.128 R12, [R17+0x388d0] ;  /* 0x0388d000110c7984 */ /* 0x000e240000000c00 */
        /* <DEDUP_REMOVED lines=9> */
[----:B------:R-:W-:Y:S01]  /*0af0*/  ULOP3.LUT UR42, UR36, 0x1, URZ, 0xfc, !UPT ;  /* 0x00000001242a7892 */ /* 0x000fe2000f8efc3f */
[----:B------:R-:W-:Y:S02]  /*0b00*/  UMOV UR37, URZ ;  /* 0x0000003f00257c82 */ /* 0x000fe40008000000 */
[CC--:B------:R-:W-:Y:S02]  /*0b10*/  LEA.HI R3, R0.reuse, R203.reuse, RZ, 0x4 ;  /* 0x000000cb00037211 */ /* 0x0c0fe400078f20ff */
[----:B------:R-:W-:-:S02]  /*0b20*/  LEA.HI R198, R0, R203, RZ, 0x3 ;  /* 0x000000cb00c67211 */ /* 0x000fc400078f18ff */
[----:B------:R-:W-:Y:S02]  /*0b30*/  SHF.R.S32.HI R2, RZ, 0x4, R3 ;  /* 0x00000004ff027819 */ /* 0x000fe40000011403 */
[C---:B------:R-:W-:Y:S02]  /*0b40*/  LOP3.LUT R6, R3.reuse, 0xfffffff0, RZ, 0xc0, !PT ;  /* 0xfffffff003067812 */ /* 0x040fe400078ec0ff */
[----:B------:R-:W-:-:S03]  /*0b50*/  LEA.HI R4, R3, R2, RZ, 0x1 ;  /* 0x0000000203047211 */ /* 0x000fc600078f08ff */
[----:B------:R-:W-:Y:S01]  /*0b60*/  IMAD.IADD R6, R203, 0x1, -R6 ;  /* 0x00000001cb067824 */ /* 0x000fe200078e0a06 */
[----:B------:R-:W-:Y:S02]  /*0b70*/  LOP3.LUT R5, R4, 0x1ffffffe, RZ, 0xc0, !PT ;  /* 0x1ffffffe04057812 */ /* 0x000fe400078ec0ff */
[----:B------:R-:W-:-:S03]  /*0b80*/  LEA.HI R4, R0, R203, RZ, 0x5 ;  /* 0x000000cb00047211 */ /* 0x000fc600078f28ff */
[----:B------:R-:W-:Y:S01]  /*0b90*/  IMAD.IADD R8, R2, 0x1, -R5 ;  /* 0x0000000102087824 */ /* 0x000fe200078e0a05 */
[-C--:B------:R-:W-:Y:S02]  /*0ba0*/  LEA.HI R2, R0, R203.reuse, RZ, 0x7 ;  /* 0x000000cb00027211 */ /* 0x080fe400078f38ff */
[--C-:B------:R-:W-:Y:S01]  /*0bb0*/  SHF.R.S32.HI R10, RZ, 0x5, R4.reuse ;  /* 0x00000005ff0a7819 */ /* 0x100fe20000011404 */
[----:B------:R-:W-:Y:S01]  /*0bc0*/  IMAD.SHL.U32 R8, R8, 0x8, RZ ;  /* 0x0000000808087824 */ /* 0x000fe200078e00ff */
[----:B------:R-:W-:Y:S02]  /*0bd0*/  SHF.R.S32.HI R3, RZ, 0x1f, R4 ;  /* 0x0000001fff037819 */ /* 0x000fe40000011404 */
[----:B------:R-:W-:Y:S02]  /*0be0*/  LOP3.LUT R4, R2, 0xffffff80, RZ, 0xc0, !PT ;  /* 0xffffff8002047812 */ /* 0x000fe400078ec0ff */
[----:B------:R-:W-:Y:S02]  /*0bf0*/  LEA.HI R5, R0, R203, RZ, 0x2 ;  /* 0x000000cb00057211 */ /* 0x000fe400078f10ff */
[----:B------:R-:W-:Y:S01]  /*0c00*/  LEA.HI R3, R3, R10, RZ, 0x2 ;  /* 0x0000000a03037211 */ /* 0x000fe200078f10ff */
[----:B------:R-:W-:Y:S01]  /*0c10*/  IMAD.IADD R4, R203, 0x1, -R4 ;  /* 0x00000001cb047824 */ /* 0x000fe200078e0a04 */
[----:B------:R-:W-:-:S02]  /*0c20*/  LOP3.LUT R12, R5, 0xfffffffc, RZ, 0xc0, !PT ;  /* 0xfffffffc050c7812 */ /* 0x000fc400078ec0ff */
[----:B------:R-:W-:Y:S02]  /*0c30*/  SHF.R.S32.HI R199, RZ, 0x7, R2 ;  /* 0x00000007ffc77819 */ /* 0x000fe40000011402 */
[----:B------:R-:W-:Y:S01]  /*0c40*/  LOP3.LUT R9, R3, 0x3ffffc, RZ, 0xc0, !PT ;  /* 0x003ffffc03097812 */ /* 0x000fe200078ec0ff */
[----:B------:R-:W-:Y:S01]  /*0c50*/  IMAD.IADD R12, R203, 0x1, -R12 ;  /* 0x00000001cb0c7824 */ /* 0x000fe200078e0a0c */
[--C-:B------:R-:W-:Y:S01]  /*0c60*/  SHF.R.S32.HI R5, RZ, 0x1f, R6.reuse ;  /* 0x0000001fff057819 */ /* 0x100fe20000011406 */
[----:B------:R-:W-:Y:S01]  /*0c70*/  IMAD R14, R199, 0x100, R6 ;  /* 0x00000100c70e7824 */ /* 0x000fe200078e0206 */
[----:B------:R-:W-:Y:S01]  /*0c80*/  SHF.R.S32.HI R3, RZ, 0x1f, R4 ;  /* 0x0000001fff037819 */ /* 0x000fe20000011404 */
[----:B------:R-:W-:Y:S01]  /*0c90*/  IMAD.IADD R11, R10, 0x1, -R9 ;  /* 0x000000010a0b7824 */ /* 0x000fe200078e0a09 */
[----:B------:R-:W-:Y:S02]  /*0ca0*/  LEA.HI R7, R5, R6, RZ, 0x3 ;  /* 0x0000000605077211 */ /* 0x000fe400078f18ff */
[-C--:B------:R-:W-:Y:S01]  /*0cb0*/  LEA.HI R5, R3, R4.reuse, RZ, 0x2 ;  /* 0x0000000403057211 */ /* 0x080fe200078f10ff */
[----:B------:R-:W-:Y:S01]  /*0cc0*/  IMAD R19, R11, 0x10, R14 ;  /* 0x000000100b137824 */ /* 0x000fe200078e020e */
[C---:B------:R-:W-:Y:S01]  /*0cd0*/  LOP3.LUT R9, R7.reuse, 0xfffffff8, RZ, 0xc0, !PT ;  /* 0xfffffff807097812 */ /* 0x040fe200078ec0ff */
[----:B------:R-:W-:Y:S01]  /*0ce0*/  IMAD.SHL.U32 R7, R7, 0x40, RZ ;  /* 0x0000004007077824 */ /* 0x000fe200078e00ff */
[----:B------:R-:W-:Y:S01]  /*0cf0*/  LOP3.LUT R11, R5, 0x7ffffffc, RZ, 0xc0, !PT ;  /* 0x7ffffffc050b7812 */ /* 0x000fe200078ec0ff */
[----:B------:R-:W-:Y:S01]  /*0d00*/  IMAD.U32 R202, R19, 0x40, R8 ;  /* 0x0000004013ca7824 */ /* 0x000fe200078e0008 */
[----:B------:R-:W-:Y:S01]  /*0d10*/  LOP3.LUT R0, R198, 0xfffffff8, RZ, 0xc0, !PT ;  /* 0xfffffff8c6007812 */ /* 0x000fe200078ec0ff */
[----:B------:R-:W-:Y:S01]  /*0d20*/  IMAD.IADD R9, R6, 0x1, -R9 ;  /* 0x0000000106097824 */ /* 0x000fe200078e0a09 */
[----:B------:R-:W-:Y:S01]  /*0d30*/  LEA.HI R6, R3, R4, RZ, 0x5 ;  /* 0x0000000403067211 */ /* 0x000fe200078f28ff */
[----:B------:R-:W-:Y:S01]  /*0d40*/  IMAD.IADD R11, R4, 0x1, -R11 ;  /* 0x00000001040b7824 */ /* 0x000fe200078e0a0b */
[--C-:B------:R-:W-:Y:S01]  /*0d50*/  SHF.R.S32.HI R3, RZ, 0x2, R5.reuse ;  /* 0x00000002ff037819 */ /* 0x100fe20000011405 */
        /* <DEDUP_REMOVED lines=15> */
[----:B------:R-:W-:Y:S01]  /*0e50*/  LEA.HI R13, R12, R12, RZ, 0x1 ;  /* 0x0000000c0c0d7211 */ /* 0x000fe200078f08ff */
[C---:B------:R-:W-:Y:S01]  /*0e60*/  VIADD R193, R23.reuse, 0x100 ;  /* 0x0000010017c17836 */ /* 0x040fe20000000000 */
[----:B------:R-:W-:Y:S01]  /*0e70*/  LOP3.LUT R8, R8, R5, RZ, 0x3c, !PT ;  /* 0x0000000508087212 */ /* 0x000fe200078e3cff */
[C---:B------:R-:W-:Y:S01]  /*0e80*/  VIADD R192, R23.reuse, 0x140 ;  /* 0x0000014017c07836 */ /* 0x040fe20000000000 */
[----:B------:R-:W-:Y:S01]  /*0e90*/  LOP3.LUT R4, R4, 0xfffffff8, RZ, 0xc0, !PT ;  /* 0xfffffff804047812 */ /* 0x000fe200078ec0ff */
[----:B------:R-:W-:Y:S01]  /*0ea0*/  VIADD R201, R23, 0x180 ;  /* 0x0000018017c97836 */ /* 0x000fe20000000000 */
[----:B------:R-:W-:Y:S01]  /*0eb0*/  LEA.HI R2, R2, R199, RZ, 0x1 ;  /* 0x000000c702027211 */ /* 0x000fe200078f08ff */
[----:B------:R-:W-:Y:S01]  /*0ec0*/  IMAD.IADD R8, R7, 0x1, R8 ;  /* 0x0000000107087824 */ /* 0x000fe200078e0208 */
[----:B------:R-:W-:Y:S01]  /*0ed0*/  LOP3.LUT R13, R13, 0x1ffffffe, RZ, 0xc0, !PT ;  /* 0x1ffffffe0d0d7812 */ /* 0x000fe200078ec0ff */
[----:B------:R-:W-:Y:S01]  /*0ee0*/  IMAD.IADD R3, R3, 0x1, -R4 ;  /* 0x0000000103037824 */ /* 0x000fe200078e0a04 */
[----:B------:R-:W-:Y:S01]  /*0ef0*/  SHF.R.S32.HI R6, RZ, 0x5, R6 ;  /* 0x00000005ff067819 */ /* 0x000fe20000011406 */
[----:B------:R-:W-:Y:S01]  /*0f00*/  IMAD R185, R8, 0x2, R17 ;  /* 0x0000000208b97824 */ /* 0x000fe200078e0211 */
[----:B------:R-:W-:Y:S01]  /*0f10*/  LOP3.LUT R0, R2, 0xfffffe, RZ, 0xc0, !PT ;  /* 0x00fffffe02007812 */ /* 0x000fe200078ec0ff */
[----:B------:R-:W-:Y:S01]  /*0f20*/  VIADD R200, R23, 0x1c0 ;  /* 0x000001c017c87836 */ /* 0x000fe20000000000 */
[----:B------:R-:W-:Y:S01]  /*0f30*/  SEL R189, R189, 0xffffffe0, !P1 ;  /* 0xffffffe0bdbd7807 */ /* 0x000fe20004800000 */
[C---:B------:R-:W-:Y:S01]  /*0f40*/  VIADD R190, R185.reuse, 0x36400 ;  /* 0x00036400b9be7836 */ /* 0x040fe20000000000 */
[----:B------:R-:W-:Y:S01]  /*0f50*/  SHF.R.S32.HI R198, RZ, 0x3, R198 ;  /* 0x00000003ffc67819 */ /* 0x000fe200000114c6 */
[----:B------:R-:W-:Y:S01]  /*0f60*/  VIADD R186, R185, 0x36440 ;  /* 0x00036440b9ba7836 */ /* 0x000fe20000000000 */
[----:B------:R-:W-:Y:S01]  /*0f70*/  SHF.R.S32.HI R210, RZ, 0x1f, R196 ;  /* 0x0000001fffd27819 */ /* 0x000fe200000114c4 */
[----:B------:R-:W-:Y:S01]  /*0f80*/  IMAD.IADD R13, R12, 0x1, -R13 ;  /* 0x000000010c0d7824 */ /* 0x000fe200078e0a0d */
[----:B------:R-:W-:Y:S01]  /*0f90*/  SHF.R.S32.HI R209, RZ, 0x1f, R195 ;  /* 0x0000001fffd17819 */ /* 0x000fe200000114c3 */
[----:B------:R-:W-:Y:S01]  /*0fa0*/  IMAD R22, R6, 0x10, R3 ;  /* 0x0000001006167824 */ /* 0x000fe200078e0203 */
[----:B------:R-:W-:Y:S01]  /*0fb0*/  SHF.R.S32.HI R208, RZ, 0x1f, R194 ;  /* 0x0000001fffd07819 */ /* 0x000fe200000114c2 */
[----:B------:R-:W-:Y:S01]  /*0fc0*/  IMAD.IADD R0, R199, 0x1, -R0 ;  /* 0x00000001c7007824 */ /* 0x000fe200078e0a00 */
[----:B------:R-:W-:Y:S01]  /*0fd0*/  SHF.R.S32.HI R207, RZ, 0x1f, R193 ;  /* 0x0000001fffcf7819 */ /* 0x000fe200000114c1 */
[C---:B------:R-:W-:Y:S01]  /*0fe0*/  @P2 VIADD R186, R190.reuse, 0xffffffc0 ;  /* 0xffffffc0beba2836 */ /* 0x040fe20000000000 */
[----:B------:R-:W-:Y:S01]  /*0ff0*/  SHF.R.S32.HI R206, RZ, 0x1f, R192 ;  /* 0x0000001fffce7819 */ /* 0x000fe200000114c0 */
[----:B------:R-:W-:Y:S01]  /*1000*/  IMAD.IADD R190, R190, 0x1, R189 ;  /* 0x00000001bebe7824 */ /* 0x000fe200078e02bd */
[----:B------:R-:W-:Y:S01]  /*1010*/  SHF.R.S32.HI R205, RZ, 0x1f, R201 ;  /* 0x0000001fffcd7819 */ /* 0x000fe200000114c9 */
[----:B------:R-:W-:Y:S01]  /*1020*/  IMAD.MOV.U32 R7, RZ, RZ, R15 ;  /* 0x000000ffff077224 */ /* 0x000fe200078e000f */
[----:B------:R-:W-:Y:S01]  /*1030*/  SHF.R.S32.HI R204, RZ, 0x1f, R200 ;  /* 0x0000001fffcc7819 */ /* 0x000fe200000114c8 */
[----:B------:R-:W-:-:S02]  /*1040*/  IMAD.MOV.U32 R2, RZ, RZ, RZ ;  /* 0x000000ffff027224 */ /* 0x000fc400078e00ff */
[----:B------:R-:W-:Y:S02]  /*1050*/  IMAD.SHL.U32 R184, R0, 0x100, RZ ;  /* 0x0000010000b87824 */ /* 0x000fe400078e00ff */
[----:B------:R-:W-:Y:S02]  /*1060*/  IMAD R191, R13, 0x8, R22 ;  /* 0x000000080dbf7824 */ /* 0x000fe400078e0216 */
[----:B------:R-:W-:-:S07]  /*1070*/  IMAD.IADD R189, R189, 0x1, R186 ;  /* 0x00000001bdbd7824 */ /* 0x000fce00078e02ba */
.L_x_8409:
[----:B012---:R-:W0:Y:S01]  /*1080*/  LDC.64 R4, c[0x0][0xd88] ;  /* 0x00036200ff047b82 */ /* 0x007e220000000a00 */
[----:B------:R-:W-:Y:S01]  /*1090*/  ULDC.64 UR8, c[0x0][0xb20] ;  /* 0x0002c80000087ab9 */ /* 0x000fe20000000a00 */
[----:B------:R-:W-:-:S06]  /*10a0*/  ULDC.64 UR10, c[0x0][0xb10] ;  /* 0x0002c400000a7ab9 */ /* 0x000fcc0000000a00 */
[----:B------:R-:W1:Y:S08]  /*10b0*/  LDC R187, c[0x0][0x288] ;  /* 0x0000a200ffbb7b82 */ /* 0x000e700000000800 */
[----:B---34-:R-:W2:Y:S01]  /*10c0*/  LDC.64 R8, c[0x0][0x418] ;  /* 0x00010600ff087b82 */ /* 0x018ea20000000a00 */
[----:B0-----:R-:W-:-:S07]  /*10d0*/  IMAD.WIDE R4, R7, 0x4, R4 ;  /* 0x0000000407047825 */ /* 0x001fce00078e0204 */
[----:B------:R-:W0:Y:S01]  /*10e0*/  LDC R0, c[0x0][0x424] ;  /* 0x00010900ff007b82 */ /* 0x000e220000000800 */
[----:B------:R-:W3:Y:S01]  /*10f0*/  LDG.E R4, desc[UR44][R4.64] ;  /* 0x0000002c04047981 */ /* 0x000ee2000c1e1900 */
[----:B------:R-:W-:Y:S01]  /*1100*/  UISETP.NE.U32.AND UP0, UPT, UR8, URZ, UPT ;  /* 0x0000003f0800728c */ /* 0x000fe2000bf05070 */
[----:B------:R-:W-:Y:S01]  /*1110*/  IMAD.MOV.U32 R3, RZ, RZ, RZ ;  /* 0x000000ffff037224 */ /* 0x000fe200078e00ff */
[----:B------:R-:W-:-:S04]  /*1120*/  UISETP.NE.U32.AND UP1, UPT, UR10, URZ, UPT ;  /* 0x0000003f0a00728c */ /* 0x000fc8000bf25070 */
[----:B------:R-:W4:Y:S01]  /*1130*/  LDC R11, c[0x0][0x2f0] ;  /* 0x0000bc00ff0b7b82 */ /* 0x000f220000000800 */
[----:B------:R-:W-:Y:S02]  /*1140*/  UISETP.NE.AND.EX UP0, UPT, UR9, URZ, UPT, UP0 ;  /* 0x0000003f0900728c */ /* 0x000fe4000bf05300 */
[----:B------:R-:W-:-:S04]  /*1150*/  UISETP.NE.AND.EX UP1, UPT, UR11, URZ, UPT, UP1 ;  /* 0x0000003f0b00728c */ /* 0x000fc8000bf25310 */
[----:B------:R-:W-:Y:S02]  /*1160*/  PLOP3.LUT P0, PT, PT, PT, UP0, 0x80, 0x0 ;  /* 0x000000000000781c */ /* 0x000fe40003f0f008 */
[----:B------:R-:W-:Y:S02]  /*1170*/  PLOP3.LUT P2, PT, PT, PT, UP1, 0x80, 0x0 ;  /* 0x000000000000781c */ /* 0x000fe40003f4f018 */
[----:B---3--:R-:W-:-:S13]  /*1180*/  R2UR UR41, R4 ;  /* 0x00000000042972ca */ /* 0x008fda00000e0000 */
        /* <DEDUP_REMOVED lines=9> */
[----:B------:R-:W-:Y:S01]  /*1220*/  IMAD.U32 R7, RZ, RZ, UR11 ;  /* 0x0000000bff077e24 */ /* 0x000fe2000f8e00ff */
[----:B------:R3:W5:Y:S04]  /*1230*/  @P0 LDG.E R3, desc[UR44][R4.64] ;  /* 0x0000002c04030981 */ /* 0x000768000c1e1900 */
[----:B-1----:R3:W5:Y:S01]  /*1240*/  @P2 LDG.E R187, desc[UR44][R6.64] ;  /* 0x0000002c06bb2981 */ /* 0x002762000c1e1900 */
[----:B--2---:R-:W-:Y:S01]  /*1250*/  ISETP.NE.U32.AND P0, PT, R8, RZ, PT ;  /* 0x000000ff0800720c */ /* 0x004fe20003f05070 */
[----:B------:R-:W-:Y:S01]  /*1260*/  UMOV UR39, UR6 ;  /* 0x0000000600277c82 */ /* 0x000fe20008000000 */
[----:B------:R-:W-:Y:S02]  /*1270*/  ISETP.NE.U32.AND P1, PT, RZ, UR8, PT ;  /* 0x00000008ff007c0c */ /* 0x000fe4000bf25070 */
[----:B------:R-:W-:-:S02]  /*1280*/  ISETP.NE.AND.EX P0, PT, R9, RZ, PT, P0 ;  /* 0x000000ff0900720c */ /* 0x000fc40003f05300 */
[----:B------:R-:W-:Y:S02]  /*1290*/  ISETP.NE.AND.EX P1, PT, RZ, UR9, PT, P1 ;  /* 0x00000009ff007c0c */ /* 0x000fe4000bf25310 */
[----:B0-----:R-:W-:Y:S01]  /*12a0*/  SEL R0, R0, 0x1, P0 ;  /* 0x0000000100007807 */ /* 0x001fe20000000000 */
[----:B---34-:R-:W-:Y:S10]  /*12b0*/  @P2 BRA `(.L_x_8359) ;  /* 0x00000000002c2947 */ /* 0x018ff40003800000 */
        /* <DEDUP_REMOVED lines=8> */
[----:B-----5:R-:W2:Y:S04]  /*1340*/  LDG.E R187, desc[UR44][R4.64] ;  /* 0x0000002c04bb7981 */ /* 0x020ea8000c1e1900 */
[----:B------:R-:W2:Y:S02]  /*1350*/  LDG.E R6, desc[UR44][R4.64+0x4] ;  /* 0x0000042c04067981 */ /* 0x000ea4000c1e1900 */
[----:B--2---:R-:W-:-:S07]  /*1360*/  IMAD.IADD R187, R6, 0x1, -R187 ;  /* 0x0000000106bb7824 */ /* 0x004fce00078e0abb */
.L_x_8359:
[----:B------:R-:W-:Y:S01]  /*1370*/  IMAD R188, R0, R11, RZ ;  /* 0x0000000b00bc7224 */ /* 0x000fe200078e02ff */
[----:B------:R-:W-:Y:S06]  /*1380*/  @!P1 BRA `(.L_x_8360) ;  /* 0x0000000000189947 */ /* 0x000fec0003800000 */
[----:B------:R-:W-:-:S04]  /*1390*/  ULEA UR4, UP0, UR41, UR8, 0x2 ;  /* 0x0000000829047291 */ /* 0x000fc8000f80103f */
[----:B------:R-:W-:Y:S02]  /*13a0*/  ULEA.HI.X UR6, UR41, UR9, UR40, 0x2, UP0 ;  /* 0x0000000929067291 */ /* 0x000fe400080f1428 */
[----:B------:R-:W-:-:S04]  /*13b0*/  IMAD.U32 R4, RZ, RZ, UR4 ;  /* 0x00000004ff047e24 */ /* 0x000fc8000f8e00ff */
[----:B------:R-:W-:-:S05]  /*13c0*/  IMAD.U32 R5, RZ, RZ, UR6 ;  /* 0x00000006ff057e24 */ /* 0x000fca000f8e00ff */
[----:B------:R0:W5:Y:S01]  /*13d0*/  LDG.E R188, desc[UR44][R4.64] ;  /* 0x0000002c04bc7981 */ /* 0x000162000c1e1900 */
[----:B------:R-:W-:Y:S05]  /*13e0*/  BRA `(.L_x_8361) ;  /* 0x00000000002c7947 */ /* 0x000fea0003800000 */
.L_x_8360:
        /* <DEDUP_REMOVED lines=9> */
[----:B------:R-:W2:Y:S02]  /*1480*/  LDG.E R7, desc[UR44][R4.64+0x4] ;  /* 0x0000042c04077981 */ /* 0x000ea4000c1e1900 */
[----:B--2---:R-:W-:-:S07]  /*1490*/  IMAD.IADD R188, R7, 0x1, -R188 ;  /* 0x0000000107bc7824 */ /* 0x004fce00078e0abc */
.L_x_8361:
[----:B------:R-:W-:Y:S01]  /*14a0*/  UISETP.NE.AND UP0, UPT, UR43, 0x1, UPT ;  /* 0x000000012b00788c */ /* 0x000fe2000bf05270 */
[----:B-----5:R-:W-:Y:S01]  /*14b0*/  IMAD.IADD R188, R188, 0x1, -R3 ;  /* 0x00000001bcbc7824 */ /* 0x020fe200078e0a03 */
[----:B------:R-:W-:-:S03]  /*14c0*/  USHF.L.U32 UR38, UR5, 0x6, URZ ;  /* 0x0000000605267899 */ /* 0x000fc6000800063f */
[----:B------:R-:W-:Y:S01]  /*14d0*/  VIADD R0, R188, 0x3f ;  /* 0x0000003fbc007836 */ /* 0x000fe20000000000 */
[----:B------:R-:W-:-:S04]  /*14e0*/  PLOP3.LUT P0, PT, PT, PT, UP0, 0x80, 0x0 ;  /* 0x000000000000781c */ /* 0x000fc80003f0f008 */
[----:B------:R-:W-:-:S04]  /*14f0*/  SHF.R.S32.HI R3, RZ, 0x1f, R0 ;  /* 0x0000001fff037819 */ /* 0x000fc80000011400 */
[----:B------:R-:W-:-:S04]  /*1500*/  LEA.HI R3, R3, R0, RZ, 0x6 ;  /* 0x0000000003037211 */ /* 0x000fc800078f30ff */
[----:B0-----:R-:W-:Y:S01]  /*1510*/  SHF.R.S32.HI R5, RZ, 0x6, R3 ;  /* 0x00000006ff057819 */ /* 0x001fe20000011403 */
[----:B------:R-:W-:Y:S06]  /*1520*/  @!P0 BRA `(.L_x_8362) ;  /* 0x0000001c003c8947 */ /* 0x000fec0003800000 */
[----:B------:R-:W0:Y:S01]  /*1530*/  LDC R0, c[0x0][0x448] ;  /* 0x00011200ff007b82 */ /* 0x000e220000000800 */
[----:B------:R-:W-:Y:S01]  /*1540*/  UIADD3 UR4, UR38, 0x3f, URZ ;  /* 0x0000003f26047890 */ /* 0x000fe2000fffe03f */
[----:B------:R-:W-:Y:S01]  /*1550*/  IADD3 R187, R188, 0x40, -R187 ;  /* 0x00000040bcbb7810 */ /* 0x000fe20007ffe8bb */
        /* <DEDUP_REMOVED lines=62> */
[----:B------:R-:W-:Y:S01]  /*1940*/  CS2R R38, SRZ ;  /* 0x0000000000267805 */ /* 0x000fe2000001ff00 */
[----:B------:R-:W-:Y:S01]  /*1950*/  IMAD.MOV.U32 R169, RZ, RZ, RZ ;  /* 0x000000ffffa97224 */ /* 0x000fe200078e00ff */
[----:B------:R-:W-:-:S02]  /*1960*/  CS2R R172, SRZ ;  /* 0x0000000000ac7805 */ /* 0x000fc4000001ff00 */
[----:B------:R-:W-:Y:S02]  /*1970*/  CS2R R34, SRZ ;  /* 0x0000000000227805 */ /* 0x000fe4000001ff00 */
[----:B-1----:R-:W-:Y:S01]  /*1980*/  @P0 SHF.R.U32.HI R0, RZ, R4, R3 ;  /* 0x00000004ff000219 */ /* 0x002fe20000011603 */
[----:B------:R-:W-:Y:S01]  /*1990*/  IMAD.MOV.U32 R31, RZ, RZ, RZ ;  /* 0x000000ffff1f7224 */ /* 0x000fe200078e00ff */
[----:B------:R-:W-:Y:S02]  /*19a0*/  PLOP3.LUT P0, PT, PT, PT, PT, 0x80, 0x0 ;  /* 0x000000000000781c */ /* 0x000fe40003f0f070 */
[----:B------:R-:W-:Y:S02]  /*19b0*/  CS2R R10, SRZ ;  /* 0x00000000000a7805 */ /* 0x000fe4000001ff00 */
[----:B------:R-:W-:Y:S01]  /*19c0*/  CS2R R174, SRZ ;  /* 0x0000000000ae7805 */ /* 0x000fe2000001ff00 */
[----:B------:R-:W-:Y:S02]  /*19d0*/  IMAD.IADD R0, R187, 0x1, R0 ;  /* 0x00000001bb007824 */ /* 0x000fe400078e0200 */
[----:B------:R-:W-:-:S02]  /*19e0*/  IMAD.MOV.U32 R27, RZ, RZ, RZ ;  /* 0x000000ffff1b7224 */ /* 0x000fc400078e00ff */
[----:B------:R-:W-:Y:S01]  /*19f0*/  IMAD.MOV.U32 R9, RZ, RZ, RZ ;  /* 0x000000ffff097224 */ /* 0x000fe200078e00ff */
[----:B------:R-:W-:Y:S01]  /*1a00*/  SHF.R.S32.HI R3, RZ, 0x1f, R0 ;  /* 0x0000001fff037819 */ /* 0x000fe20000011400 */
[----:B------:R-:W-:-:S03]  /*1a10*/  IMAD.MOV.U32 R20, RZ, RZ, RZ ;  /* 0x000000ffff147224 */ /* 0x000fc600078e00ff */
[----:B------:R-:W-:Y:S01]  /*1a20*/  LEA.HI R3, R3, R0, RZ, 0x6 ;  /* 0x0000000003037211 */ /* 0x000fe200078f30ff */
[----:B------:R-:W-:-:S03]  /*1a30*/  IMAD.MOV.U32 R0, RZ, RZ, RZ ;  /* 0x000000ffff007224 */ /* 0x000fc600078e00ff */
[----:B------:R-:W-:Y:S01]  /*1a40*/  SHF.R.S32.HI R4, RZ, 0x6, R3 ;  /* 0x00000006ff047819 */ /* 0x000fe20000011403 */
[----:B------:R-:W-:-:S03]  /*1a50*/  IMAD.MOV.U32 R3, RZ, RZ, RZ ;  /* 0x000000ffff037224 */ /* 0x000fc600078e00ff */
[----:B------:R-:W-:-:S04]  /*1a60*/  VIMNMX R4, R5, R4, PT ;  /* 0x0000000405047248 */ /* 0x000fc80003fe0100 */
        /* <DEDUP_REMOVED lines=64> */
.L_x_8365:
        /* <DEDUP_REMOVED lines=172> */
.L_x_8364:
[----:B------:R-:W-:Y:S01]  /*2930*/  BAR.SYNC.DEFER_BLOCKING 0xe, 0x100 ;  /* 0x0384000000007b1d */ /* 0x000fe20000010000 */
[C---:B01----:R-:W-:Y:S01]  /*2940*/  IMAD R0, R2.reuse, 0x40, R22 ;  /* 0x0000004002007824 */ /* 0x043fe200078e0216 */
[----:B------:R-:W-:Y:S01]  /*2950*/  PLOP3.LUT P0, PT, PT, PT, PT, 0x8, 0x0 ;  /* 0x000000000000781c */ /* 0x000fe20003f0e170 */
[----:B------:R-:W-:Y:S02]  /*2960*/  VIADD R4, R2, 0x1 ;  /* 0x0000000102047836 */ /* 0x000fe40000000000 */
[----:B------:R-:W-:Y:S02]  /*2970*/  IMAD R17, R0, 0x4, R17 ;  /* 0x0000000400117824 */ /* 0x000fe400078e0211 */
[----:B------:R-:W-:Y:S01]  /*2980*/  IMAD.MOV.U32 R19, RZ, RZ, RZ ;  /* 0x000000ffff137224 */ /* 0x000fe200078e00ff */
[----:B------:R-:W-:-:S04]  /*2990*/  ISETP.NE.AND P1, PT, R4, 0x2, PT ;  /* 0x000000020400780c */ /* 0x000fc80003f25270 */
[----:B------:R-:W-:-:S04]  /*29a0*/  SEL R3, RZ, 0x1, P1 ;  /* 0x00000001ff037807 */ /* 0x000fc80000800000 */
[----:B------:R-:W-:Y:S01]  /*29b0*/  LOP3.LUT R16, R16, R3, RZ, 0x3c, !PT ;  /* 0x0000000310107212 */ /* 0x000fe200078e3cff */
[----:B------:R-:W-:Y:S01]  /*29c0*/  IMAD.MOV.U32 R3, RZ, RZ, RZ ;  /* 0x000000ffff037224 */ /* 0x000fe200078e00ff */
        /* <DEDUP_REMOVED lines=130> */
[----:B------:R-:W-:Y:S01]  /*31f0*/  SEL R2, R4, RZ, P1 ;  /* 0x000000ff04027207 */ /* 0x000fe20000800000 */
[----:B------:R-:W-:Y:S06]  /*3200*/  BAR.ARV 0xf, 0x100 ;  /* 0x03c4000000007b1d */ /* 0x000fec0000002000 */
[----:B------:R-:W-:Y:S05]  /*3210*/  BRA `(.L_x_8363) ;  /* 0x0000009c003c7947 */ /* 0x000fea0003800000 */
.L_x_8362:
        /* <DEDUP_REMOVED lines=24> */
[----:B0-----:R-:W-:Y:S02]  /*33a0*/  ISETP.NE.AND P0, PT, R0, 0x1, PT ;  /* 0x000000010000780c */ /* 0x001fe40003f05270 */
        /* <DEDUP_REMOVED lines=12> */
[----:B------:R-:W0:Y:S01]  /*3470*/  @P0 LDC R0, c[0x0][0x44c] ;  /* 0x00011300ff000b82 */ /* 0x000e220000000800 */
        /* <DEDUP_REMOVED lines=26> */
[----:B------:R-:W-:Y:S01]  /*3620*/  CS2R R38, SRZ ;  /* 0x0000000000267805 */ /* 0x000fe2000001ff00 */
[----:B------:R-:W-:Y:S01]  /*3630*/  IMAD.U32 R0, RZ, RZ, UR4 ;  /* 0x00000004ff007e24 */ /* 0x000fe2000f8e00ff */
[----:B------:R-:W-:Y:S01]  /*3640*/  CS2R R172, SRZ ;  /* 0x0000000000ac7805 */ /* 0x000fe2000001ff00 */
[----:B------:R-:W-:Y:S01]  /*3650*/  IMAD.MOV.U32 R169, RZ, RZ, RZ ;  /* 0x000000ffffa97224 */ /* 0x000fe200078e00ff */
[----:B------:R-:W-:-:S02]  /*3660*/  CS2R R34, SRZ ;  /* 0x0000000000227805 */ /* 0x000fc4000001ff00 */
[----:B-1----:R-:W-:Y:S01]  /*3670*/  @P0 SHF.R.U32.HI R0, RZ, R4, R3 ;  /* 0x00000004ff000219 */ /* 0x002fe20000011603 */
[----:B------:R-:W-:Y:S01]  /*3680*/  IMAD.MOV.U32 R31, RZ, RZ, RZ ;  /* 0x000000ffff1f7224 */ /* 0x000fe200078e00ff */
[----:B------:R-:W-:Y:S02]  /*3690*/  PLOP3.LUT P0, PT, PT, PT, PT, 0x80, 0x0 ;  /* 0x000000000000781c */ /* 0x000fe40003f0f070 */
[----:B------:R-:W-:Y:S02]  /*36a0*/  CS2R R10, SRZ ;  /* 0x00000000000a7805 */ /* 0x000fe4000001ff00 */
[----:B------:R-:W-:Y:S01]  /*36b0*/  CS2R R174, SRZ ;  /* 0x0000000000ae7805 */ /* 0x000fe2000001ff00 */
[----:B------:R-:W-:Y:S02]  /*36c0*/  IMAD.IADD R0, R7, 0x1, R0 ;  /* 0x0000000107007824 */ /* 0x000fe400078e0200 */
[----:B------:R-:W-:Y:S02]  /*36d0*/  IMAD.MOV.U32 R27, RZ, RZ, RZ ;  /* 0x000000ffff1b7224 */ /* 0x000fe400078e00ff */
        /* <DEDUP_REMOVED lines=38> */
.L_x_8366:
        /* <DEDUP_REMOVED lines=9> */
.L_x_8556:
[----:B------:R-:W-:Y:S05]  /*39d0*/  @!P0 BRA `(.L_x_8368) ;  /* 0x0000000000048947 */ /* 0x000fea0003800000 */
[----:B------:R-:W-:Y:S01]  /*39e0*/  BPT.TRAP 0x1 ;  /* 0x000000040000795c */ /* 0x000fe20000300000 */
.L_x_8368:
[----:B------:R-:W-:Y:S01]  /*39f0*/  IMAD R5, R2, 0x8, R17 ;  /* 0x0000000802057824 */ /* 0x000fe200078e0211 */
[----:B------:R-:W-:-:S04]  /*3a00*/  SHF.L.U32 R8, R16, 0x1f, RZ ;  /* 0x0000001f10087819 */ /* 0x000fc800000006ff */
[----:B------:R1:W2:Y:S01]  /*3a10*/  SYNCS.PHASECHK.TRANS64.TRYWAIT P1, [R5+URZ+0x38830], R8 ;  /* 0x03883008050075a7 */ /* 0x0002a2000802017f */
[----:B------:R-:W-:Y:S05]  /*3a20*/  @!P0 BRA `(.L_x_8369) ;  /* 0x0000000000048947 */ /* 0x000fea0003800000 */
[----:B------:R-:W-:Y:S01]  /*3a30*/  BPT.TRAP 0x1 ;  /* 0x000000040000795c */ /* 0x000fe20000300000 */
.L_x_8369:
[----:B------:R-:W-:-:S05]  /*3a40*/  VIADD R0, R17, 0x22400 ;  /* 0x0002240011007836 */ /* 0x000fca0000000000 */
[----:B------:R-:W-:-:S04]  /*3a50*/  SHF.R.U32.HI R0, RZ, 0x4, R0 ;  /* 0x00000004ff007819 */ /* 0x000fc80000011600 */
[----:B------:R-:W-:Y:S01]  /*3a60*/  LOP3.LUT R0, R0, 0x3fff, RZ, 0xc0, !PT ;  /* 0x00003fff00007812 */ /* 0x000fe200078ec0ff */
[----:B--2---:R-:W-:Y:S06]  /*3a70*/  @P1 BRA `(.L_x_8370) ;  /* 0x0000000000081947 */ /* 0x004fec0003800000 */
[----:B------:R-:W2:Y:S02]  /*3a80*/  SYNCS.PHASECHK.TRANS64.TRYWAIT P1, [R5+URZ+0x38830], R8 ;  /* 0x03883008050075a7 */ /* 0x000ea4000802017f */
[----:B--2---:R-:W-:Y:S05]  /*3a90*/  @!P1 BRA `(.L_x_8371) ;  /* 0x0000014400d09947 */ /* 0x004fea0003800000 */
.L_x_8370:
        /* <DEDUP_REMOVED lines=18> */
[C---:B------:R-:W-:Y:S02]  /*3bc0*/  VIADD R6, R3.reuse, 0x2 ;  /* 0x0000000203067836 */ /* 0x040fe40000000000 */
        /* <DEDUP_REMOVED lines=21> */
.L_x_8557:
[----:B------:R-:W-:Y:S05]  /*3d20*/  @!P0 BRA `(.L_x_8373) ;  /* 0x0000000000048947 */ /* 0x000fea0003800000 */
[----:B------:R-:W-:Y:S01]  /*3d30*/  BPT.TRAP 0x1 ;  /* 0x000000040000795c */ /* 0x000fe20000300000 */
.L_x_8373:
[----:B------:R4:W0:Y:S01]  /*3d40*/  SYNCS.PHASECHK.TRANS64.TRYWAIT P1, [R5+URZ+0x38850], R8 ;  /* 0x03885008050075a7 */ /* 0x000822000802017f */
[----:B------:R-:W-:Y:S05]  /*3d50*/  @!P0 BRA `(.L_x_8374) ;  /* 0x0000000000048947 */ /* 0x000fea0003800000 */
[----:B------:R-:W-:Y:S01]  /*3d60*/  BPT.TRAP 0x1 ;  /* 0x000000040000795c */ /* 0x000fe20000300000 */
.L_x_8374:
        /* <DEDUP_REMOVED lines=12> */
.L_x_8375:
[----:B------:R-:W-:Y:S01]  /*3e30*/  R2UR UR20, R4 ;  /* 0x00000000041472ca */ /* 0x000fe200000e0000 */
[----:B------:R-:W-:Y:S01]  /*3e40*/  WARPGROUP.ARRIVE ;  /* 0x00000000000079c5 */ /* 0x000fe20000000000 */
[----:B------:R-:W-:Y:S01]  /*3e50*/  R2UR UR22, R6 ;  /* 0x00000000061672ca */ /* 0x000fe200000e0000 */
[----:B------:R-:W-:Y:S01]  /*3e60*/  UMOV UR21, 0x40000040 ;  /* 0x4000004000157882 */ /* 0x000fe20000000000 */
[----:B------:R-:W-:Y:S01]  /*3e70*/  UMOV UR23, 0x40000040 ;  /* 0x4000004000177882 */ /* 0x000fe20000000000 */
[----:B012-4-:R-:W-:Y:S01]  /*3e80*/  VIADD R8, R4, 0x2 ;  /* 0x0000000204087836 */ /* 0x017fe20000000000 */
[----:B------:R-:W-:Y:S01]  /*3e90*/  UMOV UR25, 0x40000040 ;  /* 0x4000004000197882 */ /* 0x000fe20000000000 */
[----:B------:R-:W-:Y:S01]  /*3ea0*/  VIADD R7, R6, 0x2 ;  /* 0x0000000206077836 */ /* 0x000fe20000000000 */
        /* <DEDUP_REMOVED lines=8> */
[----:B------:R-:W-:-:S02]  /*3f30*/  VIADD R10, R6, 0x800 ;  /* 0x00000800060a7836 */ /* 0x000fc40000000000 */
[----:B------:R-:W1:Y:S01]  /*3f40*/  S2R R57, SR_TID.X ;  /* 0x0000000000397919 */ /* 0x000e620000002100 */
[----:B------:R-:W-:Y:S01]  /*3f50*/  IMAD R217, R2, 0x1000, R19 ;  /* 0x0000100002d97824 */ /* 0x000fe200078e0213 */
[----:B------:R-:W-:-:S03]  /*3f60*/  UMOV UR7, 0x40000040 ;  /* 0x4000004000077882 */ /* 0x000fc60000000000 */
[C---:B------:R-:W-:Y:S01]  /*3f70*/  VIADD R219, R217.reuse, 0x80 ;  /* 0x00000080d9db7836 */ /* 0x040fe20000000000 */
[----:B------:R-:W-:Y:S02]  /*3f80*/  R2UR UR6, R217 ;  /* 0x00000000d90672ca */ /* 0x000fe400000e0000 */
        /* <DEDUP_REMOVED lines=277> */
[----:B------:R-:W-:-:S02]  /*50e0*/  IMAD.IADD R10, R11, 0x1, R10 ;  /* 0x000000010b0a7824 */ /* 0x000fc400078e020a */
        /* <DEDUP_REMOVED lines=17> */
[----:B------:R-:W-:Y:S01]  /*5200*/  IMAD.MOV.U32 R8, RZ, RZ, 0x1000 ;  /* 0x00001000ff087424 */ /* 0x000fe200078e00ff */
[----:B------:R-:W0:Y:S04]  /*5210*/  LDC R10, c[0x0][0x448] ;  /* 0x00011200ff0a7b82 */ /* 0x000e280000000800 */
[----:B------:R-:W-:-:S04]  /*5220*/  SEL R8, R8, 0xf80, P1 ;  /* 0x00000f8008087807 */ /* 0x000fc80000800000 */
[----:B------:R-:W-:-:S04]  /*5230*/  LOP3.LUT R8, R8, 0x1e00, RZ, 0xc0, !PT ;  /* 0x00001e0008087812 */ /* 0x000fc800078ec0ff */
[CC--:B------:R-:W-:Y:S02]  /*5240*/  IADD3 R9, R7.reuse, R8.reuse, R4 ;  /* 0x0000000807097210 */ /* 0x0c0fe40007ffe004 */
[----:B------:R-:W-:Y:S02]  /*5250*/  IADD3 R6, R7, R8, R6 ;  /* 0x0000000807067210 */ /* 0x000fe40007ffe006 */
[----:B0-----:R-:W-:-:S13]  /*5260*/  ISETP.NE.AND P1, PT, R10, 0x1, PT ;  /* 0x000000010a00780c */ /* 0x001fda0003f25270 */
[----:B------:R-:W0:Y:S08]  /*5270*/  @P1 LDC R7, c[0x0][0x44c] ;  /* 0x00011300ff071b82 */ /* 0x000e300000000800 */
[----:B------:R-:W1:Y:S01]  /*5280*/  @P1 LDC R8, c[0x0][0x450] ;  /* 0x00011400ff081b82 */ /* 0x000e620000000800 */
        /* <DEDUP_REMOVED lines=8> */
[----:B0-----:R-:W-:-:S05]  /*5310*/  @P1 IMAD.HI.U32 R7, R6, R7, RZ ;  /* 0x0000000706071227 */ /* 0x001fca00078e00ff */
[----:B-1----:R-:W-:Y:S01]  /*5320*/  @P1 SHF.R.U32.HI R6, RZ, R8, R7 ;  /* 0x00000008ff061219 */ /* 0x002fe20000011607 */
[C---:B------:R-:W-:Y:S02]  /*5330*/  IMAD R7, R168.reuse, -0x40, R11 ;  /* 0xffffffc0a8077824 */ /* 0x040fe400078e020b */
[----:B------:R-:W-:Y:S02]  /*5340*/  VIADD R168, R168, 0xfffffffe ;  /* 0xfffffffea8a87836 */ /* 0x000fe40000000000 */
[----:B------:R-:W0:Y:S01]  /*5350*/  SHFL.IDX PT, R9, R6, RZ, 0x1c1f ;  /* 0x001c1fff06097589 */ /* 0x000e2200000e0000 */
[----:B------:R-:W-:Y:S02]  /*5360*/  IADD3 R8, R188, 0x1, R7 ;  /* 0x00000001bc087810 */ /* 0x000fe40007ffe007 */
[----:B------:R-:W-:Y:S01]  /*5370*/  IADD3 R7, -R18, R7, R188 ;  /* 0x0000000712077210 */ /* 0x000fe20007ffe1bc */
[----:B------:R-:W1:Y:S01]  /*5380*/  SHFL.IDX PT, R6, R6, 0x1, 0x1c1f ;  /* 0x003c1f0006067f89 */ /* 0x000e6200000e0000 */
[----:B------:R-:W-:-:S02]  /*5390*/  IADD3 R8, -R187, R8, -R18 ;  /* 0x00000008bb087210 */ /* 0x000fc40007ffe912 */
[----:B------:R-:W-:Y:S02]  /*53a0*/  R2UR UR30, R168 ;  /* 0x00000000a81e72ca */ /* 0x000fe400000e0000 */
[----:B0-----:R-:W-:-:S04]  /*53b0*/  VIADDMNMX R9, R9, R8, R7, PT ;  /* 0x0000000809097246 */ /* 0x001fc80003800107 */
[C---:B------:R-:W-:Y:S02]  /*53c0*/  ISETP.GT.AND P2, PT, R9.reuse, RZ, PT ;  /* 0x000000ff0900720c */ /* 0x040fe40003f44270 */
[C---:B------:R-:W-:Y:S02]  /*53d0*/  ISETP.GT.AND P3, PT, R9.reuse, 0x1, PT ;  /* 0x000000010900780c */ /* 0x040fe40003f64270 */
[----:B------:R-:W-:Y:S02]  /*53e0*/  ISETP.GT.AND P4, PT, R9, 0x8, PT ;  /* 0x000000080900780c */ /* 0x000fe40003f84270 */
[----:B-1----:R-:W-:Y:S01]  /*53f0*/  VIADDMNMX R8, R6, R8, R7, PT ;  /* 0x0000000806087246 */ /* 0x002fe20003800107 */
        /* <DEDUP_REMOVED lines=64> */
[----:B0-----:R-:W-:Y:S02]  /*5800*/  FMNMX.FTZ R11, R10, R9, !PT ;  /* 0x000000090a0b7209 */ /* 0x001fe40007810000 */
[----:B------:R-:W-:Y:S02]  /*5810*/  FSEL R35, R35, -INF , P2 ;  /* 0xff80000023237808 */ /* 0x000fe40001000000 */
[----:B------:R-:W-:Y:S01]  /*5820*/  FMNMX.FTZ R6, R34, R7, !PT ;  /* 0x0000000722067209 */ /* 0x000fe20007810000 */
[----:B------:R-:W0:Y:S01]  /*5830*/  SHFL.BFLY PT, R12, R11, 0x1, 0x1f ;  /* 0x0c201f000b0c7f89 */ /* 0x000e2200000e0000 */
        /* <DEDUP_REMOVED lines=15> */
[----:B0-----:R-:W-:Y:S02]  /*5930*/  FMNMX.FTZ R7, R11, R12, !PT ;  /* 0x0000000c0b077209 */ /* 0x001fe40007810000 */
[----:B------:R-:W-:Y:S02]  /*5940*/  ISETP.GT.AND P2, PT, R8, 0x30, PT ;  /* 0x000000300800780c */ /* 0x000fe40003f44270 */
[----:B------:R-:W-:Y:S01]  /*5950*/  FSEL R47, R47, -INF , P4 ;  /* 0xff8000002f2f7808 */ /* 0x000fe20002000000 */
[C---:B------:R-:W-:Y:S01]  /*5960*/  FMUL.FTZ R10, R7.reuse, UR28 ;  /* 0x0000001c070a7c20 */ /* 0x040fe20008410000 */
        /* <DEDUP_REMOVED lines=12> */
[----:B------:R-:W-:Y:S01]  /*5a30*/  MUFU.EX2 R6, R24 ;  /* 0x0000001800067308 */ /* 0x000fe20000000800 */
        /* <DEDUP_REMOVED lines=14> */
[--C-:B------:R-:W-:Y:S01]  /*5b20*/  FFMA.FTZ R171, R48, UR28, -R56.reuse ;  /* 0x0000001c30ab7c23 */ /* 0x100fe20008010838 */
[----:B------:R-:W0:Y:S01]  /*5b30*/  SHFL.BFLY PT, R21, R8, 0x2, 0x1f ;  /* 0x0c401f0008157f89 */ /* 0x000e2200000e0000 */
[--C-:B------:R-:W-:Y:S01]  /*5b40*/  FFMA.FTZ R172, R49, UR28, -R56.reuse ;  /* 0x0000001c31ac7c23 */ /* 0x100fe20008010838 */
[--C-:B------:R-:W-:Y:S01]  /*5b50*/  FFMA.FTZ R173, R52, UR28, -R56.reuse ;  /* 0x0000001c34ad7c23 */ /* 0x100fe20008010838 */
[--C-:B------:R-:W-:Y:S01]  /*5b60*/  FFMA.FTZ R174, R53, UR28, -R56.reuse ;  /* 0x0000001c35ae7c23 */ /* 0x100fe20008010838 */
[----:B------:R-:W1:Y:S08]  /*5b70*/  MUFU.EX2 R9, R9 ;  /* 0x0000000900097308 */ /* 0x000e700000000800 */
[----:B------:R-:W-:Y:S08]  /*5b80*/  MUFU.EX2 R10, R10 ;  /* 0x0000000a000a7308 */ /* 0x000ff00000000800 */
[----:B------:R-:W2:Y:S01]  /*5b90*/  MUFU.EX2 R11, R11 ;  /* 0x0000000b000b7308 */ /* 0x000ea20000000800 */
[----:B-1----:R-:W-:Y:S01]  /*5ba0*/  F2FP.BF16.F32.PACK_AB R152, R9, R6 ;  /* 0x000000060998723e */ /* 0x002fe200000010ff */
[----:B------:R-:W-:Y:S01]  /*5bb0*/  FADD.FTZ R9, R6, R9 ;  /* 0x0000000906097221 */ /* 0x000fe20000010000 */
[----:B------:R-:W-:Y:S01]  /*5bc0*/  IMAD.U32 R6, RZ, RZ, UR38 ;  /* 0x00000026ff067e24 */ /* 0x000fe2000f8e00ff */
[----:B0-----:R-:W-:Y:S01]  /*5bd0*/  FMNMX.FTZ R24, R8, R21, !PT ;  /* 0x0000001508187209 */ /* 0x001fe20007810000 */
[----:B------:R-:W-:-:S03]  /*5be0*/  FFMA.FTZ R21, R41, UR28, -R56 ;  /* 0x0000001c29157c23 */ /* 0x000fc60008010838 */
        /* <DEDUP_REMOVED lines=8> */
[----:B0-----:R-:W-:-:S02]  /*5c70*/  FMNMX.FTZ R8, R24, R25, !PT ;  /* 0x0000001918087209 */ /* 0x001fc40007810000 */
[C---:B-1----:R-:W-:Y:S01]  /*5c80*/  F2FP.BF16.F32.PACK_AB R156, R13.reuse, R12 ;  /* 0x0000000c0d9c723e */ /* 0x042fe200000010ff */
[----:B------:R-:W-:Y:S01]  /*5c90*/  FADD.FTZ R12, R12, R11 ;  /* 0x0000000b0c0c7221 */ /* 0x000fe20000010000 */
[C---:B------:R-:W-:Y:S01]  /*5ca0*/  FSETP.NEU.FTZ.AND P2, PT, R8.reuse, -INF , PT ;  /* 0xff8000000800780b */ /* 0x040fe20003f5d000 */
[----:B------:R-:W-:Y:S02]  /*5cb0*/  FMUL.FTZ R24, R8, UR28 ;  /* 0x0000001c08187c20 */ /* 0x000fe40008410000 */
[----:B------:R-:W-:Y:S01]  /*5cc0*/  MUFU.EX2 R20, R20 ;  /* 0x0000001400147308 */ /* 0x000fe20000000800 */
[----:B------:R-:W-:Y:S02]  /*5cd0*/  FADD.FTZ R13, R13, R12 ;  /* 0x0000000c0d0d7221 */ /* 0x000fe40000010000 */
[----:B------:R-:W-:Y:S02]  /*5ce0*/  FSEL R25, R24, RZ, P2 ;  /* 0x000000ff18197208 */ /* 0x000fe40001000000 */
        /* <DEDUP_REMOVED lines=21> */
[----:B--2---:R-:W-:Y:S01]  /*5e40*/  F2FP.BF16.F32.PACK_AB R158, R15, R14 ;  /* 0x0000000e0f9e723e */ /* 0x004fe200000010ff */
[----:B------:R-:W-:Y:S01]  /*5e50*/  FADD.FTZ R14, R14, R13 ;  /* 0x0000000d0e0e7221 */ /* 0x000fe20000010000 */
[----:B------:R-:W-:-:S03]  /*5e60*/  @!P2 VIADD R5, R5, 0x38860 ;  /* 0x000388600505a836 */ /* 0x000fc60000000000 */
[----:B------:R-:W-:Y:S01]  /*5e70*/  FADD.FTZ R15, R15, R14 ;  /* 0x0000000e0f0f7221 */ /* 0x000fe20000010000 */
[----:B------:R-:W1:Y:S01]  /*5e80*/  MUFU.EX2 R176, R176 ;  /* 0x000000b000b07308 */ /* 0x000e620000000800 */
[----:B------:R-:W-:-:S07]  /*5e90*/  @!P2 PRMT R5, RZ, 0x654, R5 ;  /* 0x00000654ff05a816 */ /* 0x000fce0000000005 */
[----:B------:R-:W-:Y:S08]  /*5ea0*/  MUFU.EX2 R177, R177 ;  /* 0x000000b100b17308 */ /* 0x000ff00000000800 */
[----:B------:R-:W2:Y:S01]  /*5eb0*/  MUFU.EX2 R178, R178 ;  /* 0x000000b200b27308 */ /* 0x000ea20000000800 */
[----:B-1----:R-:W-:Y:S01]  /*5ec0*/  F2FP.BF16.F32.PACK_AB R153, R176, R175 ;  /* 0x000000afb099723e */ /* 0x002fe200000010ff */
[----:B------:R-:W-:-:S06]  /*5ed0*/  FADD.FTZ R176, R175, R176 ;  /* 0x000000b0afb07221 */ /* 0x000fcc0000010000 */
[----:B------:R-:W-:Y:S08]  /*5ee0*/  MUFU.EX2 R179, R179 ;  /* 0x000000b300b37308 */ /* 0x000ff00000000800 */
[----:B------:R-:W1:Y:S01]  /*5ef0*/  MUFU.EX2 R180, R180 ;  /* 0x000000b400b47308 */ /* 0x000e620000000800 */
[----:B--2---:R-:W-:Y:S01]  /*5f00*/  F2FP.BF16.F32.PACK_AB R155, R178, R177 ;  /* 0x000000b1b29b723e */ /* 0x004fe200000010ff */
[----:B------:R-:W-:Y:S01]  /*5f10*/  BAR.SYNC.DEFER_BLOCKING 0xf, 0x100 ;  /* 0x03c4000000007b1d */ /* 0x000fe20000010000 */
[----:B------:R-:W-:-:S04]  /*5f20*/  FADD.FTZ R177, R177, R176 ;  /* 0x000000b0b1b17221 */ /* 0x000fc80000010000 */
[----:B------:R-:W-:Y:S01]  /*5f30*/  FADD.FTZ R178, R178, R177 ;  /* 0x000000b1b2b27221 */ /* 0x000fe20000010000 */
[----:B------:R-:W-:Y:S08]  /*5f40*/  MUFU.EX2 R181, R181 ;  /* 0x000000b500b57308 */ /* 0x000ff00000000800 */
[----:B------:R-:W2:Y:S01]  /*5f50*/  MUFU.EX2 R182, R182 ;  /* 0x000000b600b67308 */ /* 0x000ea20000000800 */
[----:B-1----:R-:W-:Y:S01]  /*5f60*/  F2FP.BF16.F32.PACK_AB R157, R180, R179 ;  /* 0x000000b3b49d723e */ /* 0x002fe200000010ff */
[----:B------:R-:W-:-:S04]  /*5f70*/  FADD.FTZ R179, R179, R178 ;  /* 0x000000b2b3b37221 */ /* 0x000fc80000010000 */
[----:B------:R-:W-:Y:S02]  /*5f80*/  FADD.FTZ R180, R180, R179 ;  /* 0x000000b3b4b47221 */ /* 0x000fe40000010000 */
[----:B------:R-:W1:Y:S01]  /*5f90*/  MUFU.EX2 R21, R21 ;  /* 0x0000001500157308 */ /* 0x000e620000000800 */
[----:B------:R3:W-:Y:S07]  /*5fa0*/  STSM.16.M88.4 [R185+0x36400], R152 ;  /* 0x03640098b9007844 */ /* 0x0007ee0000000200 */
[----:B------:R-:W-:Y:S01]  /*5fb0*/  MUFU.EX2 R169, R169 ;  /* 0x000000a900a97308 */ /* 0x000fe20000000800 */
[----:B--2---:R-:W-:Y:S01]  /*5fc0*/  F2FP.BF16.F32.PACK_AB R159, R182, R181 ;  /* 0x000000b5b69f723e */ /* 0x004fe200000010ff */
[----:B------:R-:W-:-:S04]  /*5fd0*/  FADD.FTZ R181, R181, R180 ;  /* 0x000000b4b5b57221 */ /* 0x000fc80000010000 */
[----:B------:R2:W-:Y:S01]  /*5fe0*/  STSM.16.M88.4 [R190], R156 ;  /* 0x0000009cbe007844 */ /* 0x0005e20000000200 */
[----:B------:R-:W-:Y:S01]  /*5ff0*/  FADD.FTZ R182, R182, R181 ;  /* 0x000000b5b6b67221 */ /* 0x000fe20000010000 */
[----:B------:R-:W4:Y:S01]  /*6000*/  MUFU.EX2 R170, R170 ;  /* 0x000000aa00aa7308 */ /* 0x000f220000000800 */
[----:B-1----:R-:W-:Y:S01]  /*6010*/  F2FP.BF16.F32.PACK_AB R160, R21, R20 ;  /* 0x0000001415a0723e */ /* 0x002fe200000010ff */
[----:B------:R-:W-:-:S04]  /*6020*/  FADD.FTZ R20, R20, R15 ;  /* 0x0000000f14147221 */ /* 0x000fc80000010000 */
[----:B------:R-:W-:Y:S02]  /*6030*/  FADD.FTZ R20, R21, R20 ;  /* 0x0000001415147221 */ /* 0x000fe40000010000 */
[----:B------:R-:W-:Y:S08]  /*6040*/  MUFU.EX2 R183, R183 ;  /* 0x000000b700b77308 */ /* 0x000ff00000000800 */
[----:B------:R-:W1:Y:S01]  /*6050*/  MUFU.EX2 R212, R212 ;  /* 0x000000d400d47308 */ /* 0x000e620000000800 */
[----:B----4-:R-:W-:Y:S01]  /*6060*/  F2FP.BF16.F32.PACK_AB R162, R170, R169 ;  /* 0x000000a9aaa2723e */ /* 0x010fe200000010ff */
[----:B------:R-:W-:-:S04]  /*6070*/  FADD.FTZ R169, R169, R20 ;  /* 0x00000014a9a97221 */ /* 0x000fc80000010000 */
[----:B------:R-:W-:Y:S02]  /*6080*/  FADD.FTZ R170, R170, R169 ;  /* 0x000000a9aaaa7221 */ /* 0x000fe40000010000 */
[----:B------:R-:W-:Y:S08]  /*6090*/  MUFU.EX2 R211, R211 ;  /* 0x000000d300d37308 */ /* 0x000ff00000000800 */
        /* <DEDUP_REMOVED lines=8> */
[----:B------:R2:W-:Y:S01]  /*6120*/  STSM.16.M88.4 [R186], R160 ;  /* 0x000000a0ba007844 */ /* 0x0005e20000000200 */
[----:B------:R-:W-:Y:S01]  /*6130*/  FADD.FTZ R214, R214, R211 ;  /* 0x000000d3d6d67221 */ /* 0x000fe20000010000 */
[----:B------:R-:W-:Y:S08]  /*6140*/  MUFU.EX2 R173, R173 ;  /* 0x000000ad00ad7308 */ /* 0x000ff00000000800 */
[----:B------:R-:W4:Y:S01]  /*6150*/  MUFU.EX2 R174, R174 ;  /* 0x000000ae00ae7308 */ /* 0x000f220000000800 */
[----:B-1----:R-:W-:Y:S01]  /*6160*/  F2FP.BF16.F32.PACK_AB R164, R172, R171 ;  /* 0x000000abaca4723e */ /* 0x002fe200000010ff */
[----:B------:R-:W-:-:S04]  /*6170*/  FADD.FTZ R171, R171, R170 ;  /* 0x000000aaabab7221 */ /* 0x000fc80000010000 */
[----:B------:R-:W-:Y:S02]  /*6180*/  FADD.FTZ R172, R172, R171 ;  /* 0x000000abacac7221 */ /* 0x000fe40000010000 */
[----:B------:R-:W-:Y:S08]  /*6190*/  MUFU.EX2 R213, R213 ;  /* 0x000000d500d57308 */ /* 0x000ff00000000800 */
[----:B------:R-:W1:Y:S01]  /*61a0*/  MUFU.EX2 R216, R216 ;  /* 0x000000d800d87308 */ /* 0x000e620000000800 */
[----:B----4-:R-:W-:-:S07]  /*61b0*/  F2FP.BF16.F32.PACK_AB R166, R174, R173 ;  /* 0x000000adaea6723e */ /* 0x010fce00000010ff */
[----:B------:R-:W-:Y:S08]  /*61c0*/  MUFU.EX2 R215, R215 ;  /* 0x000000d700d77308 */ /* 0x000ff00000000800 */
[----:B------:R-:W4:Y:S01]  /*61d0*/  MUFU.EX2 R218, R218 ;  /* 0x000000da00da7308 */ /* 0x000f220000000800 */
[----:B-1----:R-:W-:Y:S01]  /*61e0*/  F2FP.BF16.F32.PACK_AB R165, R216, R213 ;  /* 0x000000d5d8a5723e */ /* 0x002fe200000010ff */
[----:B------:R-:W-:-:S04]  /*61f0*/  FADD.FTZ R213, R213, R214 ;  /* 0x000000d6d5d57221 */ /* 0x000fc80000010000 */
[----:B------:R-:W-:Y:S01]  /*6200*/  FADD.FTZ R216, R216, R213 ;  /* 0x000000d5d8d87221 */ /* 0x000fe20000010000 */
[----:B----4-:R-:W-:-:S03]  /*6210*/  F2FP.BF16.F32.PACK_AB R167, R218, R215 ;  /* 0x000000d7daa7723e */ /* 0x010fc600000010ff */
[----:B------:R-:W-:Y:S02]  /*6220*/  FADD.FTZ R215, R215, R216 ;  /* 0x000000d8d7d77221 */ /* 0x000fe40000010000 */
[----:B------:R2:W-:Y:S01]  /*6230*/  STSM.16.M88.4 [R189], R164 ;  /* 0x000000a4bd007844 */ /* 0x0005e20000000200 */
[----:B0-----:R-:W-:-:S06]  /*6240*/  WARPGROUP.ARRIVE ;  /* 0x00000000000079c5 */ /* 0x001fcc0000000000 */
[----:B------:R-:W-:Y:S01]  /*6250*/  HGMMA.64x256x16.F32.BF16 R24, R152, gdesc[UR4].tnspB, RZ, !UPT, gsb0 ;  /* 0x43e0000498187df0 */ /* 0x000fe2000c0018ff */
[----:B------:R-:W-:Y:S01]  /*6260*/  R2UR UR6, R219 ;  /* 0x00000000db0672ca */ /* 0x000fe200000e0000 */
[----:B------:R-:W-:Y:S01]  /*6270*/  UMOV UR7, 0x40000040 ;  /* 0x4000004000077882 */ /* 0x000fe20000000000 */
[C---:B------:R-:W-:Y:S02]  /*6280*/  VIADD R219, R217.reuse, 0x100 ;  /* 0x00000100d9db7836 */ /* 0x040fe40000000000 */
[----:B------:R-:W-:Y:S01]  /*6290*/  VIADD R217, R217, 0x180 ;  /* 0x00000180d9d97836 */ /* 0x000fe20000000000 */
[----:B------:R-:W-:Y:S02]  /*62a0*/  WARPGROUP.DEPBAR.LE gsb0, 0x0 ;  /* 0x00008000000079c5 */ /* 0x000fe40000010000 */
[----:B------:R-:W-:Y:S01]  /*62b0*/  WARPGROUP.ARRIVE ;  /* 0x00000000000079c5 */ /* 0x000fe20000000000 */
[----:B---3--:R-:W0:-:S15]  /*62c0*/  @P1 LDC R152, c[0x0][0x44c] ;  /* 0x00011300ff981b82 */ /* 0x008e1e0000000800 */
[----:B------:R-:W-:-:S04]  /*62d0*/  NOP ;  /* 0x0000000000007918 */ /* 0x000fc80000000000 */
[----:B------:R-:W-:Y:S01]  /*62e0*/  HGMMA.64x256x16.F32.BF16 R24, R156, gdesc[UR4].tnspB, R24, gsb0 ;  /* 0x43e000049c187df0 */ /* 0x000fe20008001818 */
[----:B------:R-:W-:Y:S01]  /*62f0*/  R2UR UR6, R219 ;  /* 0x00000000db0672ca */ /* 0x000fe200000e0000 */
[----:B------:R-:W-:Y:S01]  /*6300*/  UMOV UR7, 0x40000040 ;  /* 0x4000004000077882 */ /* 0x000fe20000000000 */
[----:B------:R-:W1:Y:S01]  /*6310*/  @P1 LDC R154, c[0x0][0x450] ;  /* 0x00011400ff9a1b82 */ /* 0x000e620000000800 */
[----:B0-----:R-:W-:-:S05]  /*6320*/  @P1 IMAD.HI.U32 R9, R152, UR38, RZ ;  /* 0x0000002698091c27 */ /* 0x001fca000f8e00ff */
[----:B-1----:R-:W-:-:S04]  /*6330*/  @P1 SHF.R.U32.HI R6, RZ, R154, R9 ;  /* 0x0000009aff061219 */ /* 0x002fc80000011609 */
[----:B------:R-:W-:-:S04]  /*6340*/  IADD3 R6, R6, R188, -R187 ;  /* 0x000000bc06067210 */ /* 0x000fc80007ffe8bb */
[----:B------:R-:W-:-:S04]  /*6350*/  SHF.R.S32.HI R9, RZ, 0x1f, R6 ;  /* 0x0000001fff097819 */ /* 0x000fc80000011406 */
[----:B------:R-:W-:Y:S01]  /*6360*/  LEA.HI R9, R9, R6, RZ, 0x6 ;  /* 0x0000000609097211 */ /* 0x000fe200078f30ff */
[----:B------:R-:W-:-:S03]  /*6370*/  FADD.FTZ R6, R218, R215 ;  /* 0x000000d7da067221 */ /* 0x000fc60000010000 */
[----:B------:R-:W-:-:S04]  /*6380*/  SHF.R.S32.HI R9, RZ, 0x6, R9 ;  /* 0x00000006ff097819 */ /* 0x000fc80000011409 */
[----:B------:R-:W-:-:S13]  /*6390*/  R2UR UR29, R9 ;  /* 0x00000000091d72ca */ /* 0x000fda00000e0000 */
[----:B------:R-:W-:-:S04]  /*63a0*/  UISETP.LT.AND UP0, UPT, URZ, UR29, UPT ;  /* 0x0000001d3f00728c */ /* 0x000fc8000bf01270 */
[----:B------:R-:W-:-:S04]  /*63b0*/  USEL UR29, URZ, UR29, !UP0 ;  /* 0x0000001d3f1d7287 */ /* 0x000fc8000c000000 */
[----:B------:R-:W-:-:S06]  /*63c0*/  UISETP.GE.AND UP0, UPT, UR30, UR29, UPT ;  /* 0x0000001d1e00728c */ /* 0x000fcc000bf06270 */
[----:B------:R-:W-:Y:S01]  /*63d0*/  PLOP3.LUT P3, PT, PT, PT, UP0, 0x80, 0x0 ;  /* 0x000000000000781c */ /* 0x000fe20003f6f008 */
        /* <DEDUP_REMOVED lines=19> */
[----:B0-----:R-:W-:-:S04]  /*6510*/  FADD.FTZ R5, R173, R172 ;  /* 0x000000acad057221 */ /* 0x001fc80000010000 */
[----:B------:R-:W-:Y:S01]  /*6520*/  FADD.FTZ R5, R174, R5 ;  /* 0x00000005ae057221 */ /* 0x000fe20000010000 */
[----:B--2---:R-:W-:Y:S06]  /*6530*/  @!P3 BRA `(.L_x_8377) ;  /* 0x000000300088b947 */ /* 0x004fec0003800000 */
[----:B------:R-:W-:Y:S01]  /*6540*/  IMAD.MOV.U32 R10, RZ, RZ, R8 ;  /* 0x000000ffff0a7224 */ /* 0x000fe200078e0008 */
[----:B------:R-:W-:Y:S01]  /*6550*/  ULDC UR28, c[0x0][0xa80] ;  /* 0x0002a000001c7ab9 */ /* 0x000fe20000000800 */
[----:B------:R-:W-:Y:S02]  /*6560*/  IMAD.MOV.U32 R11, RZ, RZ, R7 ;  /* 0x000000ffff0b7224 */ /* 0x000fe400078e0007 */
[----:B------:R-:W-:-:S07]  /*6570*/  IMAD.MOV.U32 R13, RZ, RZ, R2 ;  /* 0x000000ffff0d7224 */ /* 0x000fce00078e0002 */
.L_x_8386:
[----:B------:R-:W-:-:S05]  /*6580*/  VIADD R2, R13, 0x1 ;  /* 0x000000010d027836 */ /* 0x000fca0000000000 */
[----:B------:R-:W-:-:S04]  /*6590*/  ISETP.NE.AND P3, PT, R2, 0x2, PT ;  /* 0x000000020200780c */ /* 0x000fc80003f65270 */
[----:B------:R-:W-:Y:S02]  /*65a0*/  SEL R7, RZ, 0x1, P3 ;  /* 0x00000001ff077807 */ /* 0x000fe40001800000 */
[----:B------:R-:W-:Y:S02]  /*65b0*/  SEL R2, R2, RZ, P3 ;  /* 0x000000ff02027207 */ /* 0x000fe40001800000 */
[----:B------:R-:W-:Y:S01]  /*65c0*/  LOP3.LUT R16, R16, R7, RZ, 0x3c, !PT ;  /* 0x0000000710107212 */ /* 0x000fe200078e3cff */
[----:B0-----:R-:W-:Y:S06]  /*65d0*/  @!P0 BRA `(.L_x_8378) ;  /* 0x0000000000048947 */ /* 0x001fec0003800000 */
[----:B------:R-:W-:Y:S01]  /*65e0*/  BPT.TRAP 0x1 ;  /* 0x000000040000795c */ /* 0x000fe20000300000 */
.L_x_8378:
[----:B------:R-:W-:Y:S01]  /*65f0*/  IMAD R9, R2, 0x8, R17 ;  /* 0x0000000802097824 */ /* 0x000fe200078e0211 */
[----:B------:R-:W-:-:S04]  /*6600*/  SHF.L.U32 R8, R16, 0x1f, RZ ;  /* 0x0000001f10087819 */ /* 0x000fc800000006ff */
[----:B------:R0:W1:Y:S01]  /*6610*/  SYNCS.PHASECHK.TRANS64.TRYWAIT P3, [R9+URZ+0x38830], R8 ;  /* 0x03883008090075a7 */ /* 0x000062000806017f */
[----:B------:R-:W-:Y:S05]  /*6620*/  @!P0 BRA `(.L_x_8379) ;  /* 0x0000000000048947 */ /* 0x000fea0003800000 */
[----:B------:R-:W-:Y:S01]  /*6630*/  BPT.TRAP 0x1 ;  /* 0x000000040000795c */ /* 0x000fe20000300000 */
.L_x_8379:
[----:B------:R-:W-:Y:S01]  /*6640*/  IMAD R7, R2, 0x200, R0 ;  /* 0x0000020002077824 */ /* 0x000fe200078e0200 */
[----:B-1----:R-:W-:Y:S06]  /*6650*/  @P3 BRA `(.L_x_8380) ;  /* 0x0000000000083947 */ /* 0x002fec0003800000 */
[----:B------:R-:W1:Y:S02]  /*6660*/  SYNCS.PHASECHK.TRANS64.TRYWAIT P3, [R9+URZ+0x38830], R8 ;  /* 0x03883008090075a7 */ /* 0x000e64000806017f */
[----:B-1----:R-:W-:Y:S05]  /*6670*/  @!P3 BRA `(.L_x_8381) ;  /* 0x0000011c0014b947 */ /* 0x002fea0003800000 */
.L_x_8380:
        /* <DEDUP_REMOVED lines=22> */
.L_x_8382:
[----:B------:R2:W3:Y:S01]  /*67e0*/  SYNCS.PHASECHK.TRANS64.TRYWAIT P3, [R9+URZ+0x38850], R8 ;  /* 0x03885008090075a7 */ /* 0x0004e2000806017f */
[----:B------:R-:W-:Y:S05]  /*67f0*/  @!P0 BRA `(.L_x_8383) ;  /* 0x0000000000048947 */ /* 0x000fea0003800000 */
[----:B------:R-:W-:Y:S01]  /*6800*/  BPT.TRAP 0x1 ;  /* 0x000000040000795c */ /* 0x000fe20000300000 */
.L_x_8383:
[----:B---3--:R-:W-:Y:S05]  /*6810*/  @P3 BRA `(.L_x_8384) ;  /* 0x0000000000083947 */ /* 0x008fea0003800000 */
[----:B------:R-:W3:Y:S02]  /*6820*/  SYNCS.PHASECHK.TRANS64.TRYWAIT P3, [R9+URZ+0x38850], R8 ;  /* 0x03885008090075a7 */ /* 0x000ee4000806017f */
[----:B---3--:R-:W-:Y:S05]  /*6830*/  @!P3 BRA `(.L_x_8385) ;  /* 0x0000011800b8b947 */ /* 0x008fea0003800000 */
.L_x_8384:
        /* <DEDUP_REMOVED lines=13> */
[----:B------:R-:W-:Y:S01]  /*6910*/  UMOV UR6, 0xffffffc0 ;  /* 0xffffffc000067882 */ /* 0x000fe20000000000 */
[----:B------:R-:W-:Y:S01]  /*6920*/  VIADD R21, R4, 0x800 ;  /* 0x0000080004157836 */ /* 0x000fe20000000000 */
[----:B------:R-:W-:Y:S01]  /*6930*/  UIMAD UR6, UR30, UR6, 0x1 ;  /* 0x000000011e0674a4 */ /* 0x000fe2000f8e0206 */
[----:B------:R-:W-:Y:S01]  /*6940*/  VIADD R15, R7, 0x800 ;  /* 0x00000800070f7836 */ /* 0x000fe20000000000 */
[----:B------:R-:W-:Y:S01]  /*6950*/  UMOV UR7, 0x40000040 ;  /* 0x4000004000077882 */ /* 0x000fe20000000000 */
[----:B------:R-:W-:Y:S01]  /*6960*/  HGMMA.64x64x16.F32.BF16 R152, gdesc[UR20], R152, gsb0 ;  /* 0x00e00000149879f0 */ /* 0x000fe20008001898 */
[----:B------:R-:W-:Y:S01]  /*6970*/  IMAD R223, R2, 0x1000, R19 ;  /* 0x0000100002df7824 */ /* 0x000fe200078e0213 */
[----:B------:R-:W-:-:S02]  /*6980*/  UISETP.GT.AND UP0, UPT, UR30, UR29, UPT ;  /* 0x0000001d1e00728c */ /* 0x000fc4000bf04270 */
[----:B------:R-:W-:Y:S01]  /*6990*/  UIADD3 UR30, UR30, -0x1, URZ ;  /* 0xffffffff1e1e7890 */ /* 0x000fe2000fffe03f */
        /* <DEDUP_REMOVED lines=297> */
[----:B------:R-:W-:Y:S02]  /*7c30*/  IADD3 R7, R8, R15, R7 ;  /* 0x0000000f08077210 */ /* 0x000fe40007ffe007 */
[----:B------:R-:W0:Y:S08]  /*7c40*/  @P1 LDC R8, c[0x0][0x44c] ;  /* 0x00011300ff081b82 */ /* 0x000e300000000800 */
[----:B------:R-:W1:Y:S01]  /*7c50*/  @P1 LDC R15, c[0x0][0x450] ;  /* 0x00011400ff0f1b82 */ /* 0x000e620000000800 */
[----:B------:R-:W-:-:S02]  /*7c60*/  WARPGROUP.DEPBAR.LE gsb0, 0x0 ;  /* 0x00008000000079c5 */ /* 0x000fc40000010000 */
[----:B------:R-:W-:-:S06]  /*7c70*/  WARPGROUP.ARRIVE ;  /* 0x00000000000079c5 */ /* 0x000fcc0000000000 */
[----:B------:R-:W-:Y:S01]  /*7c80*/  HGMMA.64x64x16.F32.BF16 R152, gdesc[UR24], R152, gsb0 ;  /* 0x00e00000189879f0 */ /* 0x000fe20008001898 */
[----:B------:R-:W-:Y:S01]  /*7c90*/  R2UR UR24, R12 ;  /* 0x000000000c1872ca */ /* 0x000fe200000e0000 */
[----:B------:R-:W-:Y:S01]  /*7ca0*/  UMOV UR25, 0x40000040 ;  /* 0x4000004000197882 */ /* 0x000fe20000000000 */
[----:B------:R-:W-:Y:S01]  /*7cb0*/  R2UR UR26, R7 ;  /* 0x00000000071a72ca */ /* 0x000fe200000e0000 */
[----:B------:R-:W-:Y:S01]  /*7cc0*/  UMOV UR27, 0x40000040 ;  /* 0x40000040001b7882 */ /* 0x000fe20000000000 */
[----:B------:R-:W-:Y:S01]  /*7cd0*/  VIADD R7, R191, UR38 ;  /* 0x00000026bf077c36 */ /* 0x000fe20008000000 */
[----:B------:R-:W-:Y:S02]  /*7ce0*/  IADD3 R12, R188, UR6, -R18 ;  /* 0x00000006bc0c7c10 */ /* 0x000fe4000fffe812 */
[----:B------:R-:W-:Y:S01]  /*7cf0*/  R2UR UR6, R223 ;  /* 0x00000000df0672ca */ /* 0x000fe200000e0000 */
[----:B0-----:R-:W-:-:S04]  /*7d00*/  @P1 IMAD.HI.U32 R8, R7, R8, RZ ;  /* 0x0000000807081227 */ /* 0x001fc800078e00ff */
[----:B------:R-:W-:Y:S01]  /*7d10*/  IMAD.IADD R12, R12, 0x1, -R187 ;  /* 0x000000010c0c7824 */ /* 0x000fe200078e0abb */
[----:B-1----:R-:W-:-:S05]  /*7d20*/  @P1 SHF.R.U32.HI R7, RZ, R15, R8 ;  /* 0x0000000fff071219 */ /* 0x002fca0000011608 */
[----:B------:R-:W0:Y:S04]  /*7d30*/  SHFL.IDX PT, R15, R7, RZ, 0x1c1f ;  /* 0x001c1fff070f7589 */ /* 0x000e2800000e0000 */
[----:B------:R-:W1:Y:S01]  /*7d40*/  SHFL.IDX PT, R7, R7, 0x1, 0x1c1f ;  /* 0x003c1f0007077f89 */ /* 0x000e6200000e0000 */
[----:B0-----:R-:W-:-:S05]  /*7d50*/  IMAD.IADD R15, R12, 0x1, R15 ;  /* 0x000000010c0f7824 */ /* 0x001fca00078e020f */
        /* <DEDUP_REMOVED lines=50> */
[----:B------:R-:W-:-:S04]  /*8080*/  FMNMX.FTZ R14, R180, R15, !PT ;  /* 0x0000000fb40e7209 */ /* 0x000fc80007810000 */
[----:B------:R-:W-:Y:S01]  /*8090*/  FMNMX.FTZ R20, R181, R14, !PT ;  /* 0x0000000eb5147209 */ /* 0x000fe20007810000 */
[----:B-1----:R-:W-:-:S04]  /*80a0*/  IMAD.IADD R14, R12, 0x1, R7 ;  /* 0x000000010c0e7824 */ /* 0x002fc800078e0207 */
[----:B------:R-:W0:Y:S01]  /*80b0*/  SHFL.BFLY PT, R15, R20, 0x2, 0x1f ;  /* 0x0c401f00140f7f89 */ /* 0x000e2200000e0000 */
[C---:B------:R-:W-:Y:S02]  /*80c0*/  ISETP.GT.AND P3, PT, R14.reuse, RZ, PT ;  /* 0x000000ff0e00720c */ /* 0x040fe40003f64270 */
[C---:B------:R-:W-:Y:S02]  /*80d0*/  ISETP.GT.AND P4, PT, R14.reuse, 0x1, PT ;  /* 0x000000010e00780c */ /* 0x040fe40003f84270 */
[C---:B------:R-:W-:Y:S02]  /*80e0*/  ISETP.GT.AND P5, PT, R14.reuse, 0x28, PT ;  /* 0x000000280e00780c */ /* 0x040fe40003fa4270 */
        /* <DEDUP_REMOVED lines=9> */
[----:B0-----:R-:W-:Y:S02]  /*8180*/  FMNMX.FTZ R152, R20, R15, !PT ;  /* 0x0000000f14987209 */ /* 0x001fe40007810000 */
[----:B------:R-:W-:Y:S02]  /*8190*/  FSEL R15, R154, -INF , P3 ;  /* 0xff8000009a0f7808 */ /* 0x000fe40001800000 */
[----:B------:R-:W-:Y:S01]  /*81a0*/  ISETP.GT.AND P3, PT, R14, 0x8, PT ;  /* 0x000000080e00780c */ /* 0x000fe20003f64270 */
[----:B------:R-:W0:Y:S01]  /*81b0*/  SHFL.BFLY PT, R211, R152, 0x1, 0x1f ;  /* 0x0c201f0098d37f89 */ /* 0x000e2200000e0000 */
        /* <DEDUP_REMOVED lines=19> */
[----:B------:R-:W-:Y:S02]  /*82f0*/  FSEL R154, R171, -INF , P4 ;  /* 0xff800000ab9a7808 */ /* 0x000fe40002000000 */
[----:B------:R-:W-:Y:S02]  /*8300*/  FMNMX.FTZ R21, R152, R21, !PT ;  /* 0x0000001598157209 */ /* 0x000fe40007810000 */
[----:B------:R-:W-:-:S02]  /*8310*/  ISETP.GT.AND P3, PT, R14, 0x29, PT ;  /* 0x000000290e00780c */ /* 0x000fc40003f64270 */
[----:B------:R-:W-:Y:S02]  /*8320*/  FMNMX.FTZ R21, R154, R21, !PT ;  /* 0x000000159a157209 */ /* 0x000fe40007810000 */
[----:B------:R-:W-:Y:S02]  /*8330*/  FSEL R211, R175, -INF , P3 ;  /* 0xff800000afd37808 */ /* 0x000fe40001800000 */
[----:B------:R-:W-:Y:S02]  /*8340*/  FMNMX.FTZ R12, R174, R21, !PT ;  /* 0x00000015ae0c7209 */ /* 0x000fe40007810000 */
[----:B------:R-:W-:Y:S02]  /*8350*/  FSETP.NEU.FTZ.AND P4, PT, R7, -INF , PT ;  /* 0xff8000000700780b */ /* 0x000fe40003f9d000 */
[----:B------:R-:W-:Y:S02]  /*8360*/  ISETP.GT.AND P3, PT, R14, 0x31, PT ;  /* 0x000000310e00780c */ /* 0x000fe40003f64270 */
[----:B------:R-:W-:-:S02]  /*8370*/  FMNMX.FTZ R21, R211, R12, !PT ;  /* 0x0000000cd3157209 */ /* 0x000fc40007810000 */
        /* <DEDUP_REMOVED lines=9> */
[----:B------:R-:W-:Y:S01]  /*8410*/  IMAD.MOV R157, RZ, RZ, -R184 ;  /* 0x000000ffff9d7224 */ /* 0x000fe200078e0ab8 */
[----:B------:R-:W-:Y:S01]  /*8420*/  FMNMX.FTZ R153, R212, R21, !PT ;  /* 0x00000015d4997209 */ /* 0x000fe20007810000 */
[----:B------:R0:W-:Y:S01]  /*8430*/  MUFU.EX2 R12, R20 ;  /* 0x00000014000c7308 */ /* 0x0001e20000000800 */
[----:B------:R-:W-:Y:S01]  /*8440*/  FSEL R183, R183, -INF , P3 ;  /* 0xff800000b7b77808 */ /* 0x000fe20001800000 */
[--C-:B------:R-:W-:Y:S01]  /*8450*/  FFMA.FTZ R14, R156, UR28, -R213.reuse ;  /* 0x0000001c9c0e7c23 */ /* 0x100fe200080108d5 */
[----:B------:R-:W-:Y:S01]  /*8460*/  FMNMX.FTZ R8, R182, R153, !PT ;  /* 0x00000099b6087209 */ /* 0x000fe20007810000 */
[--C-:B------:R-:W-:Y:S01]  /*8470*/  FFMA.FTZ R175, R161, UR28, -R213.reuse ;  /* 0x0000001ca1af7c23 */ /* 0x100fe200080108d5 */
[--C-:B------:R-:W-:Y:S01]  /*8480*/  FFMA.FTZ R179, R165, UR28, -R213.reuse ;  /* 0x0000001ca5b37c23 */ /* 0x100fe200080108d5 */
[--C-:B------:R-:W-:Y:S01]  /*8490*/  FFMA.FTZ R168, R168, UR28, -R213.reuse ;  /* 0x0000001ca8a87c23 */ /* 0x100fe200080108d5 */
[----:B------:R-:W-:Y:S01]  /*84a0*/  FMNMX.FTZ R8, R183, R8, !PT ;  /* 0x00000008b7087209 */ /* 0x000fe20007810000 */
[----:B------:R1:W-:Y:S01]  /*84b0*/  MUFU.EX2 R21, R170 ;  /* 0x000000aa00157308 */ /* 0x0003e20000000800 */
[--C-:B0-----:R-:W-:Y:S01]  /*84c0*/  FFMA.FTZ R20, R160, UR28, -R213.reuse ;  /* 0x0000001ca0147c23 */ /* 0x101fe200080108d5 */
[--C-:B------:R-:W-:Y:S01]  /*84d0*/  FFMA.FTZ R169, R169, UR28, -R213.reuse ;  /* 0x0000001ca9a97c23 */ /* 0x100fe200080108d5 */
[--C-:B------:R-:W-:Y:S01]  /*84e0*/  FFMA.FTZ R172, R172, UR28, -R213.reuse ;  /* 0x0000001cacac7c23 */ /* 0x100fe200080108d5 */
[----:B------:R-:W0:Y:S01]  /*84f0*/  SHFL.BFLY PT, R153, R8, 0x2, 0x1f ;  /* 0x0c401f0008997f89 */ /* 0x000e2200000e0000 */
[--C-:B------:R-:W-:Y:S01]  /*8500*/  FFMA.FTZ R173, R173, UR28, -R213.reuse ;  /* 0x0000001cadad7c23 */ /* 0x100fe200080108d5 */
[--C-:B------:R-:W-:Y:S01]  /*8510*/  FFMA.FTZ R176, R176, UR28, -R213.reuse ;  /* 0x0000001cb0b07c23 */ /* 0x100fe200080108d5 */
[--C-:B------:R-:W-:Y:S01]  /*8520*/  FFMA.FTZ R177, R177, UR28, -R213.reuse ;  /* 0x0000001cb1b17c23 */ /* 0x100fe200080108d5 */
[--C-:B------:R-:W-:Y:S01]  /*8530*/  FFMA.FTZ R180, R180, UR28, -R213.reuse ;  /* 0x0000001cb4b47c23 */ /* 0x100fe200080108d5 */
[--C-:B-1----:R-:W-:Y:S01]  /*8540*/  FFMA.FTZ R170, R164, UR28, -R213.reuse ;  /* 0x0000001ca4aa7c23 */ /* 0x102fe200080108d5 */
[----:B------:R-:W-:Y:S01]  /*8550*/  FFMA.FTZ R181, R181, UR28, -R213 ;  /* 0x0000001cb5b57c23 */ /* 0x000fe200080108d5 */
[----:B------:R-:W-:Y:S08]  /*8560*/  MUFU.EX2 R14, R14 ;  /* 0x0000000e000e7308 */ /* 0x000ff00000000800 */
[----:B------:R-:W-:Y:S08]  /*8570*/  MUFU.EX2 R171, R171 ;  /* 0x000000ab00ab7308 */ /* 0x000ff00000000800 */
[----:B------:R-:W-:Y:S01]  /*8580*/  MUFU.EX2 R20, R20 ;  /* 0x0000001400147308 */ /* 0x000fe20000000800 */
[----:B0-----:R-:W-:-:S05]  /*8590*/  FMNMX.FTZ R153, R8, R153, !PT ;  /* 0x0000009908997209 */ /* 0x001fca0007810000 */
[----:B------:R-:W0:Y:S02]  /*85a0*/  SHFL.BFLY PT, R8, R153, 0x1, 0x1f ;  /* 0x0c201f0099087f89 */ /* 0x000e2400000e0000 */
[----:B------:R-:W1:Y:S08]  /*85b0*/  MUFU.EX2 R175, R175 ;  /* 0x000000af00af7308 */ /* 0x000e700000000800 */
[----:B------:R-:W-:Y:S08]  /*85c0*/  MUFU.EX2 R170, R170 ;  /* 0x000000aa00aa7308 */ /* 0x000ff00000000800 */
[----:B------:R-:W2:Y:S01]  /*85d0*/  MUFU.EX2 R179, R179 ;  /* 0x000000b300b37308 */ /* 0x000ea20000000800 */
[----:B-1----:R-:W-:-:S02]  /*85e0*/  F2FP.BF16.F32.PACK_AB R156, R175, R20 ;  /* 0x00000014af9c723e */ /* 0x002fc400000010ff */
[----:B0-----:R-:W-:-:S05]  /*85f0*/  FMNMX.FTZ R8, R153, R8, !PT ;  /* 0x0000000899087209 */ /* 0x001fca0007810000 */
[----:B------:R-:W-:Y:S01]  /*8600*/  MUFU.EX2 R168, R168 ;  /* 0x000000a800a87308 */ /* 0x000fe20000000800 */
[C---:B------:R-:W-:Y:S01]  /*8610*/  FSETP.NEU.FTZ.AND P3, PT, R8.reuse, -INF , PT ;  /* 0xff8000000800780b */ /* 0x040fe20003f7d000 */
[----:B------:R-:W-:-:S05]  /*8620*/  FMUL.FTZ R153, R8, UR28 ;  /* 0x0000001c08997c20 */ /* 0x000fca0008410000 */
[----:B------:R-:W-:Y:S01]  /*8630*/  FSEL R153, R153, RZ, P3 ;  /* 0x000000ff99997208 */ /* 0x000fe20001800000 */
[----:B------:R-:W-:Y:S04]  /*8640*/  MUFU.EX2 R169, R169 ;  /* 0x000000a900a97308 */ /* 0x000fe80000000800 */
[--C-:B------:R-:W-:Y:S01]  /*8650*/  FFMA.FTZ R214, R155, UR28, -R153.reuse ;  /* 0x0000001c9bd67c23 */ /* 0x100fe20008010899 */
        /* <DEDUP_REMOVED lines=16> */
[----:B------:R-:W0:Y:S01]  /*8760*/  MUFU.EX2 R221, R221 ;  /* 0x000000dd00dd7308 */ /* 0x000e220000000800 */
[----:B------:R-:W-:Y:S01]  /*8770*/  @!P2 PRMT R152, RZ, 0x654, R152 ;  /* 0x00000654ff98a816 */ /* 0x000fe20000000098 */
[----:B------:R-:W-:Y:S02]  /*8780*/  @!P3 IMAD R154, R13, 0x40, R22 ;  /* 0x000000400d9ab824 */ /* 0x000fe400078e0216 */
[--C-:B------:R-:W-:Y:S01]  /*8790*/  FFMA.FTZ R220, R167, UR28, -R153.reuse ;  /* 0x0000001ca7dc7c23 */ /* 0x100fe20008010899 */
[--C-:B------:R-:W-:Y:S01]  /*87a0*/  FFMA.FTZ R174, R174, UR28, -R153.reuse ;  /* 0x0000001caeae7c23 */ /* 0x100fe20008010899 */
[----:B------:R-:W-:Y:S01]  /*87b0*/  FFMA.FTZ R211, R211, UR28, -R153 ;  /* 0x0000001cd3d37c23 */ /* 0x000fe20008010899 */
[----:B------:R-:W-:-:S02]  /*87c0*/  @!P3 IMAD R160, R154, 0x4, R17 ;  /* 0x000000049aa0b824 */ /* 0x000fc400078e0211 */
[--C-:B------:R-:W-:Y:S01]  /*87d0*/  FFMA.FTZ R13, R182, UR28, -R153.reuse ;  /* 0x0000001cb60d7c23 */ /* 0x100fe20008010899 */
[----:B------:R-:W1:Y:S01]  /*87e0*/  MUFU.EX2 R10, R10 ;  /* 0x0000000a000a7308 */ /* 0x000e620000000800 */
[----:B------:R3:W-:Y:S01]  /*87f0*/  @!P2 SYNCS.ARRIVE.TRANS64.RED.A1T0 RZ, [R152+URZ], RZ ;  /* 0x000000ff98ffa9a7 */ /* 0x0007e2000810043f */
[--C-:B------:R-:W-:Y:S01]  /*8800*/  FFMA.FTZ R178, R178, UR28, -R153.reuse ;  /* 0x0000001cb2b27c23 */ /* 0x100fe20008010899 */
[--C-:B------:R-:W-:Y:S01]  /*8810*/  FFMA.FTZ R182, R183, UR28, -R153.reuse ;  /* 0x0000001cb7b67c23 */ /* 0x100fe20008010899 */
[----:B------:R-:W-:Y:S01]  /*8820*/  FFMA.FTZ R212, R212, UR28, -R153 ;  /* 0x0000001cd4d47c23 */ /* 0x000fe20008010899 */
[----:B------:R-:W-:Y:S01]  /*8830*/  F2FP.BF16.F32.PACK_AB R154, R171, R14 ;  /* 0x0000000eab9a723e */ /* 0x000fe200000010ff */
[----:B------:R-:W-:Y:S01]  /*8840*/  VIADD R183, R223, 0x80 ;  /* 0x00000080dfb77836 */ /* 0x000fe20000000000 */
[----:B--2---:R-:W-:Y:S01]  /*8850*/  F2FP.BF16.F32.PACK_AB R158, R179, R170 ;  /* 0x000000aab39e723e */ /* 0x004fe200000010ff */
[----:B------:R-:W-:Y:S01]  /*8860*/  MUFU.EX2 R15, R15 ;  /* 0x0000000f000f7308 */ /* 0x000fe20000000800 */
[----:B0-----:R-:W-:Y:S01]  /*8870*/  @!P3 STS [R160+0x38400], R221 ;  /* 0x038400dda000b388 */ /* 0x001fe20000000800 */
[----:B---3--:R-:W-:Y:S01]  /*8880*/  F2FP.BF16.F32.PACK_AB R152, R21, R12 ;  /* 0x0000000c1598723e */ /* 0x008fe200000010ff */
[-C--:B------:R-:W-:Y:S01]  /*8890*/  FMUL.FTZ R24, R24, R221.reuse ;  /* 0x000000dd18187220 */ /* 0x080fe20000410000 */
[-C--:B------:R-:W-:Y:S01]  /*88a0*/  FMUL.FTZ R25, R25, R221.reuse ;  /* 0x000000dd19197220 */ /* 0x080fe20000410000 */
[-C--:B------:R-:W-:Y:S01]  /*88b0*/  FMUL.FTZ R28, R28, R221.reuse ;  /* 0x000000dd1c1c7220 */ /* 0x080fe20000410000 */
[-C--:B------:R-:W-:Y:S01]  /*88c0*/  FMUL.FTZ R29, R29, R221.reuse ;  /* 0x000000dd1d1d7220 */ /* 0x080fe20000410000 */
[-C--:B------:R-:W-:Y:S01]  /*88d0*/  FMUL.FTZ R32, R32, R221.reuse ;  /* 0x000000dd20207220 */ /* 0x080fe20000410000 */
[----:B------:R-:W0:Y:S01]  /*88e0*/  MUFU.EX2 R214, R214 ;  /* 0x000000d600d67308 */ /* 0x000e220000000800 */
[----:B-1----:R1:W-:Y:S01]  /*88f0*/  @!P3 STS [R160+0x38420], R10 ;  /* 0x0384200aa000b388 */ /* 0x0023e20000000800 */
        /* <DEDUP_REMOVED lines=9> */
[----:B-1----:R-:W-:Y:S01]  /*8990*/  F2FP.BF16.F32.PACK_AB R160, R169, R168 ;  /* 0x000000a8a9a0723e */ /* 0x002fe200000010ff */
        /* <DEDUP_REMOVED lines=138> */
[-C--:B------:R-:W-:Y:S01]  /*9240*/  FMUL.FTZ R150, R150, R10.reuse ;  /* 0x0000000a96967220 */ /* 0x080fe20000410000 */
[----:B------:R-:W-:Y:S01]  /*9250*/  FMUL.FTZ R151, R151, R10 ;  /* 0x0000000a97977220 */ /* 0x000fe20000410000 */
[----:B------:R-:W-:Y:S01]  /*9260*/  MUFU.EX2 R13, R13 ;  /* 0x0000000d000d7308 */ /* 0x000fe20000000800 */
[----:B0-----:R-:W-:Y:S01]  /*9270*/  F2FP.BF16.F32.PACK_AB R164, R177, R176 ;  /* 0x000000b0b1a4723e */ /* 0x001fe200000010ff */
[----:B------:R0:W-:Y:S01]  /*9280*/  STSM.16.M88.4 [R185+0x36400], R152 ;  /* 0x03640098b9007844 */ /* 0x0001e20000000200 */
[----:B-1----:R-:W-:Y:S01]  /*9290*/  F2FP.BF16.F32.PACK_AB R166, R181, R180 ;  /* 0x000000b4b5a6723e */ /* 0x002fe200000010ff */
[----:B------:R-:W-:Y:S01]  /*92a0*/  FFMA.FTZ R15, R10, R6, R15 ;  /* 0x000000060a0f7223 */ /* 0x000fe2000001000f */
[----:B------:R-:W-:Y:S01]  /*92b0*/  FFMA.FTZ R12, R221, R5, R12 ;  /* 0x00000005dd0c7223 */ /* 0x000fe2000001000c */
[----:B------:R0:W-:Y:S01]  /*92c0*/  STSM.16.M88.4 [R190], R156 ;  /* 0x0000009cbe007844 */ /* 0x0001e20000000200 */
[----:B------:R-:W-:Y:S01]  /*92d0*/  PLOP3.LUT P3, PT, PT, PT, UP0, 0x80, 0x0 ;  /* 0x000000000000781c */ /* 0x000fe20003f6f008 */
[----:B------:R-:W1:Y:S01]  /*92e0*/  MUFU.EX2 R182, R182 ;  /* 0x000000b600b67308 */ /* 0x000e620000000800 */
[----:B--2---:R-:W-:Y:S01]  /*92f0*/  F2FP.BF16.F32.PACK_AB R165, R178, R11 ;  /* 0x0000000bb2a5723e */ /* 0x004fe200000010ff */
[----:B------:R0:W-:Y:S01]  /*9300*/  STSM.16.M88.4 [R186], R160 ;  /* 0x000000a0ba007844 */ /* 0x0001e20000000200 */
[----:B------:R-:W-:Y:S01]  /*9310*/  FADD.FTZ R214, R214, R15 ;  /* 0x0000000fd6d67221 */ /* 0x000fe20000010000 */
[----:B------:R-:W-:Y:S01]  /*9320*/  FADD.FTZ R21, R21, R12 ;  /* 0x0000000c15157221 */ /* 0x000fe20000010000 */
[----:B------:R-:W-:-:S02]  /*9330*/  @!P2 VIADD R9, R9, 0x38860 ;  /* 0x000388600909a836 */ /* 0x000fc40000000000 */
[----:B------:R-:W-:Y:S01]  /*9340*/  FADD.FTZ R213, R213, R214 ;  /* 0x000000d6d5d57221 */ /* 0x000fe20000010000 */
[----:B------:R-:W-:Y:S01]  /*9350*/  FADD.FTZ R14, R14, R21 ;  /* 0x000000150e0e7221 */ /* 0x000fe20000010000 */
[----:B------:R-:W-:Y:S01]  /*9360*/  IMAD.MOV.U32 R10, RZ, RZ, R8 ;  /* 0x000000ffff0a7224 */ /* 0x000fe200078e0008 */
[----:B------:R-:W-:Y:S01]  /*9370*/  @!P2 PRMT R9, RZ, 0x654, R9 ;  /* 0x00000654ff09a816 */ /* 0x000fe20000000009 */
        /* <DEDUP_REMOVED lines=29> */
[----:B------:R-:W-:Y:S02]  /*9550*/  IMAD.MOV.U32 R11, RZ, RZ, R7 ;  /* 0x000000ffff0b7224 */ /* 0x000fe400078e0007 */
[----:B------:R-:W-:Y:S01]  /*9560*/  FADD.FTZ R177, R177, R176 ;  /* 0x000000b0b1b17221 */ /* 0x000fe20000010000 */
[----:B------:R-:W-:-:S03]  /*9570*/  FADD.FTZ R13, R13, R178 ;  /* 0x000000b20d0d7221 */ /* 0x000fc60000010000 */
[----:B------:R-:W-:Y:S01]  /*9580*/  FADD.FTZ R180, R180, R177 ;  /* 0x000000b1b4b47221 */ /* 0x000fe20000010000 */
[----:B------:R-:W-:Y:S01]  /*9590*/  FADD.FTZ R6, R182, R13 ;  /* 0x0000000db6067221 */ /* 0x000fe20000010000 */
[----:B------:R-:W-:Y:S02]  /*95a0*/  IMAD.MOV.U32 R13, RZ, RZ, R2 ;  /* 0x000000ffff0d7224 */ /* 0x000fe400078e0002 */
        /* <DEDUP_REMOVED lines=27> */
.L_x_8377:
[----:B------:R-:W-:-:S13]  /*9760*/  ISETP.LE.AND P1, PT, RZ, UR30, PT ;  /* 0x0000001eff007c0c */ /* 0x000fda000bf23270 */
[----:B------:R-:W-:Y:S05]  /*9770*/  @!P1 BRA `(.L_x_8387) ;  /* 0x0000002c003c9947 */ /* 0x000fea0003800000 */
[----:B------:R-:W-:Y:S01]  /*9780*/  IMAD.MOV.U32 R211, RZ, RZ, R8 ;  /* 0x000000ffffd37224 */ /* 0x000fe200078e0008 */
[----:B------:R-:W-:Y:S01]  /*9790*/  ULDC UR28, c[0x0][0xa80] ;  /* 0x0002a000001c7ab9 */ /* 0x000fe20000000800 */
[----:B------:R-:W-:Y:S02]  /*97a0*/  IMAD.MOV.U32 R10, RZ, RZ, R7 ;  /* 0x000000ffff0a7224 */ /* 0x000fe400078e0007 */
[----:B------:R-:W-:-:S07]  /*97b0*/  IMAD.MOV.U32 R187, RZ, RZ, R2 ;  /* 0x000000ffffbb7224 */ /* 0x000fce00078e0002 */
.L_x_8396:
[----:B------:R-:W-:-:S05]  /*97c0*/  VIADD R2, R187, 0x1 ;  /* 0x00000001bb027836 */ /* 0x000fca0000000000 */
[----:B------:R-:W-:-:S04]  /*97d0*/  ISETP.NE.AND P1, PT, R2, 0x2, PT ;  /* 0x000000020200780c */ /* 0x000fc80003f25270 */
[----:B------:R-:W-:Y:S02]  /*97e0*/  SEL R7, RZ, 0x1, P1 ;  /* 0x00000001ff077807 */ /* 0x000fe40000800000 */
[----:B------:R-:W-:Y:S02]  /*97f0*/  SEL R2, R2, RZ, P1 ;  /* 0x000000ff02027207 */ /* 0x000fe40000800000 */
[----:B------:R-:W-:Y:S01]  /*9800*/  LOP3.LUT R16, R16, R7, RZ, 0x3c, !PT ;  /* 0x0000000710107212 */ /* 0x000fe200078e3cff */
[----:B--2---:R-:W-:Y:S06]  /*9810*/  @!P0 BRA `(.L_x_8388) ;  /* 0x0000000000048947 */ /* 0x004fec0003800000 */
[----:B------:R-:W-:Y:S01]  /*9820*/  BPT.TRAP 0x1 ;  /* 0x000000040000795c */ /* 0x000fe20000300000 */
.L_x_8388:
[----:B0-----:R-:W-:Y:S01]  /*9830*/  IMAD R9, R2, 0x8, R17 ;  /* 0x0000000802097824 */ /* 0x001fe200078e0211 */
[----:B------:R-:W-:-:S04]  /*9840*/  SHF.L.U32 R8, R16, 0x1f, RZ ;  /* 0x0000001f10087819 */ /* 0x000fc800000006ff */
[----:B------:R0:W1:Y:S01]  /*9850*/  SYNCS.PHASECHK.TRANS64.TRYWAIT P1, [R9+URZ+0x38830], R8 ;  /* 0x03883008090075a7 */ /* 0x000062000802017f */
[----:B------:R-:W-:Y:S05]  /*9860*/  @!P0 BRA `(.L_x_8389) ;  /* 0x0000000000048947 */ /* 0x000fea0003800000 */
[----:B------:R-:W-:Y:S01]  /*9870*/  BPT.TRAP 0x1 ;  /* 0x000000040000795c */ /* 0x000fe20000300000 */
.L_x_8389:
[----:B------:R-:W-:Y:S01]  /*9880*/  IMAD R7, R2, 0x200, R0 ;  /* 0x0000020002077824 */ /* 0x000fe200078e0200 */
[----:B-1----:R-:W-:Y:S06]  /*9890*/  @P1 BRA `(.L_x_8390) ;  /* 0x0000000000081947 */ /* 0x002fec0003800000 */
[----:B------:R-:W1:Y:S02]  /*98a0*/  SYNCS.PHASECHK.TRANS64.TRYWAIT P1, [R9+URZ+0x38830], R8 ;  /* 0x03883008090075a7 */ /* 0x000e64000802017f */
[----:B-1----:R-:W-:Y:S05]  /*98b0*/  @!P1 BRA `(.L_x_8391) ;  /* 0x000000e800ac9947 */ /* 0x002fea0003800000 */
.L_x_8390:
        /* <DEDUP_REMOVED lines=22> */
.L_x_8392:
[----:B------:R2:W3:Y:S01]  /*9a20*/  SYNCS.PHASECHK.TRANS64.TRYWAIT P1, [R9+URZ+0x38850], R8 ;  /* 0x03885008090075a7 */ /* 0x0004e2000802017f */
[----:B------:R-:W-:Y:S05]  /*9a30*/  @!P0 BRA `(.L_x_8393) ;  /* 0x0000000000048947 */ /* 0x000fea0003800000 */
[----:B------:R-:W-:Y:S01]  /*9a40*/  BPT.TRAP 0x1 ;  /* 0x000000040000795c */ /* 0x000fe20000300000 */
.L_x_8393:
[----:B---3--:R-:W-:Y:S05]  /*9a50*/  @P1 BRA `(.L_x_8394) ;  /* 0x0000000000081947 */ /* 0x008fea0003800000 */
[----:B------:R-:W3:Y:S02]  /*9a60*/  SYNCS.PHASECHK.TRANS64.TRYWAIT P1, [R9+URZ+0x38850], R8 ;  /* 0x03885008090075a7 */ /* 0x000ee4000802017f */
[----:B---3--:R-:W-:Y:S05]  /*9a70*/  @!P1 BRA `(.L_x_8395) ;  /* 0x000000e800509947 */ /* 0x008fea0003800000 */
.L_x_8394:
        /* <DEDUP_REMOVED lines=12> */
[----:B------:R-:W-:Y:S01]  /*9b40*/  VIADD R8, R7, 0x4 ;  /* 0x0000000407087836 */ /* 0x000fe20000000000 */
[----:B------:R-:W-:Y:S01]  /*9b50*/  UMOV UR7, 0x40000040 ;  /* 0x4000004000077882 */ /* 0x000fe20000000000 */
[----:B------:R-:W-:-:S02]  /*9b60*/  VIADD R15, R4, 0x800 ;  /* 0x00000800040f7836 */ /* 0x000fc40000000000 */
[----:B------:R-:W-:Y:S02]  /*9b70*/  VIADD R13, R7, 0x800 ;  /* 0x00000800070d7836 */ /* 0x000fe40000000000 */
        /* <DEDUP_REMOVED lines=655> */
.L_x_8387:
[----:B------:R-:W1:Y:S01]  /*c470*/  SHFL.BFLY PT, R0, R5, 0x2, 0x1f ;  /* 0x0c401f0005007f89 */ /* 0x000e6200000e0000 */
[----:B------:R-:W-:Y:S01]  /*c480*/  IMAD.MOV R13, RZ, RZ, -R184 ;  /* 0x000000ffff0d7224 */ /* 0x000fe200078e0ab8 */
[----:B------:R-:W-:Y:S01]  /*c490*/  UIADD3 UR37, UR37, 0x1, URZ ;  /* 0x0000000125257890 */ /* 0x000fe2000fffe03f */
[----:B------:R-:W-:Y:S01]  /*c4a0*/  IMAD.MOV.U32 R19, RZ, RZ, -0x800000 ;  /* 0xff800000ff137424 */ /* 0x000fe200078e00ff */
[----:B0-2---:R-:W0:Y:S01]  /*c4b0*/  SHFL.BFLY PT, R9, R6, 0x2, 0x1f ;  /* 0x0c401f0006097f89 */ /* 0x005e2200000e0000 */
[----:B------:R-:W-:Y:S08]  /*c4c0*/  BAR.ARV 0x8, 0x100 ;  /* 0x0204000000007b1d */ /* 0x000ff00000002000 */
[----:B------:R-:W-:Y:S01]  /*c4d0*/  BAR.SYNC.DEFER_BLOCKING 0xf, 0x100 ;  /* 0x03c4000000007b1d */ /* 0x000fe20000010000 */
[----:B------:R-:W-:Y:S01]  /*c4e0*/  ISETP.NE.AND P0, PT, R18, R13, PT ;  /* 0x0000000d1200720c */ /* 0x000fe20003f05270 */
[----:B-1----:R-:W-:Y:S01]  /*c4f0*/  FADD.FTZ R3, R0, R5 ;  /* 0x0000000500037221 */ /* 0x002fe20000010000 */
[----:B------:R-:W-:-:S02]  /*c500*/  VIADD R5, R2, 0x1 ;  /* 0x0000000102057836 */ /* 0x000fc40000000000 */
[----:B0-----:R-:W-:Y:S02]  /*c510*/  FADD.FTZ R9, R9, R6 ;  /* 0x0000000609097221 */ /* 0x001fe40000010000 */
[----:B------:R-:W0:Y:S01]  /*c520*/  SHFL.BFLY PT, R0, R3, 0x1, 0x1f ;  /* 0x0c201f0003007f89 */ /* 0x000e2200000e0000 */
[----:B------:R-:W-:Y:S01]  /*c530*/  IMAD.MOV.U32 R6, RZ, RZ, RZ ;  /* 0x000000ffff067224 */ /* 0x000fe200078e00ff */
[----:B------:R-:W-:-:S05]  /*c540*/  ISETP.NE.AND P1, PT, R5, 0x2, PT ;  /* 0x000000020500780c */ /* 0x000fca0003f25270 */
[----:B------:R-:W-:Y:S01]  /*c550*/  @!P0 IMAD R2, R2, 0x40, R22 ;  /* 0x0000004002028824 */ /* 0x000fe200078e0216 */
[----:B------:R-:W1:Y:S03]  /*c560*/  SHFL.BFLY PT, R4, R9, 0x1, 0x1f ;  /* 0x0c201f0009047f89 */ /* 0x000e6600000e0000 */
[----:B------:R-:W-:Y:S02]  /*c570*/  @!P0 IMAD R17, R2, 0x4, R17 ;  /* 0x0000000402118824 */ /* 0x000fe400078e0211 */
[----:B------:R-:W-:Y:S02]  /*c580*/  IMAD.U32 R2, RZ, RZ, UR28 ;  /* 0x0000001cff027e24 */ /* 0x000fe4000f8e00ff */
[----:B0-----:R-:W-:Y:S01]  /*c590*/  FADD.FTZ R11, R3, R0 ;  /* 0x00000000030b7221 */ /* 0x001fe20000010000 */
[----:B------:R-:W-:Y:S01]  /*c5a0*/  SEL R3, RZ, 0x1, P1 ;  /* 0x00000001ff037807 */ /* 0x000fe20000800000 */
[----:B-1----:R-:W-:-:S03]  /*c5b0*/  FADD.FTZ R0, R9, R4 ;  /* 0x0000000409007221 */ /* 0x002fc60000010000 */
[----:B------:R-:W-:Y:S01]  /*c5c0*/  FSETP.NE.FTZ.AND P2, PT, R11, RZ, PT ;  /* 0x000000ff0b00720b */ /* 0x000fe20003f55000 */
[----:B------:R-:W-:Y:S01]  /*c5d0*/  IMAD.MOV.U32 R4, RZ, RZ, RZ ;  /* 0x000000ffff047224 */ /* 0x000fe200078e00ff */
[----:B------:R-:W-:Y:S01]  /*c5e0*/  LOP3.LUT R16, R16, R3, RZ, 0x3c, !PT ;  /* 0x0000000310107212 */ /* 0x000fe200078e3cff */
[----:B------:R-:W-:Y:S01]  /*c5f0*/  IMAD.MOV.U32 R3, RZ, RZ, -0x800000 ;  /* 0xff800000ff037424 */ /* 0x000fe200078e00ff */
[----:B------:R-:W-:-:S09]  /*c600*/  FSETP.NE.FTZ.AND P3, PT, R0, RZ, PT ;  /* 0x000000ff0000720b */ /* 0x000fd20003f75000 */
[----:B------:R-:W0:Y:S01]  /*c610*/  @P2 MUFU.RCP R6, R11 ;  /* 0x0000000b00062308 */ /* 0x000e220000001000 */
[----:B------:R-:W-:-:S07]  /*c620*/  @P2 FMUL.FTZ R2, R2, 0.69314718246459960938 ;  /* 0x3f31721802022820 */ /* 0x000fce0000410000 */
[----:B------:R-:W1:Y:S08]  /*c630*/  @P3 MUFU.RCP R4, R0 ;  /* 0x0000000000043308 */ /* 0x000e700000001000 */
[----:B------:R-:W2:Y:S01]  /*c640*/  @P3 MUFU.LG2 R21, R0 ;  /* 0x0000000000153308 */ /* 0x000ea20000000c00 */
[-C--:B0-----:R-:W-:Y:S01]  /*c650*/  FMUL.FTZ R175, R24, R6.reuse ;  /* 0x0000000618af7220 */ /* 0x081fe20000410000 */
[-C--:B------:R-:W-:Y:S01]  /*c660*/  FMUL.FTZ R174, R28, R6.reuse ;  /* 0x000000061cae7220 */ /* 0x080fe20000410000 */
[----:B------:R0:W-:Y:S01]  /*c670*/  @!P0 STS [R17+0x38400], R6 ;  /* 0x0384000611008388 */ /* 0x0001e20000000800 */
        /* <DEDUP_REMOVED lines=62> */
[----:B-1----:R1:W-:Y:S01]  /*ca60*/  @!P0 STS [R17+0x38420], R4 ;  /* 0x0384200411008388 */ /* 0x0023e20000000800 */
[----:B0-----:R0:W1:Y:S01]  /*ca70*/  @P2 MUFU.LG2 R6, R11 ;  /* 0x0000000b00062308 */ /* 0x0010620000000c00 */
[----:B------:R-:W-:-:S02]  /*ca80*/  IMAD.U32 R32, RZ, RZ, UR28 ;  /* 0x0000001cff207e24 */ /* 0x000fc4000f8e00ff */
[----:B--2---:R-:W-:Y:S01]  /*ca90*/  @P3 FMUL.FTZ R21, R21, 0.69314718246459960938 ;  /* 0x3f31721815153820 */ /* 0x004fe20000410000 */
[-C--:B------:R-:W-:Y:S01]  /*caa0*/  FMUL.FTZ R0, R83, R4.reuse ;  /* 0x0000000453007220 */ /* 0x080fe20000410000 */
[-C--:B------:R-:W-:Y:S01]  /*cab0*/  FMUL.FTZ R13, R42, R4.reuse ;  /* 0x000000042a0d7220 */ /* 0x080fe20000410000 */
[----:B------:R-:W-:Y:S01]  /*cac0*/  @P3 FMUL.FTZ R32, R32, 0.69314718246459960938 ;  /* 0x3f31721820203820 */ /* 0x000fe20000410000 */
[-C--:B------:R-:W-:Y:S01]  /*cad0*/  FMUL.FTZ R15, R46, R4.reuse ;  /* 0x000000042e0f7220 */ /* 0x080fe20000410000 */
[-C--:B------:R-:W-:Y:S01]  /*cae0*/  FMUL.FTZ R25, R50, R4.reuse ;  /* 0x0000000432197220 */ /* 0x080fe20000410000 */
[-C--:B------:R-:W-:Y:S01]  /*caf0*/  FMUL.FTZ R29, R58, R4.reuse ;  /* 0x000000043a1d7220 */ /* 0x080fe20000410000 */
[-C--:B------:R-:W-:Y:S01]  /*cb00*/  FMUL.FTZ R83, R86, R4.reuse ;  /* 0x0000000456537220 */ /* 0x080fe20000410000 */
[----:B------:R-:W-:Y:S01]  /*cb10*/  PLOP3.LUT P0, PT, PT, PT, PT, 0x8, 0x0 ;  /* 0x000000000000781c */ /* 0x000fe20003f0e170 */
[-C--:B------:R-:W-:Y:S01]  /*cb20*/  FMUL.FTZ R9, R26, R4.reuse ;  /* 0x000000041a097220 */ /* 0x080fe20000410000 */
[-C--:B------:R-:W-:Y:S01]  /*cb30*/  FMUL.FTZ R27, R27, R4.reuse ;  /* 0x000000041b1b7220 */ /* 0x080fe20000410000 */
[-C--:B0-----:R-:W-:Y:S01]  /*cb40*/  FMUL.FTZ R11, R30, R4.reuse ;  /* 0x000000041e0b7220 */ /* 0x081fe20000410000 */
[-C--:B------:R-:W-:Y:S01]  /*cb50*/  FMUL.FTZ R31, R31, R4.reuse ;  /* 0x000000041f1f7220 */ /* 0x080fe20000410000 */
[-C--:B------:R-:W-:Y:S01]  /*cb60*/  FMUL.FTZ R34, R34, R4.reuse ;  /* 0x0000000422227220 */ /* 0x080fe20000410000 */
[-C--:B------:R-:W-:Y:S01]  /*cb70*/  FMUL.FTZ R35, R35, R4.reuse ;  /* 0x0000000423237220 */ /* 0x080fe20000410000 */
[----:B-1----:R-:W-:Y:S01]  /*cb80*/  @P2 FMUL.FTZ R17, R6, 0.69314718246459960938 ;  /* 0x3f31721806112820 */ /* 0x002fe20000410000 */
[-C--:B------:R-:W-:Y:S01]  /*cb90*/  FMUL.FTZ R38, R38, R4.reuse ;  /* 0x0000000426267220 */ /* 0x080fe20000410000 */
[-C--:B------:R-:W-:Y:S01]  /*cba0*/  FMUL.FTZ R39, R39, R4.reuse ;  /* 0x0000000427277220 */ /* 0x080fe20000410000 */
[-C--:B------:R-:W-:Y:S01]  /*cbb0*/  FMUL.FTZ R43, R43, R4.reuse ;  /* 0x000000042b2b7220 */ /* 0x080fe20000410000 */
[----:B------:R-:W-:Y:S01]  /*cbc0*/  @P2 FFMA.FTZ R19, R2, R7, R17 ;  /* 0x0000000702132223 */ /* 0x000fe20000010011 */
        /* <DEDUP_REMOVED lines=52> */
.L_x_8363:
        /* <DEDUP_REMOVED lines=15> */
[----:B------:R-:W-:Y:S02]  /*d000*/  F2FP.BF16.F32.PACK_AB R11, R31, R11 ;  /* 0x0000000b1f0b723e */ /* 0x000fe400000010ff */
        /* <DEDUP_REMOVED lines=17> */
[----:B0-----:R-:W-:Y:S02]  /*d120*/  MOV R5, R6 ;  /* 0x0000000600057202 */ /* 0x001fe40000000f00 */
[----:B------:R-:W-:Y:S02]  /*d130*/  F2FP.BF16.F32.PACK_AB R73, R75, R74 ;  /* 0x0000004a4b49723e */ /* 0x000fe400000010ff */
[----:B------:R-:W-:Y:S01]  /*d140*/  F2FP.BF16.F32.PACK_AB R80, R81, R80 ;  /* 0x000000505150723e */ /* 0x000fe200000010ff */
[----:B------:R-:W-:Y:S01]  /*d150*/  IMAD.WIDE R126, R202, 0x2, R4 ;  /* 0x00000002ca7e7825 */ /* 0x000fe200078e0204 */
[----:B------:R-:W-:-:S02]  /*d160*/  F2FP.BF16.F32.PACK_AB R74, R77, R76 ;  /* 0x0000004c4d4a723e */ /* 0x000fc400000010ff */
[----:B------:R-:W-:Y:S02]  /*d170*/  F2FP.BF16.F32.PACK_AB R75, R79, R78 ;  /* 0x0000004e4f4b723e */ /* 0x000fe400000010ff */
[C---:B------:R-:W-:Y:S02]  /*d180*/  IADD3 R177, P1, R126.reuse, 0x20, RZ ;  /* 0x000000207eb17810 */ /* 0x040fe40007f3e0ff */
[C---:B------:R-:W-:Y:S02]  /*d190*/  IADD3 R179, P0, R126.reuse, 0x40, RZ ;  /* 0x000000407eb37810 */ /* 0x040fe40007f1e0ff */
[----:B------:R-:W-:Y:S01]  /*d1a0*/  LOP3.LUT R36, R177, 0x380, RZ, 0xc0, !PT ;  /* 0x00000380b1247812 */ /* 0x000fe200078ec0ff */
[--C-:B------:R-:W-:Y:S01]  /*d1b0*/  IMAD.X R37, RZ, RZ, R127.reuse, P1 ;  /* 0x000000ffff257224 */ /* 0x100fe200008e067f */
[----:B------:R-:W-:Y:S01]  /*d1c0*/  IADD3 R183, P3, R126, 0x2000, RZ ;  /* 0x000020007eb77810 */ /* 0x000fe20007f7e0ff */
[----:B------:R-:W-:Y:S01]  /*d1d0*/  IMAD.X R41, RZ, RZ, R127, P0 ;  /* 0x000000ffff297224 */ /* 0x000fe200000e067f */
[----:B------:R-:W-:-:S02]  /*d1e0*/  SHF.R.U64 R36, R36, 0x3, RZ ;  /* 0x0000000324247819 */ /* 0x000fc400000012ff */
[C---:B------:R-:W-:Y:S01]  /*d1f0*/  IADD3 R8, P0, R126.reuse, 0x4020, RZ ;  /* 0x000040207e087810 */ /* 0x040fe20007f1e0ff */
[--C-:B------:R-:W-:Y:S01]  /*d200*/  IMAD.X R49, RZ, RZ, R127.reuse, P3 ;  /* 0x000000ffff317224 */ /* 0x100fe200018e067f */
[C---:B------:R-:W-:Y:S02]  /*d210*/  LOP3.LUT R21, R126.reuse, 0x380, RZ, 0xc0, !PT ;  /* 0x000003807e157812 */ /* 0x040fe400078ec0ff */
[C---:B------:R-:W-:Y:S01]  /*d220*/  IADD3 R181, P4, R126.reuse, 0x60, RZ ;  /* 0x000000607eb57810 */ /* 0x040fe20007f9e0ff */
[--C-:B------:R-:W-:Y:S01]  /*d230*/  IMAD.X R107, RZ, RZ, R127.reuse, P0 ;  /* 0x000000ffff6b7224 */ /* 0x100fe200000e067f */
[C---:B------:R-:W-:Y:S02]  /*d240*/  IADD3 R187, P6, R126.reuse, 0x2020, RZ ;  /* 0x000020207ebb7810 */ /* 0x040fe40007fde0ff */
        /* <DEDUP_REMOVED lines=8> */
[----:B------:R-:W-:Y:S01]  /*d2d0*/  LOP3.LUT R36, R36, R177, RZ, 0x3c, !PT ;  /* 0x000000b124247212 */ /* 0x000fe200078e3cff */
[----:B------:R-:W-:Y:S01]  /*d2e0*/  IMAD.X R103, RZ, RZ, R127, P1 ;  /* 0x000000ffff677224 */ /* 0x000fe200008e067f */
[----:B------:R-:W-:-:S02]  /*d2f0*/  LOP3.LUT R177, R8, 0x380, RZ, 0xc0, !PT ;  /* 0x0000038008b17812 */ /* 0x000fc400078ec0ff */
[----:B------:R-:W-:Y:S02]  /*d300*/  SHF.R.U64 R21, R21, 0x3, RZ ;  /* 0x0000000315157819 */ /* 0x000fe400000012ff */
[----:B------:R-:W-:Y:S02]  /*d310*/  SHF.R.U64 R48, R48, 0x3, RZ ;  /* 0x0000000330307819 */ /* 0x000fe400000012ff */
        /* <DEDUP_REMOVED lines=9> */
[----:B------:R-:W-:Y:S01]  /*d3b0*/  IMAD.X R123, RZ, RZ, R127, P5 ;  /* 0x000000ffff7b7224 */ /* 0x000fe200028e067f */
[----:B------:R-:W-:-:S02]  /*d3c0*/  LOP3.LUT R40, R179, 0x380, RZ, 0xc0, !PT ;  /* 0x00000380b3287812 */ /* 0x000fc400078ec0ff */
[----:B------:R-:W-:Y:S01]  /*d3d0*/  LOP3.LUT R44, R181, 0x380, RZ, 0xc0, !PT ;  /* 0x00000380b52c7812 */ /* 0x000fe200078ec0ff */
[--C-:B------:R-:W-:Y:S01]  /*d3e0*/  IMAD.X R33, RZ, RZ, R127.reuse, P1 ;  /* 0x000000ffff217224 */ /* 0x100fe200008e067f */
[----:B------:R-:W-:Y:S02]  /*d3f0*/  SHF.R.U64 R177, R177, 0x3, RZ ;  /* 0x00000003b1b17819 */ /* 0x000fe400000012ff */
[----:B------:R-:W-:Y:S01]  /*d400*/  LOP3.LUT R126, R21, R126, RZ, 0x3c, !PT ;  /* 0x0000007e157e7212 */ /* 0x000fe200078e3cff */
[----:B------:R-:W-:Y:S01]  /*d410*/  IMAD.X R21, RZ, RZ, R127, P2 ;  /* 0x000000ffff157224 */ /* 0x000fe200010e067f */
[----:B------:R-:W-:Y:S02]  /*d420*/  LOP3.LUT R48, R48, R183, RZ, 0x3c, !PT ;  /* 0x000000b730307212 */ /* 0x000fe400078e3cff */
[----:B------:R-:W-:Y:S02]  /*d430*/  SHF.R.U64 R40, R40, 0x3, RZ ;  /* 0x0000000328287819 */ /* 0x000fe400000012ff */
[----:B------:R-:W-:-:S02]  /*d440*/  SHF.R.U64 R44, R44, 0x3, RZ ;  /* 0x000000032c2c7819 */ /* 0x000fc400000012ff */
[----:B------:R-:W-:Y:S02]  /*d450*/  LOP3.LUT R52, R187, 0x380, RZ, 0xc0, !PT ;  /* 0x00000380bb347812 */ /* 0x000fe400078ec0ff */
[----:B------:R-:W-:Y:S02]  /*d460*/  LOP3.LUT R183, R32, 0x380, RZ, 0xc0, !PT ;  /* 0x0000038020b77812 */ /* 0x000fe400078ec0ff */
[----:B------:R-:W-:Y:S02]  /*d470*/  LOP3.LUT R106, R177, R8, RZ, 0x3c, !PT ;  /* 0x00000008b16a7212 */ /* 0x000fe400078e3cff */
[----:B------:R-:W-:Y:S02]  /*d480*/  LOP3.LUT R94, R211, 0x380, RZ, 0xc0, !PT ;  /* 0x00000380d35e7812 */ /* 0x000fe400078ec0ff */
[----:B------:R-:W-:Y:S02]  /*d490*/  F2FP.BF16.F32.PACK_AB R8, R20, R175 ;  /* 0x000000af1408723e */ /* 0x000fe400000010ff */
[----:B------:R-:W-:-:S02]  /*d4a0*/  LOP3.LUT R27, R6, 0x380, RZ, 0xc0, !PT ;  /* 0x00000380061b7812 */ /* 0x000fc400078ec0ff */
[----:B------:R-:W-:Y:S02]  /*d4b0*/  LOP3.LUT R177, R26, 0x380, RZ, 0xc0, !PT ;  /* 0x000003801ab17812 */ /* 0x000fe400078ec0ff */
[----:B------:R-:W-:Y:S02]  /*d4c0*/  LOP3.LUT R98, R213, 0x380, RZ, 0xc0, !PT ;  /* 0x00000380d5627812 */ /* 0x000fe400078ec0ff */
[----:B------:R-:W-:Y:S01]  /*d4d0*/  MOV R127, R126 ;  /* 0x0000007e007f7202 */ /* 0x000fe20000000f00 */
[----:B------:R-:W-:Y:S01]  /*d4e0*/  BAR.SYNC.DEFER_BLOCKING 0x1, 0x100 ;  /* 0x0044000000007b1d */ /* 0x000fe20000010000 */
[----:B------:R-:W-:Y:S02]  /*d4f0*/  LOP3.LUT R175, R30, 0x380, RZ, 0xc0, !PT ;  /* 0x000003801eaf7812 */ /* 0x000fe400078ec0ff */
[----:B------:R-:W-:Y:S02]  /*d500*/  LOP3.LUT R102, R215, 0x380, RZ, 0xc0, !PT ;  /* 0x00000380d7667812 */ /* 0x000fe400078ec0ff */
[----:B------:R-:W-:-:S02]  /*d510*/  LOP3.LUT R40, R40, R179, RZ, 0x3c, !PT ;  /* 0x000000b328287212 */ /* 0x000fc400078e3cff */
[----:B------:R-:W-:Y:S02]  /*d520*/  LOP3.LUT R44, R44, R181, RZ, 0x3c, !PT ;  /* 0x000000b52c2c7212 */ /* 0x000fe400078e3cff */
[----:B------:R-:W-:Y:S02]  /*d530*/  SHF.R.U64 R52, R52, 0x3, RZ ;  /* 0x0000000334347819 */ /* 0x000fe400000012ff */
[----:B------:R-:W-:Y:S02]  /*d540*/  SHF.R.U64 R183, R183, 0x3, RZ ;  /* 0x00000003b7b77819 */ /* 0x000fe400000012ff */
[----:B------:R-:W-:Y:S02]  /*d550*/  SHF.R.U64 R94, R94, 0x3, RZ ;  /* 0x000000035e5e7819 */ /* 0x000fe400000012ff */
[----:B------:R-:W-:Y:S02]  /*d560*/  LOP3.LUT R179, R110, 0x380, RZ, 0xc0, !PT ;  /* 0x000003806eb37812 */ /* 0x000fe400078ec0ff */
[----:B------:R-:W-:-:S02]  /*d570*/  LOP3.LUT R181, R114, 0x380, RZ, 0xc0, !PT ;  /* 0x0000038072b57812 */ /* 0x000fc400078ec0ff */
[----:B------:R-:W-:Y:S02]  /*d580*/  SHF.R.U64 R27, R27, 0x3, RZ ;  /* 0x000000031b1b7819 */ /* 0x000fe400000012ff */
[----:B------:R-:W-:Y:S02]  /*d590*/  SHF.R.U64 R177, R177, 0x3, RZ ;  /* 0x00000003b1b17819 */ /* 0x000fe400000012ff */
[----:B------:R-:W-:Y:S01]  /*d5a0*/  SHF.R.U64 R98, R98, 0x3, RZ ;  /* 0x0000000362627819 */ /* 0x000fe200000012ff */
[----:B------:R0:W-:Y:S01]  /*d5b0*/  STSM.16.M88.4 [R127], R8 ;  /* 0x000000087f007844 */ /* 0x0001e20000000200 */
[----:B------:R-:W-:Y:S02]  /*d5c0*/  SHF.R.U64 R175, R175, 0x3, RZ ;  /* 0x00000003afaf7819 */ /* 0x000fe400000012ff */
[----:B------:R-:W-:Y:S02]  /*d5d0*/  SHF.R.U64 R102, R102, 0x3, RZ ;  /* 0x0000000366667819 */ /* 0x000fe400000012ff */
[----:B------:R-:W-:-:S02]  /*d5e0*/  LOP3.LUT R52, R52, R187, RZ, 0x3c, !PT ;  /* 0x000000bb34347212 */ /* 0x000fc400078e3cff */
[----:B------:R-:W-:Y:S02]  /*d5f0*/  LOP3.LUT R118, R183, R32, RZ, 0x3c, !PT ;  /* 0x00000020b7767212 */ /* 0x000fe400078e3cff */
[----:B------:R-:W-:Y:S02]  /*d600*/  MOV R126, R36 ;  /* 0x00000024007e7202 */ /* 0x000fe40000000f00 */
[----:B------:R-:W-:Y:S02]  /*d610*/  LOP3.LUT R94, R94, R211, RZ, 0x3c, !PT ;  /* 0x000000d35e5e7212 */ /* 0x000fe400078e3cff */
[----:B------:R-:W-:Y:S02]  /*d620*/  SHF.R.U64 R179, R179, 0x3, RZ ;  /* 0x00000003b3b37819 */ /* 0x000fe400000012ff */
[----:B------:R-:W-:Y:S02]  /*d630*/  SHF.R.U64 R181, R181, 0x3, RZ ;  /* 0x00000003b5b57819 */ /* 0x000fe400000012ff */
[----:B0-----:R-:W-:-:S02]  /*d640*/  F2FP.BF16.F32.PACK_AB R8, R171, R173 ;  /* 0x000000adab08723e */ /* 0x001fc400000010ff */
[----:B------:R-:W-:Y:S02]  /*d650*/  F2FP.BF16.F32.PACK_AB R9, R35, R34 ;  /* 0x000000222309723e */ /* 0x000fe400000010ff */
[----:B------:R-:W-:Y:S02]  /*d660*/  F2FP.BF16.F32.PACK_AB R10, R169, R172 ;  /* 0x000000aca90a723e */ /* 0x000fe400000010ff */
[----:B------:R-:W-:Y:S02]  /*d670*/  F2FP.BF16.F32.PACK_AB R11, R39, R38 ;  /* 0x00000026270b723e */ /* 0x000fe400000010ff */
[----:B------:R-:W-:Y:S02]  /*d680*/  LOP3.LUT R122, R27, R6, RZ, 0x3c, !PT ;  /* 0x000000061b7a7212 */ /* 0x000fe400078e3cff */
[----:B------:R-:W-:Y:S01]  /*d690*/  LOP3.LUT R32, R177, R26, RZ, 0x3c, !PT ;  /* 0x0000001ab1207212 */ /* 0x000fe200078e3cff */
[----:B------:R0:W-:Y:S01]  /*d6a0*/  STSM.16.M88.4 [R126], R8 ;  /* 0x000000087e007844 */ /* 0x0001e20000000200 */
[----:B------:R-:W-:-:S02]  /*d6b0*/  MOV R41, R40 ;  /* 0x0000002800297202 */ /* 0x000fc40000000f00 */
[----:B------:R-:W-:Y:S02]  /*d6c0*/  LOP3.LUT R98, R98, R213, RZ, 0x3c, !PT ;  /* 0x000000d562627212 */ /* 0x000fe400078e3cff */
[----:B------:R-:W-:Y:S01]  /*d6d0*/  LOP3.LUT R20, R175, R30, RZ, 0x3c, !PT ;  /* 0x0000001eaf147212 */ /* 0x000fe200078e3cff */
[----:B------:R1:W-:Y:S01]  /*d6e0*/  STSM.16.M88.4 [R41], R12 ;  /* 0x0000000c29007844 */ /* 0x0003e20000000200 */
[----:B------:R-:W-:Y:S02]  /*d6f0*/  MOV R44, R44 ;  /* 0x0000002c002c7202 */ /* 0x000fe40000000f00 */
[----:B------:R-:W-:Y:S02]  /*d700*/  F2FP.BF16.F32.PACK_AB R26, R28, R161 ;  /* 0x000000a11c1a723e */ /* 0x000fe400000010ff */
[----:B------:R-:W-:Y:S02]  /*d710*/  F2FP.BF16.F32.PACK_AB R27, R55, R54 ;  /* 0x00000036371b723e */ /* 0x000fe400000010ff */
[----:B------:R-:W-:-:S02]  /*d720*/  LOP3.LUT R102, R102, R215, RZ, 0x3c, !PT ;  /* 0x000000d766667212 */ /* 0x000fc400078e3cff */
[----:B------:R-:W-:Y:S01]  /*d730*/  MOV R48, R48 ;  /* 0x0000003000307202 */ /* 0x000fe20000000f00 */
[----:B------:R2:W-:Y:S01]  /*d740*/  STSM.16.M88.4 [R44], R24 ;  /* 0x000000182c007844 */ /* 0x0005e20000000200 */
[----:B------:R-:W-:Y:S01]  /*d750*/  F2FP.BF16.F32.PACK_AB R28, R57, R158 ;  /* 0x0000009e391c723e */ /* 0x000fe200000010ff */
[----:B0-----:R-:W-:Y:S01]  /*d760*/  IMAD.U32 R8, RZ, RZ, UR8 ;  /* 0x00000008ff087e24 */ /* 0x001fe2000f8e00ff */
[----:B------:R-:W-:Y:S01]  /*d770*/  F2FP.BF16.F32.PACK_AB R30, R61, R60 ;  /* 0x0000003c3d1e723e */ /* 0x000fe200000010ff */
[----:B------:R-:W-:Y:S01]  /*d780*/  IMAD.U32 R9, RZ, RZ, UR9 ;  /* 0x00000009ff097e24 */ /* 0x000fe2000f8e00ff */
[----:B------:R-:W-:Y:S01]  /*d790*/  MOV R52, R52 ;  /* 0x0000003400347202 */ /* 0x000fe20000000f00 */
[----:B------:R-:W-:Y:S01]  /*d7a0*/  ULDC.64 UR8, c[0x0][0xd08] ;  /* 0x0003420000087ab9 */ /* 0x000fe20000000a00 */
[----:B------:R-:W-:Y:S01]  /*d7b0*/  LOP3.LUT R110, R179, R110, RZ, 0x3c, !PT ;  /* 0x0000006eb36e7212 */ /* 0x000fe200078e3cff */
[----:B------:R-:W-:Y:S01]  /*d7c0*/  STSM.16.M88.4 [R48], R28 ;  /* 0x0000001c30007844 */ /* 0x000fe20000000200 */
[----:B------:R-:W-:-:S02]  /*d7d0*/  LOP3.LUT R114, R181, R114, RZ, 0x3c, !PT ;  /* 0x00000072b5727212 */ /* 0x000fc400078e3cff */
[----:B------:R-:W-:Y:S01]  /*d7e0*/  MOV R94, R94 ;  /* 0x0000005e005e7202 */ /* 0x000fe20000000f00 */
[----:B------:R-:W-:Y:S01]  /*d7f0*/  STSM.16.M88.4 [R52], R64 ;  /* 0x0000004034007844 */ /* 0x000fe20000000200 */
[----:B------:R-:W-:Y:S02]  /*d800*/  F2FP.BF16.F32.PACK_AB R81, R0, R82 ;  /* 0x000000520051723e */ /* 0x000fe400000010ff */
[----:B------:R-:W-:Y:S01]  /*d810*/  F2FP.BF16.F32.PACK_AB R88, R89, R88 ;  /* 0x000000585958723e */ /* 0x000fe200000010ff */
[----:B------:R-:W-:Y:S01]  /*d820*/  STSM.16.M88.4 [R94], R72 ;  /* 0x000000485e007844 */ /* 0x000fe20000000200 */
        /* <DEDUP_REMOVED lines=14> */
[----:B------:R-:W-:Y:S02]  /*d910*/  F2FP.BF16.F32.PACK_AB R104, R105, R104 ;  /* 0x000000686968723e */ /* 0x000fe400000010ff */
[----:B------:R-:W-:Y:S01]  /*d920*/  MOV R110, R110 ;  /* 0x0000006e006e7202 */ /* 0x000fe20000000f00 */
[----:B------:R-:W-:Y:S01]  /*d930*/  STSM.16.M88.4 [R37], R96 ;  /* 0x0000006025007844 */ /* 0x000fe20000000200 */
[----:B------:R-:W-:Y:S02]  /*d940*/  MOV R36, R114 ;  /* 0x0000007200247202 */ /* 0x000fe40000000f00 */
[----:B------:R-:W-:-:S02]  /*d950*/  F2FP.BF16.F32.PACK_AB R105, R153, R152 ;  /* 0x000000989969723e */ /* 0x000fc400000010ff */
[----:B------:R-:W-:Y:S02]  /*d960*/  F2FP.BF16.F32.PACK_AB R106, R109, R108 ;  /* 0x0000006c6d6a723e */ /* 0x000fe400000010ff */
[----:B------:R-:W-:Y:S02]  /*d970*/  F2FP.BF16.F32.PACK_AB R107, R155, R154 ;  /* 0x0000009a9b6b723e */ /* 0x000fe400000010ff */
[----:B------:R-:W-:Y:S02]  /*d980*/  F2FP.BF16.F32.PACK_AB R112, R113, R112 ;  /* 0x000000707170723e */ /* 0x000fe400000010ff */
[----:B------:R-:W-:Y:S01]  /*d990*/  MOV R6, R122 ;  /* 0x0000007a00067202 */ /* 0x000fe20000000f00 */
[----:B------:R-:W-:Y:S01]  /*d9a0*/  STSM.16.M88.4 [R110], R104 ;  /* 0x000000686e007844 */ /* 0x000fe20000000200 */
[----:B------:R-:W-:Y:S02]  /*d9b0*/  F2FP.BF16.F32.PACK_AB R113, R157, R156 ;  /* 0x0000009c9d71723e */ /* 0x000fe400000010ff */
        /* <DEDUP_REMOVED lines=15> */
[----:B------:R-:W-:Y:S01]  /*dab0*/  F2FP.BF16.F32.PACK_AB R144, R145, R144 ;  /* 0x000000909190723e */ /* 0x000fe200000010ff */
[----:B------:R0:W-:Y:S01]  /*dac0*/  STSM.16.M88.4 [R6], R128 ;  /* 0x0000008006007844 */ /* 0x0001e20000000200 */
[----:B------:R-:W-:Y:S02]  /*dad0*/  MOV R20, R20 ;  /* 0x0000001400147202 */ /* 0x000fe40000000f00 */
[----:B------:R-:W-:Y:S02]  /*dae0*/  F2FP.BF16.F32.PACK_AB R138, R141, R140 ;  /* 0x0000008c8d8a723e */ /* 0x000fe400000010ff */
[----:B------:R-:W-:Y:S02]  /*daf0*/  F2FP.BF16.F32.PACK_AB R139, R143, R142 ;  /* 0x0000008e8f8b723e */ /* 0x000fe400000010ff */
[----:B------:R-:W-:Y:S02]  /*db00*/  F2FP.BF16.F32.PACK_AB R145, R147, R146 ;  /* 0x000000929391723e */ /* 0x000fe400000010ff */
[----:B------:R-:W-:Y:S01]  /*db10*/  MOV R32, R32 ;  /* 0x0000002000207202 */ /* 0x000fe20000000f00 */
[----:B------:R-:W-:Y:S01]  /*db20*/  STSM.16.M88.4 [R20], R136 ;  /* 0x0000008814007844 */ /* 0x000fe20000000200 */
[----:B------:R-:W-:-:S02]  /*db30*/  F2FP.BF16.F32.PACK_AB R146, R149, R148 ;  /* 0x000000949592723e */ /* 0x000fc400000010ff */
        /* <DEDUP_REMOVED lines=10> */
[----:B-1----:R-:W-:Y:S02]  /*dbe0*/  IMAD.U32 R14, RZ, RZ, UR8 ;  /* 0x00000008ff0e7e24 */ /* 0x002fe4000f8e00ff */
[----:B------:R-:W-:Y:S01]  /*dbf0*/  IMAD.U32 R0, RZ, RZ, UR4 ;  /* 0x00000004ff007e24 */ /* 0x000fe2000f8e00ff */
[----:B------:R-:W4:Y:S01]  /*dc00*/  @P0 LDG.E R10, desc[UR44][R8.64] ;  /* 0x0000002c080a0981 */ /* 0x000f22000c1e1900 */
[----:B------:R-:W-:Y:S02]  /*dc10*/  IMAD.U32 R15, RZ, RZ, UR9 ;  /* 0x00000009ff0f7e24 */ /* 0x000fe4000f8e00ff */
[----:B------:R-:W-:-:S03]  /*dc20*/  IMAD R11, R198, 0x40, R23 ;  /* 0x00000040c60b7824 */ /* 0x000fc600078e0217 */
[----:B------:R1:W5:Y:S01]  /*dc30*/  @P6 LDG.E R0, desc[UR44][R14.64] ;  /* 0x0000002c0e006981 */ /* 0x000362000c1e1900 */
[----:B------:R-:W-:-:S03]  /*dc40*/  IMAD.WIDE R4, R11, 0x2, R4 ;  /* 0x000000020b047825 */ /* 0x000fc600078e0204 */
[C---:B------:R-:W-:Y:S02]  /*dc50*/  IADD3 R13, P2, R4.reuse, 0x1000, RZ ;  /* 0x00001000040d7810 */ /* 0x040fe40007f5e0ff */
[C---:B--2---:R-:W-:Y:S02]  /*dc60*/  IADD3 R25, P1, R4.reuse, 0x2000, RZ ;  /* 0x0000200004197810 */ /* 0x044fe40007f3e0ff */
[----:B0-----:R-:W-:Y:S02]  /*dc70*/  P2R R6, PR, RZ, 0x4 ;  /* 0x00000004ff067803 */ /* 0x001fe40000000000 */
[C---:B------:R-:W-:Y:S02]  /*dc80*/  IADD3 R29, P2, R4.reuse, 0x3000, RZ ;  /* 0x00003000041d7810 */ /* 0x040fe40007f5e0ff */
[C---:B------:R-:W-:Y:S02]  /*dc90*/  IADD3 R33, P3, R4.reuse, 0x4000, RZ ;  /* 0x0000400004217810 */ /* 0x040fe40007f7e0ff */
[----:B------:R-:W-:-:S02]  /*dca0*/  IADD3 R37, P4, R4, 0x5000, RZ ;  /* 0x0000500004257810 */ /* 0x000fc40007f9e0ff */
[----:B------:R-:W-:Y:S02]  /*dcb0*/  IADD3 R41, P5, R4, 0x6000, RZ ;  /* 0x0000600004297810 */ /* 0x000fe40007fbe0ff */
[----:B------:R-:W-:Y:S02]  /*dcc0*/  LOP3.LUT R12, R13, 0x380, RZ, 0xc0, !PT ;  /* 0x000003800d0c7812 */ /* 0x000fe400078ec0ff */
[----:B------:R-:W-:Y:S02]  /*dcd0*/  LOP3.LUT R24, R25, 0x380, RZ, 0xc0, !PT ;  /* 0x0000038019187812 */ /* 0x000fe400078ec0ff */
[----:B------:R-:W-:Y:S02]  /*dce0*/  LOP3.LUT R28, R29, 0x380, RZ, 0xc0, !PT ;  /* 0x000003801d1c7812 */ /* 0x000fe400078ec0ff */
[----:B---3--:R-:W-:Y:S02]  /*dcf0*/  LOP3.LUT R32, R33, 0x380, RZ, 0xc0, !PT ;  /* 0x0000038021207812 */ /* 0x008fe400078ec0ff */
        /* <DEDUP_REMOVED lines=15> */
[----:B----4-:R-:W-:Y:S01]  /*ddf0*/  @P0 R2UR UR4, R10 ;  /* 0x000000000a0402ca */ /* 0x010fe200000e0000 */
[----:B-1----:R-:W-:-:S14]  /*de00*/  @P6 BRA `(.L_x_8399) ;  /* 0x0000000000106947 */ /* 0x002fdc0003800000 */
[----:B------:R-:W-:Y:S05]  /*de10*/  @!P0 BRA `(.L_x_8399) ;  /* 0x00000000000c8947 */ /* 0x000fea0003800000 */
[----:B------:R-:W2:Y:S04]  /*de20*/  LDG.E R11, desc[UR44][R8.64] ;  /* 0x0000002c080b7981 */ /* 0x000ea8000c1e1900 */
[----:B-----5:R-:W2:Y:S02]  /*de30*/  LDG.E R0, desc[UR44][R8.64+0x4] ;  /* 0x0000042c08007981 */ /* 0x020ea4000c1e1900 */
[----:B--2---:R-:W-:-:S07]  /*de40*/  IMAD.IADD R0, R0, 0x1, -R11 ;  /* 0x0000000100007824 */ /* 0x004fce00078e0a0b */
.L_x_8399:
[----:B------:R-:W-:Y:S01]  /*de50*/  ISETP.NE.AND P6, PT, R6, RZ, PT ;  /* 0x000000ff0600720c */ /* 0x000fe20003fc5270 */
[--C-:B------:R-:W-:Y:S01]  /*de60*/  IMAD.X R25, RZ, RZ, R5.reuse, P1 ;  /* 0x000000ffff197224 */ /* 0x100fe200008e0605 */
[----:B------:R-:W0:Y:S01]  /*de70*/  SHFL.IDX PT, R6, R199, RZ, 0x1f ;  /* 0x00001fffc7067589 */ /* 0x000e2200000e0000 */
        /* <DEDUP_REMOVED lines=21> */
[--C-:B------:R-:W-:Y:S01]  /*dfd0*/  IMAD.X R45, RZ, RZ, R5.reuse, P0 ;  /* 0x000000ffff2d7224 */ /* 0x100fe200000e0605 */
[----:B------:R-:W-:Y:S01]  /*dfe0*/  LOP3.LUT R52, R52, R53, RZ, 0x3c, !PT ;  /* 0x0000003534347212 */ /* 0x000fe200078e3cff */
[----:B------:R-:W-:Y:S01]  /*dff0*/  IMAD.X R53, RZ, RZ, R5, P1 ;  /* 0x000000ffff357224 */ /* 0x000fe200008e0605 */
[----:B0-----:R-:W-:-:S02]  /*e000*/  ISETP.NE.AND P6, PT, R6, RZ, PT ;  /* 0x000000ff0600720c */ /* 0x001fc40003fc5270 */
[C---:B------:R-:W-:Y:S02]  /*e010*/  IADD3 R57, P2, R4.reuse, 0xa000, RZ ;  /* 0x0000a00004397810 */ /* 0x040fe40007f5e0ff */
[C---:B------:R-:W-:Y:S02]  /*e020*/  IADD3 R61, P3, R4.reuse, 0xb000, RZ ;  /* 0x0000b000043d7810 */ /* 0x040fe40007f7e0ff */
[C---:B------:R-:W-:Y:S02]  /*e030*/  IADD3 R65, P4, R4.reuse, 0xc000, RZ ;  /* 0x0000c00004417810 */ /* 0x040fe40007f9e0ff */
[C---:B------:R-:W-:Y:S02]  /*e040*/  IADD3 R69, P5, R4.reuse, 0xd000, RZ ;  /* 0x0000d00004457810 */ /* 0x040fe40007fbe0ff */
[C---:B------:R-:W-:Y:S02]  /*e050*/  IADD3 R77, P0, R4.reuse, 0xe000, RZ ;  /* 0x0000e000044d7810 */ /* 0x040fe40007f1e0ff */
[----:B------:R-:W-:-:S02]  /*e060*/  LOP3.LUT R9, R4, 0x380, RZ, 0xc0, !PT ;  /* 0x0000038004097812 */ /* 0x000fc400078ec0ff */
[----:B------:R-:W-:Y:S02]  /*e070*/  IADD3 R11, P1, R4, 0xf000, RZ ;  /* 0x0000f000040b7810 */ /* 0x000fe40007f3e0ff */
[----:B------:R-:W-:Y:S02]  /*e080*/  LOP3.LUT R56, R57, 0x380, RZ, 0xc0, !PT ;  /* 0x0000038039387812 */ /* 0x000fe400078ec0ff */
[----:B------:R-:W-:Y:S01]  /*e090*/  LOP3.LUT R60, R61, 0x380, RZ, 0xc0, !PT ;  /* 0x000003803d3c7812 */ /* 0x000fe200078ec0ff */
[----:B------:R-:W-:Y:S01]  /*e0a0*/  IMAD.X R73, RZ, RZ, R5, P1 ;  /* 0x000000ffff497224 */ /* 0x000fe200008e0605 */
[----:B------:R-:W-:Y:S02]  /*e0b0*/  LOP3.LUT R64, R65, 0x380, RZ, 0xc0, !PT ;  /* 0x0000038041407812 */ /* 0x000fe400078ec0ff */
[----:B------:R-:W-:Y:S02]  /*e0c0*/  LOP3.LUT R68, R69, 0x380, RZ, 0xc0, !PT ;  /* 0x0000038045447812 */ /* 0x000fe400078ec0ff */
[----:B------:R-:W-:-:S02]  /*e0d0*/  LOP3.LUT R76, R77, 0x380, RZ, 0xc0, !PT ;  /* 0x000003804d4c7812 */ /* 0x000fc400078ec0ff */
[----:B------:R-:W-:Y:S02]  /*e0e0*/  SHF.R.U64 R9, R9, 0x3, RZ ;  /* 0x0000000309097819 */ /* 0x000fe400000012ff */
[----:B------:R-:W-:Y:S02]  /*e0f0*/  LOP3.LUT R6, R11, 0x380, RZ, 0xc0, !PT ;  /* 0x000003800b067812 */ /* 0x000fe400078ec0ff */
[----:B------:R-:W-:Y:S02]  /*e100*/  SHF.R.U64 R56, R56, 0x3, RZ ;  /* 0x0000000338387819 */ /* 0x000fe400000012ff */
[----:B------:R-:W-:Y:S02]  /*e110*/  SHF.R.U64 R60, R60, 0x3, RZ ;  /* 0x000000033c3c7819 */ /* 0x000fe400000012ff */
[----:B------:R-:W-:Y:S02]  /*e120*/  SHF.R.U64 R64, R64, 0x3, RZ ;  /* 0x0000000340407819 */ /* 0x000fe400000012ff */
[----:B------:R-:W-:-:S02]  /*e130*/  SHF.R.U64 R68, R68, 0x3, RZ ;  /* 0x0000000344447819 */ /* 0x000fc400000012ff */
[----:B------:R-:W-:Y:S02]  /*e140*/  SHF.R.U64 R76, R76, 0x3, RZ ;  /* 0x000000034c4c7819 */ /* 0x000fe400000012ff */
[----:B------:R-:W-:Y:S01]  /*e150*/  LOP3.LUT R8, R9, R4, RZ, 0x3c, !PT ;  /* 0x0000000409087212 */ /* 0x000fe200078e3cff */
[--C-:B------:R-:W-:Y:S01]  /*e160*/  IMAD.MOV.U32 R9, RZ, RZ, R5.reuse ;  /* 0x000000ffff097224 */ /* 0x100fe200078e0005 */
        /* <DEDUP_REMOVED lines=46> */
[----:B------:R-:W-:Y:S01]  /*e450*/  ULDC.64 UR8, c[0x0][0xc50] ;  /* 0x0003140000087ab9 */ /* 0x000fe20000000a00 */
[----:B------:R-:W-:Y:S01]  /*e460*/  VIADD R6, R26, 0x8 ;  /* 0x000000081a067836 */ /* 0x000fe20000000000 */
        /* <DEDUP_REMOVED lines=12> */
.L_x_8400:
[----:B------:R-:W1:Y:S01]  /*e530*/  LDC R81, c[0x0][0xce8] ;  /* 0x00033a00ff517b82 */ /* 0x000e620000000800 */
[----:B------:R-:W-:Y:S01]  /*e540*/  ULDC UR12, c[0x0][0xbc8] ;  /* 0x0002f200000c7ab9 */ /* 0x000fe20000000800 */
[----:B------:R-:W-:Y:S01]  /*e550*/  ULDC.64 UR10, c[0x0][0xba0] ;  /* 0x0002e800000a7ab9 */ /* 0x000fe20000000a00 */
[----:B------:R-:W-:Y:S01]  /*e560*/  ISETP.GE.AND P0, PT, R196, UR12, PT ;  /* 0x0000000cc4007c0c */ /* 0x000fe2000bf06270 */
[----:B0-----:R-:W5:Y:S01]  /*e570*/  LD.E.128 R8, desc[UR44][R8.64] ;  /* 0x0000002c08087980 */ /* 0x001f62000c101d00 */
[----:B------:R-:W-:Y:S02]  /*e580*/  ISETP.GE.AND P1, PT, R23, UR12, PT ;  /* 0x0000000c17007c0c */ /* 0x000fe4000bf26270 */
[----:B------:R-:W-:Y:S01]  /*e590*/  SEL R4, RZ, 0xffffffff, P0 ;  /* 0xffffffffff047807 */ /* 0x000fe20000000000 */
[----:B------:R-:W5:Y:S01]  /*e5a0*/  LD.E.128 R12, desc[UR44][R12.64] ;  /* 0x0000002c0c0c7980 */ /* 0x000f62000c101d00 */
[----:B------:R-:W-:-:S03]  /*e5b0*/  SEL R3, RZ, 0x1, P1 ;  /* 0x00000001ff037807 */ /* 0x000fc60000800000 */
[----:B------:R-:W-:Y:S01]  /*e5c0*/  IMAD.SHL.U32 R4, R4, 0x2, RZ ;  /* 0x0000000204047824 */ /* 0x000fe200078e00ff */
[----:B------:R-:W5:Y:S04]  /*e5d0*/  LD.E.128 R24, desc[UR44][R24.64] ;  /* 0x0000002c18187980 */ /* 0x000f68000c101d00 */
[----:B------:R-:W5:Y:S04]  /*e5e0*/  LD.E.128 R28, desc[UR44][R28.64] ;  /* 0x0000002c1c1c7980 */ /* 0x000f68000c101d00 */
[----:B------:R-:W5:Y:S01]  /*e5f0*/  LD.E.128 R32, desc[UR44][R32.64] ;  /* 0x0000002c20207980 */ /* 0x000f62000c101d00 */
[----:B-1----:R-:W-:-:S03]  /*e600*/  ISETP.NE.AND P2, PT, R81, 0x1, PT ;  /* 0x000000015100780c */ /* 0x002fc60003f45270 */
[----:B------:R-:W5:Y:S01]  /*e610*/  LD.E.128 R36, desc[UR44][R36.64] ;  /* 0x0000002c24247980 */ /* 0x000f62000c101d00 */
[----:B------:R-:W-:Y:S02]  /*e620*/  ISETP.GE.AND P0, PT, R195, UR12, PT ;  /* 0x0000000cc3007c0c */ /* 0x000fe4000bf06270 */
[----:B------:R-:W-:Y:S01]  /*e630*/  LOP3.LUT R3, R4, 0x2, R3, 0xe2, !PT ;  /* 0x0000000204037812 */ /* 0x000fe200078ee203 */
[----:B------:R-:W5:Y:S01]  /*e640*/  LD.E.128 R40, desc[UR44][R40.64] ;  /* 0x0000002c28287980 */ /* 0x000f62000c101d00 */
[----:B------:R-:W-:-:S03]  /*e650*/  SEL R4, RZ, 0xffffffff, P0 ;  /* 0xffffffffff047807 */ /* 0x000fc60000000000 */
[----:B------:R-:W5:Y:S02]  /*e660*/  LD.E.128 R44, desc[UR44][R44.64] ;  /* 0x0000002c2c2c7980 */ /* 0x000f64000c101d00 */
[----:B------:R-:W0:Y:S01]  /*e670*/  @P2 LDC R19, c[0x0][0xcec] ;  /* 0x00033b00ff132b82 */ /* 0x000e220000000800 */
[----:B------:R-:W-:Y:S01]  /*e680*/  UIMAD UR7, UR14, UR10, URZ ;  /* 0x0000000a0e0772a4 */ /* 0x000fe2000f8e023f */
[----:B------:R-:W-:Y:S01]  /*e690*/  ISETP.GE.AND P0, PT, R194, UR12, PT ;  /* 0x0000000cc2007c0c */ /* 0x000fe2000bf06270 */
[----:B------:R-:W-:Y:S01]  /*e6a0*/  IMAD.SHL.U32 R4, R4, 0x4, RZ ;  /* 0x0000000404047824 */ /* 0x000fe200078e00ff */
[----:B------:R-:W5:Y:S04]  /*e6b0*/  LD.E.128 R48, desc[UR44][R48.64] ;  /* 0x0000002c30307980 */ /* 0x000f68000c101d00 */
[----:B------:R-:W1:Y:S01]  /*e6c0*/  @P2 LDC R21, c[0x0][0xcf0] ;  /* 0x00033c00ff152b82 */ /* 0x000e620000000800 */
[----:B------:R-:W-:Y:S01]  /*e6d0*/  UIMAD.WIDE.U32 UR8, UR4, UR10, URZ ;  /* 0x0000000a040872a5 */ /* 0x000fe2000f8e003f */
[----:B------:R-:W-:Y:S01]  /*e6e0*/  SEL R5, RZ, 0xffffffff, P0 ;  /* 0xffffffffff057807 */ /* 0x000fe20000000000 */
[----:B------:R-:W-:Y:S01]  /*e6f0*/  UIMAD UR7, UR4, UR11, UR7 ;  /* 0x0000000b040772a4 */ /* 0x000fe2000f8e0207 */
[----:B------:R-:W-:Y:S01]  /*e700*/  LOP3.LUT R4, R4, 0x4, R3, 0xe2, !PT ;  /* 0x0000000404047812 */ /* 0x000fe200078ee203 */
[----:B------:R-:W-:Y:S01]  /*e710*/  IMAD R3, R197, 0x20, R198 ;  /* 0x00000020c5037824 */ /* 0x000fe200078e02c6 */
[----:B------:R-:W-:Y:S01]  /*e720*/  ULDC.64 UR10, c[0x0][0xbe8] ;  /* 0x0002fa00000a7ab9 */ /* 0x000fe20000000a00 */
[----:B------:R-:W-:Y:S01]  /*e730*/  UIADD3 UR9, UR9, UR7, URZ ;  /* 0x0000000709097290 */ /* 0x000fe2000fffe03f */
[----:B------:R-:W-:Y:S01]  /*e740*/  IMAD.SHL.U32 R5, R5, 0x8, RZ ;  /* 0x0000000805057824 */ /* 0x000fe200078e00ff */
[----:B------:R-:W-:Y:S01]  /*e750*/  UIMAD UR4, UR15, UR10, URZ ;  /* 0x0000000a0f0472a4 */ /* 0x000fe2000f8e023f */
[----:B------:R-:W-:Y:S01]  /*e760*/  ISETP.GE.AND P0, PT, R193, UR12, PT ;  /* 0x0000000cc1007c0c */ /* 0x000fe2000bf06270 */
[----:B------:R-:W-:Y:S01]  /*e770*/  VIADD R82, R3, UR38 ;  /* 0x0000002603527c36 */ /* 0x000fe20008000000 */
[----:B------:R-:W-:Y:S01]  /*e780*/  UIMAD.WIDE.U32 UR8, UR39, UR10, UR8 ;  /* 0x0000000a270872a5 */ /* 0x000fe2000f8e0008 */
[----:B------:R-:W5:Y:S01]  /*e790*/  LD.E.128 R52, desc[UR44][R52.64] ;  /* 0x0000002c34347980 */ /* 0x000f62000c101d00 */
[----:B------:R-:W-:Y:S01]  /*e7a0*/  UIMAD UR4, UR39, UR11, UR4 ;  /* 0x0000000b270472a4 */ /* 0x000fe2000f8e0204 */
[----:B------:R-:W-:-:S02]  /*e7b0*/  SEL R3, RZ, 0xffffffff, P0 ;  /* 0xffffffffff037807 */ /* 0x000fc40000000000 */
[----:B------:R-:W-:Y:S01]  /*e7c0*/  LOP3.LUT R5, R5, 0x8, R4, 0xe2, !PT ;  /* 0x0000000805057812 */ /* 0x000fe200078ee204 */
[----:B0-----:R-:W-:Y:S01]  /*e7d0*/  @P2 IMAD.HI.U32 R4, R82, R19, RZ ;  /* 0x0000001352042227 */ /* 0x001fe200078e00ff */
[----:B------:R-:W-:Y:S01]  /*e7e0*/  ULDC.64 UR10, c[0x0][0xbf0] ;  /* 0x0002fc00000a7ab9 */ /* 0x000fe20000000a00 */
[----:B------:R-:W-:Y:S01]  /*e7f0*/  UIADD3 UR9, UR9, UR4, URZ ;  /* 0x0000000409097290 */ /* 0x000fe2000fffe03f */
[----:B------:R-:W5:Y:S01]  /*e800*/  LD.E.128 R56, desc[UR44][R56.64] ;  /* 0x0000002c38387980 */ /* 0x000f62000c101d00 */
[----:B------:R-:W-:Y:S01]  /*e810*/  UIMAD UR4, UR40, UR10, URZ ;  /* 0x0000000a280472a4 */ /* 0x000fe2000f8e023f */
[----:B------:R-:W-:Y:S01]  /*e820*/  IMAD.SHL.U32 R6, R3, 0x10, RZ ;  /* 0x0000001003067824 */ /* 0x000fe200078e00ff */
[----:B------:R-:W-:Y:S01]  /*e830*/  UIMAD.WIDE.U32 UR8, UR41, UR10, UR8 ;  /* 0x0000000a290872a5 */ /* 0x000fe2000f8e0008 */
[----:B------:R-:W-:Y:S01]  /*e840*/  IMAD.MOV.U32 R3, RZ, RZ, R82 ;  /* 0x000000ffff037224 */ /* 0x000fe200078e0052 */
[----:B-1----:R-:W-:Y:S01]  /*e850*/  @P2 SHF.R.U32.HI R3, RZ, R21, R4 ;  /* 0x00000015ff032219 */ /* 0x002fe20000011604 */
        /* <DEDUP_REMOVED lines=20> */
[----:B------:R-:W-:Y:S01]  /*e9a0*/  IMAD R21, R3, UR9, R80 ;  /* 0x0000000903157c24 */ /* 0x000fe2000f8e0250 */
[----:B------:R-:W-:Y:S01]  /*e9b0*/  ISETP.GE.AND P0, PT, R201, UR12, PT ;  /* 0x0000000cc9007c0c */ /* 0x000fe2000bf06270 */
[----:B------:R-:W-:Y:S01]  /*e9c0*/  IMAD.WIDE.U32 R4, R3, UR8, R4 ;  /* 0x0000000803047c25 */ /* 0x000fe2000f8e0004 */
[----:B------:R-:W-:Y:S01]  /*e9d0*/  @!PT LDS RZ, [RZ] ;  /* 0x00000000fffff984 */ /* 0x000fe20000000800 */
[----:B------:R-:W-:Y:S01]  /*e9e0*/  @!PT LDS RZ, [RZ] ;  /* 0x00000000fffff984 */ /* 0x000fe20000000800 */
[----:B------:R-:W-:Y:S01]  /*e9f0*/  @!PT LDS RZ, [RZ] ;  /* 0x00000000fffff984 */ /* 0x000fe20000000800 */
[----:B------:R-:W-:Y:S01]  /*ea00*/  @!PT LDS RZ, [RZ] ;  /* 0x00000000fffff984 */ /* 0x000fe20000000800 */
[----:B------:R0:W-:Y:S06]  /*ea10*/  MEMBAR.ALL.CTA ;  /* 0x0000000000007992 */ /* 0x0001ec0000008000 */
[----:B0-----:R-:W0:Y:S01]  /*ea20*/  FENCE.VIEW.ASYNC.S ;  /* 0x00000000000073c6 */ /* 0x001e220000000000 */
[----:B------:R-:W-:Y:S01]  /*ea30*/  ULDC.64 UR8, c[0x0][0xbd8] ;  /* 0x0002f60000087ab9 */ /* 0x000fe20000000a00 */
[----:B------:R-:W-:Y:S01]  /*ea40*/  LOP3.LUT R6, R83, 0x20, R6, 0xe2, !PT ;  /* 0x0000002053067812 */ /* 0x000fe200078ee206 */
[----:B------:R-:W-:Y:S01]  /*ea50*/  IMAD.IADD R5, R5, 0x1, R21 ;  /* 0x0000000105057824 */ /* 0x000fe200078e0215 */
[----:B------:R-:W-:Y:S01]  /*ea60*/  SEL R3, RZ, 0x40, P0 ;  /* 0x00000040ff037807 */ /* 0x000fe20000000000 */
[----:B------:R-:W-:Y:S01]  /*ea70*/  IMAD R20, R20, UR8, RZ ;  /* 0x0000000814147c24 */ /* 0x000fe2000f8e02ff */
[----:B------:R-:W-:Y:S01]  /*ea80*/  ISETP.GE.AND P0, PT, R200, UR12, PT ;  /* 0x0000000cc8007c0c */ /* 0x000fe2000bf06270 */
[----:B-----5:R-:W-:Y:S01]  /*ea90*/  IMAD R88, R0, R81, RZ ;  /* 0x0000005100587224 */ /* 0x020fe200078e02ff */
        /* <DEDUP_REMOVED lines=8> */
[----:B------:R-:W-:Y:S01]  /*eb20*/  LOP3.LUT R6, R3, R6, RZ, 0xfc, !PT ;  /* 0x0000000603067212 */ /* 0x000fe200078efcff */
[----:B------:R-:W-:Y:S01]  /*eb30*/  IMAD.IADD R5, R5, 0x1, R21 ;  /* 0x0000000105057824 */ /* 0x000fe200078e0215 */
[----:B------:R-:W-:Y:S01]  /*eb40*/  LEA R19, P2, R4, UR8, 0x1 ;  /* 0x0000000804137c11 */ /* 0x000fe2000f8408ff */
[----:B------:R-:W-:-:S03]  /*eb50*/  VIADD R0, R17, 0x38820 ;  /* 0x0003882011007836 */ /* 0x000fc60000000000 */
[----:B------:R-:W-:Y:S01]  /*eb60*/  LEA.HI.X R86, R4, UR9, R5, 0x1, P2 ;  /* 0x0000000904567c11 */ /* 0x000fe200090f0c05 */
[----:B0-----:R0:W1:Y:S01]  /*eb70*/  SHFL.IDX PT, R20, R19, RZ, 0x181f ;  /* 0x00181fff13147589 */ /* 0x00106200000e0000 */
[----:B------:R-:W-:-:S03]  /*eb80*/  PRMT R0, RZ, 0x654, R0 ;  /* 0x00000654ff007816 */ /* 0x000fc60000000000 */
[----:B------:R0:W2:Y:S01]  /*eb90*/  SHFL.IDX PT, R21, R86, RZ, 0x181f ;  /* 0x00181fff56157589 */ /* 0x0000a200000e0000 */
[----:B------:R0:W-:Y:S01]  /*eba0*/  SYNCS.ARRIVE.TRANS64.RED.A1T0 RZ, [R0+URZ], RZ ;  /* 0x000000ff00ff79a7 */ /* 0x0001e2000810043f */
        /* <DEDUP_REMOVED lines=32> */
.L_x_8402:
[----:B------:R-:W-:Y:S05]  /*edb0*/  BSYNC B1 ;  /* 0x0000000000017941 */ /* 0x000fea0003800000 */
.L_x_8401:
[----:B0-----:R-:W-:Y:S01]  /*edc0*/  VIADD R0, R87, 0x20 ;  /* 0x0000002057007836 */ /* 0x001fe20000000000 */
[----:B---3--:R0:W3:Y:S04]  /*edd0*/  SHFL.IDX PT, R9, R86, 0x1, 0x181f ;  /* 0x00381f0056097f89 */ /* 0x0080e800000e0000 */
[----:B------:R-:W-:Y:S01]  /*ede0*/  ISETP.GE.AND P0, PT, R0, R88, PT ;  /* 0x000000580000720c */ /* 0x000fe20003f06270 */
[----:B------:R0:W4:-:S12]  /*edf0*/  SHFL.IDX PT, R8, R19, 0x1, 0x181f ;  /* 0x00381f0013087f89 */ /* 0x00011800000e0000 */
[----:B0-----:R-:W-:Y:S05]  /*ee00*/  @P0 BRA `(.L_x_8403) ;  /* 0x00000010000c0947 */ /* 0x001fea0003800000 */
[----:B------:R-:W-:Y:S02]  /*ee10*/  ISETP.GE.AND P0, PT, R23, UR12, PT ;  /* 0x0000000c17007c0c */ /* 0x000fe4000bf06270 */
[----:B------:R-:W-:Y:S02]  /*ee20*/  ISETP.GE.AND P5, PT, R196, UR12, PT ;  /* 0x0000000cc4007c0c */ /* 0x000fe4000bfa6270 */
[----:B------:R-:W-:Y:S02]  /*ee30*/  ISETP.GE.AND P3, PT, R195, UR12, PT ;  /* 0x0000000cc3007c0c */ /* 0x000fe4000bf66270 */
[----:B------:R-:W-:Y:S02]  /*ee40*/  ISETP.GE.AND P2, PT, R194, UR12, PT ;  /* 0x0000000cc2007c0c */ /* 0x000fe4000bf46270 */
[----:B------:R-:W-:-:S05]  /*ee50*/  ISETP.GE.AND P1, PT, R193, UR12, PT ;  /* 0x0000000cc1007c0c */ /* 0x000fca000bf26270 */
[----:B---34-:R-:W-:Y:S02]  /*ee60*/  @!P0 IMAD.WIDE R4, R23, 0x2, R8 ;  /* 0x0000000217048825 */ /* 0x018fe400078e0208 */
        /* <DEDUP_REMOVED lines=27> */
.L_x_8398:
        /* <DEDUP_REMOVED lines=33> */
.L_x_8404:
        /* <DEDUP_REMOVED lines=45> */
.L_x_8406:
[----:B------:R-:W-:Y:S05]  /*f500*/  BSYNC B1 ;  /* 0x0000000000017941 */ /* 0x000fea0003800000 */
.L_x_8405:
        /* <DEDUP_REMOVED lines=110> */
.L_x_8408:
[----:B------:R-:W-:Y:S05]  /*fbf0*/  BSYNC B1 ;  /* 0x0000000000017941 */ /* 0x000fea0003800000 */
.L_x_8407:
        /* <DEDUP_REMOVED lines=36> */
.L_x_8403:
[----:B------:R-:W-:Y:S05]  /*fe40*/  BSYNC B0 ;  /* 0x0000000000007941 */ /* 0x000fea0003800000 */
.L_x_8397:
[----:B------:R-:W-:Y:S02]  /*fe50*/  ULDC UR4, c[0x0][0xd3c] ;  /* 0x00034f0000047ab9 */ /* 0x000fe40000000800 */
[----:B------:R-:W-:-:S13]  /*fe60*/  ISETP.GE.AND P0, PT, R7, UR4, PT ;  /* 0x0000000407007c0c */ /* 0x000fda000bf06270 */
[----:B------:R-:W-:Y:S05]  /*fe70*/  @!P0 BRA `(.L_x_8409) ;  /* 0xffffff1000808947 */ /* 0x000fea000383ffff */
[----:B------:R-:W-:Y:S05]  /*fe80*/  EXIT ;  /* 0x000000000000794d */ /* 0x000fea0003800000 */
.L_x_8357:
        /* <DEDUP_REMOVED lines=18> */
.L_x_8410:
        /* <DEDUP_REMOVED lines=42> */
.L_x_8416:
        /* <DEDUP_REMOVED lines=12> */
.L_x_8415:
[----:B------:R-:W-:Y:S05]  /*10310*/  BSYNC B0 ;  /* 0x0000000000007941 */ /* 0x000fea0003800000 */
.L_x_8414:
        /* <DEDUP_REMOVED lines=21> */
.L_x_8412:
        /* <DEDUP_REMOVED lines=20> */
.L_x_8417:
        /* <DEDUP_REMOVED lines=56> */
.L_x_8413:
[----:B------:R-:W-:Y:S02]  /*10930*/  IMAD.MOV.U32 R17, RZ, RZ, RZ ;  /* 0x000000ffff117224 */ /* 0x000fe400078e00ff */
[----:B------:R-:W-:Y:S02]  /*10940*/  IMAD.U32 R16, RZ, RZ, UR6 ;  /* 0x00000006ff107e24 */ /* 0x000fe4000f8e00ff */
[----:B------:R-:W-:-:S07]  /*10950*/  IMAD.MOV.U32 R18, RZ, RZ, RZ ;  /* 0x000000ffff127224 */ /* 0x000fce00078e00ff */
.L_x_8418:
[----:B------:R-:W-:-:S13]  /*10960*/  ISETP.NE.AND P0, PT, R0, RZ, PT ;  /* 0x000000ff0000720c */ /* 0x000fda0003f05270 */
[----:B------:R-:W1:Y:S01]  /*10970*/  @!P0 S2R R3, SR_CgaCtaId ;  /* 0x0000000000038919 */ /* 0x000e620000008800 */
[----:B------:R-:W-:-:S04]  /*10980*/  @!P0 MOV R0, 0x400 ;  /* 0x0000040000008802 */ /* 0x000fc80000000f00 */
[----:B-1----:R-:W-:-:S05]  /*10990*/  @!P0 LEA R0, R3, R0, 0x18 ;  /* 0x0000000003008211 */ /* 0x002fca00078ec0ff */
[----:B------:R2:W-:Y:S01]  /*109a0*/  @!P0 STS.128 [R0+0x388d0], R16 ;  /* 0x0388d01000008388 */ /* 0x0005e20000000c00 */
[----:B------:R-:W-:Y:S06]  /*109b0*/  BAR.ARV 0x5, 0x180 ;  /* 0x0146000000007b1d */ /* 0x000fec0000002000 */
.L_x_8411:
        /* <DEDUP_REMOVED lines=39> */
.L_x_8543:
        /* <DEDUP_REMOVED lines=56> */
.L_x_8420:
        /* <DEDUP_REMOVED lines=12> */
.L_x_8421:
[----:B------:R-:W-:Y:S05]  /*11070*/  @!P0 BRA `(.L_x_8422) ;  /* 0x00000000000c8947 */ /* 0x000fea0003800000 */
[----:B------:R-:W2:Y:S04]  /*11080*/  LDG.E R6, desc[UR44][R4.64] ;  /* 0x0000002c04067981 */ /* 0x000ea8000c1e1900 */
[----:B------:R-:W2:Y:S02]  /*11090*/  LDG.E R4, desc[UR44][R4.64+0x4] ;  /* 0x0000042c04047981 */ /* 0x000ea4000c1e1900 */
[----:B--2---:R-:W-:-:S07]  /*110a0*/  IMAD.IADD R6, R4, 0x1, -R6 ;  /* 0x0000000104067824 */ /* 0x004fce00078e0a06 */
.L_x_8422:
        /* <DEDUP_REMOVED lines=9> */
[----:B----4-:R-:W-:Y:S01]  /*11140*/  @P0 SHF.R.U32.HI R0, RZ, R3, R2 ;  /* 0x00000003ff000219 */ /* 0x010fe20000011602 */
[C---:B------:R-:W-:Y:S01]  /*11150*/  VIADD R3, R6.reuse, 0x3f ;  /* 0x0000003f06037836 */ /* 0x040fe20000000000 */
[----:B------:R-:W-:-:S05]  /*11160*/  IADD3 R2, R6, 0x40, -R9 ;  /* 0x0000004006027810 */ /* 0x000fca0007ffe809 */
[----:B------:R-:W-:Y:S01]  /*11170*/  IMAD.IADD R0, R2, 0x1, R0 ;  /* 0x0000000102007824 */ /* 0x000fe200078e0200 */
[----:B------:R-:W-:-:S04]  /*11180*/  SHF.R.S32.HI R2, RZ, 0x1f, R3 ;  /* 0x0000001fff027819 */ /* 0x000fc80000011403 */
[----:B------:R-:W-:Y:S02]  /*11190*/  LEA.HI R3, R2, R3, RZ, 0x6 ;  /* 0x0000000302037211 */ /* 0x000fe400078f30ff */
[----:B------:R-:W-:Y:S02]  /*111a0*/  SHF.R.S32.HI R2, RZ, 0x1f, R0 ;  /* 0x0000001fff027819 */ /* 0x000fe40000011400 */
[----:B------:R-:W-:Y:S02]  /*111b0*/  SHF.R.S32.HI R3, RZ, 0x6, R3 ;  /* 0x00000006ff037819 */ /* 0x000fe40000011403 */
[----:B------:R-:W-:-:S04]  /*111c0*/  LEA.HI R2, R2, R0, RZ, 0x6 ;  /* 0x0000000002027211 */ /* 0x000fc800078f30ff */
        /* <DEDUP_REMOVED lines=15> */
[----:B----4-:R-:W3:Y:S04]  /*112c0*/  @P0 ATOMG.E.ADD.STRONG.GPU PT, R2, desc[UR44][R2.64], R4 ;  /* 0x00000004020209a8 */ /* 0x010ee800081ee1ec */
[----:B---3--:R3:W4:Y:S02]  /*112d0*/  SHFL.IDX PT, R2, R2, R0, 0x1f ;  /* 0x00001f0002027589 */ /* 0x00872400000e0000 */
[----:B---3--:R-:W3:Y:S02]  /*112e0*/  S2R R0, SR_LTMASK ;  /* 0x0000000000007919 */ /* 0x008ee40000003900 */
[----:B---3--:R-:W-:-:S06]  /*112f0*/  LOP3.LUT R0, R0, UR4, RZ, 0xc0, !PT ;  /* 0x0000000400007c12 */ /* 0x008fcc000f8ec0ff */
[----:B------:R-:W4:Y:S02]  /*11300*/  POPC R0, R0 ;  /* 0x0000000000007309 */ /* 0x000f240000000000 */
[----:B----4-:R-:W-:Y:S01]  /*11310*/  IADD3 R16, R2, UR37, R0 ;  /* 0x0000002502107c10 */ /* 0x010fe2000fffe000 */
[----:B------:R-:W-:Y:S06]  /*11320*/  BRA `(.L_x_8425) ;  /* 0x0000005c00847947 */ /* 0x000fec0003800000 */
.L_x_8424:
        /* <DEDUP_REMOVED lines=21> */
.L_x_8427:
[----:B------:R-:W-:Y:S05]  /*11480*/  BSYNC B6 ;  /* 0x0000000000067941 */ /* 0x000fea0003800000 */
.L_x_8426:
        /* <DEDUP_REMOVED lines=21> */
.L_x_8430:
        /* <DEDUP_REMOVED lines=16> */
.L_x_8429:
[----:B------:R-:W-:Y:S05]  /*116e0*/  BSYNC B6 ;  /* 0x0000000000067941 */ /* 0x000fea0003800000 */
.L_x_8428:
        /* <DEDUP_REMOVED lines=25> */
.L_x_8560:
[----:B--2---:R-:W2:Y:S01]  /*11880*/  LDL.LU R5, [R1+0x8] ;  /* 0x0000080001057983 */ /* 0x004ea20000300800 */
[----:B------:R-:W-:Y:S02]  /*11890*/  PLOP3.LUT P1, PT, PT, PT, PT, 0x8, 0x0 ;  /* 0x000000000000781c */ /* 0x000fe40003f2e170 */
[----:B---3--:R-:W-:Y:S01]  /*118a0*/  ISETP.NE.AND P0, PT, R14, RZ, PT ;  /* 0x000000ff0e00720c */ /* 0x008fe20003f05270 */
[----:B------:R3:W-:Y:S04]  /*118b0*/  STL [R1], R0 ;  /* 0x0000000001007387 */ /* 0x0007e80000100800 */
[----:B------:R3:W-:Y:S01]  /*118c0*/  STL [R1+0x2c], R4 ;  /* 0x00002c0401007387 */ /* 0x0007e20000100800 */
[----:B--2---:R-:W-:-:S05]  /*118d0*/  LOP3.LUT R5, R5, 0xfffffffe, RZ, 0xc0, !PT ;  /* 0xfffffffe05057812 */ /* 0x004fca00078ec0ff */
[----:B------:R-:W-:-:S05]  /*118e0*/  @P1 LOP3.LUT R5, R5, 0x1, RZ, 0xfc, !PT ;  /* 0x0000000105051812 */ /* 0x000fca00078efcff */
[----:B------:R3:W-:Y:S01]  /*118f0*/  STL [R1+0x8], R5 ;  /* 0x0000080501007387 */ /* 0x0007e20000100800 */
[----:B------:R-:W-:Y:S05]  /*11900*/  @P0 BRA `(.L_x_8432) ;  /* 0x0000000400240947 */ /* 0x000fea0003800000 */
[----:B------:R-:W-:-:S03]  /*11910*/  UMOV UR4, 0xffffffff ;  /* 0xffffffff00047882 */ /* 0x000fc60000000000 */
[----:B------:R-:W-:Y:S05]  /*11920*/  BRA.DIV UR4, `(.L_x_8433) ;  /* 0x0000006a04ec7947 */ /* 0x000fea000b800000 */
[----:B------:R-:W-:-:S13]  /*11930*/  ELECT P6, URZ, PT ;  /* 0x00000000003f782f */ /* 0x000fda00038c0000 */
.L_x_8563:
[----:B------:R-:W-:Y:S05]  /*11940*/  @!P6 BRA `(.L_x_8432) ;  /* 0x000000040014e947 */ /* 0x000fea0003800000 */
[----:B------:R-:W-:-:S04]  /*11950*/  ISETP.NE.U32.AND P0, PT, R2, RZ, PT ;  /* 0x000000ff0200720c */ /* 0x000fc80003f05070 */
[----:B------:R-:W-:-:S13]  /*11960*/  ISETP.NE.AND.EX P0, PT, R3, RZ, PT, P0 ;  /* 0x000000ff0300720c */ /* 0x000fda0003f05300 */
[----:B------:R-:W-:Y:S05]  /*11970*/  @!P0 BRA `(.L_x_8434) ;  /* 0x0000000000548947 */ /* 0x000fea0003800000 */
[----:B------:R-:W2:Y:S01]  /*11980*/  LDC R6, c[0x0][0x43c] ;  /* 0x00010f00ff067b82 */ /* 0x000ea20000000800 */
[----:B01----:R-:W-:Y:S01]  /*11990*/  IMAD.MOV.U32 R9, RZ, RZ, R4 ;  /* 0x000000ffff097224 */ /* 0x003fe200078e0004 */
[----:B------:R-:W-:-:S03]  /*119a0*/  ULDC.64 UR4, c[0x0][0x428] ;  /* 0x00010a0000047ab9 */ /* 0x000fc60000000a00 */
[----:B---3--:R-:W-:Y:S01]  /*119b0*/  IMAD.MOV.U32 R0, RZ, RZ, R9 ;  /* 0x000000ffff007224 */ /* 0x008fe200078e0009 */
        /* <DEDUP_REMOVED lines=17> */
.L_x_8434:
[----:B------:R-:W4:Y:S04]  /*11ad0*/  LDL R7, [R1+0x4] ;  /* 0x0000040001077983 */ /* 0x000f280000100800 */
[----:B--23--:R-:W4:Y:S04]  /*11ae0*/  LDL R0, [R1+0xc] ;  /* 0x00000c0001007983 */ /* 0x00cf280000100800 */
[----:B------:R-:W2:Y:S01]  /*11af0*/  LDL R2, [R1+0x18] ;  /* 0x0000180001027983 */ /* 0x000ea20000100800 */
[----:B----4-:R-:W-:Y:S01]  /*11b00*/  IMAD R0, R0, 0x8, R7 ;  /* 0x0000000800007824 */ /* 0x010fe200078e0207 */
[----:B--2---:R-:W-:-:S04]  /*11b10*/  SHF.L.U32 R2, R2, 0x1f, RZ ;  /* 0x0000001f02027819 */ /* 0x004fc800000006ff */
[----:B------:R-:W2:Y:S02]  /*11b20*/  SYNCS.PHASECHK.TRANS64.TRYWAIT P0, [R0+URZ+0x38840], R2 ;  /* 0x03884002000075a7 */ /* 0x000ea4000800017f */
[----:B--2---:R-:W-:Y:S05]  /*11b30*/  @!P0 BRA `(.L_x_8435) ;  /* 0x0000006800888947 */ /* 0x004fea0003800000 */
.L_x_8564:
        /* <DEDUP_REMOVED lines=11> */
.L_x_8436:
[----:B------:R-:W3:Y:S04]  /*11bf0*/  LDL R6, [R1+0x4] ;  /* 0x0000040001067983 */ /* 0x000ee80000100800 */
[----:B------:R-:W3:Y:S04]  /*11c00*/  LDL R5, [R1+0xc] ;  /* 0x00000c0001057983 */ /* 0x000ee80000100800 */
[----:B------:R-:W4:Y:S04]  /*11c10*/  LDL R7, [R1+0x2c] ;  /* 0x00002c0001077983 */ /* 0x000f280000100800 */
[----:B------:R-:W5:Y:S04]  /*11c20*/  LDL R4, [R1+0x20] ;  /* 0x0000200001047983 */ /* 0x000f680000100800 */
[----:B------:R-:W5:Y:S04]  /*11c30*/  LDL R3, [R1] ;  /* 0x0000000001037983 */ /* 0x000f680000100800 */
[----:B--2---:R-:W2:Y:S01]  /*11c40*/  LDL.LU R2, [R1+0x8] ;  /* 0x0000080001027983 */ /* 0x004ea20000300800 */
        /* <DEDUP_REMOVED lines=8> */
[----:B---3--:R-:W-:Y:S01]  /*11cd0*/  IMAD R0, R5, 0x2000, R6 ;  /* 0x0000200005007824 */ /* 0x008fe200078e0206 */
[----:B----4-:R-:W-:-:S04]  /*11ce0*/  R2UR UR11, R7 ;  /* 0x00000000070b72ca */ /* 0x010fc800000e0000 */
[----:B------:R-:W-:Y:S02]  /*11cf0*/  R2UR UR8, R0 ;  /* 0x00000000000872ca */ /* 0x000fe400000e0000 */
[----:B-----5:R-:W-:Y:S02]  /*11d00*/  R2UR UR4, R4 ;  /* 0x00000000040472ca */ /* 0x020fe400000e0000 */
[----:B------:R-:W-:Y:S02]  /*11d10*/  R2UR UR13, R3 ;  /* 0x00000000030d72ca */ /* 0x000fe400000e0000 */
[----:B--2---:R-:W-:-:S07]  /*11d20*/  LOP3.LUT R2, R2, 0xfffffffe, RZ, 0xc0, !PT ;  /* 0xfffffffe02027812 */ /* 0x004fce00078ec0ff */
[----:B------:R-:W-:Y:S02]  /*11d30*/  UIADD3 UR8, UR8, 0x22400, URZ ;  /* 0x0002240008087890 */ /* 0x000fe4000fffe03f */
[----:B------:R-:W-:Y:S01]  /*11d40*/  ULEA UR11, UR11, UR4, 0x6 ;  /* 0x000000040b0b7291 */ /* 0x000fe2000f8e303f */
[----:B------:R-:W-:Y:S02]  /*11d50*/  @P0 LOP3.LUT R2, R2, 0x1, RZ, 0xfc, !PT ;  /* 0x0000000102020812 */ /* 0x000fe400078efcff */
[----:B------:R-:W-:-:S03]  /*11d60*/  UMOV UR4, 0x0 ;  /* 0x0000000000047882 */ /* 0x000fc60000000000 */
[----:B------:R2:W-:Y:S03]  /*11d70*/  STL [R1+0x8], R2 ;  /* 0x0000080201007387 */ /* 0x0005e60000100800 */
[----:B------:R2:W-:Y:S01]  /*11d80*/  UTMALDG.4D [UR8], [UR6], desc[UR4] ;  /* 0x00000408060075b4 */ /* 0x0005e20008019000 */
[----:B------:R-:W-:Y:S02]  /*11d90*/  NOP ;  /* 0x0000000000007918 */ /* 0x000fe40000000000 */
.L_x_8432:
[----:B---3--:R-:W3:Y:S04]  /*11da0*/  LDL R0, [R1+0x4] ;  /* 0x0000040001007983 */ /* 0x008ee80000100800 */
        /* <DEDUP_REMOVED lines=16> */
[----:B---3--:R-:W-:-:S05]  /*11eb0*/  SHF.R.S32.HI R0, RZ, 0x1f, R18 ;  /* 0x0000001fff007819 */ /* 0x008fca0000011412 */
        /* <DEDUP_REMOVED lines=19> */
.L_x_8438:
[----:B------:R-:W-:Y:S05]  /*11ff0*/  BSYNC B6 ;  /* 0x0000000000067941 */ /* 0x000fea0003800000 */
.L_x_8437:
[----:B------:R-:W3:Y:S01]  /*12000*/  LDL R4, [R1+0x40] ;  /* 0x0000400001047983 */ /* 0x000ee20000100800 */
[----:B------:R-:W4:Y:S01]  /*12010*/  LDC R7, c[0x0][0x448] ;  /* 0x00011200ff077b82 */ /* 0x000f220000000800 */
[----:B------:R-:W-:Y:S01]  /*12020*/  ULDC.64 UR4, c[0x0][0x298] ;  /* 0x0000a60000047ab9 */ /* 0x000fe20000000a00 */
[----:B------:R-:W-:Y:S01]  /*12030*/  ULDC.64 UR6, c[0x0][0x280] ;  /* 0x0000a00000067ab9 */ /* 0x000fe20000000a00 */
[----:B------:R-:W3:Y:S04]  /*12040*/  LDL R10, [R1+0x28] ;  /* 0x00002800010a7983 */ /* 0x000ee80000100800 */
[----:B01----:R-:W3:Y:S01]  /*12050*/  LDL R9, [R1+0x4c] ;  /* 0x00004c0001097983 */ /* 0x003ee20000100800 */
[----:B--2---:R-:W0:Y:S01]  /*12060*/  S2R R2, SR_TID.X ;  /* 0x0000000000027919 */ /* 0x004e220000002100 */
[----:B------:R-:W1:Y:S02]  /*12070*/  S2R R0, SR_TID.X ;  /* 0x0000000000007919 */ /* 0x000e640000002100 */
[----:B------:R-:W2:Y:S04]  /*12080*/  LDL R8, [R1+0x50] ;  /* 0x0000500001087983 */ /* 0x000ea80000100800 */
[----:B------:R-:W2:Y:S01]  /*12090*/  LDL R6, [R1+0x38] ;  /* 0x0000380001067983 */ /* 0x000ea20000100800 */
[----:B----4-:R-:W-:-:S13]  /*120a0*/  ISETP.NE.AND P0, PT, R7, 0x1, PT ;  /* 0x000000010700780c */ /* 0x010fda0003f05270 */
[----:B------:R-:W4:Y:S01]  /*120b0*/  @P0 LDC R3, c[0x0][0x450] ;  /* 0x00011400ff030b82 */ /* 0x000f220000000800 */
[----:B0-----:R-:W-:-:S04]  /*120c0*/  LOP3.LUT R2, R2, 0x7f, RZ, 0xc0, !PT ;  /* 0x0000007f02027812 */ /* 0x001fc800078ec0ff */
[----:B------:R-:W-:Y:S01]  /*120d0*/  SHF.R.U32.HI R2, RZ, 0x3, R2 ;  /* 0x00000003ff027819 */ /* 0x000fe20000011602 */
[----:B-1----:R-:W-:-:S05]  /*120e0*/  IMAD.SHL.U32 R0, R0, 0x10, RZ ;  /* 0x0000001000007824 */ /* 0x002fca00078e00ff */
[----:B------:R-:W-:Y:S02]  /*120f0*/  LOP3.LUT R0, R2, 0x70, R0, 0xf8, !PT ;  /* 0x0000007002007812 */ /* 0x000fe400078ef800 */
[----:B------:R-:W0:Y:S03]  /*12100*/  @P0 LDC R2, c[0x0][0x44c] ;  /* 0x00011300ff020b82 */ /* 0x000e260000000800 */
[----:B------:R-:W-:-:S04]  /*12110*/  IMAD R5, R17, 0x40, R0 ;  /* 0x0000004011057824 */ /* 0x000fc800078e0200 */
[----:B------:R-:W-:Y:S01]  /*12120*/  IMAD.MOV.U32 R0, RZ, RZ, R5 ;  /* 0x000000ffff007224 */ /* 0x000fe200078e0005 */
[----:B------:R1:W-:Y:S01]  /*12130*/  STL [R1+0x24], R5 ;  /* 0x0000240501007387 */ /* 0x0003e20000100800 */
[----:B0-----:R-:W-:-:S05]  /*12140*/  @P0 IMAD.HI.U32 R2, R5, R2, RZ ;  /* 0x0000000205020227 */ /* 0x001fca00078e00ff */
[----:B----4-:R-:W-:Y:S01]  /*12150*/  @P0 SHF.R.U32.HI R0, RZ, R3, R2 ;  /* 0x00000003ff000219 */ /* 0x010fe20000011602 */
[----:B---3--:R-:W-:-:S04]  /*12160*/  IMAD R2, R4, UR4, RZ ;  /* 0x0000000404027c24 */ /* 0x008fc8000f8e02ff */
[C---:B------:R-:W-:Y:S02]  /*12170*/  IMAD R4, R10.reuse, UR5, R2 ;  /* 0x000000050a047c24 */ /* 0x040fe4000f8e0202 */
        /* <DEDUP_REMOVED lines=9> */
[----:B--2---:R-:W-:Y:S02]  /*12210*/  IMAD R4, R8, UR4, RZ ;  /* 0x0000000408047c24 */ /* 0x004fe4000f8e02ff */
[----:B------:R-:W2:Y:S01]  /*12220*/  S2R R8, SR_TID.X ;  /* 0x0000000000087919 */ /* 0x000ea20000002100 */
        /* <DEDUP_REMOVED lines=15> */
[----:B-1----:R-:W-:Y:S01]  /*12320*/  IMAD.WIDE.U32 R4, R0, UR4, R2 ;  /* 0x0000000400047c25 */ /* 0x002fe2000f8e0002 */
        /* <DEDUP_REMOVED lines=47> */
.L_x_8573:
        /* <DEDUP_REMOVED lines=12> */
.L_x_8440:
        /* <DEDUP_REMOVED lines=38> */
.L_x_8442:
[----:B------:R-:W-:Y:S05]  /*12940*/  BSYNC B6 ;  /* 0x0000000000067941 */ /* 0x000fea0003800000 */
.L_x_8441:
        /* <DEDUP_REMOVED lines=188> */
.L_x_8583:
        /* <DEDUP_REMOVED lines=31> */
.L_x_8445:
[----:B------:R-:W-:Y:S05]  /*13700*/  BSYNC B0 ;  /* 0x0000000000007941 */ /* 0x000fea0003800000 */
.L_x_8444:
[----:B--2---:R2:W5:Y:S01]  /*13710*/  LDL R0, [R1+0x4] ;  /* 0x0000040001007983 */ /* 0x0045620000100800 */
[----:B------:R-:W-:Y:S01]  /*13720*/  PLOP3.LUT P0, PT, PT, PT, PT, 0x80, 0x0 ;  /* 0x000000000000781c */ /* 0x000fe20003f0f070 */
[----:B------:R-:W-:-:S12]  /*13730*/  NOP ;  /* 0x0000000000007918 */ /* 0x000fd80000000000 */
.L_x_8446:
        /* <DEDUP_REMOVED lines=19> */
.L_x_8584:
[----:B------:R-:W-:Y:S05]  /*13870*/  BSYNC B0 ;  /* 0x0000000000007941 */ /* 0x000fea0003800000 */
.L_x_8447:
        /* <DEDUP_REMOVED lines=8> */
[----:B------:R-:W3:Y:S02]  /*13900*/  LDL R2, [R1+0x18] ;  /* 0x0000180001027983 */ /* 0x000ee40000100800 */
[----:B----4-:R-:W-:Y:S01]  /*13910*/  IMAD R0, R4, 0x8, R5 ;  /* 0x0000000804007824 */ /* 0x010fe200078e0205 */
[----:B0-----:R-:W-:Y:S01]  /*13920*/  LOP3.LUT R3, R3, 0x7f, RZ, 0xc0, !PT ;  /* 0x0000007f03037812 */ /* 0x001fe200078ec0ff */
[----:B------:R-:W-:Y:S03]  /*13930*/  BSSY B1, `(.L_x_8451) ;  /* 0x0000005000017945 */ /* 0x000fe60003800000 */
[----:B------:R-:W-:-:S02]  /*13940*/  ISETP.NE.AND P1, PT, R3, RZ, PT ;  /* 0x000000ff0300720c */ /* 0x000fc40003f25270 */
[----:B---3--:R-:W-:-:S04]  /*13950*/  SHF.L.U32 R2, R2, 0x1f, RZ ;  /* 0x0000001f02027819 */ /* 0x008fc800000006ff */
[----:B------:R-:W0:Y:S02]  /*13960*/  SYNCS.PHASECHK.TRANS64.TRYWAIT P0, [R0+URZ+0x38860], R2 ;  /* 0x03886002000075a7 */ /* 0x000e24000800017f */
[----:B0-----:R-:W-:Y:S05]  /*13970*/  @!P0 BRA `(.L_x_8452) ;  /* 0x0000005c00588947 */ /* 0x001fea0003800000 */
.L_x_8585:
[----:B------:R-:W-:Y:S05]  /*13980*/  BSYNC B1 ;  /* 0x0000000000017941 */ /* 0x000fea0003800000 */
.L_x_8451:
        /* <DEDUP_REMOVED lines=9> */
.L_x_8454:
[----:B------:R-:W-:Y:S05]  /*13a20*/  BSYNC B1 ;  /* 0x0000000000017941 */ /* 0x000fea0003800000 */
.L_x_8453:
[----:B------:R-:W3:Y:S04]  /*13a30*/  LDL R5, [R1+0x20] ;  /* 0x0000200001057983 */ /* 0x000ee80000100800 */
[----:B------:R-:W3:Y:S04]  /*13a40*/  LDL.LU R3, [R1+0x2c] ;  /* 0x00002c0001037983 */ /* 0x000ee80000300800 */
[----:B------:R-:W4:Y:S04]  /*13a50*/  LDL R4, [R1+0x4] ;  /* 0x0000040001047983 */ /* 0x000f280000100800 */
        /* <DEDUP_REMOVED lines=11> */
.L_x_8455:
        /* <DEDUP_REMOVED lines=16> */
.L_x_8456:
        /* <DEDUP_REMOVED lines=16> */
.L_x_8457:
        /* <DEDUP_REMOVED lines=16> */
.L_x_8458:
        /* <DEDUP_REMOVED lines=16> */
.L_x_8459:
        /* <DEDUP_REMOVED lines=16> */
.L_x_8460:
        /* <DEDUP_REMOVED lines=16> */
.L_x_8461:
        /* <DEDUP_REMOVED lines=16> */
.L_x_8462:
        /* <DEDUP_REMOVED lines=11> */
.L_x_8450:
[----:B------:R-:W-:Y:S05]  /*142c0*/  BSYNC B0 ;  /* 0x0000000000007941 */ /* 0x000fea0003800000 */
.L_x_8449:
[----:B-1----:R-:W3:Y:S01]  /*142d0*/  LDL R4, [R1+0x30] ;  /* 0x0000300001047983 */ /* 0x002ee20000100800 */
[----:B------:R-:W-:Y:S01]  /*142e0*/  BSSY B0, `(.L_x_8463) ;  /* 0x00002ca000007945 */ /* 0x000fe20003800000 */
[----:B---3--:R-:W-:-:S13]  /*142f0*/  ISETP.GE.AND P0, PT, R4, 0x2, PT ;  /* 0x000000020400780c */ /* 0x008fda0003f06270 */
[----:B------:R-:W-:Y:S05]  /*14300*/  @!P0 BRA `(.L_x_8464) ;  /* 0x0000002c001c8947 */ /* 0x000fea0003800000 */
[C---:B------:R-:W-:Y:S01]  /*14310*/  LOP3.LUT R0, R4.reuse, 0x1, RZ, 0xc0, !PT ;  /* 0x0000000104007812 */ /* 0x040fe200078ec0ff */
[----:B------:R-:W-:Y:S01]  /*14320*/  VIADD R4, R4, 0xfffffffe ;  /* 0xfffffffe04047836 */ /* 0x000fe20000000000 */
[----:B------:R-:W-:Y:S02]  /*14330*/  BSSY B2, `(.L_x_8465) ;  /* 0x00000f0000027945 */ /* 0x000fe40003800000 */
[----:B------:R-:W-:Y:S01]  /*14340*/  ISETP.NE.U32.AND P0, PT, R0, 0x1, PT ;  /* 0x000000010000780c */ /* 0x000fe20003f05070 */
[----:B------:R-:W-:-:S12]  /*14350*/  IMAD.MOV.U32 R0, RZ, RZ, R4 ;  /* 0x000000ffff007224 */ /* 0x000fd800078e0004 */
[----:B------:R-:W-:Y:S05]  /*14360*/  @!P0 BRA `(.L_x_8466) ;  /* 0x0000000c00b08947 */ /* 0x000fea0003800000 */
        /* <DEDUP_REMOVED lines=38> */
.L_x_8469:
        /* <DEDUP_REMOVED lines=9> */
.L_x_8586:
[----:B------:R-:W-:Y:S05]  /*14660*/  BSYNC B3 ;  /* 0x0000000000037941 */ /* 0x000fea0003800000 */
.L_x_8470:
        /* <DEDUP_REMOVED lines=9> */
.L_x_8473:
[----:B------:R-:W-:Y:S05]  /*14700*/  BSYNC B3 ;  /* 0x0000000000037941 */ /* 0x000fea0003800000 */
.L_x_8472:
[----:B------:R-:W3:Y:S04]  /*14710*/  LDL R7, [R1+0x4] ;  /* 0x0000040001077983 */ /* 0x000ee80000100800 */
[----:B------:R-:W3:Y:S04]  /*14720*/  LDL R5, [R1+0xc] ;  /* 0x00000c0001057983 */ /* 0x000ee80000100800 */
[----:B------:R-:W4:Y:S01]  /*14730*/  LDL R6, [R1+0x20] ;  /* 0x0000200001067983 */ /* 0x000f220000100800 */
[----:B0-----:R-:W-:Y:S01]  /*14740*/  IMAD.MOV.U32 R8, RZ, RZ, RZ ;  /* 0x000000ffff087224 */ /* 0x001fe200078e00ff */
        /* <DEDUP_REMOVED lines=10> */
.L_x_8474:
        /* <DEDUP_REMOVED lines=14> */
.L_x_8587:
[----:B------:R-:W-:Y:S05]  /*148d0*/  BSYNC B3 ;  /* 0x0000000000037941 */ /* 0x000fea0003800000 */
.L_x_8475:
        /* <DEDUP_REMOVED lines=11> */
.L_x_8478:
[----:B------:R-:W-:Y:S05]  /*14990*/  BSYNC B3 ;  /* 0x0000000000037941 */ /* 0x000fea0003800000 */
.L_x_8477:
        /* <DEDUP_REMOVED lines=11> */
.L_x_8479:
        /* <DEDUP_REMOVED lines=16> */
.L_x_8480:
        /* <DEDUP_REMOVED lines=16> */
.L_x_8481:
        /* <DEDUP_REMOVED lines=16> */
.L_x_8482:
        /* <DEDUP_REMOVED lines=16> */
.L_x_8483:
        /* <DEDUP_REMOVED lines=16> */
.L_x_8484:
        /* <DEDUP_REMOVED lines=16> */
.L_x_8485:
        /* <DEDUP_REMOVED lines=16> */
.L_x_8486:
        /* <DEDUP_REMOVED lines=11> */
.L_x_8468:
[----:B------:R-:W-:Y:S05]  /*15200*/  BSYNC B1 ;  /* 0x0000000000017941 */ /* 0x000fea0003800000 */
.L_x_8467:
[----:B------:R-:W3:Y:S02]  /*15210*/  LDL.LU R5, [R1+0x30] ;  /* 0x0000300001057983 */ /* 0x000ee40000300800 */
[----:B---3--:R-:W-:-:S07]  /*15220*/  VIADD R0, R5, 0xfffffffd ;  /* 0xfffffffd05007836 */ /* 0x008fce0000000000 */
.L_x_8466:
[----:B------:R-:W-:Y:S05]  /*15230*/  BSYNC B2 ;  /* 0x0000000000027941 */ /* 0x000fea0003800000 */
.L_x_8465:
[----:B------:R-:W-:-:S13]  /*15240*/  ISETP.NE.AND P0, PT, R4, RZ, PT ;  /* 0x000000ff0400720c */ /* 0x000fda0003f05270 */
[----:B------:R-:W-:Y:S05]  /*15250*/  @!P0 BRA `(.L_x_8464) ;  /* 0x0000001c00488947 */ /* 0x000fea0003800000 */
.L_x_8527:
[----:B------:R-:W3:Y:S04]  /*15260*/  LDL R4, [R1+0x8] ;  /* 0x0000080001047983 */ /* 0x000ee80000100800 */
[----:B------:R-:W4:Y:S04]  /*15270*/  LDL.LU R3, [R1+0xc] ;  /* 0x00000c0001037983 */ /* 0x000f280000300800 */
[----:B------:R-:W5:Y:S01]  /*15280*/  LDL.LU R2, [R1+0x18] ;  /* 0x0000180001027983 */ /* 0x000f620000300800 */
[----:B------:R-:W-:Y:S05]  /*15290*/  YIELD ;  /* 0x0000000000007946 */ /* 0x000fea0003800000 */
[----:B------:R-:W-:Y:S01]  /*152a0*/  BSSY B1, `(.L_x_8487) ;  /* 0x00000e2000017945 */ /* 0x000fe20003800000 */
[----:B---3--:R-:W-:Y:S01]  /*152b0*/  LOP3.LUT P1, RZ, R4, 0x1, RZ, 0xc0, !PT ;  /* 0x0000000104ff7812 */ /* 0x008fe2000782c0ff */
[----:B----4-:R-:W-:-:S05]  /*152c0*/  VIADD R7, R3, 0x1 ;  /* 0x0000000103077836 */ /* 0x010fca0000000000 */
[----:B------:R-:W-:-:S04]  /*152d0*/  ISETP.NE.AND P0, PT, R7, 0x2, PT ;  /* 0x000000020700780c */ /* 0x000fc80003f05270 */
[----:B------:R-:W-:Y:S02]  /*152e0*/  SEL R6, RZ, 0x1, P0 ;  /* 0x00000001ff067807 */ /* 0x000fe40000000000 */
[----:B------:R-:W-:Y:S02]  /*152f0*/  SEL R7, R7, RZ, P0 ;  /* 0x000000ff07077207 */ /* 0x000fe40000000000 */
[----:B-----5:R-:W-:Y:S01]  /*15300*/  LOP3.LUT R6, R2, R6, RZ, 0x3c, !PT ;  /* 0x0000000602067212 */ /* 0x020fe200078e3cff */
[----:B------:R-:W-:Y:S06]  /*15310*/  @!P1 BRA `(.L_x_8488) ;  /* 0x0000000c00689947 */ /* 0x000fec0003800000 */
[----:B------:R-:W-:Y:S01]  /*15320*/  ULDC.64 UR4, c[0x0][0x418] ;  /* 0x0001060000047ab9 */ /* 0x000fe20000000a00 */
[----:B0-----:R-:W-:Y:S01]  /*15330*/  IMAD.MOV.U32 R8, RZ, RZ, R0 ;  /* 0x000000ffff087224 */ /* 0x001fe200078e0000 */
        /* <DEDUP_REMOVED lines=23> */
.L_x_8489:
        /* <DEDUP_REMOVED lines=9> */
.L_x_8588:
[----:B------:R-:W-:Y:S05]  /*15540*/  BSYNC B2 ;  /* 0x0000000000027941 */ /* 0x000fea0003800000 */
.L_x_8490:
        /* <DEDUP_REMOVED lines=9> */
.L_x_8493:
[----:B------:R-:W-:Y:S05]  /*155e0*/  BSYNC B2 ;  /* 0x0000000000027941 */ /* 0x000fea0003800000 */
.L_x_8492:
        /* <DEDUP_REMOVED lines=13> */
.L_x_8494:
        /* <DEDUP_REMOVED lines=14> */
.L_x_8589:
[----:B------:R-:W-:Y:S05]  /*157a0*/  BSYNC B2 ;  /* 0x0000000000027941 */ /* 0x000fea0003800000 */
.L_x_8495:
        /* <DEDUP_REMOVED lines=11> */
.L_x_8498:
[----:B------:R-:W-:Y:S05]  /*15860*/  BSYNC B2 ;  /* 0x0000000000027941 */ /* 0x000fea0003800000 */
.L_x_8497:
        /* <DEDUP_REMOVED lines=10> */
.L_x_8499:
        /* <DEDUP_REMOVED lines=16> */
.L_x_8500:
        /* <DEDUP_REMOVED lines=16> */
.L_x_8501:
        /* <DEDUP_REMOVED lines=16> */
.L_x_8502:
        /* <DEDUP_REMOVED lines=16> */
.L_x_8503:
        /* <DEDUP_REMOVED lines=16> */
.L_x_8504:
        /* <DEDUP_REMOVED lines=16> */
.L_x_8505:
        /* <DEDUP_REMOVED lines=16> */
.L_x_8506:
        /* <DEDUP_REMOVED lines=11> */
.L_x_8488:
[----:B------:R-:W-:Y:S05]  /*160c0*/  BSYNC B1 ;  /* 0x0000000000017941 */ /* 0x000fea0003800000 */
.L_x_8487:
[----:B------:R-:W3:Y:S01]  /*160d0*/  LDL R2, [R1+0x8] ;  /* 0x0000080001027983 */ /* 0x000ee20000100800 */
[----:B------:R-:W-:Y:S01]  /*160e0*/  VIADD R7, R7, 0x1 ;  /* 0x0000000107077836 */ /* 0x000fe20000000000 */
[----:B------:R-:W-:Y:S04]  /*160f0*/  BSSY B1, `(.L_x_8507) ;  /* 0x00000e5000017945 */ /* 0x000fe80003800000 */
[----:B------:R-:W-:-:S04]  /*16100*/  ISETP.NE.AND P0, PT, R7, 0x2, PT ;  /* 0x000000020700780c */ /* 0x000fc80003f05270 */
[----:B0-----:R-:W-:Y:S02]  /*16110*/  SEL R9, R7, RZ, P0 ;  /* 0x000000ff07097207 */ /* 0x001fe40000000000 */
        /* <DEDUP_REMOVED lines=31> */
.L_x_8509:
        /* <DEDUP_REMOVED lines=9> */
.L_x_8590:
[----:B------:R-:W-:Y:S05]  /*163a0*/  BSYNC B2 ;  /* 0x0000000000027941 */ /* 0x000fea0003800000 */
.L_x_8510:
        /* <DEDUP_REMOVED lines=9> */
.L_x_8513:
[----:B------:R-:W-:Y:S05]  /*16440*/  BSYNC B2 ;  /* 0x0000000000027941 */ /* 0x000fea0003800000 */
.L_x_8512:
        /* <DEDUP_REMOVED lines=14> */
.L_x_8514:
        /* <DEDUP_REMOVED lines=14> */
.L_x_8591:
[----:B------:R-:W-:Y:S05]  /*16610*/  BSYNC B2 ;  /* 0x0000000000027941 */ /* 0x000fea0003800000 */
.L_x_8515:
        /* <DEDUP_REMOVED lines=11> */
.L_x_8518:
[----:B------:R-:W-:Y:S05]  /*166d0*/  BSYNC B2 ;  /* 0x0000000000027941 */ /* 0x000fea0003800000 */
.L_x_8517:
        /* <DEDUP_REMOVED lines=11> */
.L_x_8519:
        /* <DEDUP_REMOVED lines=16> */
.L_x_8520:
        /* <DEDUP_REMOVED lines=16> */
.L_x_8521:
        /* <DEDUP_REMOVED lines=16> */
.L_x_8522:
        /* <DEDUP_REMOVED lines=16> */
.L_x_8523:
        /* <DEDUP_REMOVED lines=16> */
.L_x_8524:
        /* <DEDUP_REMOVED lines=16> */
.L_x_8525:
        /* <DEDUP_REMOVED lines=16> */
.L_x_8526:
        /* <DEDUP_REMOVED lines=11> */
.L_x_8508:
[----:B------:R-:W-:Y:S05]  /*16f40*/  BSYNC B1 ;  /* 0x0000000000017941 */ /* 0x000fea0003800000 */
.L_x_8507:
[C---:B------:R-:W-:Y:S01]  /*16f50*/  ISETP.GT.AND P0, PT, R0.reuse, 0x1, PT ;  /* 0x000000010000780c */ /* 0x040fe20003f04270 */
[----:B------:R-:W-:-:S12]  /*16f60*/  VIADD R0, R0, 0xfffffffe ;  /* 0xfffffffe00007836 */ /* 0x000fd80000000000 */
[----:B------:R-:W-:Y:S05]  /*16f70*/  @P0 BRA `(.L_x_8527) ;  /* 0xffffffe000b80947 */ /* 0x000fea000383ffff */
.L_x_8464:
[----:B------:R-:W-:Y:S05]  /*16f80*/  BSYNC B0 ;  /* 0x0000000000007941 */ /* 0x000fea0003800000 */
.L_x_8463:
        /* <DEDUP_REMOVED lines=12> */
[----:B------:R-:W3:Y:S01]  /*17050*/  S2R R2, SR_LANEID ;  /* 0x0000000000027919 */ /* 0x000ee20000000000 */
[----:B------:R-:W-:Y:S02]  /*17060*/  VOTEU.ANY UR4, UPT, PT ;  /* 0x0000000000047886 */ /* 0x000fe400038e0100 */
[----:B------:R-:W3:Y:S08]  /*17070*/  FLO.U32 R4, UR4 ;  /* 0x0000000400047d00 */ /* 0x000ef000080e0000 */
[----:B------:R-:W4:Y:S01]  /*17080*/  POPC R5, UR4 ;  /* 0x0000000400057d09 */ /* 0x000f220008000000 */
[----:B---3--:R-:W-:-:S02]  /*17090*/  ISETP.EQ.U32.AND P1, PT, R4, R2, PT ;  /* 0x000000020400720c */ /* 0x008fc40003f22070 */
[----:B-1----:R-:W4:Y:S11]  /*170a0*/  LDC.64 R2, c[0x0][0xd60] ;  /* 0x00035800ff027b82 */ /* 0x002f360000000a00 */
[----:B----4-:R1:W3:Y:S02]  /*170b0*/  @P1 ATOMG.E.ADD.STRONG.GPU PT, R2, desc[UR44][R2.64], R5 ;  /* 0x00000005020219a8 */ /* 0x0102e400081ee1ec */
[----:B-1----:R-:W1:Y:S02]  /*170c0*/  S2R R3, SR_LTMASK ;  /* 0x0000000000037919 */ /* 0x002e640000003900 */
[----:B-1----:R-:W-:-:S06]  /*170d0*/  LOP3.LUT R3, R3, UR4, RZ, 0xc0, !PT ;  /* 0x0000000403037c12 */ /* 0x002fcc000f8ec0ff */
[----:B------:R-:W1:Y:S01]  /*170e0*/  POPC R3, R3 ;  /* 0x0000000300037309 */ /* 0x000e620000000000 */
[----:B---3--:R-:W1:Y:S02]  /*170f0*/  SHFL.IDX PT, R2, R2, R4, 0x1f ;  /* 0x00001f0402027589 */ /* 0x008e6400000e0000 */
[----:B-1----:R-:W-:-:S07]  /*17100*/  IADD3 R16, R2, UR37, R3 ;  /* 0x0000002502107c10 */ /* 0x002fce000fffe003 */
.L_x_8529:
[----:B------:R-:W-:Y:S05]  /*17110*/  BSYNC B0 ;  /* 0x0000000000007941 */ /* 0x000fea0003800000 */
.L_x_8528:
[----:B------:R-:W-:-:S05]  /*17120*/  SEL R0, R0, RZ, P0 ;  /* 0x000000ff00007207 */ /* 0x000fca0000000000 */
[----:B------:R3:W-:Y:S02]  /*17130*/  STL [R1+0xc], R0 ;  /* 0x00000c0001007387 */ /* 0x0007e40000100800 */
.L_x_8425:
[----:B------:R-:W-:Y:S05]  /*17140*/  BSYNC B7 ;  /* 0x0000000000077941 */ /* 0x000fea0003800000 */
.L_x_8423:
        /* <DEDUP_REMOVED lines=13> */
.L_x_8530:
        /* <DEDUP_REMOVED lines=36> */
.L_x_8601:
[----:B------:R-:W-:Y:S02]  /*17460*/  ULDC UR4, c[0x0][0xd38] ;  /* 0x00034e0000047ab9 */ /* 0x000fe40000000800 */
[----:B------:R-:W-:-:S04]  /*17470*/  IMAD.U32 R4, RZ, RZ, UR4 ;  /* 0x00000004ff047e24 */ /* 0x000fc8000f8e00ff */
[----:B---3--:R-:W-:-:S04]  /*17480*/  IMAD R16, R16, R4, RZ ;  /* 0x0000000410107224 */ /* 0x008fc800078e02ff */
[----:B------:R-:W-:-:S05]  /*17490*/  IMAD.IADD R5, R5, 0x1, R16 ;  /* 0x0000000105057824 */ /* 0x000fca00078e0210 */
[----:B------:R-:W-:-:S13]  /*174a0*/  ISETP.GT.AND P6, PT, R5, R0, PT ;  /* 0x000000000500720c */ /* 0x000fda0003fc4270 */
[----:B------:R-:W-:Y:S05]  /*174b0*/  @P6 BRA `(.L_x_8533) ;  /* 0x00000000009c6947 */ /* 0x000fea0003800000 */
.L_x_8538:
        /* <DEDUP_REMOVED lines=14> */
.L_x_8536:
[----:B------:R-:W-:Y:S05]  /*175a0*/  BSYNC B0 ;  /* 0x0000000000007941 */ /* 0x000fea0003800000 */
.L_x_8535:
        /* <DEDUP_REMOVED lines=18> */
.L_x_8609:
[----:B------:R-:W-:Y:S02]  /*176d0*/  ULDC UR4, c[0x0][0xd38] ;  /* 0x00034e0000047ab9 */ /* 0x000fe40000000800 */
[----:B------:R-:W-:-:S04]  /*176e0*/  IMAD.U32 R4, RZ, RZ, UR4 ;  /* 0x00000004ff047e24 */ /* 0x000fc8000f8e00ff */
[----:B---3--:R-:W-:-:S04]  /*176f0*/  IMAD R16, R16, R4, RZ ;  /* 0x0000000410107224 */ /* 0x008fc800078e02ff */
[----:B------:R-:W-:-:S05]  /*17700*/  IMAD.IADD R5, R16, 0x1, R5 ;  /* 0x0000000110057824 */ /* 0x000fca00078e0205 */
[----:B------:R-:W-:-:S13]  /*17710*/  ISETP.GT.AND P6, PT, R5, R0, PT ;  /* 0x000000000500720c */ /* 0x000fda0003fc4270 */
[----:B------:R-:W-:Y:S05]  /*17720*/  @!P6 BRA `(.L_x_8538) ;  /* 0xfffffffc0064e947 */ /* 0x000fea000383ffff */
.L_x_8533:
        /* <DEDUP_REMOVED lines=8> */
.L_x_8613:
[----:B------:R-:W-:Y:S01]  /*177b0*/  ISETP.NE.AND P0, PT, R5, RZ, PT ;  /* 0x000000ff0500720c */ /* 0x000fe20003f05270 */
[----:B------:R-:W-:-:S12]  /*177c0*/  IMAD.MOV.U32 R5, RZ, RZ, RZ ;  /* 0x000000ffff057224 */ /* 0x000fd800078e00ff */
[----:B------:R-:W-:Y:S05]  /*177d0*/  @!P0 BRA `(.L_x_8540) ;  /* 0x0000000000148947 */ /* 0x000fea0003800000 */
[----:B------:R-:W-:Y:S01]  /*177e0*/  UMOV UR4, 0xffffffff ;  /* 0xffffffff00047882 */ /* 0x000fe20000000000 */
[----:B------:R-:W-:Y:S02]  /*177f0*/  VIADD R12, R6, 0xffffffff ;  /* 0xffffffff060c7836 */ /* 0x000fe40000000000 */
[----:B------:R-:W-:Y:S05]  /*17800*/  BRA.DIV UR4, `(.L_x_8541) ;  /* 0x0000002a049c7947 */ /* 0x000fea000b800000 */
[----:B-1----:R1:W0:Y:S02]  /*17810*/  SHFL.IDX PT, R3, R3, R12, 0x1f ;  /* 0x00001f0c03037589 */ /* 0x00222400000e0000 */
.L_x_8616:
[----:B0-----:R-:W-:-:S07]  /*17820*/  IMAD.MOV.U32 R5, RZ, RZ, R3 ;  /* 0x000000ffff057224 */ /* 0x001fce00078e0003 */
.L_x_8540:
[----:B-1-3--:R-:W1:Y:S01]  /*17830*/  LDC.64 R2, c[0x0][0xd90] ;  /* 0x00036400ff027b82 */ /* 0x00ae620000000a00 */
[----:B------:R-:W-:-:S04]  /*17840*/  IMAD.IADD R19, R6, 0x1, R19 ;  /* 0x0000000106137824 */ /* 0x000fc800078e0213 */
[----:B-1----:R-:W-:-:S05]  /*17850*/  IMAD.WIDE R2, R19, 0x4, R2 ;  /* 0x0000000413027825 */ /* 0x002fca00078e0202 */
[----:B--2---:R-:W4:Y:S01]  /*17860*/  LDG.E R7, desc[UR44][R2.64] ;  /* 0x0000002c02077981 */ /* 0x004f22000c1e1900 */
[----:B------:R-:W-:-:S04]  /*17870*/  IMAD R16, R5, R4, R16 ;  /* 0x0000000405107224 */ /* 0x000fc800078e0210 */
[----:B------:R-:W-:Y:S02]  /*17880*/  IMAD.IADD R0, R0, 0x1, -R16 ;  /* 0x0000000100007824 */ /* 0x000fe400078e0a10 */
[----:B----4-:R-:W-:-:S05]  /*17890*/  IMAD R6, R17, R7, RZ ;  /* 0x0000000711067224 */ /* 0x010fca00078e02ff */
[----:B0-----:R-:W-:-:S04]  /*178a0*/  IABS R8, R6 ;  /* 0x0000000600087213 */ /* 0x001fc80000000000 */
        /* <DEDUP_REMOVED lines=58> */
.L_x_8534:
[----:B------:R-:W-:Y:S01]  /*17c50*/  UMOV UR4, URZ ;  /* 0x0000003f00047c82 */ /* 0x000fe20008000000 */
[----:B------:R-:W-:Y:S01]  /*17c60*/  UMOV UR5, URZ ;  /* 0x0000003f00057c82 */ /* 0x000fe20008000000 */
[----:B------:R-:W-:Y:S01]  /*17c70*/  ULDC UR6, c[0x0][0xd3c] ;  /* 0x00034f0000067ab9 */ /* 0x000fe20000000800 */
[----:B------:R-:W-:Y:S02]  /*17c80*/  IMAD.MOV.U32 R16, RZ, RZ, R0 ;  /* 0x000000ffff107224 */ /* 0x000fe400078e0000 */
[----:B------:R-:W-:Y:S02]  /*17c90*/  IMAD.U32 R17, RZ, RZ, UR4 ;  /* 0x00000004ff117e24 */ /* 0x000fe4000f8e00ff */
[----:B------:R-:W-:Y:S02]  /*17ca0*/  IMAD.U32 R18, RZ, RZ, UR5 ;  /* 0x00000005ff127e24 */ /* 0x000fe4000f8e00ff */
[----:B------:R-:W-:-:S07]  /*17cb0*/  IMAD.U32 R19, RZ, RZ, UR6 ;  /* 0x00000006ff137e24 */ /* 0x000fce000f8e00ff */
.L_x_8542:
[----:B-1----:R1:W3:Y:S01]  /*17cc0*/  LDL R3, [R1+0x4] ;  /* 0x0000040001037983 */ /* 0x0022e20000100800 */
        /* <DEDUP_REMOVED lines=11> */
.L_x_8531:
[----:B------:R-:W-:Y:S02]  /*17d80*/  ULDC UR4, c[0x0][0xd3c] ;  /* 0x00034f0000047ab9 */ /* 0x000fe40000000800 */
[----:B----4-:R-:W-:-:S13]  /*17d90*/  ISETP.GE.AND P0, PT, R19, UR4, PT ;  /* 0x0000000413007c0c */ /* 0x010fda000bf06270 */
[----:B------:R-:W-:Y:S05]  /*17da0*/  @!P0 BRA `(.L_x_8543) ;  /* 0xffffff8c00a08947 */ /* 0x000fea000383ffff */
[----:B------:R-:W-:Y:S05]  /*17db0*/  BSYNC B8 ;  /* 0x0000000000087941 */ /* 0x000fea0003800000 */
.L_x_8419:
        /* <DEDUP_REMOVED lines=12> */
.L_x_8617:
[----:B------:R-:W-:Y:S05]  /*17e80*/  BSYNC B0 ;  /* 0x0000000000007941 */ /* 0x000fea0003800000 */
.L_x_8544:
[----:B------:R-:W-:-:S03]  /*17e90*/  UMOV UR4, 0xffffffff ;  /* 0xffffffff00047882 */ /* 0x000fc60000000000 */
[----:B------:R-:W-:Y:S05]  /*17ea0*/  BRA.DIV UR4, `(.L_x_8546) ;  /* 0x0000002604307947 */ /* 0x000fea000b800000 */
[----:B------:R-:W1:Y:S02]  /*17eb0*/  S2R R2, SR_TID.X ;  /* 0x0000000000027919 */ /* 0x000e640000002100 */
[----:B-1----:R-:W-:-:S04]  /*17ec0*/  SHF.R.U32.HI R2, RZ, 0x5, R2 ;  /* 0x00000005ff027819 */ /* 0x002fc80000011602 */
[----:B------:R-:W-:-:S05]  /*17ed0*/  LOP3.LUT R2, R2, 0x3, RZ, 0xc0, !PT ;  /* 0x0000000302027812 */ /* 0x000fca00078ec0ff */
[----:B------:R1:W3:Y:S02]  /*17ee0*/  SHFL.IDX PT, R14, R2, RZ, 0x1f ;  /* 0x00001fff020e7589 */ /* 0x0002e400000e0000 */
.L_x_8620:
[----:B---3--:R-:W-:Y:S01]  /*17ef0*/  ISETP.NE.AND P0, PT, R14, RZ, PT ;  /* 0x000000ff0e00720c */ /* 0x008fe20003f05270 */
[----:B------:R-:W-:-:S12]  /*17f00*/  BSSY B0, `(.L_x_8547) ;  /* 0x0000027000007945 */ /* 0x000fd80003800000 */
[----:B------:R-:W-:Y:S05]  /*17f10*/  @P0 BRA `(.L_x_8548) ;  /* 0x0000000000940947 */ /* 0x000fea0003800000 */
[----:B------:R-:W-:-:S03]  /*17f20*/  UMOV UR4, 0xffffffff ;  /* 0xffffffff00047882 */ /* 0x000fc60000000000 */
[----:B------:R-:W-:Y:S05]  /*17f30*/  BRA.DIV UR4, `(.L_x_8549) ;  /* 0x0000002604407947 */ /* 0x000fea000b800000 */
[----:B------:R-:W-:-:S13]  /*17f40*/  ELECT P6, URZ, PT ;  /* 0x00000000003f782f */ /* 0x000fda00038c0000 */
.L_x_8623:
[----:B------:R-:W-:Y:S05]  /*17f50*/  @!P6 BRA `(.L_x_8548) ;  /* 0x000000000084e947 */ /* 0x000fea0003800000 */
[----:B------:R-:W-:-:S06]  /*17f60*/  ULOP3.LUT UR4, UR36, 0x2, URZ, 0xfc, !UPT ;  /* 0x0000000224047892 */ /* 0x000fcc000f8efc3f */
[----:B-1----:R-:W-:-:S05]  /*17f70*/  IMAD.U32 R2, RZ, RZ, UR4 ;  /* 0x00000004ff027e24 */ /* 0x002fca000f8e00ff */
[----:B------:R-:W-:-:S13]  /*17f80*/  ISETP.NE.AND P2, PT, R2, 0x3, PT ;  /* 0x000000030200780c */ /* 0x000fda0003f45270 */
[----:B------:R-:W-:Y:S05]  /*17f90*/  @!P2 BRA `(.L_x_8550) ;  /* 0x000000000004a947 */ /* 0x000fea0003800000 */
[----:B------:R-:W-:Y:S01]  /*17fa0*/  BPT.TRAP 0x1 ;  /* 0x000000040000795c */ /* 0x000fe20000300000 */
.L_x_8550:
        /* <DEDUP_REMOVED lines=14> */
.L_x_8624:
[----:B------:R-:W1:Y:S02]  /*18090*/  SYNCS.PHASECHK.TRANS64.TRYWAIT P0, [R7+URZ], R2 ;  /* 0x00000002070075a7 */ /* 0x000e64000800017f */
[----:B-1----:R-:W-:Y:S05]  /*180a0*/  @!P0 BRA `(.L_x_8552) ;  /* 0x0000002400188947 */ /* 0x002fea0003800000 */
.L_x_8625:
[----:B------:R-:W-:Y:S05]  /*180b0*/  @!P2 BRA `(.L_x_8553) ;  /* 0x000000000004a947 */ /* 0x000fea0003800000 */
[----:B------:R-:W-:Y:S01]  /*180c0*/  BPT.TRAP 0x1 ;  /* 0x000000040000795c */ /* 0x000fe20000300000 */
.L_x_8553:
[----:B------:R-:W2:Y:S01]  /*180d0*/  LDL.LU R4, [R1+0xc] ;  /* 0x00000c0001047983 */ /* 0x000ea20000300800 */
[----:B------:R-:W-:-:S04]  /*180e0*/  VIADD R0, R0, 0x38860 ;  /* 0x0003886000007836 */ /* 0x000fc80000000000 */
[----:B--2---:R-:W-:-:S04]  /*180f0*/  IMAD R4, R4, 0x8, R0 ;  /* 0x0000000804047824 */ /* 0x004fc800078e0200 */
[----:B------:R-:W2:Y:S02]  /*18100*/  SYNCS.PHASECHK.TRANS64.TRYWAIT P0, [R4+URZ], R5 ;  /* 0x00000005040075a7 */ /* 0x000ea4000800017f */
[----:B--2---:R-:W-:Y:S05]  /*18110*/  @!P0 BRA `(.L_x_8554) ;  /* 0x0000002400108947 */ /* 0x004fea0003800000 */
.L_x_8626:
[----:B------:R-:W-:-:S07]  /*18120*/  IMAD R3, R3, 0x8, R0 ;  /* 0x0000000803037824 */ /* 0x000fce00078e0200 */
.L_x_8555:
[----:B---3--:R3:W4:Y:S02]  /*18130*/  SYNCS.PHASECHK.TRANS64.TRYWAIT P0, [R3+URZ], R2 ;  /* 0x00000002030075a7 */ /* 0x008724000800017f */
[----:B----4-:R-:W-:Y:S05]  /*18140*/  @!P0 NANOSLEEP.SYNCS 0x989680 ;  /* 0x009896800000895d */ /* 0x010fea0003900000 */
[----:B------:R-:W4:Y:S02]  /*18150*/  @!P0 SYNCS.PHASECHK.TRANS64 P0, [R3+URZ], R2 ;  /* 0x00000002030085a7 */ /* 0x000f24000800007f */
[----:B----4-:R-:W-:Y:S05]  /*18160*/  @!P0 BRA `(.L_x_8555) ;  /* 0xfffffffc00f08947 */ /* 0x010fea000383ffff */
.L_x_8548:
[----:B------:R-:W-:Y:S05]  /*18170*/  BSYNC B0 ;  /* 0x0000000000007941 */ /* 0x000fea0003800000 */
.L_x_8547:
[----:B------:R-:W-:Y:S05]  /*18180*/  EXIT ;  /* 0x000000000000794d */ /* 0x000fea0003800000 */
.L_x_8367:
[----:B0-----:R0:W1:Y:S02]  /*18190*/  SYNCS.PHASECHK.TRANS64.TRYWAIT P1, [R17+URZ+0x38800], R4 ;  /* 0x03880004110075a7 */ /* 0x001064000802017f */
[----:B-1----:R-:W-:Y:S05]  /*181a0*/  @!P1 NANOSLEEP.SYNCS 0x989680 ;  /* 0x009896800000995d */ /* 0x002fea0003900000 */
[----:B------:R-:W1:Y:S02]  /*181b0*/  @!P1 SYNCS.PHASECHK.TRANS64 P1, [R17+URZ+0x38800], R4 ;  /* 0x03880004110095a7 */ /* 0x000e64000802007f */
[----:B-1----:R-:W-:Y:S05]  /*181c0*/  @!P1 BRA `(.L_x_8367) ;  /* 0xfffffffc00f09947 */ /* 0x002fea000383ffff */
[----:B------:R-:W-:Y:S05]  /*181d0*/  BRA `(.L_x_8556) ;  /* 0xfffffeb400fc7947 */ /* 0x000fea000383ffff */
.L_x_8371:
[----:B--2---:R2:W3:Y:S02]  /*181e0*/  SYNCS.PHASECHK.TRANS64.TRYWAIT P1, [R5+URZ+0x38830], R8 ;  /* 0x03883008050075a7 */ /* 0x0044e4000802017f */
[----:B---3--:R-:W-:Y:S05]  /*181f0*/  @!P1 NANOSLEEP.SYNCS 0x989680 ;  /* 0x009896800000995d */ /* 0x008fea0003900000 */
[----:B------:R-:W3:Y:S02]  /*18200*/  @!P1 SYNCS.PHASECHK.TRANS64 P1, [R5+URZ+0x38830], R8 ;  /* 0x03883008050095a7 */ /* 0x000ee4000802007f */
[----:B---3--:R-:W-:Y:S05]  /*18210*/  @!P1 BRA `(.L_x_8371) ;  /* 0xfffffffc00f09947 */ /* 0x008fea000383ffff */
[----:B------:R-:W-:Y:S05]  /*18220*/  BRA `(.L_x_8370) ;  /* 0xfffffeb8001c7947 */ /* 0x000fea000383ffff */
.L_x_8372:
[----:B---3--:R3:W4:Y:S02]  /*18230*/  SYNCS.PHASECHK.TRANS64.TRYWAIT P1, [R17+URZ+0x38810], R4 ;  /* 0x03881004110075a7 */ /* 0x008724000802017f */
[----:B----4-:R-:W-:Y:S05]  /*18240*/  @!P1 NANOSLEEP.SYNCS 0x989680 ;  /* 0x009896800000995d */ /* 0x010fea0003900000 */
[----:B------:R-:W4:Y:S02]  /*18250*/  @!P1 SYNCS.PHASECHK.TRANS64 P1, [R17+URZ+0x38810], R4 ;  /* 0x03881004110095a7 */ /* 0x000f24000802007f */
[----:B----4-:R-:W-:Y:S05]  /*18260*/  @!P1 BRA `(.L_x_8372) ;  /* 0xfffffffc00f09947 */ /* 0x010fea000383ffff */
[----:B------:R-:W-:Y:S05]  /*18270*/  BRA `(.L_x_8557) ;  /* 0xfffffeb800a87947 */ /* 0x000fea000383ffff */
.L_x_8376:
[----:B0-----:R0:W3:Y:S02]  /*18280*/  SYNCS.PHASECHK.TRANS64.TRYWAIT P1, [R5+URZ+0x38850], R8 ;  /* 0x03885008050075a7 */ /* 0x0010e4000802017f */
[----:B---3--:R-:W-:Y:S05]  /*18290*/  @!P1 NANOSLEEP.SYNCS 0x989680 ;  /* 0x009896800000995d */ /* 0x008fea0003900000 */
[----:B------:R-:W3:Y:S02]  /*182a0*/  @!P1 SYNCS.PHASECHK.TRANS64 P1, [R5+URZ+0x38850], R8 ;  /* 0x03885008050095a7 */ /* 0x000ee4000802007f */
[----:B---3--:R-:W-:Y:S05]  /*182b0*/  @!P1 BRA `(.L_x_8376) ;  /* 0xfffffffc00f09947 */ /* 0x008fea000383ffff */
[----:B------:R-:W-:Y:S05]  /*182c0*/  BRA `(.L_x_8375) ;  /* 0xfffffeb800d87947 */ /* 0x000fea000383ffff */
.L_x_8381:
[----:B-1----:R1:W2:Y:S02]  /*182d0*/  SYNCS.PHASECHK.TRANS64.TRYWAIT P3, [R9+URZ+0x38830], R8 ;  /* 0x03883008090075a7 */ /* 0x0022a4000806017f */
[----:B--2---:R-:W-:Y:S05]  /*182e0*/  @!P3 NANOSLEEP.SYNCS 0x989680 ;  /* 0x009896800000b95d */ /* 0x004fea0003900000 */
[----:B------:R-:W2:Y:S02]  /*182f0*/  @!P3 SYNCS.PHASECHK.TRANS64 P3, [R9+URZ+0x38830], R8 ;  /* 0x038830080900b5a7 */ /* 0x000ea4000806007f */
[----:B--2---:R-:W-:Y:S05]  /*18300*/  @!P3 BRA `(.L_x_8381) ;  /* 0xfffffffc00f0b947 */ /* 0x004fea000383ffff */
[----:B------:R-:W-:Y:S05]  /*18310*/  BRA `(.L_x_8380) ;  /* 0xfffffee000d87947 */ /* 0x000fea000383ffff */
.L_x_8385:
[----:B---3--:R3:W4:Y:S02]  /*18320*/  SYNCS.PHASECHK.TRANS64.TRYWAIT P3, [R9+URZ+0x38850], R8 ;  /* 0x03885008090075a7 */ /* 0x008724000806017f */
[----:B----4-:R-:W-:Y:S05]  /*18330*/  @!P3 NANOSLEEP.SYNCS 0x989680 ;  /* 0x009896800000b95d */ /* 0x010fea0003900000 */
[----:B------:R-:W4:Y:S02]  /*18340*/  @!P3 SYNCS.PHASECHK.TRANS64 P3, [R9+URZ+0x38850], R8 ;  /* 0x038850080900b5a7 */ /* 0x000f24000806007f */
[----:B----4-:R-:W-:Y:S05]  /*18350*/  @!P3 BRA `(.L_x_8385) ;  /* 0xfffffffc00f0b947 */ /* 0x010fea000383ffff */
[----:B------:R-:W-:Y:S05]  /*18360*/  BRA `(.L_x_8384) ;  /* 0xfffffee400347947 */ /* 0x000fea000383ffff */
.L_x_8391:
[----:B-1----:R1:W2:Y:S02]  /*18370*/  SYNCS.PHASECHK.TRANS64.TRYWAIT P1, [R9+URZ+0x38830], R8 ;  /* 0x03883008090075a7 */ /* 0x0022a4000802017f */
[----:B--2---:R-:W-:Y:S05]  /*18380*/  @!P1 NANOSLEEP.SYNCS 0x989680 ;  /* 0x009896800000995d */ /* 0x004fea0003900000 */
[----:B------:R-:W2:Y:S02]  /*18390*/  @!P1 SYNCS.PHASECHK.TRANS64 P1, [R9+URZ+0x38830], R8 ;  /* 0x03883008090095a7 */ /* 0x000ea4000802007f */
[----:B--2---:R-:W-:Y:S05]  /*183a0*/  @!P1 BRA `(.L_x_8391) ;  /* 0xfffffffc00f09947 */ /* 0x004fea000383ffff */
[----:B------:R-:W-:Y:S05]  /*183b0*/  BRA `(.L_x_8390) ;  /* 0xffffff1400407947 */ /* 0x000fea000383ffff */
.L_x_8395:
[----:B---3--:R3:W4:Y:S02]  /*183c0*/  SYNCS.PHASECHK.TRANS64.TRYWAIT P1, [R9+URZ+0x38850], R8 ;  /* 0x03885008090075a7 */ /* 0x008724000802017f */
[----:B----4-:R-:W-:Y:S05]  /*183d0*/  @!P1 NANOSLEEP.SYNCS 0x989680 ;  /* 0x009896800000995d */ /* 0x010fea0003900000 */
[----:B------:R-:W4:Y:S02]  /*183e0*/  @!P1 SYNCS.PHASECHK.TRANS64 P1, [R9+URZ+0x38850], R8 ;  /* 0x03885008090095a7 */ /* 0x000f24000802007f */
[----:B----4-:R-:W-:Y:S05]  /*183f0*/  @!P1 BRA `(.L_x_8395) ;  /* 0xfffffffc00f09947 */ /* 0x010fea000383ffff */
[----:B------:R-:W-:Y:S05]  /*18400*/  BRA `(.L_x_8394) ;  /* 0xffffff14009c7947 */ /* 0x000fea000383ffff */
.L_x_8431:
        /* <DEDUP_REMOVED lines=11> */
.L_x_8559:
[----:B------:R-:W-:Y:S05]  /*184c0*/  BSYNC B0 ;  /* 0x0000000000007941 */ /* 0x000fea0003800000 */
.L_x_8558:
[----:B------:R-:W-:Y:S05]  /*184d0*/  BRA `(.L_x_8560) ;  /* 0xffffff9000e87947 */ /* 0x000fea000383ffff */
.L_x_8433:
[----:B------:R-:W-:Y:S01]  /*184e0*/  BSSY B0, `(.L_x_8561) ;  /* 0x0000006000007945 */ /* 0x000fe20003800000 */
[----:B------:R-:W-:-:S07]  /*184f0*/  IMAD.MOV.U32 R15, RZ, RZ, -0x1 ;  /* 0xffffffffff0f7424 */ /* 0x000fce00078e00ff */
[----:B01-3--:R-:W-:Y:S05]  /*18500*/  WARPSYNC.COLLECTIVE R15, `(.L_x_8562) ;  /* 0x000000000f0c7348 */ /* 0x00bfea0003c00000 */
[----:B------:R-:W-:Y:S02]  /*18510*/  ELECT P6, UR62, PT ;  /* 0x00000000003e782f */ /* 0x000fe400038c0000 */
[----:B------:R-:W-:Y:S01]  /*18520*/  MOV R14, UR62 ;  /* 0x0000003e000e7c02 */ /* 0x000fe20008000f00 */
[----:B01-3--:R-:W-:Y:S10]  /*18530*/  ENDCOLLECTIVE ;  /* 0x000000000000791b */ /* 0x00bff40003800000 */
.L_x_8562:
[----:B------:R-:W-:Y:S05]  /*18540*/  BSYNC B0 ;  /* 0x0000000000007941 */ /* 0x000fea0003800000 */
.L_x_8561:
[----:B------:R-:W-:Y:S05]  /*18550*/  BRA `(.L_x_8563) ;  /* 0xffffff9000f87947 */ /* 0x000fea000383ffff */
.L_x_8435:
[----:B--2---:R2:W3:Y:S02]  /*18560*/  SYNCS.PHASECHK.TRANS64.TRYWAIT P0, [R0+URZ+0x38840], R2 ;  /* 0x03884002000075a7 */ /* 0x0044e4000800017f */
[----:B---3--:R-:W-:Y:S05]  /*18570*/  @!P0 NANOSLEEP.SYNCS 0x989680 ;  /* 0x009896800000895d */ /* 0x008fea0003900000 */
[----:B------:R-:W3:Y:S02]  /*18580*/  @!P0 SYNCS.PHASECHK.TRANS64 P0, [R0+URZ+0x38840], R2 ;  /* 0x03884002000085a7 */ /* 0x000ee4000800007f */
[----:B---3--:R-:W-:Y:S05]  /*18590*/  @!P0 BRA `(.L_x_8435) ;  /* 0xfffffffc00f08947 */ /* 0x008fea000383ffff */
[----:B------:R-:W-:Y:S05]  /*185a0*/  BRA `(.L_x_8564) ;  /* 0xffffff9400647947 */ /* 0x000fea000383ffff */
.L_x_8439:
        /* <DEDUP_REMOVED lines=9> */
.L_x_8565:
[----:B------:R-:W-:Y:S02]  /*18640*/  IMAD.MOV.U32 R13, RZ, RZ, R3 ;  /* 0x000000ffff0d7224 */ /* 0x000fe400078e0003 */
[----:B------:R-:W-:-:S07]  /*18650*/  IMAD.MOV.U32 R4, RZ, RZ, R14 ;  /* 0x000000ffff047224 */ /* 0x000fce00078e000e */
[----:B------:R-:W-:Y:S05]  /*18660*/  WARPSYNC.COLLECTIVE R15, `(.L_x_8566) ;  /* 0x000000000f087348 */ /* 0x000fea0003c00000 */
[----:B------:R0:W1:Y:S02]  /*18670*/  SHFL.IDX P6, R14, R13, R12, R11 ;  /* 0x0000000c0d0e7389 */ /* 0x00006400000c000b */
[----:B01----:R-:W-:Y:S01]  /*18680*/  ENDCOLLECTIVE ;  /* 0x000000000000791b */ /* 0x003fe20003800000 */
.L_x_8566:
[----:B------:R-:W-:Y:S02]  /*18690*/  IMAD.MOV.U32 R13, RZ, RZ, R2 ;  /* 0x000000ffff0d7224 */ /* 0x000fe400078e0002 */
[----:B------:R-:W-:Y:S02]  /*186a0*/  IMAD.MOV.U32 R12, RZ, RZ, 0x1 ;  /* 0x00000001ff0c7424 */ /* 0x000fe400078e00ff */
[----:B------:R-:W-:-:S07]  /*186b0*/  IMAD.MOV.U32 R5, RZ, RZ, R14 ;  /* 0x000000ffff057224 */ /* 0x000fce00078e000e */
[----:B------:R-:W-:Y:S05]  /*186c0*/  WARPSYNC.COLLECTIVE R15, `(.L_x_8567) ;  /* 0x000000000f087348 */ /* 0x000fea0003c00000 */
[----:B------:R0:W1:Y:S02]  /*186d0*/  SHFL.IDX P6, R14, R13, R12, R11 ;  /* 0x0000000c0d0e7389 */ /* 0x00006400000c000b */
[----:B01----:R-:W-:Y:S01]  /*186e0*/  ENDCOLLECTIVE ;  /* 0x000000000000791b */ /* 0x003fe20003800000 */
.L_x_8567:
[----:B------:R-:W-:Y:S02]  /*186f0*/  IMAD.MOV.U32 R13, RZ, RZ, R3 ;  /* 0x000000ffff0d7224 */ /* 0x000fe400078e0003 */
[----:B------:R-:W-:Y:S02]  /*18700*/  IMAD R0, R6, R7, RZ ;  /* 0x0000000706007224 */ /* 0x000fe400078e02ff */
[----:B------:R-:W-:-:S07]  /*18710*/  IMAD.MOV.U32 R6, RZ, RZ, R14 ;  /* 0x000000ffff067224 */ /* 0x000fce00078e000e */
[----:B------:R-:W-:Y:S05]  /*18720*/  WARPSYNC.COLLECTIVE R15, `(.L_x_8568) ;  /* 0x000000000f087348 */ /* 0x000fea0003c00000 */
[----:B------:R0:W1:Y:S02]  /*18730*/  SHFL.IDX P6, R14, R13, R12, R11 ;  /* 0x0000000c0d0e7389 */ /* 0x00006400000c000b */
[----:B01----:R-:W-:Y:S01]  /*18740*/  ENDCOLLECTIVE ;  /* 0x000000000000791b */ /* 0x003fe20003800000 */
.L_x_8568:
        /* <DEDUP_REMOVED lines=21> */
.L_x_8569:
        /* <DEDUP_REMOVED lines=10> */
.L_x_8570:
        /* <DEDUP_REMOVED lines=11> */
.L_x_8571:
        /* <DEDUP_REMOVED lines=14> */
.L_x_8572:
[----:B------:R-:W-:Y:S01]  /*18ad0*/  IMAD.MOV.U32 R3, RZ, RZ, R14 ;  /* 0x000000ffff037224 */ /* 0x000fe200078e000e */
[----:B------:R-:W-:Y:S06]  /*18ae0*/  BRA `(.L_x_8573) ;  /* 0xffffff9800cc7947 */ /* 0x000fec000383ffff */
.L_x_8443:
        /* <DEDUP_REMOVED lines=27> */
.L_x_8575:
[----:B------:R-:W-:Y:S05]  /*18ca0*/  BSYNC B0 ;  /* 0x0000000000007941 */ /* 0x000fea0003800000 */
.L_x_8574:
        /* <DEDUP_REMOVED lines=11> */
.L_x_8576:
        /* <DEDUP_REMOVED lines=43> */
.L_x_8577:
        /* <DEDUP_REMOVED lines=18> */
.L_x_8578:
        /* <DEDUP_REMOVED lines=29> */
.L_x_8579:
        /* <DEDUP_REMOVED lines=13> */
.L_x_8580:
        /* <DEDUP_REMOVED lines=32> */
.L_x_8581:
        /* <DEDUP_REMOVED lines=9> */
.L_x_8582:
[----:B------:R-:W-:Y:S01]  /*19660*/  IMAD.MOV.U32 R0, RZ, RZ, R14 ;  /* 0x000000ffff007224 */ /* 0x000fe200078e000e */
[----:B------:R-:W-:Y:S06]  /*19670*/  BRA `(.L_x_8583) ;  /* 0xffffff9c00a47947 */ /* 0x000fec000383ffff */
.L_x_8448:
[----:B0-----:R-:W3:Y:S02]  /*19680*/  LDL R2, [R1+0x4] ;  /* 0x0000040001027983 */ /* 0x001ee40000100800 */
[----:B---3--:R0:W3:Y:S02]  /*19690*/  SYNCS.PHASECHK.TRANS64.TRYWAIT P0, [R2+URZ+0x38820], R0 ;  /* 0x03882000020075a7 */ /* 0x0080e4000800017f */
[----:B---3--:R-:W-:Y:S05]  /*196a0*/  @!P0 NANOSLEEP.SYNCS 0x989680 ;  /* 0x009896800000895d */ /* 0x008fea0003900000 */
[----:B------:R-:W3:Y:S02]  /*196b0*/  @!P0 SYNCS.PHASECHK.TRANS64 P0, [R2+URZ+0x38820], R0 ;  /* 0x03882000020085a7 */ /* 0x000ee4000800007f */
[----:B---3--:R-:W-:Y:S05]  /*196c0*/  @!P0 BRA `(.L_x_8448) ;  /* 0xfffffffc00ec8947 */ /* 0x008fea000383ffff */
[----:B------:R-:W-:Y:S05]  /*196d0*/  BRA `(.L_x_8584) ;  /* 0xffffffa000647947 */ /* 0x000fea000383ffff */
.L_x_8452:
[----:B0-----:R0:W1:Y:S02]  /*196e0*/  SYNCS.PHASECHK.TRANS64.TRYWAIT P0, [R0+URZ+0x38860], R2 ;  /* 0x03886002000075a7 */ /* 0x001064000800017f */
[----:B-1----:R-:W-:Y:S05]  /*196f0*/  @!P0 NANOSLEEP.SYNCS 0x989680 ;  /* 0x009896800000895d */ /* 0x002fea0003900000 */
[----:B------:R-:W1:Y:S02]  /*19700*/  @!P0 SYNCS.PHASECHK.TRANS64 P0, [R0+URZ+0x38860], R2 ;  /* 0x03886002000085a7 */ /* 0x000e64000800007f */
[----:B-1----:R-:W-:Y:S05]  /*19710*/  @!P0 BRA `(.L_x_8452) ;  /* 0xfffffffc00f08947 */ /* 0x002fea000383ffff */
[----:B------:R-:W-:Y:S05]  /*19720*/  BRA `(.L_x_8585) ;  /* 0xffffffa000947947 */ /* 0x000fea000383ffff */
.L_x_8471:
[----:B-1----:R1:W3:Y:S02]  /*19730*/  SYNCS.PHASECHK.TRANS64.TRYWAIT P0, [R3+URZ+0x38840], R2 ;  /* 0x03884002030075a7 */ /* 0x0022e4000800017f */
[----:B---3--:R-:W-:Y:S05]  /*19740*/  @!P0 NANOSLEEP.SYNCS 0x989680 ;  /* 0x009896800000895d */ /* 0x008fea0003900000 */
[----:B------:R-:W3:Y:S02]  /*19750*/  @!P0 SYNCS.PHASECHK.TRANS64 P0, [R3+URZ+0x38840], R2 ;  /* 0x03884002030085a7 */ /* 0x000ee4000800007f */
[----:B---3--:R-:W-:Y:S05]  /*19760*/  @!P0 BRA `(.L_x_8471) ;  /* 0xfffffffc00f08947 */ /* 0x008fea000383ffff */
[----:B------:R-:W-:Y:S05]  /*19770*/  BRA `(.L_x_8586) ;  /* 0xffffffac00b87947 */ /* 0x000fea000383ffff */
.L_x_8476:
[----:B0-----:R0:W3:Y:S02]  /*19780*/  SYNCS.PHASECHK.TRANS64.TRYWAIT P0, [R3+URZ+0x38860], R2 ;  /* 0x03886002030075a7 */ /* 0x0010e4000800017f */
[----:B---3--:R-:W-:Y:S05]  /*19790*/  @!P0 NANOSLEEP.SYNCS 0x989680 ;  /* 0x009896800000895d */ /* 0x008fea0003900000 */
[----:B------:R-:W3:Y:S02]  /*197a0*/  @!P0 SYNCS.PHASECHK.TRANS64 P0, [R3+URZ+0x38860], R2 ;  /* 0x03886002030085a7 */ /* 0x000ee4000800007f */
[----:B---3--:R-:W-:Y:S05]  /*197b0*/  @!P0 BRA `(.L_x_8476) ;  /* 0xfffffffc00f08947 */ /* 0x008fea000383ffff */
[----:B------:R-:W-:Y:S05]  /*197c0*/  BRA `(.L_x_8587) ;  /* 0xffffffb000407947 */ /* 0x000fea000383ffff */
.L_x_8491:
[----:B0-----:R0:W1:Y:S02]  /*197d0*/  SYNCS.PHASECHK.TRANS64.TRYWAIT P0, [R4+URZ+0x38840], R2 ;  /* 0x03884002040075a7 */ /* 0x001064000800017f */
[----:B-1----:R-:W-:Y:S05]  /*197e0*/  @!P0 NANOSLEEP.SYNCS 0x989680 ;  /* 0x009896800000895d */ /* 0x002fea0003900000 */
[----:B------:R-:W1:Y:S02]  /*197f0*/  @!P0 SYNCS.PHASECHK.TRANS64 P0, [R4+URZ+0x38840], R2 ;  /* 0x03884002040085a7 */ /* 0x000e64000800007f */
[----:B-1----:R-:W-:Y:S05]  /*19800*/  @!P0 BRA `(.L_x_8491) ;  /* 0xfffffffc00f08947 */ /* 0x002fea000383ffff */
[----:B------:R-:W-:Y:S05]  /*19810*/  BRA `(.L_x_8588) ;  /* 0xffffffbc00487947 */ /* 0x000fea000383ffff */
.L_x_8496:
[----:B-1----:R1:W3:Y:S02]  /*19820*/  SYNCS.PHASECHK.TRANS64.TRYWAIT P0, [R4+URZ+0x38860], R2 ;  /* 0x03886002040075a7 */ /* 0x0022e4000800017f */
[----:B---3--:R-:W-:Y:S05]  /*19830*/  @!P0 NANOSLEEP.SYNCS 0x989680 ;  /* 0x009896800000895d */ /* 0x008fea0003900000 */
[----:B------:R-:W3:Y:S02]  /*19840*/  @!P0 SYNCS.PHASECHK.TRANS64 P0, [R4+URZ+0x38860], R2 ;  /* 0x03886002040085a7 */ /* 0x000ee4000800007f */
[----:B---3--:R-:W-:Y:S05]  /*19850*/  @!P0 BRA `(.L_x_8496) ;  /* 0xfffffffc00f08947 */ /* 0x008fea000383ffff */
[----:B------:R-:W-:Y:S05]  /*19860*/  BRA `(.L_x_8589) ;  /* 0xffffffbc00cc7947 */ /* 0x000fea000383ffff */
.L_x_8511:
[----:B-1----:R1:W3:Y:S02]  /*19870*/  SYNCS.PHASECHK.TRANS64.TRYWAIT P0, [R4+URZ+0x38840], R2 ;  /* 0x03884002040075a7 */ /* 0x0022e4000800017f */
[----:B---3--:R-:W-:Y:S05]  /*19880*/  @!P0 NANOSLEEP.SYNCS 0x989680 ;  /* 0x009896800000895d */ /* 0x008fea0003900000 */
[----:B------:R-:W3:Y:S02]  /*19890*/  @!P0 SYNCS.PHASECHK.TRANS64 P0, [R4+URZ+0x38840], R2 ;  /* 0x03884002040085a7 */ /* 0x000ee4000800007f */
[----:B---3--:R-:W-:Y:S05]  /*198a0*/  @!P0 BRA `(.L_x_8511) ;  /* 0xfffffffc00f08947 */ /* 0x008fea000383ffff */
[----:B------:R-:W-:Y:S05]  /*198b0*/  BRA `(.L_x_8590) ;  /* 0xffffffc800b87947 */ /* 0x000fea000383ffff */
.L_x_8516:
[----:B0-----:R0:W3:Y:S02]  /*198c0*/  SYNCS.PHASECHK.TRANS64.TRYWAIT P0, [R4+URZ+0x38860], R2 ;  /* 0x03886002040075a7 */ /* 0x0010e4000800017f */
[----:B---3--:R-:W-:Y:S05]  /*198d0*/  @!P0 NANOSLEEP.SYNCS 0x989680 ;  /* 0x009896800000895d */ /* 0x008fea0003900000 */
[----:B------:R-:W3:Y:S02]  /*198e0*/  @!P0 SYNCS.PHASECHK.TRANS64 P0, [R4+URZ+0x38860], R2 ;  /* 0x03886002040085a7 */ /* 0x000ee4000800007f */
[----:B---3--:R-:W-:Y:S05]  /*198f0*/  @!P0 BRA `(.L_x_8516) ;  /* 0xfffffffc00f08947 */ /* 0x008fea000383ffff */
[----:B------:R-:W-:Y:S05]  /*19900*/  BRA `(.L_x_8591) ;  /* 0xffffffcc00407947 */ /* 0x000fea000383ffff */
.L_x_8532:
        /* <DEDUP_REMOVED lines=8> */
.L_x_8593:
[----:B------:R-:W-:Y:S05]  /*19990*/  BSYNC B0 ;  /* 0x0000000000007941 */ /* 0x000fea0003800000 */
.L_x_8592:
        /* <DEDUP_REMOVED lines=9> */
.L_x_8594:
        /* <DEDUP_REMOVED lines=18> */
.L_x_8595:
        /* <DEDUP_REMOVED lines=8> */
.L_x_8596:
        /* <DEDUP_REMOVED lines=8> */
.L_x_8597:
        /* <DEDUP_REMOVED lines=8> */
.L_x_8598:
        /* <DEDUP_REMOVED lines=8> */
.L_x_8599:
        /* <DEDUP_REMOVED lines=9> */
.L_x_8600:
[----:B------:R-:W-:Y:S01]  /*19de0*/  IMAD.MOV.U32 R16, RZ, RZ, R14 ;  /* 0x000000ffff107224 */ /* 0x000fe200078e000e */
[----:B------:R-:W-:Y:S06]  /*19df0*/  BRA `(.L_x_8601) ;  /* 0xffffffd400987947 */ /* 0x000fec000383ffff */
.L_x_8537:
        /* <DEDUP_REMOVED lines=8> */
.L_x_8603:
[----:B------:R-:W-:Y:S05]  /*19e80*/  BSYNC B0 ;  /* 0x0000000000007941 */ /* 0x000fea0003800000 */
.L_x_8602:
        /* <DEDUP_REMOVED lines=10> */
.L_x_8604:
        /* <DEDUP_REMOVED lines=8> */
.L_x_8605:
        /* <DEDUP_REMOVED lines=8> */
.L_x_8606:
        /* <DEDUP_REMOVED lines=8> */
.L_x_8607:
        /* <DEDUP_REMOVED lines=9> */
.L_x_8608:
[----:B------:R-:W-:Y:S01]  /*1a140*/  IMAD.MOV.U32 R16, RZ, RZ, R14 ;  /* 0x000000ffff107224 */ /* 0x000fe200078e000e */
[----:B------:R-:W-:Y:S06]  /*1a150*/  BRA `(.L_x_8609) ;  /* 0xffffffd4005c7947 */ /* 0x000fec000383ffff */
.L_x_8539:
[----:B------:R-:W-:Y:S01]  /*1a160*/  BSSY B0, `(.L_x_8610) ;  /* 0x0000006000007945 */ /* 0x000fe20003800000 */
[----:B------:R-:W-:Y:S01]  /*1a170*/  PLOP3.LUT P6, PT, P6, PT, PT, 0x8, 0x0 ;  /* 0x000000000000781c */ /* 0x000fe200037ce170 */
[----:B------:R-:W-:-:S12]  /*1a180*/  IMAD.MOV.U32 R15, RZ, RZ, -0x1 ;  /* 0xffffffffff0f7424 */ /* 0x000fd800078e00ff */
[----:B012---:R-:W-:Y:S05]  /*1a190*/  WARPSYNC.COLLECTIVE R15, `(.L_x_8611) ;  /* 0x000000000f087348 */ /* 0x007fea0003c00000 */
[----:B------:R-:W-:Y:S01]  /*1a1a0*/  VOTE.ANY R14, PT, P6 ;  /* 0x00000000000e7806 */ /* 0x000fe200030e0100 */
[----:B012---:R-:W-:Y:S06]  /*1a1b0*/  ENDCOLLECTIVE ;  /* 0x000000000000791b */ /* 0x007fec0003800000 */
.L_x_8611:
[----:B------:R-:W-:Y:S05]  /*1a1c0*/  BSYNC B0 ;  /* 0x0000000000007941 */ /* 0x000fea0003800000 */
.L_x_8610:
        /* <DEDUP_REMOVED lines=9> */
.L_x_8612:
[----:B------:R-:W-:Y:S01]  /*1a260*/  IMAD.MOV.U32 R17, RZ, RZ, R14 ;  /* 0x000000ffff117224 */ /* 0x000fe200078e000e */
[----:B------:R-:W-:Y:S06]  /*1a270*/  BRA `(.L_x_8613) ;  /* 0xffffffd4004c7947 */ /* 0x000fec000383ffff */
.L_x_8541:
[----:B------:R-:W-:Y:S01]  /*1a280*/  BSSY B0, `(.L_x_8614) ;  /* 0x0000007000007945 */ /* 0x000fe20003800000 */
[----:B------:R-:W-:Y:S02]  /*1a290*/  IMAD.MOV.U32 R13, RZ, RZ, R3 ;  /* 0x000000ffff0d7224 */ /* 0x000fe400078e0003 */
[----:B------:R-:W-:Y:S02]  /*1a2a0*/  IMAD.MOV.U32 R11, RZ, RZ, 0x1f ;  /* 0x0000001fff0b7424 */ /* 0x000fe400078e00ff */
[----:B------:R-:W-:-:S07]  /*1a2b0*/  IMAD.MOV.U32 R15, RZ, RZ, -0x1 ;  /* 0xffffffffff0f7424 */ /* 0x000fce00078e00ff */
[----:B01234-:R-:W-:Y:S05]  /*1a2c0*/  WARPSYNC.COLLECTIVE R15, `(.L_x_8615) ;  /* 0x000000000f087348 */ /* 0x01ffea0003c00000 */
[----:B------:R0:W0:Y:S02]  /*1a2d0*/  SHFL.IDX P6, R14, R13, R12, R11 ;  /* 0x0000000c0d0e7389 */ /* 0x00002400000c000b */
[----:B01234-:R-:W-:Y:S01]  /*1a2e0*/  ENDCOLLECTIVE ;  /* 0x000000000000791b */ /* 0x01ffe20003800000 */
.L_x_8615:
[----:B------:R-:W-:Y:S05]  /*1a2f0*/  BSYNC B0 ;  /* 0x0000000000007941 */ /* 0x000fea0003800000 */
.L_x_8614:
[----:B------:R-:W-:Y:S01]  /*1a300*/  IMAD.MOV.U32 R3, RZ, RZ, R14 ;  /* 0x000000ffff037224 */ /* 0x000fe200078e000e */
[----:B------:R-:W-:Y:S06]  /*1a310*/  BRA `(.L_x_8616) ;  /* 0xffffffd400407947 */ /* 0x000fec000383ffff */
.L_x_8545:
[----:B0-----:R0:W1:Y:S02]  /*1a320*/  SYNCS.PHASECHK.TRANS64.TRYWAIT P0, [R0+URZ+0x38820], R3 ;  /* 0x03882003000075a7 */ /* 0x001064000800017f */
[----:B-1----:R-:W-:Y:S05]  /*1a330*/  @!P0 NANOSLEEP.SYNCS 0x989680 ;  /* 0x009896800000895d */ /* 0x002fea0003900000 */
[----:B------:R-:W1:Y:S02]  /*1a340*/  @!P0 SYNCS.PHASECHK.TRANS64 P0, [R0+URZ+0x38820], R3 ;  /* 0x03882003000085a7 */ /* 0x000e64000800007f */
[----:B-1----:R-:W-:Y:S05]  /*1a350*/  @!P0 BRA `(.L_x_8545) ;  /* 0xfffffffc00f08947 */ /* 0x002fea000383ffff */
[----:B------:R-:W-:Y:S05]  /*1a360*/  BRA `(.L_x_8617) ;  /* 0xffffffd800c47947 */ /* 0x000fea000383ffff */
.L_x_8546:
        /* <DEDUP_REMOVED lines=11> */
.L_x_8619:
[----:B------:R-:W-:Y:S05]  /*1a420*/  BSYNC B0 ;  /* 0x0000000000007941 */ /* 0x000fea0003800000 */
.L_x_8618:
[----:B------:R-:W-:Y:S05]  /*1a430*/  BRA `(.L_x_8620) ;  /* 0xffffffd800ac7947 */ /* 0x000fea000383ffff */
.L_x_8549:
[----:B------:R-:W-:Y:S01]  /*1a440*/  BSSY B1, `(.L_x_8621) ;  /* 0x0000006000017945 */ /* 0x000fe20003800000 */
[----:B------:R-:W-:-:S07]  /*1a450*/  IMAD.MOV.U32 R15, RZ, RZ, -0x1 ;  /* 0xffffffffff0f7424 */ /* 0x000fce00078e00ff */
[----:B012---:R-:W-:Y:S05]  /*1a460*/  WARPSYNC.COLLECTIVE R15, `(.L_x_8622) ;  /* 0x000000000f0c7348 */ /* 0x007fea0003c00000 */
[----:B------:R-:W-:Y:S02]  /*1a470*/  ELECT P6, UR62, PT ;  /* 0x00000000003e782f */ /* 0x000fe400038c0000 */
[----:B------:R-:W-:Y:S01]  /*1a480*/  MOV R14, UR62 ;  /* 0x0000003e000e7c02 */ /* 0x000fe20008000f00 */
[----:B012---:R-:W-:Y:S10]  /*1a490*/  ENDCOLLECTIVE ;  /* 0x000000000000791b */ /* 0x007ff40003800000 */
.L_x_8622:
[----:B------:R-:W-:Y:S05]  /*1a4a0*/  BSYNC B1 ;  /* 0x0000000000017941 */ /* 0x000fea0003800000 */
.L_x_8621:
[----:B------:R-:W-:Y:S05]  /*1a4b0*/  BRA `(.L_x_8623) ;  /* 0xffffffd800a47947 */ /* 0x000fea000383ffff */
.L_x_8551:
[----:B0-----:R0:W1:Y:S02]  /*1a4c0*/  SYNCS.PHASECHK.TRANS64.TRYWAIT P0, [R6+URZ], R5 ;  /* 0x00000005060075a7 */ /* 0x001064000800017f */
[----:B-1----:R-:W-:Y:S05]  /*1a4d0*/  @!P0 NANOSLEEP.SYNCS 0x989680 ;  /* 0x009896800000895d */ /* 0x002fea0003900000 */
[----:B------:R-:W1:Y:S02]  /*1a4e0*/  @!P0 SYNCS.PHASECHK.TRANS64 P0, [R6+URZ], R5 ;  /* 0x00000005060085a7 */ /* 0x000e64000800007f */
[----:B-1----:R-:W-:Y:S05]  /*1a4f0*/  @!P0 BRA `(.L_x_8551) ;  /* 0xfffffffc00f08947 */ /* 0x002fea000383ffff */
[----:B------:R-:W-:Y:S05]  /*1a500*/  BRA `(.L_x_8624) ;  /* 0xffffffd800e07947 */ /* 0x000fea000383ffff */
.L_x_8552:
[----:B-1----:R1:W2:Y:S02]  /*1a510*/  SYNCS.PHASECHK.TRANS64.TRYWAIT P0, [R7+URZ], R2 ;  /* 0x00000002070075a7 */ /* 0x0022a4000800017f */
[----:B--2---:R-:W-:Y:S05]  /*1a520*/  @!P0 NANOSLEEP.SYNCS 0x989680 ;  /* 0x009896800000895d */ /* 0x004fea0003900000 */
[----:B------:R-:W2:Y:S02]  /*1a530*/  @!P0 SYNCS.PHASECHK.TRANS64 P0, [R7+URZ], R2 ;  /* 0x00000002070085a7 */ /* 0x000ea4000800007f */
[----:B--2---:R-:W-:Y:S05]  /*1a540*/  @!P0 BRA `(.L_x_8552) ;  /* 0xfffffffc00f08947 */ /* 0x004fea000383ffff */
[----:B------:R-:W-:Y:S05]  /*1a550*/  BRA `(.L_x_8625) ;  /* 0xffffffd800d47947 */ /* 0x000fea000383ffff */
.L_x_8554:
[----:B--2---:R2:W3:Y:S02]  /*1a560*/  SYNCS.PHASECHK.TRANS64.TRYWAIT P0, [R4+URZ], R5 ;  /* 0x00000005040075a7 */ /* 0x0044e4000800017f */
[----:B---3--:R-:W-:Y:S05]  /*1a570*/  @!P0 NANOSLEEP.SYNCS 0x989680 ;  /* 0x009896800000895d */ /* 0x008fea0003900000 */
[----:B------:R-:W3:Y:S02]  /*1a580*/  @!P0 SYNCS.PHASECHK.TRANS64 P0, [R4+URZ], R5 ;  /* 0x00000005040085a7 */ /* 0x000ee4000800007f */
[----:B---3--:R-:W-:Y:S05]  /*1a590*/  @!P0 BRA `(.L_x_8554) ;  /* 0xfffffffc00f08947 */ /* 0x008fea000383ffff */
[----:B------:R-:W-:Y:S05]  /*1a5a0*/  BRA `(.L_x_8626) ;  /* 0xffffffd800dc7947 */ /* 0x000fea000383ffff */
.L_x_8627:
        /* <DEDUP_REMOVED lines=13> */
.L_x_15132:


//--------------------- .text._ZN7cutlass13device_kernelIN5flash11enable_sm90INS1_16FlashAttnFwdSm90INS1_25CollectiveMainloopFwdSm90ILi2EN4cute5tupleIJNS5_1CILi1EEES8_S8_EEENS6_IJNS7_ILi64EEESA_SA_EEELi512ENS_10bfloat16_tEfNS_4arch4Sm90ELb1ELb0ELb0ELb1ELb0ELb1ELb1ELb0ELb0ELb1ELb0ELb0EEENS1_21CollectiveEpilogueFwdINS6_IJSA_NS7_ILi512EEESA_EEES9_SC_SE_Li256ELb1ELb1ELb0ELb0EEENS1_36VarlenDynamicPersistentTileSchedulerILi64ELi64ELi256ELi128ELb0ELb1ELb1ELb1ELb1ELb1EEEEEEEEEvNT_6ParamsE --------------------------
	.section	.text._ZN7cutlass13device_kernelIN5flash11enable_sm90INS1_16FlashAttnFwdSm90INS1_25CollectiveMainloopFwdSm90ILi2EN4cute5tupleIJNS5_1CILi1EEES8_S8_EEENS6_IJNS7_ILi64EEESA_SA_EEELi512ENS_10bfloat16_tEfNS_4arch4Sm90ELb1ELb0ELb0ELb1ELb0ELb1ELb1ELb0ELb0ELb1ELb0ELb0EEENS1_21CollectiveEpilogueFwdINS6_IJSA_NS7_ILi512EEESA_EEES9_SC_SE_Li256ELb1ELb1ELb0ELb0EEENS1_36VarlenDynamicPersistentTileSchedulerILi64ELi64ELi256ELi128ELb0ELb1ELb1ELb1ELb1ELb1EEEEEEEEEvNT_6ParamsE,"ax",@progbits
	.align	128
.text._ZN7cutlass13device_kernelIN5flash11enable_sm90INS1_16FlashAttnFwdSm90INS1_25CollectiveMainloopFwdSm90ILi2EN4cute5tupleIJNS5_1CILi1EEES8_S8_EEENS6_IJNS7_ILi64EEESA_SA_EEELi512ENS_10bfloat16_tEfNS_4arch4Sm90ELb1ELb0ELb0ELb1ELb0ELb1ELb1ELb0ELb0ELb1ELb0ELb0EEENS1_21CollectiveEpilogueFwdINS6_IJSA_NS7_ILi512EEESA_EEES9_SC_SE_Li256ELb1ELb1ELb0ELb0EEENS1_36VarlenDynamicPersistentTileSchedulerILi64ELi64ELi256ELi128ELb0ELb1ELb1ELb1ELb1ELb1EEEEEEEEEvNT_6ParamsE:
        .type           _ZN7cutlass13device_kernelIN5flash11enable_sm90INS1_16FlashAttnFwdSm90INS1_25CollectiveMainloopFwdSm90ILi2EN4cute5tupleIJNS5_1CILi1EEES8_S8_EEENS6_IJNS7_ILi64EEESA_SA_EEELi512ENS_10bfloat16_tEfNS_4arch4Sm90ELb1ELb0ELb0ELb1ELb0ELb1ELb1ELb0ELb0ELb1ELb0ELb0EEENS1_21CollectiveEpilogueFwdINS6_IJSA_NS7_ILi512EEESA_EEES9_SC_SE_Li256ELb1ELb1ELb0ELb0EEENS1_36VarlenDynamicPersistentTileSchedulerILi64ELi64ELi256ELi128ELb0ELb1ELb1ELb1ELb1ELb1EEEEEEEEEvNT_6ParamsE,@function
        .size           _ZN7cutlass13device_kernelIN5flash11enable_sm90INS1_16FlashAttnFwdSm90INS1_25CollectiveMainloopFwdSm90ILi2EN4cute5tupleIJNS5_1CILi1EEES8_S8_EEENS6_IJNS7_ILi64EEESA_SA_EEELi512ENS_10bfloat16_tEfNS_4arch4Sm90ELb1ELb0ELb0ELb1ELb0ELb1ELb1ELb0ELb0ELb1ELb0ELb0EEENS1_21CollectiveEpilogueFwdINS6_IJSA_NS7_ILi512EEESA_EEES9_SC_SE_Li256ELb1ELb1ELb0ELb0EEENS1_36VarlenDynamicPersistentTileSchedulerILi64ELi64ELi256ELi128ELb0ELb1ELb1ELb1ELb1ELb1EEEEEEEEEvNT_6ParamsE,(.L_x_15133 - _ZN7cutlass13device_kernelIN5flash11enable_sm90INS1_16FlashAttnFwdSm90INS1_25CollectiveMainloopFwdSm90ILi2EN4cute5tupleIJNS5_1CILi1EEES8_S8_EEENS6_IJNS7_ILi64EEESA_SA_EEELi512ENS_10bfloat16_tEfNS_4arch4Sm90ELb1ELb0ELb0ELb1ELb0ELb1ELb1ELb0ELb0ELb1ELb0ELb0EEENS1_21CollectiveEpilogueFwdINS6_IJSA_NS7_ILi512EEESA_EEES9_SC_SE_Li256ELb1ELb1ELb0ELb0EEENS1_36VarlenDynamicPersistentTileSchedulerILi64ELi64ELi256ELi128ELb0ELb1ELb1ELb1ELb1ELb1EEEEEEEEEvNT_6ParamsE)
        .other          _ZN7cutlass13device_kernelIN5flash11enable_sm90INS1_16FlashAttnFwdSm90INS1_25CollectiveMainloopFwdSm90ILi2EN4cute5tupleIJNS5_1CILi1EEES8_S8_EEENS6_IJNS7_ILi64EEESA_SA_EEELi512ENS_10bfloat16_tEfNS_4arch4Sm90ELb1ELb0ELb0ELb1ELb0ELb1ELb1ELb0ELb0ELb1ELb0ELb0EEENS1_21CollectiveEpilogueFwdINS6_IJSA_NS7_ILi512EEESA_EEES9_SC_SE_Li256ELb1ELb1ELb0ELb0EEENS1_36VarlenDynamicPersistentTileSchedulerILi64ELi64ELi256ELi128ELb0ELb1ELb1ELb1ELb1ELb1EEEEEEEEEvNT_6ParamsE,@"STO_CUDA_ENTRY STV_DEFAULT"
_ZN7cutlass13device_kernelIN5flash11enable_sm90INS1_16FlashAttnFwdSm90INS1_25CollectiveMainloopFwdSm90ILi2EN4cute5tupleIJNS5_1CILi1EEES8_S8_EEENS6_IJNS7_ILi64EEESA_SA_EEELi512ENS_10bfloat16_tEfNS_4arch4Sm90ELb1ELb0ELb0ELb1ELb0ELb1ELb1ELb0ELb0ELb1ELb0ELb0EEENS1_21CollectiveEpilogueFwdINS6_IJSA_NS7_ILi512EEESA_EEES9_SC_SE_Li256ELb1ELb1ELb0ELb0EEENS1_36VarlenDynamicPersistentTileSchedulerILi64ELi64ELi256ELi128ELb0ELb1ELb1ELb1ELb1ELb1EEEEEEEEEvNT_6ParamsE:
        /* <DEDUP_REMOVED lines=23> */
.L_x_8629:
[----:B------:R-:W-:Y:S05]  /*0170*/  BSYNC B0 ;  /* 0x0000000000007941 */ /* 0x000fea0003800000 */
.L_x_8628:
        /* <DEDUP_REMOVED lines=39> */
.L_x_8630:
        /* <DEDUP_REMOVED lines=22> */
.L_x_8631:
        /* <DEDUP_REMOVED lines=18> */
.L_x_8632:
        /* <DEDUP_REMOVED lines=22> */
.L_x_8633:
        /* <DEDUP_REMOVED lines=22> */
.L_x_8634:
        /* <DEDUP_REMOVED lines=9> */
.L_x_8637:
        /* <DEDUP_REMOVED lines=25> */
[-C--:B------:R-:W-:Y:S02]  /*0b50*/  LEA.HI R5, R0, R16.reuse, RZ, 0x4 ;  /* 0x0000001000057211 */ /* 0x080fe400078f20ff */
[----:B------:R-:W-:Y:S02]  /*0b60*/  LOP3.LUT R3, R4, 0xffffff80, RZ, 0xc0, !PT ;  /* 0xffffff8004037812 */ /* 0x000fe400078ec0ff */
[C---:B------:R-:W-:Y:S02]  /*0b70*/  LOP3.LUT R6, R5.reuse, 0xfffffff0, RZ, 0xc0, !PT ;  /* 0xfffffff005067812 */ /* 0x040fe400078ec0ff */
[----:B------:R-:W-:Y:S01]  /*0b80*/  SHF.R.S32.HI R12, RZ, 0x4, R5 ;  /* 0x00000004ff0c7819 */ /* 0x000fe20000011405 */
[----:B------:R-:W-:Y:S01]  /*0b90*/  IMAD.IADD R3, R16, 0x1, -R3 ;  /* 0x0000000110037824 */ /* 0x000fe200078e0a03 */
[----:B------:R-:W-:Y:S01]  /*0ba0*/  LEA.HI R7, R0, R16, RZ, 0x5 ;  /* 0x0000001000077211 */ /* 0x000fe200078f28ff */
[----:B------:R-:W-:Y:S01]  /*0bb0*/  IMAD.IADD R10, R16, 0x1, -R6 ;  /* 0x00000001100a7824 */ /* 0x000fe200078e0a06 */
[----:B------:R-:W-:-:S02]  /*0bc0*/  LEA.HI R8, R5, R12, RZ, 0x1 ;  /* 0x0000000c05087211 */ /* 0x000fc400078f08ff */
[----:B------:R-:W-:Y:S02]  /*0bd0*/  SHF.R.S32.HI R6, RZ, 0x1f, R3 ;  /* 0x0000001fff067819 */ /* 0x000fe40000011403 */
[--C-:B------:R-:W-:Y:S02]  /*0be0*/  SHF.R.S32.HI R215, RZ, 0x5, R7.reuse ;  /* 0x00000005ffd77819 */ /* 0x100fe40000011407 */
[----:B------:R-:W-:Y:S02]  /*0bf0*/  SHF.R.S32.HI R14, RZ, 0x1f, R7 ;  /* 0x0000001fff0e7819 */ /* 0x000fe40000011407 */
[----:B------:R-:W-:Y:S02]  /*0c00*/  SHF.R.S32.HI R7, RZ, 0x1f, R10 ;  /* 0x0000001fff077819 */ /* 0x000fe4000001140a */
[----:B------:R-:W-:Y:S02]  /*0c10*/  LEA.HI R5, R6, R3, RZ, 0x2 ;  /* 0x0000000306057211 */ /* 0x000fe400078f10ff */
[----:B------:R-:W-:-:S02]  /*0c20*/  LOP3.LUT R13, R8, 0x1ffffffe, RZ, 0xc0, !PT ;  /* 0x1ffffffe080d7812 */ /* 0x000fc400078ec0ff */
[----:B------:R-:W-:Y:S02]  /*0c30*/  LEA.HI R9, R7, R10, RZ, 0x3 ;  /* 0x0000000a07097211 */ /* 0x000fe400078f18ff */
[----:B------:R-:W-:Y:S01]  /*0c40*/  SHF.R.S32.HI R7, RZ, 0x2, R5 ;  /* 0x00000002ff077819 */ /* 0x000fe20000011405 */
[----:B------:R-:W-:Y:S01]  /*0c50*/  IMAD.IADD R13, R12, 0x1, -R13 ;  /* 0x000000010c0d7824 */ /* 0x000fe200078e0a0d */
[----:B------:R-:W-:Y:S02]  /*0c60*/  SHF.R.S32.HI R8, RZ, 0x1f, R5 ;  /* 0x0000001fff087819 */ /* 0x000fe40000011405 */
[----:B------:R-:W-:Y:S02]  /*0c70*/  LOP3.LUT R12, R5, 0x7ffffffc, RZ, 0xc0, !PT ;  /* 0x7ffffffc050c7812 */ /* 0x000fe400078ec0ff */
[----:B------:R-:W-:Y:S02]  /*0c80*/  LEA.HI R8, R8, R7, RZ, 0x3 ;  /* 0x0000000708087211 */ /* 0x000fe400078f18ff */
[----:B------:R-:W-:Y:S01]  /*0c90*/  LEA.HI R6, R6, R3, RZ, 0x5 ;  /* 0x0000000306067211 */ /* 0x000fe200078f28ff */
[----:B------:R-:W-:Y:S01]  /*0ca0*/  IMAD.IADD R12, R3, 0x1, -R12 ;  /* 0x00000001030c7824 */ /* 0x000fe200078e0a0c */
[----:B------:R-:W-:-:S02]  /*0cb0*/  LOP3.LUT R8, R8, 0xfffffff8, RZ, 0xc0, !PT ;  /* 0xfffffff808087812 */ /* 0x000fc400078ec0ff */
[CC--:B------:R-:W-:Y:S02]  /*0cc0*/  LEA.HI R3, R0.reuse, R16.reuse, RZ, 0x3 ;  /* 0x0000001000037211 */ /* 0x0c0fe400078f18ff */
[----:B------:R-:W-:Y:S01]  /*0cd0*/  LEA.HI R0, R0, R16, RZ, 0x2 ;  /* 0x0000001000007211 */ /* 0x000fe200078f10ff */
[----:B------:R-:W-:Y:S01]  /*0ce0*/  IMAD.IADD R7, R7, 0x1, -R8 ;  /* 0x0000000107077824 */ /* 0x000fe200078e0a08 */
[----:B------:R-:W-:Y:S02]  /*0cf0*/  SHF.R.S32.HI R6, RZ, 0x5, R6 ;  /* 0x00000005ff067819 */ /* 0x000fe40000011406 */
[----:B------:R-:W-:Y:S02]  /*0d00*/  SHF.R.S32.HI R23, RZ, 0x2, R0 ;  /* 0x00000002ff177819 */ /* 0x000fe40000011400 */
[----:B------:R-:W-:Y:S01]  /*0d10*/  LEA.HI R14, R14, R215, RZ, 0x2 ;  /* 0x000000d70e0e7211 */ /* 0x000fe200078f10ff */
[----:B------:R-:W-:Y:S01]  /*0d20*/  IMAD R190, R6, 0x10, R7 ;  /* 0x0000001006be7824 */ /* 0x000fe200078e0207 */
[----:B------:R-:W-:Y:S01]  /*0d30*/  SHF.R.S32.HI R231, RZ, 0x7, R4 ;  /* 0x00000007ffe77819 */ /* 0x000fe20000011404 */
[----:B------:R-:W-:Y:S01]  /*0d40*/  VIADD R7, R23, 0x20 ;  /* 0x0000002017077836 */ /* 0x000fe20000000000 */
[----:B------:R-:W-:-:S02]  /*0d50*/  LOP3.LUT R228, R3, 0xfffffff8, RZ, 0xc0, !PT ;  /* 0xfffffff803e47812 */ /* 0x000fc400078ec0ff */
[----:B------:R-:W-:Y:S02]  /*0d60*/  LOP3.LUT R11, R9, 0xfffffff8, RZ, 0xc0, !PT ;  /* 0xfffffff8090b7812 */ /* 0x000fe400078ec0ff */
[----:B------:R-:W-:Y:S01]  /*0d70*/  LOP3.LUT R14, R14, 0x3ffffc, RZ, 0xc0, !PT ;  /* 0x003ffffc0e0e7812 */ /* 0x000fe200078ec0ff */
[----:B------:R-:W-:Y:S01]  /*0d80*/  IMAD.IADD R228, R16, 0x1, -R228 ;  /* 0x0000000110e47824 */ /* 0x000fe200078e0ae4 */
[----:B------:R-:W-:Y:S01]  /*0d90*/  LEA.HI R4, R4, R231, RZ, 0x1 ;  /* 0x000000e704047211 */ /* 0x000fe200078f08ff */
[----:B------:R-:W-:Y:S01]  /*0da0*/  IMAD.IADD R11, R10, 0x1, -R11 ;  /* 0x000000010a0b7824 */ /* 0x000fe200078e0a0b */
[----:B------:R-:W-:Y:S01]  /*0db0*/  SHF.R.S32.HI R5, RZ, 0x1f, R7 ;  /* 0x0000001fff057819 */ /* 0x000fe20000011407 */
[----:B------:R-:W-:Y:S02]  /*0dc0*/  IMAD R15, R231, 0x100, R10 ;  /* 0x00000100e70f7824 */ /* 0x000fe400078e020a */
[----:B------:R-:W-:Y:S01]  /*0dd0*/  IMAD.IADD R14, R215, 0x1, -R14 ;  /* 0x00000001d70e7824 */ /* 0x000fe200078e0a0e */
[----:B------:R-:W-:Y:S01]  /*0de0*/  LOP3.LUT R4, R4, 0xfffffe, RZ, 0xc0, !PT ;  /* 0x00fffffe04047812 */ /* 0x000fe200078ec0ff */
[----:B------:R-:W-:Y:S01]  /*0df0*/  IMAD.SHL.U32 R193, R228, 0x8, RZ ;  /* 0x00000008e4c17824 */ /* 0x000fe200078e00ff */
[----:B------:R-:W-:Y:S01]  /*0e00*/  LEA.HI R5, R5, R7, RZ, 0x3 ;  /* 0x0000000705057211 */ /* 0x000fe200078f18ff */
[----:B------:R-:W-:-:S02]  /*0e10*/  IMAD.SHL.U32 R10, R11, 0x40, RZ ;  /* 0x000000400b0a7824 */ /* 0x000fc400078e00ff */
[----:B------:R-:W-:Y:S02]  /*0e20*/  IMAD R14, R14, 0x10, R15 ;  /* 0x000000100e0e7824 */ /* 0x000fe400078e020f */
[----:B------:R-:W-:Y:S02]  /*0e30*/  IMAD.SHL.U32 R13, R13, 0x8, RZ ;  /* 0x000000080d0d7824 */ /* 0x000fe400078e00ff */
[----:B------:R-:W-:Y:S02]  /*0e40*/  IMAD.IADD R4, R231, 0x1, -R4 ;  /* 0x00000001e7047824 */ /* 0x000fe400078e0a04 */
[C---:B------:R-:W-:Y:S01]  /*0e50*/  VIADD R224, R193.reuse, 0x80 ;  /* 0x00000080c1e07836 */ /* 0x040fe20000000000 */
[----:B------:R-:W-:Y:S01]  /*0e60*/  LOP3.LUT R10, R10, 0x1c0, RZ, 0xc0, !PT ;  /* 0x000001c00a0a7812 */ /* 0x000fe200078ec0ff */
[----:B------:R-:W-:Y:S02]  /*0e70*/  IMAD.U32 R8, R14, 0x40, R13 ;  /* 0x000000400e087824 */ /* 0x000fe400078e000d */
[----:B------:R-:W-:-:S02]  /*0e80*/  VIADD R221, R193, 0x140 ;  /* 0x00000140c1dd7836 */ /* 0x000fc40000000000 */
[----:B------:R-:W-:Y:S02]  /*0e90*/  IMAD.SHL.U32 R9, R9, 0x40, RZ ;  /* 0x0000004009097824 */ /* 0x000fe400078e00ff */
[----:B------:R-:W-:Y:S02]  /*0ea0*/  IMAD.SHL.U32 R5, R5, 0x40, RZ ;  /* 0x0000004005057824 */ /* 0x000fe400078e00ff */
[----:B------:R-:W-:Y:S01]  /*0eb0*/  IMAD.SHL.U32 R196, R4, 0x100, RZ ;  /* 0x0000010004c47824 */ /* 0x000fe200078e00ff */
[----:B------:R-:W-:Y:S01]  /*0ec0*/  SHF.R.S32.HI R4, RZ, 0x1f, R224 ;  /* 0x0000001fff047819 */ /* 0x000fe200000114e0 */
[----:B------:R0:W-:Y:S01]  /*0ed0*/  STL [R1+0xc], R8 ;  /* 0x00000c0801007387 */ /* 0x0001e20000100800 */
[----:B------:R-:W-:Y:S02]  /*0ee0*/  LOP3.LUT R13, R10, 0x8, R13, 0xf8, !PT ;  /* 0x000000080a0d7812 */ /* 0x000fe400078ef80d */
[----:B------:R-:W-:Y:S02]  /*0ef0*/  SHF.R.S32.HI R4, RZ, 0x1f, R221 ;  /* 0x0000001fff047819 */ /* 0x000fe400000114dd */
[----:B------:R-:W-:-:S02]  /*0f00*/  SHF.R.U32.HI R10, RZ, 0x3, R10 ;  /* 0x00000003ff0a7819 */ /* 0x000fc4000001160a */
[----:B------:R-:W-:Y:S02]  /*0f10*/  LOP3.LUT R4, R5, 0xfffffe00, RZ, 0xc0, !PT ;  /* 0xfffffe0005047812 */ /* 0x000fe400078ec0ff */
[----:B------:R-:W-:Y:S02]  /*0f20*/  LOP3.LUT R234, R0, 0xfffffffc, RZ, 0xc0, !PT ;  /* 0xfffffffc00ea7812 */ /* 0x000fe400078ec0ff */
[----:B0-----:R-:W-:Y:S02]  /*0f30*/  LOP3.LUT R8, R9, 0x7ffffe00, RZ, 0xc0, !PT ;  /* 0x7ffffe0009087812 */ /* 0x001fe400078ec0ff */
[----:B------:R-:W-:Y:S01]  /*0f40*/  SHF.R.S32.HI R6, RZ, 0x1f, R0 ;  /* 0x0000001fff067819 */ /* 0x000fe20000011400 */
[----:B------:R0:W-:Y:S01]  /*0f50*/  STL [R1+0x8], R4 ;  /* 0x0000080401007387 */ /* 0x0001e20000100800 */
[----:B------:R-:W-:Y:S01]  /*0f60*/  LOP3.LUT R13, R13, R10, RZ, 0x3c, !PT ;  /* 0x0000000a0d0d7212 */ /* 0x000fe200078e3cff */
[----:B------:R-:W-:Y:S01]  /*0f70*/  IMAD R8, R215, 0x400, R8 ;  /* 0x00000400d7087824 */ /* 0x000fe200078e0208 */
[----:B------:R-:W-:Y:S01]  /*0f80*/  LEA.HI R6, R6, R23, RZ, 0x3 ;  /* 0x0000001706067211 */ /* 0x000fe200078f18ff */
[----:B------:R-:W-:Y:S01]  /*0f90*/  IMAD.IADD R234, R16, 0x1, -R234 ;  /* 0x0000000110ea7824 */ /* 0x000fe200078e0aea */
[----:B------:R-:W-:Y:S01]  /*0fa0*/  R2P PR, R11, 0x6 ;  /* 0x000000060b007804 */ /* 0x000fe20000000000 */
[----:B------:R-:W-:Y:S01]  /*0fb0*/  IMAD.SHL.U32 R237, R7, 0x40, RZ ;  /* 0x0000004007ed7824 */ /* 0x000fe200078e00ff */
[----:B------:R-:W-:Y:S01]  /*0fc0*/  LOP3.LUT R6, R6, 0xfffffff8, RZ, 0xc0, !PT ;  /* 0xfffffff806067812 */ /* 0x000fe200078ec0ff */
[----:B------:R-:W-:Y:S01]  /*0fd0*/  IMAD.IADD R13, R8, 0x1, R13 ;  /* 0x00000001080d7824 */ /* 0x000fe200078e020d */
[C---:B------:R-:W-:Y:S01]  /*0fe0*/  LEA.HI R0, R234.reuse, R234, RZ, 0x1 ;  /* 0x000000eaea007211 */ /* 0x040fe200078f08ff */
[----:B------:R-:W-:Y:S01]  /*0ff0*/  IMAD.SHL.U32 R16, R234, 0x8, RZ ;  /* 0x00000008ea107824 */ /* 0x000fe200078e00ff */
[----:B------:R-:W-:Y:S01]  /*1000*/  LOP3.LUT R237, R237, 0x1c0, RZ, 0xc0, !PT ;  /* 0x000001c0eded7812 */ /* 0x000fe200078ec0ff */
[----:B------:R-:W-:Y:S01]  /*1010*/  IMAD R210, R13, 0x2, R2 ;  /* 0x000000020dd27824 */ /* 0x000fe200078e0202 */
[----:B------:R-:W-:Y:S01]  /*1020*/  SHF.R.S32.HI R229, RZ, 0x3, R3 ;  /* 0x00000003ffe57819 */ /* 0x000fe20000011403 */
[----:B------:R-:W-:Y:S01]  /*1030*/  IMAD.MOV.U32 R213, RZ, RZ, 0x20 ;  /* 0x00000020ffd57424 */ /* 0x000fe200078e00ff */
[----:B------:R-:W-:Y:S01]  /*1040*/  LOP3.LUT R3, R0, 0x1ffffffe, RZ, 0xc0, !PT ;  /* 0x1ffffffe00037812 */ /* 0x000fe200078ec0ff */
[----:B------:R-:W-:Y:S01]  /*1050*/  VIADD R232, R193, 0x1c0 ;  /* 0x000001c0c1e87836 */ /* 0x000fe20000000000 */
[----:B------:R-:W-:Y:S01]  /*1060*/  LOP3.LUT R0, R237, 0x38, R16, 0xf8, !PT ;  /* 0x00000038ed007812 */ /* 0x000fe200078ef810 */
[----:B------:R-:W-:Y:S01]  /*1070*/  IMAD.IADD R188, R23, 0x1, -R6 ;  /* 0x0000000117bc7824 */ /* 0x000fe200078e0a06 */
[----:B------:R-:W-:Y:S01]  /*1080*/  SHF.R.U32.HI R6, RZ, 0x3, R237 ;  /* 0x00000003ff067819 */ /* 0x000fe200000116ed */
[----:B------:R-:W-:-:S02]  /*1090*/  IMAD.SHL.U32 R184, R234, 0x4, RZ ;  /* 0x00000004eab87824 */ /* 0x000fc400078e00ff */
[----:B------:R-:W-:Y:S01]  /*10a0*/  VIADD R214, R210, 0x36400 ;  /* 0x00036400d2d67836 */ /* 0x000fe20000000000 */
[----:B------:R-:W-:Y:S01]  /*10b0*/  SHF.R.S32.HI R5, RZ, 0x1f, R232 ;  /* 0x0000001fff057819 */ /* 0x000fe200000114e8 */
[----:B------:R-:W-:Y:S01]  /*10c0*/  VIADD R225, R193, 0x40 ;  /* 0x00000040c1e17836 */ /* 0x000fe20000000000 */
[----:B------:R-:W-:Y:S01]  /*10d0*/  SEL R213, R213, 0xffffffe0, !P1 ;  /* 0xffffffe0d5d57807 */ /* 0x000fe20004800000 */
[C---:B------:R-:W-:Y:S01]  /*10e0*/  VIADD R222, R193.reuse, 0x100 ;  /* 0x00000100c1de7836 */ /* 0x040fe20000000000 */
[----:B------:R-:W-:Y:S01]  /*10f0*/  LOP3.LUT R5, R4, R0, R6, 0xf6, !PT ;  /* 0x0000000004057212 */ /* 0x000fe200078ef606 */
[----:B------:R-:W-:Y:S02]  /*1100*/  VIADD R192, R184, 0x10 ;  /* 0x00000010b8c07836 */ /* 0x000fe40000000000 */
[C---:B------:R-:W-:Y:S02]  /*1110*/  VIADD R223, R193.reuse, 0xc0 ;  /* 0x000000c0c1df7836 */ /* 0x040fe40000000000 */
[----:B------:R-:W-:-:S02]  /*1120*/  VIADD R233, R193, 0x180 ;  /* 0x00000180c1e97836 */ /* 0x000fc40000000000 */
[----:B------:R-:W-:Y:S02]  /*1130*/  VIADD R211, R210, 0x36440 ;  /* 0x00036440d2d37836 */ /* 0x000fe40000000000 */
[----:B------:R-:W-:Y:S02]  /*1140*/  IMAD.IADD R3, R234, 0x1, -R3 ;  /* 0x00000001ea037824 */ /* 0x000fe400078e0a03 */
[C---:B------:R-:W-:Y:S01]  /*1150*/  @P2 VIADD R211, R214.reuse, 0xffffffc0 ;  /* 0xffffffc0d6d32836 */ /* 0x040fe20000000000 */
        /* <DEDUP_REMOVED lines=9> */
[----:B------:R-:W-:-:S02]  /*11f0*/  IMAD.SHL.U32 R189, R12, 0x2, RZ ;  /* 0x000000020cbd7824 */ /* 0x000fc400078e00ff */
[----:B------:R-:W-:Y:S02]  /*1200*/  IMAD R236, R5, 0x2, R2 ;  /* 0x0000000205ec7824 */ /* 0x000fe400078e0202 */
[----:B------:R-:W-:Y:S02]  /*1210*/  IMAD R216, R3, 0x8, R190 ;  /* 0x0000000803d87824 */ /* 0x000fe400078e02be */
[----:B------:R-:W-:Y:S01]  /*1220*/  IMAD.IADD R213, R213, 0x1, R211 ;  /* 0x00000001d5d57824 */ /* 0x000fe200078e02d3 */
[----:B--2---:R-:W-:Y:S02]  /*1230*/  LOP3.LUT R187, R18, 0x1, RZ, 0xfc, !PT ;  /* 0x0000000112bb7812 */ /* 0x004fe400078efcff */
[----:B0-----:R-:W-:-:S07]  /*1240*/  CS2R R18, SRZ ;  /* 0x0000000000127805 */ /* 0x001fce000001ff00 */
.L_x_8770:
[----:B0-23--:R-:W0:Y:S01]  /*1250*/  LDC.64 R4, c[0x0][0xd88] ;  /* 0x00036200ff047b82 */ /* 0x00de220000000a00 */
        /* <DEDUP_REMOVED lines=21> */
[----:B----4-:R-:W-:Y:S01]  /*13b0*/  @P1 IADD3 R6, P2, R218, UR8, RZ ;  /* 0x00000008da061c10 */ /* 0x010fe2000ff5e0ff */
        /* <DEDUP_REMOVED lines=28> */
.L_x_8639:
[----:B------:R-:W-:Y:S02]  /*1580*/  IMAD.U32 R44, RZ, RZ, UR5 ;  /* 0x00000005ff2c7e24 */ /* 0x000fe4000f8e00ff */
[----:B------:R-:W-:Y:S01]  /*1590*/  IMAD.U32 R24, RZ, RZ, UR4 ;  /* 0x00000004ff187e24 */ /* 0x000fe2000f8e00ff */
[----:B------:R-:W-:Y:S06]  /*15a0*/  @!P2 BRA `(.L_x_8640) ;  /* 0x000000000010a947 */ /* 0x000fec0003800000 */
[----:B------:R-:W-:-:S04]  /*15b0*/  IADD3 R4, P0, R218, UR8, RZ ;  /* 0x00000008da047c10 */ /* 0x000fc8000ff1e0ff */
[----:B------:R-:W-:-:S05]  /*15c0*/  IADD3.X R5, R219, UR9, RZ, P0, !PT ;  /* 0x00000009db057c10 */ /* 0x000fca00087fe4ff */
[----:B------:R0:W5:Y:S01]  /*15d0*/  LDG.E R24, desc[UR40][R4.64] ;  /* 0x0000002804187981 */ /* 0x000162000c1e1900 */
[----:B------:R-:W-:Y:S05]  /*15e0*/  BRA `(.L_x_8641) ;  /* 0x0000000000107947 */ /* 0x000fea0003800000 */
.L_x_8640:
[----:B------:R-:W-:Y:S05]  /*15f0*/  @!P0 BRA `(.L_x_8641) ;  /* 0x00000000000c8947 */ /* 0x000fea0003800000 */
[----:B------:R-:W2:Y:S04]  /*1600*/  LDG.E R5, desc[UR40][R8.64] ;  /* 0x0000002808057981 */ /* 0x000ea8000c1e1900 */
[----:B------:R-:W2:Y:S02]  /*1610*/  LDG.E R24, desc[UR40][R8.64+0x4] ;  /* 0x0000042808187981 */ /* 0x000ea4000c1e1900 */
[----:B--2---:R-:W-:-:S07]  /*1620*/  IMAD.IADD R24, R24, 0x1, -R5 ;  /* 0x0000000118187824 */ /* 0x004fce00078e0a05 */
.L_x_8641:
        /* <DEDUP_REMOVED lines=69> */
.L_x_8644:
[----:B------:R-:W-:Y:S05]  /*1a80*/  BSYNC B6 ;  /* 0x0000000000067941 */ /* 0x000fea0003800000 */
.L_x_8643:
        /* <DEDUP_REMOVED lines=20> */
.L_x_8646:
[----:B------:R-:W-:Y:S05]  /*1bd0*/  BSYNC B6 ;  /* 0x0000000000067941 */ /* 0x000fea0003800000 */
.L_x_8645:
        /* <DEDUP_REMOVED lines=50> */
[----:B------:R-:W-:-:S02]  /*1f00*/  IMAD R27, R23, R57, R12 ;  /* 0x00000039171b7224 */ /* 0x000fc400078e020c */
[----:B------:R-:W-:-:S04]  /*1f10*/  IMAD.WIDE.U32 R12, R23, R56, R16 ;  /* 0x00000038170c7225 */ /* 0x000fc800078e0010 */
[----:B------:R-:W-:Y:S02]  /*1f20*/  IMAD.IADD R13, R27, 0x1, R13 ;  /* 0x000000011b0d7824 */ /* 0x000fe400078e020d */
[----:B------:R-:W-:Y:S02]  /*1f30*/  VIADD R58, R26, 0x8 ;  /* 0x000000081a3a7836 */ /* 0x000fe40000000000 */
[----:B-----5:R-:W-:-:S04]  /*1f40*/  IMAD.WIDE.U32 R38, R30, R56, R12 ;  /* 0x000000381e267225 */ /* 0x020fc800078e000c */
[----:B------:R-:W-:Y:S01]  /*1f50*/  IMAD.SHL.U32 R59, R59, 0x2, RZ ;  /* 0x000000023b3b7824 */ /* 0x000fe200078e00ff */
[----:B---3--:R-:W-:Y:S02]  /*1f60*/  SHF.R.S32.HI R0, RZ, 0x1f, R25 ;  /* 0x0000001fff007819 */ /* 0x008fe40000011419 */
        /* <DEDUP_REMOVED lines=22> */
[----:B------:R-:W-:Y:S01]  /*20d0*/  SHF.R.S32.HI R25, RZ, 0x1f, R30 ;  /* 0x0000001fff197819 */ /* 0x000fe2000001141e */
        /* <DEDUP_REMOVED lines=14> */
[----:B------:R-:W-:Y:S02]  /*21c0*/  IMAD.IADD R9, R9, 0x1, R27 ;  /* 0x0000000109097824 */ /* 0x000fe400078e021b */
[----:B------:R-:W-:-:S04]  /*21d0*/  IMAD.WIDE.U32 R34, R30, R54, R10 ;  /* 0x000000361e227225 */ /* 0x000fc800078e000a */
[----:B------:R-:W-:Y:S01]  /*21e0*/  IMAD R61, R215, 0x200, R4 ;  /* 0x00000200d73d7824 */ /* 0x000fe200078e0204 */
[----:B------:R-:W-:Y:S01]  /*21f0*/  LOP3.LUT R4, R53, 0x38, R47, 0xf8, !PT ;  /* 0x0000003835047812 */ /* 0x000fe200078ef82f */
[----:B------:R-:W-:-:S03]  /*2200*/  IMAD.WIDE.U32 R36, R30, R56, R8 ;  /* 0x000000381e247225 */ /* 0x000fc600078e0008 */
[----:B------:R-:W-:Y:S01]  /*2210*/  LOP3.LUT R4, R4, R57, RZ, 0x3c, !PT ;  /* 0x0000003904047212 */ /* 0x000fe200078e3cff */
[----:B------:R-:W-:Y:S02]  /*2220*/  IMAD.SHL.U32 R54, R54, 0x40, RZ ;  /* 0x0000004036367824 */ /* 0x000fe400078e00ff */
[----:B------:R-:W-:Y:S02]  /*2230*/  IMAD.SHL.U32 R56, R56, 0x40, RZ ;  /* 0x0000004038387824 */ /* 0x000fe400078e00ff */
[----:B------:R-:W-:Y:S02]  /*2240*/  IMAD.X R41, R24, 0x1, R3, P0 ;  /* 0x0000000118297824 */ /* 0x000fe400000e0603 */
[----:B------:R-:W-:Y:S02]  /*2250*/  IMAD.IADD R60, R33, 0x1, R5 ;  /* 0x00000001213c7824 */ /* 0x000fe400078e0205 */
[----:B------:R-:W-:Y:S02]  /*2260*/  IMAD.IADD R62, R5, 0x1, R35 ;  /* 0x00000001053e7824 */ /* 0x000fe400078e0223 */
[----:B------:R-:W-:-:S02]  /*2270*/  IMAD.IADD R65, R37, 0x1, R25 ;  /* 0x0000000125417824 */ /* 0x000fc400078e0219 */
[----:B------:R-:W-:Y:S02]  /*2280*/  IMAD.IADD R67, R25, 0x1, R39 ;  /* 0x0000000119437824 */ /* 0x000fe400078e0227 */
[----:B------:R-:W-:Y:S02]  /*2290*/  IMAD R66, R215, 0x200, R4 ;  /* 0x00000200d7427824 */ /* 0x000fe400078e0204 */
[----:B------:R-:W-:-:S07]  /*22a0*/  IMAD.IADD R69, R29, 0x1, R69 ;  /* 0x000000011d457824 */ /* 0x000fce00078e0245 */
.L_x_8676:
        /* <DEDUP_REMOVED lines=58> */
.L_x_8651:
[----:B------:R-:W-:Y:S05]  /*2650*/  BSYNC B1 ;  /* 0x0000000000017941 */ /* 0x000fea0003800000 */
.L_x_8650:
        /* <DEDUP_REMOVED lines=19> */
.L_x_8652:
[----:B------:R-:W-:Y:S01]  /*2790*/  IMAD R68, R22, 0x8, R2 ;  /* 0x0000000816447824 */ /* 0x000fe200078e0202 */
[----:B------:R-:W-:Y:S01]  /*27a0*/  SHF.L.U32 R71, R186, 0x1f, RZ ;  /* 0x0000001fba477819 */ /* 0x000fe200000006ff */
[----:B------:R-:W-:Y:S03]  /*27b0*/  BSSY B1, `(.L_x_8653) ;  /* 0x0000003000017945 */ /* 0x000fe60003800000 */
[----:B------:R-:W0:Y:S02]  /*27c0*/  SYNCS.PHASECHK.TRANS64.TRYWAIT P5, [R68+URZ+0x38890], R71 ;  /* 0x03889047440075a7 */ /* 0x000e2400080a017f */
[----:B0-----:R-:W-:Y:S05]  /*27d0*/  @!P5 BRA `(.L_x_8654) ;  /* 0x000001e400b4d947 */ /* 0x001fea0003800000 */
.L_x_8961:
[----:B------:R-:W-:Y:S05]  /*27e0*/  BSYNC B1 ;  /* 0x0000000000017941 */ /* 0x000fea0003800000 */
.L_x_8653:
        /* <DEDUP_REMOVED lines=53> */
.L_x_8659:
[----:B------:R-:W-:Y:S05]  /*2b40*/  BSYNC B2 ;  /* 0x0000000000027941 */ /* 0x000fea0003800000 */
.L_x_8658:
[----:B--2---:R1:W-:Y:S02]  /*2b50*/  STG.E.128 desc[UR40][R12.64], R4 ;  /* 0x000000040c007986 */ /* 0x0043e4000c101d28 */
.L_x_8657:
[----:B------:R-:W-:Y:S05]  /*2b60*/  BSYNC B1 ;  /* 0x0000000000017941 */ /* 0x000fea0003800000 */
.L_x_8656:
        /* <DEDUP_REMOVED lines=56> */
.L_x_8661:
[----:B------:R-:W-:Y:S05]  /*2ef0*/  BSYNC B1 ;  /* 0x0000000000017941 */ /* 0x000fea0003800000 */
.L_x_8660:
[----:B-1----:R1:W-:Y:S01]  /*2f00*/  STG.E.128 desc[UR40][R12.64+0x40], R4 ;  /* 0x000040040c007986 */ /* 0x0023e2000c101d28 */
[----:B------:R-:W-:Y:S05]  /*2f10*/  BRA `(.L_x_8655) ;  /* 0x0000000c00407947 */ /* 0x000fea0003800000 */
.L_x_8649:
        /* <DEDUP_REMOVED lines=43> */
.L_x_8662:
[----:B------:R-:W-:Y:S01]  /*31d0*/  IMAD R68, R22, 0x8, R2 ;  /* 0x0000000816447824 */ /* 0x000fe200078e0202 */
[----:B------:R-:W-:Y:S01]  /*31e0*/  SHF.L.U32 R71, R186, 0x1f, RZ ;  /* 0x0000001fba477819 */ /* 0x000fe200000006ff */
[----:B------:R-:W0:Y:S01]  /*31f0*/  LDC R70, c[0x0][0x2f4] ;  /* 0x0000bd00ff467b82 */ /* 0x000e220000000800 */
[----:B------:R-:W-:Y:S02]  /*3200*/  BSSY B1, `(.L_x_8663) ;  /* 0x0000003000017945 */ /* 0x000fe40003800000 */
[----:B------:R-:W1:Y:S02]  /*3210*/  SYNCS.PHASECHK.TRANS64.TRYWAIT P5, [R68+URZ+0x38890], R71 ;  /* 0x03889047440075a7 */ /* 0x000e6400080a017f */
[----:B-1----:R-:W-:Y:S05]  /*3220*/  @!P5 BRA `(.L_x_8664) ;  /* 0x000001dc0034d947 */ /* 0x002fea0003800000 */
.L_x_8962:
[----:B------:R-:W-:Y:S05]  /*3230*/  BSYNC B1 ;  /* 0x0000000000017941 */ /* 0x000fea0003800000 */
.L_x_8663:
        /* <DEDUP_REMOVED lines=19> */
[----:B------:R-:W-:Y:S01]  /*3370*/  SHF.R.S32.HI R12, RZ, 0x4, R13 ;  /* 0x00000004ff0c7819 */ /* 0x000fe2000001140d */
[----:B------:R-:W-:-:S03]  /*3380*/  IMAD.IADD R13, R66, 0x1, R26 ;  /* 0x00000001420d7824 */ /* 0x000fc600078e021a */
[----:B------:R-:W-:Y:S01]  /*3390*/  LEA.HI.SX32 R12, R47, R12, 0x1d ;  /* 0x0000000c2f0c7211 */ /* 0x000fe200078feaff */
[----:B------:R-:W-:-:S04]  /*33a0*/  IMAD R13, R13, 0x2, R2 ;  /* 0x000000020d0d7824 */ /* 0x000fc800078e0202 */
[----:B------:R-:W-:-:S05]  /*33b0*/  IMAD.SHL.U32 R79, R12, 0x8, RZ ;  /* 0x000000080c4f7824 */ /* 0x000fca00078e00ff */
[----:B------:R-:W-:-:S04]  /*33c0*/  LOP3.LUT R12, R53, 0x38, R79, 0xf8, !PT ;  /* 0x00000038350c7812 */ /* 0x000fc800078ef84f */
[----:B------:R-:W-:-:S05]  /*33d0*/  LOP3.LUT R12, R12, R57, RZ, 0x3c, !PT ;  /* 0x000000390c0c7212 */ /* 0x000fca00078e3cff */
[----:B------:R-:W-:-:S04]  /*33e0*/  IMAD R15, R215, 0x200, R12 ;  /* 0x00000200d70f7824 */ /* 0x000fc800078e020c */
[----:B------:R-:W-:-:S04]  /*33f0*/  IMAD.IADD R15, R26, 0x1, R15 ;  /* 0x000000011a0f7824 */ /* 0x000fc800078e020f */
[----:B------:R-:W-:Y:S02]  /*3400*/  IMAD R24, R15, 0x2, R2 ;  /* 0x000000020f187824 */ /* 0x000fe400078e0202 */
        /* <DEDUP_REMOVED lines=94> */
.L_x_8666:
[----:B------:R-:W-:Y:S05]  /*39f0*/  BSYNC B1 ;  /* 0x0000000000017941 */ /* 0x000fea0003800000 */
.L_x_8665:
        /* <DEDUP_REMOVED lines=10> */
.L_x_8648:
[----:B------:R-:W-:-:S13]  /*3aa0*/  ISETP.NE.AND P0, PT, R187, 0x3, PT ;  /* 0x00000003bb00780c */ /* 0x000fda0003f05270 */
[----:B------:R-:W-:Y:S05]  /*3ab0*/  @!P0 BRA `(.L_x_8667) ;  /* 0x0000000000048947 */ /* 0x000fea0003800000 */
[----:B------:R-:W-:Y:S01]  /*3ac0*/  BPT.TRAP 0x1 ;  /* 0x000000040000795c */ /* 0x000fe20000300000 */
.L_x_8667:
        /* <DEDUP_REMOVED lines=8> */
.L_x_8963:
[----:B------:R-:W-:Y:S05]  /*3b50*/  BSYNC B1 ;  /* 0x0000000000017941 */ /* 0x000fea0003800000 */
.L_x_8668:
        /* <DEDUP_REMOVED lines=12> */
.L_x_8655:
[----:B------:R-:W-:Y:S05]  /*3c20*/  BSYNC B0 ;  /* 0x0000000000007941 */ /* 0x000fea0003800000 */
.L_x_8647:
        /* <DEDUP_REMOVED lines=17> */
.L_x_8671:
[----:B------:R-:W-:Y:S05]  /*3d40*/  BSYNC B0 ;  /* 0x0000000000007941 */ /* 0x000fea0003800000 */
.L_x_8670:
[----:B------:R-:W5:Y:S01]  /*3d50*/  SYNCS.PHASECHK.TRANS64.TRYWAIT P0, [R68+URZ+0x388b0], R71 ;  /* 0x0388b047440075a7 */ /* 0x000f62000800017f */
[----:B------:R-:W-:Y:S04]  /*3d60*/  BSSY B0, `(.L_x_8672) ;  /* 0x0000002000007945 */ /* 0x000fe80003800000 */
[----:B-----5:R-:W-:Y:S05]  /*3d70*/  @!P0 BRA `(.L_x_8673) ;  /* 0x000001d000888947 */ /* 0x020fea0003800000 */
.L_x_8964:
[----:B------:R-:W-:Y:S05]  /*3d80*/  BSYNC B0 ;  /* 0x0000000000007941 */ /* 0x000fea0003800000 */
.L_x_8672:
        /* <DEDUP_REMOVED lines=82> */
.L_x_8675:
[----:B------:R-:W-:Y:S05]  /*42b0*/  BSYNC B0 ;  /* 0x0000000000007941 */ /* 0x000fea0003800000 */
.L_x_8674:
        /* <DEDUP_REMOVED lines=17> */
.L_x_8642:
[----:B------:R-:W2:Y:S01]  /*43d0*/  LDL R4, [R1+0x4] ;  /* 0x0000040001047983 */ /* 0x000ea20000100800 */
[----:B------:R-:W-:Y:S01]  /*43e0*/  BSSY B0, `(.L_x_8677) ;  /* 0x0000005000007945 */ /* 0x000fe20003800000 */
[----:B--2---:R-:W-:-:S03]  /*43f0*/  ISETP.NE.AND P1, PT, R4, 0x1, PT ;  /* 0x000000010400780c */ /* 0x004fc60003f25270 */
[----:B------:R-:W-:Y:S10]  /*4400*/  @P0 BRA `(.L_x_8678) ;  /* 0x0000000000080947 */ /* 0x000ff40003800000 */
[----:B------:R-:W1:Y:S02]  /*4410*/  FENCE.VIEW.ASYNC.G ;  /* 0x00000000000073c6 */ /* 0x000e640000000100 */
[----:B-1----:R-:W-:Y:S06]  /*4420*/  BAR.ARV 0xc, 0x180 ;  /* 0x0306000000007b1d */ /* 0x002fec0000002000 */
.L_x_8678:
[----:B------:R-:W-:Y:S05]  /*4430*/  BSYNC B0 ;  /* 0x0000000000007941 */ /* 0x000fea0003800000 */
.L_x_8677:
        /* <DEDUP_REMOVED lines=39> */
[----:B------:R-:W1:Y:S01]  /*46b0*/  @P0 LDC R3, c[0x0][0x44c] ;  /* 0x00011300ff030b82 */ /* 0x000e620000000800 */
[----:B------:R-:W-:Y:S02]  /*46c0*/  CS2R R88, SRZ ;  /* 0x0000000000587805 */ /* 0x000fe4000001ff00 */
[----:B------:R-:W-:-:S02]  /*46d0*/  CS2R R86, SRZ ;  /* 0x0000000000567805 */ /* 0x000fc4000001ff00 */
[----:B------:R-:W-:Y:S02]  /*46e0*/  CS2R R84, SRZ ;  /* 0x0000000000547805 */ /* 0x000fe4000001ff00 */
[----:B------:R-:W-:Y:S02]  /*46f0*/  CS2R R82, SRZ ;  /* 0x0000000000527805 */ /* 0x000fe4000001ff00 */
[----:B------:R-:W-:Y:S02]  /*4700*/  CS2R R80, SRZ ;  /* 0x0000000000507805 */ /* 0x000fe4000001ff00 */
[----:B------:R-:W-:Y:S02]  /*4710*/  CS2R R78, SRZ ;  /* 0x00000000004e7805 */ /* 0x000fe4000001ff00 */
[----:B------:R-:W-:Y:S01]  /*4720*/  CS2R R76, SRZ ;  /* 0x00000000004c7805 */ /* 0x000fe2000001ff00 */
[----:B------:R-:W2:Y:S01]  /*4730*/  @P0 LDC R4, c[0x0][0x450] ;  /* 0x00011400ff040b82 */ /* 0x000ea20000000800 */
[----:B---3--:R-:W-:-:S02]  /*4740*/  CS2R R74, SRZ ;  /* 0x00000000004a7805 */ /* 0x008fc4000001ff00 */
[----:B------:R-:W-:Y:S01]  /*4750*/  CS2R R152, SRZ ;  /* 0x0000000000987805 */ /* 0x000fe2000001ff00 */
        /* <DEDUP_REMOVED lines=10> */
[----:B----4-:R-:W-:Y:S02]  /*4800*/  CS2R R50, SRZ ;  /* 0x0000000000327805 */ /* 0x010fe4000001ff00 */
[----:B------:R-:W-:-:S02]  /*4810*/  CS2R R162, SRZ ;  /* 0x0000000000a27805 */ /* 0x000fc4000001ff00 */
[----:B------:R-:W-:Y:S01]  /*4820*/  CS2R R46, SRZ ;  /* 0x00000000002e7805 */ /* 0x000fe2000001ff00 */
[----:B-1----:R-:W-:Y:S01]  /*4830*/  @P0 IMAD.HI.U32 R3, R0, R3, RZ ;  /* 0x0000000300030227 */ /* 0x002fe200078e00ff */
[----:B------:R-:W-:Y:S02]  /*4840*/  CS2R R164, SRZ ;  /* 0x0000000000a47805 */ /* 0x000fe4000001ff00 */
[----:B------:R-:W-:Y:S02]  /*4850*/  CS2R R166, SRZ ;  /* 0x0000000000a67805 */ /* 0x000fe4000001ff00 */
[----:B------:R-:W-:Y:S01]  /*4860*/  CS2R R38, SRZ ;  /* 0x0000000000267805 */ /* 0x000fe2000001ff00 */
[----:B------:R-:W-:Y:S01]  /*4870*/  IMAD.MOV.U32 R169, RZ, RZ, RZ ;  /* 0x000000ffffa97224 */ /* 0x000fe200078e00ff */
[----:B------:R-:W-:Y:S01]  /*4880*/  CS2R R26, SRZ ;  /* 0x00000000001a7805 */ /* 0x000fe2000001ff00 */
[----:B------:R-:W-:Y:S01]  /*4890*/  IMAD.MOV.U32 R170, RZ, RZ, RZ ;  /* 0x000000ffffaa7224 */ /* 0x000fe200078e00ff */
[----:B------:R-:W-:-:S02]  /*48a0*/  CS2R R28, SRZ ;  /* 0x00000000001c7805 */ /* 0x000fc4000001ff00 */
[----:B--2---:R-:W-:Y:S01]  /*48b0*/  @P0 SHF.R.U32.HI R0, RZ, R4, R3 ;  /* 0x00000004ff000219 */ /* 0x004fe20000011603 */
[----:B------:R-:W-:Y:S01]  /*48c0*/  IMAD.MOV.U32 R4, RZ, RZ, RZ ;  /* 0x000000ffff047224 */ /* 0x000fe200078e00ff */
[----:B------:R-:W-:Y:S01]  /*48d0*/  PLOP3.LUT P0, PT, PT, PT, PT, 0x80, 0x0 ;  /* 0x000000000000781c */ /* 0x000fe20003f0f070 */
[----:B------:R-:W-:Y:S01]  /*48e0*/  IMAD.MOV.U32 R31, RZ, RZ, RZ ;  /* 0x000000ffff1f7224 */ /* 0x000fe200078e00ff */
[----:B------:R-:W-:Y:S01]  /*48f0*/  CS2R R24, SRZ ;  /* 0x0000000000187805 */ /* 0x000fe2000001ff00 */
[----:B------:R-:W-:Y:S01]  /*4900*/  IMAD.IADD R0, R43, 0x1, R0 ;  /* 0x000000012b007824 */ /* 0x000fe200078e0200 */
[----:B------:R-:W-:-:S04]  /*4910*/  CS2R R42, SRZ ;  /* 0x00000000002a7805 */ /* 0x000fc8000001ff00 */
[----:B------:R-:W-:-:S04]  /*4920*/  SHF.R.S32.HI R3, RZ, 0x1f, R0 ;  /* 0x0000001fff037819 */ /* 0x000fc80000011400 */
[----:B------:R-:W-:-:S04]  /*4930*/  LEA.HI R3, R3, R0, RZ, 0x6 ;  /* 0x0000000003037211 */ /* 0x000fc800078f30ff */
[----:B------:R-:W-:Y:S01]  /*4940*/  SHF.R.S32.HI R0, RZ, 0x6, R3 ;  /* 0x00000006ff007819 */ /* 0x000fe20000011403 */
[----:B------:R-:W-:-:S03]  /*4950*/  IMAD.MOV.U32 R3, RZ, RZ, RZ ;  /* 0x000000ffff037224 */ /* 0x000fc600078e00ff */
[----:B------:R-:W-:-:S04]  /*4960*/  VIMNMX R0, R197, R0, PT ;  /* 0x00000000c5007248 */ /* 0x000fc80003fe0100 */
[----:B------:R-:W-:-:S13]  /*4970*/  ISETP.GE.AND P1, PT, R0, 0x1, PT ;  /* 0x000000010000780c */ /* 0x000fda0003f26270 */
        /* <DEDUP_REMOVED lines=72> */
.L_x_8684:
[----:B------:R-:W-:Y:S01]  /*4e00*/  BAR.SYNC.DEFER_BLOCKING 0xe, 0x100 ;  /* 0x0384000000007b1d */ /* 0x000fe20000010000 */
[----:B01----:R-:W-:Y:S01]  /*4e10*/  IMAD R3, R18, 0x40, R190 ;  /* 0x0000004012037824 */ /* 0x003fe200078e02be */
[----:B------:R-:W-:Y:S01]  /*4e20*/  R2UR UR4, R8 ;  /* 0x00000000080472ca */ /* 0x000fe200000e0000 */
[----:B------:R-:W-:Y:S01]  /*4e30*/  VIADD R18, R18, 0x1 ;  /* 0x0000000112127836 */ /* 0x000fe20000000000 */
[----:B------:R-:W-:Y:S01]  /*4e40*/  R2UR UR5, R9 ;  /* 0x00000000090572ca */ /* 0x000fe200000e0000 */
[----:B------:R-:W-:Y:S01]  /*4e50*/  IMAD R3, R3, 0x4, R2 ;  /* 0x0000000403037824 */ /* 0x000fe200078e0202 */
[----:B------:R-:W-:Y:S01]  /*4e60*/  ISETP.GT.AND P1, PT, R0, RZ, PT ;  /* 0x000000ff0000720c */ /* 0x000fe20003f24270 */
        /* <DEDUP_REMOVED lines=176> */
.L_x_8683:
[----:B------:R-:W-:Y:S05]  /*5970*/  BSYNC B0 ;  /* 0x0000000000007941 */ /* 0x000fea0003800000 */
.L_x_8682:
[----:B------:R-:W-:Y:S01]  /*5980*/  BAR.SYNC.DEFER_BLOCKING 0xe, 0x100 ;  /* 0x0384000000007b1d */ /* 0x000fe20000010000 */
[C---:B01----:R-:W-:Y:S01]  /*5990*/  IMAD R3, R18.reuse, 0x40, R190 ;  /* 0x0000004012037824 */ /* 0x043fe200078e02be */
        /* <DEDUP_REMOVED lines=8> */
[----:B------:R-:W0:Y:S04]  /*5a20*/  LDS R0, [R3+0x38420] ;  /* 0x0384200003007984 */ /* 0x000e280000000800 */
[----:B------:R0:W1:Y:S02]  /*5a30*/  LDS R2, [R3+0x38400] ;  /* 0x0384000003027984 */ /* 0x0000640000000800 */
[-C--:B0-----:R-:W-:Y:S01]  /*5a40*/  FMUL.FTZ R3, R27, R0.reuse ;  /* 0x000000001b037220 */ /* 0x081fe20000410000 */
        /* <DEDUP_REMOVED lines=129> */
.L_x_8680:
        /* <DEDUP_REMOVED lines=112> */
.L_x_8686:
[----:B------:R-:W-:Y:S05]  /*6960*/  BSYNC B6 ;  /* 0x0000000000067941 */ /* 0x000fea0003800000 */
.L_x_8685:
        /* <DEDUP_REMOVED lines=12> */
.L_x_8690:
[----:B--2---:R2:W3:Y:S02]  /*6a30*/  SYNCS.PHASECHK.TRANS64.TRYWAIT P0, [R2+URZ+0x38800], R3 ;  /* 0x03880003020075a7 */ /* 0x0044e4000800017f */
[----:B---3--:R-:W-:Y:S05]  /*6a40*/  @!P0 NANOSLEEP.SYNCS 0x989680 ;  /* 0x009896800000895d */ /* 0x008fea0003900000 */
[----:B------:R-:W3:Y:S02]  /*6a50*/  @!P0 SYNCS.PHASECHK.TRANS64 P0, [R2+URZ+0x38800], R3 ;  /* 0x03880003020085a7 */ /* 0x000ee4000800007f */
[----:B---3--:R-:W-:Y:S05]  /*6a60*/  @!P0 BRA `(.L_x_8690) ;  /* 0xfffffffc00f08947 */ /* 0x008fea000383ffff */
.L_x_8689:
[----:B------:R-:W-:Y:S05]  /*6a70*/  BSYNC B0 ;  /* 0x0000000000007941 */ /* 0x000fea0003800000 */
.L_x_8688:
[----:B------:R-:W-:Y:S05]  /*6a80*/  BRA `(.L_x_8691) ;  /* 0x0000002c00847947 */ /* 0x000fea0003800000 */
.L_x_8687:
        /* <DEDUP_REMOVED lines=31> */
.L_x_8693:
[----:B------:R-:W-:Y:S05]  /*6c80*/  BSYNC B6 ;  /* 0x0000000000067941 */ /* 0x000fea0003800000 */
.L_x_8692:
        /* <DEDUP_REMOVED lines=39> */
.L_x_8970:
        /* <DEDUP_REMOVED lines=30> */
.L_x_8698:
[----:B------:R-:W-:Y:S05]  /*70e0*/  BSYNC B1 ;  /* 0x0000000000017941 */ /* 0x000fea0003800000 */
.L_x_8697:
        /* <DEDUP_REMOVED lines=23> */
.L_x_8976:
        /* <DEDUP_REMOVED lines=34> */
.L_x_8701:
[----:B------:R-:W-:Y:S05]  /*7480*/  BSYNC B1 ;  /* 0x0000000000017941 */ /* 0x000fea0003800000 */
.L_x_8700:
[----:B------:R-:W1:Y:S01]  /*7490*/  SYNCS.PHASECHK.TRANS64.TRYWAIT P0, [R2+URZ+0x38800], R21 ;  /* 0x03880015020075a7 */ /* 0x000e62000800017f */
[----:B------:R-:W-:Y:S01]  /*74a0*/  LOP3.LUT R37, R37, 0x1c0, RZ, 0xc0, !PT ;  /* 0x000001c025257812 */ /* 0x000fe200078ec0ff */
[----:B--2--5:R-:W-:Y:S01]  /*74b0*/  IMAD.MOV.U32 R3, RZ, RZ, R28 ;  /* 0x000000ffff037224 */ /* 0x024fe200078e001c */
[----:B------:R-:W-:Y:S01]  /*74c0*/  VIADDMNMX R40, R36, -R195, 0x40, PT ;  /* 0x0000004024287446 */ /* 0x000fe200038009c3 */
[----:B0-----:R-:W-:Y:S01]  /*74d0*/  IMAD.MOV.U32 R4, RZ, RZ, R10 ;  /* 0x000000ffff047224 */ /* 0x001fe200078e000a */
[----:B---3--:R-:W-:Y:S01]  /*74e0*/  LOP3.LUT R0, R37, 0x18, R16, 0xf8, !PT ;  /* 0x0000001825007812 */ /* 0x008fe200078ef810 */
[----:B----4-:R-:W-:Y:S01]  /*74f0*/  IMAD.MOV.U32 R5, RZ, RZ, R11 ;  /* 0x000000ffff057224 */ /* 0x010fe200078e000b */
[----:B------:R-:W-:Y:S01]  /*7500*/  SHF.R.U32.HI R37, RZ, 0x3, R37 ;  /* 0x00000003ff257819 */ /* 0x000fe20000011625 */
[----:B------:R-:W-:Y:S01]  /*7510*/  IMAD.MOV.U32 R6, RZ, RZ, R8 ;  /* 0x000000ffff067224 */ /* 0x000fe200078e0008 */
[----:B------:R-:W-:Y:S01]  /*7520*/  PRMT R41, R3, 0x7610, R41 ;  /* 0x0000761003297816 */ /* 0x000fe20000000029 */
[----:B------:R-:W-:Y:S01]  /*7530*/  IMAD.MOV.U32 R3, RZ, RZ, R29 ;  /* 0x000000ffff037224 */ /* 0x000fe200078e001d */
[----:B------:R-:W-:Y:S01]  /*7540*/  LOP3.LUT R0, R0, R37, RZ, 0x3c, !PT ;  /* 0x0000002500007212 */ /* 0x000fe200078e3cff */
[----:B------:R-:W-:Y:S01]  /*7550*/  BSSY B1, `(.L_x_8702) ;  /* 0x0000011000017945 */ /* 0x000fe20003800000 */
        /* <DEDUP_REMOVED lines=8> */
[----:B------:R-:W-:Y:S01]  /*75e0*/  PRMT R47, R47, 0x5410, R6 ;  /* 0x000054102f2f7816 */ /* 0x000fe20000000006 */
[----:B------:R-:W-:Y:S01]  /*75f0*/  IMAD.MOV.U32 R5, RZ, RZ, R13 ;  /* 0x000000ffff057224 */ /* 0x000fe200078e000d */
[----:B------:R-:W-:Y:S01]  /*7600*/  PRMT R43, R0, 0x7610, R43 ;  /* 0x00007610002b7816 */ /* 0x000fe2000000002b */
[C---:B------:R-:W-:Y:S01]  /*7610*/  VIADD R4, R3.reuse, 0x20400 ;  /* 0x0002040003047836 */ /* 0x040fe20000000000 */
[----:B------:R-:W-:Y:S01]  /*7620*/  LOP3.LUT P2, RZ, R188, 0x4, RZ, 0xc0, !PT ;  /* 0x00000004bcff7812 */ /* 0x000fe2000784c0ff */
[----:B------:R-:W-:Y:S01]  /*7630*/  VIADD R0, R3, 0x20440 ;  /* 0x0002044003007836 */ /* 0x000fe20000000000 */
[----:B------:R-:W-:Y:S01]  /*7640*/  ISETP.GE.AND P1, PT, R23, R40, PT ;  /* 0x000000281700720c */ /* 0x000fe20003f26270 */
[----:B-1----:R-:W-:-:S12]  /*7650*/  @!P0 BRA `(.L_x_8703) ;  /* 0x0000019c00448947 */ /* 0x002fd80003800000 */
.L_x_8977:
[----:B------:R-:W-:Y:S05]  /*7660*/  BSYNC B1 ;  /* 0x0000000000017941 */ /* 0x000fea0003800000 */
.L_x_8702:
        /* <DEDUP_REMOVED lines=18> */
[----:B------:R-:W-:Y:S01]  /*7790*/  PRMT R34, R44, 0x5432, R34 ;  /* 0x000054322c227816 */ /* 0x000fe20000000022 */
[C---:B------:R-:W-:Y:S01]  /*77a0*/  IMAD.U32 R33, R32.reuse, 0x10000, RZ ;  /* 0x0001000020217824 */ /* 0x040fe200078e00ff */
[----:B------:R-:W-:Y:S02]  /*77b0*/  LOP3.LUT R35, R35, 0xffff0000, RZ, 0xc0, !PT ;  /* 0xffff000023237812 */ /* 0x000fe400078ec0ff */
[----:B------:R-:W-:Y:S02]  /*77c0*/  LOP3.LUT R32, R32, 0xffff0000, RZ, 0xc0, !PT ;  /* 0xffff000020207812 */ /* 0x000fe400078ec0ff */
[C---:B-1----:R-:W-:Y:S01]  /*77d0*/  LOP3.LUT R15, R6.reuse, 0xffff0000, RZ, 0xc0, !PT ;  /* 0xffff0000060f7812 */ /* 0x042fe200078ec0ff */
[----:B------:R-:W-:Y:S01]  /*77e0*/  IMAD.U32 R14, R6, 0x10000, RZ ;  /* 0x00010000060e7824 */ /* 0x000fe200078e00ff */
[C---:B------:R-:W-:Y:S01]  /*77f0*/  LOP3.LUT R30, R7.reuse, 0xffff0000, RZ, 0xc0, !PT ;  /* 0xffff0000071e7812 */ /* 0x040fe200078ec0ff */
[----:B0-----:R-:W-:-:S02]  /*7800*/  IMAD.U32 R21, R7, 0x10000, RZ ;  /* 0x0001000007157824 */ /* 0x001fc400078e00ff */
[CC--:B------:R-:W-:Y:S01]  /*7810*/  FMUL.FTZ R37, R15.reuse, R36.reuse ;  /* 0x000000240f257220 */ /* 0x0c0fe20000410000 */
[----:B------:R-:W-:Y:S01]  /*7820*/  FMUL.FTZ R15, R15, R33 ;  /* 0x000000210f0f7220 */ /* 0x000fe20000410000 */
[----:B------:R-:W-:Y:S02]  /*7830*/  IMAD.U32 R6, R4, 0x10000, RZ ;  /* 0x0001000004067824 */ /* 0x000fe400078e00ff */
[----:B------:R-:W-:Y:S01]  /*7840*/  FMUL.FTZ R38, R30, R35 ;  /* 0x000000231e267220 */ /* 0x000fe20000410000 */
[C---:B------:R-:W-:Y:S01]  /*7850*/  FFMA.FTZ R37, R14.reuse, R33, -R37 ;  /* 0x000000210e257223 */ /* 0x040fe20000010825 */
[C---:B------:R-:W-:Y:S02]  /*7860*/  IMAD.U32 R7, R5.reuse, 0x10000, RZ ;  /* 0x0001000005077824 */ /* 0x040fe400078e00ff */
[----:B------:R-:W-:Y:S01]  /*7870*/  FFMA.FTZ R36, R14, R36, R15 ;  /* 0x000000240e247223 */ /* 0x000fe2000001000f */
[----:B------:R-:W-:Y:S01]  /*7880*/  IMAD.U32 R33, R34, 0x10000, RZ ;  /* 0x0001000022217824 */ /* 0x000fe200078e00ff */
[----:B------:R-:W-:Y:S01]  /*7890*/  LOP3.LUT R4, R4, 0xffff0000, RZ, 0xc0, !PT ;  /* 0xffff000004047812 */ /* 0x000fe200078ec0ff */
[-C--:B------:R-:W-:Y:S01]  /*78a0*/  FMUL.FTZ R30, R30, R32.reuse ;  /* 0x000000201e1e7220 */ /* 0x080fe20000410000 */
        /* <DEDUP_REMOVED lines=19> */
.L_x_8707:
[----:B------:R-:W-:Y:S05]  /*79e0*/  BSYNC B2 ;  /* 0x0000000000027941 */ /* 0x000fea0003800000 */
.L_x_8706:
        /* <DEDUP_REMOVED lines=47> */
.L_x_8705:
[----:B------:R-:W-:Y:S05]  /*7ce0*/  BSYNC B1 ;  /* 0x0000000000017941 */ /* 0x000fea0003800000 */
.L_x_8704:
[----:B-12---:R-:W-:-:S05]  /*7cf0*/  VIADD R4, R23, 0x20 ;  /* 0x0000002017047836 */ /* 0x006fca0000000000 */
[----:B------:R-:W-:-:S13]  /*7d00*/  ISETP.GE.AND P0, PT, R4, R40, PT ;  /* 0x000000280400720c */ /* 0x000fda0003f06270 */
        /* <DEDUP_REMOVED lines=14> */
[----:B0-----:R-:W-:Y:S01]  /*7df0*/  IMAD.U32 R21, R15, 0x10000, RZ ;  /* 0x000100000f157824 */ /* 0x001fe200078e00ff */
        /* <DEDUP_REMOVED lines=37> */
.L_x_8710:
[----:B------:R-:W-:Y:S05]  /*8050*/  BSYNC B1 ;  /* 0x0000000000017941 */ /* 0x000fea0003800000 */
.L_x_8709:
[----:B------:R-:W-:Y:S05]  /*8060*/  @P1 BRA `(.L_x_8708) ;  /* 0x0000001400e81947 */ /* 0x000fea0003800000 */
[----:B-1----:R-:W1:Y:S01]  /*8070*/  LDS.128 R4, [R0+0x1000] ;  /* 0x0010000000047984 */ /* 0x002e620000000c00 */
[----:B------:R-:W-:Y:S02]  /*8080*/  SHF.R.U32.HI R15, RZ, 0x10, R9 ;  /* 0x00000010ff0f7819 */ /* 0x000fe40000011609 */
[----:B------:R-:W-:Y:S02]  /*8090*/  SHF.R.U32.HI R12, RZ, 0x10, R29 ;  /* 0x00000010ff0c7819 */ /* 0x000fe4000001161d */
[----:B------:R-:W-:Y:S02]  /*80a0*/  PRMT R15, R43, 0x5410, R15 ;  /* 0x000054102b0f7816 */ /* 0x000fe4000000000f */
[----:B------:R-:W-:Y:S02]  /*80b0*/  PRMT R12, R45, 0x5432, R12 ;  /* 0x000054322d0c7816 */ /* 0x000fe4000000000c */
[----:B------:R-:W-:Y:S01]  /*80c0*/  SHF.R.U64 R14, R8, 0x10, R9 ;  /* 0x00000010080e7819 */ /* 0x000fe20000001209 */
[C---:B0-----:R-:W-:Y:S01]  /*80d0*/  IMAD.U32 R21, R15.reuse, 0x10000, RZ ;  /* 0x000100000f157824 */ /* 0x041fe200078e00ff */
        /* <DEDUP_REMOVED lines=40> */
.L_x_8695:
        /* <DEDUP_REMOVED lines=36> */
.L_x_8983:
        /* <DEDUP_REMOVED lines=16> */
.L_x_8713:
[----:B------:R-:W-:Y:S05]  /*86a0*/  BSYNC B1 ;  /* 0x0000000000017941 */ /* 0x000fea0003800000 */
.L_x_8712:
[----:B-----5:R-:W-:Y:S01]  /*86b0*/  IMAD.MOV.U32 R0, RZ, RZ, R28 ;  /* 0x000000ffff007224 */ /* 0x020fe200078e001c */
[----:B------:R-:W-:Y:S01]  /*86c0*/  UMOV UR4, 0xffffffff ;  /* 0xffffffff00047882 */ /* 0x000fe20000000000 */
[----:B------:R-:W-:Y:S02]  /*86d0*/  IMAD.MOV.U32 R4, RZ, RZ, R30 ;  /* 0x000000ffff047224 */ /* 0x000fe400078e001e */
        /* <DEDUP_REMOVED lines=9> */
[----:B------:R-:W-:Y:S02]  /*8770*/  PRMT R45, R4, 0x5410, R5 ;  /* 0x00005410042d7816 */ /* 0x000fe40000000005 */
[----:B------:R-:W-:Y:S02]  /*8780*/  CS2R R4, SRZ ;  /* 0x0000000000047805 */ /* 0x000fe4000001ff00 */
[----:B------:R-:W-:Y:S02]  /*8790*/  PRMT R40, R40, 0x5410, R0 ;  /* 0x0000541028287816 */ /* 0x000fe40000000000 */
[----:B------:R-:W-:Y:S01]  /*87a0*/  PRMT R44, R44, 0x5410, R3 ;  /* 0x000054102c2c7816 */ /* 0x000fe20000000003 */
[----:B------:R-:W-:Y:S06]  /*87b0*/  BRA.DIV UR4, `(.L_x_8714) ;  /* 0x0000018e04787947 */ /* 0x000fec000b800000 */
[----:B------:R-:W2:Y:S04]  /*87c0*/  SHFL.IDX PT, R3, R8, 0x1, 0x1c1f ;  /* 0x003c1f0008037f89 */ /* 0x000ea800000e0000 */
[----:B------:R-:W3:Y:S04]  /*87d0*/  SHFL.IDX PT, R0, R6, 0x1, 0x1c1f ;  /* 0x003c1f0006007f89 */ /* 0x000ee800000e0000 */
[----:B------:R-:W4:Y:S04]  /*87e0*/  SHFL.IDX PT, R7, R7, 0x1, 0x1c1f ;  /* 0x003c1f0007077f89 */ /* 0x000f2800000e0000 */
[----:B01----:R0:W1:Y:S01]  /*87f0*/  SHFL.IDX PT, R14, R9, 0x1, 0x1c1f ;  /* 0x003c1f00090e7f89 */ /* 0x00306200000e0000 */
[----:B--2---:R-:W-:-:S02]  /*8800*/  IMAD.MOV.U32 R13, RZ, RZ, R3 ;  /* 0x000000ffff0d7224 */ /* 0x004fc400078e0003 */
[----:B0--3--:R-:W-:-:S07]  /*8810*/  IMAD.MOV.U32 R12, RZ, RZ, R0 ;  /* 0x000000ffff0c7224 */ /* 0x009fce00078e0000 */
.L_x_8989:
        /* <DEDUP_REMOVED lines=23> */
.L_x_8716:
[----:B------:R-:W-:Y:S05]  /*8990*/  BSYNC B1 ;  /* 0x0000000000017941 */ /* 0x000fea0003800000 */
.L_x_8715:
[----:B------:R-:W3:Y:S01]  /*89a0*/  SYNCS.PHASECHK.TRANS64.TRYWAIT P1, [R2+URZ+0x38800], R3 ;  /* 0x03880003020075a7 */ /* 0x000ee2000802017f */
[----:B------:R-:W-:Y:S01]  /*89b0*/  VIADDMNMX R0, R32, -R195, 0x40, PT ;  /* 0x0000004020007446 */ /* 0x000fe200038009c3 */
[----:B--2--5:R-:W-:Y:S01]  /*89c0*/  IMAD.MOV.U32 R12, RZ, RZ, R4 ;  /* 0x000000ffff0c7224 */ /* 0x024fe200078e0004 */
[----:B0-----:R-:W-:Y:S01]  /*89d0*/  ISETP.GE.AND P0, PT, R16, R49, PT ;  /* 0x000000311000720c */ /* 0x001fe20003f06270 */
[----:B------:R-:W-:Y:S01]  /*89e0*/  IMAD.MOV.U32 R13, RZ, RZ, R5 ;  /* 0x000000ffff0d7224 */ /* 0x000fe200078e0005 */
[----:B------:R-:W-:Y:S01]  /*89f0*/  BSSY B1, `(.L_x_8717) ;  /* 0x0000011000017945 */ /* 0x000fe20003800000 */
[C---:B-1----:R-:W-:Y:S01]  /*8a00*/  VIADD R14, R23.reuse, 0x20 ;  /* 0x00000020170e7836 */ /* 0x042fe20000000000 */
        /* <DEDUP_REMOVED lines=14> */
[----:B---3--:R-:W-:Y:S06]  /*8af0*/  @!P1 BRA `(.L_x_8718) ;  /* 0x0000018c00209947 */ /* 0x008fec0003800000 */
.L_x_8990:
[----:B------:R-:W-:Y:S05]  /*8b00*/  BSYNC B1 ;  /* 0x0000000000017941 */ /* 0x000fea0003800000 */
.L_x_8717:
[----:B------:R-:W-:Y:S04]  /*8b10*/  BSSY B1, `(.L_x_8719) ;  /* 0x000006a000017945 */ /* 0x000fe80003800000 */
[----:B------:R-:W-:Y:S05]  /*8b20*/  @P2 BRA `(.L_x_8720) ;  /* 0x0000000400a02947 */ /* 0x000fea0003800000 */
[----:B------:R-:W-:Y:S01]  /*8b30*/  IMAD.SHL.U32 R0, R188, 0x40, RZ ;  /* 0x00000040bc007824 */ /* 0x000fe200078e00ff */
[----:B------:R-:W-:Y:S01]  /*8b40*/  SHF.R.U64 R39, R28, 0x10, R29 ;  /* 0x000000101c277819 */ /* 0x000fe2000000121d */
[----:B0-----:R-:W-:Y:S01]  /*8b50*/  IMAD.IADD R3, R16, 0x1, R49 ;  /* 0x0000000110037824 */ /* 0x001fe200078e0231 */
[--C-:B------:R-:W-:Y:S02]  /*8b60*/  SHF.R.U64 R42, R30, 0x10, R31.reuse ;  /* 0x000000101e2a7819 */ /* 0x100fe4000000121f */
[----:B------:R-:W-:Y:S02]  /*8b70*/  LOP3.LUT R12, R0, 0x1c0, RZ, 0xc0, !PT ;  /* 0x000001c0000c7812 */ /* 0x000fe400078ec0ff */
[----:B------:R-:W-:Y:S02]  /*8b80*/  SHF.R.U32.HI R43, RZ, 0x10, R31 ;  /* 0x00000010ff2b7819 */ /* 0x000fe4000001161f */
[----:B------:R-:W-:Y:S02]  /*8b90*/  LOP3.LUT R0, R12, 0x38, R16, 0xf8, !PT ;  /* 0x000000380c007812 */ /* 0x000fe400078ef810 */
[----:B------:R-:W-:-:S02]  /*8ba0*/  SHF.R.U32.HI R13, RZ, 0x3, R12 ;  /* 0x00000003ff0d7819 */ /* 0x000fc4000001160c */
[----:B------:R-:W-:Y:S02]  /*8bb0*/  LOP3.LUT R12, R12, 0x38, R3, 0xf8, !PT ;  /* 0x000000380c0c7812 */ /* 0x000fe400078ef803 */
[-C--:B------:R-:W-:Y:S02]  /*8bc0*/  LOP3.LUT R0, R0, R13.reuse, RZ, 0x3c, !PT ;  /* 0x0000000d00007212 */ /* 0x080fe400078e3cff */
[----:B------:R-:W-:Y:S02]  /*8bd0*/  LOP3.LUT R12, R12, R13, RZ, 0x3c, !PT ;  /* 0x0000000d0c0c7212 */ /* 0x000fe400078e3cff */
[----:B------:R-:W-:Y:S01]  /*8be0*/  SHF.R.U32.HI R41, RZ, 0x10, R29 ;  /* 0x00000010ff297819 */ /* 0x000fe2000001161d */
[----:B------:R-:W-:Y:S01]  /*8bf0*/  IMAD R3, R215, 0x200, R0 ;  /* 0x00000200d7037824 */ /* 0x000fe200078e0200 */
[----:B------:R-:W-:Y:S02]  /*8c00*/  SHF.R.U64 R0, R24, 0x10, R25 ;  /* 0x0000001018007819 */ /* 0x000fe40000001219 */
[----:B------:R-:W-:Y:S01]  /*8c10*/  PRMT R39, R21, 0x5410, R39 ;  /* 0x0000541015277816 */ /* 0x000fe20000000027 */
[----:B------:R-:W-:Y:S01]  /*8c20*/  IMAD R47, R3, 0x2, R2 ;  /* 0x00000002032f7824 */ /* 0x000fe200078e0202 */
[----:B------:R-:W-:Y:S01]  /*8c30*/  PRMT R31, R40, 0x5432, R0 ;  /* 0x00005432281f7816 */ /* 0x000fe20000000000 */
[----:B------:R-:W-:Y:S01]  /*8c40*/  IMAD R3, R215, 0x200, R12 ;  /* 0x00000200d7037824 */ /* 0x000fe200078e020c */
[----:B------:R-:W-:-:S02]  /*8c50*/  SHF.R.U32.HI R36, RZ, 0x10, R25 ;  /* 0x00000010ff247819 */ /* 0x000fc40000011619 */
[----:B------:R-:W0:Y:S01]  /*8c60*/  LDS.128 R12, [R47+0x20400] ;  /* 0x020400002f0c7984 */ /* 0x000e220000000c00 */
[----:B------:R-:W-:Y:S01]  /*8c70*/  IMAD R48, R3, 0x2, R2 ;  /* 0x0000000203307824 */ /* 0x000fe200078e0202 */
[--C-:B------:R-:W-:Y:S02]  /*8c80*/  SHF.R.U64 R37, R26, 0x10, R27.reuse ;  /* 0x000000101a257819 */ /* 0x100fe4000000121b */
[----:B------:R-:W-:Y:S02]  /*8c90*/  SHF.R.U32.HI R38, RZ, 0x10, R27 ;  /* 0x00000010ff267819 */ /* 0x000fe4000001161b */
[----:B------:R-:W1:Y:S01]  /*8ca0*/  LDS.128 R32, [R48+0x20400] ;  /* 0x0204000030207984 */ /* 0x000e620000000c00 */
[----:B------:R-:W-:Y:S01]  /*8cb0*/  PRMT R41, R40, 0x5410, R41 ;  /* 0x0000541028297816 */ /* 0x000fe20000000029 */
[----:B------:R-:W-:Y:S01]  /*8cc0*/  IMAD.U32 R40, R39, 0x10000, RZ ;  /* 0x0001000027287824 */ /* 0x000fe200078e00ff */
[C---:B------:R-:W-:Y:S02]  /*8cd0*/  PRMT R37, R45.reuse, 0x5410, R37 ;  /* 0x000054102d257816 */ /* 0x040fe40000000025 */
[----:B------:R-:W-:-:S02]  /*8ce0*/  PRMT R38, R45, 0x5432, R38 ;  /* 0x000054322d267816 */ /* 0x000fc40000000026 */
[----:B------:R-:W-:Y:S02]  /*8cf0*/  LOP3.LUT R39, R39, 0xffff0000, RZ, 0xc0, !PT ;  /* 0xffff000027277812 */ /* 0x000fe400078ec0ff */
[C---:B------:R-:W-:Y:S02]  /*8d00*/  PRMT R36, R44.reuse, 0x5432, R36 ;  /* 0x000054322c247816 */ /* 0x040fe40000000024 */
        /* <DEDUP_REMOVED lines=12> */
[----:B------:R-:W-:Y:S01]  /*8dd0*/  IMAD.U32 R33, R31, 0x10000, RZ ;  /* 0x000100001f217824 */ /* 0x000fe200078e00ff */
[C---:B------:R-:W-:Y:S01]  /*8de0*/  LOP3.LUT R29, R34.reuse, 0xffff0000, RZ, 0xc0, !PT ;  /* 0xffff0000221d7812 */ /* 0x040fe200078ec0ff */
[----:B------:R-:W-:Y:S01]  /*8df0*/  IMAD.U32 R28, R34, 0x10000, RZ ;  /* 0x00010000221c7824 */ /* 0x000fe200078e00ff */
[C---:B------:R-:W-:Y:S01]  /*8e00*/  LOP3.LUT R34, R35.reuse, 0xffff0000, RZ, 0xc0, !PT ;  /* 0xffff000023227812 */ /* 0x040fe200078ec0ff */
[----:B------:R-:W-:-:S02]  /*8e10*/  IMAD.U32 R30, R35, 0x10000, RZ ;  /* 0x00010000231e7824 */ /* 0x000fc400078e00ff */
[CC--:B------:R-:W-:Y:S01]  /*8e20*/  FMUL.FTZ R45, R25.reuse, R40.reuse ;  /* 0x00000028192d7220 */ /* 0x0c0fe20000410000 */
[----:B------:R-:W-:Y:S01]  /*8e30*/  FMUL.FTZ R35, R25, R33 ;  /* 0x0000002119237220 */ /* 0x000fe20000410000 */
[----:B------:R-:W-:Y:S01]  /*8e40*/  LOP3.LUT R31, R31, 0xffff0000, RZ, 0xc0, !PT ;  /* 0xffff00001f1f7812 */ /* 0x000fe200078ec0ff */
[----:B------:R-:W-:Y:S01]  /*8e50*/  FMUL.FTZ R44, R26, R39 ;  /* 0x000000271a2c7220 */ /* 0x000fe20000410000 */
[C---:B------:R-:W-:Y:S01]  /*8e60*/  FFMA.FTZ R45, R0.reuse, R33, -R45 ;  /* 0x00000021002d7223 */ /* 0x040fe2000001082d */
[----:B------:R-:W-:Y:S01]  /*8e70*/  FFMA.FTZ R35, R0, R40, R35 ;  /* 0x0000002800237223 */ /* 0x000fe20000010023 */
[----:B------:R-:W-:Y:S02]  /*8e80*/  IMAD.U32 R25, R41, 0x10000, RZ ;  /* 0x0001000029197824 */ /* 0x000fe400078e00ff */
[-C--:B------:R-:W-:Y:S01]  /*8e90*/  FMUL.FTZ R26, R26, R31.reuse ;  /* 0x0000001f1a1a7220 */ /* 0x080fe20000410000 */
[C---:B------:R-:W-:Y:S02]  /*8ea0*/  IMAD.U32 R0, R36.reuse, 0x10000, RZ ;  /* 0x0001000024007824 */ /* 0x040fe400078e00ff */
[----:B------:R-:W-:Y:S01]  /*8eb0*/  FFMA.FTZ R44, R3, R31, -R44 ;  /* 0x0000001f032c7223 */ /* 0x000fe2000001082c */
[----:B------:R-:W-:Y:S01]  /*8ec0*/  LOP3.LUT R41, R41, 0xffff0000, RZ, 0xc0, !PT ;  /* 0xffff000029297812 */ /* 0x000fe200078ec0ff */
[C---:B------:R-:W-:Y:S01]  /*8ed0*/  FMUL.FTZ R31, R27.reuse, R25 ;  /* 0x000000191b1f7220 */ /* 0x040fe20000410000 */
[-C--:B------:R-:W-:Y:S01]  /*8ee0*/  FMUL.FTZ R40, R27, R0.reuse ;  /* 0x000000001b287220 */ /* 0x080fe20000410000 */
[----:B------:R-:W-:Y:S01]  /*8ef0*/  LOP3.LUT R36, R36, 0xffff0000, RZ, 0xc0, !PT ;  /* 0xffff000024247812 */ /* 0x000fe200078ec0ff */
[----:B------:R-:W-:Y:S01]  /*8f00*/  FFMA.FTZ R26, R3, R39, R26 ;  /* 0x00000027031a7223 */ /* 0x000fe2000001001a */
[C---:B------:R-:W-:Y:S01]  /*8f10*/  FFMA.FTZ R31, R12.reuse, R0, -R31 ;  /* 0x000000000c1f7223 */ /* 0x040fe2000001081f */
[----:B------:R-:W-:Y:S01]  /*8f20*/  FFMA.FTZ R40, R12, R25, R40 ;  /* 0x000000190c287223 */ /* 0x000fe20000010028 */
[----:B------:R-:W-:Y:S01]  /*8f30*/  FMUL.FTZ R46, R32, R41 ;  /* 0x00000029202e7220 */ /* 0x000fe20000410000 */
[----:B------:R-:W-:-:S02]  /*8f40*/  IMAD.U32 R0, R37, 0x10000, RZ ;  /* 0x0001000025007824 */ /* 0x000fc400078e00ff */
[-C--:B------:R-:W-:Y:S01]  /*8f50*/  FMUL.FTZ R32, R32, R36.reuse ;  /* 0x0000002420207220 */ /* 0x080fe20000410000 */
[----:B------:R-:W-:Y:S02]  /*8f60*/  IMAD.U32 R12, R42, 0x10000, RZ ;  /* 0x000100002a0c7824 */ /* 0x000fe400078e00ff */
[----:B------:R-:W-:Y:S01]  /*8f70*/  FFMA.FTZ R46, R13, R36, -R46 ;  /* 0x000000240d2e7223 */ /* 0x000fe2000001082e */
[----:B------:R-:W-:Y:S02]  /*8f80*/  IMAD.U32 R25, R43, 0x10000, RZ ;  /* 0x000100002b197824 */ /* 0x000fe400078e00ff */
[C---:B------:R-:W-:Y:S01]  /*8f90*/  FMUL.FTZ R27, R28.reuse, R0 ;  /* 0x000000001c1b7220 */ /* 0x040fe20000410000 */
[----:B------:R-:W-:Y:S01]  /*8fa0*/  FMUL.FTZ R36, R28, R12 ;  /* 0x0000000c1c247220 */ /* 0x000fe20000410000 */
[----:B------:R-:W-:Y:S01]  /*8fb0*/  FFMA.FTZ R41, R13, R41, R32 ;  /* 0x000000290d297223 */ /* 0x000fe20000010020 */
[----:B------:R-:W-:Y:S02]  /*8fc0*/  IMAD.U32 R24, R15, 0x10000, RZ ;  /* 0x000100000f187824 */ /* 0x000fe400078e00ff */
[----:B------:R-:W-:Y:S01]  /*8fd0*/  FMUL.FTZ R13, R30, R25 ;  /* 0x000000191e0d7220 */ /* 0x000fe20000410000 */
[----:B------:R-:W-:Y:S01]  /*8fe0*/  IMAD.U32 R3, R38, 0x10000, RZ ;  /* 0x0001000026037824 */ /* 0x000fe200078e00ff */
        /* <DEDUP_REMOVED lines=9> */
[----:B------:R-:W-:Y:S01]  /*9080*/  LOP3.LUT R15, R15, 0xffff0000, RZ, 0xc0, !PT ;  /* 0xffff00000f0f7812 */ /* 0x000fe200078ec0ff */
[----:B------:R-:W-:Y:S01]  /*9090*/  FMUL.FTZ R29, R29, R37 ;  /* 0x000000251d1d7220 */ /* 0x000fe20000410000 */
        /* <DEDUP_REMOVED lines=13> */
[----:B------:R-:W-:-:S02]  /*9170*/  F2FP.BF16.F32.PACK_AB R25, R41, R40 ;  /* 0x000000282919723e */ /* 0x000fc400000010ff */
[----:B------:R-:W-:Y:S01]  /*9180*/  F2FP.BF16.F32.PACK_AB R27, R34, R21 ;  /* 0x00000015221b723e */ /* 0x000fe200000010ff */
[----:B------:R1:W-:Y:S04]  /*9190*/  STS.128 [R47+0x20400], R12 ;  /* 0x0204000c2f007388 */ /* 0x0003e80000000c00 */
[----:B------:R1:W-:Y:S02]  /*91a0*/  STS.128 [R48+0x20400], R24 ;  /* 0x0204001830007388 */ /* 0x0003e40000000c00 */
.L_x_8720:
[----:B------:R-:W-:Y:S05]  /*91b0*/  BSYNC B1 ;  /* 0x0000000000017941 */ /* 0x000fea0003800000 */
.L_x_8719:
[----:B------:R-:W-:Y:S01]  /*91c0*/  PRMT R21, R54, 0x5410, R55 ;  /* 0x0000541036157816 */ /* 0x000fe20000000037 */
[----:B------:R-:W-:Y:S06]  /*91d0*/  @P0 BRA `(.L_x_8708) ;  /* 0x00000004008c0947 */ /* 0x000fec0003800000 */
[----:B0-----:R-:W2:Y:S01]  /*91e0*/  LDL R3, [R1+0x8] ;  /* 0x0000080001037983 */ /* 0x001ea20000100800 */
[----:B------:R-:W-:Y:S01]  /*91f0*/  IMAD.IADD R0, R16, 0x1, R49 ;  /* 0x0000000110007824 */ /* 0x000fe200078e0231 */
[----:B-1----:R-:W-:-:S04]  /*9200*/  SHF.R.U32.HI R12, RZ, 0x3, R237 ;  /* 0x00000003ff0c7819 */ /* 0x002fc800000116ed */
[----:B------:R-:W-:-:S04]  /*9210*/  LOP3.LUT R0, R237, 0x38, R0, 0xf8, !PT ;  /* 0x00000038ed007812 */ /* 0x000fc800078ef800 */
[----:B------:R-:W-:Y:S02]  /*9220*/  LOP3.LUT R0, R0, R12, RZ, 0x3c, !PT ;  /* 0x0000000c00007212 */ /* 0x000fe400078e3cff */
[----:B------:R-:W0:Y:S01]  /*9230*/  LDS.128 R12, [R236+0x20400] ;  /* 0x02040000ec0c7984 */ /* 0x000e220000000c00 */
[----:B------:R-:W-:Y:S02]  /*9240*/  SHF.R.U64 R28, R8, 0x10, R9 ;  /* 0x00000010081c7819 */ /* 0x000fe40000001209 */
[--C-:B------:R-:W-:Y:S02]  /*9250*/  SHF.R.U64 R33, R4, 0x10, R5.reuse ;  /* 0x0000001004217819 */ /* 0x100fe40000001205 */
[----:B------:R-:W-:Y:S02]  /*9260*/  SHF.R.U32.HI R35, RZ, 0x10, R5 ;  /* 0x00000010ff237819 */ /* 0x000fe40000011605 */
[----:B------:R-:W-:Y:S02]  /*9270*/  PRMT R28, R51, 0x5432, R28 ;  /* 0x00005432331c7816 */ /* 0x000fe4000000001c */
[----:B------:R-:W-:-:S02]  /*9280*/  PRMT R33, R50, 0x5410, R33 ;  /* 0x0000541032217816 */ /* 0x000fc40000000021 */
[----:B------:R-:W-:Y:S02]  /*9290*/  SHF.R.U32.HI R29, RZ, 0x10, R9 ;  /* 0x00000010ff1d7819 */ /* 0x000fe40000011609 */
[--C-:B------:R-:W-:Y:S02]  /*92a0*/  SHF.R.U64 R31, R10, 0x10, R11.reuse ;  /* 0x000000100a1f7819 */ /* 0x100fe4000000120b */
[----:B------:R-:W-:Y:S01]  /*92b0*/  SHF.R.U32.HI R32, RZ, 0x10, R11 ;  /* 0x00000010ff207819 */ /* 0x000fe2000001160b */
[----:B------:R-:W-:Y:S01]  /*92c0*/  IMAD.U32 R34, R33, 0x10000, RZ ;  /* 0x0001000021227824 */ /* 0x000fe200078e00ff */
[--C-:B------:R-:W-:Y:S02]  /*92d0*/  SHF.R.U64 R37, R6, 0x10, R7.reuse ;  /* 0x0000001006257819 */ /* 0x100fe40000001207 */
[----:B------:R-:W-:Y:S02]  /*92e0*/  SHF.R.U32.HI R38, RZ, 0x10, R7 ;  /* 0x00000010ff267819 */ /* 0x000fe40000011607 */
[----:B------:R-:W-:-:S02]  /*92f0*/  PRMT R35, R51, 0x5410, R35 ;  /* 0x0000541033237816 */ /* 0x000fc40000000023 */
[----:B------:R-:W-:Y:S02]  /*9300*/  PRMT R29, R53, 0x5410, R29 ;  /* 0x00005410351d7816 */ /* 0x000fe4000000001d */
[C---:B------:R-:W-:Y:S02]  /*9310*/  PRMT R31, R21.reuse, 0x5410, R31 ;  /* 0x00005410151f7816 */ /* 0x040fe4000000001f */
[----:B------:R-:W-:Y:S01]  /*9320*/  PRMT R32, R21, 0x5432, R32 ;  /* 0x0000543215207816 */ /* 0x000fe20000000020 */
[----:B------:R-:W-:Y:S01]  /*9330*/  IMAD.U32 R36, R35, 0x10000, RZ ;  /* 0x0001000023247824 */ /* 0x000fe200078e00ff */
[----:B------:R-:W-:Y:S01]  /*9340*/  PRMT R38, R50, 0x5432, R38 ;  /* 0x0000543232267816 */ /* 0x000fe20000000026 */
[----:B------:R-:W-:Y:S01]  /*9350*/  IMAD.U32 R30, R29, 0x10000, RZ ;  /* 0x000100001d1e7824 */ /* 0x000fe200078e00ff */
[----:B0-----:R-:W-:Y:S01]  /*9360*/  LOP3.LUT R4, R12, 0xffff0000, RZ, 0xc0, !PT ;  /* 0xffff00000c047812 */ /* 0x001fe200078ec0ff */
[C---:B------:R-:W-:Y:S01]  /*9370*/  IMAD.U32 R6, R14.reuse, 0x10000, RZ ;  /* 0x000100000e067824 */ /* 0x040fe200078e00ff */
[----:B------:R-:W-:Y:S01]  /*9380*/  LOP3.LUT R7, R14, 0xffff0000, RZ, 0xc0, !PT ;  /* 0xffff00000e077812 */ /* 0x000fe200078ec0ff */
[----:B------:R-:W-:Y:S01]  /*9390*/  IMAD.U32 R5, R13, 0x10000, RZ ;  /* 0x000100000d057824 */ /* 0x000fe200078e00ff */
[C---:B------:R-:W-:Y:S01]  /*93a0*/  LOP3.LUT R14, R15.reuse, 0xffff0000, RZ, 0xc0, !PT ;  /* 0xffff00000f0e7812 */ /* 0x040fe200078ec0ff */
[----:B------:R-:W-:Y:S01]  /*93b0*/  IMAD.U32 R8, R15, 0x10000, RZ ;  /* 0x000100000f087824 */ /* 0x000fe200078e00ff */
[----:B------:R-:W-:-:S02]  /*93c0*/  LOP3.LUT R33, R33, 0xffff0000, RZ, 0xc0, !PT ;  /* 0xffff000021217812 */ /* 0x000fc400078ec0ff */
[----:B------:R-:W-:Y:S02]  /*93d0*/  PRMT R37, R52, 0x5410, R37 ;  /* 0x0000541034257816 */ /* 0x000fe40000000025 */
[----:B------:R-:W-:Y:S02]  /*93e0*/  LOP3.LUT R35, R35, 0xffff0000, RZ, 0xc0, !PT ;  /* 0xffff000023237812 */ /* 0x000fe400078ec0ff */
[----:B------:R-:W-:Y:S01]  /*93f0*/  LOP3.LUT R29, R29, 0xffff0000, RZ, 0xc0, !PT ;  /* 0xffff00001d1d7812 */ /* 0x000fe200078ec0ff */
[----:B--2---:R-:W-:-:S04]  /*9400*/  IMAD.IADD R3, R3, 0x1, R0 ;  /* 0x0000000103037824 */ /* 0x004fc800078e0200 */
[----:B------:R-:W-:-:S05]  /*9410*/  IMAD R3, R3, 0x2, R2 ;  /* 0x0000000203037824 */ /* 0x000fca00078e0202 */
[----:B------:R-:W0:Y:S01]  /*9420*/  LDS.128 R24, [R3+0x20400] ;  /* 0x0204000003187984 */ /* 0x000e220000000c00 */
[----:B------:R-:W-:Y:S01]  /*9430*/  IMAD.U32 R0, R12, 0x10000, RZ ;  /* 0x000100000c007824 */ /* 0x000fe200078e00ff */
[----:B------:R-:W-:Y:S01]  /*9440*/  LOP3.LUT R12, R13, 0xffff0000, RZ, 0xc0, !PT ;  /* 0xffff00000d0c7812 */ /* 0x000fe200078ec0ff */
[C---:B0-----:R-:W-:Y:S01]  /*9450*/  IMAD.U32 R9, R24.reuse, 0x10000, RZ ;  /* 0x0001000018097824 */ /* 0x041fe200078e00ff */
        /* <DEDUP_REMOVED lines=8> */
[C---:B------:R-:W-:Y:S01]  /*94e0*/  FMUL.FTZ R39, R9.reuse, R34 ;  /* 0x0000002209277220 */ /* 0x040fe20000410000 */
[-C--:B------:R-:W-:Y:S01]  /*94f0*/  FMUL.FTZ R27, R9, R25.reuse ;  /* 0x00000019091b7220 */ /* 0x080fe20000410000 */
[C---:B------:R-:W-:Y:S02]  /*9500*/  FMUL.FTZ R40, R11.reuse, R36 ;  /* 0x000000240b287220 */ /* 0x040fe40000410000 */
[C---:B------:R-:W-:Y:S01]  /*9510*/  FFMA.FTZ R39, R0.reuse, R25, -R39 ;  /* 0x0000001900277223 */ /* 0x040fe20000010827 */
        /* <DEDUP_REMOVED lines=8> */
[----:B------:R-:W-:Y:S01]  /*95a0*/  LOP3.LUT R5, R28, 0xffff0000, RZ, 0xc0, !PT ;  /* 0xffff00001c057812 */ /* 0x000fe200078ec0ff */
[----:B------:R-:W-:Y:S01]  /*95b0*/  FFMA.FTZ R30, R8, R9, R30 ;  /* 0x00000009081e7223 */ /* 0x000fe2000001001e */
[----:B------:R-:W-:Y:S01]  /*95c0*/  FMUL.FTZ R9, R10, R33 ;  /* 0x000000210a097220 */ /* 0x000fe20000410000 */
[----:B------:R-:W-:Y:S01]  /*95d0*/  FFMA.FTZ R21, R8, R0, -R11 ;  /* 0x0000000008157223 */ /* 0x000fe2000001080b */
[----:B------:R-:W-:-:S02]  /*95e0*/  IMAD.U32 R8, R37, 0x10000, RZ ;  /* 0x0001000025087824 */ /* 0x000fc400078e00ff */
[-C--:B------:R-:W-:Y:S01]  /*95f0*/  FMUL.FTZ R11, R10, R5.reuse ;  /* 0x000000050a0b7220 */ /* 0x080fe20000410000 */
[----:B------:R-:W-:Y:S01]  /*9600*/  FFMA.FTZ R10, R4, R5, -R9 ;  /* 0x00000005040a7223 */ /* 0x000fe20000010809 */
[----:B------:R-:W-:Y:S02]  /*9610*/  IMAD.U32 R0, R31, 0x10000, RZ ;  /* 0x000100001f007824 */ /* 0x000fe400078e00ff */
[C---:B------:R-:W-:Y:S01]  /*9620*/  FMUL.FTZ R9, R13.reuse, R8 ;  /* 0x000000080d097220 */ /* 0x040fe20000410000 */
[C---:B------:R-:W-:Y:S01]  /*9630*/  FMUL.FTZ R5, R24.reuse, R35 ;  /* 0x0000002318057220 */ /* 0x040fe20000410000 */
[----:B------:R-:W-:Y:S01]  /*9640*/  FMUL.FTZ R28, R24, R29 ;  /* 0x0000001d181c7220 */ /* 0x000fe20000410000 */
[----:B------:R-:W-:Y:S01]  /*9650*/  FFMA.FTZ R24, R4, R33, R11 ;  /* 0x0000002104187223 */ /* 0x000fe2000001000b */
[-C--:B------:R-:W-:Y:S01]  /*9660*/  FMUL.FTZ R13, R13, R0.reuse ;  /* 0x000000000d0d7220 */ /* 0x080fe20000410000 */
[----:B------:R-:W-:Y:S01]  /*9670*/  FFMA.FTZ R11, R6, R0, -R9 ;  /* 0x00000000060b7223 */ /* 0x000fe20000010809 */
[----:B------:R-:W-:Y:S01]  /*9680*/  LOP3.LUT R4, R37, 0xffff0000, RZ, 0xc0, !PT ;  /* 0xffff000025047812 */ /* 0x000fe200078ec0ff */
[----:B------:R-:W-:Y:S01]  /*9690*/  FFMA.FTZ R29, R12, R29, -R5 ;  /* 0x0000001d0c1d7223 */ /* 0x000fe20000010805 */
[----:B------:R-:W-:-:S02]  /*96a0*/  LOP3.LUT R0, R31, 0xffff0000, RZ, 0xc0, !PT ;  /* 0xffff00001f007812 */ /* 0x000fc400078ec0ff */
[----:B------:R-:W-:Y:S02]  /*96b0*/  LOP3.LUT R9, R38, 0xffff0000, RZ, 0xc0, !PT ;  /* 0xffff000026097812 */ /* 0x000fe400078ec0ff */
[----:B------:R-:W-:Y:S01]  /*96c0*/  LOP3.LUT R5, R32, 0xffff0000, RZ, 0xc0, !PT ;  /* 0xffff000020057812 */ /* 0x000fe200078ec0ff */
[----:B------:R-:W-:Y:S01]  /*96d0*/  FFMA.FTZ R13, R6, R8, R13 ;  /* 0x00000008060d7223 */ /* 0x000fe2000001000d */
        /* <DEDUP_REMOVED lines=19> */
.L_x_8708:
[----:B------:R-:W-:Y:S05]  /*9810*/  BSYNC B0 ;  /* 0x0000000000007941 */ /* 0x000fea0003800000 */
.L_x_8694:
        /* <DEDUP_REMOVED lines=8> */
.L_x_8691:
[----:B------:R-:W-:-:S13]  /*98a0*/  ISETP.NE.AND P0, PT, R187, 0x3, PT ;  /* 0x00000003bb00780c */ /* 0x000fda0003f05270 */
[----:B------:R-:W-:Y:S05]  /*98b0*/  @!P0 BRA `(.L_x_8721) ;  /* 0x0000000000048947 */ /* 0x000fea0003800000 */
[----:B------:R-:W-:Y:S01]  /*98c0*/  BPT.TRAP 0x1 ;  /* 0x000000040000795c */ /* 0x000fe20000300000 */
.L_x_8721:
[----:B------:R-:W-:Y:S01]  /*98d0*/  IMAD R169, R18, 0x8, R2 ;  /* 0x0000000812a97824 */ /* 0x000fe200078e0202 */
[----:B------:R-:W-:-:S04]  /*98e0*/  SHF.L.U32 R56, R19, 0x1f, RZ ;  /* 0x0000001f13387819 */ /* 0x000fc800000006ff */
[----:B------:R4:W0:Y:S01]  /*98f0*/  SYNCS.PHASECHK.TRANS64.TRYWAIT P1, [R169+URZ+0x38830], R56 ;  /* 0x03883038a90075a7 */ /* 0x000822000802017f */
[----:B------:R-:W-:Y:S05]  /*9900*/  @!P0 BRA `(.L_x_8722) ;  /* 0x0000000000048947 */ /* 0x000fea0003800000 */
[----:B------:R-:W-:Y:S01]  /*9910*/  BPT.TRAP 0x1 ;  /* 0x000000040000795c */ /* 0x000fe20000300000 */
.L_x_8722:
[C---:B--2---:R-:W-:Y:S02]  /*9920*/  VIADD R0, R2.reuse, 0x22400 ;  /* 0x0002240002007836 */ /* 0x044fe40000000000 */
[----:B01-3--:R-:W-:-:S03]  /*9930*/  VIADD R3, R2, 0x20400 ;  /* 0x0002040002037836 */ /* 0x00bfc60000000000 */
        /* <DEDUP_REMOVED lines=8> */
.L_x_8723:
        /* <DEDUP_REMOVED lines=13> */
[----:B------:R-:W-:Y:S01]  /*9a90*/  SHF.L.U32 R3, R20, 0x1f, RZ ;  /* 0x0000001f14037819 */ /* 0x000fe200000006ff */
[----:B------:R-:W-:Y:S01]  /*9aa0*/  IMAD.MOV.U32 R9, RZ, RZ, 0x40000040 ;  /* 0x40000040ff097424 */ /* 0x000fe200078e00ff */
[----:B------:R-:W-:Y:S01]  /*9ab0*/  BSSY B0, `(.L_x_8725) ;  /* 0x0000022000007945 */ /* 0x000fe20003800000 */
[----:B------:R-:W-:-:S02]  /*9ac0*/  VIADD R10, R4, 0x4 ;  /* 0x00000004040a7836 */ /* 0x000fc40000000000 */
[----:B------:R-:W-:Y:S02]  /*9ad0*/  IMAD.MOV.U32 R11, RZ, RZ, 0x40000040 ;  /* 0x40000040ff0b7424 */ /* 0x000fe400078e00ff */
[----:B------:R-:W-:-:S04]  /*9ae0*/  IMAD.MOV.U32 R7, RZ, RZ, 0x40000040 ;  /* 0x40000040ff077424 */ /* 0x000fc800078e00ff */
[----:B------:R-:W-:Y:S01]  /*9af0*/  HGMMA.64x64x16.F32.BF16 R24, gdesc[UR4], RZ, !UPT, gsb0 ;  /* 0x00e00000041879f0 */ /* 0x000fe2000c0018ff */
        /* <DEDUP_REMOVED lines=27> */
[----:B------:R-:W1:Y:S02]  /*9cb0*/  SYNCS.PHASECHK.TRANS64.TRYWAIT P1, [R2+URZ+0x38810], R3 ;  /* 0x03881003020075a7 */ /* 0x000e64000802017f */
[----:B-1----:R-:W-:Y:S05]  /*9cc0*/  @!P1 BRA `(.L_x_8726) ;  /* 0x0000017800d49947 */ /* 0x002fea0003800000 */
.L_x_8991:
[----:B------:R-:W-:Y:S05]  /*9cd0*/  BSYNC B0 ;  /* 0x0000000000007941 */ /* 0x000fea0003800000 */
.L_x_8725:
[----:B------:R-:W-:Y:S05]  /*9ce0*/  @!P0 BRA `(.L_x_8727) ;  /* 0x0000000000048947 */ /* 0x000fea0003800000 */
[----:B------:R-:W-:Y:S01]  /*9cf0*/  BPT.TRAP 0x1 ;  /* 0x000000040000795c */ /* 0x000fe20000300000 */
.L_x_8727:
[----:B------:R2:W3:Y:S01]  /*9d00*/  SYNCS.PHASECHK.TRANS64.TRYWAIT P2, [R169+URZ+0x38850], R56 ;  /* 0x03885038a90075a7 */ /* 0x0004e2000804017f */
[----:B------:R-:W-:Y:S05]  /*9d10*/  @!P0 BRA `(.L_x_8728) ;  /* 0x0000000000048947 */ /* 0x000fea0003800000 */
[----:B------:R-:W-:Y:S01]  /*9d20*/  BPT.TRAP 0x1 ;  /* 0x000000040000795c */ /* 0x000fe20000300000 */
.L_x_8728:
[----:B------:R-:W1:Y:S01]  /*9d30*/  S2R R0, SR_TID.X ;  /* 0x0000000000007919 */ /* 0x000e620000002100 */
[----:B------:R-:W-:Y:S01]  /*9d40*/  BSSY B0, `(.L_x_8729) ;  /* 0x0000009000007945 */ /* 0x000fe20003800000 */
[----:B-1----:R-:W-:Y:S01]  /*9d50*/  LOP3.LUT R3, R0, 0x7f, RZ, 0xc0, !PT ;  /* 0x0000007f00037812 */ /* 0x002fe200078ec0ff */
[----:B------:R-:W-:-:S03]  /*9d60*/  VIADD R0, R2, 0x400 ;  /* 0x0000040002007836 */ /* 0x000fc60000000000 */
[----:B------:R-:W-:Y:S02]  /*9d70*/  ISETP.NE.AND P1, PT, R3, RZ, PT ;  /* 0x000000ff0300720c */ /* 0x000fe40003f25270 */
[----:B------:R-:W-:-:S04]  /*9d80*/  SHF.R.U32.HI R0, RZ, 0x4, R0 ;  /* 0x00000004ff007819 */ /* 0x000fc80000011600 */
[----:B------:R-:W-:Y:S01]  /*9d90*/  LOP3.LUT R0, R0, 0x3fff, RZ, 0xc0, !PT ;  /* 0x00003fff00007812 */ /* 0x000fe200078ec0ff */
[----:B---3--:R-:W-:Y:S06]  /*9da0*/  @P2 BRA `(.L_x_8730) ;  /* 0x0000000000082947 */ /* 0x008fec0003800000 */
[----:B------:R-:W1:Y:S02]  /*9db0*/  SYNCS.PHASECHK.TRANS64.TRYWAIT P2, [R169+URZ+0x38850], R56 ;  /* 0x03885038a90075a7 */ /* 0x000e64000804017f */
[----:B-1----:R-:W-:Y:S05]  /*9dc0*/  @!P2 BRA `(.L_x_8731) ;  /* 0x0000017800a8a947 */ /* 0x002fea0003800000 */
.L_x_8730:
[----:B------:R-:W-:Y:S05]  /*9dd0*/  BSYNC B0 ;  /* 0x0000000000007941 */ /* 0x000fea0003800000 */
.L_x_8729:
[----:B------:R-:W-:Y:S05]  /*9de0*/  WARPSYNC.ALL ;  /* 0x0000000000007948 */ /* 0x000fea0003800000 */
[----:B------:R-:W-:Y:S01]  /*9df0*/  LOP3.LUT R15, R0, 0x10000, RZ, 0xfc, !PT ;  /* 0x00010000000f7812 */ /* 0x000fe200078efcff */
[----:B------:R-:W-:Y:S01]  /*9e00*/  VIADD R0, R2, 0x26400 ;  /* 0x0002640002007836 */ /* 0x000fe20000000000 */
[----:B------:R-:W-:-:S03]  /*9e10*/  WARPGROUP.ARRIVE ;  /* 0x00000000000079c5 */ /* 0x000fc60000000000 */
[----:B------:R-:W-:-:S03]  /*9e20*/  IMAD R20, R18, 0x1000, R15 ;  /* 0x0000100012147824 */ /* 0x000fc600078e020f */
[----:B------:R-:W3:Y:S01]  /*9e30*/  S2R R3, SR_TID.X ;  /* 0x0000000000037919 */ /* 0x000ee20000002100 */
[----:B------:R-:W-:Y:S01]  /*9e40*/  IMAD.MOV.U32 R21, RZ, RZ, 0x40000040 ;  /* 0x40000040ff157424 */ /* 0x000fe200078e00ff */
[----:B------:R-:W-:Y:S01]  /*9e50*/  SHF.R.U32.HI R0, RZ, 0x4, R0 ;  /* 0x00000004ff007819 */ /* 0x000fe20000011600 */
[----:B------:R-:W-:Y:S01]  /*9e60*/  IMAD.MOV.U32 R7, RZ, RZ, 0x40000040 ;  /* 0x40000040ff077424 */ /* 0x000fe200078e00ff */
[C---:B------:R-:W-:Y:S01]  /*9e70*/  R2UR UR6, R20.reuse ;  /* 0x00000000140672ca */ /* 0x040fe200000e0000 */
[----:B012-4-:R-:W-:Y:S01]  /*9e80*/  VIADD R56, R20, 0x2 ;  /* 0x0000000214387836 */ /* 0x017fe20000000000 */
        /* <DEDUP_REMOVED lines=10> */
[----:B------:R-:W-:Y:S01]  /*9f30*/  ULDC UR36, c[0x0][0xa80] ;  /* 0x0002a00000247ab9 */ /* 0x000fe20000000800 */
[----:B------:R-:W-:Y:S01]  /*9f40*/  IMAD.MOV.U32 R67, RZ, RZ, 0x40000040 ;  /* 0x40000040ff437424 */ /* 0x000fe200078e00ff */
[----:B------:R-:W-:Y:S01]  /*9f50*/  ULDC UR37, c[0x0][0xa80] ;  /* 0x0002a00000257ab9 */ /* 0x000fe20000000800 */
[----:B------:R-:W-:Y:S01]  /*9f60*/  IMAD.MOV.U32 R65, RZ, RZ, 0x40000040 ;  /* 0x40000040ff417424 */ /* 0x000fe200078e00ff */
[----:B------:R-:W-:Y:S07]  /*9f70*/  BSSY B0, `(.L_x_8732) ;  /* 0x000061f000007945 */ /* 0x000fee0003800000 */
        /* <DEDUP_REMOVED lines=9> */
[----:B---3--:R-:W-:-:S05]  /*a010*/  SHF.R.U32.HI R3, RZ, 0x7, R3 ;  /* 0x00000007ff037819 */ /* 0x008fca0000011603 */
        /* <DEDUP_REMOVED lines=182> */
[----:B------:R-:W-:-:S02]  /*ab80*/  IMAD.MOV.U32 R3, RZ, RZ, 0x28 ;  /* 0x00000028ff037424 */ /* 0x000fc400078e00ff */
        /* <DEDUP_REMOVED lines=14> */
[CC--:B------:R-:W-:Y:S02]  /*ac70*/  IADD3 R58, R3.reuse, R21.reuse, R6 ;  /* 0x00000015033a7210 */ /* 0x0c0fe40007ffe006 */
[----:B------:R-:W-:Y:S01]  /*ac80*/  IADD3 R56, R3, R21, R20 ;  /* 0x0000001503387210 */ /* 0x000fe20007ffe014 */
        /* <DEDUP_REMOVED lines=11> */
[----:B------:R-:W-:Y:S01]  /*ad40*/  VIADD R59, R20, 0xa00 ;  /* 0x00000a00143b7836 */ /* 0x000fe20000000000 */
[----:B------:R-:W-:Y:S02]  /*ad50*/  R2UR UR6, R56 ;  /* 0x00000000380672ca */ /* 0x000fe400000e0000 */
[----:B------:R-:W-:Y:S01]  /*ad60*/  R2UR UR7, R57 ;  /* 0x00000000390772ca */ /* 0x000fe200000e0000 */
[----:B------:R-:W-:Y:S02]  /*ad70*/  VIADD R57, R6, 0xa00 ;  /* 0x00000a0006397836 */ /* 0x000fe40000000000 */
[----:B------:R-:W-:-:S02]  /*ad80*/  IMAD.IADD R66, R0, 0x1, R59 ;  /* 0x0000000100427824 */ /* 0x000fc400078e023b */
[----:B------:R-:W-:Y:S02]  /*ad90*/  IMAD.IADD R64, R0, 0x1, R57 ;  /* 0x0000000100407824 */ /* 0x000fe400078e0239 */
[C---:B------:R-:W-:Y:S02]  /*ada0*/  IMAD.IADD R58, R62.reuse, 0x1, R59 ;  /* 0x000000013e3a7824 */ /* 0x040fe400078e023b */
[----:B------:R-:W-:Y:S01]  /*adb0*/  IMAD.IADD R56, R62, 0x1, R57 ;  /* 0x000000013e387824 */ /* 0x000fe200078e0239 */
        /* <DEDUP_REMOVED lines=11> */
[----:B------:R-:W-:-:S02]  /*ae70*/  IMAD.MOV.U32 R59, RZ, RZ, 0x40000040 ;  /* 0x40000040ff3b7424 */ /* 0x000fc400078e00ff */
[----:B------:R-:W-:Y:S01]  /*ae80*/  IMAD.MOV.U32 R57, RZ, RZ, 0x40000040 ;  /* 0x40000040ff397424 */ /* 0x000fe200078e00ff */
        /* <DEDUP_REMOVED lines=71> */
[----:B------:R-:W-:Y:S01]  /*b300*/  VIADD R3, R6, 0xe00 ;  /* 0x00000e0006037836 */ /* 0x000fe20000000000 */
[----:B------:R-:W-:-:S02]  /*b310*/  WARPGROUP.DEPBAR.LE gsb0, 0x0 ;  /* 0x00008000000079c5 */ /* 0x000fc40000010000 */
[----:B------:R-:W-:-:S06]  /*b320*/  WARPGROUP.ARRIVE ;  /* 0x00000000000079c5 */ /* 0x000fcc0000000000 */
[----:B------:R-:W-:Y:S01]  /*b330*/  HGMMA.64x64x16.F32.BF16 R24, gdesc[UR4], R24, gsb0 ;  /* 0x00e00000041879f0 */ /* 0x000fe20008001818 */
[----:B------:R-:W-:Y:S02]  /*b340*/  R2UR UR4, R58 ;  /* 0x000000003a0472ca */ /* 0x000fe400000e0000 */
[----:B------:R-:W-:Y:S01]  /*b350*/  R2UR UR5, R59 ;  /* 0x000000003b0572ca */ /* 0x000fe200000e0000 */
[----:B------:R-:W-:Y:S01]  /*b360*/  VIADD R59, R20, 0xe00 ;  /* 0x00000e00143b7836 */ /* 0x000fe20000000000 */
[----:B------:R-:W-:Y:S01]  /*b370*/  R2UR UR6, R56 ;  /* 0x00000000380672ca */ /* 0x000fe200000e0000 */
[C---:B------:R-:W-:Y:S01]  /*b380*/  IMAD.IADD R56, R0.reuse, 0x1, R3 ;  /* 0x0000000100387824 */ /* 0x040fe200078e0203 */
[----:B------:R-:W-:Y:S01]  /*b390*/  R2UR UR7, R57 ;  /* 0x00000000390772ca */ /* 0x000fe200000e0000 */
[----:B------:R-:W-:Y:S02]  /*b3a0*/  IMAD.IADD R64, R0, 0x1, R59 ;  /* 0x0000000100407824 */ /* 0x000fe400078e023b */
[----:B------:R-:W-:-:S02]  /*b3b0*/  IMAD.MOV.U32 R57, RZ, RZ, 0x40000040 ;  /* 0x40000040ff397424 */ /* 0x000fc400078e00ff */
        /* <DEDUP_REMOVED lines=12> */
[----:B------:R-:W-:Y:S01]  /*b480*/  IMAD.MOV.U32 R59, RZ, RZ, 0x40000040 ;  /* 0x40000040ff3b7424 */ /* 0x000fe200078e00ff */
        /* <DEDUP_REMOVED lines=23> */
[----:B------:R-:W-:Y:S01]  /*b600*/  LOP3.LUT R21, R0, 0x6, RZ, 0xc0, !PT ;  /* 0x0000000600157812 */ /* 0x000fe200078ec0ff */
[----:B------:R-:W-:-:S03]  /*b610*/  IMAD.IADD R0, R216, 0x1, R195 ;  /* 0x00000001d8007824 */ /* 0x000fc600078e02c3 */
[CC--:B------:R-:W-:Y:S02]  /*b620*/  IADD3 R58, R21.reuse, R3.reuse, R6 ;  /* 0x00000003153a7210 */ /* 0x0c0fe40007ffe006 */
[----:B------:R-:W-:Y:S01]  /*b630*/  IADD3 R20, R21, R3, R20 ;  /* 0x0000000315147210 */ /* 0x000fe20007ffe014 */
[----:B------:R-:W-:Y:S01]  /*b640*/  IMAD.MOV.U32 R21, RZ, RZ, 0x40000040 ;  /* 0x40000040ff157424 */ /* 0x000fe200078e00ff */
[----:B0-----:R-:W-:-:S13]  /*b650*/  ISETP.NE.AND P2, PT, R57, 0x1, PT ;  /* 0x000000013900780c */ /* 0x001fda0003f45270 */
[----:B------:R-:W0:Y:S08]  /*b660*/  @P2 LDC R3, c[0x0][0x44c] ;  /* 0x00011300ff032b82 */ /* 0x000e300000000800 */
[----:B------:R-:W1:Y:S01]  /*b670*/  @P2 LDC R200, c[0x0][0x44c] ;  /* 0x00011300ffc82b82 */ /* 0x000e620000000800 */
[----:B0-----:R-:W-:Y:S01]  /*b680*/  @P2 IMAD.HI.U32 R3, R0, R3, RZ ;  /* 0x0000000300032227 */ /* 0x001fe200078e00ff */
[----:B------:R-:W-:-:S02]  /*b690*/  WARPGROUP.DEPBAR.LE gsb0, 0x0 ;  /* 0x00008000000079c5 */ /* 0x000fc40000010000 */
[----:B------:R-:W-:-:S06]  /*b6a0*/  WARPGROUP.ARRIVE ;  /* 0x00000000000079c5 */ /* 0x000fcc0000000000 */
[----:B------:R-:W-:Y:S01]  /*b6b0*/  HGMMA.64x64x16.F32.BF16 R24, gdesc[UR4], R24, gsb0 ;  /* 0x00e00000041879f0 */ /* 0x000fe20008001818 */
[----:B------:R-:W-:Y:S02]  /*b6c0*/  R2UR UR4, R58 ;  /* 0x000000003a0472ca */ /* 0x000fe400000e0000 */
[----:B------:R-:W-:Y:S02]  /*b6d0*/  R2UR UR5, R59 ;  /* 0x000000003b0572ca */ /* 0x000fe400000e0000 */
[----:B------:R-:W-:Y:S02]  /*b6e0*/  R2UR UR6, R20 ;  /* 0x00000000140672ca */ /* 0x000fe400000e0000 */
[----:B------:R-:W-:Y:S01]  /*b6f0*/  R2UR UR7, R21 ;  /* 0x00000000150772ca */ /* 0x000fe200000e0000 */
[----:B------:R-:W0:Y:S02]  /*b700*/  @P2 LDC R20, c[0x0][0x450] ;  /* 0x00011400ff142b82 */ /* 0x000e240000000800 */
[----:B0-----:R-:W-:Y:S01]  /*b710*/  @P2 SHF.R.U32.HI R0, RZ, R20, R3 ;  /* 0x00000014ff002219 */ /* 0x001fe20000011603 */
[----:B------:R-:W-:-:S02]  /*b720*/  IMAD R20, R197, -0x40, R56 ;  /* 0xffffffc0c5147824 */ /* 0x000fc400078e0238 */
[----:B------:R-:W-:Y:S02]  /*b730*/  VIADD R197, R197, 0xfffffffe ;  /* 0xfffffffec5c57836 */ /* 0x000fe40000000000 */
[----:B------:R-:W0:Y:S01]  /*b740*/  SHFL.IDX PT, R21, R0, RZ, 0x1c1f ;  /* 0x001c1fff00157589 */ /* 0x000e2200000e0000 */
[----:B------:R-:W-:Y:S02]  /*b750*/  IADD3 R3, R203, 0x1, R20 ;  /* 0x00000001cb037810 */ /* 0x000fe40007ffe014 */
[----:B------:R-:W-:Y:S01]  /*b760*/  IADD3 R20, -R189, R20, R203 ;  /* 0x00000014bd147210 */ /* 0x000fe20007ffe1cb */
[----:B------:R-:W2:Y:S01]  /*b770*/  SHFL.IDX PT, R0, R0, 0x1, 0x1c1f ;  /* 0x003c1f0000007f89 */ /* 0x000ea200000e0000 */
[----:B------:R-:W-:-:S04]  /*b780*/  IADD3 R3, -R194, R3, -R189 ;  /* 0x00000003c2037210 */ /* 0x000fc80007ffe9bd */
[----:B0-----:R-:W-:-:S04]  /*b790*/  VIADDMNMX R21, R21, R3, R20, PT ;  /* 0x0000000315157246 */ /* 0x001fc80003800114 */
[C---:B------:R-:W-:Y:S02]  /*b7a0*/  ISETP.GT.AND P3, PT, R21.reuse, RZ, PT ;  /* 0x000000ff1500720c */ /* 0x040fe40003f64270 */
[C---:B------:R-:W-:Y:S02]  /*b7b0*/  ISETP.GT.AND P4, PT, R21.reuse, 0x1, PT ;  /* 0x000000011500780c */ /* 0x040fe40003f84270 */
[----:B------:R-:W-:Y:S02]  /*b7c0*/  ISETP.GT.AND P5, PT, R21, 0x8, PT ;  /* 0x000000081500780c */ /* 0x000fe40003fa4270 */
[----:B--2---:R-:W-:Y:S01]  /*b7d0*/  VIADDMNMX R20, R0, R3, R20, PT ;  /* 0x0000000300147246 */ /* 0x004fe20003800114 */
[----:B------:R-:W-:Y:S02]  /*b7e0*/  WARPGROUP.DEPBAR.LE gsb0, 0x0 ;  /* 0x00008000000079c5 */ /* 0x000fe40000010000 */
[----:B------:R-:W-:-:S06]  /*b7f0*/  WARPGROUP.ARRIVE ;  /* 0x00000000000079c5 */ /* 0x000fcc0000000000 */
[----:B------:R-:W-:Y:S01]  /*b800*/  HGMMA.64x64x16.F32.BF16 R24, gdesc[UR4], R24, gsb0 ;  /* 0x00e00000041879f0 */ /* 0x000fe20008001818 */
[----:B------:R-:W-:Y:S02]  /*b810*/  ULDC UR4, c[0x0][0xa80] ;  /* 0x0002a00000047ab9 */ /* 0x000fe40000000800 */
        /* <DEDUP_REMOVED lines=44> */
[----:B------:R-:W-:Y:S02]  /*bae0*/  ISETP.GT.AND P3, PT, R20, RZ, PT ;  /* 0x000000ff1400720c */ /* 0x000fe40003f64270 */
        /* <DEDUP_REMOVED lines=10> */
[----:B------:R-:W-:Y:S02]  /*bb90*/  FMNMX.FTZ R3, R30, R3, !PT ;  /* 0x000000031e037209 */ /* 0x000fe40007810000 */
[----:B------:R-:W-:Y:S02]  /*bba0*/  FSEL R34, R34, -INF , P4 ;  /* 0xff80000022227808 */ /* 0x000fe40002000000 */
[C---:B------:R-:W-:Y:S02]  /*bbb0*/  ISETP.GT.AND P4, PT, R20.reuse, 0x18, PT ;  /* 0x000000181400780c */ /* 0x040fe40003f84270 */
[----:B------:R-:W-:Y:S02]  /*bbc0*/  ISETP.GT.AND P5, PT, R20, 0x21, PT ;  /* 0x000000211400780c */ /* 0x000fe40003fa4270 */
[----:B------:R-:W-:-:S02]  /*bbd0*/  FSEL R38, R38, -INF , P4 ;  /* 0xff80000026267808 */ /* 0x000fc40002000000 */
[C---:B------:R-:W-:Y:S02]  /*bbe0*/  ISETP.GT.AND P4, PT, R20.reuse, 0x20, PT ;  /* 0x000000201400780c */ /* 0x040fe40003f84270 */
[----:B0-----:R-:W-:Y:S02]  /*bbf0*/  FMNMX.FTZ R21, R57, R70, !PT ;  /* 0x0000004639157209 */ /* 0x001fe40007810000 */
[----:B------:R-:W-:Y:S02]  /*bc00*/  FSEL R70, R31, -INF , P3 ;  /* 0xff8000001f467808 */ /* 0x000fe40001800000 */
[----:B------:R-:W-:Y:S01]  /*bc10*/  ISETP.GT.AND P3, PT, R20, 0x11, PT ;  /* 0x000000111400780c */ /* 0x000fe20003f64270 */
[----:B------:R-:W0:Y:S01]  /*bc20*/  SHFL.BFLY PT, R74, R21, 0x1, 0x1f ;  /* 0x0c201f00154a7f89 */ /* 0x000e2200000e0000 */
[----:B------:R-:W-:Y:S02]  /*bc30*/  FMNMX.FTZ R3, R70, R3, !PT ;  /* 0x0000000346037209 */ /* 0x000fe40007810000 */
[----:B------:R-:W-:-:S02]  /*bc40*/  FSEL R72, R35, -INF , P3 ;  /* 0xff80000023487808 */ /* 0x000fc40001800000 */
[----:B------:R-:W-:Y:S02]  /*bc50*/  FMNMX.FTZ R3, R34, R3, !PT ;  /* 0x0000000322037209 */ /* 0x000fe40007810000 */
[----:B------:R-:W-:Y:S02]  /*bc60*/  ISETP.GT.AND P3, PT, R20, 0x19, PT ;  /* 0x000000191400780c */ /* 0x000fe40003f64270 */
[----:B------:R-:W-:Y:S02]  /*bc70*/  FMNMX.FTZ R3, R72, R3, !PT ;  /* 0x0000000348037209 */ /* 0x000fe40007810000 */
[----:B------:R-:W-:Y:S02]  /*bc80*/  FSEL R42, R42, -INF , P4 ;  /* 0xff8000002a2a7808 */ /* 0x000fe40002000000 */
[----:B------:R-:W-:Y:S02]  /*bc90*/  ISETP.GT.AND P4, PT, R20, 0x28, PT ;  /* 0x000000281400780c */ /* 0x000fe40003f84270 */
[----:B------:R-:W-:-:S02]  /*bca0*/  FSEL R76, R43, -INF , P5 ;  /* 0xff8000002b4c7808 */ /* 0x000fc40002800000 */
[----:B------:R-:W-:Y:S02]  /*bcb0*/  FSEL R46, R46, -INF , P4 ;  /* 0xff8000002e2e7808 */ /* 0x000fe40002000000 */
[----:B------:R-:W-:-:S04]  /*bcc0*/  ISETP.GT.AND P4, PT, R20, 0x30, PT ;  /* 0x000000301400780c */ /* 0x000fc80003f84270 */
[----:B------:R-:W-:Y:S02]  /*bcd0*/  FSEL R50, R50, -INF , P4 ;  /* 0xff80000032327808 */ /* 0x000fe40002000000 */
[----:B0-----:R-:W-:Y:S02]  /*bce0*/  FMNMX.FTZ R0, R21, R74, !PT ;  /* 0x0000004a15007209 */ /* 0x001fe40007810000 */
[----:B------:R-:W-:Y:S02]  /*bcf0*/  FSEL R74, R39, -INF , P3 ;  /* 0xff800000274a7808 */ /* 0x000fe40001800000 */
[----:B------:R-:W-:Y:S01]  /*bd00*/  FMNMX.FTZ R21, R38, R3, !PT ;  /* 0x0000000326157209 */ /* 0x000fe20007810000 */
[----:B------:R-:W-:Y:S01]  /*bd10*/  IMAD.U32 R3, RZ, RZ, UR4 ;  /* 0x00000004ff037e24 */ /* 0x000fe2000f8e00ff */
[----:B------:R-:W-:Y:S02]  /*bd20*/  ISETP.GT.AND P3, PT, R20, 0x29, PT ;  /* 0x000000291400780c */ /* 0x000fe40003f64270 */
[----:B------:R-:W-:Y:S01]  /*bd30*/  FMNMX.FTZ R21, R74, R21, !PT ;  /* 0x000000154a157209 */ /* 0x000fe20007810000 */
[C---:B------:R-:W-:Y:S01]  /*bd40*/  FMUL.FTZ R29, R0.reuse, R3 ;  /* 0x00000003001d7220 */ /* 0x040fe20000410000 */
[----:B------:R-:W-:-:S02]  /*bd50*/  FSETP.NEU.FTZ.AND P5, PT, R0, -INF , PT ;  /* 0xff8000000000780b */ /* 0x000fc40003fbd000 */
[----:B------:R-:W-:Y:S02]  /*bd60*/  FMNMX.FTZ R21, R42, R21, !PT ;  /* 0x000000152a157209 */ /* 0x000fe40007810000 */
[----:B------:R-:W-:Y:S02]  /*bd70*/  FSEL R78, R47, -INF , P3 ;  /* 0xff8000002f4e7808 */ /* 0x000fe40001800000 */
[----:B------:R-:W-:Y:S02]  /*bd80*/  FMNMX.FTZ R21, R76, R21, !PT ;  /* 0x000000154c157209 */ /* 0x000fe40007810000 */
[----:B------:R-:W-:Y:S02]  /*bd90*/  FSEL R29, R29, RZ, P5 ;  /* 0x000000ff1d1d7208 */ /* 0x000fe40002800000 */
[----:B------:R-:W-:Y:S02]  /*bda0*/  FMNMX.FTZ R21, R46, R21, !PT ;  /* 0x000000152e157209 */ /* 0x000fe40007810000 */
[----:B------:R-:W-:Y:S01]  /*bdb0*/  ISETP.GT.AND P3, PT, R20, 0x31, PT ;  /* 0x000000311400780c */ /* 0x000fe20003f64270 */
[--C-:B------:R-:W-:Y:S01]  /*bdc0*/  FFMA.FTZ R31, R24, R3, -R29.reuse ;  /* 0x00000003181f7223 */ /* 0x100fe2000001081d */
[----:B------:R-:W-:Y:S01]  /*bdd0*/  FMNMX.FTZ R21, R78, R21, !PT ;  /* 0x000000154e157209 */ /* 0x000fe20007810000 */
[-CC-:B------:R-:W-:Y:S01]  /*bde0*/  FFMA.FTZ R25, R25, R3.reuse, -R29.reuse ;  /* 0x0000000319197223 */ /* 0x180fe2000001081d */
[----:B------:R-:W-:Y:S01]  /*bdf0*/  ISETP.GT.AND P4, PT, R20, 0x38, PT ;  /* 0x000000381400780c */ /* 0x000fe20003f84270 */
        /* <DEDUP_REMOVED lines=10> */
[----:B------:R-:W0:Y:S01]  /*bea0*/  MUFU.EX2 R152, R25 ;  /* 0x0000001900987308 */ /* 0x000e220000000800 */
        /* <DEDUP_REMOVED lines=9> */
[-CC-:B------:R-:W-:Y:S01]  /*bf40*/  FFMA.FTZ R176, R64, R3.reuse, -R29.reuse ;  /* 0x0000000340b07223 */ /* 0x180fe2000001081d */
[-CC-:B------:R-:W-:Y:S01]  /*bf50*/  FFMA.FTZ R177, R48, R3.reuse, -R29.reuse ;  /* 0x0000000330b17223 */ /* 0x180fe2000001081d */
[----:B------:R-:W2:Y:S01]  /*bf60*/  SHFL.BFLY PT, R20, R21, 0x2, 0x1f ;  /* 0x0c401f0015147f89 */ /* 0x000ea200000e0000 */
[-CC-:B------:R-:W-:Y:S01]  /*bf70*/  FFMA.FTZ R171, R66, R3.reuse, -R29.reuse ;  /* 0x0000000342ab7223 */ /* 0x180fe2000001081d */
[-CC-:B------:R-:W-:Y:S01]  /*bf80*/  FFMA.FTZ R172, R52, R3.reuse, -R29.reuse ;  /* 0x0000000334ac7223 */ /* 0x180fe2000001081d */
[----:B------:R-:W-:Y:S01]  /*bf90*/  FFMA.FTZ R173, R68, R3, -R29 ;  /* 0x0000000344ad7223 */ /* 0x000fe2000001081d */
[----:B------:R-:W3:Y:S01]  /*bfa0*/  MUFU.EX2 R33, R56 ;  /* 0x0000003800217308 */ /* 0x000ee20000000800 */
[----:B0-----:R-:W-:Y:S01]  /*bfb0*/  FADD.FTZ R25, R31, R152 ;  /* 0x000000981f197221 */ /* 0x001fe20000010000 */
[----:B------:R-:W-:-:S06]  /*bfc0*/  F2FP.BF16.F32.PACK_AB R152, R152, R31 ;  /* 0x0000001f9898723e */ /* 0x000fcc00000010ff */
[----:B------:R-:W-:Y:S08]  /*bfd0*/  MUFU.EX2 R32, R32 ;  /* 0x0000002000207308 */ /* 0x000ff00000000800 */
[----:B------:R-:W0:Y:S01]  /*bfe0*/  MUFU.EX2 R35, R58 ;  /* 0x0000003a00237308 */ /* 0x000e220000000800 */
[----:B---3--:R-:W-:Y:S02]  /*bff0*/  F2FP.BF16.F32.PACK_AB R154, R33, R28 ;  /* 0x0000001c219a723e */ /* 0x008fe400000010ff */
[----:B--2---:R-:W-:-:S05]  /*c000*/  FMNMX.FTZ R20, R21, R20, !PT ;  /* 0x0000001415147209 */ /* 0x004fca0007810000 */
[----:B------:R-:W-:Y:S01]  /*c010*/  MUFU.EX2 R36, R36 ;  /* 0x0000002400247308 */ /* 0x000fe20000000800 */
[----:B------:R-:W2:Y:S07]  /*c020*/  SHFL.BFLY PT, R21, R20, 0x1, 0x1f ;  /* 0x0c201f0014157f89 */ /* 0x000eae00000e0000 */
[----:B------:R-:W3:Y:S01]  /*c030*/  MUFU.EX2 R37, R60 ;  /* 0x0000003c00257308 */ /* 0x000ee20000000800 */
[----:B0-----:R-:W-:-:S07]  /*c040*/  F2FP.BF16.F32.PACK_AB R156, R35, R32 ;  /* 0x00000020239c723e */ /* 0x001fce00000010ff */
[----:B------:R-:W-:Y:S08]  /*c050*/  MUFU.EX2 R40, R40 ;  /* 0x0000002800287308 */ /* 0x000ff00000000800 */
[----:B------:R-:W0:Y:S01]  /*c060*/  MUFU.EX2 R181, R181 ;  /* 0x000000b500b57308 */ /* 0x000e220000000800 */
[----:B--2---:R-:W-:Y:S02]  /*c070*/  FMNMX.FTZ R168, R20, R21, !PT ;  /* 0x0000001514a87209 */ /* 0x004fe40007810000 */
[----:B---3--:R-:W-:-:S02]  /*c080*/  F2FP.BF16.F32.PACK_AB R158, R37, R36 ;  /* 0x00000024259e723e */ /* 0x008fc400000010ff */
[C---:B------:R-:W-:Y:S01]  /*c090*/  FSETP.NEU.FTZ.AND P3, PT, R168.reuse, -INF , PT ;  /* 0xff800000a800780b */ /* 0x040fe20003f7d000 */
[-C--:B------:R-:W-:Y:S02]  /*c0a0*/  FMUL.FTZ R20, R168, R3.reuse ;  /* 0x00000003a8147220 */ /* 0x080fe40000410000 */
[----:B------:R-:W-:Y:S03]  /*c0b0*/  MUFU.EX2 R182, R182 ;  /* 0x000000b600b67308 */ /* 0x000fe60000000800 */
[----:B------:R-:W-:Y:S01]  /*c0c0*/  FSEL R21, R20, RZ, P3 ;  /* 0x000000ff14157208 */ /* 0x000fe20001800000 */
[C---:B------:R-:W-:Y:S02]  /*c0d0*/  @!P1 VIADD R20, R169.reuse, 0x38840 ;  /* 0x00038840a9149836 */ /* 0x040fe40000000000 */
[----:B------:R-:W-:Y:S02]  /*c0e0*/  @!P1 VIADD R169, R169, 0x38860 ;  /* 0x00038860a9a99836 */ /* 0x000fe40000000000 */
        /* <DEDUP_REMOVED lines=9> */
[----:B------:R-:W-:Y:S01]  /*c180*/  @!P1 PRMT R20, RZ, 0x654, R20 ;  /* 0x00000654ff149816 */ /* 0x000fe20000000014 */
[----:B------:R-:W-:Y:S01]  /*c190*/  FADD.FTZ R42, R28, R25 ;  /* 0x000000191c2a7221 */ /* 0x000fe20000010000 */
[----:B------:R-:W-:-:S02]  /*c1a0*/  IMAD.MOV.U32 R25, RZ, RZ, 0x40000040 ;  /* 0x40000040ff197424 */ /* 0x000fc400078e00ff */
[-CC-:B------:R-:W-:Y:S01]  /*c1b0*/  FFMA.FTZ R74, R74, R3.reuse, -R21.reuse ;  /* 0x000000034a4a7223 */ /* 0x180fe20000010815 */
[-CC-:B------:R-:W-:Y:S01]  /*c1c0*/  FFMA.FTZ R198, R76, R3.reuse, -R21.reuse ;  /* 0x000000034cc67223 */ /* 0x180fe20000010815 */
[----:B------:R-:W2:Y:S01]  /*c1d0*/  MUFU.EX2 R27, R27 ;  /* 0x0000001b001b7308 */ /* 0x000ea20000000800 */
[-CC-:B------:R-:W-:Y:S01]  /*c1e0*/  FFMA.FTZ R178, R46, R3.reuse, -R21.reuse ;  /* 0x000000032eb27223 */ /* 0x180fe20000010815 */
[-CC-:B------:R-:W-:Y:S01]  /*c1f0*/  FFMA.FTZ R179, R78, R3.reuse, -R21.reuse ;  /* 0x000000034eb37223 */ /* 0x180fe20000010815 */
[-CC-:B------:R-:W-:Y:S01]  /*c200*/  FFMA.FTZ R180, R50, R3.reuse, -R21.reuse ;  /* 0x0000000332b47223 */ /* 0x180fe20000010815 */
[----:B------:R3:W-:Y:S01]  /*c210*/  @!P1 SYNCS.ARRIVE.TRANS64.RED.A1T0 RZ, [R20+URZ], RZ ;  /* 0x000000ff14ff99a7 */ /* 0x0007e2000810043f */
[-CC-:B------:R-:W-:Y:S01]  /*c220*/  FFMA.FTZ R174, R24, R3.reuse, -R21.reuse ;  /* 0x0000000318ae7223 */ /* 0x180fe20000010815 */
[-CC-:B------:R-:W-:Y:S01]  /*c230*/  FFMA.FTZ R175, R54, R3.reuse, -R21.reuse ;  /* 0x0000000336af7223 */ /* 0x180fe20000010815 */
[----:B------:R-:W-:Y:S01]  /*c240*/  FFMA.FTZ R170, R80, R3, -R21 ;  /* 0x0000000350aa7223 */ /* 0x000fe20000010815 */
[----:B------:R-:W4:Y:S01]  /*c250*/  MUFU.EX2 R30, R30 ;  /* 0x0000001e001e7308 */ /* 0x000f220000000800 */
[----:B------:R-:W-:Y:S01]  /*c260*/  IMAD.MOV.U32 R21, RZ, RZ, 0x40000040 ;  /* 0x40000040ff157424 */ /* 0x000fe200078e00ff */
[----:B------:R-:W-:Y:S01]  /*c270*/  R2UR UR11, R25 ;  /* 0x00000000190b72ca */ /* 0x000fe200000e0000 */
[----:B---3--:R-:W-:Y:S01]  /*c280*/  IMAD R20, R18, 0x1000, R191 ;  /* 0x0000100012147824 */ /* 0x008fe200078e02bf */
[----:B0-----:R-:W-:-:S02]  /*c290*/  F2FP.BF16.F32.PACK_AB R160, R181, R40 ;  /* 0x00000028b5a0723e */ /* 0x001fc400000010ff */
[----:B------:R-:W-:Y:S02]  /*c2a0*/  R2UR UR7, R21 ;  /* 0x00000000150772ca */ /* 0x000fe400000e0000 */
[----:B------:R-:W0:Y:S01]  /*c2b0*/  MUFU.EX2 R155, R70 ;  /* 0x00000046009b7308 */ /* 0x000e220000000800 */
[----:B--2---:R-:W-:Y:S01]  /*c2c0*/  FADD.FTZ R29, R26, R27 ;  /* 0x0000001b1a1d7221 */ /* 0x004fe20000010000 */
[C---:B------:R-:W-:Y:S02]  /*c2d0*/  VIADD R24, R20.reuse, 0x80 ;  /* 0x0000008014187836 */ /* 0x040fe40000000000 */
[----:B------:R-:W-:Y:S01]  /*c2e0*/  FADD.FTZ R21, R33, R42 ;  /* 0x0000002a21157221 */ /* 0x000fe20000010000 */
[----:B------:R-:W-:Y:S02]  /*c2f0*/  F2FP.BF16.F32.PACK_AB R153, R27, R26 ;  /* 0x0000001a1b99723e */ /* 0x000fe400000010ff */
[----:B------:R-:W-:Y:S01]  /*c300*/  R2UR UR6, R20 ;  /* 0x00000000140672ca */ /* 0x000fe200000e0000 */
[----:B------:R-:W2:Y:S01]  /*c310*/  MUFU.EX2 R34, R34 ;  /* 0x0000002200227308 */ /* 0x000ea20000000800 */
[----:B----4-:R-:W-:Y:S01]  /*c320*/  FADD.FTZ R44, R30, R29 ;  /* 0x0000001d1e2c7221 */ /* 0x010fe20000010000 */
[----:B------:R-:W-:Y:S01]  /*c330*/  R2UR UR10, R24 ;  /* 0x00000000180a72ca */ /* 0x000fe200000e0000 */
[----:B------:R-:W-:Y:S01]  /*c340*/  FADD.FTZ R24, R32, R21 ;  /* 0x0000001520187221 */ /* 0x000fe20000010000 */
[----:B------:R-:W-:-:S03]  /*c350*/  @!P1 PRMT R169, RZ, 0x654, R169 ;  /* 0x00000654ffa99816 */ /* 0x000fc600000000a9 */
[----:B------:R-:W-:Y:S01]  /*c360*/  FADD.FTZ R21, R35, R24 ;  /* 0x0000001823157221 */ /* 0x000fe20000010000 */
[----:B------:R-:W3:Y:S01]  /*c370*/  MUFU.EX2 R157, R72 ;  /* 0x00000048009d7308 */ /* 0x000ee20000000800 */
[C---:B0-----:R-:W-:Y:S01]  /*c380*/  FADD.FTZ R25, R155.reuse, R44 ;  /* 0x0000002c9b197221 */ /* 0x041fe20000010000 */
[----:B------:R-:W-:Y:S01]  /*c390*/  F2FP.BF16.F32.PACK_AB R155, R155, R30 ;  /* 0x0000001e9b9b723e */ /* 0x000fe200000010ff */
[----:B------:R-:W-:Y:S01]  /*c3a0*/  BAR.SYNC.DEFER_BLOCKING 0xf, 0x100 ;  /* 0x03c4000000007b1d */ /* 0x000fe20000010000 */
[----:B------:R-:W-:-:S04]  /*c3b0*/  FADD.FTZ R24, R36, R21 ;  /* 0x0000001524187221 */ /* 0x000fc80000010000 */
[----:B------:R-:W-:Y:S01]  /*c3c0*/  FADD.FTZ R199, R37, R24 ;  /* 0x0000001825c77221 */ /* 0x000fe20000010000 */
[----:B------:R-:W0:Y:S01]  /*c3d0*/  MUFU.EX2 R38, R38 ;  /* 0x0000002600267308 */ /* 0x000e220000000800 */
[----:B--2---:R-:W-:Y:S02]  /*c3e0*/  FADD.FTZ R28, R34, R25 ;  /* 0x00000019221c7221 */ /* 0x004fe40000010000 */
[----:B------:R-:W-:-:S04]  /*c3f0*/  FADD.FTZ R199, R40, R199 ;  /* 0x000000c728c77221 */ /* 0x000fc80000010000 */
[----:B------:R-:W-:Y:S01]  /*c400*/  FADD.FTZ R199, R181, R199 ;  /* 0x000000c7b5c77221 */ /* 0x000fe20000010000 */
[----:B------:R-:W2:Y:S01]  /*c410*/  MUFU.EX2 R159, R74 ;  /* 0x0000004a009f7308 */ /* 0x000ea20000000800 */
[C---:B---3--:R-:W-:Y:S01]  /*c420*/  FADD.FTZ R25, R157.reuse, R28 ;  /* 0x0000001c9d197221 */ /* 0x048fe20000010000 */
[----:B------:R-:W-:-:S06]  /*c430*/  F2FP.BF16.F32.PACK_AB R157, R157, R34 ;  /* 0x000000229d9d723e */ /* 0x000fcc00000010ff */
[----:B------:R-:W3:Y:S01]  /*c440*/  MUFU.EX2 R176, R176 ;  /* 0x000000b000b07308 */ /* 0x000ee20000000800 */
[----:B0-----:R-:W-:Y:S01]  /*c450*/  FADD.FTZ R26, R38, R25 ;  /* 0x00000019261a7221 */ /* 0x001fe20000010000 */
[----:B------:R1:W-:Y:S06]  /*c460*/  STSM.16.M88.4 [R210+0x36400], R152 ;  /* 0x03640098d2007844 */ /* 0x0003ec0000000200 */
[----:B------:R-:W0:Y:S01]  /*c470*/  MUFU.EX2 R183, R183 ;  /* 0x000000b700b77308 */ /* 0x000e220000000800 */
[C---:B--2---:R-:W-:Y:S01]  /*c480*/  FADD.FTZ R21, R159.reuse, R26 ;  /* 0x0000001a9f157221 */ /* 0x044fe20000010000 */
[----:B------:R-:W-:-:S05]  /*c490*/  F2FP.BF16.F32.PACK_AB R159, R159, R38 ;  /* 0x000000269f9f723e */ /* 0x000fca00000010ff */
[----:B------:R2:W-:Y:S01]  /*c4a0*/  STSM.16.M88.4 [R214], R156 ;  /* 0x0000009cd6007844 */ /* 0x0005e20000000200 */
[----:B------:R-:W4:Y:S01]  /*c4b0*/  MUFU.EX2 R198, R198 ;  /* 0x000000c600c67308 */ /* 0x000f220000000800 */
[----:B---3--:R-:W-:Y:S01]  /*c4c0*/  F2FP.BF16.F32.PACK_AB R162, R176, R182 ;  /* 0x000000b6b0a2723e */ /* 0x008fe200000010ff */
[----:B------:R-:W-:-:S04]  /*c4d0*/  FADD.FTZ R182, R182, R199 ;  /* 0x000000c7b6b67221 */ /* 0x000fc80000010000 */
[----:B------:R-:W-:Y:S02]  /*c4e0*/  FADD.FTZ R182, R176, R182 ;  /* 0x000000b6b0b67221 */ /* 0x000fe40000010000 */
[----:B------:R-:W3:Y:S01]  /*c4f0*/  MUFU.EX2 R178, R178 ;  /* 0x000000b200b27308 */ /* 0x000ee20000000800 */
[----:B0-----:R-:W-:-:S07]  /*c500*/  FADD.FTZ R21, R183, R21 ;  /* 0x00000015b7157221 */ /* 0x001fce0000010000 */
[----:B------:R-:W0:Y:S01]  /*c510*/  MUFU.EX2 R179, R179 ;  /* 0x000000b300b37308 */ /* 0x000e220000000800 */
[C---:B----4-:R-:W-:Y:S01]  /*c520*/  F2FP.BF16.F32.PACK_AB R161, R198.reuse, R183 ;  /* 0x000000b7c6a1723e */ /* 0x050fe200000010ff */
[----:B------:R-:W-:Y:S02]  /*c530*/  FADD.FTZ R198, R198, R21 ;  /* 0x00000015c6c67221 */ /* 0x000fe40000010000 */
[----:B------:R-:W4:Y:S04]  /*c540*/  @P2 LDC R21, c[0x0][0x450] ;  /* 0x00011400ff152b82 */ /* 0x000f280000000800 */
[----:B------:R-:W5:Y:S01]  /*c550*/  MUFU.EX2 R177, R177 ;  /* 0x000000b100b17308 */ /* 0x000f620000000800 */
[----:B---3--:R-:W-:-:S07]  /*c560*/  FADD.FTZ R198, R178, R198 ;  /* 0x000000c6b2c67221 */ /* 0x008fce0000010000 */
[----:B------:R-:W3:Y:S01]  /*c570*/  MUFU.EX2 R171, R171 ;  /* 0x000000ab00ab7308 */ /* 0x000ee20000000800 */
[C---:B0-----:R-:W-:Y:S01]  /*c580*/  F2FP.BF16.F32.PACK_AB R163, R179.reuse, R178 ;  /* 0x000000b2b3a3723e */ /* 0x041fe200000010ff */
[----:B------:R-:W-:-:S04]  /*c590*/  FADD.FTZ R179, R179, R198 ;  /* 0x000000c6b3b37221 */ /* 0x000fc80000010000 */
[----:B------:R2:W-:Y:S02]  /*c5a0*/  STSM.16.M88.4 [R211], R160 ;  /* 0x000000a0d3007844 */ /* 0x0005e40000000200 */
[----:B------:R-:W-:Y:S01]  /*c5b0*/  MUFU.EX2 R172, R172 ;  /* 0x000000ac00ac7308 */ /* 0x000fe20000000800 */
[----:B-----5:R-:W-:-:S07]  /*c5c0*/  FADD.FTZ R182, R177, R182 ;  /* 0x000000b6b1b67221 */ /* 0x020fce0000010000 */
[----:B------:R-:W0:Y:S01]  /*c5d0*/  MUFU.EX2 R173, R173 ;  /* 0x000000ad00ad7308 */ /* 0x000e220000000800 */
[C---:B---3--:R-:W-:Y:S01]  /*c5e0*/  F2FP.BF16.F32.PACK_AB R164, R171.reuse, R177 ;  /* 0x000000b1aba4723e */ /* 0x048fe200000010ff */
[----:B------:R-:W-:-:S06]  /*c5f0*/  FADD.FTZ R171, R171, R182 ;  /* 0x000000b6abab7221 */ /* 0x000fcc0000010000 */
[----:B------:R-:W3:Y:S08]  /*c600*/  MUFU.EX2 R180, R180 ;  /* 0x000000b400b47308 */ /* 0x000ef00000000800 */
[----:B------:R-:W5:Y:S01]  /*c610*/  MUFU.EX2 R174, R174 ;  /* 0x000000ae00ae7308 */ /* 0x000f620000000800 */
[----:B0-----:R-:W-:-:S07]  /*c620*/  F2FP.BF16.F32.PACK_AB R166, R173, R172 ;  /* 0x000000acada6723e */ /* 0x001fce00000010ff */
[----:B------:R-:W-:Y:S01]  /*c630*/  MUFU.EX2 R175, R175 ;  /* 0x000000af00af7308 */ /* 0x000fe20000000800 */
[----:B---3--:R-:W-:-:S07]  /*c640*/  FADD.FTZ R179, R180, R179 ;  /* 0x000000b3b4b37221 */ /* 0x008fce0000010000 */
[----:B------:R-:W0:Y:S01]  /*c650*/  MUFU.EX2 R170, R170 ;  /* 0x000000aa00aa7308 */ /* 0x000e220000000800 */
[C---:B-----5:R-:W-:Y:S01]  /*c660*/  F2FP.BF16.F32.PACK_AB R165, R174.reuse, R180 ;  /* 0x000000b4aea5723e */ /* 0x060fe200000010ff */
[----:B------:R-:W-:Y:S01]  /*c670*/  FADD.FTZ R174, R174, R179 ;  /* 0x000000b3aeae7221 */ /* 0x000fe20000010000 */
[----:B0-----:R-:W-:-:S05]  /*c680*/  F2FP.BF16.F32.PACK_AB R167, R170, R175 ;  /* 0x000000afaaa7723e */ /* 0x001fca00000010ff */
[----:B------:R2:W-:Y:S01]  /*c690*/  STSM.16.M88.4 [R213], R164 ;  /* 0x000000a4d5007844 */ /* 0x0005e20000000200 */
[----:B------:R-:W-:-:S06]  /*c6a0*/  WARPGROUP.ARRIVE ;  /* 0x00000000000079c5 */ /* 0x000fcc0000000000 */
[----:B------:R-:W-:Y:S03]  /*c6b0*/  HGMMA.64x256x16.F32.BF16 R24, R152, gdesc[UR4].tnspB, RZ, !UPT, gsb0 ;  /* 0x43e0000498187df0 */ /* 0x000fe6000c0018ff */
[----:B------:R-:W-:Y:S02]  /*c6c0*/  WARPGROUP.DEPBAR.LE gsb0, 0x0 ;  /* 0x00008000000079c5 */ /* 0x000fe40000010000 */
[----:B------:R-:W-:Y:S01]  /*c6d0*/  WARPGROUP.ARRIVE ;  /* 0x00000000000079c5 */ /* 0x000fe20000000000 */
[----:B-1----:R-:W-:-:S04]  /*c6e0*/  @P2 IMAD.HI.U32 R152, R195, R200, RZ ;  /* 0x000000c8c3982227 */ /* 0x002fc800078e00ff */
[----:B------:R-:W-:-:S15]  /*c6f0*/  IMAD.MOV.U32 R154, RZ, RZ, R195 ;  /* 0x000000ffff9a7224 */ /* 0x000fde00078e00c3 */
[----:B------:R-:W-:-:S03]  /*c700*/  NOP ;  /* 0x0000000000007918 */ /* 0x000fc60000000000 */
[----:B------:R-:W-:Y:S01]  /*c710*/  HGMMA.64x256x16.F32.BF16 R24, R156, gdesc[UR8].tnspB, R24, gsb0 ;  /* 0x43e000089c187df0 */ /* 0x000fe20008001818 */
[----:B----4-:R-:W-:Y:S01]  /*c720*/  @P2 SHF.R.U32.HI R154, RZ, R21, R152 ;  /* 0x00000015ff9a2219 */ /* 0x010fe20000011698 */
[C---:B------:R-:W-:Y:S02]  /*c730*/  VIADD R152, R20.reuse, 0x100 ;  /* 0x0000010014987836 */ /* 0x040fe40000000000 */
[----:B------:R-:W-:Y:S02]  /*c740*/  IMAD.MOV.U32 R153, RZ, RZ, 0x40000040 ;  /* 0x40000040ff997424 */ /* 0x000fe400078e00ff */
[----:B------:R-:W-:Y:S01]  /*c750*/  VIADD R20, R20, 0x180 ;  /* 0x0000018014147836 */ /* 0x000fe20000000000 */
[----:B------:R-:W-:Y:S01]  /*c760*/  R2UR UR6, R152 ;  /* 0x00000000980672ca */ /* 0x000fe200000e0000 */
[----:B------:R-:W-:Y:S01]  /*c770*/  IMAD.MOV.U32 R21, RZ, RZ, 0x40000040 ;  /* 0x40000040ff157424 */ /* 0x000fe200078e00ff */
[----:B------:R-:W-:Y:S01]  /*c780*/  R2UR UR7, R153 ;  /* 0x00000000990772ca */ /* 0x000fe200000e0000 */
[----:B------:R-:W-:-:S02]  /*c790*/  WARPGROUP.DEPBAR.LE gsb0, 0x0 ;  /* 0x00008000000079c5 */ /* 0x000fc40000010000 */
[----:B------:R-:W-:-:S15]  /*c7a0*/  WARPGROUP.ARRIVE ;  /* 0x00000000000079c5 */ /* 0x000fde0000000000 */
[----:B------:R-:W-:-:S01]  /*c7b0*/  NOP ;  /* 0x0000000000007918 */ /* 0x000fc20000000000 */
[----:B------:R-:W-:Y:S01]  /*c7c0*/  HGMMA.64x256x16.F32.BF16 R24, R160, gdesc[UR4].tnspB, R24, gsb0 ;  /* 0x43e00004a0187df0 */ /* 0x000fe20008001818 */
[----:B------:R-:W-:Y:S02]  /*c7d0*/  R2UR UR6, R20 ;  /* 0x00000000140672ca */ /* 0x000fe400000e0000 */
[----:B------:R-:W-:Y:S02]  /*c7e0*/  R2UR UR7, R21 ;  /* 0x00000000150772ca */ /* 0x000fe400000e0000 */
[----:B------:R-:W-:-:S04]  /*c7f0*/  IADD3 R20, R154, R203, -R194 ;  /* 0x000000cb9a147210 */ /* 0x000fc80007ffe8c2 */
[----:B------:R-:W-:-:S04]  /*c800*/  SHF.R.S32.HI R21, RZ, 0x1f, R20 ;  /* 0x0000001fff157819 */ /* 0x000fc80000011414 */
[----:B------:R-:W-:Y:S01]  /*c810*/  LEA.HI R21, R21, R20, RZ, 0x6 ;  /* 0x0000001415157211 */ /* 0x000fe200078f30ff */
[----:B------:R-:W-:-:S03]  /*c820*/  FADD.FTZ R20, R172, R171 ;  /* 0x000000abac147221 */ /* 0x000fc60000010000 */
[----:B------:R-:W-:Y:S01]  /*c830*/  SHF.R.S32.HI R21, RZ, 0x6, R21 ;  /* 0x00000006ff157819 */ /* 0x000fe20000011415 */
[----:B------:R-:W-:-:S03]  /*c840*/  FADD.FTZ R20, R173, R20 ;  /* 0x00000014ad147221 */ /* 0x000fc60000010000 */
[----:B------:R-:W-:Y:S01]  /*c850*/  VIMNMX R212, RZ, R21, !PT ;  /* 0x00000015ffd47248 */ /* 0x000fe20007fe0100 */
[----:B------:R-:W-:-:S03]  /*c860*/  FADD.FTZ R21, R175, R174 ;  /* 0x000000aeaf157221 */ /* 0x000fc60000010000 */
[----:B------:R-:W-:Y:S01]  /*c870*/  ISETP.GE.AND P3, PT, R197, R212, PT ;  /* 0x000000d4c500720c */ /* 0x000fe20003f66270 */
[----:B------:R-:W-:Y:S01]  /*c880*/  FADD.FTZ R21, R170, R21 ;  /* 0x00000015aa157221 */ /* 0x000fe20000010000 */
        /* <DEDUP_REMOVED lines=17> */
[----:B------:R-:W-:Y:S02]  /*c9a0*/  IMAD.MOV.U32 R198, RZ, RZ, R197 ;  /* 0x000000ffffc67224 */ /* 0x000fe400078e00c5 */
[----:B------:R-:W-:-:S07]  /*c9b0*/  IMAD.MOV.U32 R200, RZ, RZ, R18 ;  /* 0x000000ffffc87224 */ /* 0x000fce00078e0012 */
.L_x_8744:
[----:B------:R-:W-:-:S05]  /*c9c0*/  VIADD R18, R200, 0x1 ;  /* 0x00000001c8127836 */ /* 0x000fca0000000000 */
[----:B------:R-:W-:-:S04]  /*c9d0*/  ISETP.NE.AND P3, PT, R18, 0x2, PT ;  /* 0x000000021200780c */ /* 0x000fc80003f65270 */
[----:B------:R-:W-:Y:S02]  /*c9e0*/  SEL R0, RZ, 0x1, P3 ;  /* 0x00000001ff007807 */ /* 0x000fe40001800000 */
[----:B------:R-:W-:Y:S02]  /*c9f0*/  SEL R18, R18, RZ, P3 ;  /* 0x000000ff12127207 */ /* 0x000fe40001800000 */
[----:B------:R-:W-:Y:S01]  /*ca00*/  LOP3.LUT R19, R19, R0, RZ, 0x3c, !PT ;  /* 0x0000000013137212 */ /* 0x000fe200078e3cff */
[----:B------:R-:W-:Y:S06]  /*ca10*/  @!P0 BRA `(.L_x_8734) ;  /* 0x0000000000048947 */ /* 0x000fec0003800000 */
[----:B------:R-:W-:Y:S01]  /*ca20*/  BPT.TRAP 0x1 ;  /* 0x000000040000795c */ /* 0x000fe20000300000 */
.L_x_8734:
[----:B------:R-:W-:Y:S01]  /*ca30*/  IMAD R197, R18, 0x8, R2 ;  /* 0x0000000812c57824 */ /* 0x000fe200078e0202 */
[----:B------:R-:W-:-:S04]  /*ca40*/  SHF.L.U32 R0, R19, 0x1f, RZ ;  /* 0x0000001f13007819 */ /* 0x000fc800000006ff */
[----:B------:R0:W1:Y:S01]  /*ca50*/  SYNCS.PHASECHK.TRANS64.TRYWAIT P3, [R197+URZ+0x38830], R0 ;  /* 0x03883000c50075a7 */ /* 0x000062000806017f */
[----:B------:R-:W-:Y:S05]  /*ca60*/  @!P0 BRA `(.L_x_8735) ;  /* 0x0000000000048947 */ /* 0x000fea0003800000 */
[----:B------:R-:W-:Y:S01]  /*ca70*/  BPT.TRAP 0x1 ;  /* 0x000000040000795c */ /* 0x000fe20000300000 */
.L_x_8735:
[----:B------:R-:W-:Y:S01]  /*ca80*/  BSSY B2, `(.L_x_8736) ;  /* 0x0000006000027945 */ /* 0x000fe20003800000 */
[----:B--2---:R-:W-:Y:S02]  /*ca90*/  IMAD R156, R18, 0x200, R14 ;  /* 0x00000200129c7824 */ /* 0x004fe400078e020e */
[----:B------:R-:W-:Y:S01]  /*caa0*/  IMAD.MOV.U32 R157, RZ, RZ, 0x40000040 ;  /* 0x40000040ff9d7424 */ /* 0x000fe200078e00ff */
[----:B-1----:R-:W-:Y:S06]  /*cab0*/  @P3 BRA `(.L_x_8737) ;  /* 0x0000000000083947 */ /* 0x002fec0003800000 */
[----:B------:R-:W1:Y:S02]  /*cac0*/  SYNCS.PHASECHK.TRANS64.TRYWAIT P3, [R197+URZ+0x38830], R0 ;  /* 0x03883000c50075a7 */ /* 0x000e64000806017f */
[----:B-1----:R-:W-:Y:S05]  /*cad0*/  @!P3 BRA `(.L_x_8738) ;  /* 0x0000014c0078b947 */ /* 0x002fea0003800000 */
.L_x_8737:
[----:B------:R-:W-:Y:S05]  /*cae0*/  BSYNC B2 ;  /* 0x0000000000027941 */ /* 0x000fea0003800000 */
.L_x_8736:
        /* <DEDUP_REMOVED lines=36> */
.L_x_8739:
[----:B------:R2:W3:Y:S01]  /*cd30*/  SYNCS.PHASECHK.TRANS64.TRYWAIT P3, [R197+URZ+0x38850], R0 ;  /* 0x03885000c50075a7 */ /* 0x0004e2000806017f */
[----:B------:R-:W-:Y:S05]  /*cd40*/  @!P0 BRA `(.L_x_8740) ;  /* 0x0000000000048947 */ /* 0x000fea0003800000 */
[----:B------:R-:W-:Y:S01]  /*cd50*/  BPT.TRAP 0x1 ;  /* 0x000000040000795c */ /* 0x000fe20000300000 */
.L_x_8740:
[----:B------:R-:W-:Y:S04]  /*cd60*/  BSSY B2, `(.L_x_8741) ;  /* 0x0000004000027945 */ /* 0x000fe80003800000 */
[----:B---3--:R-:W-:Y:S05]  /*cd70*/  @P3 BRA `(.L_x_8742) ;  /* 0x0000000000083947 */ /* 0x008fea0003800000 */
[----:B------:R-:W3:Y:S02]  /*cd80*/  SYNCS.PHASECHK.TRANS64.TRYWAIT P3, [R197+URZ+0x38850], R0 ;  /* 0x03885000c50075a7 */ /* 0x000ee4000806017f */
[----:B---3--:R-:W-:Y:S05]  /*cd90*/  @!P3 BRA `(.L_x_8743) ;  /* 0x0000014800dcb947 */ /* 0x008fea0003800000 */
.L_x_8742:
[----:B------:R-:W-:Y:S05]  /*cda0*/  BSYNC B2 ;  /* 0x0000000000027941 */ /* 0x000fea0003800000 */
.L_x_8741:
        /* <DEDUP_REMOVED lines=346> */
[----:B------:R-:W0:Y:S02]  /*e350*/  @P2 LDC R0, c[0x0][0x44c] ;  /* 0x00011300ff002b82 */ /* 0x000e240000000800 */
        /* <DEDUP_REMOVED lines=10> */
[----:B------:R-:W-:Y:S02]  /*e400*/  IMAD.MOV.U32 R207, RZ, RZ, 0x40000040 ;  /* 0x40000040ffcf7424 */ /* 0x000fe400078e00ff */
[----:B------:R-:W-:Y:S01]  /*e410*/  IMAD.IADD R208, R3, 0x1, R208 ;  /* 0x0000000103d07824 */ /* 0x000fe200078e02d0 */
[----:B------:R-:W-:Y:S01]  /*e420*/  R2UR UR6, R206 ;  /* 0x00000000ce0672ca */ /* 0x000fe200000e0000 */
[----:B------:R-:W-:Y:S01]  /*e430*/  IMAD.IADD R206, R205, 0x1, R3 ;  /* 0x00000001cdce7824 */ /* 0x000fe200078e0203 */
[----:B------:R-:W-:Y:S01]  /*e440*/  R2UR UR7, R207 ;  /* 0x00000000cf0772ca */ /* 0x000fe200000e0000 */
[----:B------:R-:W-:Y:S01]  /*e450*/  IMAD.MOV.U32 R207, RZ, RZ, 0x40000040 ;  /* 0x40000040ffcf7424 */ /* 0x000fe200078e00ff */
[----:B------:R-:W1:Y:S01]  /*e460*/  @P2 LDC R3, c[0x0][0x450] ;  /* 0x00011400ff032b82 */ /* 0x000e620000000800 */
[----:B------:R-:W-:-:S04]  /*e470*/  IMAD.IADD R202, R216, 0x1, R195 ;  /* 0x00000001d8ca7824 */ /* 0x000fc800078e02c3 */
[----:B0-----:R-:W-:-:S04]  /*e480*/  @P2 IMAD.HI.U32 R205, R202, R0, RZ ;  /* 0x00000000cacd2227 */ /* 0x001fc800078e00ff */
[----:B------:R-:W-:Y:S01]  /*e490*/  IMAD.MOV.U32 R0, RZ, RZ, R202 ;  /* 0x000000ffff007224 */ /* 0x000fe200078e00ca */
[----:B-1----:R-:W-:Y:S01]  /*e4a0*/  @P2 SHF.R.U32.HI R0, RZ, R3, R205 ;  /* 0x00000003ff002219 */ /* 0x002fe200000116cd */
[----:B------:R-:W-:Y:S02]  /*e4b0*/  IMAD.MOV.U32 R205, RZ, RZ, 0x40000040 ;  /* 0x40000040ffcd7424 */ /* 0x000fe400078e00ff */
[----:B------:R-:W-:-:S04]  /*e4c0*/  IMAD.MOV.U32 R3, RZ, RZ, -0x40 ;  /* 0xffffffc0ff037424 */ /* 0x000fc800078e00ff */
[----:B------:R-:W-:-:S05]  /*e4d0*/  IMAD R3, R198, R3, 0x1 ;  /* 0x00000001c6037424 */ /* 0x000fca00078e0203 */
[----:B------:R-:W-:-:S05]  /*e4e0*/  IADD3 R3, R203, R3, -R189 ;  /* 0x00000003cb037210 */ /* 0x000fca0007ffe8bd */
[----:B------:R-:W-:Y:S01]  /*e4f0*/  IMAD.IADD R3, R3, 0x1, -R194 ;  /* 0x0000000103037824 */ /* 0x000fe200078e0ac2 */
[----:B------:R-:W-:Y:S02]  /*e500*/  WARPGROUP.DEPBAR.LE gsb0, 0x0 ;  /* 0x00008000000079c5 */ /* 0x000fe40000010000 */
[----:B------:R-:W-:-:S06]  /*e510*/  WARPGROUP.ARRIVE ;  /* 0x00000000000079c5 */ /* 0x000fcc0000000000 */
[----:B------:R-:W-:Y:S01]  /*e520*/  HGMMA.64x64x16.F32.BF16 R152, gdesc[UR4], R152, gsb0 ;  /* 0x00e00000049879f0 */ /* 0x000fe20008001898 */
[----:B------:R-:W-:Y:S01]  /*e530*/  R2UR UR4, R206 ;  /* 0x00000000ce0472ca */ /* 0x000fe200000e0000 */
[----:B------:R-:W-:Y:S01]  /*e540*/  IMAD.MOV.U32 R206, RZ, RZ, 0x40 ;  /* 0x00000040ffce7424 */ /* 0x000fe200078e00ff */
[----:B------:R-:W-:Y:S01]  /*e550*/  R2UR UR5, R207 ;  /* 0x00000000cf0572ca */ /* 0x000fe200000e0000 */
[----:B------:R-:W-:Y:S01]  /*e560*/  IMAD.MOV.U32 R207, RZ, RZ, 0x1000 ;  /* 0x00001000ffcf7424 */ /* 0x000fe200078e00ff */
[----:B------:R-:W-:Y:S02]  /*e570*/  R2UR UR6, R208 ;  /* 0x00000000d00672ca */ /* 0x000fe400000e0000 */
[----:B------:R-:W-:Y:S02]  /*e580*/  R2UR UR7, R209 ;  /* 0x00000000d10772ca */ /* 0x000fe400000e0000 */
[----:B------:R-:W-:Y:S02]  /*e590*/  SEL R206, R206, 0x3e, P3 ;  /* 0x0000003ecece7807 */ /* 0x000fe40001800000 */
[----:B------:R-:W-:-:S02]  /*e5a0*/  SEL R207, R207, 0xf80, P3 ;  /* 0x00000f80cfcf7807 */ /* 0x000fc40001800000 */
        /* <DEDUP_REMOVED lines=9> */
[----:B------:R-:W-:Y:S02]  /*e640*/  R2UR UR5, R207 ;  /* 0x00000000cf0572ca */ /* 0x000fe400000e0000 */
[----:B------:R-:W-:Y:S02]  /*e650*/  R2UR UR6, R204 ;  /* 0x00000000cc0672ca */ /* 0x000fe400000e0000 */
[----:B------:R-:W-:Y:S02]  /*e660*/  R2UR UR7, R205 ;  /* 0x00000000cd0772ca */ /* 0x000fe400000e0000 */
[----:B------:R-:W0:Y:S02]  /*e670*/  SHFL.IDX PT, R205, R0, RZ, 0x1c1f ;  /* 0x001c1fff00cd7589 */ /* 0x000e2400000e0000 */
[----:B0-----:R-:W-:-:S05]  /*e680*/  IMAD.IADD R205, R3, 0x1, R205 ;  /* 0x0000000103cd7824 */ /* 0x001fca00078e02cd */
[C---:B------:R-:W-:Y:S02]  /*e690*/  ISETP.GT.AND P3, PT, R205.reuse, RZ, PT ;  /* 0x000000ffcd00720c */ /* 0x040fe40003f64270 */
[C---:B------:R-:W-:Y:S02]  /*e6a0*/  ISETP.GT.AND P4, PT, R205.reuse, 0x1, PT ;  /* 0x00000001cd00780c */ /* 0x040fe40003f84270 */
[C---:B------:R-:W-:Y:S02]  /*e6b0*/  ISETP.GT.AND P6, PT, R205.reuse, 0x28, PT ;  /* 0x00000028cd00780c */ /* 0x040fe40003fc4270 */
        /* <DEDUP_REMOVED lines=32> */
[----:B------:R-:W-:-:S02]  /*e8c0*/  FSEL R202, R172, -INF , P6 ;  /* 0xff800000acca7808 */ /* 0x000fc40003000000 */
[----:B------:R-:W-:Y:S02]  /*e8d0*/  FMNMX.FTZ R172, R169, R204, !PT ;  /* 0x000000cca9ac7209 */ /* 0x000fe40007810000 */
[----:B------:R-:W-:Y:S02]  /*e8e0*/  ISETP.GT.AND P3, PT, R205, 0x30, PT ;  /* 0x00000030cd00780c */ /* 0x000fe40003f64270 */
[----:B------:R-:W-:Y:S02]  /*e8f0*/  FSEL R204, R173, -INF , P5 ;  /* 0xff800000adcc7808 */ /* 0x000fe40002800000 */
[----:B------:R-:W-:Y:S01]  /*e900*/  FMNMX.FTZ R172, R202, R172, !PT ;  /* 0x000000accaac7209 */ /* 0x000fe20007810000 */
[----:B------:R-:W0:Y:S01]  /*e910*/  SHFL.IDX PT, R173, R0, 0x1, 0x1c1f ;  /* 0x003c1f0000ad7f89 */ /* 0x000e2200000e0000 */
        /* <DEDUP_REMOVED lines=10> */
[----:B------:R-:W-:Y:S01]  /*e9c0*/  FMNMX.FTZ R172, R180, R172, !PT ;  /* 0x000000acb4ac7209 */ /* 0x000fe20007810000 */
[----:B0-----:R-:W-:-:S03]  /*e9d0*/  IMAD.IADD R3, R3, 0x1, R173 ;  /* 0x0000000103037824 */ /* 0x001fc600078e02ad */
[----:B------:R-:W-:Y:S01]  /*e9e0*/  FMNMX.FTZ R205, R181, R172, !PT ;  /* 0x000000acb5cd7209 */ /* 0x000fe20007810000 */
[----:B------:R-:W-:Y:S02]  /*e9f0*/  IMAD.MOV.U32 R173, RZ, RZ, 0x40000040 ;  /* 0x40000040ffad7424 */ /* 0x000fe400078e00ff */
[----:B------:R-:W-:Y:S01]  /*ea00*/  IMAD R172, R18, 0x1000, R191 ;  /* 0x0000100012ac7824 */ /* 0x000fe200078e02bf */
[C---:B------:R-:W-:Y:S01]  /*ea10*/  ISETP.GT.AND P4, PT, R3.reuse, RZ, PT ;  /* 0x000000ff0300720c */ /* 0x040fe20003f84270 */
[----:B------:R-:W0:Y:S01]  /*ea20*/  SHFL.BFLY PT, R0, R205, 0x2, 0x1f ;  /* 0x0c401f00cd007f89 */ /* 0x000e2200000e0000 */
[C---:B------:R-:W-:Y:S02]  /*ea30*/  ISETP.GT.AND P5, PT, R3.reuse, 0x1, PT ;  /* 0x000000010300780c */ /* 0x040fe40003fa4270 */
[----:B------:R-:W-:Y:S02]  /*ea40*/  FSEL R154, R154, -INF , P4 ;  /* 0xff8000009a9a7808 */ /* 0x000fe40002000000 */
[----:B------:R-:W-:-:S02]  /*ea50*/  ISETP.GT.AND P4, PT, R3, 0x10, PT ;  /* 0x000000100300780c */ /* 0x000fc40003f84270 */
[C---:B------:R-:W-:Y:S02]  /*ea60*/  ISETP.GT.AND P6, PT, R3.reuse, 0x8, PT ;  /* 0x000000080300780c */ /* 0x040fe40003fc4270 */
[----:B------:R-:W-:Y:S02]  /*ea70*/  FSEL R162, R162, -INF , P4 ;  /* 0xff800000a2a27808 */ /* 0x000fe40002000000 */
[----:B------:R-:W-:Y:S02]  /*ea80*/  ISETP.GT.AND P4, PT, R3, 0x20, PT ;  /* 0x000000200300780c */ /* 0x000fe40003f84270 */
[----:B------:R-:W-:Y:S02]  /*ea90*/  FSEL R155, R155, -INF , P5 ;  /* 0xff8000009b9b7808 */ /* 0x000fe40002800000 */
[----:B------:R-:W-:Y:S02]  /*eaa0*/  FMNMX.FTZ R206, R154, R201, !PT ;  /* 0x000000c99ace7209 */ /* 0x000fe40007810000 */
[----:B------:R-:W-:-:S02]  /*eab0*/  ISETP.GT.AND P3, PT, R3, 0x9, PT ;  /* 0x000000090300780c */ /* 0x000fc40003f64270 */
[----:B------:R-:W-:Y:S02]  /*eac0*/  FSEL R158, R158, -INF , P6 ;  /* 0xff8000009e9e7808 */ /* 0x000fe40003000000 */
[----:B------:R-:W-:Y:S02]  /*ead0*/  FSEL R159, R159, -INF , P3 ;  /* 0xff8000009f9f7808 */ /* 0x000fe40001800000 */
[----:B------:R-:W-:Y:S02]  /*eae0*/  ISETP.GT.AND P5, PT, R3, 0x11, PT ;  /* 0x000000110300780c */ /* 0x000fe40003fa4270 */
[----:B0-----:R-:W-:Y:S02]  /*eaf0*/  FMNMX.FTZ R0, R205, R0, !PT ;  /* 0x00000000cd007209 */ /* 0x001fe40007810000 */
        /* <DEDUP_REMOVED lines=14> */
[----:B------:R-:W-:Y:S02]  /*ebe0*/  ISETP.GT.AND P6, PT, R3, 0x28, PT ;  /* 0x000000280300780c */ /* 0x000fe40003fc4270 */
[----:B------:R-:W-:Y:S02]  /*ebf0*/  FSEL R206, R171, -INF , P5 ;  /* 0xff800000abce7808 */ /* 0x000fe40002800000 */
[----:B------:R-:W-:Y:S02]  /*ec00*/  FMNMX.FTZ R170, R205, R170, !PT ;  /* 0x000000aacdaa7209 */ /* 0x000fe40007810000 */
[----:B------:R-:W-:Y:S02]  /*ec10*/  R2UR UR7, R173 ;  /* 0x00000000ad0772ca */ /* 0x000fe400000e0000 */
        /* <DEDUP_REMOVED lines=13> */
[----:B------:R-:W-:Y:S01]  /*ecf0*/  ISETP.GT.AND P3, PT, R3, 0x39, PT ;  /* 0x000000390300780c */ /* 0x000fe20003f64270 */
[----:B------:R-:W-:Y:S01]  /*ed00*/  IMAD.U32 R3, RZ, RZ, UR37 ;  /* 0x00000025ff037e24 */ /* 0x000fe2000f8e00ff */
[----:B------:R-:W-:-:S02]  /*ed10*/  FSEL R226, R182, -INF , P6 ;  /* 0xff800000b6e27808 */ /* 0x000fc40003000000 */
[----:B------:R-:W-:Y:S02]  /*ed20*/  FMNMX.FTZ R170, R179, R170, !PT ;  /* 0x000000aab3aa7209 */ /* 0x000fe40007810000 */
[----:B------:R-:W-:Y:S02]  /*ed30*/  FSEL R183, R183, -INF , P3 ;  /* 0xff800000b7b77808 */ /* 0x000fe40001800000 */
[----:B------:R-:W-:Y:S02]  /*ed40*/  FMNMX.FTZ R170, R226, R170, !PT ;  /* 0x000000aae2aa7209 */ /* 0x000fe40007810000 */
[----:B0-----:R-:W-:Y:S02]  /*ed50*/  FMNMX.FTZ R0, R0, R173, !PT ;  /* 0x000000ad00007209 */ /* 0x001fe40007810000 */
[----:B------:R-:W-:Y:S02]  /*ed60*/  FMNMX.FTZ R173, R183, R170, !PT ;  /* 0x000000aab7ad7209 */ /* 0x000fe40007810000 */
[C---:B------:R-:W-:Y:S01]  /*ed70*/  FSETP.NEU.FTZ.AND P4, PT, R0.reuse, -INF , PT ;  /* 0xff8000000000780b */ /* 0x040fe20003f9d000 */
[----:B------:R-:W-:Y:S01]  /*ed80*/  FMUL.FTZ R178, R0, R3 ;  /* 0x0000000300b27220 */ /* 0x000fe20000410000 */
[----:B------:R-:W-:Y:S01]  /*ed90*/  R2UR UR6, R172 ;  /* 0x00000000ac0672ca */ /* 0x000fe200000e0000 */
[----:B------:R-:W0:Y:S03]  /*eda0*/  SHFL.BFLY PT, R174, R173, 0x2, 0x1f ;  /* 0x0c401f00adae7f89 */ /* 0x000e2600000e0000 */
        /* <DEDUP_REMOVED lines=15> */
[----:B0-----:R-:W-:Y:S01]  /*eea0*/  FMNMX.FTZ R168, R173, R174, !PT ;  /* 0x000000aeada87209 */ /* 0x001fe20007810000 */
[-CC-:B------:R-:W-:Y:S01]  /*eeb0*/  FFMA.FTZ R173, R202, R3.reuse, -R178.reuse ;  /* 0x00000003caad7223 */ /* 0x180fe200000108b2 */
[-CC-:B------:R-:W-:Y:S01]  /*eec0*/  FFMA.FTZ R174, R204, R3.reuse, -R178.reuse ;  /* 0x00000003ccae7223 */ /* 0x180fe200000108b2 */
[----:B------:R-:W-:-:S02]  /*eed0*/  FFMA.FTZ R178, R181, R3, -R178 ;  /* 0x00000003b5b27223 */ /* 0x000fc400000108b2 */
        /* <DEDUP_REMOVED lines=14> */
[----:B------:R-:W-:Y:S01]  /*efc0*/  FSEL R163, R0, RZ, P4 ;  /* 0x000000ff00a37208 */ /* 0x000fe20002000000 */
[-CC-:B------:R-:W-:Y:S01]  /*efd0*/  FFMA.FTZ R180, R166, R3.reuse, -R164.reuse ;  /* 0x00000003a6b47223 */ /* 0x180fe200000108a4 */
[----:B------:R-:W-:Y:S01]  /*efe0*/  FSEL R166, R168, RZ, P3 ;  /* 0x000000ffa8a67208 */ /* 0x000fe20001800000 */
[-C--:B------:R-:W-:Y:S01]  /*eff0*/  FFMA.FTZ R181, R167, R3.reuse, -R164 ;  /* 0x00000003a7b57223 */ /* 0x080fe200000108a4 */
[----:B------:R-:W-:Y:S02]  /*f000*/  IMAD.MOV R167, RZ, RZ, -R196 ;  /* 0x000000ffffa77224 */ /* 0x000fe400078e0ac4 */
[----:B------:R-:W-:Y:S01]  /*f010*/  FADD.FTZ R163, -R163, R199 ;  /* 0x000000c7a3a37221 */ /* 0x000fe20000010100 */
[-CC-:B------:R-:W-:Y:S01]  /*f020*/  FFMA.FTZ R154, R154, R3.reuse, -R164.reuse ;  /* 0x000000039a9a7223 */ /* 0x180fe200000108a4 */
[----:B------:R-:W-:Y:S01]  /*f030*/  FADD.FTZ R166, -R166, R201 ;  /* 0x000000c9a6a67221 */ /* 0x000fe20000010100 */
[----:B------:R-:W-:Y:S01]  /*f040*/  MUFU.EX2 R165, R165 ;  /* 0x000000a500a57308 */ /* 0x000fe20000000800 */
[----:B------:R-:W-:Y:S01]  /*f050*/  FMUL.FTZ R163, R163, R3 ;  /* 0x00000003a3a37220 */ /* 0x000fe20000410000 */
[----:B------:R-:W-:Y:S01]  /*f060*/  ISETP.NE.AND P3, PT, R189, R167, PT ;  /* 0x000000a7bd00720c */ /* 0x000fe20003f65270 */
[-C--:B------:R-:W-:Y:S01]  /*f070*/  FMUL.FTZ R166, R166, R3.reuse ;  /* 0x00000003a6a67220 */ /* 0x080fe20000410000 */
[----:B------:R-:W-:Y:S01]  /*f080*/  FFMA.FTZ R159, R159, R3, -R164 ;  /* 0x000000039f9f7223 */ /* 0x000fe200000108a4 */
[----:B------:R-:W-:-:S02]  /*f090*/  @!P1 VIADD R167, R197, 0x38840 ;  /* 0x00038840c5a79836 */ /* 0x000fc40000000000 */
[-CC-:B------:R-:W-:Y:S01]  /*f0a0*/  FFMA.FTZ R205, R205, R3.reuse, -R164.reuse ;  /* 0x00000003cdcd7223 */ /* 0x180fe200000108a4 */
[-CC-:B------:R-:W-:Y:S01]  /*f0b0*/  FFMA.FTZ R201, R206, R3.reuse, -R164.reuse ;  /* 0x00000003cec97223 */ /* 0x180fe200000108a4 */
[----:B------:R-:W0:Y:S01]  /*f0c0*/  MUFU.EX2 R163, R163 ;  /* 0x000000a300a37308 */ /* 0x000e220000000800 */
[-CC-:B------:R-:W-:Y:S01]  /*f0d0*/  FFMA.FTZ R204, R226, R3.reuse, -R164.reuse ;  /* 0x00000003e2cc7223 */ /* 0x180fe200000108a4 */
[----:B------:R-:W-:Y:S01]  /*f0e0*/  @!P1 PRMT R167, RZ, 0x654, R167 ;  /* 0x00000654ffa79816 */ /* 0x000fe200000000a7 */
[-CC-:B------:R-:W-:Y:S01]  /*f0f0*/  FFMA.FTZ R208, R208, R3.reuse, -R164.reuse ;  /* 0x00000003d0d07223 */ /* 0x180fe200000108a4 */
[-C--:B------:R-:W-:Y:S01]  /*f100*/  FFMA.FTZ R209, R209, R3.reuse, -R164 ;  /* 0x00000003d1d17223 */ /* 0x080fe200000108a4 */
[----:B------:R-:W-:Y:S01]  /*f110*/  @!P1 VIADD R197, R197, 0x38860 ;  /* 0x00038860c5c59836 */ /* 0x000fe20000000000 */
[----:B------:R1:W-:Y:S01]  /*f120*/  @!P1 SYNCS.ARRIVE.TRANS64.RED.A1T0 RZ, [R167+URZ], RZ ;  /* 0x000000ffa7ff99a7 */ /* 0x0003e2000810043f */
[----:B------:R-:W-:Y:S01]  /*f130*/  @!P3 IMAD R202, R200, 0x40, R190 ;  /* 0x00000040c8cab824 */ /* 0x000fe200078e02be */
[----:B------:R-:W2:Y:S01]  /*f140*/  MUFU.EX2 R166, R166 ;  /* 0x000000a600a67308 */ /* 0x000ea20000000800 */
[----:B------:R-:W-:Y:S01]  /*f150*/  FFMA.FTZ R200, R207, R3, -R164 ;  /* 0x00000003cfc87223 */ /* 0x000fe200000108a4 */
[----:B------:R-:W-:Y:S01]  /*f160*/  @!P1 PRMT R197, RZ, 0x654, R197 ;  /* 0x00000654ffc59816 */ /* 0x000fe200000000c5 */
[----:B------:R-:W-:-:S02]  /*f170*/  @!P3 IMAD R202, R202, 0x4, R2 ;  /* 0x00000004cacab824 */ /* 0x000fc400078e0202 */
[----:B-1----:R-:W-:-:S03]  /*f180*/  FFMA.FTZ R167, R179, R3, -R164 ;  /* 0x00000003b3a77223 */ /* 0x002fc600000108a4 */
[----:B------:R-:W1:Y:S01]  /*f190*/  MUFU.EX2 R154, R154 ;  /* 0x0000009a009a7308 */ /* 0x000e620000000800 */
[----:B0-----:R-:W-:Y:S01]  /*f1a0*/  FFMA.FTZ R20, R163, R20, R152 ;  /* 0x00000014a3147223 */ /* 0x001fe20000010098 */
[----:B------:R-:W-:Y:S01]  /*f1b0*/  @!P3 STS [R202+0x38400], R163 ;  /* 0x038400a3ca00b388 */ /* 0x000fe20000000800 */
[C---:B------:R-:W-:Y:S01]  /*f1c0*/  F2FP.BF16.F32.PACK_AB R152, R153.reuse, R152 ;  /* 0x000000989998723e */ /* 0x040fe200000010ff */
[-C--:B------:R-:W-:Y:S01]  /*f1d0*/  FMUL.FTZ R24, R24, R163.reuse ;  /* 0x000000a318187220 */ /* 0x080fe20000410000 */
[----:B------:R-:W-:Y:S01]  /*f1e0*/  FADD.FTZ R20, R153, R20 ;  /* 0x0000001499147221 */ /* 0x000fe20000010000 */
[-C--:B------:R-:W-:Y:S01]  /*f1f0*/  FMUL.FTZ R25, R25, R163.reuse ;  /* 0x000000a319197220 */ /* 0x080fe20000410000 */
[-C--:B------:R-:W-:Y:S01]  /*f200*/  FMUL.FTZ R28, R28, R163.reuse ;  /* 0x000000a31c1c7220 */ /* 0x080fe20000410000 */
[----:B------:R-:W0:Y:S01]  /*f210*/  MUFU.EX2 R155, R155 ;  /* 0x0000009b009b7308 */ /* 0x000e220000000800 */
[----:B--2---:R2:W-:Y:S01]  /*f220*/  @!P3 STS [R202+0x38420], R166 ;  /* 0x038420a6ca00b388 */ /* 0x0045e20000000800 */
        /* <DEDUP_REMOVED lines=8> */
[----:B------:R-:W-:Y:S01]  /*f2b0*/  F2FP.BF16.F32.PACK_AB R153, R165, R154 ;  /* 0x0000009aa599723e */ /* 0x000fe200000010ff */
[----:B------:R-:W-:Y:S01]  /*f2c0*/  FADD.FTZ R20, R157, R20 ;  /* 0x000000149d147221 */ /* 0x000fe20000010000 */
[----:B------:R-:W-:Y:S01]  /*f2d0*/  F2FP.BF16.F32.PACK_AB R154, R182, R156 ;  /* 0x0000009cb69a723e */ /* 0x000fe200000010ff */
[----:B------:R-:W-:Y:S01]  /*f2e0*/  FADD.FTZ R21, R165, R21 ;  /* 0x00000015a5157221 */ /* 0x000fe20000010000 */
[C---:B------:R-:W-:Y:S01]  /*f2f0*/  F2FP.BF16.F32.PACK_AB R156, R161.reuse, R157 ;  /* 0x0000009da19c723e */ /* 0x040fe200000010ff */
[----:B------:R-:W-:Y:S01]  /*f300*/  FADD.FTZ R206, R161, R20 ;  /* 0x00000014a1ce7221 */ /* 0x000fe20000010000 */
        /* <DEDUP_REMOVED lines=9> */
[----:B-1----:R-:W-:Y:S01]  /*f3a0*/  FFMA.FTZ R205, R183, R3, -R164 ;  /* 0x00000003b7cd7223 */ /* 0x002fe200000108a4 */
[C---:B---3--:R-:W-:Y:S01]  /*f3b0*/  FADD.FTZ R21, R159.reuse, R21 ;  /* 0x000000159f157221 */ /* 0x048fe20000010000 */
        /* <DEDUP_REMOVED lines=14> */
[----:B0-----:R-:W-:Y:S01]  /*f4a0*/  FADD.FTZ R21, R158, R21 ;  /* 0x000000159e157221 */ /* 0x001fe20000010000 */
        /* <DEDUP_REMOVED lines=9> */
[C---:B-1----:R-:W-:Y:S01]  /*f540*/  F2FP.BF16.F32.PACK_AB R157, R162.reuse, R158 ;  /* 0x0000009ea29d723e */ /* 0x042fe200000010ff */
[----:B--2---:R-:W-:Y:S01]  /*f550*/  FADD.FTZ R202, R162, R21 ;  /* 0x00000015a2ca7221 */ /* 0x004fe20000010000 */
        /* <DEDUP_REMOVED lines=38> */
[----:B0-----:R-:W-:Y:S01]  /*f7c0*/  FADD.FTZ R206, R160, R206 ;  /* 0x000000cea0ce7221 */ /* 0x001fe20000010000 */
[----:B---3--:R-:W-:Y:S01]  /*f7d0*/  F2FP.BF16.F32.PACK_AB R158, R170, R160 ;  /* 0x000000a0aa9e723e */ /* 0x008fe200000010ff */
[----:B------:R-:W-:Y:S01]  /*f7e0*/  FMUL.FTZ R26, R26, R166 ;  /* 0x000000a61a1a7220 */ /* 0x000fe20000410000 */
[----:B-1----:R-:W-:Y:S01]  /*f7f0*/  F2FP.BF16.F32.PACK_AB R159, R181, R180 ;  /* 0x000000b4b59f723e */ /* 0x002fe200000010ff */
        /* <DEDUP_REMOVED lines=72> */
[----:B--2---:R-:W-:Y:S01]  /*fc80*/  F2FP.BF16.F32.PACK_AB R160, R169, R171 ;  /* 0x000000aba9a0723e */ /* 0x004fe200000010ff */
[----:B------:R2:W-:Y:S01]  /*fc90*/  STSM.16.M88.4 [R210+0x36400], R152 ;  /* 0x03640098d2007844 */ /* 0x0005e20000000200 */
[----:B0-----:R-:W-:Y:S01]  /*fca0*/  F2FP.BF16.F32.PACK_AB R161, R201, R199 ;  /* 0x000000c7c9a1723e */ /* 0x001fe200000010ff */
[----:B------:R-:W0:Y:S01]  /*fcb0*/  MUFU.EX2 R182, R167 ;  /* 0x000000a700b67308 */ /* 0x000e220000000800 */
[----:B------:R-:W-:Y:S01]  /*fcc0*/  F2FP.BF16.F32.PACK_AB R162, R174, R173 ;  /* 0x000000adaea2723e */ /* 0x000fe200000010ff */
[----:B------:R2:W-:Y:S01]  /*fcd0*/  STSM.16.M88.4 [R214], R156 ;  /* 0x0000009cd6007844 */ /* 0x0005e20000000200 */
[----:B-1----:R-:W-:Y:S01]  /*fce0*/  F2FP.BF16.F32.PACK_AB R163, R179, R200 ;  /* 0x000000c8b3a3723e */ /* 0x002fe200000010ff */
[----:B------:R-:W-:Y:S01]  /*fcf0*/  VIADD R20, R172, 0x80 ;  /* 0x00000080ac147836 */ /* 0x000fe20000000000 */
[----:B---3--:R-:W-:Y:S01]  /*fd00*/  F2FP.BF16.F32.PACK_AB R164, R176, R175 ;  /* 0x000000afb0a4723e */ /* 0x008fe200000010ff */
[----:B------:R-:W-:Y:S01]  /*fd10*/  IMAD.MOV.U32 R21, RZ, RZ, 0x40000040 ;  /* 0x40000040ff157424 */ /* 0x000fe200078e00ff */
[----:B----4-:R-:W-:Y:S01]  /*fd20*/  F2FP.BF16.F32.PACK_AB R166, R178, R177 ;  /* 0x000000b1b2a6723e */ /* 0x010fe200000010ff */
[----:B------:R-:W-:Y:S01]  /*fd30*/  MUFU.EX2 R204, R204 ;  /* 0x000000cc00cc7308 */ /* 0x000fe20000000800 */
[----:B------:R2:W-:Y:S01]  /*fd40*/  STSM.16.M88.4 [R211], R160 ;  /* 0x000000a0d3007844 */ /* 0x0005e20000000200 */
[----:B------:R-:W-:Y:S01]  /*fd50*/  FADD.FTZ R202, R180, R202 ;  /* 0x000000cab4ca7221 */ /* 0x000fe20000010000 */
[----:B------:R-:W-:Y:S01]  /*fd60*/  FADD.FTZ R206, R170, R206 ;  /* 0x000000ceaace7221 */ /* 0x000fe20000010000 */
[----:B------:R-:W-:-:S02]  /*fd70*/  ISETP.GT.AND P3, PT, R198, R212, PT ;  /* 0x000000d4c600720c */ /* 0x000fc40003f64270 */
[----:B------:R-:W-:Y:S01]  /*fd80*/  FADD.FTZ R202, R181, R202 ;  /* 0x000000cab5ca7221 */ /* 0x000fe20000010000 */
[----:B------:R-:W-:Y:S01]  /*fd90*/  FADD.FTZ R206, R171, R206 ;  /* 0x000000ceabce7221 */ /* 0x000fe20000010000 */
[----:B------:R-:W1:Y:S01]  /*fda0*/  MUFU.EX2 R205, R205 ;  /* 0x000000cd00cd7308 */ /* 0x000e620000000800 */
[----:B0-----:R-:W-:Y:S01]  /*fdb0*/  F2FP.BF16.F32.PACK_AB R165, R182, R183 ;  /* 0x000000b7b6a5723e */ /* 0x001fe200000010ff */
[----:B------:R-:W-:Y:S01]  /*fdc0*/  FADD.FTZ R202, R199, R202 ;  /* 0x000000cac7ca7221 */ /* 0x000fe20000010000 */
        /* <DEDUP_REMOVED lines=8> */
[----:B------:R-:W-:Y:S01]  /*fe50*/  FADD.FTZ R175, R175, R174 ;  /* 0x000000aeafaf7221 */ /* 0x000fe20000010000 */
[----:B-1----:R-:W-:Y:S02]  /*fe60*/  F2FP.BF16.F32.PACK_AB R167, R205, R204 ;  /* 0x000000cccda7723e */ /* 0x002fe400000010ff */
[----:B------:R-:W-:Y:S01]  /*fe70*/  FADD.FTZ R183, R183, R200 ;  /* 0x000000c8b7b77221 */ /* 0x000fe20000010000 */
[----:B------:R-:W-:Y:S01]  /*fe80*/  FADD.FTZ R176, R176, R175 ;  /* 0x000000afb0b07221 */ /* 0x000fe20000010000 */
[----:B------:R-:W-:Y:S01]  /*fe90*/  IMAD.MOV.U32 R200, RZ, RZ, R18 ;  /* 0x000000ffffc87224 */ /* 0x000fe200078e0012 */
[----:B------:R2:W-:Y:S01]  /*fea0*/  STSM.16.M88.4 [R213], R164 ;  /* 0x000000a4d5007844 */ /* 0x0005e20000000200 */
[----:B------:R-:W-:Y:S01]  /*feb0*/  WARPGROUP.ARRIVE ;  /* 0x00000000000079c5 */ /* 0x000fe20000000000 */
[----:B------:R-:W-:Y:S01]  /*fec0*/  FADD.FTZ R183, R182, R183 ;  /* 0x000000b7b6b77221 */ /* 0x000fe20000010000 */
[----:B------:R-:W-:-:S03]  /*fed0*/  FADD.FTZ R177, R177, R176 ;  /* 0x000000b0b1b17221 */ /* 0x000fc60000010000 */
[----:B------:R-:W-:Y:S01]  /*fee0*/  FADD.FTZ R204, R204, R183 ;  /* 0x000000b7cccc7221 */ /* 0x000fe20000010000 */
        /* <DEDUP_REMOVED lines=18> */
[----:B------:R-:W-:Y:S01]  /*10010*/  FADD.FTZ R20, R178, R177 ;  /* 0x000000b1b2147221 */ /* 0x000fe20000010000 */
[----:B------:R-:W-:Y:S01]  /*10020*/  R2UR UR7, R21 ;  /* 0x00000000150772ca */ /* 0x000fe200000e0000 */
[----:B------:R-:W-:Y:S01]  /*10030*/  FADD.FTZ R21, R205, R204 ;  /* 0x000000cccd157221 */ /* 0x000fe20000010000 */
        /* <DEDUP_REMOVED lines=14> */
[----:B0-----:R-:W-:-:S04]  /*10120*/  VIADD R197, R198, 0xffffffff ;  /* 0xffffffffc6c57836 */ /* 0x001fc80000000000 */
[----:B------:R-:W-:Y:S01]  /*10130*/  IMAD.MOV.U32 R198, RZ, RZ, R197 ;  /* 0x000000ffffc67224 */ /* 0x000fe200078e00c5 */
[----:B--2---:R-:W-:Y:S06]  /*10140*/  @P3 BRA `(.L_x_8744) ;  /* 0xffffffc8001c3947 */ /* 0x004fec000383ffff */
[----:B------:R-:W-:Y:S05]  /*10150*/  BSYNC B1 ;  /* 0x0000000000017941 */ /* 0x000fea0003800000 */
.L_x_8733:
[----:B------:R-:W-:Y:S05]  /*10160*/  BSYNC B0 ;  /* 0x0000000000007941 */ /* 0x000fea0003800000 */
.L_x_8732:
[----:B------:R-:W-:Y:S01]  /*10170*/  ISETP.GE.AND P2, PT, R197, RZ, PT ;  /* 0x000000ffc500720c */ /* 0x000fe20003f46270 */
[----:B------:R-:W-:-:S12]  /*10180*/  BSSY B0, `(.L_x_8745) ;  /* 0x0000329000007945 */ /* 0x000fd80003800000 */
[----:B------:R-:W-:Y:S05]  /*10190*/  @!P2 BRA `(.L_x_8746) ;  /* 0x00000030009ca947 */ /* 0x000fea0003800000 */
[----:B------:R-:W-:Y:S02]  /*101a0*/  IMAD.MOV.U32 R202, RZ, RZ, R168 ;  /* 0x000000ffffca7224 */ /* 0x000fe400078e00a8 */
[----:B------:R-:W-:Y:S02]  /*101b0*/  IMAD.MOV.U32 R200, RZ, RZ, R0 ;  /* 0x000000ffffc87224 */ /* 0x000fe400078e0000 */
[----:B------:R-:W-:-:S07]  /*101c0*/  IMAD.MOV.U32 R201, RZ, RZ, R18 ;  /* 0x000000ffffc97224 */ /* 0x000fce00078e0012 */
.L_x_8757:
[----:B------:R-:W-:-:S05]  /*101d0*/  VIADD R18, R201, 0x1 ;  /* 0x00000001c9127836 */ /* 0x000fca0000000000 */
[----:B------:R-:W-:-:S04]  /*101e0*/  ISETP.NE.AND P2, PT, R18, 0x2, PT ;  /* 0x000000021200780c */ /* 0x000fc80003f45270 */
[----:B------:R-:W-:Y:S02]  /*101f0*/  SEL R0, RZ, 0x1, P2 ;  /* 0x00000001ff007807 */ /* 0x000fe40001000000 */
[----:B------:R-:W-:Y:S02]  /*10200*/  SEL R18, R18, RZ, P2 ;  /* 0x000000ff12127207 */ /* 0x000fe40001000000 */
[----:B------:R-:W-:Y:S01]  /*10210*/  LOP3.LUT R19, R19, R0, RZ, 0x3c, !PT ;  /* 0x0000000013137212 */ /* 0x000fe200078e3cff */
[----:B0-----:R-:W-:Y:S06]  /*10220*/  @!P0 BRA `(.L_x_8747) ;  /* 0x0000000000048947 */ /* 0x001fec0003800000 */
[----:B------:R-:W-:Y:S01]  /*10230*/  BPT.TRAP 0x1 ;  /* 0x000000040000795c */ /* 0x000fe20000300000 */
.L_x_8747:
[----:B------:R-:W-:Y:S01]  /*10240*/  IMAD R194, R18, 0x8, R2 ;  /* 0x0000000812c27824 */ /* 0x000fe200078e0202 */
[----:B------:R-:W-:-:S04]  /*10250*/  SHF.L.U32 R0, R19, 0x1f, RZ ;  /* 0x0000001f13007819 */ /* 0x000fc800000006ff */
[----:B------:R0:W1:Y:S01]  /*10260*/  SYNCS.PHASECHK.TRANS64.TRYWAIT P2, [R194+URZ+0x38830], R0 ;  /* 0x03883000c20075a7 */ /* 0x000062000804017f */
[----:B------:R-:W-:Y:S05]  /*10270*/  @!P0 BRA `(.L_x_8748) ;  /* 0x0000000000048947 */ /* 0x000fea0003800000 */
[----:B------:R-:W-:Y:S01]  /*10280*/  BPT.TRAP 0x1 ;  /* 0x000000040000795c */ /* 0x000fe20000300000 */
.L_x_8748:
[----:B------:R-:W-:Y:S01]  /*10290*/  BSSY B1, `(.L_x_8749) ;  /* 0x0000006000017945 */ /* 0x000fe20003800000 */
[----:B--2---:R-:W-:Y:S02]  /*102a0*/  IMAD R156, R18, 0x200, R14 ;  /* 0x00000200129c7824 */ /* 0x004fe400078e020e */
[----:B------:R-:W-:Y:S01]  /*102b0*/  IMAD.MOV.U32 R157, RZ, RZ, 0x40000040 ;  /* 0x40000040ff9d7424 */ /* 0x000fe200078e00ff */
[----:B-1----:R-:W-:Y:S06]  /*102c0*/  @P2 BRA `(.L_x_8750) ;  /* 0x0000000000082947 */ /* 0x002fec0003800000 */
[----:B------:R-:W1:Y:S02]  /*102d0*/  SYNCS.PHASECHK.TRANS64.TRYWAIT P2, [R194+URZ+0x38830], R0 ;  /* 0x03883000c20075a7 */ /* 0x000e64000804017f */
[----:B-1----:R-:W-:Y:S05]  /*102e0*/  @!P2 BRA `(.L_x_8751) ;  /* 0x00000114009ca947 */ /* 0x002fea0003800000 */
.L_x_8750:
[----:B------:R-:W-:Y:S05]  /*102f0*/  BSYNC B1 ;  /* 0x0000000000017941 */ /* 0x000fea0003800000 */
.L_x_8749:
        /* <DEDUP_REMOVED lines=36> */
.L_x_8752:
[----:B------:R2:W3:Y:S01]  /*10540*/  SYNCS.PHASECHK.TRANS64.TRYWAIT P2, [R194+URZ+0x38850], R0 ;  /* 0x03885000c20075a7 */ /* 0x0004e2000804017f */
[----:B------:R-:W-:Y:S05]  /*10550*/  @!P0 BRA `(.L_x_8753) ;  /* 0x0000000000048947 */ /* 0x000fea0003800000 */
[----:B------:R-:W-:Y:S01]  /*10560*/  BPT.TRAP 0x1 ;  /* 0x000000040000795c */ /* 0x000fe20000300000 */
.L_x_8753:
[----:B------:R-:W-:Y:S04]  /*10570*/  BSSY B1, `(.L_x_8754) ;  /* 0x0000004000017945 */ /* 0x000fe80003800000 */
[----:B---3--:R-:W-:Y:S05]  /*10580*/  @P2 BRA `(.L_x_8755) ;  /* 0x0000000000082947 */ /* 0x008fea0003800000 */
[----:B------:R-:W3:Y:S02]  /*10590*/  SYNCS.PHASECHK.TRANS64.TRYWAIT P2, [R194+URZ+0x38850], R0 ;  /* 0x03885000c20075a7 */ /* 0x000ee4000804017f */
[----:B---3--:R-:W-:Y:S05]  /*105a0*/  @!P2 BRA `(.L_x_8756) ;  /* 0x000001140000a947 */ /* 0x008fea0003800000 */
.L_x_8755:
[----:B------:R-:W-:Y:S05]  /*105b0*/  BSYNC B1 ;  /* 0x0000000000017941 */ /* 0x000fea0003800000 */
.L_x_8754:
        /* <DEDUP_REMOVED lines=197> */
[C---:B------:R-:W-:Y:S02]  /*11210*/  SEL R198, R3.reuse, 0x2, P2 ;  /* 0x0000000203c67807 */ /* 0x040fe40001000000 */
[----:B------:R-:W-:-:S03]  /*11220*/  SEL R3, R3, 0x6, !P2 ;  /* 0x0000000603037807 */ /* 0x000fc60005000000 */
[----:B------:R-:W-:Y:S01]  /*11230*/  IMAD.IADD R206, R203, 0x1, R198 ;  /* 0x00000001cbce7824 */ /* 0x000fe200078e02c6 */
        /* <DEDUP_REMOVED lines=115> */
[----:B------:R-:W-:Y:S01]  /*11970*/  IMAD.MOV.U32 R199, RZ, RZ, 0x40000040 ;  /* 0x40000040ffc77424 */ /* 0x000fe200078e00ff */
        /* <DEDUP_REMOVED lines=29> */
[----:B------:R-:W-:Y:S02]  /*11b50*/  IMAD.MOV.U32 R207, RZ, RZ, 0x40000040 ;  /* 0x40000040ffcf7424 */ /* 0x000fe400078e00ff */
[----:B------:R-:W-:Y:S01]  /*11b60*/  IMAD.MOV.U32 R0, RZ, RZ, 0x1000 ;  /* 0x00001000ff007424 */ /* 0x000fe200078e00ff */
[----:B------:R-:W-:Y:S01]  /*11b70*/  R2UR UR4, R206 ;  /* 0x00000000ce0472ca */ /* 0x000fe200000e0000 */
[----:B------:R-:W-:Y:S01]  /*11b80*/  IMAD.IADD R206, R205, 0x1, R198 ;  /* 0x00000001cdce7824 */ /* 0x000fe200078e02c6 */
[----:B------:R-:W-:Y:S01]  /*11b90*/  R2UR UR5, R207 ;  /* 0x00000000cf0572ca */ /* 0x000fe200000e0000 */
[----:B------:R-:W-:Y:S01]  /*11ba0*/  IMAD.MOV.U32 R207, RZ, RZ, 0x40000040 ;  /* 0x40000040ffcf7424 */ /* 0x000fe200078e00ff */
[----:B------:R-:W-:Y:S01]  /*11bb0*/  SEL R0, R0, 0xf80, P2 ;  /* 0x00000f8000007807 */ /* 0x000fe20001000000 */
[----:B------:R-:W-:-:S03]  /*11bc0*/  IMAD.IADD R198, R198, 0x1, R203 ;  /* 0x00000001c6c67824 */ /* 0x000fc600078e02cb */
        /* <DEDUP_REMOVED lines=74> */
[----:B------:R-:W-:Y:S01]  /*12070*/  SHFL.BFLY PT, R207, R206, 0x2, 0x1f ;  /* 0x0c401f00cecf7f89 */ /* 0x000fe200000e0000 */
[----:B0-----:R-:W-:-:S05]  /*12080*/  FMNMX.FTZ R0, R0, R3, !PT ;  /* 0x0000000300007209 */ /* 0x001fca0007810000 */
[----:B------:R-:W0:Y:S02]  /*12090*/  SHFL.BFLY PT, R3, R0, 0x1, 0x1f ;  /* 0x0c201f0000037f89 */ /* 0x000e2400000e0000 */
[----:B0-----:R-:W-:Y:S01]  /*120a0*/  FMNMX.FTZ R0, R0, R3, !PT ;  /* 0x0000000300007209 */ /* 0x001fe20007810000 */
[----:B------:R-:W-:-:S04]  /*120b0*/  IMAD.U32 R3, RZ, RZ, UR36 ;  /* 0x00000024ff037e24 */ /* 0x000fc8000f8e00ff */
[C---:B------:R-:W-:Y:S01]  /*120c0*/  FADD.FTZ R200, -R0.reuse, R200 ;  /* 0x000000c800c87221 */ /* 0x040fe20000010100 */
[----:B------:R-:W-:-:S03]  /*120d0*/  FMUL.FTZ R204, R0, R3 ;  /* 0x0000000300cc7220 */ /* 0x000fc60000410000 */
[-C--:B------:R-:W-:Y:S01]  /*120e0*/  FMUL.FTZ R200, R200, R3.reuse ;  /* 0x00000003c8c87220 */ /* 0x080fe20000410000 */
[-CC-:B------:R-:W-:Y:S01]  /*120f0*/  FFMA.FTZ R205, R156, R3.reuse, -R204.reuse ;  /* 0x000000039ccd7223 */ /* 0x180fe200000108cc */
        /* <DEDUP_REMOVED lines=11> */
[--C-:B0-----:R-:W-:Y:S01]  /*121b0*/  FFMA.FTZ R200, R168, R3, -R204.reuse ;  /* 0x00000003a8c87223 */ /* 0x101fe200000108cc */
[----:B------:R-:W-:Y:S01]  /*121c0*/  FMNMX.FTZ R168, R206, R207, !PT ;  /* 0x000000cfcea87209 */ /* 0x000fe20007810000 */
[-CC-:B------:R-:W-:Y:S01]  /*121d0*/  FFMA.FTZ R173, R173, R3.reuse, -R204.reuse ;  /* 0x00000003adad7223 */ /* 0x180fe200000108cc */
[-CC-:B------:R-:W-:Y:S01]  /*121e0*/  FFMA.FTZ R176, R176, R3.reuse, -R204.reuse ;  /* 0x00000003b0b07223 */ /* 0x180fe200000108cc */
[-CC-:B------:R-:W-:Y:S01]  /*121f0*/  FFMA.FTZ R177, R177, R3.reuse, -R204.reuse ;  /* 0x00000003b1b17223 */ /* 0x180fe200000108cc */
[-CC-:B------:R-:W-:Y:S01]  /*12200*/  FFMA.FTZ R180, R180, R3.reuse, -R204.reuse ;  /* 0x00000003b4b47223 */ /* 0x180fe200000108cc */
[----:B------:R-:W0:Y:S01]  /*12210*/  SHFL.BFLY PT, R164, R168, 0x1, 0x1f ;  /* 0x0c201f00a8a47f89 */ /* 0x000e2200000e0000 */
[----:B------:R-:W3:Y:S01]  /*12220*/  MUFU.EX2 R153, R153 ;  /* 0x0000009900997308 */ /* 0x000ee20000000800 */
[----:B------:R-:W-:Y:S01]  /*12230*/  FFMA.FTZ R181, R181, R3, -R204 ;  /* 0x00000003b5b57223 */ /* 0x000fe200000108cc */
[-C--:B-1----:R-:W-:Y:S01]  /*12240*/  FMUL.FTZ R24, R24, R203.reuse ;  /* 0x000000cb18187220 */ /* 0x082fe20000410000 */
[-C--:B------:R-:W-:Y:S01]  /*12250*/  FMUL.FTZ R25, R25, R203.reuse ;  /* 0x000000cb19197220 */ /* 0x080fe20000410000 */
[-C--:B------:R-:W-:Y:S01]  /*12260*/  FMUL.FTZ R28, R28, R203.reuse ;  /* 0x000000cb1c1c7220 */ /* 0x080fe20000410000 */
[-C--:B------:R-:W-:Y:S01]  /*12270*/  FMUL.FTZ R29, R29, R203.reuse ;  /* 0x000000cb1d1d7220 */ /* 0x080fe20000410000 */
[-C--:B------:R-:W-:Y:S01]  /*12280*/  FMUL.FTZ R32, R32, R203.reuse ;  /* 0x000000cb20207220 */ /* 0x080fe20000410000 */
[-C--:B------:R-:W-:Y:S01]  /*12290*/  FMUL.FTZ R33, R33, R203.reuse ;  /* 0x000000cb21217220 */ /* 0x080fe20000410000 */
[----:B------:R-:W1:Y:S01]  /*122a0*/  MUFU.EX2 R205, R205 ;  /* 0x000000cd00cd7308 */ /* 0x000e620000000800 */
[----:B--2---:R-:W-:Y:S01]  /*122b0*/  FFMA.FTZ R20, R203, R20, R152 ;  /* 0x00000014cb147223 */ /* 0x004fe20000010098 */
        /* <DEDUP_REMOVED lines=9> */
[-C--:B------:R-:W-:Y:S01]  /*12350*/  FMUL.FTZ R48, R48, R203.reuse ;  /* 0x000000cb30307220 */ /* 0x080fe20000410000 */
[-C--:B------:R-:W-:Y:S01]  /*12360*/  FMUL.FTZ R49, R49, R203.reuse ;  /* 0x000000cb31317220 */ /* 0x080fe20000410000 */
[-C--:B------:R-:W-:Y:S01]  /*12370*/  FMUL.FTZ R52, R52, R203.reuse ;  /* 0x000000cb34347220 */ /* 0x080fe20000410000 */
[-C--:B------:R-:W-:Y:S01]  /*12380*/  FMUL.FTZ R53, R53, R203.reuse ;  /* 0x000000cb35357220 */ /* 0x080fe20000410000 */
[----:B0-----:R-:W-:Y:S01]  /*12390*/  FMNMX.FTZ R168, R168, R164, !PT ;  /* 0x000000a4a8a87209 */ /* 0x001fe20007810000 */
[----:B------:R-:W0:Y:S01]  /*123a0*/  MUFU.EX2 R156, R156 ;  /* 0x0000009c009c7308 */ /* 0x000e220000000800 */
[----:B-1----:R-:W-:Y:S01]  /*123b0*/  FADD.FTZ R20, R205, R20 ;  /* 0x00000014cd147221 */ /* 0x002fe20000010000 */
[-C--:B------:R-:W-:Y:S01]  /*123c0*/  FMUL.FTZ R56, R56, R203.reuse ;  /* 0x000000cb38387220 */ /* 0x080fe20000410000 */
[----:B------:R-:W-:Y:S01]  /*123d0*/  FMUL.FTZ R57, R57, R203 ;  /* 0x000000cb39397220 */ /* 0x000fe20000410000 */
[C---:B------:R-:W-:Y:S01]  /*123e0*/  FMUL.FTZ R206, R168.reuse, R3 ;  /* 0x00000003a8ce7220 */ /* 0x040fe20000410000 */
[----:B------:R-:W-:Y:S01]  /*123f0*/  FADD.FTZ R164, -R168, R202 ;  /* 0x000000caa8a47221 */ /* 0x000fe20000010100 */
[-C--:B------:R-:W-:Y:S01]  /*12400*/  FMUL.FTZ R60, R60, R203.reuse ;  /* 0x000000cb3c3c7220 */ /* 0x080fe20000410000 */
[----:B------:R-:W-:Y:S01]  /*12410*/  FMUL.FTZ R61, R61, R203 ;  /* 0x000000cb3d3d7220 */ /* 0x000fe20000410000 */
[-CC-:B------:R-:W-:Y:S01]  /*12420*/  FFMA.FTZ R207, R155, R3.reuse, -R206.reuse ;  /* 0x000000039bcf7223 */ /* 0x180fe200000108ce */
[-CC-:B------:R-:W-:Y:S01]  /*12430*/  FFMA.FTZ R155, R158, R3.reuse, -R206.reuse ;  /* 0x000000039e9b7223 */ /* 0x180fe200000108ce */
[----:B------:R-:W-:Y:S01]  /*12440*/  FFMA.FTZ R158, R162, R3, -R206 ;  /* 0x00000003a29e7223 */ /* 0x000fe200000108ce */
[----:B------:R-:W-:-:S02]  /*12450*/  IMAD.MOV R162, RZ, RZ, -R196 ;  /* 0x000000ffffa27224 */ /* 0x000fc400078e0ac4 */
[-C--:B------:R-:W-:Y:S01]  /*12460*/  FMUL.FTZ R164, R164, R3.reuse ;  /* 0x00000003a4a47220 */ /* 0x080fe20000410000 */
[-CC-:B------:R-:W-:Y:S01]  /*12470*/  FFMA.FTZ R154, R154, R3.reuse, -R206.reuse ;  /* 0x000000039a9a7223 */ /* 0x180fe200000108ce */
[----:B------:R-:W-:Y:S01]  /*12480*/  MUFU.EX2 R207, R207 ;  /* 0x000000cf00cf7308 */ /* 0x000fe20000000800 */
[-CC-:B------:R-:W-:Y:S01]  /*12490*/  FFMA.FTZ R165, R159, R3.reuse, -R206.reuse ;  /* 0x000000039fa57223 */ /* 0x180fe200000108ce */
[----:B------:R-:W-:Y:S01]  /*124a0*/  ISETP.NE.AND P2, PT, R189, R162, PT ;  /* 0x000000a2bd00720c */ /* 0x000fe20003f45270 */
[-CC-:B------:R-:W-:Y:S01]  /*124b0*/  FFMA.FTZ R159, R163, R3.reuse, -R206.reuse ;  /* 0x00000003a39f7223 */ /* 0x180fe200000108ce */
[----:B------:R-:W-:Y:S02]  /*124c0*/  @!P1 VIADD R162, R194, 0x38840 ;  /* 0x00038840c2a29836 */ /* 0x000fe40000000000 */
[-CC-:B------:R-:W-:Y:S01]  /*124d0*/  FFMA.FTZ R202, R166, R3.reuse, -R206.reuse ;  /* 0x00000003a6ca7223 */ /* 0x180fe200000108ce */
[-CC-:B------:R-:W-:Y:S01]  /*124e0*/  FFMA.FTZ R204, R167, R3.reuse, -R206.reuse ;  /* 0x00000003a7cc7223 */ /* 0x180fe200000108ce */
[-C--:B------:R-:W-:Y:S01]  /*124f0*/  FFMA.FTZ R170, R170, R3.reuse, -R206 ;  /* 0x00000003aaaa7223 */ /* 0x080fe200000108ce */
[----:B------:R-:W1:Y:S01]  /*12500*/  MUFU.EX2 R164, R164 ;  /* 0x000000a400a47308 */ /* 0x000e620000000800 */
[----:B------:R-:W-:Y:S01]  /*12510*/  @!P1 PRMT R162, RZ, 0x654, R162 ;  /* 0x00000654ffa29816 */ /* 0x000fe200000000a2 */
[-CC-:B------:R-:W-:Y:S01]  /*12520*/  FFMA.FTZ R171, R171, R3.reuse, -R206.reuse ;  /* 0x00000003abab7223 */ /* 0x180fe200000108ce */
[-CC-:B------:R-:W-:Y:S01]  /*12530*/  FFMA.FTZ R174, R174, R3.reuse, -R206.reuse ;  /* 0x00000003aeae7223 */ /* 0x180fe200000108ce */
[-CC-:B------:R-:W-:Y:S01]  /*12540*/  FFMA.FTZ R175, R175, R3.reuse, -R206.reuse ;  /* 0x00000003afaf7223 */ /* 0x180fe200000108ce */
[----:B------:R3:W-:Y:S01]  /*12550*/  @!P1 SYNCS.ARRIVE.TRANS64.RED.A1T0 RZ, [R162+URZ], RZ ;  /* 0x000000ffa2ff99a7 */ /* 0x0007e2000810043f */
[-C--:B------:R-:W-:Y:S01]  /*12560*/  FFMA.FTZ R178, R178, R3.reuse, -R206 ;  /* 0x00000003b2b27223 */ /* 0x080fe200000108ce */
[----:B------:R-:W-:Y:S01]  /*12570*/  @!P2 IMAD R163, R201, 0x40, R190 ;  /* 0x00000040c9a3a824 */ /* 0x000fe200078e02be */
[----:B------:R-:W4:Y:S01]  /*12580*/  MUFU.EX2 R154, R154 ;  /* 0x0000009a009a7308 */ /* 0x000f220000000800 */
[-CC-:B------:R-:W-:Y:S01]  /*12590*/  FFMA.FTZ R179, R179, R3.reuse, -R206.reuse ;  /* 0x00000003b3b37223 */ /* 0x180fe200000108ce */
[----:B------:R-:W-:Y:S01]  /*125a0*/  FFMA.FTZ R201, R183, R3, -R206 ;  /* 0x00000003b7c97223 */ /* 0x000fe200000108ce */
[----:B------:R-:W-:-:S02]  /*125b0*/  @!P2 IMAD R163, R163, 0x4, R2 ;  /* 0x00000004a3a3a824 */ /* 0x000fc400078e0202 */
[----:B--2---:R-:W-:Y:S01]  /*125c0*/  FADD.FTZ R20, R157, R20 ;  /* 0x000000149d147221 */ /* 0x004fe20000010000 */
[----:B---3--:R-:W-:Y:S01]  /*125d0*/  FFMA.FTZ R162, R182, R3, -R206 ;  /* 0x00000003b6a27223 */ /* 0x008fe200000108ce */
[-C--:B------:R-:W-:Y:S01]  /*125e0*/  FMUL.FTZ R64, R64, R203.reuse ;  /* 0x000000cb40407220 */ /* 0x080fe20000410000 */
[-C--:B------:R-:W-:Y:S01]  /*125f0*/  FMUL.FTZ R65, R65, R203.reuse ;  /* 0x000000cb41417220 */ /* 0x080fe20000410000 */
[----:B------:R-:W2:Y:S01]  /*12600*/  MUFU.EX2 R155, R155 ;  /* 0x0000009b009b7308 */ /* 0x000ea20000000800 */
[----:B------:R3:W-:Y:S01]  /*12610*/  @!P2 STS [R163+0x38400], R203 ;  /* 0x038400cba300a388 */ /* 0x0007e20000000800 */
[----:B0-----:R-:W-:Y:S01]  /*12620*/  FADD.FTZ R20, R156, R20 ;  /* 0x000000149c147221 */ /* 0x001fe20000010000 */
[-C--:B------:R-:W-:Y:S01]  /*12630*/  FMUL.FTZ R68, R68, R203.reuse ;  /* 0x000000cb44447220 */ /* 0x080fe20000410000 */
[-C--:B------:R-:W-:Y:S01]  /*12640*/  FMUL.FTZ R69, R69, R203.reuse ;  /* 0x000000cb45457220 */ /* 0x080fe20000410000 */
[----:B-1----:R0:W-:Y:S01]  /*12650*/  @!P2 STS [R163+0x38420], R164 ;  /* 0x038420a4a300a388 */ /* 0x0021e20000000800 */
[-C--:B------:R-:W-:Y:S01]  /*12660*/  FMUL.FTZ R72, R72, R203.reuse ;  /* 0x000000cb48487220 */ /* 0x080fe20000410000 */
[----:B------:R-:W-:Y:S01]  /*12670*/  FMUL.FTZ R73, R73, R203 ;  /* 0x000000cb49497220 */ /* 0x000fe20000410000 */
[----:B------:R-:W1:Y:S01]  /*12680*/  MUFU.EX2 R165, R165 ;  /* 0x000000a500a57308 */ /* 0x000e620000000800 */
[----:B----4-:R-:W-:Y:S01]  /*12690*/  FFMA.FTZ R21, R164, R21, R154 ;  /* 0x00000015a4157223 */ /* 0x010fe2000001009a */
[----:B------:R-:W-:Y:S01]  /*126a0*/  F2FP.BF16.F32.PACK_AB R153, R207, R154 ;  /* 0x0000009acf99723e */ /* 0x000fe200000010ff */
[----:B------:R-:W-:Y:S01]  /*126b0*/  FMUL.FTZ R76, R76, R203 ;  /* 0x000000cb4c4c7220 */ /* 0x000fe20000410000 */
[----:B------:R-:W-:Y:S01]  /*126c0*/  F2FP.BF16.F32.PACK_AB R154, R157, R205 ;  /* 0x000000cd9d9a723e */ /* 0x000fe200000010ff */
[----:B------:R-:W-:Y:S01]  /*126d0*/  FADD.FTZ R21, R207, R21 ;  /* 0x00000015cf157221 */ /* 0x000fe20000010000 */
        /* <DEDUP_REMOVED lines=36> */
[C---:B-1----:R-:W-:Y:S01]  /*12920*/  FADD.FTZ R182, R159.reuse, R21 ;  /* 0x000000159fb67221 */ /* 0x042fe20000010000 */
        /* <DEDUP_REMOVED lines=15> */
[----:B------:R-:W-:Y:S01]  /*12a20*/  F2FP.BF16.F32.PACK_AB R156, R161, R156 ;  /* 0x0000009ca19c723e */ /* 0x000fe200000010ff */
[----:B---3--:R-:W-:Y:S01]  /*12a30*/  FADD.FTZ R203, R160, R20 ;  /* 0x00000014a0cb7221 */ /* 0x008fe20000010000 */
        /* <DEDUP_REMOVED lines=75> */
[----:B--2---:R-:W-:Y:S01]  /*12ef0*/  F2FP.BF16.F32.PACK_AB R160, R169, R200 ;  /* 0x000000c8a9a0723e */ /* 0x004fe200000010ff */
[----:B------:R2:W-:Y:S01]  /*12f00*/  STSM.16.M88.4 [R210+0x36400], R152 ;  /* 0x03640098d2007844 */ /* 0x0005e20000000200 */
[----:B------:R-:W3:Y:S01]  /*12f10*/  MUFU.EX2 R177, R177 ;  /* 0x000000b100b17308 */ /* 0x000ee20000000800 */
[----:B-1----:R-:W-:Y:S01]  /*12f20*/  F2FP.BF16.F32.PACK_AB R161, R171, R170 ;  /* 0x000000aaaba1723e */ /* 0x002fe200000010ff */
[----:B------:R-:W-:Y:S01]  /*12f30*/  VIADD R20, R198, 0x80 ;  /* 0x00000080c6147836 */ /* 0x000fe20000000000 */
[----:B0-----:R-:W-:Y:S01]  /*12f40*/  F2FP.BF16.F32.PACK_AB R163, R175, R174 ;  /* 0x000000aeafa3723e */ /* 0x001fe200000010ff */
[----:B------:R0:W-:Y:S01]  /*12f50*/  STSM.16.M88.4 [R214], R156 ;  /* 0x0000009cd6007844 */ /* 0x0001e20000000200 */
[----:B------:R-:W-:-:S02]  /*12f60*/  IMAD.MOV.U32 R21, RZ, RZ, 0x40000040 ;  /* 0x40000040ff157424 */ /* 0x000fc400078e00ff */
[----:B------:R-:W-:Y:S01]  /*12f70*/  FADD.FTZ R203, R199, R203 ;  /* 0x000000cbc7cb7221 */ /* 0x000fe20000010000 */
[----:B------:R-:W-:Y:S01]  /*12f80*/  ISETP.GT.AND P2, PT, R197, RZ, PT ;  /* 0x000000ffc500720c */ /* 0x000fe20003f44270 */
[----:B------:R-:W-:Y:S01]  /*12f90*/  MUFU.EX2 R180, R180 ;  /* 0x000000b400b47308 */ /* 0x000fe20000000800 */
[----:B------:R-:W-:Y:S02]  /*12fa0*/  @!P1 VIADD R194, R194, 0x38860 ;  /* 0x00038860c2c29836 */ /* 0x000fe40000000000 */
[----:B------:R-:W-:-:S04]  /*12fb0*/  FADD.FTZ R200, R200, R203 ;  /* 0x000000cbc8c87221 */ /* 0x000fc80000010000 */
[----:B------:R-:W-:Y:S01]  /*12fc0*/  FADD.FTZ R169, R169, R200 ;  /* 0x000000c8a9a97221 */ /* 0x000fe20000010000 */
[----:B------:R-:W-:Y:S01]  /*12fd0*/  @!P1 PRMT R194, RZ, 0x654, R194 ;  /* 0x00000654ffc29816 */ /* 0x000fe200000000c2 */
[----:B------:R-:W1:Y:S01]  /*12fe0*/  MUFU.EX2 R181, R181 ;  /* 0x000000b500b57308 */ /* 0x000e620000000800 */
[----:B---3--:R-:W-:Y:S01]  /*12ff0*/  F2FP.BF16.F32.PACK_AB R164, R177, R176 ;  /* 0x000000b0b1a4723e */ /* 0x008fe200000010ff */
[----:B------:R-:W-:-:S06]  /*13000*/  IMAD.MOV.U32 R200, RZ, RZ, R0 ;  /* 0x000000ffffc87224 */ /* 0x000fcc00078e0000 */
[----:B------:R-:W-:Y:S08]  /*13010*/  MUFU.EX2 R178, R178 ;  /* 0x000000b200b27308 */ /* 0x000ff00000000800 */
[----:B------:R-:W3:Y:S01]  /*13020*/  MUFU.EX2 R179, R179 ;  /* 0x000000b300b37308 */ /* 0x000ee20000000800 */
[----:B-1----:R-:W-:-:S07]  /*13030*/  F2FP.BF16.F32.PACK_AB R166, R181, R180 ;  /* 0x000000b4b5a6723e */ /* 0x002fce00000010ff */
[----:B------:R1:W-:Y:S08]  /*13040*/  MUFU.EX2 R183, R162 ;  /* 0x000000a200b77308 */ /* 0x0003f00000000800 */
[----:B------:R-:W4:Y:S01]  /*13050*/  MUFU.EX2 R201, R201 ;  /* 0x000000c900c97308 */ /* 0x000f220000000800 */
[----:B-1----:R-:W-:Y:S01]  /*13060*/  F2FP.BF16.F32.PACK_AB R162, R173, R172 ;  /* 0x000000acada2723e */ /* 0x002fe200000010ff */
[----:B------:R-:W-:Y:S01]  /*13070*/  FADD.FTZ R172, R172, R169 ;  /* 0x000000a9acac7221 */ /* 0x000fe20000010000 */
[----:B---3--:R-:W-:-:S03]  /*13080*/  F2FP.BF16.F32.PACK_AB R165, R179, R178 ;  /* 0x000000b2b3a5723e */ /* 0x008fc600000010ff */
[----:B------:R0:W-:Y:S01]  /*13090*/  STSM.16.M88.4 [R211], R160 ;  /* 0x000000a0d3007844 */ /* 0x0001e20000000200 */
[----:B------:R-:W-:-:S04]  /*130a0*/  FADD.FTZ R173, R173, R172 ;  /* 0x000000acadad7221 */ /* 0x000fc80000010000 */
[----:B------:R-:W-:-:S04]  /*130b0*/  FADD.FTZ R176, R176, R173 ;  /* 0x000000adb0b07221 */ /* 0x000fc80000010000 */
[----:B------:R-:W-:Y:S01]  /*130c0*/  FADD.FTZ R177, R177, R176 ;  /* 0x000000b0b1b17221 */ /* 0x000fe20000010000 */
[----:B----4-:R-:W-:-:S05]  /*130d0*/  F2FP.BF16.F32.PACK_AB R167, R201, R183 ;  /* 0x000000b7c9a7723e */ /* 0x010fca00000010ff */
[----:B------:R0:W-:Y:S01]  /*130e0*/  STSM.16.M88.4 [R213], R164 ;  /* 0x000000a4d5007844 */ /* 0x0001e20000000200 */
[----:B------:R-:W-:-:S06]  /*130f0*/  WARPGROUP.ARRIVE ;  /* 0x00000000000079c5 */ /* 0x000fcc0000000000 */
[----:B------:R-:W-:Y:S01]  /*13100*/  HGMMA.64x256x16.F32.BF16 R24, R152, gdesc[UR4].tnspB, R24, gsb0 ;  /* 0x43e0000498187df0 */ /* 0x000fe20008001818 */
[----:B------:R-:W-:Y:S01]  /*13110*/  R2UR UR6, R20 ;  /* 0x00000000140672ca */ /* 0x000fe200000e0000 */
[----:B------:R-:W-:Y:S01]  /*13120*/  VIADD R20, R198, 0x100 ;  /* 0x00000100c6147836 */ /* 0x000fe20000000000 */
[----:B------:R-:W-:Y:S01]  /*13130*/  R2UR UR7, R21 ;  /* 0x00000000150772ca */ /* 0x000fe200000e0000 */
[----:B------:R-:W-:Y:S01]  /*13140*/  IMAD.MOV.U32 R21, RZ, RZ, 0x40000040 ;  /* 0x40000040ff157424 */ /* 0x000fe200078e00ff */
[----:B------:R-:W-:Y:S02]  /*13150*/  WARPGROUP.DEPBAR.LE gsb0, 0x0 ;  /* 0x00008000000079c5 */ /* 0x000fe40000010000 */
[----:B------:R-:W-:Y:S01]  /*13160*/  WARPGROUP.ARRIVE ;  /* 0x00000000000079c5 */ /* 0x000fe20000000000 */
[----:B--2---:R-:W-:-:S04]  /*13170*/  VIADD R152, R197, 0xffffffff ;  /* 0xffffffffc5987836 */ /* 0x004fc80000000000 */
[----:B------:R-:W-:-:S15]  /*13180*/  IMAD.MOV.U32 R197, RZ, RZ, R152 ;  /* 0x000000ffffc57224 */ /* 0x000fde00078e0098 */
[----:B------:R-:W-:-:S01]  /*13190*/  NOP ;  /* 0x0000000000007918 */ /* 0x000fc20000000000 */
        /* <DEDUP_REMOVED lines=13> */
[----:B------:R-:W-:Y:S02]  /*13270*/  IMAD.MOV.U32 R202, RZ, RZ, R168 ;  /* 0x000000ffffca7224 */ /* 0x000fe400078e00a8 */
[----:B------:R-:W-:Y:S01]  /*13280*/  FADD.FTZ R20, R181, R20 ;  /* 0x00000014b5147221 */ /* 0x000fe20000010000 */
        /* <DEDUP_REMOVED lines=24> */
.L_x_8746:
[----:B------:R-:W-:Y:S05]  /*13410*/  BSYNC B0 ;  /* 0x0000000000007941 */ /* 0x000fea0003800000 */
.L_x_8745:
[----:B------:R-:W1:Y:S01]  /*13420*/  SHFL.BFLY PT, R5, R20, 0x2, 0x1f ;  /* 0x0c401f0014057f89 */ /* 0x000e6200000e0000 */
[----:B------:R-:W-:Y:S02]  /*13430*/  VIADD R171, R18, 0x1 ;  /* 0x0000000112ab7836 */ /* 0x000fe40000000000 */
[----:B------:R-:W-:Y:S01]  /*13440*/  VIADD R227, R227, 0x1 ;  /* 0x00000001e3e37836 */ /* 0x000fe20000000000 */
[----:B------:R-:W3:Y:S01]  /*13450*/  SHFL.BFLY PT, R6, R21, 0x2, 0x1f ;  /* 0x0c401f0015067f89 */ /* 0x000ee200000e0000 */
[----:B------:R-:W-:Y:S08]  /*13460*/  BAR.ARV 0x8, 0x100 ;  /* 0x0204000000007b1d */ /* 0x000ff00000002000 */
[----:B------:R-:W-:Y:S01]  /*13470*/  BAR.SYNC.DEFER_BLOCKING 0xf, 0x100 ;  /* 0x03c4000000007b1d */ /* 0x000fe20000010000 */
[----:B------:R-:W-:-:S04]  /*13480*/  ISETP.NE.AND P1, PT, R171, 0x2, PT ;  /* 0x00000002ab00780c */ /* 0x000fc80003f25270 */
[----:B------:R-:W-:Y:S01]  /*13490*/  SEL R8, RZ, 0x1, P1 ;  /* 0x00000001ff087807 */ /* 0x000fe20000800000 */
[----:B-1----:R-:W-:-:S03]  /*134a0*/  FADD.FTZ R5, R5, R20 ;  /* 0x0000001405057221 */ /* 0x002fc60000010000 */
[----:B------:R-:W-:Y:S01]  /*134b0*/  LOP3.LUT R19, R19, R8, RZ, 0x3c, !PT ;  /* 0x0000000813137212 */ /* 0x000fe200078e3cff */
[----:B------:R-:W-:Y:S02]  /*134c0*/  IMAD.MOV.U32 R20, RZ, RZ, -0x800000 ;  /* 0xff800000ff147424 */ /* 0x000fe400078e00ff */
[----:B---3--:R-:W-:Y:S01]  /*134d0*/  FADD.FTZ R7, R6, R21 ;  /* 0x0000001506077221 */ /* 0x008fe20000010000 */
[----:B------:R-:W1:Y:S01]  /*134e0*/  SHFL.BFLY PT, R4, R5, 0x1, 0x1f ;  /* 0x0c201f0005047f89 */ /* 0x000e6200000e0000 */
[----:B------:R-:W-:-:S03]  /*134f0*/  IMAD.MOV.U32 R21, RZ, RZ, -0x800000 ;  /* 0xff800000ff157424 */ /* 0x000fc600078e00ff */
[----:B------:R-:W3:Y:S01]  /*13500*/  SHFL.BFLY PT, R6, R7, 0x1, 0x1f ;  /* 0x0c201f0007067f89 */ /* 0x000ee200000e0000 */
[----:B-1----:R-:W-:Y:S01]  /*13510*/  FADD.FTZ R9, R5, R4 ;  /* 0x0000000405097221 */ /* 0x002fe20000010000 */
[----:B------:R-:W-:Y:S02]  /*13520*/  IMAD.MOV.U32 R5, RZ, RZ, RZ ;  /* 0x000000ffff057224 */ /* 0x000fe400078e00ff */
[----:B---3--:R-:W-:Y:S02]  /*13530*/  FADD.FTZ R4, R7, R6 ;  /* 0x0000000607047221 */ /* 0x008fe40000010000 */
[----:B------:R-:W-:Y:S01]  /*13540*/  FSETP.NE.FTZ.AND P2, PT, R9, RZ, PT ;  /* 0x000000ff0900720b */ /* 0x000fe20003f55000 */
[----:B------:R-:W-:Y:S02]  /*13550*/  IMAD.MOV R6, RZ, RZ, -R196 ;  /* 0x000000ffff067224 */ /* 0x000fe400078e0ac4 */
[----:B------:R-:W-:-:S03]  /*13560*/  FSETP.NE.FTZ.AND P3, PT, R4, RZ, PT ;  /* 0x000000ff0400720b */ /* 0x000fc60003f75000 */
[----:B------:R-:W-:Y:S01]  /*13570*/  ISETP.NE.AND P0, PT, R189, R6, PT ;  /* 0x00000006bd00720c */ /* 0x000fe20003f05270 */
[----:B------:R-:W-:-:S06]  /*13580*/  IMAD.MOV.U32 R6, RZ, RZ, RZ ;  /* 0x000000ffff067224 */ /* 0x000fcc00078e00ff */
[----:B------:R-:W0:Y:S06]  /*13590*/  @P2 MUFU.RCP R6, R9 ;  /* 0x0000000900062308 */ /* 0x000e2c0000001000 */
[----:B------:R-:W-:Y:S02]  /*135a0*/  @!P0 IMAD R7, R18, 0x40, R190 ;  /* 0x0000004012078824 */ /* 0x000fe400078e02be */
[----:B------:R-:W-:Y:S01]  /*135b0*/  @P2 FMUL.FTZ R18, R3, 0.69314718246459960938 ;  /* 0x3f31721803122820 */ /* 0x000fe20000410000 */
[----:B------:R-:W1:Y:S01]  /*135c0*/  @P3 MUFU.RCP R5, R4 ;  /* 0x0000000400053308 */ /* 0x000e620000001000 */
[----:B------:R-:W-:-:S07]  /*135d0*/  @!P0 IMAD R7, R7, 0x4, R2 ;  /* 0x0000000407078824 */ /* 0x000fce00078e0202 */
[----:B------:R-:W3:Y:S01]  /*135e0*/  @P2 MUFU.LG2 R2, R9 ;  /* 0x0000000900022308 */ /* 0x000ee20000000c00 */
[-C--:B0-2---:R-:W-:Y:S01]  /*135f0*/  FMUL.FTZ R167, R33, R6.reuse ;  /* 0x0000000621a77220 */ /* 0x085fe20000410000 */
[----:B------:R0:W-:Y:S01]  /*13600*/  @!P0 STS [R7+0x38400], R6 ;  /* 0x0384000607008388 */ /* 0x0001e20000000800 */
[-C--:B------:R-:W-:Y:S01]  /*13610*/  FMUL.FTZ R24, R24, R6.reuse ;  /* 0x0000000618187220 */ /* 0x080fe20000410000 */
[-C--:B------:R-:W-:Y:S01]  /*13620*/  FMUL.FTZ R25, R25, R6.reuse ;  /* 0x0000000619197220 */ /* 0x080fe20000410000 */
[-C--:B------:R-:W-:Y:S01]  /*13630*/  FMUL.FTZ R28, R28, R6.reuse ;  /* 0x000000061c1c7220 */ /* 0x080fe20000410000 */
[-C--:B------:R-:W-:Y:S01]  /*13640*/  FMUL.FTZ R29, R29, R6.reuse ;  /* 0x000000061d1d7220 */ /* 0x080fe20000410000 */
[-C--:B------:R-:W-:Y:S01]  /*13650*/  FMUL.FTZ R170, R32, R6.reuse ;  /* 0x0000000620aa7220 */ /* 0x080fe20000410000 */
[----:B------:R-:W2:Y:S01]  /*13660*/  @P3 MUFU.LG2 R33, R4 ;  /* 0x0000000400213308 */ /* 0x000ea20000000c00 */
        /* <DEDUP_REMOVED lines=60> */
[----:B---3--:R-:W-:Y:S01]  /*13a30*/  @P2 FMUL.FTZ R35, R2, 0.69314718246459960938 ;  /* 0x3f31721802232820 */ /* 0x008fe20000410000 */
[----:B------:R-:W-:Y:S01]  /*13a40*/  @P3 FMUL.FTZ R32, R3, 0.69314718246459960938 ;  /* 0x3f31721803203820 */ /* 0x000fe20000410000 */
[----:B--2---:R-:W-:Y:S01]  /*13a50*/  @P3 FMUL.FTZ R33, R33, 0.69314718246459960938 ;  /* 0x3f31721821213820 */ /* 0x004fe20000410000 */
[-C--:B------:R-:W-:Y:S01]  /*13a60*/  FMUL.FTZ R3, R27, R5.reuse ;  /* 0x000000051b037220 */ /* 0x080fe20000410000 */
[-C--:B-1----:R-:W-:Y:S01]  /*13a70*/  FMUL.FTZ R7, R54, R5.reuse ;  /* 0x0000000536077220 */ /* 0x082fe20000410000 */
        /* <DEDUP_REMOVED lines=66> */
.L_x_8681:
[----:B------:R-:W-:Y:S05]  /*13ea0*/  BSYNC B7 ;  /* 0x0000000000077941 */ /* 0x000fea0003800000 */
.L_x_8679:
[----:B------:R-:W1:Y:S08]  /*13eb0*/  S2UR UR5, SR_CgaCtaId ;  /* 0x00000000000579c3 */ /* 0x000e700000008800 */
[----:B------:R-:W-:Y:S06]  /*13ec0*/  BAR.SYNC.DEFER_BLOCKING 0x5, 0x180 ;  /* 0x0146000000007b1d */ /* 0x000fec0000010000 */
[----:B------:R-:W-:Y:S01]  /*13ed0*/  UMOV UR4, 0x400 ;  /* 0x0000040000047882 */ /* 0x000fe20000000000 */
[----:B------:R-:W-:Y:S01]  /*13ee0*/  BSSY B0, `(.L_x_8758) ;  /* 0x00002e8000007945 */ /* 0x000fe20003800000 */
[----:B-1----:R-:W-:-:S06]  /*13ef0*/  ULEA UR4, UR5, UR4, 0x18 ;  /* 0x0000000405047291 */ /* 0x002fcc000f8ec03f */
[----:B------:R-:W-:-:S05]  /*13f00*/  IMAD.U32 R2, RZ, RZ, UR4 ;  /* 0x00000004ff027e24 */ /* 0x000fca000f8e00ff */
[----:B------:R1:W2:Y:S01]  /*13f10*/  LDS.128 R32, [R2+0x388d0] ;  /* 0x0388d00002207984 */ /* 0x0002a20000000c00 */
[----:B------:R-:W-:Y:S06]  /*13f20*/  BAR.ARV 0x4, 0x180 ;  /* 0x0106000000007b1d */ /* 0x000fec0000002000 */
[----:B------:R-:W-:Y:S05]  /*13f30*/  @P0 BRA `(.L_x_8759) ;  /* 0x0000002000140947 */ /* 0x000fea0003800000 */
[----:B------:R-:W3:Y:S01]  /*13f40*/  LDL R0, [R1+0xc] ;  /* 0x00000c0001007983 */ /* 0x000ee20000100800 */
[----:B------:R-:W-:Y:S01]  /*13f50*/  F2FP.BF16.F32.PACK_AB R24, R25, R24 ;  /* 0x000000181918723e */ /* 0x000fe200000010ff */
[----:B------:R-:W-:Y:S01]  /*13f60*/  ULDC.64 UR4, c[0x0][0xd00] ;  /* 0x0003400000047ab9 */ /* 0x000fe20000000a00 */
[----:B------:R-:W-:Y:S01]  /*13f70*/  F2FP.BF16.F32.PACK_AB R25, R3, R26 ;  /* 0x0000001a0319723e */ /* 0x000fe200000010ff */
[----:B------:R-:W4:Y:S01]  /*13f80*/  S2R R5, SR_SWINHI ;  /* 0x0000000000057919 */ /* 0x000f220000002f00 */
        /* <DEDUP_REMOVED lines=17> */
[----:B----4-:R-:W-:Y:S02]  /*140a0*/  MOV R37, R5 ;  /* 0x0000000500257202 */ /* 0x010fe40000000f00 */
        /* <DEDUP_REMOVED lines=25> */
[----:B------:R-:W-:Y:S01]  /*14240*/  BAR.SYNC.DEFER_BLOCKING 0x1, 0x100 ;  /* 0x0044000000007b1d */ /* 0x000fe20000010000 */
[----:B---3--:R-:W-:-:S03]  /*14250*/  IMAD.WIDE R40, R0, 0x2, R36 ;  /* 0x0000000200287825 */ /* 0x008fc600078e0224 */
[C---:B------:R-:W-:Y:S02]  /*14260*/  LOP3.LUT R45, R40.reuse, 0x380, RZ, 0xc0, !PT ;  /* 0x00000380282d7812 */ /* 0x040fe400078ec0ff */
[C---:B------:R-:W-:Y:S02]  /*14270*/  IADD3 R0, P1, R40.reuse, 0x20, RZ ;  /* 0x0000002028007810 */ /* 0x040fe40007f3e0ff */
[----:B------:R-:W-:Y:S02]  /*14280*/  SHF.R.U64 R45, R45, 0x3, RZ ;  /* 0x000000032d2d7819 */ /* 0x000fe400000012ff */
[----:B------:R-:W-:Y:S02]  /*14290*/  IADD3 R3, P0, R40, 0x40, RZ ;  /* 0x0000004028037810 */ /* 0x000fe40007f1e0ff */
[----:B------:R-:W-:Y:S01]  /*142a0*/  LOP3.LUT R44, R45, R40, RZ, 0x3c, !PT ;  /* 0x000000282d2c7212 */ /* 0x000fe200078e3cff */
[----:B------:R-:W-:Y:S01]  /*142b0*/  IMAD.MOV.U32 R45, RZ, RZ, R41 ;  /* 0x000000ffff2d7224 */ /* 0x000fe200078e0029 */
[----:B------:R-:W-:-:S02]  /*142c0*/  LOP3.LUT R171, R0, 0x380, RZ, 0xc0, !PT ;  /* 0x0000038000ab7812 */ /* 0x000fc400078ec0ff */
[C---:B------:R-:W-:Y:S02]  /*142d0*/  IADD3 R5, P5, R40.reuse, 0x2040, RZ ;  /* 0x0000204028057810 */ /* 0x040fe40007fbe0ff */
[----:B------:R-:W-:Y:S02]  /*142e0*/  MOV R44, R44 ;  /* 0x0000002c002c7202 */ /* 0x000fe40000000f00 */
[----:B------:R-:W-:Y:S01]  /*142f0*/  SHF.R.U64 R171, R171, 0x3, RZ ;  /* 0x00000003abab7819 */ /* 0x000fe200000012ff */
[--C-:B------:R-:W-:Y:S01]  /*14300*/  IMAD.X R53, RZ, RZ, R41.reuse, P5 ;  /* 0x000000ffff357224 */ /* 0x100fe200028e0629 */
[C---:B------:R-:W-:Y:S01]  /*14310*/  IADD3 R48, P6, R40.reuse, 0x2020, RZ ;  /* 0x0000202028307810 */ /* 0x040fe20007fde0ff */
[----:B------:R3:W-:Y:S01]  /*14320*/  STSM.16.M88.4 [R44], R24 ;  /* 0x000000182c007844 */ /* 0x0007e20000000200 */
[C---:B-----5:R-:W-:Y:S02]  /*14330*/  IADD3 R30, P3, R40.reuse, 0x2000, RZ ;  /* 0x00002000281e7810 */ /* 0x060fe40007f7e0ff */
[C---:B------:R-:W-:Y:S01]  /*14340*/  IADD3 R28, P4, R40.reuse, 0x60, RZ ;  /* 0x00000060281c7810 */ /* 0x040fe20007f9e0ff */
[--C-:B------:R-:W-:Y:S01]  /*14350*/  IMAD.X R49, RZ, RZ, R41.reuse, P6 ;  /* 0x000000ffff317224 */ /* 0x100fe200030e0629 */
[----:B------:R-:W-:Y:S01]  /*14360*/  IADD3 R56, P2, R40, 0x2060, RZ ;  /* 0x0000206028387810 */ /* 0x000fe20007f5e0ff */
[--C-:B------:R-:W-:Y:S01]  /*14370*/  IMAD.X R31, RZ, RZ, R41.reuse, P3 ;  /* 0x000000ffff1f7224 */ /* 0x100fe200018e0629 */
[----:B------:R-:W-:Y:S01]  /*14380*/  LOP3.LUT R173, R28, 0x380, RZ, 0xc0, !PT ;  /* 0x000003801cad7812 */ /* 0x000fe200078ec0ff */
[--C-:B------:R-:W-:Y:S01]  /*14390*/  IMAD.X R29, RZ, RZ, R41.reuse, P4 ;  /* 0x000000ffff1d7224 */ /* 0x100fe200020e0629 */
[----:B0-----:R-:W-:Y:S01]  /*143a0*/  IADD3 R68, P4, R40, 0x4040, RZ ;  /* 0x0000404028447810 */ /* 0x001fe20007f9e0ff */
[----:B------:R-:W-:Y:S01]  /*143b0*/  IMAD.X R57, RZ, RZ, R41, P2 ;  /* 0x000000ffff397224 */ /* 0x000fe200010e0629 */
[----:B------:R-:W-:-:S02]  /*143c0*/  SHF.R.U64 R173, R173, 0x3, RZ ;  /* 0x00000003adad7819 */ /* 0x000fc400000012ff */
[----:B------:R-:W-:Y:S01]  /*143d0*/  IADD3 R70, P2, R40, 0x6040, RZ ;  /* 0x0000604028467810 */ /* 0x000fe20007f5e0ff */
[--C-:B------:R-:W-:Y:S01]  /*143e0*/  IMAD.X R69, RZ, RZ, R41.reuse, P4 ;  /* 0x000000ffff457224 */ /* 0x100fe200020e0629 */
[----:B------:R-:W-:Y:S01]  /*143f0*/  LOP3.LUT R28, R173, R28, RZ, 0x3c, !PT ;  /* 0x0000001cad1c7212 */ /* 0x000fe200078e3cff */
[--C-:B---3--:R-:W-:Y:S01]  /*14400*/  IMAD.X R27, RZ, RZ, R41.reuse, P0 ;  /* 0x000000ffff1b7224 */ /* 0x108fe200000e0629 */
[----:B------:R-:W-:Y:S01]  /*14410*/  LOP3.LUT R26, R3, 0x380, RZ, 0xc0, !PT ;  /* 0x00000380031a7812 */ /* 0x000fe200078ec0ff */
[--C-:B------:R-:W-:Y:S01]  /*14420*/  IMAD.X R25, RZ, RZ, R41.reuse, P1 ;  /* 0x000000ffff197224 */ /* 0x100fe200008e0629 */
[----:B------:R-:W-:Y:S01]  /*14430*/  LOP3.LUT R24, R171, R0, RZ, 0x3c, !PT ;  /* 0x00000000ab187212 */ /* 0x000fe200078e3cff */
[----:B------:R-:W-:Y:S01]  /*14440*/  IMAD.X R45, RZ, RZ, R41, P2 ;  /* 0x000000ffff2d7224 */ /* 0x000fe200010e0629 */
[----:B------:R-:W-:Y:S02]  /*14450*/  SHF.R.U64 R26, R26, 0x3, RZ ;  /* 0x000000031a1a7819 */ /* 0x000fe400000012ff */
[----:B------:R-:W-:-:S02]  /*14460*/  LOP3.LUT R0, R5, 0x380, RZ, 0xc0, !PT ;  /* 0x0000038005007812 */ /* 0x000fc400078ec0ff */
[----:B------:R-:W-:Y:S02]  /*14470*/  LOP3.LUT R26, R26, R3, RZ, 0x3c, !PT ;  /* 0x000000031a1a7212 */ /* 0x000fe400078e3cff */
[----:B------:R-:W-:Y:S02]  /*14480*/  LOP3.LUT R171, R48, 0x380, RZ, 0xc0, !PT ;  /* 0x0000038030ab7812 */ /* 0x000fe400078ec0ff */
[----:B------:R-:W-:Y:S02]  /*14490*/  LOP3.LUT R3, R30, 0x380, RZ, 0xc0, !PT ;  /* 0x000003801e037812 */ /* 0x000fe400078ec0ff */
[----:B------:R-:W-:Y:S02]  /*144a0*/  SHF.R.U64 R0, R0, 0x3, RZ ;  /* 0x0000000300007819 */ /* 0x000fe400000012ff */
[----:B------:R-:W-:Y:S02]  /*144b0*/  IADD3 R64, P0, R40, 0x4020, RZ ;  /* 0x0000402028407810 */ /* 0x000fe40007f1e0ff */
[----:B------:R-:W-:-:S02]  /*144c0*/  SHF.R.U64 R171, R171, 0x3, RZ ;  /* 0x00000003abab7819 */ /* 0x000fc400000012ff */
[----:B------:R-:W-:Y:S01]  /*144d0*/  SHF.R.U64 R3, R3, 0x3, RZ ;  /* 0x0000000303037819 */ /* 0x000fe200000012ff */
[--C-:B------:R-:W-:Y:S01]  /*144e0*/  IMAD.X R65, RZ, RZ, R41.reuse, P0 ;  /* 0x000000ffff417224 */ /* 0x100fe200000e0629 */
[----:B------:R-:W-:Y:S02]  /*144f0*/  IADD3 R60, P1, R40, 0x4000, RZ ;  /* 0x00004000283c7810 */ /* 0x000fe40007f3e0ff */
[----:B------:R-:W-:Y:S02]  /*14500*/  LOP3.LUT R52, R0, R5, RZ, 0x3c, !PT ;  /* 0x0000000500347212 */ /* 0x000fe400078e3cff */
[----:B------:R-:W-:Y:S01]  /*14510*/  LOP3.LUT R48, R171, R48, RZ, 0x3c, !PT ;  /* 0x00000030ab307212 */ /* 0x000fe200078e3cff */
[----:B------:R-:W-:Y:S01]  /*14520*/  IMAD.X R61, RZ, RZ, R41, P1 ;  /* 0x000000ffff3d7224 */ /* 0x000fe200008e0629 */
[----:B------:R-:W-:Y:S02]  /*14530*/  LOP3.LUT R5, R64, 0x380, RZ, 0xc0, !PT ;  /* 0x0000038040057812 */ /* 0x000fe400078ec0ff */
[----:B------:R-:W-:-:S02]  /*14540*/  LOP3.LUT R30, R3, R30, RZ, 0x3c, !PT ;  /* 0x0000001e031e7212 */ /* 0x000fc400078e3cff */
[----:B------:R-:W-:Y:S02]  /*14550*/  LOP3.LUT R171, R68, 0x380, RZ, 0xc0, !PT ;  /* 0x0000038044ab7812 */ /* 0x000fe400078ec0ff */
[----:B------:R-:W-:Y:S02]  /*14560*/  LOP3.LUT R3, R60, 0x380, RZ, 0xc0, !PT ;  /* 0x000003803c037812 */ /* 0x000fe400078ec0ff */
[----:B------:R-:W-:Y:S02]  /*14570*/  SHF.R.U64 R5, R5, 0x3, RZ ;  /* 0x0000000305057819 */ /* 0x000fe400000012ff */
[----:B------:R-:W-:Y:S02]  /*14580*/  IADD3 R44, P5, R40, 0x6020, RZ ;  /* 0x00006020282c7810 */ /* 0x000fe40007fbe0ff */
[----:B------:R-:W-:Y:S02]  /*14590*/  LOP3.LUT R173, R56, 0x380, RZ, 0xc0, !PT ;  /* 0x0000038038ad7812 */ /* 0x000fe400078ec0ff */
[----:B------:R-:W-:Y:S01]  /*145a0*/  SHF.R.U64 R171, R171, 0x3, RZ ;  /* 0x00000003abab7819 */ /* 0x000fe200000012ff */
[----:B------:R-:W-:Y:S01]  /*145b0*/  IMAD.X R119, RZ, RZ, R41, P5 ;  /* 0x000000ffff777224 */ /* 0x000fe200028e0629 */
[----:B------:R-:W-:-:S02]  /*145c0*/  SHF.R.U64 R3, R3, 0x3, RZ ;  /* 0x0000000303037819 */ /* 0x000fc400000012ff */
[----:B--2---:R-:W-:Y:S02]  /*145d0*/  IADD3 R32, P6, R40, 0x6000, RZ ;  /* 0x0000600028207810 */ /* 0x004fe40007fde0ff */
[----:B------:R-:W-:Y:S02]  /*145e0*/  LOP3.LUT R64, R5, R64, RZ, 0x3c, !PT ;  /* 0x0000004005407212 */ /* 0x000fe400078e3cff */
[----:B------:R-:W-:Y:S01]  /*145f0*/  SHF.R.U64 R173, R173, 0x3, RZ ;  /* 0x00000003adad7819 */ /* 0x000fe200000012ff */
[----:B------:R-:W-:Y:S01]  /*14600*/  IMAD.X R115, RZ, RZ, R41, P6 ;  /* 0x000000ffff737224 */ /* 0x000fe200030e0629 */
[----:B------:R-:W-:Y:S02]  /*14610*/  LOP3.LUT R68, R171, R68, RZ, 0x3c, !PT ;  /* 0x00000044ab447212 */ /* 0x000fe400078e3cff */
[----:B------:R-:W-:Y:S02]  /*14620*/  LOP3.LUT R5, R44, 0x380, RZ, 0xc0, !PT ;  /* 0x000003802c057812 */ /* 0x000fe400078ec0ff */
[----:B------:R-:W-:-:S02]  /*14630*/  IADD3 R72, P3, R40, 0x4060, RZ ;  /* 0x0000406028487810 */ /* 0x000fc40007f7e0ff */
[----:B------:R-:W-:Y:S02]  /*14640*/  LOP3.LUT R60, R3, R60, RZ, 0x3c, !PT ;  /* 0x0000003c033c7212 */ /* 0x000fe400078e3cff */
[----:B------:R-:W-:Y:S01]  /*14650*/  LOP3.LUT R171, R70, 0x380, RZ, 0xc0, !PT ;  /* 0x0000038046ab7812 */ /* 0x000fe200078ec0ff */
[----:B------:R-:W-:Y:S01]  /*14660*/  IMAD.X R73, RZ, RZ, R41, P3 ;  /* 0x000000ffff497224 */ /* 0x000fe200018e0629 */
[----:B------:R-:W-:Y:S02]  /*14670*/  LOP3.LUT R3, R32, 0x380, RZ, 0xc0, !PT ;  /* 0x0000038020037812 */ /* 0x000fe400078ec0ff */
[----:B------:R-:W-:Y:S02]  /*14680*/  LOP3.LUT R56, R173, R56, RZ, 0x3c, !PT ;  /* 0x00000038ad387212 */ /* 0x000fe400078e3cff */
[----:B------:R-:W-:Y:S02]  /*14690*/  SHF.R.U64 R5, R5, 0x3, RZ ;  /* 0x0000000305057819 */ /* 0x000fe400000012ff */
[----:B------:R-:W-:-:S02]  /*146a0*/  LOP3.LUT R173, R72, 0x380, RZ, 0xc0, !PT ;  /* 0x0000038048ad7812 */ /* 0x000fc400078ec0ff */
[----:B------:R-:W-:Y:S02]  /*146b0*/  SHF.R.U64 R171, R171, 0x3, RZ ;  /* 0x00000003abab7819 */ /* 0x000fe400000012ff */
[----:B------:R-:W-:Y:S02]  /*146c0*/  SHF.R.U64 R3, R3, 0x3, RZ ;  /* 0x0000000303037819 */ /* 0x000fe400000012ff */
[----:B------:R-:W-:Y:S02]  /*146d0*/  LOP3.LUT R118, R5, R44, RZ, 0x3c, !PT ;  /* 0x0000002c05767212 */ /* 0x000fe400078e3cff */
[----:B------:R-:W-:Y:S02]  /*146e0*/  SHF.R.U64 R173, R173, 0x3, RZ ;  /* 0x00000003adad7819 */ /* 0x000fe400000012ff */
[----:B------:R-:W-:Y:S02]  /*146f0*/  LOP3.LUT R44, R171, R70, RZ, 0x3c, !PT ;  /* 0x00000046ab2c7212 */ /* 0x000fe400078e3cff */
[----:B------:R-:W-:-:S02]  /*14700*/  IADD3 R40, P1, R40, 0x6060, RZ ;  /* 0x0000606028287810 */ /* 0x000fc40007f3e0ff */
[----:B------:R-:W-:Y:S02]  /*14710*/  LOP3.LUT R114, R3, R32, RZ, 0x3c, !PT ;  /* 0x0000002003727212 */ /* 0x000fe400078e3cff */
[----:B------:R-:W-:Y:S01]  /*14720*/  MOV R70, R24 ;  /* 0x0000001800467202 */ /* 0x000fe20000000f00 */
[----:B------:R-:W-:Y:S01]  /*14730*/  IMAD.X R41, RZ, RZ, R41, P1 ;  /* 0x000000ffff297224 */ /* 0x000fe200008e0629 */
[----:B------:R-:W-:Y:S02]  /*14740*/  MOV R168, R26 ;  /* 0x0000001a00a87202 */ /* 0x000fe40000000f00 */
[----:B------:R-:W-:Y:S02]  /*14750*/  MOV R3, R28 ;  /* 0x0000001c00037202 */ /* 0x000fe40000000f00 */
[----:B------:R-:W-:Y:S02]  /*14760*/  MOV R32, R30 ;  /* 0x0000001e00207202 */ /* 0x000fe40000000f00 */
[----:B------:R-:W-:-:S02]  /*14770*/  F2FP.BF16.F32.PACK_AB R24, R167, R170 ;  /* 0x000000aaa718723e */ /* 0x000fc400000010ff */
        /* <DEDUP_REMOVED lines=8> */
[----:B------:R-:W-:Y:S02]  /*14800*/  LOP3.LUT R72, R173, R72, RZ, 0x3c, !PT ;  /* 0x00000048ad487212 */ /* 0x000fe400078e3cff */
[----:B------:R-:W-:Y:S01]  /*14810*/  LOP3.LUT R173, R40, 0x380, RZ, 0xc0, !PT ;  /* 0x0000038028ad7812 */ /* 0x000fe200078ec0ff */
[----:B------:R2:W-:Y:S01]  /*14820*/  STSM.16.M88.4 [R168], R28 ;  /* 0x0000001ca8007844 */ /* 0x0005e20000000200 */
[----:B------:R-:W-:Y:S02]  /*14830*/  F2FP.BF16.F32.PACK_AB R4, R159, R162 ;  /* 0x000000a29f04723e */ /* 0x000fe400000010ff */
[----:B------:R-:W-:Y:S02]  /*14840*/  F2FP.BF16.F32.PACK_AB R5, R51, R50 ;  /* 0x000000323305723e */ /* 0x000fe400000010ff */
[----:B------:R-:W-:-:S02]  /*14850*/  F2FP.BF16.F32.PACK_AB R6, R157, R160 ;  /* 0x000000a09d06723e */ /* 0x000fc400000010ff */
[----:B------:R-:W-:Y:S02]  /*14860*/  MOV R48, R48 ;  /* 0x0000003000307202 */ /* 0x000fe40000000f00 */
[----:B------:R-:W-:Y:S01]  /*14870*/  MOV R52, R52 ;  /* 0x0000003400347202 */ /* 0x000fe20000000f00 */
[----:B------:R-:W-:Y:S01]  /*14880*/  STSM.16.M88.4 [R3], R4 ;  /* 0x0000000403007844 */ /* 0x000fe20000000200 */
[----:B0-----:R-:W-:Y:S02]  /*14890*/  F2FP.BF16.F32.PACK_AB R24, R152, R153 ;  /* 0x000000999818723e */ /* 0x001fe400000010ff */
[----:B------:R-:W-:Y:S01]  /*148a0*/  F2FP.BF16.F32.PACK_AB R25, R75, R74 ;  /* 0x0000004a4b19723e */ /* 0x000fe200000010ff */
[----:B------:R0:W-:Y:S01]  /*148b0*/  STSM.16.M88.4 [R32], R8 ;  /* 0x0000000820007844 */ /* 0x0001e20000000200 */
[----:B------:R-:W-:Y:S02]  /*148c0*/  F2FP.BF16.F32.PACK_AB R26, R77, R76 ;  /* 0x0000004c4d1a723e */ /* 0x000fe400000010ff */
[----:B------:R-:W-:Y:S01]  /*148d0*/  F2FP.BF16.F32.PACK_AB R27, R79, R78 ;  /* 0x0000004e4f1b723e */ /* 0x000fe200000010ff */
[----:B------:R-:W-:Y:S01]  /*148e0*/  STSM.16.M88.4 [R48], R12 ;  /* 0x0000000c30007844 */ /* 0x000fe20000000200 */
[----:B------:R-:W-:-:S02]  /*148f0*/  SHF.R.U64 R173, R173, 0x3, RZ ;  /* 0x00000003adad7819 */ /* 0x000fc400000012ff */
[----:B------:R-:W-:Y:S01]  /*14900*/  MOV R56, R56 ;  /* 0x0000003800387202 */ /* 0x000fe20000000f00 */
[----:B------:R-:W-:Y:S01]  /*14910*/  STSM.16.M88.4 [R52], R24 ;  /* 0x0000001834007844 */ /* 0x000fe20000000200 */
[----:B--2---:R-:W-:Y:S02]  /*14920*/  F2FP.BF16.F32.PACK_AB R28, R81, R80 ;  /* 0x00000050511c723e */ /* 0x004fe400000010ff */
[----:B------:R-:W-:Y:S02]  /*14930*/  F2FP.BF16.F32.PACK_AB R29, R83, R82 ;  /* 0x00000052531d723e */ /* 0x000fe400000010ff */
[----:B------:R-:W-:Y:S02]  /*14940*/  F2FP.BF16.F32.PACK_AB R30, R85, R84 ;  /* 0x00000054551e723e */ /* 0x000fe400000010ff */
[----:B------:R-:W-:Y:S01]  /*14950*/  F2FP.BF16.F32.PACK_AB R31, R87, R86 ;  /* 0x00000056571f723e */ /* 0x000fe200000010ff */
[----:B0-----:R-:W-:Y:S01]  /*14960*/  IMAD.MOV.U32 R32, RZ, RZ, RZ ;  /* 0x000000ffff207224 */ /* 0x001fe200078e00ff */
[----:B------:R-:W-:-:S02]  /*14970*/  MOV R60, R60 ;  /* 0x0000003c003c7202 */ /* 0x000fc40000000f00 */
[----:B------:R-:W-:Y:S01]  /*14980*/  MOV R64, R64 ;  /* 0x0000004000407202 */ /* 0x000fe20000000f00 */
[----:B------:R-:W-:Y:S01]  /*14990*/  STSM.16.M88.4 [R56], R28 ;  /* 0x0000001c38007844 */ /* 0x000fe20000000200 */
[----:B------:R-:W-:Y:S02]  /*149a0*/  MOV R68, R68 ;  /* 0x0000004400447202 */ /* 0x000fe40000000f00 */
[----:B------:R-:W-:Y:S01]  /*149b0*/  MOV R0, R114 ;  /* 0x0000007200007202 */ /* 0x000fe20000000f00 */
[----:B------:R-:W-:Y:S01]  /*149c0*/  STSM.16.M88.4 [R60], R88 ;  /* 0x000000583c007844 */ /* 0x000fe20000000200 */
[----:B------:R-:W-:Y:S02]  /*149d0*/  LOP3.LUT R40, R173, R40, RZ, 0x3c, !PT ;  /* 0x00000028ad287212 */ /* 0x000fe400078e3cff */
[----:B------:R-:W-:Y:S01]  /*149e0*/  MOV R72, R72 ;  /* 0x0000004800487202 */ /* 0x000fe20000000f00 */
[----:B------:R-:W-:Y:S01]  /*149f0*/  STSM.16.M88.4 [R64], R96 ;  /* 0x0000006040007844 */ /* 0x000fe20000000200 */
[----:B------:R-:W-:-:S02]  /*14a00*/  F2FP.BF16.F32.PACK_AB R114, R117, R116 ;  /* 0x000000747572723e */ /* 0x000fc400000010ff */
[----:B------:R-:W-:Y:S01]  /*14a10*/  F2FP.BF16.F32.PACK_AB R115, R66, R62 ;  /* 0x0000003e4273723e */ /* 0x000fe200000010ff */
[----:B------:R-:W-:Y:S01]  /*14a20*/  STSM.16.M88.4 [R68], R104 ;  /* 0x0000006844007844 */ /* 0x000fe20000000200 */
[----:B------:R-:W-:Y:S02]  /*14a30*/  ISETP.NE.U32.AND P0, PT, RZ, UR4, PT ;  /* 0x00000004ff007c0c */ /* 0x000fe4000bf05070 */
[----:B------:R-:W-:Y:S01]  /*14a40*/  IADD3 R6, P1, R218, UR4, RZ ;  /* 0x00000004da067c10 */ /* 0x000fe2000ff3e0ff */
[----:B------:R-:W-:Y:S01]  /*14a50*/  STSM.16.M88.4 [R72], R112 ;  /* 0x0000007048007844 */ /* 0x000fe20000000200 */
[----:B------:R-:W-:Y:S02]  /*14a60*/  MOV R118, R118 ;  /* 0x0000007600767202 */ /* 0x000fe40000000f00 */
[----:B------:R-:W-:Y:S01]  /*14a70*/  MOV R44, R44 ;  /* 0x0000002c002c7202 */ /* 0x000fe20000000f00 */
[----:B------:R0:W-:Y:S01]  /*14a80*/  STSM.16.M88.4 [R0], R120 ;  /* 0x0000007800007844 */ /* 0x0001e20000000200 */
[----:B------:R-:W-:-:S02]  /*14a90*/  MOV R40, R40 ;  /* 0x0000002800287202 */ /* 0x000fc40000000f00 */
[----:B------:R-:W-:Y:S01]  /*14aa0*/  ISETP.NE.AND.EX P0, PT, RZ, UR5, PT, P0 ;  /* 0x00000005ff007c0c */ /* 0x000fe2000bf05300 */
[----:B------:R-:W-:Y:S01]  /*14ab0*/  STSM.16.M88.4 [R118], R128 ;  /* 0x0000008076007844 */ /* 0x000fe20000000200 */
[----:B------:R-:W-:Y:S01]  /*14ac0*/  IADD3.X R7, R219, UR5, RZ, P1, !PT ;  /* 0x00000005db077c10 */ /* 0x000fe20008ffe4ff */
[----:B------:R-:W-:Y:S02]  /*14ad0*/  ULDC.64 UR4, c[0x0][0xd08] ;  /* 0x0003420000047ab9 */ /* 0x000fe40000000a00 */
[----:B------:R-:W-:Y:S01]  /*14ae0*/  STSM.16.M88.4 [R44], R136 ;  /* 0x000000882c007844 */ /* 0x000fe20000000200 */
[----:B------:R-:W-:-:S03]  /*14af0*/  ISETP.NE.U32.AND P6, PT, RZ, UR4, PT ;  /* 0x00000004ff007c0c */ /* 0x000fc6000bfc5070 */
[----:B------:R2:W-:Y:S01]  /*14b00*/  STSM.16.M88.4 [R40], R144 ;  /* 0x0000009028007844 */ /* 0x0005e20000000200 */
[----:B------:R-:W-:Y:S01]  /*14b10*/  BAR.SYNC.DEFER_BLOCKING 0x1, 0x100 ;  /* 0x0044000000007b1d */ /* 0x000fe20000010000 */
        /* <DEDUP_REMOVED lines=59> */
.L_x_8760:
        /* <DEDUP_REMOVED lines=45> */
[----:B------:R-:W-:Y:S02]  /*151a0*/  IMAD.IADD R26, R216, 0x1, R195 ;  /* 0x00000001d81a7824 */ /* 0x000fe400078e02c3 */
        /* <DEDUP_REMOVED lines=8> */
[----:B------:R-:W-:Y:S02]  /*15230*/  IMAD.IADD R31, R190, 0x1, R195 ;  /* 0x00000001be1f7824 */ /* 0x000fe400078e02c3 */
[----:B------:R-:W-:Y:S01]  /*15240*/  IMAD.WIDE.U32 R4, R83, UR4, R4 ;  /* 0x0000000453047c25 */ /* 0x000fe2000f8e0004 */
[----:B0-----:R-:W-:-:S13]  /*15250*/  ISETP.NE.AND P0, PT, R27, 0x1, PT ;  /* 0x000000011b00780c */ /* 0x001fda0003f05270 */
[----:B------:R-:W0:Y:S08]  /*15260*/  @P0 LDC R3, c[0x0][0xcec] ;  /* 0x00033b00ff030b82 */ /* 0x000e300000000800 */
[----:B------:R-:W2:Y:S01]  /*15270*/  @P0 LDC R15, c[0x0][0xcf0] ;  /* 0x00033c00ff0f0b82 */ /* 0x000ea20000000800 */
[----:B0-----:R-:W-:-:S04]  /*15280*/  @P0 IMAD.HI.U32 R10, R26, R3, RZ ;  /* 0x000000031a0a0227 */ /* 0x001fc800078e00ff */
        /* <DEDUP_REMOVED lines=29> */
.L_x_8761:
[----:B------:R-:W2:Y:S01]  /*15460*/  LDC R85, c[0x0][0xce8] ;  /* 0x00033a00ff557b82 */ /* 0x000ea20000000800 */
[----:B------:R-:W-:Y:S01]  /*15470*/  ULDC.64 UR4, c[0x0][0xba0] ;  /* 0x0002e80000047ab9 */ /* 0x000fe20000000a00 */
[----:B0-----:R-:W5:Y:S01]  /*15480*/  LD.E.128 R4, desc[UR40][R6.64] ;  /* 0x0000002806047980 */ /* 0x001f62000c101d00 */
[----:B------:R-:W-:-:S03]  /*15490*/  IMAD R3, R81, UR4, RZ ;  /* 0x0000000451037c24 */ /* 0x000fc6000f8e02ff */
[----:B------:R-:W5:Y:S02]  /*154a0*/  LD.E.128 R8, desc[UR40][R8.64] ;  /* 0x0000002808087980 */ /* 0x000f64000c101d00 */
[----:B------:R-:W0:Y:S02]  /*154b0*/  LDC R88, c[0x0][0xbc8] ;  /* 0x0002f200ff587b82 */ /* 0x000e240000000800 */
        /* <DEDUP_REMOVED lines=27> */
[----:B0-----:R-:W-:Y:S01]  /*15670*/  ISETP.GE.AND P0, PT, R225, R88, PT ;  /* 0x00000058e100720c */ /* 0x001fe20003f06270 */
        /* <DEDUP_REMOVED lines=14> */
[----:B0-----:R-:W0:Y:S01]  /*15760*/  FENCE.VIEW.ASYNC.S ;  /* 0x00000000000073c6 */ /* 0x001e220000000000 */
        /* <DEDUP_REMOVED lines=16> */
[----:B------:R-:W-:Y:S01]  /*15870*/  IMAD.IADD R195, R229, 0x1, R195 ;  /* 0x00000001e5c37824 */ /* 0x000fe200078e02c3 */
        /* <DEDUP_REMOVED lines=25> */
[----:B0-----:R0:W-:Y:S01]  /*15a10*/  SYNCS.ARRIVE.TRANS64.RED.A1T0 RZ, [R0+URZ], RZ ;  /* 0x000000ff00ff79a7 */ /* 0x0011e2000810043f */
[----:B------:R-:W-:Y:S02]  /*15a20*/  SHF.R.S32.HI R92, RZ, 0x1f, R232 ;  /* 0x0000001fff5c7819 */ /* 0x000fe400000114e8 */
[----:B------:R-:W-:Y:S01]  /*15a30*/  LOP3.LUT R32, R3, 0x20, R32, 0xe2, !PT ;  /* 0x0000002003207812 */ /* 0x000fe200078ee220 */
[----:B------:R0:W2:Y:S01]  /*15a40*/  SHFL.IDX PT, R80, R89, RZ, 0x181f ;  /* 0x00181fff59507589 */ /* 0x0000a200000e0000 */
[----:B------:R-:W-:-:S02]  /*15a50*/  SEL R3, RZ, 0x40, P0 ;  /* 0x00000040ff037807 */ /* 0x000fc40000000000 */
[----:B------:R-:W-:Y:S02]  /*15a60*/  ISETP.GE.AND P0, PT, R232, R88, PT ;  /* 0x00000058e800720c */ /* 0x000fe40003f06270 */
[----:B------:R-:W-:Y:S02]  /*15a70*/  LEA.HI.X R90, R20, UR5, R21, 0x1, P2 ;  /* 0x00000005145a7c11 */ /* 0x000fe400090f0c15 */
[----:B------:R-:W-:Y:S02]  /*15a80*/  LOP3.LUT R3, R32, R3, RZ, 0xfc, !PT ;  /* 0x0000000320037212 */ /* 0x000fe400078efcff */
[----:B------:R-:W-:Y:S01]  /*15a90*/  SEL R32, RZ, 0x80, P0 ;  /* 0x00000080ff207807 */ /* 0x000fe20000000000 */
[----:B------:R0:W3:Y:S01]  /*15aa0*/  SHFL.IDX PT, R81, R90, RZ, 0x181f ;  /* 0x00181fff5a517589 */ /* 0x0000e200000e0000 */
[----:B------:R-:W-:Y:S02]  /*15ab0*/  SHF.R.S32.HI R93, RZ, 0x1f, R233 ;  /* 0x0000001fff5d7819 */ /* 0x000fe400000114e9 */
[----:B------:R-:W-:-:S02]  /*15ac0*/  LOP3.LUT R32, R3, R32, RZ, 0xfc, !PT ;  /* 0x0000002003207212 */ /* 0x000fc400078efcff */
[----:B------:R-:W-:Y:S02]  /*15ad0*/  SHF.R.S32.HI R94, RZ, 0x1f, R221 ;  /* 0x0000001fff5e7819 */ /* 0x000fe400000114dd */
[----:B------:R-:W-:Y:S02]  /*15ae0*/  SHF.R.S32.HI R95, RZ, 0x1f, R222 ;  /* 0x0000001fff5f7819 */ /* 0x000fe400000114de */
[----:B------:R-:W-:Y:S02]  /*15af0*/  SHF.R.S32.HI R96, RZ, 0x1f, R223 ;  /* 0x0000001fff607819 */ /* 0x000fe400000114df */
[----:B------:R-:W-:Y:S02]  /*15b00*/  SHF.R.S32.HI R97, RZ, 0x1f, R224 ;  /* 0x0000001fff617819 */ /* 0x000fe400000114e0 */
[----:B------:R-:W-:Y:S01]  /*15b10*/  SHF.R.S32.HI R98, RZ, 0x1f, R225 ;  /* 0x0000001fff627819 */ /* 0x000fe200000114e1 */
[----:B0-2---:R-:W-:Y:S06]  /*15b20*/  @P1 BRA `(.L_x_8763) ;  /* 0x00000000007c1947 */ /* 0x005fec0003800000 */
[-C--:B------:R-:W-:Y:S02]  /*15b30*/  ISETP.GE.AND P1, PT, R225, R88.reuse, PT ;  /* 0x00000058e100720c */ /* 0x080fe40003f26270 */
[-C--:B------:R-:W-:Y:S02]  /*15b40*/  ISETP.GE.AND P0, PT, R193, R88.reuse, PT ;  /* 0x00000058c100720c */ /* 0x080fe40003f06270 */
[-C--:B------:R-:W-:Y:S02]  /*15b50*/  ISETP.GE.AND P5, PT, R224, R88.reuse, PT ;  /* 0x00000058e000720c */ /* 0x080fe40003fa6270 */
[----:B------:R-:W-:-:S07]  /*15b60*/  ISETP.GE.AND P3, PT, R223, R88, PT ;  /* 0x00000058df00720c */ /* 0x000fce0003f66270 */
[----:B------:R-:W-:Y:S02]  /*15b70*/  @!P1 LEA R82, P2, R225, R80, 0x1 ;  /* 0x00000050e1529211 */ /* 0x000fe400078408ff */
        /* <DEDUP_REMOVED lines=26> */
.L_x_8763:
[----:B------:R-:W-:Y:S05]  /*15d20*/  BSYNC B1 ;  /* 0x0000000000017941 */ /* 0x000fea0003800000 */
.L_x_8762:
[----:B------:R-:W-:Y:S01]  /*15d30*/  VIADD R0, R195, 0x20 ;  /* 0x00000020c3007836 */ /* 0x000fe20000000000 */
[----:B----45:R0:W2:Y:S04]  /*15d40*/  SHFL.IDX PT, R7, R90, 0x1, 0x181f ;  /* 0x00381f005a077f89 */ /* 0x0300a800000e0000 */
[----:B------:R-:W-:Y:S01]  /*15d50*/  ISETP.GE.AND P0, PT, R0, R91, PT ;  /* 0x0000005b0000720c */ /* 0x000fe20003f06270 */
[----:B------:R0:W4:-:S12]  /*15d60*/  SHFL.IDX PT, R6, R89, 0x1, 0x181f ;  /* 0x00381f0059067f89 */ /* 0x00011800000e0000 */
[----:B0-----:R-:W-:Y:S05]  /*15d70*/  @P0 BRA `(.L_x_8764) ;  /* 0x0000000c00f80947 */ /* 0x001fea0003800000 */
[-C--:B------:R-:W-:Y:S02]  /*15d80*/  ISETP.GE.AND P5, PT, R225, R88.reuse, PT ;  /* 0x00000058e100720c */ /* 0x080fe40003fa6270 */
[-C--:B------:R-:W-:Y:S02]  /*15d90*/  ISETP.GE.AND P6, PT, R193, R88.reuse, PT ;  /* 0x00000058c100720c */ /* 0x080fe40003fc6270 */
[-C--:B------:R-:W-:Y:S02]  /*15da0*/  ISETP.GE.AND P3, PT, R224, R88.reuse, PT ;  /* 0x00000058e000720c */ /* 0x080fe40003f66270 */
[-C--:B------:R-:W-:Y:S02]  /*15db0*/  ISETP.GE.AND P2, PT, R223, R88.reuse, PT ;  /* 0x00000058df00720c */ /* 0x080fe40003f46270 */
[-C--:B------:R-:W-:Y:S02]  /*15dc0*/  ISETP.GE.AND P1, PT, R222, R88.reuse, PT ;  /* 0x00000058de00720c */ /* 0x080fe40003f26270 */
[----:B------:R-:W-:-:S03]  /*15dd0*/  ISETP.GE.AND P0, PT, R221, R88, PT ;  /* 0x00000058dd00720c */ /* 0x000fc60003f06270 */
[-C--:B----4-:R-:W-:Y:S02]  /*15de0*/  @!P5 LEA R12, P4, R225, R6.reuse, 0x1 ;  /* 0x00000006e10cd211 */ /* 0x090fe400078808ff */
[----:B--2---:R-:W-:Y:S02]  /*15df0*/  @!P6 IMAD.WIDE R4, R193, 0x2, R6 ;  /* 0x00000002c104e825 */ /* 0x004fe400078e0206 */
        /* <DEDUP_REMOVED lines=21> */
[----:B--2---:R-:W-:-:S04]  /*15f50*/  LEA R4, P0, R232, R6, 0x1 ;  /* 0x00000006e8047211 */ /* 0x004fc800078008ff */
[----:B------:R-:W-:-:S05]  /*15f60*/  LEA.HI.X R5, R232, R7, R92, 0x1, P0 ;  /* 0x00000007e8057211 */ /* 0x000fca00000f0c5c */
[----:B------:R0:W-:Y:S01]  /*15f70*/  ST.E.128 desc[UR40][R4.64], R76 ;  /* 0x0000004c04007985 */ /* 0x0001e2000c101d28 */
[----:B------:R-:W-:Y:S05]  /*15f80*/  BRA `(.L_x_8764) ;  /* 0x0000000c00747947 */ /* 0x000fea0003800000 */
.L_x_8759:
        /* <DEDUP_REMOVED lines=21> */
[----:B------:R-:W3:Y:S04]  /*160e0*/  LDG.E R7, desc[UR40][R4.64] ;  /* 0x0000002804077981 */ /* 0x000ee8000c1e1900 */
[----:B-----5:R-:W3:Y:S02]  /*160f0*/  LDG.E R0, desc[UR40][R4.64+0x4] ;  /* 0x0000042804007981 */ /* 0x020ee4000c1e1900 */
[----:B---3--:R-:W-:-:S07]  /*16100*/  IMAD.IADD R0, R0, 0x1, -R7 ;  /* 0x0000000100007824 */ /* 0x008fce00078e0a07 */
.L_x_8765:
        /* <DEDUP_REMOVED lines=8> */
[----:B---3--:R-:W-:Y:S01]  /*16190*/  IMAD R4, R0, R14, RZ ;  /* 0x0000000e00047224 */ /* 0x008fe200078e02ff */
        /* <DEDUP_REMOVED lines=36> */
.L_x_8767:
[----:B------:R-:W-:Y:S05]  /*163e0*/  BSYNC B1 ;  /* 0x0000000000017941 */ /* 0x000fea0003800000 */
.L_x_8766:
[----:B----4-:R-:W-:Y:S01]  /*163f0*/  ISETP.NE.AND P0, PT, R21, 0x1, PT ;  /* 0x000000011500780c */ /* 0x010fe20003f05270 */
[----:B------:R-:W4:Y:S01]  /*16400*/  LDC R24, c[0x0][0xbc8] ;  /* 0x0002f200ff187b82 */ /* 0x000f220000000800 */
[----:B------:R-:W-:Y:S01]  /*16410*/  ULDC.64 UR4, c[0x0][0xba0] ;  /* 0x0002e80000047ab9 */ /* 0x000fe20000000a00 */
[----:B------:R-:W-:Y:S01]  /*16420*/  IMAD R27, R0, R21, RZ ;  /* 0x00000015001b7224 */ /* 0x000fe200078e02ff */
[----:B------:R-:W-:Y:S01]  /*16430*/  BSSY B1, `(.L_x_8768) ;  /* 0x000006e000017945 */ /* 0x000fe20003800000 */
[----:B---3--:R-:W-:Y:S01]  /*16440*/  IMAD R6, R10, UR4, RZ ;  /* 0x000000040a067c24 */ /* 0x008fe2000f8e02ff */
[----:B------:R-:W-:Y:S01]  /*16450*/  SHF.R.S32.HI R28, RZ, 0x1f, R232 ;  /* 0x0000001fff1c7819 */ /* 0x000fe200000114e8 */
[C---:B0-----:R-:W-:Y:S01]  /*16460*/  IMAD.WIDE.U32 R4, R3.reuse, UR4, RZ ;  /* 0x0000000403047c25 */ /* 0x041fe2000f8e00ff */
[----:B------:R-:W-:Y:S02]  /*16470*/  SHF.R.S32.HI R29, RZ, 0x1f, R233 ;  /* 0x0000001fff1d7819 */ /* 0x000fe400000114e9 */
[----:B------:R-:W-:Y:S01]  /*16480*/  SHF.R.S32.HI R30, RZ, 0x1f, R221 ;  /* 0x0000001fff1e7819 */ /* 0x000fe200000114dd */
[----:B------:R-:W-:Y:S01]  /*16490*/  IMAD R3, R3, UR5, R6 ;  /* 0x0000000503037c24 */ /* 0x000fe2000f8e0206 */
[----:B------:R-:W-:Y:S01]  /*164a0*/  ULDC.64 UR4, c[0x0][0xbe8] ;  /* 0x0002fa0000047ab9 */ /* 0x000fe20000000a00 */
[----:B------:R-:W0:Y:S01]  /*164b0*/  @P0 LDC R7, c[0x0][0xcec] ;  /* 0x00033b00ff070b82 */ /* 0x000e220000000800 */
[----:B------:R-:W-:Y:S01]  /*164c0*/  IMAD R6, R12, UR4, RZ ;  /* 0x000000040c067c24 */ /* 0x000fe2000f8e02ff */
[----:B------:R-:W-:Y:S01]  /*164d0*/  SHF.R.S32.HI R31, RZ, 0x1f, R222 ;  /* 0x0000001fff1f7819 */ /* 0x000fe200000114de */
[----:B------:R-:W-:Y:S01]  /*164e0*/  IMAD.IADD R5, R5, 0x1, R3 ;  /* 0x0000000105057824 */ /* 0x000fe200078e0203 */
[----:B--2---:R-:W-:Y:S01]  /*164f0*/  SHF.R.S32.HI R32, RZ, 0x1f, R223 ;  /* 0x0000001fff207819 */ /* 0x004fe200000114df */
[C---:B------:R-:W-:Y:S01]  /*16500*/  IMAD R3, R217.reuse, UR5, R6 ;  /* 0x00000005d9037c24 */ /* 0x040fe2000f8e0206 */
[----:B------:R-:W-:Y:S01]  /*16510*/  SHF.R.S32.HI R36, RZ, 0x1f, R224 ;  /* 0x0000001fff247819 */ /* 0x000fe200000114e0 */
[----:B------:R-:W-:Y:S01]  /*16520*/  IMAD.WIDE.U32 R4, R217, UR4, R4 ;  /* 0x00000004d9047c25 */ /* 0x000fe2000f8e0004 */
[----:B------:R-:W2:Y:S01]  /*16530*/  @P0 LDC R9, c[0x0][0xcf0] ;  /* 0x00033c00ff090b82 */ /* 0x000ea20000000800 */
[----:B------:R-:W-:Y:S01]  /*16540*/  ULDC.64 UR4, c[0x0][0xbf0] ;  /* 0x0002fc0000047ab9 */ /* 0x000fe20000000a00 */
[----:B------:R-:W-:Y:S01]  /*16550*/  SHF.R.S32.HI R37, RZ, 0x1f, R225 ;  /* 0x0000001fff257819 */ /* 0x000fe200000114e1 */
[----:B------:R-:W-:Y:S01]  /*16560*/  IMAD R6, R228, 0x20, R229 ;  /* 0x00000020e4067824 */ /* 0x000fe200078e02e5 */
[-C--:B----4-:R-:W-:Y:S01]  /*16570*/  ISETP.GE.AND P1, PT, R225, R24.reuse, PT ;  /* 0x00000018e100720c */ /* 0x090fe20003f26270 */
[----:B------:R-:W-:Y:S01]  /*16580*/  IMAD.IADD R5, R5, 0x1, R3 ;  /* 0x0000000105057824 */ /* 0x000fe200078e0203 */
[-C--:B------:R-:W-:Y:S01]  /*16590*/  ISETP.GE.AND P2, PT, R193, R24.reuse, PT ;  /* 0x00000018c100720c */ /* 0x080fe20003f46270 */
[----:B------:R-:W-:Y:S01]  /*165a0*/  IMAD R3, R230, UR4, RZ ;  /* 0x00000004e6037c24 */ /* 0x000fe2000f8e02ff */
[----:B------:R-:W-:Y:S01]  /*165b0*/  SEL R10, RZ, 0xffffffff, P1 ;  /* 0xffffffffff0a7807 */ /* 0x000fe20000800000 */
[----:B------:R-:W-:Y:S01]  /*165c0*/  IMAD.IADD R8, R195, 0x1, R6 ;  /* 0x00000001c3087824 */ /* 0x000fe200078e0206 */
[----:B------:R-:W-:Y:S01]  /*165d0*/  ISETP.GE.AND P1, PT, R223, R24, PT ;  /* 0x00000018df00720c */ /* 0x000fe20003f26270 */
[----:B------:R-:W-:-:S02]  /*165e0*/  IMAD R3, R13, UR5, R3 ;  /* 0x000000050d037c24 */ /* 0x000fc4000f8e0203 */
[----:B------:R-:W-:Y:S01]  /*165f0*/  IMAD.WIDE.U32 R4, R13, UR4, R4 ;  /* 0x000000040d047c25 */ /* 0x000fe2000f8e0004 */
[----:B------:R-:W-:Y:S01]  /*16600*/  SEL R11, RZ, 0xffffffff, P1 ;  /* 0xffffffffff0b7807 */ /* 0x000fe20000800000 */
[----:B------:R-:W-:Y:S02]  /*16610*/  ULDC.64 UR4, c[0x0][0xbe0] ;  /* 0x0002f80000047ab9 */ /* 0x000fe40000000a00 */
[----:B0-----:R-:W-:Y:S01]  /*16620*/  @P0 IMAD.HI.U32 R6, R8, R7, RZ ;  /* 0x0000000708060227 */ /* 0x001fe200078e00ff */
[----:B------:R-:W-:Y:S02]  /*16630*/  SEL R7, RZ, 0x1, P2 ;  /* 0x00000001ff077807 */ /* 0x000fe40001000000 */
[----:B------:R-:W-:Y:S01]  /*16640*/  ISETP.GE.AND P2, PT, R224, R24, PT ;  /* 0x00000018e000720c */ /* 0x000fe20003f46270 */
[----:B------:R-:W-:Y:S02]  /*16650*/  IMAD.SHL.U32 R10, R10, 0x2, RZ ;  /* 0x000000020a0a7824 */ /* 0x000fe400078e00ff */
[----:B------:R-:W-:-:S02]  /*16660*/  IMAD.IADD R5, R5, 0x1, R3 ;  /* 0x0000000105057824 */ /* 0x000fc400078e0203 */
[----:B------:R-:W-:Y:S01]  /*16670*/  IMAD.MOV.U32 R3, RZ, RZ, R8 ;  /* 0x000000ffff037224 */ /* 0x000fe200078e0008 */
[----:B--2---:R-:W-:Y:S01]  /*16680*/  @P0 SHF.R.U32.HI R3, RZ, R9, R6 ;  /* 0x00000009ff030219 */ /* 0x004fe20000011606 */
[----:B------:R-:W-:Y:S01]  /*16690*/  IMAD.SHL.U32 R11, R11, 0x8, RZ ;  /* 0x000000080b0b7824 */ /* 0x000fe200078e00ff */
[----:B------:R-:W-:Y:S01]  /*166a0*/  LOP3.LUT R9, R10, 0x2, R7, 0xe2, !PT ;  /* 0x000000020a097812 */ /* 0x000fe200078ee207 */
[----:B------:R-:W-:Y:S01]  /*166b0*/  IMAD.IADD R26, R229, 0x1, R195 ;  /* 0x00000001e51a7824 */ /* 0x000fe200078e02c3 */
[----:B------:R-:W-:Y:S01]  /*166c0*/  SEL R10, RZ, 0xffffffff, P2 ;  /* 0xffffffffff0a7807 */ /* 0x000fe20001000000 */
[--C-:B------:R-:W-:Y:S01]  /*166d0*/  IMAD.MOV R7, RZ, RZ, -R3.reuse ;  /* 0x000000ffff077224 */ /* 0x100fe200078e0a03 */
[----:B------:R-:W-:Y:S01]  /*166e0*/  SHF.R.S32.HI R6, RZ, 0x1f, R3 ;  /* 0x0000001fff067819 */ /* 0x000fe20000011403 */
[----:B------:R-:W-:Y:S01]  /*166f0*/  IMAD.WIDE.U32 R4, R3, UR4, R4 ;  /* 0x0000000403047c25 */ /* 0x000fe2000f8e0004 */
[-C--:B------:R-:W-:Y:S02]  /*16700*/  ISETP.GE.AND P0, PT, R222, R24.reuse, PT ;  /* 0x00000018de00720c */ /* 0x080fe40003f06270 */
[----:B------:R-:W-:Y:S01]  /*16710*/  ISETP.GE.AND P2, PT, R232, R24, PT ;  /* 0x00000018e800720c */ /* 0x000fe20003f46270 */
[----:B------:R-:W-:-:S02]  /*16720*/  IMAD.SHL.U32 R10, R10, 0x4, RZ ;  /* 0x000000040a0a7824 */ /* 0x000fc400078e00ff */
        /* <DEDUP_REMOVED lines=62> */
.L_x_8769:
[----:B------:R-:W-:Y:S05]  /*16b10*/  BSYNC B1 ;  /* 0x0000000000017941 */ /* 0x000fea0003800000 */
.L_x_8768:
        /* <DEDUP_REMOVED lines=36> */
.L_x_8764:
[----:B------:R-:W-:Y:S05]  /*16d60*/  BSYNC B0 ;  /* 0x0000000000007941 */ /* 0x000fea0003800000 */
.L_x_8758:
[----:B------:R-:W-:Y:S02]  /*16d70*/  ULDC UR4, c[0x0][0xd3c] ;  /* 0x00034f0000047ab9 */ /* 0x000fe40000000800 */
[----:B------:R-:W-:-:S13]  /*16d80*/  ISETP.GE.AND P0, PT, R35, UR4, PT ;  /* 0x0000000423007c0c */ /* 0x000fda000bf06270 */
[----:B------:R-:W-:Y:S05]  /*16d90*/  @!P0 BRA `(.L_x_8770) ;  /* 0xfffffea4002c8947 */ /* 0x000fea000383ffff */
[----:B------:R-:W-:Y:S05]  /*16da0*/  BRA `(.L_x_8638) ;  /* 0x000000a000387947 */ /* 0x000fea0003800000 */
.L_x_8636:
        /* <DEDUP_REMOVED lines=18> */
.L_x_8771:
        /* <DEDUP_REMOVED lines=42> */
.L_x_8777:
        /* <DEDUP_REMOVED lines=12> */
.L_x_8776:
[----:B------:R-:W-:Y:S05]  /*17230*/  BSYNC B0 ;  /* 0x0000000000007941 */ /* 0x000fea0003800000 */
.L_x_8775:
        /* <DEDUP_REMOVED lines=21> */
.L_x_8773:
        /* <DEDUP_REMOVED lines=20> */
.L_x_8778:
        /* <DEDUP_REMOVED lines=57> */
.L_x_8774:
[----:B------:R-:W-:Y:S02]  /*17860*/  IMAD.MOV.U32 R17, RZ, RZ, RZ ;  /* 0x000000ffff117224 */ /* 0x000fe400078e00ff */
[----:B------:R-:W-:Y:S02]  /*17870*/  IMAD.U32 R16, RZ, RZ, UR6 ;  /* 0x00000006ff107e24 */ /* 0x000fe4000f8e00ff */
[----:B------:R-:W-:-:S07]  /*17880*/  IMAD.MOV.U32 R18, RZ, RZ, RZ ;  /* 0x000000ffff127224 */ /* 0x000fce00078e00ff */
.L_x_8779:
[----:B------:R-:W-:-:S13]  /*17890*/  ISETP.NE.AND P0, PT, R0, RZ, PT ;  /* 0x000000ff0000720c */ /* 0x000fda0003f05270 */
[----:B------:R-:W1:Y:S01]  /*178a0*/  @!P0 S2R R3, SR_CgaCtaId ;  /* 0x0000000000038919 */ /* 0x000e620000008800 */
[----:B------:R-:W-:-:S04]  /*178b0*/  @!P0 MOV R0, 0x400 ;  /* 0x0000040000008802 */ /* 0x000fc80000000f00 */
[----:B-1----:R-:W-:-:S05]  /*178c0*/  @!P0 LEA R0, R3, R0, 0x18 ;  /* 0x0000000003008211 */ /* 0x002fca00078ec0ff */
[----:B------:R2:W-:Y:S01]  /*178d0*/  @!P0 STS.128 [R0+0x388d0], R16 ;  /* 0x0388d01000008388 */ /* 0x0005e20000000c00 */
[----:B------:R-:W-:Y:S06]  /*178e0*/  BAR.ARV 0x5, 0x180 ;  /* 0x0146000000007b1d */ /* 0x000fec0000002000 */
.L_x_8772:
        /* <DEDUP_REMOVED lines=41> */
.L_x_8950:
        /* <DEDUP_REMOVED lines=26> */
[C---:B------:R-:W-:Y:S01]  /*17d20*/  IADD3 R6, P5, R8.reuse, UR6, RZ ;  /* 0x0000000608067c10 */ /* 0x040fe2000ffbe0ff */
[----:B------:R-:W-:Y:S01]  /*17d30*/  IMAD.MOV.U32 R9, RZ, RZ, RZ ;  /* 0x000000ffff097224 */ /* 0x000fe200078e00ff */
        /* <DEDUP_REMOVED lines=38> */
.L_x_8781:
        /* <DEDUP_REMOVED lines=12> */
.L_x_8782:
[----:B------:R-:W-:Y:S05]  /*18060*/  @!P0 BRA `(.L_x_8783) ;  /* 0x00000000000c8947 */ /* 0x000fea0003800000 */
[----:B------:R-:W2:Y:S04]  /*18070*/  LDG.E R10, desc[UR40][R6.64] ;  /* 0x00000028060a7981 */ /* 0x000ea8000c1e1900 */
[----:B------:R-:W2:Y:S02]  /*18080*/  LDG.E R6, desc[UR40][R6.64+0x4] ;  /* 0x0000042806067981 */ /* 0x000ea4000c1e1900 */
[----:B--2---:R-:W-:-:S07]  /*18090*/  IMAD.IADD R10, R6, 0x1, -R10 ;  /* 0x00000001060a7824 */ /* 0x004fce00078e0a0a */
.L_x_8783:
[----:B------:R-:W2:Y:S01]  /*180a0*/  @P1 LDG.E R2, desc[UR40][R4.64] ;  /* 0x0000002804021981 */ /* 0x000ea2000c1e1900 */
[----:B------:R-:W3:Y:S01]  /*180b0*/  LDC R3, c[0x0][0x448] ;  /* 0x00011200ff037b82 */ /* 0x000ee20000000800 */
[----:B-----5:R-:W-:Y:S02]  /*180c0*/  IMAD.IADD R0, R10, 0x1, -R0 ;  /* 0x000000010a007824 */ /* 0x020fe400078e0a00 */
[----:B------:R4:W2:Y:S01]  /*180d0*/  @P1 LDG.E R4, desc[UR40][R4.64+0x4] ;  /* 0x0000042804041981 */ /* 0x0008a2000c1e1900 */
[----:B---3--:R-:W-:-:S13]  /*180e0*/  ISETP.NE.AND P0, PT, R3, 0x1, PT ;  /* 0x000000010300780c */ /* 0x008fda0003f05270 */
[----:B----4-:R-:W3:Y:S01]  /*180f0*/  @P0 LDC R5, c[0x0][0x450] ;  /* 0x00011400ff050b82 */ /* 0x010ee20000000800 */
[----:B------:R-:W-:Y:S01]  /*18100*/  BSSY B0, `(.L_x_8784) ;  /* 0x00001d1000007945 */ /* 0x000fe20003800000 */
[----:B--2---:R-:W-:-:S06]  /*18110*/  @P1 IMAD.IADD R8, R4, 0x1, -R2 ;  /* 0x0000000104081824 */ /* 0x004fcc00078e0a02 */
[----:B------:R-:W2:Y:S01]  /*18120*/  @P0 LDC R4, c[0x0][0x44c] ;  /* 0x00011300ff040b82 */ /* 0x000ea20000000800 */
[----:B------:R-:W-:-:S04]  /*18130*/  IMAD.SHL.U32 R2, R17, 0x40, RZ ;  /* 0x0000004011027824 */ /* 0x000fc800078e00ff */
[----:B------:R-:W-:-:S04]  /*18140*/  VIADD R2, R2, 0x3f ;  /* 0x0000003f02027836 */ /* 0x000fc80000000000 */
[----:B------:R-:W-:Y:S02]  /*18150*/  IMAD.MOV.U32 R3, RZ, RZ, R2 ;  /* 0x000000ffff037224 */ /* 0x000fe400078e0002 */
[----:B--2---:R-:W-:-:S04]  /*18160*/  @P0 IMAD.HI.U32 R4, R2, R4, RZ ;  /* 0x0000000402040227 */ /* 0x004fc800078e00ff */
[----:B------:R-:W-:Y:S01]  /*18170*/  IMAD.IADD R2, R0, 0x1, R8 ;  /* 0x0000000100027824 */ /* 0x000fe200078e0208 */
[----:B---3--:R-:W-:-:S03]  /*18180*/  @P0 SHF.R.U32.HI R3, RZ, R5, R4 ;  /* 0x00000005ff030219 */ /* 0x008fc60000011604 */
        /* <DEDUP_REMOVED lines=9> */
[----:B------:R-:W-:Y:S01]  /*18220*/  VIMNMX R2, R20, R2, PT ;  /* 0x0000000214027248 */ /* 0x000fe20003fe0100 */
[----:B------:R-:W-:-:S04]  /*18230*/  IMAD.MOV R3, RZ, RZ, -R0 ;  /* 0x000000ffff037224 */ /* 0x000fc800078e0a00 */
[----:B------:R-:W-:-:S05]  /*18240*/  IMAD R2, R2, 0x40, -R0 ;  /* 0x0000004002027824 */ /* 0x000fca00078e0a00 */
[----:B------:R-:W-:Y:S02]  /*18250*/  VIMNMX R0, R2, R8, PT ;  /* 0x0000000802007248 */ /* 0x000fe40003fe0100 */
[----:B------:R-:W-:-:S04]  /*18260*/  VIMNMX R2, RZ, R3, !PT ;  /* 0x00000003ff027248 */ /* 0x000fc80007fe0100 */
[----:B------:R-:W-:Y:S02]  /*18270*/  ISETP.GT.AND P0, PT, R0, R2, PT ;  /* 0x000000020000720c */ /* 0x000fe40003f04270 */
[----:B------:R-:W-:-:S11]  /*18280*/  SHF.R.U32.HI R2, RZ, 0x6, R2 ;  /* 0x00000006ff027819 */ /* 0x000fd60000011602 */
[----:B------:R-:W-:-:S05]  /*18290*/  @P0 VIADD R0, R0, 0x3f ;  /* 0x0000003f00000836 */ /* 0x000fca0000000000 */
[----:B------:R-:W-:Y:S01]  /*182a0*/  @P0 SHF.R.S32.HI R3, RZ, 0x1f, R0 ;  /* 0x0000001fff030819 */ /* 0x000fe20000011400 */
[----:B------:R-:W-:-:S03]  /*182b0*/  IMAD.MOV.U32 R7, RZ, RZ, R2 ;  /* 0x000000ffff077224 */ /* 0x000fc600078e0002 */
[----:B------:R-:W-:-:S04]  /*182c0*/  @P0 LEA.HI R0, R3, R0, RZ, 0x6 ;  /* 0x0000000003000211 */ /* 0x000fc800078f30ff */
[----:B------:R-:W-:-:S04]  /*182d0*/  @P0 SHF.R.S32.HI R7, RZ, 0x6, R0 ;  /* 0x00000006ff070819 */ /* 0x000fc80000011400 */
[----:B------:R-:W-:Y:S02]  /*182e0*/  ISETP.GT.AND P2, PT, R7, R2, PT ;  /* 0x000000020700720c */ /* 0x000fe40003f44270 */
[----:B------:R-:W-:-:S11]  /*182f0*/  PLOP3.LUT P0, PT, PT, PT, PT, 0x80, 0x0 ;  /* 0x000000000000781c */ /* 0x000fd60003f0f070 */
        /* <DEDUP_REMOVED lines=8> */
.L_x_8994:
[----:B--2---:R-:W-:Y:S02]  /*18380*/  ISETP.NE.AND P0, PT, R14, RZ, PT ;  /* 0x000000ff0e00720c */ /* 0x004fe40003f05270 */
[----:B------:R-:W-:-:S11]  /*18390*/  PLOP3.LUT P6, PT, PT, PT, PT, 0x8, 0x0 ;  /* 0x000000000000781c */ /* 0x000fd60003fce170 */
[----:B------:R-:W-:Y:S05]  /*183a0*/  @P0 BRA `(.L_x_8787) ;  /* 0x00000000000c0947 */ /* 0x000fea0003800000 */
[----:B------:R-:W-:-:S03]  /*183b0*/  UMOV UR4, 0xffffffff ;  /* 0xffffffff00047882 */ /* 0x000fc60000000000 */
[----:B------:R-:W-:Y:S05]  /*183c0*/  BRA.DIV UR4, `(.L_x_8788) ;  /* 0x0000009604c07947 */ /* 0x000fea000b800000 */
[----:B------:R-:W-:-:S13]  /*183d0*/  ELECT P6, URZ, PT ;  /* 0x00000000003f782f */ /* 0x000fda00038c0000 */
.L_x_8787:
        /* <DEDUP_REMOVED lines=10> */
.L_x_8997:
[----:B------:R-:W-:Y:S05]  /*18480*/  BSYNC B1 ;  /* 0x0000000000017941 */ /* 0x000fea0003800000 */
.L_x_8789:
        /* <DEDUP_REMOVED lines=14> */
.L_x_8998:
[----:B------:R-:W-:Y:S05]  /*18570*/  BSYNC B2 ;  /* 0x0000000000027941 */ /* 0x000fea0003800000 */
.L_x_8793:
        /* <DEDUP_REMOVED lines=9> */
.L_x_8796:
[----:B------:R-:W-:Y:S05]  /*18610*/  BSYNC B2 ;  /* 0x0000000000027941 */ /* 0x000fea0003800000 */
.L_x_8795:
        /* <DEDUP_REMOVED lines=14> */
.L_x_8797:
        /* <DEDUP_REMOVED lines=13> */
.L_x_8999:
[----:B------:R-:W-:Y:S05]  /*187d0*/  BSYNC B2 ;  /* 0x0000000000027941 */ /* 0x000fea0003800000 */
.L_x_8798:
[----:B------:R-:W-:Y:S01]  /*187e0*/  BSSY B2, `(.L_x_8800) ;  /* 0x000000b000027945 */ /* 0x000fe20003800000 */
[----:B------:R-:W-:Y:S02]  /*187f0*/  IMAD.MOV.U32 R10, RZ, RZ, 0x0 ;  /* 0x00000000ff0a7424 */ /* 0x000fe400078e00ff */
[----:B-1----:R-:W-:Y:S01]  /*18800*/  IMAD.MOV.U32 R11, RZ, RZ, 0x12f00000 ;  /* 0x12f00000ff0b7424 */ /* 0x002fe200078e00ff */
        /* <DEDUP_REMOVED lines=8> */
.L_x_8801:
[----:B------:R-:W-:Y:S05]  /*18890*/  BSYNC B2 ;  /* 0x0000000000027941 */ /* 0x000fea0003800000 */
.L_x_8800:
        /* <DEDUP_REMOVED lines=11> */
.L_x_8802:
        /* <DEDUP_REMOVED lines=15> */
.L_x_8803:
        /* <DEDUP_REMOVED lines=15> */
.L_x_8804:
        /* <DEDUP_REMOVED lines=15> */
.L_x_8805:
        /* <DEDUP_REMOVED lines=15> */
.L_x_8806:
        /* <DEDUP_REMOVED lines=15> */
.L_x_8807:
        /* <DEDUP_REMOVED lines=15> */
.L_x_8808:
        /* <DEDUP_REMOVED lines=15> */
.L_x_8809:
        /* <DEDUP_REMOVED lines=10> */
.L_x_8792:
[----:B------:R-:W-:Y:S05]  /*19080*/  BSYNC B1 ;  /* 0x0000000000017941 */ /* 0x000fea0003800000 */
.L_x_8791:
        /* <DEDUP_REMOVED lines=13> */
.L_x_8829:
[----:B------:R-:W-:Y:S05]  /*19160*/  YIELD ;  /* 0x0000000000007946 */ /* 0x000fea0003800000 */
[----:B------:R-:W-:Y:S04]  /*19170*/  BSSY B1, `(.L_x_8810) ;  /* 0x00000bd000017945 */ /* 0x000fe80003800000 */
[----:B---3--:R-:W-:Y:S05]  /*19180*/  @!P6 BRA `(.L_x_8811) ;  /* 0x0000000800ece947 */ /* 0x008fea0003800000 */
[----:B------:R-:W3:Y:S04]  /*19190*/  LDL R7, [R1+0x4] ;  /* 0x0000040001077983 */ /* 0x000ee80000100800 */
[----:B--2---:R-:W3:Y:S04]  /*191a0*/  LDL R4, [R1+0x10] ;  /* 0x0000100001047983 */ /* 0x004ee80000100800 */
[----:B------:R-:W2:Y:S01]  /*191b0*/  LDL R5, [R1+0x20] ;  /* 0x0000200001057983 */ /* 0x000ea20000100800 */
[----:B------:R-:W0:Y:S01]  /*191c0*/  S2R R6, SR_TID.X ;  /* 0x0000000000067919 */ /* 0x000e220000002100 */
[----:B------:R-:W-:Y:S01]  /*191d0*/  BSSY B2, `(.L_x_8812) ;  /* 0x0000007000027945 */ /* 0x000fe20003800000 */
[----:B0-----:R-:W-:-:S04]  /*191e0*/  LOP3.LUT R6, R6, 0x7f, RZ, 0xc0, !PT ;  /* 0x0000007f06067812 */ /* 0x001fc800078ec0ff */
[----:B------:R-:W-:Y:S01]  /*191f0*/  ISETP.NE.AND P2, PT, R6, RZ, PT ;  /* 0x000000ff0600720c */ /* 0x000fe20003f45270 */
[----:B---3--:R-:W-:Y:S01]  /*19200*/  IMAD R4, R4, 0x8, R7 ;  /* 0x0000000804047824 */ /* 0x008fe200078e0207 */
[----:B--2---:R-:W-:-:S04]  /*19210*/  SHF.L.U32 R5, R5, 0x1f, RZ ;  /* 0x0000001f05057819 */ /* 0x004fc800000006ff */
[----:B------:R-:W0:Y:S02]  /*19220*/  SYNCS.PHASECHK.TRANS64.TRYWAIT P1, [R4+URZ+0x388a0], R5 ;  /* 0x0388a005040075a7 */ /* 0x000e24000802017f */
[----:B0-----:R-:W-:Y:S05]  /*19230*/  @!P1 BRA `(.L_x_8813) ;  /* 0x0000008800849947 */ /* 0x001fea0003800000 */
.L_x_9000:
[----:B------:R-:W-:Y:S05]  /*19240*/  BSYNC B2 ;  /* 0x0000000000027941 */ /* 0x000fea0003800000 */
.L_x_8812:
        /* <DEDUP_REMOVED lines=9> */
.L_x_8815:
[----:B------:R-:W-:Y:S05]  /*192e0*/  BSYNC B2 ;  /* 0x0000000000027941 */ /* 0x000fea0003800000 */
.L_x_8814:
        /* <DEDUP_REMOVED lines=13> */
.L_x_8816:
        /* <DEDUP_REMOVED lines=13> */
.L_x_9001:
[----:B------:R-:W-:Y:S05]  /*19490*/  BSYNC B2 ;  /* 0x0000000000027941 */ /* 0x000fea0003800000 */
.L_x_8817:
        /* <DEDUP_REMOVED lines=11> */
.L_x_8820:
[----:B------:R-:W-:Y:S05]  /*19550*/  BSYNC B2 ;  /* 0x0000000000027941 */ /* 0x000fea0003800000 */
.L_x_8819:
        /* <DEDUP_REMOVED lines=11> */
.L_x_8821:
        /* <DEDUP_REMOVED lines=15> */
.L_x_8822:
        /* <DEDUP_REMOVED lines=15> */
.L_x_8823:
        /* <DEDUP_REMOVED lines=15> */
.L_x_8824:
        /* <DEDUP_REMOVED lines=15> */
.L_x_8825:
        /* <DEDUP_REMOVED lines=15> */
.L_x_8826:
        /* <DEDUP_REMOVED lines=15> */
.L_x_8827:
        /* <DEDUP_REMOVED lines=15> */
.L_x_8828:
        /* <DEDUP_REMOVED lines=10> */
.L_x_8811:
[----:B------:R-:W-:Y:S05]  /*19d40*/  BSYNC B1 ;  /* 0x0000000000017941 */ /* 0x000fea0003800000 */
.L_x_8810:
        /* <DEDUP_REMOVED lines=12> */
.L_x_8785:
[----:B------:R-:W-:Y:S05]  /*19e10*/  BSYNC B0 ;  /* 0x0000000000007941 */ /* 0x000fea0003800000 */
.L_x_8784:
        /* <DEDUP_REMOVED lines=14> */
[----:B--23--:R-:W-:-:S04]  /*19f00*/  VIMNMX R4, R20, R0, PT ;  /* 0x0000000014047248 */ /* 0x00cfc80003fe0100 */
[----:B------:R-:W-:Y:S01]  /*19f10*/  ISETP.GT.AND P0, PT, R4, RZ, PT ;  /* 0x000000ff0400720c */ /* 0x000fe20003f04270 */
[----:B------:R2:W-:-:S12]  /*19f20*/  STL [R1+0x34], R4 ;  /* 0x0000340401007387 */ /* 0x0005d80000100800 */
[----:B--2---:R-:W-:Y:S05]  /*19f30*/  @P0 BRA `(.L_x_8831) ;  /* 0x0000000000440947 */ /* 0x004fea0003800000 */
[----:B------:R-:W2:Y:S02]  /*19f40*/  S2R R4, SR_TID.X ;  /* 0x0000000000047919 */ /* 0x000ea40000002100 */
        /* <DEDUP_REMOVED lines=16> */
.L_x_8831:
        /* <DEDUP_REMOVED lines=20> */
[----:B0-2---:R-:W-:Y:S05]  /*1a190*/  CALL.ABS.NOINC R2 ;  /* 0x0000000002007343 */ /* 0x005fea0003c00000 */
.L_x_8834:
[----:B------:R-:W-:Y:S05]  /*1a1a0*/  BSYNC B6 ;  /* 0x0000000000067941 */ /* 0x000fea0003800000 */
.L_x_8833:
        /* <DEDUP_REMOVED lines=15> */
[----:B-1----:R-:W-:Y:S02]  /*1a2a0*/  IMAD.U32 R11, RZ, RZ, UR5 ;  /* 0x00000005ff0b7e24 */ /* 0x002fe4000f8e00ff */
[----:B------:R-:W-:Y:S02]  /*1a2b0*/  IMAD.MOV.U32 R8, RZ, RZ, 0x70 ;  /* 0x00000070ff087424 */ /* 0x000fe400078e00ff */
[----:B------:R-:W-:Y:S02]  /*1a2c0*/  IMAD.MOV.U32 R12, RZ, RZ, 0x1 ;  /* 0x00000001ff0c7424 */ /* 0x000fe400078e00ff */
[----:B--2---:R-:W-:-:S07]  /*1a2d0*/  IMAD.MOV.U32 R13, RZ, RZ, RZ ;  /* 0x000000ffff0d7224 */ /* 0x004fce00078e00ff */
[----:B------:R-:W-:-:S07]  /*1a2e0*/  LEPC R20, `(.L_x_8837) ;  /* 0x000000001014794e */ /* 0x000fce0000000000 */
[----:B0--3--:R-:W-:Y:S05]  /*1a2f0*/  CALL.ABS.NOINC R2 ;  /* 0x0000000002007343 */ /* 0x009fea0003c00000 */
.L_x_8837:
        /* <DEDUP_REMOVED lines=16> */
.L_x_8836:
[----:B------:R-:W-:Y:S05]  /*1a400*/  BSYNC B6 ;  /* 0x0000000000067941 */ /* 0x000fea0003800000 */
.L_x_8835:
        /* <DEDUP_REMOVED lines=10> */
[----:B----4-:R2:W3:Y:S02]  /*1a4b0*/  @P0 LDG.E R7, desc[UR40][R2.64] ;  /* 0x0000002802070981 */ /* 0x0104e4000c1e1900 */
        /* <DEDUP_REMOVED lines=14> */
.L_x_9004:
        /* <DEDUP_REMOVED lines=12> */
.L_x_9007:
        /* <DEDUP_REMOVED lines=25> */
.L_x_8841:
[----:B------:R-:W3:Y:S04]  /*1a7f0*/  LDL R7, [R1+0x4] ;  /* 0x0000040001077983 */ /* 0x000ee80000100800 */
[----:B0-2---:R-:W3:Y:S04]  /*1a800*/  LDL R0, [R1+0xc] ;  /* 0x00000c0001007983 */ /* 0x005ee80000100800 */
[----:B------:R-:W2:Y:S01]  /*1a810*/  LDL R2, [R1+0x1c] ;  /* 0x00001c0001027983 */ /* 0x000ea20000100800 */
[----:B---3--:R-:W-:Y:S01]  /*1a820*/  IMAD R0, R0, 0x8, R7 ;  /* 0x0000000800007824 */ /* 0x008fe200078e0207 */
[----:B--2---:R-:W-:-:S04]  /*1a830*/  SHF.L.U32 R2, R2, 0x1f, RZ ;  /* 0x0000001f02027819 */ /* 0x004fc800000006ff */
[----:B------:R-:W0:Y:S02]  /*1a840*/  SYNCS.PHASECHK.TRANS64.TRYWAIT P0, [R0+URZ+0x38840], R2 ;  /* 0x03884002000075a7 */ /* 0x000e24000800017f */
[----:B0-----:R-:W-:Y:S05]  /*1a850*/  @!P0 BRA `(.L_x_8842) ;  /* 0x0000007400788947 */ /* 0x001fea0003800000 */
.L_x_9008:
        /* <DEDUP_REMOVED lines=11> */
.L_x_8843:
        /* <DEDUP_REMOVED lines=27> */
.L_x_8839:
[----:B0-----:R-:W3:Y:S04]  /*1aac0*/  LDL R0, [R1+0x4] ;  /* 0x0000040001007983 */ /* 0x001ee80000100800 */
        /* <DEDUP_REMOVED lines=16> */
[----:B0-----:R-:W-:-:S05]  /*1abd0*/  SHF.R.S32.HI R0, RZ, 0x1f, R18 ;  /* 0x0000001fff007819 */ /* 0x001fca0000011412 */
        /* <DEDUP_REMOVED lines=19> */
.L_x_8845:
[----:B------:R-:W-:Y:S05]  /*1ad10*/  BSYNC B6 ;  /* 0x0000000000067941 */ /* 0x000fea0003800000 */
.L_x_8844:
[----:B------:R-:W3:Y:S01]  /*1ad20*/  LDL R4, [R1+0x48] ;  /* 0x0000480001047983 */ /* 0x000ee20000100800 */
[----:B------:R-:W0:Y:S01]  /*1ad30*/  LDC R7, c[0x0][0x448] ;  /* 0x00011200ff077b82 */ /* 0x000e220000000800 */
[----:B------:R-:W-:Y:S01]  /*1ad40*/  ULDC.64 UR4, c[0x0][0x298] ;  /* 0x0000a60000047ab9 */ /* 0x000fe20000000a00 */
[----:B------:R-:W-:Y:S01]  /*1ad50*/  ULDC.64 UR6, c[0x0][0x280] ;  /* 0x0000a00000067ab9 */ /* 0x000fe20000000a00 */
[----:B------:R-:W4:Y:S04]  /*1ad60*/  LDL R10, [R1+0x38] ;  /* 0x00003800010a7983 */ /* 0x000f280000100800 */
[----:B------:R-:W4:Y:S01]  /*1ad70*/  LDL R9, [R1+0x54] ;  /* 0x0000540001097983 */ /* 0x000f220000100800 */
[----:B--2---:R-:W2:Y:S01]  /*1ad80*/  S2R R2, SR_TID.X ;  /* 0x0000000000027919 */ /* 0x004ea20000002100 */
[----:B------:R-:W1:Y:S02]  /*1ad90*/  S2R R0, SR_TID.X ;  /* 0x0000000000007919 */ /* 0x000e640000002100 */
[----:B------:R-:W4:Y:S04]  /*1ada0*/  LDL R8, [R1+0x58] ;  /* 0x0000580001087983 */ /* 0x000f280000100800 */
[----:B------:R-:W4:Y:S01]  /*1adb0*/  LDL R6, [R1+0x3c] ;  /* 0x00003c0001067983 */ /* 0x000f220000100800 */
[----:B0-----:R-:W-:-:S13]  /*1adc0*/  ISETP.NE.AND P0, PT, R7, 0x1, PT ;  /* 0x000000010700780c */ /* 0x001fda0003f05270 */
[----:B------:R-:W0:Y:S01]  /*1add0*/  @P0 LDC R3, c[0x0][0x450] ;  /* 0x00011400ff030b82 */ /* 0x000e220000000800 */
[----:B--2---:R-:W-:-:S04]  /*1ade0*/  LOP3.LUT R2, R2, 0x7f, RZ, 0xc0, !PT ;  /* 0x0000007f02027812 */ /* 0x004fc800078ec0ff */
[----:B------:R-:W-:Y:S01]  /*1adf0*/  SHF.R.U32.HI R2, RZ, 0x3, R2 ;  /* 0x00000003ff027819 */ /* 0x000fe20000011602 */
[----:B-1----:R-:W-:-:S05]  /*1ae00*/  IMAD.SHL.U32 R0, R0, 0x10, RZ ;  /* 0x0000001000007824 */ /* 0x002fca00078e00ff */
[----:B------:R-:W-:Y:S02]  /*1ae10*/  LOP3.LUT R0, R2, 0x70, R0, 0xf8, !PT ;  /* 0x0000007002007812 */ /* 0x000fe400078ef800 */
[----:B------:R-:W1:Y:S03]  /*1ae20*/  @P0 LDC R2, c[0x0][0x44c] ;  /* 0x00011300ff020b82 */ /* 0x000e660000000800 */
[----:B------:R-:W-:-:S04]  /*1ae30*/  IMAD R5, R17, 0x40, R0 ;  /* 0x0000004011057824 */ /* 0x000fc800078e0200 */
[----:B------:R-:W-:Y:S01]  /*1ae40*/  IMAD.MOV.U32 R0, RZ, RZ, R5 ;  /* 0x000000ffff007224 */ /* 0x000fe200078e0005 */
[----:B------:R2:W-:Y:S01]  /*1ae50*/  STL [R1+0x2c], R5 ;  /* 0x00002c0501007387 */ /* 0x0005e20000100800 */
[----:B-1----:R-:W-:-:S05]  /*1ae60*/  @P0 IMAD.HI.U32 R2, R5, R2, RZ ;  /* 0x0000000205020227 */ /* 0x002fca00078e00ff */
[----:B0-----:R-:W-:Y:S01]  /*1ae70*/  @P0 SHF.R.U32.HI R0, RZ, R3, R2 ;  /* 0x00000003ff000219 */ /* 0x001fe20000011602 */
        /* <DEDUP_REMOVED lines=76> */
.L_x_9017:
        /* <DEDUP_REMOVED lines=12> */
.L_x_8847:
        /* <DEDUP_REMOVED lines=38> */
.L_x_8849:
[----:B------:R-:W-:Y:S05]  /*1b660*/  BSYNC B6 ;  /* 0x0000000000067941 */ /* 0x000fea0003800000 */
.L_x_8848:
        /* <DEDUP_REMOVED lines=188> */
.L_x_9027:
        /* <DEDUP_REMOVED lines=31> */
.L_x_8852:
[----:B------:R-:W-:Y:S05]  /*1c420*/  BSYNC B0 ;  /* 0x0000000000007941 */ /* 0x000fea0003800000 */
.L_x_8851:
[----:B--2---:R2:W5:Y:S01]  /*1c430*/  LDL R0, [R1+0x4] ;  /* 0x0000040001007983 */ /* 0x0045620000100800 */
[----:B------:R-:W-:Y:S01]  /*1c440*/  PLOP3.LUT P0, PT, PT, PT, PT, 0x80, 0x0 ;  /* 0x000000000000781c */ /* 0x000fe20003f0f070 */
[----:B------:R-:W-:-:S12]  /*1c450*/  NOP ;  /* 0x0000000000007918 */ /* 0x000fd80000000000 */
.L_x_8853:
        /* <DEDUP_REMOVED lines=19> */
.L_x_9028:
[----:B------:R-:W-:Y:S05]  /*1c590*/  BSYNC B0 ;  /* 0x0000000000007941 */ /* 0x000fea0003800000 */
.L_x_8854:
        /* <DEDUP_REMOVED lines=16> */
.L_x_9029:
[----:B------:R-:W-:Y:S05]  /*1c6a0*/  BSYNC B1 ;  /* 0x0000000000017941 */ /* 0x000fea0003800000 */
.L_x_8858:
        /* <DEDUP_REMOVED lines=9> */
.L_x_8861:
[----:B------:R-:W-:Y:S05]  /*1c740*/  BSYNC B1 ;  /* 0x0000000000017941 */ /* 0x000fea0003800000 */
.L_x_8860:
        /* <DEDUP_REMOVED lines=14> */
.L_x_8862:
        /* <DEDUP_REMOVED lines=16> */
.L_x_8863:
        /* <DEDUP_REMOVED lines=16> */
.L_x_8864:
        /* <DEDUP_REMOVED lines=16> */
.L_x_8865:
        /* <DEDUP_REMOVED lines=16> */
.L_x_8866:
        /* <DEDUP_REMOVED lines=16> */
.L_x_8867:
        /* <DEDUP_REMOVED lines=16> */
.L_x_8868:
        /* <DEDUP_REMOVED lines=16> */
.L_x_8869:
        /* <DEDUP_REMOVED lines=11> */
.L_x_8857:
[----:B------:R-:W-:Y:S05]  /*1cfe0*/  BSYNC B0 ;  /* 0x0000000000007941 */ /* 0x000fea0003800000 */
.L_x_8856:
        /* <DEDUP_REMOVED lines=29> */
[----:B------:R-:W1:Y:S03]  /*1d1c0*/  LDC R6, c[0x0][0x43c] ;  /* 0x00010f00ff067b82 */ /* 0x000e660000000800 */
[----:B------:R-:W4:Y:S01]  /*1d1d0*/  LDL R7, [R1+0x14] ;  /* 0x0000140001077983 */ /* 0x000f220000100800 */
[----:B------:R-:W-:Y:S01]  /*1d1e0*/  IMAD.MOV.U32 R0, RZ, RZ, R4 ;  /* 0x000000ffff007224 */ /* 0x000fe200078e0004 */
[----:B------:R-:W-:Y:S01]  /*1d1f0*/  ULDC.64 UR6, c[0x0][0x428] ;  /* 0x00010a0000067ab9 */ /* 0x000fe20000000a00 */
[----:B-1----:R-:W-:-:S13]  /*1d200*/  ISETP.NE.AND P0, PT, R6, 0x1, PT ;  /* 0x000000010600780c */ /* 0x002fda0003f05270 */
[----:B------:R-:W1:Y:S02]  /*1d210*/  @P0 LDC.64 R2, c[0x0][0x440] ;  /* 0x00011000ff020b82 */ /* 0x000e640000000a00 */
[----:B-1----:R-:W-:-:S05]  /*1d220*/  @P0 IMAD.HI.U32 R2, R4, R2, RZ ;  /* 0x0000000204020227 */ /* 0x002fca00078e00ff */
[----:B------:R-:W-:-:S04]  /*1d230*/  @P0 SHF.R.U32.HI R0, RZ, R3, R2 ;  /* 0x00000003ff000219 */ /* 0x000fc80000011602 */
[--C-:B------:R-:W-:Y:S01]  /*1d240*/  SHF.R.S32.HI R3, RZ, 0x1f, R0.reuse ;  /* 0x0000001fff037819 */ /* 0x100fe20000011400 */
[----:B------:R-:W-:-:S04]  /*1d250*/  IMAD.MOV R5, RZ, RZ, -R0 ;  /* 0x000000ffff057224 */ /* 0x000fc800078e0a00 */
[----:B------:R-:W-:Y:S02]  /*1d260*/  IMAD R5, R6, R5, R4 ;  /* 0x0000000506057224 */ /* 0x000fe400078e0204 */
[----:B---3--:R-:W-:-:S04]  /*1d270*/  IMAD R2, R10, UR6, RZ ;  /* 0x000000060a027c24 */ /* 0x008fc8000f8e02ff */
[----:B----4-:R-:W-:Y:S02]  /*1d280*/  IMAD R6, R7, UR7, R2 ;  /* 0x0000000707067c24 */ /* 0x010fe4000f8e0202 */
[----:B------:R-:W-:-:S04]  /*1d290*/  IMAD.MOV.U32 R2, RZ, RZ, R0 ;  /* 0x000000ffff027224 */ /* 0x000fc800078e0000 */
[----:B------:R-:W-:-:S04]  /*1d2a0*/  IMAD.WIDE.U32 R2, R7, UR6, R2 ;  /* 0x0000000607027c25 */ /* 0x000fc8000f8e0002 */
[----:B------:R-:W-:Y:S01]  /*1d2b0*/  IMAD.IADD R0, R6, 0x1, R3 ;  /* 0x0000000106007824 */ /* 0x000fe200078e0203 */
[----:B------:R-:W-:-:S04]  /*1d2c0*/  LEA R6, P0, R2, UR4, 0x2 ;  /* 0x0000000402067c11 */ /* 0x000fc8000f8010ff */
[----:B------:R-:W-:-:S05]  /*1d2d0*/  LEA.HI.X R7, R2, UR5, R0, 0x2, P0 ;  /* 0x0000000502077c11 */ /* 0x000fca00080f1400 */
[----:B------:R-:W3:Y:S04]  /*1d2e0*/  LDG.E R0, desc[UR40][R6.64] ;  /* 0x0000002806007981 */ /* 0x000ee8000c1e1900 */
[----:B---3--:R1:W-:Y:S02]  /*1d2f0*/  STL [R1], R0 ;  /* 0x0000000001007387 */ /* 0x0083e40000100800 */
.L_x_8876:
        /* <DEDUP_REMOVED lines=9> */
.L_x_9030:
[----:B------:R-:W-:Y:S05]  /*1d390*/  BSYNC B3 ;  /* 0x0000000000037941 */ /* 0x000fea0003800000 */
.L_x_8877:
        /* <DEDUP_REMOVED lines=9> */
.L_x_8880:
[----:B------:R-:W-:Y:S05]  /*1d430*/  BSYNC B3 ;  /* 0x0000000000037941 */ /* 0x000fea0003800000 */
.L_x_8879:
        /* <DEDUP_REMOVED lines=14> */
.L_x_8881:
        /* <DEDUP_REMOVED lines=14> */
.L_x_9031:
[----:B------:R-:W-:Y:S05]  /*1d600*/  BSYNC B3 ;  /* 0x0000000000037941 */ /* 0x000fea0003800000 */
.L_x_8882:
        /* <DEDUP_REMOVED lines=11> */
.L_x_8885:
[----:B------:R-:W-:Y:S05]  /*1d6c0*/  BSYNC B3 ;  /* 0x0000000000037941 */ /* 0x000fea0003800000 */
.L_x_8884:
        /* <DEDUP_REMOVED lines=11> */
.L_x_8886:
        /* <DEDUP_REMOVED lines=16> */
.L_x_8887:
        /* <DEDUP_REMOVED lines=16> */
.L_x_8888:
        /* <DEDUP_REMOVED lines=16> */
.L_x_8889:
        /* <DEDUP_REMOVED lines=16> */
.L_x_8890:
        /* <DEDUP_REMOVED lines=16> */
.L_x_8891:
        /* <DEDUP_REMOVED lines=16> */
.L_x_8892:
        /* <DEDUP_REMOVED lines=16> */
.L_x_8893:
        /* <DEDUP_REMOVED lines=11> */
.L_x_8875:
[----:B------:R-:W-:Y:S05]  /*1df30*/  BSYNC B1 ;  /* 0x0000000000017941 */ /* 0x000fea0003800000 */
.L_x_8874:
[----:B------:R-:W3:Y:S02]  /*1df40*/  LDL.LU R5, [R1+0x34] ;  /* 0x0000340001057983 */ /* 0x000ee40000300800 */
[----:B---3--:R-:W-:-:S07]  /*1df50*/  VIADD R0, R5, 0xfffffffd ;  /* 0xfffffffd05007836 */ /* 0x008fce0000000000 */
.L_x_8873:
[----:B------:R-:W-:Y:S05]  /*1df60*/  BSYNC B2 ;  /* 0x0000000000027941 */ /* 0x000fea0003800000 */
.L_x_8872:
[----:B------:R-:W-:-:S13]  /*1df70*/  ISETP.NE.AND P0, PT, R4, RZ, PT ;  /* 0x000000ff0400720c */ /* 0x000fda0003f05270 */
[----:B------:R-:W-:Y:S05]  /*1df80*/  @!P0 BRA `(.L_x_8871) ;  /* 0x0000001c00488947 */ /* 0x000fea0003800000 */
.L_x_8934:
        /* <DEDUP_REMOVED lines=37> */
.L_x_8896:
        /* <DEDUP_REMOVED lines=9> */
.L_x_9032:
[----:B------:R-:W-:Y:S05]  /*1e270*/  BSYNC B2 ;  /* 0x0000000000027941 */ /* 0x000fea0003800000 */
.L_x_8897:
        /* <DEDUP_REMOVED lines=9> */
.L_x_8900:
[----:B------:R-:W-:Y:S05]  /*1e310*/  BSYNC B2 ;  /* 0x0000000000027941 */ /* 0x000fea0003800000 */
.L_x_8899:
        /* <DEDUP_REMOVED lines=13> */
.L_x_8901:
        /* <DEDUP_REMOVED lines=14> */
.L_x_9033:
[----:B------:R-:W-:Y:S05]  /*1e4d0*/  BSYNC B2 ;  /* 0x0000000000027941 */ /* 0x000fea0003800000 */
.L_x_8902:
        /* <DEDUP_REMOVED lines=11> */
.L_x_8905:
[----:B------:R-:W-:Y:S05]  /*1e590*/  BSYNC B2 ;  /* 0x0000000000027941 */ /* 0x000fea0003800000 */
.L_x_8904:
        /* <DEDUP_REMOVED lines=10> */
.L_x_8906:
        /* <DEDUP_REMOVED lines=16> */
.L_x_8907:
        /* <DEDUP_REMOVED lines=16> */
.L_x_8908:
        /* <DEDUP_REMOVED lines=16> */
.L_x_8909:
        /* <DEDUP_REMOVED lines=16> */
.L_x_8910:
        /* <DEDUP_REMOVED lines=16> */
.L_x_8911:
        /* <DEDUP_REMOVED lines=16> */
.L_x_8912:
        /* <DEDUP_REMOVED lines=16> */
.L_x_8913:
        /* <DEDUP_REMOVED lines=11> */
.L_x_8895:
[----:B------:R-:W-:Y:S05]  /*1edf0*/  BSYNC B1 ;  /* 0x0000000000017941 */ /* 0x000fea0003800000 */
.L_x_8894:
[----:B------:R-:W3:Y:S01]  /*1ee00*/  LDL R5, [R1+0x8] ;  /* 0x0000080001057983 */ /* 0x000ee20000100800 */
[----:B------:R-:W-:Y:S01]  /*1ee10*/  VIADD R7, R7, 0x1 ;  /* 0x0000000107077836 */ /* 0x000fe20000000000 */
[----:B------:R-:W-:Y:S04]  /*1ee20*/  BSSY B1, `(.L_x_8914) ;  /* 0x00000e5000017945 */ /* 0x000fe80003800000 */
[----:B------:R-:W-:-:S04]  /*1ee30*/  ISETP.NE.AND P0, PT, R7, 0x2, PT ;  /* 0x000000020700780c */ /* 0x000fc80003f05270 */
[----:B------:R-:W-:Y:S02]  /*1ee40*/  SEL R2, RZ, 0x1, P0 ;  /* 0x00000001ff027807 */ /* 0x000fe40000000000 */
[----:B0-----:R-:W-:Y:S02]  /*1ee50*/  SEL R9, R7, RZ, P0 ;  /* 0x000000ff07097207 */ /* 0x001fe40000000000 */
        /* <DEDUP_REMOVED lines=30> */
.L_x_8916:
        /* <DEDUP_REMOVED lines=9> */
.L_x_9034:
[----:B------:R-:W-:Y:S05]  /*1f0d0*/  BSYNC B2 ;  /* 0x0000000000027941 */ /* 0x000fea0003800000 */
.L_x_8917:
        /* <DEDUP_REMOVED lines=9> */
.L_x_8920:
[----:B------:R-:W-:Y:S05]  /*1f170*/  BSYNC B2 ;  /* 0x0000000000027941 */ /* 0x000fea0003800000 */
.L_x_8919:
        /* <DEDUP_REMOVED lines=14> */
.L_x_8921:
        /* <DEDUP_REMOVED lines=14> */
.L_x_9035:
[----:B------:R-:W-:Y:S05]  /*1f340*/  BSYNC B2 ;  /* 0x0000000000027941 */ /* 0x000fea0003800000 */
.L_x_8922:
        /* <DEDUP_REMOVED lines=11> */
.L_x_8925:
[----:B------:R-:W-:Y:S05]  /*1f400*/  BSYNC B2 ;  /* 0x0000000000027941 */ /* 0x000fea0003800000 */
.L_x_8924:
        /* <DEDUP_REMOVED lines=11> */
.L_x_8926:
        /* <DEDUP_REMOVED lines=16> */
.L_x_8927:
        /* <DEDUP_REMOVED lines=16> */
.L_x_8928:
        /* <DEDUP_REMOVED lines=16> */
.L_x_8929:
        /* <DEDUP_REMOVED lines=16> */
.L_x_8930:
        /* <DEDUP_REMOVED lines=16> */
.L_x_8931:
        /* <DEDUP_REMOVED lines=16> */
.L_x_8932:
        /* <DEDUP_REMOVED lines=16> */
.L_x_8933:
        /* <DEDUP_REMOVED lines=11> */
.L_x_8915:
[----:B------:R-:W-:Y:S05]  /*1fc70*/  BSYNC B1 ;  /* 0x0000000000017941 */ /* 0x000fea0003800000 */
.L_x_8914:
[C---:B------:R-:W-:Y:S01]  /*1fc80*/  ISETP.GT.AND P0, PT, R0.reuse, 0x1, PT ;  /* 0x000000010000780c */ /* 0x040fe20003f04270 */
[----:B------:R-:W-:-:S12]  /*1fc90*/  VIADD R0, R0, 0xfffffffe ;  /* 0xfffffffe00007836 */ /* 0x000fd80000000000 */
[----:B------:R-:W-:Y:S05]  /*1fca0*/  @P0 BRA `(.L_x_8934) ;  /* 0xffffffe000b80947 */ /* 0x000fea000383ffff */
.L_x_8871:
[----:B------:R-:W-:Y:S05]  /*1fcb0*/  BSYNC B0 ;  /* 0x0000000000007941 */ /* 0x000fea0003800000 */
.L_x_8870:
        /* <DEDUP_REMOVED lines=24> */
.L_x_8936:
[----:B------:R-:W-:Y:S05]  /*1fe40*/  BSYNC B0 ;  /* 0x0000000000007941 */ /* 0x000fea0003800000 */
.L_x_8935:
[----:B------:R-:W-:-:S05]  /*1fe50*/  SEL R0, R0, RZ, P0 ;  /* 0x000000ff00007207 */ /* 0x000fca0000000000 */
[----:B------:R3:W-:Y:S02]  /*1fe60*/  STL [R1+0xc], R0 ;  /* 0x00000c0001007387 */ /* 0x0007e40000100800 */
.L_x_8832:
[----:B------:R-:W-:Y:S05]  /*1fe70*/  BSYNC B7 ;  /* 0x0000000000077941 */ /* 0x000fea0003800000 */
.L_x_8830:
        /* <DEDUP_REMOVED lines=13> */
.L_x_8937:
        /* <DEDUP_REMOVED lines=36> */
.L_x_9045:
[----:B------:R-:W-:Y:S02]  /*20190*/  ULDC UR4, c[0x0][0xd38] ;  /* 0x00034e0000047ab9 */ /* 0x000fe40000000800 */
[----:B------:R-:W-:-:S04]  /*201a0*/  IMAD.U32 R4, RZ, RZ, UR4 ;  /* 0x00000004ff047e24 */ /* 0x000fc8000f8e00ff */
[----:B---3--:R-:W-:-:S04]  /*201b0*/  IMAD R16, R16, R4, RZ ;  /* 0x0000000410107224 */ /* 0x008fc800078e02ff */
[----:B------:R-:W-:-:S05]  /*201c0*/  IMAD.IADD R5, R5, 0x1, R16 ;  /* 0x0000000105057824 */ /* 0x000fca00078e0210 */
[----:B------:R-:W-:-:S13]  /*201d0*/  ISETP.GT.AND P6, PT, R5, R0, PT ;  /* 0x000000000500720c */ /* 0x000fda0003fc4270 */
[----:B------:R-:W-:Y:S05]  /*201e0*/  @P6 BRA `(.L_x_8940) ;  /* 0x00000000009c6947 */ /* 0x000fea0003800000 */
.L_x_8945:
        /* <DEDUP_REMOVED lines=14> */
.L_x_8943:
[----:B------:R-:W-:Y:S05]  /*202d0*/  BSYNC B0 ;  /* 0x0000000000007941 */ /* 0x000fea0003800000 */
.L_x_8942:
        /* <DEDUP_REMOVED lines=18> */
.L_x_9053:
[----:B------:R-:W-:Y:S02]  /*20400*/  ULDC UR4, c[0x0][0xd38] ;  /* 0x00034e0000047ab9 */ /* 0x000fe40000000800 */
[----:B------:R-:W-:-:S04]  /*20410*/  IMAD.U32 R4, RZ, RZ, UR4 ;  /* 0x00000004ff047e24 */ /* 0x000fc8000f8e00ff */
[----:B---3--:R-:W-:-:S04]  /*20420*/  IMAD R16, R16, R4, RZ ;  /* 0x0000000410107224 */ /* 0x008fc800078e02ff */
[----:B------:R-:W-:-:S05]  /*20430*/  IMAD.IADD R5, R16, 0x1, R5 ;  /* 0x0000000110057824 */ /* 0x000fca00078e0205 */
[----:B------:R-:W-:-:S13]  /*20440*/  ISETP.GT.AND P6, PT, R5, R0, PT ;  /* 0x000000000500720c */ /* 0x000fda0003fc4270 */
[----:B------:R-:W-:Y:S05]  /*20450*/  @!P6 BRA `(.L_x_8945) ;  /* 0xfffffffc0064e947 */ /* 0x000fea000383ffff */
.L_x_8940:
        /* <DEDUP_REMOVED lines=8> */
.L_x_9057:
[----:B------:R-:W-:Y:S01]  /*204e0*/  ISETP.NE.AND P0, PT, R5, RZ, PT ;  /* 0x000000ff0500720c */ /* 0x000fe20003f05270 */
[----:B------:R-:W-:-:S12]  /*204f0*/  IMAD.MOV.U32 R5, RZ, RZ, RZ ;  /* 0x000000ffff057224 */ /* 0x000fd800078e00ff */
[----:B------:R-:W-:Y:S05]  /*20500*/  @!P0 BRA `(.L_x_8947) ;  /* 0x0000000000148947 */ /* 0x000fea0003800000 */
[----:B------:R-:W-:Y:S01]  /*20510*/  UMOV UR4, 0xffffffff ;  /* 0xffffffff00047882 */ /* 0x000fe20000000000 */
[----:B------:R-:W-:Y:S02]  /*20520*/  VIADD R12, R6, 0xffffffff ;  /* 0xffffffff060c7836 */ /* 0x000fe40000000000 */
[----:B------:R-:W-:Y:S05]  /*20530*/  BRA.DIV UR4, `(.L_x_8948) ;  /* 0x0000003604887947 */ /* 0x000fea000b800000 */
[----:B-1----:R1:W0:Y:S02]  /*20540*/  SHFL.IDX PT, R2, R2, R12, 0x1f ;  /* 0x00001f0c02027589 */ /* 0x00222400000e0000 */
.L_x_9060:
[----:B0-----:R-:W-:-:S07]  /*20550*/  IMAD.MOV.U32 R5, RZ, RZ, R2 ;  /* 0x000000ffff057224 */ /* 0x001fce00078e0002 */
.L_x_8947:
[----:B-1-3--:R-:W1:Y:S01]  /*20560*/  LDC.64 R2, c[0x0][0xd90] ;  /* 0x00036400ff027b82 */ /* 0x00ae620000000a00 */
[----:B------:R-:W-:-:S04]  /*20570*/  IMAD.IADD R19, R6, 0x1, R19 ;  /* 0x0000000106137824 */ /* 0x000fc800078e0213 */
[----:B-1----:R-:W-:-:S05]  /*20580*/  IMAD.WIDE R2, R19, 0x4, R2 ;  /* 0x0000000413027825 */ /* 0x002fca00078e0202 */
[----:B------:R-:W4:Y:S01]  /*20590*/  LDG.E R7, desc[UR40][R2.64] ;  /* 0x0000002802077981 */ /* 0x000f22000c1e1900 */
        /* <DEDUP_REMOVED lines=62> */
.L_x_8941:
[----:B------:R-:W-:Y:S01]  /*20980*/  UMOV UR4, URZ ;  /* 0x0000003f00047c82 */ /* 0x000fe20008000000 */
[----:B------:R-:W-:Y:S01]  /*20990*/  UMOV UR5, URZ ;  /* 0x0000003f00057c82 */ /* 0x000fe20008000000 */
[----:B------:R-:W-:Y:S01]  /*209a0*/  ULDC UR6, c[0x0][0xd3c] ;  /* 0x00034f0000067ab9 */ /* 0x000fe20000000800 */
[----:B------:R-:W-:Y:S02]  /*209b0*/  IMAD.MOV.U32 R16, RZ, RZ, R0 ;  /* 0x000000ffff107224 */ /* 0x000fe400078e0000 */
[----:B------:R-:W-:Y:S02]  /*209c0*/  IMAD.U32 R17, RZ, RZ, UR4 ;  /* 0x00000004ff117e24 */ /* 0x000fe4000f8e00ff */
[----:B------:R-:W-:Y:S02]  /*209d0*/  IMAD.U32 R18, RZ, RZ, UR5 ;  /* 0x00000005ff127e24 */ /* 0x000fe4000f8e00ff */
[----:B------:R-:W-:-:S07]  /*209e0*/  IMAD.U32 R19, RZ, RZ, UR6 ;  /* 0x00000006ff137e24 */ /* 0x000fce000f8e00ff */
.L_x_8949:
[----:B------:R1:W3:Y:S01]  /*209f0*/  LDL R3, [R1+0x4] ;  /* 0x0000040001037983 */ /* 0x0002e20000100800 */
        /* <DEDUP_REMOVED lines=11> */
.L_x_8938:
[----:B------:R-:W-:Y:S02]  /*20ab0*/  ULDC UR4, c[0x0][0xd3c] ;  /* 0x00034f0000047ab9 */ /* 0x000fe40000000800 */
[----:B----4-:R-:W-:-:S13]  /*20ac0*/  ISETP.GE.AND P0, PT, R19, UR4, PT ;  /* 0x0000000413007c0c */ /* 0x010fda000bf06270 */
[----:B------:R-:W-:Y:S05]  /*20ad0*/  @!P0 BRA `(.L_x_8950) ;  /* 0xffffff7000288947 */ /* 0x000fea000383ffff */
[----:B------:R-:W-:Y:S05]  /*20ae0*/  BSYNC B8 ;  /* 0x0000000000087941 */ /* 0x000fea0003800000 */
.L_x_8780:
        /* <DEDUP_REMOVED lines=12> */
.L_x_9061:
[----:B------:R-:W-:Y:S05]  /*20bb0*/  BSYNC B0 ;  /* 0x0000000000007941 */ /* 0x000fea0003800000 */
.L_x_8951:
[----:B------:R-:W-:-:S03]  /*20bc0*/  UMOV UR4, 0xffffffff ;  /* 0xffffffff00047882 */ /* 0x000fc60000000000 */
[----:B------:R-:W-:Y:S05]  /*20bd0*/  BRA.DIV UR4, `(.L_x_8953) ;  /* 0x00000032041c7947 */ /* 0x000fea000b800000 */
[----:B------:R-:W1:Y:S02]  /*20be0*/  S2R R2, SR_TID.X ;  /* 0x0000000000027919 */ /* 0x000e640000002100 */
[----:B-1----:R-:W-:-:S04]  /*20bf0*/  SHF.R.U32.HI R2, RZ, 0x5, R2 ;  /* 0x00000005ff027819 */ /* 0x002fc80000011602 */
[----:B------:R-:W-:-:S05]  /*20c00*/  LOP3.LUT R2, R2, 0x3, RZ, 0xc0, !PT ;  /* 0x0000000302027812 */ /* 0x000fca00078ec0ff */
[----:B------:R1:W3:Y:S02]  /*20c10*/  SHFL.IDX PT, R14, R2, RZ, 0x1f ;  /* 0x00001fff020e7589 */ /* 0x0002e400000e0000 */
.L_x_9064:
[----:B---3--:R-:W-:-:S13]  /*20c20*/  ISETP.NE.AND P0, PT, R14, RZ, PT ;  /* 0x000000ff0e00720c */ /* 0x008fda0003f05270 */
[----:B------:R-:W-:Y:S05]  /*20c30*/  @P0 BRA `(.L_x_8638) ;  /* 0x0000000000940947 */ /* 0x000fea0003800000 */
[----:B------:R-:W-:-:S03]  /*20c40*/  UMOV UR4, 0xffffffff ;  /* 0xffffffff00047882 */ /* 0x000fc60000000000 */
[----:B------:R-:W-:Y:S05]  /*20c50*/  BRA.DIV UR4, `(.L_x_8954) ;  /* 0x0000003204307947 */ /* 0x000fea000b800000 */
[----:B------:R-:W-:-:S13]  /*20c60*/  ELECT P6, URZ, PT ;  /* 0x00000000003f782f */ /* 0x000fda00038c0000 */
.L_x_9067:
[----:B------:R-:W-:Y:S05]  /*20c70*/  @!P6 BRA `(.L_x_8638) ;  /* 0x000000000084e947 */ /* 0x000fea0003800000 */
[----:B-1----:R-:W3:Y:S02]  /*20c80*/  LDL.LU R2, [R1+0x68] ;  /* 0x0000680001027983 */ /* 0x002ee40000300800 */
[----:B---3--:R-:W-:-:S04]  /*20c90*/  LOP3.LUT R2, R2, 0x2, RZ, 0xfc, !PT ;  /* 0x0000000202027812 */ /* 0x008fc800078efcff */
[----:B------:R-:W-:-:S13]  /*20ca0*/  ISETP.NE.AND P2, PT, R2, 0x3, PT ;  /* 0x000000030200780c */ /* 0x000fda0003f45270 */
[----:B------:R-:W-:Y:S05]  /*20cb0*/  @!P2 BRA `(.L_x_8955) ;  /* 0x000000000004a947 */ /* 0x000fea0003800000 */
[----:B------:R-:W-:Y:S01]  /*20cc0*/  BPT.TRAP 0x1 ;  /* 0x000000040000795c */ /* 0x000fe20000300000 */
.L_x_8955:
        /* <DEDUP_REMOVED lines=14> */
.L_x_9068:
[----:B------:R-:W1:Y:S02]  /*20db0*/  SYNCS.PHASECHK.TRANS64.TRYWAIT P0, [R7+URZ], R2 ;  /* 0x00000002070075a7 */ /* 0x000e64000800017f */
[----:B-1----:R-:W-:Y:S05]  /*20dc0*/  @!P0 BRA `(.L_x_8957) ;  /* 0x0000003000088947 */ /* 0x002fea0003800000 */
.L_x_9069:
[----:B------:R-:W-:Y:S05]  /*20dd0*/  @!P2 BRA `(.L_x_8958) ;  /* 0x000000000004a947 */ /* 0x000fea0003800000 */
[----:B------:R-:W-:Y:S01]  /*20de0*/  BPT.TRAP 0x1 ;  /* 0x000000040000795c */ /* 0x000fe20000300000 */
.L_x_8958:
[----:B------:R-:W3:Y:S01]  /*20df0*/  LDL.LU R4, [R1+0xc] ;  /* 0x00000c0001047983 */ /* 0x000ee20000300800 */
[----:B------:R-:W-:-:S04]  /*20e00*/  VIADD R0, R0, 0x38860 ;  /* 0x0003886000007836 */ /* 0x000fc80000000000 */
[----:B---3--:R-:W-:-:S04]  /*20e10*/  IMAD R4, R4, 0x8, R0 ;  /* 0x0000000804047824 */ /* 0x008fc800078e0200 */
[----:B------:R-:W3:Y:S02]  /*20e20*/  SYNCS.PHASECHK.TRANS64.TRYWAIT P0, [R4+URZ], R5 ;  /* 0x00000005040075a7 */ /* 0x000ee4000800017f */
[----:B---3--:R-:W-:Y:S05]  /*20e30*/  @!P0 BRA `(.L_x_8959) ;  /* 0x0000003000008947 */ /* 0x008fea0003800000 */
.L_x_9070:
[----:B------:R-:W-:-:S07]  /*20e40*/  IMAD R3, R3, 0x8, R0 ;  /* 0x0000000803037824 */ /* 0x000fce00078e0200 */
.L_x_8960:
[----:B----4-:R4:W0:Y:S02]  /*20e50*/  SYNCS.PHASECHK.TRANS64.TRYWAIT P0, [R3+URZ], R2 ;  /* 0x00000002030075a7 */ /* 0x010824000800017f */
[----:B0-----:R-:W-:Y:S05]  /*20e60*/  @!P0 NANOSLEEP.SYNCS 0x989680 ;  /* 0x009896800000895d */ /* 0x001fea0003900000 */
[----:B------:R-:W0:Y:S02]  /*20e70*/  @!P0 SYNCS.PHASECHK.TRANS64 P0, [R3+URZ], R2 ;  /* 0x00000002030085a7 */ /* 0x000e24000800007f */
[----:B0-----:R-:W-:Y:S05]  /*20e80*/  @!P0 BRA `(.L_x_8960) ;  /* 0xfffffffc00f08947 */ /* 0x001fea000383ffff */
.L_x_8638:
[----:B------:R-:W-:Y:S05]  /*20e90*/  BSYNC B9 ;  /* 0x0000000000097941 */ /* 0x000fea0003800000 */
.L_x_8635:
[----:B------:R-:W-:Y:S05]  /*20ea0*/  EXIT ;  /* 0x000000000000794d */ /* 0x000fea0003800000 */
.L_x_8654:
[----:B0-----:R0:W1:Y:S02]  /*20eb0*/  SYNCS.PHASECHK.TRANS64.TRYWAIT P5, [R68+URZ+0x38890], R71 ;  /* 0x03889047440075a7 */ /* 0x00106400080a017f */
[----:B-1----:R-:W-:Y:S05]  /*20ec0*/  @!P5 NANOSLEEP.SYNCS 0x989680 ;  /* 0x009896800000d95d */ /* 0x002fea0003900000 */
[----:B------:R-:W1:Y:S02]  /*20ed0*/  @!P5 SYNCS.PHASECHK.TRANS64 P5, [R68+URZ+0x38890], R71 ;  /* 0x038890474400d5a7 */ /* 0x000e6400080a007f */
[----:B-1----:R-:W-:Y:S05]  /*20ee0*/  @!P5 BRA `(.L_x_8654) ;  /* 0xfffffffc00f0d947 */ /* 0x002fea000383ffff */
[----:B------:R-:W-:Y:S05]  /*20ef0*/  BRA `(.L_x_8961) ;  /* 0xfffffe1800387947 */ /* 0x000fea000383ffff */
.L_x_8664:
[----:B-1----:R1:W2:Y:S02]  /*20f00*/  SYNCS.PHASECHK.TRANS64.TRYWAIT P5, [R68+URZ+0x38890], R71 ;  /* 0x03889047440075a7 */ /* 0x0022a400080a017f */
[----:B--2---:R-:W-:Y:S05]  /*20f10*/  @!P5 NANOSLEEP.SYNCS 0x989680 ;  /* 0x009896800000d95d */ /* 0x004fea0003900000 */
[----:B------:R-:W2:Y:S02]  /*20f20*/  @!P5 SYNCS.PHASECHK.TRANS64 P5, [R68+URZ+0x38890], R71 ;  /* 0x038890474400d5a7 */ /* 0x000ea400080a007f */
[----:B--2---:R-:W-:Y:S05]  /*20f30*/  @!P5 BRA `(.L_x_8664) ;  /* 0xfffffffc00f0d947 */ /* 0x004fea000383ffff */
[----:B------:R-:W-:Y:S05]  /*20f40*/  BRA `(.L_x_8962) ;  /* 0xfffffe2000b87947 */ /* 0x000fea000383ffff */
.L_x_8669:
[----:B0-----:R0:W1:Y:S02]  /*20f50*/  SYNCS.PHASECHK.TRANS64.TRYWAIT P5, [R68+URZ+0x38890], R71 ;  /* 0x03889047440075a7 */ /* 0x00106400080a017f */
[----:B-1----:R-:W-:Y:S05]  /*20f60*/  @!P5 NANOSLEEP.SYNCS 0x989680 ;  /* 0x009896800000d95d */ /* 0x002fea0003900000 */
[----:B------:R-:W1:Y:S02]  /*20f70*/  @!P5 SYNCS.PHASECHK.TRANS64 P5, [R68+URZ+0x38890], R71 ;  /* 0x038890474400d5a7 */ /* 0x000e6400080a007f */
[----:B-1----:R-:W-:Y:S05]  /*20f80*/  @!P5 BRA `(.L_x_8669) ;  /* 0xfffffffc00f0d947 */ /* 0x002fea000383ffff */
[----:B------:R-:W-:Y:S05]  /*20f90*/  BRA `(.L_x_8963) ;  /* 0xfffffe2800ec7947 */ /* 0x000fea000383ffff */
.L_x_8673:
[----:B------:R0:W0:Y:S02]  /*20fa0*/  SYNCS.PHASECHK.TRANS64.TRYWAIT P0, [R68+URZ+0x388b0], R71 ;  /* 0x0388b047440075a7 */ /* 0x000024000800017f */
[----:B0-----:R-:W-:Y:S05]  /*20fb0*/  @!P0 NANOSLEEP.SYNCS 0x989680 ;  /* 0x009896800000895d */ /* 0x001fea0003900000 */
[----:B------:R-:W0:Y:S02]  /*20fc0*/  @!P0 SYNCS.PHASECHK.TRANS64 P0, [R68+URZ+0x388b0], R71 ;  /* 0x0388b047440085a7 */ /* 0x000e24000800007f */
[----:B0-----:R-:W-:Y:S05]  /*20fd0*/  @!P0 BRA `(.L_x_8673) ;  /* 0xfffffffc00f08947 */ /* 0x001fea000383ffff */
[----:B------:R-:W-:Y:S05]  /*20fe0*/  BRA `(.L_x_8964) ;  /* 0xfffffe2c00647947 */ /* 0x000fea000383ffff */
.L_x_8696:
        /* <DEDUP_REMOVED lines=8> */
.L_x_8966:
[----:B------:R-:W-:Y:S05]  /*21070*/  BSYNC B1 ;  /* 0x0000000000017941 */ /* 0x000fea0003800000 */
.L_x_8965:
        /* <DEDUP_REMOVED lines=8> */
.L_x_8967:
[----:B------:R-:W-:Y:S02]  /*21100*/  IMAD.MOV.U32 R13, RZ, RZ, R8 ;  /* 0x000000ffff0d7224 */ /* 0x000fe400078e0008 */
[----:B------:R-:W-:-:S07]  /*21110*/  IMAD.MOV.U32 R0, RZ, RZ, R14 ;  /* 0x000000ffff007224 */ /* 0x000fce00078e000e */
[----:B------:R-:W-:Y:S05]  /*21120*/  WARPSYNC.COLLECTIVE R15, `(.L_x_8968) ;  /* 0x000000000f087348 */ /* 0x000fea0003c00000 */
[----:B------:R0:W1:Y:S02]  /*21130*/  SHFL.IDX P6, R14, R13, R12, R11 ;  /* 0x0000000c0d0e7389 */ /* 0x00006400000c000b */
[----:B01----:R-:W-:Y:S01]  /*21140*/  ENDCOLLECTIVE ;  /* 0x000000000000791b */ /* 0x003fe20003800000 */
.L_x_8968:
[----:B------:R-:W-:Y:S02]  /*21150*/  IMAD.MOV.U32 R13, RZ, RZ, R7 ;  /* 0x000000ffff0d7224 */ /* 0x000fe400078e0007 */
[----:B------:R-:W-:-:S07]  /*21160*/  IMAD.MOV.U32 R5, RZ, RZ, R14 ;  /* 0x000000ffff057224 */ /* 0x000fce00078e000e */
[----:B------:R-:W-:Y:S05]  /*21170*/  WARPSYNC.COLLECTIVE R15, `(.L_x_8969) ;  /* 0x000000000f087348 */ /* 0x000fea0003c00000 */
[----:B------:R0:W1:Y:S02]  /*21180*/  SHFL.IDX P6, R14, R13, R12, R11 ;  /* 0x0000000c0d0e7389 */ /* 0x00006400000c000b */
[----:B01----:R-:W-:Y:S01]  /*21190*/  ENDCOLLECTIVE ;  /* 0x000000000000791b */ /* 0x003fe20003800000 */
.L_x_8969:
[----:B------:R-:W-:Y:S05]  /*211a0*/  BRA `(.L_x_8970) ;  /* 0xfffffe5c00547947 */ /* 0x000fea000383ffff */
.L_x_8699:
        /* <DEDUP_REMOVED lines=8> */
.L_x_8972:
[----:B------:R-:W-:Y:S05]  /*21230*/  BSYNC B1 ;  /* 0x0000000000017941 */ /* 0x000fea0003800000 */
.L_x_8971:
        /* <DEDUP_REMOVED lines=8> */
.L_x_8973:
[----:B------:R-:W-:Y:S02]  /*212c0*/  IMAD.MOV.U32 R13, RZ, RZ, R8 ;  /* 0x000000ffff0d7224 */ /* 0x000fe400078e0008 */
[----:B------:R-:W-:-:S07]  /*212d0*/  IMAD.MOV.U32 R0, RZ, RZ, R14 ;  /* 0x000000ffff007224 */ /* 0x000fce00078e000e */
[----:B------:R-:W-:Y:S05]  /*212e0*/  WARPSYNC.COLLECTIVE R15, `(.L_x_8974) ;  /* 0x000000000f087348 */ /* 0x000fea0003c00000 */
[----:B------:R0:W1:Y:S02]  /*212f0*/  SHFL.IDX P6, R14, R13, R12, R11 ;  /* 0x0000000c0d0e7389 */ /* 0x00006400000c000b */
[----:B01----:R-:W-:Y:S01]  /*21300*/  ENDCOLLECTIVE ;  /* 0x000000000000791b */ /* 0x003fe20003800000 */
.L_x_8974:
[----:B------:R-:W-:Y:S02]  /*21310*/  IMAD.MOV.U32 R13, RZ, RZ, R7 ;  /* 0x000000ffff0d7224 */ /* 0x000fe400078e0007 */
[----:B------:R-:W-:-:S07]  /*21320*/  IMAD.MOV.U32 R5, RZ, RZ, R14 ;  /* 0x000000ffff057224 */ /* 0x000fce00078e000e */
[----:B------:R-:W-:Y:S05]  /*21330*/  WARPSYNC.COLLECTIVE R15, `(.L_x_8975) ;  /* 0x000000000f087348 */ /* 0x000fea0003c00000 */
[----:B------:R0:W1:Y:S02]  /*21340*/  SHFL.IDX P6, R14, R13, R12, R11 ;  /* 0x0000000c0d0e7389 */ /* 0x00006400000c000b */
[----:B01----:R-:W-:Y:S01]  /*21350*/  ENDCOLLECTIVE ;  /* 0x000000000000791b */ /* 0x003fe20003800000 */
.L_x_8975:
[----:B------:R-:W-:Y:S05]  /*21360*/  BRA `(.L_x_8976) ;  /* 0xfffffe5c00bc7947 */ /* 0x000fea000383ffff */
.L_x_8703:
[----:B0-----:R0:W1:Y:S02]  /*21370*/  SYNCS.PHASECHK.TRANS64.TRYWAIT P0, [R2+URZ+0x38800], R21 ;  /* 0x03880015020075a7 */ /* 0x001064000800017f */
[----:B-1----:R-:W-:Y:S05]  /*21380*/  @!P0 NANOSLEEP.SYNCS 0x989680 ;  /* 0x009896800000895d */ /* 0x002fea0003900000 */
[----:B------:R-:W1:Y:S02]  /*21390*/  @!P0 SYNCS.PHASECHK.TRANS64 P0, [R2+URZ+0x38800], R21 ;  /* 0x03880015020085a7 */ /* 0x000e64000800007f */
[----:B-1----:R-:W-:Y:S05]  /*213a0*/  @!P0 BRA `(.L_x_8703) ;  /* 0xfffffffc00f08947 */ /* 0x002fea000383ffff */
[----:B------:R-:W-:Y:S05]  /*213b0*/  BRA `(.L_x_8977) ;  /* 0xfffffe6000a87947 */ /* 0x000fea000383ffff */
.L_x_8711:
        /* <DEDUP_REMOVED lines=8> */
.L_x_8979:
[----:B------:R-:W-:Y:S05]  /*21440*/  BSYNC B1 ;  /* 0x0000000000017941 */ /* 0x000fea0003800000 */
.L_x_8978:
        /* <DEDUP_REMOVED lines=8> */
.L_x_8980:
[----:B------:R-:W-:Y:S02]  /*214d0*/  IMAD.MOV.U32 R13, RZ, RZ, R7 ;  /* 0x000000ffff0d7224 */ /* 0x000fe400078e0007 */
[----:B------:R-:W-:-:S07]  /*214e0*/  IMAD.MOV.U32 R0, RZ, RZ, R14 ;  /* 0x000000ffff007224 */ /* 0x000fce00078e000e */
[----:B------:R-:W-:Y:S05]  /*214f0*/  WARPSYNC.COLLECTIVE R15, `(.L_x_8981) ;  /* 0x000000000f087348 */ /* 0x000fea0003c00000 */
[----:B------:R0:W1:Y:S02]  /*21500*/  SHFL.IDX P6, R14, R13, R12, R11 ;  /* 0x0000000c0d0e7389 */ /* 0x00006400000c000b */
[----:B01----:R-:W-:Y:S01]  /*21510*/  ENDCOLLECTIVE ;  /* 0x000000000000791b */ /* 0x003fe20003800000 */
.L_x_8981:
[----:B------:R-:W-:Y:S02]  /*21520*/  IMAD.MOV.U32 R10, RZ, RZ, R0 ;  /* 0x000000ffff0a7224 */ /* 0x000fe400078e0000 */
[----:B------:R-:W-:Y:S02]  /*21530*/  IMAD.MOV.U32 R13, RZ, RZ, R9 ;  /* 0x000000ffff0d7224 */ /* 0x000fe400078e0009 */
[----:B------:R-:W-:-:S07]  /*21540*/  IMAD.MOV.U32 R5, RZ, RZ, R14 ;  /* 0x000000ffff057224 */ /* 0x000fce00078e000e */
[----:B------:R-:W-:Y:S05]  /*21550*/  WARPSYNC.COLLECTIVE R15, `(.L_x_8982) ;  /* 0x000000000f087348 */ /* 0x000fea0003c00000 */
[----:B------:R0:W1:Y:S02]  /*21560*/  SHFL.IDX P6, R14, R13, R12, R11 ;  /* 0x0000000c0d0e7389 */ /* 0x00006400000c000b */
[----:B01----:R-:W-:Y:S01]  /*21570*/  ENDCOLLECTIVE ;  /* 0x000000000000791b */ /* 0x003fe20003800000 */
.L_x_8982:
[----:B------:R-:W-:Y:S01]  /*21580*/  IMAD.MOV.U32 R11, RZ, RZ, R3 ;  /* 0x000000ffff0b7224 */ /* 0x000fe200078e0003 */
[----:B------:R-:W-:Y:S06]  /*21590*/  BRA `(.L_x_8983) ;  /* 0xfffffe7000007947 */ /* 0x000fec000383ffff */
.L_x_8714:
        /* <DEDUP_REMOVED lines=8> */
.L_x_8985:
[----:B------:R-:W-:Y:S05]  /*21620*/  BSYNC B1 ;  /* 0x0000000000017941 */ /* 0x000fea0003800000 */
.L_x_8984:
        /* <DEDUP_REMOVED lines=8> */
.L_x_8986:
[----:B------:R-:W-:Y:S02]  /*216b0*/  IMAD.MOV.U32 R13, RZ, RZ, R7 ;  /* 0x000000ffff0d7224 */ /* 0x000fe400078e0007 */
[----:B------:R-:W-:-:S07]  /*216c0*/  IMAD.MOV.U32 R0, RZ, RZ, R14 ;  /* 0x000000ffff007224 */ /* 0x000fce00078e000e */
[----:B------:R-:W-:Y:S05]  /*216d0*/  WARPSYNC.COLLECTIVE R15, `(.L_x_8987) ;  /* 0x000000000f087348 */ /* 0x000fea0003c00000 */
[----:B------:R0:W1:Y:S02]  /*216e0*/  SHFL.IDX P6, R14, R13, R12, R11 ;  /* 0x0000000c0d0e7389 */ /* 0x00006400000c000b */
[----:B01----:R-:W-:Y:S01]  /*216f0*/  ENDCOLLECTIVE ;  /* 0x000000000000791b */ /* 0x003fe20003800000 */
.L_x_8987:
[----:B------:R-:W-:Y:S02]  /*21700*/  IMAD.MOV.U32 R13, RZ, RZ, R9 ;  /* 0x000000ffff0d7224 */ /* 0x000fe400078e0009 */
[----:B------:R-:W-:-:S07]  /*21710*/  IMAD.MOV.U32 R7, RZ, RZ, R14 ;  /* 0x000000ffff077224 */ /* 0x000fce00078e000e */
[----:B------:R-:W-:Y:S05]  /*21720*/  WARPSYNC.COLLECTIVE R15, `(.L_x_8988) ;  /* 0x000000000f087348 */ /* 0x000fea0003c00000 */
[----:B------:R0:W1:Y:S02]  /*21730*/  SHFL.IDX P6, R14, R13, R12, R11 ;  /* 0x0000000c0d0e7389 */ /* 0x00006400000c000b */
[----:B01----:R-:W-:Y:S01]  /*21740*/  ENDCOLLECTIVE ;  /* 0x000000000000791b */ /* 0x003fe20003800000 */
.L_x_8988:
[----:B------:R-:W-:Y:S02]  /*21750*/  IMAD.MOV.U32 R12, RZ, RZ, R0 ;  /* 0x000000ffff0c7224 */ /* 0x000fe400078e0000 */
[----:B------:R-:W-:Y:S01]  /*21760*/  IMAD.MOV.U32 R13, RZ, RZ, R3 ;  /* 0x000000ffff0d7224 */ /* 0x000fe200078e0003 */
[----:B------:R-:W-:Y:S06]  /*21770*/  BRA `(.L_x_8989) ;  /* 0xfffffe7000287947 */ /* 0x000fec000383ffff */
.L_x_8718:
[----:B0-----:R0:W1:Y:S02]  /*21780*/  SYNCS.PHASECHK.TRANS64.TRYWAIT P1, [R2+URZ+0x38800], R3 ;  /* 0x03880003020075a7 */ /* 0x001064000802017f */
[----:B-1----:R-:W-:Y:S05]  /*21790*/  @!P1 NANOSLEEP.SYNCS 0x989680 ;  /* 0x009896800000995d */ /* 0x002fea0003900000 */
[----:B------:R-:W1:Y:S02]  /*217a0*/  @!P1 SYNCS.PHASECHK.TRANS64 P1, [R2+URZ+0x38800], R3 ;  /* 0x03880003020095a7 */ /* 0x000e64000802007f */
[----:B-1----:R-:W-:Y:S05]  /*217b0*/  @!P1 BRA `(.L_x_8718) ;  /* 0xfffffffc00f09947 */ /* 0x002fea000383ffff */
[----:B------:R-:W-:Y:S05]  /*217c0*/  BRA `(.L_x_8990) ;  /* 0xfffffe7000cc7947 */ /* 0x000fea000383ffff */
.L_x_8724:
[----:B0-----:R0:W1:Y:S02]  /*217d0*/  SYNCS.PHASECHK.TRANS64.TRYWAIT P1, [R169+URZ+0x38830], R56 ;  /* 0x03883038a90075a7 */ /* 0x001064000802017f */
[----:B-1----:R-:W-:Y:S05]  /*217e0*/  @!P1 NANOSLEEP.SYNCS 0x989680 ;  /* 0x009896800000995d */ /* 0x002fea0003900000 */
[----:B------:R-:W1:Y:S02]  /*217f0*/  @!P1 SYNCS.PHASECHK.TRANS64 P1, [R169+URZ+0x38830], R56 ;  /* 0x03883038a90095a7 */ /* 0x000e64000802007f */
[----:B-1----:R-:W-:Y:S05]  /*21800*/  @!P1 BRA `(.L_x_8724) ;  /* 0xfffffffc00f09947 */ /* 0x002fea000383ffff */
[----:B------:R-:W-:Y:S05]  /*21810*/  BRA `(.L_x_8723) ;  /* 0xfffffe8000687947 */ /* 0x000fea000383ffff */
.L_x_8726:
[----:B-1----:R1:W2:Y:S02]  /*21820*/  SYNCS.PHASECHK.TRANS64.TRYWAIT P1, [R2+URZ+0x38810], R3 ;  /* 0x03881003020075a7 */ /* 0x0022a4000802017f */
[----:B--2---:R-:W-:Y:S05]  /*21830*/  @!P1 NANOSLEEP.SYNCS 0x989680 ;  /* 0x009896800000995d */ /* 0x004fea0003900000 */
[----:B------:R-:W2:Y:S02]  /*21840*/  @!P1 SYNCS.PHASECHK.TRANS64 P1, [R2+URZ+0x38810], R3 ;  /* 0x03881003020095a7 */ /* 0x000ea4000802007f */
[----:B--2---:R-:W-:Y:S05]  /*21850*/  @!P1 BRA `(.L_x_8726) ;  /* 0xfffffffc00f09947 */ /* 0x004fea000383ffff */
[----:B------:R-:W-:Y:S05]  /*21860*/  BRA `(.L_x_8991) ;  /* 0xfffffe8400187947 */ /* 0x000fea000383ffff */
.L_x_8731:
[----:B-1----:R1:W3:Y:S02]  /*21870*/  SYNCS.PHASECHK.TRANS64.TRYWAIT P2, [R169+URZ+0x38850], R56 ;  /* 0x03885038a90075a7 */ /* 0x0022e4000804017f */
[----:B---3--:R-:W-:Y:S05]  /*21880*/  @!P2 NANOSLEEP.SYNCS 0x989680 ;  /* 0x009896800000a95d */ /* 0x008fea0003900000 */
[----:B------:R-:W3:Y:S02]  /*21890*/  @!P2 SYNCS.PHASECHK.TRANS64 P2, [R169+URZ+0x38850], R56 ;  /* 0x03885038a900a5a7 */ /* 0x000ee4000804007f */
[----:B---3--:R-:W-:Y:S05]  /*218a0*/  @!P2 BRA `(.L_x_8731) ;  /* 0xfffffffc00f0a947 */ /* 0x008fea000383ffff */
[----:B------:R-:W-:Y:S05]  /*218b0*/  BRA `(.L_x_8730) ;  /* 0xfffffe8400447947 */ /* 0x000fea000383ffff */
.L_x_8738:
[----:B-1----:R1:W2:Y:S02]  /*218c0*/  SYNCS.PHASECHK.TRANS64.TRYWAIT P3, [R197+URZ+0x38830], R0 ;  /* 0x03883000c50075a7 */ /* 0x0022a4000806017f */
[----:B--2---:R-:W-:Y:S05]  /*218d0*/  @!P3 NANOSLEEP.SYNCS 0x989680 ;  /* 0x009896800000b95d */ /* 0x004fea0003900000 */
[----:B------:R-:W2:Y:S02]  /*218e0*/  @!P3 SYNCS.PHASECHK.TRANS64 P3, [R197+URZ+0x38830], R0 ;  /* 0x03883000c500b5a7 */ /* 0x000ea4000806007f */
[----:B--2---:R-:W-:Y:S05]  /*218f0*/  @!P3 BRA `(.L_x_8738) ;  /* 0xfffffffc00f0b947 */ /* 0x004fea000383ffff */
[----:B------:R-:W-:Y:S05]  /*21900*/  BRA `(.L_x_8737) ;  /* 0xfffffeb000747947 */ /* 0x000fea000383ffff */
.L_x_8743:
[----:B---3--:R3:W4:Y:S02]  /*21910*/  SYNCS.PHASECHK.TRANS64.TRYWAIT P3, [R197+URZ+0x38850], R0 ;  /* 0x03885000c50075a7 */ /* 0x008724000806017f */
[----:B----4-:R-:W-:Y:S05]  /*21920*/  @!P3 NANOSLEEP.SYNCS 0x989680 ;  /* 0x009896800000b95d */ /* 0x010fea0003900000 */
[----:B------:R-:W4:Y:S02]  /*21930*/  @!P3 SYNCS.PHASECHK.TRANS64 P3, [R197+URZ+0x38850], R0 ;  /* 0x03885000c500b5a7 */ /* 0x000f24000806007f */
[----:B----4-:R-:W-:Y:S05]  /*21940*/  @!P3 BRA `(.L_x_8743) ;  /* 0xfffffffc00f0b947 */ /* 0x010fea000383ffff */
[----:B------:R-:W-:Y:S05]  /*21950*/  BRA `(.L_x_8742) ;  /* 0xfffffeb400107947 */ /* 0x000fea000383ffff */
.L_x_8751:
[----:B-1----:R1:W2:Y:S02]  /*21960*/  SYNCS.PHASECHK.TRANS64.TRYWAIT P2, [R194+URZ+0x38830], R0 ;  /* 0x03883000c20075a7 */ /* 0x0022a4000804017f */
[----:B--2---:R-:W-:Y:S05]  /*21970*/  @!P2 NANOSLEEP.SYNCS 0x989680 ;  /* 0x009896800000a95d */ /* 0x004fea0003900000 */
[----:B------:R-:W2:Y:S02]  /*21980*/  @!P2 SYNCS.PHASECHK.TRANS64 P2, [R194+URZ+0x38830], R0 ;  /* 0x03883000c200a5a7 */ /* 0x000ea4000804007f */
[----:B--2---:R-:W-:Y:S05]  /*21990*/  @!P2 BRA `(.L_x_8751) ;  /* 0xfffffffc00f0a947 */ /* 0x004fea000383ffff */
[----:B------:R-:W-:Y:S05]  /*219a0*/  BRA `(.L_x_8750) ;  /* 0xfffffee800507947 */ /* 0x000fea000383ffff */
.L_x_8756:
[----:B---3--:R3:W4:Y:S02]  /*219b0*/  SYNCS.PHASECHK.TRANS64.TRYWAIT P2, [R194+URZ+0x38850], R0 ;  /* 0x03885000c20075a7 */ /* 0x008724000804017f */
[----:B----4-:R-:W-:Y:S05]  /*219c0*/  @!P2 NANOSLEEP.SYNCS 0x989680 ;  /* 0x009896800000a95d */ /* 0x010fea0003900000 */
[----:B------:R-:W4:Y:S02]  /*219d0*/  @!P2 SYNCS.PHASECHK.TRANS64 P2, [R194+URZ+0x38850], R0 ;  /* 0x03885000c200a5a7 */ /* 0x000f24000804007f */
[----:B----4-:R-:W-:Y:S05]  /*219e0*/  @!P2 BRA `(.L_x_8756) ;  /* 0xfffffffc00f0a947 */ /* 0x010fea000383ffff */
[----:B------:R-:W-:Y:S05]  /*219f0*/  BRA `(.L_x_8755) ;  /* 0xfffffee800ec7947 */ /* 0x000fea000383ffff */
.L_x_8786:
        /* <DEDUP_REMOVED lines=11> */
.L_x_8993:
[----:B------:R-:W-:Y:S05]  /*21ab0*/  BSYNC B1 ;  /* 0x0000000000017941 */ /* 0x000fea0003800000 */
.L_x_8992:
[----:B------:R-:W-:Y:S05]  /*21ac0*/  BRA `(.L_x_8994) ;  /* 0xffffff68002c7947 */ /* 0x000fea000383ffff */
.L_x_8788:
[----:B------:R-:W-:Y:S01]  /*21ad0*/  BSSY B1, `(.L_x_8995) ;  /* 0x0000006000017945 */ /* 0x000fe20003800000 */
[----:B------:R-:W-:-:S07]  /*21ae0*/  IMAD.MOV.U32 R15, RZ, RZ, -0x1 ;  /* 0xffffffffff0f7424 */ /* 0x000fce00078e00ff */
[----:B01----:R-:W-:Y:S05]  /*21af0*/  WARPSYNC.COLLECTIVE R15, `(.L_x_8996) ;  /* 0x000000000f0c7348 */ /* 0x003fea0003c00000 */
[----:B------:R-:W-:Y:S02]  /*21b00*/  ELECT P6, UR62, PT ;  /* 0x00000000003e782f */ /* 0x000fe400038c0000 */
[----:B------:R-:W-:Y:S01]  /*21b10*/  MOV R14, UR62 ;  /* 0x0000003e000e7c02 */ /* 0x000fe20008000f00 */
[----:B01----:R-:W-:Y:S10]  /*21b20*/  ENDCOLLECTIVE ;  /* 0x000000000000791b */ /* 0x003ff40003800000 */
.L_x_8996:
[----:B------:R-:W-:Y:S05]  /*21b30*/  BSYNC B1 ;  /* 0x0000000000017941 */ /* 0x000fea0003800000 */
.L_x_8995:
[----:B------:R-:W-:Y:S05]  /*21b40*/  BRA `(.L_x_8787) ;  /* 0xffffff6800247947 */ /* 0x000fea000383ffff */
.L_x_8790:
[----:B0-----:R-:W2:Y:S02]  /*21b50*/  LDL R4, [R1+0x4] ;  /* 0x0000040001047983 */ /* 0x001ea40000100800 */
[----:B--2---:R0:W2:Y:S02]  /*21b60*/  SYNCS.PHASECHK.TRANS64.TRYWAIT P0, [R4+URZ+0x38820], R3 ;  /* 0x03882003040075a7 */ /* 0x0040a4000800017f */
[----:B--2---:R-:W-:Y:S05]  /*21b70*/  @!P0 NANOSLEEP.SYNCS 0x989680 ;  /* 0x009896800000895d */ /* 0x004fea0003900000 */
[----:B------:R-:W2:Y:S02]  /*21b80*/  @!P0 SYNCS.PHASECHK.TRANS64 P0, [R4+URZ+0x38820], R3 ;  /* 0x03882003040085a7 */ /* 0x000ea4000800007f */
[----:B--2---:R-:W-:Y:S05]  /*21b90*/  @!P0 BRA `(.L_x_8790) ;  /* 0xfffffffc00ec8947 */ /* 0x004fea000383ffff */
[----:B------:R-:W-:Y:S05]  /*21ba0*/  BRA `(.L_x_8997) ;  /* 0xffffff6800347947 */ /* 0x000fea000383ffff */
.L_x_8794:
[----:B0-----:R0:W2:Y:S02]  /*21bb0*/  SYNCS.PHASECHK.TRANS64.TRYWAIT P0, [R4+URZ+0x388a0], R8 ;  /* 0x0388a008040075a7 */ /* 0x0010a4000800017f */
[----:B--2---:R-:W-:Y:S05]  /*21bc0*/  @!P0 NANOSLEEP.SYNCS 0x989680 ;  /* 0x009896800000895d */ /* 0x004fea0003900000 */
[----:B------:R-:W2:Y:S02]  /*21bd0*/  @!P0 SYNCS.PHASECHK.TRANS64 P0, [R4+URZ+0x388a0], R8 ;  /* 0x0388a008040085a7 */ /* 0x000ea4000800007f */
[----:B--2---:R-:W-:Y:S05]  /*21be0*/  @!P0 BRA `(.L_x_8794) ;  /* 0xfffffffc00f08947 */ /* 0x004fea000383ffff */
[----:B------:R-:W-:Y:S05]  /*21bf0*/  BRA `(.L_x_8998) ;  /* 0xffffff68005c7947 */ /* 0x000fea000383ffff */
.L_x_8799:
[----:B--2---:R2:W3:Y:S02]  /*21c00*/  SYNCS.PHASECHK.TRANS64.TRYWAIT P0, [R4+URZ+0x388c0], R8 ;  /* 0x0388c008040075a7 */ /* 0x0044e4000800017f */
[----:B---3--:R-:W-:Y:S05]  /*21c10*/  @!P0 NANOSLEEP.SYNCS 0x989680 ;  /* 0x009896800000895d */ /* 0x008fea0003900000 */
[----:B------:R-:W3:Y:S02]  /*21c20*/  @!P0 SYNCS.PHASECHK.TRANS64 P0, [R4+URZ+0x388c0], R8 ;  /* 0x0388c008040085a7 */ /* 0x000ee4000800007f */
[----:B---3--:R-:W-:Y:S05]  /*21c30*/  @!P0 BRA `(.L_x_8799) ;  /* 0xfffffffc00f08947 */ /* 0x008fea000383ffff */
[----:B------:R-:W-:Y:S05]  /*21c40*/  BRA `(.L_x_8999) ;  /* 0xffffff6800e07947 */ /* 0x000fea000383ffff */
.L_x_8813:
[----:B0-----:R0:W2:Y:S02]  /*21c50*/  SYNCS.PHASECHK.TRANS64.TRYWAIT P1, [R4+URZ+0x388a0], R5 ;  /* 0x0388a005040075a7 */ /* 0x0010a4000802017f */
[----:B--2---:R-:W-:Y:S05]  /*21c60*/  @!P1 NANOSLEEP.SYNCS 0x989680 ;  /* 0x009896800000995d */ /* 0x004fea0003900000 */
[----:B------:R-:W2:Y:S02]  /*21c70*/  @!P1 SYNCS.PHASECHK.TRANS64 P1, [R4+URZ+0x388a0], R5 ;  /* 0x0388a005040095a7 */ /* 0x000ea4000802007f */
[----:B--2---:R-:W-:Y:S05]  /*21c80*/  @!P1 BRA `(.L_x_8813) ;  /* 0xfffffffc00f09947 */ /* 0x004fea000383ffff */
[----:B------:R-:W-:Y:S05]  /*21c90*/  BRA `(.L_x_9000) ;  /* 0xffffff7400687947 */ /* 0x000fea000383ffff */
.L_x_8818:
[----:B--2---:R2:W3:Y:S02]  /*21ca0*/  SYNCS.PHASECHK.TRANS64.TRYWAIT P1, [R4+URZ+0x388c0], R5 ;  /* 0x0388c005040075a7 */ /* 0x0044e4000802017f */
[----:B---3--:R-:W-:Y:S05]  /*21cb0*/  @!P1 NANOSLEEP.SYNCS 0x989680 ;  /* 0x009896800000995d */ /* 0x008fea0003900000 */
[----:B------:R-:W3:Y:S02]  /*21cc0*/  @!P1 SYNCS.PHASECHK.TRANS64 P1, [R4+URZ+0x388c0], R5 ;  /* 0x0388c005040095a7 */ /* 0x000ee4000802007f */
[----:B---3--:R-:W-:Y:S05]  /*21cd0*/  @!P1 BRA `(.L_x_8818) ;  /* 0xfffffffc00f09947 */ /* 0x008fea000383ffff */
[----:B------:R-:W-:Y:S05]  /*21ce0*/  BRA `(.L_x_9001) ;  /* 0xffffff7400e87947 */ /* 0x000fea000383ffff */
.L_x_8838:
        /* <DEDUP_REMOVED lines=11> */
.L_x_9003:
[----:B------:R-:W-:Y:S05]  /*21da0*/  BSYNC B0 ;  /* 0x0000000000007941 */ /* 0x000fea0003800000 */
.L_x_9002:
[----:B------:R-:W-:Y:S05]  /*21db0*/  BRA `(.L_x_9004) ;  /* 0xffffff8400f87947 */ /* 0x000fea000383ffff */
.L_x_8840:
[----:B------:R-:W-:Y:S01]  /*21dc0*/  BSSY B0, `(.L_x_9005) ;  /* 0x0000006000007945 */ /* 0x000fe20003800000 */
[----:B------:R-:W-:-:S07]  /*21dd0*/  IMAD.MOV.U32 R15, RZ, RZ, -0x1 ;  /* 0xffffffffff0f7424 */ /* 0x000fce00078e00ff */
[----:B01----:R-:W-:Y:S05]  /*21de0*/  WARPSYNC.COLLECTIVE R15, `(.L_x_9006) ;  /* 0x000000000f0c7348 */ /* 0x003fea0003c00000 */
[----:B------:R-:W-:Y:S02]  /*21df0*/  ELECT P6, UR62, PT ;  /* 0x00000000003e782f */ /* 0x000fe400038c0000 */
[----:B------:R-:W-:Y:S01]  /*21e00*/  MOV R14, UR62 ;  /* 0x0000003e000e7c02 */ /* 0x000fe20008000f00 */
[----:B01----:R-:W-:Y:S10]  /*21e10*/  ENDCOLLECTIVE ;  /* 0x000000000000791b */ /* 0x003ff40003800000 */
.L_x_9006:
[----:B------:R-:W-:Y:S05]  /*21e20*/  BSYNC B0 ;  /* 0x0000000000007941 */ /* 0x000fea0003800000 */
.L_x_9005:
[----:B------:R-:W-:Y:S05]  /*21e30*/  BRA `(.L_x_9007) ;  /* 0xffffff8800087947 */ /* 0x000fea000383ffff */
.L_x_8842:
[----:B0-----:R0:W2:Y:S02]  /*21e40*/  SYNCS.PHASECHK.TRANS64.TRYWAIT P0, [R0+URZ+0x38840], R2 ;  /* 0x03884002000075a7 */ /* 0x0010a4000800017f */
[----:B--2---:R-:W-:Y:S05]  /*21e50*/  @!P0 NANOSLEEP.SYNCS 0x989680 ;  /* 0x009896800000895d */ /* 0x004fea0003900000 */
[----:B------:R-:W2:Y:S02]  /*21e60*/  @!P0 SYNCS.PHASECHK.TRANS64 P0, [R0+URZ+0x38840], R2 ;  /* 0x03884002000085a7 */ /* 0x000ea4000800007f */
[----:B--2---:R-:W-:Y:S05]  /*21e70*/  @!P0 BRA `(.L_x_8842) ;  /* 0xfffffffc00f08947 */ /* 0x004fea000383ffff */
[----:B------:R-:W-:Y:S05]  /*21e80*/  BRA `(.L_x_9008) ;  /* 0xffffff8800747947 */ /* 0x000fea000383ffff */
.L_x_8846:
        /* <DEDUP_REMOVED lines=9> */
.L_x_9009:
[----:B------:R-:W-:Y:S02]  /*21f20*/  IMAD.MOV.U32 R13, RZ, RZ, R3 ;  /* 0x000000ffff0d7224 */ /* 0x000fe400078e0003 */
[----:B------:R-:W-:-:S07]  /*21f30*/  IMAD.MOV.U32 R4, RZ, RZ, R14 ;  /* 0x000000ffff047224 */ /* 0x000fce00078e000e */
[----:B------:R-:W-:Y:S05]  /*21f40*/  WARPSYNC.COLLECTIVE R15, `(.L_x_9010) ;  /* 0x000000000f087348 */ /* 0x000fea0003c00000 */
[----:B------:R0:W1:Y:S02]  /*21f50*/  SHFL.IDX P6, R14, R13, R12, R11 ;  /* 0x0000000c0d0e7389 */ /* 0x00006400000c000b */
[----:B01----:R-:W-:Y:S01]  /*21f60*/  ENDCOLLECTIVE ;  /* 0x000000000000791b */ /* 0x003fe20003800000 */
.L_x_9010:
[----:B------:R-:W-:Y:S02]  /*21f70*/  IMAD.MOV.U32 R13, RZ, RZ, R2 ;  /* 0x000000ffff0d7224 */ /* 0x000fe400078e0002 */
[----:B------:R-:W-:Y:S02]  /*21f80*/  IMAD.MOV.U32 R12, RZ, RZ, 0x1 ;  /* 0x00000001ff0c7424 */ /* 0x000fe400078e00ff */
[----:B------:R-:W-:-:S07]  /*21f90*/  IMAD.MOV.U32 R5, RZ, RZ, R14 ;  /* 0x000000ffff057224 */ /* 0x000fce00078e000e */
[----:B------:R-:W-:Y:S05]  /*21fa0*/  WARPSYNC.COLLECTIVE R15, `(.L_x_9011) ;  /* 0x000000000f087348 */ /* 0x000fea0003c00000 */
[----:B------:R0:W1:Y:S02]  /*21fb0*/  SHFL.IDX P6, R14, R13, R12, R11 ;  /* 0x0000000c0d0e7389 */ /* 0x00006400000c000b */
[----:B01----:R-:W-:Y:S01]  /*21fc0*/  ENDCOLLECTIVE ;  /* 0x000000000000791b */ /* 0x003fe20003800000 */
.L_x_9011:
[----:B------:R-:W-:Y:S02]  /*21fd0*/  IMAD.MOV.U32 R13, RZ, RZ, R3 ;  /* 0x000000ffff0d7224 */ /* 0x000fe400078e0003 */
[----:B------:R-:W-:Y:S02]  /*21fe0*/  IMAD R0, R6, R7, RZ ;  /* 0x0000000706007224 */ /* 0x000fe400078e02ff */
[----:B------:R-:W-:-:S07]  /*21ff0*/  IMAD.MOV.U32 R6, RZ, RZ, R14 ;  /* 0x000000ffff067224 */ /* 0x000fce00078e000e */
[----:B------:R-:W-:Y:S05]  /*22000*/  WARPSYNC.COLLECTIVE R15, `(.L_x_9012) ;  /* 0x000000000f087348 */ /* 0x000fea0003c00000 */
[----:B------:R0:W1:Y:S02]  /*22010*/  SHFL.IDX P6, R14, R13, R12, R11 ;  /* 0x0000000c0d0e7389 */ /* 0x00006400000c000b */
[----:B01----:R-:W-:Y:S01]  /*22020*/  ENDCOLLECTIVE ;  /* 0x000000000000791b */ /* 0x003fe20003800000 */
.L_x_9012:
        /* <DEDUP_REMOVED lines=21> */
.L_x_9013:
        /* <DEDUP_REMOVED lines=10> */
.L_x_9014:
        /* <DEDUP_REMOVED lines=11> */
.L_x_9015:
        /* <DEDUP_REMOVED lines=14> */
.L_x_9016:
[----:B------:R-:W-:Y:S01]  /*223b0*/  IMAD.MOV.U32 R3, RZ, RZ, R14 ;  /* 0x000000ffff037224 */ /* 0x000fe200078e000e */
[----:B------:R-:W-:Y:S06]  /*223c0*/  BRA `(.L_x_9017) ;  /* 0xffffff8c00dc7947 */ /* 0x000fec000383ffff */
.L_x_8850:
        /* <DEDUP_REMOVED lines=27> */
.L_x_9019:
[----:B------:R-:W-:Y:S05]  /*22580*/  BSYNC B0 ;  /* 0x0000000000007941 */ /* 0x000fea0003800000 */
.L_x_9018:
        /* <DEDUP_REMOVED lines=11> */
.L_x_9020:
        /* <DEDUP_REMOVED lines=43> */
.L_x_9021:
        /* <DEDUP_REMOVED lines=18> */
.L_x_9022:
        /* <DEDUP_REMOVED lines=29> */
.L_x_9023:
        /* <DEDUP_REMOVED lines=13> */
.L_x_9024:
        /* <DEDUP_REMOVED lines=32> */
.L_x_9025:
        /* <DEDUP_REMOVED lines=9> */
.L_x_9026:
[----:B------:R-:W-:Y:S01]  /*22f40*/  IMAD.MOV.U32 R0, RZ, RZ, R14 ;  /* 0x000000ffff007224 */ /* 0x000fe200078e000e */
[----:B------:R-:W-:Y:S06]  /*22f50*/  BRA `(.L_x_9027) ;  /* 0xffffff9000b47947 */ /* 0x000fec000383ffff */
.L_x_8855:
[----:B0-----:R-:W3:Y:S02]  /*22f60*/  LDL R2, [R1+0x4] ;  /* 0x0000040001027983 */ /* 0x001ee40000100800 */
[----:B---3--:R0:W3:Y:S02]  /*22f70*/  SYNCS.PHASECHK.TRANS64.TRYWAIT P0, [R2+URZ+0x38820], R0 ;  /* 0x03882000020075a7 */ /* 0x0080e4000800017f */
[----:B---3--:R-:W-:Y:S05]  /*22f80*/  @!P0 NANOSLEEP.SYNCS 0x989680 ;  /* 0x009896800000895d */ /* 0x008fea0003900000 */
[----:B------:R-:W3:Y:S02]  /*22f90*/  @!P0 SYNCS.PHASECHK.TRANS64 P0, [R2+URZ+0x38820], R0 ;  /* 0x03882000020085a7 */ /* 0x000ee4000800007f */
[----:B---3--:R-:W-:Y:S05]  /*22fa0*/  @!P0 BRA `(.L_x_8855) ;  /* 0xfffffffc00ec8947 */ /* 0x008fea000383ffff */
[----:B------:R-:W-:Y:S05]  /*22fb0*/  BRA `(.L_x_9028) ;  /* 0xffffff9400747947 */ /* 0x000fea000383ffff */
.L_x_8859:
[----:B0-----:R0:W1:Y:S02]  /*22fc0*/  SYNCS.PHASECHK.TRANS64.TRYWAIT P0, [R0+URZ+0x38860], R2 ;  /* 0x03886002000075a7 */ /* 0x001064000800017f */
[----:B-1----:R-:W-:Y:S05]  /*22fd0*/  @!P0 NANOSLEEP.SYNCS 0x989680 ;  /* 0x009896800000895d */ /* 0x002fea0003900000 */
[----:B------:R-:W1:Y:S02]  /*22fe0*/  @!P0 SYNCS.PHASECHK.TRANS64 P0, [R0+URZ+0x38860], R2 ;  /* 0x03886002000085a7 */ /* 0x000e64000800007f */
[----:B-1----:R-:W-:Y:S05]  /*22ff0*/  @!P0 BRA `(.L_x_8859) ;  /* 0xfffffffc00f08947 */ /* 0x002fea000383ffff */
[----:B------:R-:W-:Y:S05]  /*23000*/  BRA `(.L_x_9029) ;  /* 0xffffff9400a47947 */ /* 0x000fea000383ffff */
.L_x_8878:
[----:B-1----:R1:W3:Y:S02]  /*23010*/  SYNCS.PHASECHK.TRANS64.TRYWAIT P0, [R0+URZ+0x38840], R6 ;  /* 0x03884006000075a7 */ /* 0x0022e4000800017f */
[----:B---3--:R-:W-:Y:S05]  /*23020*/  @!P0 NANOSLEEP.SYNCS 0x989680 ;  /* 0x009896800000895d */ /* 0x008fea0003900000 */
[----:B------:R-:W3:Y:S02]  /*23030*/  @!P0 SYNCS.PHASECHK.TRANS64 P0, [R0+URZ+0x38840], R6 ;  /* 0x03884006000085a7 */ /* 0x000ee4000800007f */
[----:B---3--:R-:W-:Y:S05]  /*23040*/  @!P0 BRA `(.L_x_8878) ;  /* 0xfffffffc00f08947 */ /* 0x008fea000383ffff */
[----:B------:R-:W-:Y:S05]  /*23050*/  BRA `(.L_x_9030) ;  /* 0xffffffa000cc7947 */ /* 0x000fea000383ffff */
.L_x_8883:
[----:B0-----:R0:W3:Y:S02]  /*23060*/  SYNCS.PHASECHK.TRANS64.TRYWAIT P0, [R0+URZ+0x38860], R6 ;  /* 0x03886006000075a7 */ /* 0x0010e4000800017f */
[----:B---3--:R-:W-:Y:S05]  /*23070*/  @!P0 NANOSLEEP.SYNCS 0x989680 ;  /* 0x009896800000895d */ /* 0x008fea0003900000 */
[----:B------:R-:W3:Y:S02]  /*23080*/  @!P0 SYNCS.PHASECHK.TRANS64 P0, [R0+URZ+0x38860], R6 ;  /* 0x03886006000085a7 */ /* 0x000ee4000800007f */
[----:B---3--:R-:W-:Y:S05]  /*23090*/  @!P0 BRA `(.L_x_8883) ;  /* 0xfffffffc00f08947 */ /* 0x008fea000383ffff */
[----:B------:R-:W-:Y:S05]  /*230a0*/  BRA `(.L_x_9031) ;  /* 0xffffffa400547947 */ /* 0x000fea000383ffff */
.L_x_8898:
[----:B0-----:R0:W1:Y:S02]  /*230b0*/  SYNCS.PHASECHK.TRANS64.TRYWAIT P0, [R2+URZ+0x38840], R3 ;  /* 0x03884003020075a7 */ /* 0x001064000800017f */
[----:B-1----:R-:W-:Y:S05]  /*230c0*/  @!P0 NANOSLEEP.SYNCS 0x989680 ;  /* 0x009896800000895d */ /* 0x002fea0003900000 */
[----:B------:R-:W1:Y:S02]  /*230d0*/  @!P0 SYNCS.PHASECHK.TRANS64 P0, [R2+URZ+0x38840], R3 ;  /* 0x03884003020085a7 */ /* 0x000e64000800007f */
[----:B-1----:R-:W-:Y:S05]  /*230e0*/  @!P0 BRA `(.L_x_8898) ;  /* 0xfffffffc00f08947 */ /* 0x002fea000383ffff */
[----:B------:R-:W-:Y:S05]  /*230f0*/  BRA `(.L_x_9032) ;  /* 0xffffffb0005c7947 */ /* 0x000fea000383ffff */
.L_x_8903:
[----:B-1----:R1:W3:Y:S02]  /*23100*/  SYNCS.PHASECHK.TRANS64.TRYWAIT P0, [R2+URZ+0x38860], R3 ;  /* 0x03886003020075a7 */ /* 0x0022e4000800017f */
[----:B---3--:R-:W-:Y:S05]  /*23110*/  @!P0 NANOSLEEP.SYNCS 0x989680 ;  /* 0x009896800000895d */ /* 0x008fea0003900000 */
[----:B------:R-:W3:Y:S02]  /*23120*/  @!P0 SYNCS.PHASECHK.TRANS64 P0, [R2+URZ+0x38860], R3 ;  /* 0x03886003020085a7 */ /* 0x000ee4000800007f */
[----:B---3--:R-:W-:Y:S05]  /*23130*/  @!P0 BRA `(.L_x_8903) ;  /* 0xfffffffc00f08947 */ /* 0x008fea000383ffff */
[----:B------:R-:W-:Y:S05]  /*23140*/  BRA `(.L_x_9033) ;  /* 0xffffffb000e07947 */ /* 0x000fea000383ffff */
.L_x_8918:
[----:B0-----:R0:W1:Y:S02]  /*23150*/  SYNCS.PHASECHK.TRANS64.TRYWAIT P0, [R2+URZ+0x38840], R3 ;  /* 0x03884003020075a7 */ /* 0x001064000800017f */
[----:B-1----:R-:W-:Y:S05]  /*23160*/  @!P0 NANOSLEEP.SYNCS 0x989680 ;  /* 0x009896800000895d */ /* 0x002fea0003900000 */
[----:B------:R-:W1:Y:S02]  /*23170*/  @!P0 SYNCS.PHASECHK.TRANS64 P0, [R2+URZ+0x38840], R3 ;  /* 0x03884003020085a7 */ /* 0x000e64000800007f */
[----:B-1----:R-:W-:Y:S05]  /*23180*/  @!P0 BRA `(.L_x_8918) ;  /* 0xfffffffc00f08947 */ /* 0x002fea000383ffff */
[----:B------:R-:W-:Y:S05]  /*23190*/  BRA `(.L_x_9034) ;  /* 0xffffffbc00cc7947 */ /* 0x000fea000383ffff */
.L_x_8923:
[----:B-1----:R1:W3:Y:S02]  /*231a0*/  SYNCS.PHASECHK.TRANS64.TRYWAIT P0, [R2+URZ+0x38860], R3 ;  /* 0x03886003020075a7 */ /* 0x0022e4000800017f */
[----:B---3--:R-:W-:Y:S05]  /*231b0*/  @!P0 NANOSLEEP.SYNCS 0x989680 ;  /* 0x009896800000895d */ /* 0x008fea0003900000 */
[----:B------:R-:W3:Y:S02]  /*231c0*/  @!P0 SYNCS.PHASECHK.TRANS64 P0, [R2+URZ+0x38860], R3 ;  /* 0x03886003020085a7 */ /* 0x000ee4000800007f */
[----:B---3--:R-:W-:Y:S05]  /*231d0*/  @!P0 BRA `(.L_x_8923) ;  /* 0xfffffffc00f08947 */ /* 0x008fea000383ffff */
[----:B------:R-:W-:Y:S05]  /*231e0*/  BRA `(.L_x_9035) ;  /* 0xffffffc000547947 */ /* 0x000fea000383ffff */
.L_x_8939:
[----:B------:R-:W-:Y:S01]  /*231f0*/  BSSY B0, `(.L_x_9036) ;  /* 0x0000008000007945 */ /* 0x000fe20003800000 */
[----:B------:R-:W-:Y:S02]  /*23200*/  IMAD.MOV.U32 R13, RZ, RZ, R16 ;  /* 0x000000ffff0d7224 */ /* 0x000fe400078e0010 */
[----:B------:R-:W-:Y:S02]  /*23210*/  IMAD.MOV.U32 R12, RZ, RZ, RZ ;  /* 0x000000ffff0c7224 */ /* 0x000fe400078e00ff */
[----:B-1----:R-:W-:Y:S02]  /*23220*/  IMAD.MOV.U32 R11, RZ, RZ, 0x1f ;  /* 0x0000001fff0b7424 */ /* 0x002fe400078e00ff */
[----:B------:R-:W-:-:S07]  /*23230*/  IMAD.MOV.U32 R15, RZ, RZ, -0x1 ;  /* 0xffffffffff0f7424 */ /* 0x000fce00078e00ff */
[----:B0-2---:R-:W-:Y:S05]  /*23240*/  WARPSYNC.COLLECTIVE R15, `(.L_x_9037) ;  /* 0x000000000f087348 */ /* 0x005fea0003c00000 */
[----:B0-----:R0:W1:Y:S02]  /*23250*/  SHFL.IDX P6, R14, R13, R12, R11 ;  /* 0x0000000c0d0e7389 */ /* 0x00106400000c000b */
[----:B012---:R-:W-:Y:S01]  /*23260*/  ENDCOLLECTIVE ;  /* 0x000000000000791b */ /* 0x007fe20003800000 */
.L_x_9037:
[----:B------:R-:W-:Y:S05]  /*23270*/  BSYNC B0 ;  /* 0x0000000000007941 */ /* 0x000fea0003800000 */
.L_x_9036:
        /* <DEDUP_REMOVED lines=9> */
.L_x_9038:
        /* <DEDUP_REMOVED lines=18> */
.L_x_9039:
        /* <DEDUP_REMOVED lines=8> */
.L_x_9040:
        /* <DEDUP_REMOVED lines=8> */
.L_x_9041:
        /* <DEDUP_REMOVED lines=8> */
.L_x_9042:
        /* <DEDUP_REMOVED lines=8> */
.L_x_9043:
        /* <DEDUP_REMOVED lines=9> */
.L_x_9044:
[----:B------:R-:W-:Y:S01]  /*236c0*/  IMAD.MOV.U32 R16, RZ, RZ, R14 ;  /* 0x000000ffff107224 */ /* 0x000fe200078e000e */
[----:B------:R-:W-:Y:S06]  /*236d0*/  BRA `(.L_x_9045) ;  /* 0xffffffc800ac7947 */ /* 0x000fec000383ffff */
.L_x_8944:
[----:B------:R-:W-:Y:S01]  /*236e0*/  BSSY B0, `(.L_x_9046) ;  /* 0x0000008000007945 */ /* 0x000fe20003800000 */
[----:B-----5:R-:W-:Y:S02]  /*236f0*/  IMAD.MOV.U32 R13, RZ, RZ, R3 ;  /* 0x000000ffff0d7224 */ /* 0x020fe400078e0003 */
[----:B------:R-:W-:Y:S02]  /*23700*/  IMAD.MOV.U32 R12, RZ, RZ, 0x1 ;  /* 0x00000001ff0c7424 */ /* 0x000fe400078e00ff */
[----:B------:R-:W-:Y:S02]  /*23710*/  IMAD.MOV.U32 R11, RZ, RZ, RZ ;  /* 0x000000ffff0b7224 */ /* 0x000fe400078e00ff */
[----:B------:R-:W-:-:S07]  /*23720*/  IMAD.MOV.U32 R15, RZ, RZ, -0x1 ;  /* 0xffffffffff0f7424 */ /* 0x000fce00078e00ff */
[----:B012---:R-:W-:Y:S05]  /*23730*/  WARPSYNC.COLLECTIVE R15, `(.L_x_9047) ;  /* 0x000000000f087348 */ /* 0x007fea0003c00000 */
[----:B0-----:R0:W3:Y:S02]  /*23740*/  SHFL.UP P6, R14, R13, R12, R11 ;  /* 0x0400000c0d0e7389 */ /* 0x0010e400000c000b */
[----:B0123--:R-:W-:Y:S01]  /*23750*/  ENDCOLLECTIVE ;  /* 0x000000000000791b */ /* 0x00ffe20003800000 */
.L_x_9047:
[----:B------:R-:W-:Y:S05]  /*23760*/  BSYNC B0 ;  /* 0x0000000000007941 */ /* 0x000fea0003800000 */
.L_x_9046:
        /* <DEDUP_REMOVED lines=10> */
.L_x_9048:
        /* <DEDUP_REMOVED lines=8> */
.L_x_9049:
        /* <DEDUP_REMOVED lines=8> */
.L_x_9050:
        /* <DEDUP_REMOVED lines=8> */
.L_x_9051:
        /* <DEDUP_REMOVED lines=9> */
.L_x_9052:
[----:B------:R-:W-:Y:S01]  /*23a20*/  IMAD.MOV.U32 R16, RZ, RZ, R14 ;  /* 0x000000ffff107224 */ /* 0x000fe200078e000e */
[----:B------:R-:W-:Y:S06]  /*23a30*/  BRA `(.L_x_9053) ;  /* 0xffffffc800707947 */ /* 0x000fec000383ffff */
.L_x_8946:
[----:B------:R-:W-:Y:S01]  /*23a40*/  BSSY B0, `(.L_x_9054) ;  /* 0x0000006000007945 */ /* 0x000fe20003800000 */
[----:B------:R-:W-:Y:S01]  /*23a50*/  PLOP3.LUT P6, PT, P6, PT, PT, 0x8, 0x0 ;  /* 0x000000000000781c */ /* 0x000fe200037ce170 */
[----:B------:R-:W-:-:S12]  /*23a60*/  IMAD.MOV.U32 R15, RZ, RZ, -0x1 ;  /* 0xffffffffff0f7424 */ /* 0x000fd800078e00ff */
[----:B012---:R-:W-:Y:S05]  /*23a70*/  WARPSYNC.COLLECTIVE R15, `(.L_x_9055) ;  /* 0x000000000f087348 */ /* 0x007fea0003c00000 */
[----:B0-----:R-:W-:Y:S01]  /*23a80*/  VOTE.ANY R14, PT, P6 ;  /* 0x00000000000e7806 */ /* 0x001fe200030e0100 */
[----:B-12---:R-:W-:Y:S06]  /*23a90*/  ENDCOLLECTIVE ;  /* 0x000000000000791b */ /* 0x006fec0003800000 */
.L_x_9055:
[----:B------:R-:W-:Y:S05]  /*23aa0*/  BSYNC B0 ;  /* 0x0000000000007941 */ /* 0x000fea0003800000 */
.L_x_9054:
        /* <DEDUP_REMOVED lines=9> */
.L_x_9056:
[----:B------:R-:W-:Y:S01]  /*23b40*/  IMAD.MOV.U32 R17, RZ, RZ, R14 ;  /* 0x000000ffff117224 */ /* 0x000fe200078e000e */
[----:B------:R-:W-:Y:S06]  /*23b50*/  BRA `(.L_x_9057) ;  /* 0xffffffc800607947 */ /* 0x000fec000383ffff */
.L_x_8948:
[----:B------:R-:W-:Y:S01]  /*23b60*/  BSSY B0, `(.L_x_9058) ;  /* 0x0000007000007945 */ /* 0x000fe20003800000 */
[----:B------:R-:W-:Y:S02]  /*23b70*/  IMAD.MOV.U32 R13, RZ, RZ, R2 ;  /* 0x000000ffff0d7224 */ /* 0x000fe400078e0002 */
[----:B------:R-:W-:Y:S02]  /*23b80*/  IMAD.MOV.U32 R11, RZ, RZ, 0x1f ;  /* 0x0000001fff0b7424 */ /* 0x000fe400078e00ff */
[----:B------:R-:W-:-:S07]  /*23b90*/  IMAD.MOV.U32 R15, RZ, RZ, -0x1 ;  /* 0xffffffffff0f7424 */ /* 0x000fce00078e00ff */
[----:B01234-:R-:W-:Y:S05]  /*23ba0*/  WARPSYNC.COLLECTIVE R15, `(.L_x_9059) ;  /* 0x000000000f087348 */ /* 0x01ffea0003c00000 */
[----:B0-----:R0:W0:Y:S02]  /*23bb0*/  SHFL.IDX P6, R14, R13, R12, R11 ;  /* 0x0000000c0d0e7389 */ /* 0x00102400000c000b */
[----:B01234-:R-:W-:Y:S01]  /*23bc0*/  ENDCOLLECTIVE ;  /* 0x000000000000791b */ /* 0x01ffe20003800000 */
.L_x_9059:
[----:B------:R-:W-:Y:S05]  /*23bd0*/  BSYNC B0 ;  /* 0x0000000000007941 */ /* 0x000fea0003800000 */
.L_x_9058:
[----:B------:R-:W-:Y:S01]  /*23be0*/  IMAD.MOV.U32 R2, RZ, RZ, R14 ;  /* 0x000000ffff027224 */ /* 0x000fe200078e000e */
[----:B------:R-:W-:Y:S06]  /*23bf0*/  BRA `(.L_x_9060) ;  /* 0xffffffc800547947 */ /* 0x000fec000383ffff */
.L_x_8952:
[----:B0-----:R0:W1:Y:S02]  /*23c00*/  SYNCS.PHASECHK.TRANS64.TRYWAIT P0, [R0+URZ+0x38820], R3 ;  /* 0x03882003000075a7 */ /* 0x001064000800017f */
[----:B-1----:R-:W-:Y:S05]  /*23c10*/  @!P0 NANOSLEEP.SYNCS 0x989680 ;  /* 0x009896800000895d */ /* 0x002fea0003900000 */
[----:B------:R-:W1:Y:S02]  /*23c20*/  @!P0 SYNCS.PHASECHK.TRANS64 P0, [R0+URZ+0x38820], R3 ;  /* 0x03882003000085a7 */ /* 0x000e64000800007f */
[----:B-1----:R-:W-:Y:S05]  /*23c30*/  @!P0 BRA `(.L_x_8952) ;  /* 0xfffffffc00f08947 */ /* 0x002fea000383ffff */
[----:B------:R-:W-:Y:S05]  /*23c40*/  BRA `(.L_x_9061) ;  /* 0xffffffcc00d87947 */ /* 0x000fea000383ffff */
.L_x_8953:
        /* <DEDUP_REMOVED lines=11> */
.L_x_9063:
[----:B------:R-:W-:Y:S05]  /*23d00*/  BSYNC B0 ;  /* 0x0000000000007941 */ /* 0x000fea0003800000 */
.L_x_9062:
[----:B------:R-:W-:Y:S05]  /*23d10*/  BRA `(.L_x_9064) ;  /* 0xffffffcc00c07947 */ /* 0x000fea000383ffff */
.L_x_8954:
[----:B------:R-:W-:Y:S01]  /*23d20*/  BSSY B0, `(.L_x_9065) ;  /* 0x0000006000007945 */ /* 0x000fe20003800000 */
[----:B------:R-:W-:-:S07]  /*23d30*/  IMAD.MOV.U32 R15, RZ, RZ, -0x1 ;  /* 0xffffffffff0f7424 */ /* 0x000fce00078e00ff */
[----:B012---:R-:W-:Y:S05]  /*23d40*/  WARPSYNC.COLLECTIVE R15, `(.L_x_9066) ;  /* 0x000000000f0c7348 */ /* 0x007fea0003c00000 */
[----:B------:R-:W-:Y:S02]  /*23d50*/  ELECT P6, UR62, PT ;  /* 0x00000000003e782f */ /* 0x000fe400038c0000 */
[----:B------:R-:W-:Y:S01]  /*23d60*/  MOV R14, UR62 ;  /* 0x0000003e000e7c02 */ /* 0x000fe20008000f00 */
[----:B012---:R-:W-:Y:S10]  /*23d70*/  ENDCOLLECTIVE ;  /* 0x000000000000791b */ /* 0x007ff40003800000 */
.L_x_9066:
[----:B------:R-:W-:Y:S05]  /*23d80*/  BSYNC B0 ;  /* 0x0000000000007941 */ /* 0x000fea0003800000 */
.L_x_9065:
[----:B------:R-:W-:Y:S05]  /*23d90*/  BRA `(.L_x_9067) ;  /* 0xffffffcc00b47947 */ /* 0x000fea000383ffff */
.L_x_8956:
[----:B0-----:R0:W1:Y:S02]  /*23da0*/  SYNCS.PHASECHK.TRANS64.TRYWAIT P0, [R6+URZ], R5 ;  /* 0x00000005060075a7 */ /* 0x001064000800017f */
[----:B-1----:R-:W-:Y:S05]  /*23db0*/  @!P0 NANOSLEEP.SYNCS 0x989680 ;  /* 0x009896800000895d */ /* 0x002fea0003900000 */
[----:B------:R-:W1:Y:S02]  /*23dc0*/  @!P0 SYNCS.PHASECHK.TRANS64 P0, [R6+URZ], R5 ;  /* 0x00000005060085a7 */ /* 0x000e64000800007f */
[----:B-1----:R-:W-:Y:S05]  /*23dd0*/  @!P0 BRA `(.L_x_8956) ;  /* 0xfffffffc00f08947 */ /* 0x002fea000383ffff */
[----:B------:R-:W-:Y:S05]  /*23de0*/  BRA `(.L_x_9068) ;  /* 0xffffffcc00f07947 */ /* 0x000fea000383ffff */
.L_x_8957:
[----:B-1----:R1:W3:Y:S02]  /*23df0*/  SYNCS.PHASECHK.TRANS64.TRYWAIT P0, [R7+URZ], R2 ;  /* 0x00000002070075a7 */ /* 0x0022e4000800017f */
[----:B---3--:R-:W-:Y:S05]  /*23e00*/  @!P0 NANOSLEEP.SYNCS 0x989680 ;  /* 0x009896800000895d */ /* 0x008fea0003900000 */
[----:B------:R-:W3:Y:S02]  /*23e10*/  @!P0 SYNCS.PHASECHK.TRANS64 P0, [R7+URZ], R2 ;  /* 0x00000002070085a7 */ /* 0x000ee4000800007f */
[----:B---3--:R-:W-:Y:S05]  /*23e20*/  @!P0 BRA `(.L_x_8957) ;  /* 0xfffffffc00f08947 */ /* 0x008fea000383ffff */
[----:B------:R-:W-:Y:S05]  /*23e30*/  BRA `(.L_x_9069) ;  /* 0xffffffcc00e47947 */ /* 0x000fea000383ffff */
.L_x_8959:
[----:B---3--:R3:W4:Y:S02]  /*23e40*/  SYNCS.PHASECHK.TRANS64.TRYWAIT P0, [R4+URZ], R5 ;  /* 0x00000005040075a7 */ /* 0x008724000800017f */
[----:B----4-:R-:W-:Y:S05]  /*23e50*/  @!P0 NANOSLEEP.SYNCS 0x989680 ;  /* 0x009896800000895d */ /* 0x010fea0003900000 */
[----:B------:R-:W4:Y:S02]  /*23e60*/  @!P0 SYNCS.PHASECHK.TRANS64 P0, [R4+URZ], R5 ;  /* 0x00000005040085a7 */ /* 0x000f24000800007f */
[----:B----4-:R-:W-:Y:S05]  /*23e70*/  @!P0 BRA `(.L_x_8959) ;  /* 0xfffffffc00f08947 */ /* 0x010fea000383ffff */
[----:B------:R-:W-:Y:S05]  /*23e80*/  BRA `(.L_x_9070) ;  /* 0xffffffcc00ec7947 */ /* 0x000fea000383ffff */
.L_x_9071:
        /* <DEDUP_REMOVED lines=15> */
.L_x_15133:


//--------------------- .text._ZN7cutlass13device_kernelIN5flash11enable_sm90INS1_16FlashAttnFwdSm90INS1_25CollectiveMainloopFwdSm90ILi2EN4cute5tupleIJNS5_1CILi1EEES8_S8_EEENS6_IJNS7_ILi128EEENS7_ILi96EEENS7_ILi64EEEEEELi256ENS_10bfloat16_tEfNS_4arch4Sm90ELb0ELb0ELb0ELb0ELb0ELb0ELb0ELb1ELb0ELb1ELb0ELb0EEENS1_21CollectiveEpilogueFwdINS6_IJSA_NS7_ILi256EEESB_EEES9_SE_SG_Li256ELb0ELb1ELb0ELb0EEENS1_29StaticPersistentTileSchedulerILb0EEEEEEEEEvNT_6ParamsE --------------------------
	.section	.text._ZN7cutlass13device_kernelIN5flash11enable_sm90INS1_16FlashAttnFwdSm90INS1_25CollectiveMainloopFwdSm90ILi2EN4cute5tupleIJNS5_1CILi1EEES8_S8_EEENS6_IJNS7_ILi128EEENS7_ILi96EEENS7_ILi64EEEEEELi256ENS_10bfloat16_tEfNS_4arch4Sm90ELb0ELb0ELb0ELb0ELb0ELb0ELb0ELb1ELb0ELb1ELb0ELb0EEENS1_21CollectiveEpilogueFwdINS6_IJSA_NS7_ILi256EEESB_EEES9_SE_SG_Li256ELb0ELb1ELb0ELb0EEENS1_29StaticPersistentTileSchedulerILb0EEEEEEEEEvNT_6ParamsE,"ax",@progbits
	.align	128
.text._ZN7cutlass13device_kernelIN5flash11enable_sm90INS1_16FlashAttnFwdSm90INS1_25CollectiveMainloopFwdSm90ILi2EN4cute5tupleIJNS5_1CILi1EEES8_S8_EEENS6_IJNS7_ILi128EEENS7_ILi96EEENS7_ILi64EEEEEELi256ENS_10bfloat16_tEfNS_4arch4Sm90ELb0ELb0ELb0ELb0ELb0ELb0ELb0ELb1ELb0ELb1ELb0ELb0EEENS1_21CollectiveEpilogueFwdINS6_IJSA_NS7_ILi256EEESB_EEES9_SE_SG_Li256ELb0ELb1ELb0ELb0EEENS1_29StaticPersistentTileSchedulerILb0EEEEEEEEEvNT_6ParamsE:
        .type           _ZN7cutlass13device_kernelIN5flash11enable_sm90INS1_16FlashAttnFwdSm90INS1_25CollectiveMainloopFwdSm90ILi2EN4cute5tupleIJNS5_1CILi1EEES8_S8_EEENS6_IJNS7_ILi128EEENS7_ILi96EEENS7_ILi64EEEEEELi256ENS_10bfloat16_tEfNS_4arch4Sm90ELb0ELb0ELb0ELb0ELb0ELb0ELb0ELb1ELb0ELb1ELb0ELb0EEENS1_21CollectiveEpilogueFwdINS6_IJSA_NS7_ILi256EEESB_EEES9_SE_SG_Li256ELb0ELb1ELb0ELb0EEENS1_29StaticPersistentTileSchedulerILb0EEEEEEEEEvNT_6ParamsE,@function
        .size           _ZN7cutlass13device_kernelIN5flash11enable_sm90INS1_16FlashAttnFwdSm90INS1_25CollectiveMainloopFwdSm90ILi2EN4cute5tupleIJNS5_1CILi1EEES8_S8_EEENS6_IJNS7_ILi128EEENS7_ILi96EEENS7_ILi64EEEEEELi256ENS_10bfloat16_tEfNS_4arch4Sm90ELb0ELb0ELb0ELb0ELb0ELb0ELb0ELb1ELb0ELb1ELb0ELb0EEENS1_21CollectiveEpilogueFwdINS6_IJSA_NS7_ILi256EEESB_EEES9_SE_SG_Li256ELb0ELb1ELb0ELb0EEENS1_29StaticPersistentTileSchedulerILb0EEEEEEEEEvNT_6ParamsE,(.L_x_15134 - _ZN7cutlass13device_kernelIN5flash11enable_sm90INS1_16FlashAttnFwdSm90INS1_25CollectiveMainloopFwdSm90ILi2EN4cute5tupleIJNS5_1CILi1EEES8_S8_EEENS6_IJNS7_ILi128EEENS7_ILi96EEENS7_ILi64EEEEEELi256ENS_10bfloat16_tEfNS_4arch4Sm90ELb0ELb0ELb0ELb0ELb0ELb0ELb0ELb1ELb0ELb1ELb0ELb0EEENS1_21CollectiveEpilogueFwdINS6_IJSA_NS7_ILi256EEESB_EEES9_SE_SG_Li256ELb0ELb1ELb0ELb0EEENS1_29StaticPersistentTileSchedulerILb0EEEEEEEEEvNT_6ParamsE)
        .other          _ZN7cutlass13device_kernelIN5flash11enable_sm90INS1_16FlashAttnFwdSm90INS1_25CollectiveMainloopFwdSm90ILi2EN4cute5tupleIJNS5_1CILi1EEES8_S8_EEENS6_IJNS7_ILi128EEENS7_ILi96EEENS7_ILi64EEEEEELi256ENS_10bfloat16_tEfNS_4arch4Sm90ELb0ELb0ELb0ELb0ELb0ELb0ELb0ELb1ELb0ELb1ELb0ELb0EEENS1_21CollectiveEpilogueFwdINS6_IJSA_NS7_ILi256EEESB_EEES9_SE_SG_Li256ELb0ELb1ELb0ELb0EEENS1_29StaticPersistentTileSchedulerILb0EEEEEEEEEvNT_6ParamsE,@"STO_CUDA_ENTRY STV_DEFAULT"
_ZN7cutlass13device_kernelIN5flash11enable_sm90INS1_16FlashAttnFwdSm90INS1_25CollectiveMainloopFwdSm90ILi2EN4cute5tupleIJNS5_1CILi1EEES8_S8_EEENS6_IJNS7_ILi128EEENS7_ILi96EEENS7_ILi64EEEEEELi256ENS_10bfloat16_tEfNS_4arch4Sm90ELb0ELb0ELb0ELb0ELb0ELb0ELb0ELb1ELb0ELb1ELb0ELb0EEENS1_21CollectiveEpilogueFwdINS6_IJSA_NS7_ILi256EEESB_EEES9_SE_SG_Li256ELb0ELb1ELb0ELb0EEENS1_29StaticPersistentTileSchedulerILb0EEEEEEEEEvNT_6ParamsE:
        /* <DEDUP_REMOVED lines=18> */
.L_x_9073:
[----:B------:R-:W-:Y:S05]  /*0120*/  BSYNC B0 ;  /* 0x0000000000007941 */ /* 0x000fea0003800000 */
.L_x_9072:
        /* <DEDUP_REMOVED lines=41> */
.L_x_9074:
        /* <DEDUP_REMOVED lines=22> */
.L_x_9075:
        /* <DEDUP_REMOVED lines=18> */
.L_x_9076:
        /* <DEDUP_REMOVED lines=22> */
.L_x_9077:
        /* <DEDUP_REMOVED lines=22> */
.L_x_9078:
[----:B------:R-:W-:Y:S01]  /*0900*/  PLOP3.LUT P0, PT, PT, PT, UP0, 0x80, 0x0 ;  /* 0x000000000000781c */ /* 0x000fe20003f0f008 */
[----:B------:R-:W-:Y:S01]  /*0910*/  UMOV UR37, 0x1 ;  /* 0x0000000100257882 */ /* 0x000fe20000000000 */
[----:B------:R-:W-:Y:S01]  /*0920*/  NOP ;  /* 0x0000000000007918 */ /* 0x000fe20000000000 */
[----:B------:R-:W-:Y:S01]  /*0930*/  USEL UR37, UR37, 0x2, !UP0 ;  /* 0x0000000225257887 */ /* 0x000fe2000c000000 */
[----:B------:R-:W-:Y:S01]  /*0940*/  ULDC.64 UR42, c[0x0][0x208] ;  /* 0x00008200002a7ab9 */ /* 0x000fe20000000a00 */
[----:B012-4-:R-:W-:Y:S08]  /*0950*/  BAR.SYNC.DEFER_BLOCKING 0x0 ;  /* 0x0000000000007b1d */ /* 0x017ff00000010000 */
[----:B------:R-:W-:Y:S05]  /*0960*/  @!P0 BRA `(.L_x_9079) ;  /* 0x0000006400f48947 */ /* 0x000fea0003800000 */
.L_x_9080:
[----:B------:R-:W-:-:S08]  /*0970*/  NOP ;  /* 0x0000000000007918 */ /* 0x000fd00000000000 */
[----:B------:R-:W0:Y:S02]  /*0980*/  USETMAXREG.TRY_ALLOC.CTAPOOL UP0, 0xf0 ;  /* 0x000000f0000079c8 */ /* 0x000e240008000600 */
[----:B0-----:R-:W-:-:S13]  /*0990*/  PLOP3.LUT P0, PT, PT, PT, UP0, 0x80, 0x0 ;  /* 0x000000000000781c */ /* 0x001fda0003f0f008 */
[----:B------:R-:W-:Y:S05]  /*09a0*/  @!P0 BRA `(.L_x_9080) ;  /* 0xfffffffc00f08947 */ /* 0x000fea000383ffff */
[----:B------:R-:W-:Y:S01]  /*09b0*/  SHF.R.U32.HI R2, RZ, 0x7, R0 ;  /* 0x00000007ff027819 */ /* 0x000fe20000011600 */
[----:B------:R-:W0:Y:S08]  /*09c0*/  S2UR UR39, SR_CTAID.X ;  /* 0x00000000002779c3 */ /* 0x000e300000002500 */
[----:B------:R-:W-:Y:S06]  /*09d0*/  BAR.ARV 0x8, 0x180 ;  /* 0x0206000000007b1d */ /* 0x000fec0000002000 */
[----:B------:R-:W-:-:S02]  /*09e0*/  ISETP.NE.AND P0, PT, R2, 0x1, PT ;  /* 0x000000010200780c */ /* 0x000fc40003f05270 */
[----:B------:R-:W0:Y:S11]  /*09f0*/  LDC R2, c[0x0][0xc34] ;  /* 0x00030d00ff027b82 */ /* 0x000e360000000800 */
[----:B------:R-:W-:Y:S06]  /*0a00*/  @!P0 BAR.ARV 0x9, 0x100 ;  /* 0x0244000000008b1d */ /* 0x000fec0000002000 */
[----:B0-----:R-:W-:-:S13]  /*0a10*/  ISETP.LE.AND P0, PT, R2, UR39, PT ;  /* 0x0000002702007c0c */ /* 0x001fda000bf03270 */
[----:B------:R-:W-:Y:S05]  /*0a20*/  @P0 EXIT ;  /* 0x000000000000094d */ /* 0x000fea0003800000 */
[----:B------:R-:W-:Y:S01]  /*0a30*/  VIADD R0, R0, 0xffffff80 ;  /* 0xffffff8000007836 */ /* 0x000fe20000000000 */
[----:B------:R-:W-:Y:S01]  /*0a40*/  ULOP3.LUT UR48, UR37, 0x1, URZ, 0xfc, !UPT ;  /* 0x0000000125307892 */ /* 0x000fe2000f8efc3f */
[----:B------:R-:W-:Y:S01]  /*0a50*/  UMOV UR47, URZ ;  /* 0x0000003f002f7c82 */ /* 0x000fe20008000000 */
[----:B------:R-:W-:Y:S02]  /*0a60*/  UMOV UR38, URZ ;  /* 0x0000003f00267c82 */ /* 0x000fe40008000000 */
[----:B------:R-:W-:Y:S01]  /*0a70*/  SHF.R.S32.HI R3, RZ, 0x1f, R0 ;  /* 0x0000001fff037819 */ /* 0x000fe20000011400 */
[----:B------:R-:W-:-:S03]  /*0a80*/  UMOV UR36, URZ ;  /* 0x0000003f00247c82 */ /* 0x000fc60008000000 */
[CC--:B------:R-:W-:Y:S02]  /*0a90*/  LEA.HI R2, R3.reuse, R0.reuse, RZ, 0x7 ;  /* 0x0000000003027211 */ /* 0x0c0fe400078f38ff */
[CC--:B------:R-:W-:Y:S02]  /*0aa0*/  LEA.HI R4, R3.reuse, R0.reuse, RZ, 0x4 ;  /* 0x0000000003047211 */ /* 0x0c0fe400078f20ff */
[----:B------:R-:W-:Y:S02]  /*0ab0*/  LOP3.LUT R205, R2, 0xffffff80, RZ, 0xc0, !PT ;  /* 0xffffff8002cd7812 */ /* 0x000fe400078ec0ff */
[CC--:B------:R-:W-:Y:S02]  /*0ac0*/  LEA.HI R5, R3.reuse, R0.reuse, RZ, 0x5 ;  /* 0x0000000003057211 */ /* 0x0c0fe400078f28ff */
[----:B------:R-:W-:Y:S01]  /*0ad0*/  SHF.R.S32.HI R7, RZ, 0x4, R4 ;  /* 0x00000004ff077819 */ /* 0x000fe20000011404 */
[----:B------:R-:W-:Y:S01]  /*0ae0*/  IMAD.IADD R205, R0, 0x1, -R205 ;  /* 0x0000000100cd7824 */ /* 0x000fe200078e0acd */
[----:B------:R-:W-:Y:S01]  /*0af0*/  LEA.HI R12, R3, R0, RZ, 0x2 ;  /* 0x00000000030c7211 */ /* 0x000fe200078f10ff */
[----:B------:R-:W-:Y:S01]  /*0b00*/  IMAD.SHL.U32 R6, R5, 0x20, RZ ;  /* 0x0000002005067824 */ /* 0x000fe200078e00ff */
[----:B------:R-:W-:-:S02]  /*0b10*/  LOP3.LUT R5, R4, 0x3fffff0, RZ, 0xc0, !PT ;  /* 0x03fffff004057812 */ /* 0x000fc400078ec0ff */
[----:B------:R-:W-:Y:S02]  /*0b20*/  SHF.R.S32.HI R8, RZ, 0x1f, R205 ;  /* 0x0000001fff087819 */ /* 0x000fe400000114cd */
[----:B------:R-:W-:Y:S01]  /*0b30*/  LEA.HI R4, R4, R7, RZ, 0x1 ;  /* 0x0000000704047211 */ /* 0x000fe200078f08ff */
[----:B------:R-:W-:Y:S01]  /*0b40*/  IMAD.IADD R5, R0, 0x1, -R5 ;  /* 0x0000000100057824 */ /* 0x000fe200078e0a05 */
[----:B------:R-:W-:Y:S02]  /*0b50*/  LEA.HI R9, R8, R205, RZ, 0x2 ;  /* 0x000000cd08097211 */ /* 0x000fe400078f10ff */
[----:B------:R-:W-:Y:S02]  /*0b60*/  LOP3.LUT R4, R4, 0x1ffffffe, RZ, 0xc0, !PT ;  /* 0x1ffffffe04047812 */ /* 0x000fe400078ec0ff */
[--C-:B------:R-:W-:Y:S02]  /*0b70*/  SHF.R.S32.HI R10, RZ, 0x2, R9.reuse ;  /* 0x00000002ff0a7819 */ /* 0x100fe40000011409 */
[----:B------:R-:W-:Y:S01]  /*0b80*/  SHF.R.S32.HI R11, RZ, 0x1f, R9 ;  /* 0x0000001fff0b7819 */ /* 0x000fe20000011409 */
[----:B------:R-:W-:Y:S01]  /*0b90*/  IMAD.IADD R4, R7, 0x1, -R4 ;  /* 0x0000000107047824 */ /* 0x000fe200078e0a04 */
[----:B------:R-:W-:-:S02]  /*0ba0*/  SHF.R.S32.HI R207, RZ, 0x7, R2 ;  /* 0x00000007ffcf7819 */ /* 0x000fc40000011402 */
[----:B------:R-:W-:Y:S02]  /*0bb0*/  LEA.HI R11, R11, R10, RZ, 0x3 ;  /* 0x0000000a0b0b7211 */ /* 0x000fe400078f18ff */
[----:B------:R-:W-:Y:S02]  /*0bc0*/  LOP3.LUT R7, R12, 0xfffffffc, RZ, 0xc0, !PT ;  /* 0xfffffffc0c077812 */ /* 0x000fe400078ec0ff */
[----:B------:R-:W-:Y:S02]  /*0bd0*/  LOP3.LUT R11, R11, 0xfffffff8, RZ, 0xc0, !PT ;  /* 0xfffffff80b0b7812 */ /* 0x000fe400078ec0ff */
[----:B------:R-:W-:Y:S01]  /*0be0*/  LEA.HI R8, R8, R205, RZ, 0x5 ;  /* 0x000000cd08087211 */ /* 0x000fe200078f28ff */
[----:B------:R-:W-:Y:S01]  /*0bf0*/  IMAD.IADD R7, R0, 0x1, -R7 ;  /* 0x0000000100077824 */ /* 0x000fe200078e0a07 */
[----:B------:R-:W-:Y:S01]  /*0c00*/  LEA.HI R2, R2, R207, RZ, 0x1 ;  /* 0x000000cf02027211 */ /* 0x000fe200078f08ff */
[----:B------:R-:W-:Y:S01]  /*0c10*/  IMAD.IADD R11, R10, 0x1, -R11 ;  /* 0x000000010a0b7824 */ /* 0x000fe200078e0a0b */
[----:B------:R-:W-:-:S02]  /*0c20*/  LEA.HI R22, R3, R0, RZ, 0x3 ;  /* 0x0000000003167211 */ /* 0x000fc400078f18ff */
[----:B------:R-:W-:Y:S02]  /*0c30*/  SHF.R.S32.HI R8, RZ, 0x5, R8 ;  /* 0x00000005ff087819 */ /* 0x000fe40000011408 */
[----:B------:R-:W-:Y:S02]  /*0c40*/  LOP3.LUT R2, R2, 0x3fffffe, RZ, 0xc0, !PT ;  /* 0x03fffffe02027812 */ /* 0x000fe400078ec0ff */
[----:B------:R-:W-:Y:S01]  /*0c50*/  LOP3.LUT R19, R22, 0xfffffff8, RZ, 0xc0, !PT ;  /* 0xfffffff816137812 */ /* 0x000fe200078ec0ff */
[----:B------:R-:W-:Y:S01]  /*0c60*/  IMAD R11, R8, 0x10, R11 ;  /* 0x00000010080b7824 */ /* 0x000fe200078e020b */
[----:B------:R-:W-:Y:S01]  /*0c70*/  LOP3.LUT R6, R6, 0xfffffc00, RZ, 0xc0, !PT ;  /* 0xfffffc0006067812 */ /* 0x000fe200078ec0ff */
[----:B------:R-:W-:Y:S01]  /*0c80*/  IMAD.IADD R2, R207, 0x1, -R2 ;  /* 0x00000001cf027824 */ /* 0x000fe200078e0a02 */
[----:B------:R-:W-:Y:S01]  /*0c90*/  LEA.HI R3, R7, R7, RZ, 0x1 ;  /* 0x0000000707037211 */ /* 0x000fe200078f08ff */
[----:B------:R-:W-:Y:S01]  /*0ca0*/  IMAD.IADD R19, R0, 0x1, -R19 ;  /* 0x0000000100137824 */ /* 0x000fe200078e0a13 */
[----:B------:R-:W-:Y:S01]  /*0cb0*/  LOP3.LUT R0, R9, 0x7ffffffc, RZ, 0xc0, !PT ;  /* 0x7ffffffc09007812 */ /* 0x000fe200078ec0ff */
[----:B------:R-:W-:Y:S01]  /*0cc0*/  IMAD R5, R5, 0x40, R6 ;  /* 0x0000004005057824 */ /* 0x000fe200078e0206 */
[----:B------:R-:W-:Y:S01]  /*0cd0*/  LOP3.LUT R6, R3, 0x1ffffffe, RZ, 0xc0, !PT ;  /* 0x1ffffffe03067812 */ /* 0x000fe200078ec0ff */
[----:B------:R-:W-:Y:S01]  /*0ce0*/  IMAD R208, R2, 0x40, R11 ;  /* 0x0000004002d07824 */ /* 0x000fe200078e020b */
[----:B------:R-:W-:Y:S01]  /*0cf0*/  SHF.R.S32.HI R22, RZ, 0x3, R22 ;  /* 0x00000003ff167819 */ /* 0x000fe20000011416 */
[----:B------:R-:W-:-:S02]  /*0d00*/  IMAD.SHL.U32 R2, R19, 0x8, RZ ;  /* 0x0000000813027824 */ /* 0x000fc400078e00ff */
[----:B------:R-:W-:Y:S02]  /*0d10*/  IMAD.IADD R7, R7, 0x1, -R6 ;  /* 0x0000000107077824 */ /* 0x000fe400078e0a06 */
[C---:B------:R-:W-:Y:S02]  /*0d20*/  VIADD R18, R2.reuse, 0x40 ;  /* 0x0000004002127836 */ /* 0x040fe40000000000 */
[C---:B------:R-:W-:Y:S02]  /*0d30*/  VIADD R17, R2.reuse, 0x80 ;  /* 0x0000008002117836 */ /* 0x040fe40000000000 */
[----:B------:R-:W-:Y:S01]  /*0d40*/  VIADD R16, R2, 0xc0 ;  /* 0x000000c002107836 */ /* 0x000fe20000000000 */
[----:B------:R-:W-:Y:S01]  /*0d50*/  SHF.R.S32.HI R214, RZ, 0x1f, R18 ;  /* 0x0000001fffd67819 */ /* 0x000fe20000011412 */
[----:B------:R-:W-:Y:S01]  /*0d60*/  IMAD R211, R4, 0x8, R5 ;  /* 0x0000000804d37824 */ /* 0x000fe200078e0205 */
[----:B------:R-:W-:Y:S01]  /*0d70*/  SHF.R.S32.HI R213, RZ, 0x1f, R17 ;  /* 0x0000001fffd57819 */ /* 0x000fe20000011411 */
[----:B------:R-:W-:Y:S01]  /*0d80*/  IMAD.IADD R209, R205, 0x1, -R0 ;  /* 0x00000001cdd17824 */ /* 0x000fe200078e0a00 */
[----:B------:R-:W-:Y:S01]  /*0d90*/  SHF.R.S32.HI R212, RZ, 0x1f, R16 ;  /* 0x0000001fffd47819 */ /* 0x000fe20000011410 */
[----:B------:R-:W-:-:S07]  /*0da0*/  IMAD R210, R7, 0x8, R208 ;  /* 0x0000000807d27824 */ /* 0x000fce00078e02d0 */
.L_x_9109:
[----:B0-----:R-:W0:Y:S01]  /*0db0*/  SHFL.IDX PT, R0, R207, RZ, 0x1f ;  /* 0x00001fffcf007589 */ /* 0x001e2200000e0000 */
[----:B-1----:R-:W1:Y:S01]  /*0dc0*/  S2UR UR4, SR_CgaCtaId ;  /* 0x00000000000479c3 */ /* 0x002e620000008800 */
[----:B------:R-:W-:Y:S01]  /*0dd0*/  ULDC.64 UR6, c[0x0][0x418] ;  /* 0x0001060000067ab9 */ /* 0x000fe20000000a00 */
[----:B------:R-:W-:Y:S01]  /*0de0*/  ULDC UR5, c[0x0][0xc38] ;  /* 0x00030e0000057ab9 */ /* 0x000fe20000000800 */
[----:B------:R-:W-:Y:S02]  /*0df0*/  UISETP.NE.U32.AND UP0, UPT, UR6, URZ, UPT ;  /* 0x0000003f0600728c */ /* 0x000fe4000bf05070 */
[----:B------:R-:W-:Y:S01]  /*0e00*/  UISETP.NE.AND UP1, UPT, UR5, 0x1, UPT ;  /* 0x000000010500788c */ /* 0x000fe2000bf25270 */
[----:B------:R-:W-:Y:S02]  /*0e10*/  UMOV UR45, 0x400 ;  /* 0x00000400002d7882 */ /* 0x000fe40000000000 */
[----:B------:R-:W-:Y:S01]  /*0e20*/  ULDC UR5, c[0x0][0xc44] ;  /* 0x0003110000057ab9 */ /* 0x000fe20000000800 */
[----:B------:R-:W-:-:S02]  /*0e30*/  UISETP.NE.AND.EX UP0, UPT, UR7, URZ, UPT, UP0 ;  /* 0x0000003f0700728c */ /* 0x000fc4000bf05300 */
[----:B------:R-:W-:Y:S01]  /*0e40*/  UISETP.NE.AND UP2, UPT, UR5, 0x1, UPT ;  /* 0x000000010500788c */ /* 0x000fe2000bf45270 */
[----:B------:R-:W-:Y:S01]  /*0e50*/  ULDC UR44, c[0x0][0x424] ;  /* 0x00010900002c7ab9 */ /* 0x000fe20000000800 */
[----:B------:R-:W-:Y:S01]  /*0e60*/  ULDC UR10, c[0x0][0x2f0] ;  /* 0x0000bc00000a7ab9 */ /* 0x000fe20000000800 */
[----:B------:R-:W-:Y:S02]  /*0e70*/  USEL UR44, UR44, 0x1, UP0 ;  /* 0x000000012c2c7887 */ /* 0x000fe40008000000 */
[----:B------:R-:W-:Y:S01]  /*0e80*/  @UP1 ULDC UR12, c[0x0][0xc40] ;  /* 0x00031000000c1ab9 */ /* 0x000fe20000000800 */
[----:B------:R-:W-:Y:S01]  /*0e90*/  UMOV UR46, UR39 ;  /* 0x00000027002e7c82 */ /* 0x000fe20008000000 */
[----:B------:R-:W-:-:S04]  /*0ea0*/  UIMAD UR44, UR44, UR10, URZ ;  /* 0x0000000a2c2c72a4 */ /* 0x000fc8000f8e023f */
[----:B------:R-:W-:Y:S01]  /*0eb0*/  @UP2 ULDC.64 UR8, c[0x0][0xc48] ;  /* 0x0003120000082ab9 */ /* 0x000fe20000000a00 */
[----:B0-----:R-:W-:Y:S01]  /*0ec0*/  R2UR UR6, R0 ;  /* 0x00000000000672ca */ /* 0x001fe200000e0000 */
[----:B-1----:R-:W-:-:S03]  /*0ed0*/  ULEA UR45, UR4, UR45, 0x18 ;  /* 0x0000002d042d7291 */ /* 0x002fc6000f8ec03f */
[----:B------:R-:W-:Y:S01]  /*0ee0*/  @UP1 ULDC UR4, c[0x0][0xc3c] ;  /* 0x00030f0000041ab9 */ /* 0x000fe20000000800 */
[----:B------:R-:W-:Y:S02]  /*0ef0*/  UIADD3 UR11, UR45, 0x18400, URZ ;  /* 0x000184002d0b7890 */ /* 0x000fe4000fffe03f */
[----:B------:R-:W-:Y:S02]  /*0f00*/  UIMAD.WIDE.U32 UR4, UR39, UR4, URZ ;  /* 0x00000004270472a5 */ /* 0x000fe4000f8e003f */
[----:B------:R-:W-:Y:S02]  /*0f10*/  ULOP3.LUT UP0, URZ, UR11, 0x1bf, URZ, 0xc0, !UPT ;  /* 0x000001bf0b3f7892 */ /* 0x000fe4000f80c03f */
[----:B------:R-:W-:Y:S02]  /*0f20*/  @UP1 USHF.R.U32.HI UR46, URZ, UR12, UR5 ;  /* 0x0000000c3f2e1299 */ /* 0x000fe40008011605 */
[----:B------:R-:W-:Y:S02]  /*0f30*/  ULEA.HI UR7, UR6, UR6, URZ, 0x1 ;  /* 0x0000000606077291 */ /* 0x000fe4000f8f083f */
[----:B------:R-:W-:Y:S01]  /*0f40*/  PLOP3.LUT P0, PT, PT, PT, UP0, 0x80, 0x0 ;  /* 0x000000000000781c */ /* 0x000fe20003f0f008 */
[----:B------:R-:W-:-:S02]  /*0f50*/  UIMAD.WIDE.U32 UR4, UR46, UR8, URZ ;  /* 0x000000082e0472a5 */ /* 0x000fc4000f8e003f */
[----:B------:R-:W-:Y:S01]  /*0f60*/  ULOP3.LUT UR7, UR7, 0x1e, URZ, 0xc0, !UPT ;  /* 0x0000001e07077892 */ /* 0x000fe2000f8ec03f */
[----:B------:R-:W-:Y:S01]  /*0f70*/  UMOV UR41, UR46 ;  /* 0x0000002e00297c82 */ /* 0x000fe20008000000 */
[----:B------:R-:W-:Y:S02]  /*0f80*/  @UP2 USHF.R.U32.HI UR41, URZ, UR9, UR5 ;  /* 0x000000093f292299 */ /* 0x000fe40008011605 */
[----:B------:R-:W-:Y:S02]  /*0f90*/  UIADD3 UR7, UR6, -UR7, URZ ;  /* 0x8000000706077290 */ /* 0x000fe4000fffe03f */
[----:B------:R-:W-:Y:S02]  /*0fa0*/  UIADD3 UR6, UR44, 0x5f, URZ ;  /* 0x0000005f2c067890 */ /* 0x000fe4000fffe03f */
[----:B------:R-:W-:Y:S02]  /*0fb0*/  ULEA UR8, UR7, UR11, 0xd ;  /* 0x0000000b07087291 */ /* 0x000fe4000f8e683f */
[----:B------:R-:W-:-:S02]  /*0fc0*/  UIMAD.WIDE UR6, UR6, 0x2aaaaaab, URZ ;  /* 0x2aaaaaab060678a5 */ /* 0x000fc4000f8e023f */
[----:B------:R-:W-:Y:S02]  /*0fd0*/  USHF.R.U32.HI UR8, URZ, 0x4, UR8 ;  /* 0x000000043f087899 */ /* 0x000fe40008011608 */
[----:B------:R-:W-:Y:S02]  /*0fe0*/  USHF.R.U32.HI UR40, URZ, 0x1f, UR7 ;  /* 0x0000001f3f287899 */ /* 0x000fe40008011607 */
[----:B------:R-:W-:Y:S02]  /*0ff0*/  ULOP3.LUT UR49, UR8, 0x3fff, URZ, 0xc0, !UPT ;  /* 0x00003fff08317892 */ /* 0x000fe4000f8ec03f */
[----:B------:R-:W-:Y:S01]  /*1000*/  ULEA.HI.SX32 UR40, UR7, UR40, 0x1c ;  /* 0x0000002807287291 */ /* 0x000fe2000f8fe23f */
[----:B--234-:R-:W-:Y:S11]  /*1010*/  @!P0 BRA `(.L_x_9081) ;  /* 0x0000000000408947 */ /* 0x01cff60003800000 */
        /* <DEDUP_REMOVED lines=16> */
.L_x_9081:
[----:B------:R-:W-:Y:S01]  /*1120*/  ULOP3.LUT UR4, UR47, 0x1, URZ, 0xc0, !UPT ;  /* 0x000000012f047892 */ /* 0x000fe2000f8ec03f */
[----:B------:R-:W0:Y:S05]  /*1130*/  S2R R20, SR_TID.X ;  /* 0x0000000000147919 */ /* 0x000e2a0000002100 */
[----:B------:R-:W-:-:S05]  /*1140*/  IMAD.U32 R0, RZ, RZ, UR4 ;  /* 0x00000004ff007e24 */ /* 0x000fca000f8e00ff */
[----:B------:R-:W-:-:S04]  /*1150*/  SHF.L.U32 R0, R0, 0x1f, RZ ;  /* 0x0000001f00007819 */ /* 0x000fc800000006ff */
[----:B------:R-:W1:Y:S01]  /*1160*/  SYNCS.PHASECHK.TRANS64.TRYWAIT P0, [UR45+0x22800], R0 ;  /* 0x02280000ff0075a7 */ /* 0x000e62000800016d */
[----:B0-----:R-:W-:-:S05]  /*1170*/  SHF.R.U32.HI R20, RZ, 0x7, R20 ;  /* 0x00000007ff147819 */ /* 0x001fca0000011614 */
[----:B------:R-:W-:Y:S01]  /*1180*/  VIADD R6, R20, 0x8 ;  /* 0x0000000814067836 */ /* 0x000fe20000000000 */
[----:B-1----:R-:W-:Y:S06]  /*1190*/  @!P0 BRA `(.L_x_9082) ;  /* 0x000000a0001c8947 */ /* 0x002fec0003800000 */
.L_x_9199:
[----:B0-----:R-:W-:Y:S01]  /*11a0*/  IMAD.U32 R0, RZ, RZ, UR48 ;  /* 0x00000030ff007e24 */ /* 0x001fe2000f8e00ff */
[----:B------:R-:W-:Y:S05]  /*11b0*/  WARPSYNC.ALL ;  /* 0x0000000000007948 */ /* 0x000fea0003800000 */
[----:B------:R0:W-:Y:S01]  /*11c0*/  BAR.SYNC.DEFER_BLOCKING R6, 0x100 ;  /* 0x000400060000751d */ /* 0x0001e20000010000 */
[----:B------:R-:W-:-:S13]  /*11d0*/  ISETP.NE.AND P0, PT, R0, 0x3, PT ;  /* 0x000000030000780c */ /* 0x000fda0003f05270 */
[----:B0-----:R-:W-:Y:S05]  /*11e0*/  @!P0 BRA `(.L_x_9083) ;  /* 0x0000000000048947 */ /* 0x001fea0003800000 */
[----:B------:R-:W-:Y:S01]  /*11f0*/  BPT.TRAP 0x1 ;  /* 0x000000040000795c */ /* 0x000fe20000300000 */
.L_x_9083:
[----:B------:R-:W-:Y:S01]  /*1200*/  ULEA UR21, UR36, UR45, 0x3 ;  /* 0x0000002d24157291 */ /* 0x000fe2000f8e183f */
[----:B------:R-:W-:-:S05]  /*1210*/  IMAD.U32 R7, RZ, RZ, UR38 ;  /* 0x00000026ff077e24 */ /* 0x000fca000f8e00ff */
[----:B------:R-:W-:-:S04]  /*1220*/  SHF.L.U32 R7, R7, 0x1f, RZ ;  /* 0x0000001f07077819 */ /* 0x000fc800000006ff */
[----:B------:R0:W1:Y:S01]  /*1230*/  SYNCS.PHASECHK.TRANS64.TRYWAIT P1, [UR21+0x22830], R7 ;  /* 0x02283007ff0075a7 */ /* 0x0000620008020155 */
[----:B------:R-:W-:Y:S05]  /*1240*/  @!P0 BRA `(.L_x_9084) ;  /* 0x0000000000048947 */ /* 0x000fea0003800000 */
[----:B------:R-:W-:Y:S01]  /*1250*/  BPT.TRAP 0x1 ;  /* 0x000000040000795c */ /* 0x000fe20000300000 */
.L_x_9084:
[----:B-1----:R-:W-:Y:S05]  /*1260*/  @P1 BRA `(.L_x_9085) ;  /* 0x0000000000081947 */ /* 0x002fea0003800000 */
[----:B------:R-:W1:Y:S02]  /*1270*/  SYNCS.PHASECHK.TRANS64.TRYWAIT P1, [UR21+0x22830], R7 ;  /* 0x02283007ff0075a7 */ /* 0x000e640008020155 */
[----:B-1----:R-:W-:Y:S05]  /*1280*/  @!P1 BRA `(.L_x_9086) ;  /* 0x0000009c00f89947 */ /* 0x002fea0003800000 */
.L_x_9085:
[----:B------:R-:W-:Y:S01]  /*1290*/  UIADD3 UR4, UR45, 0x1c400, URZ ;  /* 0x0001c4002d047890 */ /* 0x000fe2000fffe03f */
[----:B------:R-:W-:Y:S01]  /*12a0*/  WARPGROUP.ARRIVE ;  /* 0x00000000000079c5 */ /* 0x000fe20000000000 */
[----:B------:R-:W-:Y:S01]  /*12b0*/  UMOV UR5, 0x40000040 ;  /* 0x4000004000057882 */ /* 0x000fe20000000000 */
[----:B------:R-:W-:Y:S01]  /*12c0*/  UMOV UR7, 0x40000040 ;  /* 0x4000004000077882 */ /* 0x000fe20000000000 */
[----:B------:R-:W-:Y:S01]  /*12d0*/  USHF.R.U32.HI UR4, URZ, 0x4, UR4 ;  /* 0x000000043f047899 */ /* 0x000fe20008011604 */
[----:B------:R-:W-:Y:S01]  /*12e0*/  P2R R10, PR, RZ, 0x1 ;  /* 0x00000001ff0a7803 */ /* 0x000fe20000000000 */
[----:B------:R-:W-:Y:S01]  /*12f0*/  UMOV UR9, 0x40000040 ;  /* 0x4000004000097882 */ /* 0x000fe20000000000 */
[----:B------:R-:W-:Y:S01]  /*1300*/  UMOV UR11, 0x40000040 ;  /* 0x40000040000b7882 */ /* 0x000fe20000000000 */
[----:B------:R-:W-:Y:S01]  /*1310*/  ULOP3.LUT UR4, UR4, 0x3fff, URZ, 0xc0, !UPT ;  /* 0x00003fff04047892 */ /* 0x000fe2000f8ec03f */
[----:B------:R-:W2:Y:S01]  /*1320*/  S2R R12, SR_TID.X ;  /* 0x00000000000c7919 */ /* 0x000ea20000002100 */
[----:B------:R-:W-:Y:S01]  /*1330*/  UMOV UR13, 0x40000040 ;  /* 0x40000040000d7882 */ /* 0x000fe20000000000 */
[----:B------:R-:W-:Y:S01]  /*1340*/  UMOV UR15, 0x40000040 ;  /* 0x40000040000f7882 */ /* 0x000fe20000000000 */
[----:B------:R-:W-:-:S02]  /*1350*/  ULOP3.LUT UR20, UR4, 0x10000, URZ, 0xfc, !UPT ;  /* 0x0001000004147892 */ /* 0x000fc4000f8efc3f */
[----:B------:R-:W-:Y:S02]  /*1360*/  ULOP3.LUT UR4, UR49, 0x10000, URZ, 0xfc, !UPT ;  /* 0x0001000031047892 */ /* 0x000fe4000f8efc3f */
[----:B------:R-:W-:Y:S02]  /*1370*/  UIMAD UR6, UR36, 0x300, UR20 ;  /* 0x00000300240678a4 */ /* 0x000fe4000f8e0214 */
[----:B------:R-:W-:Y:S02]  /*1380*/  UIADD3 UR8, UR4, 0x2, URZ ;  /* 0x0000000204087890 */ /* 0x000fe4000fffe03f */
[----:B------:R-:W-:Y:S02]  /*1390*/  UIADD3 UR10, UR6, 0x2, URZ ;  /* 0x00000002060a7890 */ /* 0x000fe4000fffe03f */
[----:B------:R-:W-:Y:S02]  /*13a0*/  UIADD3 UR12, UR4, 0x4, URZ ;  /* 0x00000004040c7890 */ /* 0x000fe4000fffe03f */
[----:B------:R-:W-:-:S02]  /*13b0*/  UIADD3 UR14, UR6, 0x4, URZ ;  /* 0x00000004060e7890 */ /* 0x000fc4000fffe03f */
[----:B------:R-:W-:Y:S01]  /*13c0*/  HGMMA.64x96x16.F32.BF16 R24, gdesc[UR4], RZ, !UPT, gsb0 ;  /* 0x01600000041879f0 */ /* 0x000fe2000c0018ff */
[----:B------:R-:W-:Y:S02]  /*13d0*/  UIADD3 UR16, UR4, 0x6, URZ ;  /* 0x0000000604107890 */ /* 0x000fe4000fffe03f */
[----:B------:R-:W-:Y:S01]  /*13e0*/  UIADD3 UR18, UR6, 0x6, URZ ;  /* 0x0000000606127890 */ /* 0x000fe2000fffe03f */
[----:B------:R-:W-:Y:S01]  /*13f0*/  UMOV UR17, 0x40000040 ;  /* 0x4000004000117882 */ /* 0x000fe20000000000 */
[----:B------:R-:W-:Y:S01]  /*1400*/  UMOV UR19, 0x40000040 ;  /* 0x4000004000137882 */ /* 0x000fe20000000000 */
[----:B------:R-:W-:-:S04]  /*1410*/  UIMAD UR6, UR40, -0x60, UR44 ;  /* 0xffffffa0280678a4 */ /* 0x000fc8000f8e022c */
[----:B------:R-:W-:Y:S01]  /*1420*/  UIADD3 UR6, UR6, 0x60, URZ ;  /* 0x0000006006067890 */ /* 0x000fe2000fffe03f */
[----:B--2---:R-:W-:-:S05]  /*1430*/  LOP3.LUT R12, R12, 0x7f, RZ, 0xc0, !PT ;  /* 0x0000007f0c0c7812 */ /* 0x004fca00078ec0ff */
[----:B-1----:R-:W-:-:S04]  /*1440*/  IMAD.U32 R0, RZ, RZ, UR6 ;  /* 0x00000006ff007e24 */ /* 0x002fc8000f8e00ff */
[----:B------:R-:W-:-:S05]  /*1450*/  IMAD R0, R209, -0x2, R0 ;  /* 0xfffffffed1007824 */ /* 0x000fca00078e0200 */
        /* <DEDUP_REMOVED lines=8> */
[----:B------:R-:W-:Y:S01]  /*14e0*/  HGMMA.64x96x16.F32.BF16 R24, gdesc[UR8], R24, gsb0 ;  /* 0x01600000081879f0 */ /* 0x000fe20008001818 */
[----:B------:R-:W-:Y:S02]  /*14f0*/  ULDC UR10, c[0x0][0x988] ;  /* 0x00026200000a7ab9 */ /* 0x000fe40000000800 */
[----:B------:R-:W-:Y:S02]  /*1500*/  WARPGROUP.DEPBAR.LE gsb0, 0x0 ;  /* 0x00008000000079c5 */ /* 0x000fe40000010000 */
[----:B------:R-:W-:-:S06]  /*1510*/  WARPGROUP.ARRIVE ;  /* 0x00000000000079c5 */ /* 0x000fcc0000000000 */
[----:B------:R-:W-:Y:S03]  /*1520*/  HGMMA.64x96x16.F32.BF16 R24, gdesc[UR12], R24, gsb0 ;  /* 0x016000000c1879f0 */ /* 0x000fe60008001818 */
[----:B------:R-:W-:Y:S02]  /*1530*/  WARPGROUP.DEPBAR.LE gsb0, 0x0 ;  /* 0x00008000000079c5 */ /* 0x000fe40000010000 */
[----:B------:R-:W-:-:S06]  /*1540*/  WARPGROUP.ARRIVE ;  /* 0x00000000000079c5 */ /* 0x000fcc0000000000 */
[----:B------:R-:W-:Y:S03]  /*1550*/  HGMMA.64x96x16.F32.BF16 R24, gdesc[UR16], R24, gsb0 ;  /* 0x01600000101879f0 */ /* 0x000fe60008001818 */
        /* <DEDUP_REMOVED lines=87> */
[----:B------:R-:W1:Y:S01]  /*1ad0*/  SHFL.BFLY PT, R0, R5, 0x2, 0x1f ;  /* 0x0c401f0005007f89 */ /* 0x000e6200000e0000 */
[----:B------:R-:W-:Y:S02]  /*1ae0*/  FSEL R67, R67, -INF , P3 ;  /* 0xff80000043437808 */ /* 0x000fe40001800000 */
[----:B------:R-:W-:-:S02]  /*1af0*/  FSEL R70, R70, -INF , P2 ;  /* 0xff80000046467808 */ /* 0x000fc40001000000 */
[----:B------:R-:W-:Y:S02]  /*1b00*/  FSEL R71, R71, -INF , P1 ;  /* 0xff80000047477808 */ /* 0x000fe40000800000 */
[----:B-1----:R-:W-:-:S05]  /*1b10*/  FMNMX.FTZ R8, R5, R0, !PT ;  /* 0x0000000005087209 */ /* 0x002fca0007810000 */
[----:B------:R-:W1:Y:S02]  /*1b20*/  SHFL.BFLY PT, R3, R8, 0x1, 0x1f ;  /* 0x0c201f0008037f89 */ /* 0x000e6400000e0000 */
[----:B-1----:R-:W-:Y:S01]  /*1b30*/  FMNMX.FTZ R0, R8, R3, !PT ;  /* 0x0000000308007209 */ /* 0x002fe20007810000 */
[----:B------:R-:W-:-:S03]  /*1b40*/  IMAD.U32 R8, RZ, RZ, UR21 ;  /* 0x00000015ff087e24 */ /* 0x000fc6000f8e00ff */
[C---:B------:R-:W-:Y:S01]  /*1b50*/  FSETP.NEU.FTZ.AND P0, PT, R0.reuse, -INF , PT ;  /* 0xff8000000000780b */ /* 0x040fe20003f1d000 */
[----:B------:R-:W-:-:S05]  /*1b60*/  FMUL.FTZ R3, R0, UR10 ;  /* 0x0000000a00037c20 */ /* 0x000fca0008410000 */
[----:B------:R-:W-:Y:S02]  /*1b70*/  FSEL R9, R3, RZ, P0 ;  /* 0x000000ff03097208 */ /* 0x000fe40000000000 */
[----:B------:R-:W-:Y:S02]  /*1b80*/  FMNMX.FTZ R3, R26, R27, !PT ;  /* 0x0000001b1a037209 */ /* 0x000fe40007810000 */
[----:B------:R-:W-:Y:S01]  /*1b90*/  ISETP.NE.AND P0, PT, R10, RZ, PT ;  /* 0x000000ff0a00720c */ /* 0x000fe20003f05270 */
        /* <DEDUP_REMOVED lines=14> */
[----:B------:R-:W1:Y:S01]  /*1c80*/  MUFU.EX2 R25, R25 ;  /* 0x0000001900197308 */ /* 0x000e620000000800 */
[--C-:B------:R-:W-:Y:S01]  /*1c90*/  FFMA.FTZ R41, R41, UR10, -R9.reuse ;  /* 0x0000000a29297c23 */ /* 0x100fe20008010809 */
        /* <DEDUP_REMOVED lines=12> */
[----:B------:R-:W-:Y:S01]  /*1d60*/  FFMA.FTZ R60, R60, UR10, -R9 ;  /* 0x0000000a3c3c7c23 */ /* 0x000fe20008010809 */
[----:B------:R-:W-:Y:S01]  /*1d70*/  FMNMX.FTZ R3, R43, R4, !PT ;  /* 0x000000042b037209 */ /* 0x000fe20007810000 */
[----:B------:R-:W2:Y:S01]  /*1d80*/  MUFU.EX2 R29, R29 ;  /* 0x0000001d001d7308 */ /* 0x000ea20000000800 */
[----:B-1----:R-:W-:Y:S01]  /*1d90*/  FADD.FTZ R11, R24, R25 ;  /* 0x00000019180b7221 */ /* 0x002fe20000010000 */
[--C-:B------:R-:W-:Y:S01]  /*1da0*/  FFMA.FTZ R61, R61, UR10, -R9.reuse ;  /* 0x0000000a3d3d7c23 */ /* 0x100fe20008010809 */
[----:B------:R-:W-:Y:S01]  /*1db0*/  FMNMX.FTZ R4, R46, R3, !PT ;  /* 0x000000032e047209 */ /* 0x000fe20007810000 */
[--C-:B------:R-:W-:Y:S01]  /*1dc0*/  FFMA.FTZ R64, R64, UR10, -R9.reuse ;  /* 0x0000000a40407c23 */ /* 0x100fe20008010809 */
[--C-:B------:R-:W-:Y:S01]  /*1dd0*/  FFMA.FTZ R65, R65, UR10, -R9.reuse ;  /* 0x0000000a41417c23 */ /* 0x100fe20008010809 */
[--C-:B------:R-:W-:Y:S01]  /*1de0*/  FFMA.FTZ R68, R68, UR10, -R9.reuse ;  /* 0x0000000a44447c23 */ /* 0x100fe20008010809 */
[----:B------:R-:W-:Y:S01]  /*1df0*/  FMNMX.FTZ R3, R47, R4, !PT ;  /* 0x000000042f037209 */ /* 0x000fe20007810000 */
[----:B------:R-:W-:Y:S01]  /*1e00*/  MUFU.EX2 R32, R32 ;  /* 0x0000002000207308 */ /* 0x000fe20000000800 */
[----:B------:R-:W-:Y:S01]  /*1e10*/  FFMA.FTZ R9, R69, UR10, -R9 ;  /* 0x0000000a45097c23 */ /* 0x000fe20008010809 */
[----:B------:R-:W-:-:S02]  /*1e20*/  F2FP.BF16.F32.PACK_AB R152, R25, R24 ;  /* 0x000000181998723e */ /* 0x000fc400000010ff */
[----:B------:R-:W-:-:S04]  /*1e30*/  FMNMX.FTZ R4, R50, R3, !PT ;  /* 0x0000000332047209 */ /* 0x000fc80007810000 */
[----:B------:R-:W-:Y:S01]  /*1e40*/  FMNMX.FTZ R3, R51, R4, !PT ;  /* 0x0000000433037209 */ /* 0x000fe20007810000 */
[----:B------:R-:W1:Y:S01]  /*1e50*/  MUFU.EX2 R33, R33 ;  /* 0x0000002100217308 */ /* 0x000e620000000800 */
[----:B--2---:R-:W-:Y:S02]  /*1e60*/  F2FP.BF16.F32.PACK_AB R154, R29, R28 ;  /* 0x0000001c1d9a723e */ /* 0x004fe400000010ff */
[----:B------:R-:W-:-:S04]  /*1e70*/  FMNMX.FTZ R4, R54, R3, !PT ;  /* 0x0000000336047209 */ /* 0x000fc80007810000 */
[----:B------:R-:W-:Y:S01]  /*1e80*/  FMNMX.FTZ R3, R55, R4, !PT ;  /* 0x0000000437037209 */ /* 0x000fe20007810000 */
[----:B------:R-:W-:Y:S03]  /*1e90*/  MUFU.EX2 R36, R36 ;  /* 0x0000002400247308 */ /* 0x000fe60000000800 */
[----:B------:R-:W-:-:S04]  /*1ea0*/  FMNMX.FTZ R4, R58, R3, !PT ;  /* 0x000000033a047209 */ /* 0x000fc80007810000 */
[----:B------:R-:W-:Y:S01]  /*1eb0*/  FMNMX.FTZ R3, R59, R4, !PT ;  /* 0x000000043b037209 */ /* 0x000fe20007810000 */
[----:B------:R-:W2:Y:S01]  /*1ec0*/  MUFU.EX2 R37, R37 ;  /* 0x0000002500257308 */ /* 0x000ea20000000800 */
[----:B-1----:R-:W-:Y:S02]  /*1ed0*/  F2FP.BF16.F32.PACK_AB R156, R33, R32 ;  /* 0x00000020219c723e */ /* 0x002fe400000010ff */
[----:B------:R-:W-:-:S04]  /*1ee0*/  FMNMX.FTZ R4, R62, R3, !PT ;  /* 0x000000033e047209 */ /* 0x000fc80007810000 */
[----:B------:R-:W-:Y:S01]  /*1ef0*/  FMNMX.FTZ R3, R63, R4, !PT ;  /* 0x000000043f037209 */ /* 0x000fe20007810000 */
[----:B------:R-:W-:Y:S03]  /*1f00*/  MUFU.EX2 R40, R40 ;  /* 0x0000002800287308 */ /* 0x000fe60000000800 */
[----:B------:R-:W-:-:S04]  /*1f10*/  FMNMX.FTZ R4, R66, R3, !PT ;  /* 0x0000000342047209 */ /* 0x000fc80007810000 */
[----:B------:R-:W-:Y:S01]  /*1f20*/  FMNMX.FTZ R3, R67, R4, !PT ;  /* 0x0000000443037209 */ /* 0x000fe20007810000 */
[----:B------:R-:W1:Y:S01]  /*1f30*/  MUFU.EX2 R41, R41 ;  /* 0x0000002900297308 */ /* 0x000e620000000800 */
[----:B--2---:R-:W-:Y:S02]  /*1f40*/  F2FP.BF16.F32.PACK_AB R158, R37, R36 ;  /* 0x00000024259e723e */ /* 0x004fe400000010ff */
[----:B------:R-:W-:-:S04]  /*1f50*/  FMNMX.FTZ R4, R70, R3, !PT ;  /* 0x0000000346047209 */ /* 0x000fc80007810000 */
[----:B------:R-:W-:Y:S01]  /*1f60*/  FMNMX.FTZ R4, R71, R4, !PT ;  /* 0x0000000447047209 */ /* 0x000fe20007810000 */
[----:B------:R-:W-:Y:S04]  /*1f70*/  MUFU.EX2 R44, R44 ;  /* 0x0000002c002c7308 */ /* 0x000fe80000000800 */
[----:B------:R-:W2:Y:S04]  /*1f80*/  SHFL.BFLY PT, R3, R4, 0x2, 0x1f ;  /* 0x0c401f0004037f89 */ /* 0x000ea800000e0000 */
[----:B------:R-:W3:Y:S01]  /*1f90*/  MUFU.EX2 R45, R45 ;  /* 0x0000002d002d7308 */ /* 0x000ee20000000800 */
[----:B-1----:R-:W-:-:S07]  /*1fa0*/  F2FP.BF16.F32.PACK_AB R160, R41, R40 ;  /* 0x0000002829a0723e */ /* 0x002fce00000010ff */
[----:B------:R-:W-:Y:S08]  /*1fb0*/  MUFU.EX2 R48, R48 ;  /* 0x0000003000307308 */ /* 0x000ff00000000800 */
[----:B------:R-:W1:Y:S01]  /*1fc0*/  MUFU.EX2 R49, R49 ;  /* 0x0000003100317308 */ /* 0x000e620000000800 */
[----:B---3--:R-:W-:Y:S02]  /*1fd0*/  F2FP.BF16.F32.PACK_AB R162, R45, R44 ;  /* 0x0000002c2da2723e */ /* 0x008fe400000010ff */
[----:B--2---:R-:W-:-:S05]  /*1fe0*/  FMNMX.FTZ R5, R4, R3, !PT ;  /* 0x0000000304057209 */ /* 0x004fca0007810000 */
[----:B------:R-:W-:Y:S01]  /*1ff0*/  MUFU.EX2 R52, R52 ;  /* 0x0000003400347308 */ /* 0x000fe20000000800 */
[----:B------:R-:W2:Y:S07]  /*2000*/  SHFL.BFLY PT, R4, R5, 0x1, 0x1f ;  /* 0x0c201f0005047f89 */ /* 0x000eae00000e0000 */
[----:B------:R-:W3:Y:S01]  /*2010*/  MUFU.EX2 R53, R53 ;  /* 0x0000003500357308 */ /* 0x000ee20000000800 */
[----:B-1----:R-:W-:-:S07]  /*2020*/  F2FP.BF16.F32.PACK_AB R164, R49, R48 ;  /* 0x0000003031a4723e */ /* 0x002fce00000010ff */
[----:B------:R-:W-:Y:S08]  /*2030*/  MUFU.EX2 R56, R56 ;  /* 0x0000003800387308 */ /* 0x000ff00000000800 */
[----:B------:R-:W-:Y:S01]  /*2040*/  MUFU.EX2 R57, R57 ;  /* 0x0000003900397308 */ /* 0x000fe20000000800 */
[----:B--2---:R-:W-:Y:S02]  /*2050*/  FMNMX.FTZ R3, R5, R4, !PT ;  /* 0x0000000405037209 */ /* 0x004fe40007810000 */
[----:B---3--:R-:W-:-:S02]  /*2060*/  F2FP.BF16.F32.PACK_AB R166, R53, R52 ;  /* 0x0000003435a6723e */ /* 0x008fc400000010ff */
[C---:B------:R-:W-:Y:S01]  /*2070*/  FSETP.NEU.FTZ.AND P1, PT, R3.reuse, -INF , PT ;  /* 0xff8000000300780b */ /* 0x040fe20003f3d000 */
[----:B------:R-:W-:Y:S02]  /*2080*/  FMUL.FTZ R4, R3, UR10 ;  /* 0x0000000a03047c20 */ /* 0x000fe40008410000 */
[----:B------:R-:W-:Y:S03]  /*2090*/  MUFU.EX2 R60, R60 ;  /* 0x0000003c003c7308 */ /* 0x000fe60000000800 */
[----:B------:R-:W-:Y:S01]  /*20a0*/  FSEL R5, R4, RZ, P1 ;  /* 0x000000ff04057208 */ /* 0x000fe20000800000 */
[----:B------:R-:W-:Y:S01]  /*20b0*/  FADD.FTZ R4, R28, R11 ;  /* 0x0000000b1c047221 */ /* 0x000fe20000010000 */
[----:B------:R-:W-:Y:S02]  /*20c0*/  ISETP.NE.AND P1, PT, R12, RZ, PT ;  /* 0x000000ff0c00720c */ /* 0x000fe40003f25270 */
[----:B------:R-:W1:Y:S01]  /*20d0*/  S2R R12, SR_TID.X ;  /* 0x00000000000c7919 */ /* 0x000e620000002100 */
[--C-:B------:R-:W-:Y:S01]  /*20e0*/  FFMA.FTZ R26, R26, UR10, -R5.reuse ;  /* 0x0000000a1a1a7c23 */ /* 0x100fe20008010805 */
[--C-:B------:R-:W-:Y:S01]  /*20f0*/  FFMA.FTZ R27, R27, UR10, -R5.reuse ;  /* 0x0000000a1b1b7c23 */ /* 0x100fe20008010805 */
[--C-:B------:R-:W-:Y:S01]  /*2100*/  FFMA.FTZ R30, R30, UR10, -R5.reuse ;  /* 0x0000000a1e1e7c23 */ /* 0x100fe20008010805 */
[--C-:B------:R-:W-:Y:S01]  /*2110*/  FFMA.FTZ R31, R31, UR10, -R5.reuse ;  /* 0x0000000a1f1f7c23 */ /* 0x100fe20008010805 */
[--C-:B------:R-:W-:Y:S01]  /*2120*/  FFMA.FTZ R34, R34, UR10, -R5.reuse ;  /* 0x0000000a22227c23 */ /* 0x100fe20008010805 */
[--C-:B------:R-:W-:Y:S01]  /*2130*/  FFMA.FTZ R35, R35, UR10, -R5.reuse ;  /* 0x0000000a23237c23 */ /* 0x100fe20008010805 */
[----:B------:R-:W-:Y:S01]  /*2140*/  MUFU.EX2 R26, R26 ;  /* 0x0000001a001a7308 */ /* 0x000fe20000000800 */
[----:B------:R-:W-:Y:S01]  /*2150*/  FADD.FTZ R11, R29, R4 ;  /* 0x000000041d0b7221 */ /* 0x000fe20000010000 */
[--C-:B------:R-:W-:Y:S01]  /*2160*/  FFMA.FTZ R38, R38, UR10, -R5.reuse ;  /* 0x0000000a26267c23 */ /* 0x100fe20008010805 */
[--C-:B------:R-:W-:Y:S01]  /*2170*/  FFMA.FTZ R39, R39, UR10, -R5.reuse ;  /* 0x0000000a27277c23 */ /* 0x100fe20008010805 */
[----:B------:R-:W-:Y:S01]  /*2180*/  FFMA.FTZ R42, R42, UR10, -R5 ;  /* 0x0000000a2a2a7c23 */ /* 0x000fe20008010805 */
[----:B------:R-:W-:Y:S01]  /*2190*/  FADD.FTZ R4, R32, R11 ;  /* 0x0000000b20047221 */ /* 0x000fe20000010000 */
[--C-:B------:R-:W-:Y:S01]  /*21a0*/  FFMA.FTZ R43, R43, UR10, -R5.reuse ;  /* 0x0000000a2b2b7c23 */ /* 0x100fe20008010805 */
[--C-:B------:R-:W-:Y:S01]  /*21b0*/  FFMA.FTZ R46, R46, UR10, -R5.reuse ;  /* 0x0000000a2e2e7c23 */ /* 0x100fe20008010805 */
[----:B------:R-:W2:Y:S01]  /*21c0*/  MUFU.EX2 R27, R27 ;  /* 0x0000001b001b7308 */ /* 0x000ea20000000800 */
[----:B------:R-:W-:Y:S01]  /*21d0*/  FADD.FTZ R13, R33, R4 ;  /* 0x00000004210d7221 */ /* 0x000fe20000010000 */
[--C-:B------:R-:W-:Y:S01]  /*21e0*/  FFMA.FTZ R47, R47, UR10, -R5.reuse ;  /* 0x0000000a2f2f7c23 */ /* 0x100fe20008010805 */
[--C-:B------:R-:W-:Y:S01]  /*21f0*/  FFMA.FTZ R50, R50, UR10, -R5.reuse ;  /* 0x0000000a32327c23 */ /* 0x100fe20008010805 */
[----:B------:R-:W-:Y:S01]  /*2200*/  FFMA.FTZ R51, R51, UR10, -R5 ;  /* 0x0000000a33337c23 */ /* 0x000fe20008010805 */
[----:B------:R-:W-:Y:S01]  /*2210*/  FADD.FTZ R10, R36, R13 ;  /* 0x0000000d240a7221 */ /* 0x000fe20000010000 */
[--C-:B------:R-:W-:Y:S01]  /*2220*/  FFMA.FTZ R54, R54, UR10, -R5.reuse ;  /* 0x0000000a36367c23 */ /* 0x100fe20008010805 */
[--C-:B------:R-:W-:Y:S01]  /*2230*/  FFMA.FTZ R55, R55, UR10, -R5.reuse ;  /* 0x0000000a37377c23 */ /* 0x100fe20008010805 */
[----:B------:R-:W3:Y:S01]  /*2240*/  MUFU.EX2 R30, R30 ;  /* 0x0000001e001e7308 */ /* 0x000ee20000000800 */
[----:B------:R-:W-:Y:S01]  /*2250*/  FADD.FTZ R13, R37, R10 ;  /* 0x0000000a250d7221 */ /* 0x000fe20000010000 */
[--C-:B------:R-:W-:Y:S01]  /*2260*/  FFMA.FTZ R58, R58, UR10, -R5.reuse ;  /* 0x0000000a3a3a7c23 */ /* 0x100fe20008010805 */
[--C-:B------:R-:W-:Y:S01]  /*2270*/  FFMA.FTZ R59, R59, UR10, -R5.reuse ;  /* 0x0000000a3b3b7c23 */ /* 0x100fe20008010805 */
[--C-:B------:R-:W-:Y:S01]  /*2280*/  FFMA.FTZ R62, R62, UR10, -R5.reuse ;  /* 0x0000000a3e3e7c23 */ /* 0x100fe20008010805 */
[--C-:B------:R-:W-:Y:S01]  /*2290*/  FFMA.FTZ R63, R63, UR10, -R5.reuse ;  /* 0x0000000a3f3f7c23 */ /* 0x100fe20008010805 */
[--C-:B------:R-:W-:Y:S01]  /*22a0*/  FFMA.FTZ R66, R66, UR10, -R5.reuse ;  /* 0x0000000a42427c23 */ /* 0x100fe20008010805 */
[----:B------:R-:W-:Y:S01]  /*22b0*/  FFMA.FTZ R67, R67, UR10, -R5 ;  /* 0x0000000a43437c23 */ /* 0x000fe20008010805 */
[----:B------:R-:W4:Y:S01]  /*22c0*/  MUFU.EX2 R31, R31 ;  /* 0x0000001f001f7308 */ /* 0x000f220000000800 */
[----:B--2---:R-:W-:Y:S01]  /*22d0*/  FADD.FTZ R11, R26, R27 ;  /* 0x0000001b1a0b7221 */ /* 0x004fe20000010000 */
[----:B-1----:R-:W-:Y:S01]  /*22e0*/  SHF.R.U32.HI R12, RZ, 0x7, R12 ;  /* 0x00000007ff0c7819 */ /* 0x002fe2000001160c */
[--C-:B------:R-:W-:Y:S01]  /*22f0*/  FFMA.FTZ R70, R70, UR10, -R5.reuse ;  /* 0x0000000a46467c23 */ /* 0x100fe20008010805 */
[----:B------:R-:W-:Y:S01]  /*2300*/  FFMA.FTZ R71, R71, UR10, -R5 ;  /* 0x0000000a47477c23 */ /* 0x000fe20008010805 */
[----:B------:R-:W-:-:S02]  /*2310*/  F2FP.BF16.F32.PACK_AB R168, R57, R56 ;  /* 0x0000003839a8723e */ /* 0x000fc400000010ff */
[----:B------:R-:W-:Y:S01]  /*2320*/  IADD3 R176, -R12, 0xb, RZ ;  /* 0x0000000b0cb07810 */ /* 0x000fe20007ffe1ff */
[----:B------:R-:W1:Y:S01]  /*2330*/  MUFU.EX2 R34, R34 ;  /* 0x0000002200227308 */ /* 0x000e620000000800 */
[----:B---3--:R-:W-:Y:S01]  /*2340*/  FADD.FTZ R4, R30, R11 ;  /* 0x0000000b1e047221 */ /* 0x008fe20000010000 */
[----:B------:R-:W-:Y:S01]  /*2350*/  FADD.FTZ R12, R40, R13 ;  /* 0x0000000d280c7221 */ /* 0x000fe20000010000 */
[----:B------:R-:W-:-:S03]  /*2360*/  F2FP.BF16.F32.PACK_AB R153, R27, R26 ;  /* 0x0000001a1b99723e */ /* 0x000fc600000010ff */
[----:B------:R-:W-:Y:S02]  /*2370*/  FADD.FTZ R13, R41, R12 ;  /* 0x0000000c290d7221 */ /* 0x000fe40000010000 */
[----:B------:R-:W2:Y:S01]  /*2380*/  MUFU.EX2 R35, R35 ;  /* 0x0000002300237308 */ /* 0x000ea20000000800 */
[C---:B----4-:R-:W-:Y:S01]  /*2390*/  FADD.FTZ R11, R31.reuse, R4 ;  /* 0x000000041f0b7221 */ /* 0x050fe20000010000 */
[----:B------:R-:W-:Y:S02]  /*23a0*/  @!P1 VIADD R4, R8, 0x22840 ;  /* 0x0002284008049836 */ /* 0x000fe40000000000 */
[----:B------:R-:W-:Y:S01]  /*23b0*/  FADD.FTZ R12, R44, R13 ;  /* 0x0000000d2c0c7221 */ /* 0x000fe20000010000 */
[----:B------:R-:W-:Y:S02]  /*23c0*/  F2FP.BF16.F32.PACK_AB R155, R31, R30 ;  /* 0x0000001e1f9b723e */ /* 0x000fe400000010ff */
[----:B------:R-:W-:Y:S01]  /*23d0*/  @!P1 PRMT R4, RZ, 0x654, R4 ;  /* 0x00000654ff049816 */ /* 0x000fe20000000004 */
[----:B------:R-:W3:Y:S01]  /*23e0*/  MUFU.EX2 R38, R38 ;  /* 0x0000002600267308 */ /* 0x000ee20000000800 */
[----:B-1----:R-:W-:Y:S01]  /*23f0*/  FADD.FTZ R10, R34, R11 ;  /* 0x0000000b220a7221 */ /* 0x002fe20000010000 */
[----:B------:R1:W-:Y:S06]  /*2400*/  BAR.ARV R176, 0x100 ;  /* 0x000400b00000751d */ /* 0x0003ec0000002000 */
[----:B------:R-:W4:Y:S01]  /*2410*/  MUFU.EX2 R39, R39 ;  /* 0x0000002700277308 */ /* 0x000f220000000800 */
[----:B--2---:R-:W-:Y:S01]  /*2420*/  FADD.FTZ R11, R35, R10 ;  /* 0x0000000a230b7221 */ /* 0x004fe20000010000 */
[----:B------:R-:W-:Y:S01]  /*2430*/  FADD.FTZ R13, R45, R12 ;  /* 0x0000000c2d0d7221 */ /* 0x000fe20000010000 */
[----:B------:R2:W-:Y:S01]  /*2440*/  @!P1 SYNCS.ARRIVE.TRANS64.RED.A1T0 RZ, [R4+URZ], RZ ;  /* 0x000000ff04ff99a7 */ /* 0x0005e2000810043f */
[----:B------:R-:W-:-:S04]  /*2450*/  F2FP.BF16.F32.PACK_AB R157, R35, R34 ;  /* 0x00000022239d723e */ /* 0x000fc800000010ff */
[----:B------:R-:W2:Y:S01]  /*2460*/  MUFU.EX2 R42, R42 ;  /* 0x0000002a002a7308 */ /* 0x000ea20000000800 */
[----:B---3--:R-:W-:-:S07]  /*2470*/  FADD.FTZ R10, R38, R11 ;  /* 0x0000000b260a7221 */ /* 0x008fce0000010000 */
[----:B------:R-:W3:Y:S01]  /*2480*/  MUFU.EX2 R43, R43 ;  /* 0x0000002b002b7308 */ /* 0x000ee20000000800 */
[C---:B----4-:R-:W-:Y:S01]  /*2490*/  FADD.FTZ R11, R39.reuse, R10 ;  /* 0x0000000a270b7221 */ /* 0x050fe20000010000 */
[----:B------:R-:W-:Y:S01]  /*24a0*/  FADD.FTZ R10, R48, R13 ;  /* 0x0000000d300a7221 */ /* 0x000fe20000010000 */
[----:B------:R-:W-:-:S03]  /*24b0*/  F2FP.BF16.F32.PACK_AB R159, R39, R38 ;  /* 0x00000026279f723e */ /* 0x000fc600000010ff */
[----:B------:R-:W-:Y:S02]  /*24c0*/  FADD.FTZ R13, R49, R10 ;  /* 0x0000000a310d7221 */ /* 0x000fe40000010000 */
[----:B------:R-:W4:Y:S01]  /*24d0*/  MUFU.EX2 R46, R46 ;  /* 0x0000002e002e7308 */ /* 0x000f220000000800 */
[----:B--2---:R-:W-:Y:S01]  /*24e0*/  FADD.FTZ R4, R42, R11 ;  /* 0x0000000b2a047221 */ /* 0x004fe20000010000 */
[----:B------:R-:W-:-:S04]  /*24f0*/  FADD.FTZ R10, R52, R13 ;  /* 0x0000000d340a7221 */ /* 0x000fc80000010000 */
[----:B------:R-:W-:Y:S02]  /*2500*/  FADD.FTZ R13, R53, R10 ;  /* 0x0000000a350d7221 */ /* 0x000fe40000010000 */
[----:B------:R-:W2:Y:S01]  /*2510*/  MUFU.EX2 R47, R47 ;  /* 0x0000002f002f7308 */ /* 0x000ea20000000800 */
[C---:B---3--:R-:W-:Y:S01]  /*2520*/  FADD.FTZ R11, R43.reuse, R4 ;  /* 0x000000042b0b7221 */ /* 0x048fe20000010000 */
[----:B------:R-:W-:Y:S01]  /*2530*/  FADD.FTZ R10, R56, R13 ;  /* 0x0000000d380a7221 */ /* 0x000fe20000010000 */
[----:B------:R-:W-:-:S05]  /*2540*/  F2FP.BF16.F32.PACK_AB R161, R43, R42 ;  /* 0x0000002a2ba1723e */ /* 0x000fca00000010ff */
[----:B------:R-:W3:Y:S01]  /*2550*/  MUFU.EX2 R50, R50 ;  /* 0x0000003200327308 */ /* 0x000ee20000000800 */
[----:B----4-:R-:W-:-:S07]  /*2560*/  FADD.FTZ R4, R46, R11 ;  /* 0x0000000b2e047221 */ /* 0x010fce0000010000 */
[----:B------:R-:W4:Y:S01]  /*2570*/  MUFU.EX2 R51, R51 ;  /* 0x0000003300337308 */ /* 0x000f220000000800 */
[C---:B--2---:R-:W-:Y:S01]  /*2580*/  FADD.FTZ R11, R47.reuse, R4 ;  /* 0x000000042f0b7221 */ /* 0x044fe20000010000 */
[----:B------:R-:W-:-:S06]  /*2590*/  F2FP.BF16.F32.PACK_AB R163, R47, R46 ;  /* 0x0000002e2fa3723e */ /* 0x000fcc00000010ff */
[----:B------:R-:W2:Y:S01]  /*25a0*/  MUFU.EX2 R54, R54 ;  /* 0x0000003600367308 */ /* 0x000ea20000000800 */
[----:B---3--:R-:W-:Y:S01]  /*25b0*/  FADD.FTZ R4, R50, R11 ;  /* 0x0000000b32047221 */ /* 0x008fe20000010000 */
[----:B------:R-:W-:-:S04]  /*25c0*/  FADD.FTZ R11, R57, R10 ;  /* 0x0000000a390b7221 */ /* 0x000fc80000010000 */
[----:B------:R-:W-:Y:S02]  /*25d0*/  FADD.FTZ R10, R60, R11 ;  /* 0x0000000b3c0a7221 */ /* 0x000fe40000010000 */
[----:B------:R-:W3:Y:S01]  /*25e0*/  MUFU.EX2 R55, R55 ;  /* 0x0000003700377308 */ /* 0x000ee20000000800 */
[C---:B----4-:R-:W-:Y:S01]  /*25f0*/  FADD.FTZ R5, R51.reuse, R4 ;  /* 0x0000000433057221 */ /* 0x050fe20000010000 */
[----:B------:R-:W-:-:S06]  /*2600*/  F2FP.BF16.F32.PACK_AB R165, R51, R50 ;  /* 0x0000003233a5723e */ /* 0x000fcc00000010ff */
[----:B------:R-:W4:Y:S01]  /*2610*/  MUFU.EX2 R61, R61 ;  /* 0x0000003d003d7308 */ /* 0x000f220000000800 */
[----:B--2---:R-:W-:-:S07]  /*2620*/  FADD.FTZ R4, R54, R5 ;  /* 0x0000000536047221 */ /* 0x004fce0000010000 */
[----:B------:R-:W2:Y:S01]  /*2630*/  MUFU.EX2 R58, R58 ;  /* 0x0000003a003a7308 */ /* 0x000ea20000000800 */
[C---:B---3--:R-:W-:Y:S01]  /*2640*/  FADD.FTZ R5, R55.reuse, R4 ;  /* 0x0000000437057221 */ /* 0x048fe20000010000 */
[----:B------:R-:W-:-:S06]  /*2650*/  F2FP.BF16.F32.PACK_AB R167, R55, R54 ;  /* 0x0000003637a7723e */ /* 0x000fcc00000010ff */
[----:B------:R-:W3:Y:S01]  /*2660*/  MUFU.EX2 R64, R64 ;  /* 0x0000004000407308 */ /* 0x000ee20000000800 */
[C---:B----4-:R-:W-:Y:S01]  /*2670*/  FADD.FTZ R11, R61.reuse, R10 ;  /* 0x0000000a3d0b7221 */ /* 0x050fe20000010000 */
[----:B------:R-:W-:-:S06]  /*2680*/  F2FP.BF16.F32.PACK_AB R170, R61, R60 ;  /* 0x0000003c3daa723e */ /* 0x000fcc00000010ff */
[----:B------:R-:W4:Y:S01]  /*2690*/  MUFU.EX2 R59, R59 ;  /* 0x0000003b003b7308 */ /* 0x000f220000000800 */
[----:B--2---:R-:W-:-:S07]  /*26a0*/  FADD.FTZ R4, R58, R5 ;  /* 0x000000053a047221 */ /* 0x004fce0000010000 */
[----:B------:R-:W2:Y:S01]  /*26b0*/  MUFU.EX2 R65, R65 ;  /* 0x0000004100417308 */ /* 0x000ea20000000800 */
[----:B---3--:R-:W-:-:S07]  /*26c0*/  FADD.FTZ R10, R64, R11 ;  /* 0x0000000b400a7221 */ /* 0x008fce0000010000 */
[----:B------:R-:W3:Y:S01]  /*26d0*/  MUFU.EX2 R62, R62 ;  /* 0x0000003e003e7308 */ /* 0x000ee20000000800 */
[C---:B----4-:R-:W-:Y:S01]  /*26e0*/  FADD.FTZ R5, R59.reuse, R4 ;  /* 0x000000043b057221 */ /* 0x050fe20000010000 */
[----:B------:R-:W-:-:S06]  /*26f0*/  F2FP.BF16.F32.PACK_AB R169, R59, R58 ;  /* 0x0000003a3ba9723e */ /* 0x000fcc00000010ff */
[----:B------:R-:W4:Y:S01]  /*2700*/  MUFU.EX2 R68, R68 ;  /* 0x0000004400447308 */ /* 0x000f220000000800 */
[C---:B--2---:R-:W-:Y:S01]  /*2710*/  FADD.FTZ R11, R65.reuse, R10 ;  /* 0x0000000a410b7221 */ /* 0x044fe20000010000 */
[----:B------:R-:W-:-:S06]  /*2720*/  F2FP.BF16.F32.PACK_AB R172, R65, R64 ;  /* 0x0000004041ac723e */ /* 0x000fcc00000010ff */
[----:B------:R-:W2:Y:S01]  /*2730*/  MUFU.EX2 R63, R63 ;  /* 0x0000003f003f7308 */ /* 0x000ea20000000800 */
[----:B---3--:R-:W-:-:S07]  /*2740*/  FADD.FTZ R4, R62, R5 ;  /* 0x000000053e047221 */ /* 0x008fce0000010000 */
[----:B------:R-:W3:Y:S01]  /*2750*/  MUFU.EX2 R66, R66 ;  /* 0x0000004200427308 */ /* 0x000ee20000000800 */
[----:B----4-:R-:W-:-:S07]  /*2760*/  FADD.FTZ R10, R68, R11 ;  /* 0x0000000b440a7221 */ /* 0x010fce0000010000 */
[----:B------:R-:W4:Y:S01]  /*2770*/  MUFU.EX2 R9, R9 ;  /* 0x0000000900097308 */ /* 0x000f220000000800 */
[C---:B--2---:R-:W-:Y:S01]  /*2780*/  FADD.FTZ R11, R63.reuse, R4 ;  /* 0x000000043f0b7221 */ /* 0x044fe20000010000 */
[----:B------:R-:W-:-:S06]  /*2790*/  F2FP.BF16.F32.PACK_AB R171, R63, R62 ;  /* 0x0000003e3fab723e */ /* 0x000fcc00000010ff */
[----:B------:R-:W2:Y:S01]  /*27a0*/  MUFU.EX2 R67, R67 ;  /* 0x0000004300437308 */ /* 0x000ea20000000800 */
[----:B---3--:R-:W-:-:S07]  /*27b0*/  FADD.FTZ R4, R66, R11 ;  /* 0x0000000b42047221 */ /* 0x008fce0000010000 */
[----:B------:R-:W3:Y:S01]  /*27c0*/  MUFU.EX2 R70, R70 ;  /* 0x0000004600467308 */ /* 0x000ee20000000800 */
[C---:B----4-:R-:W-:Y:S01]  /*27d0*/  FADD.FTZ R5, R9.reuse, R10 ;  /* 0x0000000a09057221 */ /* 0x050fe20000010000 */
[----:B------:R-:W-:-:S06]  /*27e0*/  F2FP.BF16.F32.PACK_AB R174, R9, R68 ;  /* 0x0000004409ae723e */ /* 0x000fcc00000010ff */
[----:B------:R-:W4:Y:S01]  /*27f0*/  MUFU.EX2 R71, R71 ;  /* 0x0000004700477308 */ /* 0x000f220000000800 */
[C---:B--2---:R-:W-:Y:S01]  /*2800*/  FADD.FTZ R9, R67.reuse, R4 ;  /* 0x0000000443097221 */ /* 0x044fe20000010000 */
[----:B------:R-:W-:-:S03]  /*2810*/  F2FP.BF16.F32.PACK_AB R173, R67, R66 ;  /* 0x0000004243ad723e */ /* 0x000fc600000010ff */
[----:B---3--:R-:W-:-:S04]  /*2820*/  FADD.FTZ R4, R70, R9 ;  /* 0x0000000946047221 */ /* 0x008fc80000010000 */
[C---:B----4-:R-:W-:Y:S01]  /*2830*/  FADD.FTZ R4, R71.reuse, R4 ;  /* 0x0000000447047221 */ /* 0x050fe20000010000 */
[----:B------:R-:W-:Y:S01]  /*2840*/  F2FP.BF16.F32.PACK_AB R175, R71, R70 ;  /* 0x0000004647af723e */ /* 0x000fe200000010ff */
[----:B-1----:R-:W-:Y:S06]  /*2850*/  @!P0 BRA `(.L_x_9087) ;  /* 0x0000000000048947 */ /* 0x002fec0003800000 */
[----:B------:R-:W-:Y:S01]  /*2860*/  BPT.TRAP 0x1 ;  /* 0x000000040000795c */ /* 0x000fe20000300000 */
.L_x_9087:
[----:B------:R1:W2:Y:S01]  /*2870*/  SYNCS.PHASECHK.TRANS64.TRYWAIT P2, [UR21+0x22850], R7 ;  /* 0x02285007ff0075a7 */ /* 0x0002a20008040155 */
[----:B------:R-:W-:Y:S05]  /*2880*/  @!P0 BRA `(.L_x_9088) ;  /* 0x0000000000048947 */ /* 0x000fea0003800000 */
[----:B------:R-:W-:Y:S01]  /*2890*/  BPT.TRAP 0x1 ;  /* 0x000000040000795c */ /* 0x000fe20000300000 */
.L_x_9088:
[----:B--2---:R-:W-:Y:S05]  /*28a0*/  @P2 BRA `(.L_x_9089) ;  /* 0x0000000000082947 */ /* 0x004fea0003800000 */
[----:B------:R-:W2:Y:S02]  /*28b0*/  SYNCS.PHASECHK.TRANS64.TRYWAIT P2, [UR21+0x22850], R7 ;  /* 0x02285007ff0075a7 */ /* 0x000ea40008040155 */
[----:B--2---:R-:W-:Y:S05]  /*28c0*/  @!P2 BRA `(.L_x_9090) ;  /* 0x000000880080a947 */ /* 0x004fea0003800000 */
.L_x_9089:
[----:B------:R3:W-:Y:S01]  /*28d0*/  BAR.SYNC.DEFER_BLOCKING R6, 0x100 ;  /* 0x000400060000751d */ /* 0x0007e20000010000 */
[----:B------:R-:W-:Y:S01]  /*28e0*/  UIADD3 UR45, UR45, 0x400, URZ ;  /* 0x000004002d2d7890 */ /* 0x000fe2000fffe03f */
[----:B--2---:R-:W-:Y:S01]  /*28f0*/  @!P1 VIADD R8, R8, 0x22860 ;  /* 0x0002286008089836 */ /* 0x004fe20000000000 */
[----:B------:R-:W-:Y:S02]  /*2900*/  UISETP.GE.AND UP0, UPT, UR44, 0x61, UPT ;  /* 0x000000612c00788c */ /* 0x000fe4000bf06270 */
[----:B------:R-:W-:Y:S01]  /*2910*/  USHF.R.U32.HI UR45, URZ, 0x4, UR45 ;  /* 0x000000043f2d7899 */ /* 0x000fe2000801162d */
[----:B------:R-:W-:Y:S01]  /*2920*/  UMOV UR7, 0x40000040 ;  /* 0x4000004000077882 */ /* 0x000fe20000000000 */
[----:B------:R-:W-:Y:S02]  /*2930*/  @!P1 PRMT R8, RZ, 0x654, R8 ;  /* 0x00000654ff089816 */ /* 0x000fe40000000008 */
[----:B------:R-:W-:Y:S01]  /*2940*/  ULOP3.LUT UR21, UR45, 0x3fff, URZ, 0xc0, !UPT ;  /* 0x00003fff2d157892 */ /* 0x000fe2000f8ec03f */
[----:B------:R-:W-:-:S03]  /*2950*/  PLOP3.LUT P2, PT, PT, PT, UP0, 0x80, 0x0 ;  /* 0x000000000000781c */ /* 0x000fc60003f4f008 */
[----:B------:R-:W-:-:S04]  /*2960*/  ULOP3.LUT UR21, UR21, 0x3000000, URZ, 0xfc, !UPT ;  /* 0x0300000015157892 */ /* 0x000fc8000f8efc3f */
[----:B------:R-:W-:Y:S01]  /*2970*/  UIMAD UR11, UR36, 0xc00, UR21 ;  /* 0x00000c00240b78a4 */ /* 0x000fe2000f8e0215 */
[----:B------:R-:W-:-:S06]  /*2980*/  WARPGROUP.ARRIVE ;  /* 0x00000000000079c5 */ /* 0x000fcc0000000000 */
[----:B------:R-:W-:Y:S02]  /*2990*/  UMOV UR6, UR11 ;  /* 0x0000000b00067c82 */ /* 0x000fe40008000000 */
        /* <DEDUP_REMOVED lines=32> */
[----:B------:R3:W-:Y:S01]  /*2ba0*/  @!P1 SYNCS.ARRIVE.TRANS64.RED.A1T0 RZ, [R8+URZ], RZ ;  /* 0x000000ff08ff99a7 */ /* 0x0007e2000810043f */
[----:B------:R-:W-:Y:S05]  /*2bb0*/  @!P2 BRA `(.L_x_9091) ;  /* 0x0000001c0068a947 */ /* 0x000fea0003800000 */
[----:B------:R-:W-:Y:S01]  /*2bc0*/  IMAD.MOV.U32 R200, RZ, RZ, R3 ;  /* 0x000000ffffc87224 */ /* 0x000fe200078e0003 */
[----:B------:R-:W-:Y:S01]  /*2bd0*/  UIADD3 UR40, UR40, -0x2, URZ ;  /* 0xfffffffe28287890 */ /* 0x000fe2000fffe03f */
[----:B01----:R-:W-:Y:S01]  /*2be0*/  IMAD.MOV.U32 R7, RZ, RZ, R0 ;  /* 0x000000ffff077224 */ /* 0x003fe200078e0000 */
[----:B------:R-:W-:-:S10]  /*2bf0*/  ULDC UR22, c[0x0][0x988] ;  /* 0x0002620000167ab9 */ /* 0x000fd40000000800 */
.L_x_9100:
        /* <DEDUP_REMOVED lines=8> */
[----:B--2---:R-:W-:Y:S11]  /*2c80*/  @!P0 BRA `(.L_x_9092) ;  /* 0x0000000000048947 */ /* 0x004ff60003800000 */
[----:B------:R-:W-:Y:S01]  /*2c90*/  BPT.TRAP 0x1 ;  /* 0x000000040000795c */ /* 0x000fe20000300000 */
.L_x_9092:
[----:B------:R-:W0:Y:S01]  /*2ca0*/  S2UR UR7, SR_CgaCtaId ;  /* 0x00000000000779c3 */ /* 0x000e220000008800 */
[----:B------:R-:W-:Y:S01]  /*2cb0*/  IMAD.U32 R0, RZ, RZ, UR38 ;  /* 0x00000026ff007e24 */ /* 0x000fe2000f8e00ff */
[----:B------:R-:W-:-:S04]  /*2cc0*/  UMOV UR6, 0x400 ;  /* 0x0000040000067882 */ /* 0x000fc80000000000 */
[----:B------:R-:W-:-:S04]  /*2cd0*/  SHF.L.U32 R0, R0, 0x1f, RZ ;  /* 0x0000001f00007819 */ /* 0x000fc800000006ff */
[----:B------:R-:W-:-:S13]  /*2ce0*/  R2UR UR24, R0 ;  /* 0x00000000001872ca */ /* 0x000fda00000e0000 */
[----:B------:R-:W-:Y:S01]  /*2cf0*/  IMAD.U32 R0, RZ, RZ, UR24 ;  /* 0x00000018ff007e24 */ /* 0x000fe2000f8e00ff */
[----:B0-----:R-:W-:-:S04]  /*2d00*/  ULEA UR6, UR7, UR6, 0x18 ;  /* 0x0000000607067291 */ /* 0x001fc8000f8ec03f */
[----:B------:R-:W-:-:S09]  /*2d10*/  ULEA UR23, UR36, UR6, 0x3 ;  /* 0x0000000624177291 */ /* 0x000fd2000f8e183f */
[----:B------:R0:W1:Y:S01]  /*2d20*/  SYNCS.PHASECHK.TRANS64.TRYWAIT P3, [UR23+0x22830], R0 ;  /* 0x02283000ff0075a7 */ /* 0x0000620008060157 */
[----:B------:R-:W-:Y:S05]  /*2d30*/  @!P0 BRA `(.L_x_9093) ;  /* 0x0000000000048947 */ /* 0x000fea0003800000 */
[----:B------:R-:W-:Y:S01]  /*2d40*/  BPT.TRAP 0x1 ;  /* 0x000000040000795c */ /* 0x000fe20000300000 */
.L_x_9093:
[----:B-1----:R-:W-:Y:S05]  /*2d50*/  @P3 BRA `(.L_x_9094) ;  /* 0x00000000000c3947 */ /* 0x002fea0003800000 */
[----:B0-----:R-:W-:-:S04]  /*2d60*/  IMAD.U32 R0, RZ, RZ, UR24 ;  /* 0x00000018ff007e24 */ /* 0x001fc8000f8e00ff */
[----:B------:R-:W0:Y:S02]  /*2d70*/  SYNCS.PHASECHK.TRANS64.TRYWAIT P3, [UR23+0x22830], R0 ;  /* 0x02283000ff0075a7 */ /* 0x000e240008060157 */
[----:B0-----:R-:W-:Y:S05]  /*2d80*/  @!P3 BRA `(.L_x_9095) ;  /* 0x000000840064b947 */ /* 0x001fea0003800000 */
.L_x_9094:
[----:B------:R-:W-:Y:S01]  /*2d90*/  UIMAD UR6, UR36, 0x300, UR20 ;  /* 0x00000300240678a4 */ /* 0x000fe2000f8e0214 */
[----:B------:R-:W-:Y:S01]  /*2da0*/  WARPGROUP.ARRIVE ;  /* 0x00000000000079c5 */ /* 0x000fe20000000000 */
[----:B------:R-:W-:Y:S01]  /*2db0*/  UMOV UR7, 0x40000040 ;  /* 0x4000004000077882 */ /* 0x000fe20000000000 */
[----:B------:R-:W-:Y:S01]  /*2dc0*/  UMOV UR11, 0x40000040 ;  /* 0x40000040000b7882 */ /* 0x000fe20000000000 */
[----:B------:R-:W-:-:S03]  /*2dd0*/  UIADD3 UR10, UR6, 0x2, URZ ;  /* 0x00000002060a7890 */ /* 0x000fc6000fffe03f */
[----:B------:R-:W1:Y:S01]  /*2de0*/  S2R R203, SR_TID.X ;  /* 0x0000000000cb7919 */ /* 0x000e620000002100 */
[----:B------:R-:W-:Y:S01]  /*2df0*/  UIADD3 UR14, UR6, 0x4, URZ ;  /* 0x00000004060e7890 */ /* 0x000fe2000fffe03f */
[----:B------:R-:W-:Y:S01]  /*2e00*/  UMOV UR15, 0x40000040 ;  /* 0x40000040000f7882 */ /* 0x000fe20000000000 */
[----:B------:R-:W-:Y:S01]  /*2e10*/  HGMMA.64x96x16.F32.BF16 R152, gdesc[UR4], RZ, !UPT, gsb0 ;  /* 0x01600000049879f0 */ /* 0x000fe2000c0018ff */
[----:B------:R-:W-:Y:S01]  /*2e20*/  UIADD3 UR18, UR6, 0x6, URZ ;  /* 0x0000000606127890 */ /* 0x000fe2000fffe03f */
[----:B------:R-:W-:Y:S01]  /*2e30*/  UMOV UR19, 0x40000040 ;  /* 0x4000004000137882 */ /* 0x000fe20000000000 */
[----:B-1----:R-:W-:Y:S01]  /*2e40*/  SHF.R.U32.HI R203, RZ, 0x7, R203 ;  /* 0x00000007ffcb7819 */ /* 0x002fe200000116cb */
[----:B------:R-:W-:Y:S02]  /*2e50*/  WARPGROUP.DEPBAR.LE gsb0, 0x0 ;  /* 0x00008000000079c5 */ /* 0x000fe40000010000 */
[----:B------:R-:W-:-:S06]  /*2e60*/  WARPGROUP.ARRIVE ;  /* 0x00000000000079c5 */ /* 0x000fcc0000000000 */
[----:B------:R-:W-:Y:S01]  /*2e70*/  HGMMA.64x96x16.F32.BF16 R152, gdesc[UR8], R152, gsb0 ;  /* 0x01600000089879f0 */ /* 0x000fe20008001898 */
[----:B------:R-:W-:Y:S02]  /*2e80*/  UMOV UR10, UR22 ;  /* 0x00000016000a7c82 */ /* 0x000fe40008000000 */
[----:B------:R-:W-:Y:S02]  /*2e90*/  WARPGROUP.DEPBAR.LE gsb0, 0x0 ;  /* 0x00008000000079c5 */ /* 0x000fe40000010000 */
[----:B------:R-:W-:-:S06]  /*2ea0*/  WARPGROUP.ARRIVE ;  /* 0x00000000000079c5 */ /* 0x000fcc0000000000 */
[----:B------:R-:W-:Y:S03]  /*2eb0*/  HGMMA.64x96x16.F32.BF16 R152, gdesc[UR12], R152, gsb0 ;  /* 0x016000000c9879f0 */ /* 0x000fe60008001898 */
[----:B------:R-:W-:Y:S02]  /*2ec0*/  WARPGROUP.DEPBAR.LE gsb0, 0x0 ;  /* 0x00008000000079c5 */ /* 0x000fe40000010000 */
[----:B------:R-:W-:-:S06]  /*2ed0*/  WARPGROUP.ARRIVE ;  /* 0x00000000000079c5 */ /* 0x000fcc0000000000 */
[----:B------:R-:W-:Y:S03]  /*2ee0*/  HGMMA.64x96x16.F32.BF16 R152, gdesc[UR16], R152, gsb0 ;  /* 0x01600000109879f0 */ /* 0x000fe60008001898 */
[----:B------:R-:W-:Y:S02]  /*2ef0*/  WARPGROUP.DEPBAR.LE gsb0, 0x0 ;  /* 0x00008000000079c5 */ /* 0x000fe40000010000 */
[----:B0-----:R-:W-:Y:S02]  /*2f00*/  FMNMX.FTZ R0, R152, R7, !PT ;  /* 0x0000000798007209 */ /* 0x001fe40007810000 */
[----:B---3--:R-:W-:Y:S02]  /*2f10*/  FMNMX.FTZ R8, R154, R200, !PT ;  /* 0x000000c89a087209 */ /* 0x008fe40007810000 */
        /* <DEDUP_REMOVED lines=52> */
[----:B------:R-:W-:Y:S01]  /*3260*/  FMUL.FTZ R6, R6, UR10 ;  /* 0x0000000a06067c20 */ /* 0x000fe20008410000 */
[----:B------:R0:W-:Y:S01]  /*3270*/  MUFU.EX2 R10, R164 ;  /* 0x000000a4000a7308 */ /* 0x0001e20000000800 */
[--C-:B------:R-:W-:Y:S01]  /*3280*/  FFMA.FTZ R23, R177, UR10, -R201.reuse ;  /* 0x0000000ab1177c23 */ /* 0x100fe200080108c9 */
[----:B------:R-:W-:Y:S01]  /*3290*/  FMNMX.FTZ R12, R182, R3, !PT ;  /* 0x00000003b60c7209 */ /* 0x000fe20007810000 */
[--C-:B------:R-:W-:Y:S01]  /*32a0*/  FFMA.FTZ R9, R157, UR10, -R201.reuse ;  /* 0x0000000a9d097c23 */ /* 0x100fe200080108c9 */
[--C-:B------:R-:W-:Y:S01]  /*32b0*/  FFMA.FTZ R172, R172, UR10, -R201.reuse ;  /* 0x0000000aacac7c23 */ /* 0x100fe200080108c9 */
[--C-:B------:R-:W-:Y:S01]  /*32c0*/  FFMA.FTZ R161, R161, UR10, -R201.reuse ;  /* 0x0000000aa1a17c23 */ /* 0x100fe200080108c9 */
[----:B------:R-:W-:Y:S01]  /*32d0*/  FMNMX.FTZ R3, R183, R12, !PT ;  /* 0x0000000cb7037209 */ /* 0x000fe20007810000 */
[--C-:B------:R-:W-:Y:S01]  /*32e0*/  FFMA.FTZ R196, R196, UR10, -R201.reuse ;  /* 0x0000000ac4c47c23 */ /* 0x100fe200080108c9 */
[----:B------:R-:W1:Y:S01]  /*32f0*/  MUFU.EX2 R6, R6 ;  /* 0x0000000600067308 */ /* 0x000e620000000800 */
[--C-:B0-----:R-:W-:Y:S01]  /*3300*/  FFMA.FTZ R164, R176, UR10, -R201.reuse ;  /* 0x0000000ab0a47c23 */ /* 0x101fe200080108c9 */
[----:B------:R-:W-:Y:S01]  /*3310*/  FMNMX.FTZ R12, R186, R3, !PT ;  /* 0x00000003ba0c7209 */ /* 0x000fe20007810000 */
[--C-:B------:R-:W-:Y:S01]  /*3320*/  FFMA.FTZ R13, R165, UR10, -R201.reuse ;  /* 0x0000000aa50d7c23 */ /* 0x100fe200080108c9 */
[--C-:B------:R-:W-:Y:S01]  /*3330*/  FFMA.FTZ R157, R185, UR10, -R201.reuse ;  /* 0x0000000ab99d7c23 */ /* 0x100fe200080108c9 */
[----:B------:R-:W-:Y:S01]  /*3340*/  FFMA.FTZ R165, R193, UR10, -R201 ;  /* 0x0000000ac1a57c23 */ /* 0x000fe200080108c9 */
[----:B------:R-:W-:-:S02]  /*3350*/  FMNMX.FTZ R3, R187, R12, !PT ;  /* 0x0000000cbb037209 */ /* 0x000fc40007810000 */
[----:B------:R-:W0:Y:S02]  /*3360*/  MUFU.EX2 R7, R7 ;  /* 0x0000000700077308 */ /* 0x000e240000000800 */
[----:B------:R-:W-:-:S04]  /*3370*/  FMNMX.FTZ R12, R190, R3, !PT ;  /* 0x00000003be0c7209 */ /* 0x000fc80007810000 */
[----:B------:R-:W-:Y:S02]  /*3380*/  FMNMX.FTZ R3, R191, R12, !PT ;  /* 0x0000000cbf037209 */ /* 0x000fe40007810000 */
[----:B------:R-:W2:Y:S01]  /*3390*/  MUFU.EX2 R152, R152 ;  /* 0x0000009800987308 */ /* 0x000ea20000000800 */
[-C--:B-1----:R-:W-:Y:S01]  /*33a0*/  FMUL.FTZ R24, R24, R6.reuse ;  /* 0x0000000618187220 */ /* 0x082fe20000410000 */
[----:B------:R-:W-:Y:S01]  /*33b0*/  FMNMX.FTZ R12, R194, R3, !PT ;  /* 0x00000003c20c7209 */ /* 0x000fe20007810000 */
[-C--:B------:R-:W-:Y:S01]  /*33c0*/  FMUL.FTZ R25, R25, R6.reuse ;  /* 0x0000000619197220 */ /* 0x080fe20000410000 */
[-C--:B------:R-:W-:Y:S01]  /*33d0*/  FMUL.FTZ R28, R28, R6.reuse ;  /* 0x000000061c1c7220 */ /* 0x080fe20000410000 */
[----:B------:R-:W-:Y:S01]  /*33e0*/  FMUL.FTZ R29, R29, R6 ;  /* 0x000000061d1d7220 */ /* 0x000fe20000410000 */
[----:B------:R-:W-:Y:S01]  /*33f0*/  FMNMX.FTZ R3, R195, R12, !PT ;  /* 0x0000000cc3037209 */ /* 0x000fe20007810000 */
[-C--:B------:R-:W-:Y:S01]  /*3400*/  FMUL.FTZ R32, R32, R6.reuse ;  /* 0x0000000620207220 */ /* 0x080fe20000410000 */
[----:B------:R-:W-:Y:S01]  /*3410*/  MUFU.EX2 R8, R11 ;  /* 0x0000000b00087308 */ /* 0x000fe20000000800 */
[----:B0-----:R-:W-:Y:S01]  /*3420*/  FFMA.FTZ R5, R6, R5, R7 ;  /* 0x0000000506057223 */ /* 0x001fe20000010007 */
[----:B------:R-:W-:Y:S01]  /*3430*/  FMNMX.FTZ R14, R198, R3, !PT ;  /* 0x00000003c60e7209 */ /* 0x000fe20007810000 */
[-C--:B------:R-:W-:Y:S01]  /*3440*/  FMUL.FTZ R33, R33, R6.reuse ;  /* 0x0000000621217220 */ /* 0x080fe20000410000 */
[-C--:B------:R-:W-:Y:S01]  /*3450*/  FMUL.FTZ R36, R36, R6.reuse ;  /* 0x0000000624247220 */ /* 0x080fe20000410000 */
[----:B------:R-:W-:Y:S01]  /*3460*/  FMUL.FTZ R37, R37, R6 ;  /* 0x0000000625257220 */ /* 0x000fe20000410000 */
[----:B------:R-:W-:Y:S01]  /*3470*/  FMNMX.FTZ R3, R199, R14, !PT ;  /* 0x0000000ec7037209 */ /* 0x000fe20007810000 */
[----:B------:R-:W-:Y:S01]  /*3480*/  FFMA.FTZ R14, R180, UR10, -R201 ;  /* 0x0000000ab40e7c23 */ /* 0x000fe200080108c9 */
[----:B------:R-:W-:Y:S01]  /*3490*/  MUFU.EX2 R9, R9 ;  /* 0x0000000900097308 */ /* 0x000fe20000000800 */
[C---:B--2---:R-:W-:Y:S01]  /*34a0*/  FADD.FTZ R5, R152.reuse, R5 ;  /* 0x0000000598057221 */ /* 0x044fe20000010000 */
[----:B------:R-:W-:Y:S01]  /*34b0*/  F2FP.BF16.F32.PACK_AB R152, R152, R7 ;  /* 0x000000079898723e */ /* 0x000fe200000010ff */
[----:B------:R-:W0:Y:S01]  /*34c0*/  SHFL.BFLY PT, R20, R3, 0x2, 0x1f ;  /* 0x0c401f0003147f89 */ /* 0x000e2200000e0000 */
        /* <DEDUP_REMOVED lines=13> */
[--C-:B-1----:R-:W-:Y:S01]  /*35a0*/  FFMA.FTZ R172, R192, UR10, -R201.reuse ;  /* 0x0000000ac0ac7c23 */ /* 0x102fe200080108c9 */
        /* <DEDUP_REMOVED lines=8> */
[----:B------:R-:W-:Y:S01]  /*3630*/  FMUL.FTZ R76, R76, R6 ;  /* 0x000000064c4c7220 */ /* 0x000fe20000410000 */
[----:B0-----:R-:W-:Y:S01]  /*3640*/  FMNMX.FTZ R169, R3, R20, !PT ;  /* 0x0000001403a97209 */ /* 0x001fe20007810000 */
[--C-:B------:R-:W-:Y:S01]  /*3650*/  FFMA.FTZ R20, R188, UR10, -R201.reuse ;  /* 0x0000000abc147c23 */ /* 0x100fe200080108c9 */
[-C--:B------:R-:W-:Y:S01]  /*3660*/  FMUL.FTZ R77, R77, R6.reuse ;  /* 0x000000064d4d7220 */ /* 0x080fe20000410000 */
[-C--:B------:R-:W-:Y:S01]  /*3670*/  FMUL.FTZ R80, R80, R6.reuse ;  /* 0x0000000650507220 */ /* 0x080fe20000410000 */
[-C--:B------:R-:W-:Y:S01]  /*3680*/  FMUL.FTZ R81, R81, R6.reuse ;  /* 0x0000000651517220 */ /* 0x080fe20000410000 */
[----:B------:R-:W0:Y:S01]  /*3690*/  SHFL.BFLY PT, R176, R169, 0x1, 0x1f ;  /* 0x0c201f00a9b07f89 */ /* 0x000e2200000e0000 */
[----:B------:R-:W-:Y:S01]  /*36a0*/  MUFU.EX2 R13, R13 ;  /* 0x0000000d000d7308 */ /* 0x000fe20000000800 */
[----:B-1----:R-:W-:Y:S01]  /*36b0*/  FFMA.FTZ R161, R189, UR10, -R201 ;  /* 0x0000000abda17c23 */ /* 0x002fe200080108c9 */
        /* <DEDUP_REMOVED lines=22> */
[----:B------:R-:W-:Y:S01]  /*3820*/  MUFU.EX2 R21, R21 ;  /* 0x0000001500157308 */ /* 0x000fe20000000800 */
[----:B------:R-:W-:Y:S01]  /*3830*/  IADD3 R176, -R203, 0xb, RZ ;  /* 0x0000000bcbb07810 */ /* 0x000fe20007ffe1ff */
[-C--:B------:R-:W-:Y:S01]  /*3840*/  FMUL.FTZ R121, R121, R6.reuse ;  /* 0x0000000679797220 */ /* 0x080fe20000410000 */
[-C--:B------:R-:W-:Y:S01]  /*3850*/  FMUL.FTZ R124, R124, R6.reuse ;  /* 0x000000067c7c7220 */ /* 0x080fe20000410000 */
[C---:B------:R-:W-:Y:S01]  /*3860*/  FADD.FTZ R173, -R3.reuse, R200 ;  /* 0x000000c803ad7221 */ /* 0x040fe20000010100 */
[----:B------:R-:W-:Y:S01]  /*3870*/  FMUL.FTZ R181, R3, UR10 ;  /* 0x0000000a03b57c20 */ /* 0x000fe20008410000 */
[-C--:B------:R-:W-:Y:S01]  /*3880*/  FMUL.FTZ R125, R125, R6.reuse ;  /* 0x000000067d7d7220 */ /* 0x080fe20000410000 */
        /* <DEDUP_REMOVED lines=12> */
[----:B------:R-:W-:Y:S01]  /*3950*/  FFMA.FTZ R182, R183, UR10, -R181 ;  /* 0x0000000ab7b67c23 */ /* 0x000fe200080108b5 */
[----:B------:R-:W-:-:S02]  /*3960*/  IMAD.U32 R183, RZ, RZ, UR23 ;  /* 0x00000017ffb77e24 */ /* 0x000fc4000f8e00ff */
[--C-:B------:R-:W-:Y:S01]  /*3970*/  FFMA.FTZ R192, R163, UR10, -R181.reuse ;  /* 0x0000000aa3c07c23 */ /* 0x100fe200080108b5 */
[----:B------:R-:W0:Y:S01]  /*3980*/  MUFU.EX2 R184, R184 ;  /* 0x000000b800b87308 */ /* 0x000e220000000800 */
[--C-:B------:R-:W-:Y:S01]  /*3990*/  FFMA.FTZ R163, R166, UR10, -R181.reuse ;  /* 0x0000000aa6a37c23 */ /* 0x100fe200080108b5 */
[----:B------:R-:W-:Y:S02]  /*39a0*/  @!P1 VIADD R154, R183, 0x22840 ;  /* 0x00022840b79a9836 */ /* 0x000fe40000000000 */
[--C-:B------:R-:W-:Y:S01]  /*39b0*/  FFMA.FTZ R200, R171, UR10, -R181.reuse ;  /* 0x0000000aabc87c23 */ /* 0x100fe200080108b5 */
[--C-:B------:R-:W-:Y:S01]  /*39c0*/  FFMA.FTZ R171, R174, UR10, -R181.reuse ;  /* 0x0000000aaeab7c23 */ /* 0x100fe200080108b5 */
[--C-:B------:R-:W-:Y:S01]  /*39d0*/  FFMA.FTZ R185, R186, UR10, -R181.reuse ;  /* 0x0000000abab97c23 */ /* 0x100fe200080108b5 */
[--C-:B------:R-:W-:Y:S01]  /*39e0*/  FFMA.FTZ R186, R187, UR10, -R181.reuse ;  /* 0x0000000abbba7c23 */ /* 0x100fe200080108b5 */
[----:B------:R-:W-:Y:S01]  /*39f0*/  @!P1 PRMT R154, RZ, 0x654, R154 ;  /* 0x00000654ff9a9816 */ /* 0x000fe2000000009a */
[----:B------:R-:W1:Y:S01]  /*3a00*/  MUFU.EX2 R155, R155 ;  /* 0x0000009b009b7308 */ /* 0x000e620000000800 */
[----:B------:R2:W-:Y:S06]  /*3a10*/  BAR.ARV R176, 0x100 ;  /* 0x000400b00000751d */ /* 0x0005ec0000002000 */
[----:B------:R3:W-:Y:S01]  /*3a20*/  @!P1 SYNCS.ARRIVE.TRANS64.RED.A1T0 RZ, [R154+URZ], RZ ;  /* 0x000000ff9aff99a7 */ /* 0x0007e2000810043f */
[----:B------:R-:W4:Y:S01]  /*3a30*/  MUFU.EX2 R177, R177 ;  /* 0x000000b100b17308 */ /* 0x000f220000000800 */
[----:B0-----:R-:W-:Y:S01]  /*3a40*/  FFMA.FTZ R4, R173, R4, R184 ;  /* 0x00000004ad047223 */ /* 0x001fe200000100b8 */
[--C-:B------:R-:W-:Y:S01]  /*3a50*/  FFMA.FTZ R187, R190, UR10, -R181.reuse ;  /* 0x0000000abebb7c23 */ /* 0x100fe200080108b5 */
[--C-:B------:R-:W-:Y:S01]  /*3a60*/  FFMA.FTZ R190, R191, UR10, -R181.reuse ;  /* 0x0000000abfbe7c23 */ /* 0x100fe200080108b5 */
[--C-:B------:R-:W-:Y:S01]  /*3a70*/  FFMA.FTZ R194, R194, UR10, -R181.reuse ;  /* 0x0000000ac2c27c23 */ /* 0x100fe200080108b5 */
[--C-:B------:R-:W-:Y:S01]  /*3a80*/  FFMA.FTZ R195, R195, UR10, -R181.reuse ;  /* 0x0000000ac3c37c23 */ /* 0x100fe200080108b5 */
[----:B------:R-:W-:Y:S01]  /*3a90*/  FFMA.FTZ R198, R198, UR10, -R181 ;  /* 0x0000000ac6c67c23 */ /* 0x000fe200080108b5 */
[----:B---3--:R-:W-:Y:S01]  /*3aa0*/  FADD.FTZ R154, R8, R5 ;  /* 0x00000005089a7221 */ /* 0x008fe20000010000 */
[----:B------:R-:W0:Y:S01]  /*3ab0*/  MUFU.EX2 R188, R188 ;  /* 0x000000bc00bc7308 */ /* 0x000e220000000800 */
[----:B-1----:R-:W-:Y:S01]  /*3ac0*/  FADD.FTZ R4, R155, R4 ;  /* 0x000000049b047221 */ /* 0x002fe20000010000 */
[----:B------:R-:W-:Y:S01]  /*3ad0*/  FFMA.FTZ R199, R199, UR10, -R181 ;  /* 0x0000000ac7c77c23 */ /* 0x000fe200080108b5 */
[----:B------:R-:W-:Y:S01]  /*3ae0*/  FADD.FTZ R5, R9, R154 ;  /* 0x0000009a09057221 */ /* 0x000fe20000010000 */
[-C--:B------:R-:W-:Y:S01]  /*3af0*/  FMUL.FTZ R129, R129, R6.reuse ;  /* 0x0000000681817220 */ /* 0x080fe20000410000 */
[-C--:B------:R-:W-:Y:S01]  /*3b00*/  FMUL.FTZ R132, R132, R6.reuse ;  /* 0x0000000684847220 */ /* 0x080fe20000410000 */
[-C--:B------:R-:W-:Y:S01]  /*3b10*/  FMUL.FTZ R133, R133, R6.reuse ;  /* 0x0000000685857220 */ /* 0x080fe20000410000 */
[----:B------:R-:W-:Y:S01]  /*3b20*/  FADD.FTZ R154, R156, R5 ;  /* 0x000000059c9a7221 */ /* 0x000fe20000010000 */
[----:B------:R-:W1:Y:S01]  /*3b30*/  MUFU.EX2 R159, R159 ;  /* 0x0000009f009f7308 */ /* 0x000e620000000800 */
[----:B----4-:R-:W-:Y:S01]  /*3b40*/  FADD.FTZ R7, R177, R4 ;  /* 0x00000004b1077221 */ /* 0x010fe20000010000 */
[-C--:B------:R-:W-:Y:S01]  /*3b50*/  FMUL.FTZ R136, R136, R6.reuse ;  /* 0x0000000688887220 */ /* 0x080fe20000410000 */
[----:B------:R-:W-:Y:S01]  /*3b60*/  FADD.FTZ R5, R11, R154 ;  /* 0x0000009a0b057221 */ /* 0x000fe20000010000 */
[-C--:B------:R-:W-:Y:S01]  /*3b70*/  FMUL.FTZ R137, R137, R6.reuse ;  /* 0x0000000689897220 */ /* 0x080fe20000410000 */
[-C--:B------:R-:W-:Y:S01]  /*3b80*/  FMUL.FTZ R140, R140, R6.reuse ;  /* 0x000000068c8c7220 */ /* 0x080fe20000410000 */
[-C--:B------:R-:W-:Y:S01]  /*3b90*/  FMUL.FTZ R141, R141, R6.reuse ;  /* 0x000000068d8d7220 */ /* 0x080fe20000410000 */
[----:B------:R-:W-:Y:S01]  /*3ba0*/  FADD.FTZ R154, R10, R5 ;  /* 0x000000050a9a7221 */ /* 0x000fe20000010000 */
[----:B------:R-:W3:Y:S01]  /*3bb0*/  MUFU.EX2 R192, R192 ;  /* 0x000000c000c07308 */ /* 0x000ee20000000800 */
[----:B0-----:R-:W-:Y:S01]  /*3bc0*/  FADD.FTZ R4, R188, R7 ;  /* 0x00000007bc047221 */ /* 0x001fe20000010000 */
[-C--:B------:R-:W-:Y:S01]  /*3bd0*/  FMUL.FTZ R144, R144, R6.reuse ;  /* 0x0000000690907220 */ /* 0x080fe20000410000 */
[----:B------:R-:W-:Y:S01]  /*3be0*/  FADD.FTZ R5, R13, R154 ;  /* 0x0000009a0d057221 */ /* 0x000fe20000010000 */
[-C--:B------:R-:W-:Y:S01]  /*3bf0*/  FMUL.FTZ R145, R145, R6.reuse ;  /* 0x0000000691917220 */ /* 0x080fe20000410000 */
[-C--:B------:R-:W-:Y:S01]  /*3c00*/  FMUL.FTZ R148, R148, R6.reuse ;  /* 0x0000000694947220 */ /* 0x080fe20000410000 */
[----:B------:R-:W-:Y:S01]  /*3c10*/  FMUL.FTZ R149, R149, R6 ;  /* 0x0000000695957220 */ /* 0x000fe20000410000 */
[----:B------:R-:W-:Y:S01]  /*3c20*/  FADD.FTZ R154, R160, R5 ;  /* 0x00000005a09a7221 */ /* 0x000fe20000010000 */
[----:B------:R0:W-:Y:S01]  /*3c30*/  MUFU.EX2 R169, R196 ;  /* 0x000000c400a97308 */ /* 0x0001e20000000800 */
        /* <DEDUP_REMOVED lines=8> */
[--C-:B0-----:R-:W-:Y:S01]  /*3cc0*/  FFMA.FTZ R196, R167, UR10, -R181.reuse ;  /* 0x0000000aa7c47c23 */ /* 0x101fe200080108b5 */
[----:B------:R-:W-:Y:S01]  /*3cd0*/  FFMA.FTZ R167, R170, UR10, -R181 ;  /* 0x0000000aaaa77c23 */ /* 0x000fe200080108b5 */
[----:B---3--:R-:W-:Y:S01]  /*3ce0*/  FADD.FTZ R4, R192, R7 ;  /* 0x00000007c0047221 */ /* 0x008fe20000010000 */
[----:B------:R-:W-:Y:S01]  /*3cf0*/  FADD.FTZ R5, R21, R154 ;  /* 0x0000009a15057221 */ /* 0x000fe20000010000 */
        /* <DEDUP_REMOVED lines=79> */
[----:B------:R-:W-:Y:S01]  /*41f0*/  FMUL.FTZ R151, R151, R173 ;  /* 0x000000ad97977220 */ /* 0x000fe20000410000 */
[----:B------:R-:W-:-:S02]  /*4200*/  F2FP.BF16.F32.PACK_AB R156, R11, R156 ;  /* 0x0000009c0b9c723e */ /* 0x000fc400000010ff */
[----:B------:R-:W-:Y:S01]  /*4210*/  F2FP.BF16.F32.PACK_AB R158, R13, R10 ;  /* 0x0000000a0d9e723e */ /* 0x000fe200000010ff */
[----:B------:R-:W3:Y:S01]  /*4220*/  MUFU.EX2 R179, R179 ;  /* 0x000000b300b37308 */ /* 0x000ee20000000800 */
[----:B-1----:R-:W-:Y:S01]  /*4230*/  FADD.FTZ R4, R178, R7 ;  /* 0x00000007b2047221 */ /* 0x002fe20000010000 */
[----:B------:R-:W-:Y:S02]  /*4240*/  F2FP.BF16.F32.PACK_AB R160, R15, R160 ;  /* 0x000000a00fa0723e */ /* 0x000fe400000010ff */
[----:B------:R-:W-:Y:S02]  /*4250*/  F2FP.BF16.F32.PACK_AB R162, R21, R12 ;  /* 0x0000000c15a2723e */ /* 0x000fe400000010ff */
[----:B------:R-:W-:Y:S02]  /*4260*/  F2FP.BF16.F32.PACK_AB R164, R23, R164 ;  /* 0x000000a417a4723e */ /* 0x000fe400000010ff */
[----:B------:R-:W1:Y:S01]  /*4270*/  MUFU.EX2 R153, R153 ;  /* 0x0000009900997308 */ /* 0x000e620000000800 */
[----:B0-----:R-:W-:-:S07]  /*4280*/  FADD.FTZ R154, R14, R5 ;  /* 0x000000050e9a7221 */ /* 0x001fce0000010000 */
[----:B------:R-:W0:Y:S01]  /*4290*/  MUFU.EX2 R182, R182 ;  /* 0x000000b600b67308 */ /* 0x000e220000000800 */
[----:B---3--:R-:W-:-:S07]  /*42a0*/  FADD.FTZ R7, R179, R4 ;  /* 0x00000004b3077221 */ /* 0x008fce0000010000 */
[----:B------:R-:W3:Y:S01]  /*42b0*/  MUFU.EX2 R168, R168 ;  /* 0x000000a800a87308 */ /* 0x000ee20000000800 */
[C---:B-1----:R-:W-:Y:S01]  /*42c0*/  FADD.FTZ R5, R153.reuse, R154 ;  /* 0x0000009a99057221 */ /* 0x042fe20000010000 */
        /* <DEDUP_REMOVED lines=8> */
[----:B-1----:R-:W-:-:S07]  /*4350*/  FADD.FTZ R7, R185, R4 ;  /* 0x00000004b9077221 */ /* 0x002fce0000010000 */
[----:B------:R-:W1:Y:S01]  /*4360*/  MUFU.EX2 R20, R20 ;  /* 0x0000001400147308 */ /* 0x000e620000000800 */
[C---:B0-----:R-:W-:Y:S01]  /*4370*/  FADD.FTZ R5, R157.reuse, R154 ;  /* 0x0000009a9d057221 */ /* 0x041fe20000010000 */
[----:B------:R-:W-:Y:S02]  /*4380*/  F2FP.BF16.F32.PACK_AB R168, R157, R168 ;  /* 0x000000a89da8723e */ /* 0x000fe400000010ff */
[----:B------:R-:W-:Y:S02]  /*4390*/  F2FP.BF16.F32.PACK_AB R157, R192, R159 ;  /* 0x0000009fc09d723e */ /* 0x000fe400000010ff */
[----:B------:R-:W-:Y:S02]  /*43a0*/  F2FP.BF16.F32.PACK_AB R159, R196, R163 ;  /* 0x000000a3c49f723e */ /* 0x000fe400000010ff */
[----:B------:R-:W0:Y:S01]  /*43b0*/  MUFU.EX2 R187, R187 ;  /* 0x000000bb00bb7308 */ /* 0x000e220000000800 */
[----:B---3--:R-:W-:Y:S01]  /*43c0*/  FADD.FTZ R4, R186, R7 ;  /* 0x00000007ba047221 */ /* 0x008fe20000010000 */
[----:B------:R-:W-:-:S06]  /*43d0*/  F2FP.BF16.F32.PACK_AB R163, R202, R171 ;  /* 0x000000abcaa3723e */ /* 0x000fcc00000010ff */
[----:B------:R-:W3:Y:S01]  /*43e0*/  MUFU.EX2 R161, R161 ;  /* 0x000000a100a17308 */ /* 0x000ee20000000800 */
[----:B-1----:R-:W-:-:S07]  /*43f0*/  FADD.FTZ R154, R20, R5 ;  /* 0x00000005149a7221 */ /* 0x002fce0000010000 */
[----:B------:R-:W1:Y:S01]  /*4400*/  MUFU.EX2 R190, R190 ;  /* 0x000000be00be7308 */ /* 0x000e620000000800 */
[----:B0-----:R-:W-:-:S07]  /*4410*/  FADD.FTZ R7, R187, R4 ;  /* 0x00000004bb077221 */ /* 0x001fce0000010000 */
[----:B------:R-:W0:Y:S01]  /*4420*/  MUFU.EX2 R172, R172 ;  /* 0x000000ac00ac7308 */ /* 0x000e220000000800 */
[----:B---3--:R-:W-:Y:S01]  /*4430*/  FADD.FTZ R5, R161, R154 ;  /* 0x0000009aa1057221 */ /* 0x008fe20000010000 */
[----:B------:R-:W-:Y:S02]  /*4440*/  F2FP.BF16.F32.PACK_AB R154, R9, R8 ;  /* 0x00000008099a723e */ /* 0x000fe400000010ff */
[----:B------:R-:W-:Y:S02]  /*4450*/  F2FP.BF16.F32.PACK_AB R170, R161, R20 ;  /* 0x00000014a1aa723e */ /* 0x000fe400000010ff */
[----:B------:R-:W-:Y:S02]  /*4460*/  F2FP.BF16.F32.PACK_AB R161, R200, R167 ;  /* 0x000000a7c8a1723e */ /* 0x000fe400000010ff */
[----:B------:R-:W3:Y:S01]  /*4470*/  MUFU.EX2 R181, R194 ;  /* 0x000000c200b57308 */ /* 0x000ee20000000800 */
[----:B-1----:R-:W-:Y:S01]  /*4480*/  FADD.FTZ R4, R190, R7 ;  /* 0x00000007be047221 */ /* 0x002fe20000010000 */
[----:B------:R-:W-:-:S02]  /*4490*/  F2FP.BF16.F32.PACK_AB R167, R182, R179 ;  /* 0x000000b3b6a7723e */ /* 0x000fc400000010ff */
[----:B------:R-:W-:-:S04]  /*44a0*/  F2FP.BF16.F32.PACK_AB R171, R190, R187 ;  /* 0x000000bbbeab723e */ /* 0x000fc800000010ff */
[----:B------:R-:W1:Y:S01]  /*44b0*/  MUFU.EX2 R165, R165 ;  /* 0x000000a500a57308 */ /* 0x000e620000000800 */
[----:B0-----:R-:W-:-:S07]  /*44c0*/  FADD.FTZ R8, R172, R5 ;  /* 0x00000005ac087221 */ /* 0x001fce0000010000 */
[----:B------:R-:W0:Y:S01]  /*44d0*/  MUFU.EX2 R6, R195 ;  /* 0x000000c300067308 */ /* 0x000e220000000800 */
[----:B---3--:R-:W-:-:S07]  /*44e0*/  FADD.FTZ R7, R181, R4 ;  /* 0x00000004b5077221 */ /* 0x008fce0000010000 */
[----:B------:R-:W3:Y:S01]  /*44f0*/  MUFU.EX2 R198, R198 ;  /* 0x000000c600c67308 */ /* 0x000ee20000000800 */
[C---:B-1----:R-:W-:Y:S01]  /*4500*/  FADD.FTZ R8, R165.reuse, R8 ;  /* 0x00000008a5087221 */ /* 0x042fe20000010000 */
[----:B------:R-:W-:Y:S02]  /*4510*/  F2FP.BF16.F32.PACK_AB R172, R165, R172 ;  /* 0x000000aca5ac723e */ /* 0x000fe400000010ff */
[----:B------:R-:W-:Y:S01]  /*4520*/  F2FP.BF16.F32.PACK_AB R165, R178, R175 ;  /* 0x000000afb2a5723e */ /* 0x000fe200000010ff */
[----:B------:R-:W-:-:S03]  /*4530*/  FADD.FTZ R5, R169, R8 ;  /* 0x00000008a9057221 */ /* 0x000fc60000010000 */
[----:B------:R-:W1:Y:S01]  /*4540*/  MUFU.EX2 R180, R180 ;  /* 0x000000b400b47308 */ /* 0x000e620000000800 */
[C---:B0-----:R-:W-:Y:S01]  /*4550*/  FADD.FTZ R7, R6.reuse, R7 ;  /* 0x0000000706077221 */ /* 0x041fe20000010000 */
[----:B------:R-:W-:-:S06]  /*4560*/  F2FP.BF16.F32.PACK_AB R173, R6, R181 ;  /* 0x000000b506ad723e */ /* 0x000fcc00000010ff */
[----:B------:R-:W0:Y:S01]  /*4570*/  MUFU.EX2 R199, R199 ;  /* 0x000000c700c77308 */ /* 0x000e220000000800 */
[----:B---3--:R-:W-:Y:S01]  /*4580*/  FADD.FTZ R4, R198, R7 ;  /* 0x00000007c6047221 */ /* 0x008fe20000010000 */
[C---:B-1----:R-:W-:Y:S01]  /*4590*/  F2FP.BF16.F32.PACK_AB R174, R180.reuse, R169 ;  /* 0x000000a9b4ae723e */ /* 0x042fe200000010ff */
[----:B------:R-:W-:Y:S01]  /*45a0*/  FADD.FTZ R5, R180, R5 ;  /* 0x00000005b4057221 */ /* 0x000fe20000010000 */
[----:B------:R-:W-:Y:S01]  /*45b0*/  F2FP.BF16.F32.PACK_AB R169, R186, R185 ;  /* 0x000000b9baa9723e */ /* 0x000fe200000010ff */
[C---:B0-----:R-:W-:Y:S01]  /*45c0*/  FADD.FTZ R4, R199.reuse, R4 ;  /* 0x00000004c7047221 */ /* 0x041fe20000010000 */
[----:B------:R-:W-:Y:S01]  /*45d0*/  F2FP.BF16.F32.PACK_AB R175, R199, R198 ;  /* 0x000000c6c7af723e */ /* 0x000fe200000010ff */
[----:B--2---:R-:W-:Y:S06]  /*45e0*/  @!P0 BRA `(.L_x_9096) ;  /* 0x0000000000048947 */ /* 0x004fec0003800000 */
[----:B------:R-:W-:Y:S01]  /*45f0*/  BPT.TRAP 0x1 ;  /* 0x000000040000795c */ /* 0x000fe20000300000 */
.L_x_9096:
[----:B------:R-:W-:-:S04]  /*4600*/  IMAD.U32 R6, RZ, RZ, UR24 ;  /* 0x00000018ff067e24 */ /* 0x000fc8000f8e00ff */
[----:B------:R0:W1:Y:S01]  /*4610*/  SYNCS.PHASECHK.TRANS64.TRYWAIT P3, [UR23+0x22850], R6 ;  /* 0x02285006ff0075a7 */ /* 0x0000620008060157 */
[----:B------:R-:W-:Y:S05]  /*4620*/  @!P0 BRA `(.L_x_9097) ;  /* 0x0000000000048947 */ /* 0x000fea0003800000 */
[----:B------:R-:W-:Y:S01]  /*4630*/  BPT.TRAP 0x1 ;  /* 0x000000040000795c */ /* 0x000fe20000300000 */
.L_x_9097:
[----:B-1----:R-:W-:Y:S05]  /*4640*/  @P3 BRA `(.L_x_9098) ;  /* 0x00000000000c3947 */ /* 0x002fea0003800000 */
[----:B0-----:R-:W-:-:S04]  /*4650*/  IMAD.U32 R6, RZ, RZ, UR24 ;  /* 0x00000018ff067e24 */ /* 0x001fc8000f8e00ff */
[----:B------:R-:W0:Y:S02]  /*4660*/  SYNCS.PHASECHK.TRANS64.TRYWAIT P3, [UR23+0x22850], R6 ;  /* 0x02285006ff0075a7 */ /* 0x000e240008060157 */
[----:B0-----:R-:W-:Y:S05]  /*4670*/  @!P3 BRA `(.L_x_9099) ;  /* 0x0000006c0044b947 */ /* 0x001fea0003800000 */
.L_x_9098:
[----:B0-----:R-:W0:Y:S01]  /*4680*/  S2R R6, SR_TID.X ;  /* 0x0000000000067919 */ /* 0x001e220000002100 */
[----:B------:R-:W-:Y:S01]  /*4690*/  UIMAD UR11, UR36, 0xc00, UR21 ;  /* 0x00000c00240b78a4 */ /* 0x000fe2000f8e0215 */
[----:B------:R-:W-:Y:S01]  /*46a0*/  @!P1 VIADD R183, R183, 0x22860 ;  /* 0x00022860b7b79836 */ /* 0x000fe20000000000 */
[----:B------:R-:W-:Y:S01]  /*46b0*/  UMOV UR7, 0x40000040 ;  /* 0x4000004000077882 */ /* 0x000fe20000000000 */
[----:B------:R-:W-:Y:S02]  /*46c0*/  IMAD.MOV.U32 R200, RZ, RZ, R3 ;  /* 0x000000ffffc87224 */ /* 0x000fe400078e0003 */
[----:B------:R-:W-:Y:S01]  /*46d0*/  IMAD.MOV.U32 R7, RZ, RZ, R0 ;  /* 0x000000ffff077224 */ /* 0x000fe200078e0000 */
[----:B------:R-:W-:Y:S01]  /*46e0*/  @!P1 PRMT R183, RZ, 0x654, R183 ;  /* 0x00000654ffb79816 */ /* 0x000fe200000000b7 */
[----:B------:R-:W-:Y:S01]  /*46f0*/  UMOV UR6, UR11 ;  /* 0x0000000b00067c82 */ /* 0x000fe20008000000 */
[----:B0-----:R-:W-:-:S05]  /*4700*/  SHF.R.U32.HI R6, RZ, 0x7, R6 ;  /* 0x00000007ff067819 */ /* 0x001fca0000011606 */
[----:B------:R-:W-:-:S05]  /*4710*/  VIADD R6, R6, 0x8 ;  /* 0x0000000806067836 */ /* 0x000fca0000000000 */
[----:B------:R2:W-:Y:S06]  /*4720*/  BAR.SYNC.DEFER_BLOCKING R6, 0x100 ;  /* 0x000400060000751d */ /* 0x0005ec0000010000 */
        /* <DEDUP_REMOVED lines=34> */
[----:B------:R-:W-:Y:S05]  /*4950*/  @P2 BRA `(.L_x_9100) ;  /* 0xffffffe000a82947 */ /* 0x000fea000383ffff */
.L_x_9091:
[----:B--23--:R-:W2:Y:S01]  /*4960*/  SHFL.BFLY PT, R6, R5, 0x2, 0x1f ;  /* 0x0c401f0005067f89 */ /* 0x00cea200000e0000 */
[----:B------:R-:W-:Y:S01]  /*4970*/  MOV R206, 0x400 ;  /* 0x0000040000ce7802 */ /* 0x000fe20000000f00 */
[----:B------:R-:W-:Y:S02]  /*4980*/  UIADD3 UR4, -UR41, URZ, URZ ;  /* 0x0000003f29047290 */ /* 0x000fe4000fffe13f */
[----:B------:R-:W3:Y:S01]  /*4990*/  SHFL.BFLY PT, R9, R4, 0x2, 0x1f ;  /* 0x0c401f0004097f89 */ /* 0x000ee200000e0000 */
[----:B------:R-:W-:Y:S01]  /*49a0*/  ULDC.64 UR6, c[0x0][0xb90] ;  /* 0x0002e40000067ab9 */ /* 0x000fe20000000a00 */
[----:B------:R-:W-:Y:S01]  /*49b0*/  ULDC.64 UR8, c[0x0][0xae8] ;  /* 0x0002ba0000087ab9 */ /* 0x000fe20000000a00 */
[----:B------:R-:W4:Y:S01]  /*49c0*/  S2R R11, SR_CgaCtaId ;  /* 0x00000000000b7919 */ /* 0x000f220000008800 */
[----:B------:R-:W4:Y:S01]  /*49d0*/  S2R R13, SR_SWINHI ;  /* 0x00000000000d7919 */ /* 0x000f220000002f00 */
[----:B--2---:R-:W-:Y:S01]  /*49e0*/  FADD.FTZ R6, R6, R5 ;  /* 0x0000000506067221 */ /* 0x004fe20000010000 */
[----:B------:R-:W-:-:S02]  /*49f0*/  IMAD.MOV.U32 R5, RZ, RZ, -0x800000 ;  /* 0xff800000ff057424 */ /* 0x000fc400078e00ff */
[----:B---3--:R-:W-:Y:S02]  /*4a00*/  FADD.FTZ R9, R9, R4 ;  /* 0x0000000409097221 */ /* 0x008fe40000010000 */
[----:B01----:R-:W0:Y:S01]  /*4a10*/  SHFL.BFLY PT, R7, R6, 0x1, 0x1f ;  /* 0x0c201f0006077f89 */ /* 0x003e2200000e0000 */
[----:B------:R-:W-:-:S03]  /*4a20*/  IMAD.MOV.U32 R4, RZ, RZ, RZ ;  /* 0x000000ffff047224 */ /* 0x000fc600078e00ff */
[----:B------:R-:W1:Y:S01]  /*4a30*/  SHFL.BFLY PT, R8, R9, 0x1, 0x1f ;  /* 0x0c201f0009087f89 */ /* 0x000e6200000e0000 */
[----:B----4-:R-:W-:-:S04]  /*4a40*/  LEA R206, R11, R206, 0x18 ;  /* 0x000000ce0bce7211 */ /* 0x010fc800078ec0ff */
[----:B------:R-:W-:Y:S02]  /*4a50*/  MOV R10, R206 ;  /* 0x000000ce000a7202 */ /* 0x000fe40000000f00 */
[----:B------:R-:W-:Y:S01]  /*4a60*/  MOV R11, R13 ;  /* 0x0000000d000b7202 */ /* 0x000fe20000000f00 */
[----:B------:R-:W-:Y:S02]  /*4a70*/  IMAD.U32 R13, RZ, RZ, UR10 ;  /* 0x0000000aff0d7e24 */ /* 0x000fe4000f8e00ff */
[----:B0-----:R-:W-:Y:S01]  /*4a80*/  FADD.FTZ R12, R6, R7 ;  /* 0x00000007060c7221 */ /* 0x001fe20000010000 */
[----:B------:R-:W-:Y:S02]  /*4a90*/  IMAD.MOV.U32 R7, RZ, RZ, RZ ;  /* 0x000000ffff077224 */ /* 0x000fe400078e00ff */
[----:B------:R-:W-:Y:S02]  /*4aa0*/  IMAD.MOV.U32 R6, RZ, RZ, -0x800000 ;  /* 0xff800000ff067424 */ /* 0x000fe400078e00ff */
[----:B-1----:R-:W-:Y:S01]  /*4ab0*/  FADD.FTZ R14, R9, R8 ;  /* 0x00000008090e7221 */ /* 0x002fe20000010000 */
[----:B------:R0:W-:Y:S08]  /*4ac0*/  BAR.ARV R176, 0x100 ;  /* 0x000400b00000751d */ /* 0x0001f00000002000 */
[----:B------:R-:W-:Y:S08]  /*4ad0*/  BAR.ARV 0x8, 0x180 ;  /* 0x0206000000007b1d */ /* 0x000ff00000002000 */
[----:B------:R-:W-:Y:S01]  /*4ae0*/  BAR.SYNC.DEFER_BLOCKING 0x1, 0x100 ;  /* 0x0044000000007b1d */ /* 0x000fe20000010000 */
[----:B------:R-:W-:Y:S01]  /*4af0*/  FSETP.NE.FTZ.AND P0, PT, R12, RZ, PT ;  /* 0x000000ff0c00720b */ /* 0x000fe20003f15000 */
[----:B------:R-:W-:Y:S01]  /*4b00*/  IMAD R9, R22, 0x40, R2 ;  /* 0x0000004016097824 */ /* 0x000fe200078e0202 */
[----:B------:R-:W-:-:S03]  /*4b10*/  FSETP.NE.FTZ.AND P1, PT, R14, RZ, PT ;  /* 0x000000ff0e00720b */ /* 0x000fc60003f35000 */
[----:B------:R-:W-:-:S04]  /*4b20*/  IMAD.WIDE R8, R9, 0x2, R10 ;  /* 0x0000000209087825 */ /* 0x000fc800078e020a */
[----:B------:R-:W-:-:S04]  /*4b30*/  IMAD.WIDE R10, R211, 0x2, R10 ;  /* 0x00000002d30a7825 */ /* 0x000fc800078e020a */
[----:B------:R-:W1:Y:S01]  /*4b40*/  @P0 MUFU.RCP R7, R12 ;  /* 0x0000000c00070308 */ /* 0x000e620000001000 */
[C---:B------:R-:W-:Y:S01]  /*4b50*/  IADD3 R21, P3, R10.reuse, 0xc060, RZ ;  /* 0x0000c0600a157810 */ /* 0x040fe20007f7e0ff */
[----:B------:R-:W-:Y:S01]  /*4b60*/  @P0 FMUL.FTZ R13, R13, 0.69314718246459960938 ;  /* 0x3f3172180d0d0820 */ /* 0x000fe20000410000 */
[----:B------:R-:W-:Y:S02]  /*4b70*/  LOP3.LUT R171, R10, 0x380, RZ, 0xc0, !PT ;  /* 0x000003800aab7812 */ /* 0x000fe400078ec0ff */
[----:B------:R-:W-:Y:S02]  /*4b80*/  LOP3.LUT R15, R21, 0x380, RZ, 0xc0, !PT ;  /* 0x00000380150f7812 */ /* 0x000fe400078ec0ff */
[----:B------:R-:W-:Y:S01]  /*4b90*/  SHF.R.U64 R171, R171, 0x3, RZ ;  /* 0x00000003abab7819 */ /* 0x000fe200000012ff */
[----:B------:R-:W-:Y:S03]  /*4ba0*/  @P1 MUFU.RCP R4, R14 ;  /* 0x0000000e00041308 */ /* 0x000fe60000001000 */
[----:B------:R-:W-:Y:S01]  /*4bb0*/  LOP3.LUT R170, R171, R10, RZ, 0x3c, !PT ;  /* 0x0000000aabaa7212 */ /* 0x000fe200078e3cff */
[----:B------:R-:W-:-:S04]  /*4bc0*/  IMAD.MOV.U32 R171, RZ, RZ, R11 ;  /* 0x000000ffffab7224 */ /* 0x000fc800078e000b */
[----:B------:R-:W2:Y:S01]  /*4bd0*/  @P0 MUFU.LG2 R12, R12 ;  /* 0x0000000c000c0308 */ /* 0x000ea20000000c00 */
[-C--:B-1----:R-:W-:Y:S01]  /*4be0*/  FMUL.FTZ R204, R53, R7.reuse ;  /* 0x0000000735cc7220 */ /* 0x082fe20000410000 */
[----:B------:R-:W-:Y:S02]  /*4bf0*/  IMAD.U32 R53, RZ, RZ, UR10 ;  /* 0x0000000aff357e24 */ /* 0x000fe4000f8e00ff */
[-C--:B------:R-:W-:Y:S01]  /*4c00*/  FMUL.FTZ R25, R25, R7.reuse ;  /* 0x0000000719197220 */ /* 0x080fe20000410000 */
[-C--:B------:R-:W-:Y:S01]  /*4c10*/  FMUL.FTZ R24, R24, R7.reuse ;  /* 0x0000000718187220 */ /* 0x080fe20000410000 */
[-C--:B------:R-:W-:Y:S01]  /*4c20*/  FMUL.FTZ R187, R29, R7.reuse ;  /* 0x000000071dbb7220 */ /* 0x080fe20000410000 */
[----:B------:R-:W-:Y:S01]  /*4c30*/  @P1 FMUL.FTZ R53, R53, 0.69314718246459960938 ;  /* 0x3f31721835351820 */ /* 0x000fe20000410000 */
[-C--:B------:R-:W-:Y:S01]  /*4c40*/  FMUL.FTZ R28, R28, R7.reuse ;  /* 0x000000071c1c7220 */ /* 0x080fe20000410000 */
[----:B------:R-:W1:Y:S01]  /*4c50*/  @P1 MUFU.LG2 R14, R14 ;  /* 0x0000000e000e1308 */ /* 0x000e620000000c00 */
        /* <DEDUP_REMOVED lines=62> */
[-C--:B0-----:R-:W-:Y:S01]  /*5040*/  FMUL.FTZ R176, R131, R4.reuse ;  /* 0x0000000483b07220 */ /* 0x081fe20000410000 */
[-C--:B------:R-:W-:Y:S01]  /*5050*/  FMUL.FTZ R23, R90, R4.reuse ;  /* 0x000000045a177220 */ /* 0x080fe20000410000 */
[-C--:B------:R-:W-:Y:S01]  /*5060*/  FMUL.FTZ R61, R94, R4.reuse ;  /* 0x000000045e3d7220 */ /* 0x080fe20000410000 */
[----:B------:R-:W-:Y:S01]  /*5070*/  FMUL.FTZ R77, R98, R4 ;  /* 0x00000004624d7220 */ /* 0x000fe20000410000 */
[----:B------:R-:W-:Y:S01]  /*5080*/  @P0 FFMA.FTZ R6, R13, R0, R12 ;  /* 0x000000000d060223 */ /* 0x000fe2000001000c */
[----:B------:R-:W-:Y:S01]  /*5090*/  @P1 FFMA.FTZ R5, R53, R3, R14 ;  /* 0x0000000335051223 */ /* 0x000fe2000001000e */
[----:B------:R-:W-:Y:S01]  /*50a0*/  IADD3 R91, P5, R10, 0xc020, RZ ;  /* 0x0000c0200a5b7810 */ /* 0x000fe20007fbe0ff */
[----:B------:R-:W-:-:S02]  /*50b0*/  IMAD.X R131, RZ, RZ, R11, P3 ;  /* 0x000000ffff837224 */ /* 0x000fc400018e060b */
[-C--:B------:R-:W-:Y:S01]  /*50c0*/  FMUL.FTZ R177, R130, R4.reuse ;  /* 0x0000000482b17220 */ /* 0x080fe20000410000 */
[C---:B------:R-:W-:Y:S01]  /*50d0*/  IADD3 R98, P4, R10.reuse, 0xc040, RZ ;  /* 0x0000c0400a627810 */ /* 0x040fe20007f9e0ff */
        /* <DEDUP_REMOVED lines=9> */
[----:B------:R-:W-:Y:S01]  /*5170*/  IADD3 R56, P3, R10, 0x8020, RZ ;  /* 0x000080200a387810 */ /* 0x000fe20007f7e0ff */
[--C-:B------:R-:W-:Y:S01]  /*5180*/  IMAD.X R135, RZ, RZ, R11.reuse, P4 ;  /* 0x000000ffff877224 */ /* 0x100fe200020e060b */
[----:B------:R-:W-:Y:S01]  /*5190*/  SHF.R.U64 R130, R15, 0x3, RZ ;  /* 0x000000030f827819 */ /* 0x000fe200000012ff */
[--C-:B------:R-:W-:Y:S01]  /*51a0*/  IMAD.X R139, RZ, RZ, R11.reuse, P5 ;  /* 0x000000ffff8b7224 */ /* 0x100fe200028e060b */
[----:B------:R-:W-:Y:S01]  /*51b0*/  LOP3.LUT R57, R91, 0x380, RZ, 0xc0, !PT ;  /* 0x000003805b397812 */ /* 0x000fe200078ec0ff */
        /* <DEDUP_REMOVED lines=10> */
[-C--:B------:R-:W-:Y:S01]  /*5260*/  FMUL.FTZ R181, R138, R4.reuse ;  /* 0x000000048ab57220 */ /* 0x080fe20000410000 */
[----:B------:R-:W-:Y:S01]  /*5270*/  IADD3 R13, P1, R10, 0x4020, RZ ;  /* 0x000040200a0d7810 */ /* 0x000fe20007f3e0ff */
[-C--:B------:R-:W-:Y:S01]  /*5280*/  FMUL.FTZ R183, R142, R4.reuse ;  /* 0x000000048eb77220 */ /* 0x080fe20000410000 */
[C---:B------:R-:W-:Y:S01]  /*5290*/  IADD3 R21, P2, R10.reuse, 0x4000, RZ ;  /* 0x000040000a157810 */ /* 0x040fe20007f5e0ff */
[-C--:B------:R-:W-:Y:S01]  /*52a0*/  FMUL.FTZ R27, R27, R4.reuse ;  /* 0x000000041b1b7220 */ /* 0x080fe20000410000 */
[----:B------:R-:W-:Y:S01]  /*52b0*/  IADD3 R0, P3, R10, 0x60, RZ ;  /* 0x000000600a007810 */ /* 0x000fe20007f7e0ff */
[-C--:B------:R-:W-:Y:S01]  /*52c0*/  FMUL.FTZ R26, R26, R4.reuse ;  /* 0x000000041a1a7220 */ /* 0x080fe20000410000 */
[----:B------:R-:W-:Y:S01]  /*52d0*/  SHF.R.U64 R10, R57, 0x3, RZ ;  /* 0x00000003390a7819 */ /* 0x000fe200000012ff */
[-C--:B------:R-:W-:Y:S01]  /*52e0*/  FMUL.FTZ R31, R31, R4.reuse ;  /* 0x000000041f1f7220 */ /* 0x080fe20000410000 */
[----:B------:R-:W-:Y:S01]  /*52f0*/  LOP3.LUT R3, R94, 0x380, RZ, 0xc0, !PT ;  /* 0x000003805e037812 */ /* 0x000fe200078ec0ff */
[-C--:B------:R-:W-:Y:S01]  /*5300*/  FMUL.FTZ R30, R30, R4.reuse ;  /* 0x000000041e1e7220 */ /* 0x080fe20000410000 */
[----:B------:R-:W-:Y:S01]  /*5310*/  LOP3.LUT R138, R10, R91, RZ, 0x3c, !PT ;  /* 0x0000005b0a8a7212 */ /* 0x000fe200078e3cff */
[-C--:B------:R-:W-:Y:S01]  /*5320*/  FMUL.FTZ R35, R35, R4.reuse ;  /* 0x0000000423237220 */ /* 0x080fe20000410000 */
[----:B------:R-:W-:Y:S01]  /*5330*/  LOP3.LUT R10, R53, 0x380, RZ, 0xc0, !PT ;  /* 0x00000380350a7812 */ /* 0x000fe200078ec0ff */
[-C--:B------:R-:W-:Y:S01]  /*5340*/  FMUL.FTZ R34, R34, R4.reuse ;  /* 0x0000000422227220 */ /* 0x080fe20000410000 */
[----:B------:R-:W-:Y:S01]  /*5350*/  SHF.R.U64 R3, R3, 0x3, RZ ;  /* 0x0000000303037819 */ /* 0x000fe200000012ff */
[-C--:B------:R-:W-:Y:S01]  /*5360*/  FMUL.FTZ R39, R39, R4.reuse ;  /* 0x0000000427277220 */ /* 0x080fe20000410000 */
[----:B------:R-:W-:Y:S01]  /*5370*/  SHF.R.U64 R10, R10, 0x3, RZ ;  /* 0x000000030a0a7819 */ /* 0x000fe200000012ff */
[----:B------:R-:W-:Y:S01]  /*5380*/  FMUL.FTZ R38, R38, R4 ;  /* 0x0000000426267220 */ /* 0x000fe20000410000 */
[----:B------:R-:W-:Y:S01]  /*5390*/  LOP3.LUT R142, R3, R94, RZ, 0x3c, !PT ;  /* 0x0000005e038e7212 */ /* 0x000fe200078e3cff */
[-C--:B------:R-:W-:Y:S01]  /*53a0*/  FMUL.FTZ R43, R43, R4.reuse ;  /* 0x000000042b2b7220 */ /* 0x080fe20000410000 */
[----:B------:R-:W-:Y:S01]  /*53b0*/  LOP3.LUT R152, R10, R53, RZ, 0x3c, !PT ;  /* 0x000000350a987212 */ /* 0x000fe200078e3cff */
[-C--:B------:R-:W-:Y:S01]  /*53c0*/  FMUL.FTZ R42, R42, R4.reuse ;  /* 0x000000042a2a7220 */ /* 0x080fe20000410000 */
[----:B------:R-:W-:Y:S01]  /*53d0*/  LOP3.LUT R10, R15, 0x380, RZ, 0xc0, !PT ;  /* 0x000003800f0a7812 */ /* 0x000fe200078ec0ff */
[-C--:B------:R-:W-:Y:S01]  /*53e0*/  FMUL.FTZ R47, R47, R4.reuse ;  /* 0x000000042f2f7220 */ /* 0x080fe20000410000 */
[----:B------:R-:W-:Y:S01]  /*53f0*/  LOP3.LUT R3, R12, 0x380, RZ, 0xc0, !PT ;  /* 0x000003800c037812 */ /* 0x000fe200078ec0ff */
        /* <DEDUP_REMOVED lines=9> */
[-C--:B------:R-:W-:Y:S01]  /*5490*/  FMUL.FTZ R59, R59, R4.reuse ;  /* 0x000000043b3b7220 */ /* 0x080fe20000410000 */
[-C--:B------:R-:W-:Y:S01]  /*54a0*/  FMUL.FTZ R58, R58, R4.reuse ;  /* 0x000000043a3a7220 */ /* 0x080fe20000410000 */
[----:B------:R-:W-:Y:S01]  /*54b0*/  SHF.R.U64 R10, R10, 0x3, RZ ;  /* 0x000000030a0a7819 */ /* 0x000fe200000012ff */
        /* <DEDUP_REMOVED lines=33> */
[--C-:B------:R-:W-:Y:S01]  /*56d0*/  IMAD.X R169, RZ, RZ, R11.reuse, P3 ;  /* 0x000000ffffa97224 */ /* 0x100fe200018e060b */
[----:B------:R-:W-:Y:S01]  /*56e0*/  LOP3.LUT R164, R10, R13, RZ, 0x3c, !PT ;  /* 0x0000000d0aa47212 */ /* 0x000fe200078e3cff */
[--C-:B------:R-:W-:Y:S01]  /*56f0*/  IMAD.X R167, RZ, RZ, R11.reuse, P2 ;  /* 0x000000ffffa77224 */ /* 0x100fe200010e060b */
[----:B------:R-:W-:Y:S01]  /*5700*/  LOP3.LUT R150, R3, R12, RZ, 0x3c, !PT ;  /* 0x0000000c03967212 */ /* 0x000fe200078e3cff */
[--C-:B------:R-:W-:Y:S01]  /*5710*/  IMAD.X R157, RZ, RZ, R11.reuse, P4 ;  /* 0x000000ffff9d7224 */ /* 0x100fe200020e060b */
[----:B------:R-:W-:Y:S01]  /*5720*/  IADD3 R13, P3, R8, 0x1000, RZ ;  /* 0x00001000080d7810 */ /* 0x000fe20007f7e0ff */
[--C-:B------:R-:W-:Y:S01]  /*5730*/  IMAD.X R159, RZ, RZ, R11.reuse, P5 ;  /* 0x000000ffff9f7224 */ /* 0x100fe200028e060b */
[----:B------:R-:W-:Y:S01]  /*5740*/  LOP3.LUT R3, R52, 0x380, RZ, 0xc0, !PT ;  /* 0x0000038034037812 */ /* 0x000fe200078ec0ff */
[--C-:B------:R-:W-:Y:S01]  /*5750*/  IMAD.X R161, RZ, RZ, R11.reuse, P6 ;  /* 0x000000ffffa17224 */ /* 0x100fe200030e060b */
[----:B------:R-:W-:Y:S01]  /*5760*/  LOP3.LUT R12, R13, 0x380, RZ, 0xc0, !PT ;  /* 0x000003800d0c7812 */ /* 0x000fe200078ec0ff */
[--C-:B------:R-:W-:Y:S01]  /*5770*/  IMAD.X R163, RZ, RZ, R11.reuse, P0 ;  /* 0x000000ffffa37224 */ /* 0x100fe200000e060b */
[----:B------:R-:W-:Y:S01]  /*5780*/  SHF.R.U64 R3, R3, 0x3, RZ ;  /* 0x0000000303037819 */ /* 0x000fe200000012ff */
[----:B------:R-:W-:Y:S01]  /*5790*/  IMAD.X R165, RZ, RZ, R11, P1 ;  /* 0x000000ffffa57224 */ /* 0x000fe200008e060b */
[----:B------:R-:W-:Y:S01]  /*57a0*/  SHF.R.U64 R12, R12, 0x3, RZ ;  /* 0x000000030c0c7819 */ /* 0x000fe200000012ff */
[----:B------:R-:W-:Y:S01]  /*57b0*/  ULDC UR10, c[0x0][0xc44] ;  /* 0x00031100000a7ab9 */ /* 0x000fe20000000800 */
[----:B------:R-:W-:Y:S01]  /*57c0*/  LOP3.LUT R95, R98, 0x380, RZ, 0xc0, !PT ;  /* 0x00000380625f7812 */ /* 0x000fe200078ec0ff */
[----:B------:R-:W-:Y:S01]  /*57d0*/  UIMAD UR10, UR10, UR4, UR46 ;  /* 0x000000040a0a72a4 */ /* 0x000fe2000f8e022e */
[----:B------:R-:W-:-:S02]  /*57e0*/  LOP3.LUT R158, R3, R52, RZ, 0x3c, !PT ;  /* 0x00000034039e7212 */ /* 0x000fc400078e3cff */
[----:B------:R-:W-:Y:S01]  /*57f0*/  LOP3.LUT R3, R14, 0x380, RZ, 0xc0, !PT ;  /* 0x000003800e037812 */ /* 0x000fe200078ec0ff */
[----:B------:R-:W-:Y:S01]  /*5800*/  USHF.R.S32.HI UR11, URZ, 0x1f, UR10 ;  /* 0x0000001f3f0b7899 */ /* 0x000fe2000801140a */
[----:B------:R-:W-:Y:S01]  /*5810*/  LOP3.LUT R12, R12, R13, RZ, 0x3c, !PT ;  /* 0x0000000d0c0c7212 */ /* 0x000fe200078e3cff */
[----:B------:R-:W-:Y:S01]  /*5820*/  IMAD.X R13, RZ, RZ, R9, P3 ;  /* 0x000000ffff0d7224 */ /* 0x000fe200018e0609 */
[----:B------:R-:W-:Y:S01]  /*5830*/  SHF.R.U64 R95, R95, 0x3, RZ ;  /* 0x000000035f5f7819 */ /* 0x000fe200000012ff */
[----:B------:R-:W-:Y:S01]  /*5840*/  UIMAD.WIDE.U32 UR4, UR10, UR6, URZ ;  /* 0x000000060a0472a5 */ /* 0x000fe2000f8e003f */
[----:B------:R-:W-:Y:S01]  /*5850*/  SHF.R.U64 R3, R3, 0x3, RZ ;  /* 0x0000000303037819 */ /* 0x000fe200000012ff */
[----:B------:R-:W-:Y:S01]  /*5860*/  UIMAD UR6, UR11, UR6, URZ ;  /* 0x000000060b0672a4 */ /* 0x000fe2000f8e023f */
[----:B------:R-:W-:Y:S02]  /*5870*/  IADD3 R99, P3, R8, 0x8000, RZ ;  /* 0x0000800008637810 */ /* 0x000fe40007f7e0ff */
[----:B------:R-:W-:Y:S01]  /*5880*/  LOP3.LUT R134, R95, R98, RZ, 0x3c, !PT ;  /* 0x000000625f867212 */ /* 0x000fe200078e3cff */
[----:B------:R-:W-:Y:S01]  /*5890*/  UIMAD UR6, UR10, UR7, UR6 ;  /* 0x000000070a0672a4 */ /* 0x000fe2000f8e0206 */
[----:B------:R-:W-:Y:S01]  /*58a0*/  LOP3.LUT R160, R3, R14, RZ, 0x3c, !PT ;  /* 0x0000000e03a07212 */ /* 0x000fe200078e3cff */
[----:B------:R-:W-:Y:S01]  /*58b0*/  IMAD.U32 R10, RZ, RZ, UR4 ;  /* 0x00000004ff0a7e24 */ /* 0x000fe2000f8e00ff */
[----:B------:R-:W-:Y:S01]  /*58c0*/  LOP3.LUT R98, R99, 0x380, RZ, 0xc0, !PT ;  /* 0x0000038063627812 */ /* 0x000fe200078ec0ff */
[----:B------:R-:W-:Y:S01]  /*58d0*/  UIADD3 UR4, UR5, UR6, URZ ;  /* 0x0000000605047290 */ /* 0x000fe2000fffe03f */
[----:B------:R-:W-:Y:S01]  /*58e0*/  LOP3.LUT R3, R0, 0x380, RZ, 0xc0, !PT ;  /* 0x0000038000037812 */ /* 0x000fe200078ec0ff */
[----:B------:R-:W-:Y:S01]  /*58f0*/  USHF.R.S32.HI UR7, URZ, 0x1f, UR41 ;  /* 0x0000001f3f077899 */ /* 0x000fe20008011429 */
[----:B------:R-:W-:Y:S01]  /*5900*/  SHF.R.U64 R98, R98, 0x3, RZ ;  /* 0x0000000362627819 */ /* 0x000fe200000012ff */
[----:B------:R-:W-:Y:S01]  /*5910*/  ULDC UR6, c[0x0][0xa88] ;  /* 0x0002a20000067ab9 */ /* 0x000fe20000000800 */
[----:B------:R-:W-:-:S02]  /*5920*/  SHF.R.U64 R3, R3, 0x3, RZ ;  /* 0x0000000303037819 */ /* 0x000fc400000012ff */
[----:B------:R-:W-:Y:S01]  /*5930*/  LOP3.LUT R98, R98, R99, RZ, 0x3c, !PT ;  /* 0x0000006362627212 */ /* 0x000fe200078e3cff */
[--C-:B------:R-:W-:Y:S01]  /*5940*/  IMAD.X R99, RZ, RZ, R9.reuse, P3 ;  /* 0x000000ffff637224 */ /* 0x100fe200018e0609 */
[----:B------:R-:W-:Y:S02]  /*5950*/  LOP3.LUT R168, R3, R0, RZ, 0x3c, !PT ;  /* 0x0000000003a87212 */ /* 0x000fe400078e3cff */
[C---:B------:R-:W-:Y:S02]  /*5960*/  IADD3 R3, P3, R8.reuse, 0xf000, RZ ;  /* 0x0000f00008037810 */ /* 0x040fe40007f7e0ff */
[----:B------:R-:W-:Y:S02]  /*5970*/  IADD3 R95, P2, R8, 0x7000, RZ ;  /* 0x00007000085f7810 */ /* 0x000fe40007f5e0ff */
[----:B------:R-:W-:Y:S01]  /*5980*/  LOP3.LUT R0, R3, 0x380, RZ, 0xc0, !PT ;  /* 0x0000038003007812 */ /* 0x000fe200078ec0ff */
[----:B------:R-:W-:Y:S01]  /*5990*/  IMAD.X R127, RZ, RZ, R9, P3 ;  /* 0x000000ffff7f7224 */ /* 0x000fe200018e0609 */
[----:B------:R-:W-:-:S02]  /*59a0*/  LOP3.LUT R94, R95, 0x380, RZ, 0xc0, !PT ;  /* 0x000003805f5e7812 */ /* 0x000fc400078ec0ff */
[----:B------:R-:W-:Y:S02]  /*59b0*/  SHF.R.U64 R0, R0, 0x3, RZ ;  /* 0x0000000300007819 */ /* 0x000fe400000012ff */
[----:B------:R-:W-:Y:S02]  /*59c0*/  SHF.R.U64 R94, R94, 0x3, RZ ;  /* 0x000000035e5e7819 */ /* 0x000fe400000012ff */
[----:B------:R-:W-:Y:S01]  /*59d0*/  LOP3.LUT R126, R0, R3, RZ, 0x3c, !PT ;  /* 0x00000003007e7212 */ /* 0x000fe200078e3cff */
[----:B------:R-:W-:Y:S01]  /*59e0*/  IMAD R3, RZ, RZ, -UR46 ;  /* 0x8000002eff037e24 */ /* 0x000fe2000f8e02ff */
[----:B------:R-:W0:Y:S01]  /*59f0*/  LDC R0, c[0x0][0xbe8] ;  /* 0x0002fa00ff007b82 */ /* 0x000e220000000800 */
[----:B------:R-:W-:Y:S01]  /*5a00*/  LOP3.LUT R94, R94, R95, RZ, 0x3c, !PT ;  /* 0x0000005f5e5e7212 */ /* 0x000fe200078e3cff */
[----:B------:R-:W-:Y:S01]  /*5a10*/  IMAD.X R95, RZ, RZ, R9, P2 ;  /* 0x000000ffff5f7224 */ /* 0x000fe200010e0609 */
[----:B------:R-:W-:Y:S02]  /*5a20*/  IADD3 R123, P2, R8, 0xe000, RZ ;  /* 0x0000e000087b7810 */ /* 0x000fe40007f5e0ff */
[----:B------:R-:W-:-:S02]  /*5a30*/  F2FP.BF16.F32.PACK_AB R24, R25, R24 ;  /* 0x000000181918723e */ /* 0x000fc400000010ff */
[----:B------:R-:W-:Y:S02]  /*5a40*/  LOP3.LUT R122, R123, 0x380, RZ, 0xc0, !PT ;  /* 0x000003807b7a7812 */ /* 0x000fe400078ec0ff */
[----:B------:R-:W-:Y:S02]  /*5a50*/  F2FP.BF16.F32.PACK_AB R25, R27, R26 ;  /* 0x0000001a1b19723e */ /* 0x000fe400000010ff */
[----:B------:R-:W-:Y:S02]  /*5a60*/  SHF.R.U64 R122, R122, 0x3, RZ ;  /* 0x000000037a7a7819 */ /* 0x000fe400000012ff */
[----:B------:R-:W-:Y:S02]  /*5a70*/  F2FP.BF16.F32.PACK_AB R26, R187, R28 ;  /* 0x0000001cbb1a723e */ /* 0x000fe400000010ff */
[----:B------:R-:W-:Y:S01]  /*5a80*/  LOP3.LUT R122, R122, R123, RZ, 0x3c, !PT ;  /* 0x0000007b7a7a7212 */ /* 0x000fe200078e3cff */
[----:B------:R-:W-:Y:S01]  /*5a90*/  IMAD.X R123, RZ, RZ, R9, P2 ;  /* 0x000000ffff7b7224 */ /* 0x000fe200010e0609 */
[----:B------:R-:W1:Y:S01]  /*5aa0*/  LDC R28, c[0x0][0xc38] ;  /* 0x00030e00ff1c7b82 */ /* 0x000e620000000800 */
[----:B------:R-:W-:-:S02]  /*5ab0*/  MOV R170, R170 ;  /* 0x000000aa00aa7202 */ /* 0x000fc40000000f00 */
[----:B------:R-:W-:Y:S02]  /*5ac0*/  F2FP.BF16.F32.PACK_AB R27, R31, R30 ;  /* 0x0000001e1f1b723e */ /* 0x000fe400000010ff */
[----:B------:R-:W-:Y:S02]  /*5ad0*/  LOP3.LUT R57, R90, 0x380, RZ, 0xc0, !PT ;  /* 0x000003805a397812 */ /* 0x000fe400078ec0ff */
[----:B0-----:R-:W-:Y:S01]  /*5ae0*/  ISETP.NE.AND P2, PT, R0, 0x1, PT ;  /* 0x000000010000780c */ /* 0x001fe20003f45270 */
[----:B------:R0:W-:Y:S01]  /*5af0*/  STSM.16.M88.4 [R170], R24 ;  /* 0x00000018aa007844 */ /* 0x0001e20000000200 */
[----:B------:R-:W-:Y:S01]  /*5b00*/  LOP3.LUT R11, R56, 0x380, RZ, 0xc0, !PT ;  /* 0x00000380380b7812 */ /* 0x000fe200078ec0ff */
[----:B------:R-:W2:Y:S01]  /*5b10*/  LDC.64 R30, c[0x0][0xb98] ;  /* 0x0002e600ff1e7b82 */ /* 0x000ea20000000a00 */
[----:B------:R-:W-:Y:S02]  /*5b20*/  SHF.R.U64 R57, R57, 0x3, RZ ;  /* 0x0000000339397819 */ /* 0x000fe400000012ff */
[----:B------:R-:W-:-:S02]  /*5b30*/  SHF.R.U64 R11, R11, 0x3, RZ ;  /* 0x000000030b0b7819 */ /* 0x000fc400000012ff */
[----:B------:R-:W-:Y:S02]  /*5b40*/  LOP3.LUT R146, R57, R90, RZ, 0x3c, !PT ;  /* 0x0000005a39927212 */ /* 0x000fe400078e3cff */
[----:B------:R-:W-:Y:S02]  /*5b50*/  LOP3.LUT R154, R11, R56, RZ, 0x3c, !PT ;  /* 0x000000380b9a7212 */ /* 0x000fe400078e3cff */
[----:B------:R-:W-:Y:S02]  /*5b60*/  LOP3.LUT R11, R20, 0x380, RZ, 0xc0, !PT ;  /* 0x00000380140b7812 */ /* 0x000fe400078ec0ff */
[----:B------:R-:W-:Y:S02]  /*5b70*/  IADD3 R57, P0, R8, 0x5000, RZ ;  /* 0x0000500008397810 */ /* 0x000fe40007f1e0ff */
[----:B------:R-:W-:Y:S01]  /*5b80*/  F2FP.BF16.F32.PACK_AB R32, R33, R32 ;  /* 0x000000202120723e */ /* 0x000fe200000010ff */
[----:B0-----:R-:W0:Y:S01]  /*5b90*/  @P2 LDC R24, c[0x0][0xbec] ;  /* 0x0002fb00ff182b82 */ /* 0x001e220000000800 */
[----:B-1----:R-:W-:Y:S01]  /*5ba0*/  IMAD R3, R28, R3, UR39 ;  /* 0x000000271c037e24 */ /* 0x002fe2000f8e0203 */
[----:B------:R-:W-:-:S02]  /*5bb0*/  F2FP.BF16.F32.PACK_AB R33, R35, R34 ;  /* 0x000000222321723e */ /* 0x000fc400000010ff */
[----:B------:R-:W-:Y:S02]  /*5bc0*/  SHF.R.U64 R11, R11, 0x3, RZ ;  /* 0x000000030b0b7819 */ /* 0x000fe400000012ff */
[----:B------:R-:W-:Y:S02]  /*5bd0*/  IADD3 R91, P1, R8, 0x6000, RZ ;  /* 0x00006000085b7810 */ /* 0x000fe40007f3e0ff */
[----:B------:R-:W1:Y:S01]  /*5be0*/  @P2 LDC R25, c[0x0][0xbf0] ;  /* 0x0002fc00ff192b82 */ /* 0x000e620000000800 */
[----:B------:R-:W-:Y:S01]  /*5bf0*/  LOP3.LUT R56, R57, 0x380, RZ, 0xc0, !PT ;  /* 0x0000038039387812 */ /* 0x000fe200078ec0ff */
[----:B--2---:R-:W-:Y:S01]  /*5c00*/  IMAD R28, R30, UR7, RZ ;  /* 0x000000071e1c7c24 */ /* 0x004fe2000f8e02ff */
[----:B------:R-:W-:Y:S01]  /*5c10*/  F2FP.BF16.F32.PACK_AB R35, R39, R38 ;  /* 0x000000262723723e */ /* 0x000fe200000010ff */
[----:B------:R-:W-:Y:S01]  /*5c20*/  IMAD R39, R3, 0x80, R210 ;  /* 0x0000008003277824 */ /* 0x000fe200078e02d2 */
[----:B------:R-:W-:Y:S01]  /*5c30*/  LOP3.LUT R162, R11, R20, RZ, 0x3c, !PT ;  /* 0x000000140ba27212 */ /* 0x000fe200078e3cff */
[----:B------:R-:W-:Y:S01]  /*5c40*/  IMAD.U32 R11, RZ, RZ, UR5 ;  /* 0x00000005ff0b7e24 */ /* 0x000fe2000f8e00ff */
[----:B------:R-:W-:Y:S01]  /*5c50*/  LOP3.LUT R90, R91, 0x380, RZ, 0xc0, !PT ;  /* 0x000003805b5a7812 */ /* 0x000fe200078ec0ff */
[----:B------:R-:W-:Y:S01]  /*5c60*/  IMAD.U32 R11, RZ, RZ, UR4 ;  /* 0x00000004ff0b7e24 */ /* 0x000fe2000f8e00ff */
[----:B------:R-:W-:Y:S01]  /*5c70*/  SHF.R.U64 R56, R56, 0x3, RZ ;  /* 0x0000000338387819 */ /* 0x000fe200000012ff */
[----:B------:R-:W-:Y:S01]  /*5c80*/  IMAD R28, R31, UR41, R28 ;  /* 0x000000291f1c7c24 */ /* 0x000fe2000f8e021c */
[----:B------:R-:W-:Y:S01]  /*5c90*/  LOP3.LUT R20, R21, 0x380, RZ, 0xc0, !PT ;  /* 0x0000038015147812 */ /* 0x000fe200078ec0ff */
[----:B------:R-:W-:Y:S01]  /*5ca0*/  IMAD.WIDE.U32 R10, R30, UR41, R10 ;  /* 0x000000291e0a7c25 */ /* 0x000fe2000f8e000a */
[----:B------:R-:W-:Y:S01]  /*5cb0*/  SHF.R.U64 R90, R90, 0x3, RZ ;  /* 0x000000035a5a7819 */ /* 0x000fe200000012ff */
[----:B------:R-:W-:Y:S01]  /*5cc0*/  ULDC.64 UR4, c[0x0][0xb88] ;  /* 0x0002e20000047ab9 */ /* 0x000fe20000000a00 */
[----:B------:R-:W-:Y:S01]  /*5cd0*/  LOP3.LUT R56, R56, R57, RZ, 0x3c, !PT ;  /* 0x0000003938387212 */ /* 0x000fe200078e3cff */
[----:B0-----:R-:W-:Y:S01]  /*5ce0*/  @P2 IMAD.HI.U32 R24, R39, R24, RZ ;  /* 0x0000001827182227 */ /* 0x001fe200078e00ff */
[----:B------:R-:W-:-:S02]  /*5cf0*/  F2FP.BF16.F32.PACK_AB R34, R37, R36 ;  /* 0x000000242522723e */ /* 0x000fc400000010ff */
[----:B------:R-:W-:Y:S01]  /*5d00*/  SHF.R.U64 R20, R20, 0x3, RZ ;  /* 0x0000000314147819 */ /* 0x000fe200000012ff */
[----:B------:R-:W-:Y:S01]  /*5d10*/  IMAD.X R57, RZ, RZ, R9, P0 ;  /* 0x000000ffff397224 */ /* 0x000fe200000e0609 */
[----:B------:R-:W-:Y:S01]  /*5d20*/  MOV R150, R150 ;  /* 0x0000009600967202 */ /* 0x000fe20000000f00 */
[----:B------:R-:W-:Y:S01]  /*5d30*/  IMAD.MOV.U32 R37, RZ, RZ, R39 ;  /* 0x000000ffff257224 */ /* 0x000fe200078e0027 */
[----:B------:R-:W-:Y:S02]  /*5d40*/  IADD3 R115, P0, R8, 0xc000, RZ ;  /* 0x0000c00008737810 */ /* 0x000fe40007f1e0ff */
[----:B-1----:R-:W-:Y:S01]  /*5d50*/  @P2 SHF.R.U32.HI R37, RZ, R25, R24 ;  /* 0x00000019ff252219 */ /* 0x002fe20000011618 */
[----:B------:R0:W-:Y:S01]  /*5d60*/  STSM.16.M88.4 [R150], R32 ;  /* 0x0000002096007844 */ /* 0x0001e20000000200 */
[----:B------:R-:W-:Y:S01]  /*5d70*/  LOP3.LUT R90, R90, R91, RZ, 0x3c, !PT ;  /* 0x0000005b5a5a7212 */ /* 0x000fe200078e3cff */
[----:B------:R-:W-:Y:S01]  /*5d80*/  IMAD.X R91, RZ, RZ, R9, P1 ;  /* 0x000000ffff5b7224 */ /* 0x000fe200008e0609 */
[----:B------:R-:W-:-:S02]  /*5d90*/  LOP3.LUT R166, R20, R21, RZ, 0x3c, !PT ;  /* 0x0000001514a67212 */ /* 0x000fc400078e3cff */
[----:B------:R-:W-:Y:S02]  /*5da0*/  F2FP.BF16.F32.PACK_AB R40, R41, R40 ;  /* 0x000000282928723e */ /* 0x000fe400000010ff */
[----:B------:R-:W-:Y:S02]  /*5db0*/  IADD3 R119, P1, R8, 0xd000, RZ ;  /* 0x0000d00008777810 */ /* 0x000fe40007f3e0ff */
[----:B------:R-:W-:Y:S02]  /*5dc0*/  LOP3.LUT R114, R115, 0x380, RZ, 0xc0, !PT ;  /* 0x0000038073727812 */ /* 0x000fe400078ec0ff */
[----:B------:R-:W-:Y:S02]  /*5dd0*/  F2FP.BF16.F32.PACK_AB R41, R43, R42 ;  /* 0x0000002a2b29723e */ /* 0x000fe400000010ff */
[----:B------:R-:W-:Y:S02]  /*5de0*/  F2FP.BF16.F32.PACK_AB R48, R49, R48 ;  /* 0x000000303130723e */ /* 0x000fe400000010ff */
[----:B------:R-:W-:Y:S01]  /*5df0*/  MOV R160, R160 ;  /* 0x000000a000a07202 */ /* 0x000fe20000000f00 */
[----:B0-----:R-:W-:Y:S01]  /*5e00*/  IMAD.MOV R33, RZ, RZ, -R37 ;  /* 0x000000ffff217224 */ /* 0x001fe200078e0a25 */
[----:B------:R-:W-:Y:S01]  /*5e10*/  F2FP.BF16.F32.PACK_AB R42, R45, R44 ;  /* 0x0000002c2d2a723e */ /* 0x000fe200000010ff */
[----:B------:R-:W-:Y:S01]  /*5e20*/  IMAD R32, R3, 0x80, R208 ;  /* 0x0000008003207824 */ /* 0x000fe200078e02d0 */
[----:B------:R-:W-:Y:S01]  /*5e30*/  F2FP.BF16.F32.PACK_AB R43, R47, R46 ;  /* 0x0000002e2f2b723e */ /* 0x000fe200000010ff */
[----:B------:R-:W-:Y:S01]  /*5e40*/  IMAD R33, R0, R33, R39 ;  /* 0x0000002100217224 */ /* 0x000fe200078e0227 */
[----:B------:R-:W-:-:S02]  /*5e50*/  F2FP.BF16.F32.PACK_AB R49, R51, R50 ;  /* 0x000000323331723e */ /* 0x000fc400000010ff */
[----:B------:R-:W-:Y:S01]  /*5e60*/  MOV R168, R168 ;  /* 0x000000a800a87202 */ /* 0x000fe20000000f00 */
        /* <DEDUP_REMOVED lines=9> */
[----:B------:R-:W-:Y:S02]  /*5f00*/  LOP3.LUT R118, R119, 0x380, RZ, 0xc0, !PT ;  /* 0x0000038077767812 */ /* 0x000fe400078ec0ff */
[----:B------:R-:W-:Y:S01]  /*5f10*/  SHF.R.U64 R114, R114, 0x3, RZ ;  /* 0x0000000372727819 */ /* 0x000fe200000012ff */
[----:B------:R0:W-:Y:S01]  /*5f20*/  STSM.16.M88.4 [R166], R24 ;  /* 0x00000018a6007844 */ /* 0x0001e20000000200 */
[C---:B------:R-:W-:Y:S02]  /*5f30*/  IADD3 R15, P4, R8.reuse, 0x2000, RZ ;  /* 0x00002000080f7810 */ /* 0x040fe40007f9e0ff */
[----:B------:R-:W-:-:S02]  /*5f40*/  IADD3 R21, P5, R8, 0x3000, RZ ;  /* 0x0000300008157810 */ /* 0x000fc40007fbe0ff */
[----:B------:R-:W-:Y:S02]  /*5f50*/  IADD3 R53, P6, R8, 0x4000, RZ ;  /* 0x0000400008357810 */ /* 0x000fe40007fde0ff */
[----:B------:R-:W-:Y:S02]  /*5f60*/  SHF.R.U64 R118, R118, 0x3, RZ ;  /* 0x0000000376767819 */ /* 0x000fe400000012ff */
[----:B------:R-:W-:Y:S01]  /*5f70*/  LOP3.LUT R114, R114, R115, RZ, 0x3c, !PT ;  /* 0x0000007372727212 */ /* 0x000fe200078e3cff */
[----:B------:R-:W-:Y:S01]  /*5f80*/  IMAD.X R115, RZ, RZ, R9, P0 ;  /* 0x000000ffff737224 */ /* 0x000fe200000e0609 */
[----:B------:R-:W-:Y:S02]  /*5f90*/  F2FP.BF16.F32.PACK_AB R64, R65, R64 ;  /* 0x000000404140723e */ /* 0x000fe400000010ff */
[----:B------:R-:W-:Y:S02]  /*5fa0*/  F2FP.BF16.F32.PACK_AB R65, R67, R66 ;  /* 0x000000424341723e */ /* 0x000fe400000010ff */
[----:B------:R-:W-:-:S02]  /*5fb0*/  F2FP.BF16.F32.PACK_AB R72, R73, R72 ;  /* 0x000000484948723e */ /* 0x000fc400000010ff */
[----:B0-----:R-:W-:Y:S02]  /*5fc0*/  F2FP.BF16.F32.PACK_AB R25, R7, R23 ;  /* 0x000000170719723e */ /* 0x001fe400000010ff */
[----:B------:R-:W-:Y:S02]  /*5fd0*/  LOP3.LUT R14, R15, 0x380, RZ, 0xc0, !PT ;  /* 0x000003800f0e7812 */ /* 0x000fe400078ec0ff */
[----:B------:R-:W-:Y:S02]  /*5fe0*/  LOP3.LUT R20, R21, 0x380, RZ, 0xc0, !PT ;  /* 0x0000038015147812 */ /* 0x000fe400078ec0ff */
[----:B------:R-:W-:Y:S02]  /*5ff0*/  LOP3.LUT R52, R53, 0x380, RZ, 0xc0, !PT ;  /* 0x0000038035347812 */ /* 0x000fe400078ec0ff */
[----:B------:R-:W-:Y:S02]  /*6000*/  MOV R164, R164 ;  /* 0x000000a400a47202 */ /* 0x000fe40000000f00 */
[----:B------:R-:W-:-:S02]  /*6010*/  F2FP.BF16.F32.PACK_AB R66, R201, R68 ;  /* 0x00000044c942723e */ /* 0x000fc400000010ff */
[----:B------:R-:W-:Y:S02]  /*6020*/  F2FP.BF16.F32.PACK_AB R67, R71, R70 ;  /* 0x000000464743723e */ /* 0x000fe400000010ff */
[----:B------:R-:W-:Y:S02]  /*6030*/  F2FP.BF16.F32.PACK_AB R73, R75, R74 ;  /* 0x0000004a4b49723e */ /* 0x000fe400000010ff */
[----:B------:R-:W-:Y:S01]  /*6040*/  F2FP.BF16.F32.PACK_AB R80, R81, R80 ;  /* 0x000000505150723e */ /* 0x000fe200000010ff */
[----:B------:R-:W-:Y:S01]  /*6050*/  STSM.16.M88.4 [R164], R64 ;  /* 0x00000040a4007844 */ /* 0x000fe20000000200 */
[----:B------:R-:W-:Y:S02]  /*6060*/  SHF.R.S32.HI R23, RZ, 0x1f, R37 ;  /* 0x0000001fff177819 */ /* 0x000fe40000011425 */
[----:B------:R-:W-:Y:S02]  /*6070*/  SHF.R.S32.HI R7, RZ, 0x1f, R33 ;  /* 0x0000001fff077819 */ /* 0x000fe40000011421 */
[----:B------:R-:W-:-:S02]  /*6080*/  IADD3 R10, P0, R37, R10, RZ ;  /* 0x0000000a250a7210 */ /* 0x000fc40007f1e0ff */
[----:B------:R-:W-:Y:S02]  /*6090*/  MOV R162, R162 ;  /* 0x000000a200a27202 */ /* 0x000fe40000000f00 */
[----:B------:R-:W-:Y:S02]  /*60a0*/  F2FP.BF16.F32.PACK_AB R74, R200, R76 ;  /* 0x0000004cc84a723e */ /* 0x000fe400000010ff */
[----:B------:R-:W-:Y:S02]  /*60b0*/  F2FP.BF16.F32.PACK_AB R75, R79, R78 ;  /* 0x0000004e4f4b723e */ /* 0x000fe400000010ff */
[----:B------:R-:W-:Y:S02]  /*60c0*/  F2FP.BF16.F32.PACK_AB R81, R83, R82 ;  /* 0x000000525351723e */ /* 0x000fe400000010ff */
[----:B------:R-:W-:Y:S01]  /*60d0*/  LOP3.LUT R118, R118, R119, RZ, 0x3c, !PT ;  /* 0x0000007776767212 */ /* 0x000fe200078e3cff */
[----:B------:R-:W-:Y:S01]  /*60e0*/  STSM.16.M88.4 [R162], R72 ;  /* 0x00000048a2007844 */ /* 0x000fe20000000200 */
[----:B------:R-:W-:-:S02]  /*60f0*/  MOV R158, R158 ;  /* 0x0000009e009e7202 */ /* 0x000fc40000000f00 */
[----:B------:R-:W-:Y:S02]  /*6100*/  F2FP.BF16.F32.PACK_AB R82, R199, R84 ;  /* 0x00000054c752723e */ /* 0x000fe400000010ff */
[----:B------:R-:W-:Y:S02]  /*6110*/  F2FP.BF16.F32.PACK_AB R83, R87, R86 ;  /* 0x000000565753723e */ /* 0x000fe400000010ff */
[----:B------:R-:W-:Y:S02]  /*6120*/  LOP3.LUT R119, R8, 0x380, RZ, 0xc0, !PT ;  /* 0x0000038008777812 */ /* 0x000fe400078ec0ff */
[----:B------:R-:W-:Y:S01]  /*6130*/  MOV R156, R156 ;  /* 0x0000009c009c7202 */ /* 0x000fe20000000f00 */
[----:B------:R-:W-:Y:S01]  /*6140*/  STSM.16.M88.4 [R158], R80 ;  /* 0x000000509e007844 */ /* 0x000fe20000000200 */
[----:B------:R-:W-:Y:S02]  /*6150*/  F2FP.BF16.F32.PACK_AB R24, R198, R88 ;  /* 0x00000058c618723e */ /* 0x000fe400000010ff */
[----:B------:R-:W-:-:S02]  /*6160*/  F2FP.BF16.F32.PACK_AB R26, R197, R92 ;  /* 0x0000005cc51a723e */ /* 0x000fc400000010ff */
[----:B------:R-:W-:Y:S02]  /*6170*/  F2FP.BF16.F32.PACK_AB R27, R29, R61 ;  /* 0x0000003d1d1b723e */ /* 0x000fe400000010ff */
[----:B------:R-:W-:Y:S02]  /*6180*/  SHF.R.U64 R14, R14, 0x3, RZ ;  /* 0x000000030e0e7819 */ /* 0x000fe400000012ff */
[----:B------:R-:W-:Y:S01]  /*6190*/  SHF.R.U64 R20, R20, 0x3, RZ ;  /* 0x0000000314147819 */ /* 0x000fe200000012ff */
[----:B------:R0:W-:Y:S01]  /*61a0*/  STSM.16.M88.4 [R156], R24 ;  /* 0x000000189c007844 */ /* 0x0001e20000000200 */
[----:B------:R-:W-:Y:S02]  /*61b0*/  SHF.R.U64 R52, R52, 0x3, RZ ;  /* 0x0000000334347819 */ /* 0x000fe400000012ff */
[----:B------:R-:W-:Y:S01]  /*61c0*/  IADD3.X R11, R23, R11, R28, P0, !PT ;  /* 0x0000000b170b7210 */ /* 0x000fe200007fe41c */
[----:B------:R-:W-:Y:S01]  /*61d0*/  IMAD R28, R7, UR4, RZ ;  /* 0x00000004071c7c24 */ /* 0x000fe2000f8e02ff */
[----:B------:R-:W-:Y:S01]  /*61e0*/  SHF.R.U64 R119, R119, 0x3, RZ ;  /* 0x0000000377777819 */ /* 0x000fe200000012ff */
[----:B------:R-:W-:Y:S01]  /*61f0*/  IMAD R7, R0, UR6, RZ ;  /* 0x0000000600077c24 */ /* 0x000fe2000f8e02ff */
[----:B------:R-:W-:Y:S01]  /*6200*/  LOP3.LUT R14, R14, R15, RZ, 0x3c, !PT ;  /* 0x0000000f0e0e7212 */ /* 0x000fe200078e3cff */
[--C-:B------:R-:W-:Y:S01]  /*6210*/  IMAD.X R15, RZ, RZ, R9.reuse, P4 ;  /* 0x000000ffff0f7224 */ /* 0x100fe200020e0609 */
[----:B------:R-:W-:Y:S01]  /*6220*/  LOP3.LUT R20, R20, R21, RZ, 0x3c, !PT ;  /* 0x0000001514147212 */ /* 0x000fe200078e3cff */
[--C-:B------:R-:W-:Y:S01]  /*6230*/  IMAD.X R21, RZ, RZ, R9.reuse, P5 ;  /* 0x000000ffff157224 */ /* 0x100fe200028e0609 */
[----:B------:R-:W-:Y:S01]  /*6240*/  LOP3.LUT R52, R52, R53, RZ, 0x3c, !PT ;  /* 0x0000003534347212 */ /* 0x000fe200078e3cff */
[----:B------:R-:W-:Y:S01]  /*6250*/  IMAD.X R53, RZ, RZ, R9, P6 ;  /* 0x000000ffff357224 */ /* 0x000fe200030e0609 */
[----:B------:R-:W-:Y:S01]  /*6260*/  MOV R154, R154 ;  /* 0x0000009a009a7202 */ /* 0x000fe20000000f00 */
[----:B------:R-:W-:Y:S01]  /*6270*/  IMAD R23, R33, UR5, R28 ;  /* 0x0000000521177c24 */ /* 0x000fe2000f8e021c */
[----:B------:R-:W-:Y:S01]  /*6280*/  F2FP.BF16.F32.PACK_AB R68, R196, R96 ;  /* 0x00000060c444723e */ /* 0x000fe200000010ff */
[----:B0-----:R-:W-:Y:S01]  /*6290*/  VIADD R24, R32, 0x8 ;  /* 0x0000000820187836 */ /* 0x001fe20000000000 */
[----:B------:R-:W-:Y:S01]  /*62a0*/  F2FP.BF16.F32.PACK_AB R69, R69, R77 ;  /* 0x0000004d4545723e */ /* 0x000fe200000010ff */
[----:B------:R-:W-:Y:S01]  /*62b0*/  IMAD.WIDE.U32 R10, R33, UR4, R10 ;  /* 0x00000004210a7c25 */ /* 0x000fe2000f8e000a */
[----:B------:R-:W-:Y:S01]  /*62c0*/  F2FP.BF16.F32.PACK_AB R70, R195, R100 ;  /* 0x00000064c346723e */ /* 0x000fe200000010ff */
[----:B------:R-:W-:Y:S01]  /*62d0*/  ULDC.64 UR4, c[0x0][0xb50] ;  /* 0x0002d40000047ab9 */ /* 0x000fe20000000a00 */
[----:B------:R-:W-:Y:S01]  /*62e0*/  F2FP.BF16.F32.PACK_AB R71, R85, R89 ;  /* 0x000000595547723e */ /* 0x000fe200000010ff */
[----:B------:R-:W-:Y:S01]  /*62f0*/  IMAD.IADD R11, R11, 0x1, R23 ;  /* 0x000000010b0b7824 */ /* 0x000fe200078e0217 */
[----:B------:R-:W-:-:S02]  /*6300*/  LOP3.LUT P0, RZ, R205, 0x3, RZ, 0xc0, !PT ;  /* 0x00000003cdff7812 */ /* 0x000fc4000780c0ff */
[C---:B------:R-:W-:Y:S01]  /*6310*/  IADD3 R103, P4, R8.reuse, 0x9000, RZ ;  /* 0x0000900008677810 */ /* 0x040fe20007f9e0ff */
[----:B------:R-:W-:Y:S01]  /*6320*/  STSM.16.M88.4 [R154], R68 ;  /* 0x000000449a007844 */ /* 0x000fe20000000200 */
[C---:B------:R-:W-:Y:S02]  /*6330*/  IADD3 R107, P5, R8.reuse, 0xa000, RZ ;  /* 0x0000a000086b7810 */ /* 0x040fe40007fbe0ff */
[----:B------:R-:W-:Y:S02]  /*6340*/  IADD3 R111, P6, R8, 0xb000, RZ ;  /* 0x0000b000086f7810 */ /* 0x000fe40007fde0ff */
[----:B------:R-:W-:Y:S02]  /*6350*/  MOV R152, R152 ;  /* 0x0000009800987202 */ /* 0x000fe40000000f00 */
[----:B------:R-:W-:Y:S02]  /*6360*/  F2FP.BF16.F32.PACK_AB R28, R194, R104 ;  /* 0x00000068c21c723e */ /* 0x000fe400000010ff */
[----:B------:R-:W-:-:S02]  /*6370*/  F2FP.BF16.F32.PACK_AB R29, R93, R97 ;  /* 0x000000615d1d723e */ /* 0x000fc400000010ff */
[----:B------:R-:W-:Y:S02]  /*6380*/  F2FP.BF16.F32.PACK_AB R30, R193, R108 ;  /* 0x0000006cc11e723e */ /* 0x000fe400000010ff */
[----:B------:R-:W-:Y:S02]  /*6390*/  F2FP.BF16.F32.PACK_AB R31, R101, R105 ;  /* 0x00000069651f723e */ /* 0x000fe400000010ff */
[----:B------:R-:W-:Y:S01]  /*63a0*/  LOP3.LUT R8, R119, R8, RZ, 0x3c, !PT ;  /* 0x0000000877087212 */ /* 0x000fe200078e3cff */
[----:B------:R-:W-:Y:S01]  /*63b0*/  IMAD.X R119, RZ, RZ, R9, P1 ;  /* 0x000000ffff777224 */ /* 0x000fe200008e0609 */
[-C--:B------:R-:W-:Y:S01]  /*63c0*/  ISETP.GE.OR P1, PT, R32, R7.reuse, P0 ;  /* 0x000000072000720c */ /* 0x080fe20000726670 */
[----:B------:R0:W-:Y:S01]  /*63d0*/  STSM.16.M88.4 [R152], R28 ;  /* 0x0000001c98007844 */ /* 0x0001e20000000200 */
[----:B------:R-:W-:Y:S02]  /*63e0*/  ISETP.GE.OR P0, PT, R24, R7, P0 ;  /* 0x000000071800720c */ /* 0x000fe40000706670 */
[----:B------:R-:W-:-:S02]  /*63f0*/  MOV R146, R146 ;  /* 0x0000009200927202 */ /* 0x000fc40000000f00 */
[----:B------:R-:W-:Y:S02]  /*6400*/  F2FP.BF16.F32.PACK_AB R24, R192, R112 ;  /* 0x00000070c018723e */ /* 0x000fe400000010ff */
[----:B------:R-:W-:Y:S02]  /*6410*/  F2FP.BF16.F32.PACK_AB R25, R109, R113 ;  /* 0x000000716d19723e */ /* 0x000fe400000010ff */
[----:B------:R-:W-:Y:S02]  /*6420*/  F2FP.BF16.F32.PACK_AB R26, R191, R116 ;  /* 0x00000074bf1a723e */ /* 0x000fe400000010ff */
[----:B------:R-:W-:Y:S02]  /*6430*/  F2FP.BF16.F32.PACK_AB R27, R117, R121 ;  /* 0x00000079751b723e */ /* 0x000fe400000010ff */
[----:B------:R-:W-:Y:S02]  /*6440*/  MOV R142, R142 ;  /* 0x0000008e008e7202 */ /* 0x000fe40000000f00 */
[----:B------:R-:W-:Y:S01]  /*6450*/  LEA R23, P3, R10, UR4, 0x2 ;  /* 0x000000040a177c11 */ /* 0x000fe2000f8610ff */
[----:B------:R-:W-:Y:S01]  /*6460*/  STSM.16.M88.4 [R146], R24 ;  /* 0x0000001892007844 */ /* 0x000fe20000000200 */
[----:B0-----:R-:W-:-:S02]  /*6470*/  F2FP.BF16.F32.PACK_AB R28, R190, R120 ;  /* 0x00000078be1c723e */ /* 0x001fc400000010ff */
[----:B------:R-:W-:Y:S01]  /*6480*/  F2FP.BF16.F32.PACK_AB R29, R172, R173 ;  /* 0x000000adac1d723e */ /* 0x000fe200000010ff */
[----:B------:R-:W-:Y:S01]  /*6490*/  SHFL.IDX PT, R48, R23, RZ, 0x1c1f ;  /* 0x001c1fff17307589 */ /* 0x000fe200000e0000 */
[----:B------:R-:W-:Y:S02]  /*64a0*/  F2FP.BF16.F32.PACK_AB R30, R125, R124 ;  /* 0x0000007c7d1e723e */ /* 0x000fe400000010ff */
[----:B------:R-:W-:Y:S01]  /*64b0*/  F2FP.BF16.F32.PACK_AB R31, R174, R175 ;  /* 0x000000afae1f723e */ /* 0x000fe200000010ff */
[----:B------:R-:W-:Y:S01]  /*64c0*/  SHFL.IDX PT, R50, R23, 0x1, 0x1c1f ;  /* 0x003c1f0017327f89 */ /* 0x000fe200000e0000 */
        /* <DEDUP_REMOVED lines=18> */
[----:B------:R-:W-:Y:S01]  /*65f0*/  LEA.HI.X R11, R10, UR5, R11, 0x2, P3 ;  /* 0x000000050a0b7c11 */ /* 0x000fe200098f140b */
[----:B------:R-:W-:Y:S01]  /*6600*/  UIMAD UR6, UR11, UR8, URZ ;  /* 0x000000080b0672a4 */ /* 0x000fe2000f8e023f */
[----:B------:R-:W-:Y:S01]  /*6610*/  LOP3.LUT R102, R103, 0x380, RZ, 0xc0, !PT ;  /* 0x0000038067667812 */ /* 0x000fe200078ec0ff */
[----:B------:R-:W-:Y:S01]  /*6620*/  STSM.16.M88.4 [R130], R60 ;  /* 0x0000003c82007844 */ /* 0x000fe20000000200 */
[----:B------:R-:W-:Y:S02]  /*6630*/  LOP3.LUT R106, R107, 0x380, RZ, 0xc0, !PT ;  /* 0x000003806b6a7812 */ /* 0x000fe400078ec0ff */
[----:B------:R-:W-:Y:S01]  /*6640*/  LOP3.LUT R110, R111, 0x380, RZ, 0xc0, !PT ;  /* 0x000003806f6e7812 */ /* 0x000fe200078ec0ff */
[----:B------:R-:W0:Y:S04]  /*6650*/  SHFL.IDX PT, R49, R11, RZ, 0x1c1f ;  /* 0x001c1fff0b317589 */ /* 0x000e2800000e0000 */
[----:B------:R-:W1:Y:S01]  /*6660*/  SHFL.IDX PT, R51, R11, 0x1, 0x1c1f ;  /* 0x003c1f000b337f89 */ /* 0x000e6200000e0000 */
[----:B------:R-:W-:Y:S01]  /*6670*/  IMAD R4, R19, 0x20, R22 ;  /* 0x0000002013047824 */ /* 0x000fe200078e0216 */
[----:B------:R-:W-:Y:S01]  /*6680*/  UIMAD.WIDE.U32 UR4, UR10, UR8, URZ ;  /* 0x000000080a0472a5 */ /* 0x000fe2000f8e003f */
[----:B------:R-:W-:Y:S01]  /*6690*/  SHF.R.U64 R102, R102, 0x3, RZ ;  /* 0x0000000366667819 */ /* 0x000fe200000012ff */
[----:B------:R-:W-:Y:S01]  /*66a0*/  BAR.SYNC.DEFER_BLOCKING 0x1, 0x100 ;  /* 0x0044000000007b1d */ /* 0x000fe20000010000 */
[----:B------:R-:W-:Y:S01]  /*66b0*/  UIMAD UR6, UR10, UR9, UR6 ;  /* 0x000000090a0672a4 */ /* 0x000fe2000f8e0206 */
[----:B------:R-:W-:-:S02]  /*66c0*/  SHF.R.U64 R106, R106, 0x3, RZ ;  /* 0x000000036a6a7819 */ /* 0x000fc400000012ff */
[----:B------:R-:W-:Y:S02]  /*66d0*/  SHF.R.U64 R110, R110, 0x3, RZ ;  /* 0x000000036e6e7819 */ /* 0x000fe400000012ff */
[----:B------:R-:W-:Y:S01]  /*66e0*/  ULDC.64 UR8, c[0x0][0xaf0] ;  /* 0x0002bc0000087ab9 */ /* 0x000fe20000000a00 */
[----:B------:R-:W-:Y:S01]  /*66f0*/  LOP3.LUT R102, R102, R103, RZ, 0x3c, !PT ;  /* 0x0000006766667212 */ /* 0x000fe200078e3cff */
[----:B0-----:R0:W-:Y:S01]  /*6700*/  @!P1 ST.E desc[UR42][R48.64], R6 ;  /* 0x0000000630009985 */ /* 0x0011e2000c10192a */
[----:B------:R-:W-:Y:S01]  /*6710*/  UIMAD UR7, UR7, UR8, URZ ;  /* 0x00000008070772a4 */ /* 0x000fe2000f8e023f */
[----:B------:R-:W-:Y:S01]  /*6720*/  LOP3.LUT R106, R106, R107, RZ, 0x3c, !PT ;  /* 0x0000006b6a6a7212 */ /* 0x000fe200078e3cff */
[----:B------:R-:W-:Y:S01]  /*6730*/  UIADD3 UR5, UR5, UR6, URZ ;  /* 0x0000000605057290 */ /* 0x000fe2000fffe03f */
[----:B-1----:R1:W-:Y:S01]  /*6740*/  @!P0 ST.E desc[UR42][R50.64], R5 ;  /* 0x0000000532008985 */ /* 0x0023e2000c10192a */
[----:B------:R-:W-:Y:S01]  /*6750*/  LOP3.LUT R110, R110, R111, RZ, 0x3c, !PT ;  /* 0x0000006f6e6e7212 */ /* 0x000fe200078e3cff */
[----:B------:R-:W-:-:S02]  /*6760*/  IMAD.X R103, RZ, RZ, R9, P4 ;  /* 0x000000ffff677224 */ /* 0x000fc400020e0609 */
[----:B------:R2:W5:Y:S01]  /*6770*/  LD.E.128 R44, desc[UR42][R14.64] ;  /* 0x0000002a0e2c7980 */ /* 0x000562000c101d00 */
[----:B0-----:R-:W-:-:S03]  /*6780*/  IMAD R6, R3, 0x80, R4 ;  /* 0x0000008003067824 */ /* 0x001fc600078e0204 */
[----:B------:R0:W5:Y:S01]  /*6790*/  LD.E.128 R40, desc[UR42][R12.64] ;  /* 0x0000002a0c287980 */ /* 0x000162000c101d00 */
[----:B------:R-:W-:Y:S01]  /*67a0*/  UIMAD UR7, UR41, UR9, UR7 ;  /* 0x00000009290772a4 */ /* 0x000fe2000f8e0207 */
[--C-:B------:R-:W-:Y:S01]  /*67b0*/  IMAD.X R107, RZ, RZ, R9.reuse, P5 ;  /* 0x000000ffff6b7224 */ /* 0x100fe200028e0609 */
[----:B-1----:R-:W1:Y:S01]  /*67c0*/  @P2 LDC R5, c[0x0][0xbec] ;  /* 0x0002fb00ff052b82 */ /* 0x002e620000000800 */
[----:B------:R-:W-:Y:S01]  /*67d0*/  UIMAD.WIDE.U32 UR4, UR41, UR8, UR4 ;  /* 0x00000008290472a5 */ /* 0x000fe2000f8e0004 */
[----:B------:R-:W-:Y:S01]  /*67e0*/  IMAD.X R111, RZ, RZ, R9, P6 ;  /* 0x000000ffff6f7224 */ /* 0x000fe200030e0609 */
[----:B------:R3:W5:Y:S01]  /*67f0*/  LD.E.128 R24, desc[UR42][R20.64] ;  /* 0x0000002a14187980 */ /* 0x000762000c101d00 */
[----:B------:R-:W-:-:S03]  /*6800*/  IMAD R30, R3, 0x80, R22 ;  /* 0x00000080031e7824 */ /* 0x000fc600078e0216 */
[----:B------:R-:W5:Y:S01]  /*6810*/  LD.E.128 R52, desc[UR42][R52.64] ;  /* 0x0000002a34347980 */ /* 0x000f62000c101d00 */
[----:B--2---:R-:W2:Y:S03]  /*6820*/  @P2 LDC R14, c[0x0][0xbf0] ;  /* 0x0002fc00ff0e2b82 */ /* 0x004ea60000000800 */
[----:B------:R-:W5:Y:S01]  /*6830*/  LD.E.128 R56, desc[UR42][R56.64] ;  /* 0x0000002a38387980 */ /* 0x000f62000c101d00 */
[----:B------:R-:W-:-:S03]  /*6840*/  IMAD.MOV.U32 R4, RZ, RZ, R6 ;  /* 0x000000ffff047224 */ /* 0x000fc600078e0006 */
[----:B------:R-:W5:Y:S01]  /*6850*/  LD.E.128 R88, desc[UR42][R90.64] ;  /* 0x0000002a5a587980 */ /* 0x000f62000c101d00 */
[----:B0-----:R-:W0:Y:S03]  /*6860*/  LDC.64 R12, c[0x0][0xae0] ;  /* 0x0002b800ff0c7b82 */ /* 0x001e260000000a00 */
[----:B------:R-:W5:Y:S04]  /*6870*/  LD.E.128 R92, desc[UR42][R94.64] ;  /* 0x0000002a5e5c7980 */ /* 0x000f68000c101d00 */
[----:B------:R-:W5:Y:S01]  /*6880*/  LD.E.128 R96, desc[UR42][R98.64] ;  /* 0x0000002a62607980 */ /* 0x000f62000c101d00 */
[----:B-1----:R-:W-:Y:S01]  /*6890*/  @P2 IMAD.HI.U32 R5, R6, R5, RZ ;  /* 0x0000000506052227 */ /* 0x002fe200078e00ff */
[----:B------:R-:W-:-:S02]  /*68a0*/  UIADD3 UR5, UR5, UR7, URZ ;  /* 0x0000000705057290 */ /* 0x000fc4000fffe03f */
[----:B------:R-:W5:Y:S01]  /*68b0*/  LD.E.128 R8, desc[UR42][R8.64] ;  /* 0x0000002a08087980 */ /* 0x000f62000c101d00 */
[----:B------:R-:W-:Y:S01]  /*68c0*/  ULDC.64 UR6, c[0x0][0xad8] ;  /* 0x0002b60000067ab9 */ /* 0x000fe20000000a00 */
[----:B------:R-:W-:Y:S02]  /*68d0*/  UIADD3 UR36, UR36, 0x1, URZ ;  /* 0x0000000124247890 */ /* 0x000fe4000fffe03f */
[----:B------:R-:W5:Y:S01]  /*68e0*/  LD.E.128 R100, desc[UR42][R102.64] ;  /* 0x0000002a66647980 */ /* 0x000f62000c101d00 */
[----:B--2---:R-:W-:Y:S01]  /*68f0*/  @P2 SHF.R.U32.HI R4, RZ, R14, R5 ;  /* 0x0000000eff042219 */ /* 0x004fe20000011605 */
[----:B------:R-:W-:Y:S02]  /*6900*/  ULDC.64 UR8, c[0x0][0xa80] ;  /* 0x0002a00000087ab9 */ /* 0x000fe40000000a00 */
[----:B------:R-:W5:Y:S01]  /*6910*/  LD.E.128 R104, desc[UR42][R106.64] ;  /* 0x0000002a6a687980 */ /* 0x000f62000c101d00 */
[--C-:B------:R-:W-:Y:S01]  /*6920*/  SHF.R.S32.HI R5, RZ, 0x1f, R4.reuse ;  /* 0x0000001fff057819 */ /* 0x100fe20000011404 */
[----:B------:R-:W-:-:S02]  /*6930*/  IMAD.MOV R15, RZ, RZ, -R4 ;  /* 0x000000ffff0f7224 */ /* 0x000fc400078e0a04 */
[----:B------:R-:W5:Y:S02]  /*6940*/  LD.E.128 R108, desc[UR42][R110.64] ;  /* 0x0000002a6e6c7980 */ /* 0x000f64000c101d00 */
[----:B------:R-:W-:Y:S02]  /*6950*/  IMAD R3, R0, R15, R6 ;  /* 0x0000000f00037224 */ /* 0x000fe400078e0206 */
[----:B0-----:R-:W-:Y:S01]  /*6960*/  IMAD R5, R5, R12, RZ ;  /* 0x0000000c05057224 */ /* 0x001fe200078e02ff */
[----:B------:R-:W5:Y:S02]  /*6970*/  LD.E.128 R112, desc[UR42][R114.64] ;  /* 0x0000002a72707980 */ /* 0x000f64000c101d00 */
[----:B------:R-:W-:Y:S02]  /*6980*/  SHF.R.S32.HI R6, RZ, 0x1f, R3 ;  /* 0x0000001fff067819 */ /* 0x000fe40000011403 */
[----:B------:R-:W5:Y:S01]  /*6990*/  LD.E.128 R116, desc[UR42][R118.64] ;  /* 0x0000002a76747980 */ /* 0x000f62000c101d00 */
[----:B------:R-:W-:-:S03]  /*69a0*/  IMAD R13, R4, R13, R5 ;  /* 0x0000000d040d7224 */ /* 0x000fc600078e0205 */
[----:B------:R-:W5:Y:S01]  /*69b0*/  LD.E.128 R120, desc[UR42][R122.64] ;  /* 0x0000002a7a787980 */ /* 0x000f62000c101d00 */
[----:B------:R-:W-:-:S03]  /*69c0*/  IMAD.WIDE.U32 R4, R4, R12, UR4 ;  /* 0x0000000404047e25 */ /* 0x000fc6000f8e000c */
[----:B------:R-:W5:Y:S01]  /*69d0*/  LD.E.128 R124, desc[UR42][R126.64] ;  /* 0x0000002a7e7c7980 */ /* 0x000f62000c101d00 */
[----:B------:R-:W-:Y:S01]  /*69e0*/  @!PT LDS RZ, [RZ] ;  /* 0x00000000fffff984 */ /* 0x000fe20000000800 */
[----:B------:R-:W-:Y:S01]  /*69f0*/  @!PT LDS RZ, [RZ] ;  /* 0x00000000fffff984 */ /* 0x000fe20000000800 */
[----:B------:R-:W-:Y:S01]  /*6a00*/  @!PT LDS RZ, [RZ] ;  /* 0x00000000fffff984 */ /* 0x000fe20000000800 */
[----:B------:R-:W-:Y:S01]  /*6a10*/  @!PT LDS RZ, [RZ] ;  /* 0x00000000fffff984 */ /* 0x000fe20000000800 */
[----:B------:R0:W-:Y:S06]  /*6a20*/  MEMBAR.ALL.CTA ;  /* 0x0000000000007992 */ /* 0x0001ec0000008000 */
[----:B0-----:R-:W0:Y:S01]  /*6a30*/  FENCE.VIEW.ASYNC.S ;  /* 0x00000000000073c6 */ /* 0x001e220000000000 */
[----:B------:R-:W-:Y:S02]  /*6a40*/  IMAD.IADD R5, R5, 0x1, R13 ;  /* 0x0000000105057824 */ /* 0x000fe400078e020d */
[----:B------:R-:W-:-:S02]  /*6a50*/  IMAD R6, R6, UR6, RZ ;  /* 0x0000000606067c24 */ /* 0x000fc4000f8e02ff */
[----:B------:R-:W-:Y:S01]  /*6a60*/  IMAD.WIDE.U32 R4, R3, UR6, R4 ;  /* 0x0000000603047c25 */ /* 0x000fe2000f8e0004 */
[----:B------:R-:W-:-:S03]  /*6a70*/  ISETP.GE.AND P2, PT, R30, R7, PT ;  /* 0x000000071e00720c */ /* 0x000fc60003f46270 */
[----:B------:R-:W-:Y:S01]  /*6a80*/  IMAD R13, R3, UR7, R6 ;  /* 0x00000007030d7c24 */ /* 0x000fe2000f8e0206 */
[----:B------:R-:W-:Y:S01]  /*6a90*/  LEA R6, P3, R4, UR8, 0x1 ;  /* 0x0000000804067c11 */ /* 0x000fe2000f8608ff */
[----:B------:R-:W-:Y:S02]  /*6aa0*/  VIADD R206, R206, 0x22820 ;  /* 0x00022820cece7836 */ /* 0x000fe40000000000 */
[----:B------:R-:W-:Y:S01]  /*6ab0*/  IMAD.IADD R3, R5, 0x1, R13 ;  /* 0x0000000105037824 */ /* 0x000fe200078e020d */
[----:B------:R-:W-:Y:S01]  /*6ac0*/  UISETP.NE.AND UP0, UPT, UR36, 0x2, UPT ;  /* 0x000000022400788c */ /* 0x000fe2000bf05270 */
[----:B------:R-:W-:Y:S01]  /*6ad0*/  VIADD R0, R30, 0x20 ;  /* 0x000000201e007836 */ /* 0x000fe20000000000 */
[----:B------:R-:W-:Y:S01]  /*6ae0*/  ULDC UR4, c[0x0][0xc] ;  /* 0x0000030000047ab9 */ /* 0x000fe20000000800 */
[----:B------:R-:W-:Y:S01]  /*6af0*/  PRMT R206, RZ, 0x654, R206 ;  /* 0x00000654ffce7816 */ /* 0x000fe200000000ce */
[----:B------:R-:W-:Y:S01]  /*6b00*/  UIADD3 UR39, UR4, UR39, URZ ;  /* 0x0000002704277290 */ /* 0x000fe2000fffe03f */
[----:B------:R-:W-:Y:S01]  /*6b10*/  LEA.HI.X R3, R4, UR9, R3, 0x1, P3 ;  /* 0x0000000904037c11 */ /* 0x000fe200098f0c03 */
[----:B------:R-:W-:Y:S01]  /*6b20*/  USEL UR4, URZ, 0x1, UP0 ;  /* 0x000000013f047887 */ /* 0x000fe20008000000 */
[-C--:B------:R-:W-:Y:S01]  /*6b30*/  ISETP.GE.AND P1, PT, R0, R7.reuse, PT ;  /* 0x000000070000720c */ /* 0x080fe20003f26270 */
[----:B------:R-:W-:Y:S01]  /*6b40*/  VIADD R0, R30, 0x40 ;  /* 0x000000401e007836 */ /* 0x000fe20000000000 */
[----:B------:R-:W-:Y:S01]  /*6b50*/  USEL UR36, UR36, URZ, UP0 ;  /* 0x0000003f24247287 */ /* 0x000fe20008000000 */
[----:B0-----:R3:W-:Y:S01]  /*6b60*/  SYNCS.ARRIVE.TRANS64.RED.A1T0 RZ, [R206+URZ], RZ ;  /* 0x000000ffceff79a7 */ /* 0x0017e2000810043f */
[----:B------:R-:W-:Y:S01]  /*6b70*/  ULOP3.LUT UR38, UR38, UR4, URZ, 0x3c, !UPT ;  /* 0x0000000426267292 */ /* 0x000fe2000f8e3c3f */
[----:B------:R3:W0:Y:S01]  /*6b80*/  SHFL.IDX PT, R12, R6, RZ, 0x181f ;  /* 0x00181fff060c7589 */ /* 0x00062200000e0000 */
[----:B------:R-:W-:Y:S03]  /*6b90*/  BSSY B0, `(.L_x_9101) ;  /* 0x0000014000007945 */ /* 0x000fe60003800000 */
[----:B------:R3:W1:Y:S01]  /*6ba0*/  SHFL.IDX PT, R13, R3, RZ, 0x181f ;  /* 0x00181fff030d7589 */ /* 0x00066200000e0000 */
[----:B------:R-:W-:Y:S01]  /*6bb0*/  ISETP.GE.AND P0, PT, R0, R7, PT ;  /* 0x000000070000720c */ /* 0x000fe20003f06270 */
[----:B------:R-:W-:-:S12]  /*6bc0*/  @P2 BRA `(.L_x_9102) ;  /* 0x0000000000402947 */ /* 0x000fd80003800000 */
[----:B------:R-:W-:Y:S02]  /*6bd0*/  ULDC UR4, c[0x0][0xac8] ;  /* 0x0002b20000047ab9 */ /* 0x000fe40000000800 */
[----:B------:R-:W-:Y:S02]  /*6be0*/  ISETP.GE.AND P4, PT, R18, UR4, PT ;  /* 0x0000000412007c0c */ /* 0x000fe4000bf86270 */
[----:B------:R-:W-:Y:S02]  /*6bf0*/  ISETP.GE.AND P3, PT, R17, UR4, PT ;  /* 0x0000000411007c0c */ /* 0x000fe4000bf66270 */
[----:B------:R-:W-:Y:S02]  /*6c00*/  ISETP.GE.AND P2, PT, R16, UR4, PT ;  /* 0x0000000410007c0c */ /* 0x000fe4000bf46270 */
[----:B------:R-:W-:-:S07]  /*6c10*/  ISETP.GE.AND P5, PT, R2, UR4, PT ;  /* 0x0000000402007c0c */ /* 0x000fce000bfa6270 */
[----:B0-----:R-:W-:-:S04]  /*6c20*/  @!P4 LEA R14, P6, R18, R12, 0x1 ;  /* 0x0000000c120ec211 */ /* 0x001fc800078c08ff */
[----:B-1----:R-:W-:Y:S02]  /*6c30*/  @!P4 LEA.HI.X R15, R18, R13, R214, 0x1, P6 ;  /* 0x0000000d120fc211 */ /* 0x002fe400030f0cd6 */
[----:B---3--:R-:W-:Y:S01]  /*6c40*/  @!P3 LEA R20, P6, R17, R12, 0x1 ;  /* 0x0000000c1114b211 */ /* 0x008fe200078c08ff */
[----:B------:R-:W-:-:S03]  /*6c50*/  @!P5 IMAD.WIDE R4, R2, 0x2, R12 ;  /* 0x000000020204d825 */ /* 0x000fc600078e020c */
[-C--:B------:R-:W-:Y:S02]  /*6c60*/  @!P3 LEA.HI.X R21, R17, R13.reuse, R213, 0x1, P6 ;  /* 0x0000000d1115b211 */ /* 0x080fe400030f0cd5 */
[C---:B------:R-:W-:Y:S01]  /*6c70*/  @!P2 LEA R28, P6, R16.reuse, R12, 0x1 ;  /* 0x0000000c101ca211 */ /* 0x040fe200078c08ff */
[----:B-----5:R2:W-:Y:S03]  /*6c80*/  @!P5 ST.E.128 desc[UR42][R4.64], R8 ;  /* 0x000000080400d985 */ /* 0x0205e6000c101d2a */
[----:B------:R-:W-:Y:S01]  /*6c90*/  @!P2 LEA.HI.X R29, R16, R13, R212, 0x1, P6 ;  /* 0x0000000d101da211 */ /* 0x000fe200030f0cd4 */
[----:B------:R2:W-:Y:S04]  /*6ca0*/  @!P4 ST.E.128 desc[UR42][R14.64], R52 ;  /* 0x000000340e00c985 */ /* 0x0005e8000c101d2a */
[----:B------:R2:W-:Y:S04]  /*6cb0*/  @!P3 ST.E.128 desc[UR42][R20.64], R96 ;  /* 0x000000601400b985 */ /* 0x0005e8000c101d2a */
[----:B------:R2:W-:Y:S02]  /*6cc0*/  @!P2 ST.E.128 desc[UR42][R28.64], R112 ;  /* 0x000000701c00a985 */ /* 0x0005e4000c101d2a */
.L_x_9102:
[----:B------:R-:W-:Y:S05]  /*6cd0*/  BSYNC B0 ;  /* 0x0000000000007941 */ /* 0x000fea0003800000 */
.L_x_9101:
[----:B--2--5:R2:W4:Y:S01]  /*6ce0*/  SHFL.IDX PT, R9, R3, 0x1, 0x181f ;  /* 0x00381f0003097f89 */ /* 0x02452200000e0000 */
[----:B------:R-:W-:Y:S03]  /*6cf0*/  BSSY B0, `(.L_x_9103) ;  /* 0x0000013000007945 */ /* 0x000fe60003800000 */
[----:B------:R2:W0:Y:S01]  /*6d00*/  SHFL.IDX PT, R8, R6, 0x1, 0x181f ;  /* 0x00381f0006087f89 */ /* 0x00042200000e0000 */
[----:B------:R-:W-:Y:S05]  /*6d10*/  @P1 BRA `(.L_x_9104) ;  /* 0x0000000000401947 */ /* 0x000fea0003800000 */
[----:B------:R-:W-:Y:S02]  /*6d20*/  ULDC UR4, c[0x0][0xac8] ;  /* 0x0002b20000047ab9 */ /* 0x000fe40000000800 */
[----:B------:R-:W-:Y:S02]  /*6d30*/  ISETP.GE.AND P3, PT, R18, UR4, PT ;  /* 0x0000000412007c0c */ /* 0x000fe4000bf66270 */
[----:B------:R-:W-:Y:S02]  /*6d40*/  ISETP.GE.AND P2, PT, R17, UR4, PT ;  /* 0x0000000411007c0c */ /* 0x000fe4000bf46270 */
[----:B------:R-:W-:Y:S02]  /*6d50*/  ISETP.GE.AND P1, PT, R16, UR4, PT ;  /* 0x0000000410007c0c */ /* 0x000fe4000bf26270 */
[----:B------:R-:W-:-:S07]  /*6d60*/  ISETP.GE.AND P4, PT, R2, UR4, PT ;  /* 0x0000000402007c0c */ /* 0x000fce000bf86270 */
[CC--:B0-----:R-:W-:Y:S02]  /*6d70*/  @!P3 LEA R10, P6, R18.reuse, R8.reuse, 0x1 ;  /* 0x00000008120ab211 */ /* 0x0c1fe400078c08ff */
[CC--:B------:R-:W-:Y:S02]  /*6d80*/  @!P2 LEA R12, P5, R17.reuse, R8.reuse, 0x1 ;  /* 0x00000008110ca211 */ /* 0x0c0fe400078a08ff */
[-C--:B----4-:R-:W-:Y:S02]  /*6d90*/  @!P3 LEA.HI.X R11, R18, R9.reuse, R214, 0x1, P6 ;  /* 0x00000009120bb211 */ /* 0x090fe400030f0cd6 */
[----:B------:R-:W-:Y:S01]  /*6da0*/  @!P1 LEA R14, P6, R16, R8, 0x1 ;  /* 0x00000008100e9211 */ /* 0x000fe200078c08ff */
[----:B------:R-:W-:Y:S01]  /*6db0*/  @!P4 IMAD.WIDE R4, R2, 0x2, R8 ;  /* 0x000000020204c825 */ /* 0x000fe200078e0208 */
[-C--:B-1----:R-:W-:Y:S02]  /*6dc0*/  @!P2 LEA.HI.X R13, R17, R9.reuse, R213, 0x1, P5 ;  /* 0x00000009110da211 */ /* 0x082fe400028f0cd5 */
[----:B------:R-:W-:-:S02]  /*6dd0*/  @!P1 LEA.HI.X R15, R16, R9, R212, 0x1, P6 ;  /* 0x00000009100f9211 */ /* 0x000fc400030f0cd4 */
[----:B------:R0:W-:Y:S04]  /*6de0*/  @!P4 ST.E.128 desc[UR42][R4.64], R40 ;  /* 0x000000280400c985 */ /* 0x0001e8000c101d2a */
[----:B------:R0:W-:Y:S04]  /*6df0*/  @!P3 ST.E.128 desc[UR42][R10.64], R56 ;  /* 0x000000380a00b985 */ /* 0x0001e8000c101d2a */
[----:B------:R0:W-:Y:S04]  /*6e00*/  @!P2 ST.E.128 desc[UR42][R12.64], R100 ;  /* 0x000000640c00a985 */ /* 0x0001e8000c101d2a */
[----:B------:R0:W-:Y:S02]  /*6e10*/  @!P1 ST.E.128 desc[UR42][R14.64], R116 ;  /* 0x000000740e009985 */ /* 0x0001e4000c101d2a */
.L_x_9104:
[----:B------:R-:W-:Y:S05]  /*6e20*/  BSYNC B0 ;  /* 0x0000000000007941 */ /* 0x000fea0003800000 */
.L_x_9103:
[----:B----4-:R4:W1:Y:S01]  /*6e30*/  SHFL.IDX PT, R9, R3, 0x2, 0x181f ;  /* 0x00581f0003097f89 */ /* 0x01086200000e0000 */
[----:B------:R-:W-:Y:S03]  /*6e40*/  BSSY B0, `(.L_x_9105) ;  /* 0x0000013000007945 */ /* 0x000fe60003800000 */
[----:B0-----:R4:W0:Y:S01]  /*6e50*/  SHFL.IDX PT, R8, R6, 0x2, 0x181f ;  /* 0x00581f0006087f89 */ /* 0x00182200000e0000 */
[----:B------:R-:W-:Y:S05]  /*6e60*/  @P0 BRA `(.L_x_9106) ;  /* 0x0000000000400947 */ /* 0x000fea0003800000 */
[----:B------:R-:W-:Y:S02]  /*6e70*/  ULDC UR4, c[0x0][0xac8] ;  /* 0x0002b20000047ab9 */ /* 0x000fe40000000800 */
[----:B------:R-:W-:Y:S02]  /*6e80*/  ISETP.GE.AND P4, PT, R18, UR4, PT ;  /* 0x0000000412007c0c */ /* 0x000fe4000bf86270 */
[----:B------:R-:W-:Y:S02]  /*6e90*/  ISETP.GE.AND P5, PT, R17, UR4, PT ;  /* 0x0000000411007c0c */ /* 0x000fe4000bfa6270 */
[----:B------:R-:W-:Y:S02]  /*6ea0*/  ISETP.GE.AND P6, PT, R16, UR4, PT ;  /* 0x0000000410007c0c */ /* 0x000fe4000bfc6270 */
[----:B------:R-:W-:-:S07]  /*6eb0*/  ISETP.GE.AND P3, PT, R2, UR4, PT ;  /* 0x0000000402007c0c */ /* 0x000fce000bf66270 */
[-C--:B0-----:R-:W-:Y:S02]  /*6ec0*/  @!P4 LEA R10, P0, R18, R8.reuse, 0x1 ;  /* 0x00000008120ac211 */ /* 0x081fe400078008ff */
[CC--:B------:R-:W-:Y:S02]  /*6ed0*/  @!P5 LEA R12, P1, R17.reuse, R8.reuse, 0x1 ;  /* 0x00000008110cd211 */ /* 0x0c0fe400078208ff */
[----:B------:R-:W-:Y:S02]  /*6ee0*/  @!P6 LEA R14, P2, R16, R8, 0x1 ;  /* 0x00000008100ee211 */ /* 0x000fe400078408ff */
[----:B-1----:R-:W-:Y:S01]  /*6ef0*/  @!P3 IMAD.WIDE R4, R2, 0x2, R8 ;  /* 0x000000020204b825 */ /* 0x002fe200078e0208 */
[-C--:B------:R-:W-:Y:S02]  /*6f00*/  @!P4 LEA.HI.X R11, R18, R9.reuse, R214, 0x1, P0 ;  /* 0x00000009120bc211 */ /* 0x080fe400000f0cd6 */
[-C--:B------:R-:W-:Y:S02]  /*6f10*/  @!P5 LEA.HI.X R13, R17, R9.reuse, R213, 0x1, P1 ;  /* 0x00000009110dd211 */ /* 0x080fe400008f0cd5 */
[----:B------:R-:W-:Y:S01]  /*6f20*/  @!P6 LEA.HI.X R15, R16, R9, R212, 0x1, P2 ;  /* 0x00000009100fe211 */ /* 0x000fe200010f0cd4 */
[----:B------:R0:W-:Y:S04]  /*6f30*/  @!P3 ST.E.128 desc[UR42][R4.64], R44 ;  /* 0x0000002c0400b985 */ /* 0x0001e8000c101d2a */
[----:B------:R0:W-:Y:S04]  /*6f40*/  @!P4 ST.E.128 desc[UR42][R10.64], R88 ;  /* 0x000000580a00c985 */ /* 0x0001e8000c101d2a */
[----:B------:R0:W-:Y:S04]  /*6f50*/  @!P5 ST.E.128 desc[UR42][R12.64], R104 ;  /* 0x000000680c00d985 */ /* 0x0001e8000c101d2a */
[----:B------:R0:W-:Y:S02]  /*6f60*/  @!P6 ST.E.128 desc[UR42][R14.64], R120 ;  /* 0x000000780e00e985 */ /* 0x0001e4000c101d2a */
.L_x_9106:
[----:B------:R-:W-:Y:S05]  /*6f70*/  BSYNC B0 ;  /* 0x0000000000007941 */ /* 0x000fea0003800000 */
.L_x_9105:
[----:B------:R-:W-:Y:S01]  /*6f80*/  VIADD R0, R30, 0x60 ;  /* 0x000000601e007836 */ /* 0x000fe20000000000 */
[----:B-1----:R1:W1:Y:S01]  /*6f90*/  SHFL.IDX PT, R9, R3, 0x3, 0x181f ;  /* 0x00781f0003097f89 */ /* 0x00226200000e0000 */
[----:B------:R-:W-:Y:S01]  /*6fa0*/  UIADD3 UR47, UR47, 0x1, URZ ;  /* 0x000000012f2f7890 */ /* 0x000fe2000fffe03f */
[----:B------:R-:W-:Y:S02]  /*6fb0*/  BSSY B0, `(.L_x_9107) ;  /* 0x0000014000007945 */ /* 0x000fe40003800000 */
[----:B------:R-:W-:Y:S01]  /*6fc0*/  ISETP.GE.AND P0, PT, R0, R7, PT ;  /* 0x000000070000720c */ /* 0x000fe20003f06270 */
[----:B0-----:R0:W0:-:S12]  /*6fd0*/  SHFL.IDX PT, R8, R6, 0x3, 0x181f ;  /* 0x00781f0006087f89 */ /* 0x00101800000e0000 */
[----:B------:R-:W-:Y:S05]  /*6fe0*/  @P0 BRA `(.L_x_9108) ;  /* 0x0000000000400947 */ /* 0x000fea0003800000 */
[----:B------:R-:W-:Y:S02]  /*6ff0*/  ULDC UR4, c[0x0][0xac8] ;  /* 0x0002b20000047ab9 */ /* 0x000fe40000000800 */
[----:B------:R-:W-:Y:S02]  /*7000*/  ISETP.GE.AND P4, PT, R18, UR4, PT ;  /* 0x0000000412007c0c */ /* 0x000fe4000bf86270 */
[----:B------:R-:W-:Y:S02]  /*7010*/  ISETP.GE.AND P5, PT, R17, UR4, PT ;  /* 0x0000000411007c0c */ /* 0x000fe4000bfa6270 */
[----:B------:R-:W-:Y:S02]  /*7020*/  ISETP.GE.AND P6, PT, R16, UR4, PT ;  /* 0x0000000410007c0c */ /* 0x000fe4000bfc6270 */
[----:B------:R-:W-:-:S07]  /*7030*/  ISETP.GE.AND P3, PT, R2, UR4, PT ;  /* 0x0000000402007c0c */ /* 0x000fce000bf66270 */
[-C--:B0-234-:R-:W-:Y:S02]  /*7040*/  @!P4 LEA R6, P0, R18, R8.reuse, 0x1 ;  /* 0x000000081206c211 */ /* 0x09dfe400078008ff */
        /* <DEDUP_REMOVED lines=10> */
.L_x_9108:
[----:B------:R-:W-:Y:S05]  /*70f0*/  BSYNC B0 ;  /* 0x0000000000007941 */ /* 0x000fea0003800000 */
.L_x_9107:
[----:B------:R-:W5:Y:S02]  /*7100*/  LDC R0, c[0x0][0xc34] ;  /* 0x00030d00ff007b82 */ /* 0x000f640000000800 */
[----:B-----5:R-:W-:-:S13]  /*7110*/  ISETP.LE.AND P0, PT, R0, UR39, PT ;  /* 0x0000002700007c0c */ /* 0x020fda000bf03270 */
[----:B------:R-:W-:Y:S05]  /*7120*/  @!P0 BRA `(.L_x_9109) ;  /* 0xffffff9c00208947 */ /* 0x000fea000383ffff */
[----:B------:R-:W-:Y:S05]  /*7130*/  EXIT ;  /* 0x000000000000794d */ /* 0x000fea0003800000 */
.L_x_9079:
        /* <DEDUP_REMOVED lines=32> */
.L_x_9186:
        /* <DEDUP_REMOVED lines=21> */
[----:B------:R1:W-:Y:S03]  /*7490*/  STL [R1+0x1c], R4 ;  /* 0x00001c0401007387 */ /* 0x0003e60000100800 */
[----:B------:R-:W-:Y:S01]  /*74a0*/  IMAD.MOV.U32 R19, RZ, RZ, R4 ;  /* 0x000000ffff137224 */ /* 0x000fe200078e0004 */
[----:B------:R-:W-:-:S05]  /*74b0*/  @P1 SHF.R.U32.HI R19, RZ, R3, R2 ;  /* 0x00000003ff131219 */ /* 0x000fca0000011602 */
[----:B------:R1:W-:Y:S01]  /*74c0*/  STL [R1+0x10], R19 ;  /* 0x0000101301007387 */ /* 0x0003e20000100800 */
[----:B0-----:R-:W-:Y:S02]  /*74d0*/  IMAD R6, R0, UR4, RZ ;  /* 0x0000000400067c24 */ /* 0x001fe4000f8e02ff */
[----:B------:R-:W-:Y:S02]  /*74e0*/  IMAD.MOV R0, RZ, RZ, -R19 ;  /* 0x000000ffff007224 */ /* 0x000fe400078e0a13 */
[----:B------:R-:W-:Y:S01]  /*74f0*/  VIADD R2, R6, 0x5f ;  /* 0x0000005f06027836 */ /* 0x000fe20000000000 */
[----:B------:R1:W-:Y:S01]  /*7500*/  STL [R1+0x2c], R6 ;  /* 0x00002c0601007387 */ /* 0x0003e20000100800 */
[----:B------:R-:W-:Y:S02]  /*7510*/  IMAD R17, R17, R0, R4 ;  /* 0x0000000011117224 */ /* 0x000fe400078e0204 */
[----:B------:R-:W-:-:S05]  /*7520*/  IMAD.HI R2, R2, 0x2aaaaaab, RZ ;  /* 0x2aaaaaab02027827 */ /* 0x000fca00078e02ff */
[----:B------:R-:W-:-:S04]  /*7530*/  SHF.R.U32.HI R3, RZ, 0x1f, R2 ;  /* 0x0000001fff037819 */ /* 0x000fc80000011602 */
[----:B------:R-:W-:-:S05]  /*7540*/  LEA.HI.SX32 R0, R2, R3, 0x1c ;  /* 0x0000000302007211 */ /* 0x000fca00078fe2ff */
[----:B------:R1:W-:Y:S01]  /*7550*/  STL [R1+0x20], R0 ;  /* 0x0000200001007387 */ /* 0x0003e20000100800 */
[----:B------:R-:W-:Y:S05]  /*7560*/  @!P0 BRA `(.L_x_9111) ;  /* 0x0000000000408947 */ /* 0x000fea0003800000 */
[----:B------:R-:W-:Y:S01]  /*7570*/  MOV R2, 0x0 ;  /* 0x0000000000027802 */ /* 0x000fe20000000f00 */
        /* <DEDUP_REMOVED lines=15> */
.L_x_9111:
        /* <DEDUP_REMOVED lines=9> */
[----:B-1----:R-:W-:Y:S02]  /*7700*/  IMAD.U32 R4, RZ, RZ, UR6 ;  /* 0x00000006ff047e24 */ /* 0x002fe4000f8e00ff */
        /* <DEDUP_REMOVED lines=9> */
[----:B--2---:R-:W-:Y:S05]  /*77a0*/  CALL.ABS.NOINC R2 ;  /* 0x0000000002007343 */ /* 0x004fea0003c00000 */
.L_x_9113:
        /* <DEDUP_REMOVED lines=15> */
.L_x_9112:
[----:B------:R-:W-:Y:S01]  /*78a0*/  ULDC.64 UR4, c[0x0][0x9f8] ;  /* 0x00027e0000047ab9 */ /* 0x000fe20000000a00 */
[----:B------:R-:W2:Y:S01]  /*78b0*/  LDL R16, [R1+0x20] ;  /* 0x0000200001107983 */ /* 0x000ea20000100800 */
[----:B------:R-:W-:-:S04]  /*78c0*/  ISETP.NE.U32.AND P0, PT, RZ, UR4, PT ;  /* 0x00000004ff007c0c */ /* 0x000fc8000bf05070 */
[----:B------:R-:W-:-:S13]  /*78d0*/  ISETP.NE.AND.EX P0, PT, RZ, UR5, PT, P0 ;  /* 0x00000005ff007c0c */ /* 0x000fda000bf05300 */
[----:B------:R-:W0:Y:S02]  /*78e0*/  @P0 LDC.64 R2, c[0x0][0x9f8] ;  /* 0x00027e00ff020b82 */ /* 0x000e240000000a00 */
[----:B0-----:R-:W-:-:S05]  /*78f0*/  @P0 IMAD.WIDE R2, R19, 0x4, R2 ;  /* 0x0000000413020825 */ /* 0x001fca00078e0202 */
[----:B-1----:R0:W3:Y:S01]  /*7900*/  @P0 LDG.E R19, desc[UR42][R2.64] ;  /* 0x0000002a02130981 */ /* 0x0020e2000c1e1900 */
        /* <DEDUP_REMOVED lines=16> */
.L_x_9202:
        /* <DEDUP_REMOVED lines=8> */
.L_x_9205:
        /* <DEDUP_REMOVED lines=23> */
.L_x_9117:
[----:B--2---:R-:W2:Y:S01]  /*7c00*/  LDL R2, [R1] ;  /* 0x0000000001027983 */ /* 0x004ea20000100800 */
[----:B0-----:R-:W-:Y:S02]  /*7c10*/  LEA R0, R18, UR36, 0x3 ;  /* 0x0000002412007c11 */ /* 0x001fe4000f8e18ff */
[----:B--2---:R-:W-:-:S04]  /*7c20*/  SHF.L.U32 R2, R2, 0x1f, RZ ;  /* 0x0000001f02027819 */ /* 0x004fc800000006ff */
[----:B------:R-:W0:Y:S02]  /*7c30*/  SYNCS.PHASECHK.TRANS64.TRYWAIT P0, [R0+URZ+0x22840], R2 ;  /* 0x02284002000075a7 */ /* 0x000e24000800017f */
[----:B0-----:R-:W-:Y:S05]  /*7c40*/  @!P0 BRA `(.L_x_9118) ;  /* 0x00000038003c8947 */ /* 0x001fea0003800000 */
.L_x_9206:
        /* <DEDUP_REMOVED lines=11> */
.L_x_9119:
        /* <DEDUP_REMOVED lines=12> */
[----:B------:R-:W-:Y:S02]  /*7dc0*/  UIMAD UR8, UR8, 0x3000, UR36 ;  /* 0x00003000080878a4 */ /* 0x000fe4000f8e0224 */
[----:B------:R-:W-:Y:S02]  /*7dd0*/  UIADD3 UR9, UR9, 0x22830, URZ ;  /* 0x0002283009097890 */ /* 0x000fe4000fffe03f */
[----:B------:R-:W-:Y:S01]  /*7de0*/  UIADD3 UR8, UR8, 0x1c400, URZ ;  /* 0x0001c40008087890 */ /* 0x000fe2000fffe03f */
[----:B------:R3:W-:Y:S01]  /*7df0*/  STL [R1+0x8], R0 ;  /* 0x0000080001007387 */ /* 0x0007e20000100800 */
[----:B--2---:R-:W-:-:S13]  /*7e00*/  R2UR UR11, R2 ;  /* 0x00000000020b72ca */ /* 0x004fda00000e0000 */
[----:B------:R-:W-:-:S09]  /*7e10*/  UIMAD UR11, UR11, 0x60, URZ ;  /* 0x000000600b0b78a4 */ /* 0x000fd2000f8e023f */
[----:B------:R3:W-:Y:S02]  /*7e20*/  UTMALDG.4D [UR8], [UR4], desc[UR6] ;  /* 0x00000608040075b4 */ /* 0x0007e40008019000 */
[----:B---3--:R-:W-:Y:S01]  /*7e30*/  NOP ;  /* 0x0000000000007918 */ /* 0x008fe20000000000 */
.L_x_9115:
        /* <DEDUP_REMOVED lines=22> */
.L_x_9120:
[----:B------:R-:W2:Y:S01]  /*7fa0*/  LDL.LU R5, [R1+0x10] ;  /* 0x0000100001057983 */ /* 0x000ea20000300800 */
[----:B0-----:R-:W-:Y:S01]  /*7fb0*/  SHF.R.S32.HI R0, RZ, 0x1f, R17 ;  /* 0x0000001fff007819 */ /* 0x001fe20000011411 */
[----:B------:R-:W-:Y:S01]  /*7fc0*/  ULDC.64 UR4, c[0x0][0x2d8] ;  /* 0x0000b60000047ab9 */ /* 0x000fe20000000a00 */
[----:B-1----:R-:W0:Y:S01]  /*7fd0*/  LDC R8, c[0x0][0x448] ;  /* 0x00011200ff087b82 */ /* 0x002e220000000800 */
[----:B------:R-:W3:Y:S01]  /*7fe0*/  LDL.LU R7, [R1+0x1c] ;  /* 0x00001c0001077983 */ /* 0x000ee20000300800 */
[----:B------:R-:W-:Y:S01]  /*7ff0*/  ULDC UR6, c[0x0][0x2b8] ;  /* 0x0000ae0000067ab9 */ /* 0x000fe20000000800 */
[----:B------:R-:W-:Y:S02]  /*8000*/  IMAD R0, R0, UR4, RZ ;  /* 0x0000000400007c24 */ /* 0x000fe4000f8e02ff */
[C---:B------:R-:W-:Y:S01]  /*8010*/  IMAD.WIDE.U32 R2, R17.reuse, UR4, RZ ;  /* 0x0000000411027c25 */ /* 0x040fe2000f8e00ff */
[----:B------:R-:W4:Y:S03]  /*8020*/  LDL R4, [R1+0x24] ;  /* 0x0000240001047983 */ /* 0x000f260000100800 */
[----:B------:R-:W-:Y:S01]  /*8030*/  IMAD R0, R17, UR5, R0 ;  /* 0x0000000511007c24 */ /* 0x000fe2000f8e0200 */
[----:B------:R-:W-:-:S03]  /*8040*/  ULDC.64 UR4, c[0x0][0x2e0] ;  /* 0x0000b80000047ab9 */ /* 0x000fc60000000a00 */
[----:B------:R-:W-:Y:S01]  /*8050*/  IMAD.IADD R3, R3, 0x1, R0 ;  /* 0x0000000103037824 */ /* 0x000fe200078e0200 */
[----:B0-----:R-:W-:-:S13]  /*8060*/  ISETP.NE.AND P0, PT, R8, 0x1, PT ;  /* 0x000000010800780c */ /* 0x001fda0003f05270 */
[----:B------:R-:W0:Y:S01]  /*8070*/  @P0 LDC R6, c[0x0][0x44c] ;  /* 0x00011300ff060b82 */ /* 0x000e220000000800 */
[----:B--2---:R-:W-:Y:S01]  /*8080*/  SHF.R.S32.HI R0, RZ, 0x1f, R5 ;  /* 0x0000001fff007819 */ /* 0x004fe20000011405 */
[----:B------:R-:W-:-:S04]  /*8090*/  IMAD.WIDE.U32 R2, R5, UR4, R2 ;  /* 0x0000000405027c25 */ /* 0x000fc8000f8e0002 */
[----:B------:R-:W-:Y:S01]  /*80a0*/  IMAD R0, R0, UR4, RZ ;  /* 0x0000000400007c24 */ /* 0x000fe2000f8e02ff */
[----:B------:R-:W-:-:S03]  /*80b0*/  ULDC UR4, c[0x0][0xc38] ;  /* 0x00030e0000047ab9 */ /* 0x000fc60000000800 */
[----:B------:R-:W-:Y:S02]  /*80c0*/  IMAD R0, R5, UR5, R0 ;  /* 0x0000000505007c24 */ /* 0x000fe4000f8e0200 */
[----:B------:R-:W1:Y:S02]  /*80d0*/  S2R R5, SR_TID.X ;  /* 0x0000000000057919 */ /* 0x000e640000002100 */
[----:B------:R-:W-:Y:S02]  /*80e0*/  IMAD.IADD R3, R3, 0x1, R0 ;  /* 0x0000000103037824 */ /* 0x000fe400078e0200 */
[----:B---3--:R-:W-:Y:S02]  /*80f0*/  IMAD.MOV R0, RZ, RZ, -R7 ;  /* 0x000000ffff007224 */ /* 0x008fe400078e0a07 */
[----:B------:R-:W2:Y:S02]  /*8100*/  @P0 LDC R7, c[0x0][0x450] ;  /* 0x00011400ff070b82 */ /* 0x000ea40000000800 */
[----:B----4-:R-:W-:Y:S01]  /*8110*/  IMAD R0, R0, UR4, R4 ;  /* 0x0000000400007c24 */ /* 0x010fe2000f8e0204 */
[----:B------:R-:W3:Y:S01]  /*8120*/  S2R R10, SR_TID.X ;  /* 0x00000000000a7919 */ /* 0x000ee20000002100 */
[----:B------:R-:W-:-:S02]  /*8130*/  ULDC.64 UR4, c[0x0][0x2d0] ;  /* 0x0000b40000047ab9 */ /* 0x000fc40000000a00 */
[----:B------:R-:W-:Y:S01]  /*8140*/  IMAD.SHL.U32 R4, R0, 0x80, RZ ;  /* 0x0000008000047824 */ /* 0x000fe200078e00ff */
[----:B-1----:R-:W-:-:S04]  /*8150*/  LOP3.LUT R5, R5, 0x7f, RZ, 0xc0, !PT ;  /* 0x0000007f05057812 */ /* 0x002fc800078ec0ff */
[----:B------:R-:W-:Y:S02]  /*8160*/  SHF.R.U32.HI R9, RZ, 0x3, R5 ;  /* 0x00000003ff097819 */ /* 0x000fe40000011605 */
[----:B------:R-:W1:Y:S02]  /*8170*/  S2R R5, SR_TID.X ;  /* 0x0000000000057919 */ /* 0x000e640000002100 */
[----:B-1----:R-:W-:-:S05]  /*8180*/  IMAD.SHL.U32 R5, R5, 0x10, RZ ;  /* 0x0000001005057824 */ /* 0x002fca00078e00ff */
[----:B------:R-:W-:Y:S02]  /*8190*/  LOP3.LUT R5, R9, 0x70, R5, 0xf8, !PT ;  /* 0x0000007009057812 */ /* 0x000fe400078ef805 */
[----:B------:R1:W5:Y:S02]  /*81a0*/  LDL R9, [R1+0x14] ;  /* 0x0000140001097983 */ /* 0x0003640000100800 */
[----:B------:R-:W-:-:S05]  /*81b0*/  LOP3.LUT R0, R5, R4, RZ, 0xfc, !PT ;  /* 0x0000000405007212 */ /* 0x000fca00078efcff */
[----:B0-----:R-:W-:-:S04]  /*81c0*/  @P0 IMAD.HI.U32 R6, R0, R6, RZ ;  /* 0x0000000600060227 */ /* 0x001fc800078e00ff */
[----:B------:R-:W-:Y:S01]  /*81d0*/  IMAD.MOV.U32 R5, RZ, RZ, R0 ;  /* 0x000000ffff057224 */ /* 0x000fe200078e0000 */
[----:B--2---:R-:W-:-:S05]  /*81e0*/  @P0 SHF.R.U32.HI R5, RZ, R7, R6 ;  /* 0x00000007ff050219 */ /* 0x004fca0000011606 */
        /* <DEDUP_REMOVED lines=25> */
[----:B------:R-:W-:Y:S01]  /*8380*/  SHFL.IDX PT, R8, R2, 0x1, 0x181f ;  /* 0x00381f0002087f89 */ /* 0x000fe200000e0000 */
[----:B0-----:R-:W-:-:S04]  /*8390*/  LOP3.LUT R6, R6, 0x7f, RZ, 0xc0, !PT ;  /* 0x0000007f06067812 */ /* 0x001fc800078ec0ff */
[----:B------:R-:W-:-:S05]  /*83a0*/  SHF.R.U32.HI R6, RZ, 0x3, R6 ;  /* 0x00000003ff067819 */ /* 0x000fca0000011606 */
[----:B------:R-:W-:Y:S02]  /*83b0*/  IMAD.IADD R4, R6, 0x1, R4 ;  /* 0x0000000106047824 */ /* 0x000fe400078e0204 */
[----:B------:R-:W0:Y:S02]  /*83c0*/  SHFL.IDX PT, R6, R2, RZ, 0x181f ;  /* 0x00181fff02067589 */ /* 0x000e2400000e0000 */
[C---:B------:R-:W-:Y:S01]  /*83d0*/  VIADD R5, R4.reuse, 0x10 ;  /* 0x0000001004057836 */ /* 0x040fe20000000000 */
[----:B------:R-:W-:-:S04]  /*83e0*/  ISETP.GE.AND P1, PT, R4, R3, PT ;  /* 0x000000030400720c */ /* 0x000fc80003f26270 */
[----:B------:R-:W-:Y:S02]  /*83f0*/  ISETP.GE.AND P2, PT, R5, R3, PT ;  /* 0x000000030500720c */ /* 0x000fe40003f46270 */
[----:B------:R-:W2:Y:S07]  /*8400*/  SHFL.IDX PT, R5, R0, 0x1, 0x181f ;  /* 0x00381f0000057f89 */ /* 0x000eae00000e0000 */
[----:B-1----:R-:W-:-:S05]  /*8410*/  @!P1 LEA R7, P3, R10, R7, 0x1 ;  /* 0x000000070a079211 */ /* 0x002fca00078608ff */
[----:B0-----:R-:W-:-:S05]  /*8420*/  @!P1 IMAD.X R6, RZ, RZ, R6, P3 ;  /* 0x000000ffff069224 */ /* 0x001fca00018e0606 */
[----:B------:R-:W-:-:S04]  /*8430*/  @!P1 LOP3.LUT R7, R7, R6, RZ, 0x3c, !PT ;  /* 0x0000000607079212 */ /* 0x000fc800078e3cff */
[----:B------:R-:W-:-:S04]  /*8440*/  @!P1 LOP3.LUT R6, R7, R6, RZ, 0x3c, !PT ;  /* 0x0000000607069212 */ /* 0x000fc800078e3cff */
[----:B------:R-:W-:-:S05]  /*8450*/  @!P1 LOP3.LUT R7, R7, R6, RZ, 0x3c, !PT ;  /* 0x0000000607079212 */ /* 0x000fca00078e3cff */
[----:B-----5:R2:W-:Y:S02]  /*8460*/  @!P1 LDGSTS.E.BYPASS.LTC128B.128 [R9+0x18400], desc[UR42][R6.64], !P0 ;  /* 0x1840000006099fae */ /* 0x0205e4000c101d6a */
[----:B--2---:R-:W-:Y:S01]  /*8470*/  @!P2 LEA R7, P1, R10, R5, 0x1 ;  /* 0x000000050a07a211 */ /* 0x004fe200078208ff */
[----:B------:R-:W-:-:S04]  /*8480*/  VIADD R5, R4, 0x20 ;  /* 0x0000002004057836 */ /* 0x000fc80000000000 */
[----:B------:R-:W-:Y:S01]  /*8490*/  @!P2 IMAD.X R6, RZ, RZ, R8, P1 ;  /* 0x000000ffff06a224 */ /* 0x000fe200008e0608 */
[----:B------:R-:W-:Y:S01]  /*84a0*/  ISETP.GE.AND P1, PT, R5, R3, PT ;  /* 0x000000030500720c */ /* 0x000fe20003f26270 */
[----:B------:R-:W-:-:S03]  /*84b0*/  VIADD R5, R4, 0x30 ;  /* 0x0000003004057836 */ /* 0x000fc60000000000 */
[----:B------:R-:W-:-:S04]  /*84c0*/  @!P2 LOP3.LUT R7, R7, R6, RZ, 0x3c, !PT ;  /* 0x000000060707a212 */ /* 0x000fc800078e3cff */
[----:B------:R-:W-:-:S04]  /*84d0*/  @!P2 LOP3.LUT R6, R7, R6, RZ, 0x3c, !PT ;  /* 0x000000060706a212 */ /* 0x000fc800078e3cff */
[----:B------:R-:W-:-:S05]  /*84e0*/  @!P2 LOP3.LUT R7, R7, R6, RZ, 0x3c, !PT ;  /* 0x000000060707a212 */ /* 0x000fca00078e3cff */
[----:B------:R0:W-:Y:S04]  /*84f0*/  @!P2 LDGSTS.E.BYPASS.LTC128B.128 [R9+0x18c00], desc[UR42][R6.64], !P0 ;  /* 0x18c000000609afae */ /* 0x0001e8000c101d6a */
        /* <DEDUP_REMOVED lines=49> */
.L_x_9223:
        /* <DEDUP_REMOVED lines=19> */
.L_x_9224:
[----:B------:R-:W-:Y:S05]  /*8940*/  BSYNC B0 ;  /* 0x0000000000007941 */ /* 0x000fea0003800000 */
.L_x_9122:
[----:B------:R-:W2:Y:S01]  /*8950*/  LDL R2, [R1+0x8] ;  /* 0x0000080001027983 */ /* 0x000ea20000100800 */
[----:B------:R-:W-:Y:S01]  /*8960*/  BSSY B0, `(.L_x_9124) ;  /* 0x000005a000007945 */ /* 0x000fe20003800000 */
[----:B--2---:R-:W-:-:S13]  /*8970*/  ISETP.NE.AND P0, PT, R2, RZ, PT ;  /* 0x000000ff0200720c */ /* 0x004fda0003f05270 */
[----:B------:R-:W-:Y:S05]  /*8980*/  @!P0 BRA `(.L_x_9125) ;  /* 0x00000004005c8947 */ /* 0x000fea0003800000 */
[----:B------:R-:W2:Y:S01]  /*8990*/  LDL R4, [R1] ;  /* 0x0000000001047983 */ /* 0x000ea20000100800 */
[----:B------:R-:W-:Y:S01]  /*89a0*/  LEA R2, R18, UR36, 0x3 ;  /* 0x0000002412027c11 */ /* 0x000fe2000f8e18ff */
[----:B------:R-:W-:Y:S01]  /*89b0*/  BSSY B1, `(.L_x_9126) ;  /* 0x0000007000017945 */ /* 0x000fe20003800000 */
[----:B0-----:R-:W0:Y:S02]  /*89c0*/  S2R R3, SR_TID.X ;  /* 0x0000000000037919 */ /* 0x001e240000002100 */
[----:B0-----:R-:W-:-:S04]  /*89d0*/  LOP3.LUT R3, R3, 0x7f, RZ, 0xc0, !PT ;  /* 0x0000007f03037812 */ /* 0x001fc800078ec0ff */
[----:B------:R-:W-:Y:S02]  /*89e0*/  ISETP.NE.AND P1, PT, R3, RZ, PT ;  /* 0x000000ff0300720c */ /* 0x000fe40003f25270 */
[----:B--2---:R-:W-:-:S04]  /*89f0*/  SHF.L.U32 R0, R4, 0x1f, RZ ;  /* 0x0000001f04007819 */ /* 0x004fc800000006ff */
[----:B------:R-:W0:Y:S02]  /*8a00*/  SYNCS.PHASECHK.TRANS64.TRYWAIT P0, [R2+URZ+0x22860], R0 ;  /* 0x02286000020075a7 */ /* 0x000e24000800017f */
[----:B0-----:R-:W-:Y:S05]  /*8a10*/  @!P0 BRA `(.L_x_9127) ;  /* 0x0000003400a88947 */ /* 0x001fea0003800000 */
.L_x_9225:
[----:B------:R-:W-:Y:S05]  /*8a20*/  BSYNC B1 ;  /* 0x0000000000017941 */ /* 0x000fea0003800000 */
.L_x_9126:
        /* <DEDUP_REMOVED lines=9> */
.L_x_9129:
[----:B------:R-:W-:Y:S05]  /*8ac0*/  BSYNC B1 ;  /* 0x0000000000017941 */ /* 0x000fea0003800000 */
.L_x_9128:
[----:B0-----:R-:W2:Y:S01]  /*8ad0*/  LDL R0, [R1+0x28] ;  /* 0x0000280001007983 */ /* 0x001ea20000100800 */
[----:B------:R-:W-:Y:S01]  /*8ae0*/  IMAD.U32 R3, RZ, RZ, UR36 ;  /* 0x00000024ff037e24 */ /* 0x000fe2000f8e00ff */
[----:B------:R-:W-:Y:S01]  /*8af0*/  UIADD3 UR4, UP0, UR40, 0x470, URZ ;  /* 0x0000047028047890 */ /* 0x000fe2000ff1e03f */
[----:B------:R-:W-:Y:S01]  /*8b00*/  PLOP3.LUT P0, PT, PT, PT, PT, 0x80, 0x0 ;  /* 0x000000000000781c */ /* 0x000fe20003f0f070 */
[----:B------:R-:W-:Y:S01]  /*8b10*/  VIADD R2, R2, 0x22850 ;  /* 0x0002285002027836 */ /* 0x000fe20000000000 */
[----:B------:R-:W-:Y:S01]  /*8b20*/  UMOV UR6, 0x0 ;  /* 0x0000000000067882 */ /* 0x000fe20000000000 */
[----:B------:R-:W-:Y:S01]  /*8b30*/  IMAD R3, R18, 0xc000, R3 ;  /* 0x0000c00012037824 */ /* 0x000fe200078e0203 */
[----:B------:R-:W-:Y:S01]  /*8b40*/  UIADD3.X UR5, URZ, UR41, URZ, UP0, !UPT ;  /* 0x000000293f057290 */ /* 0x000fe200087fe43f */
[----:B------:R-:W-:Y:S02]  /*8b50*/  UMOV UR7, 0x14f00000 ;  /* 0x14f0000000077882 */ /* 0x000fe40000000000 */
[----:B------:R-:W-:Y:S01]  /*8b60*/  VIADD R4, R3, 0x400 ;  /* 0x0000040003047836 */ /* 0x000fe20000000000 */
[----:B------:R-:W-:Y:S01]  /*8b70*/  UMOV UR10, URZ ;  /* 0x0000003f000a7c82 */ /* 0x000fe20008000000 */
[----:B--2---:R-:W-:-:S07]  /*8b80*/  IMAD R0, R0, 0x60, RZ ;  /* 0x0000006000007824 */ /* 0x004fce00078e02ff */
.L_x_9130:
        /* <DEDUP_REMOVED lines=15> */
.L_x_9131:
        /* <DEDUP_REMOVED lines=15> */
.L_x_9132:
        /* <DEDUP_REMOVED lines=15> */
.L_x_9133:
        /* <DEDUP_REMOVED lines=10> */
.L_x_9125:
[----:B------:R-:W-:Y:S05]  /*8f00*/  BSYNC B0 ;  /* 0x0000000000007941 */ /* 0x000fea0003800000 */
.L_x_9124:
        /* <DEDUP_REMOVED lines=45> */
.L_x_9138:
        /* <DEDUP_REMOVED lines=8> */
.L_x_9226:
[----:B------:R-:W-:Y:S05]  /*9260*/  BSYNC B1 ;  /* 0x0000000000017941 */ /* 0x000fea0003800000 */
.L_x_9139:
        /* <DEDUP_REMOVED lines=9> */
.L_x_9142:
[----:B------:R-:W-:Y:S05]  /*9300*/  BSYNC B1 ;  /* 0x0000000000017941 */ /* 0x000fea0003800000 */
.L_x_9141:
[----:B------:R-:W-:Y:S01]  /*9310*/  IMAD.MOV.U32 R10, RZ, RZ, RZ ;  /* 0x000000ffff0a7224 */ /* 0x000fe200078e00ff */
[----:B------:R-:W-:Y:S01]  /*9320*/  UIADD3 UR4, UP0, UR40, 0x370, URZ ;  /* 0x0000037028047890 */ /* 0x000fe2000ff1e03f */
[----:B0-----:R-:W-:Y:S01]  /*9330*/  IMAD.U32 R7, RZ, RZ, UR36 ;  /* 0x00000024ff077e24 */ /* 0x001fe2000f8e00ff */
[----:B------:R-:W-:Y:S01]  /*9340*/  PLOP3.LUT P0, PT, PT, PT, PT, 0x80, 0x0 ;  /* 0x000000000000781c */ /* 0x000fe20003f0f070 */
[----:B------:R-:W-:Y:S01]  /*9350*/  IMAD R0, R0, 0x60, RZ ;  /* 0x0000006000007824 */ /* 0x000fe200078e02ff */
[----:B------:R-:W-:Y:S01]  /*9360*/  R2UR UR10, R10 ;  /* 0x000000000a0a72ca */ /* 0x000fe200000e0000 */
[----:B------:R-:W-:Y:S01]  /*9370*/  IMAD R4, R18, 0x3000, R7 ;  /* 0x0000300012047824 */ /* 0x000fe200078e0207 */
[----:B------:R-:W-:Y:S01]  /*9380*/  UIADD3.X UR5, URZ, UR41, URZ, UP0, !UPT ;  /* 0x000000293f057290 */ /* 0x000fe200087fe43f */
[----:B------:R-:W-:Y:S01]  /*9390*/  VIADD R5, R3, 0x22830 ;  /* 0x0002283003057836 */ /* 0x000fe20000000000 */
[----:B------:R-:W-:Y:S01]  /*93a0*/  UMOV UR6, 0x0 ;  /* 0x0000000000067882 */ /* 0x000fe20000000000 */
[----:B------:R-:W-:Y:S01]  /*93b0*/  VIADD R4, R4, 0x1c400 ;  /* 0x0001c40004047836 */ /* 0x000fe20000000000 */
[----:B------:R-:W-:-:S09]  /*93c0*/  UMOV UR7, 0x14f00000 ;  /* 0x14f0000000077882 */ /* 0x000fd20000000000 */
.L_x_9143:
        /* <DEDUP_REMOVED lines=13> */
.L_x_9227:
[----:B------:R-:W-:Y:S05]  /*94a0*/  BSYNC B1 ;  /* 0x0000000000017941 */ /* 0x000fea0003800000 */
.L_x_9144:
        /* <DEDUP_REMOVED lines=11> */
.L_x_9147:
[----:B------:R-:W-:Y:S05]  /*9560*/  BSYNC B1 ;  /* 0x0000000000017941 */ /* 0x000fea0003800000 */
.L_x_9146:
[----:B------:R-:W-:Y:S01]  /*9570*/  R2UR UR10, R10 ;  /* 0x000000000a0a72ca */ /* 0x000fe200000e0000 */
[----:B01----:R-:W-:Y:S01]  /*9580*/  IMAD R2, R18, 0xc000, R7 ;  /* 0x0000c00012027824 */ /* 0x003fe200078e0207 */
[----:B------:R-:W-:Y:S01]  /*9590*/  R2UR UR6, R8 ;  /* 0x00000000080672ca */ /* 0x000fe200000e0000 */
[----:B------:R-:W-:Y:S01]  /*95a0*/  UIADD3 UR4, UP0, UR40, 0x470, URZ ;  /* 0x0000047028047890 */ /* 0x000fe2000ff1e03f */
[----:B------:R-:W-:Y:S01]  /*95b0*/  R2UR UR7, R9 ;  /* 0x00000000090772ca */ /* 0x000fe200000e0000 */
[----:B------:R-:W-:Y:S01]  /*95c0*/  VIADD R3, R3, 0x22850 ;  /* 0x0002285003037836 */ /* 0x000fe20000000000 */
[----:B------:R-:W-:Y:S01]  /*95d0*/  PLOP3.LUT P0, PT, PT, PT, PT, 0x80, 0x0 ;  /* 0x000000000000781c */ /* 0x000fe20003f0f070 */
[----:B------:R-:W-:Y:S01]  /*95e0*/  VIADD R4, R2, 0x400 ;  /* 0x0000040002047836 */ /* 0x000fe20000000000 */
[----:B------:R-:W-:-:S12]  /*95f0*/  UIADD3.X UR5, URZ, UR41, URZ, UP0, !UPT ;  /* 0x000000293f057290 */ /* 0x000fd800087fe43f */
.L_x_9148:
        /* <DEDUP_REMOVED lines=15> */
.L_x_9149:
        /* <DEDUP_REMOVED lines=15> */
.L_x_9150:
        /* <DEDUP_REMOVED lines=15> */
.L_x_9151:
        /* <DEDUP_REMOVED lines=10> */
.L_x_9137:
[----:B------:R-:W-:Y:S05]  /*9970*/  BSYNC B0 ;  /* 0x0000000000007941 */ /* 0x000fea0003800000 */
.L_x_9136:
        /* <DEDUP_REMOVED lines=9> */
.L_x_9135:
[----:B------:R-:W2:Y:S01]  /*9a10*/  LDL.LU R2, [R1+0x18] ;  /* 0x0000180001027983 */ /* 0x000ea20000300800 */
[----:B------:R-:W-:Y:S01]  /*9a20*/  IMAD.MOV R6, RZ, RZ, -R6 ;  /* 0x000000ffff067224 */ /* 0x000fe200078e0a06 */
[----:B------:R-:W-:Y:S04]  /*9a30*/  BSSY B0, `(.L_x_9134) ;  /* 0x000013d000007945 */ /* 0x000fe80003800000 */
[----:B--2---:R-:W-:-:S13]  /*9a40*/  ISETP.NE.AND P0, PT, R2, R6, PT ;  /* 0x000000060200720c */ /* 0x004fda0003f05270 */
[----:B------:R-:W-:Y:S05]  /*9a50*/  @!P0 BRA `(.L_x_9152) ;  /* 0x0000001000e88947 */ /* 0x000fea0003800000 */
.L_x_9185:
        /* <DEDUP_REMOVED lines=27> */
.L_x_9155:
        /* <DEDUP_REMOVED lines=9> */
.L_x_9228:
[----:B------:R-:W-:Y:S05]  /*9ca0*/  BSYNC B2 ;  /* 0x0000000000027941 */ /* 0x000fea0003800000 */
.L_x_9156:
        /* <DEDUP_REMOVED lines=9> */
.L_x_9159:
[----:B------:R-:W-:Y:S05]  /*9d40*/  BSYNC B2 ;  /* 0x0000000000027941 */ /* 0x000fea0003800000 */
.L_x_9158:
[----:B------:R-:W-:Y:S01]  /*9d50*/  IMAD.MOV.U32 R8, RZ, RZ, RZ ;  /* 0x000000ffff087224 */ /* 0x000fe200078e00ff */
[----:B------:R-:W-:Y:S01]  /*9d60*/  UIADD3 UR4, UP0, UR40, 0x370, URZ ;  /* 0x0000037028047890 */ /* 0x000fe2000ff1e03f */
[----:B-1----:R-:W-:Y:S01]  /*9d70*/  IMAD.U32 R5, RZ, RZ, UR36 ;  /* 0x00000024ff057e24 */ /* 0x002fe2000f8e00ff */
[----:B------:R-:W-:Y:S01]  /*9d80*/  PLOP3.LUT P0, PT, PT, PT, PT, 0x80, 0x0 ;  /* 0x000000000000781c */ /* 0x000fe20003f0f070 */
[----:B------:R-:W-:Y:S01]  /*9d90*/  IMAD R6, R6, 0x60, RZ ;  /* 0x0000006006067824 */ /* 0x000fe200078e02ff */
[----:B------:R-:W-:Y:S01]  /*9da0*/  R2UR UR10, R8 ;  /* 0x00000000080a72ca */ /* 0x000fe200000e0000 */
[----:B------:R-:W-:Y:S01]  /*9db0*/  IMAD R3, R18, 0x3000, R5 ;  /* 0x0000300012037824 */ /* 0x000fe200078e0205 */
[----:B------:R-:W-:Y:S01]  /*9dc0*/  UIADD3.X UR5, URZ, UR41, URZ, UP0, !UPT ;  /* 0x000000293f057290 */ /* 0x000fe200087fe43f */
[----:B0-----:R-:W-:Y:S01]  /*9dd0*/  VIADD R7, R4, 0x22830 ;  /* 0x0002283004077836 */ /* 0x001fe20000000000 */
[----:B------:R-:W-:Y:S01]  /*9de0*/  UMOV UR6, 0x0 ;  /* 0x0000000000067882 */ /* 0x000fe20000000000 */
[----:B------:R-:W-:Y:S01]  /*9df0*/  VIADD R3, R3, 0x1c400 ;  /* 0x0001c40003037836 */ /* 0x000fe20000000000 */
[----:B------:R-:W-:-:S09]  /*9e00*/  UMOV UR7, 0x14f00000 ;  /* 0x14f0000000077882 */ /* 0x000fd20000000000 */
.L_x_9160:
        /* <DEDUP_REMOVED lines=13> */
.L_x_9229:
[----:B------:R-:W-:Y:S05]  /*9ee0*/  BSYNC B2 ;  /* 0x0000000000027941 */ /* 0x000fea0003800000 */
.L_x_9161:
        /* <DEDUP_REMOVED lines=11> */
.L_x_9164:
[----:B------:R-:W-:Y:S05]  /*9fa0*/  BSYNC B2 ;  /* 0x0000000000027941 */ /* 0x000fea0003800000 */
.L_x_9163:
[----:B------:R-:W-:Y:S01]  /*9fb0*/  R2UR UR10, R8 ;  /* 0x00000000080a72ca */ /* 0x000fe200000e0000 */
[----:B------:R-:W-:Y:S01]  /*9fc0*/  IMAD R5, R18, 0xc000, R5 ;  /* 0x0000c00012057824 */ /* 0x000fe200078e0205 */
[----:B------:R-:W-:Y:S01]  /*9fd0*/  R2UR UR6, R2 ;  /* 0x00000000020672ca */ /* 0x000fe200000e0000 */
[----:B------:R-:W-:Y:S01]  /*9fe0*/  UIADD3 UR4, UP0, UR40, 0x470, URZ ;  /* 0x0000047028047890 */ /* 0x000fe2000ff1e03f */
[----:B------:R-:W-:Y:S01]  /*9ff0*/  R2UR UR7, R3 ;  /* 0x00000000030772ca */ /* 0x000fe200000e0000 */
[----:B------:R-:W-:Y:S01]  /*a000*/  VIADD R4, R4, 0x22850 ;  /* 0x0002285004047836 */ /* 0x000fe20000000000 */
[----:B------:R-:W-:Y:S01]  /*a010*/  PLOP3.LUT P0, PT, PT, PT, PT, 0x80, 0x0 ;  /* 0x000000000000781c */ /* 0x000fe20003f0f070 */
[----:B------:R-:W-:Y:S01]  /*a020*/  VIADD R7, R5, 0x400 ;  /* 0x0000040005077836 */ /* 0x000fe20000000000 */
[----:B------:R-:W-:-:S12]  /*a030*/  UIADD3.X UR5, URZ, UR41, URZ, UP0, !UPT ;  /* 0x000000293f057290 */ /* 0x000fd800087fe43f */
.L_x_9165:
        /* <DEDUP_REMOVED lines=15> */
.L_x_9166:
        /* <DEDUP_REMOVED lines=15> */
.L_x_9167:
        /* <DEDUP_REMOVED lines=15> */
.L_x_9168:
        /* <DEDUP_REMOVED lines=10> */
.L_x_9154:
[----:B------:R-:W-:Y:S05]  /*a3b0*/  BSYNC B1 ;  /* 0x0000000000017941 */ /* 0x000fea0003800000 */
.L_x_9153:
        /* <DEDUP_REMOVED lines=33> */
.L_x_9171:
        /* <DEDUP_REMOVED lines=8> */
.L_x_9230:
[----:B------:R-:W-:Y:S05]  /*a650*/  BSYNC B2 ;  /* 0x0000000000027941 */ /* 0x000fea0003800000 */
.L_x_9172:
        /* <DEDUP_REMOVED lines=9> */
.L_x_9175:
[----:B------:R-:W-:Y:S05]  /*a6f0*/  BSYNC B2 ;  /* 0x0000000000027941 */ /* 0x000fea0003800000 */
.L_x_9174:
        /* <DEDUP_REMOVED lines=12> */
.L_x_9176:
        /* <DEDUP_REMOVED lines=13> */
.L_x_9231:
[----:B------:R-:W-:Y:S05]  /*a890*/  BSYNC B2 ;  /* 0x0000000000027941 */ /* 0x000fea0003800000 */
.L_x_9177:
        /* <DEDUP_REMOVED lines=11> */
.L_x_9180:
[----:B------:R-:W-:Y:S05]  /*a950*/  BSYNC B2 ;  /* 0x0000000000027941 */ /* 0x000fea0003800000 */
.L_x_9179:
        /* <DEDUP_REMOVED lines=9> */
.L_x_9181:
        /* <DEDUP_REMOVED lines=15> */
.L_x_9182:
        /* <DEDUP_REMOVED lines=15> */
.L_x_9183:
        /* <DEDUP_REMOVED lines=15> */
.L_x_9184:
        /* <DEDUP_REMOVED lines=10> */
.L_x_9170:
[----:B------:R-:W-:Y:S05]  /*ad60*/  BSYNC B1 ;  /* 0x0000000000017941 */ /* 0x000fea0003800000 */
.L_x_9169:
        /* <DEDUP_REMOVED lines=9> */
.L_x_9152:
[----:B------:R-:W-:Y:S05]  /*ae00*/  BSYNC B0 ;  /* 0x0000000000007941 */ /* 0x000fea0003800000 */
.L_x_9134:
        /* <DEDUP_REMOVED lines=10> */
.L_x_9110:
[----:B0-----:R-:W0:Y:S01]  /*aeb0*/  S2R R3, SR_CgaCtaId ;  /* 0x0000000000037919 */ /* 0x001e220000008800 */
[----:B------:R-:W-:Y:S01]  /*aec0*/  MOV R0, 0x400 ;  /* 0x0000040000007802 */ /* 0x000fe20000000f00 */
[----:B------:R-:W-:Y:S03]  /*aed0*/  BSSY B0, `(.L_x_9187) ;  /* 0x0000005000007945 */ /* 0x000fe60003800000 */
[----:B0-----:R-:W-:Y:S02]  /*aee0*/  LEA R0, R3, R0, 0x18 ;  /* 0x0000000003007211 */ /* 0x001fe400078ec0ff */
[----:B------:R-:W-:-:S04]  /*aef0*/  SHF.L.U32 R3, R2, 0x1f, RZ ;  /* 0x0000001f02037819 */ /* 0x000fc800000006ff */
[----:B------:R-:W0:Y:S02]  /*af00*/  SYNCS.PHASECHK.TRANS64.TRYWAIT P0, [R0+URZ+0x22820], R3 ;  /* 0x02282003000075a7 */ /* 0x000e24000800017f */
[----:B0-----:R-:W-:Y:S05]  /*af10*/  @!P0 BRA `(.L_x_9188) ;  /* 0x0000001000f48947 */ /* 0x001fea0003800000 */
.L_x_9232:
[----:B------:R-:W-:Y:S05]  /*af20*/  BSYNC B0 ;  /* 0x0000000000007941 */ /* 0x000fea0003800000 */
.L_x_9187:
[----:B------:R-:W-:-:S03]  /*af30*/  UMOV UR4, 0xffffffff ;  /* 0xffffffff00047882 */ /* 0x000fc60000000000 */
[----:B------:R-:W-:Y:S05]  /*af40*/  BRA.DIV UR4, `(.L_x_9189) ;  /* 0x0000001204fc7947 */ /* 0x000fea000b800000 */
[----:B------:R-:W2:Y:S02]  /*af50*/  S2R R2, SR_TID.X ;  /* 0x0000000000027919 */ /* 0x000ea40000002100 */
[----:B--2---:R-:W-:-:S04]  /*af60*/  SHF.R.U32.HI R2, RZ, 0x5, R2 ;  /* 0x00000005ff027819 */ /* 0x004fc80000011602 */
[----:B------:R-:W-:-:S05]  /*af70*/  LOP3.LUT R2, R2, 0x3, RZ, 0xc0, !PT ;  /* 0x0000000302027812 */ /* 0x000fca00078ec0ff */
[----:B------:R2:W3:Y:S02]  /*af80*/  SHFL.IDX PT, R14, R2, RZ, 0x1f ;  /* 0x00001fff020e7589 */ /* 0x0004e400000e0000 */
.L_x_9235:
[----:B---3--:R-:W-:Y:S01]  /*af90*/  ISETP.NE.AND P0, PT, R14, RZ, PT ;  /* 0x000000ff0e00720c */ /* 0x008fe20003f05270 */
[----:B------:R-:W-:-:S12]  /*afa0*/  BSSY B0, `(.L_x_9190) ;  /* 0x0000025000007945 */ /* 0x000fd80003800000 */
[----:B------:R-:W-:Y:S05]  /*afb0*/  @P0 BRA `(.L_x_9191) ;  /* 0x00000000008c0947 */ /* 0x000fea0003800000 */
[----:B------:R-:W-:-:S03]  /*afc0*/  UMOV UR4, 0xffffffff ;  /* 0xffffffff00047882 */ /* 0x000fc60000000000 */
[----:B------:R-:W-:Y:S05]  /*afd0*/  BRA.DIV UR4, `(.L_x_9192) ;  /* 0x00000016040c7947 */ /* 0x000fea000b800000 */
[----:B------:R-:W-:-:S13]  /*afe0*/  ELECT P6, URZ, PT ;  /* 0x00000000003f782f */ /* 0x000fda00038c0000 */
.L_x_9238:
[----:B------:R-:W-:Y:S05]  /*aff0*/  @!P6 BRA `(.L_x_9191) ;  /* 0x00000000007ce947 */ /* 0x000fea0003800000 */
[----:B------:R-:W-:-:S06]  /*b000*/  ULOP3.LUT UR4, UR37, 0x2, URZ, 0xfc, !UPT ;  /* 0x0000000225047892 */ /* 0x000fcc000f8efc3f */
[----:B--2---:R-:W-:-:S05]  /*b010*/  IMAD.U32 R2, RZ, RZ, UR4 ;  /* 0x00000004ff027e24 */ /* 0x004fca000f8e00ff */
[----:B------:R-:W-:-:S13]  /*b020*/  ISETP.NE.AND P2, PT, R2, 0x3, PT ;  /* 0x000000030200780c */ /* 0x000fda0003f45270 */
[----:B------:R-:W-:Y:S05]  /*b030*/  @!P2 BRA `(.L_x_9193) ;  /* 0x000000000004a947 */ /* 0x000fea0003800000 */
[----:B------:R-:W-:Y:S01]  /*b040*/  BPT.TRAP 0x1 ;  /* 0x000000040000795c */ /* 0x000fe20000300000 */
.L_x_9193:
        /* <DEDUP_REMOVED lines=13> */
.L_x_9239:
[----:B------:R-:W1:Y:S02]  /*b120*/  SYNCS.PHASECHK.TRANS64.TRYWAIT P0, [R3+URZ], R2 ;  /* 0x00000002030075a7 */ /* 0x000e64000800017f */
[----:B-1----:R-:W-:Y:S05]  /*b130*/  @!P0 BRA `(.L_x_9195) ;  /* 0x0000001000e88947 */ /* 0x002fea0003800000 */
.L_x_9240:
[----:B------:R-:W-:Y:S05]  /*b140*/  @!P2 BRA `(.L_x_9196) ;  /* 0x000000000004a947 */ /* 0x000fea0003800000 */
[----:B------:R-:W-:Y:S01]  /*b150*/  BPT.TRAP 0x1 ;  /* 0x000000040000795c */ /* 0x000fe20000300000 */
.L_x_9196:
[----:B-1----:R-:W-:-:S04]  /*b160*/  VIADD R3, R0, 0x22860 ;  /* 0x0002286000037836 */ /* 0x002fc80000000000 */
[----:B------:R-:W-:-:S04]  /*b170*/  IMAD R18, R18, 0x8, R3 ;  /* 0x0000000812127824 */ /* 0x000fc800078e0203 */
[----:B------:R-:W1:Y:S02]  /*b180*/  SYNCS.PHASECHK.TRANS64.TRYWAIT P0, [R18+URZ], R5 ;  /* 0x00000005120075a7 */ /* 0x000e64000800017f */
[----:B-1----:R-:W-:Y:S05]  /*b190*/  @!P0 BRA `(.L_x_9197) ;  /* 0x0000001000e48947 */ /* 0x002fea0003800000 */
.L_x_9241:
[----:B------:R-:W-:-:S07]  /*b1a0*/  IMAD R3, R4, 0x8, R3 ;  /* 0x0000000804037824 */ /* 0x000fce00078e0203 */
.L_x_9198:
[----:B--2---:R2:W3:Y:S02]  /*b1b0*/  SYNCS.PHASECHK.TRANS64.TRYWAIT P0, [R3+URZ], R2 ;  /* 0x00000002030075a7 */ /* 0x0044e4000800017f */
[----:B---3--:R-:W-:Y:S05]  /*b1c0*/  @!P0 NANOSLEEP.SYNCS 0x989680 ;  /* 0x009896800000895d */ /* 0x008fea0003900000 */
[----:B------:R-:W3:Y:S02]  /*b1d0*/  @!P0 SYNCS.PHASECHK.TRANS64 P0, [R3+URZ], R2 ;  /* 0x00000002030085a7 */ /* 0x000ee4000800007f */
[----:B---3--:R-:W-:Y:S05]  /*b1e0*/  @!P0 BRA `(.L_x_9198) ;  /* 0xfffffffc00f08947 */ /* 0x008fea000383ffff */
.L_x_9191:
[----:B------:R-:W-:Y:S05]  /*b1f0*/  BSYNC B0 ;  /* 0x0000000000007941 */ /* 0x000fea0003800000 */
.L_x_9190:
[----:B------:R-:W-:Y:S05]  /*b200*/  EXIT ;  /* 0x000000000000794d */ /* 0x000fea0003800000 */
.L_x_9082:
[----:B0-----:R-:W-:-:S04]  /*b210*/  IMAD.U32 R3, RZ, RZ, UR45 ;  /* 0x0000002dff037e24 */ /* 0x001fc8000f8e00ff */
[----:B------:R0:W1:Y:S03]  /*b220*/  SYNCS.PHASECHK.TRANS64.TRYWAIT P0, [R3+URZ+0x22800], R0 ;  /* 0x02280000030075a7 */ /* 0x000066000800017f */
[----:B-1----:R-:W-:Y:S05]  /*b230*/  @!P0 NANOSLEEP.SYNCS 0x989680 ;  /* 0x009896800000895d */ /* 0x002fea0003900000 */
[----:B------:R-:W1:Y:S02]  /*b240*/  @!P0 SYNCS.PHASECHK.TRANS64 P0, [R3+URZ+0x22800], R0 ;  /* 0x02280000030085a7 */ /* 0x000e64000800007f */
[----:B-1----:R-:W-:Y:S05]  /*b250*/  @!P0 BRA `(.L_x_9082) ;  /* 0xfffffffc00ec8947 */ /* 0x002fea000383ffff */
[----:B------:R-:W-:Y:S05]  /*b260*/  BRA `(.L_x_9199) ;  /* 0xffffff5c00cc7947 */ /* 0x000fea000383ffff */
.L_x_9086:
[----:B-1----:R-:W-:-:S04]  /*b270*/  IMAD.U32 R0, RZ, RZ, UR21 ;  /* 0x00000015ff007e24 */ /* 0x002fc8000f8e00ff */
[----:B------:R1:W2:Y:S03]  /*b280*/  SYNCS.PHASECHK.TRANS64.TRYWAIT P1, [R0+URZ+0x22830], R7 ;  /* 0x02283007000075a7 */ /* 0x0002a6000802017f */
[----:B--2---:R-:W-:Y:S05]  /*b290*/  @!P1 NANOSLEEP.SYNCS 0x989680 ;  /* 0x009896800000995d */ /* 0x004fea0003900000 */
[----:B------:R-:W2:Y:S02]  /*b2a0*/  @!P1 SYNCS.PHASECHK.TRANS64 P1, [R0+URZ+0x22830], R7 ;  /* 0x02283007000095a7 */ /* 0x000ea4000802007f */
[----:B--2---:R-:W-:Y:S05]  /*b2b0*/  @!P1 BRA `(.L_x_9086) ;  /* 0xfffffffc00ec9947 */ /* 0x004fea000383ffff */
[----:B------:R-:W-:Y:S05]  /*b2c0*/  BRA `(.L_x_9085) ;  /* 0xffffff5c00f07947 */ /* 0x000fea000383ffff */
.L_x_9090:
[----:B--2---:R2:W3:Y:S02]  /*b2d0*/  SYNCS.PHASECHK.TRANS64.TRYWAIT P2, [R8+URZ+0x22850], R7 ;  /* 0x02285007080075a7 */ /* 0x0044e4000804017f */
[----:B---3--:R-:W-:Y:S05]  /*b2e0*/  @!P2 NANOSLEEP.SYNCS 0x989680 ;  /* 0x009896800000a95d */ /* 0x008fea0003900000 */
[----:B------:R-:W3:Y:S02]  /*b2f0*/  @!P2 SYNCS.PHASECHK.TRANS64 P2, [R8+URZ+0x22850], R7 ;  /* 0x022850070800a5a7 */ /* 0x000ee4000804007f */
[----:B---3--:R-:W-:Y:S05]  /*b300*/  @!P2 BRA `(.L_x_9090) ;  /* 0xfffffffc00f0a947 */ /* 0x008fea000383ffff */
[----:B------:R-:W-:Y:S05]  /*b310*/  BRA `(.L_x_9089) ;  /* 0xffffff74006c7947 */ /* 0x000fea000383ffff */
.L_x_9095:
[----:B0-----:R-:W-:Y:S02]  /*b320*/  IMAD.U32 R0, RZ, RZ, UR23 ;  /* 0x00000017ff007e24 */ /* 0x001fe4000f8e00ff */
[----:B------:R-:W-:-:S04]  /*b330*/  IMAD.U32 R3, RZ, RZ, UR24 ;  /* 0x00000018ff037e24 */ /* 0x000fc8000f8e00ff */
[----:B------:R0:W1:Y:S03]  /*b340*/  SYNCS.PHASECHK.TRANS64.TRYWAIT P3, [R0+URZ+0x22830], R3 ;  /* 0x02283003000075a7 */ /* 0x000066000806017f */
[----:B-1----:R-:W-:Y:S05]  /*b350*/  @!P3 NANOSLEEP.SYNCS 0x989680 ;  /* 0x009896800000b95d */ /* 0x002fea0003900000 */
[----:B------:R-:W1:Y:S02]  /*b360*/  @!P3 SYNCS.PHASECHK.TRANS64 P3, [R0+URZ+0x22830], R3 ;  /* 0x022830030000b5a7 */ /* 0x000e64000806007f */
[----:B-1----:R-:W-:Y:S05]  /*b370*/  @!P3 BRA `(.L_x_9095) ;  /* 0xfffffffc00e8b947 */ /* 0x002fea000383ffff */
[----:B------:R-:W-:Y:S05]  /*b380*/  BRA `(.L_x_9094) ;  /* 0xffffff7800807947 */ /* 0x000fea000383ffff */
.L_x_9099:
[----:B0-----:R-:W-:-:S04]  /*b390*/  IMAD.U32 R6, RZ, RZ, UR24 ;  /* 0x00000018ff067e24 */ /* 0x001fc8000f8e00ff */
[----:B------:R0:W1:Y:S03]  /*b3a0*/  SYNCS.PHASECHK.TRANS64.TRYWAIT P3, [R183+URZ+0x22850], R6 ;  /* 0x02285006b70075a7 */ /* 0x000066000806017f */
[----:B-1----:R-:W-:Y:S05]  /*b3b0*/  @!P3 NANOSLEEP.SYNCS 0x989680 ;  /* 0x009896800000b95d */ /* 0x002fea0003900000 */
[----:B------:R-:W1:Y:S02]  /*b3c0*/  @!P3 SYNCS.PHASECHK.TRANS64 P3, [R183+URZ+0x22850], R6 ;  /* 0x02285006b700b5a7 */ /* 0x000e64000806007f */
[----:B-1----:R-:W-:Y:S05]  /*b3d0*/  @!P3 BRA `(.L_x_9099) ;  /* 0xfffffffc00ecb947 */ /* 0x002fea000383ffff */
[----:B------:R-:W-:Y:S05]  /*b3e0*/  BRA `(.L_x_9098) ;  /* 0xffffff9000a47947 */ /* 0x000fea000383ffff */
.L_x_9114:
        /* <DEDUP_REMOVED lines=11> */
.L_x_9201:
[----:B------:R-:W-:Y:S05]  /*b4a0*/  BSYNC B0 ;  /* 0x0000000000007941 */ /* 0x000fea0003800000 */
.L_x_9200:
[----:B------:R-:W-:Y:S05]  /*b4b0*/  BRA `(.L_x_9202) ;  /* 0xffffffc400547947 */ /* 0x000fea000383ffff */
.L_x_9116:
[----:B------:R-:W-:Y:S01]  /*b4c0*/  BSSY B0, `(.L_x_9203) ;  /* 0x0000006000007945 */ /* 0x000fe20003800000 */
[----:B------:R-:W-:-:S07]  /*b4d0*/  IMAD.MOV.U32 R15, RZ, RZ, -0x1 ;  /* 0xffffffffff0f7424 */ /* 0x000fce00078e00ff */
[----:B0-----:R-:W-:Y:S05]  /*b4e0*/  WARPSYNC.COLLECTIVE R15, `(.L_x_9204) ;  /* 0x000000000f0c7348 */ /* 0x001fea0003c00000 */
[----:B------:R-:W-:Y:S02]  /*b4f0*/  ELECT P6, UR62, PT ;  /* 0x00000000003e782f */ /* 0x000fe400038c0000 */
[----:B------:R-:W-:Y:S01]  /*b500*/  MOV R14, UR62 ;  /* 0x0000003e000e7c02 */ /* 0x000fe20008000f00 */
[----:B0-----:R-:W-:Y:S10]  /*b510*/  ENDCOLLECTIVE ;  /* 0x000000000000791b */ /* 0x001ff40003800000 */
.L_x_9204:
[----:B------:R-:W-:Y:S05]  /*b520*/  BSYNC B0 ;  /* 0x0000000000007941 */ /* 0x000fea0003800000 */
.L_x_9203:
[----:B------:R-:W-:Y:S05]  /*b530*/  BRA `(.L_x_9205) ;  /* 0xffffffc400547947 */ /* 0x000fea000383ffff */
.L_x_9118:
[----:B0-----:R0:W2:Y:S02]  /*b540*/  SYNCS.PHASECHK.TRANS64.TRYWAIT P0, [R0+URZ+0x22840], R2 ;  /* 0x02284002000075a7 */ /* 0x0010a4000800017f */
[----:B--2---:R-:W-:Y:S05]  /*b550*/  @!P0 NANOSLEEP.SYNCS 0x989680 ;  /* 0x009896800000895d */ /* 0x004fea0003900000 */
[----:B------:R-:W2:Y:S02]  /*b560*/  @!P0 SYNCS.PHASECHK.TRANS64 P0, [R0+URZ+0x22840], R2 ;  /* 0x02284002000085a7 */ /* 0x000ea4000800007f */
[----:B--2---:R-:W-:Y:S05]  /*b570*/  @!P0 BRA `(.L_x_9118) ;  /* 0xfffffffc00f08947 */ /* 0x004fea000383ffff */
[----:B------:R-:W-:Y:S05]  /*b580*/  BRA `(.L_x_9206) ;  /* 0xffffffc400b07947 */ /* 0x000fea000383ffff */
.L_x_9121:
        /* <DEDUP_REMOVED lines=8> */
.L_x_9207:
[----:B------:R-:W-:Y:S01]  /*b610*/  IMAD.MOV.U32 R13, RZ, RZ, R0 ;  /* 0x000000ffff0d7224 */ /* 0x000fe200078e0000 */
[----:B------:R-:W-:Y:S01]  /*b620*/  LOP3.LUT R7, R7, 0x7f, RZ, 0xc0, !PT ;  /* 0x0000007f07077812 */ /* 0x000fe200078ec0ff */
[----:B------:R-:W-:-:S07]  /*b630*/  IMAD.MOV.U32 R6, RZ, RZ, R14 ;  /* 0x000000ffff067224 */ /* 0x000fce00078e000e */
[----:B------:R-:W-:Y:S05]  /*b640*/  WARPSYNC.COLLECTIVE R15, `(.L_x_9208) ;  /* 0x000000000f087348 */ /* 0x000fea0003c00000 */
[----:B------:R0:W1:Y:S02]  /*b650*/  SHFL.IDX P6, R14, R13, R12, R11 ;  /* 0x0000000c0d0e7389 */ /* 0x00006400000c000b */
[----:B01----:R-:W-:Y:S01]  /*b660*/  ENDCOLLECTIVE ;  /* 0x000000000000791b */ /* 0x003fe20003800000 */
.L_x_9208:
[----:B------:R-:W-:Y:S01]  /*b670*/  ULDC UR4, c[0x0][0x288] ;  /* 0x0000a20000047ab9 */ /* 0x000fe20000000800 */
[----:B------:R-:W-:Y:S01]  /*b680*/  SHF.R.U32.HI R5, RZ, 0x3, R7 ;  /* 0x00000003ff057819 */ /* 0x000fe20000011607 */
[----:B------:R-:W-:-:S04]  /*b690*/  IMAD R3, R8, UR4, RZ ;  /* 0x0000000408037c24 */ /* 0x000fc8000f8e02ff */
[----:B------:R-:W-:-:S04]  /*b6a0*/  IMAD.IADD R4, R5, 0x1, R4 ;  /* 0x0000000105047824 */ /* 0x000fc800078e0204 */
[C---:B------:R-:W-:Y:S01]  /*b6b0*/  VIADD R5, R4.reuse, 0x10 ;  /* 0x0000001004057836 */ /* 0x040fe20000000000 */
[-C--:B------:R-:W-:Y:S01]  /*b6c0*/  ISETP.GE.AND P1, PT, R4, R3.reuse, PT ;  /* 0x000000030400720c */ /* 0x080fe20003f26270 */
[----:B------:R-:W-:Y:S02]  /*b6d0*/  IMAD.MOV.U32 R13, RZ, RZ, R2 ;  /* 0x000000ffff0d7224 */ /* 0x000fe400078e0002 */
[----:B------:R-:W-:Y:S01]  /*b6e0*/  IMAD.MOV.U32 R12, RZ, RZ, 0x1 ;  /* 0x00000001ff0c7424 */ /* 0x000fe200078e00ff */
[----:B------:R-:W-:Y:S01]  /*b6f0*/  ISETP.GE.AND P2, PT, R5, R3, PT ;  /* 0x000000030500720c */ /* 0x000fe20003f46270 */
[----:B------:R-:W-:-:S12]  /*b700*/  IMAD.MOV.U32 R7, RZ, RZ, R14 ;  /* 0x000000ffff077224 */ /* 0x000fd800078e000e */
[----:B------:R-:W-:Y:S05]  /*b710*/  WARPSYNC.COLLECTIVE R15, `(.L_x_9209) ;  /* 0x000000000f087348 */ /* 0x000fea0003c00000 */
[----:B------:R0:W1:Y:S02]  /*b720*/  SHFL.IDX P6, R14, R13, R12, R11 ;  /* 0x0000000c0d0e7389 */ /* 0x00006400000c000b */
[----:B01----:R-:W-:Y:S01]  /*b730*/  ENDCOLLECTIVE ;  /* 0x000000000000791b */ /* 0x003fe20003800000 */
.L_x_9209:
        /* <DEDUP_REMOVED lines=10> */
.L_x_9210:
[----:B------:R-:W-:Y:S01]  /*b7e0*/  @!PT LDS RZ, [RZ] ;  /* 0x00000000fffff984 */ /* 0x000fe20000000800 */
[----:B------:R-:W-:Y:S01]  /*b7f0*/  @!PT LDS RZ, [RZ] ;  /* 0x00000000fffff984 */ /* 0x000fe20000000800 */
[----:B------:R-:W-:Y:S01]  /*b800*/  @!PT LDS RZ, [RZ] ;  /* 0x00000000fffff984 */ /* 0x000fe20000000800 */
[----:B------:R0:W-:Y:S01]  /*b810*/  @!P1 LDGSTS.E.BYPASS.LTC128B.128 [R9+0x18400], desc[UR42][R6.64], !P0 ;  /* 0x1840000006099fae */ /* 0x0001e2000c101d6a */
[----:B------:R-:W-:Y:S02]  /*b820*/  IMAD.MOV.U32 R13, RZ, RZ, R2 ;  /* 0x000000ffff0d7224 */ /* 0x000fe400078e0002 */
[----:B------:R-:W-:Y:S02]  /*b830*/  IMAD.MOV.U32 R12, RZ, RZ, 0x2 ;  /* 0x00000002ff0c7424 */ /* 0x000fe400078e00ff */
[----:B------:R-:W-:-:S07]  /*b840*/  IMAD.MOV.U32 R5, RZ, RZ, R14 ;  /* 0x000000ffff057224 */ /* 0x000fce00078e000e */
[----:B0-----:R-:W-:Y:S05]  /*b850*/  WARPSYNC.COLLECTIVE R15, `(.L_x_9211) ;  /* 0x000000000f087348 */ /* 0x001fea0003c00000 */
[----:B------:R1:W2:Y:S02]  /*b860*/  SHFL.IDX P6, R14, R13, R12, R11 ;  /* 0x0000000c0d0e7389 */ /* 0x0002a400000c000b */
[----:B012---:R-:W-:Y:S01]  /*b870*/  ENDCOLLECTIVE ;  /* 0x000000000000791b */ /* 0x007fe20003800000 */
.L_x_9211:
[----:B------:R-:W-:Y:S01]  /*b880*/  @!P2 LEA R7, P1, R10, R5, 0x1 ;  /* 0x000000050a07a211 */ /* 0x000fe200078208ff */
[----:B------:R-:W-:-:S04]  /*b890*/  VIADD R5, R4, 0x20 ;  /* 0x0000002004057836 */ /* 0x000fc80000000000 */
[----:B------:R-:W-:Y:S01]  /*b8a0*/  @!P2 IMAD.X R6, RZ, RZ, R8, P1 ;  /* 0x000000ffff06a224 */ /* 0x000fe200008e0608 */
[----:B------:R-:W-:Y:S01]  /*b8b0*/  ISETP.GE.AND P1, PT, R5, R3, PT ;  /* 0x000000030500720c */ /* 0x000fe20003f26270 */
[----:B------:R-:W-:-:S03]  /*b8c0*/  VIADD R5, R4, 0x30 ;  /* 0x0000003004057836 */ /* 0x000fc60000000000 */
        /* <DEDUP_REMOVED lines=12> */
.L_x_9212:
[----:B------:R-:W-:Y:S02]  /*b990*/  IMAD.MOV.U32 R13, RZ, RZ, R2 ;  /* 0x000000ffff0d7224 */ /* 0x000fe400078e0002 */
[----:B------:R-:W-:Y:S02]  /*b9a0*/  IMAD.MOV.U32 R12, RZ, RZ, 0x3 ;  /* 0x00000003ff0c7424 */ /* 0x000fe400078e00ff */
[----:B------:R-:W-:-:S07]  /*b9b0*/  IMAD.MOV.U32 R7, RZ, RZ, R14 ;  /* 0x000000ffff077224 */ /* 0x000fce00078e000e */
[----:B------:R-:W-:Y:S05]  /*b9c0*/  WARPSYNC.COLLECTIVE R15, `(.L_x_9213) ;  /* 0x000000000f087348 */ /* 0x000fea0003c00000 */
[----:B------:R0:W1:Y:S02]  /*b9d0*/  SHFL.IDX P6, R14, R13, R12, R11 ;  /* 0x0000000c0d0e7389 */ /* 0x00006400000c000b */
[----:B01----:R-:W-:Y:S01]  /*b9e0*/  ENDCOLLECTIVE ;  /* 0x000000000000791b */ /* 0x003fe20003800000 */
.L_x_9213:
        /* <DEDUP_REMOVED lines=16> */
.L_x_9214:
[----:B------:R-:W-:Y:S02]  /*baf0*/  IMAD.MOV.U32 R13, RZ, RZ, R2 ;  /* 0x000000ffff0d7224 */ /* 0x000fe400078e0002 */
[----:B------:R-:W-:Y:S02]  /*bb00*/  IMAD.MOV.U32 R12, RZ, RZ, 0x4 ;  /* 0x00000004ff0c7424 */ /* 0x000fe400078e00ff */
[----:B------:R-:W-:-:S07]  /*bb10*/  IMAD.MOV.U32 R7, RZ, RZ, R14 ;  /* 0x000000ffff077224 */ /* 0x000fce00078e000e */
[----:B------:R-:W-:Y:S05]  /*bb20*/  WARPSYNC.COLLECTIVE R15, `(.L_x_9215) ;  /* 0x000000000f087348 */ /* 0x000fea0003c00000 */
[----:B------:R0:W1:Y:S02]  /*bb30*/  SHFL.IDX P6, R14, R13, R12, R11 ;  /* 0x0000000c0d0e7389 */ /* 0x00006400000c000b */
[----:B01----:R-:W-:Y:S01]  /*bb40*/  ENDCOLLECTIVE ;  /* 0x000000000000791b */ /* 0x003fe20003800000 */
.L_x_9215:
        /* <DEDUP_REMOVED lines=16> */
.L_x_9216:
[----:B------:R-:W-:Y:S02]  /*bc50*/  IMAD.MOV.U32 R13, RZ, RZ, R2 ;  /* 0x000000ffff0d7224 */ /* 0x000fe400078e0002 */
[----:B------:R-:W-:Y:S02]  /*bc60*/  IMAD.MOV.U32 R12, RZ, RZ, 0x5 ;  /* 0x00000005ff0c7424 */ /* 0x000fe400078e00ff */
[----:B------:R-:W-:-:S07]  /*bc70*/  IMAD.MOV.U32 R7, RZ, RZ, R14 ;  /* 0x000000ffff077224 */ /* 0x000fce00078e000e */
[----:B------:R-:W-:Y:S05]  /*bc80*/  WARPSYNC.COLLECTIVE R15, `(.L_x_9217) ;  /* 0x000000000f087348 */ /* 0x000fea0003c00000 */
[----:B------:R0:W1:Y:S02]  /*bc90*/  SHFL.IDX P6, R14, R13, R12, R11 ;  /* 0x0000000c0d0e7389 */ /* 0x00006400000c000b */
[----:B01----:R-:W-:Y:S01]  /*bca0*/  ENDCOLLECTIVE ;  /* 0x000000000000791b */ /* 0x003fe20003800000 */
.L_x_9217:
        /* <DEDUP_REMOVED lines=16> */
.L_x_9218:
[----:B------:R-:W-:Y:S02]  /*bdb0*/  IMAD.MOV.U32 R13, RZ, RZ, R2 ;  /* 0x000000ffff0d7224 */ /* 0x000fe400078e0002 */
[----:B------:R-:W-:Y:S02]  /*bdc0*/  IMAD.MOV.U32 R12, RZ, RZ, 0x6 ;  /* 0x00000006ff0c7424 */ /* 0x000fe400078e00ff */
[----:B------:R-:W-:-:S07]  /*bdd0*/  IMAD.MOV.U32 R7, RZ, RZ, R14 ;  /* 0x000000ffff077224 */ /* 0x000fce00078e000e */
[----:B------:R-:W-:Y:S05]  /*bde0*/  WARPSYNC.COLLECTIVE R15, `(.L_x_9219) ;  /* 0x000000000f087348 */ /* 0x000fea0003c00000 */
[----:B------:R0:W1:Y:S02]  /*bdf0*/  SHFL.IDX P6, R14, R13, R12, R11 ;  /* 0x0000000c0d0e7389 */ /* 0x00006400000c000b */
[----:B01----:R-:W-:Y:S01]  /*be00*/  ENDCOLLECTIVE ;  /* 0x000000000000791b */ /* 0x003fe20003800000 */
.L_x_9219:
        /* <DEDUP_REMOVED lines=15> */
.L_x_9220:
[----:B------:R-:W-:Y:S02]  /*bf00*/  IMAD.MOV.U32 R13, RZ, RZ, R2 ;  /* 0x000000ffff0d7224 */ /* 0x000fe400078e0002 */
[----:B------:R-:W-:Y:S02]  /*bf10*/  IMAD.MOV.U32 R12, RZ, RZ, 0x7 ;  /* 0x00000007ff0c7424 */ /* 0x000fe400078e00ff */
[----:B------:R-:W-:-:S07]  /*bf20*/  IMAD.MOV.U32 R7, RZ, RZ, R14 ;  /* 0x000000ffff077224 */ /* 0x000fce00078e000e */
[----:B------:R-:W-:Y:S05]  /*bf30*/  WARPSYNC.COLLECTIVE R15, `(.L_x_9221) ;  /* 0x000000000f087348 */ /* 0x000fea0003c00000 */
[----:B------:R0:W1:Y:S02]  /*bf40*/  SHFL.IDX P6, R14, R13, R12, R11 ;  /* 0x0000000c0d0e7389 */ /* 0x00006400000c000b */
[----:B01----:R-:W-:Y:S01]  /*bf50*/  ENDCOLLECTIVE ;  /* 0x000000000000791b */ /* 0x003fe20003800000 */
.L_x_9221:
        /* <DEDUP_REMOVED lines=10> */
.L_x_9222:
[----:B------:R-:W-:Y:S01]  /*c000*/  @!PT LDS RZ, [RZ] ;  /* 0x00000000fffff984 */ /* 0x000fe20000000800 */
[----:B------:R-:W-:Y:S01]  /*c010*/  @!PT LDS RZ, [RZ] ;  /* 0x00000000fffff984 */ /* 0x000fe20000000800 */
[----:B------:R-:W-:Y:S01]  /*c020*/  @!PT LDS RZ, [RZ] ;  /* 0x00000000fffff984 */ /* 0x000fe20000000800 */
[----:B------:R1:W-:Y:S01]  /*c030*/  @!P1 LDGSTS.E.BYPASS.LTC128B.128 [R9+0x1b400], desc[UR42][R6.64], !P0 ;  /* 0x1b40000006099fae */ /* 0x0003e2000c101d6a */
[----:B------:R-:W-:Y:S01]  /*c040*/  IMAD.MOV.U32 R0, RZ, RZ, R14 ;  /* 0x000000ffff007224 */ /* 0x000fe200078e000e */
[----:B------:R-:W-:Y:S06]  /*c050*/  BRA `(.L_x_9223) ;  /* 0xffffffc400ec7947 */ /* 0x000fec000383ffff */
.L_x_9123:
[----:B0-----:R-:W-:-:S04]  /*c060*/  IMAD.U32 R3, RZ, RZ, UR36 ;  /* 0x00000024ff037e24 */ /* 0x001fc8000f8e00ff */
[----:B------:R0:W1:Y:S03]  /*c070*/  SYNCS.PHASECHK.TRANS64.TRYWAIT P0, [R3+URZ+0x22820], R0 ;  /* 0x02282000030075a7 */ /* 0x000066000800017f */
[----:B-1----:R-:W-:Y:S05]  /*c080*/  @!P0 NANOSLEEP.SYNCS 0x989680 ;  /* 0x009896800000895d */ /* 0x002fea0003900000 */
[----:B------:R-:W1:Y:S02]  /*c090*/  @!P0 SYNCS.PHASECHK.TRANS64 P0, [R3+URZ+0x22820], R0 ;  /* 0x02282000030085a7 */ /* 0x000e64000800007f */
[----:B-1----:R-:W-:Y:S05]  /*c0a0*/  @!P0 BRA `(.L_x_9123) ;  /* 0xfffffffc00ec8947 */ /* 0x002fea000383ffff */
[----:B------:R-:W-:Y:S05]  /*c0b0*/  BRA `(.L_x_9224) ;  /* 0xffffffc800207947 */ /* 0x000fea000383ffff */
.L_x_9127:
[----:B0-----:R0:W1:Y:S02]  /*c0c0*/  SYNCS.PHASECHK.TRANS64.TRYWAIT P0, [R2+URZ+0x22860], R0 ;  /* 0x02286000020075a7 */ /* 0x001064000800017f */
[----:B-1----:R-:W-:Y:S05]  /*c0d0*/  @!P0 NANOSLEEP.SYNCS 0x989680 ;  /* 0x009896800000895d */ /* 0x002fea0003900000 */
[----:B------:R-:W1:Y:S02]  /*c0e0*/  @!P0 SYNCS.PHASECHK.TRANS64 P0, [R2+URZ+0x22860], R0 ;  /* 0x02286000020085a7 */ /* 0x000e64000800007f */
[----:B-1----:R-:W-:Y:S05]  /*c0f0*/  @!P0 BRA `(.L_x_9127) ;  /* 0xfffffffc00f08947 */ /* 0x002fea000383ffff */
[----:B------:R-:W-:Y:S05]  /*c100*/  BRA `(.L_x_9225) ;  /* 0xffffffc800447947 */ /* 0x000fea000383ffff */
.L_x_9140:
[----:B-1----:R1:W2:Y:S02]  /*c110*/  SYNCS.PHASECHK.TRANS64.TRYWAIT P0, [R3+URZ+0x22840], R2 ;  /* 0x02284002030075a7 */ /* 0x0022a4000800017f */
[----:B--2---:R-:W-:Y:S05]  /*c120*/  @!P0 NANOSLEEP.SYNCS 0x989680 ;  /* 0x009896800000895d */ /* 0x004fea0003900000 */
[----:B------:R-:W2:Y:S02]  /*c130*/  @!P0 SYNCS.PHASECHK.TRANS64 P0, [R3+URZ+0x22840], R2 ;  /* 0x02284002030085a7 */ /* 0x000ea4000800007f */
[----:B--2---:R-:W-:Y:S05]  /*c140*/  @!P0 BRA `(.L_x_9140) ;  /* 0xfffffffc00f08947 */ /* 0x004fea000383ffff */
[----:B------:R-:W-:Y:S05]  /*c150*/  BRA `(.L_x_9226) ;  /* 0xffffffd000407947 */ /* 0x000fea000383ffff */
.L_x_9145:
[----:B0-----:R0:W2:Y:S02]  /*c160*/  SYNCS.PHASECHK.TRANS64.TRYWAIT P0, [R3+URZ+0x22860], R2 ;  /* 0x02286002030075a7 */ /* 0x0010a4000800017f */
[----:B--2---:R-:W-:Y:S05]  /*c170*/  @!P0 NANOSLEEP.SYNCS 0x989680 ;  /* 0x009896800000895d */ /* 0x004fea0003900000 */
[----:B------:R-:W2:Y:S02]  /*c180*/  @!P0 SYNCS.PHASECHK.TRANS64 P0, [R3+URZ+0x22860], R2 ;  /* 0x02286002030085a7 */ /* 0x000ea4000800007f */
[----:B--2---:R-:W-:Y:S05]  /*c190*/  @!P0 BRA `(.L_x_9145) ;  /* 0xfffffffc00f08947 */ /* 0x004fea000383ffff */
[----:B------:R-:W-:Y:S05]  /*c1a0*/  BRA `(.L_x_9227) ;  /* 0xffffffd000bc7947 */ /* 0x000fea000383ffff */
.L_x_9157:
[----:B--2---:R2:W3:Y:S02]  /*c1b0*/  SYNCS.PHASECHK.TRANS64.TRYWAIT P0, [R4+URZ+0x22840], R2 ;  /* 0x02284002040075a7 */ /* 0x0044e4000800017f */
[----:B---3--:R-:W-:Y:S05]  /*c1c0*/  @!P0 NANOSLEEP.SYNCS 0x989680 ;  /* 0x009896800000895d */ /* 0x008fea0003900000 */
[----:B------:R-:W3:Y:S02]  /*c1d0*/  @!P0 SYNCS.PHASECHK.TRANS64 P0, [R4+URZ+0x22840], R2 ;  /* 0x02284002040085a7 */ /* 0x000ee4000800007f */
[----:B---3--:R-:W-:Y:S05]  /*c1e0*/  @!P0 BRA `(.L_x_9157) ;  /* 0xfffffffc00f08947 */ /* 0x008fea000383ffff */
[----:B------:R-:W-:Y:S05]  /*c1f0*/  BRA `(.L_x_9228) ;  /* 0xffffffd800a87947 */ /* 0x000fea000383ffff */
.L_x_9162:
[----:B0-----:R0:W1:Y:S02]  /*c200*/  SYNCS.PHASECHK.TRANS64.TRYWAIT P0, [R4+URZ+0x22860], R2 ;  /* 0x02286002040075a7 */ /* 0x001064000800017f */
[----:B-1----:R-:W-:Y:S05]  /*c210*/  @!P0 NANOSLEEP.SYNCS 0x989680 ;  /* 0x009896800000895d */ /* 0x002fea0003900000 */
[----:B------:R-:W1:Y:S02]  /*c220*/  @!P0 SYNCS.PHASECHK.TRANS64 P0, [R4+URZ+0x22860], R2 ;  /* 0x02286002040085a7 */ /* 0x000e64000800007f */
[----:B-1----:R-:W-:Y:S05]  /*c230*/  @!P0 BRA `(.L_x_9162) ;  /* 0xfffffffc00f08947 */ /* 0x002fea000383ffff */
[----:B------:R-:W-:Y:S05]  /*c240*/  BRA `(.L_x_9229) ;  /* 0xffffffdc00247947 */ /* 0x000fea000383ffff */
.L_x_9173:
[----:B0-----:R0:W2:Y:S02]  /*c250*/  SYNCS.PHASECHK.TRANS64.TRYWAIT P0, [R4+URZ+0x22840], R2 ;  /* 0x02284002040075a7 */ /* 0x0010a4000800017f */
[----:B--2---:R-:W-:Y:S05]  /*c260*/  @!P0 NANOSLEEP.SYNCS 0x989680 ;  /* 0x009896800000895d */ /* 0x004fea0003900000 */
[----:B------:R-:W2:Y:S02]  /*c270*/  @!P0 SYNCS.PHASECHK.TRANS64 P0, [R4+URZ+0x22840], R2 ;  /* 0x02284002040085a7 */ /* 0x000ea4000800007f */
[----:B--2---:R-:W-:Y:S05]  /*c280*/  @!P0 BRA `(.L_x_9173) ;  /* 0xfffffffc00f08947 */ /* 0x004fea000383ffff */
[----:B------:R-:W-:Y:S05]  /*c290*/  BRA `(.L_x_9230) ;  /* 0xffffffe000ec7947 */ /* 0x000fea000383ffff */
.L_x_9178:
[----:B-1----:R1:W2:Y:S02]  /*c2a0*/  SYNCS.PHASECHK.TRANS64.TRYWAIT P0, [R4+URZ+0x22860], R2 ;  /* 0x02286002040075a7 */ /* 0x0022a4000800017f */
[----:B--2---:R-:W-:Y:S05]  /*c2b0*/  @!P0 NANOSLEEP.SYNCS 0x989680 ;  /* 0x009896800000895d */ /* 0x004fea0003900000 */
[----:B------:R-:W2:Y:S02]  /*c2c0*/  @!P0 SYNCS.PHASECHK.TRANS64 P0, [R4+URZ+0x22860], R2 ;  /* 0x02286002040085a7 */ /* 0x000ea4000800007f */
[----:B--2---:R-:W-:Y:S05]  /*c2d0*/  @!P0 BRA `(.L_x_9178) ;  /* 0xfffffffc00f08947 */ /* 0x004fea000383ffff */
[----:B------:R-:W-:Y:S05]  /*c2e0*/  BRA `(.L_x_9231) ;  /* 0xffffffe400687947 */ /* 0x000fea000383ffff */
.L_x_9188:
[----:B0-----:R0:W2:Y:S02]  /*c2f0*/  SYNCS.PHASECHK.TRANS64.TRYWAIT P0, [R0+URZ+0x22820], R3 ;  /* 0x02282003000075a7 */ /* 0x0010a4000800017f */
[----:B--2---:R-:W-:Y:S05]  /*c300*/  @!P0 NANOSLEEP.SYNCS 0x989680 ;  /* 0x009896800000895d */ /* 0x004fea0003900000 */
[----:B------:R-:W2:Y:S02]  /*c310*/  @!P0 SYNCS.PHASECHK.TRANS64 P0, [R0+URZ+0x22820], R3 ;  /* 0x02282003000085a7 */ /* 0x000ea4000800007f */
[----:B--2---:R-:W-:Y:S05]  /*c320*/  @!P0 BRA `(.L_x_9188) ;  /* 0xfffffffc00f08947 */ /* 0x004fea000383ffff */
[----:B------:R-:W-:Y:S05]  /*c330*/  BRA `(.L_x_9232) ;  /* 0xffffffe800f87947 */ /* 0x000fea000383ffff */
.L_x_9189:
        /* <DEDUP_REMOVED lines=11> */
.L_x_9234:
[----:B------:R-:W-:Y:S05]  /*c3f0*/  BSYNC B0 ;  /* 0x0000000000007941 */ /* 0x000fea0003800000 */
.L_x_9233:
[----:B------:R-:W-:Y:S05]  /*c400*/  BRA `(.L_x_9235) ;  /* 0xffffffe800e07947 */ /* 0x000fea000383ffff */
.L_x_9192:
[----:B------:R-:W-:Y:S01]  /*c410*/  BSSY B1, `(.L_x_9236) ;  /* 0x0000006000017945 */ /* 0x000fe20003800000 */
[----:B------:R-:W-:-:S07]  /*c420*/  IMAD.MOV.U32 R15, RZ, RZ, -0x1 ;  /* 0xffffffffff0f7424 */ /* 0x000fce00078e00ff */
[----:B012---:R-:W-:Y:S05]  /*c430*/  WARPSYNC.COLLECTIVE R15, `(.L_x_9237) ;  /* 0x000000000f0c7348 */ /* 0x007fea0003c00000 */
[----:B------:R-:W-:Y:S02]  /*c440*/  ELECT P6, UR62, PT ;  /* 0x00000000003e782f */ /* 0x000fe400038c0000 */
[----:B------:R-:W-:Y:S01]  /*c450*/  MOV R14, UR62 ;  /* 0x0000003e000e7c02 */ /* 0x000fe20008000f00 */
[----:B012---:R-:W-:Y:S10]  /*c460*/  ENDCOLLECTIVE ;  /* 0x000000000000791b */ /* 0x007ff40003800000 */
.L_x_9237:
[----:B------:R-:W-:Y:S05]  /*c470*/  BSYNC B1 ;  /* 0x0000000000017941 */ /* 0x000fea0003800000 */
.L_x_9236:
[----:B------:R-:W-:Y:S05]  /*c480*/  BRA `(.L_x_9238) ;  /* 0xffffffe800d87947 */ /* 0x000fea000383ffff */
.L_x_9194:
[----:B0-----:R0:W1:Y:S02]  /*c490*/  SYNCS.PHASECHK.TRANS64.TRYWAIT P0, [R6+URZ], R5 ;  /* 0x00000005060075a7 */ /* 0x001064000800017f */
[----:B-1----:R-:W-:Y:S05]  /*c4a0*/  @!P0 NANOSLEEP.SYNCS 0x989680 ;  /* 0x009896800000895d */ /* 0x002fea0003900000 */
[----:B------:R-:W1:Y:S02]  /*c4b0*/  @!P0 SYNCS.PHASECHK.TRANS64 P0, [R6+URZ], R5 ;  /* 0x00000005060085a7 */ /* 0x000e64000800007f */
[----:B-1----:R-:W-:Y:S05]  /*c4c0*/  @!P0 BRA `(.L_x_9194) ;  /* 0xfffffffc00f08947 */ /* 0x002fea000383ffff */
[----:B------:R-:W-:Y:S05]  /*c4d0*/  BRA `(.L_x_9239) ;  /* 0xffffffec00107947 */ /* 0x000fea000383ffff */
.L_x_9195:
[----:B-1----:R1:W2:Y:S02]  /*c4e0*/  SYNCS.PHASECHK.TRANS64.TRYWAIT P0, [R3+URZ], R2 ;  /* 0x00000002030075a7 */ /* 0x0022a4000800017f */
[----:B--2---:R-:W-:Y:S05]  /*c4f0*/  @!P0 NANOSLEEP.SYNCS 0x989680 ;  /* 0x009896800000895d */ /* 0x004fea0003900000 */
[----:B------:R-:W2:Y:S02]  /*c500*/  @!P0 SYNCS.PHASECHK.TRANS64 P0, [R3+URZ], R2 ;  /* 0x00000002030085a7 */ /* 0x000ea4000800007f */
[----:B--2---:R-:W-:Y:S05]  /*c510*/  @!P0 BRA `(.L_x_9195) ;  /* 0xfffffffc00f08947 */ /* 0x004fea000383ffff */
[----:B------:R-:W-:Y:S05]  /*c520*/  BRA `(.L_x_9240) ;  /* 0xffffffec00047947 */ /* 0x000fea000383ffff */
.L_x_9197:
[----:B-1----:R1:W2:Y:S02]  /*c530*/  SYNCS.PHASECHK.TRANS64.TRYWAIT P0, [R18+URZ], R5 ;  /* 0x00000005120075a7 */ /* 0x0022a4000800017f */
[----:B--2---:R-:W-:Y:S05]  /*c540*/  @!P0 NANOSLEEP.SYNCS 0x989680 ;  /* 0x009896800000895d */ /* 0x004fea0003900000 */
[----:B------:R-:W2:Y:S02]  /*c550*/  @!P0 SYNCS.PHASECHK.TRANS64 P0, [R18+URZ], R5 ;  /* 0x00000005120085a7 */ /* 0x000ea4000800007f */
[----:B--2---:R-:W-:Y:S05]  /*c560*/  @!P0 BRA `(.L_x_9197) ;  /* 0xfffffffc00f08947 */ /* 0x004fea000383ffff */
[----:B------:R-:W-:Y:S05]  /*c570*/  BRA `(.L_x_9241) ;  /* 0xffffffec00087947 */ /* 0x000fea000383ffff */
.L_x_9242:
        /* <DEDUP_REMOVED lines=16> */
.L_x_15134:


//--------------------- .text._ZN7cutlass13device_kernelIN5flash11enable_sm90INS1_16FlashAttnFwdSm90INS1_25CollectiveMainloopFwdSm90ILi2EN4cute5tupleIJNS5_1CILi1EEES8_S8_EEENS6_IJNS7_ILi128EEENS7_ILi96EEENS7_ILi64EEEEEELi256ENS_10bfloat16_tEfNS_4arch4Sm90ELb0ELb0ELb0ELb0ELb0ELb0ELb1ELb1ELb0ELb1ELb0ELb0EEENS1_21CollectiveEpilogueFwdINS6_IJSA_NS7_ILi256EEESB_EEES9_SE_SG_Li256ELb0ELb1ELb0ELb0EEENS1_29StaticPersistentTileSchedulerILb0EEEEEEEEEvNT_6ParamsE --------------------------
	.section	.text._ZN7cutlass13device_kernelIN5flash11enable_sm90INS1_16FlashAttnFwdSm90INS1_25CollectiveMainloopFwdSm90ILi2EN4cute5tupleIJNS5_1CILi1EEES8_S8_EEENS6_IJNS7_ILi128EEENS7_ILi96EEENS7_ILi64EEEEEELi256ENS_10bfloat16_tEfNS_4arch4Sm90ELb0ELb0ELb0ELb0ELb0ELb0ELb1ELb1ELb0ELb1ELb0ELb0EEENS1_21CollectiveEpilogueFwdINS6_IJSA_NS7_ILi256EEESB_EEES9_SE_SG_Li256ELb0ELb1ELb0ELb0EEENS1_29StaticPersistentTileSchedulerILb0EEEEEEEEEvNT_6ParamsE,"ax",@progbits
	.align	128
.text._ZN7cutlass13device_kernelIN5flash11enable_sm90INS1_16FlashAttnFwdSm90INS1_25CollectiveMainloopFwdSm90ILi2EN4cute5tupleIJNS5_1CILi1EEES8_S8_EEENS6_IJNS7_ILi128EEENS7_ILi96EEENS7_ILi64EEEEEELi256ENS_10bfloat16_tEfNS_4arch4Sm90ELb0ELb0ELb0ELb0ELb0ELb0ELb1ELb1ELb0ELb1ELb0ELb0EEENS1_21CollectiveEpilogueFwdINS6_IJSA_NS7_ILi256EEESB_EEES9_SE_SG_Li256ELb0ELb1ELb0ELb0EEENS1_29StaticPersistentTileSchedulerILb0EEEEEEEEEvNT_6ParamsE:
        .type           _ZN7cutlass13device_kernelIN5flash11enable_sm90INS1_16FlashAttnFwdSm90INS1_25CollectiveMainloopFwdSm90ILi2EN4cute5tupleIJNS5_1CILi1EEES8_S8_EEENS6_IJNS7_ILi128EEENS7_ILi96EEENS7_ILi64EEEEEELi256ENS_10bfloat16_tEfNS_4arch4Sm90ELb0ELb0ELb0ELb0ELb0ELb0ELb1ELb1ELb0ELb1ELb0ELb0EEENS1_21CollectiveEpilogueFwdINS6_IJSA_NS7_ILi256EEESB_EEES9_SE_SG_Li256ELb0ELb1ELb0ELb0EEENS1_29StaticPersistentTileSchedulerILb0EEEEEEEEEvNT_6ParamsE,@function
        .size           _ZN7cutlass13device_kernelIN5flash11enable_sm90INS1_16FlashAttnFwdSm90INS1_25CollectiveMainloopFwdSm90ILi2EN4cute5tupleIJNS5_1CILi1EEES8_S8_EEENS6_IJNS7_ILi128EEENS7_ILi96EEENS7_ILi64EEEEEELi256ENS_10bfloat16_tEfNS_4arch4Sm90ELb0ELb0ELb0ELb0ELb0ELb0ELb1ELb1ELb0ELb1ELb0ELb0EEENS1_21CollectiveEpilogueFwdINS6_IJSA_NS7_ILi256EEESB_EEES9_SE_SG_Li256ELb0ELb1ELb0ELb0EEENS1_29StaticPersistentTileSchedulerILb0EEEEEEEEEvNT_6ParamsE,(.L_x_15135 - _ZN7cutlass13device_kernelIN5flash11enable_sm90INS1_16FlashAttnFwdSm90INS1_25CollectiveMainloopFwdSm90ILi2EN4cute5tupleIJNS5_1CILi1EEES8_S8_EEENS6_IJNS7_ILi128EEENS7_ILi96EEENS7_ILi64EEEEEELi256ENS_10bfloat16_tEfNS_4arch4Sm90ELb0ELb0ELb0ELb0ELb0ELb0ELb1ELb1ELb0ELb1ELb0ELb0EEENS1_21CollectiveEpilogueFwdINS6_IJSA_NS7_ILi256EEESB_EEES9_SE_SG_Li256ELb0ELb1ELb0ELb0EEENS1_29StaticPersistentTileSchedulerILb0EEEEEEEEEvNT_6ParamsE)
        .other          _ZN7cutlass13device_kernelIN5flash11enable_sm90INS1_16FlashAttnFwdSm90INS1_25CollectiveMainloopFwdSm90ILi2EN4cute5tupleIJNS5_1CILi1EEES8_S8_EEENS6_IJNS7_ILi128EEENS7_ILi96EEENS7_ILi64EEEEEELi256ENS_10bfloat16_tEfNS_4arch4Sm90ELb0ELb0ELb0ELb0ELb0ELb0ELb1ELb1ELb0ELb1ELb0ELb0EEENS1_21CollectiveEpilogueFwdINS6_IJSA_NS7_ILi256EEESB_EEES9_SE_SG_Li256ELb0ELb1ELb0ELb0EEENS1_29StaticPersistentTileSchedulerILb0EEEEEEEEEvNT_6ParamsE,@"STO_CUDA_ENTRY STV_DEFAULT"
_ZN7cutlass13device_kernelIN5flash11enable_sm90INS1_16FlashAttnFwdSm90INS1_25CollectiveMainloopFwdSm90ILi2EN4cute5tupleIJNS5_1CILi1EEES8_S8_EEENS6_IJNS7_ILi128EEENS7_ILi96EEENS7_ILi64EEEEEELi256ENS_10bfloat16_tEfNS_4arch4Sm90ELb0ELb0ELb0ELb0ELb0ELb0ELb1ELb1ELb0ELb1ELb0ELb0EEENS1_21CollectiveEpilogueFwdINS6_IJSA_NS7_ILi256EEESB_EEES9_SE_SG_Li256ELb0ELb1ELb0ELb0EEENS1_29StaticPersistentTileSchedulerILb0EEEEEEEEEvNT_6ParamsE:
        /* <DEDUP_REMOVED lines=18> */
.L_x_9244:
[----:B------:R-:W-:Y:S05]  /*0120*/  BSYNC B0 ;  /* 0x0000000000007941 */ /* 0x000fea0003800000 */
.L_x_9243:
        /* <DEDUP_REMOVED lines=43> */
.L_x_9245:
        /* <DEDUP_REMOVED lines=22> */
.L_x_9246:
        /* <DEDUP_REMOVED lines=18> */
.L_x_9247:
        /* <DEDUP_REMOVED lines=22> */
.L_x_9248:
        /* <DEDUP_REMOVED lines=22> */
.L_x_9249:
[----:B------:R-:W-:Y:S01]  /*0920*/  PLOP3.LUT P0, PT, PT, PT, UP0, 0x80, 0x0 ;  /* 0x000000000000781c */ /* 0x000fe20003f0f008 */
[----:B------:R-:W-:Y:S01]  /*0930*/  UMOV UR36, 0x1 ;  /* 0x0000000100247882 */ /* 0x000fe20000000000 */
[----:B------:R-:W-:Y:S01]  /*0940*/  NOP ;  /* 0x0000000000007918 */ /* 0x000fe20000000000 */
[----:B------:R-:W-:Y:S01]  /*0950*/  USEL UR36, UR36, 0x2, !UP0 ;  /* 0x0000000224247887 */ /* 0x000fe2000c000000 */
[----:B------:R-:W-:Y:S01]  /*0960*/  ULDC.64 UR46, c[0x0][0x208] ;  /* 0x00008200002e7ab9 */ /* 0x000fe20000000a00 */
[----:B0123--:R-:W-:Y:S08]  /*0970*/  BAR.SYNC.DEFER_BLOCKING 0x0 ;  /* 0x0000000000007b1d */ /* 0x00fff00000010000 */
[----:B------:R-:W-:Y:S05]  /*0980*/  @!P0 BRA `(.L_x_9250) ;  /* 0x0000007400648947 */ /* 0x000fea0003800000 */
.L_x_9251:
        /* <DEDUP_REMOVED lines=68> */
.L_x_9281:
[----:B0-----:R-:W0:Y:S01]  /*0dd0*/  SHFL.IDX PT, R0, R207, RZ, 0x1f ;  /* 0x00001fffcf007589 */ /* 0x001e2200000e0000 */
[----:B-1----:R-:W1:Y:S01]  /*0de0*/  S2UR UR4, SR_CgaCtaId ;  /* 0x00000000000479c3 */ /* 0x002e620000008800 */
[----:B------:R-:W-:Y:S01]  /*0df0*/  ULDC UR5, c[0x0][0xd38] ;  /* 0x00034e0000057ab9 */ /* 0x000fe20000000800 */
[----:B------:R-:W-:Y:S01]  /*0e00*/  ULDC.64 UR6, c[0x0][0x418] ;  /* 0x0001060000067ab9 */ /* 0x000fe20000000a00 */
[----:B------:R-:W-:Y:S02]  /*0e10*/  UISETP.NE.AND UP1, UPT, UR5, 0x1, UPT ;  /* 0x000000010500788c */ /* 0x000fe4000bf25270 */
[----:B------:R-:W-:Y:S01]  /*0e20*/  UISETP.NE.U32.AND UP0, UPT, UR6, URZ, UPT ;  /* 0x0000003f0600728c */ /* 0x000fe2000bf05070 */
[----:B------:R-:W-:Y:S01]  /*0e30*/  UMOV UR50, 0x400 ;  /* 0x0000040000327882 */ /* 0x000fe20000000000 */
[----:B------:R-:W-:Y:S02]  /*0e40*/  ULDC UR48, c[0x0][0x424] ;  /* 0x0001090000307ab9 */ /* 0x000fe40000000800 */
[----:B------:R-:W-:Y:S01]  /*0e50*/  UISETP.NE.AND.EX UP0, UPT, UR7, URZ, UPT, UP0 ;  /* 0x0000003f0700728c */ /* 0x000fe2000bf05300 */
[----:B------:R-:W-:-:S02]  /*0e60*/  ULDC UR5, c[0x0][0xd44] ;  /* 0x0003510000057ab9 */ /* 0x000fc40000000800 */
[----:B------:R-:W-:Y:S01]  /*0e70*/  ULDC UR7, c[0x0][0x2f0] ;  /* 0x0000bc0000077ab9 */ /* 0x000fe20000000800 */
[----:B------:R-:W-:Y:S02]  /*0e80*/  USEL UR48, UR48, 0x1, UP0 ;  /* 0x0000000130307887 */ /* 0x000fe40008000000 */
[----:B------:R-:W-:Y:S02]  /*0e90*/  UISETP.NE.AND UP2, UPT, UR5, 0x1, UPT ;  /* 0x000000010500788c */ /* 0x000fe4000bf45270 */
[----:B------:R-:W-:Y:S01]  /*0ea0*/  UIMAD UR48, UR48, UR7, URZ ;  /* 0x00000007303072a4 */ /* 0x000fe2000f8e023f */
[----:B------:R-:W-:Y:S01]  /*0eb0*/  @UP1 ULDC UR8, c[0x0][0xd40] ;  /* 0x0003500000081ab9 */ /* 0x000fe20000000800 */
[----:B------:R-:W-:Y:S01]  /*0ec0*/  UMOV UR41, UR44 ;  /* 0x0000002c00297c82 */ /* 0x000fe20008000000 */
[----:B0-----:R-:W-:Y:S01]  /*0ed0*/  R2UR UR42, R0 ;  /* 0x00000000002a72ca */ /* 0x001fe200000e0000 */
[----:B-1----:R-:W-:-:S05]  /*0ee0*/  ULEA UR50, UR4, UR50, 0x18 ;  /* 0x0000003204327291 */ /* 0x002fca000f8ec03f */
[----:B------:R-:W-:Y:S01]  /*0ef0*/  @UP2 ULDC.64 UR10, c[0x0][0xd48] ;  /* 0x00035200000a2ab9 */ /* 0x000fe20000000a00 */
[----:B------:R-:W-:Y:S01]  /*0f00*/  @UP1 ULDC UR4, c[0x0][0xd3c] ;  /* 0x00034f0000041ab9 */ /* 0x000fe20000000800 */
[----:B------:R-:W-:Y:S02]  /*0f10*/  UIADD3 UR9, UR50, 0x18400, URZ ;  /* 0x0001840032097890 */ /* 0x000fe4000fffe03f */
[----:B------:R-:W-:Y:S02]  /*0f20*/  UIMAD.WIDE.U32 UR4, UR44, UR4, URZ ;  /* 0x000000042c0472a5 */ /* 0x000fe4000f8e003f */
[----:B------:R-:W-:Y:S02]  /*0f30*/  ULOP3.LUT UP0, URZ, UR9, 0x1bf, URZ, 0xc0, !UPT ;  /* 0x000001bf093f7892 */ /* 0x000fe4000f80c03f */
[----:B------:R-:W-:Y:S02]  /*0f40*/  @UP1 USHF.R.U32.HI UR41, URZ, UR8, UR5 ;  /* 0x000000083f291299 */ /* 0x000fe40008011605 */
[----:B------:R-:W-:-:S02]  /*0f50*/  ULEA.HI UR6, UR42, UR42, URZ, 0x1 ;  /* 0x0000002a2a067291 */ /* 0x000fc4000f8f083f */
[----:B------:R-:W-:Y:S01]  /*0f60*/  PLOP3.LUT P0, PT, PT, PT, UP0, 0x80, 0x0 ;  /* 0x000000000000781c */ /* 0x000fe20003f0f008 */
[----:B------:R-:W-:Y:S02]  /*0f70*/  UIMAD.WIDE.U32 UR4, UR41, UR10, URZ ;  /* 0x0000000a290472a5 */ /* 0x000fe4000f8e003f */
[----:B------:R-:W-:Y:S01]  /*0f80*/  ULOP3.LUT UR6, UR6, 0xfffffffe, URZ, 0xc0, !UPT ;  /* 0xfffffffe06067892 */ /* 0x000fe2000f8ec03f */
[----:B------:R-:W-:Y:S01]  /*0f90*/  UMOV UR43, UR41 ;  /* 0x00000029002b7c82 */ /* 0x000fe20008000000 */
[----:B------:R-:W-:Y:S02]  /*0fa0*/  @UP2 USHF.R.U32.HI UR43, URZ, UR11, UR5 ;  /* 0x0000000b3f2b2299 */ /* 0x000fe40008011605 */
[----:B------:R-:W-:Y:S02]  /*0fb0*/  UIADD3 UR42, UR42, -UR6, URZ ;  /* 0x800000062a2a7290 */ /* 0x000fe4000fffe03f */
[----:B------:R-:W-:Y:S02]  /*0fc0*/  UIADD3 UR6, UR48, 0x5f, URZ ;  /* 0x0000005f30067890 */ /* 0x000fe4000fffe03f */
[----:B------:R-:W-:-:S02]  /*0fd0*/  ULEA UR8, UR42, UR50, 0xd ;  /* 0x000000322a087291 */ /* 0x000fc4000f8e683f */
[----:B------:R-:W-:Y:S02]  /*0fe0*/  UIMAD.WIDE UR6, UR6, 0x2aaaaaab, URZ ;  /* 0x2aaaaaab060678a5 */ /* 0x000fe4000f8e023f */
[----:B------:R-:W-:Y:S02]  /*0ff0*/  UIADD3 UR8, UR8, 0x22400, URZ ;  /* 0x0002240008087890 */ /* 0x000fe4000fffe03f */
[----:B------:R-:W-:Y:S02]  /*1000*/  USHF.R.U32.HI UR45, URZ, 0x1f, UR7 ;  /* 0x0000001f3f2d7899 */ /* 0x000fe40008011607 */
[----:B------:R-:W-:Y:S02]  /*1010*/  USHF.R.U32.HI UR8, URZ, 0x4, UR8 ;  /* 0x000000043f087899 */ /* 0x000fe40008011608 */
[----:B------:R-:W-:Y:S02]  /*1020*/  ULEA.HI.SX32 UR45, UR7, UR45, 0x1c ;  /* 0x0000002d072d7291 */ /* 0x000fe4000f8fe23f */
[----:B------:R-:W-:Y:S01]  /*1030*/  ULOP3.LUT UR49, UR8, 0x3fff, URZ, 0xc0, !UPT ;  /* 0x00003fff08317892 */ /* 0x000fe2000f8ec03f */
        /* <DEDUP_REMOVED lines=17> */
.L_x_9252:
        /* <DEDUP_REMOVED lines=8> */
.L_x_9375:
[----:B0-----:R-:W-:Y:S01]  /*11d0*/  IMAD.U32 R3, RZ, RZ, UR40 ;  /* 0x00000028ff037e24 */ /* 0x001fe2000f8e00ff */
[----:B------:R-:W-:Y:S05]  /*11e0*/  WARPSYNC.ALL ;  /* 0x0000000000007948 */ /* 0x000fea0003800000 */
[----:B------:R0:W-:Y:S01]  /*11f0*/  BAR.SYNC.DEFER_BLOCKING R192, 0x100 ;  /* 0x000400c00000751d */ /* 0x0001e20000010000 */
[----:B------:R-:W-:-:S13]  /*1200*/  ISETP.NE.AND P0, PT, R3, 0x3, PT ;  /* 0x000000030300780c */ /* 0x000fda0003f05270 */
[----:B0-----:R-:W-:Y:S05]  /*1210*/  @!P0 BRA `(.L_x_9254) ;  /* 0x0000000000048947 */ /* 0x001fea0003800000 */
[----:B------:R-:W-:Y:S01]  /*1220*/  BPT.TRAP 0x1 ;  /* 0x000000040000795c */ /* 0x000fe20000300000 */
.L_x_9254:
[----:B------:R-:W-:Y:S01]  /*1230*/  ULEA UR26, UR38, UR50, 0x3 ;  /* 0x00000032261a7291 */ /* 0x000fe2000f8e183f */
[----:B------:R-:W-:-:S05]  /*1240*/  IMAD.U32 R3, RZ, RZ, UR37 ;  /* 0x00000025ff037e24 */ /* 0x000fca000f8e00ff */
[----:B------:R-:W-:-:S04]  /*1250*/  SHF.L.U32 R3, R3, 0x1f, RZ ;  /* 0x0000001f03037819 */ /* 0x000fc800000006ff */
[----:B------:R0:W1:Y:S01]  /*1260*/  SYNCS.PHASECHK.TRANS64.TRYWAIT P1, [UR26+0x32430], R3 ;  /* 0x03243003ff0075a7 */ /* 0x000062000802015a */
[----:B------:R-:W-:Y:S05]  /*1270*/  @!P0 BRA `(.L_x_9255) ;  /* 0x0000000000048947 */ /* 0x000fea0003800000 */
[----:B------:R-:W-:Y:S01]  /*1280*/  BPT.TRAP 0x1 ;  /* 0x000000040000795c */ /* 0x000fe20000300000 */
.L_x_9255:
[----:B-1----:R-:W-:Y:S05]  /*1290*/  @P1 BRA `(.L_x_9256) ;  /* 0x0000000000081947 */ /* 0x002fea0003800000 */
[----:B------:R-:W1:Y:S02]  /*12a0*/  SYNCS.PHASECHK.TRANS64.TRYWAIT P1, [UR26+0x32430], R3 ;  /* 0x03243003ff0075a7 */ /* 0x000e64000802015a */
[----:B-1----:R-:W-:Y:S05]  /*12b0*/  @!P1 BRA `(.L_x_9257) ;  /* 0x000000b800909947 */ /* 0x002fea0003800000 */
.L_x_9256:
[----:B------:R-:W-:Y:S01]  /*12c0*/  ULEA UR4, UR42, UR50, 0xd ;  /* 0x000000322a047291 */ /* 0x000fe2000f8e683f */
[----:B------:R-:W-:Y:S01]  /*12d0*/  WARPGROUP.ARRIVE ;  /* 0x00000000000079c5 */ /* 0x000fe20000000000 */
[----:B------:R-:W-:Y:S02]  /*12e0*/  UIADD3 UR5, UR50, 0x1c400, URZ ;  /* 0x0001c40032057890 */ /* 0x000fe4000fffe03f */
[----:B------:R-:W-:Y:S02]  /*12f0*/  UIADD3 UR4, UR4, 0x18400, URZ ;  /* 0x0001840004047890 */ /* 0x000fe4000fffe03f */
[----:B------:R-:W-:Y:S02]  /*1300*/  USHF.R.U32.HI UR5, URZ, 0x4, UR5 ;  /* 0x000000043f057899 */ /* 0x000fe40008011605 */
[----:B------:R-:W-:Y:S02]  /*1310*/  USHF.R.U32.HI UR4, URZ, 0x4, UR4 ;  /* 0x000000043f047899 */ /* 0x000fe40008011604 */
[----:B------:R-:W-:-:S02]  /*1320*/  ULOP3.LUT UR5, UR5, 0x3fff, URZ, 0xc0, !UPT ;  /* 0x00003fff05057892 */ /* 0x000fc4000f8ec03f */
[----:B------:R-:W-:Y:S02]  /*1330*/  ULOP3.LUT UR4, UR4, 0x3fff, URZ, 0xc0, !UPT ;  /* 0x00003fff04047892 */ /* 0x000fe4000f8ec03f */
[----:B------:R-:W-:Y:S02]  /*1340*/  ULOP3.LUT UR24, UR5, 0x10000, URZ, 0xfc, !UPT ;  /* 0x0001000005187892 */ /* 0x000fe4000f8efc3f */
[----:B------:R-:W-:Y:S02]  /*1350*/  ULOP3.LUT UR4, UR4, 0x10000, URZ, 0xfc, !UPT ;  /* 0x0001000004047892 */ /* 0x000fe4000f8efc3f */
[----:B------:R-:W-:Y:S01]  /*1360*/  UIMAD UR6, UR38, 0x300, UR24 ;  /* 0x00000300260678a4 */ /* 0x000fe2000f8e0218 */
[----:B------:R-:W-:Y:S01]  /*1370*/  UMOV UR5, 0x40000040 ;  /* 0x4000004000057882 */ /* 0x000fe20000000000 */
[----:B------:R-:W-:Y:S01]  /*1380*/  UMOV UR7, 0x40000040 ;  /* 0x4000004000077882 */ /* 0x000fe20000000000 */
[----:B------:R-:W-:Y:S02]  /*1390*/  UIADD3 UR8, UR4, 0x2, URZ ;  /* 0x0000000204087890 */ /* 0x000fe4000fffe03f */
[----:B------:R-:W-:Y:S01]  /*13a0*/  UIADD3 UR10, UR6, 0x2, URZ ;  /* 0x00000002060a7890 */ /* 0x000fe2000fffe03f */
[----:B------:R-:W-:-:S03]  /*13b0*/  UMOV UR9, 0x40000040 ;  /* 0x4000004000097882 */ /* 0x000fc60000000000 */
[----:B------:R-:W-:Y:S01]  /*13c0*/  HGMMA.64x96x16.F32.BF16 R24, gdesc[UR4], RZ, !UPT, gsb0 ;  /* 0x01600000041879f0 */ /* 0x000fe2000c0018ff */
        /* <DEDUP_REMOVED lines=19> */
[----:B------:R-:W2:Y:S02]  /*1500*/  SYNCS.PHASECHK.TRANS64.TRYWAIT P1, [UR50+0x32410], R0 ;  /* 0x03241000ff0075a7 */ /* 0x000ea40008020172 */
[----:B--2---:R-:W-:Y:S05]  /*1510*/  @!P1 BRA `(.L_x_9258) ;  /* 0x000000b800109947 */ /* 0x004fea0003800000 */
.L_x_9376:
[----:B------:R-:W-:Y:S05]  /*1520*/  @!P0 BRA `(.L_x_9259) ;  /* 0x0000000000048947 */ /* 0x000fea0003800000 */
[----:B------:R-:W-:Y:S01]  /*1530*/  BPT.TRAP 0x1 ;  /* 0x000000040000795c */ /* 0x000fe20000300000 */
.L_x_9259:
[----:B------:R3:W4:Y:S01]  /*1540*/  SYNCS.PHASECHK.TRANS64.TRYWAIT P1, [UR26+0x32450], R3 ;  /* 0x03245003ff0075a7 */ /* 0x000722000802015a */
[----:B------:R-:W-:Y:S05]  /*1550*/  @!P0 BRA `(.L_x_9260) ;  /* 0x0000000000048947 */ /* 0x000fea0003800000 */
[----:B------:R-:W-:Y:S01]  /*1560*/  BPT.TRAP 0x1 ;  /* 0x000000040000795c */ /* 0x000fe20000300000 */
.L_x_9260:
[----:B----4-:R-:W-:Y:S05]  /*1570*/  @P1 BRA `(.L_x_9261) ;  /* 0x0000000000081947 */ /* 0x010fea0003800000 */
[----:B------:R-:W4:Y:S02]  /*1580*/  SYNCS.PHASECHK.TRANS64.TRYWAIT P1, [UR26+0x32450], R3 ;  /* 0x03245003ff0075a7 */ /* 0x000f24000802015a */
[----:B----4-:R-:W-:Y:S05]  /*1590*/  @!P1 BRA `(.L_x_9262) ;  /* 0x000000b800089947 */ /* 0x010fea0003800000 */
.L_x_9261:
[----:B------:R-:W-:Y:S01]  /*15a0*/  UIADD3 UR50, UR50, 0x400, URZ ;  /* 0x0000040032327890 */ /* 0x000fe2000fffe03f */
[----:B------:R-:W-:Y:S01]  /*15b0*/  WARPGROUP.ARRIVE ;  /* 0x00000000000079c5 */ /* 0x000fe20000000000 */
[----:B------:R-:W-:-:S05]  /*15c0*/  ULOP3.LUT UR7, UR49, 0x10000, URZ, 0xfc, !UPT ;  /* 0x0001000031077892 */ /* 0x000fca000f8efc3f */
[----:B------:R-:W4:Y:S01]  /*15d0*/  S2R R72, SR_TID.X ;  /* 0x0000000000487919 */ /* 0x000f220000002100 */
[----:B------:R-:W-:Y:S01]  /*15e0*/  USHF.R.U32.HI UR6, URZ, 0x4, UR50 ;  /* 0x000000043f067899 */ /* 0x000fe20008011632 */
[----:B------:R-:W-:Y:S01]  /*15f0*/  IMAD.U32 R184, RZ, RZ, UR26 ;  /* 0x0000001affb87e24 */ /* 0x000fe2000f8e00ff */
[----:B------:R-:W-:Y:S01]  /*1600*/  UMOV UR21, 0x40000040 ;  /* 0x4000004000157882 */ /* 0x000fe20000000000 */
[----:B------:R-:W-:Y:S01]  /*1610*/  UMOV UR23, 0x40000040 ;  /* 0x4000004000177882 */ /* 0x000fe20000000000 */
[----:B------:R-:W-:Y:S01]  /*1620*/  ULOP3.LUT UR6, UR6, 0x3fff, URZ, 0xc0, !UPT ;  /* 0x00003fff06067892 */ /* 0x000fe2000f8ec03f */
[----:B------:R-:W-:Y:S01]  /*1630*/  UMOV UR20, UR7 ;  /* 0x0000000700147c82 */ /* 0x000fe20008000000 */
[----:B------:R-:W-:Y:S02]  /*1640*/  ULDC UR27, c[0x0][0xa80] ;  /* 0x0002a000001b7ab9 */ /* 0x000fe40000000800 */
[----:B------:R-:W-:Y:S02]  /*1650*/  ULOP3.LUT UR25, UR6, 0x10000, URZ, 0xfc, !UPT ;  /* 0x0001000006197892 */ /* 0x000fe4000f8efc3f */
[----:B------:R-:W-:-:S02]  /*1660*/  ULOP3.LUT UR26, UR6, 0x3000000, URZ, 0xfc, !UPT ;  /* 0x03000000061a7892 */ /* 0x000fc4000f8efc3f */
[----:B------:R-:W-:Y:S02]  /*1670*/  UIMAD UR10, UR38, 0xc00, UR25 ;  /* 0x00000c00260a78a4 */ /* 0x000fe4000f8e0219 */
[----:B------:R-:W-:-:S05]  /*1680*/  UISETP.GE.AND UP0, UPT, UR48, 0x61, UPT ;  /* 0x000000613000788c */ /* 0x000fca000bf06270 */
[----:B------:R-:W-:Y:S02]  /*1690*/  UMOV UR22, UR10 ;  /* 0x0000000a00167c82 */ /* 0x000fe40008000000 */
[----:B------:R-:W-:Y:S01]  /*16a0*/  HGMMA.64x96x16.F32.BF16 R24, gdesc[UR20], R24, gsb0 ;  /* 0x01600000141879f0 */ /* 0x000fe20008001818 */
[----:B------:R-:W-:Y:S02]  /*16b0*/  UIADD3 UR20, UR7, 0x2, URZ ;  /* 0x0000000207147890 */ /* 0x000fe4000fffe03f */
[----:B------:R-:W-:Y:S01]  /*16c0*/  UIADD3 UR22, UR10, 0x2, URZ ;  /* 0x000000020a167890 */ /* 0x000fe2000fffe03f */
[----:B------:R-:W-:Y:S01]  /*16d0*/  UMOV UR21, 0x40000040 ;  /* 0x4000004000157882 */ /* 0x000fe20000000000 */
[----:B------:R-:W-:Y:S01]  /*16e0*/  UMOV UR23, 0x40000040 ;  /* 0x4000004000177882 */ /* 0x000fe20000000000 */
[----:B----4-:R-:W-:Y:S01]  /*16f0*/  LOP3.LUT R72, R72, 0x7f, RZ, 0xc0, !PT ;  /* 0x0000007f48487812 */ /* 0x010fe200078ec0ff */
[----:B------:R-:W-:Y:S02]  /*1700*/  WARPGROUP.DEPBAR.LE gsb0, 0x0 ;  /* 0x00008000000079c5 */ /* 0x000fe40000010000 */
[----:B------:R-:W-:-:S06]  /*1710*/  WARPGROUP.ARRIVE ;  /* 0x00000000000079c5 */ /* 0x000fcc0000000000 */
[----:B------:R-:W-:Y:S01]  /*1720*/  HGMMA.64x96x16.F32.BF16 R24, gdesc[UR20], R24, gsb0 ;  /* 0x01600000141879f0 */ /* 0x000fe20008001818 */
[----:B------:R-:W-:Y:S02]  /*1730*/  UIADD3 UR20, UR7, 0x4, URZ ;  /* 0x0000000407147890 */ /* 0x000fe4000fffe03f */
[----:B------:R-:W-:Y:S01]  /*1740*/  UIADD3 UR22, UR10, 0x4, URZ ;  /* 0x000000040a167890 */ /* 0x000fe2000fffe03f */
[----:B------:R-:W-:Y:S01]  /*1750*/  UMOV UR21, 0x40000040 ;  /* 0x4000004000157882 */ /* 0x000fe20000000000 */
[----:B------:R-:W-:Y:S01]  /*1760*/  UMOV UR23, 0x40000040 ;  /* 0x4000004000177882 */ /* 0x000fe20000000000 */
        /* <DEDUP_REMOVED lines=91> */
[----:B------:R-:W-:Y:S02]  /*1d20*/  UIMAD UR7, UR45, -0x60, UR48 ;  /* 0xffffffa02d0778a4 */ /* 0x000fe4000f8e0230 */
[----:B------:R-:W-:Y:S02]  /*1d30*/  UIMAD UR10, UR38, 0xc00, UR26 ;  /* 0x00000c00260a78a4 */ /* 0x000fe4000f8e021a */
[----:B------:R-:W-:-:S05]  /*1d40*/  UIADD3 UR7, UR7, 0x60, URZ ;  /* 0x0000006007077890 */ /* 0x000fca000fffe03f */
[----:B------:R-:W-:Y:S01]  /*1d50*/  UMOV UR6, UR10 ;  /* 0x0000000a00067c82 */ /* 0x000fe20008000000 */
[----:B--2---:R-:W-:Y:S01]  /*1d60*/  IMAD.U32 R0, RZ, RZ, UR7 ;  /* 0x00000007ff007e24 */ /* 0x004fe2000f8e00ff */
[----:B------:R-:W-:-:S03]  /*1d70*/  UMOV UR7, 0x40000040 ;  /* 0x4000004000077882 */ /* 0x000fc60000000000 */
        /* <DEDUP_REMOVED lines=9> */
[----:B------:R-:W-:Y:S03]  /*1e10*/  HGMMA.64x96x16.F32.BF16 R24, gdesc[UR20], R24, gsb0 ;  /* 0x01600000141879f0 */ /* 0x000fe60008001818 */
[----:B------:R-:W-:Y:S02]  /*1e20*/  WARPGROUP.DEPBAR.LE gsb0, 0x0 ;  /* 0x00008000000079c5 */ /* 0x000fe40000010000 */
[----:B------:R-:W-:Y:S02]  /*1e30*/  FSEL R5, R26, -INF , P2 ;  /* 0xff8000001a057808 */ /* 0x000fe40001000000 */
[----:B------:R-:W-:Y:S02]  /*1e40*/  FSEL R24, R24, -INF , P2 ;  /* 0xff80000018187808 */ /* 0x000fe40001000000 */
[----:B------:R-:W-:Y:S02]  /*1e50*/  FSEL R26, R25, -INF , P1 ;  /* 0xff800000191a7808 */ /* 0x000fe40000800000 */
[----:B------:R-:W-:-:S02]  /*1e60*/  FSEL R28, R28, -INF , P6 ;  /* 0xff8000001c1c7808 */ /* 0x000fc40003000000 */
[----:B01-3--:R-:W-:Y:S02]  /*1e70*/  FMNMX.FTZ R3, R24, R26, !PT ;  /* 0x0000001a18037209 */ /* 0x00bfe40007810000 */
[----:B------:R-:W-:Y:S02]  /*1e80*/  FSEL R25, R30, -INF , P6 ;  /* 0xff8000001e197808 */ /* 0x000fe40003000000 */
[----:B------:R-:W-:Y:S02]  /*1e90*/  FSEL R30, R29, -INF , P5 ;  /* 0xff8000001d1e7808 */ /* 0x000fe40002800000 */
[----:B------:R-:W-:Y:S02]  /*1ea0*/  FMNMX.FTZ R3, R28, R3, !PT ;  /* 0x000000031c037209 */ /* 0x000fe40007810000 */
[----:B------:R-:W-:Y:S02]  /*1eb0*/  FSEL R6, R32, -INF , P4 ;  /* 0xff80000020067808 */ /* 0x000fe40002000000 */
[----:B------:R-:W-:-:S02]  /*1ec0*/  FMNMX.FTZ R3, R30, R3, !PT ;  /* 0x000000031e037209 */ /* 0x000fc40007810000 */
[----:B------:R-:W-:Y:S02]  /*1ed0*/  ISETP.GT.AND P2, PT, R0, 0x18, PT ;  /* 0x000000180000780c */ /* 0x000fe40003f44270 */
[----:B------:R-:W-:Y:S02]  /*1ee0*/  FSEL R8, R33, -INF , P3 ;  /* 0xff80000021087808 */ /* 0x000fe40001800000 */
[----:B------:R-:W-:Y:S02]  /*1ef0*/  FMNMX.FTZ R3, R6, R3, !PT ;  /* 0x0000000306037209 */ /* 0x000fe40007810000 */
[----:B------:R-:W-:Y:S02]  /*1f00*/  FSEL R27, R27, -INF , P1 ;  /* 0xff8000001b1b7808 */ /* 0x000fe40000800000 */
[----:B------:R-:W-:Y:S02]  /*1f10*/  FSEL R4, R34, -INF , P4 ;  /* 0xff80000022047808 */ /* 0x000fe40002000000 */
[----:B------:R-:W-:-:S02]  /*1f20*/  ISETP.GT.AND P1, PT, R0, 0x19, PT ;  /* 0x000000190000780c */ /* 0x000fc40003f24270 */
[----:B------:R-:W-:Y:S02]  /*1f30*/  FSEL R11, R36, -INF , P2 ;  /* 0xff800000240b7808 */ /* 0x000fe40001000000 */
[----:B------:R-:W-:Y:S02]  /*1f40*/  FMNMX.FTZ R34, R8, R3, !PT ;  /* 0x0000000308227209 */ /* 0x000fe40007810000 */
[----:B------:R-:W-:Y:S02]  /*1f50*/  FMNMX.FTZ R32, R5, R27, !PT ;  /* 0x0000001b05207209 */ /* 0x000fe40007810000 */
[----:B------:R-:W-:Y:S02]  /*1f60*/  ISETP.GT.AND P6, PT, R0, 0x20, PT ;  /* 0x000000200000780c */ /* 0x000fe40003fc4270 */
[----:B------:R-:W-:Y:S02]  /*1f70*/  FSEL R20, R37, -INF , P1 ;  /* 0xff80000025147808 */ /* 0x000fe40000800000 */
[----:B------:R-:W-:-:S02]  /*1f80*/  FMNMX.FTZ R3, R11, R34, !PT ;  /* 0x000000220b037209 */ /* 0x000fc40007810000 */
[----:B------:R-:W-:Y:S02]  /*1f90*/  FSEL R31, R31, -INF , P5 ;  /* 0xff8000001f1f7808 */ /* 0x000fe40002800000 */
[----:B------:R-:W-:Y:S02]  /*1fa0*/  FMNMX.FTZ R32, R25, R32, !PT ;  /* 0x0000002019207209 */ /* 0x000fe40007810000 */
[----:B------:R-:W-:Y:S02]  /*1fb0*/  ISETP.GT.AND P5, PT, R0, 0x21, PT ;  /* 0x000000210000780c */ /* 0x000fe40003fa4270 */
[----:B------:R-:W-:Y:S02]  /*1fc0*/  FSEL R12, R40, -INF , P6 ;  /* 0xff800000280c7808 */ /* 0x000fe40003000000 */
[----:B------:R-:W-:Y:S02]  /*1fd0*/  FMNMX.FTZ R23, R20, R3, !PT ;  /* 0x0000000314177209 */ /* 0x000fe40007810000 */
[----:B------:R-:W-:-:S02]  /*1fe0*/  FMNMX.FTZ R3, R31, R32, !PT ;  /* 0x000000201f037209 */ /* 0x000fc40007810000 */
[----:B------:R-:W-:Y:S02]  /*1ff0*/  ISETP.GT.AND P4, PT, R0, 0x28, PT ;  /* 0x000000280000780c */ /* 0x000fe40003f84270 */
[----:B------:R-:W-:Y:S02]  /*2000*/  FSEL R15, R41, -INF , P5 ;  /* 0xff800000290f7808 */ /* 0x000fe40002800000 */
[----:B------:R-:W-:Y:S02]  /*2010*/  FMNMX.FTZ R34, R12, R23, !PT ;  /* 0x000000170c227209 */ /* 0x000fe40007810000 */
[----:B------:R-:W-:Y:S02]  /*2020*/  FSEL R7, R35, -INF , P3 ;  /* 0xff80000023077808 */ /* 0x000fe40001800000 */
[----:B------:R-:W-:Y:S02]  /*2030*/  FMNMX.FTZ R32, R4, R3, !PT ;  /* 0x0000000304207209 */ /* 0x000fe40007810000 */
[----:B------:R-:W-:-:S02]  /*2040*/  ISETP.GT.AND P3, PT, R0, 0x29, PT ;  /* 0x000000290000780c */ /* 0x000fc40003f64270 */
[----:B------:R-:W-:Y:S02]  /*2050*/  FSEL R156, R44, -INF , P4 ;  /* 0xff8000002c9c7808 */ /* 0x000fe40002000000 */
[----:B------:R-:W-:Y:S02]  /*2060*/  FMNMX.FTZ R3, R15, R34, !PT ;  /* 0x000000220f037209 */ /* 0x000fe40007810000 */
[----:B------:R-:W-:Y:S02]  /*2070*/  FSEL R9, R38, -INF , P2 ;  /* 0xff80000026097808 */ /* 0x000fe40001000000 */
[----:B------:R-:W-:Y:S02]  /*2080*/  FMNMX.FTZ R32, R7, R32, !PT ;  /* 0x0000002007207209 */ /* 0x000fe40007810000 */
[----:B------:R-:W-:Y:S02]  /*2090*/  ISETP.GT.AND P2, PT, R0, 0x30, PT ;  /* 0x000000300000780c */ /* 0x000fe40003f44270 */
[----:B------:R-:W-:-:S02]  /*20a0*/  FSEL R160, R45, -INF , P3 ;  /* 0xff8000002da07808 */ /* 0x000fc40001800000 */
[----:B------:R-:W-:Y:S02]  /*20b0*/  FMNMX.FTZ R3, R156, R3, !PT ;  /* 0x000000039c037209 */ /* 0x000fe40007810000 */
[----:B------:R-:W-:Y:S02]  /*20c0*/  FSEL R13, R39, -INF , P1 ;  /* 0xff800000270d7808 */ /* 0x000fe40000800000 */
        /* <DEDUP_REMOVED lines=9> */
[----:B------:R-:W-:-:S02]  /*2160*/  FSEL R14, R43, -INF , P5 ;  /* 0xff8000002b0e7808 */ /* 0x000fc40002800000 */
[----:B------:R-:W-:Y:S02]  /*2170*/  FMNMX.FTZ R3, R10, R3, !PT ;  /* 0x000000030a037209 */ /* 0x000fe40007810000 */
[----:B------:R-:W-:Y:S02]  /*2180*/  ISETP.GT.AND P5, PT, R0, 0x39, PT ;  /* 0x000000390000780c */ /* 0x000fe40003fa4270 */
        /* <DEDUP_REMOVED lines=19> */
[----:B------:R-:W-:Y:S02]  /*22c0*/  FSEL R163, R54, -INF , P6 ;  /* 0xff80000036a37808 */ /* 0x000fe40003000000 */
[----:B------:R-:W-:Y:S02]  /*22d0*/  ISETP.GT.AND P6, PT, R0, 0x49, PT ;  /* 0x000000490000780c */ /* 0x000fe40003fc4270 */
[----:B------:R-:W-:-:S02]  /*22e0*/  FSEL R168, R60, -INF , P2 ;  /* 0xff8000003ca87808 */ /* 0x000fc40001000000 */
[----:B------:R-:W-:Y:S02]  /*22f0*/  FMNMX.FTZ R3, R165, R34, !PT ;  /* 0x00000022a5037209 */ /* 0x000fe40007810000 */
        /* <DEDUP_REMOVED lines=21> */
[----:B------:R-:W-:Y:S02]  /*2450*/  FMNMX.FTZ R32, R173, R0, !PT ;  /* 0x00000000ad207209 */ /* 0x000fe40007810000 */
[----:B------:R-:W-:-:S02]  /*2460*/  FSEL R189, R63, -INF , P6 ;  /* 0xff8000003fbd7808 */ /* 0x000fc40003000000 */
[----:B------:R-:W-:Y:S02]  /*2470*/  FMNMX.FTZ R0, R186, R3, !PT ;  /* 0x00000003ba007209 */ /* 0x000fe40007810000 */
[----:B------:R-:W-:Y:S02]  /*2480*/  FSEL R185, R66, -INF , P1 ;  /* 0xff80000042b97808 */ /* 0x000fe40000800000 */
[----:B------:R-:W-:Y:S02]  /*2490*/  FMNMX.FTZ R0, R189, R0, !PT ;  /* 0x00000000bd007209 */ /* 0x000fe40007810000 */
[----:B------:R-:W-:Y:S02]  /*24a0*/  FSEL R187, R67, -INF , P5 ;  /* 0xff80000043bb7808 */ /* 0x000fe40002800000 */
[----:B------:R-:W-:Y:S02]  /*24b0*/  FMNMX.FTZ R0, R185, R0, !PT ;  /* 0x00000000b9007209 */ /* 0x000fe40007810000 */
[----:B------:R-:W-:-:S02]  /*24c0*/  FSEL R175, R69, -INF , P3 ;  /* 0xff80000045af7808 */ /* 0x000fc40001800000 */
[----:B------:R-:W-:Y:S02]  /*24d0*/  FSEL R188, R70, -INF , P4 ;  /* 0xff80000046bc7808 */ /* 0x000fe40002000000 */
[----:B------:R-:W-:Y:S02]  /*24e0*/  FMNMX.FTZ R3, R187, R0, !PT ;  /* 0x00000000bb037209 */ /* 0x000fe40007810000 */
[----:B------:R-:W-:Y:S02]  /*24f0*/  FMNMX.FTZ R32, R175, R32, !PT ;  /* 0x00000020af207209 */ /* 0x000fe40007810000 */
[----:B------:R-:W-:Y:S02]  /*2500*/  FSEL R193, R71, -INF , P3 ;  /* 0xff80000047c17808 */ /* 0x000fe40001800000 */
[----:B------:R-:W-:Y:S01]  /*2510*/  FMNMX.FTZ R0, R188, R3, !PT ;  /* 0x00000003bc007209 */ /* 0x000fe20007810000 */
[----:B------:R-:W0:Y:S01]  /*2520*/  SHFL.BFLY PT, R29, R32, 0x2, 0x1f ;  /* 0x0c401f00201d7f89 */ /* 0x000e2200000e0000 */
[----:B------:R-:W-:-:S02]  /*2530*/  PLOP3.LUT P2, PT, PT, PT, UP0, 0x80, 0x0 ;  /* 0x000000000000781c */ /* 0x000fc40003f4f008 */
[----:B------:R-:W-:-:S05]  /*2540*/  FMNMX.FTZ R3, R193, R0, !PT ;  /* 0x00000000c1037209 */ /* 0x000fca0007810000 */
[----:B------:R-:W1:Y:S01]  /*2550*/  SHFL.BFLY PT, R34, R3, 0x2, 0x1f ;  /* 0x0c401f0003227f89 */ /* 0x000e6200000e0000 */
[----:B0-----:R-:W-:-:S05]  /*2560*/  FMNMX.FTZ R29, R32, R29, !PT ;  /* 0x0000001d201d7209 */ /* 0x001fca0007810000 */
[----:B------:R-:W0:Y:S01]  /*2570*/  SHFL.BFLY PT, R0, R29, 0x1, 0x1f ;  /* 0x0c201f001d007f89 */ /* 0x000e2200000e0000 */
[----:B-1----:R-:W-:-:S05]  /*2580*/  FMNMX.FTZ R34, R3, R34, !PT ;  /* 0x0000002203227209 */ /* 0x002fca0007810000 */
[----:B------:R-:W1:Y:S01]  /*2590*/  SHFL.BFLY PT, R33, R34, 0x1, 0x1f ;  /* 0x0c201f0022217f89 */ /* 0x000e6200000e0000 */
[----:B0-----:R-:W-:-:S04]  /*25a0*/  FMNMX.FTZ R0, R29, R0, !PT ;  /* 0x000000001d007209 */ /* 0x001fc80007810000 */
[C---:B------:R-:W-:Y:S01]  /*25b0*/  FSETP.NEU.FTZ.AND P1, PT, R0.reuse, -INF , PT ;  /* 0xff8000000000780b */ /* 0x040fe20003f3d000 */
[----:B------:R-:W-:Y:S01]  /*25c0*/  FMUL.FTZ R191, R0, UR27 ;  /* 0x0000001b00bf7c20 */ /* 0x000fe20008410000 */
[----:B-1----:R-:W-:-:S04]  /*25d0*/  FMNMX.FTZ R3, R34, R33, !PT ;  /* 0x0000002122037209 */ /* 0x002fc80007810000 */
[----:B------:R-:W-:Y:S02]  /*25e0*/  FSEL R191, R191, RZ, P1 ;  /* 0x000000ffbfbf7208 */ /* 0x000fe40000800000 */
[C---:B------:R-:W-:Y:S01]  /*25f0*/  FSETP.NEU.FTZ.AND P1, PT, R3.reuse, -INF , PT ;  /* 0xff8000000300780b */ /* 0x040fe20003f3d000 */
[----:B------:R-:W-:Y:S02]  /*2600*/  FMUL.FTZ R190, R3, UR27 ;  /* 0x0000001b03be7c20 */ /* 0x000fe40008410000 */
[--C-:B------:R-:W-:Y:S01]  /*2610*/  FFMA.FTZ R177, R24, UR27, -R191.reuse ;  /* 0x0000001b18b17c23 */ /* 0x100fe200080108bf */
[--C-:B------:R-:W-:Y:S01]  /*2620*/  FFMA.FTZ R176, R26, UR27, -R191.reuse ;  /* 0x0000001b1ab07c23 */ /* 0x100fe200080108bf */
[--C-:B------:R-:W-:Y:S01]  /*2630*/  FFMA.FTZ R179, R28, UR27, -R191.reuse ;  /* 0x0000001b1cb37c23 */ /* 0x100fe200080108bf */
[----:B------:R-:W-:Y:S01]  /*2640*/  FSEL R190, R190, RZ, P1 ;  /* 0x000000ffbebe7208 */ /* 0x000fe20000800000 */
[--C-:B------:R-:W-:Y:S01]  /*2650*/  FFMA.FTZ R182, R30, UR27, -R191.reuse ;  /* 0x0000001b1eb67c23 */ /* 0x100fe200080108bf */
[----:B------:R-:W-:Y:S01]  /*2660*/  ISETP.NE.AND P1, PT, R72, RZ, PT ;  /* 0x000000ff4800720c */ /* 0x000fe20003f25270 */
[----:B------:R-:W-:Y:S01]  /*2670*/  MUFU.EX2 R177, R177 ;  /* 0x000000b100b17308 */ /* 0x000fe20000000800 */
[----:B------:R-:W0:Y:S01]  /*2680*/  S2R R72, SR_TID.X ;  /* 0x0000000000487919 */ /* 0x000e220000002100 */
[--C-:B------:R-:W-:Y:S01]  /*2690*/  FFMA.FTZ R178, R5, UR27, -R190.reuse ;  /* 0x0000001b05b27c23 */ /* 0x100fe200080108be */
[--C-:B------:R-:W-:Y:S01]  /*26a0*/  FFMA.FTZ R183, R27, UR27, -R190.reuse ;  /* 0x0000001b1bb77c23 */ /* 0x100fe200080108be */
[--C-:B------:R-:W-:Y:S01]  /*26b0*/  FFMA.FTZ R180, R25, UR27, -R190.reuse ;  /* 0x0000001b19b47c23 */ /* 0x100fe200080108be */
[--C-:B------:R-:W-:Y:S01]  /*26c0*/  FFMA.FTZ R181, R31, UR27, -R190.reuse ;  /* 0x0000001b1fb57c23 */ /* 0x100fe200080108be */
[--C-:B------:R-:W-:Y:S01]  /*26d0*/  FFMA.FTZ R195, R8, UR27, -R191.reuse ;  /* 0x0000001b08c37c23 */ /* 0x100fe200080108bf */
[--C-:B------:R-:W-:Y:S01]  /*26e0*/  FFMA.FTZ R8, R11, UR27, -R191.reuse ;  /* 0x0000001b0b087c23 */ /* 0x100fe200080108bf */
[----:B------:R-:W1:Y:S01]  /*26f0*/  MUFU.EX2 R176, R176 ;  /* 0x000000b000b07308 */ /* 0x000e620000000800 */
[--C-:B------:R-:W-:Y:S01]  /*2700*/  FFMA.FTZ R11, R20, UR27, -R191.reuse ;  /* 0x0000001b140b7c23 */ /* 0x100fe200080108bf */
[----:B------:R-:W-:Y:S01]  /*2710*/  FFMA.FTZ R6, R6, UR27, -R191 ;  /* 0x0000001b06067c23 */ /* 0x000fe200080108bf */
[----:B------:R-:W-:Y:S01]  /*2720*/  FFMA.FTZ R4, R4, UR27, -R190 ;  /* 0x0000001b04047c23 */ /* 0x000fe200080108be */
[----:B------:R-:W-:-:S02]  /*2730*/  @!P1 VIADD R24, R184, 0x32440 ;  /* 0x00032440b8189836 */ /* 0x000fc40000000000 */
[--C-:B------:R-:W-:Y:S01]  /*2740*/  FFMA.FTZ R7, R7, UR27, -R190.reuse ;  /* 0x0000001b07077c23 */ /* 0x100fe200080108be */
[--C-:B------:R-:W-:Y:S01]  /*2750*/  FFMA.FTZ R9, R9, UR27, -R190.reuse ;  /* 0x0000001b09097c23 */ /* 0x100fe200080108be */
[----:B------:R-:W-:Y:S01]  /*2760*/  FFMA.FTZ R20, R13, UR27, -R190 ;  /* 0x0000001b0d147c23 */ /* 0x000fe200080108be */
[----:B------:R-:W-:Y:S01]  /*2770*/  MUFU.EX2 R179, R179 ;  /* 0x000000b300b37308 */ /* 0x000fe20000000800 */
[----:B------:R-:W-:Y:S01]  /*2780*/  @!P1 PRMT R24, RZ, 0x654, R24 ;  /* 0x00000654ff189816 */ /* 0x000fe20000000018 */
[--C-:B------:R-:W-:Y:S01]  /*2790*/  FFMA.FTZ R13, R15, UR27, -R191.reuse ;  /* 0x0000001b0f0d7c23 */ /* 0x100fe200080108bf */
[--C-:B------:R-:W-:Y:S01]  /*27a0*/  FFMA.FTZ R197, R14, UR27, -R190.reuse ;  /* 0x0000001b0ec57c23 */ /* 0x100fe200080108be */
[--C-:B------:R-:W-:Y:S01]  /*27b0*/  FFMA.FTZ R15, R156, UR27, -R191.reuse ;  /* 0x0000001b9c0f7c23 */ /* 0x100fe200080108bf */
[--C-:B------:R-:W-:Y:S01]  /*27c0*/  FFMA.FTZ R14, R21, UR27, -R190.reuse ;  /* 0x0000001b150e7c23 */ /* 0x100fe200080108be */
[--C-:B------:R-:W-:Y:S01]  /*27d0*/  FFMA.FTZ R12, R12, UR27, -R191.reuse ;  /* 0x0000001b0c0c7c23 */ /* 0x100fe200080108bf */
[--C-:B------:R-:W-:Y:S01]  /*27e0*/  FFMA.FTZ R156, R160, UR27, -R191.reuse ;  /* 0x0000001ba09c7c23 */ /* 0x100fe200080108bf */
[----:B------:R-:W2:Y:S01]  /*27f0*/  MUFU.EX2 R182, R182 ;  /* 0x000000b600b67308 */ /* 0x000ea20000000800 */
[----:B-1----:R-:W-:Y:S01]  /*2800*/  F2FP.BF16.F32.PACK_AB R152, R176, R177 ;  /* 0x000000b1b098723e */ /* 0x002fe200000010ff */
[--C-:B------:R-:W-:Y:S01]  /*2810*/  FFMA.FTZ R10, R10, UR27, -R190.reuse ;  /* 0x0000001b0a0a7c23 */ /* 0x100fe200080108be */
[--C-:B------:R-:W-:Y:S01]  /*2820*/  FFMA.FTZ R21, R158, UR27, -R190.reuse ;  /* 0x0000001b9e157c23 */ /* 0x100fe200080108be */
[--C-:B------:R-:W-:Y:S01]  /*2830*/  FFMA.FTZ R160, R164, UR27, -R191.reuse ;  /* 0x0000001ba4a07c23 */ /* 0x100fe200080108bf */
[--C-:B------:R-:W-:Y:S01]  /*2840*/  FFMA.FTZ R158, R161, UR27, -R191.reuse ;  /* 0x0000001ba19e7c23 */ /* 0x100fe200080108bf */
[----:B------:R-:W-:Y:S01]  /*2850*/  FFMA.FTZ R164, R159, UR27, -R190 ;  /* 0x0000001b9fa47c23 */ /* 0x000fe200080108be */
[--C-:B------:R-:W-:Y:S01]  /*2860*/  FFMA.FTZ R157, R157, UR27, -R191.reuse ;  /* 0x0000001b9d9d7c23 */ /* 0x100fe200080108bf */
[----:B------:R-:W-:Y:S01]  /*2870*/  MUFU.EX2 R178, R178 ;  /* 0x000000b200b27308 */ /* 0x000fe20000000800 */
[----:B0-----:R-:W-:Y:S01]  /*2880*/  SHF.R.U32.HI R72, RZ, 0x7, R72 ;  /* 0x00000007ff487819 */ /* 0x001fe20000011648 */
[--C-:B------:R-:W-:Y:S01]  /*2890*/  FFMA.FTZ R161, R167, UR27, -R191.reuse ;  /* 0x0000001ba7a17c23 */ /* 0x100fe200080108bf */
[--C-:B------:R-:W-:Y:S01]  /*28a0*/  FFMA.FTZ R23, R23, UR27, -R190.reuse ;  /* 0x0000001b17177c23 */ /* 0x100fe200080108be */
[--C-:B------:R-:W-:Y:S01]  /*28b0*/  FFMA.FTZ R159, R163, UR27, -R190.reuse ;  /* 0x0000001ba39f7c23 */ /* 0x100fe200080108be */
[----:B------:R-:W-:Y:S01]  /*28c0*/  IADD3 R5, -R72, 0xb, RZ ;  /* 0x0000000b48057810 */ /* 0x000fe20007ffe1ff */
[--C-:B------:R-:W-:Y:S01]  /*28d0*/  FFMA.FTZ R163, R165, UR27, -R191.reuse ;  /* 0x0000001ba5a37c23 */ /* 0x100fe200080108bf */
[--C-:B------:R-:W-:Y:S01]  /*28e0*/  FFMA.FTZ R165, R168, UR27, -R191.reuse ;  /* 0x0000001ba8a57c23 */ /* 0x100fe200080108bf */
[----:B------:R-:W0:Y:S01]  /*28f0*/  MUFU.EX2 R183, R183 ;  /* 0x000000b700b77308 */ /* 0x000e220000000800 */
[----:B--2---:R-:W-:Y:S01]  /*2900*/  F2FP.BF16.F32.PACK_AB R154, R182, R179 ;  /* 0x000000b3b69a723e */ /* 0x004fe200000010ff */
[----:B------:R1:W-:Y:S06]  /*2910*/  BAR.ARV R5, 0x100 ;  /* 0x000400050000751d */ /* 0x0003ec0000002000 */
[----:B------:R2:W-:Y:S01]  /*2920*/  @!P1 SYNCS.ARRIVE.TRANS64.RED.A1T0 RZ, [R24+URZ], RZ ;  /* 0x000000ff18ff99a7 */ /* 0x0005e2000810043f */
[----:B------:R-:W-:Y:S01]  /*2930*/  MUFU.EX2 R180, R180 ;  /* 0x000000b400b47308 */ /* 0x000fe20000000800 */
[----:B------:R3:W-:Y:S01]  /*2940*/  BAR.SYNC.DEFER_BLOCKING R192, 0x100 ;  /* 0x000400c00000751d */ /* 0x0007e20000010000 */
[--C-:B------:R-:W-:Y:S01]  /*2950*/  FFMA.FTZ R168, R172, UR27, -R191.reuse ;  /* 0x0000001baca87c23 */ /* 0x100fe200080108bf */
[--C-:B------:R-:W-:Y:S01]  /*2960*/  FFMA.FTZ R167, R169, UR27, -R190.reuse ;  /* 0x0000001ba9a77c23 */ /* 0x100fe200080108be */
[--C-:B------:R-:W-:Y:S01]  /*2970*/  FFMA.FTZ R172, R174, UR27, -R190.reuse ;  /* 0x0000001baeac7c23 */ /* 0x100fe200080108be */
[--C-:B------:R-:W-:Y:S01]  /*2980*/  FFMA.FTZ R162, R162, UR27, -R191.reuse ;  /* 0x0000001ba2a27c23 */ /* 0x100fe200080108bf */
[--C-:B------:R-:W-:Y:S01]  /*2990*/  FFMA.FTZ R169, R186, UR27, -R190.reuse ;  /* 0x0000001bbaa97c23 */ /* 0x100fe200080108be */
[--C-:B------:R-:W-:Y:S01]  /*29a0*/  FFMA.FTZ R174, R189, UR27, -R190.reuse ;  /* 0x0000001bbdae7c23 */ /* 0x100fe200080108be */
[----:B------:R-:W4:Y:S01]  /*29b0*/  MUFU.EX2 R181, R181 ;  /* 0x000000b500b57308 */ /* 0x000f220000000800 */
[----:B0-----:R-:W-:Y:S01]  /*29c0*/  F2FP.BF16.F32.PACK_AB R153, R183, R178 ;  /* 0x000000b2b799723e */ /* 0x001fe200000010ff */
[--C-:B---3--:R-:W-:Y:S01]  /*29d0*/  FFMA.FTZ R192, R171, UR27, -R190.reuse ;  /* 0x0000001babc07c23 */ /* 0x108fe200080108be */
[--C-:B------:R-:W-:Y:S01]  /*29e0*/  FFMA.FTZ R171, R170, UR27, -R191.reuse ;  /* 0x0000001baaab7c23 */ /* 0x100fe200080108bf */
[--C-:B------:R-:W-:Y:S01]  /*29f0*/  FFMA.FTZ R170, R173, UR27, -R191.reuse ;  /* 0x0000001badaa7c23 */ /* 0x100fe200080108bf */
[--C-:B------:R-:W-:Y:S01]  /*2a00*/  FFMA.FTZ R173, R175, UR27, -R191.reuse ;  /* 0x0000001bafad7c23 */ /* 0x100fe200080108bf */
[--C-:B------:R-:W-:Y:S01]  /*2a10*/  FFMA.FTZ R175, R185, UR27, -R190.reuse ;  /* 0x0000001bb9af7c23 */ /* 0x100fe200080108be */
[--C-:B------:R-:W-:Y:S01]  /*2a20*/  FFMA.FTZ R185, R188, UR27, -R190.reuse ;  /* 0x0000001bbcb97c23 */ /* 0x100fe200080108be */
[----:B------:R-:W-:Y:S01]  /*2a30*/  MUFU.EX2 R6, R6 ;  /* 0x0000000600067308 */ /* 0x000fe20000000800 */
[----:B------:R-:W-:Y:S01]  /*2a40*/  FFMA.FTZ R166, R166, UR27, -R191 ;  /* 0x0000001ba6a67c23 */ /* 0x000fe200080108bf */
[--C-:B------:R-:W-:Y:S01]  /*2a50*/  FFMA.FTZ R186, R187, UR27, -R190.reuse ;  /* 0x0000001bbbba7c23 */ /* 0x100fe200080108be */
[----:B------:R-:W-:Y:S01]  /*2a60*/  FFMA.FTZ R188, R193, UR27, -R190 ;  /* 0x0000001bc1bc7c23 */ /* 0x000fe200080108be */
[----:B------:R-:W-:Y:S01]  /*2a70*/  FADD.FTZ R176, R177, R176 ;  /* 0x000000b0b1b07221 */ /* 0x000fe20000010000 */
[----:B------:R-:W-:Y:S01]  /*2a80*/  FADD.FTZ R183, R178, R183 ;  /* 0x000000b7b2b77221 */ /* 0x000fe20000010000 */
[----:B------:R-:W-:-:S02]  /*2a90*/  @!P1 VIADD R184, R184, 0x32460 ;  /* 0x00032460b8b89836 */ /* 0x000fc40000000000 */
[----:B------:R-:W0:Y:S01]  /*2aa0*/  MUFU.EX2 R195, R195 ;  /* 0x000000c300c37308 */ /* 0x000e220000000800 */
[----:B----4-:R-:W-:Y:S01]  /*2ab0*/  F2FP.BF16.F32.PACK_AB R155, R181, R180 ;  /* 0x000000b4b59b723e */ /* 0x010fe200000010ff */
[----:B------:R-:W-:Y:S01]  /*2ac0*/  FADD.FTZ R179, R179, R176 ;  /* 0x000000b0b3b37221 */ /* 0x000fe20000010000 */
[----:B------:R-:W-:Y:S01]  /*2ad0*/  FADD.FTZ R180, R180, R183 ;  /* 0x000000b7b4b47221 */ /* 0x000fe20000010000 */
[----:B------:R-:W-:Y:S01]  /*2ae0*/  @!P1 PRMT R184, RZ, 0x654, R184 ;  /* 0x00000654ffb89816 */ /* 0x000fe200000000b8 */
[----:B--2---:R-:W-:Y:S01]  /*2af0*/  WARPGROUP.ARRIVE ;  /* 0x00000000000079c5 */ /* 0x004fe20000000000 */
[----:B------:R-:W-:Y:S01]  /*2b00*/  FADD.FTZ R179, R182, R179 ;  /* 0x000000b3b6b37221 */ /* 0x000fe20000010000 */
[----:B------:R-:W-:Y:S01]  /*2b10*/  FADD.FTZ R181, R181, R180 ;  /* 0x000000b4b5b57221 */ /* 0x000fe20000010000 */
[----:B------:R-:W-:Y:S03]  /*2b20*/  MUFU.EX2 R8, R8 ;  /* 0x0000000800087308 */ /* 0x000fe60000000800 */
[----:B------:R-:W-:Y:S01]  /*2b30*/  HGMMA.64x256x16.F32.BF16 R24, R152, gdesc[UR4].tnspB, RZ, !UPT, gsb0 ;  /* 0x43e0000498187df0 */ /* 0x000fe2000c0018ff */
[----:B------:R-:W-:Y:S01]  /*2b40*/  UIADD3 UR6, UR10, 0x80, URZ ;  /* 0x000000800a067890 */ /* 0x000fe2000fffe03f */
[----:B------:R-:W-:-:S03]  /*2b50*/  UMOV UR7, 0x40000040 ;  /* 0x4000004000077882 */ /* 0x000fc60000000000 */
[----:B------:R-:W-:Y:S08]  /*2b60*/  MUFU.EX2 R11, R11 ;  /* 0x0000000b000b7308 */ /* 0x000ff00000000800 */
[----:B------:R-:W-:Y:S08]  /*2b70*/  MUFU.EX2 R4, R4 ;  /* 0x0000000400047308 */ /* 0x000ff00000000800 */
[----:B------:R-:W2:Y:S08]  /*2b80*/  MUFU.EX2 R7, R7 ;  /* 0x0000000700077308 */ /* 0x000eb00000000800 */
[----:B------:R-:W-:Y:S08]  /*2b90*/  MUFU.EX2 R9, R9 ;  /* 0x0000000900097308 */ /* 0x000ff00000000800 */
[----:B------:R-:W3:Y:S08]  /*2ba0*/  MUFU.EX2 R20, R20 ;  /* 0x0000001400147308 */ /* 0x000ef00000000800 */
[----:B------:R-:W-:Y:S08]  /*2bb0*/  MUFU.EX2 R12, R12 ;  /* 0x0000000c000c7308 */ /* 0x000ff00000000800 */
[----:B------:R-:W4:Y:S08]  /*2bc0*/  MUFU.EX2 R13, R13 ;  /* 0x0000000d000d7308 */ /* 0x000f300000000800 */
[----:B------:R-:W-:Y:S08]  /*2bd0*/  MUFU.EX2 R15, R15 ;  /* 0x0000000f000f7308 */ /* 0x000ff00000000800 */
[----:B------:R-:W-:Y:S08]  /*2be0*/  MUFU.EX2 R156, R156 ;  /* 0x0000009c009c7308 */ /* 0x000ff00000000800 */
[----:B------:R-:W-:Y:S08]  /*2bf0*/  MUFU.EX2 R10, R10 ;  /* 0x0000000a000a7308 */ /* 0x000ff00000000800 */
[----:B------:R-:W5:Y:S08]  /*2c00*/  MUFU.EX2 R197, R197 ;  /* 0x000000c500c57308 */ /* 0x000f700000000800 */
[----:B------:R-:W-:Y:S08]  /*2c10*/  MUFU.EX2 R14, R14 ;  /* 0x0000000e000e7308 */ /* 0x000ff00000000800 */
[----:B------:R-:W1:Y:S08]  /*2c20*/  MUFU.EX2 R21, R21 ;  /* 0x0000001500157308 */ /* 0x000e700000000800 */
[----:B------:R-:W-:Y:S08]  /*2c30*/  MUFU.EX2 R157, R157 ;  /* 0x0000009d009d7308 */ /* 0x000ff00000000800 */
[----:B------:R-:W1:Y:S08]  /*2c40*/  MUFU.EX2 R158, R158 ;  /* 0x0000009e009e7308 */ /* 0x000e700000000800 */
[----:B------:R-:W-:Y:S08]  /*2c50*/  MUFU.EX2 R160, R160 ;  /* 0x000000a000a07308 */ /* 0x000ff00000000800 */
[----:B------:R-:W-:Y:S08]  /*2c60*/  MUFU.EX2 R161, R161 ;  /* 0x000000a100a17308 */ /* 0x000ff00000000800 */
[----:B------:R-:W-:Y:S08]  /*2c70*/  MUFU.EX2 R23, R23 ;  /* 0x0000001700177308 */ /* 0x000ff00000000800 */
[----:B------:R-:W1:Y:S08]  /*2c80*/  MUFU.EX2 R164, R164 ;  /* 0x000000a400a47308 */ /* 0x000e700000000800 */
        /* <DEDUP_REMOVED lines=14> */
[----:B------:R-:W-:Y:S01]  /*2d70*/  MUFU.EX2 R175, R175 ;  /* 0x000000af00af7308 */ /* 0x000fe20000000800 */
[----:B------:R-:W-:-:S02]  /*2d80*/  WARPGROUP.DEPBAR.LE gsb0, 0x0 ;  /* 0x00008000000079c5 */ /* 0x000fc40000010000 */
[----:B0-----:R-:W-:Y:S01]  /*2d90*/  F2FP.BF16.F32.PACK_AB R152, R195, R6 ;  /* 0x00000006c398723e */ /* 0x001fe200000010ff */
[----:B------:R-:W-:Y:S01]  /*2da0*/  FADD.FTZ R6, R6, R179 ;  /* 0x000000b306067221 */ /* 0x000fe20000010000 */
[----:B--2---:R-:W-:Y:S01]  /*2db0*/  F2FP.BF16.F32.PACK_AB R153, R7, R4 ;  /* 0x000000040799723e */ /* 0x004fe200000010ff */
[----:B------:R-:W-:Y:S01]  /*2dc0*/  FADD.FTZ R4, R4, R181 ;  /* 0x000000b504047221 */ /* 0x000fe20000010000 */
[----:B------:R-:W-:Y:S01]  /*2dd0*/  F2FP.BF16.F32.PACK_AB R154, R11, R8 ;  /* 0x000000080b9a723e */ /* 0x000fe200000010ff */
[----:B------:R-:W0:Y:S01]  /*2de0*/  MUFU.EX2 R186, R186 ;  /* 0x000000ba00ba7308 */ /* 0x000e220000000800 */
[----:B---3--:R-:W-:Y:S01]  /*2df0*/  F2FP.BF16.F32.PACK_AB R155, R20, R9 ;  /* 0x00000009149b723e */ /* 0x008fe200000010ff */
[----:B------:R-:W-:Y:S01]  /*2e00*/  FADD.FTZ R195, R195, R6 ;  /* 0x00000006c3c37221 */ /* 0x000fe20000010000 */
[----:B------:R-:W-:Y:S02]  /*2e10*/  FADD.FTZ R4, R7, R4 ;  /* 0x0000000407047221 */ /* 0x000fe40000010000 */
[----:B------:R-:W-:Y:S01]  /*2e20*/  WARPGROUP.ARRIVE ;  /* 0x00000000000079c5 */ /* 0x000fe20000000000 */
[----:B------:R-:W-:Y:S01]  /*2e30*/  FADD.FTZ R8, R8, R195 ;  /* 0x000000c308087221 */ /* 0x000fe20000010000 */
[----:B------:R-:W-:Y:S01]  /*2e40*/  FADD.FTZ R9, R9, R4 ;  /* 0x0000000409097221 */ /* 0x000fe20000010000 */
[----:B------:R-:W-:Y:S02]  /*2e50*/  MUFU.EX2 R185, R185 ;  /* 0x000000b900b97308 */ /* 0x000fe40000000800 */
[----:B------:R-:W-:Y:S01]  /*2e60*/  FADD.FTZ R11, R11, R8 ;  /* 0x000000080b0b7221 */ /* 0x000fe20000010000 */
[----:B------:R-:W-:Y:S01]  /*2e70*/  HGMMA.64x256x16.F32.BF16 R24, R152, gdesc[UR4].tnspB, R24, gsb0 ;  /* 0x43e0000498187df0 */ /* 0x000fe20008001818 */
[----:B------:R-:W-:Y:S01]  /*2e80*/  UIADD3 UR6, UR10, 0x100, URZ ;  /* 0x000001000a067890 */ /* 0x000fe2000fffe03f */
[----:B------:R-:W-:Y:S01]  /*2e90*/  FADD.FTZ R9, R20, R9 ;  /* 0x0000000914097221 */ /* 0x000fe20000010000 */
[----:B------:R-:W-:-:S02]  /*2ea0*/  UMOV UR7, 0x40000040 ;  /* 0x4000004000077882 */ /* 0x000fc40000000000 */
[----:B------:R-:W2:Y:S01]  /*2eb0*/  MUFU.EX2 R188, R188 ;  /* 0x000000bc00bc7308 */ /* 0x000ea20000000800 */
[----:B------:R-:W-:Y:S02]  /*2ec0*/  WARPGROUP.DEPBAR.LE gsb0, 0x0 ;  /* 0x00008000000079c5 */ /* 0x000fe40000010000 */
[----:B----4-:R-:W-:Y:S01]  /*2ed0*/  F2FP.BF16.F32.PACK_AB R152, R13, R12 ;  /* 0x0000000c0d98723e */ /* 0x010fe200000010ff */
[----:B------:R-:W-:Y:S01]  /*2ee0*/  FADD.FTZ R12, R12, R11 ;  /* 0x0000000b0c0c7221 */ /* 0x000fe20000010000 */
[----:B-----5:R-:W-:Y:S01]  /*2ef0*/  F2FP.BF16.F32.PACK_AB R153, R197, R10 ;  /* 0x0000000ac599723e */ /* 0x020fe200000010ff */
[----:B------:R-:W-:Y:S01]  /*2f00*/  FADD.FTZ R10, R10, R9 ;  /* 0x000000090a0a7221 */ /* 0x000fe20000010000 */
[----:B------:R-:W-:Y:S01]  /*2f10*/  F2FP.BF16.F32.PACK_AB R154, R156, R15 ;  /* 0x0000000f9c9a723e */ /* 0x000fe200000010ff */
[----:B------:R-:W-:Y:S01]  /*2f20*/  FADD.FTZ R12, R13, R12 ;  /* 0x0000000c0d0c7221 */ /* 0x000fe20000010000 */
[----:B-1----:R-:W-:Y:S01]  /*2f30*/  F2FP.BF16.F32.PACK_AB R155, R21, R14 ;  /* 0x0000000e159b723e */ /* 0x002fe200000010ff */
[----:B------:R-:W-:-:S02]  /*2f40*/  FADD.FTZ R197, R197, R10 ;  /* 0x0000000ac5c57221 */ /* 0x000fc40000010000 */
[----:B------:R-:W-:Y:S01]  /*2f50*/  FADD.FTZ R15, R15, R12 ;  /* 0x0000000c0f0f7221 */ /* 0x000fe20000010000 */
[----:B------:R-:W-:Y:S01]  /*2f60*/  WARPGROUP.ARRIVE ;  /* 0x00000000000079c5 */ /* 0x000fe20000000000 */
[----:B------:R-:W-:Y:S02]  /*2f70*/  FADD.FTZ R14, R14, R197 ;  /* 0x000000c50e0e7221 */ /* 0x000fe40000010000 */
[----:B------:R-:W-:Y:S02]  /*2f80*/  FADD.FTZ R156, R156, R15 ;  /* 0x0000000f9c9c7221 */ /* 0x000fe40000010000 */
[----:B------:R-:W-:-:S05]  /*2f90*/  FADD.FTZ R14, R21, R14 ;  /* 0x0000000e150e7221 */ /* 0x000fca0000010000 */
[----:B------:R-:W-:Y:S01]  /*2fa0*/  HGMMA.64x256x16.F32.BF16 R24, R152, gdesc[UR4].tnspB, R24, gsb0 ;  /* 0x43e0000498187df0 */ /* 0x000fe20008001818 */
[----:B------:R-:W-:Y:S01]  /*2fb0*/  UIADD3 UR6, UR10, 0x180, URZ ;  /* 0x000001800a067890 */ /* 0x000fe2000fffe03f */
[----:B------:R-:W-:Y:S01]  /*2fc0*/  UMOV UR7, 0x40000040 ;  /* 0x4000004000077882 */ /* 0x000fe20000000000 */
[----:B------:R-:W-:Y:S02]  /*2fd0*/  WARPGROUP.DEPBAR.LE gsb0, 0x0 ;  /* 0x00008000000079c5 */ /* 0x000fe40000010000 */
[----:B------:R-:W-:Y:S01]  /*2fe0*/  F2FP.BF16.F32.PACK_AB R152, R158, R157 ;  /* 0x0000009d9e98723e */ /* 0x000fe200000010ff */
[----:B------:R-:W-:Y:S01]  /*2ff0*/  FADD.FTZ R157, R157, R156 ;  /* 0x0000009c9d9d7221 */ /* 0x000fe20000010000 */
[----:B------:R-:W-:Y:S01]  /*3000*/  F2FP.BF16.F32.PACK_AB R153, R164, R23 ;  /* 0x00000017a499723e */ /* 0x000fe200000010ff */
[----:B------:R-:W-:Y:S01]  /*3010*/  FADD.FTZ R23, R23, R14 ;  /* 0x0000000e17177221 */ /* 0x000fe20000010000 */
[----:B------:R-:W-:Y:S01]  /*3020*/  F2FP.BF16.F32.PACK_AB R154, R161, R160 ;  /* 0x000000a0a19a723e */ /* 0x000fe200000010ff */
[----:B------:R-:W-:Y:S01]  /*3030*/  FADD.FTZ R157, R158, R157 ;  /* 0x0000009d9e9d7221 */ /* 0x000fe20000010000 */
[----:B------:R-:W-:Y:S01]  /*3040*/  F2FP.BF16.F32.PACK_AB R155, R192, R159 ;  /* 0x0000009fc09b723e */ /* 0x000fe200000010ff */
[----:B------:R-:W-:-:S02]  /*3050*/  FADD.FTZ R164, R164, R23 ;  /* 0x00000017a4a47221 */ /* 0x000fc40000010000 */
[----:B------:R-:W-:Y:S01]  /*3060*/  FADD.FTZ R160, R160, R157 ;  /* 0x0000009da0a07221 */ /* 0x000fe20000010000 */
[----:B------:R-:W-:Y:S01]  /*3070*/  WARPGROUP.ARRIVE ;  /* 0x00000000000079c5 */ /* 0x000fe20000000000 */
[----:B------:R-:W-:Y:S02]  /*3080*/  FADD.FTZ R159, R159, R164 ;  /* 0x000000a49f9f7221 */ /* 0x000fe40000010000 */
[----:B------:R-:W-:Y:S02]  /*3090*/  FADD.FTZ R161, R161, R160 ;  /* 0x000000a0a1a17221 */ /* 0x000fe40000010000 */
[----:B------:R-:W-:-:S08]  /*30a0*/  FADD.FTZ R192, R192, R159 ;  /* 0x0000009fc0c07221 */ /* 0x000fd00000010000 */
        /* <DEDUP_REMOVED lines=23> */
[----:B0-----:R-:W-:Y:S01]  /*3220*/  F2FP.BF16.F32.PACK_AB R153, R186, R175 ;  /* 0x000000afba99723e */ /* 0x001fe200000010ff */
[----:B------:R-:W-:Y:S01]  /*3230*/  FADD.FTZ R175, R175, R174 ;  /* 0x000000aeafaf7221 */ /* 0x000fe20000010000 */
[----:B------:R-:W-:Y:S01]  /*3240*/  F2FP.BF16.F32.PACK_AB R154, R173, R170 ;  /* 0x000000aaad9a723e */ /* 0x000fe200000010ff */
[----:B------:R-:W-:Y:S01]  /*3250*/  FADD.FTZ R171, R171, R166 ;  /* 0x000000a6abab7221 */ /* 0x000fe20000010000 */
[----:B--2---:R-:W-:Y:S01]  /*3260*/  F2FP.BF16.F32.PACK_AB R155, R188, R185 ;  /* 0x000000b9bc9b723e */ /* 0x004fe200000010ff */
[----:B------:R-:W-:-:S02]  /*3270*/  FADD.FTZ R186, R186, R175 ;  /* 0x000000afbaba7221 */ /* 0x000fc40000010000 */
[----:B------:R-:W-:Y:S01]  /*3280*/  FADD.FTZ R4, R170, R171 ;  /* 0x000000abaa047221 */ /* 0x000fe20000010000 */
[----:B------:R-:W-:Y:S01]  /*3290*/  WARPGROUP.ARRIVE ;  /* 0x00000000000079c5 */ /* 0x000fe20000000000 */
[----:B------:R-:W-:Y:S02]  /*32a0*/  FADD.FTZ R185, R185, R186 ;  /* 0x000000bab9b97221 */ /* 0x000fe40000010000 */
[----:B------:R-:W-:Y:S02]  /*32b0*/  FADD.FTZ R4, R173, R4 ;  /* 0x00000004ad047221 */ /* 0x000fe40000010000 */
[----:B------:R-:W-:-:S08]  /*32c0*/  FADD.FTZ R6, R188, R185 ;  /* 0x000000b9bc067221 */ /* 0x000fd00000010000 */
[----:B------:R-:W-:Y:S03]  /*32d0*/  HGMMA.64x256x16.F32.BF16 R24, R152, gdesc[UR4].tnspB, R24, gsb0 ;  /* 0x43e0000498187df0 */ /* 0x000fe60008001818 */
[----:B------:R-:W-:Y:S02]  /*32e0*/  WARPGROUP.DEPBAR.LE gsb0, 0x0 ;  /* 0x00008000000079c5 */ /* 0x000fe40000010000 */
[----:B------:R0:W-:Y:S01]  /*32f0*/  @!P1 SYNCS.ARRIVE.TRANS64.RED.A1T0 RZ, [R184+URZ], RZ ;  /* 0x000000ffb8ff99a7 */ /* 0x0001e2000810043f */
[----:B------:R-:W-:Y:S05]  /*3300*/  @!P2 BRA `(.L_x_9263) ;  /* 0x00000024000ca947 */ /* 0x000fea0003800000 */
[----:B------:R-:W-:Y:S01]  /*3310*/  IMAD.MOV.U32 R11, RZ, RZ, R3 ;  /* 0x000000ffff0b7224 */ /* 0x000fe200078e0003 */
[----:B------:R-:W-:Y:S01]  /*3320*/  UIADD3 UR45, UR45, -0x2, URZ ;  /* 0xfffffffe2d2d7890 */ /* 0x000fe2000fffe03f */
[----:B------:R-:W-:Y:S01]  /*3330*/  IMAD.MOV.U32 R7, RZ, RZ, R0 ;  /* 0x000000ffff077224 */ /* 0x000fe200078e0000 */
[----:B------:R-:W-:-:S10]  /*3340*/  ULDC UR27, c[0x0][0xa80] ;  /* 0x0002a000001b7ab9 */ /* 0x000fd40000000800 */
.L_x_9272:
        /* <DEDUP_REMOVED lines=8> */
[----:B-1----:R-:W-:Y:S11]  /*33d0*/  @!P0 BRA `(.L_x_9264) ;  /* 0x0000000000048947 */ /* 0x002ff60003800000 */
[----:B------:R-:W-:Y:S01]  /*33e0*/  BPT.TRAP 0x1 ;  /* 0x000000040000795c */ /* 0x000fe20000300000 */
.L_x_9264:
[----:B------:R-:W1:Y:S01]  /*33f0*/  S2UR UR7, SR_CgaCtaId ;  /* 0x00000000000779c3 */ /* 0x000e620000008800 */
[----:B------:R-:W-:Y:S01]  /*3400*/  UMOV UR6, 0x400 ;  /* 0x0000040000067882 */ /* 0x000fe20000000000 */
[----:B------:R-:W-:-:S05]  /*3410*/  IMAD.U32 R0, RZ, RZ, UR37 ;  /* 0x00000025ff007e24 */ /* 0x000fca000f8e00ff */
[----:B------:R-:W-:Y:S01]  /*3420*/  SHF.L.U32 R0, R0, 0x1f, RZ ;  /* 0x0000001f00007819 */ /* 0x000fe200000006ff */
[----:B-1----:R-:W-:-:S04]  /*3430*/  ULEA UR20, UR7, UR6, 0x18 ;  /* 0x0000000607147291 */ /* 0x002fc8000f8ec03f */
[----:B------:R-:W-:-:S09]  /*3440*/  ULEA UR28, UR38, UR20, 0x3 ;  /* 0x00000014261c7291 */ /* 0x000fd2000f8e183f */
[----:B------:R1:W2:Y:S01]  /*3450*/  SYNCS.PHASECHK.TRANS64.TRYWAIT P3, [UR28+0x32430], R0 ;  /* 0x03243000ff0075a7 */ /* 0x0002a2000806015c */
[----:B------:R-:W-:Y:S05]  /*3460*/  @!P0 BRA `(.L_x_9265) ;  /* 0x0000000000048947 */ /* 0x000fea0003800000 */
[----:B------:R-:W-:Y:S01]  /*3470*/  BPT.TRAP 0x1 ;  /* 0x000000040000795c */ /* 0x000fe20000300000 */
.L_x_9265:
[----:B--2---:R-:W-:Y:S05]  /*3480*/  @P3 BRA `(.L_x_9266) ;  /* 0x0000000000083947 */ /* 0x004fea0003800000 */
[----:B------:R-:W2:Y:S02]  /*3490*/  SYNCS.PHASECHK.TRANS64.TRYWAIT P3, [UR28+0x32430], R0 ;  /* 0x03243000ff0075a7 */ /* 0x000ea4000806015c */
[----:B--2---:R-:W-:Y:S05]  /*34a0*/  @!P3 BRA `(.L_x_9267) ;  /* 0x00000098005cb947 */ /* 0x004fea0003800000 */
.L_x_9266:
[----:B------:R-:W-:Y:S01]  /*34b0*/  UIMAD UR6, UR38, 0x300, UR24 ;  /* 0x00000300260678a4 */ /* 0x000fe2000f8e0218 */
[----:B0-----:R-:W-:Y:S01]  /*34c0*/  WARPGROUP.ARRIVE ;  /* 0x00000000000079c5 */ /* 0x001fe20000000000 */
[----:B------:R-:W-:Y:S01]  /*34d0*/  UMOV UR7, 0x40000040 ;  /* 0x4000004000077882 */ /* 0x000fe20000000000 */
[----:B------:R-:W-:Y:S01]  /*34e0*/  UMOV UR11, 0x40000040 ;  /* 0x40000040000b7882 */ /* 0x000fe20000000000 */
[----:B------:R-:W-:Y:S02]  /*34f0*/  UIADD3 UR10, UR6, 0x2, URZ ;  /* 0x00000002060a7890 */ /* 0x000fe4000fffe03f */
[----:B------:R-:W-:Y:S01]  /*3500*/  UIADD3 UR14, UR6, 0x4, URZ ;  /* 0x00000004060e7890 */ /* 0x000fe2000fffe03f */
[----:B------:R-:W-:Y:S02]  /*3510*/  UMOV UR15, 0x40000040 ;  /* 0x40000040000f7882 */ /* 0x000fe40000000000 */
[----:B------:R-:W-:Y:S01]  /*3520*/  HGMMA.64x96x16.F32.BF16 R152, gdesc[UR4], RZ, !UPT, gsb0 ;  /* 0x01600000049879f0 */ /* 0x000fe2000c0018ff */
[----:B------:R-:W-:Y:S01]  /*3530*/  UIADD3 UR18, UR6, 0x6, URZ ;  /* 0x0000000606127890 */ /* 0x000fe2000fffe03f */
        /* <DEDUP_REMOVED lines=13> */
.L_x_9268:
[----:B------:R0:W3:Y:S01]  /*3610*/  SYNCS.PHASECHK.TRANS64.TRYWAIT P3, [UR28+0x32450], R0 ;  /* 0x03245000ff0075a7 */ /* 0x0000e2000806015c */
[----:B------:R-:W-:Y:S05]  /*3620*/  @!P0 BRA `(.L_x_9269) ;  /* 0x0000000000048947 */ /* 0x000fea0003800000 */
[----:B------:R-:W-:Y:S01]  /*3630*/  BPT.TRAP 0x1 ;  /* 0x000000040000795c */ /* 0x000fe20000300000 */
.L_x_9269:
[----:B---3--:R-:W-:Y:S05]  /*3640*/  @P3 BRA `(.L_x_9270) ;  /* 0x0000000000083947 */ /* 0x008fea0003800000 */
[----:B------:R-:W3:Y:S02]  /*3650*/  SYNCS.PHASECHK.TRANS64.TRYWAIT P3, [UR28+0x32450], R0 ;  /* 0x03245000ff0075a7 */ /* 0x000ee4000806015c */
[----:B---3--:R-:W-:Y:S05]  /*3660*/  @!P3 BRA `(.L_x_9271) ;  /* 0x000000980004b947 */ /* 0x008fea0003800000 */
.L_x_9270:
[----:B------:R-:W-:Y:S01]  /*3670*/  ULEA UR20, UR42, UR20, 0xd ;  /* 0x000000142a147291 */ /* 0x000fe2000f8e683f */
[----:B------:R-:W-:Y:S01]  /*3680*/  WARPGROUP.ARRIVE ;  /* 0x00000000000079c5 */ /* 0x000fe20000000000 */
[----:B------:R-:W-:-:S05]  /*3690*/  UIMAD UR7, UR38, 0xc00, UR25 ;  /* 0x00000c00260778a4 */ /* 0x000fca000f8e0219 */
[----:B------:R-:W3:Y:S01]  /*36a0*/  S2R R200, SR_TID.X ;  /* 0x0000000000c87919 */ /* 0x000ee20000002100 */
[----:B------:R-:W-:Y:S01]  /*36b0*/  UIADD3 UR20, UR20, 0x22400, URZ ;  /* 0x0002240014147890 */ /* 0x000fe2000fffe03f */
[----:B------:R-:W-:Y:S01]  /*36c0*/  IMAD.U32 R20, RZ, RZ, UR28 ;  /* 0x0000001cff147e24 */ /* 0x000fe2000f8e00ff */
[----:B------:R-:W-:Y:S01]  /*36d0*/  UMOV UR23, 0x40000040 ;  /* 0x4000004000177882 */ /* 0x000fe20000000000 */
[----:B------:R-:W-:Y:S01]  /*36e0*/  UMOV UR21, 0x40000040 ;  /* 0x4000004000157882 */ /* 0x000fe20000000000 */
[----:B------:R-:W-:Y:S01]  /*36f0*/  USHF.R.U32.HI UR20, URZ, 0x4, UR20 ;  /* 0x000000043f147899 */ /* 0x000fe20008011614 */
[C---:B------:R-:W-:Y:S01]  /*3700*/  @!P1 VIADD R21, R20.reuse, 0x32440 ;  /* 0x0003244014159836 */ /* 0x040fe20000000000 */
[----:B------:R-:W-:Y:S01]  /*3710*/  UMOV UR22, UR7 ;  /* 0x0000000700167c82 */ /* 0x000fe20008000000 */
[----:B------:R-:W-:Y:S01]  /*3720*/  UIMAD UR10, UR38, 0xc00, UR26 ;  /* 0x00000c00260a78a4 */ /* 0x000fe2000f8e021a */
[----:B------:R-:W-:Y:S01]  /*3730*/  @!P1 VIADD R20, R20, 0x32460 ;  /* 0x0003246014149836 */ /* 0x000fe20000000000 */
[----:B------:R-:W-:-:S04]  /*3740*/  ULOP3.LUT UR6, UR20, 0x3fff, URZ, 0xc0, !UPT ;  /* 0x00003fff14067892 */ /* 0x000fc8000f8ec03f */
[----:B------:R-:W-:Y:S01]  /*3750*/  ULOP3.LUT UR6, UR6, 0x10000, URZ, 0xfc, !UPT ;  /* 0x0001000006067892 */ /* 0x000fe2000f8efc3f */
[----:B------:R-:W-:-:S06]  /*3760*/  @!P1 PRMT R20, RZ, 0x654, R20 ;  /* 0x00000654ff149816 */ /* 0x000fcc0000000014 */
[----:B------:R-:W-:Y:S02]  /*3770*/  UMOV UR20, UR6 ;  /* 0x0000000600147c82 */ /* 0x000fe40008000000 */
[----:B------:R-:W-:Y:S01]  /*3780*/  HGMMA.64x96x16.F32.BF16 R152, gdesc[UR20], R152, gsb0 ;  /* 0x01600000149879f0 */ /* 0x000fe20008001898 */
[----:B------:R-:W-:Y:S02]  /*3790*/  UIADD3 UR22, UR7, 0x2, URZ ;  /* 0x0000000207167890 */ /* 0x000fe4000fffe03f */
[----:B------:R-:W-:Y:S01]  /*37a0*/  UIADD3 UR20, UR6, 0x2, URZ ;  /* 0x0000000206147890 */ /* 0x000fe2000fffe03f */
[----:B------:R-:W-:Y:S01]  /*37b0*/  UMOV UR23, 0x40000040 ;  /* 0x4000004000177882 */ /* 0x000fe20000000000 */
[----:B------:R-:W-:Y:S01]  /*37c0*/  UMOV UR21, 0x40000040 ;  /* 0x4000004000157882 */ /* 0x000fe20000000000 */
[----:B---3--:R-:W-:Y:S01]  /*37d0*/  SHF.R.U32.HI R200, RZ, 0x7, R200 ;  /* 0x00000007ffc87819 */ /* 0x008fe200000116c8 */
        /* <DEDUP_REMOVED lines=98> */
[----:B------:R-:W-:Y:S01]  /*3e00*/  UMOV UR6, UR10 ;  /* 0x0000000a00067c82 */ /* 0x000fe20008000000 */
[----:B------:R-:W-:Y:S01]  /*3e10*/  UMOV UR7, 0x40000040 ;  /* 0x4000004000077882 */ /* 0x000fe20000000000 */
[----:B------:R-:W-:Y:S02]  /*3e20*/  WARPGROUP.DEPBAR.LE gsb0, 0x0 ;  /* 0x00008000000079c5 */ /* 0x000fe40000010000 */
[----:B------:R-:W-:-:S06]  /*3e30*/  WARPGROUP.ARRIVE ;  /* 0x00000000000079c5 */ /* 0x000fcc0000000000 */
[----:B------:R-:W-:Y:S03]  /*3e40*/  HGMMA.64x96x16.F32.BF16 R152, gdesc[UR20], R152, gsb0 ;  /* 0x01600000149879f0 */ /* 0x000fe60008001898 */
[----:B------:R-:W-:Y:S02]  /*3e50*/  WARPGROUP.DEPBAR.LE gsb0, 0x0 ;  /* 0x00008000000079c5 */ /* 0x000fe40000010000 */
[----:B012---:R-:W-:-:S04]  /*3e60*/  FMNMX.FTZ R0, R152, R7, !PT ;  /* 0x0000000798007209 */ /* 0x007fc80007810000 */
[----:B------:R-:W-:-:S04]  /*3e70*/  FMNMX.FTZ R3, R153, R0, !PT ;  /* 0x0000000099037209 */ /* 0x000fc80007810000 */
[----:B------:R-:W-:-:S04]  /*3e80*/  FMNMX.FTZ R0, R156, R3, !PT ;  /* 0x000000039c007209 */ /* 0x000fc80007810000 */
[----:B------:R-:W-:-:S04]  /*3e90*/  FMNMX.FTZ R3, R157, R0, !PT ;  /* 0x000000009d037209 */ /* 0x000fc80007810000 */
[----:B------:R-:W-:-:S04]  /*3ea0*/  FMNMX.FTZ R0, R160, R3, !PT ;  /* 0x00000003a0007209 */ /* 0x000fc80007810000 */
        /* <DEDUP_REMOVED lines=37> */
[----:B------:R-:W-:-:S03]  /*4100*/  FMNMX.FTZ R0, R190, R3, !PT ;  /* 0x00000003be007209 */ /* 0x000fc60007810000 */
[----:B------:R-:W0:Y:S01]  /*4110*/  SHFL.BFLY PT, R5, R8, 0x2, 0x1f ;  /* 0x0c401f0008057f89 */ /* 0x000e2200000e0000 */
[----:B------:R-:W-:-:S04]  /*4120*/  FMNMX.FTZ R3, R191, R0, !PT ;  /* 0x00000000bf037209 */ /* 0x000fc80007810000 */
[----:B------:R-:W-:-:S04]  /*4130*/  FMNMX.FTZ R0, R194, R3, !PT ;  /* 0x00000003c2007209 */ /* 0x000fc80007810000 */
[----:B------:R-:W-:-:S04]  /*4140*/  FMNMX.FTZ R3, R195, R0, !PT ;  /* 0x00000000c3037209 */ /* 0x000fc80007810000 */
[----:B------:R-:W-:-:S04]  /*4150*/  FMNMX.FTZ R0, R198, R3, !PT ;  /* 0x00000003c6007209 */ /* 0x000fc80007810000 */
[----:B------:R-:W-:-:S05]  /*4160*/  FMNMX.FTZ R3, R199, R0, !PT ;  /* 0x00000000c7037209 */ /* 0x000fca0007810000 */
[----:B------:R-:W1:Y:S01]  /*4170*/  SHFL.BFLY PT, R10, R3, 0x2, 0x1f ;  /* 0x0c401f00030a7f89 */ /* 0x000e6200000e0000 */
[----:B0-----:R-:W-:-:S05]  /*4180*/  FMNMX.FTZ R5, R8, R5, !PT ;  /* 0x0000000508057209 */ /* 0x001fca0007810000 */
[----:B------:R-:W0:Y:S01]  /*4190*/  SHFL.BFLY PT, R0, R5, 0x1, 0x1f ;  /* 0x0c201f0005007f89 */ /* 0x000e2200000e0000 */
[----:B-1----:R-:W-:-:S05]  /*41a0*/  FMNMX.FTZ R10, R3, R10, !PT ;  /* 0x0000000a030a7209 */ /* 0x002fca0007810000 */
[----:B------:R-:W1:Y:S01]  /*41b0*/  SHFL.BFLY PT, R13, R10, 0x1, 0x1f ;  /* 0x0c201f000a0d7f89 */ /* 0x000e6200000e0000 */
[----:B0-----:R-:W-:-:S05]  /*41c0*/  FMNMX.FTZ R0, R5, R0, !PT ;  /* 0x0000000005007209 */ /* 0x001fca0007810000 */
[C---:B------:R-:W-:Y:S01]  /*41d0*/  FMUL.FTZ R12, R0.reuse, UR27 ;  /* 0x0000001b000c7c20 */ /* 0x040fe20008410000 */
[----:B------:R-:W-:-:S03]  /*41e0*/  FADD.FTZ R7, -R0, R7 ;  /* 0x0000000700077221 */ /* 0x000fc60000010100 */
[--C-:B------:R-:W-:Y:S01]  /*41f0*/  FFMA.FTZ R156, R156, UR27, -R12.reuse ;  /* 0x0000001b9c9c7c23 */ /* 0x100fe2000801080c */
[--C-:B------:R-:W-:Y:S01]  /*4200*/  FFMA.FTZ R8, R152, UR27, -R12.reuse ;  /* 0x0000001b98087c23 */ /* 0x100fe2000801080c */
[--C-:B------:R-:W-:Y:S01]  /*4210*/  FFMA.FTZ R9, R153, UR27, -R12.reuse ;  /* 0x0000001b99097c23 */ /* 0x100fe2000801080c */
[----:B------:R-:W-:Y:S01]  /*4220*/  FMUL.FTZ R7, R7, UR27 ;  /* 0x0000001b07077c20 */ /* 0x000fe20008410000 */
[----:B------:R-:W-:Y:S01]  /*4230*/  VIADD R153, R200, 0x8 ;  /* 0x00000008c8997836 */ /* 0x000fe20000000000 */
[----:B------:R-:W-:Y:S02]  /*4240*/  @!P1 PRMT R152, RZ, 0x654, R21 ;  /* 0x00000654ff989816 */ /* 0x000fe40000000015 */
[----:B------:R-:W-:Y:S01]  /*4250*/  MUFU.EX2 R8, R8 ;  /* 0x0000000800087308 */ /* 0x000fe20000000800 */
[----:B-1----:R-:W-:Y:S01]  /*4260*/  FMNMX.FTZ R3, R10, R13, !PT ;  /* 0x0000000d0a037209 */ /* 0x002fe20007810000 */
[----:B------:R-:W-:-:S06]  /*4270*/  FFMA.FTZ R13, R157, UR27, -R12 ;  /* 0x0000001b9d0d7c23 */ /* 0x000fcc000801080c */
[----:B------:R0:W-:Y:S01]  /*4280*/  MUFU.EX2 R10, R156 ;  /* 0x0000009c000a7308 */ /* 0x0001e20000000800 */
[--C-:B------:R-:W-:Y:S01]  /*4290*/  FFMA.FTZ R157, R160, UR27, -R12.reuse ;  /* 0x0000001ba09d7c23 */ /* 0x100fe2000801080c */
[--C-:B------:R-:W-:Y:S01]  /*42a0*/  FFMA.FTZ R160, R165, UR27, -R12.reuse ;  /* 0x0000001ba5a07c23 */ /* 0x100fe2000801080c */
[C---:B------:R-:W-:Y:S01]  /*42b0*/  FADD.FTZ R5, -R3.reuse, R11 ;  /* 0x0000000b03057221 */ /* 0x040fe20000010100 */
[----:B------:R-:W-:Y:S01]  /*42c0*/  FMUL.FTZ R23, R3, UR27 ;  /* 0x0000001b03177c20 */ /* 0x000fe20008410000 */
[--C-:B------:R-:W-:Y:S01]  /*42d0*/  FFMA.FTZ R165, R168, UR27, -R12.reuse ;  /* 0x0000001ba8a57c23 */ /* 0x100fe2000801080c */
[--C-:B------:R-:W-:Y:S01]  /*42e0*/  FFMA.FTZ R168, R173, UR27, -R12.reuse ;  /* 0x0000001bada87c23 */ /* 0x100fe2000801080c */
[----:B------:R-:W-:Y:S01]  /*42f0*/  FMUL.FTZ R11, R5, UR27 ;  /* 0x0000001b050b7c20 */ /* 0x000fe20008410000 */
[----:B------:R-:W-:Y:S01]  /*4300*/  IADD3 R5, -R200, 0xb, RZ ;  /* 0x0000000bc8057810 */ /* 0x000fe20007ffe1ff */
[--C-:B------:R-:W-:Y:S01]  /*4310*/  FFMA.FTZ R14, R154, UR27, -R23.reuse ;  /* 0x0000001b9a0e7c23 */ /* 0x100fe20008010817 */
[--C-:B------:R-:W-:Y:S01]  /*4320*/  FFMA.FTZ R15, R155, UR27, -R23.reuse ;  /* 0x0000001b9b0f7c23 */ /* 0x100fe20008010817 */
[--C-:B0-----:R-:W-:Y:S01]  /*4330*/  FFMA.FTZ R156, R159, UR27, -R23.reuse ;  /* 0x0000001b9f9c7c23 */ /* 0x101fe20008010817 */
[--C-:B------:R-:W-:Y:S01]  /*4340*/  FFMA.FTZ R158, R158, UR27, -R23.reuse ;  /* 0x0000001b9e9e7c23 */ /* 0x100fe20008010817 */
[----:B------:R1:W-:Y:S06]  /*4350*/  BAR.ARV R5, 0x100 ;  /* 0x000400050000751d */ /* 0x0003ec0000002000 */
[----:B------:R0:W-:Y:S01]  /*4360*/  @!P1 SYNCS.ARRIVE.TRANS64.RED.A1T0 RZ, [R152+URZ], RZ ;  /* 0x000000ff98ff99a7 */ /* 0x0001e2000810043f */
[----:B------:R-:W2:Y:S01]  /*4370*/  MUFU.EX2 R7, R7 ;  /* 0x0000000700077308 */ /* 0x000ea20000000800 */
        /* <DEDUP_REMOVED lines=16> */
[-C--:B--2---:R-:W-:Y:S01]  /*4480*/  FMUL.FTZ R24, R24, R7.reuse ;  /* 0x0000000718187220 */ /* 0x084fe20000410000 */
        /* <DEDUP_REMOVED lines=23> */
[----:B------:R4:W-:Y:S01]  /*4600*/  BAR.SYNC.DEFER_BLOCKING R153, 0x100 ;  /* 0x000400990000751d */ /* 0x0009e20000010000 */
        /* <DEDUP_REMOVED lines=109> */
[----:B0-----:R-:W-:Y:S01]  /*4ce0*/  F2FP.BF16.F32.PACK_AB R152, R9, R8 ;  /* 0x000000080998723e */ /* 0x001fe200000010ff */
[--C-:B-----5:R-:W-:Y:S01]  /*4cf0*/  FFMA.FTZ R158, R161, UR27, -R12.reuse ;  /* 0x0000001ba19e7c23 */ /* 0x120fe2000801080c */
[----:B--2---:R-:W-:Y:S01]  /*4d00*/  F2FP.BF16.F32.PACK_AB R154, R13, R10 ;  /* 0x0000000a0d9a723e */ /* 0x004fe200000010ff */
[--C-:B------:R-:W-:Y:S01]  /*4d10*/  FFMA.FTZ R161, R162, UR27, -R23.reuse ;  /* 0x0000001ba2a17c23 */ /* 0x100fe20008010817 */
[----:B----4-:R-:W-:Y:S01]  /*4d20*/  F2FP.BF16.F32.PACK_AB R153, R15, R14 ;  /* 0x0000000e0f99723e */ /* 0x010fe200000010ff */
[--C-:B------:R-:W-:Y:S01]  /*4d30*/  FFMA.FTZ R162, R163, UR27, -R23.reuse ;  /* 0x0000001ba3a27c23 */ /* 0x100fe20008010817 */
[----:B-1----:R-:W-:Y:S01]  /*4d40*/  F2FP.BF16.F32.PACK_AB R155, R156, R21 ;  /* 0x000000159c9b723e */ /* 0x002fe200000010ff */
[--C-:B------:R-:W-:Y:S01]  /*4d50*/  FFMA.FTZ R163, R166, UR27, -R23.reuse ;  /* 0x0000001ba6a37c23 */ /* 0x100fe20008010817 */
[----:B------:R-:W-:Y:S01]  /*4d60*/  MUFU.EX2 R157, R157 ;  /* 0x0000009d009d7308 */ /* 0x000fe20000000800 */
[--C-:B------:R-:W-:Y:S01]  /*4d70*/  FFMA.FTZ R166, R169, UR27, -R12.reuse ;  /* 0x0000001ba9a67c23 */ /* 0x100fe2000801080c */
[----:B------:R-:W-:Y:S01]  /*4d80*/  WARPGROUP.ARRIVE ;  /* 0x00000000000079c5 */ /* 0x000fe20000000000 */
[--C-:B------:R-:W-:Y:S01]  /*4d90*/  FFMA.FTZ R169, R170, UR27, -R23.reuse ;  /* 0x0000001baaa97c23 */ /* 0x100fe20008010817 */
[--C-:B------:R-:W-:Y:S01]  /*4da0*/  FFMA.FTZ R170, R171, UR27, -R23.reuse ;  /* 0x0000001babaa7c23 */ /* 0x100fe20008010817 */
[--C-:B------:R-:W-:Y:S01]  /*4db0*/  FFMA.FTZ R171, R174, UR27, -R23.reuse ;  /* 0x0000001baeab7c23 */ /* 0x100fe20008010817 */
[--C-:B------:R-:W-:Y:S01]  /*4dc0*/  FFMA.FTZ R174, R177, UR27, -R12.reuse ;  /* 0x0000001bb1ae7c23 */ /* 0x100fe2000801080c */
[--C-:B------:R-:W-:Y:S01]  /*4dd0*/  FFMA.FTZ R177, R178, UR27, -R23.reuse ;  /* 0x0000001bb2b17c23 */ /* 0x100fe20008010817 */
[----:B------:R-:W-:Y:S01]  /*4de0*/  HGMMA.64x256x16.F32.BF16 R24, R152, gdesc[UR4].tnspB, R24, gsb0 ;  /* 0x43e0000498187df0 */ /* 0x000fe20008001818 */
[----:B------:R-:W0:Y:S01]  /*4df0*/  MUFU.EX2 R158, R158 ;  /* 0x0000009e009e7308 */ /* 0x000e220000000800 */
[----:B------:R-:W-:Y:S01]  /*4e00*/  UIADD3 UR6, UR10, 0x80, URZ ;  /* 0x000000800a067890 */ /* 0x000fe2000fffe03f */
[--C-:B------:R-:W-:Y:S01]  /*4e10*/  FFMA.FTZ R178, R179, UR27, -R23.reuse ;  /* 0x0000001bb3b27c23 */ /* 0x100fe20008010817 */
[----:B------:R-:W-:Y:S01]  /*4e20*/  UMOV UR7, 0x40000040 ;  /* 0x4000004000077882 */ /* 0x000fe20000000000 */
        /* <DEDUP_REMOVED lines=10> */
[----:B------:R-:W-:Y:S01]  /*4ed0*/  FFMA.FTZ R12, R197, UR27, -R12 ;  /* 0x0000001bc50c7c23 */ /* 0x000fe2000801080c */
[----:B------:R-:W-:Y:S01]  /*4ee0*/  FFMA.FTZ R23, R199, UR27, -R23 ;  /* 0x0000001bc7177c23 */ /* 0x000fe20008010817 */
[----:B------:R-:W-:Y:S01]  /*4ef0*/  MUFU.EX2 R160, R160 ;  /* 0x000000a000a07308 */ /* 0x000fe20000000800 */
[----:B------:R-:W-:Y:S01]  /*4f00*/  FFMA.FTZ R4, R7, R4, R8 ;  /* 0x0000000407047223 */ /* 0x000fe20000010008 */
[----:B------:R-:W-:Y:S01]  /*4f10*/  FFMA.FTZ R6, R11, R6, R14 ;  /* 0x000000060b067223 */ /* 0x000fe2000001000e */
[----:B------:R-:W-:-:S02]  /*4f20*/  IMAD.MOV.U32 R11, RZ, RZ, R3 ;  /* 0x000000ffff0b7224 */ /* 0x000fc400078e0003 */
[----:B------:R-:W-:Y:S01]  /*4f30*/  FADD.FTZ R9, R9, R4 ;  /* 0x0000000409097221 */ /* 0x000fe20000010000 */
[----:B------:R-:W-:Y:S01]  /*4f40*/  FADD.FTZ R6, R15, R6 ;  /* 0x000000060f067221 */ /* 0x000fe20000010000 */
[----:B------:R-:W-:Y:S01]  /*4f50*/  IMAD.MOV.U32 R7, RZ, RZ, R0 ;  /* 0x000000ffff077224 */ /* 0x000fe200078e0000 */
[----:B------:R-:W-:Y:S01]  /*4f60*/  MUFU.EX2 R161, R161 ;  /* 0x000000a100a17308 */ /* 0x000fe20000000800 */
[----:B------:R-:W-:Y:S01]  /*4f70*/  FADD.FTZ R10, R10, R9 ;  /* 0x000000090a0a7221 */ /* 0x000fe20000010000 */
[----:B------:R-:W-:-:S03]  /*4f80*/  FADD.FTZ R21, R21, R6 ;  /* 0x0000000615157221 */ /* 0x000fc60000010000 */
[----:B------:R-:W-:Y:S01]  /*4f90*/  FADD.FTZ R10, R13, R10 ;  /* 0x0000000a0d0a7221 */ /* 0x000fe20000010000 */
[----:B------:R-:W-:Y:S02]  /*4fa0*/  FADD.FTZ R156, R156, R21 ;  /* 0x000000159c9c7221 */ /* 0x000fe40000010000 */
[----:B------:R-:W1:Y:S08]  /*4fb0*/  MUFU.EX2 R162, R162 ;  /* 0x000000a200a27308 */ /* 0x000e700000000800 */
[----:B------:R-:W-:Y:S08]  /*4fc0*/  MUFU.EX2 R163, R163 ;  /* 0x000000a300a37308 */ /* 0x000ff00000000800 */
[----:B------:R-:W2:Y:S08]  /*4fd0*/  MUFU.EX2 R164, R164 ;  /* 0x000000a400a47308 */ /* 0x000eb00000000800 */
[----:B------:R-:W-:Y:S08]  /*4fe0*/  MUFU.EX2 R165, R165 ;  /* 0x000000a500a57308 */ /* 0x000ff00000000800 */
[----:B------:R-:W3:Y:S08]  /*4ff0*/  MUFU.EX2 R166, R166 ;  /* 0x000000a600a67308 */ /* 0x000ef00000000800 */
[----:B------:R-:W-:Y:S08]  /*5000*/  MUFU.EX2 R167, R167 ;  /* 0x000000a700a77308 */ /* 0x000ff00000000800 */
[----:B------:R-:W-:Y:S08]  /*5010*/  MUFU.EX2 R168, R168 ;  /* 0x000000a800a87308 */ /* 0x000ff00000000800 */
[----:B------:R-:W-:Y:S08]  /*5020*/  MUFU.EX2 R169, R169 ;  /* 0x000000a900a97308 */ /* 0x000ff00000000800 */
[----:B------:R-:W4:Y:S08]  /*5030*/  MUFU.EX2 R170, R170 ;  /* 0x000000aa00aa7308 */ /* 0x000f300000000800 */
[----:B------:R-:W-:Y:S08]  /*5040*/  MUFU.EX2 R171, R171 ;  /* 0x000000ab00ab7308 */ /* 0x000ff00000000800 */
[----:B------:R-:W5:Y:S08]  /*5050*/  MUFU.EX2 R172, R172 ;  /* 0x000000ac00ac7308 */ /* 0x000f700000000800 */
[----:B------:R-:W-:Y:S08]  /*5060*/  MUFU.EX2 R173, R173 ;  /* 0x000000ad00ad7308 */ /* 0x000ff00000000800 */
[----:B------:R-:W5:Y:S08]  /*5070*/  MUFU.EX2 R174, R174 ;  /* 0x000000ae00ae7308 */ /* 0x000f700000000800 */
[----:B------:R-:W-:Y:S08]  /*5080*/  MUFU.EX2 R175, R175 ;  /* 0x000000af00af7308 */ /* 0x000ff00000000800 */
[----:B------:R-:W-:Y:S08]  /*5090*/  MUFU.EX2 R176, R176 ;  /* 0x000000b000b07308 */ /* 0x000ff00000000800 */
[----:B------:R-:W-:Y:S08]  /*50a0*/  MUFU.EX2 R177, R177 ;  /* 0x000000b100b17308 */ /* 0x000ff00000000800 */
[----:B------:R-:W5:Y:S08]  /*50b0*/  MUFU.EX2 R178, R178 ;  /* 0x000000b200b27308 */ /* 0x000f700000000800 */
        /* <DEDUP_REMOVED lines=12> */
[----:B------:R-:W-:Y:S01]  /*5180*/  MUFU.EX2 R191, R191 ;  /* 0x000000bf00bf7308 */ /* 0x000fe20000000800 */
[----:B------:R-:W-:-:S02]  /*5190*/  WARPGROUP.DEPBAR.LE gsb0, 0x0 ;  /* 0x00008000000079c5 */ /* 0x000fc40000010000 */
[----:B0-----:R-:W-:-:S05]  /*51a0*/  F2FP.BF16.F32.PACK_AB R152, R158, R157 ;  /* 0x0000009d9e98723e */ /* 0x001fca00000010ff */
[----:B------:R-:W-:Y:S01]  /*51b0*/  MUFU.EX2 R12, R12 ;  /* 0x0000000c000c7308 */ /* 0x000fe20000000800 */
[----:B-1----:R-:W-:Y:S01]  /*51c0*/  F2FP.BF16.F32.PACK_AB R153, R162, R161 ;  /* 0x000000a1a299723e */ /* 0x002fe200000010ff */
[----:B------:R-:W-:Y:S01]  /*51d0*/  FADD.FTZ R157, R157, R10 ;  /* 0x0000000a9d9d7221 */ /* 0x000fe20000010000 */
[----:B------:R-:W-:Y:S01]  /*51e0*/  F2FP.BF16.F32.PACK_AB R154, R160, R159 ;  /* 0x0000009fa09a723e */ /* 0x000fe200000010ff */
[----:B------:R-:W-:Y:S01]  /*51f0*/  FADD.FTZ R161, R161, R156 ;  /* 0x0000009ca1a17221 */ /* 0x000fe20000010000 */
[----:B--2---:R-:W-:Y:S01]  /*5200*/  F2FP.BF16.F32.PACK_AB R155, R164, R163 ;  /* 0x000000a3a49b723e */ /* 0x004fe200000010ff */
[----:B------:R-:W-:Y:S02]  /*5210*/  FADD.FTZ R158, R158, R157 ;  /* 0x0000009d9e9e7221 */ /* 0x000fe40000010000 */
[----:B------:R-:W-:Y:S01]  /*5220*/  MUFU.EX2 R192, R192 ;  /* 0x000000c000c07308 */ /* 0x000fe20000000800 */
[----:B------:R-:W-:Y:S01]  /*5230*/  WARPGROUP.ARRIVE ;  /* 0x00000000000079c5 */ /* 0x000fe20000000000 */
[----:B------:R-:W-:Y:S01]  /*5240*/  FADD.FTZ R162, R162, R161 ;  /* 0x000000a1a2a27221 */ /* 0x000fe20000010000 */
[----:B------:R-:W-:-:S03]  /*5250*/  FADD.FTZ R159, R159, R158 ;  /* 0x0000009e9f9f7221 */ /* 0x000fc60000010000 */
[----:B------:R-:W-:Y:S01]  /*5260*/  FADD.FTZ R163, R163, R162 ;  /* 0x000000a2a3a37221 */ /* 0x000fe20000010000 */
[----:B------:R-:W-:Y:S01]  /*5270*/  HGMMA.64x256x16.F32.BF16 R24, R152, gdesc[UR4].tnspB, R24, gsb0 ;  /* 0x43e0000498187df0 */ /* 0x000fe20008001818 */
[----:B------:R-:W-:Y:S01]  /*5280*/  UIADD3 UR6, UR10, 0x100, URZ ;  /* 0x000001000a067890 */ /* 0x000fe2000fffe03f */
[----:B------:R-:W0:Y:S01]  /*5290*/  MUFU.EX2 R193, R193 ;  /* 0x000000c100c17308 */ /* 0x000e220000000800 */
[----:B------:R-:W-:Y:S01]  /*52a0*/  UMOV UR7, 0x40000040 ;  /* 0x4000004000077882 */ /* 0x000fe20000000000 */
[----:B------:R-:W-:Y:S01]  /*52b0*/  FADD.FTZ R160, R160, R159 ;  /* 0x0000009fa0a07221 */ /* 0x000fe20000010000 */
[----:B------:R-:W-:-:S05]  /*52c0*/  FADD.FTZ R164, R164, R163 ;  /* 0x000000a3a4a47221 */ /* 0x000fca0000010000 */
[----:B------:R-:W-:Y:S08]  /*52d0*/  MUFU.EX2 R194, R194 ;  /* 0x000000c200c27308 */ /* 0x000ff00000000800 */
[----:B------:R-:W1:Y:S01]  /*52e0*/  MUFU.EX2 R23, R23 ;  /* 0x0000001700177308 */ /* 0x000e620000000800 */
[----:B------:R-:W-:Y:S02]  /*52f0*/  WARPGROUP.DEPBAR.LE gsb0, 0x0 ;  /* 0x00008000000079c5 */ /* 0x000fe40000010000 */
[----:B---3--:R-:W-:Y:S01]  /*5300*/  F2FP.BF16.F32.PACK_AB R152, R166, R165 ;  /* 0x000000a5a698723e */ /* 0x008fe200000010ff */
[----:B------:R-:W-:Y:S01]  /*5310*/  FADD.FTZ R165, R165, R160 ;  /* 0x000000a0a5a57221 */ /* 0x000fe20000010000 */
[----:B----4-:R-:W-:Y:S01]  /*5320*/  F2FP.BF16.F32.PACK_AB R153, R170, R169 ;  /* 0x000000a9aa99723e */ /* 0x010fe200000010ff */
[----:B------:R-:W-:Y:S01]  /*5330*/  FADD.FTZ R169, R169, R164 ;  /* 0x000000a4a9a97221 */ /* 0x000fe20000010000 */
[----:B------:R-:W-:Y:S01]  /*5340*/  F2FP.BF16.F32.PACK_AB R154, R168, R167 ;  /* 0x000000a7a89a723e */ /* 0x000fe200000010ff */
[----:B------:R-:W-:Y:S01]  /*5350*/  FADD.FTZ R166, R166, R165 ;  /* 0x000000a5a6a67221 */ /* 0x000fe20000010000 */
[----:B-----5:R-:W-:Y:S01]  /*5360*/  F2FP.BF16.F32.PACK_AB R155, R172, R171 ;  /* 0x000000abac9b723e */ /* 0x020fe200000010ff */
[----:B------:R-:W-:-:S02]  /*5370*/  FADD.FTZ R170, R170, R169 ;  /* 0x000000a9aaaa7221 */ /* 0x000fc40000010000 */
[----:B------:R-:W-:Y:S01]  /*5380*/  FADD.FTZ R167, R167, R166 ;  /* 0x000000a6a7a77221 */ /* 0x000fe20000010000 */
[----:B------:R-:W-:Y:S01]  /*5390*/  WARPGROUP.ARRIVE ;  /* 0x00000000000079c5 */ /* 0x000fe20000000000 */
[----:B------:R-:W-:Y:S02]  /*53a0*/  FADD.FTZ R171, R171, R170 ;  /* 0x000000aaabab7221 */ /* 0x000fe40000010000 */
[----:B------:R-:W-:Y:S02]  /*53b0*/  FADD.FTZ R168, R168, R167 ;  /* 0x000000a7a8a87221 */ /* 0x000fe40000010000 */
[----:B------:R-:W-:Y:S01]  /*53c0*/  FADD.FTZ R172, R172, R171 ;  /* 0x000000abacac7221 */ /* 0x000fe20000010000 */
[----:B------:R-:W-:Y:S01]  /*53d0*/  HGMMA.64x256x16.F32.BF16 R24, R152, gdesc[UR4].tnspB, R24, gsb0 ;  /* 0x43e0000498187df0 */ /* 0x000fe20008001818 */
[----:B------:R-:W-:Y:S01]  /*53e0*/  UIADD3 UR6, UR10, 0x180, URZ ;  /* 0x000001800a067890 */ /* 0x000fe2000fffe03f */
[----:B------:R-:W-:Y:S01]  /*53f0*/  UMOV UR7, 0x40000040 ;  /* 0x4000004000077882 */ /* 0x000fe20000000000 */
[----:B------:R-:W-:-:S02]  /*5400*/  WARPGROUP.DEPBAR.LE gsb0, 0x0 ;  /* 0x00008000000079c5 */ /* 0x000fc40000010000 */
[----:B------:R-:W-:Y:S01]  /*5410*/  F2FP.BF16.F32.PACK_AB R152, R174, R173 ;  /* 0x000000adae98723e */ /* 0x000fe200000010ff */
[----:B------:R-:W-:Y:S01]  /*5420*/  FADD.FTZ R173, R173, R168 ;  /* 0x000000a8adad7221 */ /* 0x000fe20000010000 */
[----:B------:R-:W-:Y:S01]  /*5430*/  F2FP.BF16.F32.PACK_AB R153, R178, R177 ;  /* 0x000000b1b299723e */ /* 0x000fe200000010ff */
[----:B------:R-:W-:Y:S01]  /*5440*/  FADD.FTZ R177, R177, R172 ;  /* 0x000000acb1b17221 */ /* 0x000fe20000010000 */
[----:B------:R-:W-:Y:S01]  /*5450*/  F2FP.BF16.F32.PACK_AB R154, R176, R175 ;  /* 0x000000afb09a723e */ /* 0x000fe200000010ff */
[----:B------:R-:W-:Y:S01]  /*5460*/  FADD.FTZ R174, R174, R173 ;  /* 0x000000adaeae7221 */ /* 0x000fe20000010000 */
[----:B------:R-:W-:Y:S01]  /*5470*/  F2FP.BF16.F32.PACK_AB R155, R180, R179 ;  /* 0x000000b3b49b723e */ /* 0x000fe200000010ff */
[----:B------:R-:W-:Y:S02]  /*5480*/  FADD.FTZ R178, R178, R177 ;  /* 0x000000b1b2b27221 */ /* 0x000fe40000010000 */
[----:B------:R-:W-:Y:S01]  /*5490*/  FADD.FTZ R175, R175, R174 ;  /* 0x000000aeafaf7221 */ /* 0x000fe20000010000 */
[----:B------:R-:W-:Y:S01]  /*54a0*/  WARPGROUP.ARRIVE ;  /* 0x00000000000079c5 */ /* 0x000fe20000000000 */
[----:B------:R-:W-:-:S02]  /*54b0*/  FADD.FTZ R179, R179, R178 ;  /* 0x000000b2b3b37221 */ /* 0x000fc40000010000 */
        /* <DEDUP_REMOVED lines=39> */
[----:B------:R-:W-:Y:S05]  /*5730*/  @P2 BRA `(.L_x_9272) ;  /* 0xffffffdc00042947 */ /* 0x000fea000383ffff */
.L_x_9263:
[----:B------:R-:W2:Y:S01]  /*5740*/  SHFL.BFLY PT, R7, R4, 0x2, 0x1f ;  /* 0x0c401f0004077f89 */ /* 0x000ea200000e0000 */
[----:B------:R-:W-:Y:S01]  /*5750*/  MOV R206, 0x400 ;  /* 0x0000040000ce7802 */ /* 0x000fe20000000f00 */
[----:B------:R-:W-:Y:S02]  /*5760*/  UIADD3 UR4, -UR43, URZ, URZ ;  /* 0x0000003f2b047290 */ /* 0x000fe4000fffe13f */
[----:B------:R-:W3:Y:S01]  /*5770*/  SHFL.BFLY PT, R9, R6, 0x2, 0x1f ;  /* 0x0c401f0006097f89 */ /* 0x000ee200000e0000 */
[----:B------:R-:W-:Y:S01]  /*5780*/  ULDC UR10, c[0x0][0xd44] ;  /* 0x00035100000a7ab9 */ /* 0x000fe20000000800 */
[----:B------:R-:W-:Y:S01]  /*5790*/  ULDC.64 UR6, c[0x0][0xc90] ;  /* 0x0003240000067ab9 */ /* 0x000fe20000000a00 */
[----:B------:R-:W-:Y:S01]  /*57a0*/  UIMAD UR10, UR10, UR4, UR41 ;  /* 0x000000040a0a72a4 */ /* 0x000fe2000f8e0229 */
[----:B------:R-:W4:Y:S01]  /*57b0*/  S2R R11, SR_CgaCtaId ;  /* 0x00000000000b7919 */ /* 0x000f220000008800 */
[----:B------:R-:W-:Y:S02]  /*57c0*/  ULDC.64 UR8, c[0x0][0xbe8] ;  /* 0x0002fa0000087ab9 */ /* 0x000fe40000000a00 */
[----:B------:R-:W-:Y:S01]  /*57d0*/  USHF.R.S32.HI UR11, URZ, 0x1f, UR10 ;  /* 0x0000001f3f0b7899 */ /* 0x000fe2000801140a */
[----:B------:R-:W0:Y:S01]  /*57e0*/  S2R R13, SR_SWINHI ;  /* 0x00000000000d7919 */ /* 0x000e220000002f00 */
[----:B------:R-:W-:-:S02]  /*57f0*/  UIMAD.WIDE.U32 UR4, UR10, UR6, URZ ;  /* 0x000000060a0472a5 */ /* 0x000fc4000f8e003f */
[----:B------:R-:W-:Y:S01]  /*5800*/  UIMAD UR6, UR11, UR6, URZ ;  /* 0x000000060b0672a4 */ /* 0x000fe2000f8e023f */
[----:B------:R1:W-:Y:S06]  /*5810*/  BAR.ARV R5, 0x100 ;  /* 0x000400050000751d */ /* 0x0003ec0000002000 */
[----:B------:R-:W-:Y:S01]  /*5820*/  UIMAD UR6, UR10, UR7, UR6 ;  /* 0x000000070a0672a4 */ /* 0x000fe2000f8e0206 */
[----:B--2---:R-:W-:Y:S01]  /*5830*/  FADD.FTZ R7, R7, R4 ;  /* 0x0000000407077221 */ /* 0x004fe20000010000 */
[----:B------:R-:W-:Y:S01]  /*5840*/  IMAD.MOV.U32 R4, RZ, RZ, RZ ;  /* 0x000000ffff047224 */ /* 0x000fe200078e00ff */
[----:B------:R-:W-:Y:S06]  /*5850*/  BAR.ARV 0x8, 0x180 ;  /* 0x0206000000007b1d */ /* 0x000fec0000002000 */
[----:B---3--:R-:W-:Y:S01]  /*5860*/  FADD.FTZ R9, R9, R6 ;  /* 0x0000000609097221 */ /* 0x008fe20000010000 */
[----:B------:R-:W-:Y:S01]  /*5870*/  IMAD.MOV.U32 R6, RZ, RZ, -0x800000 ;  /* 0xff800000ff067424 */ /* 0x000fe200078e00ff */
[----:B------:R-:W2:Y:S01]  /*5880*/  SHFL.BFLY PT, R8, R7, 0x1, 0x1f ;  /* 0x0c201f0007087f89 */ /* 0x000ea200000e0000 */
[----:B-1----:R-:W-:Y:S01]  /*5890*/  IMAD.MOV.U32 R5, RZ, RZ, -0x800000 ;  /* 0xff800000ff057424 */ /* 0x002fe200078e00ff */
[----:B------:R-:W-:-:S02]  /*58a0*/  USHF.R.S32.HI UR7, URZ, 0x1f, UR43 ;  /* 0x0000001f3f077899 */ /* 0x000fc4000801142b */
[----:B------:R-:W1:Y:S01]  /*58b0*/  SHFL.BFLY PT, R10, R9, 0x1, 0x1f ;  /* 0x0c201f00090a7f89 */ /* 0x000e6200000e0000 */
[----:B----4-:R-:W-:Y:S01]  /*58c0*/  LEA R206, R11, R206, 0x18 ;  /* 0x000000ce0bce7211 */ /* 0x010fe200078ec0ff */
[----:B------:R-:W-:Y:S01]  /*58d0*/  BAR.SYNC.DEFER_BLOCKING 0x1, 0x100 ;  /* 0x0044000000007b1d */ /* 0x000fe20000010000 */
[----:B--2---:R-:W-:Y:S01]  /*58e0*/  FADD.FTZ R12, R7, R8 ;  /* 0x00000008070c7221 */ /* 0x004fe20000010000 */
[----:B------:R-:W-:Y:S02]  /*58f0*/  IMAD.MOV.U32 R8, RZ, RZ, RZ ;  /* 0x000000ffff087224 */ /* 0x000fe400078e00ff */
[----:B-1----:R-:W-:Y:S02]  /*5900*/  FADD.FTZ R14, R9, R10 ;  /* 0x0000000a090e7221 */ /* 0x002fe40000010000 */
[----:B------:R-:W-:Y:S01]  /*5910*/  FSETP.NE.FTZ.AND P0, PT, R12, RZ, PT ;  /* 0x000000ff0c00720b */ /* 0x000fe20003f15000 */
[----:B------:R-:W-:Y:S01]  /*5920*/  IMAD R9, R22, 0x40, R2 ;  /* 0x0000004016097824 */ /* 0x000fe200078e0202 */
[----:B------:R-:W-:-:S02]  /*5930*/  MOV R10, R206 ;  /* 0x000000ce000a7202 */ /* 0x000fc40000000f00 */
[----:B0-----:R-:W-:Y:S01]  /*5940*/  MOV R11, R13 ;  /* 0x0000000d000b7202 */ /* 0x001fe20000000f00 */
[----:B------:R-:W-:Y:S01]  /*5950*/  IMAD.U32 R13, RZ, RZ, UR27 ;  /* 0x0000001bff0d7e24 */ /* 0x000fe2000f8e00ff */
[----:B------:R-:W-:-:S07]  /*5960*/  FSETP.NE.FTZ.AND P1, PT, R14, RZ, PT ;  /* 0x000000ff0e00720b */ /* 0x000fce0003f35000 */
[----:B------:R-:W0:Y:S01]  /*5970*/  @P0 MUFU.RCP R8, R12 ;  /* 0x0000000c00080308 */ /* 0x000e220000001000 */
[----:B------:R-:W-:-:S07]  /*5980*/  @P0 FMUL.FTZ R13, R13, 0.69314718246459960938 ;  /* 0x3f3172180d0d0820 */ /* 0x000fce0000410000 */
[----:B------:R-:W-:Y:S08]  /*5990*/  @P1 MUFU.RCP R4, R14 ;  /* 0x0000000e00041308 */ /* 0x000ff00000001000 */
        /* <DEDUP_REMOVED lines=8> */
[----:B------:R-:W0:Y:S01]  /*5a20*/  @P1 MUFU.LG2 R14, R14 ;  /* 0x0000000e000e1308 */ /* 0x000e220000000c00 */
        /* <DEDUP_REMOVED lines=57> */
[----:B------:R-:W-:-:S04]  /*5dc0*/  IMAD.WIDE R8, R9, 0x2, R10 ;  /* 0x0000000209087825 */ /* 0x000fc800078e020a */
[----:B-1----:R-:W-:Y:S01]  /*5dd0*/  @P0 FMUL.FTZ R12, R12, 0.69314718246459960938 ;  /* 0x3f3172180c0c0820 */ /* 0x002fe20000410000 */
[----:B0-----:R-:W-:Y:S01]  /*5de0*/  @P1 FMUL.FTZ R14, R14, 0.69314718246459960938 ;  /* 0x3f3172180e0e1820 */ /* 0x001fe20000410000 */
[----:B------:R-:W-:Y:S01]  /*5df0*/  FMUL.FTZ R7, R91, R4 ;  /* 0x000000045b077220 */ /* 0x000fe20000410000 */
[----:B------:R-:W-:-:S04]  /*5e00*/  IMAD.WIDE R10, R211, 0x2, R10 ;  /* 0x00000002d30a7825 */ /* 0x000fc800078e020a */
[-C--:B------:R-:W-:Y:S01]  /*5e10*/  FMUL.FTZ R176, R131, R4.reuse ;  /* 0x0000000483b07220 */ /* 0x080fe20000410000 */
[-C--:B------:R-:W-:Y:S01]  /*5e20*/  FMUL.FTZ R23, R90, R4.reuse ;  /* 0x000000045a177220 */ /* 0x080fe20000410000 */
[-C--:B------:R-:W-:Y:S01]  /*5e30*/  FMUL.FTZ R61, R94, R4.reuse ;  /* 0x000000045e3d7220 */ /* 0x080fe20000410000 */
[----:B------:R-:W-:Y:S01]  /*5e40*/  IMAD.U32 R53, RZ, RZ, UR27 ;  /* 0x0000001bff357e24 */ /* 0x000fe2000f8e00ff */
[----:B------:R-:W-:Y:S01]  /*5e50*/  IADD3 R21, P3, R10, 0xc060, RZ ;  /* 0x0000c0600a157810 */ /* 0x000fe20007f7e0ff */
[----:B------:R-:W-:Y:S01]  /*5e60*/  FMUL.FTZ R77, R98, R4 ;  /* 0x00000004624d7220 */ /* 0x000fe20000410000 */
[C---:B------:R-:W-:Y:S01]  /*5e70*/  LOP3.LUT R171, R10.reuse, 0x380, RZ, 0xc0, !PT ;  /* 0x000003800aab7812 */ /* 0x040fe200078ec0ff */
[----:B------:R-:W-:Y:S01]  /*5e80*/  @P1 FMUL.FTZ R53, R53, 0.69314718246459960938 ;  /* 0x3f31721835351820 */ /* 0x000fe20000410000 */
[----:B------:R-:W-:Y:S01]  /*5e90*/  LOP3.LUT R15, R21, 0x380, RZ, 0xc0, !PT ;  /* 0x00000380150f7812 */ /* 0x000fe200078ec0ff */
[----:B------:R-:W-:Y:S01]  /*5ea0*/  @P0 FFMA.FTZ R6, R13, R0, R12 ;  /* 0x000000000d060223 */ /* 0x000fe2000001000c */
[----:B------:R-:W-:Y:S01]  /*5eb0*/  IADD3 R91, P5, R10, 0xc020, RZ ;  /* 0x0000c0200a5b7810 */ /* 0x000fe20007fbe0ff */
[----:B------:R-:W-:Y:S01]  /*5ec0*/  @P1 FFMA.FTZ R5, R53, R3, R14 ;  /* 0x0000000335051223 */ /* 0x000fe2000001000e */
        /* <DEDUP_REMOVED lines=34> */
[----:B------:R-:W-:Y:S01]  /*60f0*/  IADD3 R0, P3, R10, 0x60, RZ ;  /* 0x000000600a007810 */ /* 0x000fe20007f7e0ff */
[----:B------:R-:W-:Y:S01]  /*6100*/  FMUL.FTZ R31, R31, R4 ;  /* 0x000000041f1f7220 */ /* 0x000fe20000410000 */
[----:B------:R-:W-:Y:S01]  /*6110*/  LOP3.LUT R170, R171, R10, RZ, 0x3c, !PT ;  /* 0x0000000aabaa7212 */ /* 0x000fe200078e3cff */
        /* <DEDUP_REMOVED lines=67> */
[--C-:B------:R-:W-:Y:S01]  /*6550*/  IMAD.MOV.U32 R171, RZ, RZ, R11.reuse ;  /* 0x000000ffffab7224 */ /* 0x100fe200078e000b */
[----:B------:R-:W-:Y:S01]  /*6560*/  IADD3 R13, P3, R8, 0x1000, RZ ;  /* 0x00001000080d7810 */ /* 0x000fe20007f7e0ff */
[--C-:B------:R-:W-:Y:S01]  /*6570*/  IMAD.X R157, RZ, RZ, R11.reuse, P4 ;  /* 0x000000ffff9d7224 */ /* 0x100fe200020e060b */
[----:B------:R-:W-:Y:S01]  /*6580*/  LOP3.LUT R3, R52, 0x380, RZ, 0xc0, !PT ;  /* 0x0000038034037812 */ /* 0x000fe200078ec0ff */
[--C-:B------:R-:W-:Y:S01]  /*6590*/  IMAD.X R159, RZ, RZ, R11.reuse, P5 ;  /* 0x000000ffff9f7224 */ /* 0x100fe200028e060b */
[----:B------:R-:W-:Y:S01]  /*65a0*/  LOP3.LUT R12, R13, 0x380, RZ, 0xc0, !PT ;  /* 0x000003800d0c7812 */ /* 0x000fe200078ec0ff */
[--C-:B------:R-:W-:Y:S01]  /*65b0*/  IMAD.X R161, RZ, RZ, R11.reuse, P6 ;  /* 0x000000ffffa17224 */ /* 0x100fe200030e060b */
[----:B------:R-:W-:Y:S01]  /*65c0*/  SHF.R.U64 R3, R3, 0x3, RZ ;  /* 0x0000000303037819 */ /* 0x000fe200000012ff */
[--C-:B------:R-:W-:Y:S01]  /*65d0*/  IMAD.X R163, RZ, RZ, R11.reuse, P0 ;  /* 0x000000ffffa37224 */ /* 0x100fe200000e060b */
[----:B------:R-:W-:Y:S01]  /*65e0*/  SHF.R.U64 R12, R12, 0x3, RZ ;  /* 0x000000030c0c7819 */ /* 0x000fe200000012ff */
[----:B------:R-:W-:Y:S01]  /*65f0*/  IMAD.X R165, RZ, RZ, R11, P1 ;  /* 0x000000ffffa57224 */ /* 0x000fe200008e060b */
[----:B------:R-:W-:Y:S01]  /*6600*/  LOP3.LUT R95, R98, 0x380, RZ, 0xc0, !PT ;  /* 0x00000380625f7812 */ /* 0x000fe200078ec0ff */
[----:B------:R-:W-:Y:S01]  /*6610*/  IMAD.U32 R10, RZ, RZ, UR4 ;  /* 0x00000004ff0a7e24 */ /* 0x000fe2000f8e00ff */
[----:B------:R-:W-:Y:S01]  /*6620*/  LOP3.LUT R158, R3, R52, RZ, 0x3c, !PT ;  /* 0x00000034039e7212 */ /* 0x000fe200078e3cff */
[----:B------:R-:W-:Y:S01]  /*6630*/  UIADD3 UR4, UR5, UR6, URZ ;  /* 0x0000000605047290 */ /* 0x000fe2000fffe03f */
[----:B------:R-:W-:-:S02]  /*6640*/  LOP3.LUT R3, R14, 0x380, RZ, 0xc0, !PT ;  /* 0x000003800e037812 */ /* 0x000fc400078ec0ff */
[----:B------:R-:W-:Y:S01]  /*6650*/  LOP3.LUT R12, R12, R13, RZ, 0x3c, !PT ;  /* 0x0000000d0c0c7212 */ /* 0x000fe200078e3cff */
[----:B------:R-:W-:Y:S01]  /*6660*/  IMAD.X R13, RZ, RZ, R9, P3 ;  /* 0x000000ffff0d7224 */ /* 0x000fe200018e0609 */
[----:B------:R-:W-:Y:S01]  /*6670*/  SHF.R.U64 R95, R95, 0x3, RZ ;  /* 0x000000035f5f7819 */ /* 0x000fe200000012ff */
[----:B------:R-:W-:Y:S01]  /*6680*/  ULDC UR6, c[0x0][0xb88] ;  /* 0x0002e20000067ab9 */ /* 0x000fe20000000800 */
[----:B------:R-:W-:Y:S02]  /*6690*/  SHF.R.U64 R3, R3, 0x3, RZ ;  /* 0x0000000303037819 */ /* 0x000fe400000012ff */
[----:B------:R-:W-:Y:S02]  /*66a0*/  IADD3 R99, P3, R8, 0x8000, RZ ;  /* 0x0000800008637810 */ /* 0x000fe40007f7e0ff */
[----:B------:R-:W-:Y:S02]  /*66b0*/  LOP3.LUT R134, R95, R98, RZ, 0x3c, !PT ;  /* 0x000000625f867212 */ /* 0x000fe400078e3cff */
[----:B------:R-:W-:-:S02]  /*66c0*/  LOP3.LUT R160, R3, R14, RZ, 0x3c, !PT ;  /* 0x0000000e03a07212 */ /* 0x000fc400078e3cff */
[----:B------:R-:W-:Y:S02]  /*66d0*/  LOP3.LUT R98, R99, 0x380, RZ, 0xc0, !PT ;  /* 0x0000038063627812 */ /* 0x000fe400078ec0ff */
[----:B------:R-:W-:Y:S02]  /*66e0*/  LOP3.LUT R3, R0, 0x380, RZ, 0xc0, !PT ;  /* 0x0000038000037812 */ /* 0x000fe400078ec0ff */
[----:B------:R-:W-:Y:S02]  /*66f0*/  SHF.R.U64 R98, R98, 0x3, RZ ;  /* 0x0000000362627819 */ /* 0x000fe400000012ff */
[----:B------:R-:W-:Y:S02]  /*6700*/  SHF.R.U64 R3, R3, 0x3, RZ ;  /* 0x0000000303037819 */ /* 0x000fe400000012ff */
[----:B------:R-:W-:Y:S01]  /*6710*/  LOP3.LUT R98, R98, R99, RZ, 0x3c, !PT ;  /* 0x0000006362627212 */ /* 0x000fe200078e3cff */
[----:B------:R-:W-:Y:S01]  /*6720*/  IMAD.X R99, RZ, RZ, R9, P3 ;  /* 0x000000ffff637224 */ /* 0x000fe200018e0609 */
[----:B------:R-:W-:-:S02]  /*6730*/  LOP3.LUT R168, R3, R0, RZ, 0x3c, !PT ;  /* 0x0000000003a87212 */ /* 0x000fc400078e3cff */
[C---:B------:R-:W-:Y:S02]  /*6740*/  IADD3 R3, P3, R8.reuse, 0xf000, RZ ;  /* 0x0000f00008037810 */ /* 0x040fe40007f7e0ff */
[----:B------:R-:W-:Y:S02]  /*6750*/  IADD3 R95, P2, R8, 0x7000, RZ ;  /* 0x00007000085f7810 */ /* 0x000fe40007f5e0ff */
[----:B------:R-:W-:Y:S01]  /*6760*/  LOP3.LUT R0, R3, 0x380, RZ, 0xc0, !PT ;  /* 0x0000038003007812 */ /* 0x000fe200078ec0ff */
[----:B------:R-:W-:Y:S01]  /*6770*/  IMAD.X R127, RZ, RZ, R9, P3 ;  /* 0x000000ffff7f7224 */ /* 0x000fe200018e0609 */
[----:B------:R-:W-:Y:S02]  /*6780*/  LOP3.LUT R94, R95, 0x380, RZ, 0xc0, !PT ;  /* 0x000003805f5e7812 */ /* 0x000fe400078ec0ff */
[----:B------:R-:W-:Y:S02]  /*6790*/  SHF.R.U64 R0, R0, 0x3, RZ ;  /* 0x0000000300007819 */ /* 0x000fe400000012ff */
[----:B------:R-:W-:-:S02]  /*67a0*/  SHF.R.U64 R94, R94, 0x3, RZ ;  /* 0x000000035e5e7819 */ /* 0x000fc400000012ff */
[----:B------:R-:W-:Y:S01]  /*67b0*/  LOP3.LUT R126, R0, R3, RZ, 0x3c, !PT ;  /* 0x00000003007e7212 */ /* 0x000fe200078e3cff */
[----:B------:R-:W-:Y:S01]  /*67c0*/  IMAD R3, RZ, RZ, -UR41 ;  /* 0x80000029ff037e24 */ /* 0x000fe2000f8e02ff */
[----:B------:R-:W0:Y:S01]  /*67d0*/  LDC R0, c[0x0][0xce8] ;  /* 0x00033a00ff007b82 */ /* 0x000e220000000800 */
[----:B------:R-:W-:Y:S01]  /*67e0*/  LOP3.LUT R94, R94, R95, RZ, 0x3c, !PT ;  /* 0x0000005f5e5e7212 */ /* 0x000fe200078e3cff */
[----:B------:R-:W-:Y:S01]  /*67f0*/  IMAD.X R95, RZ, RZ, R9, P2 ;  /* 0x000000ffff5f7224 */ /* 0x000fe200010e0609 */
[----:B------:R-:W-:Y:S02]  /*6800*/  IADD3 R123, P2, R8, 0xe000, RZ ;  /* 0x0000e000087b7810 */ /* 0x000fe40007f5e0ff */
[----:B------:R-:W-:Y:S02]  /*6810*/  F2FP.BF16.F32.PACK_AB R24, R25, R24 ;  /* 0x000000181918723e */ /* 0x000fe400000010ff */
[----:B------:R-:W-:Y:S02]  /*6820*/  LOP3.LUT R122, R123, 0x380, RZ, 0xc0, !PT ;  /* 0x000003807b7a7812 */ /* 0x000fe400078ec0ff */
[----:B------:R-:W-:-:S02]  /*6830*/  F2FP.BF16.F32.PACK_AB R25, R27, R26 ;  /* 0x0000001a1b19723e */ /* 0x000fc400000010ff */
[----:B------:R-:W-:Y:S02]  /*6840*/  SHF.R.U64 R122, R122, 0x3, RZ ;  /* 0x000000037a7a7819 */ /* 0x000fe400000012ff */
[----:B------:R-:W-:Y:S02]  /*6850*/  F2FP.BF16.F32.PACK_AB R26, R187, R28 ;  /* 0x0000001cbb1a723e */ /* 0x000fe400000010ff */
[----:B------:R-:W-:Y:S01]  /*6860*/  LOP3.LUT R122, R122, R123, RZ, 0x3c, !PT ;  /* 0x0000007b7a7a7212 */ /* 0x000fe200078e3cff */
[----:B------:R-:W-:Y:S01]  /*6870*/  IMAD.X R123, RZ, RZ, R9, P2 ;  /* 0x000000ffff7b7224 */ /* 0x000fe200010e0609 */
[----:B------:R-:W1:Y:S01]  /*6880*/  LDC R28, c[0x0][0xd38] ;  /* 0x00034e00ff1c7b82 */ /* 0x000e620000000800 */
[----:B------:R-:W-:Y:S02]  /*6890*/  MOV R170, R170 ;  /* 0x000000aa00aa7202 */ /* 0x000fe40000000f00 */
[----:B------:R-:W-:Y:S02]  /*68a0*/  F2FP.BF16.F32.PACK_AB R27, R31, R30 ;  /* 0x0000001e1f1b723e */ /* 0x000fe400000010ff */
[----:B------:R-:W-:-:S02]  /*68b0*/  LOP3.LUT R57, R90, 0x380, RZ, 0xc0, !PT ;  /* 0x000003805a397812 */ /* 0x000fc400078ec0ff */
[----:B0-----:R-:W-:Y:S01]  /*68c0*/  ISETP.NE.AND P2, PT, R0, 0x1, PT ;  /* 0x000000010000780c */ /* 0x001fe20003f45270 */
[----:B------:R0:W-:Y:S01]  /*68d0*/  STSM.16.M88.4 [R170], R24 ;  /* 0x00000018aa007844 */ /* 0x0001e20000000200 */
[----:B------:R-:W-:Y:S01]  /*68e0*/  LOP3.LUT R11, R56, 0x380, RZ, 0xc0, !PT ;  /* 0x00000380380b7812 */ /* 0x000fe200078ec0ff */
[----:B------:R-:W2:Y:S01]  /*68f0*/  LDC.64 R30, c[0x0][0xc98] ;  /* 0x00032600ff1e7b82 */ /* 0x000ea20000000a00 */
[----:B------:R-:W-:Y:S02]  /*6900*/  SHF.R.U64 R57, R57, 0x3, RZ ;  /* 0x0000000339397819 */ /* 0x000fe400000012ff */
[----:B------:R-:W-:Y:S02]  /*6910*/  SHF.R.U64 R11, R11, 0x3, RZ ;  /* 0x000000030b0b7819 */ /* 0x000fe400000012ff */
[----:B------:R-:W-:Y:S02]  /*6920*/  LOP3.LUT R146, R57, R90, RZ, 0x3c, !PT ;  /* 0x0000005a39927212 */ /* 0x000fe400078e3cff */
[----:B------:R-:W-:-:S02]  /*6930*/  LOP3.LUT R154, R11, R56, RZ, 0x3c, !PT ;  /* 0x000000380b9a7212 */ /* 0x000fc400078e3cff */
[----:B------:R-:W-:Y:S02]  /*6940*/  LOP3.LUT R11, R20, 0x380, RZ, 0xc0, !PT ;  /* 0x00000380140b7812 */ /* 0x000fe400078ec0ff */
[----:B------:R-:W-:Y:S02]  /*6950*/  IADD3 R57, P0, R8, 0x5000, RZ ;  /* 0x0000500008397810 */ /* 0x000fe40007f1e0ff */
[----:B------:R-:W-:Y:S01]  /*6960*/  F2FP.BF16.F32.PACK_AB R32, R33, R32 ;  /* 0x000000202120723e */ /* 0x000fe200000010ff */
[----:B0-----:R-:W0:Y:S01]  /*6970*/  @P2 LDC R24, c[0x0][0xcec] ;  /* 0x00033b00ff182b82 */ /* 0x001e220000000800 */
[----:B-1----:R-:W-:Y:S01]  /*6980*/  IMAD R3, R28, R3, UR44 ;  /* 0x0000002c1c037e24 */ /* 0x002fe2000f8e0203 */
[----:B------:R-:W-:Y:S02]  /*6990*/  F2FP.BF16.F32.PACK_AB R33, R35, R34 ;  /* 0x000000222321723e */ /* 0x000fe400000010ff */
[----:B------:R-:W-:Y:S02]  /*69a0*/  SHF.R.U64 R11, R11, 0x3, RZ ;  /* 0x000000030b0b7819 */ /* 0x000fe400000012ff */
[----:B------:R-:W-:-:S02]  /*69b0*/  IADD3 R91, P1, R8, 0x6000, RZ ;  /* 0x00006000085b7810 */ /* 0x000fc40007f3e0ff */
        /* <DEDUP_REMOVED lines=271> */
.L_x_9274:
[----:B------:R-:W-:Y:S05]  /*7ab0*/  BSYNC B0 ;  /* 0x0000000000007941 */ /* 0x000fea0003800000 */
.L_x_9273:
        /* <DEDUP_REMOVED lines=20> */
.L_x_9276:
[----:B------:R-:W-:Y:S05]  /*7c00*/  BSYNC B0 ;  /* 0x0000000000007941 */ /* 0x000fea0003800000 */
.L_x_9275:
        /* <DEDUP_REMOVED lines=20> */
.L_x_9278:
[----:B------:R-:W-:Y:S05]  /*7d50*/  BSYNC B0 ;  /* 0x0000000000007941 */ /* 0x000fea0003800000 */
.L_x_9277:
        /* <DEDUP_REMOVED lines=23> */
.L_x_9280:
[----:B------:R-:W-:Y:S05]  /*7ed0*/  BSYNC B0 ;  /* 0x0000000000007941 */ /* 0x000fea0003800000 */
.L_x_9279:
[----:B------:R-:W5:Y:S02]  /*7ee0*/  LDC R0, c[0x0][0xd34] ;  /* 0x00034d00ff007b82 */ /* 0x000f640000000800 */
[----:B-----5:R-:W-:-:S13]  /*7ef0*/  ISETP.LE.AND P0, PT, R0, UR44, PT ;  /* 0x0000002c00007c0c */ /* 0x020fda000bf03270 */
[----:B------:R-:W-:Y:S05]  /*7f00*/  @!P0 BRA `(.L_x_9281) ;  /* 0xffffff8c00b08947 */ /* 0x000fea000383ffff */
[----:B------:R-:W-:Y:S05]  /*7f10*/  EXIT ;  /* 0x000000000000794d */ /* 0x000fea0003800000 */
.L_x_9250:
        /* <DEDUP_REMOVED lines=34> */
[C---:B-1----:R-:W-:Y:S02]  /*8140*/  LOP3.LUT R3, R2.reuse, 0x80, RZ, 0xfc, !PT ;  /* 0x0000008002037812 */ /* 0x042fe400078efcff */
[----:B--2---:R-:W-:-:S07]  /*8150*/  LOP3.LUT R0, R2, 0xc0, RZ, 0xfc, !PT ;  /* 0x000000c002007812 */ /* 0x004fce00078efcff */
.L_x_9362:
[----:B------:R-:W2:Y:S01]  /*8160*/  LDL R2, [R1+0x24] ;  /* 0x0000240001027983 */ /* 0x000ea20000100800 */
[----:B-1----:R-:W1:Y:S01]  /*8170*/  LDC R0, c[0x0][0xd38] ;  /* 0x00034e00ff007b82 */ /* 0x002e620000000800 */
[----:B------:R-:W-:Y:S05]  /*8180*/  YIELD ;  /* 0x0000000000007946 */ /* 0x000fea0003800000 */
[----:B------:R-:W-:Y:S02]  /*8190*/  ULDC.64 UR4, c[0x0][0x418] ;  /* 0x0001060000047ab9 */ /* 0x000fe40000000a00 */
[----:B------:R-:W3:Y:S01]  /*81a0*/  LDC R17, c[0x0][0xd44] ;  /* 0x00035100ff117b82 */ /* 0x000ee20000000800 */
[----:B------:R-:W-:-:S03]  /*81b0*/  UISETP.NE.U32.AND UP0, UPT, UR4, URZ, UPT ;  /* 0x0000003f0400728c */ /* 0x000fc6000bf05070 */
[----:B------:R-:W-:Y:S01]  /*81c0*/  ULDC UR4, c[0x0][0x424] ;  /* 0x0001090000047ab9 */ /* 0x000fe20000000800 */
[----:B------:R-:W-:-:S04]  /*81d0*/  UISETP.NE.AND.EX UP0, UPT, UR5, URZ, UPT, UP0 ;  /* 0x0000003f0500728c */ /* 0x000fc8000bf05300 */
[----:B------:R-:W-:Y:S01]  /*81e0*/  USEL UR4, UR4, 0x1, UP0 ;  /* 0x0000000104047887 */ /* 0x000fe20008000000 */
[----:B-1----:R-:W-:-:S13]  /*81f0*/  ISETP.NE.AND P0, PT, R0, 0x1, PT ;  /* 0x000000010000780c */ /* 0x002fda0003f05270 */
[----:B------:R-:W2:Y:S08]  /*8200*/  @P0 LDC R0, c[0x0][0xd3c] ;  /* 0x00034f00ff000b82 */ /* 0x000eb00000000800 */
[----:B------:R-:W1:Y:S01]  /*8210*/  @P0 LDC R3, c[0x0][0xd40] ;  /* 0x00035000ff030b82 */ /* 0x000e620000000800 */
[----:B--2---:R-:W-:-:S04]  /*8220*/  @P0 IMAD.HI.U32 R0, R2, R0, RZ ;  /* 0x0000000002000227 */ /* 0x004fc800078e00ff */
[----:B------:R-:W-:Y:S01]  /*8230*/  IMAD.MOV.U32 R4, RZ, RZ, R2 ;  /* 0x000000ffff047224 */ /* 0x000fe200078e0002 */
[----:B-1----:R-:W-:Y:S02]  /*8240*/  @P0 SHF.R.U32.HI R4, RZ, R3, R0 ;  /* 0x00000003ff040219 */ /* 0x002fe40000011600 */
[----:B---3--:R-:W-:-:S03]  /*8250*/  ISETP.NE.AND P0, PT, R17, 0x1, PT ;  /* 0x000000011100780c */ /* 0x008fc60003f05270 */
[----:B------:R-:W-:Y:S01]  /*8260*/  IMAD.MOV.U32 R5, RZ, RZ, R4 ;  /* 0x000000ffff057224 */ /* 0x000fe200078e0004 */
[----:B------:R-:W-:Y:S09]  /*8270*/  STL [R1+0x10], R4 ;  /* 0x0000100401007387 */ /* 0x000ff20000100800 */
[----:B------:R-:W1:Y:S02]  /*8280*/  @P0 LDC.64 R2, c[0x0][0xd48] ;  /* 0x00035200ff020b82 */ /* 0x000e640000000a00 */
[----:B-1----:R-:W-:-:S05]  /*8290*/  @P0 IMAD.HI.U32 R2, R4, R2, RZ ;  /* 0x0000000204020227 */ /* 0x002fca00078e00ff */
[----:B------:R-:W-:-:S05]  /*82a0*/  @P0 SHF.R.U32.HI R5, RZ, R3, R2 ;  /* 0x00000003ff050219 */ /* 0x000fca0000011602 */
[----:B------:R-:W-:Y:S01]  /*82b0*/  IMAD.MOV R0, RZ, RZ, -R5 ;  /* 0x000000ffff007224 */ /* 0x000fe200078e0a05 */
[----:B------:R-:W-:Y:S03]  /*82c0*/  STL [R1+0x14], R5 ;  /* 0x0000140501007387 */ /* 0x000fe60000100800 */
[----:B------:R-:W-:Y:S02]  /*82d0*/  IMAD R17, R17, R0, R4 ;  /* 0x0000000011117224 */ /* 0x000fe400078e0204 */
[----:B------:R-:W1:Y:S02]  /*82e0*/  LDC R0, c[0x0][0x2f0] ;  /* 0x0000bc00ff007b82 */ /* 0x000e640000000800 */
[----:B-1----:R-:W-:Y:S01]  /*82f0*/  IMAD R2, R0, UR4, RZ ;  /* 0x0000000400027c24 */ /* 0x002fe2000f8e02ff */
[----:B------:R-:W-:-:S03]  /*8300*/  UIADD3 UR4, UR37, 0x1c400, URZ ;  /* 0x0001c40025047890 */ /* 0x000fc6000fffe03f */
[----:B------:R-:W-:Y:S01]  /*8310*/  VIADD R0, R2, 0x5f ;  /* 0x0000005f02007836 */ /* 0x000fe20000000000 */
[----:B------:R1:W-:Y:S01]  /*8320*/  STL [R1+0x58], R2 ;  /* 0x0000580201007387 */ /* 0x0003e20000100800 */
[----:B------:R-:W-:Y:S02]  /*8330*/  ULOP3.LUT UP0, URZ, UR4, 0x3ff, URZ, 0xc0, !UPT ;  /* 0x000003ff043f7892 */ /* 0x000fe4000f80c03f */
[----:B------:R-:W-:-:S04]  /*8340*/  IMAD.HI R0, R0, 0x2aaaaaab, RZ ;  /* 0x2aaaaaab00007827 */ /* 0x000fc800078e02ff */
[----:B------:R-:W-:Y:S02]  /*8350*/  PLOP3.LUT P0, PT, PT, PT, UP0, 0x80, 0x0 ;  /* 0x000000000000781c */ /* 0x000fe40003f0f008 */
[----:B-1----:R-:W-:-:S04]  /*8360*/  SHF.R.U32.HI R2, RZ, 0x1f, R0 ;  /* 0x0000001fff027819 */ /* 0x002fc80000011600 */
[----:B------:R-:W-:-:S05]  /*8370*/  LEA.HI.SX32 R0, R0, R2, 0x1c ;  /* 0x0000000200007211 */ /* 0x000fca00078fe2ff */
[----:B------:R1:W-:Y:S02]  /*8380*/  STL [R1+0x20], R0 ;  /* 0x0000200001007387 */ /* 0x0003e40000100800 */
[----:B0-----:R-:W-:Y:S05]  /*8390*/  @!P0 BRA `(.L_x_9283) ;  /* 0x0000000000408947 */ /* 0x001fea0003800000 */
        /* <DEDUP_REMOVED lines=16> */
.L_x_9283:
        /* <DEDUP_REMOVED lines=17> */
[----:B--2---:R-:W-:-:S07]  /*85b0*/  IMAD.MOV.U32 R13, RZ, RZ, RZ ;  /* 0x000000ffff0d7224 */ /* 0x004fce00078e00ff */
[----:B------:R-:W-:-:S07]  /*85c0*/  LEPC R20, `(.L_x_9285) ;  /* 0x000000001014794e */ /* 0x000fce0000000000 */
[----:B01-3--:R-:W-:Y:S05]  /*85d0*/  CALL.ABS.NOINC R2 ;  /* 0x0000000002007343 */ /* 0x00bfea0003c00000 */
.L_x_9285:
        /* <DEDUP_REMOVED lines=15> */
.L_x_9284:
[----:B------:R-:W2:Y:S01]  /*86d0*/  LDL R2, [R1+0x20] ;  /* 0x0000200001027983 */ /* 0x000ea20000100800 */
[----:B------:R-:W-:-:S03]  /*86e0*/  ULDC.64 UR4, c[0x0][0xaf0] ;  /* 0x0002bc0000047ab9 */ /* 0x000fc60000000a00 */
[----:B-1----:R-:W3:Y:S01]  /*86f0*/  LDL R0, [R1+0x14] ;  /* 0x0000140001007983 */ /* 0x002ee20000100800 */
[----:B------:R-:W-:-:S04]  /*8700*/  ISETP.NE.U32.AND P0, PT, RZ, UR4, PT ;  /* 0x00000004ff007c0c */ /* 0x000fc8000bf05070 */
[----:B------:R-:W-:Y:S01]  /*8710*/  ISETP.NE.AND.EX P0, PT, RZ, UR5, PT, P0 ;  /* 0x00000005ff007c0c */ /* 0x000fe2000bf05300 */
[----:B--2---:R-:W-:-:S12]  /*8720*/  IMAD.MOV.U32 R16, RZ, RZ, R2 ;  /* 0x000000ffff107224 */ /* 0x004fd800078e0002 */
[----:B------:R-:W1:Y:S01]  /*8730*/  @P0 LDC.64 R2, c[0x0][0xaf0] ;  /* 0x0002bc00ff020b82 */ /* 0x000e620000000a00 */
[----:B---3--:R-:W-:Y:S02]  /*8740*/  IMAD.MOV.U32 R7, RZ, RZ, R0 ;  /* 0x000000ffff077224 */ /* 0x008fe400078e0000 */
[----:B-1----:R-:W-:-:S05]  /*8750*/  @P0 IMAD.WIDE R2, R0, 0x4, R2 ;  /* 0x0000000400020825 */ /* 0x002fca00078e0202 */
[----:B------:R1:W2:Y:S01]  /*8760*/  @P0 LDG.E R7, desc[UR46][R2.64] ;  /* 0x0000002e02070981 */ /* 0x0002a2000c1e1900 */
[----:B------:R-:W-:Y:S01]  /*8770*/  VIADD R9, R16, 0xffffffff ;  /* 0xffffffff10097836 */ /* 0x000fe20000000000 */
[----:B------:R-:W-:Y:S01]  /*8780*/  UMOV UR4, 0xffffffff ;  /* 0xffffffff00047882 */ /* 0x000fe20000000000 */
[----:B------:R-:W-:Y:S01]  /*8790*/  LOP3.LUT R18, R18, 0xfffffffe, RZ, 0xc0, !PT ;  /* 0xfffffffe12127812 */ /* 0x000fe200078ec0ff */
[----:B-1----:R-:W1:Y:S02]  /*87a0*/  LDC.64 R2, c[0x0][0x418] ;  /* 0x00010600ff027b82 */ /* 0x002e640000000a00 */
[----:B-1----:R-:W-:-:S04]  /*87b0*/  ISETP.NE.U32.AND P0, PT, R2, RZ, PT ;  /* 0x000000ff0200720c */ /* 0x002fc80003f05070 */
        /* <DEDUP_REMOVED lines=8> */
[----:B------:R-:W2:Y:S02]  /*8840*/  S2R R0, SR_TID.X ;  /* 0x0000000000007919 */ /* 0x000ea40000002100 */
[----:B--2---:R-:W-:-:S04]  /*8850*/  SHF.R.U32.HI R0, RZ, 0x5, R0 ;  /* 0x00000005ff007819 */ /* 0x004fc80000011600 */
[----:B------:R-:W-:-:S05]  /*8860*/  LOP3.LUT R0, R0, 0x3, RZ, 0xc0, !PT ;  /* 0x0000000300007812 */ /* 0x000fca00078ec0ff */
[----:B------:R2:W3:Y:S02]  /*8870*/  SHFL.IDX PT, R14, R0, RZ, 0x1f ;  /* 0x00001fff000e7589 */ /* 0x0004e400000e0000 */
.L_x_9379:
        /* <DEDUP_REMOVED lines=8> */
.L_x_9382:
[----:B------:R-:W-:Y:S05]  /*8900*/  @!P6 BRA `(.L_x_9287) ;  /* 0x0000000000e8e947 */ /* 0x000fea0003800000 */
[----:B------:R3:W-:Y:S01]  /*8910*/  STL [R1+0x4c], R9 ;  /* 0x00004c0901007387 */ /* 0x0007e20000100800 */
[----:B------:R-:W-:Y:S01]  /*8920*/  IMAD.MOV.U32 R16, RZ, RZ, R7 ;  /* 0x000000ffff107224 */ /* 0x000fe200078e0007 */
[----:B------:R-:W-:Y:S06]  /*8930*/  @!P1 BRA `(.L_x_9289) ;  /* 0x00000000004c9947 */ /* 0x000fec0003800000 */
[----:B------:R-:W4:Y:S01]  /*8940*/  LDC R6, c[0x0][0x43c] ;  /* 0x00010f00ff067b82 */ /* 0x000f220000000800 */
[----:B--2---:R-:W-:Y:S01]  /*8950*/  IMAD.MOV.U32 R0, RZ, RZ, R9 ;  /* 0x000000ffff007224 */ /* 0x004fe200078e0009 */
[----:B------:R-:W-:Y:S01]  /*8960*/  ULDC.64 UR4, c[0x0][0x428] ;  /* 0x00010a0000047ab9 */ /* 0x000fe20000000a00 */
[----:B----4-:R-:W-:-:S13]  /*8970*/  ISETP.NE.AND P0, PT, R6, 0x1, PT ;  /* 0x000000010600780c */ /* 0x010fda0003f05270 */
[----:B------:R-:W2:Y:S02]  /*8980*/  @P0 LDC.64 R4, c[0x0][0x440] ;  /* 0x00011000ff040b82 */ /* 0x000ea40000000a00 */
[----:B--2---:R-:W-:-:S05]  /*8990*/  @P0 IMAD.HI.U32 R4, R9, R4, RZ ;  /* 0x0000000409040227 */ /* 0x004fca00078e00ff */
        /* <DEDUP_REMOVED lines=8> */
[----:B--2---:R-:W-:-:S04]  /*8a20*/  IMAD R6, R8, UR4, RZ ;  /* 0x0000000408067c24 */ /* 0x004fc8000f8e02ff */
[----:B------:R-:W-:-:S04]  /*8a30*/  IMAD R0, R7, UR5, R6 ;  /* 0x0000000507007c24 */ /* 0x000fc8000f8e0206 */
[----:B------:R-:W-:-:S05]  /*8a40*/  IMAD.IADD R0, R5, 0x1, R0 ;  /* 0x0000000105007824 */ /* 0x000fca00078e0200 */
[----:B------:R-:W-:-:S05]  /*8a50*/  LEA.HI.X R3, R4, R3, R0, 0x2, P0 ;  /* 0x0000000304037211 */ /* 0x000fca00000f1400 */
[----:B------:R4:W5:Y:S02]  /*8a60*/  LDG.E R16, desc[UR46][R2.64] ;  /* 0x0000002e02107981 */ /* 0x000964000c1e1900 */
.L_x_9289:
[----:B----4-:R-:W4:Y:S01]  /*8a70*/  LDL R2, [R1+0x8] ;  /* 0x0000080001027983 */ /* 0x010f220000100800 */
[----:B--2---:R-:W-:Y:S02]  /*8a80*/  LEA R0, R19, UR37, 0x3 ;  /* 0x0000002513007c11 */ /* 0x004fe4000f8e18ff */
[----:B----4-:R-:W-:-:S04]  /*8a90*/  SHF.L.U32 R2, R2, 0x1f, RZ ;  /* 0x0000001f02027819 */ /* 0x010fc800000006ff */
[----:B------:R-:W2:Y:S02]  /*8aa0*/  SYNCS.PHASECHK.TRANS64.TRYWAIT P0, [R0+URZ+0x32440], R2 ;  /* 0x03244002000075a7 */ /* 0x000ea4000800017f */
[----:B--2---:R-:W-:Y:S05]  /*8ab0*/  @!P0 BRA `(.L_x_9290) ;  /* 0x00000044005c8947 */ /* 0x004fea0003800000 */
.L_x_9383:
[----:B------:R-:W4:Y:S02]  /*8ac0*/  S2R R3, SR_TID.X ;  /* 0x0000000000037919 */ /* 0x000f240000002100 */
[----:B----4-:R-:W-:-:S04]  /*8ad0*/  LOP3.LUT R3, R3, 0x7f, RZ, 0xc0, !PT ;  /* 0x0000007f03037812 */ /* 0x010fc800078ec0ff */
[----:B------:R-:W-:-:S13]  /*8ae0*/  ISETP.NE.AND P0, PT, R3, RZ, PT ;  /* 0x000000ff0300720c */ /* 0x000fda0003f05270 */
[----:B------:R-:W-:Y:S05]  /*8af0*/  @P0 BRA `(.L_x_9291) ;  /* 0x00000000001c0947 */ /* 0x000fea0003800000 */
[----:B------:R-:W4:Y:S01]  /*8b00*/  S2R R3, SR_TID.X ;  /* 0x0000000000037919 */ /* 0x000f220000002100 */
[----:B--2---:R-:W-:-:S04]  /*8b10*/  IMAD.MOV.U32 R2, RZ, RZ, 0x3000 ;  /* 0x00003000ff027424 */ /* 0x004fc800078e00ff */
[----:B------:R2:W-:Y:S01]  /*8b20*/  SYNCS.ARRIVE.TRANS64 RZ, [R0+URZ+0x32430], R2 ;  /* 0x0324300200ff79a7 */ /* 0x0005e2000800003f */
[----:B----4-:R-:W-:-:S04]  /*8b30*/  LOP3.LUT R3, R3, 0x1f, RZ, 0xc0, !PT ;  /* 0x0000001f03037812 */ /* 0x010fc800078ec0ff */
[----:B------:R-:W-:-:S13]  /*8b40*/  ISETP.NE.AND P0, PT, R3, RZ, PT ;  /* 0x000000ff0300720c */ /* 0x000fda0003f05270 */
[----:B--2---:R-:W-:Y:S05]  /*8b50*/  @!P0 BRA `(.L_x_9291) ;  /* 0x0000000000048947 */ /* 0x004fea0003800000 */
[----:B------:R-:W-:Y:S01]  /*8b60*/  BPT.TRAP 0x1 ;  /* 0x000000040000795c */ /* 0x000fe20000300000 */
.L_x_9291:
[----:B--2---:R-:W2:Y:S01]  /*8b70*/  LDL R2, [R1+0x4c] ;  /* 0x00004c0001027983 */ /* 0x004ea20000100800 */
        /* <DEDUP_REMOVED lines=11> */
[----:B------:R-:W-:Y:S02]  /*8c30*/  UIMAD UR8, UR8, 0x3000, UR37 ;  /* 0x00003000080878a4 */ /* 0x000fe4000f8e0225 */
[----:B------:R-:W-:Y:S02]  /*8c40*/  UIADD3 UR9, UR9, 0x32430, URZ ;  /* 0x0003243009097890 */ /* 0x000fe4000fffe03f */
[----:B------:R-:W-:-:S05]  /*8c50*/  UIADD3 UR8, UR8, 0x1c400, URZ ;  /* 0x0001c40008087890 */ /* 0x000fca000fffe03f */
[----:B------:R-:W-:Y:S02]  /*8c60*/  @P0 LOP3.LUT R18, R18, 0x2, RZ, 0xfc, !PT ;  /* 0x0000000212120812 */ /* 0x000fe400078efcff */
[----:B--2---:R-:W-:-:S13]  /*8c70*/  R2UR UR11, R2 ;  /* 0x00000000020b72ca */ /* 0x004fda00000e0000 */
[----:B------:R-:W-:-:S09]  /*8c80*/  UIMAD UR11, UR11, 0x60, URZ ;  /* 0x000000600b0b78a4 */ /* 0x000fd2000f8e023f */
[----:B------:R4:W-:Y:S02]  /*8c90*/  UTMALDG.4D [UR8], [UR4], desc[UR6] ;  /* 0x00000608040075b4 */ /* 0x0009e40008019000 */
[----:B----4-:R-:W-:Y:S01]  /*8ca0*/  NOP ;  /* 0x0000000000007918 */ /* 0x010fe20000000000 */
.L_x_9287:
[----:B--2---:R-:W2:Y:S01]  /*8cb0*/  LDL R0, [R1+0x14] ;  /* 0x0000140001007983 */ /* 0x004ea20000100800 */
[----:B------:R-:W-:Y:S05]  /*8cc0*/  WARPSYNC.ALL ;  /* 0x0000000000007948 */ /* 0x000fea0003800000 */
[----:B------:R-:W-:Y:S01]  /*8cd0*/  UIADD3 UR4, UR37, 0x18400, URZ ;  /* 0x0001840025047890 */ /* 0x000fe2000fffe03f */
[----:B------:R-:W-:-:S03]  /*8ce0*/  SHF.R.S32.HI R2, RZ, 0x1f, R17 ;  /* 0x0000001fff027819 */ /* 0x000fc60000011411 */
[----:B------:R-:W-:Y:S01]  /*8cf0*/  ULOP3.LUT UP0, URZ, UR4, 0x3ff, URZ, 0xc0, !UPT ;  /* 0x000003ff043f7892 */ /* 0x000fe2000f80c03f */
[----:B------:R-:W-:Y:S05]  /*8d00*/  BAR.SYNC.DEFER_BLOCKING 0x8, 0x180 ;  /* 0x0206000000007b1d */ /* 0x000fea0000010000 */
[----:B------:R-:W-:Y:S02]  /*8d10*/  PLOP3.LUT P0, PT, PT, PT, UP0, 0x80, 0x0 ;  /* 0x000000000000781c */ /* 0x000fe40003f0f008 */
[----:B--2---:R-:W-:-:S05]  /*8d20*/  SHF.R.S32.HI R0, RZ, 0x1f, R0 ;  /* 0x0000001fff007819 */ /* 0x004fca0000011400 */
[----:B------:R2:W-:Y:S04]  /*8d30*/  STL [R1+0x48], R0 ;  /* 0x0000480001007387 */ /* 0x0005e80000100800 */
[----:B------:R2:W-:Y:S02]  /*8d40*/  STL [R1+0x40], R2 ;  /* 0x0000400201007387 */ /* 0x0005e40000100800 */
        /* <DEDUP_REMOVED lines=13> */
[----:B------:R-:W-:Y:S02]  /*8e20*/  IMAD.MOV.U32 R12, RZ, RZ, 0x1 ;  /* 0x00000001ff0c7424 */ /* 0x000fe400078e00ff */
[----:B------:R-:W-:-:S07]  /*8e30*/  IMAD.MOV.U32 R13, RZ, RZ, RZ ;  /* 0x000000ffff0d7224 */ /* 0x000fce00078e00ff */
[----:B------:R-:W-:-:S07]  /*8e40*/  LEPC R20, `(.L_x_9292) ;  /* 0x000000001014794e */ /* 0x000fce0000000000 */
[----:B0-23--:R-:W-:Y:S05]  /*8e50*/  CALL.ABS.NOINC R2 ;  /* 0x0000000002007343 */ /* 0x00dfea0003c00000 */
.L_x_9292:
[----:B--2---:R-:W3:Y:S01]  /*8e60*/  LDL R2, [R1+0x40] ;  /* 0x0000400001027983 */ /* 0x004ee20000100800 */
[----:B------:R-:W2:Y:S01]  /*8e70*/  LDC R6, c[0x0][0x448] ;  /* 0x00011200ff067b82 */ /* 0x000ea20000000800 */
[----:B------:R-:W-:Y:S01]  /*8e80*/  ULDC UR4, c[0x0][0xd38] ;  /* 0x00034e0000047ab9 */ /* 0x000fe20000000800 */
[----:B------:R-:W-:Y:S01]  /*8e90*/  ULDC.64 UR6, c[0x0][0x280] ;  /* 0x0000a00000067ab9 */ /* 0x000fe20000000a00 */
[----:B------:R-:W4:Y:S04]  /*8ea0*/  LDL.LU R0, [R1+0x10] ;  /* 0x0000100001007983 */ /* 0x000f280000300800 */
[----:B------:R-:W4:Y:S04]  /*8eb0*/  LDL R4, [R1+0x24] ;  /* 0x0000240001047983 */ /* 0x000f280000100800 */
[----:B------:R-:W4:Y:S01]  /*8ec0*/  LDL R10, [R1+0x48] ;  /* 0x00004800010a7983 */ /* 0x000f220000100800 */
[----:B------:R-:W0:Y:S01]  /*8ed0*/  S2R R3, SR_TID.X ;  /* 0x0000000000037919 */ /* 0x000e220000002100 */
[----:B------:R-:W0:Y:S02]  /*8ee0*/  S2R R5, SR_TID.X ;  /* 0x0000000000057919 */ /* 0x000e240000002100 */
[----:B-1----:R-:W4:Y:S01]  /*8ef0*/  LDL R8, [R1+0x14] ;  /* 0x0000140001087983 */ /* 0x002f220000100800 */
[----:B--2---:R-:W-:-:S02]  /*8f00*/  ISETP.NE.AND P0, PT, R6, 0x1, PT ;  /* 0x000000010600780c */ /* 0x004fc40003f05270 */
[----:B0-----:R-:W-:-:S04]  /*8f10*/  LOP3.LUT R3, R3, 0x7f, RZ, 0xc0, !PT ;  /* 0x0000007f03037812 */ /* 0x001fc800078ec0ff */
[----:B------:R-:W-:Y:S01]  /*8f20*/  SHF.R.U32.HI R7, RZ, 0x3, R3 ;  /* 0x00000003ff077819 */ /* 0x000fe20000011603 */
[----:B------:R-:W-:-:S06]  /*8f30*/  IMAD.SHL.U32 R5, R5, 0x10, RZ ;  /* 0x0000001005057824 */ /* 0x000fcc00078e00ff */
[----:B------:R-:W0:Y:S01]  /*8f40*/  @P0 LDC R3, c[0x0][0x450] ;  /* 0x00011400ff030b82 */ /* 0x000e220000000800 */
[----:B------:R-:W-:Y:S01]  /*8f50*/  LOP3.LUT R5, R7, 0x70, R5, 0xf8, !PT ;  /* 0x0000007007057812 */ /* 0x000fe200078ef805 */
[----:B---3--:R-:W-:-:S06]  /*8f60*/  IMAD.MOV.U32 R9, RZ, RZ, R2 ;  /* 0x000000ffff097224 */ /* 0x008fcc00078e0002 */
[----:B------:R-:W1:Y:S01]  /*8f70*/  @P0 LDC R2, c[0x0][0x44c] ;  /* 0x00011300ff020b82 */ /* 0x000e620000000800 */
[----:B----4-:R-:W-:-:S04]  /*8f80*/  IMAD.MOV R0, RZ, RZ, -R0 ;  /* 0x000000ffff007224 */ /* 0x010fc800078e0a00 */
[----:B------:R-:W-:Y:S01]  /*8f90*/  IMAD R0, R0, UR4, R4 ;  /* 0x0000000400007c24 */ /* 0x000fe2000f8e0204 */
[----:B------:R-:W-:-:S03]  /*8fa0*/  ULDC.64 UR4, c[0x0][0x2d8] ;  /* 0x0000b60000047ab9 */ /* 0x000fc60000000a00 */
[----:B------:R-:W-:-:S05]  /*8fb0*/  IMAD.SHL.U32 R4, R0, 0x80, RZ ;  /* 0x0000008000047824 */ /* 0x000fca00078e00ff */
[----:B------:R-:W-:Y:S01]  /*8fc0*/  LOP3.LUT R7, R5, R4, RZ, 0xfc, !PT ;  /* 0x0000000405077212 */ /* 0x000fe200078efcff */
[----:B------:R-:W-:-:S04]  /*8fd0*/  IMAD R5, R9, UR4, RZ ;  /* 0x0000000409057c24 */ /* 0x000fc8000f8e02ff */
[----:B------:R-:W-:Y:S01]  /*8fe0*/  IMAD.MOV.U32 R0, RZ, RZ, R7 ;  /* 0x000000ffff007224 */ /* 0x000fe200078e0007 */
[----:B------:R2:W-:Y:S01]  /*8ff0*/  STL [R1+0x18], R7 ;  /* 0x0000180701007387 */ /* 0x0005e20000100800 */
[----:B------:R-:W-:Y:S02]  /*9000*/  IMAD R5, R17, UR5, R5 ;  /* 0x0000000511057c24 */ /* 0x000fe4000f8e0205 */
[----:B-1----:R-:W-:-:S05]  /*9010*/  @P0 IMAD.HI.U32 R2, R7, R2, RZ ;  /* 0x0000000207020227 */ /* 0x002fca00078e00ff */
[----:B0-----:R-:W-:Y:S01]  /*9020*/  @P0 SHF.R.U32.HI R0, RZ, R3, R2 ;  /* 0x00000003ff000219 */ /* 0x001fe20000011602 */
[----:B------:R-:W-:Y:S01]  /*9030*/  IMAD.WIDE.U32 R2, R17, UR4, RZ ;  /* 0x0000000411027c25 */ /* 0x000fe2000f8e00ff */
[----:B------:R-:W-:-:S03]  /*9040*/  ULDC.64 UR4, c[0x0][0x2e0] ;  /* 0x0000b80000047ab9 */ /* 0x000fc60000000a00 */
[----:B------:R-:W-:Y:S02]  /*9050*/  IMAD.IADD R3, R3, 0x1, R5 ;  /* 0x0000000103037824 */ /* 0x000fe400078e0205 */
[----:B------:R-:W-:Y:S02]  /*9060*/  IMAD R5, R10, UR4, RZ ;  /* 0x000000040a057c24 */ /* 0x000fe4000f8e02ff */
[----:B------:R2:W5:Y:S01]  /*9070*/  LDL R10, [R1+0x4] ;  /* 0x00000400010a7983 */ /* 0x0005620000100800 */
[----:B------:R-:W-:-:S04]  /*9080*/  IMAD.WIDE.U32 R2, R8, UR4, R2 ;  /* 0x0000000408027c25 */ /* 0x000fc8000f8e0002 */
[----:B------:R-:W-:Y:S01]  /*9090*/  IMAD R5, R8, UR5, R5 ;  /* 0x0000000508057c24 */ /* 0x000fe2000f8e0205 */
[----:B------:R-:W-:Y:S01]  /*90a0*/  ULDC.64 UR4, c[0x0][0x2d0] ;  /* 0x0000b40000047ab9 */ /* 0x000fe20000000a00 */
[----:B------:R-:W0:Y:S02]  /*90b0*/  S2R R8, SR_TID.X ;  /* 0x0000000000087919 */ /* 0x000e240000002100 */
[----:B------:R-:W-:Y:S01]  /*90c0*/  IMAD.IADD R3, R3, 0x1, R5 ;  /* 0x0000000103037824 */ /* 0x000fe200078e0205 */
[----:B------:R-:W-:Y:S01]  /*90d0*/  SHF.R.S32.HI R5, RZ, 0x1f, R0 ;  /* 0x0000001fff057819 */ /* 0x000fe20000011400 */
[----:B------:R-:W-:-:S04]  /*90e0*/  IMAD.WIDE.U32 R2, R0, UR4, R2 ;  /* 0x0000000400027c25 */ /* 0x000fc8000f8e0002 */
[----:B------:R-:W-:-:S04]  /*90f0*/  IMAD R5, R5, UR4, RZ ;  /* 0x0000000405057c24 */ /* 0x000fc8000f8e02ff */
[----:B------:R-:W-:Y:S01]  /*9100*/  IMAD R5, R0, UR5, R5 ;  /* 0x0000000500057c24 */ /* 0x000fe2000f8e0205 */
[----:B------:R-:W-:Y:S01]  /*9110*/  ULDC.64 UR4, c[0x0][0x2c8] ;  /* 0x0000b20000047ab9 */ /* 0x000fe20000000a00 */
[----:B------:R-:W-:Y:S02]  /*9120*/  IMAD.MOV R0, RZ, RZ, -R0 ;  /* 0x000000ffff007224 */ /* 0x000fe400078e0a00 */
[----:B------:R-:W-:Y:S02]  /*9130*/  IMAD.IADD R3, R3, 0x1, R5 ;  /* 0x0000000103037824 */ /* 0x000fe400078e0205 */
[----:B------:R-:W-:-:S05]  /*9140*/  IMAD R0, R6, R0, R7 ;  /* 0x0000000006007224 */ /* 0x000fca00078e0207 */
[----:B------:R-:W-:Y:S01]  /*9150*/  SHF.R.S32.HI R5, RZ, 0x1f, R0 ;  /* 0x0000001fff057819 */ /* 0x000fe20000011400 */
[----:B------:R-:W-:-:S04]  /*9160*/  IMAD.WIDE.U32 R2, R0, UR4, R2 ;  /* 0x0000000400027c25 */ /* 0x000fc8000f8e0002 */
[----:B------:R-:W-:Y:S01]  /*9170*/  IMAD R5, R5, UR4, RZ ;  /* 0x0000000405057c24 */ /* 0x000fe2000f8e02ff */
[----:B------:R-:W-:Y:S01]  /*9180*/  ULDC UR4, c[0x0][0x2b8] ;  /* 0x0000ae0000047ab9 */ /* 0x000fe20000000800 */
[----:B0-----:R-:W-:Y:S02]  /*9190*/  IMAD.SHL.U32 R8, R8, 0x8, RZ ;  /* 0x0000000808087824 */ /* 0x001fe400078e00ff */
[----:B------:R-:W-:-:S03]  /*91a0*/  IMAD R5, R0, UR5, R5 ;  /* 0x0000000500057c24 */ /* 0x000fc6000f8e0205 */
[----:B------:R-:W-:Y:S01]  /*91b0*/  LOP3.LUT R8, R8, 0x38, RZ, 0xc0, !PT ;  /* 0x0000003808087812 */ /* 0x000fe200078ec0ff */
[----:B------:R-:W-:Y:S01]  /*91c0*/  IMAD.IADD R5, R3, 0x1, R5 ;  /* 0x0000000103057824 */ /* 0x000fe200078e0205 */
[----:B------:R-:W-:Y:S02]  /*91d0*/  LEA R0, P1, R2, UR6, 0x1 ;  /* 0x0000000602007c11 */ /* 0x000fe4000f8208ff */
[----:B------:R-:W-:Y:S01]  /*91e0*/  ISETP.GE.AND P0, PT, R8, UR4, PT ;  /* 0x0000000408007c0c */ /* 0x000fe2000bf06270 */
[----:B------:R-:W-:Y:S01]  /*91f0*/  UMOV UR4, 0xffffffff ;  /* 0xffffffff00047882 */ /* 0x000fe20000000000 */
[----:B------:R-:W-:Y:S02]  /*9200*/  LEA.HI.X R2, R2, UR7, R5, 0x1, P1 ;  /* 0x0000000702027c11 */ /* 0x000fe400088f0c05 */
[----:B--2---:R-:W-:Y:S09]  /*9210*/  BRA.DIV UR4, `(.L_x_9293) ;  /* 0x0000003e04987947 */ /* 0x004ff2000b800000 */
[----:B------:R-:W0:Y:S01]  /*9220*/  S2R R5, SR_TID.X ;  /* 0x0000000000057919 */ /* 0x000e220000002100 */
[----:B------:R-:W-:Y:S02]  /*9230*/  ULDC UR4, c[0x0][0x288] ;  /* 0x0000a20000047ab9 */ /* 0x000fe40000000800 */
[----:B------:R-:W-:Y:S01]  /*9240*/  IMAD R3, R6, UR4, RZ ;  /* 0x0000000406037c24 */ /* 0x000fe2000f8e02ff */
[----:B------:R-:W1:Y:S01]  /*9250*/  S2R R11, SR_TID.X ;  /* 0x00000000000b7919 */ /* 0x000e620000002100 */
[----:B------:R-:W-:Y:S04]  /*9260*/  SHFL.IDX PT, R7, R2, RZ, 0x181f ;  /* 0x00181fff02077589 */ /* 0x000fe800000e0000 */
[----:B------:R-:W-:Y:S01]  /*9270*/  SHFL.IDX PT, R6, R0, 0x1, 0x181f ;  /* 0x00381f0000067f89 */ /* 0x000fe200000e0000 */
[----:B0-----:R-:W-:-:S04]  /*9280*/  LOP3.LUT R5, R5, 0x7f, RZ, 0xc0, !PT ;  /* 0x0000007f05057812 */ /* 0x001fc800078ec0ff */
[----:B------:R-:W-:Y:S01]  /*9290*/  SHF.R.U32.HI R8, RZ, 0x3, R5 ;  /* 0x00000003ff087819 */ /* 0x000fe20000011605 */
[----:B-1----:R-:W-:Y:S01]  /*92a0*/  IMAD.SHL.U32 R11, R11, 0x8, RZ ;  /* 0x000000080b0b7824 */ /* 0x002fe200078e00ff */
[----:B------:R-:W0:Y:S03]  /*92b0*/  SHFL.IDX PT, R5, R0, RZ, 0x181f ;  /* 0x00181fff00057589 */ /* 0x000e2600000e0000 */
[----:B------:R-:W-:Y:S01]  /*92c0*/  IMAD.IADD R12, R8, 0x1, R4 ;  /* 0x00000001080c7824 */ /* 0x000fe200078e0204 */
[----:B------:R-:W-:Y:S01]  /*92d0*/  LOP3.LUT R11, R11, 0x38, RZ, 0xc0, !PT ;  /* 0x000000380b0b7812 */ /* 0x000fe200078ec0ff */
[----:B------:R-:W1:Y:S02]  /*92e0*/  SHFL.IDX PT, R8, R2, 0x1, 0x181f ;  /* 0x00381f0002087f89 */ /* 0x000e6400000e0000 */
[C---:B------:R-:W-:Y:S01]  /*92f0*/  VIADD R13, R12.reuse, 0x10 ;  /* 0x000000100c0d7836 */ /* 0x040fe20000000000 */
[CC--:B------:R-:W-:Y:S01]  /*9300*/  ISETP.GE.AND P1, PT, R12.reuse, R3.reuse, PT ;  /* 0x000000030c00720c */ /* 0x0c0fe20003f26270 */
[----:B------:R-:W-:Y:S03]  /*9310*/  STL [R1+0x10], R12 ;  /* 0x0000100c01007387 */ /* 0x000fe60000100800 */
[----:B------:R-:W-:Y:S01]  /*9320*/  ISETP.GE.AND P2, PT, R13, R3, PT ;  /* 0x000000030d00720c */ /* 0x000fe20003f46270 */
[----:B------:R2:W-:Y:S02]  /*9330*/  STL [R1+0x28], R13 ;  /* 0x0000280d01007387 */ /* 0x0005e40000100800 */
[----:B--2---:R-:W-:-:S06]  /*9340*/  VIADD R13, R12, 0x20 ;  /* 0x000000200c0d7836 */ /* 0x004fcc0000000000 */
[----:B0-----:R-:W-:Y:S01]  /*9350*/  @!P1 LEA R5, P3, R11, R5, 0x1 ;  /* 0x000000050b059211 */ /* 0x001fe200078608ff */
[----:B------:R-:W-:Y:S04]  /*9360*/  STL [R1+0x2c], R13 ;  /* 0x00002c0d01007387 */ /* 0x000fe80000100800 */
[----:B------:R-:W-:Y:S02]  /*9370*/  @!P1 IMAD.X R4, RZ, RZ, R7, P3 ;  /* 0x000000ffff049224 */ /* 0x000fe400018e0607 */
[----:B------:R-:W-:-:S03]  /*9380*/  VIADD R7, R12, 0x30 ;  /* 0x000000300c077836 */ /* 0x000fc60000000000 */
[-C--:B------:R-:W-:Y:S02]  /*9390*/  @!P1 LOP3.LUT R5, R5, R4.reuse, RZ, 0x3c, !PT ;  /* 0x0000000405059212 */ /* 0x080fe400078e3cff */
[----:B------:R-:W-:Y:S02]  /*93a0*/  STL [R1+0x30], R7 ;  /* 0x0000300701007387 */ /* 0x000fe40000100800 */
[----:B------:R-:W-:-:S04]  /*93b0*/  @!P1 LOP3.LUT R4, R5, R4, RZ, 0x3c, !PT ;  /* 0x0000000405049212 */ /* 0x000fc800078e3cff */
[----:B------:R-:W-:-:S05]  /*93c0*/  @!P1 LOP3.LUT R5, R5, R4, RZ, 0x3c, !PT ;  /* 0x0000000405059212 */ /* 0x000fca00078e3cff */
[----:B-----5:R0:W-:Y:S02]  /*93d0*/  @!P1 LDGSTS.E.BYPASS.LTC128B.128 [R10+0x18400], desc[UR46][R4.64], !P0 ;  /* 0x18400000040a9fae */ /* 0x0201e4000c101d6e */
[----:B0-----:R-:W-:Y:S02]  /*93e0*/  @!P2 LEA R5, P1, R11, R6, 0x1 ;  /* 0x000000060b05a211 */ /* 0x001fe400078208ff */
[----:B------:R-:W-:Y:S03]  /*93f0*/  SHFL.IDX PT, R6, R2, 0x2, 0x181f ;  /* 0x00581f0002067f89 */ /* 0x000fe600000e0000 */
[----:B-1----:R-:W-:Y:S01]  /*9400*/  @!P2 IMAD.X R4, RZ, RZ, R8, P1 ;  /* 0x000000ffff04a224 */ /* 0x002fe200008e0608 */
[----:B------:R-:W-:-:S04]  /*9410*/  ISETP.GE.AND P1, PT, R13, R3, PT ;  /* 0x000000030d00720c */ /* 0x000fc80003f26270 */
[----:B------:R-:W-:-:S04]  /*9420*/  @!P2 LOP3.LUT R5, R5, R4, RZ, 0x3c, !PT ;  /* 0x000000040505a212 */ /* 0x000fc800078e3cff */
[----:B------:R-:W-:-:S04]  /*9430*/  @!P2 LOP3.LUT R4, R5, R4, RZ, 0x3c, !PT ;  /* 0x000000040504a212 */ /* 0x000fc800078e3cff */
[----:B------:R-:W-:-:S05]  /*9440*/  @!P2 LOP3.LUT R5, R5, R4, RZ, 0x3c, !PT ;  /* 0x000000040505a212 */ /* 0x000fca00078e3cff */
[----:B------:R0:W-:Y:S04]  /*9450*/  @!P2 LDGSTS.E.BYPASS.LTC128B.128 [R10+0x18c00], desc[UR46][R4.64], !P0 ;  /* 0x18c00000040aafae */ /* 0x0001e8000c101d6e */
[----:B0-----:R-:W0:Y:S02]  /*9460*/  SHFL.IDX PT, R4, R0, 0x2, 0x181f ;  /* 0x00581f0000047f89 */ /* 0x001e2400000e0000 */
[----:B0-----:R-:W-:-:S05]  /*9470*/  @!P1 LEA R5, P2, R11, R4, 0x1 ;  /* 0x000000040b059211 */ /* 0x001fca00078408ff */
[----:B------:R-:W-:Y:S02]  /*9480*/  @!P1 IMAD.X R4, RZ, RZ, R6, P2 ;  /* 0x000000ffff049224 */ /* 0x000fe400010e0606 */
[----:B------:R-:W-:Y:S03]  /*9490*/  SHFL.IDX PT, R6, R2, 0x3, 0x181f ;  /* 0x00781f0002067f89 */ /* 0x000fe600000e0000 */
[----:B------:R-:W-:-:S04]  /*94a0*/  @!P1 LOP3.LUT R5, R5, R4, RZ, 0x3c, !PT ;  /* 0x0000000405059212 */ /* 0x000fc800078e3cff */
[----:B------:R-:W-:-:S04]  /*94b0*/  @!P1 LOP3.LUT R4, R5, R4, RZ, 0x3c, !PT ;  /* 0x0000000405049212 */ /* 0x000fc800078e3cff */
[----:B------:R-:W-:-:S05]  /*94c0*/  @!P1 LOP3.LUT R5, R5, R4, RZ, 0x3c, !PT ;  /* 0x0000000405059212 */ /* 0x000fca00078e3cff */
[----:B------:R0:W-:Y:S01]  /*94d0*/  @!P1 LDGSTS.E.BYPASS.LTC128B.128 [R10+0x19400], desc[UR46][R4.64], !P0 ;  /* 0x19400000040a9fae */ /* 0x0001e2000c101d6e */
[----:B------:R-:W-:Y:S01]  /*94e0*/  ISETP.GE.AND P1, PT, R7, R3, PT ;  /* 0x000000030700720c */ /* 0x000fe20003f26270 */
[----:B------:R-:W-:-:S05]  /*94f0*/  VIADD R7, R12, 0x40 ;  /* 0x000000400c077836 */ /* 0x000fca0000000000 */
        /* <DEDUP_REMOVED lines=41> */
.L_x_9400:
[----:B------:R-:W3:Y:S01]  /*9790*/  LDL R5, [R1+0x10] ;  /* 0x0000100001057983 */ /* 0x000ee20000100800 */
[----:B0-----:R-:W0:Y:S02]  /*97a0*/  S2R R2, SR_TID.X ;  /* 0x0000000000027919 */ /* 0x001e240000002100 */
[----:B0-----:R-:W-:-:S05]  /*97b0*/  IMAD.SHL.U32 R2, R2, 0x8, RZ ;  /* 0x0000000802027824 */ /* 0x001fca00078e00ff */
[----:B------:R-:W-:Y:S01]  /*97c0*/  LOP3.LUT R2, R2, 0x38, RZ, 0xc0, !PT ;  /* 0x0000003802027812 */ /* 0x000fe200078ec0ff */
[----:B---3--:R-:W-:-:S05]  /*97d0*/  VIADD R5, R5, 0x70 ;  /* 0x0000007005057836 */ /* 0x008fca0000000000 */
[----:B------:R-:W-:Y:S01]  /*97e0*/  ISETP.GE.AND P1, PT, R5, R3, PT ;  /* 0x000000030500720c */ /* 0x000fe20003f26270 */
[----:B------:R0:W-:-:S12]  /*97f0*/  STL [R1+0x50], R5 ;  /* 0x0000500501007387 */ /* 0x0001d80000100800 */
[----:B------:R-:W-:-:S05]  /*9800*/  @!P1 LEA R2, P2, R2, R0, 0x1 ;  /* 0x0000000002029211 */ /* 0x000fca00078408ff */
        /* <DEDUP_REMOVED lines=13> */
[----:B-1----:R-:W-:Y:S01]  /*98e0*/  IMAD.WIDE.U32 R2, R17, UR6, RZ ;  /* 0x0000000611027c25 */ /* 0x002fe2000f8e00ff */
        /* <DEDUP_REMOVED lines=23> */
.L_x_9294:
[----:B0-----:R-:W2:Y:S01]  /*9a60*/  LDL.LU R5, [R1+0x54] ;  /* 0x0000540001057983 */ /* 0x001ea20000300800 */
[----:B------:R-:W0:Y:S01]  /*9a70*/  LDC R6, c[0x0][0x448] ;  /* 0x00011200ff067b82 */ /* 0x000e220000000800 */
[----:B------:R-:W-:Y:S01]  /*9a80*/  ULDC.64 UR4, c[0x0][0x3e0] ;  /* 0x0000f80000047ab9 */ /* 0x000fe20000000a00 */
[----:B------:R-:W-:Y:S01]  /*9a90*/  ULDC.64 UR6, c[0x0][0x390] ;  /* 0x0000e40000067ab9 */ /* 0x000fe20000000a00 */
[----:B------:R-:W2:Y:S04]  /*9aa0*/  LDL.LU.64 R2, [R1+0x40] ;  /* 0x0000400001027983 */ /* 0x000ea80000300a00 */
[----:B------:R-:W3:Y:S04]  /*9ab0*/  LDL.LU R0, [R1+0x48] ;  /* 0x0000480001007983 */ /* 0x000ee80000300800 */
[----:B------:R-:W4:Y:S04]  /*9ac0*/  LDL.LU R4, [R1+0x14] ;  /* 0x0000140001047983 */ /* 0x000f280000300800 */
[----:B------:R-:W5:Y:S01]  /*9ad0*/  LDL.LU R7, [R1+0x18] ;  /* 0x0000180001077983 */ /* 0x000f620000300800 */
[----:B------:R-:W1:Y:S01]  /*9ae0*/  S2R R8, SR_TID.X ;  /* 0x0000000000087919 */ /* 0x000e620000002100 */
[----:B0-----:R-:W-:Y:S01]  /*9af0*/  ISETP.NE.AND P0, PT, R6, 0x1, PT ;  /* 0x000000010600780c */ /* 0x001fe20003f05270 */
[----:B-1----:R-:W-:-:S05]  /*9b00*/  IMAD.SHL.U32 R8, R8, 0x8, RZ ;  /* 0x0000000808087824 */ /* 0x002fca00078e00ff */
[----:B------:R-:W-:Y:S01]  /*9b10*/  LOP3.LUT R8, R8, 0x38, RZ, 0xc0, !PT ;  /* 0x0000003808087812 */ /* 0x000fe200078ec0ff */
[----:B--2---:R-:W-:-:S06]  /*9b20*/  IMAD.MOV.U32 R3, RZ, RZ, R5 ;  /* 0x000000ffff037224 */ /* 0x004fcc00078e0005 */
        /* <DEDUP_REMOVED lines=14> */
[----:B------:R-:W0:Y:S01]  /*9c10*/  S2R R7, SR_TID.X ;  /* 0x0000000000077919 */ /* 0x000e220000002100 */
[----:B------:R-:W-:-:S04]  /*9c20*/  IMAD R5, R5, UR4, RZ ;  /* 0x0000000405057c24 */ /* 0x000fc8000f8e02ff */
[----:B------:R-:W-:Y:S01]  /*9c30*/  IMAD R4, R4, UR5, R5 ;  /* 0x0000000504047c24 */ /* 0x000fe2000f8e0205 */
[----:B------:R-:W-:-:S03]  /*9c40*/  ULDC.64 UR4, c[0x0][0x3c8] ;  /* 0x0000f20000047ab9 */ /* 0x000fc60000000a00 */
[----:B------:R-:W-:Y:S01]  /*9c50*/  IMAD.IADD R3, R3, 0x1, R4 ;  /* 0x0000000103037824 */ /* 0x000fe200078e0204 */
[----:B------:R-:W-:Y:S01]  /*9c60*/  SHF.R.S32.HI R4, RZ, 0x1f, R0 ;  /* 0x0000001fff047819 */ /* 0x000fe20000011400 */
[----:B------:R-:W-:-:S04]  /*9c70*/  IMAD.WIDE.U32 R2, R0, UR4, R2 ;  /* 0x0000000400027c25 */ /* 0x000fc8000f8e0002 */
[----:B------:R-:W-:Y:S01]  /*9c80*/  IMAD R4, R4, UR4, RZ ;  /* 0x0000000404047c24 */ /* 0x000fe2000f8e02ff */
[----:B------:R-:W-:Y:S01]  /*9c90*/  ULDC UR4, c[0x0][0x3b8] ;  /* 0x0000ee0000047ab9 */ /* 0x000fe20000000800 */
[----:B------:R-:W-:Y:S02]  /*9ca0*/  LEA R5, P4, R2, UR6, 0x1 ;  /* 0x0000000602057c11 */ /* 0x000fe4000f8808ff */
[----:B------:R-:W-:Y:S01]  /*9cb0*/  IMAD R0, R0, UR5, R4 ;  /* 0x0000000500007c24 */ /* 0x000fe2000f8e0204 */
[----:B------:R-:W-:-:S03]  /*9cc0*/  ISETP.GE.AND P0, PT, R8, UR4, PT ;  /* 0x0000000408007c0c */ /* 0x000fc6000bf06270 */
[----:B------:R-:W-:-:S05]  /*9cd0*/  IMAD.IADD R0, R3, 0x1, R0 ;  /* 0x0000000103007824 */ /* 0x000fca00078e0200 */
[----:B------:R-:W-:Y:S01]  /*9ce0*/  LEA.HI.X R4, R2, UR7, R0, 0x1, P4 ;  /* 0x0000000702047c11 */ /* 0x000fe2000a0f0c00 */
[----:B0-----:R-:W-:-:S05]  /*9cf0*/  IMAD.SHL.U32 R7, R7, 0x8, RZ ;  /* 0x0000000807077824 */ /* 0x001fca00078e00ff */
[----:B------:R-:W-:-:S04]  /*9d00*/  LOP3.LUT R7, R7, 0x38, RZ, 0xc0, !PT ;  /* 0x0000003807077812 */ /* 0x000fc800078ec0ff */
[C---:B------:R-:W-:Y:S02]  /*9d10*/  LOP3.LUT R10, R7.reuse, 0x40, RZ, 0xfc, !PT ;  /* 0x00000040070a7812 */ /* 0x040fe400078efcff */
[C---:B------:R-:W-:Y:S02]  /*9d20*/  LOP3.LUT R9, R7.reuse, 0x80, RZ, 0xfc, !PT ;  /* 0x0000008007097812 */ /* 0x040fe400078efcff */
[----:B------:R-:W-:Y:S02]  /*9d30*/  LOP3.LUT R7, R7, 0xc0, RZ, 0xfc, !PT ;  /* 0x000000c007077812 */ /* 0x000fe400078efcff */
[----:B------:R-:W-:Y:S02]  /*9d40*/  ISETP.GE.AND P1, PT, R10, UR4, PT ;  /* 0x000000040a007c0c */ /* 0x000fe4000bf26270 */
[----:B------:R-:W-:Y:S02]  /*9d50*/  ISETP.GE.AND P2, PT, R9, UR4, PT ;  /* 0x0000000409007c0c */ /* 0x000fe4000bf46270 */
[----:B------:R-:W-:Y:S01]  /*9d60*/  ISETP.GE.AND P3, PT, R7, UR4, PT ;  /* 0x0000000407007c0c */ /* 0x000fe2000bf66270 */
[----:B------:R-:W-:-:S03]  /*9d70*/  UMOV UR4, 0xffffffff ;  /* 0xffffffff00047882 */ /* 0x000fc60000000000 */
[----:B------:R-:W-:Y:S09]  /*9d80*/  BRA.DIV UR4, `(.L_x_9295) ;  /* 0x0000003e04a07947 */ /* 0x000ff2000b800000 */
[----:B------:R-:W2:Y:S01]  /*9d90*/  LDL.LU R3, [R1+0x10] ;  /* 0x0000100001037983 */ /* 0x000ea20000300800 */
[----:B------:R-:W-:-:S03]  /*9da0*/  ULDC UR4, c[0x0][0x288] ;  /* 0x0000a20000047ab9 */ /* 0x000fc60000000800 */
[----:B------:R-:W3:Y:S04]  /*9db0*/  LDL.LU R9, [R1+0x28] ;  /* 0x0000280001097983 */ /* 0x000ee80000300800 */
[----:B------:R-:W4:Y:S04]  /*9dc0*/  LDL.LU R10, [R1+0x2c] ;  /* 0x00002c00010a7983 */ /* 0x000f280000300800 */
[----:B------:R-:W5:Y:S01]  /*9dd0*/  LDL R7, [R1+0x4] ;  /* 0x0000040001077983 */ /* 0x000f620000100800 */
[----:B------:R-:W-:-:S03]  /*9de0*/  IMAD R0, R6, UR4, RZ ;  /* 0x0000000406007c24 */ /* 0x000fc6000f8e02ff */
[----:B------:R-:W-:Y:S04]  /*9df0*/  SHFL.IDX PT, R2, R4, RZ, 0x181f ;  /* 0x00181fff04027589 */ /* 0x000fe800000e0000 */
[----:B------:R-:W-:Y:S01]  /*9e00*/  SHFL.IDX PT, R6, R4, 0x1, 0x181f ;  /* 0x00381f0004067f89 */ /* 0x000fe200000e0000 */
[-C--:B--2---:R-:W-:Y:S02]  /*9e10*/  ISETP.GE.AND P5, PT, R3, R0.reuse, PT ;  /* 0x000000000300720c */ /* 0x084fe40003fa6270 */
[----:B---3--:R-:W-:Y:S02]  /*9e20*/  ISETP.GE.AND P4, PT, R9, R0, PT ;  /* 0x000000000900720c */ /* 0x008fe40003f86270 */
[----:B------:R-:W2:Y:S04]  /*9e30*/  LDL.LU R9, [R1+0x30] ;  /* 0x0000300001097983 */ /* 0x000ea80000300800 */
[----:B------:R-:W0:Y:S04]  /*9e40*/  SHFL.IDX PT, R3, R5, RZ, 0x181f ;  /* 0x00181fff05037589 */ /* 0x000e2800000e0000 */
[----:B------:R-:W3:Y:S01]  /*9e50*/  LDL.LU R11, [R1+0x34] ;  /* 0x00003400010b7983 */ /* 0x000ee20000300800 */
[----:B0-----:R-:W-:-:S05]  /*9e60*/  @!P5 LEA R3, P6, R8, R3, 0x1 ;  /* 0x000000030803d211 */ /* 0x001fca00078c08ff */
[----:B------:R-:W-:-:S05]  /*9e70*/  @!P5 IMAD.X R2, RZ, RZ, R2, P6 ;  /* 0x000000ffff02d224 */ /* 0x000fca00030e0602 */
[----:B------:R-:W-:-:S04]  /*9e80*/  @!P5 LOP3.LUT R3, R3, R2, RZ, 0x3c, !PT ;  /* 0x000000020303d212 */ /* 0x000fc800078e3cff */
[----:B------:R-:W-:-:S04]  /*9e90*/  @!P5 LOP3.LUT R2, R3, R2, RZ, 0x3c, !PT ;  /* 0x000000020302d212 */ /* 0x000fc800078e3cff */
[----:B------:R-:W-:-:S05]  /*9ea0*/  @!P5 LOP3.LUT R3, R3, R2, RZ, 0x3c, !PT ;  /* 0x000000020303d212 */ /* 0x000fca00078e3cff */
[----:B-----5:R-:W-:Y:S04]  /*9eb0*/  @!P5 LDGSTS.E.BYPASS.LTC128B.128 [R7+0x22400], desc[UR46][R2.64], !P0 ;  /* 0x224000000207dfae */ /* 0x020fe8000c101d6e */
[----:B------:R-:W-:Y:S04]  /*9ec0*/  @!P5 LDGSTS.E.BYPASS.LTC128B.128 [R7+0x26400], desc[UR46][R2.64+0x80], !P1 ;  /* 0x264000800207dfae */ /* 0x000fe8000c901d6e */
[----:B------:R-:W-:Y:S04]  /*9ed0*/  @!P5 LDGSTS.E.BYPASS.LTC128B.128 [R7+0x2a400], desc[UR46][R2.64+0x100], !P2 ;  /* 0x2a4001000207dfae */ /* 0x000fe8000d101d6e */
[----:B------:R0:W-:Y:S04]  /*9ee0*/  @!P5 LDGSTS.E.BYPASS.LTC128B.128 [R7+0x2e400], desc[UR46][R2.64+0x180], !P3 ;  /* 0x2e4001800207dfae */ /* 0x0001e8000d901d6e */
[----:B0-----:R-:W0:Y:S02]  /*9ef0*/  SHFL.IDX PT, R2, R5, 0x1, 0x181f ;  /* 0x00381f0005027f89 */ /* 0x001e2400000e0000 */
[----:B0-----:R-:W-:-:S05]  /*9f00*/  @!P4 LEA R2, P6, R8, R2, 0x1 ;  /* 0x000000020802c211 */ /* 0x001fca00078c08ff */
[----:B------:R-:W-:-:S05]  /*9f10*/  @!P4 IMAD.X R3, RZ, RZ, R6, P6 ;  /* 0x000000ffff03c224 */ /* 0x000fca00030e0606 */
[----:B------:R-:W-:Y:S04]  /*9f20*/  @!P4 LDGSTS.E.BYPASS.LTC128B.128 [R7+0x22c00], desc[UR46][R2.64], !P0 ;  /* 0x22c000000207cfae */ /* 0x000fe8000c101d6e */
[----:B------:R-:W-:Y:S04]  /*9f30*/  @!P4 LDGSTS.E.BYPASS.LTC128B.128 [R7+0x26c00], desc[UR46][R2.64+0x80], !P1 ;  /* 0x26c000800207cfae */ /* 0x000fe8000c901d6e */
[----:B------:R-:W-:Y:S04]  /*9f40*/  @!P4 LDGSTS.E.BYPASS.LTC128B.128 [R7+0x2ac00], desc[UR46][R2.64+0x100], !P2 ;  /* 0x2ac001000207cfae */ /* 0x000fe8000d101d6e */
[----:B------:R0:W-:Y:S01]  /*9f50*/  @!P4 LDGSTS.E.BYPASS.LTC128B.128 [R7+0x2ec00], desc[UR46][R2.64+0x180], !P3 ;  /* 0x2ec001800207cfae */ /* 0x0001e2000d901d6e */
[----:B----4-:R-:W-:-:S03]  /*9f60*/  ISETP.GE.AND P4, PT, R10, R0, PT ;  /* 0x000000000a00720c */ /* 0x010fc60003f86270 */
[----:B------:R-:W4:Y:S04]  /*9f70*/  LDL.LU R10, [R1+0x38] ;  /* 0x00003800010a7983 */ /* 0x000f280000300800 */
[----:B------:R-:W-:Y:S04]  /*9f80*/  SHFL.IDX PT, R6, R4, 0x2, 0x181f ;  /* 0x00581f0004067f89 */ /* 0x000fe800000e0000 */
[----:B0-----:R-:W0:Y:S02]  /*9f90*/  SHFL.IDX PT, R2, R5, 0x2, 0x181f ;  /* 0x00581f0005027f89 */ /* 0x001e2400000e0000 */
[----:B0-----:R-:W-:-:S05]  /*9fa0*/  @!P4 LEA R2, P6, R8, R2, 0x1 ;  /* 0x000000020802c211 */ /* 0x001fca00078c08ff */
[----:B------:R-:W-:-:S05]  /*9fb0*/  @!P4 IMAD.X R3, RZ, RZ, R6, P6 ;  /* 0x000000ffff03c224 */ /* 0x000fca00030e0606 */
[----:B------:R-:W-:Y:S04]  /*9fc0*/  @!P4 LDGSTS.E.BYPASS.LTC128B.128 [R7+0x23400], desc[UR46][R2.64], !P0 ;  /* 0x234000000207cfae */ /* 0x000fe8000c101d6e */
[----:B------:R-:W-:Y:S04]  /*9fd0*/  @!P4 LDGSTS.E.BYPASS.LTC128B.128 [R7+0x27400], desc[UR46][R2.64+0x80], !P1 ;  /* 0x274000800207cfae */ /* 0x000fe8000c901d6e */
[----:B------:R-:W-:Y:S04]  /*9fe0*/  @!P4 LDGSTS.E.BYPASS.LTC128B.128 [R7+0x2b400], desc[UR46][R2.64+0x100], !P2 ;  /* 0x2b4001000207cfae */ /* 0x000fe8000d101d6e */
[----:B------:R0:W-:Y:S01]  /*9ff0*/  @!P4 LDGSTS.E.BYPASS.LTC128B.128 [R7+0x2f400], desc[UR46][R2.64+0x180], !P3 ;  /* 0x2f4001800207cfae */ /* 0x0001e2000d901d6e */
[----:B--2---:R-:W-:-:S03]  /*a000*/  ISETP.GE.AND P4, PT, R9, R0, PT ;  /* 0x000000000900720c */ /* 0x004fc60003f86270 */
[----:B------:R-:W2:Y:S04]  /*a010*/  LDL.LU R9, [R1+0x3c] ;  /* 0x00003c0001097983 */ /* 0x000ea80000300800 */
[----:B0-----:R-:W0:Y:S04]  /*a020*/  SHFL.IDX PT, R2, R5, 0x3, 0x181f ;  /* 0x00781f0005027f89 */ /* 0x001e2800000e0000 */
[----:B------:R-:W1:Y:S02]  /*a030*/  SHFL.IDX PT, R6, R4, 0x3, 0x181f ;  /* 0x00781f0004067f89 */ /* 0x000e6400000e0000 */
[----:B0-----:R-:W-:-:S05]  /*a040*/  @!P4 LEA R2, P6, R8, R2, 0x1 ;  /* 0x000000020802c211 */ /* 0x001fca00078c08ff */
[----:B-1----:R-:W-:Y:S02]  /*a050*/  @!P4 IMAD.X R3, RZ, RZ, R6, P6 ;  /* 0x000000ffff03c224 */ /* 0x002fe400030e0606 */
[----:B------:R-:W-:Y:S04]  /*a060*/  SHFL.IDX PT, R6, R4, 0x4, 0x181f ;  /* 0x00981f0004067f89 */ /* 0x000fe800000e0000 */
[----:B------:R-:W-:Y:S04]  /*a070*/  @!P4 LDGSTS.E.BYPASS.LTC128B.128 [R7+0x23c00], desc[UR46][R2.64], !P0 ;  /* 0x23c000000207cfae */ /* 0x000fe8000c101d6e */
[----:B------:R-:W-:Y:S04]  /*a080*/  @!P4 LDGSTS.E.BYPASS.LTC128B.128 [R7+0x27c00], desc[UR46][R2.64+0x80], !P1 ;  /* 0x27c000800207cfae */ /* 0x000fe8000c901d6e */
[----:B------:R-:W-:Y:S04]  /*a090*/  @!P4 LDGSTS.E.BYPASS.LTC128B.128 [R7+0x2bc00], desc[UR46][R2.64+0x100], !P2 ;  /* 0x2bc001000207cfae */ /* 0x000fe8000d101d6e */
[----:B------:R0:W-:Y:S01]  /*a0a0*/  @!P4 LDGSTS.E.BYPASS.LTC128B.128 [R7+0x2fc00], desc[UR46][R2.64+0x180], !P3 ;  /* 0x2fc001800207cfae */ /* 0x0001e2000d901d6e */
[----:B---3--:R-:W-:-:S03]  /*a0b0*/  ISETP.GE.AND P4, PT, R11, R0, PT ;  /* 0x000000000b00720c */ /* 0x008fc60003f86270 */
[----:B0-----:R-:W0:Y:S10]  /*a0c0*/  SHFL.IDX PT, R2, R5, 0x4, 0x181f ;  /* 0x00981f0005027f89 */ /* 0x001e3400000e0000 */
[----:B0-----:R-:W-:-:S05]  /*a0d0*/  @!P4 LEA R2, P6, R8, R2, 0x1 ;  /* 0x000000020802c211 */ /* 0x001fca00078c08ff */
[----:B------:R-:W-:Y:S02]  /*a0e0*/  @!P4 IMAD.X R3, RZ, RZ, R6, P6 ;  /* 0x000000ffff03c224 */ /* 0x000fe400030e0606 */
[----:B------:R-:W-:Y:S04]  /*a0f0*/  SHFL.IDX PT, R6, R4, 0x5, 0x181f ;  /* 0x00b81f0004067f89 */ /* 0x000fe800000e0000 */
[----:B------:R-:W-:Y:S04]  /*a100*/  @!P4 LDGSTS.E.BYPASS.LTC128B.128 [R7+0x24400], desc[UR46][R2.64], !P0 ;  /* 0x244000000207cfae */ /* 0x000fe8000c101d6e */
[----:B------:R-:W-:Y:S04]  /*a110*/  @!P4 LDGSTS.E.BYPASS.LTC128B.128 [R7+0x28400], desc[UR46][R2.64+0x80], !P1 ;  /* 0x284000800207cfae */ /* 0x000fe8000c901d6e */
[----:B------:R-:W-:Y:S04]  /*a120*/  @!P4 LDGSTS.E.BYPASS.LTC128B.128 [R7+0x2c400], desc[UR46][R2.64+0x100], !P2 ;  /* 0x2c4001000207cfae */ /* 0x000fe8000d101d6e */
[----:B------:R0:W-:Y:S04]  /*a130*/  @!P4 LDGSTS.E.BYPASS.LTC128B.128 [R7+0x30400], desc[UR46][R2.64+0x180], !P3 ;  /* 0x304001800207cfae */ /* 0x0001e8000d901d6e */
[----:B0-----:R-:W0:Y:S01]  /*a140*/  SHFL.IDX PT, R2, R5, 0x5, 0x181f ;  /* 0x00b81f0005027f89 */ /* 0x001e2200000e0000 */
[----:B----4-:R-:W-:-:S13]  /*a150*/  ISETP.GE.AND P4, PT, R10, R0, PT ;  /* 0x000000000a00720c */ /* 0x010fda0003f86270 */
        /* <DEDUP_REMOVED lines=8> */
[----:B--2---:R-:W-:-:S13]  /*a1e0*/  ISETP.GE.AND P4, PT, R9, R0, PT ;  /* 0x000000000900720c */ /* 0x004fda0003f86270 */
[----:B0-----:R-:W-:-:S05]  /*a1f0*/  @!P4 LEA R2, P6, R8, R2, 0x1 ;  /* 0x000000020802c211 */ /* 0x001fca00078c08ff */
[----:B------:R-:W-:Y:S02]  /*a200*/  @!P4 IMAD.X R3, RZ, RZ, R6, P6 ;  /* 0x000000ffff03c224 */ /* 0x000fe400030e0606 */
[----:B------:R0:W1:Y:S04]  /*a210*/  SHFL.IDX PT, R6, R4, 0x7, 0x181f ;  /* 0x00f81f0004067f89 */ /* 0x00006800000e0000 */
[----:B------:R-:W-:Y:S04]  /*a220*/  @!P4 LDGSTS.E.BYPASS.LTC128B.128 [R7+0x25400], desc[UR46][R2.64], !P0 ;  /* 0x254000000207cfae */ /* 0x000fe8000c101d6e */
[----:B------:R-:W-:Y:S04]  /*a230*/  @!P4 LDGSTS.E.BYPASS.LTC128B.128 [R7+0x29400], desc[UR46][R2.64+0x80], !P1 ;  /* 0x294000800207cfae */ /* 0x000fe8000c901d6e */
[----:B------:R-:W-:Y:S04]  /*a240*/  @!P4 LDGSTS.E.BYPASS.LTC128B.128 [R7+0x2d400], desc[UR46][R2.64+0x100], !P2 ;  /* 0x2d4001000207cfae */ /* 0x000fe8000d101d6e */
[----:B------:R2:W-:Y:S04]  /*a250*/  @!P4 LDGSTS.E.BYPASS.LTC128B.128 [R7+0x31400], desc[UR46][R2.64+0x180], !P3 ;  /* 0x314001800207cfae */ /* 0x0005e8000d901d6e */
[----:B-12---:R0:W2:Y:S02]  /*a260*/  SHFL.IDX PT, R2, R5, 0x7, 0x181f ;  /* 0x00f81f0005027f89 */ /* 0x0060a400000e0000 */
.L_x_9418:
[----:B------:R-:W3:Y:S01]  /*a270*/  LDL.LU R7, [R1+0x50] ;  /* 0x0000500001077983 */ /* 0x000ee20000300800 */
[----:B------:R-:W-:Y:S01]  /*a280*/  BSSY B0, `(.L_x_9296) ;  /* 0x000000d000007945 */ /* 0x000fe20003800000 */
[----:B---3--:R-:W-:-:S13]  /*a290*/  ISETP.GE.AND P4, PT, R7, R0, PT ;  /* 0x000000000700720c */ /* 0x008fda0003f86270 */
[----:B------:R-:W-:Y:S05]  /*a2a0*/  @P4 BRA `(.L_x_9297) ;  /* 0x0000000000284947 */ /* 0x000fea0003800000 */
[----:B------:R-:W3:Y:S01]  /*a2b0*/  LDL R7, [R1+0x4] ;  /* 0x0000040001077983 */ /* 0x000ee20000100800 */
[----:B--2---:R-:W-:-:S05]  /*a2c0*/  LEA R2, P4, R8, R2, 0x1 ;  /* 0x0000000208027211 */ /* 0x004fca00078808ff */
[----:B------:R-:W-:-:S05]  /*a2d0*/  IMAD.X R3, RZ, RZ, R6, P4 ;  /* 0x000000ffff037224 */ /* 0x000fca00020e0606 */
[----:B------:R-:W-:Y:S01]  /*a2e0*/  @!PT LDS RZ, [RZ] ;  /* 0x00000000fffff984 */ /* 0x000fe20000000800 */
[----:B------:R-:W-:Y:S01]  /*a2f0*/  @!PT LDS RZ, [RZ] ;  /* 0x00000000fffff984 */ /* 0x000fe20000000800 */
[----:B------:R-:W-:Y:S01]  /*a300*/  @!PT LDS RZ, [RZ] ;  /* 0x00000000fffff984 */ /* 0x000fe20000000800 */
[----:B---3--:R1:W-:Y:S04]  /*a310*/  LDGSTS.E.BYPASS.LTC128B.128 [R7+0x25c00], desc[UR46][R2.64], !P0 ;  /* 0x25c0000002077fae */ /* 0x0083e8000c101d6e */
[----:B------:R1:W-:Y:S04]  /*a320*/  LDGSTS.E.BYPASS.LTC128B.128 [R7+0x29c00], desc[UR46][R2.64+0x80], !P1 ;  /* 0x29c0008002077fae */ /* 0x0003e8000c901d6e */
[----:B------:R1:W-:Y:S04]  /*a330*/  LDGSTS.E.BYPASS.LTC128B.128 [R7+0x2dc00], desc[UR46][R2.64+0x100], !P2 ;  /* 0x2dc0010002077fae */ /* 0x0003e8000d101d6e */
[----:B------:R1:W-:Y:S02]  /*a340*/  LDGSTS.E.BYPASS.LTC128B.128 [R7+0x31c00], desc[UR46][R2.64+0x180], !P3 ;  /* 0x31c0018002077fae */ /* 0x0003e4000d901d6e */
.L_x_9297:
[----:B------:R-:W-:Y:S05]  /*a350*/  BSYNC B0 ;  /* 0x0000000000007941 */ /* 0x000fea0003800000 */
.L_x_9296:
[----:B-12---:R-:W2:Y:S01]  /*a360*/  LDL R2, [R1+0x5c] ;  /* 0x00005c0001027983 */ /* 0x006ea20000100800 */
        /* <DEDUP_REMOVED lines=9> */
[----:B-1----:R-:W-:Y:S05]  /*a400*/  @!P0 BRA `(.L_x_9299) ;  /* 0x00000044005c8947 */ /* 0x002fea0003800000 */
.L_x_9419:
[----:B------:R-:W-:Y:S05]  /*a410*/  BSYNC B0 ;  /* 0x0000000000007941 */ /* 0x000fea0003800000 */
.L_x_9298:
[----:B------:R-:W-:Y:S01]  /*a420*/  LOP3.LUT P0, RZ, R18, 0x2, RZ, 0xc0, !PT ;  /* 0x0000000212ff7812 */ /* 0x000fe2000780c0ff */
[----:B------:R-:W-:-:S12]  /*a430*/  BSSY B0, `(.L_x_9300) ;  /* 0x0000059000007945 */ /* 0x000fd80003800000 */
[----:B------:R-:W-:Y:S05]  /*a440*/  @!P0 BRA `(.L_x_9301) ;  /* 0x00000004005c8947 */ /* 0x000fea0003800000 */
[----:B0-----:R-:W2:Y:S01]  /*a450*/  LDL R4, [R1+0x8] ;  /* 0x0000080001047983 */ /* 0x001ea20000100800 */
[----:B------:R-:W-:Y:S01]  /*a460*/  LEA R2, R19, UR37, 0x3 ;  /* 0x0000002513027c11 */ /* 0x000fe2000f8e18ff */
[----:B------:R-:W-:Y:S01]  /*a470*/  BSSY B1, `(.L_x_9302) ;  /* 0x0000007000017945 */ /* 0x000fe20003800000 */
[----:B-1----:R-:W0:Y:S02]  /*a480*/  S2R R3, SR_TID.X ;  /* 0x0000000000037919 */ /* 0x002e240000002100 */
[----:B0-----:R-:W-:-:S04]  /*a490*/  LOP3.LUT R3, R3, 0x7f, RZ, 0xc0, !PT ;  /* 0x0000007f03037812 */ /* 0x001fc800078ec0ff */
[----:B------:R-:W-:Y:S02]  /*a4a0*/  ISETP.NE.AND P1, PT, R3, RZ, PT ;  /* 0x000000ff0300720c */ /* 0x000fe40003f25270 */
[----:B--2---:R-:W-:-:S04]  /*a4b0*/  SHF.L.U32 R0, R4, 0x1f, RZ ;  /* 0x0000001f04007819 */ /* 0x004fc800000006ff */
[----:B------:R-:W0:Y:S02]  /*a4c0*/  SYNCS.PHASECHK.TRANS64.TRYWAIT P0, [R2+URZ+0x32460], R0 ;  /* 0x03246000020075a7 */ /* 0x000e24000800017f */
[----:B0-----:R-:W-:Y:S05]  /*a4d0*/  @!P0 BRA `(.L_x_9303) ;  /* 0x0000004400408947 */ /* 0x001fea0003800000 */
.L_x_9420:
[----:B------:R-:W-:Y:S05]  /*a4e0*/  BSYNC B1 ;  /* 0x0000000000017941 */ /* 0x000fea0003800000 */
.L_x_9302:
        /* <DEDUP_REMOVED lines=9> */
.L_x_9305:
[----:B------:R-:W-:Y:S05]  /*a580*/  BSYNC B1 ;  /* 0x0000000000017941 */ /* 0x000fea0003800000 */
.L_x_9304:
        /* <DEDUP_REMOVED lines=12> */
.L_x_9306:
        /* <DEDUP_REMOVED lines=15> */
.L_x_9307:
        /* <DEDUP_REMOVED lines=15> */
.L_x_9308:
        /* <DEDUP_REMOVED lines=15> */
.L_x_9309:
        /* <DEDUP_REMOVED lines=10> */
.L_x_9301:
[----:B------:R-:W-:Y:S05]  /*a9c0*/  BSYNC B0 ;  /* 0x0000000000007941 */ /* 0x000fea0003800000 */
.L_x_9300:
[----:B0-----:R-:W2:Y:S04]  /*a9d0*/  LDL.LU R4, [R1+0x58] ;  /* 0x0000580001047983 */ /* 0x001ea80000300800 */
[----:B------:R-:W3:Y:S01]  /*a9e0*/  LDL.LU R7, [R1+0x8] ;  /* 0x0000080001077983 */ /* 0x000ee20000300800 */
[----:B------:R-:W-:-:S05]  /*a9f0*/  VIADD R19, R19, 0x1 ;  /* 0x0000000113137836 */ /* 0x000fca0000000000 */
[----:B------:R-:W-:-:S04]  /*aa00*/  ISETP.NE.AND P0, PT, R19, 0x2, PT ;  /* 0x000000021300780c */ /* 0x000fc80003f05270 */
[----:B-1----:R-:W-:Y:S02]  /*aa10*/  SEL R0, RZ, 0x1, P0 ;  /* 0x00000001ff007807 */ /* 0x002fe40000000000 */
[----:B------:R-:W-:Y:S02]  /*aa20*/  SEL R19, R19, RZ, P0 ;  /* 0x000000ff13137207 */ /* 0x000fe40000000000 */
[----:B--2---:R-:W-:Y:S02]  /*aa30*/  ISETP.GE.AND P1, PT, R4, 0x61, PT ;  /* 0x000000610400780c */ /* 0x004fe40003f26270 */
[----:B---3--:R-:W-:-:S05]  /*aa40*/  LOP3.LUT R7, R7, R0, RZ, 0x3c, !PT ;  /* 0x0000000007077212 */ /* 0x008fca00078e3cff */
[----:B------:R0:W-:Y:S06]  /*aa50*/  STL [R1+0x8], R7 ;  /* 0x0000080701007387 */ /* 0x0001ec0000100800 */
        /* <DEDUP_REMOVED lines=35> */
.L_x_9314:
        /* <DEDUP_REMOVED lines=8> */
.L_x_9421:
[----:B------:R-:W-:Y:S05]  /*ad10*/  BSYNC B1 ;  /* 0x0000000000017941 */ /* 0x000fea0003800000 */
.L_x_9315:
        /* <DEDUP_REMOVED lines=9> */
.L_x_9318:
[----:B------:R-:W-:Y:S05]  /*adb0*/  BSYNC B1 ;  /* 0x0000000000017941 */ /* 0x000fea0003800000 */
.L_x_9317:
        /* <DEDUP_REMOVED lines=12> */
.L_x_9319:
        /* <DEDUP_REMOVED lines=13> */
.L_x_9422:
[----:B------:R-:W-:Y:S05]  /*af50*/  BSYNC B1 ;  /* 0x0000000000017941 */ /* 0x000fea0003800000 */
.L_x_9320:
        /* <DEDUP_REMOVED lines=11> */
.L_x_9323:
[----:B------:R-:W-:Y:S05]  /*b010*/  BSYNC B1 ;  /* 0x0000000000017941 */ /* 0x000fea0003800000 */
.L_x_9322:
        /* <DEDUP_REMOVED lines=9> */
.L_x_9324:
        /* <DEDUP_REMOVED lines=15> */
.L_x_9325:
        /* <DEDUP_REMOVED lines=15> */
.L_x_9326:
        /* <DEDUP_REMOVED lines=15> */
.L_x_9327:
        /* <DEDUP_REMOVED lines=10> */
.L_x_9313:
[----:B------:R-:W-:Y:S05]  /*b420*/  BSYNC B0 ;  /* 0x0000000000007941 */ /* 0x000fea0003800000 */
.L_x_9312:
        /* <DEDUP_REMOVED lines=9> */
.L_x_9311:
[----:B------:R-:W2:Y:S01]  /*b4c0*/  LDL.LU R2, [R1+0x1c] ;  /* 0x00001c0001027983 */ /* 0x000ea20000300800 */
[----:B------:R-:W-:Y:S01]  /*b4d0*/  IMAD.MOV R6, RZ, RZ, -R6 ;  /* 0x000000ffff067224 */ /* 0x000fe200078e0a06 */
[----:B------:R-:W-:Y:S04]  /*b4e0*/  BSSY B0, `(.L_x_9310) ;  /* 0x000013b000007945 */ /* 0x000fe80003800000 */
[----:B--2---:R-:W-:-:S13]  /*b4f0*/  ISETP.NE.AND P0, PT, R2, R6, PT ;  /* 0x000000060200720c */ /* 0x004fda0003f05270 */
[----:B------:R-:W-:Y:S05]  /*b500*/  @!P0 BRA `(.L_x_9328) ;  /* 0x0000001000e08947 */ /* 0x000fea0003800000 */
.L_x_9361:
        /* <DEDUP_REMOVED lines=26> */
.L_x_9331:
        /* <DEDUP_REMOVED lines=9> */
.L_x_9423:
[----:B------:R-:W-:Y:S05]  /*b740*/  BSYNC B2 ;  /* 0x0000000000027941 */ /* 0x000fea0003800000 */
.L_x_9332:
        /* <DEDUP_REMOVED lines=9> */
.L_x_9335:
[----:B------:R-:W-:Y:S05]  /*b7e0*/  BSYNC B2 ;  /* 0x0000000000027941 */ /* 0x000fea0003800000 */
.L_x_9334:
        /* <DEDUP_REMOVED lines=8> */
[----:B-1----:R-:W-:Y:S01]  /*b870*/  VIADD R5, R4, 0x32430 ;  /* 0x0003243004057836 */ /* 0x002fe20000000000 */
[----:B------:R-:W-:Y:S01]  /*b880*/  UMOV UR6, 0x0 ;  /* 0x0000000000067882 */ /* 0x000fe20000000000 */
[----:B------:R-:W-:Y:S01]  /*b890*/  VIADD R3, R3, 0x1c400 ;  /* 0x0001c40003037836 */ /* 0x000fe20000000000 */
[----:B------:R-:W-:-:S09]  /*b8a0*/  UMOV UR7, 0x14f00000 ;  /* 0x14f0000000077882 */ /* 0x000fd20000000000 */
.L_x_9336:
        /* <DEDUP_REMOVED lines=13> */
.L_x_9424:
[----:B------:R-:W-:Y:S05]  /*b980*/  BSYNC B2 ;  /* 0x0000000000027941 */ /* 0x000fea0003800000 */
.L_x_9337:
        /* <DEDUP_REMOVED lines=11> */
.L_x_9340:
[----:B------:R-:W-:Y:S05]  /*ba40*/  BSYNC B2 ;  /* 0x0000000000027941 */ /* 0x000fea0003800000 */
.L_x_9339:
        /* <DEDUP_REMOVED lines=9> */
.L_x_9341:
        /* <DEDUP_REMOVED lines=15> */
.L_x_9342:
        /* <DEDUP_REMOVED lines=15> */
.L_x_9343:
        /* <DEDUP_REMOVED lines=15> */
.L_x_9344:
        /* <DEDUP_REMOVED lines=10> */
.L_x_9330:
[----:B------:R-:W-:Y:S05]  /*be50*/  BSYNC B1 ;  /* 0x0000000000017941 */ /* 0x000fea0003800000 */
.L_x_9329:
        /* <DEDUP_REMOVED lines=32> */
.L_x_9347:
        /* <DEDUP_REMOVED lines=8> */
.L_x_9425:
[----:B------:R-:W-:Y:S05]  /*c0e0*/  BSYNC B2 ;  /* 0x0000000000027941 */ /* 0x000fea0003800000 */
.L_x_9348:
        /* <DEDUP_REMOVED lines=9> */
.L_x_9351:
[----:B------:R-:W-:Y:S05]  /*c180*/  BSYNC B2 ;  /* 0x0000000000027941 */ /* 0x000fea0003800000 */
.L_x_9350:
[----:B------:R-:W-:Y:S01]  /*c190*/  IMAD.MOV.U32 R10, RZ, RZ, RZ ;  /* 0x000000ffff0a7224 */ /* 0x000fe200078e00ff */
[----:B------:R-:W-:Y:S01]  /*c1a0*/  UIADD3 UR4, UP0, UR40, 0x370, URZ ;  /* 0x0000037028047890 */ /* 0x000fe2000ff1e03f */
[----:B------:R-:W-:Y:S01]  /*c1b0*/  IMAD.U32 R9, RZ, RZ, UR37 ;  /* 0x00000025ff097e24 */ /* 0x000fe2000f8e00ff */
        /* <DEDUP_REMOVED lines=9> */
.L_x_9352:
        /* <DEDUP_REMOVED lines=13> */
.L_x_9426:
[----:B------:R-:W-:Y:S05]  /*c320*/  BSYNC B2 ;  /* 0x0000000000027941 */ /* 0x000fea0003800000 */
.L_x_9353:
        /* <DEDUP_REMOVED lines=11> */
.L_x_9356:
[----:B------:R-:W-:Y:S05]  /*c3e0*/  BSYNC B2 ;  /* 0x0000000000027941 */ /* 0x000fea0003800000 */
.L_x_9355:
        /* <DEDUP_REMOVED lines=9> */
.L_x_9357:
        /* <DEDUP_REMOVED lines=15> */
.L_x_9358:
        /* <DEDUP_REMOVED lines=15> */
.L_x_9359:
        /* <DEDUP_REMOVED lines=15> */
.L_x_9360:
        /* <DEDUP_REMOVED lines=10> */
.L_x_9346:
[----:B------:R-:W-:Y:S05]  /*c7f0*/  BSYNC B1 ;  /* 0x0000000000017941 */ /* 0x000fea0003800000 */
.L_x_9345:
        /* <DEDUP_REMOVED lines=9> */
.L_x_9328:
[----:B------:R-:W-:Y:S05]  /*c890*/  BSYNC B0 ;  /* 0x0000000000007941 */ /* 0x000fea0003800000 */
.L_x_9310:
        /* <DEDUP_REMOVED lines=10> */
.L_x_9282:
[----:B0-----:R-:W0:Y:S01]  /*c940*/  S2R R3, SR_CgaCtaId ;  /* 0x0000000000037919 */ /* 0x001e220000008800 */
[----:B------:R-:W-:Y:S01]  /*c950*/  MOV R0, 0x400 ;  /* 0x0000040000007802 */ /* 0x000fe20000000f00 */
[----:B------:R-:W-:Y:S03]  /*c960*/  BSSY B0, `(.L_x_9363) ;  /* 0x0000005000007945 */ /* 0x000fe60003800000 */
[----:B0-----:R-:W-:Y:S02]  /*c970*/  LEA R0, R3, R0, 0x18 ;  /* 0x0000000003007211 */ /* 0x001fe400078ec0ff */
[----:B------:R-:W-:-:S04]  /*c980*/  SHF.L.U32 R3, R2, 0x1f, RZ ;  /* 0x0000001f02037819 */ /* 0x000fc800000006ff */
[----:B------:R-:W0:Y:S02]  /*c990*/  SYNCS.PHASECHK.TRANS64.TRYWAIT P0, [R0+URZ+0x32420], R3 ;  /* 0x03242003000075a7 */ /* 0x000e24000800017f */
[----:B0-----:R-:W-:Y:S05]  /*c9a0*/  @!P0 BRA `(.L_x_9364) ;  /* 0x0000002000988947 */ /* 0x001fea0003800000 */
.L_x_9427:
[----:B------:R-:W-:Y:S05]  /*c9b0*/  BSYNC B0 ;  /* 0x0000000000007941 */ /* 0x000fea0003800000 */
.L_x_9363:
[----:B------:R-:W-:-:S03]  /*c9c0*/  UMOV UR4, 0xffffffff ;  /* 0xffffffff00047882 */ /* 0x000fc60000000000 */
[----:B------:R-:W-:Y:S05]  /*c9d0*/  BRA.DIV UR4, `(.L_x_9365) ;  /* 0x0000002204a07947 */ /* 0x000fea000b800000 */
[----:B------:R-:W2:Y:S02]  /*c9e0*/  S2R R2, SR_TID.X ;  /* 0x0000000000027919 */ /* 0x000ea40000002100 */
[----:B--2---:R-:W-:-:S04]  /*c9f0*/  SHF.R.U32.HI R2, RZ, 0x5, R2 ;  /* 0x00000005ff027819 */ /* 0x004fc80000011602 */
[----:B------:R-:W-:-:S05]  /*ca00*/  LOP3.LUT R2, R2, 0x3, RZ, 0xc0, !PT ;  /* 0x0000000302027812 */ /* 0x000fca00078ec0ff */
[----:B------:R2:W3:Y:S02]  /*ca10*/  SHFL.IDX PT, R14, R2, RZ, 0x1f ;  /* 0x00001fff020e7589 */ /* 0x0004e400000e0000 */
.L_x_9430:
[----:B---3--:R-:W-:Y:S01]  /*ca20*/  ISETP.NE.AND P0, PT, R14, RZ, PT ;  /* 0x000000ff0e00720c */ /* 0x008fe20003f05270 */
[----:B------:R-:W-:-:S12]  /*ca30*/  BSSY B0, `(.L_x_9366) ;  /* 0x0000025000007945 */ /* 0x000fd80003800000 */
[----:B------:R-:W-:Y:S05]  /*ca40*/  @P0 BRA `(.L_x_9367) ;  /* 0x00000000008c0947 */ /* 0x000fea0003800000 */
[----:B------:R-:W-:-:S03]  /*ca50*/  UMOV UR4, 0xffffffff ;  /* 0xffffffff00047882 */ /* 0x000fc60000000000 */
[----:B------:R-:W-:Y:S05]  /*ca60*/  BRA.DIV UR4, `(.L_x_9368) ;  /* 0x0000002204b07947 */ /* 0x000fea000b800000 */
[----:B------:R-:W-:-:S13]  /*ca70*/  ELECT P6, URZ, PT ;  /* 0x00000000003f782f */ /* 0x000fda00038c0000 */
.L_x_9433:
[----:B------:R-:W-:Y:S05]  /*ca80*/  @!P6 BRA `(.L_x_9367) ;  /* 0x00000000007ce947 */ /* 0x000fea0003800000 */
[----:B------:R-:W-:-:S06]  /*ca90*/  ULOP3.LUT UR4, UR36, 0x2, URZ, 0xfc, !UPT ;  /* 0x0000000224047892 */ /* 0x000fcc000f8efc3f */
[----:B--2---:R-:W-:-:S05]  /*caa0*/  IMAD.U32 R2, RZ, RZ, UR4 ;  /* 0x00000004ff027e24 */ /* 0x004fca000f8e00ff */
[----:B------:R-:W-:-:S13]  /*cab0*/  ISETP.NE.AND P2, PT, R2, 0x3, PT ;  /* 0x000000030200780c */ /* 0x000fda0003f45270 */
[----:B------:R-:W-:Y:S05]  /*cac0*/  @!P2 BRA `(.L_x_9369) ;  /* 0x000000000004a947 */ /* 0x000fea0003800000 */
[----:B------:R-:W-:Y:S01]  /*cad0*/  BPT.TRAP 0x1 ;  /* 0x000000040000795c */ /* 0x000fe20000300000 */
.L_x_9369:
[----:B------:R-:W1:Y:S01]  /*cae0*/  LDL.LU R7, [R1+0x8] ;  /* 0x0000080001077983 */ /* 0x000e620000300800 */
[----:B------:R-:W-:Y:S02]  /*caf0*/  VIADD R2, R0, 0x32440 ;  /* 0x0003244000027836 */ /* 0x000fe40000000000 */
[C---:B0-----:R-:W-:Y:S02]  /*cb00*/  VIADD R3, R19.reuse, 0x1 ;  /* 0x0000000113037836 */ /* 0x041fe40000000000 */
[----:B------:R-:W-:-:S03]  /*cb10*/  IMAD R6, R19, 0x8, R2 ;  /* 0x0000000813067824 */ /* 0x000fc600078e0202 */
[----:B------:R-:W-:-:S04]  /*cb20*/  ISETP.NE.AND P1, PT, R3, 0x2, PT ;  /* 0x000000020300780c */ /* 0x000fc80003f25270 */
[----:B------:R-:W-:Y:S02]  /*cb30*/  SEL R4, RZ, 0x1, P1 ;  /* 0x00000001ff047807 */ /* 0x000fe40000800000 */
[----:B------:R-:W-:Y:S02]  /*cb40*/  SEL R3, R3, RZ, P1 ;  /* 0x000000ff03037207 */ /* 0x000fe40000800000 */
[C---:B-1----:R-:W-:Y:S02]  /*cb50*/  SHF.L.U32 R5, R7.reuse, 0x1f, RZ ;  /* 0x0000001f07057819 */ /* 0x042fe400000006ff */
[----:B------:R-:W-:Y:S01]  /*cb60*/  LOP3.LUT R4, R7, R4, RZ, 0x3c, !PT ;  /* 0x0000000407047212 */ /* 0x000fe200078e3cff */
[----:B------:R-:W-:Y:S01]  /*cb70*/  IMAD R7, R3, 0x8, R2 ;  /* 0x0000000803077824 */ /* 0x000fe200078e0202 */
[----:B------:R-:W0:Y:S02]  /*cb80*/  SYNCS.PHASECHK.TRANS64.TRYWAIT P0, [R6+URZ], R5 ;  /* 0x00000005060075a7 */ /* 0x000e24000800017f */
[----:B------:R-:W-:Y:S01]  /*cb90*/  SHF.L.U32 R2, R4, 0x1f, RZ ;  /* 0x0000001f04027819 */ /* 0x000fe200000006ff */
[----:B0-----:R-:W-:Y:S06]  /*cba0*/  @!P0 BRA `(.L_x_9370) ;  /* 0x0000002000808947 */ /* 0x001fec0003800000 */
.L_x_9434:
[----:B------:R-:W1:Y:S02]  /*cbb0*/  SYNCS.PHASECHK.TRANS64.TRYWAIT P0, [R7+URZ], R2 ;  /* 0x00000002070075a7 */ /* 0x000e64000800017f */
[----:B-1----:R-:W-:Y:S05]  /*cbc0*/  @!P0 BRA `(.L_x_9371) ;  /* 0x00000020008c8947 */ /* 0x002fea0003800000 */
.L_x_9435:
[----:B------:R-:W-:Y:S05]  /*cbd0*/  @!P2 BRA `(.L_x_9372) ;  /* 0x000000000004a947 */ /* 0x000fea0003800000 */
[----:B------:R-:W-:Y:S01]  /*cbe0*/  BPT.TRAP 0x1 ;  /* 0x000000040000795c */ /* 0x000fe20000300000 */
.L_x_9372:
[----:B------:R-:W-:-:S04]  /*cbf0*/  VIADD R0, R0, 0x32460 ;  /* 0x0003246000007836 */ /* 0x000fc80000000000 */
[----:B------:R-:W-:-:S04]  /*cc00*/  IMAD R4, R19, 0x8, R0 ;  /* 0x0000000813047824 */ /* 0x000fc800078e0200 */
[----:B------:R-:W2:Y:S02]  /*cc10*/  SYNCS.PHASECHK.TRANS64.TRYWAIT P0, [R4+URZ], R5 ;  /* 0x00000005040075a7 */ /* 0x000ea4000800017f */
[----:B--2---:R-:W-:Y:S05]  /*cc20*/  @!P0 BRA `(.L_x_9373) ;  /* 0x0000002000888947 */ /* 0x004fea0003800000 */
.L_x_9436:
[----:B------:R-:W-:-:S07]  /*cc30*/  IMAD R3, R3, 0x8, R0 ;  /* 0x0000000803037824 */ /* 0x000fce00078e0200 */
.L_x_9374:
[----:B---3--:R3:W4:Y:S02]  /*cc40*/  SYNCS.PHASECHK.TRANS64.TRYWAIT P0, [R3+URZ], R2 ;  /* 0x00000002030075a7 */ /* 0x008724000800017f */
[----:B----4-:R-:W-:Y:S05]  /*cc50*/  @!P0 NANOSLEEP.SYNCS 0x989680 ;  /* 0x009896800000895d */ /* 0x010fea0003900000 */
[----:B------:R-:W4:Y:S02]  /*cc60*/  @!P0 SYNCS.PHASECHK.TRANS64 P0, [R3+URZ], R2 ;  /* 0x00000002030085a7 */ /* 0x000f24000800007f */
[----:B----4-:R-:W-:Y:S05]  /*cc70*/  @!P0 BRA `(.L_x_9374) ;  /* 0xfffffffc00f08947 */ /* 0x010fea000383ffff */
.L_x_9367:
[----:B------:R-:W-:Y:S05]  /*cc80*/  BSYNC B0 ;  /* 0x0000000000007941 */ /* 0x000fea0003800000 */
.L_x_9366:
[----:B------:R-:W-:Y:S05]  /*cc90*/  EXIT ;  /* 0x000000000000794d */ /* 0x000fea0003800000 */
.L_x_9253:
[----:B0-----:R-:W-:-:S04]  /*cca0*/  IMAD.U32 R3, RZ, RZ, UR50 ;  /* 0x00000032ff037e24 */ /* 0x001fc8000f8e00ff */
[----:B------:R0:W1:Y:S03]  /*ccb0*/  SYNCS.PHASECHK.TRANS64.TRYWAIT P0, [R3+URZ+0x32400], R0 ;  /* 0x03240000030075a7 */ /* 0x000066000800017f */
[----:B-1----:R-:W-:Y:S05]  /*ccc0*/  @!P0 NANOSLEEP.SYNCS 0x989680 ;  /* 0x009896800000895d */ /* 0x002fea0003900000 */
[----:B------:R-:W1:Y:S02]  /*ccd0*/  @!P0 SYNCS.PHASECHK.TRANS64 P0, [R3+URZ+0x32400], R0 ;  /* 0x03240000030085a7 */ /* 0x000e64000800007f */
[----:B-1----:R-:W-:Y:S05]  /*cce0*/  @!P0 BRA `(.L_x_9253) ;  /* 0xfffffffc00ec8947 */ /* 0x002fea000383ffff */
[----:B------:R-:W-:Y:S05]  /*ccf0*/  BRA `(.L_x_9375) ;  /* 0xffffff4400347947 */ /* 0x000fea000383ffff */
.L_x_9257:
[----:B-1----:R-:W-:-:S04]  /*cd00*/  IMAD.U32 R4, RZ, RZ, UR26 ;  /* 0x0000001aff047e24 */ /* 0x002fc8000f8e00ff */
[----:B------:R1:W2:Y:S03]  /*cd10*/  SYNCS.PHASECHK.TRANS64.TRYWAIT P1, [R4+URZ+0x32430], R3 ;  /* 0x03243003040075a7 */ /* 0x0002a6000802017f */
[----:B--2---:R-:W-:Y:S05]  /*cd20*/  @!P1 NANOSLEEP.SYNCS 0x989680 ;  /* 0x009896800000995d */ /* 0x004fea0003900000 */
[----:B------:R-:W2:Y:S02]  /*cd30*/  @!P1 SYNCS.PHASECHK.TRANS64 P1, [R4+URZ+0x32430], R3 ;  /* 0x03243003040095a7 */ /* 0x000ea4000802007f */
[----:B--2---:R-:W-:Y:S05]  /*cd40*/  @!P1 BRA `(.L_x_9257) ;  /* 0xfffffffc00ec9947 */ /* 0x004fea000383ffff */
[----:B------:R-:W-:Y:S05]  /*cd50*/  BRA `(.L_x_9256) ;  /* 0xffffff4400587947 */ /* 0x000fea000383ffff */
.L_x_9258:
[----:B--2---:R-:W-:-:S04]  /*cd60*/  IMAD.U32 R5, RZ, RZ, UR50 ;  /* 0x00000032ff057e24 */ /* 0x004fc8000f8e00ff */
[----:B------:R2:W3:Y:S03]  /*cd70*/  SYNCS.PHASECHK.TRANS64.TRYWAIT P1, [R5+URZ+0x32410], R0 ;  /* 0x03241000050075a7 */ /* 0x0004e6000802017f */
[----:B---3--:R-:W-:Y:S05]  /*cd80*/  @!P1 NANOSLEEP.SYNCS 0x989680 ;  /* 0x009896800000995d */ /* 0x008fea0003900000 */
[----:B------:R-:W3:Y:S02]  /*cd90*/  @!P1 SYNCS.PHASECHK.TRANS64 P1, [R5+URZ+0x32410], R0 ;  /* 0x03241000050095a7 */ /* 0x000ee4000802007f */
[----:B---3--:R-:W-:Y:S05]  /*cda0*/  @!P1 BRA `(.L_x_9258) ;  /* 0xfffffffc00ec9947 */ /* 0x008fea000383ffff */
[----:B------:R-:W-:Y:S05]  /*cdb0*/  BRA `(.L_x_9376) ;  /* 0xffffff4400d87947 */ /* 0x000fea000383ffff */
.L_x_9262:
[----:B--2---:R-:W-:-:S04]  /*cdc0*/  IMAD.U32 R0, RZ, RZ, UR26 ;  /* 0x0000001aff007e24 */ /* 0x004fc8000f8e00ff */
[----:B------:R2:W4:Y:S03]  /*cdd0*/  SYNCS.PHASECHK.TRANS64.TRYWAIT P1, [R0+URZ+0x32450], R3 ;  /* 0x03245003000075a7 */ /* 0x000526000802017f */
[----:B----4-:R-:W-:Y:S05]  /*cde0*/  @!P1 NANOSLEEP.SYNCS 0x989680 ;  /* 0x009896800000995d */ /* 0x010fea0003900000 */
[----:B------:R-:W4:Y:S02]  /*cdf0*/  @!P1 SYNCS.PHASECHK.TRANS64 P1, [R0+URZ+0x32450], R3 ;  /* 0x03245003000095a7 */ /* 0x000f24000802007f */
[----:B----4-:R-:W-:Y:S05]  /*ce00*/  @!P1 BRA `(.L_x_9262) ;  /* 0xfffffffc00ec9947 */ /* 0x010fea000383ffff */
[----:B------:R-:W-:Y:S05]  /*ce10*/  BRA `(.L_x_9261) ;  /* 0xffffff4400e07947 */ /* 0x000fea000383ffff */
.L_x_9267:
[----:B--2---:R-:W-:-:S04]  /*ce20*/  IMAD.U32 R3, RZ, RZ, UR28 ;  /* 0x0000001cff037e24 */ /* 0x004fc8000f8e00ff */
[----:B------:R2:W3:Y:S03]  /*ce30*/  SYNCS.PHASECHK.TRANS64.TRYWAIT P3, [R3+URZ+0x32430], R0 ;  /* 0x03243000030075a7 */ /* 0x0004e6000806017f */
[----:B---3--:R-:W-:Y:S05]  /*ce40*/  @!P3 NANOSLEEP.SYNCS 0x989680 ;  /* 0x009896800000b95d */ /* 0x008fea0003900000 */
[----:B------:R-:W3:Y:S02]  /*ce50*/  @!P3 SYNCS.PHASECHK.TRANS64 P3, [R3+URZ+0x32430], R0 ;  /* 0x032430000300b5a7 */ /* 0x000ee4000806007f */
[----:B---3--:R-:W-:Y:S05]  /*ce60*/  @!P3 BRA `(.L_x_9267) ;  /* 0xfffffffc00ecb947 */ /* 0x008fea000383ffff */
[----:B------:R-:W-:Y:S05]  /*ce70*/  BRA `(.L_x_9266) ;  /* 0xffffff64008c7947 */ /* 0x000fea000383ffff */
.L_x_9271:
[----:B--2---:R-:W-:-:S04]  /*ce80*/  IMAD.U32 R3, RZ, RZ, UR28 ;  /* 0x0000001cff037e24 */ /* 0x004fc8000f8e00ff */
[----:B------:R2:W3:Y:S03]  /*ce90*/  SYNCS.PHASECHK.TRANS64.TRYWAIT P3, [R3+URZ+0x32450], R0 ;  /* 0x03245000030075a7 */ /* 0x0004e6000806017f */
[----:B---3--:R-:W-:Y:S05]  /*cea0*/  @!P3 NANOSLEEP.SYNCS 0x989680 ;  /* 0x009896800000b95d */ /* 0x008fea0003900000 */
[----:B------:R-:W3:Y:S02]  /*ceb0*/  @!P3 SYNCS.PHASECHK.TRANS64 P3, [R3+URZ+0x32450], R0 ;  /* 0x032450000300b5a7 */ /* 0x000ee4000806007f */
[----:B---3--:R-:W-:Y:S05]  /*cec0*/  @!P3 BRA `(.L_x_9271) ;  /* 0xfffffffc00ecb947 */ /* 0x008fea000383ffff */
[----:B------:R-:W-:Y:S05]  /*ced0*/  BRA `(.L_x_9270) ;  /* 0xffffff6400e47947 */ /* 0x000fea000383ffff */
.L_x_9286:
        /* <DEDUP_REMOVED lines=11> */
.L_x_9378:
[----:B------:R-:W-:Y:S05]  /*cf90*/  BSYNC B0 ;  /* 0x0000000000007941 */ /* 0x000fea0003800000 */
.L_x_9377:
[----:B------:R-:W-:Y:S05]  /*cfa0*/  BRA `(.L_x_9379) ;  /* 0xffffffb800347947 */ /* 0x000fea000383ffff */
.L_x_9288:
[----:B------:R-:W-:Y:S01]  /*cfb0*/  BSSY B0, `(.L_x_9380) ;  /* 0x0000006000007945 */ /* 0x000fe20003800000 */
[----:B------:R-:W-:-:S07]  /*cfc0*/  IMAD.MOV.U32 R15, RZ, RZ, -0x1 ;  /* 0xffffffffff0f7424 */ /* 0x000fce00078e00ff */
[----:B012---:R-:W-:Y:S05]  /*cfd0*/  WARPSYNC.COLLECTIVE R15, `(.L_x_9381) ;  /* 0x000000000f0c7348 */ /* 0x007fea0003c00000 */
[----:B------:R-:W-:Y:S02]  /*cfe0*/  ELECT P6, UR62, PT ;  /* 0x00000000003e782f */ /* 0x000fe400038c0000 */
[----:B------:R-:W-:Y:S01]  /*cff0*/  MOV R14, UR62 ;  /* 0x0000003e000e7c02 */ /* 0x000fe20008000f00 */
[----:B012---:R-:W-:Y:S10]  /*d000*/  ENDCOLLECTIVE ;  /* 0x000000000000791b */ /* 0x007ff40003800000 */
.L_x_9381:
[----:B------:R-:W-:Y:S05]  /*d010*/  BSYNC B0 ;  /* 0x0000000000007941 */ /* 0x000fea0003800000 */
.L_x_9380:
[----:B------:R-:W-:Y:S05]  /*d020*/  BRA `(.L_x_9382) ;  /* 0xffffffb800347947 */ /* 0x000fea000383ffff */
.L_x_9290:
[----:B--2---:R2:W4:Y:S02]  /*d030*/  SYNCS.PHASECHK.TRANS64.TRYWAIT P0, [R0+URZ+0x32440], R2 ;  /* 0x03244002000075a7 */ /* 0x004524000800017f */
[----:B----4-:R-:W-:Y:S05]  /*d040*/  @!P0 NANOSLEEP.SYNCS 0x989680 ;  /* 0x009896800000895d */ /* 0x010fea0003900000 */
[----:B------:R-:W4:Y:S02]  /*d050*/  @!P0 SYNCS.PHASECHK.TRANS64 P0, [R0+URZ+0x32440], R2 ;  /* 0x03244002000085a7 */ /* 0x000f24000800007f */
[----:B----4-:R-:W-:Y:S05]  /*d060*/  @!P0 BRA `(.L_x_9290) ;  /* 0xfffffffc00f08947 */ /* 0x010fea000383ffff */
[----:B------:R-:W-:Y:S05]  /*d070*/  BRA `(.L_x_9383) ;  /* 0xffffffb800907947 */ /* 0x000fea000383ffff */
.L_x_9293:
[----:B------:R-:W-:Y:S01]  /*d080*/  IMAD.MOV.U32 R13, RZ, RZ, R2 ;  /* 0x000000ffff0d7224 */ /* 0x000fe200078e0002 */
[----:B------:R-:W0:Y:S01]  /*d090*/  S2R R5, SR_TID.X ;  /* 0x0000000000057919 */ /* 0x000e220000002100 */
[----:B------:R-:W-:Y:S02]  /*d0a0*/  IMAD.MOV.U32 R12, RZ, RZ, RZ ;  /* 0x000000ffff0c7224 */ /* 0x000fe400078e00ff */
[----:B------:R-:W-:Y:S01]  /*d0b0*/  IMAD.MOV.U32 R11, RZ, RZ, 0x181f ;  /* 0x0000181fff0b7424 */ /* 0x000fe200078e00ff */
[----:B------:R1:W-:Y:S01]  /*d0c0*/  STL [R1+0x60], R9 ;  /* 0x0000600901007387 */ /* 0x0003e20000100800 */
[----:B------:R-:W-:-:S07]  /*d0d0*/  IMAD.MOV.U32 R15, RZ, RZ, -0x1 ;  /* 0xffffffffff0f7424 */ /* 0x000fce00078e00ff */
[----:B01---5:R-:W-:Y:S05]  /*d0e0*/  WARPSYNC.COLLECTIVE R15, `(.L_x_9384) ;  /* 0x000000000f087348 */ /* 0x023fea0003c00000 */
[----:B------:R2:W3:Y:S02]  /*d0f0*/  SHFL.IDX P6, R14, R13, R12, R11 ;  /* 0x0000000c0d0e7389 */ /* 0x0004e400000c000b */
[----:B0123-5:R-:W-:Y:S01]  /*d100*/  ENDCOLLECTIVE ;  /* 0x000000000000791b */ /* 0x02ffe20003800000 */
.L_x_9384:
[----:B------:R-:W-:Y:S01]  /*d110*/  IMAD.MOV.U32 R13, RZ, RZ, R0 ;  /* 0x000000ffff0d7224 */ /* 0x000fe200078e0000 */
[----:B------:R-:W-:Y:S01]  /*d120*/  LOP3.LUT R5, R5, 0x7f, RZ, 0xc0, !PT ;  /* 0x0000007f05057812 */ /* 0x000fe200078ec0ff */
[----:B------:R-:W-:-:S07]  /*d130*/  IMAD.MOV.U32 R7, RZ, RZ, R14 ;  /* 0x000000ffff077224 */ /* 0x000fce00078e000e */
[----:B------:R-:W-:Y:S05]  /*d140*/  WARPSYNC.COLLECTIVE R15, `(.L_x_9385) ;  /* 0x000000000f087348 */ /* 0x000fea0003c00000 */
[----:B------:R0:W1:Y:S02]  /*d150*/  SHFL.IDX P6, R14, R13, R12, R11 ;  /* 0x0000000c0d0e7389 */ /* 0x00006400000c000b */
[----:B01----:R-:W-:Y:S01]  /*d160*/  ENDCOLLECTIVE ;  /* 0x000000000000791b */ /* 0x003fe20003800000 */
.L_x_9385:
[----:B------:R-:W-:Y:S01]  /*d170*/  ULDC UR4, c[0x0][0x288] ;  /* 0x0000a20000047ab9 */ /* 0x000fe20000000800 */
[----:B------:R-:W-:Y:S01]  /*d180*/  SHF.R.U32.HI R9, RZ, 0x3, R5 ;  /* 0x00000003ff097819 */ /* 0x000fe20000011605 */
[----:B------:R-:W-:-:S04]  /*d190*/  IMAD R3, R6, UR4, RZ ;  /* 0x0000000406037c24 */ /* 0x000fc8000f8e02ff */
[----:B------:R-:W-:-:S05]  /*d1a0*/  IMAD.IADD R9, R9, 0x1, R4 ;  /* 0x0000000109097824 */ /* 0x000fca00078e0204 */
[----:B------:R-:W-:Y:S01]  /*d1b0*/  ISETP.GE.AND P1, PT, R9, R3, PT ;  /* 0x000000030900720c */ /* 0x000fe20003f26270 */
[----:B------:R0:W-:Y:S01]  /*d1c0*/  STL [R1+0x10], R9 ;  /* 0x0000100901007387 */ /* 0x0001e20000100800 */
[----:B------:R-:W-:Y:S02]  /*d1d0*/  IMAD.MOV.U32 R13, RZ, RZ, R2 ;  /* 0x000000ffff0d7224 */ /* 0x000fe400078e0002 */
[----:B------:R-:W-:Y:S02]  /*d1e0*/  IMAD.MOV.U32 R12, RZ, RZ, 0x1 ;  /* 0x00000001ff0c7424 */ /* 0x000fe400078e00ff */
[----:B------:R-:W-:-:S07]  /*d1f0*/  IMAD.MOV.U32 R5, RZ, RZ, R14 ;  /* 0x000000ffff057224 */ /* 0x000fce00078e000e */
[----:B0-----:R-:W-:Y:S05]  /*d200*/  WARPSYNC.COLLECTIVE R15, `(.L_x_9386) ;  /* 0x000000000f087348 */ /* 0x001fea0003c00000 */
[----:B------:R1:W2:Y:S02]  /*d210*/  SHFL.IDX P6, R14, R13, R12, R11 ;  /* 0x0000000c0d0e7389 */ /* 0x0002a400000c000b */
[----:B012---:R-:W-:Y:S01]  /*d220*/  ENDCOLLECTIVE ;  /* 0x000000000000791b */ /* 0x007fe20003800000 */
.L_x_9386:
[----:B------:R-:W-:-:S05]  /*d230*/  @!P1 LEA R5, P3, R8, R5, 0x1 ;  /* 0x0000000508059211 */ /* 0x000fca00078608ff */
[----:B------:R-:W-:Y:S02]  /*d240*/  @!P1 IMAD.X R4, RZ, RZ, R7, P3 ;  /* 0x000000ffff049224 */ /* 0x000fe400018e0607 */
[----:B------:R-:W0:Y:S03]  /*d250*/  S2R R7, SR_TID.X ;  /* 0x0000000000077919 */ /* 0x000e260000002100 */
[----:B------:R-:W-:Y:S01]  /*d260*/  @!P1 LOP3.LUT R5, R5, R4, RZ, 0x3c, !PT ;  /* 0x0000000405059212 */ /* 0x000fe200078e3cff */
[----:B------:R-:W-:-:S03]  /*d270*/  IMAD.MOV.U32 R13, RZ, RZ, R0 ;  /* 0x000000ffff0d7224 */ /* 0x000fc600078e0000 */
[----:B------:R-:W-:-:S04]  /*d280*/  @!P1 LOP3.LUT R4, R5, R4, RZ, 0x3c, !PT ;  /* 0x0000000405049212 */ /* 0x000fc800078e3cff */
[----:B------:R-:W-:Y:S01]  /*d290*/  @!P1 LOP3.LUT R5, R5, R4, RZ, 0x3c, !PT ;  /* 0x0000000405059212 */ /* 0x000fe200078e3cff */
[----:B------:R-:W-:-:S07]  /*d2a0*/  IMAD.MOV.U32 R8, RZ, RZ, R14 ;  /* 0x000000ffff087224 */ /* 0x000fce00078e000e */
[----:B0-----:R-:W-:Y:S05]  /*d2b0*/  WARPSYNC.COLLECTIVE R15, `(.L_x_9387) ;  /* 0x000000000f087348 */ /* 0x001fea0003c00000 */
[----:B------:R1:W2:Y:S02]  /*d2c0*/  SHFL.IDX P6, R14, R13, R12, R11 ;  /* 0x0000000c0d0e7389 */ /* 0x0002a400000c000b */
[----:B012---:R-:W-:Y:S01]  /*d2d0*/  ENDCOLLECTIVE ;  /* 0x000000000000791b */ /* 0x007fe20003800000 */
.L_x_9387:
[----:B------:R-:W-:Y:S01]  /*d2e0*/  @!PT LDS RZ, [RZ] ;  /* 0x00000000fffff984 */ /* 0x000fe20000000800 */
[----:B------:R-:W-:Y:S01]  /*d2f0*/  @!PT LDS RZ, [RZ] ;  /* 0x00000000fffff984 */ /* 0x000fe20000000800 */
[----:B------:R-:W-:Y:S01]  /*d300*/  @!PT LDS RZ, [RZ] ;  /* 0x00000000fffff984 */ /* 0x000fe20000000800 */
[----:B------:R0:W-:Y:S01]  /*d310*/  @!P1 LDGSTS.E.BYPASS.LTC128B.128 [R10+0x18400], desc[UR46][R4.64], !P0 ;  /* 0x18400000040a9fae */ /* 0x0001e2000c101d6e */
[----:B------:R-:W-:Y:S02]  /*d320*/  IMAD.MOV.U32 R13, RZ, RZ, R2 ;  /* 0x000000ffff0d7224 */ /* 0x000fe400078e0002 */
[----:B------:R-:W-:Y:S02]  /*d330*/  IMAD.MOV.U32 R12, RZ, RZ, 0x2 ;  /* 0x00000002ff0c7424 */ /* 0x000fe400078e00ff */
[----:B0-----:R-:W-:Y:S02]  /*d340*/  VIADD R5, R9, 0x10 ;  /* 0x0000001009057836 */ /* 0x001fe40000000000 */
[----:B------:R-:W-:-:S03]  /*d350*/  IMAD.SHL.U32 R7, R7, 0x8, RZ ;  /* 0x0000000807077824 */ /* 0x000fc600078e00ff */
[----:B------:R-:W-:Y:S01]  /*d360*/  ISETP.GE.AND P2, PT, R5, R3, PT ;  /* 0x000000030500720c */ /* 0x000fe20003f46270 */
[----:B------:R-:W-:Y:S01]  /*d370*/  IMAD.MOV.U32 R6, RZ, RZ, R14 ;  /* 0x000000ffff067224 */ /* 0x000fe200078e000e */
[----:B------:R-:W-:-:S11]  /*d380*/  LOP3.LUT R7, R7, 0x38, RZ, 0xc0, !PT ;  /* 0x0000003807077812 */ /* 0x000fd600078ec0ff */
[----:B------:R-:W-:Y:S05]  /*d390*/  WARPSYNC.COLLECTIVE R15, `(.L_x_9388) ;  /* 0x000000000f087348 */ /* 0x000fea0003c00000 */
[----:B------:R0:W1:Y:S02]  /*d3a0*/  SHFL.IDX P6, R14, R13, R12, R11 ;  /* 0x0000000c0d0e7389 */ /* 0x00006400000c000b */
[----:B01----:R-:W-:Y:S01]  /*d3b0*/  ENDCOLLECTIVE ;  /* 0x000000000000791b */ /* 0x003fe20003800000 */
.L_x_9388:
[----:B------:R0:W-:Y:S01]  /*d3c0*/  STL [R1+0x28], R5 ;  /* 0x0000280501007387 */ /* 0x0001e20000100800 */
[----:B------:R-:W-:Y:S01]  /*d3d0*/  IMAD.MOV.U32 R13, RZ, RZ, R0 ;  /* 0x000000ffff0d7224 */ /* 0x000fe200078e0000 */
[----:B0-----:R-:W-:-:S05]  /*d3e0*/  @!P2 LEA R5, P1, R7, R6, 0x1 ;  /* 0x000000060705a211 */ /* 0x001fca00078208ff */
[----:B------:R-:W-:Y:S02]  /*d3f0*/  @!P2 IMAD.X R4, RZ, RZ, R8, P1 ;  /* 0x000000ffff04a224 */ /* 0x000fe400008e0608 */
[----:B------:R-:W-:Y:S02]  /*d400*/  VIADD R8, R9, 0x20 ;  /* 0x0000002009087836 */ /* 0x000fe40000000000 */
[----:B------:R-:W-:Y:S01]  /*d410*/  IMAD.MOV.U32 R6, RZ, RZ, R14 ;  /* 0x000000ffff067224 */ /* 0x000fe200078e000e */
[----:B------:R-:W-:-:S07]  /*d420*/  @!P2 LOP3.LUT R5, R5, R4, RZ, 0x3c, !PT ;  /* 0x000000040505a212 */ /* 0x000fce00078e3cff */
[----:B------:R-:W-:Y:S05]  /*d430*/  WARPSYNC.COLLECTIVE R15, `(.L_x_9389) ;  /* 0x000000000f087348 */ /* 0x000fea0003c00000 */
[----:B------:R0:W1:Y:S02]  /*d440*/  SHFL.IDX P6, R14, R13, R12, R11 ;  /* 0x0000000c0d0e7389 */ /* 0x00006400000c000b */
[----:B01----:R-:W-:Y:S01]  /*d450*/  ENDCOLLECTIVE ;  /* 0x000000000000791b */ /* 0x003fe20003800000 */
.L_x_9389:
[----:B------:R-:W-:Y:S02]  /*d460*/  ISETP.GE.AND P1, PT, R8, R3, PT ;  /* 0x000000030800720c */ /* 0x000fe40003f26270 */
[C---:B------:R-:W-:Y:S01]  /*d470*/  @!P2 LOP3.LUT R4, R5.reuse, R4, RZ, 0x3c, !PT ;  /* 0x000000040504a212 */ /* 0x040fe200078e3cff */
[----:B------:R0:W-:Y:S03]  /*d480*/  STL [R1+0x2c], R8 ;  /* 0x00002c0801007387 */ /* 0x0001e60000100800 */
[----:B------:R-:W-:-:S05]  /*d490*/  @!P2 LOP3.LUT R5, R5, R4, RZ, 0x3c, !PT ;  /* 0x000000040505a212 */ /* 0x000fca00078e3cff */
[----:B------:R-:W-:Y:S01]  /*d4a0*/  @!PT LDS RZ, [RZ] ;  /* 0x00000000fffff984 */ /* 0x000fe20000000800 */
[----:B------:R-:W-:Y:S01]  /*d4b0*/  @!PT LDS RZ, [RZ] ;  /* 0x00000000fffff984 */ /* 0x000fe20000000800 */
[----:B------:R-:W-:Y:S01]  /*d4c0*/  @!PT LDS RZ, [RZ] ;  /* 0x00000000fffff984 */ /* 0x000fe20000000800 */
[----:B------:R1:W-:Y:S01]  /*d4d0*/  @!P2 LDGSTS.E.BYPASS.LTC128B.128 [R10+0x18c00], desc[UR46][R4.64], !P0 ;  /* 0x18c00000040aafae */ /* 0x0003e2000c101d6e */
[----:B------:R-:W-:Y:S02]  /*d4e0*/  IMAD.MOV.U32 R13, RZ, RZ, R2 ;  /* 0x000000ffff0d7224 */ /* 0x000fe400078e0002 */
[----:B------:R-:W-:Y:S02]  /*d4f0*/  IMAD.MOV.U32 R12, RZ, RZ, 0x3 ;  /* 0x00000003ff0c7424 */ /* 0x000fe400078e00ff */
[----:B0-----:R-:W-:-:S05]  /*d500*/  VIADD R8, R9, 0x30 ;  /* 0x0000003009087836 */ /* 0x001fca0000000000 */
[----:B------:R0:W-:Y:S01]  /*d510*/  STL [R1+0x30], R8 ;  /* 0x0000300801007387 */ /* 0x0001e20000100800 */
[----:B-1----:R-:W-:-:S07]  /*d520*/  IMAD.MOV.U32 R4, RZ, RZ, R14 ;  /* 0x000000ffff047224 */ /* 0x002fce00078e000e */
[----:B0-----:R-:W-:Y:S05]  /*d530*/  WARPSYNC.COLLECTIVE R15, `(.L_x_9390) ;  /* 0x000000000f087348 */ /* 0x001fea0003c00000 */
[----:B------:R1:W2:Y:S02]  /*d540*/  SHFL.IDX P6, R14, R13, R12, R11 ;  /* 0x0000000c0d0e7389 */ /* 0x0002a400000c000b */
[----:B012---:R-:W-:Y:S01]  /*d550*/  ENDCOLLECTIVE ;  /* 0x000000000000791b */ /* 0x007fe20003800000 */
.L_x_9390:
[----:B------:R-:W-:-:S05]  /*d560*/  @!P1 LEA R5, P2, R7, R4, 0x1 ;  /* 0x0000000407059211 */ /* 0x000fca00078408ff */
[----:B------:R-:W-:-:S05]  /*d570*/  @!P1 IMAD.X R4, RZ, RZ, R6, P2 ;  /* 0x000000ffff049224 */ /* 0x000fca00010e0606 */
[----:B------:R-:W-:Y:S01]  /*d580*/  @!P1 LOP3.LUT R5, R5, R4, RZ, 0x3c, !PT ;  /* 0x0000000405059212 */ /* 0x000fe200078e3cff */
[----:B------:R-:W-:-:S03]  /*d590*/  IMAD.MOV.U32 R13, RZ, RZ, R0 ;  /* 0x000000ffff0d7224 */ /* 0x000fc600078e0000 */
[----:B------:R-:W-:-:S04]  /*d5a0*/  @!P1 LOP3.LUT R4, R5, R4, RZ, 0x3c, !PT ;  /* 0x0000000405049212 */ /* 0x000fc800078e3cff */
[----:B------:R-:W-:Y:S01]  /*d5b0*/  @!P1 LOP3.LUT R5, R5, R4, RZ, 0x3c, !PT ;  /* 0x0000000405059212 */ /* 0x000fe200078e3cff */
[----:B------:R-:W-:-:S04]  /*d5c0*/  IMAD.MOV.U32 R6, RZ, RZ, R14 ;  /* 0x000000ffff067224 */ /* 0x000fc800078e000e */
[----:B------:R-:W-:Y:S01]  /*d5d0*/  @!PT LDS RZ, [RZ] ;  /* 0x00000000fffff984 */ /* 0x000fe20000000800 */
[----:B------:R-:W-:Y:S01]  /*d5e0*/  @!PT LDS RZ, [RZ] ;  /* 0x00000000fffff984 */ /* 0x000fe20000000800 */
[----:B------:R-:W-:Y:S01]  /*d5f0*/  @!PT LDS RZ, [RZ] ;  /* 0x00000000fffff984 */ /* 0x000fe20000000800 */
[----:B------:R0:W-:Y:S01]  /*d600*/  @!P1 LDGSTS.E.BYPASS.LTC128B.128 [R10+0x19400], desc[UR46][R4.64], !P0 ;  /* 0x19400000040a9fae */ /* 0x0001e2000c101d6e */
[----:B------:R-:W-:Y:S01]  /*d610*/  ISETP.GE.AND P1, PT, R8, R3, PT ;  /* 0x000000030800720c */ /* 0x000fe20003f26270 */
[----:B------:R-:W-:-:S12]  /*d620*/  VIADD R8, R9, 0x40 ;  /* 0x0000004009087836 */ /* 0x000fd80000000000 */
[----:B0-----:R-:W-:Y:S05]  /*d630*/  WARPSYNC.COLLECTIVE R15, `(.L_x_9391) ;  /* 0x000000000f087348 */ /* 0x001fea0003c00000 */
[----:B------:R1:W2:Y:S02]  /*d640*/  SHFL.IDX P6, R14, R13, R12, R11 ;  /* 0x0000000c0d0e7389 */ /* 0x0002a400000c000b */
[----:B012---:R-:W-:Y:S01]  /*d650*/  ENDCOLLECTIVE ;  /* 0x000000000000791b */ /* 0x007fe20003800000 */
.L_x_9391:
[----:B------:R0:W-:Y:S01]  /*d660*/  STL [R1+0x34], R8 ;  /* 0x0000340801007387 */ /* 0x0001e20000100800 */
[----:B------:R-:W-:Y:S02]  /*d670*/  IMAD.MOV.U32 R13, RZ, RZ, R2 ;  /* 0x000000ffff0d7224 */ /* 0x000fe400078e0002 */
[----:B------:R-:W-:Y:S02]  /*d680*/  IMAD.MOV.U32 R12, RZ, RZ, 0x4 ;  /* 0x00000004ff0c7424 */ /* 0x000fe400078e00ff */
[----:B------:R-:W-:-:S07]  /*d690*/  IMAD.MOV.U32 R4, RZ, RZ, R14 ;  /* 0x000000ffff047224 */ /* 0x000fce00078e000e */
[----:B0-----:R-:W-:Y:S05]  /*d6a0*/  WARPSYNC.COLLECTIVE R15, `(.L_x_9392) ;  /* 0x000000000f087348 */ /* 0x001fea0003c00000 */
[----:B------:R1:W2:Y:S02]  /*d6b0*/  SHFL.IDX P6, R14, R13, R12, R11 ;  /* 0x0000000c0d0e7389 */ /* 0x0002a400000c000b */
[----:B012---:R-:W-:Y:S01]  /*d6c0*/  ENDCOLLECTIVE ;  /* 0x000000000000791b */ /* 0x007fe20003800000 */
.L_x_9392:
        /* <DEDUP_REMOVED lines=10> */
.L_x_9393:
[----:B------:R-:W-:Y:S01]  /*d770*/  @!PT LDS RZ, [RZ] ;  /* 0x00000000fffff984 */ /* 0x000fe20000000800 */
[----:B------:R-:W-:Y:S01]  /*d780*/  @!PT LDS RZ, [RZ] ;  /* 0x00000000fffff984 */ /* 0x000fe20000000800 */
[----:B------:R-:W-:Y:S01]  /*d790*/  @!PT LDS RZ, [RZ] ;  /* 0x00000000fffff984 */ /* 0x000fe20000000800 */
[----:B------:R0:W-:Y:S01]  /*d7a0*/  @!P1 LDGSTS.E.BYPASS.LTC128B.128 [R10+0x19c00], desc[UR46][R4.64], !P0 ;  /* 0x19c00000040a9fae */ /* 0x0001e2000c101d6e */
[----:B------:R-:W-:Y:S01]  /*d7b0*/  ISETP.GE.AND P1, PT, R8, R3, PT ;  /* 0x000000030800720c */ /* 0x000fe20003f26270 */
[----:B------:R-:W-:-:S05]  /*d7c0*/  VIADD R8, R9, 0x50 ;  /* 0x0000005009087836 */ /* 0x000fca0000000000 */
[----:B------:R1:W-:Y:S01]  /*d7d0*/  STL [R1+0x38], R8 ;  /* 0x0000380801007387 */ /* 0x0003e20000100800 */
[----:B------:R-:W-:Y:S02]  /*d7e0*/  IMAD.MOV.U32 R13, RZ, RZ, R2 ;  /* 0x000000ffff0d7224 */ /* 0x000fe400078e0002 */
[----:B------:R-:W-:Y:S02]  /*d7f0*/  IMAD.MOV.U32 R12, RZ, RZ, 0x5 ;  /* 0x00000005ff0c7424 */ /* 0x000fe400078e00ff */
[----:B0-----:R-:W-:-:S07]  /*d800*/  IMAD.MOV.U32 R4, RZ, RZ, R14 ;  /* 0x000000ffff047224 */ /* 0x001fce00078e000e */
[----:B-1----:R-:W-:Y:S05]  /*d810*/  WARPSYNC.COLLECTIVE R15, `(.L_x_9394) ;  /* 0x000000000f087348 */ /* 0x002fea0003c00000 */
[----:B------:R0:W2:Y:S02]  /*d820*/  SHFL.IDX P6, R14, R13, R12, R11 ;  /* 0x0000000c0d0e7389 */ /* 0x0000a400000c000b */
[----:B012---:R-:W-:Y:S01]  /*d830*/  ENDCOLLECTIVE ;  /* 0x000000000000791b */ /* 0x007fe20003800000 */
.L_x_9394:
        /* <DEDUP_REMOVED lines=10> */
.L_x_9395:
[----:B------:R-:W-:Y:S01]  /*d8e0*/  @!PT LDS RZ, [RZ] ;  /* 0x00000000fffff984 */ /* 0x000fe20000000800 */
[----:B------:R-:W-:Y:S01]  /*d8f0*/  @!PT LDS RZ, [RZ] ;  /* 0x00000000fffff984 */ /* 0x000fe20000000800 */
[----:B------:R-:W-:Y:S01]  /*d900*/  @!PT LDS RZ, [RZ] ;  /* 0x00000000fffff984 */ /* 0x000fe20000000800 */
[----:B------:R0:W-:Y:S01]  /*d910*/  @!P1 LDGSTS.E.BYPASS.LTC128B.128 [R10+0x1a400], desc[UR46][R4.64], !P0 ;  /* 0x1a400000040a9fae */ /* 0x0001e2000c101d6e */
[----:B------:R-:W-:Y:S01]  /*d920*/  ISETP.GE.AND P1, PT, R8, R3, PT ;  /* 0x000000030800720c */ /* 0x000fe20003f26270 */
[----:B------:R-:W-:Y:S02]  /*d930*/  VIADD R8, R9, 0x60 ;  /* 0x0000006009087836 */ /* 0x000fe40000000000 */
[----:B------:R1:W5:Y:S01]  /*d940*/  LDL.LU R9, [R1+0x60] ;  /* 0x0000600001097983 */ /* 0x0003620000300800 */
[----:B------:R-:W-:Y:S02]  /*d950*/  IMAD.MOV.U32 R13, RZ, RZ, R2 ;  /* 0x000000ffff0d7224 */ /* 0x000fe400078e0002 */
[----:B------:R-:W-:Y:S02]  /*d960*/  IMAD.MOV.U32 R12, RZ, RZ, 0x6 ;  /* 0x00000006ff0c7424 */ /* 0x000fe400078e00ff */
[----:B01----:R-:W-:-:S07]  /*d970*/  IMAD.MOV.U32 R4, RZ, RZ, R14 ;  /* 0x000000ffff047224 */ /* 0x003fce00078e000e */
[----:B-----5:R-:W-:Y:S05]  /*d980*/  WARPSYNC.COLLECTIVE R15, `(.L_x_9396) ;  /* 0x000000000f087348 */ /* 0x020fea0003c00000 */
[----:B------:R0:W1:Y:S02]  /*d990*/  SHFL.IDX P6, R14, R13, R12, R11 ;  /* 0x0000000c0d0e7389 */ /* 0x00006400000c000b */
[----:B01---5:R-:W-:Y:S01]  /*d9a0*/  ENDCOLLECTIVE ;  /* 0x000000000000791b */ /* 0x023fe20003800000 */
.L_x_9396:
        /* <DEDUP_REMOVED lines=10> */
.L_x_9397:
        /* <DEDUP_REMOVED lines=11> */
.L_x_9398:
[----:B------:R-:W-:-:S05]  /*db00*/  @!P1 LEA R5, P2, R7, R4, 0x1 ;  /* 0x0000000407059211 */ /* 0x000fca00078408ff */
[----:B------:R-:W-:-:S05]  /*db10*/  @!P1 IMAD.X R4, RZ, RZ, R6, P2 ;  /* 0x000000ffff049224 */ /* 0x000fca00010e0606 */
[----:B------:R-:W-:-:S04]  /*db20*/  @!P1 LOP3.LUT R5, R5, R4, RZ, 0x3c, !PT ;  /* 0x0000000405059212 */ /* 0x000fc800078e3cff */
[----:B------:R-:W-:Y:S01]  /*db30*/  @!P1 LOP3.LUT R4, R5, R4, RZ, 0x3c, !PT ;  /* 0x0000000405049212 */ /* 0x000fe200078e3cff */
[----:B------:R-:W-:-:S03]  /*db40*/  IMAD.MOV.U32 R13, RZ, RZ, R0 ;  /* 0x000000ffff0d7224 */ /* 0x000fc600078e0000 */
[----:B------:R-:W-:-:S05]  /*db50*/  @!P1 LOP3.LUT R5, R5, R4, RZ, 0x3c, !PT ;  /* 0x0000000405059212 */ /* 0x000fca00078e3cff */
[----:B------:R-:W-:Y:S01]  /*db60*/  @!PT LDS RZ, [RZ] ;  /* 0x00000000fffff984 */ /* 0x000fe20000000800 */
[----:B------:R-:W-:Y:S01]  /*db70*/  @!PT LDS RZ, [RZ] ;  /* 0x00000000fffff984 */ /* 0x000fe20000000800 */
[----:B------:R-:W-:Y:S01]  /*db80*/  @!PT LDS RZ, [RZ] ;  /* 0x00000000fffff984 */ /* 0x000fe20000000800 */
[----:B------:R0:W-:Y:S04]  /*db90*/  @!P1 LDGSTS.E.BYPASS.LTC128B.128 [R10+0x1b400], desc[UR46][R4.64], !P0 ;  /* 0x1b400000040a9fae */ /* 0x0001e8000c101d6e */
[----:B------:R1:W-:Y:S01]  /*dba0*/  STL [R1+0x3c], R8 ;  /* 0x00003c0801007387 */ /* 0x0003e20000100800 */
[----:B0-----:R-:W-:-:S07]  /*dbb0*/  IMAD.MOV.U32 R4, RZ, RZ, R14 ;  /* 0x000000ffff047224 */ /* 0x001fce00078e000e */
[----:B-1----:R-:W-:Y:S05]  /*dbc0*/  WARPSYNC.COLLECTIVE R15, `(.L_x_9399) ;  /* 0x000000000f087348 */ /* 0x002fea0003c00000 */
[----:B------:R0:W2:Y:S02]  /*dbd0*/  SHFL.IDX P6, R14, R13, R12, R11 ;  /* 0x0000000c0d0e7389 */ /* 0x0000a400000c000b */
[----:B012---:R-:W-:Y:S01]  /*dbe0*/  ENDCOLLECTIVE ;  /* 0x000000000000791b */ /* 0x007fe20003800000 */
.L_x_9399:
[----:B------:R-:W-:Y:S01]  /*dbf0*/  IMAD.MOV.U32 R0, RZ, RZ, R14 ;  /* 0x000000ffff007224 */ /* 0x000fe200078e000e */
[----:B------:R-:W-:Y:S06]  /*dc00*/  BRA `(.L_x_9400) ;  /* 0xffffffb800e07947 */ /* 0x000fec000383ffff */
.L_x_9295:
        /* <DEDUP_REMOVED lines=8> */
.L_x_9402:
[----:B------:R-:W-:Y:S05]  /*dc90*/  BSYNC B0 ;  /* 0x0000000000007941 */ /* 0x000fea0003800000 */
.L_x_9401:
[----:B------:R-:W-:Y:S01]  /*dca0*/  IMAD.MOV.U32 R13, RZ, RZ, R5 ;  /* 0x000000ffff0d7224 */ /* 0x000fe200078e0005 */
[----:B------:R0:W5:Y:S01]  /*dcb0*/  LDL.LU R10, [R1+0x38] ;  /* 0x00003800010a7983 */ /* 0x0001620000300800 */
[----:B------:R-:W-:Y:S02]  /*dcc0*/  IMAD.MOV.U32 R12, RZ, RZ, RZ ;  /* 0x000000ffff0c7224 */ /* 0x000fe400078e00ff */
[----:B------:R-:W-:Y:S01]  /*dcd0*/  IMAD.MOV.U32 R11, RZ, RZ, 0x181f ;  /* 0x0000181fff0b7424 */ /* 0x000fe200078e00ff */
[----:B------:R0:W5:Y:S01]  /*dce0*/  LDL.LU R9, [R1+0x3c] ;  /* 0x00003c0001097983 */ /* 0x0001620000300800 */
[----:B------:R-:W-:Y:S02]  /*dcf0*/  IMAD.MOV.U32 R15, RZ, RZ, -0x1 ;  /* 0xffffffffff0f7424 */ /* 0x000fe400078e00ff */
[----:B------:R-:W-:Y:S01]  /*dd00*/  IMAD.MOV.U32 R2, RZ, RZ, R14 ;  /* 0x000000ffff027224 */ /* 0x000fe200078e000e */
[----:B------:R0:W5:Y:S06]  /*dd10*/  LDL R7, [R1+0x4] ;  /* 0x0000040001077983 */ /* 0x00016c0000100800 */
[----:B0----5:R-:W-:Y:S05]  /*dd20*/  WARPSYNC.COLLECTIVE R15, `(.L_x_9403) ;  /* 0x000000000f087348 */ /* 0x021fea0003c00000 */
[----:B------:R1:W2:Y:S02]  /*dd30*/  SHFL.IDX P6, R14, R13, R12, R11 ;  /* 0x0000000c0d0e7389 */ /* 0x0002a400000c000b */
[----:B012--5:R-:W-:Y:S01]  /*dd40*/  ENDCOLLECTIVE ;  /* 0x000000000000791b */ /* 0x027fe20003800000 */
.L_x_9403:
[----:B------:R-:W-:Y:S01]  /*dd50*/  ULDC UR4, c[0x0][0x288] ;  /* 0x0000a20000047ab9 */ /* 0x000fe20000000800 */
[----:B------:R-:W2:Y:S04]  /*dd60*/  LDL.LU R13, [R1+0x28] ;  /* 0x00002800010d7983 */ /* 0x000ea80000300800 */
[----:B------:R-:W3:Y:S04]  /*dd70*/  LDL.LU R12, [R1+0x2c] ;  /* 0x00002c00010c7983 */ /* 0x000ee80000300800 */
[----:B------:R-:W4:Y:S04]  /*dd80*/  LDL.LU R11, [R1+0x30] ;  /* 0x00003000010b7983 */ /* 0x000f280000300800 */
[----:B------:R-:W5:Y:S01]  /*dd90*/  LDL.LU R15, [R1+0x34] ;  /* 0x00003400010f7983 */ /* 0x000f620000300800 */
[----:B------:R-:W-:-:S03]  /*dda0*/  IMAD.MOV.U32 R3, RZ, RZ, R14 ;  /* 0x000000ffff037224 */ /* 0x000fc600078e000e */
[----:B------:R-:W5:Y:S01]  /*ddb0*/  LDL.LU R14, [R1+0x10] ;  /* 0x00001000010e7983 */ /* 0x000f620000300800 */
[----:B------:R-:W-:Y:S01]  /*ddc0*/  IMAD R0, R6, UR4, RZ ;  /* 0x0000000406007c24 */ /* 0x000fe2000f8e02ff */
[----:B------:R-:W-:-:S04]  /*ddd0*/  LOP3.LUT R18, R18, 0xffffffbf, RZ, 0xc0, !PT ;  /* 0xffffffbf12127812 */ /* 0x000fc800078ec0ff */
[-C--:B--2---:R-:W-:Y:S01]  /*dde0*/  ISETP.GE.AND P6, PT, R13, R0.reuse, PT ;  /* 0x000000000d00720c */ /* 0x084fe20003fc6270 */
[----:B------:R-:W-:Y:S01]  /*ddf0*/  IMAD.MOV.U32 R13, RZ, RZ, R4 ;  /* 0x000000ffff0d7224 */ /* 0x000fe200078e0004 */
[----:B---3--:R-:W-:Y:S01]  /*de00*/  ISETP.GE.AND P5, PT, R12, R0, PT ;  /* 0x000000000c00720c */ /* 0x008fe20003fa6270 */
[----:B------:R-:W-:-:S10]  /*de10*/  IMAD.MOV.U32 R12, RZ, RZ, 0x1 ;  /* 0x00000001ff0c7424 */ /* 0x000fd400078e00ff */
[----:B------:R-:W-:Y:S02]  /*de20*/  @P6 LOP3.LUT R18, R18, 0x40, RZ, 0xfc, !PT ;  /* 0x0000004012126812 */ /* 0x000fe400078efcff */
[-C--:B----4-:R-:W-:Y:S01]  /*de30*/  ISETP.GE.AND P6, PT, R11, R0.reuse, PT ;  /* 0x000000000b00720c */ /* 0x090fe20003fc6270 */
[----:B------:R-:W-:Y:S01]  /*de40*/  IMAD.MOV.U32 R11, RZ, RZ, 0x181f ;  /* 0x0000181fff0b7424 */ /* 0x000fe200078e00ff */
[----:B------:R-:W-:Y:S02]  /*de50*/  LOP3.LUT R18, R18, 0xffffffdf, RZ, 0xc0, !PT ;  /* 0xffffffdf12127812 */ /* 0x000fe400078ec0ff */
[-C--:B-----5:R-:W-:Y:S02]  /*de60*/  ISETP.GE.AND P4, PT, R14, R0.reuse, PT ;  /* 0x000000000e00720c */ /* 0x0a0fe40003f86270 */
[----:B------:R-:W-:Y:S02]  /*de70*/  @P5 LOP3.LUT R18, R18, 0x20, RZ, 0xfc, !PT ;  /* 0x0000002012125812 */ /* 0x000fe400078efcff */
[----:B------:R-:W-:Y:S01]  /*de80*/  ISETP.GE.AND P5, PT, R15, R0, PT ;  /* 0x000000000f00720c */ /* 0x000fe20003fa6270 */
[----:B------:R-:W-:Y:S01]  /*de90*/  IMAD.MOV.U32 R15, RZ, RZ, -0x1 ;  /* 0xffffffffff0f7424 */ /* 0x000fe200078e00ff */
[----:B------:R-:W-:-:S04]  /*dea0*/  LOP3.LUT R18, R18, 0xffffffef, RZ, 0xc0, !PT ;  /* 0xffffffef12127812 */ /* 0x000fc800078ec0ff */
[----:B------:R-:W-:Y:S02]  /*deb0*/  @P6 LOP3.LUT R18, R18, 0x10, RZ, 0xfc, !PT ;  /* 0x0000001012126812 */ /* 0x000fe400078efcff */
[----:B------:R-:W-:Y:S02]  /*dec0*/  ISETP.GE.AND P6, PT, R10, R0, PT ;  /* 0x000000000a00720c */ /* 0x000fe40003fc6270 */
[----:B------:R-:W-:-:S04]  /*ded0*/  LOP3.LUT R18, R18, 0xfffffff7, RZ, 0xc0, !PT ;  /* 0xfffffff712127812 */ /* 0x000fc800078ec0ff */
[----:B------:R-:W-:Y:S02]  /*dee0*/  @P5 LOP3.LUT R18, R18, 0x8, RZ, 0xfc, !PT ;  /* 0x0000000812125812 */ /* 0x000fe400078efcff */
[----:B------:R-:W-:Y:S02]  /*def0*/  ISETP.GE.AND P5, PT, R9, R0, PT ;  /* 0x000000000900720c */ /* 0x000fe40003fa6270 */
[----:B------:R-:W-:-:S04]  /*df00*/  LOP3.LUT R18, R18, 0xffffff7f, RZ, 0xc0, !PT ;  /* 0xffffff7f12127812 */ /* 0x000fc800078ec0ff */
[----:B------:R-:W-:-:S04]  /*df10*/  LOP3.LUT R18, R18, 0xfffffffb, RZ, 0xc0, !PT ;  /* 0xfffffffb12127812 */ /* 0x000fc800078ec0ff */
[----:B------:R-:W-:Y:S02]  /*df20*/  @P6 LOP3.LUT R18, R18, 0x4, RZ, 0xfc, !PT ;  /* 0x0000000412126812 */ /* 0x000fe400078efcff */
[----:B------:R-:W-:Y:S02]  /*df30*/  @!P4 LEA R3, P6, R8, R3, 0x1 ;  /* 0x000000030803c211 */ /* 0x000fe400078c08ff */
[----:B------:R-:W-:-:S03]  /*df40*/  @P5 LOP3.LUT R18, R18, 0x80, RZ, 0xfc, !PT ;  /* 0x0000008012125812 */ /* 0x000fc600078efcff */
[----:B------:R-:W-:Y:S01]  /*df50*/  @!P4 IMAD.X R2, RZ, RZ, R2, P6 ;  /* 0x000000ffff02c224 */ /* 0x000fe200030e0602 */
[----:B------:R-:W-:-:S04]  /*df60*/  LOP3.LUT P5, RZ, R18, 0x20, RZ, 0xc0, !PT ;  /* 0x0000002012ff7812 */ /* 0x000fc800078ac0ff */
[----:B------:R-:W-:-:S09]  /*df70*/  @!P4 LOP3.LUT R3, R3, R2, RZ, 0x3c, !PT ;  /* 0x000000020303c212 */ /* 0x000fd200078e3cff */
[----:B------:R-:W-:Y:S05]  /*df80*/  WARPSYNC.COLLECTIVE R15, `(.L_x_9404) ;  /* 0x000000000f087348 */ /* 0x000fea0003c00000 */
[----:B------:R0:W1:Y:S02]  /*df90*/  SHFL.IDX P6, R14, R13, R12, R11 ;  /* 0x0000000c0d0e7389 */ /* 0x00006400000c000b */
[----:B01----:R-:W-:Y:S01]  /*dfa0*/  ENDCOLLECTIVE ;  /* 0x000000000000791b */ /* 0x003fe20003800000 */
.L_x_9404:
[----:B------:R-:W-:-:S04]  /*dfb0*/  @!P4 LOP3.LUT R2, R3, R2, RZ, 0x3c, !PT ;  /* 0x000000020302c212 */ /* 0x000fc800078e3cff */
[----:B------:R-:W-:-:S05]  /*dfc0*/  @!P4 LOP3.LUT R3, R3, R2, RZ, 0x3c, !PT ;  /* 0x000000020303c212 */ /* 0x000fca00078e3cff */
[----:B------:R-:W-:Y:S01]  /*dfd0*/  @!PT LDS RZ, [RZ] ;  /* 0x00000000fffff984 */ /* 0x000fe20000000800 */
[----:B------:R-:W-:Y:S01]  /*dfe0*/  @!PT LDS RZ, [RZ] ;  /* 0x00000000fffff984 */ /* 0x000fe20000000800 */
[----:B------:R-:W-:Y:S01]  /*dff0*/  @!PT LDS RZ, [RZ] ;  /* 0x00000000fffff984 */ /* 0x000fe20000000800 */
[----:B------:R0:W-:Y:S01]  /*e000*/  @!P4 LDGSTS.E.BYPASS.LTC128B.128 [R7+0x22400], desc[UR46][R2.64], !P0 ;  /* 0x224000000207cfae */ /* 0x0001e2000c101d6e */
[----:B------:R-:W-:-:S03]  /*e010*/  IMAD.MOV.U32 R13, RZ, RZ, R5 ;  /* 0x000000ffff0d7224 */ /* 0x000fc600078e0005 */
[----:B------:R0:W-:Y:S04]  /*e020*/  @!P4 LDGSTS.E.BYPASS.LTC128B.128 [R7+0x26400], desc[UR46][R2.64+0x80], !P1 ;  /* 0x264000800207cfae */ /* 0x0001e8000c901d6e */
[----:B------:R0:W-:Y:S04]  /*e030*/  @!P4 LDGSTS.E.BYPASS.LTC128B.128 [R7+0x2a400], desc[UR46][R2.64+0x100], !P2 ;  /* 0x2a4001000207cfae */ /* 0x0001e8000d101d6e */
[----:B------:R0:W-:Y:S01]  /*e040*/  @!P4 LDGSTS.E.BYPASS.LTC128B.128 [R7+0x2e400], desc[UR46][R2.64+0x180], !P3 ;  /* 0x2e4001800207cfae */ /* 0x0001e2000d901d6e */
[----:B------:R-:W-:Y:S01]  /*e050*/  IMAD.MOV.U32 R6, RZ, RZ, R14 ;  /* 0x000000ffff067224 */ /* 0x000fe200078e000e */
[----:B------:R-:W-:-:S13]  /*e060*/  LOP3.LUT P4, RZ, R18, 0x40, RZ, 0xc0, !PT ;  /* 0x0000004012ff7812 */ /* 0x000fda000788c0ff */
[----:B0-----:R-:W-:Y:S05]  /*e070*/  WARPSYNC.COLLECTIVE R15, `(.L_x_9405) ;  /* 0x000000000f087348 */ /* 0x001fea0003c00000 */
[----:B------:R1:W2:Y:S02]  /*e080*/  SHFL.IDX P6, R14, R13, R12, R11 ;  /* 0x0000000c0d0e7389 */ /* 0x0002a400000c000b */
[----:B012---:R-:W-:Y:S01]  /*e090*/  ENDCOLLECTIVE ;  /* 0x000000000000791b */ /* 0x007fe20003800000 */
.L_x_9405:
[----:B------:R-:W-:Y:S02]  /*e0a0*/  IMAD.MOV.U32 R13, RZ, RZ, R4 ;  /* 0x000000ffff0d7224 */ /* 0x000fe400078e0004 */
[----:B------:R-:W-:Y:S02]  /*e0b0*/  IMAD.MOV.U32 R12, RZ, RZ, 0x2 ;  /* 0x00000002ff0c7424 */ /* 0x000fe400078e00ff */
[----:B------:R-:W-:-:S05]  /*e0c0*/  IMAD.MOV.U32 R2, RZ, RZ, R14 ;  /* 0x000000ffff027224 */ /* 0x000fca00078e000e */
[----:B------:R-:W-:-:S05]  /*e0d0*/  @!P4 LEA R2, P6, R8, R2, 0x1 ;  /* 0x000000020802c211 */ /* 0x000fca00078c08ff */
[----:B------:R-:W-:-:S05]  /*e0e0*/  @!P4 IMAD.X R3, RZ, RZ, R6, P6 ;  /* 0x000000ffff03c224 */ /* 0x000fca00030e0606 */
[----:B------:R-:W-:Y:S01]  /*e0f0*/  @!PT LDS RZ, [RZ] ;  /* 0x00000000fffff984 */ /* 0x000fe20000000800 */
[----:B------:R-:W-:Y:S01]  /*e100*/  @!PT LDS RZ, [RZ] ;  /* 0x00000000fffff984 */ /* 0x000fe20000000800 */
[----:B------:R-:W-:Y:S01]  /*e110*/  @!PT LDS RZ, [RZ] ;  /* 0x00000000fffff984 */ /* 0x000fe20000000800 */
[----:B------:R0:W-:Y:S03]  /*e120*/  @!P4 LDGSTS.E.BYPASS.LTC128B.128 [R7+0x22c00], desc[UR46][R2.64], !P0 ;  /* 0x22c000000207cfae */ /* 0x0001e6000c101d6e */
[----:B0-----:R-:W-:Y:S05]  /*e130*/  WARPSYNC.COLLECTIVE R15, `(.L_x_9406) ;  /* 0x000000000f087348 */ /* 0x001fea0003c00000 */
[----:B------:R1:W2:Y:S02]  /*e140*/  SHFL.IDX P6, R14, R13, R12, R11 ;  /* 0x0000000c0d0e7389 */ /* 0x0002a400000c000b */
[----:B012---:R-:W-:Y:S01]  /*e150*/  ENDCOLLECTIVE ;  /* 0x000000000000791b */ /* 0x007fe20003800000 */
.L_x_9406:
[----:B------:R-:W-:Y:S01]  /*e160*/  @!PT LDS RZ, [RZ] ;  /* 0x00000000fffff984 */ /* 0x000fe20000000800 */
[----:B------:R-:W-:Y:S01]  /*e170*/  @!PT LDS RZ, [RZ] ;  /* 0x00000000fffff984 */ /* 0x000fe20000000800 */
[----:B------:R-:W-:Y:S01]  /*e180*/  @!PT LDS RZ, [RZ] ;  /* 0x00000000fffff984 */ /* 0x000fe20000000800 */
[----:B------:R0:W-:Y:S04]  /*e190*/  @!P4 LDGSTS.E.BYPASS.LTC128B.128 [R7+0x26c00], desc[UR46][R2.64+0x80], !P1 ;  /* 0x26c000800207cfae */ /* 0x0001e8000c901d6e */
[----:B------:R0:W-:Y:S04]  /*e1a0*/  @!P4 LDGSTS.E.BYPASS.LTC128B.128 [R7+0x2ac00], desc[UR46][R2.64+0x100], !P2 ;  /* 0x2ac001000207cfae */ /* 0x0001e8000d101d6e */
[----:B------:R0:W-:Y:S01]  /*e1b0*/  @!P4 LDGSTS.E.BYPASS.LTC128B.128 [R7+0x2ec00], desc[UR46][R2.64+0x180], !P3 ;  /* 0x2ec001800207cfae */ /* 0x0001e2000d901d6e */
[----:B------:R-:W-:Y:S01]  /*e1c0*/  LOP3.LUT P4, RZ, R18, 0x10, RZ, 0xc0, !PT ;  /* 0x0000001012ff7812 */ /* 0x000fe2000788c0ff */
[----:B------:R-:W-:-:S02]  /*e1d0*/  IMAD.MOV.U32 R13, RZ, RZ, R5 ;  /* 0x000000ffff0d7224 */ /* 0x000fc400078e0005 */
[----:B------:R-:W-:-:S10]  /*e1e0*/  IMAD.MOV.U32 R6, RZ, RZ, R14 ;  /* 0x000000ffff067224 */ /* 0x000fd400078e000e */
[----:B0-----:R-:W-:Y:S05]  /*e1f0*/  WARPSYNC.COLLECTIVE R15, `(.L_x_9407) ;  /* 0x000000000f087348 */ /* 0x001fea0003c00000 */
[----:B------:R1:W2:Y:S02]  /*e200*/  SHFL.IDX P6, R14, R13, R12, R11 ;  /* 0x0000000c0d0e7389 */ /* 0x0002a400000c000b */
[----:B012---:R-:W-:Y:S01]  /*e210*/  ENDCOLLECTIVE ;  /* 0x000000000000791b */ /* 0x007fe20003800000 */
.L_x_9407:
        /* <DEDUP_REMOVED lines=12> */
.L_x_9408:
        /* <DEDUP_REMOVED lines=12> */
.L_x_9409:
        /* <DEDUP_REMOVED lines=12> */
.L_x_9410:
        /* <DEDUP_REMOVED lines=12> */
.L_x_9411:
[----:B------:R-:W-:Y:S02]  /*e520*/  IMAD.MOV.U32 R13, RZ, RZ, R4 ;  /* 0x000000ffff0d7224 */ /* 0x000fe400078e0004 */
[----:B------:R-:W-:Y:S02]  /*e530*/  IMAD.MOV.U32 R12, RZ, RZ, 0x5 ;  /* 0x00000005ff0c7424 */ /* 0x000fe400078e00ff */
[----:B------:R-:W-:-:S05]  /*e540*/  IMAD.MOV.U32 R2, RZ, RZ, R14 ;  /* 0x000000ffff027224 */ /* 0x000fca00078e000e */
[----:B------:R-:W-:-:S05]  /*e550*/  @!P5 LEA R2, P6, R8, R2, 0x1 ;  /* 0x000000020802d211 */ /* 0x000fca00078c08ff */
[----:B------:R-:W-:Y:S01]  /*e560*/  @!P5 IMAD.X R3, RZ, RZ, R6, P6 ;  /* 0x000000ffff03d224 */ /* 0x000fe200030e0606 */
[C---:B------:R-:W-:Y:S02]  /*e570*/  LOP3.LUT P6, RZ, R18.reuse, 0x8, RZ, 0xc0, !PT ;  /* 0x0000000812ff7812 */ /* 0x040fe400078cc0ff */
[----:B------:R-:W-:-:S11]  /*e580*/  LOP3.LUT P5, RZ, R18, 0x80, RZ, 0xc0, !PT ;  /* 0x0000008012ff7812 */ /* 0x000fd600078ac0ff */
[----:B------:R-:W-:Y:S01]  /*e590*/  @!PT LDS RZ, [RZ] ;  /* 0x00000000fffff984 */ /* 0x000fe20000000800 */
[----:B------:R-:W-:Y:S01]  /*e5a0*/  @!PT LDS RZ, [RZ] ;  /* 0x00000000fffff984 */ /* 0x000fe20000000800 */
[----:B------:R-:W-:Y:S01]  /*e5b0*/  @!PT LDS RZ, [RZ] ;  /* 0x00000000fffff984 */ /* 0x000fe20000000800 */
[----:B------:R0:W-:Y:S04]  /*e5c0*/  @!P6 LDGSTS.E.BYPASS.LTC128B.128 [R7+0x24400], desc[UR46][R2.64], !P0 ;  /* 0x244000000207efae */ /* 0x0001e8000c101d6e */
[----:B------:R0:W-:Y:S04]  /*e5d0*/  @!P6 LDGSTS.E.BYPASS.LTC128B.128 [R7+0x28400], desc[UR46][R2.64+0x80], !P1 ;  /* 0x284000800207efae */ /* 0x0001e8000c901d6e */
[----:B------:R0:W-:Y:S04]  /*e5e0*/  @!P6 LDGSTS.E.BYPASS.LTC128B.128 [R7+0x2c400], desc[UR46][R2.64+0x100], !P2 ;  /* 0x2c4001000207efae */ /* 0x0001e8000d101d6e */
[----:B------:R0:W-:Y:S02]  /*e5f0*/  @!P6 LDGSTS.E.BYPASS.LTC128B.128 [R7+0x30400], desc[UR46][R2.64+0x180], !P3 ;  /* 0x304001800207efae */ /* 0x0001e4000d901d6e */
[----:B0-----:R-:W-:Y:S05]  /*e600*/  WARPSYNC.COLLECTIVE R15, `(.L_x_9412) ;  /* 0x000000000f087348 */ /* 0x001fea0003c00000 */
[----:B------:R1:W2:Y:S02]  /*e610*/  SHFL.IDX P6, R14, R13, R12, R11 ;  /* 0x0000000c0d0e7389 */ /* 0x0002a400000c000b */
[----:B012---:R-:W-:Y:S01]  /*e620*/  ENDCOLLECTIVE ;  /* 0x000000000000791b */ /* 0x007fe20003800000 */
.L_x_9412:
[----:B------:R-:W-:Y:S02]  /*e630*/  IMAD.MOV.U32 R13, RZ, RZ, R5 ;  /* 0x000000ffff0d7224 */ /* 0x000fe400078e0005 */
[----:B------:R-:W-:-:S07]  /*e640*/  IMAD.MOV.U32 R6, RZ, RZ, R14 ;  /* 0x000000ffff067224 */ /* 0x000fce00078e000e */
[----:B------:R-:W-:Y:S05]  /*e650*/  WARPSYNC.COLLECTIVE R15, `(.L_x_9413) ;  /* 0x000000000f087348 */ /* 0x000fea0003c00000 */
[----:B------:R0:W1:Y:S02]  /*e660*/  SHFL.IDX P6, R14, R13, R12, R11 ;  /* 0x0000000c0d0e7389 */ /* 0x00006400000c000b */
[----:B01----:R-:W-:Y:S01]  /*e670*/  ENDCOLLECTIVE ;  /* 0x000000000000791b */ /* 0x003fe20003800000 */
.L_x_9413:
        /* <DEDUP_REMOVED lines=12> */
.L_x_9414:
[----:B------:R-:W-:Y:S01]  /*e740*/  @!PT LDS RZ, [RZ] ;  /* 0x00000000fffff984 */ /* 0x000fe20000000800 */
[----:B------:R-:W-:Y:S01]  /*e750*/  @!PT LDS RZ, [RZ] ;  /* 0x00000000fffff984 */ /* 0x000fe20000000800 */
[----:B------:R-:W-:Y:S01]  /*e760*/  @!PT LDS RZ, [RZ] ;  /* 0x00000000fffff984 */ /* 0x000fe20000000800 */
[----:B------:R0:W-:Y:S04]  /*e770*/  @!P4 LDGSTS.E.BYPASS.LTC128B.128 [R7+0x28c00], desc[UR46][R2.64+0x80], !P1 ;  /* 0x28c000800207cfae */ /* 0x0001e8000c901d6e */
[----:B------:R0:W-:Y:S04]  /*e780*/  @!P4 LDGSTS.E.BYPASS.LTC128B.128 [R7+0x2cc00], desc[UR46][R2.64+0x100], !P2 ;  /* 0x2cc001000207cfae */ /* 0x0001e8000d101d6e */
[----:B------:R0:W-:Y:S01]  /*e790*/  @!P4 LDGSTS.E.BYPASS.LTC128B.128 [R7+0x30c00], desc[UR46][R2.64+0x180], !P3 ;  /* 0x30c001800207cfae */ /* 0x0001e2000d901d6e */
[----:B------:R-:W-:Y:S02]  /*e7a0*/  IMAD.MOV.U32 R13, RZ, RZ, R5 ;  /* 0x000000ffff0d7224 */ /* 0x000fe400078e0005 */
[----:B------:R-:W-:-:S07]  /*e7b0*/  IMAD.MOV.U32 R6, RZ, RZ, R14 ;  /* 0x000000ffff067224 */ /* 0x000fce00078e000e */
[----:B0-----:R-:W-:Y:S05]  /*e7c0*/  WARPSYNC.COLLECTIVE R15, `(.L_x_9415) ;  /* 0x000000000f087348 */ /* 0x001fea0003c00000 */
[----:B------:R1:W2:Y:S02]  /*e7d0*/  SHFL.IDX P6, R14, R13, R12, R11 ;  /* 0x0000000c0d0e7389 */ /* 0x0002a400000c000b */
[----:B012---:R-:W-:Y:S01]  /*e7e0*/  ENDCOLLECTIVE ;  /* 0x000000000000791b */ /* 0x007fe20003800000 */
.L_x_9415:
        /* <DEDUP_REMOVED lines=12> */
.L_x_9416:
        /* <DEDUP_REMOVED lines=11> */
.L_x_9417:
[----:B------:R-:W-:Y:S01]  /*e960*/  IMAD.MOV.U32 R2, RZ, RZ, R14 ;  /* 0x000000ffff027224 */ /* 0x000fe200078e000e */
[----:B------:R-:W-:Y:S06]  /*e970*/  BRA `(.L_x_9418) ;  /* 0xffffffb8003c7947 */ /* 0x000fec000383ffff */
.L_x_9299:
[----:B-1----:R-:W-:-:S04]  /*e980*/  IMAD.U32 R3, RZ, RZ, UR37 ;  /* 0x00000025ff037e24 */ /* 0x002fc8000f8e00ff */
[----:B------:R1:W2:Y:S03]  /*e990*/  SYNCS.PHASECHK.TRANS64.TRYWAIT P0, [R3+URZ+0x32420], R0 ;  /* 0x03242000030075a7 */ /* 0x0002a6000800017f */
[----:B--2---:R-:W-:Y:S05]  /*e9a0*/  @!P0 NANOSLEEP.SYNCS 0x989680 ;  /* 0x009896800000895d */ /* 0x004fea0003900000 */
[----:B------:R-:W2:Y:S02]  /*e9b0*/  @!P0 SYNCS.PHASECHK.TRANS64 P0, [R3+URZ+0x32420], R0 ;  /* 0x03242000030085a7 */ /* 0x000ea4000800007f */
[----:B--2---:R-:W-:Y:S05]  /*e9c0*/  @!P0 BRA `(.L_x_9299) ;  /* 0xfffffffc00ec8947 */ /* 0x004fea000383ffff */
[----:B------:R-:W-:Y:S05]  /*e9d0*/  BRA `(.L_x_9419) ;  /* 0xffffffb8008c7947 */ /* 0x000fea000383ffff */
.L_x_9303:
[----:B0-----:R0:W1:Y:S02]  /*e9e0*/  SYNCS.PHASECHK.TRANS64.TRYWAIT P0, [R2+URZ+0x32460], R0 ;  /* 0x03246000020075a7 */ /* 0x001064000800017f */
[----:B-1----:R-:W-:Y:S05]  /*e9f0*/  @!P0 NANOSLEEP.SYNCS 0x989680 ;  /* 0x009896800000895d */ /* 0x002fea0003900000 */
[----:B------:R-:W1:Y:S02]  /*ea00*/  @!P0 SYNCS.PHASECHK.TRANS64 P0, [R2+URZ+0x32460], R0 ;  /* 0x03246000020085a7 */ /* 0x000e64000800007f */
[----:B-1----:R-:W-:Y:S05]  /*ea10*/  @!P0 BRA `(.L_x_9303) ;  /* 0xfffffffc00f08947 */ /* 0x002fea000383ffff */
[----:B------:R-:W-:Y:S05]  /*ea20*/  BRA `(.L_x_9420) ;  /* 0xffffffb800ac7947 */ /* 0x000fea000383ffff */
.L_x_9316:
[----:B-1----:R1:W2:Y:S02]  /*ea30*/  SYNCS.PHASECHK.TRANS64.TRYWAIT P0, [R3+URZ+0x32440], R2 ;  /* 0x03244002030075a7 */ /* 0x0022a4000800017f */
[----:B--2---:R-:W-:Y:S05]  /*ea40*/  @!P0 NANOSLEEP.SYNCS 0x989680 ;  /* 0x009896800000895d */ /* 0x004fea0003900000 */
[----:B------:R-:W2:Y:S02]  /*ea50*/  @!P0 SYNCS.PHASECHK.TRANS64 P0, [R3+URZ+0x32440], R2 ;  /* 0x03244002030085a7 */ /* 0x000ea4000800007f */
[----:B--2---:R-:W-:Y:S05]  /*ea60*/  @!P0 BRA `(.L_x_9316) ;  /* 0xfffffffc00f08947 */ /* 0x004fea000383ffff */
[----:B------:R-:W-:Y:S05]  /*ea70*/  BRA `(.L_x_9421) ;  /* 0xffffffc000a47947 */ /* 0x000fea000383ffff */
.L_x_9321:
[----:B0-----:R0:W2:Y:S02]  /*ea80*/  SYNCS.PHASECHK.TRANS64.TRYWAIT P0, [R3+URZ+0x32460], R2 ;  /* 0x03246002030075a7 */ /* 0x0010a4000800017f */
[----:B--2---:R-:W-:Y:S05]  /*ea90*/  @!P0 NANOSLEEP.SYNCS 0x989680 ;  /* 0x009896800000895d */ /* 0x004fea0003900000 */
[----:B------:R-:W2:Y:S02]  /*eaa0*/  @!P0 SYNCS.PHASECHK.TRANS64 P0, [R3+URZ+0x32460], R2 ;  /* 0x03246002030085a7 */ /* 0x000ea4000800007f */
[----:B--2---:R-:W-:Y:S05]  /*eab0*/  @!P0 BRA `(.L_x_9321) ;  /* 0xfffffffc00f08947 */ /* 0x004fea000383ffff */
[----:B------:R-:W-:Y:S05]  /*eac0*/  BRA `(.L_x_9422) ;  /* 0xffffffc400207947 */ /* 0x000fea000383ffff */
.L_x_9333:
[----:B--2---:R2:W3:Y:S02]  /*ead0*/  SYNCS.PHASECHK.TRANS64.TRYWAIT P0, [R4+URZ+0x32440], R2 ;  /* 0x03244002040075a7 */ /* 0x0044e4000800017f */
[----:B---3--:R-:W-:Y:S05]  /*eae0*/  @!P0 NANOSLEEP.SYNCS 0x989680 ;  /* 0x009896800000895d */ /* 0x008fea0003900000 */
[----:B------:R-:W3:Y:S02]  /*eaf0*/  @!P0 SYNCS.PHASECHK.TRANS64 P0, [R4+URZ+0x32440], R2 ;  /* 0x03244002040085a7 */ /* 0x000ee4000800007f */
[----:B---3--:R-:W-:Y:S05]  /*eb00*/  @!P0 BRA `(.L_x_9333) ;  /* 0xfffffffc00f08947 */ /* 0x008fea000383ffff */
[----:B------:R-:W-:Y:S05]  /*eb10*/  BRA `(.L_x_9423) ;  /* 0xffffffcc00087947 */ /* 0x000fea000383ffff */
.L_x_9338:
[----:B0-----:R0:W1:Y:S02]  /*eb20*/  SYNCS.PHASECHK.TRANS64.TRYWAIT P0, [R4+URZ+0x32460], R2 ;  /* 0x03246002040075a7 */ /* 0x001064000800017f */
[----:B-1----:R-:W-:Y:S05]  /*eb30*/  @!P0 NANOSLEEP.SYNCS 0x989680 ;  /* 0x009896800000895d */ /* 0x002fea0003900000 */
[----:B------:R-:W1:Y:S02]  /*eb40*/  @!P0 SYNCS.PHASECHK.TRANS64 P0, [R4+URZ+0x32460], R2 ;  /* 0x03246002040085a7 */ /* 0x000e64000800007f */
[----:B-1----:R-:W-:Y:S05]  /*eb50*/  @!P0 BRA `(.L_x_9338) ;  /* 0xfffffffc00f08947 */ /* 0x002fea000383ffff */
[----:B------:R-:W-:Y:S05]  /*eb60*/  BRA `(.L_x_9424) ;  /* 0xffffffcc00847947 */ /* 0x000fea000383ffff */
.L_x_9349:
[----:B0-----:R0:W2:Y:S02]  /*eb70*/  SYNCS.PHASECHK.TRANS64.TRYWAIT P0, [R4+URZ+0x32440], R2 ;  /* 0x03244002040075a7 */ /* 0x0010a4000800017f */
[----:B--2---:R-:W-:Y:S05]  /*eb80*/  @!P0 NANOSLEEP.SYNCS 0x989680 ;  /* 0x009896800000895d */ /* 0x004fea0003900000 */
[----:B------:R-:W2:Y:S02]  /*eb90*/  @!P0 SYNCS.PHASECHK.TRANS64 P0, [R4+URZ+0x32440], R2 ;  /* 0x03244002040085a7 */ /* 0x000ea4000800007f */
[----:B--2---:R-:W-:Y:S05]  /*eba0*/  @!P0 BRA `(.L_x_9349) ;  /* 0xfffffffc00f08947 */ /* 0x004fea000383ffff */
[----:B------:R-:W-:Y:S05]  /*ebb0*/  BRA `(.L_x_9425) ;  /* 0xffffffd400487947 */ /* 0x000fea000383ffff */
.L_x_9354:
[----:B-1----:R1:W2:Y:S02]  /*ebc0*/  SYNCS.PHASECHK.TRANS64.TRYWAIT P0, [R4+URZ+0x32460], R2 ;  /* 0x03246002040075a7 */ /* 0x0022a4000800017f */
[----:B--2---:R-:W-:Y:S05]  /*ebd0*/  @!P0 NANOSLEEP.SYNCS 0x989680 ;  /* 0x009896800000895d */ /* 0x004fea0003900000 */
[----:B------:R-:W2:Y:S02]  /*ebe0*/  @!P0 SYNCS.PHASECHK.TRANS64 P0, [R4+URZ+0x32460], R2 ;  /* 0x03246002040085a7 */ /* 0x000ea4000800007f */
[----:B--2---:R-:W-:Y:S05]  /*ebf0*/  @!P0 BRA `(.L_x_9354) ;  /* 0xfffffffc00f08947 */ /* 0x004fea000383ffff */
[----:B------:R-:W-:Y:S05]  /*ec00*/  BRA `(.L_x_9426) ;  /* 0xffffffd400c47947 */ /* 0x000fea000383ffff */
.L_x_9364:
[----:B0-----:R0:W2:Y:S02]  /*ec10*/  SYNCS.PHASECHK.TRANS64.TRYWAIT P0, [R0+URZ+0x32420], R3 ;  /* 0x03242003000075a7 */ /* 0x0010a4000800017f */
[----:B--2---:R-:W-:Y:S05]  /*ec20*/  @!P0 NANOSLEEP.SYNCS 0x989680 ;  /* 0x009896800000895d */ /* 0x004fea0003900000 */
[----:B------:R-:W2:Y:S02]  /*ec30*/  @!P0 SYNCS.PHASECHK.TRANS64 P0, [R0+URZ+0x32420], R3 ;  /* 0x03242003000085a7 */ /* 0x000ea4000800007f */
[----:B--2---:R-:W-:Y:S05]  /*ec40*/  @!P0 BRA `(.L_x_9364) ;  /* 0xfffffffc00f08947 */ /* 0x004fea000383ffff */
[----:B------:R-:W-:Y:S05]  /*ec50*/  BRA `(.L_x_9427) ;  /* 0xffffffdc00547947 */ /* 0x000fea000383ffff */
.L_x_9365:
        /* <DEDUP_REMOVED lines=11> */
.L_x_9429:
[----:B------:R-:W-:Y:S05]  /*ed10*/  BSYNC B0 ;  /* 0x0000000000007941 */ /* 0x000fea0003800000 */
.L_x_9428:
[----:B------:R-:W-:Y:S05]  /*ed20*/  BRA `(.L_x_9430) ;  /* 0xffffffdc003c7947 */ /* 0x000fea000383ffff */
.L_x_9368:
[----:B------:R-:W-:Y:S01]  /*ed30*/  BSSY B1, `(.L_x_9431) ;  /* 0x0000006000017945 */ /* 0x000fe20003800000 */
[----:B------:R-:W-:-:S07]  /*ed40*/  IMAD.MOV.U32 R15, RZ, RZ, -0x1 ;  /* 0xffffffffff0f7424 */ /* 0x000fce00078e00ff */
[----:B012---:R-:W-:Y:S05]  /*ed50*/  WARPSYNC.COLLECTIVE R15, `(.L_x_9432) ;  /* 0x000000000f0c7348 */ /* 0x007fea0003c00000 */
[----:B------:R-:W-:Y:S02]  /*ed60*/  ELECT P6, UR62, PT ;  /* 0x00000000003e782f */ /* 0x000fe400038c0000 */
[----:B------:R-:W-:Y:S01]  /*ed70*/  MOV R14, UR62 ;  /* 0x0000003e000e7c02 */ /* 0x000fe20008000f00 */
[----:B012---:R-:W-:Y:S10]  /*ed80*/  ENDCOLLECTIVE ;  /* 0x000000000000791b */ /* 0x007ff40003800000 */
.L_x_9432:
[----:B------:R-:W-:Y:S05]  /*ed90*/  BSYNC B1 ;  /* 0x0000000000017941 */ /* 0x000fea0003800000 */
.L_x_9431:
[----:B------:R-:W-:Y:S05]  /*eda0*/  BRA `(.L_x_9433) ;  /* 0xffffffdc00347947 */ /* 0x000fea000383ffff */
.L_x_9370:
[----:B0-----:R0:W1:Y:S02]  /*edb0*/  SYNCS.PHASECHK.TRANS64.TRYWAIT P0, [R6+URZ], R5 ;  /* 0x00000005060075a7 */ /* 0x001064000800017f */
[----:B-1----:R-:W-:Y:S05]  /*edc0*/  @!P0 NANOSLEEP.SYNCS 0x989680 ;  /* 0x009896800000895d */ /* 0x002fea0003900000 */
[----:B------:R-:W1:Y:S02]  /*edd0*/  @!P0 SYNCS.PHASECHK.TRANS64 P0, [R6+URZ], R5 ;  /* 0x00000005060085a7 */ /* 0x000e64000800007f */
[----:B-1----:R-:W-:Y:S05]  /*ede0*/  @!P0 BRA `(.L_x_9370) ;  /* 0xfffffffc00f08947 */ /* 0x002fea000383ffff */
[----:B------:R-:W-:Y:S05]  /*edf0*/  BRA `(.L_x_9434) ;  /* 0xffffffdc006c7947 */ /* 0x000fea000383ffff */
.L_x_9371:
[----:B-1----:R1:W2:Y:S02]  /*ee00*/  SYNCS.PHASECHK.TRANS64.TRYWAIT P0, [R7+URZ], R2 ;  /* 0x00000002070075a7 */ /* 0x0022a4000800017f */
[----:B--2---:R-:W-:Y:S05]  /*ee10*/  @!P0 NANOSLEEP.SYNCS 0x989680 ;  /* 0x009896800000895d */ /* 0x004fea0003900000 */
[----:B------:R-:W2:Y:S02]  /*ee20*/  @!P0 SYNCS.PHASECHK.TRANS64 P0, [R7+URZ], R2 ;  /* 0x00000002070085a7 */ /* 0x000ea4000800007f */
[----:B--2---:R-:W-:Y:S05]  /*ee30*/  @!P0 BRA `(.L_x_9371) ;  /* 0xfffffffc00f08947 */ /* 0x004fea000383ffff */
[----:B------:R-:W-:Y:S05]  /*ee40*/  BRA `(.L_x_9435) ;  /* 0xffffffdc00607947 */ /* 0x000fea000383ffff */
.L_x_9373:
[----:B--2---:R2:W3:Y:S02]  /*ee50*/  SYNCS.PHASECHK.TRANS64.TRYWAIT P0, [R4+URZ], R5 ;  /* 0x00000005040075a7 */ /* 0x0044e4000800017f */
[----:B---3--:R-:W-:Y:S05]  /*ee60*/  @!P0 NANOSLEEP.SYNCS 0x989680 ;  /* 0x009896800000895d */ /* 0x008fea0003900000 */
[----:B------:R-:W3:Y:S02]  /*ee70*/  @!P0 SYNCS.PHASECHK.TRANS64 P0, [R4+URZ], R5 ;  /* 0x00000005040085a7 */ /* 0x000ee4000800007f */
[----:B---3--:R-:W-:Y:S05]  /*ee80*/  @!P0 BRA `(.L_x_9373) ;  /* 0xfffffffc00f08947 */ /* 0x008fea000383ffff */
[----:B------:R-:W-:Y:S05]  /*ee90*/  BRA `(.L_x_9436) ;  /* 0xffffffdc00647947 */ /* 0x000fea000383ffff */
.L_x_9437:
        /* <DEDUP_REMOVED lines=14> */
.L_x_15135:


//--------------------- .text._ZN7cutlass13device_kernelIN5flash11enable_sm90INS1_16FlashAttnFwdSm90INS1_25CollectiveMainloopFwdSm90ILi2EN4cute5tupleIJNS5_1CILi1EEES8_S8_EEENS6_IJNS7_ILi128EEENS7_ILi96EEENS7_ILi64EEEEEELi256ENS_10bfloat16_tEfNS_4arch4Sm90ELb0ELb0ELb0ELb1ELb0ELb0ELb0ELb1ELb0ELb1ELb0ELb0EEENS1_21CollectiveEpilogueFwdINS6_IJSA_NS7_ILi256EEESB_EEES9_SE_SG_Li256ELb1ELb1ELb0ELb0EEENS1_36VarlenDynamicPersistentTileSchedulerILi128ELi96ELi256ELi128ELb0ELb1ELb1ELb0ELb1ELb1EEEEEEEEEvNT_6ParamsE --------------------------
	.section	.text._ZN7cutlass13device_kernelIN5flash11enable_sm90INS1_16FlashAttnFwdSm90INS1_25CollectiveMainloopFwdSm90ILi2EN4cute5tupleIJNS5_1CILi1EEES8_S8_EEENS6_IJNS7_ILi128EEENS7_ILi96EEENS7_ILi64EEEEEELi256ENS_10bfloat16_tEfNS_4arch4Sm90ELb0ELb0ELb0ELb1ELb0ELb0ELb0ELb1ELb0ELb1ELb0ELb0EEENS1_21CollectiveEpilogueFwdINS6_IJSA_NS7_ILi256EEESB_EEES9_SE_SG_Li256ELb1ELb1ELb0ELb0EEENS1_36VarlenDynamicPersistentTileSchedulerILi128ELi96ELi256ELi128ELb0ELb1ELb1ELb0ELb1ELb1EEEEEEEEEvNT_6ParamsE,"ax",@progbits
	.align	128
.text._ZN7cutlass13device_kernelIN5flash11enable_sm90INS1_16FlashAttnFwdSm90INS1_25CollectiveMainloopFwdSm90ILi2EN4cute5tupleIJNS5_1CILi1EEES8_S8_EEENS6_IJNS7_ILi128EEENS7_ILi96EEENS7_ILi64EEEEEELi256ENS_10bfloat16_tEfNS_4arch4Sm90ELb0ELb0ELb0ELb1ELb0ELb0ELb0ELb1ELb0ELb1ELb0ELb0EEENS1_21CollectiveEpilogueFwdINS6_IJSA_NS7_ILi256EEESB_EEES9_SE_SG_Li256ELb1ELb1ELb0ELb0EEENS1_36VarlenDynamicPersistentTileSchedulerILi128ELi96ELi256ELi128ELb0ELb1ELb1ELb0ELb1ELb1EEEEEEEEEvNT_6ParamsE:
        .type           _ZN7cutlass13device_kernelIN5flash11enable_sm90INS1_16FlashAttnFwdSm90INS1_25CollectiveMainloopFwdSm90ILi2EN4cute5tupleIJNS5_1CILi1EEES8_S8_EEENS6_IJNS7_ILi128EEENS7_ILi96EEENS7_ILi64EEEEEELi256ENS_10bfloat16_tEfNS_4arch4Sm90ELb0ELb0ELb0ELb1ELb0ELb0ELb0ELb1ELb0ELb1ELb0ELb0EEENS1_21CollectiveEpilogueFwdINS6_IJSA_NS7_ILi256EEESB_EEES9_SE_SG_Li256ELb1ELb1ELb0ELb0EEENS1_36VarlenDynamicPersistentTileSchedulerILi128ELi96ELi256ELi128ELb0ELb1ELb1ELb0ELb1ELb1EEEEEEEEEvNT_6ParamsE,@function
        .size           _ZN7cutlass13device_kernelIN5flash11enable_sm90INS1_16FlashAttnFwdSm90INS1_25CollectiveMainloopFwdSm90ILi2EN4cute5tupleIJNS5_1CILi1EEES8_S8_EEENS6_IJNS7_ILi128EEENS7_ILi96EEENS7_ILi64EEEEEELi256ENS_10bfloat16_tEfNS_4arch4Sm90ELb0ELb0ELb0ELb1ELb0ELb0ELb0ELb1ELb0ELb1ELb0ELb0EEENS1_21CollectiveEpilogueFwdINS6_IJSA_NS7_ILi256EEESB_EEES9_SE_SG_Li256ELb1ELb1ELb0ELb0EEENS1_36VarlenDynamicPersistentTileSchedulerILi128ELi96ELi256ELi128ELb0ELb1ELb1ELb0ELb1ELb1EEEEEEEEEvNT_6ParamsE,(.L_x_15136 - _ZN7cutlass13device_kernelIN5flash11enable_sm90INS1_16FlashAttnFwdSm90INS1_25CollectiveMainloopFwdSm90ILi2EN4cute5tupleIJNS5_1CILi1EEES8_S8_EEENS6_IJNS7_ILi128EEENS7_ILi96EEENS7_ILi64EEEEEELi256ENS_10bfloat16_tEfNS_4arch4Sm90ELb0ELb0ELb0ELb1ELb0ELb0ELb0ELb1ELb0ELb1ELb0ELb0EEENS1_21CollectiveEpilogueFwdINS6_IJSA_NS7_ILi256EEESB_EEES9_SE_SG_Li256ELb1ELb1ELb0ELb0EEENS1_36VarlenDynamicPersistentTileSchedulerILi128ELi96ELi256ELi128ELb0ELb1ELb1ELb0ELb1ELb1EEEEEEEEEvNT_6ParamsE)
        .other          _ZN7cutlass13device_kernelIN5flash11enable_sm90INS1_16FlashAttnFwdSm90INS1_25CollectiveMainloopFwdSm90ILi2EN4cute5tupleIJNS5_1CILi1EEES8_S8_EEENS6_IJNS7_ILi128EEENS7_ILi96EEENS7_ILi64EEEEEELi256ENS_10bfloat16_tEfNS_4arch4Sm90ELb0ELb0ELb0ELb1ELb0ELb0ELb0ELb1ELb0ELb1ELb0ELb0EEENS1_21CollectiveEpilogueFwdINS6_IJSA_NS7_ILi256EEESB_EEES9_SE_SG_Li256ELb1ELb1ELb0ELb0EEENS1_36VarlenDynamicPersistentTileSchedulerILi128ELi96ELi256ELi128ELb0ELb1ELb1ELb0ELb1ELb1EEEEEEEEEvNT_6ParamsE,@"STO_CUDA_ENTRY STV_DEFAULT"
_ZN7cutlass13device_kernelIN5flash11enable_sm90INS1_16FlashAttnFwdSm90INS1_25CollectiveMainloopFwdSm90ILi2EN4cute5tupleIJNS5_1CILi1EEES8_S8_EEENS6_IJNS7_ILi128EEENS7_ILi96EEENS7_ILi64EEEEEELi256ENS_10bfloat16_tEfNS_4arch4Sm90ELb0ELb0ELb0ELb1ELb0ELb0ELb0ELb1ELb0ELb1ELb0ELb0EEENS1_21CollectiveEpilogueFwdINS6_IJSA_NS7_ILi256EEESB_EEES9_SE_SG_Li256ELb1ELb1ELb0ELb0EEENS1_36VarlenDynamicPersistentTileSchedulerILi128ELi96ELi256ELi128ELb0ELb1ELb1ELb0ELb1ELb1EEEEEEEEEvNT_6ParamsE:
        /* <DEDUP_REMOVED lines=18> */
.L_x_9439:
[----:B------:R-:W-:Y:S05]  /*0120*/  BSYNC B0 ;  /* 0x0000000000007941 */ /* 0x000fea0003800000 */
.L_x_9438:
        /* <DEDUP_REMOVED lines=41> */
.L_x_9440:
        /* <DEDUP_REMOVED lines=22> */
.L_x_9441:
        /* <DEDUP_REMOVED lines=18> */
.L_x_9442:
        /* <DEDUP_REMOVED lines=22> */
.L_x_9443:
        /* <DEDUP_REMOVED lines=22> */
.L_x_9444:
[----:B------:R-:W-:Y:S01]  /*0900*/  PLOP3.LUT P0, PT, PT, PT, UP0, 0x80, 0x0 ;  /* 0x000000000000781c */ /* 0x000fe20003f0f008 */
[----:B------:R-:W-:Y:S01]  /*0910*/  UMOV UR36, 0x1 ;  /* 0x0000000100247882 */ /* 0x000fe20000000000 */
[----:B------:R-:W-:Y:S01]  /*0920*/  NOP ;  /* 0x0000000000007918 */ /* 0x000fe20000000000 */
[----:B------:R-:W-:Y:S01]  /*0930*/  USEL UR36, UR36, 0x2, !UP0 ;  /* 0x0000000224247887 */ /* 0x000fe2000c000000 */
[----:B------:R-:W-:Y:S01]  /*0940*/  ULDC.64 UR40, c[0x0][0x208] ;  /* 0x0000820000287ab9 */ /* 0x000fe20000000a00 */
[----:B012-4-:R-:W-:Y:S08]  /*0950*/  BAR.SYNC.DEFER_BLOCKING 0x0 ;  /* 0x0000000000007b1d */ /* 0x017ff00000010000 */
[----:B------:R-:W-:Y:S05]  /*0960*/  @!P0 BRA `(.L_x_9445) ;  /* 0x0000007c00d88947 */ /* 0x000fea0003800000 */
.L_x_9446:
[----:B------:R-:W-:-:S08]  /*0970*/  NOP ;  /* 0x0000000000007918 */ /* 0x000fd00000000000 */
[----:B------:R-:W0:Y:S02]  /*0980*/  USETMAXREG.TRY_ALLOC.CTAPOOL UP0, 0xf0 ;  /* 0x000000f0000079c8 */ /* 0x000e240008000600 */
[----:B0-----:R-:W-:-:S13]  /*0990*/  PLOP3.LUT P0, PT, PT, PT, UP0, 0x80, 0x0 ;  /* 0x000000000000781c */ /* 0x001fda0003f0f008 */
[----:B------:R-:W-:Y:S05]  /*09a0*/  @!P0 BRA `(.L_x_9446) ;  /* 0xfffffffc00f08947 */ /* 0x000fea000383ffff */
[----:B------:R-:W0:Y:S01]  /*09b0*/  S2R R0, SR_TID.X ;  /* 0x0000000000007919 */ /* 0x000e220000002100 */
[----:B------:R-:W1:Y:S01]  /*09c0*/  S2UR UR5, SR_CgaCtaId ;  /* 0x00000000000579c3 */ /* 0x000e620000008800 */
[----:B------:R-:W-:-:S07]  /*09d0*/  UMOV UR4, 0x400 ;  /* 0x0000040000047882 */ /* 0x000fce0000000000 */
[----:B------:R-:W-:Y:S06]  /*09e0*/  BAR.ARV 0x8, 0x180 ;  /* 0x0206000000007b1d */ /* 0x000fec0000002000 */
[----:B-1----:R-:W-:Y:S01]  /*09f0*/  ULEA UR4, UR5, UR4, 0x18 ;  /* 0x0000000405047291 */ /* 0x002fe2000f8ec03f */
[----:B0-----:R-:W-:-:S04]  /*0a00*/  SHF.R.U32.HI R0, RZ, 0x7, R0 ;  /* 0x00000007ff007819 */ /* 0x001fc80000011600 */
[----:B------:R-:W-:-:S13]  /*0a10*/  ISETP.NE.AND P0, PT, R0, 0x1, PT ;  /* 0x000000010000780c */ /* 0x000fda0003f05270 */
[----:B------:R-:W-:Y:S08]  /*0a20*/  @!P0 BAR.ARV 0x9, 0x100 ;  /* 0x0244000000008b1d */ /* 0x000ff00000002000 */
[----:B------:R-:W-:Y:S06]  /*0a30*/  BAR.SYNC.DEFER_BLOCKING 0x5, 0x180 ;  /* 0x0146000000007b1d */ /* 0x000fec0000010000 */
[----:B------:R-:W0:Y:S01]  /*0a40*/  LDS.128 R12, [UR4+0x228d0] ;  /* 0x0228d004ff0c7984 */ /* 0x000e220008000c00 */
[----:B------:R-:W-:Y:S01]  /*0a50*/  ULDC UR4, c[0x0][0xc3c] ;  /* 0x00030f0000047ab9 */ /* 0x000fe20000000800 */
[----:B------:R-:W-:Y:S06]  /*0a60*/  BAR.ARV 0x4, 0x180 ;  /* 0x0106000000007b1d */ /* 0x000fec0000002000 */
[----:B0-----:R-:W-:-:S13]  /*0a70*/  ISETP.GE.AND P0, PT, R15, UR4, PT ;  /* 0x000000040f007c0c */ /* 0x001fda000bf06270 */
[----:B------:R-:W-:Y:S05]  /*0a80*/  @P0 EXIT ;  /* 0x000000000000094d */ /* 0x000fea0003800000 */
[----:B------:R-:W0:Y:S01]  /*0a90*/  S2R R0, SR_TID.X ;  /* 0x0000000000007919 */ /* 0x000e220000002100 */
[----:B------:R-:W-:Y:S01]  /*0aa0*/  R2UR UR5, R13 ;  /* 0x000000000d0572ca */ /* 0x000fe200000e0000 */
[----:B------:R-:W-:Y:S01]  /*0ab0*/  ULOP3.LUT UR48, UR36, 0x1, URZ, 0xfc, !UPT ;  /* 0x0000000124307892 */ /* 0x000fe2000f8efc3f */
[----:B------:R-:W-:Y:S01]  /*0ac0*/  R2UR UR6, R14 ;  /* 0x000000000e0672ca */ /* 0x000fe200000e0000 */
[----:B------:R-:W-:Y:S01]  /*0ad0*/  UMOV UR47, URZ ;  /* 0x0000003f002f7c82 */ /* 0x000fe20008000000 */
[----:B------:R-:W-:Y:S01]  /*0ae0*/  UMOV UR38, URZ ;  /* 0x0000003f00267c82 */ /* 0x000fe20008000000 */
[----:B------:R-:W-:Y:S01]  /*0af0*/  UMOV UR37, URZ ;  /* 0x0000003f00257c82 */ /* 0x000fe20008000000 */
[----:B0-----:R-:W-:-:S05]  /*0b00*/  VIADD R209, R0, 0xffffff80 ;  /* 0xffffff8000d17836 */ /* 0x001fca0000000000 */
[----:B------:R-:W-:-:S04]  /*0b10*/  SHF.R.S32.HI R0, RZ, 0x1f, R209 ;  /* 0x0000001fff007819 */ /* 0x000fc800000114d1 */
[CC--:B------:R-:W-:Y:S02]  /*0b20*/  LEA.HI R3, R0.reuse, R209.reuse, RZ, 0x7 ;  /* 0x000000d100037211 */ /* 0x0c0fe400078f38ff */
[-C--:B------:R-:W-:Y:S02]  /*0b30*/  LEA.HI R4, R0, R209.reuse, RZ, 0x5 ;  /* 0x000000d100047211 */ /* 0x080fe400078f28ff */
[----:B------:R-:W-:Y:S02]  /*0b40*/  LOP3.LUT R2, R3, 0xffffff80, RZ, 0xc0, !PT ;  /* 0xffffff8003027812 */ /* 0x000fe400078ec0ff */
[----:B------:R-:W-:Y:S01]  /*0b50*/  SHF.R.S32.HI R200, RZ, 0x7, R3 ;  /* 0x00000007ffc87819 */ /* 0x000fe20000011403 */
[----:B------:R-:W-:Y:S02]  /*0b60*/  IMAD.SHL.U32 R6, R4, 0x20, RZ ;  /* 0x0000002004067824 */ /* 0x000fe400078e00ff */
[----:B------:R-:W-:Y:S01]  /*0b70*/  IMAD.IADD R23, R209, 0x1, -R2 ;  /* 0x00000001d1177824 */ /* 0x000fe200078e0a02 */
[----:B------:R-:W-:-:S02]  /*0b80*/  LEA.HI R2, R0, R209, RZ, 0x4 ;  /* 0x000000d100027211 */ /* 0x000fc400078f20ff */
[----:B------:R-:W-:Y:S02]  /*0b90*/  LOP3.LUT R7, R6, 0xfffffc00, RZ, 0xc0, !PT ;  /* 0xfffffc0006077812 */ /* 0x000fe400078ec0ff */
[----:B------:R-:W-:Y:S02]  /*0ba0*/  SHF.R.S32.HI R8, RZ, 0x1f, R23 ;  /* 0x0000001fff087819 */ /* 0x000fe40000011417 */
[----:B------:R-:W-:Y:S02]  /*0bb0*/  LOP3.LUT R4, R2, 0x3fffff0, RZ, 0xc0, !PT ;  /* 0x03fffff002047812 */ /* 0x000fe400078ec0ff */
[----:B------:R-:W-:Y:S02]  /*0bc0*/  LEA.HI R9, R8, R23, RZ, 0x2 ;  /* 0x0000001708097211 */ /* 0x000fe400078f10ff */
[----:B------:R-:W-:Y:S01]  /*0bd0*/  SHF.R.S32.HI R5, RZ, 0x4, R2 ;  /* 0x00000004ff057819 */ /* 0x000fe20000011402 */
[----:B------:R-:W-:Y:S01]  /*0be0*/  IMAD.IADD R4, R209, 0x1, -R4 ;  /* 0x00000001d1047824 */ /* 0x000fe200078e0a04 */
[----:B------:R-:W-:-:S02]  /*0bf0*/  LEA.HI R6, R0, R209, RZ, 0x2 ;  /* 0x000000d100067211 */ /* 0x000fc400078f10ff */
[----:B------:R-:W-:Y:S01]  /*0c00*/  SHF.R.S32.HI R10, RZ, 0x2, R9 ;  /* 0x00000002ff0a7819 */ /* 0x000fe20000011409 */
[----:B------:R-:W-:Y:S01]  /*0c10*/  IMAD R7, R4, 0x40, R7 ;  /* 0x0000004004077824 */ /* 0x000fe200078e0207 */
[----:B------:R-:W-:Y:S02]  /*0c20*/  SHF.R.S32.HI R11, RZ, 0x1f, R9 ;  /* 0x0000001fff0b7819 */ /* 0x000fe40000011409 */
[----:B------:R-:W-:Y:S02]  /*0c30*/  LEA.HI R2, R2, R5, RZ, 0x1 ;  /* 0x0000000502027211 */ /* 0x000fe400078f08ff */
[----:B------:R-:W-:Y:S02]  /*0c40*/  LOP3.LUT R6, R6, 0xfffffffc, RZ, 0xc0, !PT ;  /* 0xfffffffc06067812 */ /* 0x000fe400078ec0ff */
[----:B------:R-:W-:Y:S02]  /*0c50*/  LEA.HI R0, R0, R209, RZ, 0x3 ;  /* 0x000000d100007211 */ /* 0x000fe400078f18ff */
[----:B------:R-:W-:Y:S01]  /*0c60*/  LEA.HI R11, R11, R10, RZ, 0x3 ;  /* 0x0000000a0b0b7211 */ /* 0x000fe200078f18ff */
[----:B------:R-:W-:Y:S01]  /*0c70*/  IMAD.IADD R6, R209, 0x1, -R6 ;  /* 0x00000001d1067824 */ /* 0x000fe200078e0a06 */
[----:B------:R-:W-:-:S02]  /*0c80*/  LOP3.LUT R2, R2, 0x1ffffffe, RZ, 0xc0, !PT ;  /* 0x1ffffffe02027812 */ /* 0x000fc400078ec0ff */
[----:B------:R-:W-:Y:S02]  /*0c90*/  LOP3.LUT R4, R0, 0xfffffff8, RZ, 0xc0, !PT ;  /* 0xfffffff800047812 */ /* 0x000fe400078ec0ff */
[----:B------:R-:W-:Y:S01]  /*0ca0*/  LOP3.LUT R11, R11, 0xfffffff8, RZ, 0xc0, !PT ;  /* 0xfffffff80b0b7812 */ /* 0x000fe200078ec0ff */
[----:B------:R-:W-:Y:S01]  /*0cb0*/  IMAD.IADD R2, R5, 0x1, -R2 ;  /* 0x0000000105027824 */ /* 0x000fe200078e0a02 */
[----:B------:R-:W-:Y:S01]  /*0cc0*/  LEA.HI R8, R8, R23, RZ, 0x5 ;  /* 0x0000001708087211 */ /* 0x000fe200078f28ff */
[----:B------:R-:W-:Y:S01]  /*0cd0*/  IMAD.IADD R19, R209, 0x1, -R4 ;  /* 0x00000001d1137824 */ /* 0x000fe200078e0a04 */
[----:B------:R-:W-:Y:S01]  /*0ce0*/  LEA.HI R3, R3, R200, RZ, 0x1 ;  /* 0x000000c803037211 */ /* 0x000fe200078f08ff */
[----:B------:R-:W-:Y:S01]  /*0cf0*/  IMAD.IADD R11, R10, 0x1, -R11 ;  /* 0x000000010a0b7824 */ /* 0x000fe200078e0a0b */
[----:B------:R-:W-:Y:S01]  /*0d00*/  SHF.R.S32.HI R8, RZ, 0x5, R8 ;  /* 0x00000005ff087819 */ /* 0x000fe20000011408 */
[----:B------:R-:W-:Y:S01]  /*0d10*/  IMAD R204, R2, 0x8, R7 ;  /* 0x0000000802cc7824 */ /* 0x000fe200078e0207 */
[----:B------:R-:W-:Y:S01]  /*0d20*/  LEA.HI R5, R6, R6, RZ, 0x1 ;  /* 0x0000000606057211 */ /* 0x000fe200078f08ff */
[----:B------:R-:W-:Y:S01]  /*0d30*/  IMAD.SHL.U32 R2, R19, 0x8, RZ ;  /* 0x0000000813027824 */ /* 0x000fe200078e00ff */
[----:B------:R-:W-:Y:S01]  /*0d40*/  LOP3.LUT R3, R3, 0x3fffffe, RZ, 0xc0, !PT ;  /* 0x03fffffe03037812 */ /* 0x000fe200078ec0ff */
[----:B------:R-:W-:Y:S01]  /*0d50*/  IMAD R8, R8, 0x10, R11 ;  /* 0x0000001008087824 */ /* 0x000fe200078e020b */
[----:B------:R-:W-:Y:S01]  /*0d60*/  LOP3.LUT R5, R5, 0x1ffffffe, RZ, 0xc0, !PT ;  /* 0x1ffffffe05057812 */ /* 0x000fe200078ec0ff */
[----:B------:R-:W-:Y:S01]  /*0d70*/  VIADD R17, R2, 0x40 ;  /* 0x0000004002117836 */ /* 0x000fe20000000000 */
[----:B------:R-:W-:Y:S01]  /*0d80*/  LOP3.LUT R202, R9, 0x7ffffffc, RZ, 0xc0, !PT ;  /* 0x7ffffffc09ca7812 */ /* 0x000fe200078ec0ff */
[----:B------:R-:W-:Y:S01]  /*0d90*/  IMAD.IADD R3, R200, 0x1, -R3 ;  /* 0x00000001c8037824 */ /* 0x000fe200078e0a03 */
[----:B------:R-:W-:Y:S01]  /*0da0*/  SHF.R.S32.HI R22, RZ, 0x3, R0 ;  /* 0x00000003ff167819 */ /* 0x000fe20000011400 */
        /* <DEDUP_REMOVED lines=8> */
[----:B------:R-:W-:-:S02]  /*0e30*/  IMAD.MOV.U32 R7, RZ, RZ, R15 ;  /* 0x000000ffff077224 */ /* 0x000fc400078e000f */
[----:B------:R-:W-:Y:S02]  /*0e40*/  IMAD.IADD R202, R23, 0x1, -R202 ;  /* 0x0000000117ca7824 */ /* 0x000fe400078e0aca */
[----:B------:R-:W-:-:S07]  /*0e50*/  IMAD R203, R6, 0x8, R201 ;  /* 0x0000000806cb7824 */ /* 0x000fce00078e02c9 */
.L_x_9488:
[----:B012-4-:R-:W0:Y:S01]  /*0e60*/  LDC.64 R4, c[0x0][0xc88] ;  /* 0x00032200ff047b82 */ /* 0x017e220000000a00 */
[----:B------:R-:W-:Y:S01]  /*0e70*/  ULDC.64 UR8, c[0x0][0xa28] ;  /* 0x00028a0000087ab9 */ /* 0x000fe20000000a00 */
[----:B------:R-:W-:Y:S01]  /*0e80*/  ULDC.64 UR10, c[0x0][0xa20] ;  /* 0x00028800000a7ab9 */ /* 0x000fe20000000a00 */
[----:B------:R-:W-:Y:S01]  /*0e90*/  ULDC UR4, c[0x0][0x424] ;  /* 0x0001090000047ab9 */ /* 0x000fe20000000800 */
        /* <DEDUP_REMOVED lines=13> */
[----:B------:R-:W-:Y:S01]  /*0f70*/  @UP1 ULEA.HI.X UR11, UR46, UR11, UR45, 0x2, UP3 ;  /* 0x0000000b2e0b1291 */ /* 0x000fe200098f142d */
[----:B------:R-:W-:Y:S02]  /*0f80*/  IMAD.U32 R4, RZ, RZ, UR8 ;  /* 0x00000008ff047e24 */ /* 0x000fe4000f8e00ff */
[----:B------:R-:W-:-:S02]  /*0f90*/  IMAD.U32 R6, RZ, RZ, UR10 ;  /* 0x0000000aff067e24 */ /* 0x000fc4000f8e00ff */
[----:B------:R-:W-:Y:S01]  /*0fa0*/  IMAD.U32 R5, RZ, RZ, UR9 ;  /* 0x00000009ff057e24 */ /* 0x000fe2000f8e00ff */
[----:B------:R-:W-:Y:S01]  /*0fb0*/  ULDC.64 UR8, c[0x0][0x418] ;  /* 0x0001060000087ab9 */ /* 0x000fe20000000a00 */
[----:B------:R-:W-:-:S03]  /*0fc0*/  IMAD.U32 R7, RZ, RZ, UR11 ;  /* 0x0000000bff077e24 */ /* 0x000fc6000f8e00ff */
[----:B------:R-:W2:Y:S04]  /*0fd0*/  @P0 LDG.E R4, desc[UR40][R4.64] ;  /* 0x0000002804040981 */ /* 0x000ea8000c1e1900 */
[----:B---3--:R-:W3:Y:S01]  /*0fe0*/  @P1 LDG.E R6, desc[UR40][R6.64] ;  /* 0x0000002806061981 */ /* 0x008ee2000c1e1900 */
[----:B------:R-:W-:Y:S01]  /*0ff0*/  UISETP.NE.U32.AND UP0, UPT, UR8, URZ, UPT ;  /* 0x0000003f0800728c */ /* 0x000fe2000bf05070 */
[----:B------:R-:W-:Y:S01]  /*1000*/  CS2R R8, SRZ ;  /* 0x0000000000087805 */ /* 0x000fe2000001ff00 */
[----:B------:R-:W-:Y:S01]  /*1010*/  UMOV UR44, UR5 ;  /* 0x00000005002c7c82 */ /* 0x000fe20008000000 */
[----:B------:R-:W-:Y:S01]  /*1020*/  ULDC UR5, c[0x0][0x2f0] ;  /* 0x0000bc0000057ab9 */ /* 0x000fe20000000800 */
[----:B------:R-:W-:Y:S01]  /*1030*/  UISETP.NE.AND.EX UP0, UPT, UR9, URZ, UPT, UP0 ;  /* 0x0000003f0900728c */ /* 0x000fe2000bf05300 */
[----:B------:R-:W-:Y:S01]  /*1040*/  CS2R R150, SRZ ;  /* 0x0000000000967805 */ /* 0x000fe2000001ff00 */
[----:B------:R-:W-:Y:S01]  /*1050*/  UMOV UR42, URZ ;  /* 0x0000003f002a7c82 */ /* 0x000fe20008000000 */
[----:B------:R-:W-:Y:S01]  /*1060*/  UMOV UR43, UR6 ;  /* 0x00000006002b7c82 */ /* 0x000fe20008000000 */
[----:B------:R-:W-:Y:S01]  /*1070*/  USEL UR4, UR4, 0x1, UP0 ;  /* 0x0000000104047887 */ /* 0x000fe20008000000 */
[----:B------:R-:W-:-:S02]  /*1080*/  CS2R R148, SRZ ;  /* 0x0000000000947805 */ /* 0x000fc4000001ff00 */
[----:B------:R-:W-:Y:S02]  /*1090*/  CS2R R146, SRZ ;  /* 0x0000000000927805 */ /* 0x000fe4000001ff00 */
[----:B------:R-:W-:Y:S01]  /*10a0*/  CS2R R144, SRZ ;  /* 0x0000000000907805 */ /* 0x000fe2000001ff00 */
[----:B------:R-:W-:Y:S01]  /*10b0*/  UIMAD UR4, UR4, UR5, URZ ;  /* 0x00000005040472a4 */ /* 0x000fe2000f8e023f */
        /* <DEDUP_REMOVED lines=52> */
[----:B------:R-:W-:Y:S01]  /*1400*/  IMAD.MOV.U32 R41, RZ, RZ, RZ ;  /* 0x000000ffff297224 */ /* 0x000fe200078e00ff */
[----:B--2---:R-:W-:-:S02]  /*1410*/  @P0 R2UR UR42, R4 ;  /* 0x00000000042a02ca */ /* 0x004fc400000e0000 */
[----:B------:R-:W-:Y:S02]  /*1420*/  PLOP3.LUT P0, PT, PT, PT, PT, 0x80, 0x0 ;  /* 0x000000000000781c */ /* 0x000fe40003f0f070 */
        /* <DEDUP_REMOVED lines=15> */
.L_x_9447:
[----:B------:R-:W-:Y:S01]  /*1520*/  UIADD3 UR42, -UR42, UR4, URZ ;  /* 0x000000042a2a7290 */ /* 0x000fe2000fffe13f */
[----:B------:R-:W-:Y:S01]  /*1530*/  IMAD.MOV.U32 R40, RZ, RZ, RZ ;  /* 0x000000ffff287224 */ /* 0x000fe200078e00ff */
[----:B------:R-:W-:Y:S01]  /*1540*/  CS2R R34, SRZ ;  /* 0x0000000000227805 */ /* 0x000fe2000001ff00 */
[----:B------:R-:W-:Y:S01]  /*1550*/  IMAD.MOV.U32 R161, RZ, RZ, RZ ;  /* 0x000000ffffa17224 */ /* 0x000fe200078e00ff */
[----:B------:R-:W-:Y:S01]  /*1560*/  UISETP.GE.AND UP0, UPT, UR42, 0x1, UPT ;  /* 0x000000012a00788c */ /* 0x000fe2000bf06270 */
[----:B------:R-:W-:Y:S01]  /*1570*/  CS2R R36, SRZ ;  /* 0x0000000000247805 */ /* 0x000fe2000001ff00 */
[----:B------:R-:W-:Y:S01]  /*1580*/  UIADD3 UR4, UR42, 0x5f, URZ ;  /* 0x0000005f2a047890 */ /* 0x000fe2000fffe03f */
[----:B------:R-:W-:Y:S01]  /*1590*/  IMAD.MOV.U32 R162, RZ, RZ, RZ ;  /* 0x000000ffffa27224 */ /* 0x000fe200078e00ff */
[----:B------:R-:W-:Y:S01]  /*15a0*/  CS2R R32, SRZ ;  /* 0x0000000000207805 */ /* 0x000fe2000001ff00 */
[----:B------:R-:W-:Y:S01]  /*15b0*/  IMAD.MOV.U32 R12, RZ, RZ, RZ ;  /* 0x000000ffff0c7224 */ /* 0x000fe200078e00ff */
[----:B------:R-:W-:Y:S01]  /*15c0*/  PLOP3.LUT P1, PT, PT, PT, UP0, 0x80, 0x0 ;  /* 0x000000000000781c */ /* 0x000fe20003f2f008 */
[----:B------:R-:W-:Y:S01]  /*15d0*/  UIMAD.WIDE UR4, UR4, 0x2aaaaaab, URZ ;  /* 0x2aaaaaab040478a5 */ /* 0x000fe2000f8e023f */
[----:B------:R-:W-:-:S02]  /*15e0*/  CS2R R26, SRZ ;  /* 0x00000000001a7805 */ /* 0x000fc4000001ff00 */
[----:B------:R-:W-:Y:S01]  /*15f0*/  CS2R R28, SRZ ;  /* 0x00000000001c7805 */ /* 0x000fe2000001ff00 */
[----:B------:R-:W-:Y:S01]  /*1600*/  IMAD.MOV.U32 R14, RZ, RZ, RZ ;  /* 0x000000ffff0e7224 */ /* 0x000fe200078e00ff */
[----:B------:R-:W-:Y:S01]  /*1610*/  USHF.R.U32.HI UR39, URZ, 0x1f, UR5 ;  /* 0x0000001f3f277899 */ /* 0x000fe20008011605 */
[----:B------:R-:W-:-:S03]  /*1620*/  CS2R R24, SRZ ;  /* 0x0000000000187805 */ /* 0x000fc6000001ff00 */
[----:B------:R-:W-:-:S03]  /*1630*/  ULEA.HI.SX32 UR39, UR5, UR39, 0x1c ;  /* 0x0000002705277291 */ /* 0x000fc6000f8fe23f */
[----:B------:R-:W-:Y:S09]  /*1640*/  @!P1 BRA `(.L_x_9448) ;  /* 0x0000004400189947 */ /* 0x000ff20003800000 */
        /* <DEDUP_REMOVED lines=31> */
.L_x_9449:
[----:B------:R-:W0:Y:S01]  /*1840*/  S2R R0, SR_CgaCtaId ;  /* 0x0000000000007919 */ /* 0x000e220000008800 */
[----:B------:R-:W-:Y:S01]  /*1850*/  ULEA.HI UR4, UR47, UR47, URZ, 0x1 ;  /* 0x0000002f2f047291 */ /* 0x000fe2000f8f083f */
[----:B------:R-:W-:Y:S01]  /*1860*/  MOV R7, 0x400 ;  /* 0x0000040000077802 */ /* 0x000fe20000000f00 */
[----:B------:R-:W1:Y:S02]  /*1870*/  S2R R20, SR_TID.X ;  /* 0x0000000000147919 */ /* 0x000e640000002100 */
[----:B------:R-:W-:-:S04]  /*1880*/  ULOP3.LUT UR4, UR4, 0xfffffffe, URZ, 0xc0, !UPT ;  /* 0xfffffffe04047892 */ /* 0x000fc8000f8ec03f */
[----:B------:R-:W-:-:S06]  /*1890*/  UIADD3 UR4, UR47, -UR4, URZ ;  /* 0x800000042f047290 */ /* 0x000fcc000fffe03f */
[----:B------:R-:W-:Y:S01]  /*18a0*/  IMAD.U32 R3, RZ, RZ, UR4 ;  /* 0x00000004ff037e24 */ /* 0x000fe2000f8e00ff */
[----:B0-----:R-:W-:-:S04]  /*18b0*/  LEA R7, R0, R7, 0x18 ;  /* 0x0000000700077211 */ /* 0x001fc800078ec0ff */
[----:B------:R-:W-:Y:S02]  /*18c0*/  SHF.L.U32 R0, R3, 0x1f, RZ ;  /* 0x0000001f03007819 */ /* 0x000fe400000006ff */
[----:B-1----:R-:W-:Y:S02]  /*18d0*/  SHF.R.U32.HI R20, RZ, 0x7, R20 ;  /* 0x00000007ff147819 */ /* 0x002fe40000011614 */
[----:B------:R-:W0:Y:S03]  /*18e0*/  SYNCS.PHASECHK.TRANS64.TRYWAIT P0, [R7+URZ+0x22800], R0 ;  /* 0x02280000070075a7 */ /* 0x000e26000800017f */
[----:B------:R-:W-:Y:S01]  /*18f0*/  VIADD R8, R20, 0x8 ;  /* 0x0000000814087836 */ /* 0x000fe20000000000 */
[----:B0-----:R-:W-:Y:S06]  /*1900*/  @!P0 BRA `(.L_x_9450) ;  /* 0x000000cc00ac8947 */ /* 0x001fec0003800000 */
.L_x_9613:
[----:B0-----:R-:W-:Y:S01]  /*1910*/  IMAD.U32 R0, RZ, RZ, UR48 ;  /* 0x00000030ff007e24 */ /* 0x001fe2000f8e00ff */
[----:B------:R-:W-:Y:S05]  /*1920*/  WARPSYNC.ALL ;  /* 0x0000000000007948 */ /* 0x000fea0003800000 */
[----:B------:R0:W-:Y:S01]  /*1930*/  BAR.SYNC.DEFER_BLOCKING R8, 0x100 ;  /* 0x000400080000751d */ /* 0x0001e20000010000 */
[----:B------:R-:W-:-:S13]  /*1940*/  ISETP.NE.AND P0, PT, R0, 0x3, PT ;  /* 0x000000030000780c */ /* 0x000fda0003f05270 */
[----:B0-----:R-:W-:Y:S05]  /*1950*/  @!P0 BRA `(.L_x_9451) ;  /* 0x0000000000048947 */ /* 0x001fea0003800000 */
[----:B------:R-:W-:Y:S01]  /*1960*/  BPT.TRAP 0x1 ;  /* 0x000000040000795c */ /* 0x000fe20000300000 */
.L_x_9451:
[----:B------:R-:W-:Y:S02]  /*1970*/  IMAD.U32 R10, RZ, RZ, UR38 ;  /* 0x00000026ff0a7e24 */ /* 0x000fe4000f8e00ff */
[----:B------:R-:W-:-:S03]  /*1980*/  IMAD.U32 R0, RZ, RZ, UR37 ;  /* 0x00000025ff007e24 */ /* 0x000fc6000f8e00ff */
[----:B------:R-:W-:Y:S01]  /*1990*/  SHF.L.U32 R10, R10, 0x1f, RZ ;  /* 0x0000001f0a0a7819 */ /* 0x000fe200000006ff */
[----:B------:R-:W-:-:S04]  /*19a0*/  IMAD R5, R0, 0x8, R7 ;  /* 0x0000000800057824 */ /* 0x000fc800078e0207 */
[----:B------:R0:W1:Y:S01]  /*19b0*/  SYNCS.PHASECHK.TRANS64.TRYWAIT P1, [R5+URZ+0x22830], R10 ;  /* 0x0228300a050075a7 */ /* 0x000062000802017f */
[----:B------:R-:W-:Y:S05]  /*19c0*/  @!P0 BRA `(.L_x_9452) ;  /* 0x0000000000048947 */ /* 0x000fea0003800000 */
[----:B------:R-:W-:Y:S01]  /*19d0*/  BPT.TRAP 0x1 ;  /* 0x000000040000795c */ /* 0x000fe20000300000 */
.L_x_9452:
[----:B-1----:R-:W-:Y:S05]  /*19e0*/  @P1 BRA `(.L_x_9453) ;  /* 0x0000000000081947 */ /* 0x002fea0003800000 */
[----:B------:R-:W1:Y:S02]  /*19f0*/  SYNCS.PHASECHK.TRANS64.TRYWAIT P1, [R5+URZ+0x22830], R10 ;  /* 0x0228300a050075a7 */ /* 0x000e64000802017f */
[----:B-1----:R-:W-:Y:S05]  /*1a00*/  @!P1 BRA `(.L_x_9454) ;  /* 0x000000cc00809947 */ /* 0x002fea0003800000 */
.L_x_9453:
[----:B------:R-:W-:Y:S01]  /*1a10*/  R2UR UR4, R7 ;  /* 0x00000000070472ca */ /* 0x000fe200000e0000 */
[----:B------:R-:W-:Y:S01]  /*1a20*/  WARPGROUP.ARRIVE ;  /* 0x00000000000079c5 */ /* 0x000fe20000000000 */
        /* <DEDUP_REMOVED lines=8> */
[----:B------:R-:W-:Y:S01]  /*1ab0*/  P2R R12, PR, RZ, 0x1 ;  /* 0x00000001ff0c7803 */ /* 0x000fe20000000000 */
[----:B------:R-:W2:Y:S02]  /*1ac0*/  S2R R14, SR_TID.X ;  /* 0x00000000000e7919 */ /* 0x000ea40000002100 */
[----:B------:R-:W-:-:S04]  /*1ad0*/  UIADD3 UR4, UR4, 0x1c400, URZ ;  /* 0x0001c40004047890 */ /* 0x000fc8000fffe03f */
[----:B------:R-:W-:-:S04]  /*1ae0*/  USHF.R.U32.HI UR4, URZ, 0x4, UR4 ;  /* 0x000000043f047899 */ /* 0x000fc80008011604 */
[----:B------:R-:W-:-:S04]  /*1af0*/  ULOP3.LUT UR4, UR4, 0x3fff, URZ, 0xc0, !UPT ;  /* 0x00003fff04047892 */ /* 0x000fc8000f8ec03f */
[----:B------:R-:W-:Y:S02]  /*1b00*/  ULOP3.LUT UR20, UR4, 0x10000, URZ, 0xfc, !UPT ;  /* 0x0001000004147892 */ /* 0x000fe4000f8efc3f */
[----:B------:R-:W-:Y:S02]  /*1b10*/  ULOP3.LUT UR4, UR49, 0x10000, URZ, 0xfc, !UPT ;  /* 0x0001000031047892 */ /* 0x000fe4000f8efc3f */
[----:B------:R-:W-:Y:S02]  /*1b20*/  UIMAD UR6, UR37, 0x300, UR20 ;  /* 0x00000300250678a4 */ /* 0x000fe4000f8e0214 */
[----:B------:R-:W-:Y:S02]  /*1b30*/  UIADD3 UR8, UR4, 0x2, URZ ;  /* 0x0000000204087890 */ /* 0x000fe4000fffe03f */
[----:B------:R-:W-:Y:S02]  /*1b40*/  UIADD3 UR10, UR6, 0x2, URZ ;  /* 0x00000002060a7890 */ /* 0x000fe4000fffe03f */
[----:B------:R-:W-:-:S02]  /*1b50*/  UIADD3 UR12, UR4, 0x4, URZ ;  /* 0x00000004040c7890 */ /* 0x000fc4000fffe03f */
[----:B------:R-:W-:Y:S02]  /*1b60*/  UIADD3 UR14, UR6, 0x4, URZ ;  /* 0x00000004060e7890 */ /* 0x000fe4000fffe03f */
[----:B------:R-:W-:Y:S01]  /*1b70*/  HGMMA.64x96x16.F32.BF16 R24, gdesc[UR4], RZ, !UPT, gsb0 ;  /* 0x01600000041879f0 */ /* 0x000fe2000c0018ff */
[----:B------:R-:W-:Y:S02]  /*1b80*/  UIADD3 UR16, UR4, 0x6, URZ ;  /* 0x0000000604107890 */ /* 0x000fe4000fffe03f */
[----:B------:R-:W-:Y:S02]  /*1b90*/  UIADD3 UR18, UR6, 0x6, URZ ;  /* 0x0000000606127890 */ /* 0x000fe4000fffe03f */
[----:B------:R-:W-:-:S04]  /*1ba0*/  UIMAD UR6, UR39, -0x60, UR42 ;  /* 0xffffffa0270678a4 */ /* 0x000fc8000f8e022a */
[----:B------:R-:W-:-:S06]  /*1bb0*/  UIADD3 UR6, UR6, 0x60, URZ ;  /* 0x0000006006067890 */ /* 0x000fcc000fffe03f */
[----:B------:R-:W-:-:S04]  /*1bc0*/  IMAD.U32 R3, RZ, RZ, UR6 ;  /* 0x00000006ff037e24 */ /* 0x000fc8000f8e00ff */
        /* <DEDUP_REMOVED lines=104> */
[----:B------:R-:W3:Y:S01]  /*2250*/  SHFL.BFLY PT, R3, R6, 0x2, 0x1f ;  /* 0x0c401f0006037f89 */ /* 0x000ee200000e0000 */
[----:B------:R-:W-:Y:S02]  /*2260*/  FSEL R67, R67, -INF , P3 ;  /* 0xff80000043437808 */ /* 0x000fe40001800000 */
[----:B------:R-:W-:-:S02]  /*2270*/  FSEL R70, R70, -INF , P2 ;  /* 0xff80000046467808 */ /* 0x000fc40001000000 */
[----:B------:R-:W-:Y:S02]  /*2280*/  FSEL R71, R71, -INF , P1 ;  /* 0xff80000047477808 */ /* 0x000fe40000800000 */
[----:B---3--:R-:W-:-:S05]  /*2290*/  FMNMX.FTZ R9, R6, R3, !PT ;  /* 0x0000000306097209 */ /* 0x008fca0007810000 */
[----:B------:R-:W3:Y:S02]  /*22a0*/  SHFL.BFLY PT, R0, R9, 0x1, 0x1f ;  /* 0x0c201f0009007f89 */ /* 0x000ee400000e0000 */
[----:B---3--:R-:W-:-:S04]  /*22b0*/  FMNMX.FTZ R0, R9, R0, !PT ;  /* 0x0000000009007209 */ /* 0x008fc80007810000 */
        /* <DEDUP_REMOVED lines=19> */
[----:B------:R-:W3:Y:S01]  /*23f0*/  MUFU.EX2 R25, R25 ;  /* 0x0000001900197308 */ /* 0x000ee20000000800 */
        /* <DEDUP_REMOVED lines=15> */
[----:B------:R-:W4:Y:S01]  /*24f0*/  MUFU.EX2 R29, R29 ;  /* 0x0000001d001d7308 */ /* 0x000f220000000800 */
[----:B---3--:R-:W-:Y:S01]  /*2500*/  FADD.FTZ R9, R24, R25 ;  /* 0x0000001918097221 */ /* 0x008fe20000010000 */
        /* <DEDUP_REMOVED lines=11> */
[----:B------:R-:W3:Y:S01]  /*25c0*/  MUFU.EX2 R33, R33 ;  /* 0x0000002100217308 */ /* 0x000ee20000000800 */
[----:B----4-:R-:W-:Y:S02]  /*25d0*/  F2FP.BF16.F32.PACK_AB R154, R29, R28 ;  /* 0x0000001c1d9a723e */ /* 0x010fe400000010ff */
[----:B------:R-:W-:-:S04]  /*25e0*/  FMNMX.FTZ R4, R54, R3, !PT ;  /* 0x0000000336047209 */ /* 0x000fc80007810000 */
[----:B------:R-:W-:Y:S01]  /*25f0*/  FMNMX.FTZ R3, R55, R4, !PT ;  /* 0x0000000437037209 */ /* 0x000fe20007810000 */
[----:B------:R-:W-:Y:S03]  /*2600*/  MUFU.EX2 R36, R36 ;  /* 0x0000002400247308 */ /* 0x000fe60000000800 */
[----:B------:R-:W-:-:S04]  /*2610*/  FMNMX.FTZ R4, R58, R3, !PT ;  /* 0x000000033a047209 */ /* 0x000fc80007810000 */
[----:B------:R-:W-:Y:S01]  /*2620*/  FMNMX.FTZ R3, R59, R4, !PT ;  /* 0x000000043b037209 */ /* 0x000fe20007810000 */
[----:B------:R-:W4:Y:S01]  /*2630*/  MUFU.EX2 R37, R37 ;  /* 0x0000002500257308 */ /* 0x000f220000000800 */
[----:B---3--:R-:W-:Y:S02]  /*2640*/  F2FP.BF16.F32.PACK_AB R156, R33, R32 ;  /* 0x00000020219c723e */ /* 0x008fe400000010ff */
[----:B------:R-:W-:-:S04]  /*2650*/  FMNMX.FTZ R4, R62, R3, !PT ;  /* 0x000000033e047209 */ /* 0x000fc80007810000 */
[----:B------:R-:W-:Y:S01]  /*2660*/  FMNMX.FTZ R3, R63, R4, !PT ;  /* 0x000000043f037209 */ /* 0x000fe20007810000 */
[----:B------:R-:W-:Y:S03]  /*2670*/  MUFU.EX2 R40, R40 ;  /* 0x0000002800287308 */ /* 0x000fe60000000800 */
[----:B------:R-:W-:-:S04]  /*2680*/  FMNMX.FTZ R4, R66, R3, !PT ;  /* 0x0000000342047209 */ /* 0x000fc80007810000 */
[----:B------:R-:W-:Y:S01]  /*2690*/  FMNMX.FTZ R3, R67, R4, !PT ;  /* 0x0000000443037209 */ /* 0x000fe20007810000 */
[----:B------:R-:W3:Y:S01]  /*26a0*/  MUFU.EX2 R41, R41 ;  /* 0x0000002900297308 */ /* 0x000ee20000000800 */
[----:B----4-:R-:W-:Y:S02]  /*26b0*/  F2FP.BF16.F32.PACK_AB R158, R37, R36 ;  /* 0x00000024259e723e */ /* 0x010fe400000010ff */
[----:B------:R-:W-:-:S04]  /*26c0*/  FMNMX.FTZ R4, R70, R3, !PT ;  /* 0x0000000346047209 */ /* 0x000fc80007810000 */
[----:B------:R-:W-:Y:S01]  /*26d0*/  FMNMX.FTZ R4, R71, R4, !PT ;  /* 0x0000000447047209 */ /* 0x000fe20007810000 */
[----:B------:R-:W-:Y:S04]  /*26e0*/  MUFU.EX2 R44, R44 ;  /* 0x0000002c002c7308 */ /* 0x000fe80000000800 */
[----:B------:R-:W4:Y:S04]  /*26f0*/  SHFL.BFLY PT, R3, R4, 0x2, 0x1f ;  /* 0x0c401f0004037f89 */ /* 0x000f2800000e0000 */
[----:B------:R-:W5:Y:S01]  /*2700*/  MUFU.EX2 R45, R45 ;  /* 0x0000002d002d7308 */ /* 0x000f620000000800 */
[----:B---3--:R-:W-:-:S07]  /*2710*/  F2FP.BF16.F32.PACK_AB R160, R41, R40 ;  /* 0x0000002829a0723e */ /* 0x008fce00000010ff */
[----:B------:R-:W-:Y:S08]  /*2720*/  MUFU.EX2 R48, R48 ;  /* 0x0000003000307308 */ /* 0x000ff00000000800 */
[----:B------:R-:W3:Y:S01]  /*2730*/  MUFU.EX2 R49, R49 ;  /* 0x0000003100317308 */ /* 0x000ee20000000800 */
[----:B-----5:R-:W-:Y:S02]  /*2740*/  F2FP.BF16.F32.PACK_AB R162, R45, R44 ;  /* 0x0000002c2da2723e */ /* 0x020fe400000010ff */
[----:B----4-:R-:W-:-:S05]  /*2750*/  FMNMX.FTZ R6, R4, R3, !PT ;  /* 0x0000000304067209 */ /* 0x010fca0007810000 */
[----:B------:R-:W-:Y:S01]  /*2760*/  MUFU.EX2 R52, R52 ;  /* 0x0000003400347308 */ /* 0x000fe20000000800 */
[----:B------:R-:W4:Y:S07]  /*2770*/  SHFL.BFLY PT, R3, R6, 0x1, 0x1f ;  /* 0x0c201f0006037f89 */ /* 0x000f2e00000e0000 */
[----:B------:R-:W5:Y:S01]  /*2780*/  MUFU.EX2 R53, R53 ;  /* 0x0000003500357308 */ /* 0x000f620000000800 */
[----:B---3--:R-:W-:-:S07]  /*2790*/  F2FP.BF16.F32.PACK_AB R164, R49, R48 ;  /* 0x0000003031a4723e */ /* 0x008fce00000010ff */
[----:B------:R-:W-:Y:S08]  /*27a0*/  MUFU.EX2 R56, R56 ;  /* 0x0000003800387308 */ /* 0x000ff00000000800 */
[----:B------:R-:W-:Y:S01]  /*27b0*/  MUFU.EX2 R57, R57 ;  /* 0x0000003900397308 */ /* 0x000fe20000000800 */
[----:B----4-:R-:W-:Y:S02]  /*27c0*/  FMNMX.FTZ R3, R6, R3, !PT ;  /* 0x0000000306037209 */ /* 0x010fe40007810000 */
[----:B-----5:R-:W-:-:S02]  /*27d0*/  F2FP.BF16.F32.PACK_AB R166, R53, R52 ;  /* 0x0000003435a6723e */ /* 0x020fc400000010ff */
[C---:B------:R-:W-:Y:S01]  /*27e0*/  FSETP.NEU.FTZ.AND P1, PT, R3.reuse, -INF , PT ;  /* 0xff8000000300780b */ /* 0x040fe20003f3d000 */
[----:B------:R-:W-:Y:S02]  /*27f0*/  FMUL.FTZ R4, R3, UR10 ;  /* 0x0000000a03047c20 */ /* 0x000fe40008410000 */
[----:B------:R-:W-:Y:S03]  /*2800*/  MUFU.EX2 R60, R60 ;  /* 0x0000003c003c7308 */ /* 0x000fe60000000800 */
[----:B------:R-:W-:Y:S01]  /*2810*/  FSEL R6, R4, RZ, P1 ;  /* 0x000000ff04067208 */ /* 0x000fe20000800000 */
[----:B------:R-:W-:Y:S01]  /*2820*/  FADD.FTZ R4, R28, R9 ;  /* 0x000000091c047221 */ /* 0x000fe20000010000 */
[----:B--2---:R-:W-:Y:S02]  /*2830*/  LOP3.LUT P1, RZ, R14, 0x7f, RZ, 0xc0, !PT ;  /* 0x0000007f0eff7812 */ /* 0x004fe4000782c0ff */
[----:B------:R-:W-:Y:S01]  /*2840*/  SHF.R.U32.HI R14, RZ, 0x7, R14 ;  /* 0x00000007ff0e7819 */ /* 0x000fe2000001160e */
        /* <DEDUP_REMOVED lines=8> */
[--C-:B------:R-:W-:Y:S01]  /*28d0*/  FFMA.FTZ R38, R38, UR10, -R6.reuse ;  /* 0x0000000a26267c23 */ /* 0x100fe20008010806 */
[--C-:B------:R-:W-:Y:S01]  /*28e0*/  FFMA.FTZ R39, R39, UR10, -R6.reuse ;  /* 0x0000000a27277c23 */ /* 0x100fe20008010806 */
[--C-:B------:R-:W-:Y:S01]  /*28f0*/  FFMA.FTZ R42, R42, UR10, -R6.reuse ;  /* 0x0000000a2a2a7c23 */ /* 0x100fe20008010806 */
[----:B------:R-:W-:Y:S01]  /*2900*/  FADD.FTZ R4, R32, R9 ;  /* 0x0000000920047221 */ /* 0x000fe20000010000 */
[--C-:B------:R-:W-:Y:S01]  /*2910*/  FFMA.FTZ R43, R43, UR10, -R6.reuse ;  /* 0x0000000a2b2b7c23 */ /* 0x100fe20008010806 */
[----:B------:R-:W-:Y:S01]  /*2920*/  FFMA.FTZ R46, R46, UR10, -R6 ;  /* 0x0000000a2e2e7c23 */ /* 0x000fe20008010806 */
[----:B------:R-:W2:Y:S01]  /*2930*/  MUFU.EX2 R27, R27 ;  /* 0x0000001b001b7308 */ /* 0x000ea20000000800 */
[----:B------:R-:W-:Y:S01]  /*2940*/  FADD.FTZ R13, R33, R4 ;  /* 0x00000004210d7221 */ /* 0x000fe20000010000 */
[--C-:B------:R-:W-:Y:S01]  /*2950*/  FFMA.FTZ R47, R47, UR10, -R6.reuse ;  /* 0x0000000a2f2f7c23 */ /* 0x100fe20008010806 */
[--C-:B------:R-:W-:Y:S01]  /*2960*/  FFMA.FTZ R50, R50, UR10, -R6.reuse ;  /* 0x0000000a32327c23 */ /* 0x100fe20008010806 */
[----:B------:R-:W-:Y:S01]  /*2970*/  IADD3 R178, -R14, 0xb, RZ ;  /* 0x0000000b0eb27810 */ /* 0x000fe20007ffe1ff */
[----:B------:R-:W-:Y:S01]  /*2980*/  FADD.FTZ R12, R36, R13 ;  /* 0x0000000d240c7221 */ /* 0x000fe20000010000 */
[--C-:B------:R-:W-:Y:S01]  /*2990*/  FFMA.FTZ R51, R51, UR10, -R6.reuse ;  /* 0x0000000a33337c23 */ /* 0x100fe20008010806 */
[----:B------:R-:W-:Y:S01]  /*29a0*/  FFMA.FTZ R54, R54, UR10, -R6 ;  /* 0x0000000a36367c23 */ /* 0x000fe20008010806 */
[----:B------:R-:W3:Y:S01]  /*29b0*/  MUFU.EX2 R30, R30 ;  /* 0x0000001e001e7308 */ /* 0x000ee20000000800 */
[----:B------:R-:W-:Y:S01]  /*29c0*/  FADD.FTZ R13, R37, R12 ;  /* 0x0000000c250d7221 */ /* 0x000fe20000010000 */
[--C-:B------:R-:W-:Y:S01]  /*29d0*/  FFMA.FTZ R55, R55, UR10, -R6.reuse ;  /* 0x0000000a37377c23 */ /* 0x100fe20008010806 */
[--C-:B------:R-:W-:Y:S01]  /*29e0*/  FFMA.FTZ R58, R58, UR10, -R6.reuse ;  /* 0x0000000a3a3a7c23 */ /* 0x100fe20008010806 */
[--C-:B------:R-:W-:Y:S01]  /*29f0*/  FFMA.FTZ R59, R59, UR10, -R6.reuse ;  /* 0x0000000a3b3b7c23 */ /* 0x100fe20008010806 */
[----:B------:R-:W-:Y:S01]  /*2a00*/  FADD.FTZ R14, R40, R13 ;  /* 0x0000000d280e7221 */ /* 0x000fe20000010000 */
[--C-:B------:R-:W-:Y:S01]  /*2a10*/  FFMA.FTZ R62, R62, UR10, -R6.reuse ;  /* 0x0000000a3e3e7c23 */ /* 0x100fe20008010806 */
[----:B------:R-:W-:Y:S01]  /*2a20*/  FFMA.FTZ R63, R63, UR10, -R6 ;  /* 0x0000000a3f3f7c23 */ /* 0x000fe20008010806 */
[----:B------:R-:W4:Y:S01]  /*2a30*/  MUFU.EX2 R31, R31 ;  /* 0x0000001f001f7308 */ /* 0x000f220000000800 */
[----:B--2---:R-:W-:Y:S01]  /*2a40*/  FADD.FTZ R9, R26, R27 ;  /* 0x0000001b1a097221 */ /* 0x004fe20000010000 */
[----:B------:R-:W-:Y:S01]  /*2a50*/  FADD.FTZ R13, R41, R14 ;  /* 0x0000000e290d7221 */ /* 0x000fe20000010000 */
[--C-:B------:R-:W-:Y:S01]  /*2a60*/  FFMA.FTZ R66, R66, UR10, -R6.reuse ;  /* 0x0000000a42427c23 */ /* 0x100fe20008010806 */
[--C-:B------:R-:W-:Y:S01]  /*2a70*/  FFMA.FTZ R67, R67, UR10, -R6.reuse ;  /* 0x0000000a43437c23 */ /* 0x100fe20008010806 */
[--C-:B------:R-:W-:Y:S01]  /*2a80*/  FFMA.FTZ R70, R70, UR10, -R6.reuse ;  /* 0x0000000a46467c23 */ /* 0x100fe20008010806 */
[----:B------:R-:W-:Y:S01]  /*2a90*/  FADD.FTZ R14, R44, R13 ;  /* 0x0000000d2c0e7221 */ /* 0x000fe20000010000 */
[----:B------:R-:W-:Y:S01]  /*2aa0*/  FFMA.FTZ R71, R71, UR10, -R6 ;  /* 0x0000000a47477c23 */ /* 0x000fe20008010806 */
[----:B------:R-:W2:Y:S01]  /*2ab0*/  MUFU.EX2 R34, R34 ;  /* 0x0000002200227308 */ /* 0x000ea20000000800 */
[----:B---3--:R-:W-:Y:S01]  /*2ac0*/  FADD.FTZ R4, R30, R9 ;  /* 0x000000091e047221 */ /* 0x008fe20000010000 */
[----:B------:R-:W-:Y:S01]  /*2ad0*/  FADD.FTZ R13, R45, R14 ;  /* 0x0000000e2d0d7221 */ /* 0x000fe20000010000 */
[----:B------:R-:W-:-:S02]  /*2ae0*/  F2FP.BF16.F32.PACK_AB R168, R57, R56 ;  /* 0x0000003839a8723e */ /* 0x000fc400000010ff */
[----:B------:R-:W-:-:S03]  /*2af0*/  F2FP.BF16.F32.PACK_AB R153, R27, R26 ;  /* 0x0000001a1b99723e */ /* 0x000fc600000010ff */
[----:B------:R-:W3:Y:S01]  /*2b00*/  MUFU.EX2 R35, R35 ;  /* 0x0000002300237308 */ /* 0x000ee20000000800 */
[----:B----4-:R-:W-:Y:S01]  /*2b10*/  FADD.FTZ R9, R31, R4 ;  /* 0x000000041f097221 */ /* 0x010fe20000010000 */
[----:B------:R-:W-:Y:S01]  /*2b20*/  @!P1 VIADD R4, R5, 0x22840 ;  /* 0x0002284005049836 */ /* 0x000fe20000000000 */
[----:B------:R-:W-:-:S04]  /*2b30*/  F2FP.BF16.F32.PACK_AB R155, R31, R30 ;  /* 0x0000001e1f9b723e */ /* 0x000fc800000010ff */
[----:B------:R-:W-:Y:S01]  /*2b40*/  @!P1 PRMT R4, RZ, 0x654, R4 ;  /* 0x00000654ff049816 */ /* 0x000fe20000000004 */
[----:B------:R-:W4:Y:S01]  /*2b50*/  MUFU.EX2 R38, R38 ;  /* 0x0000002600267308 */ /* 0x000f220000000800 */
[----:B--2---:R-:W-:Y:S01]  /*2b60*/  FADD.FTZ R12, R34, R9 ;  /* 0x00000009220c7221 */ /* 0x004fe20000010000 */
[----:B------:R2:W-:Y:S06]  /*2b70*/  BAR.ARV R178, 0x100 ;  /* 0x000400b20000751d */ /* 0x0005ec0000002000 */
[----:B------:R-:W5:Y:S01]  /*2b80*/  MUFU.EX2 R39, R39 ;  /* 0x0000002700277308 */ /* 0x000f620000000800 */
[C---:B---3--:R-:W-:Y:S01]  /*2b90*/  FADD.FTZ R9, R35.reuse, R12 ;  /* 0x0000000c23097221 */ /* 0x048fe20000010000 */
[----:B------:R3:W-:Y:S01]  /*2ba0*/  @!P1 SYNCS.ARRIVE.TRANS64.RED.A1T0 RZ, [R4+URZ], RZ ;  /* 0x000000ff04ff99a7 */ /* 0x0007e2000810043f */
[----:B------:R-:W-:-:S05]  /*2bb0*/  F2FP.BF16.F32.PACK_AB R157, R35, R34 ;  /* 0x00000022239d723e */ /* 0x000fca00000010ff */
[----:B------:R-:W3:Y:S01]  /*2bc0*/  MUFU.EX2 R42, R42 ;  /* 0x0000002a002a7308 */ /* 0x000ee20000000800 */
[----:B----4-:R-:W-:-:S07]  /*2bd0*/  FADD.FTZ R12, R38, R9 ;  /* 0x00000009260c7221 */ /* 0x010fce0000010000 */
[----:B------:R-:W4:Y:S01]  /*2be0*/  MUFU.EX2 R43, R43 ;  /* 0x0000002b002b7308 */ /* 0x000f220000000800 */
[C---:B-----5:R-:W-:Y:S01]  /*2bf0*/  FADD.FTZ R9, R39.reuse, R12 ;  /* 0x0000000c27097221 */ /* 0x060fe20000010000 */
[----:B------:R-:W-:Y:S01]  /*2c00*/  FADD.FTZ R12, R48, R13 ;  /* 0x0000000d300c7221 */ /* 0x000fe20000010000 */
[----:B------:R-:W-:-:S03]  /*2c10*/  F2FP.BF16.F32.PACK_AB R159, R39, R38 ;  /* 0x00000026279f723e */ /* 0x000fc600000010ff */
[----:B------:R-:W-:Y:S02]  /*2c20*/  FADD.FTZ R13, R49, R12 ;  /* 0x0000000c310d7221 */ /* 0x000fe40000010000 */
[----:B------:R-:W5:Y:S01]  /*2c30*/  MUFU.EX2 R46, R46 ;  /* 0x0000002e002e7308 */ /* 0x000f620000000800 */
[----:B---3--:R-:W-:Y:S01]  /*2c40*/  FADD.FTZ R4, R42, R9 ;  /* 0x000000092a047221 */ /* 0x008fe20000010000 */
[----:B------:R-:W-:-:S04]  /*2c50*/  FADD.FTZ R12, R52, R13 ;  /* 0x0000000d340c7221 */ /* 0x000fc80000010000 */
[----:B------:R-:W-:Y:S02]  /*2c60*/  FADD.FTZ R13, R53, R12 ;  /* 0x0000000c350d7221 */ /* 0x000fe40000010000 */
[----:B------:R-:W3:Y:S01]  /*2c70*/  MUFU.EX2 R47, R47 ;  /* 0x0000002f002f7308 */ /* 0x000ee20000000800 */
[C---:B----4-:R-:W-:Y:S01]  /*2c80*/  FADD.FTZ R9, R43.reuse, R4 ;  /* 0x000000042b097221 */ /* 0x050fe20000010000 */
[----:B------:R-:W-:Y:S01]  /*2c90*/  FADD.FTZ R6, R56, R13 ;  /* 0x0000000d38067221 */ /* 0x000fe20000010000 */
[----:B------:R-:W-:-:S03]  /*2ca0*/  F2FP.BF16.F32.PACK_AB R161, R43, R42 ;  /* 0x0000002a2ba1723e */ /* 0x000fc600000010ff */
[----:B------:R-:W-:Y:S02]  /*2cb0*/  FADD.FTZ R13, R57, R6 ;  /* 0x00000006390d7221 */ /* 0x000fe40000010000 */
[----:B------:R-:W4:Y:S01]  /*2cc0*/  MUFU.EX2 R50, R50 ;  /* 0x0000003200327308 */ /* 0x000f220000000800 */
[----:B-----5:R-:W-:Y:S01]  /*2cd0*/  FADD.FTZ R4, R46, R9 ;  /* 0x000000092e047221 */ /* 0x020fe20000010000 */
[----:B------:R-:W-:-:S06]  /*2ce0*/  FADD.FTZ R6, R60, R13 ;  /* 0x0000000d3c067221 */ /* 0x000fcc0000010000 */
[----:B------:R-:W5:Y:S01]  /*2cf0*/  MUFU.EX2 R51, R51 ;  /* 0x0000003300337308 */ /* 0x000f620000000800 */
[C---:B---3--:R-:W-:Y:S01]  /*2d00*/  FADD.FTZ R9, R47.reuse, R4 ;  /* 0x000000042f097221 */ /* 0x048fe20000010000 */
[----:B------:R-:W-:-:S06]  /*2d10*/  F2FP.BF16.F32.PACK_AB R163, R47, R46 ;  /* 0x0000002e2fa3723e */ /* 0x000fcc00000010ff */
[----:B------:R-:W3:Y:S01]  /*2d20*/  MUFU.EX2 R54, R54 ;  /* 0x0000003600367308 */ /* 0x000ee20000000800 */
[----:B----4-:R-:W-:-:S07]  /*2d30*/  FADD.FTZ R4, R50, R9 ;  /* 0x0000000932047221 */ /* 0x010fce0000010000 */
[----:B------:R-:W4:Y:S01]  /*2d40*/  MUFU.EX2 R55, R55 ;  /* 0x0000003700377308 */ /* 0x000f220000000800 */
[C---:B-----5:R-:W-:Y:S01]  /*2d50*/  FADD.FTZ R9, R51.reuse, R4 ;  /* 0x0000000433097221 */ /* 0x060fe20000010000 */
[----:B------:R-:W-:-:S06]  /*2d60*/  F2FP.BF16.F32.PACK_AB R165, R51, R50 ;  /* 0x0000003233a5723e */ /* 0x000fcc00000010ff */
[----:B------:R-:W5:Y:S01]  /*2d70*/  MUFU.EX2 R58, R58 ;  /* 0x0000003a003a7308 */ /* 0x000f620000000800 */
[----:B---3--:R-:W-:-:S07]  /*2d80*/  FADD.FTZ R4, R54, R9 ;  /* 0x0000000936047221 */ /* 0x008fce0000010000 */
[----:B------:R-:W3:Y:S01]  /*2d90*/  MUFU.EX2 R59, R59 ;  /* 0x0000003b003b7308 */ /* 0x000ee20000000800 */
[C---:B----4-:R-:W-:Y:S01]  /*2da0*/  FADD.FTZ R9, R55.reuse, R4 ;  /* 0x0000000437097221 */ /* 0x050fe20000010000 */
[----:B------:R-:W-:-:S06]  /*2db0*/  F2FP.BF16.F32.PACK_AB R167, R55, R54 ;  /* 0x0000003637a7723e */ /* 0x000fcc00000010ff */
[----:B------:R-:W4:Y:S01]  /*2dc0*/  MUFU.EX2 R62, R62 ;  /* 0x0000003e003e7308 */ /* 0x000f220000000800 */
[----:B-----5:R-:W-:-:S07]  /*2dd0*/  FADD.FTZ R4, R58, R9 ;  /* 0x000000093a047221 */ /* 0x020fce0000010000 */
        /* <DEDUP_REMOVED lines=9> */
[C---:B---3--:R-:W-:Y:S01]  /*2e70*/  FADD.FTZ R9, R63.reuse, R4 ;  /* 0x000000043f097221 */ /* 0x048fe20000010000 */
[----:B------:R-:W-:-:S06]  /*2e80*/  F2FP.BF16.F32.PACK_AB R171, R63, R62 ;  /* 0x0000003e3fab723e */ /* 0x000fcc00000010ff */
[----:B------:R-:W3:Y:S01]  /*2e90*/  MUFU.EX2 R65, R65 ;  /* 0x0000004100417308 */ /* 0x000ee20000000800 */
[----:B----4-:R-:W-:-:S07]  /*2ea0*/  FADD.FTZ R6, R64, R13 ;  /* 0x0000000d40067221 */ /* 0x010fce0000010000 */
[----:B------:R-:W4:Y:S01]  /*2eb0*/  MUFU.EX2 R67, R67 ;  /* 0x0000004300437308 */ /* 0x000f220000000800 */
[----:B-----5:R-:W-:-:S07]  /*2ec0*/  FADD.FTZ R4, R66, R9 ;  /* 0x0000000942047221 */ /* 0x020fce0000010000 */
[----:B------:R-:W5:Y:S01]  /*2ed0*/  MUFU.EX2 R68, R68 ;  /* 0x0000004400447308 */ /* 0x000f620000000800 */
[C---:B---3--:R-:W-:Y:S01]  /*2ee0*/  FADD.FTZ R13, R65.reuse, R6 ;  /* 0x00000006410d7221 */ /* 0x048fe20000010000 */
[----:B------:R-:W-:-:S06]  /*2ef0*/  F2FP.BF16.F32.PACK_AB R172, R65, R64 ;  /* 0x0000004041ac723e */ /* 0x000fcc00000010ff */
[----:B------:R-:W3:Y:S01]  /*2f00*/  MUFU.EX2 R70, R70 ;  /* 0x0000004600467308 */ /* 0x000ee20000000800 */
[C---:B----4-:R-:W-:Y:S01]  /*2f10*/  FADD.FTZ R9, R67.reuse, R4 ;  /* 0x0000000443097221 */ /* 0x050fe20000010000 */
[----:B------:R-:W-:-:S06]  /*2f20*/  F2FP.BF16.F32.PACK_AB R173, R67, R66 ;  /* 0x0000004243ad723e */ /* 0x000fcc00000010ff */
[----:B------:R-:W4:Y:S01]  /*2f30*/  MUFU.EX2 R11, R11 ;  /* 0x0000000b000b7308 */ /* 0x000f220000000800 */
[----:B-----5:R-:W-:-:S07]  /*2f40*/  FADD.FTZ R6, R68, R13 ;  /* 0x0000000d44067221 */ /* 0x020fce0000010000 */
[----:B------:R-:W5:Y:S01]  /*2f50*/  MUFU.EX2 R71, R71 ;  /* 0x0000004700477308 */ /* 0x000f620000000800 */
[----:B---3--:R-:W-:Y:S01]  /*2f60*/  FADD.FTZ R4, R70, R9 ;  /* 0x0000000946047221 */ /* 0x008fe20000010000 */
[C---:B----4-:R-:W-:Y:S01]  /*2f70*/  FADD.FTZ R6, R11.reuse, R6 ;  /* 0x000000060b067221 */ /* 0x050fe20000010000 */
[----:B------:R-:W-:Y:S02]  /*2f80*/  F2FP.BF16.F32.PACK_AB R174, R11, R68 ;  /* 0x000000440bae723e */ /* 0x000fe400000010ff */
[C---:B-----5:R-:W-:Y:S01]  /*2f90*/  FADD.FTZ R4, R71.reuse, R4 ;  /* 0x0000000447047221 */ /* 0x060fe20000010000 */
[----:B------:R-:W-:Y:S01]  /*2fa0*/  F2FP.BF16.F32.PACK_AB R175, R71, R70 ;  /* 0x0000004647af723e */ /* 0x000fe200000010ff */
[----:B--2---:R-:W-:Y:S06]  /*2fb0*/  @!P0 BRA `(.L_x_9455) ;  /* 0x0000000000048947 */ /* 0x004fec0003800000 */
[----:B------:R-:W-:Y:S01]  /*2fc0*/  BPT.TRAP 0x1 ;  /* 0x000000040000795c */ /* 0x000fe20000300000 */
.L_x_9455:
[----:B------:R2:W3:Y:S01]  /*2fd0*/  SYNCS.PHASECHK.TRANS64.TRYWAIT P2, [R5+URZ+0x22850], R10 ;  /* 0x0228500a050075a7 */ /* 0x0004e2000804017f */
[----:B------:R-:W-:Y:S05]  /*2fe0*/  @!P0 BRA `(.L_x_9456) ;  /* 0x0000000000048947 */ /* 0x000fea0003800000 */
[----:B------:R-:W-:Y:S01]  /*2ff0*/  BPT.TRAP 0x1 ;  /* 0x000000040000795c */ /* 0x000fe20000300000 */
.L_x_9456:
[----:B---3--:R-:W-:Y:S05]  /*3000*/  @P2 BRA `(.L_x_9457) ;  /* 0x0000000000082947 */ /* 0x008fea0003800000 */
[----:B------:R-:W3:Y:S02]  /*3010*/  SYNCS.PHASECHK.TRANS64.TRYWAIT P2, [R5+URZ+0x22850], R10 ;  /* 0x0228500a050075a7 */ /* 0x000ee4000804017f */
[----:B---3--:R-:W-:Y:S05]  /*3020*/  @!P2 BRA `(.L_x_9458) ;  /* 0x000000b8000ca947 */ /* 0x008fea0003800000 */
.L_x_9457:
[----:B------:R-:W-:Y:S01]  /*3030*/  R2UR UR6, R7 ;  /* 0x00000000070672ca */ /* 0x000fe200000e0000 */
[----:B------:R4:W-:Y:S01]  /*3040*/  BAR.SYNC.DEFER_BLOCKING R8, 0x100 ;  /* 0x000400080000751d */ /* 0x0009e20000010000 */
[----:B------:R-:W-:Y:S01]  /*3050*/  UISETP.GE.AND UP0, UPT, UR42, 0x61, UPT ;  /* 0x000000612a00788c */ /* 0x000fe2000bf06270 */
[----:B0123--:R-:W-:-:S04]  /*3060*/  @!P1 VIADD R5, R5, 0x22860 ;  /* 0x0002286005059836 */ /* 0x00ffc80000000000 */
[----:B------:R-:W-:Y:S01]  /*3070*/  UMOV UR7, 0x40000040 ;  /* 0x4000004000077882 */ /* 0x000fe20000000000 */
[----:B------:R-:W-:Y:S02]  /*3080*/  PLOP3.LUT P2, PT, PT, PT, UP0, 0x80, 0x0 ;  /* 0x000000000000781c */ /* 0x000fe40003f4f008 */
[----:B------:R-:W-:-:S03]  /*3090*/  @!P1 PRMT R5, RZ, 0x654, R5 ;  /* 0x00000654ff059816 */ /* 0x000fc60000000005 */
[----:B------:R-:W-:-:S04]  /*30a0*/  UIADD3 UR6, UR6, 0x400, URZ ;  /* 0x0000040006067890 */ /* 0x000fc8000fffe03f */
[----:B------:R-:W-:-:S04]  /*30b0*/  USHF.R.U32.HI UR6, URZ, 0x4, UR6 ;  /* 0x000000043f067899 */ /* 0x000fc80008011606 */
[----:B------:R-:W-:-:S04]  /*30c0*/  ULOP3.LUT UR6, UR6, 0x3fff, URZ, 0xc0, !UPT ;  /* 0x00003fff06067892 */ /* 0x000fc8000f8ec03f */
[----:B------:R-:W-:Y:S01]  /*30d0*/  ULOP3.LUT UR21, UR6, 0x3000000, URZ, 0xfc, !UPT ;  /* 0x0300000006157892 */ /* 0x000fe2000f8efc3f */
[----:B------:R-:W-:-:S03]  /*30e0*/  WARPGROUP.ARRIVE ;  /* 0x00000000000079c5 */ /* 0x000fc60000000000 */
[----:B------:R-:W-:-:S07]  /*30f0*/  UIMAD UR11, UR37, 0xc00, UR21 ;  /* 0x00000c00250b78a4 */ /* 0x000fce000f8e0215 */
        /* <DEDUP_REMOVED lines=39> */
.L_x_9468:
        /* <DEDUP_REMOVED lines=8> */
[----:B0-----:R-:W-:Y:S11]  /*33f0*/  @!P0 BRA `(.L_x_9460) ;  /* 0x0000000000048947 */ /* 0x001ff60003800000 */
[----:B------:R-:W-:Y:S01]  /*3400*/  BPT.TRAP 0x1 ;  /* 0x000000040000795c */ /* 0x000fe20000300000 */
.L_x_9460:
[----:B------:R-:W0:Y:S01]  /*3410*/  S2UR UR7, SR_CgaCtaId ;  /* 0x00000000000779c3 */ /* 0x000e220000008800 */
[----:B------:R-:W-:Y:S01]  /*3420*/  UMOV UR6, 0x400 ;  /* 0x0000040000067882 */ /* 0x000fe20000000000 */
[----:B----4-:R-:W-:-:S05]  /*3430*/  IMAD.U32 R5, RZ, RZ, UR38 ;  /* 0x00000026ff057e24 */ /* 0x010fca000f8e00ff */
[----:B------:R-:W-:Y:S01]  /*3440*/  SHF.L.U32 R5, R5, 0x1f, RZ ;  /* 0x0000001f05057819 */ /* 0x000fe200000006ff */
[----:B0-----:R-:W-:-:S04]  /*3450*/  ULEA UR6, UR7, UR6, 0x18 ;  /* 0x0000000607067291 */ /* 0x001fc8000f8ec03f */
[----:B------:R-:W-:-:S09]  /*3460*/  ULEA UR23, UR37, UR6, 0x3 ;  /* 0x0000000625177291 */ /* 0x000fd2000f8e183f */
[----:B------:R0:W1:Y:S01]  /*3470*/  SYNCS.PHASECHK.TRANS64.TRYWAIT P3, [UR23+0x22830], R5 ;  /* 0x02283005ff0075a7 */ /* 0x0000620008060157 */
[----:B------:R-:W-:Y:S05]  /*3480*/  @!P0 BRA `(.L_x_9461) ;  /* 0x0000000000048947 */ /* 0x000fea0003800000 */
[----:B------:R-:W-:Y:S01]  /*3490*/  BPT.TRAP 0x1 ;  /* 0x000000040000795c */ /* 0x000fe20000300000 */
.L_x_9461:
[----:B-1----:R-:W-:Y:S05]  /*34a0*/  @P3 BRA `(.L_x_9462) ;  /* 0x0000000000083947 */ /* 0x002fea0003800000 */
[----:B------:R-:W1:Y:S02]  /*34b0*/  SYNCS.PHASECHK.TRANS64.TRYWAIT P3, [UR23+0x22830], R5 ;  /* 0x02283005ff0075a7 */ /* 0x000e640008060157 */
[----:B-1----:R-:W-:Y:S05]  /*34c0*/  @!P3 BRA `(.L_x_9463) ;  /* 0x000000b000f8b947 */ /* 0x002fea0003800000 */
.L_x_9462:
[----:B------:R-:W-:Y:S01]  /*34d0*/  UIMAD UR6, UR37, 0x300, UR20 ;  /* 0x00000300250678a4 */ /* 0x000fe2000f8e0214 */
[----:B------:R-:W-:Y:S01]  /*34e0*/  WARPGROUP.ARRIVE ;  /* 0x00000000000079c5 */ /* 0x000fe20000000000 */
[----:B------:R-:W-:Y:S01]  /*34f0*/  UMOV UR7, 0x40000040 ;  /* 0x4000004000077882 */ /* 0x000fe20000000000 */
[----:B------:R-:W-:Y:S01]  /*3500*/  UMOV UR11, 0x40000040 ;  /* 0x40000040000b7882 */ /* 0x000fe20000000000 */
[----:B------:R-:W-:-:S03]  /*3510*/  UIADD3 UR10, UR6, 0x2, URZ ;  /* 0x00000002060a7890 */ /* 0x000fc6000fffe03f */
[----:B------:R-:W2:Y:S01]  /*3520*/  S2R R213, SR_TID.X ;  /* 0x0000000000d57919 */ /* 0x000ea20000002100 */
[----:B------:R-:W-:Y:S01]  /*3530*/  UIADD3 UR14, UR6, 0x4, URZ ;  /* 0x00000004060e7890 */ /* 0x000fe2000fffe03f */
[----:B------:R-:W-:Y:S01]  /*3540*/  UMOV UR15, 0x40000040 ;  /* 0x40000040000f7882 */ /* 0x000fe20000000000 */
[----:B------:R-:W-:Y:S01]  /*3550*/  HGMMA.64x96x16.F32.BF16 R152, gdesc[UR4], RZ, !UPT, gsb0 ;  /* 0x01600000049879f0 */ /* 0x000fe2000c0018ff */
[----:B------:R-:W-:Y:S01]  /*3560*/  UIADD3 UR18, UR6, 0x6, URZ ;  /* 0x0000000606127890 */ /* 0x000fe2000fffe03f */
[----:B------:R-:W-:Y:S01]  /*3570*/  UMOV UR19, 0x40000040 ;  /* 0x4000004000137882 */ /* 0x000fe20000000000 */
[----:B--2---:R-:W-:Y:S01]  /*3580*/  SHF.R.U32.HI R213, RZ, 0x7, R213 ;  /* 0x00000007ffd57819 */ /* 0x004fe200000116d5 */
        /* <DEDUP_REMOVED lines=11> */
[----:B-1----:R-:W-:Y:S02]  /*3640*/  FMNMX.FTZ R0, R152, R7, !PT ;  /* 0x0000000798007209 */ /* 0x002fe40007810000 */
[----:B------:R-:W-:Y:S02]  /*3650*/  FMNMX.FTZ R8, R154, R210, !PT ;  /* 0x000000d29a087209 */ /* 0x000fe40007810000 */
        /* <DEDUP_REMOVED lines=35> */
[C---:B------:R-:W-:Y:S01]  /*3890*/  FMUL.FTZ R211, R0.reuse, UR10 ;  /* 0x0000000a00d37c20 */ /* 0x040fe20008410000 */
[----:B------:R-:W-:Y:S01]  /*38a0*/  FMNMX.FTZ R3, R171, R10, !PT ;  /* 0x0000000aab037209 */ /* 0x000fe20007810000 */
[----:B------:R-:W-:Y:S02]  /*38b0*/  FADD.FTZ R7, -R0, R7 ;  /* 0x0000000700077221 */ /* 0x000fe40000010100 */
[--C-:B------:R-:W-:Y:S01]  /*38c0*/  FFMA.FTZ R12, R156, UR10, -R211.reuse ;  /* 0x0000000a9c0c7c23 */ /* 0x100fe200080108d3 */
[----:B------:R-:W-:Y:S01]  /*38d0*/  FMNMX.FTZ R10, R174, R3, !PT ;  /* 0x00000003ae0a7209 */ /* 0x000fe20007810000 */
[--C-:B------:R-:W-:Y:S01]  /*38e0*/  FFMA.FTZ R164, R164, UR10, -R211.reuse ;  /* 0x0000000aa4a47c23 */ /* 0x100fe200080108d3 */
[----:B------:R-:W-:Y:S01]  /*38f0*/  FMUL.FTZ R7, R7, UR10 ;  /* 0x0000000a07077c20 */ /* 0x000fe20008410000 */
        /* <DEDUP_REMOVED lines=11> */
[--C-:B------:R-:W-:Y:S01]  /*39b0*/  FFMA.FTZ R13, R161, UR10, -R211.reuse ;  /* 0x0000000aa10d7c23 */ /* 0x100fe200080108d3 */
[--C-:B------:R-:W-:Y:S01]  /*39c0*/  FFMA.FTZ R15, R165, UR10, -R211.reuse ;  /* 0x0000000aa50f7c23 */ /* 0x100fe200080108d3 */
[----:B-1----:R-:W-:Y:S01]  /*39d0*/  FMNMX.FTZ R12, R182, R3, !PT ;  /* 0x00000003b60c7209 */ /* 0x002fe20007810000 */
        /* <DEDUP_REMOVED lines=10> */
[----:B------:R-:W3:Y:S01]  /*3a80*/  MUFU.EX2 R152, R152 ;  /* 0x0000009800987308 */ /* 0x000ee20000000800 */
[----:B------:R-:W-:Y:S01]  /*3a90*/  FMNMX.FTZ R3, R187, R12, !PT ;  /* 0x0000000cbb037209 */ /* 0x000fe20007810000 */
[--C-:B-1----:R-:W-:Y:S01]  /*3aa0*/  FFMA.FTZ R164, R176, UR10, -R211.reuse ;  /* 0x0000000ab0a47c23 */ /* 0x102fe200080108d3 */
[--C-:B------:R-:W-:Y:S01]  /*3ab0*/  FFMA.FTZ R173, R193, UR10, -R211.reuse ;  /* 0x0000000ac1ad7c23 */ /* 0x100fe200080108d3 */
[--C-:B------:R-:W-:Y:S01]  /*3ac0*/  FFMA.FTZ R196, R196, UR10, -R211.reuse ;  /* 0x0000000ac4c47c23 */ /* 0x100fe200080108d3 */
[----:B------:R-:W-:Y:S01]  /*3ad0*/  FMNMX.FTZ R12, R190, R3, !PT ;  /* 0x00000003be0c7209 */ /* 0x000fe20007810000 */
[-C--:B--2---:R-:W-:Y:S01]  /*3ae0*/  FMUL.FTZ R24, R24, R7.reuse ;  /* 0x0000000718187220 */ /* 0x084fe20000410000 */
[-C--:B------:R-:W-:Y:S01]  /*3af0*/  FMUL.FTZ R25, R25, R7.reuse ;  /* 0x0000000719197220 */ /* 0x080fe20000410000 */
[----:B------:R-:W1:Y:S01]  /*3b00*/  MUFU.EX2 R9, R9 ;  /* 0x0000000900097308 */ /* 0x000e620000000800 */
[----:B------:R-:W-:Y:S01]  /*3b10*/  FMNMX.FTZ R3, R191, R12, !PT ;  /* 0x0000000cbf037209 */ /* 0x000fe20007810000 */
[-C--:B------:R-:W-:Y:S01]  /*3b20*/  FMUL.FTZ R28, R28, R7.reuse ;  /* 0x000000071c1c7220 */ /* 0x080fe20000410000 */
[-C--:B------:R-:W-:Y:S01]  /*3b30*/  FMUL.FTZ R29, R29, R7.reuse ;  /* 0x000000071d1d7220 */ /* 0x080fe20000410000 */
[----:B------:R-:W-:Y:S01]  /*3b40*/  FMUL.FTZ R32, R32, R7 ;  /* 0x0000000720207220 */ /* 0x000fe20000410000 */
[----:B------:R-:W-:Y:S01]  /*3b50*/  FMNMX.FTZ R12, R194, R3, !PT ;  /* 0x00000003c20c7209 */ /* 0x000fe20007810000 */
[-C--:B------:R-:W-:Y:S01]  /*3b60*/  FMUL.FTZ R33, R33, R7.reuse ;  /* 0x0000000721217220 */ /* 0x080fe20000410000 */
[-C--:B------:R-:W-:Y:S01]  /*3b70*/  FMUL.FTZ R36, R36, R7.reuse ;  /* 0x0000000724247220 */ /* 0x080fe20000410000 */
[----:B------:R-:W2:Y:S01]  /*3b80*/  MUFU.EX2 R11, R11 ;  /* 0x0000000b000b7308 */ /* 0x000ea20000000800 */
[----:B------:R-:W-:Y:S01]  /*3b90*/  FMNMX.FTZ R3, R195, R12, !PT ;  /* 0x0000000cc3037209 */ /* 0x000fe20007810000 */
[----:B---3--:R-:W-:Y:S01]  /*3ba0*/  FFMA.FTZ R6, R7, R6, R152 ;  /* 0x0000000607067223 */ /* 0x008fe20000010098 */
[-C--:B------:R-:W-:Y:S01]  /*3bb0*/  FMUL.FTZ R37, R37, R7.reuse ;  /* 0x0000000725257220 */ /* 0x080fe20000410000 */
[----:B------:R-:W-:Y:S01]  /*3bc0*/  FMUL.FTZ R40, R40, R7 ;  /* 0x0000000728287220 */ /* 0x000fe20000410000 */
[----:B------:R-:W-:Y:S01]  /*3bd0*/  FMNMX.FTZ R14, R198, R3, !PT ;  /* 0x00000003c60e7209 */ /* 0x000fe20007810000 */
[-C--:B------:R-:W-:Y:S01]  /*3be0*/  FMUL.FTZ R41, R41, R7.reuse ;  /* 0x0000000729297220 */ /* 0x080fe20000410000 */
[-C--:B------:R-:W-:Y:S01]  /*3bf0*/  FMUL.FTZ R44, R44, R7.reuse ;  /* 0x000000072c2c7220 */ /* 0x080fe20000410000 */
[----:B------:R-:W3:Y:S01]  /*3c00*/  MUFU.EX2 R156, R156 ;  /* 0x0000009c009c7308 */ /* 0x000ee20000000800 */
[----:B------:R-:W-:Y:S01]  /*3c10*/  FMNMX.FTZ R3, R199, R14, !PT ;  /* 0x0000000ec7037209 */ /* 0x000fe20007810000 */
[--C-:B------:R-:W-:Y:S01]  /*3c20*/  FFMA.FTZ R14, R180, UR10, -R211.reuse ;  /* 0x0000000ab40e7c23 */ /* 0x100fe200080108d3 */
[-C--:B------:R-:W-:Y:S01]  /*3c30*/  FMUL.FTZ R45, R45, R7.reuse ;  /* 0x000000072d2d7220 */ /* 0x080fe20000410000 */
[-C--:B------:R-:W-:Y:S01]  /*3c40*/  FMUL.FTZ R48, R48, R7.reuse ;  /* 0x0000000730307220 */ /* 0x080fe20000410000 */
[-C--:B------:R-:W-:Y:S01]  /*3c50*/  FMUL.FTZ R49, R49, R7.reuse ;  /* 0x0000000731317220 */ /* 0x080fe20000410000 */
[----:B------:R-:W4:Y:S01]  /*3c60*/  SHFL.BFLY PT, R20, R3, 0x2, 0x1f ;  /* 0x0c401f0003147f89 */ /* 0x000f2200000e0000 */
        /* <DEDUP_REMOVED lines=23> */
[----:B----4-:R-:W-:Y:S01]  /*3de0*/  FMNMX.FTZ R176, R3, R20, !PT ;  /* 0x0000001403b07209 */ /* 0x010fe20007810000 */
[--C-:B------:R-:W-:Y:S01]  /*3df0*/  FFMA.FTZ R20, R188, UR10, -R211.reuse ;  /* 0x0000000abc147c23 */ /* 0x100fe200080108d3 */
[----:B------:R-:W4:Y:S01]  /*3e00*/  MUFU.EX2 R21, R21 ;  /* 0x0000001500157308 */ /* 0x000f220000000800 */
[-C--:B------:R-:W-:Y:S01]  /*3e10*/  FMUL.FTZ R92, R92, R7.reuse ;  /* 0x000000075c5c7220 */ /* 0x080fe20000410000 */
[-C--:B------:R-:W-:Y:S01]  /*3e20*/  FMUL.FTZ R93, R93, R7.reuse ;  /* 0x000000075d5d7220 */ /* 0x080fe20000410000 */
[----:B------:R-:W1:Y:S01]  /*3e30*/  SHFL.BFLY PT, R3, R176, 0x1, 0x1f ;  /* 0x0c201f00b0037f89 */ /* 0x000e6200000e0000 */
        /* <DEDUP_REMOVED lines=29> */
[----:B------:R-:W1:Y:S01]  /*4010*/  MUFU.EX2 R157, R157 ;  /* 0x0000009d009d7308 */ /* 0x000e620000000800 */
[----:B------:R-:W-:Y:S01]  /*4020*/  FADD.FTZ R177, -R3, R210 ;  /* 0x000000d203b17221 */ /* 0x000fe20000010100 */
[-C--:B------:R-:W-:Y:S01]  /*4030*/  FMUL.FTZ R141, R141, R7.reuse ;  /* 0x000000078d8d7220 */ /* 0x080fe20000410000 */
[--C-:B------:R-:W-:Y:S01]  /*4040*/  FFMA.FTZ R214, R187, UR10, -R189.reuse ;  /* 0x0000000abbd67c23 */ /* 0x100fe200080108bd */
[--C-:B------:R-:W-:Y:S01]  /*4050*/  FFMA.FTZ R187, R190, UR10, -R189.reuse ;  /* 0x0000000abebb7c23 */ /* 0x100fe200080108bd */
[--C-:B------:R-:W-:Y:S01]  /*4060*/  FFMA.FTZ R190, R191, UR10, -R189.reuse ;  /* 0x0000000abfbe7c23 */ /* 0x100fe200080108bd */
[----:B------:R-:W-:Y:S01]  /*4070*/  FADD.FTZ R191, R9, R6 ;  /* 0x0000000609bf7221 */ /* 0x000fe20000010000 */
[----:B------:R-:W-:Y:S01]  /*4080*/  FMUL.FTZ R177, R177, UR10 ;  /* 0x0000000ab1b17c20 */ /* 0x000fe20008410000 */
[----:B------:R-:W1:Y:S01]  /*4090*/  MUFU.EX2 R14, R14 ;  /* 0x0000000e000e7308 */ /* 0x000e620000000800 */
[----:B------:R-:W-:Y:S01]  /*40a0*/  FFMA.FTZ R180, R154, UR10, -R189 ;  /* 0x0000000a9ab47c23 */ /* 0x000fe200080108bd */
[----:B------:R-:W-:Y:S01]  /*40b0*/  FADD.FTZ R6, R8, R191 ;  /* 0x000000bf08067221 */ /* 0x000fe20000010000 */
[--C-:B------:R-:W-:Y:S01]  /*40c0*/  FFMA.FTZ R155, R155, UR10, -R189.reuse ;  /* 0x0000000a9b9b7c23 */ /* 0x100fe200080108bd */
[--C-:B------:R-:W-:Y:S01]  /*40d0*/  FFMA.FTZ R184, R158, UR10, -R189.reuse ;  /* 0x0000000a9eb87c23 */ /* 0x100fe200080108bd */
[----:B------:R-:W-:Y:S01]  /*40e0*/  FFMA.FTZ R159, R159, UR10, -R189 ;  /* 0x0000000a9f9f7c23 */ /* 0x000fe200080108bd */
[----:B------:R-:W-:Y:S01]  /*40f0*/  FADD.FTZ R191, R11, R6 ;  /* 0x000000060bbf7221 */ /* 0x000fe20000010000 */
[-C--:B------:R-:W-:Y:S01]  /*4100*/  FMUL.FTZ R144, R144, R7.reuse ;  /* 0x0000000790907220 */ /* 0x080fe20000410000 */
[----:B------:R-:W1:Y:S01]  /*4110*/  MUFU.EX2 R161, R161 ;  /* 0x000000a100a17308 */ /* 0x000e620000000800 */
[-C--:B------:R-:W-:Y:S01]  /*4120*/  FMUL.FTZ R145, R145, R7.reuse ;  /* 0x0000000791917220 */ /* 0x080fe20000410000 */
[----:B---3--:R-:W-:Y:S01]  /*4130*/  FADD.FTZ R6, R156, R191 ;  /* 0x000000bf9c067221 */ /* 0x008fe20000010000 */
[-C--:B------:R-:W-:Y:S01]  /*4140*/  FMUL.FTZ R148, R148, R7.reuse ;  /* 0x0000000794947220 */ /* 0x080fe20000410000 */
[----:B------:R-:W-:Y:S01]  /*4150*/  FMUL.FTZ R149, R149, R7 ;  /* 0x0000000795957220 */ /* 0x000fe20000410000 */
[--C-:B------:R-:W-:Y:S01]  /*4160*/  FFMA.FTZ R185, R162, UR10, -R189.reuse ;  /* 0x0000000aa2b97c23 */ /* 0x100fe200080108bd */
[----:B-----5:R-:W-:Y:S01]  /*4170*/  FADD.FTZ R191, R13, R6 ;  /* 0x000000060dbf7221 */ /* 0x020fe20000010000 */
[----:B------:R-:W-:Y:S01]  /*4180*/  FFMA.FTZ R188, R163, UR10, -R189 ;  /* 0x0000000aa3bc7c23 */ /* 0x000fe200080108bd */
[----:B------:R-:W3:Y:S01]  /*4190*/  MUFU.EX2 R168, R168 ;  /* 0x000000a800a87308 */ /* 0x000ee20000000800 */
[----:B------:R-:W-:Y:S01]  /*41a0*/  F2FP.BF16.F32.PACK_AB R152, R9, R152 ;  /* 0x000000980998723e */ /* 0x000fe200000010ff */
[----:B------:R-:W-:Y:S01]  /*41b0*/  FADD.FTZ R6, R10, R191 ;  /* 0x000000bf0a067221 */ /* 0x000fe20000010000 */
[--C-:B------:R-:W-:Y:S01]  /*41c0*/  FFMA.FTZ R163, R166, UR10, -R189.reuse ;  /* 0x0000000aa6a37c23 */ /* 0x100fe200080108bd */
[--C-:B------:R-:W-:Y:S01]  /*41d0*/  FFMA.FTZ R192, R167, UR10, -R189.reuse ;  /* 0x0000000aa7c07c23 */ /* 0x100fe200080108bd */
[--C-:B------:R-:W-:Y:S01]  /*41e0*/  FFMA.FTZ R167, R170, UR10, -R189.reuse ;  /* 0x0000000aaaa77c23 */ /* 0x100fe200080108bd */
[----:B0-----:R-:W-:Y:S01]  /*41f0*/  FADD.FTZ R191, R15, R6 ;  /* 0x000000060fbf7221 */ /* 0x001fe20000010000 */
[--C-:B------:R-:W-:Y:S01]  /*4200*/  FFMA.FTZ R210, R175, UR10, -R189.reuse ;  /* 0x0000000aafd27c23 */ /* 0x100fe200080108bd */
[----:B------:R-:W0:Y:S01]  /*4210*/  MUFU.EX2 R165, R165 ;  /* 0x000000a500a57308 */ /* 0x000e220000000800 */
[----:B------:R-:W-:Y:S01]  /*4220*/  FFMA.FTZ R175, R178, UR10, -R189 ;  /* 0x0000000ab2af7c23 */ /* 0x000fe200080108bd */
[----:B------:R-:W-:Y:S01]  /*4230*/  FADD.FTZ R6, R160, R191 ;  /* 0x000000bfa0067221 */ /* 0x000fe20000010000 */
[--C-:B------:R-:W-:Y:S01]  /*4240*/  FFMA.FTZ R212, R179, UR10, -R189.reuse ;  /* 0x0000000ab3d47c23 */ /* 0x100fe200080108bd */
[--C-:B------:R-:W-:Y:S01]  /*4250*/  FFMA.FTZ R179, R182, UR10, -R189.reuse ;  /* 0x0000000ab6b37c23 */ /* 0x100fe200080108bd */
[--C-:B------:R-:W-:Y:S01]  /*4260*/  FFMA.FTZ R182, R183, UR10, -R189.reuse ;  /* 0x0000000ab7b67c23 */ /* 0x100fe200080108bd */
[----:B----4-:R-:W-:Y:S01]  /*4270*/  FADD.FTZ R191, R21, R6 ;  /* 0x0000000615bf7221 */ /* 0x010fe20000010000 */
[----:B------:R-:W-:Y:S01]  /*4280*/  FFMA.FTZ R183, R186, UR10, -R189 ;  /* 0x0000000abab77c23 */ /* 0x000fe200080108bd */
[----:B------:R-:W4:Y:S01]  /*4290*/  MUFU.EX2 R20, R20 ;  /* 0x0000001400147308 */ /* 0x000f220000000800 */
[----:B------:R-:W-:-:S02]  /*42a0*/  IMAD.U32 R186, RZ, RZ, UR23 ;  /* 0x00000017ffba7e24 */ /* 0x000fc4000f8e00ff */
[----:B------:R-:W-:Y:S01]  /*42b0*/  FADD.FTZ R6, R12, R191 ;  /* 0x000000bf0c067221 */ /* 0x000fe20000010000 */
[----:B------:R-:W-:Y:S01]  /*42c0*/  IADD3 R178, -R213, 0xb, RZ ;  /* 0x0000000bd5b27810 */ /* 0x000fe20007ffe1ff */
[--C-:B------:R-:W-:Y:S01]  /*42d0*/  FFMA.FTZ R194, R194, UR10, -R189.reuse ;  /* 0x0000000ac2c27c23 */ /* 0x100fe200080108bd */
[----:B------:R-:W-:Y:S02]  /*42e0*/  @!P1 VIADD R154, R186, 0x22840 ;  /* 0x00022840ba9a9836 */ /* 0x000fe40000000000 */
[----:B------:R-:W-:Y:S01]  /*42f0*/  FADD.FTZ R191, R153, R6 ;  /* 0x0000000699bf7221 */ /* 0x000fe20000010000 */
[--C-:B------:R-:W-:Y:S01]  /*4300*/  FFMA.FTZ R195, R195, UR10, -R189.reuse ;  /* 0x0000000ac3c37c23 */ /* 0x100fe200080108bd */
[----:B------:R-:W5:Y:S01]  /*4310*/  MUFU.EX2 R169, R169 ;  /* 0x000000a900a97308 */ /* 0x000f620000000800 */
[----:B------:R-:W-:Y:S01]  /*4320*/  FFMA.FTZ R198, R198, UR10, -R189 ;  /* 0x0000000ac6c67c23 */ /* 0x000fe200080108bd */
[----:B--2---:R-:W-:Y:S01]  /*4330*/  FADD.FTZ R6, R164, R191 ;  /* 0x000000bfa4067221 */ /* 0x004fe20000010000 */
[----:B------:R-:W-:Y:S01]  /*4340*/  @!P1 PRMT R154, RZ, 0x654, R154 ;  /* 0x00000654ff9a9816 */ /* 0x000fe2000000009a */
[----:B------:R-:W-:Y:S01]  /*4350*/  FFMA.FTZ R199, R199, UR10, -R189 ;  /* 0x0000000ac7c77c23 */ /* 0x000fe200080108bd */
[----:B------:R2:W-:Y:S06]  /*4360*/  BAR.ARV R178, 0x100 ;  /* 0x000400b20000751d */ /* 0x0005ec0000002000 */
[----:B-1----:R-:W-:Y:S01]  /*4370*/  FADD.FTZ R191, R157, R6 ;  /* 0x000000069dbf7221 */ /* 0x002fe20000010000 */
[----:B------:R-:W1:Y:S01]  /*4380*/  MUFU.EX2 R172, R172 ;  /* 0x000000ac00ac7308 */ /* 0x000e620000000800 */
[----:B------:R3:W-:Y:S01]  /*4390*/  @!P1 SYNCS.ARRIVE.TRANS64.RED.A1T0 RZ, [R154+URZ], RZ ;  /* 0x000000ff9aff99a7 */ /* 0x0007e2000810043f */
[----:B------:R-:W-:Y:S01]  /*43a0*/  FFMA.FTZ R181, R197, UR10, -R211 ;  /* 0x0000000ac5b57c23 */ /* 0x000fe200080108d3 */
[----:B------:R-:W-:Y:S01]  /*43b0*/  FADD.FTZ R6, R14, R191 ;  /* 0x000000bf0e067221 */ /* 0x000fe20000010000 */
[----:B------:R-:W-:-:S02]  /*43c0*/  F2FP.BF16.F32.PACK_AB R158, R15, R10 ;  /* 0x0000000a0f9e723e */ /* 0x000fc400000010ff */
[----:B------:R-:W-:Y:S01]  /*43d0*/  F2FP.BF16.F32.PACK_AB R162, R153, R12 ;  /* 0x0000000c99a2723e */ /* 0x000fe200000010ff */
[----:B------:R-:W-:Y:S01]  /*43e0*/  FADD.FTZ R191, R161, R6 ;  /* 0x00000006a1bf7221 */ /* 0x000fe20000010000 */
[----:B------:R-:W2:Y:S01]  /*43f0*/  MUFU.EX2 R173, R173 ;  /* 0x000000ad00ad7308 */ /* 0x000ea20000000800 */
[----:B---3--:R-:W-:Y:S02]  /*4400*/  F2FP.BF16.F32.PACK_AB R154, R11, R8 ;  /* 0x000000080b9a723e */ /* 0x008fe400000010ff */
[----:B------:R-:W-:Y:S01]  /*4410*/  FADD.FTZ R6, R168, R191 ;  /* 0x000000bfa8067221 */ /* 0x000fe20000010000 */
[----:B------:R-:W-:Y:S02]  /*4420*/  F2FP.BF16.F32.PACK_AB R166, R161, R14 ;  /* 0x0000000ea1a6723e */ /* 0x000fe400000010ff */
[C---:B0-----:R-:W-:Y:S01]  /*4430*/  F2FP.BF16.F32.PACK_AB R168, R165.reuse, R168 ;  /* 0x000000a8a5a8723e */ /* 0x041fe200000010ff */
[----:B------:R-:W-:Y:S01]  /*4440*/  FADD.FTZ R191, R165, R6 ;  /* 0x00000006a5bf7221 */ /* 0x000fe20000010000 */
[----:B------:R-:W0:Y:S01]  /*4450*/  MUFU.EX2 R177, R177 ;  /* 0x000000b100b17308 */ /* 0x000e220000000800 */
[----:B------:R-:W-:-:S02]  /*4460*/  F2FP.BF16.F32.PACK_AB R164, R157, R164 ;  /* 0x000000a49da4723e */ /* 0x000fc400000010ff */
[----:B----4-:R-:W-:Y:S01]  /*4470*/  FADD.FTZ R6, R20, R191 ;  /* 0x000000bf14067221 */ /* 0x010fe20000010000 */
[----:B-----5:R-:W-:Y:S02]  /*4480*/  F2FP.BF16.F32.PACK_AB R170, R169, R20 ;  /* 0x00000014a9aa723e */ /* 0x020fe400000010ff */
[----:B------:R-:W-:Y:S01]  /*4490*/  F2FP.BF16.F32.PACK_AB R156, R13, R156 ;  /* 0x0000009c0d9c723e */ /* 0x000fe200000010ff */
[----:B------:R-:W-:Y:S01]  /*44a0*/  FADD.FTZ R7, R169, R6 ;  /* 0x00000006a9077221 */ /* 0x000fe20000010000 */
[----:B------:R-:W3:Y:S01]  /*44b0*/  MUFU.EX2 R180, R180 ;  /* 0x000000b400b47308 */ /* 0x000ee20000000800 */
[----:B------:R-:W-:Y:S02]  /*44c0*/  F2FP.BF16.F32.PACK_AB R160, R21, R160 ;  /* 0x000000a015a0723e */ /* 0x000fe400000010ff */
[----:B-1----:R-:W-:Y:S01]  /*44d0*/  FADD.FTZ R6, R172, R7 ;  /* 0x00000007ac067221 */ /* 0x002fe20000010000 */
[----:B--2---:R-:W-:-:S03]  /*44e0*/  F2FP.BF16.F32.PACK_AB R172, R173, R172 ;  /* 0x000000acadac723e */ /* 0x004fc600000010ff */
[----:B------:R-:W-:Y:S01]  /*44f0*/  FADD.FTZ R9, R173, R6 ;  /* 0x00000006ad097221 */ /* 0x000fe20000010000 */
[----:B------:R1:W2:Y:S01]  /*4500*/  MUFU.EX2 R176, R196 ;  /* 0x000000c400b07308 */ /* 0x0002a20000000800 */
        /* <DEDUP_REMOVED lines=9> */
[--C-:B-1----:R-:W-:Y:S01]  /*45a0*/  FFMA.FTZ R196, R171, UR10, -R189.reuse ;  /* 0x0000000aabc47c23 */ /* 0x102fe200080108bd */
[----:B------:R-:W-:Y:S01]  /*45b0*/  FFMA.FTZ R171, R174, UR10, -R189 ;  /* 0x0000000aaeab7c23 */ /* 0x000fe200080108bd */
[-C--:B------:R-:W-:Y:S01]  /*45c0*/  FMUL.FTZ R39, R39, R177.reuse ;  /* 0x000000b127277220 */ /* 0x080fe20000410000 */
[-C--:B------:R-:W-:Y:S01]  /*45d0*/  FMUL.FTZ R42, R42, R177.reuse ;  /* 0x000000b12a2a7220 */ /* 0x080fe20000410000 */
[-C--:B------:R-:W-:Y:S01]  /*45e0*/  FMUL.FTZ R43, R43, R177.reuse ;  /* 0x000000b12b2b7220 */ /* 0x080fe20000410000 */
[-C--:B------:R-:W-:Y:S01]  /*45f0*/  FMUL.FTZ R46, R46, R177.reuse ;  /* 0x000000b12e2e7220 */ /* 0x080fe20000410000 */
[----:B------:R-:W1:Y:S01]  /*4600*/  MUFU.EX2 R184, R184 ;  /* 0x000000b800b87308 */ /* 0x000e620000000800 */
        /* <DEDUP_REMOVED lines=75> */
[----:B------:R-:W-:Y:S01]  /*4ac0*/  FMUL.FTZ R151, R151, R177 ;  /* 0x000000b197977220 */ /* 0x000fe20000410000 */
[----:B------:R-:W-:-:S03]  /*4ad0*/  F2FP.BF16.F32.PACK_AB R157, R188, R185 ;  /* 0x000000b9bc9d723e */ /* 0x000fc600000010ff */
        /* <DEDUP_REMOVED lines=31> */
[----:B0-----:R-:W-:Y:S01]  /*4cd0*/  FADD.FTZ R9, R7, R4 ;  /* 0x0000000407097221 */ /* 0x001fe20000010000 */
[C---:B-1----:R-:W-:Y:S01]  /*4ce0*/  FADD.FTZ R6, R181.reuse, R6 ;  /* 0x00000006b5067221 */ /* 0x042fe20000010000 */
[----:B------:R-:W-:Y:S02]  /*4cf0*/  F2FP.BF16.F32.PACK_AB R174, R181, R176 ;  /* 0x000000b0b5ae723e */ /* 0x000fe400000010ff */
[C---:B--2---:R-:W-:Y:S01]  /*4d00*/  FADD.FTZ R4, R10.reuse, R9 ;  /* 0x000000090a047221 */ /* 0x044fe20000010000 */
[----:B------:R-:W-:Y:S01]  /*4d10*/  F2FP.BF16.F32.PACK_AB R175, R10, R7 ;  /* 0x000000070aaf723e */ /* 0x000fe200000010ff */
[----:B------:R-:W-:Y:S06]  /*4d20*/  @!P0 BRA `(.L_x_9464) ;  /* 0x0000000000048947 */ /* 0x000fec0003800000 */
[----:B------:R-:W-:Y:S01]  /*4d30*/  BPT.TRAP 0x1 ;  /* 0x000000040000795c */ /* 0x000fe20000300000 */
.L_x_9464:
[----:B------:R0:W1:Y:S01]  /*4d40*/  SYNCS.PHASECHK.TRANS64.TRYWAIT P3, [UR23+0x22850], R5 ;  /* 0x02285005ff0075a7 */ /* 0x0000620008060157 */
[----:B------:R-:W-:Y:S05]  /*4d50*/  @!P0 BRA `(.L_x_9465) ;  /* 0x0000000000048947 */ /* 0x000fea0003800000 */
[----:B------:R-:W-:Y:S01]  /*4d60*/  BPT.TRAP 0x1 ;  /* 0x000000040000795c */ /* 0x000fe20000300000 */
.L_x_9465:
[----:B-1----:R-:W-:Y:S05]  /*4d70*/  @P3 BRA `(.L_x_9466) ;  /* 0x0000000000083947 */ /* 0x002fea0003800000 */
[----:B------:R-:W1:Y:S02]  /*4d80*/  SYNCS.PHASECHK.TRANS64.TRYWAIT P3, [UR23+0x22850], R5 ;  /* 0x02285005ff0075a7 */ /* 0x000e640008060157 */
[----:B-1----:R-:W-:Y:S05]  /*4d90*/  @!P3 BRA `(.L_x_9467) ;  /* 0x0000009800dcb947 */ /* 0x002fea0003800000 */
.L_x_9466:
[----:B------:R-:W2:Y:S01]  /*4da0*/  S2R R7, SR_TID.X ;  /* 0x0000000000077919 */ /* 0x000ea20000002100 */
[----:B------:R-:W-:Y:S01]  /*4db0*/  UIMAD UR11, UR37, 0xc00, UR21 ;  /* 0x00000c00250b78a4 */ /* 0x000fe2000f8e0215 */
[----:B-1----:R-:W-:Y:S01]  /*4dc0*/  @!P1 VIADD R186, R186, 0x22860 ;  /* 0x00022860baba9836 */ /* 0x002fe20000000000 */
[----:B------:R-:W-:Y:S01]  /*4dd0*/  UMOV UR7, 0x40000040 ;  /* 0x4000004000077882 */ /* 0x000fe20000000000 */
[----:B------:R-:W-:-:S03]  /*4de0*/  IMAD.MOV.U32 R210, RZ, RZ, R3 ;  /* 0x000000ffffd27224 */ /* 0x000fc600078e0003 */
[----:B------:R-:W-:Y:S01]  /*4df0*/  @!P1 PRMT R186, RZ, 0x654, R186 ;  /* 0x00000654ffba9816 */ /* 0x000fe200000000ba */
[----:B------:R-:W-:Y:S01]  /*4e00*/  UMOV UR6, UR11 ;  /* 0x0000000b00067c82 */ /* 0x000fe20008000000 */
[----:B--2---:R-:W-:-:S05]  /*4e10*/  SHF.R.U32.HI R7, RZ, 0x7, R7 ;  /* 0x00000007ff077819 */ /* 0x004fca0000011607 */
[----:B0-----:R-:W-:Y:S02]  /*4e20*/  VIADD R5, R7, 0x8 ;  /* 0x0000000807057836 */ /* 0x001fe40000000000 */
[----:B------:R-:W-:-:S03]  /*4e30*/  IMAD.MOV.U32 R7, RZ, RZ, R0 ;  /* 0x000000ffff077224 */ /* 0x000fc600078e0000 */
        /* <DEDUP_REMOVED lines=36> */
.L_x_9459:
[----:B0---4-:R-:W0:Y:S01]  /*5080*/  SHFL.BFLY PT, R5, R6, 0x2, 0x1f ;  /* 0x0c401f0006057f89 */ /* 0x011e2200000e0000 */
[----:B------:R-:W-:Y:S01]  /*5090*/  IMAD.MOV.U32 R9, RZ, RZ, RZ ;  /* 0x000000ffff097224 */ /* 0x000fe200078e00ff */
[----:B------:R-:W-:Y:S01]  /*50a0*/  UIADD3 UR37, UR37, 0x1, URZ ;  /* 0x0000000125257890 */ /* 0x000fe2000fffe03f */
[----:B------:R-:W-:Y:S01]  /*50b0*/  IMAD.U32 R13, RZ, RZ, UR10 ;  /* 0x0000000aff0d7e24 */ /* 0x000fe2000f8e00ff */
[----:B------:R-:W1:Y:S01]  /*50c0*/  SHFL.BFLY PT, R7, R4, 0x2, 0x1f ;  /* 0x0c401f0004077f89 */ /* 0x000e6200000e0000 */
[----:B------:R2:W-:Y:S06]  /*50d0*/  BAR.ARV R178, 0x100 ;  /* 0x000400b20000751d */ /* 0x0005ec0000002000 */
[----:B------:R-:W-:-:S02]  /*50e0*/  UISETP.NE.AND UP0, UPT, UR37, 0x2, UPT ;  /* 0x000000022500788c */ /* 0x000fc4000bf05270 */
[----:B------:R-:W-:Y:S06]  /*50f0*/  BAR.ARV 0x8, 0x180 ;  /* 0x0206000000007b1d */ /* 0x000fec0000002000 */
[----:B------:R-:W-:Y:S01]  /*5100*/  USEL UR4, URZ, 0x1, UP0 ;  /* 0x000000013f047887 */ /* 0x000fe20008000000 */
[----:B------:R-:W-:Y:S01]  /*5110*/  PLOP3.LUT P0, PT, PT, PT, PT, 0x8, 0x0 ;  /* 0x000000000000781c */ /* 0x000fe20003f0e170 */
[----:B0-----:R-:W-:Y:S01]  /*5120*/  FADD.FTZ R5, R5, R6 ;  /* 0x0000000605057221 */ /* 0x001fe20000010000 */
[----:B------:R-:W-:Y:S02]  /*5130*/  UIADD3 UR47, UR47, 0x1, URZ ;  /* 0x000000012f2f7890 */ /* 0x000fe4000fffe03f */
[----:B------:R-:W-:Y:S01]  /*5140*/  USEL UR37, UR37, URZ, UP0 ;  /* 0x0000003f25257287 */ /* 0x000fe20008000000 */
[----:B-1----:R-:W-:Y:S01]  /*5150*/  FADD.FTZ R7, R7, R4 ;  /* 0x0000000407077221 */ /* 0x002fe20000010000 */
[----:B------:R-:W0:Y:S01]  /*5160*/  SHFL.BFLY PT, R8, R5, 0x1, 0x1f ;  /* 0x0c201f0005087f89 */ /* 0x000e2200000e0000 */
[----:B------:R-:W-:Y:S01]  /*5170*/  IMAD.MOV.U32 R4, RZ, RZ, RZ ;  /* 0x000000ffff047224 */ /* 0x000fe200078e00ff */
[----:B------:R-:W-:Y:S01]  /*5180*/  ULOP3.LUT UR38, UR38, UR4, URZ, 0x3c, !UPT ;  /* 0x0000000426267292 */ /* 0x000fe2000f8e3c3f */
[----:B0-----:R-:W-:Y:S01]  /*5190*/  FADD.FTZ R10, R5, R8 ;  /* 0x00000008050a7221 */ /* 0x001fe20000010000 */
[----:B------:R-:W-:Y:S01]  /*51a0*/  IMAD.U32 R5, RZ, RZ, UR10 ;  /* 0x0000000aff057e24 */ /* 0x000fe2000f8e00ff */
[----:B------:R-:W0:Y:S03]  /*51b0*/  SHFL.BFLY PT, R8, R7, 0x1, 0x1f ;  /* 0x0c201f0007087f89 */ /* 0x000e2600000e0000 */
[----:B------:R-:W-:-:S13]  /*51c0*/  FSETP.NE.FTZ.AND P1, PT, R10, RZ, PT ;  /* 0x000000ff0a00720b */ /* 0x000fda0003f35000 */
[----:B------:R-:W1:Y:S01]  /*51d0*/  @P1 MUFU.LG2 R6, R10 ;  /* 0x0000000a00061308 */ /* 0x000e620000000c00 */
[----:B------:R-:W-:Y:S01]  /*51e0*/  @P1 FMUL.FTZ R5, R5, 0.69314718246459960938 ;  /* 0x3f31721805051820 */ /* 0x000fe20000410000 */
[----:B0-----:R-:W-:-:S06]  /*51f0*/  FADD.FTZ R11, R7, R8 ;  /* 0x00000008070b7221 */ /* 0x001fcc0000010000 */
[----:B------:R-:W0:Y:S01]  /*5200*/  @P1 MUFU.RCP R9, R10 ;  /* 0x0000000a00091308 */ /* 0x000e220000001000 */
[----:B------:R-:W-:Y:S01]  /*5210*/  IMAD.MOV.U32 R8, RZ, RZ, -0x800000 ;  /* 0xff800000ff087424 */ /* 0x000fe200078e00ff */
[----:B------:R-:W-:Y:S01]  /*5220*/  FSETP.NE.FTZ.AND P2, PT, R11, RZ, PT ;  /* 0x000000ff0b00720b */ /* 0x000fe20003f55000 */
[----:B-1----:R-:W-:-:S12]  /*5230*/  @P1 FMUL.FTZ R6, R6, 0.69314718246459960938 ;  /* 0x3f31721806061820 */ /* 0x002fd80000410000 */
[----:B------:R-:W1:Y:S01]  /*5240*/  @P2 MUFU.LG2 R7, R11 ;  /* 0x0000000b00072308 */ /* 0x000e620000000c00 */
[----:B------:R-:W-:Y:S01]  /*5250*/  @P2 FMUL.FTZ R13, R13, 0.69314718246459960938 ;  /* 0x3f3172180d0d2820 */ /* 0x000fe20000410000 */
[-C--:B0-----:R-:W-:Y:S01]  /*5260*/  FMUL.FTZ R24, R24, R9.reuse ;  /* 0x0000000918187220 */ /* 0x081fe20000410000 */
[-C--:B------:R-:W-:Y:S01]  /*5270*/  FMUL.FTZ R25, R25, R9.reuse ;  /* 0x0000000919197220 */ /* 0x080fe20000410000 */
[-C--:B------:R-:W-:Y:S01]  /*5280*/  FMUL.FTZ R28, R28, R9.reuse ;  /* 0x000000091c1c7220 */ /* 0x080fe20000410000 */
[-C--:B------:R-:W-:Y:S01]  /*5290*/  FMUL.FTZ R29, R29, R9.reuse ;  /* 0x000000091d1d7220 */ /* 0x080fe20000410000 */
[-C--:B------:R-:W-:Y:S01]  /*52a0*/  FMUL.FTZ R32, R32, R9.reuse ;  /* 0x0000000920207220 */ /* 0x080fe20000410000 */
[-C--:B------:R-:W-:Y:S01]  /*52b0*/  FMUL.FTZ R33, R33, R9.reuse ;  /* 0x0000000921217220 */ /* 0x080fe20000410000 */
[----:B------:R-:W0:Y:S01]  /*52c0*/  @P2 MUFU.RCP R4, R11 ;  /* 0x0000000b00042308 */ /* 0x000e220000001000 */
        /* <DEDUP_REMOVED lines=59> */
[----:B0-----:R-:W-:Y:S01]  /*5680*/  FMUL.FTZ R10, R83, R4 ;  /* 0x00000004530a7220 */ /* 0x001fe20000410000 */
[----:B------:R-:W-:-:S02]  /*5690*/  IMAD.MOV.U32 R9, RZ, RZ, -0x800000 ;  /* 0xff800000ff097424 */ /* 0x000fc400078e00ff */
        /* <DEDUP_REMOVED lines=64> */
[----:B--2---:R-:W-:-:S07]  /*5aa0*/  @P2 FFMA.FTZ R8, R13, R3, R20 ;  /* 0x000000030d082223 */ /* 0x004fce0000010014 */
.L_x_9448:
        /* <DEDUP_REMOVED lines=41> */
[C---:B------:R-:W-:Y:S01]  /*5d40*/  IADD3 R179, P4, R114.reuse, 0x60, RZ ;  /* 0x0000006072b37810 */ /* 0x040fe20007f9e0ff */
[--C-:B------:R-:W-:Y:S01]  /*5d50*/  IMAD.X R21, RZ, RZ, R115.reuse, P1 ;  /* 0x000000ffff157224 */ /* 0x100fe200008e0673 */
[C---:B------:R-:W-:Y:S01]  /*5d60*/  LOP3.LUT R13, R114.reuse, 0x380, RZ, 0xc0, !PT ;  /* 0x00000380720d7812 */ /* 0x040fe200078ec0ff */
        /* <DEDUP_REMOVED lines=13> */
[----:B------:R-:W-:Y:S01]  /*5e40*/  IMAD.X R79, RZ, RZ, R115, P1 ;  /* 0x000000ffff4f7224 */ /* 0x000fe200008e0673 */
[----:B------:R-:W-:-:S02]  /*5e50*/  SHF.R.U64 R13, R13, 0x3, RZ ;  /* 0x000000030d0d7819 */ /* 0x000fc400000012ff */
[----:B------:R-:W-:Y:S02]  /*5e60*/  LOP3.LUT R38, R179, 0x380, RZ, 0xc0, !PT ;  /* 0x00000380b3267812 */ /* 0x000fe400078ec0ff */
[C---:B------:R-:W-:Y:S02]  /*5e70*/  IADD3 R193, P4, R114.reuse, 0x8040, RZ ;  /* 0x0000804072c17810 */ /* 0x040fe40007f9e0ff */
[----:B------:R-:W-:Y:S02]  /*5e80*/  LOP3.LUT R46, R181, 0x380, RZ, 0xc0, !PT ;  /* 0x00000380b52e7812 */ /* 0x000fe400078ec0ff */
[C---:B------:R-:W-:Y:S01]  /*5e90*/  IADD3 R191, P0, R114.reuse, 0x8020, RZ ;  /* 0x0000802072bf7810 */ /* 0x040fe20007f1e0ff */
[--C-:B------:R-:W-:Y:S01]  /*5ea0*/  IMAD.X R99, RZ, RZ, R115.reuse, P4 ;  /* 0x000000ffff637224 */ /* 0x100fe200020e0673 */
[----:B------:R-:W-:Y:S02]  /*5eb0*/  IADD3 R197, P6, R114, 0xc000, RZ ;  /* 0x0000c00072c57810 */ /* 0x000fe40007fde0ff */
[----:B------:R-:W-:Y:S01]  /*5ec0*/  SHF.R.U64 R20, R20, 0x3, RZ ;  /* 0x0000000314147819 */ /* 0x000fe200000012ff */
[--C-:B------:R-:W-:Y:S01]  /*5ed0*/  IMAD.X R95, RZ, RZ, R115.reuse, P0 ;  /* 0x000000ffff5f7224 */ /* 0x100fe200000e0673 */
[----:B------:R-:W-:Y:S01]  /*5ee0*/  LOP3.LUT R54, R183, 0x380, RZ, 0xc0, !PT ;  /* 0x00000380b7367812 */ /* 0x000fe200078ec0ff */
[----:B------:R-:W-:Y:S01]  /*5ef0*/  IMAD.X R107, RZ, RZ, R115, P6 ;  /* 0x000000ffff6b7224 */ /* 0x000fe200030e0673 */
[----:B------:R-:W-:-:S02]  /*5f00*/  IADD3 R195, P3, R114, 0x8060, RZ ;  /* 0x0000806072c37810 */ /* 0x000fc40007f7e0ff */
[C---:B------:R-:W-:Y:S02]  /*5f10*/  IADD3 R3, P5, R114.reuse, 0xc020, RZ ;  /* 0x0000c02072037810 */ /* 0x040fe40007fbe0ff */
[C---:B------:R-:W-:Y:S01]  /*5f20*/  IADD3 R174, P2, R114.reuse, 0xc040, RZ ;  /* 0x0000c04072ae7810 */ /* 0x040fe20007f5e0ff */
[--C-:B------:R-:W-:Y:S01]  /*5f30*/  IMAD.X R103, RZ, RZ, R115.reuse, P3 ;  /* 0x000000ffff677224 */ /* 0x100fe200018e0673 */
[----:B------:R-:W-:Y:S01]  /*5f40*/  IADD3 R6, P1, R114, 0xc060, RZ ;  /* 0x0000c06072067810 */ /* 0x000fe20007f3e0ff */
[--C-:B------:R-:W-:Y:S01]  /*5f50*/  IMAD.X R111, RZ, RZ, R115.reuse, P5 ;  /* 0x000000ffff6f7224 */ /* 0x100fe200028e0673 */
[----:B------:R-:W-:Y:S02]  /*5f60*/  SHF.R.U64 R30, R30, 0x3, RZ ;  /* 0x000000031e1e7819 */ /* 0x000fe400000012ff */
[----:B------:R-:W-:Y:S01]  /*5f70*/  LOP3.LUT R62, R185, 0x380, RZ, 0xc0, !PT ;  /* 0x00000380b93e7812 */ /* 0x000fe200078ec0ff */
[--C-:B------:R-:W-:Y:S01]  /*5f80*/  IMAD.X R15, RZ, RZ, R115.reuse, P1 ;  /* 0x000000ffff0f7224 */ /* 0x100fe200008e0673 */
[----:B------:R-:W-:Y:S01]  /*5f90*/  LOP3.LUT R114, R13, R114, RZ, 0x3c, !PT ;  /* 0x000000720d727212 */ /* 0x000fe200078e3cff */
[----:B------:R-:W-:Y:S01]  /*5fa0*/  IMAD.X R13, RZ, RZ, R115, P2 ;  /* 0x000000ffff0d7224 */ /* 0x000fe200010e0673 */
[----:B------:R-:W-:-:S02]  /*5fb0*/  SHF.R.U64 R38, R38, 0x3, RZ ;  /* 0x0000000326267819 */ /* 0x000fc400000012ff */
[----:B------:R-:W-:Y:S02]  /*5fc0*/  LOP3.LUT R70, R187, 0x380, RZ, 0xc0, !PT ;  /* 0x00000380bb467812 */ /* 0x000fe400078ec0ff */
[----:B------:R-:W-:Y:S02]  /*5fd0*/  SHF.R.U64 R46, R46, 0x3, RZ ;  /* 0x000000032e2e7819 */ /* 0x000fe400000012ff */
[----:B------:R-:W-:Y:S02]  /*5fe0*/  LOP3.LUT R78, R189, 0x380, RZ, 0xc0, !PT ;  /* 0x00000380bd4e7812 */ /* 0x000fe400078ec0ff */
[----:B------:R-:W-:Y:S02]  /*5ff0*/  LOP3.LUT R98, R193, 0x380, RZ, 0xc0, !PT ;  /* 0x00000380c1627812 */ /* 0x000fe400078ec0ff */
[----:B------:R-:W-:Y:S02]  /*6000*/  LOP3.LUT R20, R20, R175, RZ, 0x3c, !PT ;  /* 0x000000af14147212 */ /* 0x000fe400078e3cff */
[----:B------:R-:W-:-:S02]  /*6010*/  SHF.R.U64 R54, R54, 0x3, RZ ;  /* 0x0000000336367819 */ /* 0x000fc400000012ff */
[----:B------:R-:W-:Y:S02]  /*6020*/  LOP3.LUT R94, R191, 0x380, RZ, 0xc0, !PT ;  /* 0x00000380bf5e7812 */ /* 0x000fe400078ec0ff */
[----:B------:R-:W-:Y:S02]  /*6030*/  LOP3.LUT R106, R197, 0x380, RZ, 0xc0, !PT ;  /* 0x00000380c56a7812 */ /* 0x000fe400078ec0ff */
[----:B------:R-:W-:Y:S02]  /*6040*/  LOP3.LUT R30, R30, R177, RZ, 0x3c, !PT ;  /* 0x000000b11e1e7212 */ /* 0x000fe400078e3cff */
[----:B------:R-:W-:Y:S02]  /*6050*/  SHF.R.U64 R62, R62, 0x3, RZ ;  /* 0x000000033e3e7819 */ /* 0x000fe400000012ff */
[----:B------:R-:W-:Y:S02]  /*6060*/  LOP3.LUT R38, R38, R179, RZ, 0x3c, !PT ;  /* 0x000000b326267212 */ /* 0x000fe400078e3cff */
[----:B------:R-:W-:-:S02]  /*6070*/  SHF.R.U64 R70, R70, 0x3, RZ ;  /* 0x0000000346467819 */ /* 0x000fc400000012ff */
[----:B------:R-:W-:Y:S02]  /*6080*/  LOP3.LUT R102, R195, 0x380, RZ, 0xc0, !PT ;  /* 0x00000380c3667812 */ /* 0x000fe400078ec0ff */
[----:B------:R-:W-:Y:S01]  /*6090*/  MOV R114, R114 ;  /* 0x0000007200727202 */ /* 0x000fe20000000f00 */
[----:B------:R-:W-:Y:S01]  /*60a0*/  BAR.SYNC.DEFER_BLOCKING 0x1, 0x100 ;  /* 0x0044000000007b1d */ /* 0x000fe20000010000 */
[----:B------:R-:W-:Y:S02]  /*60b0*/  LOP3.LUT R14, R3, 0x380, RZ, 0xc0, !PT ;  /* 0x00000380030e7812 */ /* 0x000fe400078ec0ff */
[----:B------:R-:W-:Y:S02]  /*60c0*/  LOP3.LUT R46, R46, R181, RZ, 0x3c, !PT ;  /* 0x000000b52e2e7212 */ /* 0x000fe400078e3cff */
[----:B------:R-:W-:Y:S02]  /*60d0*/  SHF.R.U64 R78, R78, 0x3, RZ ;  /* 0x000000034e4e7819 */ /* 0x000fe400000012ff */
[----:B------:R-:W-:-:S02]  /*60e0*/  SHF.R.U64 R98, R98, 0x3, RZ ;  /* 0x0000000362627819 */ /* 0x000fc400000012ff */
[----:B------:R-:W-:Y:S02]  /*60f0*/  LOP3.LUT R115, R6, 0x380, RZ, 0xc0, !PT ;  /* 0x0000038006737812 */ /* 0x000fe400078ec0ff */
[----:B------:R-:W-:Y:S02]  /*6100*/  LOP3.LUT R54, R54, R183, RZ, 0x3c, !PT ;  /* 0x000000b736367212 */ /* 0x000fe400078e3cff */
[----:B------:R-:W-:Y:S02]  /*6110*/  SHF.R.U64 R94, R94, 0x3, RZ ;  /* 0x000000035e5e7819 */ /* 0x000fe400000012ff */
[----:B------:R-:W-:Y:S02]  /*6120*/  SHF.R.U64 R106, R106, 0x3, RZ ;  /* 0x000000036a6a7819 */ /* 0x000fe400000012ff */
[----:B------:R-:W-:Y:S02]  /*6130*/  MOV R20, R20 ;  /* 0x0000001400147202 */ /* 0x000fe40000000f00 */
[----:B------:R-:W-:-:S02]  /*6140*/  LOP3.LUT R62, R62, R185, RZ, 0x3c, !PT ;  /* 0x000000b93e3e7212 */ /* 0x000fc400078e3cff */
[----:B------:R-:W-:Y:S02]  /*6150*/  LOP3.LUT R110, R174, 0x380, RZ, 0xc0, !PT ;  /* 0x00000380ae6e7812 */ /* 0x000fe400078ec0ff */
[----:B------:R-:W-:Y:S01]  /*6160*/  MOV R30, R30 ;  /* 0x0000001e001e7202 */ /* 0x000fe20000000f00 */
[----:B------:R0:W-:Y:S01]  /*6170*/  STSM.16.M88.4 [R114], R24 ;  /* 0x0000001872007844 */ /* 0x0001e20000000200 */
[----:B------:R-:W-:Y:S02]  /*6180*/  LOP3.LUT R70, R70, R187, RZ, 0x3c, !PT ;  /* 0x000000bb46467212 */ /* 0x000fe400078e3cff */
[----:B------:R-:W-:Y:S01]  /*6190*/  SHF.R.U64 R102, R102, 0x3, RZ ;  /* 0x0000000366667819 */ /* 0x000fe200000012ff */
[----:B------:R-:W-:Y:S01]  /*61a0*/  STSM.16.M88.4 [R20], R32 ;  /* 0x0000002014007844 */ /* 0x000fe20000000200 */
[----:B------:R-:W-:Y:S02]  /*61b0*/  SHF.R.U64 R14, R14, 0x3, RZ ;  /* 0x000000030e0e7819 */ /* 0x000fe400000012ff */
[----:B------:R-:W-:Y:S01]  /*61c0*/  MOV R38, R38 ;  /* 0x0000002600267202 */ /* 0x000fe20000000f00 */
[----:B------:R-:W-:Y:S01]  /*61d0*/  STSM.16.M88.4 [R30], R40 ;  /* 0x000000281e007844 */ /* 0x000fe20000000200 */
[----:B------:R-:W-:-:S02]  /*61e0*/  LOP3.LUT R78, R78, R189, RZ, 0x3c, !PT ;  /* 0x000000bd4e4e7212 */ /* 0x000fc400078e3cff */
[----:B------:R-:W-:Y:S01]  /*61f0*/  LOP3.LUT R98, R98, R193, RZ, 0x3c, !PT ;  /* 0x000000c162627212 */ /* 0x000fe200078e3cff */
[----:B------:R-:W-:Y:S01]  /*6200*/  STSM.16.M88.4 [R38], R48 ;  /* 0x0000003026007844 */ /* 0x000fe20000000200 */
[----:B------:R-:W-:Y:S02]  /*6210*/  SHF.R.U64 R115, R115, 0x3, RZ ;  /* 0x0000000373737819 */ /* 0x000fe400000012ff */
[----:B------:R-:W-:Y:S02]  /*6220*/  MOV R46, R46 ;  /* 0x0000002e002e7202 */ /* 0x000fe40000000f00 */
[----:B------:R-:W-:Y:S02]  /*6230*/  F2FP.BF16.F32.PACK_AB R59, R155, R59 ;  /* 0x0000003b9b3b723e */ /* 0x000fe400000010ff */
[----:B------:R-:W-:Y:S02]  /*6240*/  F2FP.BF16.F32.PACK_AB R65, R154, R66 ;  /* 0x000000429a41723e */ /* 0x000fe400000010ff */
[----:B------:R-:W-:Y:S01]  /*6250*/  F2FP.BF16.F32.PACK_AB R72, R73, R72 ;  /* 0x000000484948723e */ /* 0x000fe200000010ff */
[----:B------:R-:W-:Y:S01]  /*6260*/  STSM.16.M88.4 [R46], R56 ;  /* 0x000000382e007844 */ /* 0x000fe20000000200 */
[----:B------:R-:W-:-:S02]  /*6270*/  LOP3.LUT R94, R94, R191, RZ, 0x3c, !PT ;  /* 0x000000bf5e5e7212 */ /* 0x000fc400078e3cff */
[----:B------:R-:W-:Y:S02]  /*6280*/  LOP3.LUT R106, R106, R197, RZ, 0x3c, !PT ;  /* 0x000000c56a6a7212 */ /* 0x000fe400078e3cff */
[----:B------:R-:W-:Y:S02]  /*6290*/  MOV R54, R54 ;  /* 0x0000003600367202 */ /* 0x000fe40000000f00 */
[----:B------:R-:W-:Y:S02]  /*62a0*/  F2FP.BF16.F32.PACK_AB R66, R69, R68 ;  /* 0x000000444542723e */ /* 0x000fe400000010ff */
[----:B------:R-:W-:Y:S02]  /*62b0*/  F2FP.BF16.F32.PACK_AB R67, R153, R67 ;  /* 0x000000439943723e */ /* 0x000fe400000010ff */
[----:B------:R-:W-:Y:S02]  /*62c0*/  F2FP.BF16.F32.PACK_AB R73, R152, R74 ;  /* 0x0000004a9849723e */ /* 0x000fe400000010ff */
[----:B------:R-:W-:Y:S01]  /*62d0*/  F2FP.BF16.F32.PACK_AB R80, R81, R80 ;  /* 0x000000505150723e */ /* 0x000fe200000010ff */
[----:B------:R-:W-:Y:S01]  /*62e0*/  STSM.16.M88.4 [R54], R64 ;  /* 0x0000004036007844 */ /* 0x000fe20000000200 */
[----:B------:R-:W-:-:S02]  /*62f0*/  SHF.R.U64 R29, R110, 0x3, RZ ;  /* 0x000000036e1d7819 */ /* 0x000fc400000012ff */
[----:B------:R-:W-:Y:S02]  /*6300*/  MOV R62, R62 ;  /* 0x0000003e003e7202 */ /* 0x000fe40000000f00 */
[----:B------:R-:W-:Y:S02]  /*6310*/  F2FP.BF16.F32.PACK_AB R74, R77, R76 ;  /* 0x0000004c4d4a723e */ /* 0x000fe400000010ff */
[----:B------:R-:W-:Y:S01]  /*6320*/  F2FP.BF16.F32.PACK_AB R75, R11, R75 ;  /* 0x0000004b0b4b723e */ /* 0x000fe200000010ff */
[----:B------:R-:W-:Y:S01]  /*6330*/  IMAD.U32 R11, RZ, RZ, UR9 ;  /* 0x00000009ff0b7e24 */ /* 0x000fe2000f8e00ff */
[----:B------:R-:W-:Y:S01]  /*6340*/  F2FP.BF16.F32.PACK_AB R81, R10, R82 ;  /* 0x000000520a51723e */ /* 0x000fe200000010ff */
[----:B------:R-:W-:Y:S01]  /*6350*/  IMAD.U32 R10, RZ, RZ, UR8 ;  /* 0x00000008ff0a7e24 */ /* 0x000fe2000f8e00ff */
[----:B------:R-:W-:Y:S01]  /*6360*/  LOP3.LUT R102, R102, R195, RZ, 0x3c, !PT ;  /* 0x000000c366667212 */ /* 0x000fe200078e3cff */
[----:B------:R-:W-:Y:S01]  /*6370*/  STSM.16.M88.4 [R62], R72 ;  /* 0x000000483e007844 */ /* 0x000fe20000000200 */
[----:B------:R-:W-:Y:S01]  /*6380*/  LOP3.LUT R110, R14, R3, RZ, 0x3c, !PT ;  /* 0x000000030e6e7212 */ /* 0x000fe200078e3cff */
[----:B------:R-:W-:Y:S01]  /*6390*/  ULDC.64 UR8, c[0x0][0xc08] ;  /* 0x0003020000087ab9 */ /* 0x000fe20000000a00 */
[----:B------:R-:W-:-:S02]  /*63a0*/  MOV R70, R70 ;  /* 0x0000004600467202 */ /* 0x000fc40000000f00 */
[----:B------:R-:W-:Y:S02]  /*63b0*/  F2FP.BF16.F32.PACK_AB R82, R85, R84 ;  /* 0x000000545552723e */ /* 0x000fe400000010ff */
[----:B------:R-:W-:Y:S02]  /*63c0*/  F2FP.BF16.F32.PACK_AB R83, R83, R86 ;  /* 0x000000565353723e */ /* 0x000fe400000010ff */
[----:B------:R-:W-:Y:S02]  /*63d0*/  LOP3.LUT R14, R115, R6, RZ, 0x3c, !PT ;  /* 0x00000006730e7212 */ /* 0x000fe400078e3cff */
[----:B------:R-:W-:Y:S01]  /*63e0*/  MOV R78, R78 ;  /* 0x0000004e004e7202 */ /* 0x000fe20000000f00 */
[----:B------:R1:W-:Y:S01]  /*63f0*/  STSM.16.M88.4 [R70], R80 ;  /* 0x0000005046007844 */ /* 0x0003e20000000200 */
[----:B------:R-:W-:Y:S02]  /*6400*/  MOV R3, R98 ;  /* 0x0000006200037202 */ /* 0x000fe40000000f00 */
[----:B------:R-:W-:-:S02]  /*6410*/  F2FP.BF16.F32.PACK_AB R84, R89, R88 ;  /* 0x000000585954723e */ /* 0x000fc400000010ff */
        /* <DEDUP_REMOVED lines=8> */
[----:B------:R-:W-:Y:S02]  /*64a0*/  LOP3.LUT R12, R29, R174, RZ, 0x3c, !PT ;  /* 0x000000ae1d0c7212 */ /* 0x000fe400078e3cff */
[----:B------:R-:W-:Y:S02]  /*64b0*/  F2FP.BF16.F32.PACK_AB R112, R113, R112 ;  /* 0x000000707170723e */ /* 0x000fe400000010ff */
[----:B------:R-:W-:Y:S02]  /*64c0*/  F2FP.BF16.F32.PACK_AB R120, R121, R120 ;  /* 0x000000787978723e */ /* 0x000fe400000010ff */
[----:B------:R-:W-:Y:S02]  /*64d0*/  MOV R102, R102 ;  /* 0x0000006600667202 */ /* 0x000fe40000000f00 */
[----:B0-----:R-:W-:-:S02]  /*64e0*/  F2FP.BF16.F32.PACK_AB R114, R117, R116 ;  /* 0x000000747572723e */ /* 0x001fc400000010ff */
[----:B------:R-:W-:Y:S02]  /*64f0*/  F2FP.BF16.F32.PACK_AB R128, R129, R128 ;  /* 0x000000808180723e */ /* 0x000fe400000010ff */
[----:B------:R-:W-:Y:S02]  /*6500*/  F2FP.BF16.F32.PACK_AB R136, R137, R136 ;  /* 0x000000888988723e */ /* 0x000fe400000010ff */
[----:B------:R-:W-:Y:S02]  /*6510*/  MOV R110, R110 ;  /* 0x0000006e006e7202 */ /* 0x000fe40000000f00 */
[----:B------:R-:W-:Y:S02]  /*6520*/  F2FP.BF16.F32.PACK_AB R144, R145, R144 ;  /* 0x000000909190723e */ /* 0x000fe400000010ff */
[----:B------:R-:W-:Y:S01]  /*6530*/  PLOP3.LUT P0, PT, PT, PT, UP0, 0x80, 0x0 ;  /* 0x000000000000781c */ /* 0x000fe20003f0f008 */
[----:B------:R-:W-:Y:S01]  /*6540*/  UISETP.NE.U32.AND UP1, UPT, UR8, URZ, UPT ;  /* 0x0000003f0800728c */ /* 0x000fe2000bf25070 */
[----:B------:R-:W-:Y:S01]  /*6550*/  F2FP.BF16.F32.PACK_AB R97, R165, R164 ;  /* 0x000000a4a561723e */ /* 0x000fe200000010ff */
[----:B------:R-:W-:Y:S01]  /*6560*/  ULDC UR7, c[0x0][0xa88] ;  /* 0x0002a20000077ab9 */ /* 0x000fe20000000800 */
[----:B------:R-:W-:Y:S01]  /*6570*/  F2FP.BF16.F32.PACK_AB R98, R101, R100 ;  /* 0x000000646562723e */ /* 0x000fe200000010ff */
[----:B------:R-:W-:Y:S01]  /*6580*/  UMOV UR4, URZ ;  /* 0x0000003f00047c82 */ /* 0x000fe20008000000 */
[----:B------:R-:W-:Y:S01]  /*6590*/  F2FP.BF16.F32.PACK_AB R99, R167, R166 ;  /* 0x000000a6a763723e */ /* 0x000fe200000010ff */
[----:B-1----:R-:W0:Y:S01]  /*65a0*/  LDC R80, c[0x0][0xbe8] ;  /* 0x0002fa00ff507b82 */ /* 0x002e220000000800 */
[----:B------:R-:W-:-:S02]  /*65b0*/  F2FP.BF16.F32.PACK_AB R105, R169, R168 ;  /* 0x000000a8a969723e */ /* 0x000fc400000010ff */
[----:B------:R-:W-:Y:S01]  /*65c0*/  F2FP.BF16.F32.PACK_AB R106, R109, R108 ;  /* 0x0000006c6d6a723e */ /* 0x000fe200000010ff */
[----:B------:R-:W-:Y:S01]  /*65d0*/  STSM.16.M88.4 [R94], R96 ;  /* 0x000000605e007844 */ /* 0x000fe20000000200 */
[----:B------:R-:W-:Y:S02]  /*65e0*/  F2FP.BF16.F32.PACK_AB R107, R171, R170 ;  /* 0x000000aaab6b723e */ /* 0x000fe400000010ff */
[----:B------:R-:W-:Y:S02]  /*65f0*/  F2FP.BF16.F32.PACK_AB R113, R173, R172 ;  /* 0x000000acad71723e */ /* 0x000fe400000010ff */
[----:B------:R-:W-:Y:S01]  /*6600*/  F2FP.BF16.F32.PACK_AB R115, R119, R118 ;  /* 0x000000767773723e */ /* 0x000fe200000010ff */
[----:B------:R1:W-:Y:S01]  /*6610*/  STSM.16.M88.4 [R3], R104 ;  /* 0x0000006803007844 */ /* 0x0003e20000000200 */
[----:B------:R-:W-:Y:S02]  /*6620*/  F2FP.BF16.F32.PACK_AB R121, R123, R122 ;  /* 0x0000007a7b79723e */ /* 0x000fe400000010ff */
[----:B------:R-:W-:Y:S01]  /*6630*/  F2FP.BF16.F32.PACK_AB R122, R125, R124 ;  /* 0x0000007c7d7a723e */ /* 0x000fe200000010ff */
[----:B------:R-:W-:Y:S01]  /*6640*/  STSM.16.M88.4 [R102], R112 ;  /* 0x0000007066007844 */ /* 0x000fe20000000200 */
[----:B------:R-:W-:-:S02]  /*6650*/  F2FP.BF16.F32.PACK_AB R123, R127, R126 ;  /* 0x0000007e7f7b723e */ /* 0x000fc400000010ff */
[----:B------:R-:W-:Y:S02]  /*6660*/  F2FP.BF16.F32.PACK_AB R129, R131, R130 ;  /* 0x000000828381723e */ /* 0x000fe400000010ff */
[----:B------:R-:W-:Y:S01]  /*6670*/  F2FP.BF16.F32.PACK_AB R130, R133, R132 ;  /* 0x000000848582723e */ /* 0x000fe200000010ff */
[----:B------:R-:W-:Y:S01]  /*6680*/  STSM.16.M88.4 [R6], R120 ;  /* 0x0000007806007844 */ /* 0x000fe20000000200 */
[----:B------:R-:W-:Y:S02]  /*6690*/  F2FP.BF16.F32.PACK_AB R131, R135, R134 ;  /* 0x000000868783723e */ /* 0x000fe400000010ff */
[----:B------:R-:W-:Y:S02]  /*66a0*/  F2FP.BF16.F32.PACK_AB R137, R139, R138 ;  /* 0x0000008a8b89723e */ /* 0x000fe400000010ff */
[----:B------:R-:W-:Y:S01]  /*66b0*/  MOV R12, R12 ;  /* 0x0000000c000c7202 */ /* 0x000fe20000000f00 */
[----:B------:R-:W-:Y:S01]  /*66c0*/  STSM.16.M88.4 [R110], R128 ;  /* 0x000000806e007844 */ /* 0x000fe20000000200 */
[----:B------:R-:W-:-:S02]  /*66d0*/  F2FP.BF16.F32.PACK_AB R138, R141, R140 ;  /* 0x0000008c8d8a723e */ /* 0x000fc400000010ff */
[----:B------:R-:W-:Y:S02]  /*66e0*/  F2FP.BF16.F32.PACK_AB R139, R143, R142 ;  /* 0x0000008e8f8b723e */ /* 0x000fe400000010ff */
[----:B------:R-:W-:Y:S02]  /*66f0*/  F2FP.BF16.F32.PACK_AB R145, R147, R146 ;  /* 0x000000929391723e */ /* 0x000fe400000010ff */
[----:B------:R-:W-:Y:S01]  /*6700*/  MOV R14, R14 ;  /* 0x0000000e000e7202 */ /* 0x000fe20000000f00 */
[----:B------:R-:W-:Y:S01]  /*6710*/  STSM.16.M88.4 [R12], R136 ;  /* 0x000000880c007844 */ /* 0x000fe20000000200 */
[----:B------:R-:W-:Y:S02]  /*6720*/  F2FP.BF16.F32.PACK_AB R146, R149, R148 ;  /* 0x000000949592723e */ /* 0x000fe400000010ff */
[----:B------:R-:W-:-:S05]  /*6730*/  F2FP.BF16.F32.PACK_AB R147, R151, R150 ;  /* 0x000000969793723e */ /* 0x000fca00000010ff */
[----:B------:R2:W-:Y:S01]  /*6740*/  STSM.16.M88.4 [R14], R144 ;  /* 0x000000900e007844 */ /* 0x0005e20000000200 */
[----:B------:R-:W-:Y:S06]  /*6750*/  BAR.SYNC.DEFER_BLOCKING 0x1, 0x100 ;  /* 0x0044000000007b1d */ /* 0x000fec0000010000 */
[----:B-1----:R-:W3:Y:S01]  /*6760*/  @P0 LDG.E R3, desc[UR40][R10.64] ;  /* 0x000000280a030981 */ /* 0x002ee2000c1e1900 */
[----:B------:R-:W-:Y:S01]  /*6770*/  UISETP.NE.AND.EX UP1, UPT, UR9, URZ, UPT, UP1 ;  /* 0x0000003f0900728c */ /* 0x000fe2000bf25310 */
[----:B0-----:R-:W-:Y:S01]  /*6780*/  ISETP.NE.AND P1, PT, R80, 0x1, PT ;  /* 0x000000015000780c */ /* 0x001fe20003f25270 */
[----:B--2---:R-:W-:-:S04]  /*6790*/  IMAD.U32 R14, RZ, RZ, UR44 ;  /* 0x0000002cff0e7e24 */ /* 0x004fc8000f8e00ff */
[----:B------:R-:W-:-:S05]  /*67a0*/  PLOP3.LUT P2, PT, PT, PT, UP1, 0x80, 0x0 ;  /* 0x000000000000781c */ /* 0x000fca0003f4f018 */
[----:B------:R-:W-:-:S03]  /*67b0*/  @UP1 ULEA UR8, UP2, UR46, UR8, 0x2 ;  /* 0x000000082e081291 */ /* 0x000fc6000f84103f */
[----:B------:R-:W0:Y:S01]  /*67c0*/  @P1 LDC R6, c[0x0][0xbec] ;  /* 0x0002fb00ff061b82 */ /* 0x000e220000000800 */
[----:B------:R-:W-:Y:S02]  /*67d0*/  @UP1 ULEA.HI.X UR9, UR46, UR9, UR45, 0x2, UP2 ;  /* 0x000000092e091291 */ /* 0x000fe400090f142d */
[----:B------:R-:W-:-:S04]  /*67e0*/  IMAD.U32 R20, RZ, RZ, UR8 ;  /* 0x00000008ff147e24 */ /* 0x000fc8000f8e00ff */
[----:B------:R-:W-:Y:S01]  /*67f0*/  IMAD.U32 R21, RZ, RZ, UR9 ;  /* 0x00000009ff157e24 */ /* 0x000fe2000f8e00ff */
[----:B------:R-:W1:Y:S01]  /*6800*/  @P1 LDC R13, c[0x0][0xbf0] ;  /* 0x0002fc00ff0d1b82 */ /* 0x000e620000000800 */
[----:B---3--:R-:W-:Y:S01]  /*6810*/  @P0 R2UR UR4, R3 ;  /* 0x00000000030402ca */ /* 0x008fe200000e0000 */
[----:B------:R-:W-:-:S06]  /*6820*/  IMAD.U32 R3, RZ, RZ, UR7 ;  /* 0x00000007ff037e24 */ /* 0x000fcc000f8e00ff */
[----:B------:R2:W5:Y:S01]  /*6830*/  @P2 LDG.E R3, desc[UR40][R20.64] ;  /* 0x0000002814032981 */ /* 0x000562000c1e1900 */
[----:B01----:R-:W-:Y:S07]  /*6840*/  @P2 BRA `(.L_x_9471) ;  /* 0x0000000000102947 */ /* 0x003fee0003800000 */
[----:B------:R-:W-:Y:S05]  /*6850*/  @!P0 BRA `(.L_x_9471) ;  /* 0x00000000000c8947 */ /* 0x000fea0003800000 */
[----:B------:R-:W3:Y:S04]  /*6860*/  LDG.E R12, desc[UR40][R10.64] ;  /* 0x000000280a0c7981 */ /* 0x000ee8000c1e1900 */
[----:B-----5:R-:W3:Y:S02]  /*6870*/  LDG.E R3, desc[UR40][R10.64+0x4] ;  /* 0x000004280a037981 */ /* 0x020ee4000c1e1900 */
[----:B---3--:R-:W-:-:S07]  /*6880*/  IMAD.IADD R3, R3, 0x1, -R12 ;  /* 0x0000000103037824 */ /* 0x008fce00078e0a0c */
.L_x_9471:
[----:B------:R-:W-:Y:S01]  /*6890*/  USHF.R.S32.HI UR14, URZ, 0x1f, UR43 ;  /* 0x0000001f3f0e7899 */ /* 0x000fe2000801142b */
[----:B------:R-:W-:Y:S01]  /*68a0*/  IMAD R15, R14, 0x80, R203 ;  /* 0x000000800e0f7824 */ /* 0x000fe200078e02cb */
[----:B------:R-:W-:Y:S01]  /*68b0*/  ULDC.64 UR12, c[0x0][0xb90] ;  /* 0x0002e400000c7ab9 */ /* 0x000fe20000000a00 */
[----:B------:R-:W-:Y:S01]  /*68c0*/  USHF.R.S32.HI UR11, URZ, 0x1f, UR4 ;  /* 0x0000001f3f0b7899 */ /* 0x000fe20008011404 */
[----:B------:R-:W-:Y:S01]  /*68d0*/  IMAD R11, R22, 0x40, R2 ;  /* 0x00000040160b7824 */ /* 0x000fe200078e0202 */
[----:B------:R-:W-:Y:S01]  /*68e0*/  UIMAD UR7, UR14, UR12, URZ ;  /* 0x0000000c0e0772a4 */ /* 0x000fe2000f8e023f */
[----:B------:R-:W-:Y:S01]  /*68f0*/  @P1 IMAD.HI.U32 R6, R15, R6, RZ ;  /* 0x000000060f061227 */ /* 0x000fe200078e00ff */
[----:B------:R-:W-:Y:S01]  /*6900*/  UMOV UR10, UR4 ;  /* 0x00000004000a7c82 */ /* 0x000fe20008000000 */
[----:B------:R-:W-:Y:S02]  /*6910*/  USEL UR45, UR45, URZ, !UP0 ;  /* 0x0000003f2d2d7287 */ /* 0x000fe4000c000000 */
[----:B------:R-:W-:Y:S01]  /*6920*/  UIMAD.WIDE.U32 UR8, UR43, UR12, UR10 ;  /* 0x0000000c2b0872a5 */ /* 0x000fe2000f8e000a */
[----:B------:R-:W-:Y:S01]  /*6930*/  IMAD.MOV.U32 R10, RZ, RZ, R15 ;  /* 0x000000ffff0a7224 */ /* 0x000fe200078e000f */
[----:B------:R-:W-:Y:S01]  /*6940*/  UIMAD UR7, UR43, UR13, UR7 ;  /* 0x0000000d2b0772a4 */ /* 0x000fe2000f8e0207 */
[----:B------:R-:W-:Y:S01]  /*6950*/  @P1 SHF.R.U32.HI R10, RZ, R13, R6 ;  /* 0x0000000dff0a1219 */ /* 0x000fe20000011606 */
[----:B------:R-:W-:Y:S01]  /*6960*/  USEL UR46, UR46, URZ, !UP0 ;  /* 0x0000003f2e2e7287 */ /* 0x000fe2000c000000 */
[----:B------:R-:W-:Y:S01]  /*6970*/  IMAD.WIDE R4, R11, 0x2, R4 ;  /* 0x000000020b047825 */ /* 0x000fe200078e0204 */
[----:B------:R-:W-:Y:S01]  /*6980*/  ULDC.64 UR12, c[0x0][0xb98] ;  /* 0x0002e600000c7ab9 */ /* 0x000fe20000000a00 */
[----:B------:R-:W-:Y:S01]  /*6990*/  UIADD3 UR9, UR9, UR7, URZ ;  /* 0x0000000709097290 */ /* 0x000fe2000fffe03f */
[--C-:B------:R-:W-:Y:S01]  /*69a0*/  SHF.R.S32.HI R6, RZ, 0x1f, R10.reuse ;  /* 0x0000001fff067819 */ /* 0x100fe2000001140a */
[----:B------:R-:W-:Y:S01]  /*69b0*/  UIMAD UR7, UR45, UR12, URZ ;  /* 0x0000000c2d0772a4 */ /* 0x000fe2000f8e023f */
[----:B------:R-:W-:Y:S01]  /*69c0*/  IMAD.MOV R13, RZ, RZ, -R10 ;  /* 0x000000ffff0d7224 */ /* 0x000fe200078e0a0a */
[----:B------:R-:W-:Y:S01]  /*69d0*/  UIMAD.WIDE.U32 UR8, UR46, UR12, UR8 ;  /* 0x0000000c2e0872a5 */ /* 0x000fe2000f8e0008 */
[----:B------:R-:W-:Y:S01]  /*69e0*/  IADD3 R37, P2, R4, 0x5000, RZ ;  /* 0x0000500004257810 */ /* 0x000fe20007f5e0ff */
[----:B------:R-:W-:Y:S01]  /*69f0*/  UIMAD UR7, UR46, UR13, UR7 ;  /* 0x0000000d2e0772a4 */ /* 0x000fe2000f8e0207 */
[----:B------:R-:W-:Y:S01]  /*6a00*/  IMAD R13, R80, R13, R15 ;  /* 0x0000000d500d7224 */ /* 0x000fe200078e020f */
[----:B------:R-:W-:Y:S01]  /*6a10*/  IADD3 R25, P5, R4, 0x1000, RZ ;  /* 0x0000100004197810 */ /* 0x000fe20007fbe0ff */
[----:B-----5:R-:W-:Y:S01]  /*6a20*/  IMAD R84, R3, R80, RZ ;  /* 0x0000005003547224 */ /* 0x020fe200078e02ff */
[----:B------:R-:W-:Y:S01]  /*6a30*/  IADD3 R10, P0, R10, UR8, RZ ;  /* 0x000000080a0a7c10 */ /* 0x000fe2000ff1e0ff */
[----:B------:R-:W-:Y:S01]  /*6a40*/  ULDC.64 UR12, c[0x0][0xaa0] ;  /* 0x0002a800000c7ab9 */ /* 0x000fe20000000a00 */
[----:B------:R-:W-:Y:S01]  /*6a50*/  IMAD.U32 R11, RZ, RZ, UR7 ;  /* 0x00000007ff0b7e24 */ /* 0x000fe2000f8e00ff */
[----:B------:R-:W-:-:S02]  /*6a60*/  IADD3 R29, P4, R4, 0x2000, RZ ;  /* 0x00002000041d7810 */ /* 0x000fc40007f9e0ff */
[----:B------:R-:W-:Y:S02]  /*6a70*/  IADD3 R57, P3, R4, 0x4000, RZ ;  /* 0x0000400004397810 */ /* 0x000fe40007f7e0ff */
[----:B------:R-:W-:Y:S01]  /*6a80*/  IADD3.X R11, R6, UR9, R11, P0, !PT ;  /* 0x00000009060b7c10 */ /* 0x000fe200087fe40b */
[----:B------:R-:W-:Y:S01]  /*6a90*/  ULDC.64 UR8, c[0x0][0xb88] ;  /* 0x0002e20000087ab9 */ /* 0x000fe20000000a00 */
[----:B------:R-:W-:Y:S02]  /*6aa0*/  SHF.R.S32.HI R6, RZ, 0x1f, R13 ;  /* 0x0000001fff067819 */ /* 0x000fe4000001140d */
[----:B------:R-:W-:Y:S01]  /*6ab0*/  IADD3 R33, P0, R4, 0x3000, RZ ;  /* 0x0000300004217810 */ /* 0x000fe20007f1e0ff */
[----:B------:R-:W-:Y:S01]  /*6ac0*/  IMAD.WIDE.U32 R10, R13, UR8, R10 ;  /* 0x000000080d0a7c25 */ /* 0x000fe2000f8e000a */
[----:B------:R-:W-:Y:S02]  /*6ad0*/  LOP3.LUT R36, R37, 0x380, RZ, 0xc0, !PT ;  /* 0x0000038025247812 */ /* 0x000fe400078ec0ff */
[----:B------:R-:W-:Y:S01]  /*6ae0*/  LOP3.LUT R32, R33, 0x380, RZ, 0xc0, !PT ;  /* 0x0000038021207812 */ /* 0x000fe200078ec0ff */
[----:B------:R-:W-:Y:S01]  /*6af0*/  IMAD R6, R6, UR8, RZ ;  /* 0x0000000806067c24 */ /* 0x000fe2000f8e02ff */
[----:B------:R-:W-:-:S02]  /*6b00*/  LOP3.LUT R24, R25, 0x380, RZ, 0xc0, !PT ;  /* 0x0000038019187812 */ /* 0x000fc400078ec0ff */
[----:B------:R-:W-:Y:S01]  /*6b10*/  SHF.R.U64 R32, R32, 0x3, RZ ;  /* 0x0000000320207819 */ /* 0x000fe200000012ff */
[----:B------:R-:W-:Y:S01]  /*6b20*/  IMAD R15, R13, UR9, R6 ;  /* 0x000000090d0f7c24 */ /* 0x000fe2000f8e0206 */
[----:B------:R-:W-:Y:S01]  /*6b30*/  LOP3.LUT R28, R29, 0x380, RZ, 0xc0, !PT ;  /* 0x000003801d1c7812 */ /* 0x000fe200078ec0ff */
[----:B------:R-:W-:Y:S01]  /*6b40*/  ULDC.64 UR8, c[0x0][0xb50] ;  /* 0x0002d40000087ab9 */ /* 0x000fe20000000a00 */
[----:B------:R-:W-:Y:S01]  /*6b50*/  LOP3.LUT R56, R57, 0x380, RZ, 0xc0, !PT ;  /* 0x0000038039387812 */ /* 0x000fe200078ec0ff */
[----:B------:R-:W-:Y:S01]  /*6b60*/  IMAD.IADD R11, R11, 0x1, R15 ;  /* 0x000000010b0b7824 */ /* 0x000fe200078e020f */
[----:B------:R-:W-:Y:S01]  /*6b70*/  LEA R14, P6, R10, UR8, 0x2 ;  /* 0x000000080a0e7c11 */ /* 0x000fe2000f8c10ff */
[----:B------:R-:W-:Y:S01]  /*6b80*/  IMAD.U32 R6, RZ, RZ, UR44 ;  /* 0x0000002cff067e24 */ /* 0x000fe2000f8e00ff */
[----:B------:R-:W-:Y:S01]  /*6b90*/  LOP3.LUT R32, R32, R33, RZ, 0x3c, !PT ;  /* 0x0000002120207212 */ /* 0x000fe200078e3cff */
[----:B------:R-:W-:Y:S01]  /*6ba0*/  IMAD.X R33, RZ, RZ, R5, P0 ;  /* 0x000000ffff217224 */ /* 0x000fe200000e0605 */
[----:B------:R-:W-:Y:S01]  /*6bb0*/  SHF.R.U64 R36, R36, 0x3, RZ ;  /* 0x0000000324247819 */ /* 0x000fe200000012ff */
[----:B--2---:R-:W-:Y:S01]  /*6bc0*/  SHFL.IDX PT, R20, R14, RZ, 0x1c1f ;  /* 0x001c1fff0e147589 */ /* 0x004fe200000e0000 */
[----:B------:R-:W-:Y:S01]  /*6bd0*/  SHF.R.U64 R24, R24, 0x3, RZ ;  /* 0x0000000318187819 */ /* 0x000fe200000012ff */
[----:B------:R-:W-:Y:S01]  /*6be0*/  IMAD R27, R6, 0x80, R201 ;  /* 0x00000080061b7824 */ /* 0x000fe200078e02c9 */
[----:B------:R-:W-:Y:S01]  /*6bf0*/  SHF.R.U64 R28, R28, 0x3, RZ ;  /* 0x000000031c1c7819 */ /* 0x000fe200000012ff */
[----:B------:R-:W-:Y:S01]  /*6c00*/  SHFL.IDX PT, R50, R14, 0x1, 0x1c1f ;  /* 0x003c1f000e327f89 */ /* 0x000fe200000e0000 */
[----:B------:R-:W-:Y:S01]  /*6c10*/  SHF.R.U64 R56, R56, 0x3, RZ ;  /* 0x0000000338387819 */ /* 0x000fe200000012ff */
[----:B------:R-:W-:Y:S01]  /*6c20*/  VIADD R6, R27, 0x8 ;  /* 0x000000081b067836 */ /* 0x000fe20000000000 */
[----:B------:R-:W-:-:S02]  /*6c30*/  IADD3 R61, P0, R4, 0x9000, RZ ;  /* 0x00009000043d7810 */ /* 0x000fc40007f1e0ff */
[----:B------:R-:W-:Y:S02]  /*6c40*/  LEA.HI.X R15, R10, UR9, R11, 0x2, P6 ;  /* 0x000000090a0f7c11 */ /* 0x000fe4000b0f140b */
        /* <DEDUP_REMOVED lines=9> */
[----:B------:R-:W0:Y:S01]  /*6ce0*/  SHFL.IDX PT, R21, R15, RZ, 0x1c1f ;  /* 0x001c1fff0f157589 */ /* 0x000e2200000e0000 */
[----:B------:R-:W-:-:S02]  /*6cf0*/  IADD3 R11, P2, R4, 0xb000, RZ ;  /* 0x0000b000040b7810 */ /* 0x000fc40007f5e0ff */
[C---:B------:R-:W-:Y:S01]  /*6d00*/  IADD3 R41, P6, R4.reuse, 0x6000, RZ ;  /* 0x0000600004297810 */ /* 0x040fe20007fde0ff */
[----:B------:R-:W1:Y:S01]  /*6d10*/  SHFL.IDX PT, R51, R15, 0x1, 0x1c1f ;  /* 0x003c1f000f337f89 */ /* 0x000e6200000e0000 */
        /* <DEDUP_REMOVED lines=8> */
[----:B------:R-:W-:Y:S02]  /*6da0*/  LOP3.LUT R48, R49, 0x380, RZ, 0xc0, !PT ;  /* 0x0000038031307812 */ /* 0x000fe400078ec0ff */
[----:B------:R-:W-:Y:S01]  /*6db0*/  LOP3.LUT R60, R60, R61, RZ, 0x3c, !PT ;  /* 0x0000003d3c3c7212 */ /* 0x000fe200078e3cff */
[----:B------:R-:W-:Y:S01]  /*6dc0*/  IMAD.X R61, RZ, RZ, R5, P0 ;  /* 0x000000ffff3d7224 */ /* 0x000fe200000e0605 */
[----:B------:R-:W-:-:S02]  /*6dd0*/  SHF.R.U64 R10, R10, 0x3, RZ ;  /* 0x000000030a0a7819 */ /* 0x000fc400000012ff */
[----:B------:R-:W-:Y:S02]  /*6de0*/  SHF.R.U64 R40, R40, 0x3, RZ ;  /* 0x0000000328287819 */ /* 0x000fe400000012ff */
[----:B------:R-:W-:Y:S02]  /*6df0*/  SHF.R.U64 R44, R44, 0x3, RZ ;  /* 0x000000032c2c7819 */ /* 0x000fe400000012ff */
[----:B------:R-:W-:Y:S02]  /*6e00*/  SHF.R.U64 R68, R68, 0x3, RZ ;  /* 0x0000000344447819 */ /* 0x000fe400000012ff */
[----:B------:R-:W-:Y:S02]  /*6e10*/  SHF.R.U64 R48, R48, 0x3, RZ ;  /* 0x0000000330307819 */ /* 0x000fe400000012ff */
[----:B------:R-:W-:Y:S02]  /*6e20*/  LOP3.LUT P0, RZ, R23, 0x3, RZ, 0xc0, !PT ;  /* 0x0000000317ff7812 */ /* 0x000fe4000780c0ff */
        /* <DEDUP_REMOVED lines=10> */
[----:B------:R-:W-:-:S02]  /*6ed0*/  ISETP.GE.OR P2, PT, R27, R84, P0 ;  /* 0x000000541b00720c */ /* 0x000fc40000746670 */
[----:B------:R-:W-:Y:S02]  /*6ee0*/  ISETP.GE.OR P0, PT, R6, R84, P0 ;  /* 0x000000540600720c */ /* 0x000fe40000706670 */
[C---:B------:R-:W-:Y:S02]  /*6ef0*/  IADD3 R77, P6, R4.reuse, 0xc000, RZ ;  /* 0x0000c000044d7810 */ /* 0x040fe40007fde0ff */
[C---:B------:R-:W-:Y:S02]  /*6f00*/  IADD3 R73, P5, R4.reuse, 0xd000, RZ ;  /* 0x0000d00004497810 */ /* 0x040fe40007fbe0ff */
[C---:B------:R-:W-:Y:S02]  /*6f10*/  IADD3 R65, P4, R4.reuse, 0xe000, RZ ;  /* 0x0000e00004417810 */ /* 0x040fe40007f9e0ff */
[C---:B------:R-:W-:Y:S02]  /*6f20*/  LOP3.LUT R13, R4.reuse, 0x380, RZ, 0xc0, !PT ;  /* 0x00000380040d7812 */ /* 0x040fe400078ec0ff */
[----:B------:R-:W-:Y:S01]  /*6f30*/  IADD3 R12, P3, R4, 0xf000, RZ ;  /* 0x0000f000040c7810 */ /* 0x000fe20007f7e0ff */
[----:B0-----:R0:W-:Y:S01]  /*6f40*/  @!P2 ST.E desc[UR40][R20.64], R9 ;  /* 0x000000091400a985 */ /* 0x0011e2000c101928 */
[----:B------:R-:W-:-:S02]  /*6f50*/  LOP3.LUT R76, R77, 0x380, RZ, 0xc0, !PT ;  /* 0x000003804d4c7812 */ /* 0x000fc400078ec0ff */
[----:B------:R-:W-:Y:S01]  /*6f60*/  LOP3.LUT R72, R73, 0x380, RZ, 0xc0, !PT ;  /* 0x0000038049487812 */ /* 0x000fe200078ec0ff */
[----:B-1----:R1:W-:Y:S01]  /*6f70*/  @!P0 ST.E desc[UR40][R50.64], R8 ;  /* 0x0000000832008985 */ /* 0x0023e2000c101928 */
[----:B------:R-:W-:Y:S01]  /*6f80*/  LOP3.LUT R64, R65, 0x380, RZ, 0xc0, !PT ;  /* 0x0000038041407812 */ /* 0x000fe200078ec0ff */
[----:B------:R-:W-:Y:S01]  /*6f90*/  IMAD.X R53, RZ, RZ, R5, P3 ;  /* 0x000000ffff357224 */ /* 0x000fe200018e0605 */
[----:B------:R-:W-:Y:S01]  /*6fa0*/  SHF.R.U64 R13, R13, 0x3, RZ ;  /* 0x000000030d0d7819 */ /* 0x000fe200000012ff */
[----:B------:R-:W-:Y:S01]  /*6fb0*/  UIMAD UR7, UR11, UR12, URZ ;  /* 0x0000000c0b0772a4 */ /* 0x000fe2000f8e023f */
[----:B------:R-:W-:Y:S01]  /*6fc0*/  LOP3.LUT R3, R12, 0x380, RZ, 0xc0, !PT ;  /* 0x000003800c037812 */ /* 0x000fe200078ec0ff */
[----:B------:R-:W-:Y:S01]  /*6fd0*/  UIMAD.WIDE.U32 UR8, UR4, UR12, URZ ;  /* 0x0000000c040872a5 */ /* 0x000fe2000f8e003f */
[----:B------:R-:W-:Y:S01]  /*6fe0*/  SHF.R.U64 R76, R76, 0x3, RZ ;  /* 0x000000034c4c7819 */ /* 0x000fe200000012ff */
[----:B0-----:R-:W0:Y:S01]  /*6ff0*/  @P1 LDC R21, c[0x0][0xbf0] ;  /* 0x0002fc00ff151b82 */ /* 0x001e220000000800 */
[----:B------:R-:W-:Y:S01]  /*7000*/  SHF.R.U64 R72, R72, 0x3, RZ ;  /* 0x0000000348487819 */ /* 0x000fe200000012ff */
[----:B------:R-:W-:Y:S01]  /*7010*/  ULDC.64 UR10, c[0x0][0xae8] ;  /* 0x0002ba00000a7ab9 */ /* 0x000fe20000000a00 */
[----:B------:R-:W-:Y:S01]  /*7020*/  SHF.R.U64 R64, R64, 0x3, RZ ;  /* 0x0000000340407819 */ /* 0x000fe200000012ff */
[----:B------:R-:W-:Y:S01]  /*7030*/  IMAD.U32 R20, RZ, RZ, UR44 ;  /* 0x0000002cff147e24 */ /* 0x000fe2000f8e00ff */
[----:B------:R-:W-:Y:S01]  /*7040*/  LOP3.LUT R4, R13, R4, RZ, 0x3c, !PT ;  /* 0x000000040d047212 */ /* 0x000fe200078e3cff */
[----:B------:R-:W5:Y:S01]  /*7050*/  LD.E.128 R24, desc[UR40][R24.64] ;  /* 0x0000002818187980 */ /* 0x000f62000c101d00 */
[----:B------:R-:W-:-:S02]  /*7060*/  SHF.R.U64 R3, R3, 0x3, RZ ;  /* 0x0000000303037819 */ /* 0x000fc400000012ff */
[----:B------:R-:W-:Y:S01]  /*7070*/  LOP3.LUT R76, R76, R77, RZ, 0x3c, !PT ;  /* 0x0000004d4c4c7212 */ /* 0x000fe200078e3cff */
[--C-:B------:R-:W-:Y:S01]  /*7080*/  IMAD.X R77, RZ, RZ, R5.reuse, P6 ;  /* 0x000000ffff4d7224 */ /* 0x100fe200030e0605 */
[----:B------:R-:W-:Y:S01]  /*7090*/  LOP3.LUT R72, R72, R73, RZ, 0x3c, !PT ;  /* 0x0000004948487212 */ /* 0x000fe200078e3cff */
[--C-:B------:R-:W-:Y:S01]  /*70a0*/  IMAD.X R73, RZ, RZ, R5.reuse, P5 ;  /* 0x000000ffff497224 */ /* 0x100fe200028e0605 */
[----:B------:R-:W-:Y:S01]  /*70b0*/  LOP3.LUT R64, R64, R65, RZ, 0x3c, !PT ;  /* 0x0000004140407212 */ /* 0x000fe200078e3cff */
[----:B------:R-:W-:Y:S01]  /*70c0*/  IMAD.X R65, RZ, RZ, R5, P4 ;  /* 0x000000ffff417224 */ /* 0x000fe200020e0605 */
[----:B------:R-:W-:Y:S01]  /*70d0*/  LOP3.LUT R52, R3, R12, RZ, 0x3c, !PT ;  /* 0x0000000c03347212 */ /* 0x000fe200078e3cff */
[----:B------:R-:W-:Y:S01]  /*70e0*/  UIMAD UR7, UR4, UR13, UR7 ;  /* 0x0000000d040772a4 */ /* 0x000fe2000f8e0207 */
[----:B------:R2:W5:Y:S01]  /*70f0*/  LD.E.128 R12, desc[UR40][R4.64] ;  /* 0x00000028040c7980 */ /* 0x000562000c101d00 */
[----:B------:R-:W-:Y:S02]  /*7100*/  IMAD R3, R19, 0x20, R22 ;  /* 0x0000002013037824 */ /* 0x000fe400078e0216 */
[----:B------:R-:W-:Y:S01]  /*7110*/  IMAD.U32 R87, RZ, RZ, UR44 ;  /* 0x0000002cff577e24 */ /* 0x000fe2000f8e00ff */
[----:B------:R-:W5:Y:S04]  /*7120*/  LD.E.128 R28, desc[UR40][R28.64] ;  /* 0x000000281c1c7980 */ /* 0x000f68000c101d00 */
[----:B------:R-:W5:Y:S01]  /*7130*/  LD.E.128 R32, desc[UR40][R32.64] ;  /* 0x0000002820207980 */ /* 0x000f62000c101d00 */
[----:B--2---:R-:W2:Y:S01]  /*7140*/  @P1 LDC R5, c[0x0][0xbec] ;  /* 0x0002fb00ff051b82 */ /* 0x004ea20000000800 */
[----:B------:R-:W-:-:S02]  /*7150*/  UIADD3 UR9, UR9, UR7, URZ ;  /* 0x0000000709097290 */ /* 0x000fc4000fffe03f */
[----:B------:R-:W5:Y:S01]  /*7160*/  LD.E.128 R56, desc[UR40][R56.64] ;  /* 0x0000002838387980 */ /* 0x000f62000c101d00 */
[----:B------:R-:W-:Y:S01]  /*7170*/  UIMAD UR4, UR14, UR10, URZ ;  /* 0x0000000a0e0472a4 */ /* 0x000fe2000f8e023f */
[----:B------:R-:W-:Y:S01]  /*7180*/  IMAD R20, R20, 0x80, R3 ;  /* 0x0000008014147824 */ /* 0x000fe200078e0203 */
[----:B------:R-:W-:Y:S01]  /*7190*/  UIMAD.WIDE.U32 UR8, UR43, UR10, UR8 ;  /* 0x0000000a2b0872a5 */ /* 0x000fe2000f8e0008 */
[----:B------:R-:W5:Y:S01]  /*71a0*/  LD.E.128 R36, desc[UR40][R36.64] ;  /* 0x0000002824247980 */ /* 0x000f62000c101d00 */
[----:B------:R-:W-:-:S03]  /*71b0*/  UIMAD UR4, UR43, UR11, UR4 ;  /* 0x0000000b2b0472a4 */ /* 0x000fc6000f8e0204 */
[----:B------:R-:W-:Y:S01]  /*71c0*/  ULDC.64 UR10, c[0x0][0xaf0] ;  /* 0x0002bc00000a7ab9 */ /* 0x000fe20000000a00 */
[----:B------:R-:W-:Y:S01]  /*71d0*/  UIADD3 UR9, UR9, UR4, URZ ;  /* 0x0000000409097290 */ /* 0x000fe2000fffe03f */
[----:B------:R-:W5:Y:S01]  /*71e0*/  LD.E.128 R40, desc[UR40][R40.64] ;  /* 0x0000002828287980 */ /* 0x000f62000c101d00 */
[----:B------:R-:W-:Y:S01]  /*71f0*/  UIMAD UR4, UR45, UR10, URZ ;  /* 0x0000000a2d0472a4 */ /* 0x000fe2000f8e023f */
[----:B------:R-:W-:Y:S01]  /*7200*/  IMAD.MOV.U32 R3, RZ, RZ, R20 ;  /* 0x000000ffff037224 */ /* 0x000fe200078e0014 */
[----:B------:R-:W-:Y:S01]  /*7210*/  UIMAD.WIDE.U32 UR8, UR46, UR10, UR8 ;  /* 0x0000000a2e0872a5 */ /* 0x000fe2000f8e0008 */
[----:B------:R-:W5:Y:S01]  /*7220*/  LD.E.128 R44, desc[UR40][R44.64] ;  /* 0x000000282c2c7980 */ /* 0x000f62000c101d00 */
[----:B------:R-:W-:-:S03]  /*7230*/  UIMAD UR4, UR46, UR11, UR4 ;  /* 0x0000000b2e0472a4 */ /* 0x000fc6000f8e0204 */
[----:B------:R-:W5:Y:S01]  /*7240*/  LD.E.128 R68, desc[UR40][R68.64] ;  /* 0x0000002844447980 */ /* 0x000f62000c101d00 */
[----:B--2---:R-:W-:Y:S01]  /*7250*/  @P1 IMAD.HI.U32 R4, R20, R5, RZ ;  /* 0x0000000514041227 */ /* 0x004fe200078e00ff */
[----:B------:R-:W-:Y:S02]  /*7260*/  UIADD3 UR4, UR9, UR4, URZ ;  /* 0x0000000409047290 */ /* 0x000fe4000fffe03f */
[----:B------:R-:W5:Y:S02]  /*7270*/  LD.E.128 R60, desc[UR40][R60.64] ;  /* 0x000000283c3c7980 */ /* 0x000f64000c101d00 */
[----:B0-----:R-:W-:Y:S01]  /*7280*/  @P1 SHF.R.U32.HI R3, RZ, R21, R4 ;  /* 0x00000015ff031219 */ /* 0x001fe20000011604 */
[----:B------:R-:W-:Y:S01]  /*7290*/  IMAD.U32 R4, RZ, RZ, UR8 ;  /* 0x00000008ff047e24 */ /* 0x000fe2000f8e00ff */
[----:B-1----:R-:W5:Y:S02]  /*72a0*/  LD.E.128 R48, desc[UR40][R48.64] ;  /* 0x0000002830307980 */ /* 0x002f64000c101d00 */
[--C-:B------:R-:W-:Y:S01]  /*72b0*/  SHF.R.S32.HI R6, RZ, 0x1f, R3.reuse ;  /* 0x0000001fff067819 */ /* 0x100fe20000011403 */
[----:B------:R-:W-:Y:S01]  /*72c0*/  IMAD.MOV R21, RZ, RZ, -R3 ;  /* 0x000000ffff157224 */ /* 0x000fe200078e0a03 */
[----:B------:R-:W5:Y:S01]  /*72d0*/  LD.E.128 R8, desc[UR40][R10.64] ;  /* 0x000000280a087980 */ /* 0x000f62000c101d00 */
[----:B------:R-:W-:Y:S01]  /*72e0*/  IMAD.U32 R5, RZ, RZ, UR9 ;  /* 0x00000009ff057e24 */ /* 0x000fe2000f8e00ff */
[----:B------:R-:W-:Y:S01]  /*72f0*/  ULDC.64 UR8, c[0x0][0xae0] ;  /* 0x0002b80000087ab9 */ /* 0x000fe20000000a00 */
[----:B------:R-:W-:Y:S01]  /*7300*/  IMAD.U32 R5, RZ, RZ, UR4 ;  /* 0x00000004ff057e24 */ /* 0x000fe2000f8e00ff */
[----:B------:R-:W5:Y:S01]  /*7310*/  LD.E.128 R76, desc[UR40][R76.64] ;  /* 0x000000284c4c7980 */ /* 0x000f62000c101d00 */
[----:B------:R-:W-:-:S02]  /*7320*/  IMAD R6, R6, UR8, RZ ;  /* 0x0000000806067c24 */ /* 0x000fc4000f8e02ff */
[----:B------:R-:W-:Y:S01]  /*7330*/  IMAD R21, R80, R21, R20 ;  /* 0x0000001550157224 */ /* 0x000fe200078e0214 */
[----:B------:R-:W5:Y:S01]  /*7340*/  LD.E.128 R72, desc[UR40][R72.64] ;  /* 0x0000002848487980 */ /* 0x000f62000c101d00 */
[C---:B------:R-:W-:Y:S02]  /*7350*/  IMAD R81, R3.reuse, UR9, R6 ;  /* 0x0000000903517c24 */ /* 0x040fe4000f8e0206 */
[----:B------:R-:W-:Y:S01]  /*7360*/  IMAD.WIDE.U32 R4, R3, UR8, R4 ;  /* 0x0000000803047c25 */ /* 0x000fe2000f8e0004 */
[----:B------:R-:W5:Y:S01]  /*7370*/  LD.E.128 R64, desc[UR40][R64.64] ;  /* 0x0000002840407980 */ /* 0x000f62000c101d00 */
[----:B------:R-:W-:Y:S01]  /*7380*/  SHF.R.S32.HI R3, RZ, 0x1f, R21 ;  /* 0x0000001fff037819 */ /* 0x000fe20000011415 */
[----:B------:R-:W-:Y:S02]  /*7390*/  ULDC.64 UR8, c[0x0][0xad8] ;  /* 0x0002b60000087ab9 */ /* 0x000fe40000000a00 */
[----:B------:R-:W5:Y:S01]  /*73a0*/  LD.E.128 R52, desc[UR40][R52.64] ;  /* 0x0000002834347980 */ /* 0x000f62000c101d00 */
[----:B------:R-:W-:Y:S01]  /*73b0*/  IMAD R87, R87, 0x80, R22 ;  /* 0x0000008057577824 */ /* 0x000fe200078e0216 */
[----:B------:R-:W-:Y:S01]  /*73c0*/  @!PT LDS RZ, [RZ] ;  /* 0x00000000fffff984 */ /* 0x000fe20000000800 */
[----:B------:R-:W-:Y:S01]  /*73d0*/  @!PT LDS RZ, [RZ] ;  /* 0x00000000fffff984 */ /* 0x000fe20000000800 */
[----:B------:R-:W-:Y:S01]  /*73e0*/  @!PT LDS RZ, [RZ] ;  /* 0x00000000fffff984 */ /* 0x000fe20000000800 */
[----:B------:R-:W-:Y:S01]  /*73f0*/  @!PT LDS RZ, [RZ] ;  /* 0x00000000fffff984 */ /* 0x000fe20000000800 */
[----:B------:R0:W-:Y:S06]  /*7400*/  MEMBAR.ALL.CTA ;  /* 0x0000000000007992 */ /* 0x0001ec0000008000 */
[----:B0-----:R-:W0:Y:S01]  /*7410*/  FENCE.VIEW.ASYNC.S ;  /* 0x00000000000073c6 */ /* 0x001e220000000000 */
[----:B------:R-:W-:-:S02]  /*7420*/  IMAD.IADD R5, R5, 0x1, R81 ;  /* 0x0000000105057824 */ /* 0x000fc400078e0251 */
[----:B------:R-:W-:Y:S02]  /*7430*/  IMAD R6, R3, UR8, RZ ;  /* 0x0000000803067c24 */ /* 0x000fe4000f8e02ff */
[----:B------:R-:W-:Y:S02]  /*7440*/  VIADD R3, R87, 0x20 ;  /* 0x0000002057037836 */ /* 0x000fe40000000000 */
[C---:B------:R-:W-:Y:S02]  /*7450*/  IMAD R81, R21.reuse, UR9, R6 ;  /* 0x0000000915517c24 */ /* 0x040fe4000f8e0206 */
[----:B------:R-:W-:Y:S01]  /*7460*/  IMAD.WIDE.U32 R4, R21, UR8, R4 ;  /* 0x0000000815047c25 */ /* 0x000fe2000f8e0004 */
[-C--:B------:R-:W-:Y:S01]  /*7470*/  ISETP.GE.AND P1, PT, R3, R84.reuse, PT ;  /* 0x000000540300720c */ /* 0x080fe20003f26270 */
[----:B------:R-:W-:Y:S01]  /*7480*/  ULDC.64 UR8, c[0x0][0xa80] ;  /* 0x0002a00000087ab9 */ /* 0x000fe20000000a00 */
[C---:B------:R-:W-:Y:S01]  /*7490*/  ISETP.GE.AND P2, PT, R87.reuse, R84, PT ;  /* 0x000000545700720c */ /* 0x040fe20003f46270 */
[----:B------:R-:W-:Y:S01]  /*74a0*/  VIADD R3, R87, 0x40 ;  /* 0x0000004057037836 */ /* 0x000fe20000000000 */
[----:B------:R-:W-:Y:S01]  /*74b0*/  LEA R6, P3, R4, UR8, 0x1 ;  /* 0x0000000804067c11 */ /* 0x000fe2000f8608ff */
[----:B------:R-:W-:-:S02]  /*74c0*/  IMAD.IADD R5, R5, 0x1, R81 ;  /* 0x0000000105057824 */ /* 0x000fc400078e0251 */
[----:B------:R-:W-:Y:S01]  /*74d0*/  VIADD R0, R0, 0x22820 ;  /* 0x0002282000007836 */ /* 0x000fe20000000000 */
[----:B------:R-:W-:Y:S02]  /*74e0*/  ISETP.GE.AND P0, PT, R3, R84, PT ;  /* 0x000000540300720c */ /* 0x000fe40003f06270 */
[----:B------:R-:W-:Y:S02]  /*74f0*/  LEA.HI.X R3, R4, UR9, R5, 0x1, P3 ;  /* 0x0000000904037c11 */ /* 0x000fe400098f0c05 */
[----:B------:R-:W-:Y:S01]  /*7500*/  PRMT R0, RZ, 0x654, R0 ;  /* 0x00000654ff007816 */ /* 0x000fe20000000000 */
[----:B0-----:R0:W1:Y:S01]  /*7510*/  SHFL.IDX PT, R85, R6, RZ, 0x181f ;  /* 0x00181fff06557589 */ /* 0x00106200000e0000 */
[----:B------:R-:W-:Y:S02]  /*7520*/  BSSY B1, `(.L_x_9472) ;  /* 0x0000015000017945 */ /* 0x000fe40003800000 */
[----:B------:R0:W-:Y:S01]  /*7530*/  SYNCS.ARRIVE.TRANS64.RED.A1T0 RZ, [R0+URZ], RZ ;  /* 0x000000ff00ff79a7 */ /* 0x0001e2000810043f */
[----:B------:R0:W2:Y:S01]  /*7540*/  SHFL.IDX PT, R83, R3, RZ, 0x181f ;  /* 0x00181fff03537589 */ /* 0x0000a200000e0000 */
[----:B------:R-:W-:Y:S05]  /*7550*/  @P2 BRA `(.L_x_9473) ;  /* 0x0000000000442947 */ /* 0x000fea0003800000 */
[----:B------:R-:W-:Y:S02]  /*7560*/  ULDC UR4, c[0x0][0xac8] ;  /* 0x0002b20000047ab9 */ /* 0x000fe40000000800 */
[----:B------:R-:W-:Y:S02]  /*7570*/  ISETP.GE.AND P5, PT, R2, UR4, PT ;  /* 0x0000000402007c0c */ /* 0x000fe4000bfa6270 */
[----:B------:R-:W-:Y:S02]  /*7580*/  ISETP.GE.AND P4, PT, R17, UR4, PT ;  /* 0x0000000411007c0c */ /* 0x000fe4000bf86270 */
[----:B------:R-:W-:Y:S02]  /*7590*/  ISETP.GE.AND P3, PT, R16, UR4, PT ;  /* 0x0000000410007c0c */ /* 0x000fe4000bf66270 */
[----:B------:R-:W-:-:S07]  /*75a0*/  ISETP.GE.AND P2, PT, R18, UR4, PT ;  /* 0x0000000412007c0c */ /* 0x000fce000bf46270 */
[----:B-1----:R-:W-:-:S04]  /*75b0*/  @!P5 LEA R4, P6, R2, R85, 0x1 ;  /* 0x000000550204d211 */ /* 0x002fc800078c08ff */
[----:B--2---:R-:W-:Y:S02]  /*75c0*/  @!P5 LEA.HI.X R5, R2, R83, R208, 0x1, P6 ;  /* 0x000000530205d211 */ /* 0x004fe400030f0cd0 */
[----:B------:R-:W-:-:S03]  /*75d0*/  @!P4 LEA R20, P6, R17, R85, 0x1 ;  /* 0x000000551114c211 */ /* 0x000fc600078c08ff */
[----:B-----5:R3:W-:Y:S01]  /*75e0*/  @!P5 ST.E.128 desc[UR40][R4.64], R12 ;  /* 0x0000000c0400d985 */ /* 0x0207e2000c101d28 */
[----:B------:R-:W-:Y:S02]  /*75f0*/  @!P4 LEA.HI.X R21, R17, R83, R207, 0x1, P6 ;  /* 0x000000531115c211 */ /* 0x000fe400030f0ccf */
[----:B------:R-:W-:-:S03]  /*7600*/  @!P3 LEA R80, P6, R16, R85, 0x1 ;  /* 0x000000551050b211 */ /* 0x000fc600078c08ff */
[----:B------:R3:W-:Y:S01]  /*7610*/  @!P4 ST.E.128 desc[UR40][R20.64], R56 ;  /* 0x000000381400c985 */ /* 0x0007e2000c101d28 */
[----:B------:R-:W-:Y:S02]  /*7620*/  @!P3 LEA.HI.X R81, R16, R83, R206, 0x1, P6 ;  /* 0x000000531051b211 */ /* 0x000fe400030f0cce */
[----:B------:R-:W-:-:S03]  /*7630*/  @!P2 LEA R82, P6, R18, R85, 0x1 ;  /* 0x000000551252a211 */ /* 0x000fc600078c08ff */
[----:B------:R3:W-:Y:S01]  /*7640*/  @!P3 ST.E.128 desc[UR40][R80.64], R68 ;  /* 0x000000445000b985 */ /* 0x0007e2000c101d28 */
[----:B------:R-:W-:-:S05]  /*7650*/  @!P2 LEA.HI.X R83, R18, R83, R205, 0x1, P6 ;  /* 0x000000531253a211 */ /* 0x000fca00030f0ccd */
[----:B------:R3:W-:Y:S04]  /*7660*/  @!P2 ST.E.128 desc[UR40][R82.64], R76 ;  /* 0x0000004c5200a985 */ /* 0x0007e8000c101d28 */
.L_x_9473:
[----:B------:R-:W-:Y:S05]  /*7670*/  BSYNC B1 ;  /* 0x0000000000017941 */ /* 0x000fea0003800000 */
.L_x_9472:
[----:B---3--:R3:W4:Y:S01]  /*7680*/  SHFL.IDX PT, R21, R3, 0x1, 0x181f ;  /* 0x00381f0003157f89 */ /* 0x00872200000e0000 */
[----:B------:R-:W-:Y:S03]  /*7690*/  BSSY B1, `(.L_x_9474) ;  /* 0x0000014000017945 */ /* 0x000fe60003800000 */
[----:B-----5:R3:W0:Y:S01]  /*76a0*/  SHFL.IDX PT, R15, R6, 0x1, 0x181f ;  /* 0x00381f00060f7f89 */ /* 0x02062200000e0000 */
[----:B------:R-:W-:Y:S05]  /*76b0*/  @P1 BRA `(.L_x_9475) ;  /* 0x0000000000441947 */ /* 0x000fea0003800000 */
[----:B------:R-:W-:Y:S02]  /*76c0*/  ULDC UR4, c[0x0][0xac8] ;  /* 0x0002b20000047ab9 */ /* 0x000fe40000000800 */
[----:B------:R-:W-:Y:S02]  /*76d0*/  ISETP.GE.AND P4, PT, R2, UR4, PT ;  /* 0x0000000402007c0c */ /* 0x000fe4000bf86270 */
[----:B------:R-:W-:Y:S02]  /*76e0*/  ISETP.GE.AND P3, PT, R17, UR4, PT ;  /* 0x0000000411007c0c */ /* 0x000fe4000bf66270 */
[----:B------:R-:W-:Y:S02]  /*76f0*/  ISETP.GE.AND P2, PT, R16, UR4, PT ;  /* 0x0000000410007c0c */ /* 0x000fe4000bf46270 */
[----:B------:R-:W-:-:S07]  /*7700*/  ISETP.GE.AND P1, PT, R18, UR4, PT ;  /* 0x0000000412007c0c */ /* 0x000fce000bf26270 */
[CC--:B0-----:R-:W-:Y:S02]  /*7710*/  @!P4 LEA R4, P6, R2.reuse, R15.reuse, 0x1 ;  /* 0x0000000f0204c211 */ /* 0x0c1fe400078c08ff */
[C---:B------:R-:W-:Y:S02]  /*7720*/  @!P3 LEA R12, P5, R17.reuse, R15, 0x1 ;  /* 0x0000000f110cb211 */ /* 0x040fe400078a08ff */
[----:B----4-:R-:W-:Y:S02]  /*7730*/  @!P4 LEA.HI.X R5, R2, R21, R208, 0x1, P6 ;  /* 0x000000150205c211 */ /* 0x010fe400030f0cd0 */
[----:B------:R-:W-:Y:S02]  /*7740*/  @!P2 LEA R14, P6, R16, R15, 0x1 ;  /* 0x0000000f100ea211 */ /* 0x000fe400078c08ff */
[----:B------:R-:W-:Y:S01]  /*7750*/  @!P3 LEA.HI.X R13, R17, R21, R207, 0x1, P5 ;  /* 0x00000015110db211 */ /* 0x000fe200028f0ccf */
[----:B------:R0:W-:Y:S01]  /*7760*/  @!P4 ST.E.128 desc[UR40][R4.64], R24 ;  /* 0x000000180400c985 */ /* 0x0001e2000c101d28 */
[----:B------:R-:W-:-:S02]  /*7770*/  @!P1 LEA R20, P5, R18, R15, 0x1 ;  /* 0x0000000f12149211 */ /* 0x000fc400078a08ff */
[-C--:B------:R-:W-:Y:S01]  /*7780*/  @!P2 LEA.HI.X R15, R16, R21.reuse, R206, 0x1, P6 ;  /* 0x00000015100fa211 */ /* 0x080fe200030f0cce */
[----:B------:R0:W-:Y:S01]  /*7790*/  @!P3 ST.E.128 desc[UR40][R12.64], R36 ;  /* 0x000000240c00b985 */ /* 0x0001e2000c101d28 */
[----:B------:R-:W-:-:S03]  /*77a0*/  @!P1 LEA.HI.X R21, R18, R21, R205, 0x1, P5 ;  /* 0x0000001512159211 */ /* 0x000fc600028f0ccd */
[----:B------:R0:W-:Y:S04]  /*77b0*/  @!P2 ST.E.128 desc[UR40][R14.64], R60 ;  /* 0x0000003c0e00a985 */ /* 0x0001e8000c101d28 */
[----:B------:R0:W-:Y:S02]  /*77c0*/  @!P1 ST.E.128 desc[UR40][R20.64], R72 ;  /* 0x0000004814009985 */ /* 0x0001e4000c101d28 */
.L_x_9475:
[----:B------:R-:W-:Y:S05]  /*77d0*/  BSYNC B1 ;  /* 0x0000000000017941 */ /* 0x000fea0003800000 */
.L_x_9474:
[----:B0---4-:R0:W4:Y:S01]  /*77e0*/  SHFL.IDX PT, R21, R3, 0x2, 0x181f ;  /* 0x00581f0003157f89 */ /* 0x01112200000e0000 */
        /* <DEDUP_REMOVED lines=11> */
[----:B----4-:R-:W-:Y:S02]  /*78a0*/  @!P3 LEA.HI.X R5, R2, R21, R208, 0x1, P6 ;  /* 0x000000150205b211 */ /* 0x010fe400030f0cd0 */
[----:B------:R-:W-:Y:S02]  /*78b0*/  @!P0 LEA R20, P6, R18, R13, 0x1 ;  /* 0x0000000d12148211 */ /* 0x000fe400078c08ff */
[-C--:B------:R-:W-:Y:S01]  /*78c0*/  @!P2 LEA.HI.X R13, R17, R21.reuse, R207, 0x1, P5 ;  /* 0x00000015110da211 */ /* 0x080fe200028f0ccf */
[----:B------:R0:W-:Y:S01]  /*78d0*/  @!P3 ST.E.128 desc[UR40][R4.64], R28 ;  /* 0x0000001c0400b985 */ /* 0x0001e2000c101d28 */
[----:B------:R-:W-:-:S02]  /*78e0*/  @!P1 LEA.HI.X R15, R16, R21, R206, 0x1, P4 ;  /* 0x00000015100f9211 */ /* 0x000fc400020f0cce */
[----:B------:R-:W-:Y:S01]  /*78f0*/  @!P0 LEA.HI.X R21, R18, R21, R205, 0x1, P6 ;  /* 0x0000001512158211 */ /* 0x000fe200030f0ccd */
[----:B------:R0:W-:Y:S04]  /*7900*/  @!P2 ST.E.128 desc[UR40][R12.64], R40 ;  /* 0x000000280c00a985 */ /* 0x0001e8000c101d28 */
[----:B------:R0:W-:Y:S04]  /*7910*/  @!P1 ST.E.128 desc[UR40][R14.64], R48 ;  /* 0x000000300e009985 */ /* 0x0001e8000c101d28 */
[----:B------:R0:W-:Y:S02]  /*7920*/  @!P0 ST.E.128 desc[UR40][R20.64], R64 ;  /* 0x0000004014008985 */ /* 0x0001e4000c101d28 */
.L_x_9477:
[----:B------:R-:W-:Y:S05]  /*7930*/  BSYNC B1 ;  /* 0x0000000000017941 */ /* 0x000fea0003800000 */
.L_x_9476:
[----:B------:R-:W-:Y:S01]  /*7940*/  VIADD R0, R87, 0x60 ;  /* 0x0000006057007836 */ /* 0x000fe20000000000 */
[----:B0--3--:R-:W3:Y:S04]  /*7950*/  SHFL.IDX PT, R3, R3, 0x3, 0x181f ;  /* 0x00781f0003037f89 */ /* 0x009ee800000e0000 */
[----:B------:R-:W-:Y:S01]  /*7960*/  ISETP.GE.AND P0, PT, R0, R84, PT ;  /* 0x000000540000720c */ /* 0x000fe20003f06270 */
[----:B----4-:R4:W0:-:S12]  /*7970*/  SHFL.IDX PT, R21, R6, 0x3, 0x181f ;  /* 0x00781f0006157f89 */ /* 0x01081800000e0000 */
[----:B----4-:R-:W-:Y:S05]  /*7980*/  @P0 BRA `(.L_x_9478) ;  /* 0x0000000c00bc0947 */ /* 0x010fea0003800000 */
[----:B------:R-:W-:Y:S02]  /*7990*/  ULDC UR4, c[0x0][0xac8] ;  /* 0x0002b20000047ab9 */ /* 0x000fe40000000800 */
[----:B------:R-:W-:Y:S02]  /*79a0*/  ISETP.GE.AND P3, PT, R2, UR4, PT ;  /* 0x0000000402007c0c */ /* 0x000fe4000bf66270 */
[----:B------:R-:W-:Y:S02]  /*79b0*/  ISETP.GE.AND P4, PT, R17, UR4, PT ;  /* 0x0000000411007c0c */ /* 0x000fe4000bf86270 */
[----:B------:R-:W-:-:S09]  /*79c0*/  ISETP.GE.AND P5, PT, R16, UR4, PT ;  /* 0x0000000410007c0c */ /* 0x000fd2000bfa6270 */
[-C--:B0-----:R-:W-:Y:S02]  /*79d0*/  @!P3 LEA R4, P0, R2, R21.reuse, 0x1 ;  /* 0x000000150204b211 */ /* 0x081fe400078008ff */
[CC--:B------:R-:W-:Y:S02]  /*79e0*/  @!P4 LEA R12, P1, R17.reuse, R21.reuse, 0x1 ;  /* 0x00000015110cc211 */ /* 0x0c0fe400078208ff */
[----:B------:R-:W-:Y:S02]  /*79f0*/  @!P5 LEA R14, P2, R16, R21, 0x1 ;  /* 0x00000015100ed211 */ /* 0x000fe400078408ff */
[-C--:B---3--:R-:W-:Y:S02]  /*7a00*/  @!P3 LEA.HI.X R5, R2, R3.reuse, R208, 0x1, P0 ;  /* 0x000000030205b211 */ /* 0x088fe400000f0cd0 */
[-C--:B------:R-:W-:Y:S02]  /*7a10*/  @!P4 LEA.HI.X R13, R17, R3.reuse, R207, 0x1, P1 ;  /* 0x00000003110dc211 */ /* 0x080fe400008f0ccf */
[----:B------:R-:W-:Y:S01]  /*7a20*/  @!P5 LEA.HI.X R15, R16, R3, R206, 0x1, P2 ;  /* 0x00000003100fd211 */ /* 0x000fe200010f0cce */
[----:B------:R4:W-:Y:S01]  /*7a30*/  @!P3 ST.E.128 desc[UR40][R4.64], R32 ;  /* 0x000000200400b985 */ /* 0x0009e2000c101d28 */
[----:B------:R-:W-:-:S03]  /*7a40*/  ISETP.GE.AND P0, PT, R18, UR4, PT ;  /* 0x0000000412007c0c */ /* 0x000fc6000bf06270 */
[----:B------:R4:W-:Y:S04]  /*7a50*/  @!P4 ST.E.128 desc[UR40][R12.64], R44 ;  /* 0x0000002c0c00c985 */ /* 0x0009e8000c101d28 */
[----:B------:R4:W-:Y:S06]  /*7a60*/  @!P5 ST.E.128 desc[UR40][R14.64], R8 ;  /* 0x000000080e00d985 */ /* 0x0009ec000c101d28 */
[----:B------:R-:W-:Y:S05]  /*7a70*/  @P0 BRA `(.L_x_9478) ;  /* 0x0000000c00800947 */ /* 0x000fea0003800000 */
[----:B----4-:R-:W-:-:S04]  /*7a80*/  LEA R4, P0, R18, R21, 0x1 ;  /* 0x0000001512047211 */ /* 0x010fc800078008ff */
[----:B------:R-:W-:-:S05]  /*7a90*/  LEA.HI.X R5, R18, R3, R205, 0x1, P0 ;  /* 0x0000000312057211 */ /* 0x000fca00000f0ccd */
[----:B------:R0:W-:Y:S01]  /*7aa0*/  ST.E.128 desc[UR40][R4.64], R52 ;  /* 0x0000003404007985 */ /* 0x0001e2000c101d28 */
[----:B------:R-:W-:Y:S05]  /*7ab0*/  BRA `(.L_x_9478) ;  /* 0x0000000c00707947 */ /* 0x000fea0003800000 */
.L_x_9470:
        /* <DEDUP_REMOVED lines=23> */
[----:B0-----:R-:W-:Y:S01]  /*7c30*/  ISETP.NE.AND P0, PT, R13, 0x1, PT ;  /* 0x000000010d00780c */ /* 0x001fe20003f05270 */
[----:B------:R-:W-:Y:S01]  /*7c40*/  UMOV UR4, URZ ;  /* 0x0000003f00047c82 */ /* 0x000fe20008000000 */
[----:B------:R-:W-:Y:S01]  /*7c50*/  USHF.R.S32.HI UR11, URZ, 0x1f, UR43 ;  /* 0x0000001f3f0b7899 */ /* 0x000fe2000801142b */
[----:B------:R-:W-:-:S10]  /*7c60*/  ISETP.GE.AND P1, PT, R209, 0x80, PT ;  /* 0x00000080d100780c */ /* 0x000fd40003f26270 */
[----:B------:R-:W0:Y:S01]  /*7c70*/  @P0 LDC R11, c[0x0][0xbec] ;  /* 0x0002fb00ff0b0b82 */ /* 0x000e220000000800 */
[----:B--2---:R-:W-:-:S13]  /*7c80*/  @P2 R2UR UR4, R3 ;  /* 0x00000000030422ca */ /* 0x004fda00000e0000 */
[----:B------:R-:W-:Y:S01]  /*7c90*/  USHF.R.S32.HI UR10, URZ, 0x1f, UR4 ;  /* 0x0000001f3f0a7899 */ /* 0x000fe20008011404 */
[----:B01----:R-:W-:Y:S11]  /*7ca0*/  @P3 BRA `(.L_x_9479) ;  /* 0x0000000000103947 */ /* 0x003ff60003800000 */
[----:B------:R-:W-:Y:S05]  /*7cb0*/  @!P2 BRA `(.L_x_9479) ;  /* 0x00000000000ca947 */ /* 0x000fea0003800000 */
[----:B------:R-:W2:Y:S04]  /*7cc0*/  LDG.E R3, desc[UR40][R4.64] ;  /* 0x0000002804037981 */ /* 0x000ea8000c1e1900 */
[----:B-----5:R-:W2:Y:S02]  /*7cd0*/  LDG.E R0, desc[UR40][R4.64+0x4] ;  /* 0x0000042804007981 */ /* 0x020ea4000c1e1900 */
[----:B--2---:R-:W-:-:S07]  /*7ce0*/  IMAD.IADD R0, R0, 0x1, -R3 ;  /* 0x0000000100007824 */ /* 0x004fce00078e0a03 */
.L_x_9479:
        /* <DEDUP_REMOVED lines=46> */
.L_x_9481:
[----:B------:R-:W-:Y:S05]  /*7fd0*/  BSYNC B1 ;  /* 0x0000000000017941 */ /* 0x000fea0003800000 */
.L_x_9480:
[----:B------:R-:W1:Y:S01]  /*7fe0*/  @P0 LDC R5, c[0x0][0xbf0] ;  /* 0x0002fc00ff050b82 */ /* 0x000e620000000800 */
[----:B------:R-:W-:Y:S01]  /*7ff0*/  ULDC.64 UR12, c[0x0][0xaa0] ;  /* 0x0002a800000c7ab9 */ /* 0x000fe20000000a00 */
[----:B0-----:R-:W-:Y:S01]  /*8000*/  IMAD R3, R19, 0x20, R22 ;  /* 0x0000002013037824 */ /* 0x001fe200078e0216 */
[----:B------:R-:W-:Y:S01]  /*8010*/  UIMAD UR7, UR10, UR12, URZ ;  /* 0x0000000c0a0772a4 */ /* 0x000fe2000f8e023f */
[----:B------:R-:W-:Y:S01]  /*8020*/  IMAD.U32 R8, RZ, RZ, UR44 ;  /* 0x0000002cff087e24 */ /* 0x000fe2000f8e00ff */
[----:B------:R-:W-:Y:S01]  /*8030*/  UIMAD.WIDE.U32 UR8, UR4, UR12, URZ ;  /* 0x0000000c040872a5 */ /* 0x000fe2000f8e003f */
[----:B------:R-:W-:Y:S01]  /*8040*/  IMAD.U32 R15, RZ, RZ, UR44 ;  /* 0x0000002cff0f7e24 */ /* 0x000fe2000f8e00ff */
[----:B------:R-:W-:Y:S01]  /*8050*/  UIMAD UR7, UR4, UR13, UR7 ;  /* 0x0000000d040772a4 */ /* 0x000fe2000f8e0207 */
[----:B------:R-:W-:Y:S01]  /*8060*/  IMAD R8, R8, 0x80, R3 ;  /* 0x0000008008087824 */ /* 0x000fe200078e0203 */
[----:B------:R-:W-:Y:S01]  /*8070*/  BSSY B1, `(.L_x_9482) ;  /* 0x000003e000017945 */ /* 0x000fe20003800000 */
[----:B------:R-:W-:Y:S01]  /*8080*/  ULDC.64 UR12, c[0x0][0xae8] ;  /* 0x0002ba00000c7ab9 */ /* 0x000fe20000000a00 */
[----:B------:R-:W-:Y:S01]  /*8090*/  UIADD3 UR9, UR9, UR7, URZ ;  /* 0x0000000709097290 */ /* 0x000fe2000fffe03f */
[----:B------:R-:W-:Y:S01]  /*80a0*/  @P0 IMAD.HI.U32 R4, R8, R11, RZ ;  /* 0x0000000b08040227 */ /* 0x000fe200078e00ff */
[----:B------:R-:W-:-:S02]  /*80b0*/  UIMAD UR4, UR11, UR12, URZ ;  /* 0x0000000c0b0472a4 */ /* 0x000fc4000f8e023f */
[----:B------:R-:W-:Y:S01]  /*80c0*/  UIMAD.WIDE.U32 UR8, UR43, UR12, UR8 ;  /* 0x0000000c2b0872a5 */ /* 0x000fe2000f8e0008 */
[----:B------:R-:W-:Y:S01]  /*80d0*/  IMAD.MOV.U32 R3, RZ, RZ, R8 ;  /* 0x000000ffff037224 */ /* 0x000fe200078e0008 */
[----:B------:R-:W-:Y:S01]  /*80e0*/  UIMAD UR4, UR43, UR13, UR4 ;  /* 0x0000000d2b0472a4 */ /* 0x000fe2000f8e0204 */
[----:B------:R-:W-:-:S03]  /*80f0*/  ULDC.64 UR10, c[0x0][0xaf0] ;  /* 0x0002bc00000a7ab9 */ /* 0x000fc60000000a00 */
[----:B------:R-:W-:Y:S02]  /*8100*/  UIADD3 UR9, UR9, UR4, URZ ;  /* 0x0000000409097290 */ /* 0x000fe4000fffe03f */
[----:B------:R-:W-:Y:S01]  /*8110*/  UIMAD UR4, UR45, UR10, URZ ;  /* 0x0000000a2d0472a4 */ /* 0x000fe2000f8e023f */
[----:B-1----:R-:W-:Y:S01]  /*8120*/  @P0 SHF.R.U32.HI R3, RZ, R5, R4 ;  /* 0x00000005ff030219 */ /* 0x002fe20000011604 */
[----:B------:R-:W-:Y:S02]  /*8130*/  UIMAD.WIDE.U32 UR8, UR46, UR10, UR8 ;  /* 0x0000000a2e0872a5 */ /* 0x000fe4000f8e0008 */
[----:B------:R-:W-:Y:S01]  /*8140*/  UIMAD UR4, UR46, UR11, UR4 ;  /* 0x0000000b2e0472a4 */ /* 0x000fe2000f8e0204 */
[--C-:B------:R-:W-:Y:S01]  /*8150*/  SHF.R.S32.HI R4, RZ, 0x1f, R3.reuse ;  /* 0x0000001fff047819 */ /* 0x100fe20000011403 */
[----:B------:R-:W-:Y:S01]  /*8160*/  IMAD.MOV R9, RZ, RZ, -R3 ;  /* 0x000000ffff097224 */ /* 0x000fe200078e0a03 */
[----:B------:R-:W-:Y:S01]  /*8170*/  ULDC.64 UR10, c[0x0][0xae0] ;  /* 0x0002b800000a7ab9 */ /* 0x000fe20000000a00 */
[----:B------:R-:W-:-:S02]  /*8180*/  UIADD3 UR4, UR9, UR4, URZ ;  /* 0x0000000409047290 */ /* 0x000fc4000fffe03f */
[----:B------:R-:W-:Y:S02]  /*8190*/  IMAD.U32 R5, RZ, RZ, UR9 ;  /* 0x00000009ff057e24 */ /* 0x000fe4000f8e00ff */
[----:B------:R-:W-:Y:S02]  /*81a0*/  IMAD R6, R4, UR10, RZ ;  /* 0x0000000a04067c24 */ /* 0x000fe4000f8e02ff */
[----:B------:R-:W-:Y:S01]  /*81b0*/  IMAD.U32 R4, RZ, RZ, UR8 ;  /* 0x00000008ff047e24 */ /* 0x000fe2000f8e00ff */
[----:B------:R-:W-:Y:S01]  /*81c0*/  ULDC.64 UR8, c[0x0][0xad8] ;  /* 0x0002b60000087ab9 */ /* 0x000fe20000000a00 */
[----:B------:R-:W-:Y:S02]  /*81d0*/  IMAD.U32 R5, RZ, RZ, UR4 ;  /* 0x00000004ff057e24 */ /* 0x000fe4000f8e00ff */
[----:B------:R-:W-:Y:S02]  /*81e0*/  IMAD R9, R13, R9, R8 ;  /* 0x000000090d097224 */ /* 0x000fe400078e0208 */
[----:B------:R-:W-:-:S02]  /*81f0*/  IMAD R11, R3, UR11, R6 ;  /* 0x0000000b030b7c24 */ /* 0x000fc4000f8e0206 */
        /* <DEDUP_REMOVED lines=14> */
[----:B------:R0:W1:Y:S01]  /*82e0*/  SHFL.IDX PT, R9, R6, RZ, 0x181f ;  /* 0x00181fff06097589 */ /* 0x00006200000e0000 */
[-C--:B------:R-:W-:Y:S01]  /*82f0*/  ISETP.GE.AND P1, PT, R0, R13.reuse, PT ;  /* 0x0000000d0000720c */ /* 0x080fe20003f26270 */
[----:B------:R-:W-:Y:S02]  /*8300*/  VIADD R0, R8, 0x40 ;  /* 0x0000004008007836 */ /* 0x000fe40000000000 */
[----:B------:R0:W2:Y:S03]  /*8310*/  SHFL.IDX PT, R5, R3, RZ, 0x181f ;  /* 0x00181fff03057589 */ /* 0x0000a600000e0000 */
[----:B------:R-:W-:Y:S01]  /*8320*/  ISETP.GE.AND P0, PT, R0, R13, PT ;  /* 0x0000000d0000720c */ /* 0x000fe20003f06270 */
[----:B------:R-:W-:-:S12]  /*8330*/  @P2 BRA `(.L_x_9483) ;  /* 0x0000000000442947 */ /* 0x000fd80003800000 */
        /* <DEDUP_REMOVED lines=8> */
[----:B------:R3:W-:Y:S01]  /*83c0*/  @!P5 ST.E.128 desc[UR40][R10.64], RZ ;  /* 0x000000ff0a00d985 */ /* 0x0007e2000c101d28 */
[----:B------:R-:W-:Y:S02]  /*83d0*/  @!P4 LEA.HI.X R15, R17, R5, R207, 0x1, P6 ;  /* 0x00000005110fc211 */ /* 0x000fe400030f0ccf */
[----:B------:R-:W-:-:S03]  /*83e0*/  @!P3 LEA R20, P6, R16, R9, 0x1 ;  /* 0x000000091014b211 */ /* 0x000fc600078c08ff */
[----:B------:R3:W-:Y:S01]  /*83f0*/  @!P4 ST.E.128 desc[UR40][R14.64], RZ ;  /* 0x000000ff0e00c985 */ /* 0x0007e2000c101d28 */
[----:B------:R-:W-:Y:S02]  /*8400*/  @!P3 LEA.HI.X R21, R16, R5, R206, 0x1, P6 ;  /* 0x000000051015b211 */ /* 0x000fe400030f0cce */
[----:B------:R-:W-:-:S03]  /*8410*/  @!P2 LEA R4, P6, R18, R9, 0x1 ;  /* 0x000000091204a211 */ /* 0x000fc600078c08ff */
[----:B------:R3:W-:Y:S01]  /*8420*/  @!P3 ST.E.128 desc[UR40][R20.64], RZ ;  /* 0x000000ff1400b985 */ /* 0x0007e2000c101d28 */
[----:B------:R-:W-:-:S05]  /*8430*/  @!P2 LEA.HI.X R5, R18, R5, R205, 0x1, P6 ;  /* 0x000000051205a211 */ /* 0x000fca00030f0ccd */
[----:B------:R3:W-:Y:S04]  /*8440*/  @!P2 ST.E.128 desc[UR40][R4.64], RZ ;  /* 0x000000ff0400a985 */ /* 0x0007e8000c101d28 */
.L_x_9483:
[----:B------:R-:W-:Y:S05]  /*8450*/  BSYNC B1 ;  /* 0x0000000000017941 */ /* 0x000fea0003800000 */
.L_x_9482:
[----:B--23--:R2:W3:Y:S01]  /*8460*/  SHFL.IDX PT, R5, R3, 0x1, 0x181f ;  /* 0x00381f0003057f89 */ /* 0x00c4e200000e0000 */
[----:B------:R-:W-:Y:S03]  /*8470*/  BSSY B1, `(.L_x_9484) ;  /* 0x0000014000017945 */ /* 0x000fe60003800000 */
[----:B-1----:R2:W1:Y:S01]  /*8480*/  SHFL.IDX PT, R9, R6, 0x1, 0x181f ;  /* 0x00381f0006097f89 */ /* 0x00246200000e0000 */
[----:B------:R-:W-:Y:S05]  /*8490*/  @P1 BRA `(.L_x_9485) ;  /* 0x0000000000441947 */ /* 0x000fea0003800000 */
[----:B------:R-:W-:Y:S02]  /*84a0*/  ULDC UR4, c[0x0][0xac8] ;  /* 0x0002b20000047ab9 */ /* 0x000fe40000000800 */
[----:B------:R-:W-:Y:S02]  /*84b0*/  ISETP.GE.AND P4, PT, R2, UR4, PT ;  /* 0x0000000402007c0c */ /* 0x000fe4000bf86270 */
[----:B------:R-:W-:Y:S02]  /*84c0*/  ISETP.GE.AND P3, PT, R17, UR4, PT ;  /* 0x0000000411007c0c */ /* 0x000fe4000bf66270 */
[----:B------:R-:W-:Y:S02]  /*84d0*/  ISETP.GE.AND P2, PT, R16, UR4, PT ;  /* 0x0000000410007c0c */ /* 0x000fe4000bf46270 */
[----:B------:R-:W-:-:S07]  /*84e0*/  ISETP.GE.AND P1, PT, R18, UR4, PT ;  /* 0x0000000412007c0c */ /* 0x000fce000bf26270 */
[CC--:B-1----:R-:W-:Y:S02]  /*84f0*/  @!P4 LEA R10, P6, R2.reuse, R9.reuse, 0x1 ;  /* 0x00000009020ac211 */ /* 0x0c2fe400078c08ff */
[C---:B------:R-:W-:Y:S02]  /*8500*/  @!P3 LEA R14, P5, R17.reuse, R9, 0x1 ;  /* 0x00000009110eb211 */ /* 0x040fe400078a08ff */
[----:B---3--:R-:W-:Y:S02]  /*8510*/  @!P4 LEA.HI.X R11, R2, R5, R208, 0x1, P6 ;  /* 0x00000005020bc211 */ /* 0x008fe400030f0cd0 */
[----:B------:R-:W-:Y:S02]  /*8520*/  @!P2 LEA R20, P6, R16, R9, 0x1 ;  /* 0x000000091014a211 */ /* 0x000fe400078c08ff */
[----:B------:R-:W-:Y:S01]  /*8530*/  @!P3 LEA.HI.X R15, R17, R5, R207, 0x1, P5 ;  /* 0x00000005110fb211 */ /* 0x000fe200028f0ccf */
[----:B------:R4:W-:Y:S01]  /*8540*/  @!P4 ST.E.128 desc[UR40][R10.64], RZ ;  /* 0x000000ff0a00c985 */ /* 0x0009e2000c101d28 */
[----:B------:R-:W-:-:S02]  /*8550*/  @!P1 LEA R4, P5, R18, R9, 0x1 ;  /* 0x0000000912049211 */ /* 0x000fc400078a08ff */
[-C--:B------:R-:W-:Y:S01]  /*8560*/  @!P2 LEA.HI.X R21, R16, R5.reuse, R206, 0x1, P6 ;  /* 0x000000051015a211 */ /* 0x080fe200030f0cce */
[----:B------:R4:W-:Y:S01]  /*8570*/  @!P3 ST.E.128 desc[UR40][R14.64], RZ ;  /* 0x000000ff0e00b985 */ /* 0x0009e2000c101d28 */
[----:B------:R-:W-:-:S03]  /*8580*/  @!P1 LEA.HI.X R5, R18, R5, R205, 0x1, P5 ;  /* 0x0000000512059211 */ /* 0x000fc600028f0ccd */
[----:B------:R4:W-:Y:S04]  /*8590*/  @!P2 ST.E.128 desc[UR40][R20.64], RZ ;  /* 0x000000ff1400a985 */ /* 0x0009e8000c101d28 */
[----:B------:R4:W-:Y:S02]  /*85a0*/  @!P1 ST.E.128 desc[UR40][R4.64], RZ ;  /* 0x000000ff04009985 */ /* 0x0009e4000c101d28 */
.L_x_9485:
[----:B------:R-:W-:Y:S05]  /*85b0*/  BSYNC B1 ;  /* 0x0000000000017941 */ /* 0x000fea0003800000 */
.L_x_9484:
[----:B---34-:R3:W4:Y:S01]  /*85c0*/  SHFL.IDX PT, R5, R3, 0x2, 0x181f ;  /* 0x00581f0003057f89 */ /* 0x01872200000e0000 */
        /* <DEDUP_REMOVED lines=8> */
[-C--:B-1----:R-:W-:Y:S02]  /*8650*/  @!P3 LEA R10, P6, R2, R9.reuse, 0x1 ;  /* 0x00000009020ab211 */ /* 0x082fe400078c08ff */
[CC--:B------:R-:W-:Y:S02]  /*8660*/  @!P2 LEA R14, P5, R17.reuse, R9.reuse, 0x1 ;  /* 0x00000009110ea211 */ /* 0x0c0fe400078a08ff */
[----:B------:R-:W-:Y:S02]  /*8670*/  @!P1 LEA R20, P4, R16, R9, 0x1 ;  /* 0x0000000910149211 */ /* 0x000fe400078808ff */
[----:B----4-:R-:W-:Y:S02]  /*8680*/  @!P3 LEA.HI.X R11, R2, R5, R208, 0x1, P6 ;  /* 0x00000005020bb211 */ /* 0x010fe400030f0cd0 */
[----:B------:R-:W-:Y:S02]  /*8690*/  @!P0 LEA R4, P6, R18, R9, 0x1 ;  /* 0x0000000912048211 */ /* 0x000fe400078c08ff */
[-C--:B------:R-:W-:Y:S01]  /*86a0*/  @!P2 LEA.HI.X R15, R17, R5.reuse, R207, 0x1, P5 ;  /* 0x00000005110fa211 */ /* 0x080fe200028f0ccf */
[----:B------:R1:W-:Y:S01]  /*86b0*/  @!P3 ST.E.128 desc[UR40][R10.64], RZ ;  /* 0x000000ff0a00b985 */ /* 0x0003e2000c101d28 */
[----:B------:R-:W-:-:S02]  /*86c0*/  @!P1 LEA.HI.X R21, R16, R5, R206, 0x1, P4 ;  /* 0x0000000510159211 */ /* 0x000fc400020f0cce */
[----:B------:R-:W-:Y:S01]  /*86d0*/  @!P0 LEA.HI.X R5, R18, R5, R205, 0x1, P6 ;  /* 0x0000000512058211 */ /* 0x000fe200030f0ccd */
[----:B------:R1:W-:Y:S04]  /*86e0*/  @!P2 ST.E.128 desc[UR40][R14.64], RZ ;  /* 0x000000ff0e00a985 */ /* 0x0003e8000c101d28 */
[----:B------:R1:W-:Y:S04]  /*86f0*/  @!P1 ST.E.128 desc[UR40][R20.64], RZ ;  /* 0x000000ff14009985 */ /* 0x0003e8000c101d28 */
[----:B------:R1:W-:Y:S02]  /*8700*/  @!P0 ST.E.128 desc[UR40][R4.64], RZ ;  /* 0x000000ff04008985 */ /* 0x0003e4000c101d28 */
.L_x_9487:
[----:B------:R-:W-:Y:S05]  /*8710*/  BSYNC B1 ;  /* 0x0000000000017941 */ /* 0x000fea0003800000 */
.L_x_9486:
[----:B------:R-:W-:Y:S01]  /*8720*/  VIADD R0, R8, 0x60 ;  /* 0x0000006008007836 */ /* 0x000fe20000000000 */
[----:B0-23--:R-:W0:Y:S04]  /*8730*/  SHFL.IDX PT, R3, R3, 0x3, 0x181f ;  /* 0x00781f0003037f89 */ /* 0x00de2800000e0000 */
[----:B------:R-:W-:Y:S01]  /*8740*/  ISETP.GE.AND P0, PT, R0, R13, PT ;  /* 0x0000000d0000720c */ /* 0x000fe20003f06270 */
[----:B-1--4-:R1:W2:-:S12]  /*8750*/  SHFL.IDX PT, R5, R6, 0x3, 0x181f ;  /* 0x00781f0006057f89 */ /* 0x01229800000e0000 */
[----:B-1----:R-:W-:Y:S05]  /*8760*/  @P0 BRA `(.L_x_9478) ;  /* 0x0000000000440947 */ /* 0x002fea0003800000 */
[----:B------:R-:W-:Y:S02]  /*8770*/  ULDC UR4, c[0x0][0xac8] ;  /* 0x0002b20000047ab9 */ /* 0x000fe40000000800 */
[----:B------:R-:W-:Y:S02]  /*8780*/  ISETP.GE.AND P3, PT, R2, UR4, PT ;  /* 0x0000000402007c0c */ /* 0x000fe4000bf66270 */
[----:B------:R-:W-:Y:S02]  /*8790*/  ISETP.GE.AND P2, PT, R17, UR4, PT ;  /* 0x0000000411007c0c */ /* 0x000fe4000bf46270 */
[----:B------:R-:W-:Y:S02]  /*87a0*/  ISETP.GE.AND P1, PT, R16, UR4, PT ;  /* 0x0000000410007c0c */ /* 0x000fe4000bf26270 */
[----:B------:R-:W-:-:S07]  /*87b0*/  ISETP.GE.AND P0, PT, R18, UR4, PT ;  /* 0x0000000412007c0c */ /* 0x000fce000bf06270 */
[-C--:B--2---:R-:W-:Y:S02]  /*87c0*/  @!P3 LEA R8, P6, R2, R5.reuse, 0x1 ;  /* 0x000000050208b211 */ /* 0x084fe400078c08ff */
[CC--:B------:R-:W-:Y:S02]  /*87d0*/  @!P2 LEA R10, P5, R17.reuse, R5.reuse, 0x1 ;  /* 0x00000005110aa211 */ /* 0x0c0fe400078a08ff */
[----:B------:R-:W-:Y:S02]  /*87e0*/  @!P1 LEA R12, P4, R16, R5, 0x1 ;  /* 0x00000005100c9211 */ /* 0x000fe400078808ff */
[----:B0-----:R-:W-:Y:S02]  /*87f0*/  @!P3 LEA.HI.X R9, R2, R3, R208, 0x1, P6 ;  /* 0x000000030209b211 */ /* 0x001fe400030f0cd0 */
        /* <DEDUP_REMOVED lines=8> */
.L_x_9478:
[----:B------:R-:W-:Y:S05]  /*8880*/  BSYNC B0 ;  /* 0x0000000000007941 */ /* 0x000fea0003800000 */
.L_x_9469:
[----:B------:R-:W-:Y:S02]  /*8890*/  ULDC UR4, c[0x0][0xc3c] ;  /* 0x00030f0000047ab9 */ /* 0x000fe40000000800 */
[----:B------:R-:W-:-:S13]  /*88a0*/  ISETP.GE.AND P0, PT, R7, UR4, PT ;  /* 0x0000000407007c0c */ /* 0x000fda000bf06270 */
[----:B------:R-:W-:Y:S05]  /*88b0*/  @!P0 BRA `(.L_x_9488) ;  /* 0xffffff8400688947 */ /* 0x000fea000383ffff */
[----:B------:R-:W-:Y:S05]  /*88c0*/  EXIT ;  /* 0x000000000000794d */ /* 0x000fea0003800000 */
.L_x_9445:
        /* <DEDUP_REMOVED lines=16> */
.L_x_9489:
        /* <DEDUP_REMOVED lines=42> */
.L_x_9495:
        /* <DEDUP_REMOVED lines=12> */
.L_x_9494:
[----:B------:R-:W-:Y:S05]  /*8d30*/  BSYNC B0 ;  /* 0x0000000000007941 */ /* 0x000fea0003800000 */
.L_x_9493:
        /* <DEDUP_REMOVED lines=22> */
.L_x_9491:
        /* <DEDUP_REMOVED lines=16> */
.L_x_9496:
        /* <DEDUP_REMOVED lines=25> */
.L_x_9492:
[----:B------:R-:W-:Y:S02]  /*9130*/  IMAD.MOV.U32 R17, RZ, RZ, RZ ;  /* 0x000000ffff117224 */ /* 0x000fe400078e00ff */
[----:B------:R-:W-:Y:S02]  /*9140*/  IMAD.U32 R16, RZ, RZ, UR6 ;  /* 0x00000006ff107e24 */ /* 0x000fe4000f8e00ff */
[----:B------:R-:W-:-:S07]  /*9150*/  IMAD.MOV.U32 R18, RZ, RZ, RZ ;  /* 0x000000ffff127224 */ /* 0x000fce00078e00ff */
.L_x_9497:
[----:B------:R-:W-:-:S13]  /*9160*/  ISETP.NE.AND P0, PT, R5, RZ, PT ;  /* 0x000000ff0500720c */ /* 0x000fda0003f05270 */
[----:B------:R-:W0:Y:S01]  /*9170*/  @!P0 S2R R3, SR_CgaCtaId ;  /* 0x0000000000038919 */ /* 0x000e220000008800 */
[----:B------:R-:W-:-:S04]  /*9180*/  @!P0 MOV R0, 0x400 ;  /* 0x0000040000008802 */ /* 0x000fc80000000f00 */
[----:B0-----:R-:W-:-:S05]  /*9190*/  @!P0 LEA R0, R3, R0, 0x18 ;  /* 0x0000000003008211 */ /* 0x001fca00078ec0ff */
[----:B------:R2:W-:Y:S01]  /*91a0*/  @!P0 STS.128 [R0+0x228d0], R16 ;  /* 0x0228d01000008388 */ /* 0x0005e20000000c00 */
[----:B------:R-:W-:Y:S06]  /*91b0*/  BAR.ARV 0x5, 0x180 ;  /* 0x0146000000007b1d */ /* 0x000fec0000002000 */
.L_x_9490:
        /* <DEDUP_REMOVED lines=31> */
.L_x_9600:
        /* <DEDUP_REMOVED lines=56> */
.L_x_9499:
        /* <DEDUP_REMOVED lines=12> */
.L_x_9500:
[----:B------:R-:W-:Y:S05]  /*97f0*/  @!P0 BRA `(.L_x_9501) ;  /* 0x00000000000c8947 */ /* 0x000fea0003800000 */
[----:B------:R-:W2:Y:S04]  /*9800*/  LDG.E R6, desc[UR40][R4.64] ;  /* 0x0000002804067981 */ /* 0x000ea8000c1e1900 */
[----:B------:R-:W2:Y:S02]  /*9810*/  LDG.E R4, desc[UR40][R4.64+0x4] ;  /* 0x0000042804047981 */ /* 0x000ea4000c1e1900 */
[----:B--2---:R-:W-:-:S07]  /*9820*/  IMAD.IADD R6, R4, 0x1, -R6 ;  /* 0x0000000104067824 */ /* 0x004fce00078e0a06 */
.L_x_9501:
[----:B-----5:R-:W-:Y:S01]  /*9830*/  IMAD.IADD R2, R6, 0x1, -R0 ;  /* 0x0000000106027824 */ /* 0x020fe200078e0a00 */
[----:B------:R-:W-:Y:S03]  /*9840*/  BSSY B7, `(.L_x_9502) ;  /* 0x0000417000077945 */ /* 0x000fe60003800000 */
[C---:B------:R-:W-:Y:S01]  /*9850*/  VIADD R0, R2.reuse, 0x5f ;  /* 0x0000005f02007836 */ /* 0x040fe20000000000 */
[----:B------:R2:W-:Y:S01]  /*9860*/  STL [R1+0x38], R2 ;  /* 0x0000380201007387 */ /* 0x0005e20000100800 */
[----:B------:R-:W-:Y:S02]  /*9870*/  ISETP.GT.AND P0, PT, R2, RZ, PT ;  /* 0x000000ff0200720c */ /* 0x000fe40003f04270 */
[----:B------:R-:W-:-:S05]  /*9880*/  IMAD.HI R0, R0, 0x2aaaaaab, RZ ;  /* 0x2aaaaaab00007827 */ /* 0x000fca00078e02ff */
[----:B--2---:R-:W-:-:S04]  /*9890*/  SHF.R.U32.HI R2, RZ, 0x1f, R0 ;  /* 0x0000001fff027819 */ /* 0x004fc80000011600 */
[----:B------:R-:W-:-:S05]  /*98a0*/  LEA.HI.SX32 R0, R0, R2, 0x1c ;  /* 0x0000000200007211 */ /* 0x000fca00078fe2ff */
[----:B------:R2:W-:Y:S01]  /*98b0*/  STL [R1+0x2c], R0 ;  /* 0x00002c0001007387 */ /* 0x0005e20000100800 */
[----:B------:R-:W-:Y:S05]  /*98c0*/  @P0 BRA `(.L_x_9503) ;  /* 0x0000000000440947 */ /* 0x000fea0003800000 */
[----:B------:R-:W3:Y:S02]  /*98d0*/  S2R R3, SR_TID.X ;  /* 0x0000000000037919 */ /* 0x000ee40000002100 */
[----:B---3--:R-:W-:-:S04]  /*98e0*/  LOP3.LUT R3, R3, 0x7f, RZ, 0xc0, !PT ;  /* 0x0000007f03037812 */ /* 0x008fc800078ec0ff */
[----:B------:R-:W-:-:S13]  /*98f0*/  ISETP.NE.AND P0, PT, R3, RZ, PT ;  /* 0x000000ff0300720c */ /* 0x000fda0003f05270 */
[----:B------:R-:W-:Y:S05]  /*9900*/  @P0 BRA `(.L_x_9504) ;  /* 0x0000004000280947 */ /* 0x000fea0003800000 */
[----:B------:R-:W3:Y:S01]  /*9910*/  S2R R5, SR_LANEID ;  /* 0x0000000000057919 */ /* 0x000ee20000000000 */
[----:B------:R-:W-:Y:S01]  /*9920*/  VOTEU.ANY UR4, UPT, PT ;  /* 0x0000000000047886 */ /* 0x000fe200038e0100 */
[----:B------:R-:W4:Y:S01]  /*9930*/  LDC.64 R2, c[0x0][0xc60] ;  /* 0x00031800ff027b82 */ /* 0x000f220000000a00 */
[----:B--2---:R-:W3:Y:S02]  /*9940*/  FLO.U32 R0, UR4 ;  /* 0x0000000400007d00 */ /* 0x004ee400080e0000 */
[----:B---3--:R-:W-:-:S06]  /*9950*/  ISETP.EQ.U32.AND P0, PT, R0, R5, PT ;  /* 0x000000050000720c */ /* 0x008fcc0003f02070 */
[----:B------:R-:W4:Y:S07]  /*9960*/  POPC R5, UR4 ;  /* 0x0000000400057d09 */ /* 0x000f2e0008000000 */
[----:B----4-:R-:W2:Y:S01]  /*9970*/  @P0 ATOMG.E.ADD.STRONG.GPU PT, R3, desc[UR40][R2.64], R5 ;  /* 0x00000005020309a8 */ /* 0x010ea200081ee1e8 */
[----:B------:R-:W3:Y:S02]  /*9980*/  S2R R4, SR_LTMASK ;  /* 0x0000000000047919 */ /* 0x000ee40000003900 */
[----:B---3--:R-:W-:-:S04]  /*9990*/  LOP3.LUT R4, R4, UR4, RZ, 0xc0, !PT ;  /* 0x0000000404047c12 */ /* 0x008fc8000f8ec0ff */
[----:B-1----:R-:W1:Y:S01]  /*99a0*/  POPC R7, R4 ;  /* 0x0000000400077309 */ /* 0x002e620000000000 */
[----:B--2---:R-:W1:Y:S02]  /*99b0*/  SHFL.IDX PT, R0, R3, R0, 0x1f ;  /* 0x00001f0003007589 */ /* 0x004e6400000e0000 */
[----:B-1----:R-:W-:Y:S01]  /*99c0*/  IADD3 R16, R0, UR37, R7 ;  /* 0x0000002500107c10 */ /* 0x002fe2000fffe007 */
[----:B------:R-:W-:Y:S06]  /*99d0*/  BRA `(.L_x_9504) ;  /* 0x0000003c00f47947 */ /* 0x000fec0003800000 */
.L_x_9503:
        /* <DEDUP_REMOVED lines=21> */
.L_x_9506:
[----:B------:R-:W-:Y:S05]  /*9b30*/  BSYNC B6 ;  /* 0x0000000000067941 */ /* 0x000fea0003800000 */
.L_x_9505:
        /* <DEDUP_REMOVED lines=21> */
.L_x_9509:
        /* <DEDUP_REMOVED lines=16> */
.L_x_9508:
[----:B------:R-:W-:Y:S05]  /*9d90*/  BSYNC B6 ;  /* 0x0000000000067941 */ /* 0x000fea0003800000 */
.L_x_9507:
        /* <DEDUP_REMOVED lines=26> */
.L_x_9616:
        /* <DEDUP_REMOVED lines=9> */
.L_x_9619:
        /* <DEDUP_REMOVED lines=25> */
.L_x_9513:
[----:B------:R-:W4:Y:S04]  /*a160*/  LDL R7, [R1+0x4] ;  /* 0x0000040001077983 */ /* 0x000f280000100800 */
[----:B--23--:R-:W4:Y:S04]  /*a170*/  LDL R0, [R1+0x8] ;  /* 0x0000080001007983 */ /* 0x00cf280000100800 */
[----:B------:R-:W2:Y:S01]  /*a180*/  LDL R2, [R1+0x10] ;  /* 0x0000100001027983 */ /* 0x000ea20000100800 */
[----:B----4-:R-:W-:Y:S01]  /*a190*/  IMAD R0, R0, 0x8, R7 ;  /* 0x0000000800007824 */ /* 0x010fe200078e0207 */
[----:B--2---:R-:W-:-:S04]  /*a1a0*/  SHF.L.U32 R2, R2, 0x1f, RZ ;  /* 0x0000001f02027819 */ /* 0x004fc800000006ff */
[----:B------:R-:W2:Y:S02]  /*a1b0*/  SYNCS.PHASECHK.TRANS64.TRYWAIT P0, [R0+URZ+0x22840], R2 ;  /* 0x02284002000075a7 */ /* 0x000ea4000800017f */
[----:B--2---:R-:W-:Y:S05]  /*a1c0*/  @!P0 BRA `(.L_x_9514) ;  /* 0x0000004800388947 */ /* 0x004fea0003800000 */
.L_x_9620:
        /* <DEDUP_REMOVED lines=11> */
.L_x_9515:
[----:B------:R-:W3:Y:S04]  /*a280*/  LDL R6, [R1+0x4] ;  /* 0x0000040001067983 */ /* 0x000ee80000100800 */
[----:B------:R-:W3:Y:S04]  /*a290*/  LDL R5, [R1+0x8] ;  /* 0x0000080001057983 */ /* 0x000ee80000100800 */
[----:B-1----:R-:W4:Y:S04]  /*a2a0*/  LDL R4, [R1+0x50] ;  /* 0x0000500001047983 */ /* 0x002f280000100800 */
[----:B------:R-:W5:Y:S04]  /*a2b0*/  LDL R3, [R1+0x1c] ;  /* 0x00001c0001037983 */ /* 0x000f680000100800 */
[----:B--2---:R-:W2:Y:S01]  /*a2c0*/  LDL R2, [R1] ;  /* 0x0000000001027983 */ /* 0x004ea20000100800 */
[----:B------:R-:W-:Y:S01]  /*a2d0*/  R2UR UR9, R0 ;  /* 0x00000000000972ca */ /* 0x000fe200000e0000 */
[----:B------:R-:W-:Y:S01]  /*a2e0*/  UIADD3 UR6, UP0, UR38, 0x370, URZ ;  /* 0x0000037026067890 */ /* 0x000fe2000ff1e03f */
[----:B------:R-:W-:Y:S01]  /*a2f0*/  R2UR UR12, R18 ;  /* 0x00000000120c72ca */ /* 0x000fe200000e0000 */
[----:B------:R-:W-:Y:S01]  /*a300*/  UMOV UR5, 0x14f00000 ;  /* 0x14f0000000057882 */ /* 0x000fe20000000000 */
[----:B------:R-:W-:Y:S01]  /*a310*/  PLOP3.LUT P0, PT, PT, PT, PT, 0x80, 0x0 ;  /* 0x000000000000781c */ /* 0x000fe20003f0f070 */
[----:B------:R-:W-:Y:S01]  /*a320*/  UIADD3.X UR7, URZ, UR39, URZ, UP0, !UPT ;  /* 0x000000273f077290 */ /* 0x000fe200087fe43f */
[----:B------:R-:W-:-:S07]  /*a330*/  UMOV UR10, URZ ;  /* 0x0000003f000a7c82 */ /* 0x000fce0008000000 */
[----:B------:R-:W-:Y:S01]  /*a340*/  UIADD3 UR9, UR9, 0x22830, URZ ;  /* 0x0002283009097890 */ /* 0x000fe2000fffe03f */
[----:B---3--:R-:W-:Y:S01]  /*a350*/  IMAD R0, R5, 0x3000, R6 ;  /* 0x0000300005007824 */ /* 0x008fe200078e0206 */
[----:B----4-:R-:W-:-:S04]  /*a360*/  R2UR UR11, R4 ;  /* 0x00000000040b72ca */ /* 0x010fc800000e0000 */
[----:B------:R-:W-:Y:S02]  /*a370*/  R2UR UR8, R0 ;  /* 0x00000000000872ca */ /* 0x000fe400000e0000 */
[----:B-----5:R-:W-:Y:S02]  /*a380*/  R2UR UR4, R3 ;  /* 0x00000000030472ca */ /* 0x020fe400000e0000 */
[----:B------:R-:W-:Y:S02]  /*a390*/  P2R R0, PR, RZ, 0x1 ;  /* 0x00000001ff007803 */ /* 0x000fe40000000000 */
[----:B--2---:R-:W-:-:S03]  /*a3a0*/  R2UR UR13, R2 ;  /* 0x00000000020d72ca */ /* 0x004fc600000e0000 */
[----:B------:R3:W-:Y:S04]  /*a3b0*/  STL [R1+0x18], R0 ;  /* 0x0000180001007387 */ /* 0x0007e80000100800 */
[----:B------:R-:W-:Y:S02]  /*a3c0*/  UIADD3 UR8, UR8, 0x1c400, URZ ;  /* 0x0001c40008087890 */ /* 0x000fe4000fffe03f */
[----:B------:R-:W-:-:S03]  /*a3d0*/  UIMAD UR11, UR11, 0x60, UR4 ;  /* 0x000000600b0b78a4 */ /* 0x000fc6000f8e0204 */
[----:B------:R-:W-:-:S06]  /*a3e0*/  UMOV UR4, 0x0 ;  /* 0x0000000000047882 */ /* 0x000fcc0000000000 */
[----:B------:R3:W-:Y:S02]  /*a3f0*/  UTMALDG.4D [UR8], [UR6], desc[UR4] ;  /* 0x00000408060075b4 */ /* 0x0007e40008019000 */
[----:B---3--:R-:W-:Y:S01]  /*a400*/  NOP ;  /* 0x0000000000007918 */ /* 0x008fe20000000000 */
.L_x_9511:
[----:B------:R-:W3:Y:S04]  /*a410*/  LDL R2, [R1+0x4] ;  /* 0x0000040001027983 */ /* 0x000ee80000100800 */
[----:B------:R-:W2:Y:S04]  /*a420*/  LDL.LU R3, [R1+0x30] ;  /* 0x0000300001037983 */ /* 0x000ea80000300800 */
        /* <DEDUP_REMOVED lines=41> */
.L_x_9517:
[----:B------:R-:W-:Y:S05]  /*a6c0*/  BSYNC B6 ;  /* 0x0000000000067941 */ /* 0x000fea0003800000 */
.L_x_9516:
[----:B--2---:R-:W2:Y:S01]  /*a6d0*/  LDL.LU R4, [R1+0x30] ;  /* 0x0000300001047983 */ /* 0x004ea20000300800 */
[----:B------:R-:W1:Y:S01]  /*a6e0*/  LDC R7, c[0x0][0x448] ;  /* 0x00011200ff077b82 */ /* 0x000e620000000800 */
[----:B------:R-:W-:Y:S01]  /*a6f0*/  ULDC.64 UR4, c[0x0][0x2d8] ;  /* 0x0000b60000047ab9 */ /* 0x000fe20000000a00 */
[----:B------:R-:W-:Y:S01]  /*a700*/  IMAD.SHL.U32 R17, R17, 0x80, RZ ;  /* 0x0000008011117824 */ /* 0x000fe200078e00ff */
[----:B------:R-:W2:Y:S01]  /*a710*/  LDL.LU.64 R2, [R1+0x48] ;  /* 0x0000480001027983 */ /* 0x000ea20000300a00 */
[----:B------:R-:W-:-:S03]  /*a720*/  ULDC UR6, c[0x0][0x2b8] ;  /* 0x0000ae0000067ab9 */ /* 0x000fc60000000800 */
        /* <DEDUP_REMOVED lines=21> */
[----:B------:R-:W-:-:S03]  /*a880*/  ULDC.64 UR4, c[0x0][0x2d0] ;  /* 0x0000b40000047ab9 */ /* 0x000fc60000000a00 */
[----:B------:R-:W-:Y:S01]  /*a890*/  IMAD.IADD R3, R3, 0x1, R0 ;  /* 0x0000000103037824 */ /* 0x000fe200078e0200 */
[C---:B-1----:R-:W-:Y:S01]  /*a8a0*/  LOP3.LUT R5, R4.reuse, 0x7f, RZ, 0xc0, !PT ;  /* 0x0000007f04057812 */ /* 0x042fe200078ec0ff */
[----:B------:R-:W-:-:S03]  /*a8b0*/  IMAD.SHL.U32 R4, R4, 0x10, RZ ;  /* 0x0000001004047824 */ /* 0x000fc600078e00ff */
[----:B------:R-:W-:-:S04]  /*a8c0*/  SHF.R.U32.HI R5, RZ, 0x3, R5 ;  /* 0x00000003ff057819 */ /* 0x000fc80000011605 */
[----:B------:R-:W-:Y:S02]  /*a8d0*/  LOP3.LUT R4, R5, 0x70, R4, 0xf8, !PT ;  /* 0x0000007005047812 */ /* 0x000fe400078ef804 */
[----:B------:R-:W1:Y:S02]  /*a8e0*/  @P0 LDC R5, c[0x0][0x44c] ;  /* 0x00011300ff050b82 */ /* 0x000e640000000800 */
[----:B------:R-:W-:-:S05]  /*a8f0*/  LOP3.LUT R0, R4, R17, RZ, 0xfc, !PT ;  /* 0x0000001104007212 */ /* 0x000fca00078efcff */
        /* <DEDUP_REMOVED lines=23> */
[----:B------:R-:W-:-:S04]  /*aa70*/  IMAD.IADD R3, R8, 0x1, R17 ;  /* 0x0000000108037824 */ /* 0x000fc800078e0211 */
[C---:B------:R-:W-:Y:S02]  /*aa80*/  VIADD R5, R3.reuse, 0x10 ;  /* 0x0000001003057836 */ /* 0x040fe40000000000 */
        /* <DEDUP_REMOVED lines=59> */
[----:B0-----:R-:W0:Y:S03]  /*ae40*/  SHFL.IDX PT, R6, R2, 0x6, 0x181f ;  /* 0x00d81f0002067f89 */ /* 0x001e2600000e0000 */
[----:B-1----:R-:W-:-:S05]  /*ae50*/  @!P1 LEA R5, P2, R10, R5, 0x1 ;  /* 0x000000050a059211 */ /* 0x002fca00078408ff */
[----:B0-----:R-:W-:-:S04]  /*ae60*/  @!P1 IMAD.X R6, RZ, RZ, R6, P2 ;  /* 0x000000ffff069224 */ /* 0x001fc800010e0606 */
[----:B------:R-:W-:Y:S02]  /*ae70*/  @!P1 IMAD.MOV.U32 R7, RZ, RZ, R6 ;  /* 0x000000ffff079224 */ /* 0x000fe400078e0006 */
[----:B------:R-:W-:Y:S02]  /*ae80*/  @!P1 IMAD.MOV.U32 R6, RZ, RZ, R5 ;  /* 0x000000ffff069224 */ /* 0x000fe400078e0005 */
[----:B------:R0:W1:Y:S04]  /*ae90*/  SHFL.IDX PT, R5, R2, 0x7, 0x181f ;  /* 0x00f81f0002057f89 */ /* 0x00006800000e0000 */
[----:B------:R0:W-:Y:S02]  /*aea0*/  @!P1 LDGSTS.E.BYPASS.LTC128B.128 [R9+0x1b400], desc[UR40][R6.64], !P0 ;  /* 0x1b40000006099fae */ /* 0x0001e4000c101d68 */
.L_x_9637:
        /* <DEDUP_REMOVED lines=11> */
.L_x_9519:
        /* <DEDUP_REMOVED lines=19> */
.L_x_9638:
[----:B------:R-:W-:Y:S05]  /*b090*/  BSYNC B0 ;  /* 0x0000000000007941 */ /* 0x000fea0003800000 */
.L_x_9520:
        /* <DEDUP_REMOVED lines=16> */
.L_x_9639:
[----:B------:R-:W-:Y:S05]  /*b1a0*/  BSYNC B1 ;  /* 0x0000000000017941 */ /* 0x000fea0003800000 */
.L_x_9524:
        /* <DEDUP_REMOVED lines=9> */
.L_x_9527:
[----:B------:R-:W-:Y:S05]  /*b240*/  BSYNC B1 ;  /* 0x0000000000017941 */ /* 0x000fea0003800000 */
.L_x_9526:
[----:B------:R-:W2:Y:S04]  /*b250*/  LDL R5, [R1+0x4] ;  /* 0x0000040001057983 */ /* 0x000ea80000100800 */
[----:B------:R-:W2:Y:S04]  /*b260*/  LDL R3, [R1+0x8] ;  /* 0x0000080001037983 */ /* 0x000ea80000100800 */
        /* <DEDUP_REMOVED lines=10> */
[----:B---3--:R-:W-:Y:S02]  /*b310*/  IMAD R0, R0, 0x60, R4 ;  /* 0x0000006000007824 */ /* 0x008fe400078e0204 */
[----:B------:R-:W-:-:S07]  /*b320*/  VIADD R4, R3, 0x400 ;  /* 0x0000040003047836 */ /* 0x000fce0000000000 */
.L_x_9528:
        /* <DEDUP_REMOVED lines=16> */
.L_x_9529:
        /* <DEDUP_REMOVED lines=16> */
.L_x_9530:
        /* <DEDUP_REMOVED lines=16> */
.L_x_9531:
        /* <DEDUP_REMOVED lines=11> */
.L_x_9523:
[----:B------:R-:W-:Y:S05]  /*b6e0*/  BSYNC B0 ;  /* 0x0000000000007941 */ /* 0x000fea0003800000 */
.L_x_9522:
        /* <DEDUP_REMOVED lines=51> */
.L_x_9538:
        /* <DEDUP_REMOVED lines=9> */
.L_x_9640:
[----:B------:R-:W-:Y:S05]  /*bab0*/  BSYNC B3 ;  /* 0x0000000000037941 */ /* 0x000fea0003800000 */
.L_x_9539:
        /* <DEDUP_REMOVED lines=9> */
.L_x_9542:
[----:B------:R-:W-:Y:S05]  /*bb50*/  BSYNC B3 ;  /* 0x0000000000037941 */ /* 0x000fea0003800000 */
.L_x_9541:
        /* <DEDUP_REMOVED lines=14> */
.L_x_9543:
        /* <DEDUP_REMOVED lines=14> */
.L_x_9641:
[----:B------:R-:W-:Y:S05]  /*bd20*/  BSYNC B3 ;  /* 0x0000000000037941 */ /* 0x000fea0003800000 */
.L_x_9544:
        /* <DEDUP_REMOVED lines=11> */
.L_x_9547:
[----:B------:R-:W-:Y:S05]  /*bde0*/  BSYNC B3 ;  /* 0x0000000000037941 */ /* 0x000fea0003800000 */
.L_x_9546:
        /* <DEDUP_REMOVED lines=11> */
.L_x_9548:
        /* <DEDUP_REMOVED lines=16> */
.L_x_9549:
        /* <DEDUP_REMOVED lines=16> */
.L_x_9550:
        /* <DEDUP_REMOVED lines=16> */
.L_x_9551:
        /* <DEDUP_REMOVED lines=11> */
.L_x_9537:
[----:B------:R-:W-:Y:S05]  /*c250*/  BSYNC B1 ;  /* 0x0000000000017941 */ /* 0x000fea0003800000 */
.L_x_9536:
[----:B------:R-:W2:Y:S02]  /*c260*/  LDL.LU R4, [R1+0x2c] ;  /* 0x00002c0001047983 */ /* 0x000ea40000300800 */
[----:B--2---:R-:W-:-:S07]  /*c270*/  VIADD R0, R4, 0xfffffffd ;  /* 0xfffffffd04007836 */ /* 0x004fce0000000000 */
.L_x_9535:
[----:B------:R-:W-:Y:S05]  /*c280*/  BSYNC B2 ;  /* 0x0000000000027941 */ /* 0x000fea0003800000 */
.L_x_9534:
[----:B------:R-:W2:Y:S01]  /*c290*/  LDL.LU R2, [R1+0x28] ;  /* 0x0000280001027983 */ /* 0x000ea20000300800 */
[----:B------:R-:W-:-:S05]  /*c2a0*/  IMAD.MOV R6, RZ, RZ, -R6 ;  /* 0x000000ffff067224 */ /* 0x000fca00078e0a06 */
[----:B--2---:R-:W-:-:S13]  /*c2b0*/  ISETP.NE.AND P0, PT, R2, R6, PT ;  /* 0x000000060200720c */ /* 0x004fda0003f05270 */
[----:B------:R-:W-:Y:S05]  /*c2c0*/  @!P0 BRA `(.L_x_9533) ;  /* 0x0000001400488947 */ /* 0x000fea0003800000 */
.L_x_9584:
[----:B------:R-:W2:Y:S04]  /*c2d0*/  LDL R4, [R1+0x18] ;  /* 0x0000180001047983 */ /* 0x000ea80000100800 */
[----:B------:R-:W0:Y:S04]  /*c2e0*/  LDL.LU R3, [R1+0x8] ;  /* 0x0000080001037983 */ /* 0x000e280000300800 */
[----:B------:R-:W3:Y:S01]  /*c2f0*/  LDL.LU R2, [R1+0x10] ;  /* 0x0000100001027983 */ /* 0x000ee20000300800 */
[----:B------:R-:W-:Y:S05]  /*c300*/  YIELD ;  /* 0x0000000000007946 */ /* 0x000fea0003800000 */
[----:B------:R-:W-:Y:S01]  /*c310*/  BSSY B1, `(.L_x_9552) ;  /* 0x00000a2000017945 */ /* 0x000fe20003800000 */
[----:B--2---:R-:W-:Y:S01]  /*c320*/  ISETP.NE.AND P1, PT, R4, RZ, PT ;  /* 0x000000ff0400720c */ /* 0x004fe20003f25270 */
        /* <DEDUP_REMOVED lines=31> */
.L_x_9554:
[----:B0-----:R-:W2:Y:S01]  /*c520*/  LDL R2, [R1+0x4] ;  /* 0x0000040001027983 */ /* 0x001ea20000100800 */
[----:B------:R-:W0:Y:S02]  /*c530*/  S2R R3, SR_TID.X ;  /* 0x0000000000037919 */ /* 0x000e240000002100 */
[----:B0-----:R-:W-:Y:S02]  /*c540*/  LOP3.LUT R4, R3, 0x7f, RZ, 0xc0, !PT ;  /* 0x0000007f03047812 */ /* 0x001fe400078ec0ff */
[----:B------:R-:W-:Y:S01]  /*c550*/  SHF.L.U32 R3, R6, 0x1f, RZ ;  /* 0x0000001f06037819 */ /* 0x000fe200000006ff */
[----:B------:R-:W-:Y:S01]  /*c560*/  BSSY B2, `(.L_x_9555) ;  /* 0x0000005000027945 */ /* 0x000fe20003800000 */
[----:B------:R-:W-:Y:S01]  /*c570*/  ISETP.NE.AND P1, PT, R4, RZ, PT ;  /* 0x000000ff0400720c */ /* 0x000fe20003f25270 */
[----:B--2---:R-:W-:-:S04]  /*c580*/  IMAD R2, R7, 0x8, R2 ;  /* 0x0000000807027824 */ /* 0x004fc800078e0202 */
[----:B------:R-:W0:Y:S02]  /*c590*/  SYNCS.PHASECHK.TRANS64.TRYWAIT P0, [R2+URZ+0x22840], R3 ;  /* 0x02284003020075a7 */ /* 0x000e24000800017f */
[----:B0-----:R-:W-:Y:S06]  /*c5a0*/  @!P0 BRA `(.L_x_9556) ;  /* 0x0000003000388947 */ /* 0x001fec0003800000 */
.L_x_9642:
[----:B------:R-:W-:Y:S05]  /*c5b0*/  BSYNC B2 ;  /* 0x0000000000027941 */ /* 0x000fea0003800000 */
.L_x_9555:
        /* <DEDUP_REMOVED lines=9> */
.L_x_9558:
[----:B------:R-:W-:Y:S05]  /*c650*/  BSYNC B2 ;  /* 0x0000000000027941 */ /* 0x000fea0003800000 */
.L_x_9557:
        /* <DEDUP_REMOVED lines=13> */
.L_x_9559:
        /* <DEDUP_REMOVED lines=14> */
.L_x_9643:
[----:B------:R-:W-:Y:S05]  /*c810*/  BSYNC B2 ;  /* 0x0000000000027941 */ /* 0x000fea0003800000 */
.L_x_9560:
        /* <DEDUP_REMOVED lines=11> */
.L_x_9563:
[----:B------:R-:W-:Y:S05]  /*c8d0*/  BSYNC B2 ;  /* 0x0000000000027941 */ /* 0x000fea0003800000 */
.L_x_9562:
        /* <DEDUP_REMOVED lines=10> */
.L_x_9564:
        /* <DEDUP_REMOVED lines=16> */
.L_x_9565:
        /* <DEDUP_REMOVED lines=16> */
.L_x_9566:
        /* <DEDUP_REMOVED lines=16> */
.L_x_9567:
        /* <DEDUP_REMOVED lines=11> */
.L_x_9553:
[----:B------:R-:W-:Y:S05]  /*cd30*/  BSYNC B1 ;  /* 0x0000000000017941 */ /* 0x000fea0003800000 */
.L_x_9552:
[----:B------:R-:W2:Y:S01]  /*cd40*/  LDL R5, [R1+0x18] ;  /* 0x0000180001057983 */ /* 0x000ea20000100800 */
[----:B------:R-:W-:Y:S01]  /*cd50*/  VIADD R7, R7, 0x1 ;  /* 0x0000000107077836 */ /* 0x000fe20000000000 */
[----:B------:R-:W-:Y:S04]  /*cd60*/  BSSY B1, `(.L_x_9568) ;  /* 0x00000a5000017945 */ /* 0x000fe80003800000 */
[----:B------:R-:W-:-:S04]  /*cd70*/  ISETP.NE.AND P0, PT, R7, 0x2, PT ;  /* 0x000000020700780c */ /* 0x000fc80003f05270 */
[----:B------:R-:W-:Y:S02]  /*cd80*/  SEL R2, RZ, 0x1, P0 ;  /* 0x00000001ff027807 */ /* 0x000fe40000000000 */
[----:B------:R-:W-:Y:S02]  /*cd90*/  SEL R9, R7, RZ, P0 ;  /* 0x000000ff07097207 */ /* 0x000fe40000000000 */
[----:B-----5:R-:W-:-:S05]  /*cda0*/  LOP3.LUT R8, R6, R2, RZ, 0x3c, !PT ;  /* 0x0000000206087212 */ /* 0x020fca00078e3cff */
[----:B------:R0:W-:Y:S04]  /*cdb0*/  STL [R1+0x10], R8 ;  /* 0x0000100801007387 */ /* 0x0001e80000100800 */
[----:B------:R0:W-:Y:S01]  /*cdc0*/  STL [R1+0x8], R9 ;  /* 0x0000080901007387 */ /* 0x0001e20000100800 */
[----:B--2---:R-:W-:-:S13]  /*cdd0*/  ISETP.NE.AND P2, PT, R5, RZ, PT ;  /* 0x000000ff0500720c */ /* 0x004fda0003f45270 */
[----:B0-----:R-:W-:Y:S05]  /*cde0*/  @!P2 BRA `(.L_x_9569) ;  /* 0x000000080070a947 */ /* 0x001fea0003800000 */
[----:B------:R-:W-:Y:S01]  /*cdf0*/  ULDC.64 UR4, c[0x0][0x418] ;  /* 0x0001060000047ab9 */ /* 0x000fe20000000a00 */
[----:B------:R-:W-:Y:S01]  /*ce00*/  VIADD R6, R0, 0xffffffff ;  /* 0xffffffff00067836 */ /* 0x000fe20000000000 */
        /* <DEDUP_REMOVED lines=23> */
.L_x_9570:
        /* <DEDUP_REMOVED lines=9> */
.L_x_9644:
[----:B------:R-:W-:Y:S05]  /*d010*/  BSYNC B2 ;  /* 0x0000000000027941 */ /* 0x000fea0003800000 */
.L_x_9571:
        /* <DEDUP_REMOVED lines=9> */
.L_x_9574:
[----:B------:R-:W-:Y:S05]  /*d0b0*/  BSYNC B2 ;  /* 0x0000000000027941 */ /* 0x000fea0003800000 */
.L_x_9573:
[----:B------:R-:W2:Y:S04]  /*d0c0*/  LDL R8, [R1+0x4] ;  /* 0x0000040001087983 */ /* 0x000ea80000100800 */
        /* <DEDUP_REMOVED lines=13> */
.L_x_9575:
        /* <DEDUP_REMOVED lines=14> */
.L_x_9645:
[----:B------:R-:W-:Y:S05]  /*d280*/  BSYNC B2 ;  /* 0x0000000000027941 */ /* 0x000fea0003800000 */
.L_x_9576:
        /* <DEDUP_REMOVED lines=11> */
.L_x_9579:
[----:B------:R-:W-:Y:S05]  /*d340*/  BSYNC B2 ;  /* 0x0000000000027941 */ /* 0x000fea0003800000 */
.L_x_9578:
        /* <DEDUP_REMOVED lines=11> */
.L_x_9580:
        /* <DEDUP_REMOVED lines=16> */
.L_x_9581:
        /* <DEDUP_REMOVED lines=16> */
.L_x_9582:
        /* <DEDUP_REMOVED lines=16> */
.L_x_9583:
        /* <DEDUP_REMOVED lines=11> */
.L_x_9569:
[----:B------:R-:W-:Y:S05]  /*d7b0*/  BSYNC B1 ;  /* 0x0000000000017941 */ /* 0x000fea0003800000 */
.L_x_9568:
[C---:B------:R-:W-:Y:S01]  /*d7c0*/  ISETP.GT.AND P0, PT, R0.reuse, 0x1, PT ;  /* 0x000000010000780c */ /* 0x040fe20003f04270 */
[----:B------:R-:W-:-:S12]  /*d7d0*/  VIADD R0, R0, 0xfffffffe ;  /* 0xfffffffe00007836 */ /* 0x000fd80000000000 */
[----:B------:R-:W-:Y:S05]  /*d7e0*/  @P0 BRA `(.L_x_9584) ;  /* 0xffffffe800b80947 */ /* 0x000fea000383ffff */
.L_x_9533:
[----:B------:R-:W-:Y:S05]  /*d7f0*/  BSYNC B0 ;  /* 0x0000000000007941 */ /* 0x000fea0003800000 */
.L_x_9532:
        /* <DEDUP_REMOVED lines=24> */
.L_x_9586:
[----:B------:R-:W-:Y:S05]  /*d980*/  BSYNC B0 ;  /* 0x0000000000007941 */ /* 0x000fea0003800000 */
.L_x_9585:
[----:B------:R-:W-:-:S05]  /*d990*/  SEL R0, R0, RZ, P0 ;  /* 0x000000ff00007207 */ /* 0x000fca0000000000 */
[----:B------:R2:W-:Y:S02]  /*d9a0*/  STL [R1+0x8], R0 ;  /* 0x0000080001007387 */ /* 0x0005e40000100800 */
.L_x_9504:
[----:B------:R-:W-:Y:S05]  /*d9b0*/  BSYNC B7 ;  /* 0x0000000000077941 */ /* 0x000fea0003800000 */
.L_x_9502:
        /* <DEDUP_REMOVED lines=13> */
.L_x_9587:
        /* <DEDUP_REMOVED lines=36> */
.L_x_9655:
[----:B------:R-:W-:Y:S02]  /*dcd0*/  ULDC UR4, c[0x0][0xc38] ;  /* 0x00030e0000047ab9 */ /* 0x000fe40000000800 */
[----:B------:R-:W-:-:S04]  /*dce0*/  IMAD.U32 R16, RZ, RZ, UR4 ;  /* 0x00000004ff107e24 */ /* 0x000fc8000f8e00ff */
[----:B--2---:R-:W-:-:S04]  /*dcf0*/  IMAD R6, R14, R16, RZ ;  /* 0x000000100e067224 */ /* 0x004fc800078e02ff */
[----:B------:R-:W-:-:S05]  /*dd00*/  IMAD.IADD R4, R4, 0x1, R6 ;  /* 0x0000000104047824 */ /* 0x000fca00078e0206 */
[----:B------:R-:W-:-:S13]  /*dd10*/  ISETP.GT.AND P6, PT, R4, R0, PT ;  /* 0x000000000400720c */ /* 0x000fda0003fc4270 */
[----:B------:R-:W-:Y:S05]  /*dd20*/  @P6 BRA `(.L_x_9590) ;  /* 0x00000000009c6947 */ /* 0x000fea0003800000 */
.L_x_9595:
        /* <DEDUP_REMOVED lines=14> */
.L_x_9593:
[----:B------:R-:W-:Y:S05]  /*de10*/  BSYNC B0 ;  /* 0x0000000000007941 */ /* 0x000fea0003800000 */
.L_x_9592:
        /* <DEDUP_REMOVED lines=18> */
.L_x_9663:
[----:B------:R-:W-:Y:S02]  /*df40*/  ULDC UR4, c[0x0][0xc38] ;  /* 0x00030e0000047ab9 */ /* 0x000fe40000000800 */
[----:B------:R-:W-:-:S04]  /*df50*/  IMAD.U32 R16, RZ, RZ, UR4 ;  /* 0x00000004ff107e24 */ /* 0x000fc8000f8e00ff */
[----:B--2---:R-:W-:-:S04]  /*df60*/  IMAD R6, R14, R16, RZ ;  /* 0x000000100e067224 */ /* 0x004fc800078e02ff */
[----:B------:R-:W-:-:S05]  /*df70*/  IMAD.IADD R4, R6, 0x1, R4 ;  /* 0x0000000106047824 */ /* 0x000fca00078e0204 */
[----:B------:R-:W-:-:S13]  /*df80*/  ISETP.GT.AND P6, PT, R4, R0, PT ;  /* 0x000000000400720c */ /* 0x000fda0003fc4270 */
[----:B------:R-:W-:Y:S05]  /*df90*/  @!P6 BRA `(.L_x_9595) ;  /* 0xfffffffc0064e947 */ /* 0x000fea000383ffff */
.L_x_9590:
        /* <DEDUP_REMOVED lines=8> */
.L_x_9667:
[----:B------:R-:W-:Y:S01]  /*e020*/  ISETP.NE.AND P0, PT, R5, RZ, PT ;  /* 0x000000ff0500720c */ /* 0x000fe20003f05270 */
[----:B------:R-:W-:-:S12]  /*e030*/  IMAD.MOV.U32 R14, RZ, RZ, RZ ;  /* 0x000000ffff0e7224 */ /* 0x000fd800078e00ff */
[----:B------:R-:W-:Y:S05]  /*e040*/  @!P0 BRA `(.L_x_9597) ;  /* 0x0000000000108947 */ /* 0x000fea0003800000 */
[----:B------:R-:W-:Y:S01]  /*e050*/  UMOV UR4, 0xffffffff ;  /* 0xffffffff00047882 */ /* 0x000fe20000000000 */
[----:B0-----:R-:W-:Y:S02]  /*e060*/  VIADD R12, R4, 0xffffffff ;  /* 0xffffffff040c7836 */ /* 0x001fe40000000000 */
[----:B------:R-:W-:Y:S05]  /*e070*/  BRA.DIV UR4, `(.L_x_9598) ;  /* 0x0000002204007947 */ /* 0x000fea000b800000 */
[----:B------:R4:W0:Y:S02]  /*e080*/  SHFL.IDX PT, R14, R3, R12, 0x1f ;  /* 0x00001f0c030e7589 */ /* 0x00082400000e0000 */
.L_x_9597:
        /* <DEDUP_REMOVED lines=31> */
.L_x_9591:
[----:B------:R-:W-:Y:S01]  /*e280*/  UMOV UR4, URZ ;  /* 0x0000003f00047c82 */ /* 0x000fe20008000000 */
[----:B------:R-:W-:Y:S01]  /*e290*/  UMOV UR5, URZ ;  /* 0x0000003f00057c82 */ /* 0x000fe20008000000 */
[----:B------:R-:W-:Y:S01]  /*e2a0*/  ULDC UR6, c[0x0][0xc3c] ;  /* 0x00030f0000067ab9 */ /* 0x000fe20000000800 */
[----:B------:R-:W-:Y:S02]  /*e2b0*/  IMAD.MOV.U32 R16, RZ, RZ, R0 ;  /* 0x000000ffff107224 */ /* 0x000fe400078e0000 */
[----:B------:R-:W-:Y:S02]  /*e2c0*/  IMAD.U32 R17, RZ, RZ, UR4 ;  /* 0x00000004ff117e24 */ /* 0x000fe4000f8e00ff */
[----:B------:R-:W-:Y:S02]  /*e2d0*/  IMAD.U32 R18, RZ, RZ, UR5 ;  /* 0x00000005ff127e24 */ /* 0x000fe4000f8e00ff */
[----:B------:R-:W-:-:S07]  /*e2e0*/  IMAD.U32 R19, RZ, RZ, UR6 ;  /* 0x00000006ff137e24 */ /* 0x000fce000f8e00ff */
.L_x_9599:
        /* <DEDUP_REMOVED lines=12> */
.L_x_9588:
[----:B------:R-:W-:Y:S02]  /*e3b0*/  ULDC UR4, c[0x0][0xc3c] ;  /* 0x00030f0000047ab9 */ /* 0x000fe40000000800 */
[----:B----4-:R-:W-:-:S13]  /*e3c0*/  ISETP.GE.AND P0, PT, R19, UR4, PT ;  /* 0x0000000413007c0c */ /* 0x010fda000bf06270 */
[----:B------:R-:W-:Y:S05]  /*e3d0*/  @!P0 BRA `(.L_x_9600) ;  /* 0xffffffac00f48947 */ /* 0x000fea000383ffff */
[----:B------:R-:W-:Y:S05]  /*e3e0*/  BSYNC B8 ;  /* 0x0000000000087941 */ /* 0x000fea0003800000 */
.L_x_9498:
        /* <DEDUP_REMOVED lines=12> */
.L_x_9670:
[----:B------:R-:W-:Y:S05]  /*e4b0*/  BSYNC B0 ;  /* 0x0000000000007941 */ /* 0x000fea0003800000 */
.L_x_9601:
[----:B------:R-:W-:-:S03]  /*e4c0*/  UMOV UR4, 0xffffffff ;  /* 0xffffffff00047882 */ /* 0x000fc60000000000 */
[----:B------:R-:W-:Y:S05]  /*e4d0*/  BRA.DIV UR4, `(.L_x_9603) ;  /* 0x0000001e04207947 */ /* 0x000fea000b800000 */
[----:B------:R-:W1:Y:S02]  /*e4e0*/  S2R R2, SR_TID.X ;  /* 0x0000000000027919 */ /* 0x000e640000002100 */
[----:B-1----:R-:W-:-:S04]  /*e4f0*/  SHF.R.U32.HI R2, RZ, 0x5, R2 ;  /* 0x00000005ff027819 */ /* 0x002fc80000011602 */
[----:B------:R-:W-:-:S05]  /*e500*/  LOP3.LUT R2, R2, 0x3, RZ, 0xc0, !PT ;  /* 0x0000000302027812 */ /* 0x000fca00078ec0ff */
[----:B------:R1:W2:Y:S02]  /*e510*/  SHFL.IDX PT, R14, R2, RZ, 0x1f ;  /* 0x00001fff020e7589 */ /* 0x0002a400000e0000 */
.L_x_9673:
[----:B--2---:R-:W-:Y:S01]  /*e520*/  ISETP.NE.AND P0, PT, R14, RZ, PT ;  /* 0x000000ff0e00720c */ /* 0x004fe20003f05270 */
[----:B------:R-:W-:-:S12]  /*e530*/  BSSY B0, `(.L_x_9604) ;  /* 0x0000027000007945 */ /* 0x000fd80003800000 */
[----:B------:R-:W-:Y:S05]  /*e540*/  @P0 BRA `(.L_x_9605) ;  /* 0x0000000000940947 */ /* 0x000fea0003800000 */
[----:B------:R-:W-:-:S03]  /*e550*/  UMOV UR4, 0xffffffff ;  /* 0xffffffff00047882 */ /* 0x000fc60000000000 */
[----:B------:R-:W-:Y:S05]  /*e560*/  BRA.DIV UR4, `(.L_x_9606) ;  /* 0x0000001e04307947 */ /* 0x000fea000b800000 */
[----:B------:R-:W-:-:S13]  /*e570*/  ELECT P6, URZ, PT ;  /* 0x00000000003f782f */ /* 0x000fda00038c0000 */
.L_x_9676:
[----:B------:R-:W-:Y:S05]  /*e580*/  @!P6 BRA `(.L_x_9605) ;  /* 0x000000000084e947 */ /* 0x000fea0003800000 */
[----:B------:R-:W-:-:S06]  /*e590*/  ULOP3.LUT UR4, UR36, 0x2, URZ, 0xfc, !UPT ;  /* 0x0000000224047892 */ /* 0x000fcc000f8efc3f */
[----:B-1----:R-:W-:-:S05]  /*e5a0*/  IMAD.U32 R2, RZ, RZ, UR4 ;  /* 0x00000004ff027e24 */ /* 0x002fca000f8e00ff */
[----:B------:R-:W-:-:S13]  /*e5b0*/  ISETP.NE.AND P2, PT, R2, 0x3, PT ;  /* 0x000000030200780c */ /* 0x000fda0003f45270 */
[----:B------:R-:W-:Y:S05]  /*e5c0*/  @!P2 BRA `(.L_x_9607) ;  /* 0x000000000004a947 */ /* 0x000fea0003800000 */
[----:B------:R-:W-:Y:S01]  /*e5d0*/  BPT.TRAP 0x1 ;  /* 0x000000040000795c */ /* 0x000fe20000300000 */
.L_x_9607:
        /* <DEDUP_REMOVED lines=14> */
.L_x_9677:
[----:B------:R-:W1:Y:S02]  /*e6c0*/  SYNCS.PHASECHK.TRANS64.TRYWAIT P0, [R7+URZ], R2 ;  /* 0x00000002070075a7 */ /* 0x000e64000800017f */
[----:B-1----:R-:W-:Y:S05]  /*e6d0*/  @!P0 BRA `(.L_x_9609) ;  /* 0x0000001c00088947 */ /* 0x002fea0003800000 */
.L_x_9678:
[----:B------:R-:W-:Y:S05]  /*e6e0*/  @!P2 BRA `(.L_x_9610) ;  /* 0x000000000004a947 */ /* 0x000fea0003800000 */
[----:B------:R-:W-:Y:S01]  /*e6f0*/  BPT.TRAP 0x1 ;  /* 0x000000040000795c */ /* 0x000fe20000300000 */
.L_x_9610:
[----:B------:R-:W2:Y:S01]  /*e700*/  LDL.LU R4, [R1+0x8] ;  /* 0x0000080001047983 */ /* 0x000ea20000300800 */
[----:B------:R-:W-:-:S04]  /*e710*/  VIADD R0, R0, 0x22860 ;  /* 0x0002286000007836 */ /* 0x000fc80000000000 */
[----:B--2---:R-:W-:-:S04]  /*e720*/  IMAD R4, R4, 0x8, R0 ;  /* 0x0000000804047824 */ /* 0x004fc800078e0200 */
[----:B------:R-:W2:Y:S02]  /*e730*/  SYNCS.PHASECHK.TRANS64.TRYWAIT P0, [R4+URZ], R5 ;  /* 0x00000005040075a7 */ /* 0x000ea4000800017f */
[----:B--2---:R-:W-:Y:S05]  /*e740*/  @!P0 BRA `(.L_x_9611) ;  /* 0x0000001c00008947 */ /* 0x004fea0003800000 */
.L_x_9679:
[----:B------:R-:W-:-:S07]  /*e750*/  IMAD R3, R3, 0x8, R0 ;  /* 0x0000000803037824 */ /* 0x000fce00078e0200 */
.L_x_9612:
[----:B---3--:R3:W4:Y:S02]  /*e760*/  SYNCS.PHASECHK.TRANS64.TRYWAIT P0, [R3+URZ], R2 ;  /* 0x00000002030075a7 */ /* 0x008724000800017f */
[----:B----4-:R-:W-:Y:S05]  /*e770*/  @!P0 NANOSLEEP.SYNCS 0x989680 ;  /* 0x009896800000895d */ /* 0x010fea0003900000 */
[----:B------:R-:W4:Y:S02]  /*e780*/  @!P0 SYNCS.PHASECHK.TRANS64 P0, [R3+URZ], R2 ;  /* 0x00000002030085a7 */ /* 0x000f24000800007f */
[----:B----4-:R-:W-:Y:S05]  /*e790*/  @!P0 BRA `(.L_x_9612) ;  /* 0xfffffffc00f08947 */ /* 0x010fea000383ffff */
.L_x_9605:
[----:B------:R-:W-:Y:S05]  /*e7a0*/  BSYNC B0 ;  /* 0x0000000000007941 */ /* 0x000fea0003800000 */
.L_x_9604:
[----:B------:R-:W-:Y:S05]  /*e7b0*/  EXIT ;  /* 0x000000000000794d */ /* 0x000fea0003800000 */
.L_x_9450:
[----:B0-----:R0:W1:Y:S02]  /*e7c0*/  SYNCS.PHASECHK.TRANS64.TRYWAIT P0, [R7+URZ+0x22800], R0 ;  /* 0x02280000070075a7 */ /* 0x001064000800017f */
[----:B-1----:R-:W-:Y:S05]  /*e7d0*/  @!P0 NANOSLEEP.SYNCS 0x989680 ;  /* 0x009896800000895d */ /* 0x002fea0003900000 */
[----:B------:R-:W1:Y:S02]  /*e7e0*/  @!P0 SYNCS.PHASECHK.TRANS64 P0, [R7+URZ+0x22800], R0 ;  /* 0x02280000070085a7 */ /* 0x000e64000800007f */
[----:B-1----:R-:W-:Y:S05]  /*e7f0*/  @!P0 BRA `(.L_x_9450) ;  /* 0xfffffffc00f08947 */ /* 0x002fea000383ffff */
[----:B------:R-:W-:Y:S05]  /*e800*/  BRA `(.L_x_9613) ;  /* 0xffffff3000407947 */ /* 0x000fea000383ffff */
.L_x_9454:
[----:B-1----:R1:W2:Y:S02]  /*e810*/  SYNCS.PHASECHK.TRANS64.TRYWAIT P1, [R5+URZ+0x22830], R10 ;  /* 0x0228300a050075a7 */ /* 0x0022a4000802017f */
[----:B--2---:R-:W-:Y:S05]  /*e820*/  @!P1 NANOSLEEP.SYNCS 0x989680 ;  /* 0x009896800000995d */ /* 0x004fea0003900000 */
[----:B------:R-:W2:Y:S02]  /*e830*/  @!P1 SYNCS.PHASECHK.TRANS64 P1, [R5+URZ+0x22830], R10 ;  /* 0x0228300a050095a7 */ /* 0x000ea4000802007f */
[----:B--2---:R-:W-:Y:S05]  /*e840*/  @!P1 BRA `(.L_x_9454) ;  /* 0xfffffffc00f09947 */ /* 0x004fea000383ffff */
[----:B------:R-:W-:Y:S05]  /*e850*/  BRA `(.L_x_9453) ;  /* 0xffffff30006c7947 */ /* 0x000fea000383ffff */
.L_x_9458:
[----:B---3--:R3:W4:Y:S02]  /*e860*/  SYNCS.PHASECHK.TRANS64.TRYWAIT P2, [R5+URZ+0x22850], R10 ;  /* 0x0228500a050075a7 */ /* 0x008724000804017f */
[----:B----4-:R-:W-:Y:S05]  /*e870*/  @!P2 NANOSLEEP.SYNCS 0x989680 ;  /* 0x009896800000a95d */ /* 0x010fea0003900000 */
[----:B------:R-:W4:Y:S02]  /*e880*/  @!P2 SYNCS.PHASECHK.TRANS64 P2, [R5+URZ+0x22850], R10 ;  /* 0x0228500a0500a5a7 */ /* 0x000f24000804007f */
[----:B----4-:R-:W-:Y:S05]  /*e890*/  @!P2 BRA `(.L_x_9458) ;  /* 0xfffffffc00f0a947 */ /* 0x010fea000383ffff */
[----:B------:R-:W-:Y:S05]  /*e8a0*/  BRA `(.L_x_9457) ;  /* 0xffffff4400e07947 */ /* 0x000fea000383ffff */
.L_x_9463:
[----:B-1----:R-:W-:-:S04]  /*e8b0*/  IMAD.U32 R0, RZ, RZ, UR23 ;  /* 0x00000017ff007e24 */ /* 0x002fc8000f8e00ff */
[----:B------:R1:W2:Y:S03]  /*e8c0*/  SYNCS.PHASECHK.TRANS64.TRYWAIT P3, [R0+URZ+0x22830], R5 ;  /* 0x02283005000075a7 */ /* 0x0002a6000806017f */
[----:B--2---:R-:W-:Y:S05]  /*e8d0*/  @!P3 NANOSLEEP.SYNCS 0x989680 ;  /* 0x009896800000b95d */ /* 0x004fea0003900000 */
[----:B------:R-:W2:Y:S02]  /*e8e0*/  @!P3 SYNCS.PHASECHK.TRANS64 P3, [R0+URZ+0x22830], R5 ;  /* 0x022830050000b5a7 */ /* 0x000ea4000806007f */
[----:B--2---:R-:W-:Y:S05]  /*e8f0*/  @!P3 BRA `(.L_x_9463) ;  /* 0xfffffffc00ecb947 */ /* 0x004fea000383ffff */
[----:B------:R-:W-:Y:S05]  /*e900*/  BRA `(.L_x_9462) ;  /* 0xffffff4800f07947 */ /* 0x000fea000383ffff */
.L_x_9467:
[----:B-1----:R1:W2:Y:S02]  /*e910*/  SYNCS.PHASECHK.TRANS64.TRYWAIT P3, [R186+URZ+0x22850], R5 ;  /* 0x02285005ba0075a7 */ /* 0x0022a4000806017f */
[----:B--2---:R-:W-:Y:S05]  /*e920*/  @!P3 NANOSLEEP.SYNCS 0x989680 ;  /* 0x009896800000b95d */ /* 0x004fea0003900000 */
[----:B------:R-:W2:Y:S02]  /*e930*/  @!P3 SYNCS.PHASECHK.TRANS64 P3, [R186+URZ+0x22850], R5 ;  /* 0x02285005ba00b5a7 */ /* 0x000ea4000806007f */
[----:B--2---:R-:W-:Y:S05]  /*e940*/  @!P3 BRA `(.L_x_9467) ;  /* 0xfffffffc00f0b947 */ /* 0x004fea000383ffff */
[----:B------:R-:W-:Y:S05]  /*e950*/  BRA `(.L_x_9466) ;  /* 0xffffff6400107947 */ /* 0x000fea000383ffff */
.L_x_9510:
        /* <DEDUP_REMOVED lines=11> */
.L_x_9615:
[----:B------:R-:W-:Y:S05]  /*ea10*/  BSYNC B0 ;  /* 0x0000000000007941 */ /* 0x000fea0003800000 */
.L_x_9614:
[----:B------:R-:W-:Y:S05]  /*ea20*/  BRA `(.L_x_9616) ;  /* 0xffffffb400447947 */ /* 0x000fea000383ffff */
.L_x_9512:
[----:B------:R-:W-:Y:S01]  /*ea30*/  BSSY B0, `(.L_x_9617) ;  /* 0x0000006000007945 */ /* 0x000fe20003800000 */
[----:B------:R-:W-:-:S07]  /*ea40*/  IMAD.MOV.U32 R15, RZ, RZ, -0x1 ;  /* 0xffffffffff0f7424 */ /* 0x000fce00078e00ff */
[----:B012---:R-:W-:Y:S05]  /*ea50*/  WARPSYNC.COLLECTIVE R15, `(.L_x_9618) ;  /* 0x000000000f0c7348 */ /* 0x007fea0003c00000 */
[----:B------:R-:W-:Y:S02]  /*ea60*/  ELECT P6, UR62, PT ;  /* 0x00000000003e782f */ /* 0x000fe400038c0000 */
[----:B------:R-:W-:Y:S01]  /*ea70*/  MOV R14, UR62 ;  /* 0x0000003e000e7c02 */ /* 0x000fe20008000f00 */
[----:B012---:R-:W-:Y:S10]  /*ea80*/  ENDCOLLECTIVE ;  /* 0x000000000000791b */ /* 0x007ff40003800000 */
.L_x_9618:
[----:B------:R-:W-:Y:S05]  /*ea90*/  BSYNC B0 ;  /* 0x0000000000007941 */ /* 0x000fea0003800000 */
.L_x_9617:
[----:B------:R-:W-:Y:S05]  /*eaa0*/  BRA `(.L_x_9619) ;  /* 0xffffffb400487947 */ /* 0x000fea000383ffff */
.L_x_9514:
[----:B--2---:R2:W3:Y:S02]  /*eab0*/  SYNCS.PHASECHK.TRANS64.TRYWAIT P0, [R0+URZ+0x22840], R2 ;  /* 0x02284002000075a7 */ /* 0x0044e4000800017f */
[----:B---3--:R-:W-:Y:S05]  /*eac0*/  @!P0 NANOSLEEP.SYNCS 0x989680 ;  /* 0x009896800000895d */ /* 0x008fea0003900000 */
[----:B------:R-:W3:Y:S02]  /*ead0*/  @!P0 SYNCS.PHASECHK.TRANS64 P0, [R0+URZ+0x22840], R2 ;  /* 0x02284002000085a7 */ /* 0x000ee4000800007f */
[----:B---3--:R-:W-:Y:S05]  /*eae0*/  @!P0 BRA `(.L_x_9514) ;  /* 0xfffffffc00f08947 */ /* 0x008fea000383ffff */
[----:B------:R-:W-:Y:S05]  /*eaf0*/  BRA `(.L_x_9620) ;  /* 0xffffffb400b47947 */ /* 0x000fea000383ffff */
.L_x_9518:
[----:B------:R-:W2:Y:S01]  /*eb00*/  LDL.LU R11, [R1+0x3c] ;  /* 0x00003c00010b7983 */ /* 0x000ea20000300800 */
        /* <DEDUP_REMOVED lines=11> */
.L_x_9621:
[----:B------:R-:W-:Y:S02]  /*ebc0*/  IMAD.MOV.U32 R13, RZ, RZ, R0 ;  /* 0x000000ffff0d7224 */ /* 0x000fe400078e0000 */
[----:B------:R-:W-:-:S07]  /*ebd0*/  IMAD.MOV.U32 R6, RZ, RZ, R14 ;  /* 0x000000ffff067224 */ /* 0x000fce00078e000e */
[----:B------:R-:W-:Y:S05]  /*ebe0*/  WARPSYNC.COLLECTIVE R15, `(.L_x_9622) ;  /* 0x000000000f087348 */ /* 0x000fea0003c00000 */
[----:B------:R0:W1:Y:S02]  /*ebf0*/  SHFL.IDX P6, R14, R13, R12, R11 ;  /* 0x0000000c0d0e7389 */ /* 0x00006400000c000b */
[----:B01----:R-:W-:Y:S01]  /*ec00*/  ENDCOLLECTIVE ;  /* 0x000000000000791b */ /* 0x003fe20003800000 */
.L_x_9622:
[----:B------:R-:W-:Y:S02]  /*ec10*/  IMAD.MOV.U32 R13, RZ, RZ, R2 ;  /* 0x000000ffff0d7224 */ /* 0x000fe400078e0002 */
[----:B------:R-:W-:Y:S02]  /*ec20*/  IMAD.MOV.U32 R12, RZ, RZ, 0x1 ;  /* 0x00000001ff0c7424 */ /* 0x000fe400078e00ff */
[----:B------:R-:W-:-:S07]  /*ec30*/  IMAD.MOV.U32 R7, RZ, RZ, R14 ;  /* 0x000000ffff077224 */ /* 0x000fce00078e000e */
[----:B------:R-:W-:Y:S05]  /*ec40*/  WARPSYNC.COLLECTIVE R15, `(.L_x_9623) ;  /* 0x000000000f087348 */ /* 0x000fea0003c00000 */
[----:B------:R0:W1:Y:S02]  /*ec50*/  SHFL.IDX P6, R14, R13, R12, R11 ;  /* 0x0000000c0d0e7389 */ /* 0x00006400000c000b */
[----:B01----:R-:W-:Y:S01]  /*ec60*/  ENDCOLLECTIVE ;  /* 0x000000000000791b */ /* 0x003fe20003800000 */
.L_x_9623:
        /* <DEDUP_REMOVED lines=15> */
.L_x_9624:
[----:B------:R-:W-:Y:S02]  /*ed60*/  IMAD.MOV.U32 R13, RZ, RZ, R2 ;  /* 0x000000ffff0d7224 */ /* 0x000fe400078e0002 */
[----:B------:R-:W-:Y:S02]  /*ed70*/  IMAD.MOV.U32 R12, RZ, RZ, 0x2 ;  /* 0x00000002ff0c7424 */ /* 0x000fe400078e00ff */
[----:B------:R-:W-:-:S07]  /*ed80*/  IMAD.MOV.U32 R5, RZ, RZ, R14 ;  /* 0x000000ffff057224 */ /* 0x000fce00078e000e */
[----:B------:R-:W-:Y:S05]  /*ed90*/  WARPSYNC.COLLECTIVE R15, `(.L_x_9625) ;  /* 0x000000000f087348 */ /* 0x000fea0003c00000 */
[----:B------:R0:W1:Y:S02]  /*eda0*/  SHFL.IDX P6, R14, R13, R12, R11 ;  /* 0x0000000c0d0e7389 */ /* 0x00006400000c000b */
[----:B01----:R-:W-:Y:S01]  /*edb0*/  ENDCOLLECTIVE ;  /* 0x000000000000791b */ /* 0x003fe20003800000 */
.L_x_9625:
        /* <DEDUP_REMOVED lines=15> */
.L_x_9626:
[----:B------:R-:W-:Y:S02]  /*eeb0*/  IMAD.MOV.U32 R13, RZ, RZ, R2 ;  /* 0x000000ffff0d7224 */ /* 0x000fe400078e0002 */
[----:B------:R-:W-:Y:S02]  /*eec0*/  IMAD.MOV.U32 R12, RZ, RZ, 0x3 ;  /* 0x00000003ff0c7424 */ /* 0x000fe400078e00ff */
[----:B------:R-:W-:-:S07]  /*eed0*/  IMAD.MOV.U32 R5, RZ, RZ, R14 ;  /* 0x000000ffff057224 */ /* 0x000fce00078e000e */
[----:B------:R-:W-:Y:S05]  /*eee0*/  WARPSYNC.COLLECTIVE R15, `(.L_x_9627) ;  /* 0x000000000f087348 */ /* 0x000fea0003c00000 */
[----:B------:R0:W1:Y:S02]  /*eef0*/  SHFL.IDX P6, R14, R13, R12, R11 ;  /* 0x0000000c0d0e7389 */ /* 0x00006400000c000b */
[----:B01----:R-:W-:Y:S01]  /*ef00*/  ENDCOLLECTIVE ;  /* 0x000000000000791b */ /* 0x003fe20003800000 */
.L_x_9627:
        /* <DEDUP_REMOVED lines=15> */
.L_x_9628:
[----:B------:R-:W-:Y:S02]  /*f000*/  IMAD.MOV.U32 R13, RZ, RZ, R2 ;  /* 0x000000ffff0d7224 */ /* 0x000fe400078e0002 */
[----:B------:R-:W-:Y:S02]  /*f010*/  IMAD.MOV.U32 R12, RZ, RZ, 0x4 ;  /* 0x00000004ff0c7424 */ /* 0x000fe400078e00ff */
[----:B------:R-:W-:-:S07]  /*f020*/  IMAD.MOV.U32 R5, RZ, RZ, R14 ;  /* 0x000000ffff057224 */ /* 0x000fce00078e000e */
[----:B------:R-:W-:Y:S05]  /*f030*/  WARPSYNC.COLLECTIVE R15, `(.L_x_9629) ;  /* 0x000000000f087348 */ /* 0x000fea0003c00000 */
[----:B------:R0:W1:Y:S02]  /*f040*/  SHFL.IDX P6, R14, R13, R12, R11 ;  /* 0x0000000c0d0e7389 */ /* 0x00006400000c000b */
[----:B01----:R-:W-:Y:S01]  /*f050*/  ENDCOLLECTIVE ;  /* 0x000000000000791b */ /* 0x003fe20003800000 */
.L_x_9629:
        /* <DEDUP_REMOVED lines=15> */
.L_x_9630:
[----:B------:R-:W-:Y:S02]  /*f150*/  IMAD.MOV.U32 R13, RZ, RZ, R2 ;  /* 0x000000ffff0d7224 */ /* 0x000fe400078e0002 */
[----:B------:R-:W-:Y:S02]  /*f160*/  IMAD.MOV.U32 R12, RZ, RZ, 0x5 ;  /* 0x00000005ff0c7424 */ /* 0x000fe400078e00ff */
[----:B------:R-:W-:-:S07]  /*f170*/  IMAD.MOV.U32 R5, RZ, RZ, R14 ;  /* 0x000000ffff057224 */ /* 0x000fce00078e000e */
[----:B------:R-:W-:Y:S05]  /*f180*/  WARPSYNC.COLLECTIVE R15, `(.L_x_9631) ;  /* 0x000000000f087348 */ /* 0x000fea0003c00000 */
[----:B------:R0:W1:Y:S02]  /*f190*/  SHFL.IDX P6, R14, R13, R12, R11 ;  /* 0x0000000c0d0e7389 */ /* 0x00006400000c000b */
[----:B01----:R-:W-:Y:S01]  /*f1a0*/  ENDCOLLECTIVE ;  /* 0x000000000000791b */ /* 0x003fe20003800000 */
.L_x_9631:
        /* <DEDUP_REMOVED lines=15> */
.L_x_9632:
[----:B------:R-:W-:Y:S02]  /*f2a0*/  IMAD.MOV.U32 R13, RZ, RZ, R2 ;  /* 0x000000ffff0d7224 */ /* 0x000fe400078e0002 */
[----:B------:R-:W-:Y:S02]  /*f2b0*/  IMAD.MOV.U32 R12, RZ, RZ, 0x6 ;  /* 0x00000006ff0c7424 */ /* 0x000fe400078e00ff */
[----:B------:R-:W-:-:S07]  /*f2c0*/  IMAD.MOV.U32 R5, RZ, RZ, R14 ;  /* 0x000000ffff057224 */ /* 0x000fce00078e000e */
[----:B------:R-:W-:Y:S05]  /*f2d0*/  WARPSYNC.COLLECTIVE R15, `(.L_x_9633) ;  /* 0x000000000f087348 */ /* 0x000fea0003c00000 */
[----:B------:R0:W1:Y:S02]  /*f2e0*/  SHFL.IDX P6, R14, R13, R12, R11 ;  /* 0x0000000c0d0e7389 */ /* 0x00006400000c000b */
[----:B01----:R-:W-:Y:S01]  /*f2f0*/  ENDCOLLECTIVE ;  /* 0x000000000000791b */ /* 0x003fe20003800000 */
.L_x_9633:
        /* <DEDUP_REMOVED lines=13> */
.L_x_9634:
        /* <DEDUP_REMOVED lines=8> */
.L_x_9635:
        /* <DEDUP_REMOVED lines=13> */
.L_x_9636:
[----:B------:R-:W-:Y:S01]  /*f520*/  IMAD.MOV.U32 R0, RZ, RZ, R14 ;  /* 0x000000ffff007224 */ /* 0x000fe200078e000e */
[----:B------:R-:W-:Y:S06]  /*f530*/  BRA `(.L_x_9637) ;  /* 0xffffffb8005c7947 */ /* 0x000fec000383ffff */
.L_x_9521:
[----:B0-----:R-:W2:Y:S02]  /*f540*/  LDL R2, [R1+0x4] ;  /* 0x0000040001027983 */ /* 0x001ea40000100800 */
[----:B--2---:R0:W1:Y:S02]  /*f550*/  SYNCS.PHASECHK.TRANS64.TRYWAIT P0, [R2+URZ+0x22820], R0 ;  /* 0x02282000020075a7 */ /* 0x004064000800017f */
[----:B-1----:R-:W-:Y:S05]  /*f560*/  @!P0 NANOSLEEP.SYNCS 0x989680 ;  /* 0x009896800000895d */ /* 0x002fea0003900000 */
[----:B------:R-:W1:Y:S02]  /*f570*/  @!P0 SYNCS.PHASECHK.TRANS64 P0, [R2+URZ+0x22820], R0 ;  /* 0x02282000020085a7 */ /* 0x000e64000800007f */
[----:B-1----:R-:W-:Y:S05]  /*f580*/  @!P0 BRA `(.L_x_9521) ;  /* 0xfffffffc00ec8947 */ /* 0x002fea000383ffff */
[----:B------:R-:W-:Y:S05]  /*f590*/  BRA `(.L_x_9638) ;  /* 0xffffffb800bc7947 */ /* 0x000fea000383ffff */
.L_x_9525:
[----:B0-----:R0:W1:Y:S02]  /*f5a0*/  SYNCS.PHASECHK.TRANS64.TRYWAIT P0, [R2+URZ+0x22860], R0 ;  /* 0x02286000020075a7 */ /* 0x001064000800017f */
[----:B-1----:R-:W-:Y:S05]  /*f5b0*/  @!P0 NANOSLEEP.SYNCS 0x989680 ;  /* 0x009896800000895d */ /* 0x002fea0003900000 */
[----:B------:R-:W1:Y:S02]  /*f5c0*/  @!P0 SYNCS.PHASECHK.TRANS64 P0, [R2+URZ+0x22860], R0 ;  /* 0x02286000020085a7 */ /* 0x000e64000800007f */
[----:B-1----:R-:W-:Y:S05]  /*f5d0*/  @!P0 BRA `(.L_x_9525) ;  /* 0xfffffffc00f08947 */ /* 0x002fea000383ffff */
[----:B------:R-:W-:Y:S05]  /*f5e0*/  BRA `(.L_x_9639) ;  /* 0xffffffb800ec7947 */ /* 0x000fea000383ffff */
.L_x_9540:
[----:B-1----:R1:W2:Y:S02]  /*f5f0*/  SYNCS.PHASECHK.TRANS64.TRYWAIT P0, [R3+URZ+0x22840], R2 ;  /* 0x02284002030075a7 */ /* 0x0022a4000800017f */
[----:B--2---:R-:W-:Y:S05]  /*f600*/  @!P0 NANOSLEEP.SYNCS 0x989680 ;  /* 0x009896800000895d */ /* 0x004fea0003900000 */
[----:B------:R-:W2:Y:S02]  /*f610*/  @!P0 SYNCS.PHASECHK.TRANS64 P0, [R3+URZ+0x22840], R2 ;  /* 0x02284002030085a7 */ /* 0x000ea4000800007f */
[----:B--2---:R-:W-:Y:S05]  /*f620*/  @!P0 BRA `(.L_x_9540) ;  /* 0xfffffffc00f08947 */ /* 0x004fea000383ffff */
[----:B------:R-:W-:Y:S05]  /*f630*/  BRA `(.L_x_9640) ;  /* 0xffffffc4001c7947 */ /* 0x000fea000383ffff */
.L_x_9545:
[----:B0-----:R0:W2:Y:S02]  /*f640*/  SYNCS.PHASECHK.TRANS64.TRYWAIT P0, [R3+URZ+0x22860], R2 ;  /* 0x02286002030075a7 */ /* 0x0010a4000800017f */
[----:B--2---:R-:W-:Y:S05]  /*f650*/  @!P0 NANOSLEEP.SYNCS 0x989680 ;  /* 0x009896800000895d */ /* 0x004fea0003900000 */
[----:B------:R-:W2:Y:S02]  /*f660*/  @!P0 SYNCS.PHASECHK.TRANS64 P0, [R3+URZ+0x22860], R2 ;  /* 0x02286002030085a7 */ /* 0x000ea4000800007f */
[----:B--2---:R-:W-:Y:S05]  /*f670*/  @!P0 BRA `(.L_x_9545) ;  /* 0xfffffffc00f08947 */ /* 0x004fea000383ffff */
[----:B------:R-:W-:Y:S05]  /*f680*/  BRA `(.L_x_9641) ;  /* 0xffffffc400a47947 */ /* 0x000fea000383ffff */
.L_x_9556:
[----:B0-----:R0:W1:Y:S02]  /*f690*/  SYNCS.PHASECHK.TRANS64.TRYWAIT P0, [R2+URZ+0x22840], R3 ;  /* 0x02284003020075a7 */ /* 0x001064000800017f */
[----:B-1----:R-:W-:Y:S05]  /*f6a0*/  @!P0 NANOSLEEP.SYNCS 0x989680 ;  /* 0x009896800000895d */ /* 0x002fea0003900000 */
[----:B------:R-:W1:Y:S02]  /*f6b0*/  @!P0 SYNCS.PHASECHK.TRANS64 P0, [R2+URZ+0x22840], R3 ;  /* 0x02284003020085a7 */ /* 0x000e64000800007f */
[----:B-1----:R-:W-:Y:S05]  /*f6c0*/  @!P0 BRA `(.L_x_9556) ;  /* 0xfffffffc00f08947 */ /* 0x002fea000383ffff */
[----:B------:R-:W-:Y:S05]  /*f6d0*/  BRA `(.L_x_9642) ;  /* 0xffffffcc00b47947 */ /* 0x000fea000383ffff */
.L_x_9561:
[----:B-1----:R1:W2:Y:S02]  /*f6e0*/  SYNCS.PHASECHK.TRANS64.TRYWAIT P0, [R2+URZ+0x22860], R3 ;  /* 0x02286003020075a7 */ /* 0x0022a4000800017f */
[----:B--2---:R-:W-:Y:S05]  /*f6f0*/  @!P0 NANOSLEEP.SYNCS 0x989680 ;  /* 0x009896800000895d */ /* 0x004fea0003900000 */
[----:B------:R-:W2:Y:S02]  /*f700*/  @!P0 SYNCS.PHASECHK.TRANS64 P0, [R2+URZ+0x22860], R3 ;  /* 0x02286003020085a7 */ /* 0x000ea4000800007f */
[----:B--2---:R-:W-:Y:S05]  /*f710*/  @!P0 BRA `(.L_x_9561) ;  /* 0xfffffffc00f08947 */ /* 0x004fea000383ffff */
[----:B------:R-:W-:Y:S05]  /*f720*/  BRA `(.L_x_9643) ;  /* 0xffffffd000387947 */ /* 0x000fea000383ffff */
.L_x_9572:
[----:B0-----:R0:W1:Y:S02]  /*f730*/  SYNCS.PHASECHK.TRANS64.TRYWAIT P0, [R2+URZ+0x22840], R3 ;  /* 0x02284003020075a7 */ /* 0x001064000800017f */
[----:B-1----:R-:W-:Y:S05]  /*f740*/  @!P0 NANOSLEEP.SYNCS 0x989680 ;  /* 0x009896800000895d */ /* 0x002fea0003900000 */
[----:B------:R-:W1:Y:S02]  /*f750*/  @!P0 SYNCS.PHASECHK.TRANS64 P0, [R2+URZ+0x22840], R3 ;  /* 0x02284003020085a7 */ /* 0x000e64000800007f */
[----:B-1----:R-:W-:Y:S05]  /*f760*/  @!P0 BRA `(.L_x_9572) ;  /* 0xfffffffc00f08947 */ /* 0x002fea000383ffff */
[----:B------:R-:W-:Y:S05]  /*f770*/  BRA `(.L_x_9644) ;  /* 0xffffffd800247947 */ /* 0x000fea000383ffff */
.L_x_9577:
[----:B-1----:R1:W2:Y:S02]  /*f780*/  SYNCS.PHASECHK.TRANS64.TRYWAIT P0, [R2+URZ+0x22860], R3 ;  /* 0x02286003020075a7 */ /* 0x0022a4000800017f */
[----:B--2---:R-:W-:Y:S05]  /*f790*/  @!P0 NANOSLEEP.SYNCS 0x989680 ;  /* 0x009896800000895d */ /* 0x004fea0003900000 */
[----:B------:R-:W2:Y:S02]  /*f7a0*/  @!P0 SYNCS.PHASECHK.TRANS64 P0, [R2+URZ+0x22860], R3 ;  /* 0x02286003020085a7 */ /* 0x000ea4000800007f */
[----:B--2---:R-:W-:Y:S05]  /*f7b0*/  @!P0 BRA `(.L_x_9577) ;  /* 0xfffffffc00f08947 */ /* 0x004fea000383ffff */
[----:B------:R-:W-:Y:S05]  /*f7c0*/  BRA `(.L_x_9645) ;  /* 0xffffffd800ac7947 */ /* 0x000fea000383ffff */
.L_x_9589:
        /* <DEDUP_REMOVED lines=8> */
.L_x_9647:
[----:B------:R-:W-:Y:S05]  /*f850*/  BSYNC B0 ;  /* 0x0000000000007941 */ /* 0x000fea0003800000 */
.L_x_9646:
        /* <DEDUP_REMOVED lines=9> */
.L_x_9648:
        /* <DEDUP_REMOVED lines=18> */
.L_x_9649:
[----:B------:R-:W-:Y:S01]  /*fa10*/  IMAD.MOV.U32 R12, RZ, RZ, 0x2 ;  /* 0x00000002ff0c7424 */ /* 0x000fe200078e00ff */
[----:B------:R-:W-:-:S05]  /*fa20*/  SEL R5, R14, RZ, P1 ;  /* 0x000000ff0e057207 */ /* 0x000fca0000800000 */
[----:B------:R-:W-:-:S04]  /*fa30*/  IMAD.IADD R3, R2, 0x1, R5 ;  /* 0x0000000102037824 */ /* 0x000fc800078e0205 */
[----:B------:R-:W-:-:S07]  /*fa40*/  IMAD.MOV.U32 R13, RZ, RZ, R3 ;  /* 0x000000ffff0d7224 */ /* 0x000fce00078e0003 */
[----:B------:R-:W-:Y:S05]  /*fa50*/  WARPSYNC.COLLECTIVE R15, `(.L_x_9650) ;  /* 0x000000000f087348 */ /* 0x000fea0003c00000 */
[----:B------:R0:W1:Y:S02]  /*fa60*/  SHFL.UP P6, R14, R13, R12, R11 ;  /* 0x0400000c0d0e7389 */ /* 0x00006400000c000b */
[----:B01----:R-:W-:Y:S01]  /*fa70*/  ENDCOLLECTIVE ;  /* 0x000000000000791b */ /* 0x003fe20003800000 */
.L_x_9650:
[----:B------:R-:W-:Y:S01]  /*fa80*/  IMAD.MOV.U32 R12, RZ, RZ, 0x4 ;  /* 0x00000004ff0c7424 */ /* 0x000fe200078e00ff */
[----:B------:R-:W-:-:S05]  /*fa90*/  SEL R14, R14, RZ, P2 ;  /* 0x000000ff0e0e7207 */ /* 0x000fca0001000000 */
[----:B------:R-:W-:-:S04]  /*faa0*/  IMAD.IADD R3, R3, 0x1, R14 ;  /* 0x0000000103037824 */ /* 0x000fc800078e020e */
[----:B------:R-:W-:-:S07]  /*fab0*/  IMAD.MOV.U32 R13, RZ, RZ, R3 ;  /* 0x000000ffff0d7224 */ /* 0x000fce00078e0003 */
[----:B------:R-:W-:Y:S05]  /*fac0*/  WARPSYNC.COLLECTIVE R15, `(.L_x_9651) ;  /* 0x000000000f087348 */ /* 0x000fea0003c00000 */
[----:B------:R0:W1:Y:S02]  /*fad0*/  SHFL.UP P6, R14, R13, R12, R11 ;  /* 0x0400000c0d0e7389 */ /* 0x00006400000c000b */
[----:B01----:R-:W-:Y:S01]  /*fae0*/  ENDCOLLECTIVE ;  /* 0x000000000000791b */ /* 0x003fe20003800000 */
.L_x_9651:
[----:B------:R-:W-:Y:S01]  /*faf0*/  IMAD.MOV.U32 R12, RZ, RZ, 0x8 ;  /* 0x00000008ff0c7424 */ /* 0x000fe200078e00ff */
[----:B------:R-:W-:-:S05]  /*fb00*/  SEL R14, R14, RZ, P3 ;  /* 0x000000ff0e0e7207 */ /* 0x000fca0001800000 */
[----:B------:R-:W-:-:S04]  /*fb10*/  IMAD.IADD R3, R3, 0x1, R14 ;  /* 0x0000000103037824 */ /* 0x000fc800078e020e */
[----:B------:R-:W-:-:S07]  /*fb20*/  IMAD.MOV.U32 R13, RZ, RZ, R3 ;  /* 0x000000ffff0d7224 */ /* 0x000fce00078e0003 */
[----:B------:R-:W-:Y:S05]  /*fb30*/  WARPSYNC.COLLECTIVE R15, `(.L_x_9652) ;  /* 0x000000000f087348 */ /* 0x000fea0003c00000 */
[----:B------:R0:W1:Y:S02]  /*fb40*/  SHFL.UP P6, R14, R13, R12, R11 ;  /* 0x0400000c0d0e7389 */ /* 0x00006400000c000b */
[----:B01----:R-:W-:Y:S01]  /*fb50*/  ENDCOLLECTIVE ;  /* 0x000000000000791b */ /* 0x003fe20003800000 */
.L_x_9652:
[----:B------:R-:W-:Y:S01]  /*fb60*/  IMAD.MOV.U32 R12, RZ, RZ, 0x10 ;  /* 0x00000010ff0c7424 */ /* 0x000fe200078e00ff */
[----:B------:R-:W-:-:S05]  /*fb70*/  SEL R14, R14, RZ, P4 ;  /* 0x000000ff0e0e7207 */ /* 0x000fca0002000000 */
[----:B------:R-:W-:-:S04]  /*fb80*/  IMAD.IADD R3, R3, 0x1, R14 ;  /* 0x0000000103037824 */ /* 0x000fc800078e020e */
[----:B------:R-:W-:-:S07]  /*fb90*/  IMAD.MOV.U32 R13, RZ, RZ, R3 ;  /* 0x000000ffff0d7224 */ /* 0x000fce00078e0003 */
[----:B------:R-:W-:Y:S05]  /*fba0*/  WARPSYNC.COLLECTIVE R15, `(.L_x_9653) ;  /* 0x000000000f087348 */ /* 0x000fea0003c00000 */
[----:B------:R0:W1:Y:S02]  /*fbb0*/  SHFL.UP P6, R14, R13, R12, R11 ;  /* 0x0400000c0d0e7389 */ /* 0x00006400000c000b */
[----:B01----:R-:W-:Y:S01]  /*fbc0*/  ENDCOLLECTIVE ;  /* 0x000000000000791b */ /* 0x003fe20003800000 */
.L_x_9653:
        /* <DEDUP_REMOVED lines=8> */
.L_x_9654:
[----:B------:R-:W-:Y:S05]  /*fc50*/  BRA `(.L_x_9655) ;  /* 0xffffffe0001c7947 */ /* 0x000fea000383ffff */
.L_x_9594:
        /* <DEDUP_REMOVED lines=8> */
.L_x_9657:
[----:B------:R-:W-:Y:S05]  /*fce0*/  BSYNC B0 ;  /* 0x0000000000007941 */ /* 0x000fea0003800000 */
.L_x_9656:
        /* <DEDUP_REMOVED lines=9> */
.L_x_9658:
[----:B------:R-:W-:Y:S01]  /*fd80*/  IMAD.MOV.U32 R12, RZ, RZ, 0x4 ;  /* 0x00000004ff0c7424 */ /* 0x000fe200078e00ff */
[----:B------:R-:W-:-:S05]  /*fd90*/  SEL R14, R14, RZ, P2 ;  /* 0x000000ff0e0e7207 */ /* 0x000fca0001000000 */
[----:B------:R-:W-:-:S04]  /*fda0*/  IMAD.IADD R3, R3, 0x1, R14 ;  /* 0x0000000103037824 */ /* 0x000fc800078e020e */
[----:B------:R-:W-:-:S07]  /*fdb0*/  IMAD.MOV.U32 R13, RZ, RZ, R3 ;  /* 0x000000ffff0d7224 */ /* 0x000fce00078e0003 */
[----:B------:R-:W-:Y:S05]  /*fdc0*/  WARPSYNC.COLLECTIVE R15, `(.L_x_9659) ;  /* 0x000000000f087348 */ /* 0x000fea0003c00000 */
[----:B------:R0:W1:Y:S02]  /*fdd0*/  SHFL.UP P6, R14, R13, R12, R11 ;  /* 0x0400000c0d0e7389 */ /* 0x00006400000c000b */
[----:B01----:R-:W-:Y:S01]  /*fde0*/  ENDCOLLECTIVE ;  /* 0x000000000000791b */ /* 0x003fe20003800000 */
.L_x_9659:
[----:B------:R-:W-:Y:S01]  /*fdf0*/  IMAD.MOV.U32 R12, RZ, RZ, 0x8 ;  /* 0x00000008ff0c7424 */ /* 0x000fe200078e00ff */
[----:B------:R-:W-:-:S05]  /*fe00*/  SEL R14, R14, RZ, P3 ;  /* 0x000000ff0e0e7207 */ /* 0x000fca0001800000 */
[----:B------:R-:W-:-:S04]  /*fe10*/  IMAD.IADD R3, R3, 0x1, R14 ;  /* 0x0000000103037824 */ /* 0x000fc800078e020e */
[----:B------:R-:W-:-:S07]  /*fe20*/  IMAD.MOV.U32 R13, RZ, RZ, R3 ;  /* 0x000000ffff0d7224 */ /* 0x000fce00078e0003 */
[----:B------:R-:W-:Y:S05]  /*fe30*/  WARPSYNC.COLLECTIVE R15, `(.L_x_9660) ;  /* 0x000000000f087348 */ /* 0x000fea0003c00000 */
[----:B------:R0:W1:Y:S02]  /*fe40*/  SHFL.UP P6, R14, R13, R12, R11 ;  /* 0x0400000c0d0e7389 */ /* 0x00006400000c000b */
[----:B01----:R-:W-:Y:S01]  /*fe50*/  ENDCOLLECTIVE ;  /* 0x000000000000791b */ /* 0x003fe20003800000 */
.L_x_9660:
[----:B------:R-:W-:Y:S01]  /*fe60*/  IMAD.MOV.U32 R12, RZ, RZ, 0x10 ;  /* 0x00000010ff0c7424 */ /* 0x000fe200078e00ff */
[----:B------:R-:W-:-:S05]  /*fe70*/  SEL R14, R14, RZ, P4 ;  /* 0x000000ff0e0e7207 */ /* 0x000fca0002000000 */
[----:B------:R-:W-:-:S04]  /*fe80*/  IMAD.IADD R3, R3, 0x1, R14 ;  /* 0x0000000103037824 */ /* 0x000fc800078e020e */
[----:B------:R-:W-:-:S07]  /*fe90*/  IMAD.MOV.U32 R13, RZ, RZ, R3 ;  /* 0x000000ffff0d7224 */ /* 0x000fce00078e0003 */
[----:B------:R-:W-:Y:S05]  /*fea0*/  WARPSYNC.COLLECTIVE R15, `(.L_x_9661) ;  /* 0x000000000f087348 */ /* 0x000fea0003c00000 */
[----:B------:R0:W1:Y:S02]  /*feb0*/  SHFL.UP P6, R14, R13, R12, R11 ;  /* 0x0400000c0d0e7389 */ /* 0x00006400000c000b */
[----:B01----:R-:W-:Y:S01]  /*fec0*/  ENDCOLLECTIVE ;  /* 0x000000000000791b */ /* 0x003fe20003800000 */
.L_x_9661:
        /* <DEDUP_REMOVED lines=8> */
.L_x_9662:
[----:B------:R-:W-:Y:S05]  /*ff50*/  BRA `(.L_x_9663) ;  /* 0xffffffdc00f87947 */ /* 0x000fea000383ffff */
.L_x_9596:
[----:B------:R-:W-:Y:S01]  /*ff60*/  BSSY B0, `(.L_x_9664) ;  /* 0x0000006000007945 */ /* 0x000fe20003800000 */
[----:B------:R-:W-:Y:S01]  /*ff70*/  PLOP3.LUT P6, PT, P6, PT, PT, 0x8, 0x0 ;  /* 0x000000000000781c */ /* 0x000fe200037ce170 */
[----:B------:R-:W-:-:S12]  /*ff80*/  IMAD.MOV.U32 R15, RZ, RZ, -0x1 ;  /* 0xffffffffff0f7424 */ /* 0x000fd800078e00ff */
[----:B01---5:R-:W-:Y:S05]  /*ff90*/  WARPSYNC.COLLECTIVE R15, `(.L_x_9665) ;  /* 0x000000000f087348 */ /* 0x023fea0003c00000 */
[----:B------:R-:W-:Y:S01]  /*ffa0*/  VOTE.ANY R14, PT, P6 ;  /* 0x00000000000e7806 */ /* 0x000fe200030e0100 */
[----:B01---5:R-:W-:Y:S06]  /*ffb0*/  ENDCOLLECTIVE ;  /* 0x000000000000791b */ /* 0x023fec0003800000 */
.L_x_9665:
[----:B------:R-:W-:Y:S05]  /*ffc0*/  BSYNC B0 ;  /* 0x0000000000007941 */ /* 0x000fea0003800000 */
.L_x_9664:
        /* <DEDUP_REMOVED lines=9> */
.L_x_9666:
[----:B------:R-:W-:Y:S01]  /*10060*/  IMAD.MOV.U32 R17, RZ, RZ, R14 ;  /* 0x000000ffff117224 */ /* 0x000fe200078e000e */
[----:B------:R-:W-:Y:S06]  /*10070*/  BRA `(.L_x_9667) ;  /* 0xffffffdc00e87947 */ /* 0x000fec000383ffff */
.L_x_9598:
[----:B------:R-:W-:Y:S01]  /*10080*/  BSSY B0, `(.L_x_9668) ;  /* 0x0000007000007945 */ /* 0x000fe20003800000 */
[----:B------:R-:W-:Y:S02]  /*10090*/  IMAD.MOV.U32 R13, RZ, RZ, R3 ;  /* 0x000000ffff0d7224 */ /* 0x000fe400078e0003 */
[----:B------:R-:W-:Y:S02]  /*100a0*/  IMAD.MOV.U32 R11, RZ, RZ, 0x1f ;  /* 0x0000001fff0b7424 */ /* 0x000fe400078e00ff */
[----:B------:R-:W-:-:S07]  /*100b0*/  IMAD.MOV.U32 R15, RZ, RZ, -0x1 ;  /* 0xffffffffff0f7424 */ /* 0x000fce00078e00ff */
[----:B-123-5:R-:W-:Y:S05]  /*100c0*/  WARPSYNC.COLLECTIVE R15, `(.L_x_9669) ;  /* 0x000000000f087348 */ /* 0x02efea0003c00000 */
[----:B------:R0:W4:Y:S02]  /*100d0*/  SHFL.IDX P6, R14, R13, R12, R11 ;  /* 0x0000000c0d0e7389 */ /* 0x00012400000c000b */
[----:B012345:R-:W-:Y:S01]  /*100e0*/  ENDCOLLECTIVE ;  /* 0x000000000000791b */ /* 0x03ffe20003800000 */
.L_x_9669:
[----:B------:R-:W-:Y:S05]  /*100f0*/  BSYNC B0 ;  /* 0x0000000000007941 */ /* 0x000fea0003800000 */
.L_x_9668:
[----:B------:R-:W-:Y:S05]  /*10100*/  BRA `(.L_x_9597) ;  /* 0xffffffdc00e07947 */ /* 0x000fea000383ffff */
.L_x_9602:
[----:B0-----:R0:W1:Y:S02]  /*10110*/  SYNCS.PHASECHK.TRANS64.TRYWAIT P0, [R0+URZ+0x22820], R3 ;  /* 0x02282003000075a7 */ /* 0x001064000800017f */
[----:B-1----:R-:W-:Y:S05]  /*10120*/  @!P0 NANOSLEEP.SYNCS 0x989680 ;  /* 0x009896800000895d */ /* 0x002fea0003900000 */
[----:B------:R-:W1:Y:S02]  /*10130*/  @!P0 SYNCS.PHASECHK.TRANS64 P0, [R0+URZ+0x22820], R3 ;  /* 0x02282003000085a7 */ /* 0x000e64000800007f */
[----:B-1----:R-:W-:Y:S05]  /*10140*/  @!P0 BRA `(.L_x_9602) ;  /* 0xfffffffc00f08947 */ /* 0x002fea000383ffff */
[----:B------:R-:W-:Y:S05]  /*10150*/  BRA `(.L_x_9670) ;  /* 0xffffffe000d47947 */ /* 0x000fea000383ffff */
.L_x_9603:
        /* <DEDUP_REMOVED lines=11> */
.L_x_9672:
[----:B------:R-:W-:Y:S05]  /*10210*/  BSYNC B0 ;  /* 0x0000000000007941 */ /* 0x000fea0003800000 */
.L_x_9671:
[----:B------:R-:W-:Y:S05]  /*10220*/  BRA `(.L_x_9673) ;  /* 0xffffffe000bc7947 */ /* 0x000fea000383ffff */
.L_x_9606:
[----:B------:R-:W-:Y:S01]  /*10230*/  BSSY B1, `(.L_x_9674) ;  /* 0x0000006000017945 */ /* 0x000fe20003800000 */
[----:B------:R-:W-:-:S07]  /*10240*/  IMAD.MOV.U32 R15, RZ, RZ, -0x1 ;  /* 0xffffffffff0f7424 */ /* 0x000fce00078e00ff */
[----:B01---5:R-:W-:Y:S05]  /*10250*/  WARPSYNC.COLLECTIVE R15, `(.L_x_9675) ;  /* 0x000000000f0c7348 */ /* 0x023fea0003c00000 */
[----:B------:R-:W-:Y:S02]  /*10260*/  ELECT P6, UR62, PT ;  /* 0x00000000003e782f */ /* 0x000fe400038c0000 */
[----:B------:R-:W-:Y:S01]  /*10270*/  MOV R14, UR62 ;  /* 0x0000003e000e7c02 */ /* 0x000fe20008000f00 */
[----:B01---5:R-:W-:Y:S10]  /*10280*/  ENDCOLLECTIVE ;  /* 0x000000000000791b */ /* 0x023ff40003800000 */
.L_x_9675:
[----:B------:R-:W-:Y:S05]  /*10290*/  BSYNC B1 ;  /* 0x0000000000017941 */ /* 0x000fea0003800000 */
.L_x_9674:
[----:B------:R-:W-:Y:S05]  /*102a0*/  BRA `(.L_x_9676) ;  /* 0xffffffe000b47947 */ /* 0x000fea000383ffff */
.L_x_9608:
[----:B0-----:R0:W1:Y:S02]  /*102b0*/  SYNCS.PHASECHK.TRANS64.TRYWAIT P0, [R6+URZ], R5 ;  /* 0x00000005060075a7 */ /* 0x001064000800017f */
[----:B-1----:R-:W-:Y:S05]  /*102c0*/  @!P0 NANOSLEEP.SYNCS 0x989680 ;  /* 0x009896800000895d */ /* 0x002fea0003900000 */
[----:B------:R-:W1:Y:S02]  /*102d0*/  @!P0 SYNCS.PHASECHK.TRANS64 P0, [R6+URZ], R5 ;  /* 0x00000005060085a7 */ /* 0x000e64000800007f */
[----:B-1----:R-:W-:Y:S05]  /*102e0*/  @!P0 BRA `(.L_x_9608) ;  /* 0xfffffffc00f08947 */ /* 0x002fea000383ffff */
[----:B------:R-:W-:Y:S05]  /*102f0*/  BRA `(.L_x_9677) ;  /* 0xffffffe000f07947 */ /* 0x000fea000383ffff */
.L_x_9609:
[----:B-1----:R1:W2:Y:S02]  /*10300*/  SYNCS.PHASECHK.TRANS64.TRYWAIT P0, [R7+URZ], R2 ;  /* 0x00000002070075a7 */ /* 0x0022a4000800017f */
[----:B--2---:R-:W-:Y:S05]  /*10310*/  @!P0 NANOSLEEP.SYNCS 0x989680 ;  /* 0x009896800000895d */ /* 0x004fea0003900000 */
[----:B------:R-:W2:Y:S02]  /*10320*/  @!P0 SYNCS.PHASECHK.TRANS64 P0, [R7+URZ], R2 ;  /* 0x00000002070085a7 */ /* 0x000ea4000800007f */
[----:B--2---:R-:W-:Y:S05]  /*10330*/  @!P0 BRA `(.L_x_9609) ;  /* 0xfffffffc00f08947 */ /* 0x004fea000383ffff */
[----:B------:R-:W-:Y:S05]  /*10340*/  BRA `(.L_x_9678) ;  /* 0xffffffe000e47947 */ /* 0x000fea000383ffff */
.L_x_9611:
[----:B--2---:R2:W3:Y:S02]  /*10350*/  SYNCS.PHASECHK.TRANS64.TRYWAIT P0, [R4+URZ], R5 ;  /* 0x00000005040075a7 */ /* 0x0044e4000800017f */
[----:B---3--:R-:W-:Y:S05]  /*10360*/  @!P0 NANOSLEEP.SYNCS 0x989680 ;  /* 0x009896800000895d */ /* 0x008fea0003900000 */
[----:B------:R-:W3:Y:S02]  /*10370*/  @!P0 SYNCS.PHASECHK.TRANS64 P0, [R4+URZ], R5 ;  /* 0x00000005040085a7 */ /* 0x000ee4000800007f */
[----:B---3--:R-:W-:Y:S05]  /*10380*/  @!P0 BRA `(.L_x_9611) ;  /* 0xfffffffc00f08947 */ /* 0x008fea000383ffff */
[----:B------:R-:W-:Y:S05]  /*10390*/  BRA `(.L_x_9679) ;  /* 0xffffffe000ec7947 */ /* 0x000fea000383ffff */
.L_x_9680:
        /* <DEDUP_REMOVED lines=14> */
.L_x_15136:


//--------------------- .text._ZN7cutlass13device_kernelIN5flash11enable_sm90INS1_16FlashAttnFwdSm90INS1_25CollectiveMainloopFwdSm90ILi2EN4cute5tupleIJNS5_1CILi1EEES8_S8_EEENS6_IJNS7_ILi128EEENS7_ILi96EEENS7_ILi64EEEEEELi256ENS_10bfloat16_tEfNS_4arch4Sm90ELb0ELb0ELb0ELb1ELb0ELb1ELb0ELb1ELb0ELb1ELb0ELb0EEENS1_21CollectiveEpilogueFwdINS6_IJSA_NS7_ILi256EEESB_EEES9_SE_SG_Li256ELb1ELb1ELb0ELb0EEENS1_36VarlenDynamicPersistentTileSchedulerILi128ELi96ELi256ELi128ELb0ELb1ELb1ELb0ELb1ELb1EEEEEEEEEvNT_6ParamsE --------------------------
	.section	.text._ZN7cutlass13device_kernelIN5flash11enable_sm90INS1_16FlashAttnFwdSm90INS1_25CollectiveMainloopFwdSm90ILi2EN4cute5tupleIJNS5_1CILi1EEES8_S8_EEENS6_IJNS7_ILi128EEENS7_ILi96EEENS7_ILi64EEEEEELi256ENS_10bfloat16_tEfNS_4arch4Sm90ELb0ELb0ELb0ELb1ELb0ELb1ELb0ELb1ELb0ELb1ELb0ELb0EEENS1_21CollectiveEpilogueFwdINS6_IJSA_NS7_ILi256EEESB_EEES9_SE_SG_Li256ELb1ELb1ELb0ELb0EEENS1_36VarlenDynamicPersistentTileSchedulerILi128ELi96ELi256ELi128ELb0ELb1ELb1ELb0ELb1ELb1EEEEEEEEEvNT_6ParamsE,"ax",@progbits
	.align	128
.text._ZN7cutlass13device_kernelIN5flash11enable_sm90INS1_16FlashAttnFwdSm90INS1_25CollectiveMainloopFwdSm90ILi2EN4cute5tupleIJNS5_1CILi1EEES8_S8_EEENS6_IJNS7_ILi128EEENS7_ILi96EEENS7_ILi64EEEEEELi256ENS_10bfloat16_tEfNS_4arch4Sm90ELb0ELb0ELb0ELb1ELb0ELb1ELb0ELb1ELb0ELb1ELb0ELb0EEENS1_21CollectiveEpilogueFwdINS6_IJSA_NS7_ILi256EEESB_EEES9_SE_SG_Li256ELb1ELb1ELb0ELb0EEENS1_36VarlenDynamicPersistentTileSchedulerILi128ELi96ELi256ELi128ELb0ELb1ELb1ELb0ELb1ELb1EEEEEEEEEvNT_6ParamsE:
        .type           _ZN7cutlass13device_kernelIN5flash11enable_sm90INS1_16FlashAttnFwdSm90INS1_25CollectiveMainloopFwdSm90ILi2EN4cute5tupleIJNS5_1CILi1EEES8_S8_EEENS6_IJNS7_ILi128EEENS7_ILi96EEENS7_ILi64EEEEEELi256ENS_10bfloat16_tEfNS_4arch4Sm90ELb0ELb0ELb0ELb1ELb0ELb1ELb0ELb1ELb0ELb1ELb0ELb0EEENS1_21CollectiveEpilogueFwdINS6_IJSA_NS7_ILi256EEESB_EEES9_SE_SG_Li256ELb1ELb1ELb0ELb0EEENS1_36VarlenDynamicPersistentTileSchedulerILi128ELi96ELi256ELi128ELb0ELb1ELb1ELb0ELb1ELb1EEEEEEEEEvNT_6ParamsE,@function
        .size           _ZN7cutlass13device_kernelIN5flash11enable_sm90INS1_16FlashAttnFwdSm90INS1_25CollectiveMainloopFwdSm90ILi2EN4cute5tupleIJNS5_1CILi1EEES8_S8_EEENS6_IJNS7_ILi128EEENS7_ILi96EEENS7_ILi64EEEEEELi256ENS_10bfloat16_tEfNS_4arch4Sm90ELb0ELb0ELb0ELb1ELb0ELb1ELb0ELb1ELb0ELb1ELb0ELb0EEENS1_21CollectiveEpilogueFwdINS6_IJSA_NS7_ILi256EEESB_EEES9_SE_SG_Li256ELb1ELb1ELb0ELb0EEENS1_36VarlenDynamicPersistentTileSchedulerILi128ELi96ELi256ELi128ELb0ELb1ELb1ELb0ELb1ELb1EEEEEEEEEvNT_6ParamsE,(.L_x_15137 - _ZN7cutlass13device_kernelIN5flash11enable_sm90INS1_16FlashAttnFwdSm90INS1_25CollectiveMainloopFwdSm90ILi2EN4cute5tupleIJNS5_1CILi1EEES8_S8_EEENS6_IJNS7_ILi128EEENS7_ILi96EEENS7_ILi64EEEEEELi256ENS_10bfloat16_tEfNS_4arch4Sm90ELb0ELb0ELb0ELb1ELb0ELb1ELb0ELb1ELb0ELb1ELb0ELb0EEENS1_21CollectiveEpilogueFwdINS6_IJSA_NS7_ILi256EEESB_EEES9_SE_SG_Li256ELb1ELb1ELb0ELb0EEENS1_36VarlenDynamicPersistentTileSchedulerILi128ELi96ELi256ELi128ELb0ELb1ELb1ELb0ELb1ELb1EEEEEEEEEvNT_6ParamsE)
        .other          _ZN7cutlass13device_kernelIN5flash11enable_sm90INS1_16FlashAttnFwdSm90INS1_25CollectiveMainloopFwdSm90ILi2EN4cute5tupleIJNS5_1CILi1EEES8_S8_EEENS6_IJNS7_ILi128EEENS7_ILi96EEENS7_ILi64EEEEEELi256ENS_10bfloat16_tEfNS_4arch4Sm90ELb0ELb0ELb0ELb1ELb0ELb1ELb0ELb1ELb0ELb1ELb0ELb0EEENS1_21CollectiveEpilogueFwdINS6_IJSA_NS7_ILi256EEESB_EEES9_SE_SG_Li256ELb1ELb1ELb0ELb0EEENS1_36VarlenDynamicPersistentTileSchedulerILi128ELi96ELi256ELi128ELb0ELb1ELb1ELb0ELb1ELb1EEEEEEEEEvNT_6ParamsE,@"STO_CUDA_ENTRY STV_DEFAULT"
_ZN7cutlass13device_kernelIN5flash11enable_sm90INS1_16FlashAttnFwdSm90INS1_25CollectiveMainloopFwdSm90ILi2EN4cute5tupleIJNS5_1CILi1EEES8_S8_EEENS6_IJNS7_ILi128EEENS7_ILi96EEENS7_ILi64EEEEEELi256ENS_10bfloat16_tEfNS_4arch4Sm90ELb0ELb0ELb0ELb1ELb0ELb1ELb0ELb1ELb0ELb1ELb0ELb0EEENS1_21CollectiveEpilogueFwdINS6_IJSA_NS7_ILi256EEESB_EEES9_SE_SG_Li256ELb1ELb1ELb0ELb0EEENS1_36VarlenDynamicPersistentTileSchedulerILi128ELi96ELi256ELi128ELb0ELb1ELb1ELb0ELb1ELb1EEEEEEEEEvNT_6ParamsE:
        /* <DEDUP_REMOVED lines=23> */
.L_x_9682:
[----:B------:R-:W-:Y:S05]  /*0170*/  BSYNC B0 ;  /* 0x0000000000007941 */ /* 0x000fea0003800000 */
.L_x_9681:
[----:B------:R-:W-:Y:S01]  /*0180*/  VOTEU.ANY UP0, P0 ;  /* 0x00000000003f7886 */ /* 0x000fe20000000100 */
[----:B------:R-:W0:Y:S01]  /*0190*/  SHFL.IDX PT, R2, R0, RZ, 0x1f ;  /* 0x00001fff00027589 */ /* 0x000e2200000e0000 */
[----:B------:R-:W-:Y:S01]  /*01a0*/  UMOV UR4, 0x80 ;  /* 0x0000008000047882 */ /* 0x000fe20000000000 */
[----:B------:R-:W-:Y:S01]  /*01b0*/  UMOV UR7, 0x100 ;  /* 0x0000010000077882 */ /* 0x000fe20000000000 */
[----:B------:R-:W-:Y:S01]  /*01c0*/  SHF.R.U32.HI R3, RZ, 0x7, R3 ;  /* 0x00000007ff037819 */ /* 0x000fe20000011603 */
[----:B------:R-:W1:Y:S01]  /*01d0*/  @UP0 S2UR UR8, SR_CgaCtaId ;  /* 0x00000000000809c3 */ /* 0x000e620000008800 */
[----:B------:R-:W-:Y:S01]  /*01e0*/  @UP0 UMOV UR6, 0x400 ;  /* 0x0000040000060882 */ /* 0x000fe20000000000 */
[----:B------:R-:W-:-:S04]  /*01f0*/  @UP0 UIADD3 UR4, -UR4, 0x100000, URZ ;  /* 0x0010000004040890 */ /* 0x000fc8000fffe13f */
[----:B------:R-:W-:Y:S02]  /*0200*/  @UP0 USHF.L.U32 UR5, UR4, 0xb, URZ ;  /* 0x0000000b04050899 */ /* 0x000fe4000800063f */
[----:B------:R-:W-:Y:S01]  /*0210*/  @UP0 USHF.L.U32 UR4, UR4, 0x1, URZ ;  /* 0x0000000104040899 */ /* 0x000fe2000800063f */
[----:B------:R-:W-:Y:S01]  /*0220*/  VOTEU.ANY UP1, P0 ;  /* 0x00000000003f7886 */ /* 0x000fe20000020100 */
[----:B0-----:R-:W-:Y:S02]  /*0230*/  ISETP.NE.AND P1, PT, R2, RZ, PT ;  /* 0x000000ff0200720c */ /* 0x001fe40003f25270 */
[----:B------:R0:W2:Y:S01]  /*0240*/  SHFL.IDX PT, R2, R3, RZ, 0x1f ;  /* 0x00001fff03027589 */ /* 0x0000a200000e0000 */
[----:B-1----:R-:W-:Y:S02]  /*0250*/  @UP0 ULEA UR8, UR8, UR6, 0x18 ;  /* 0x0000000608080291 */ /* 0x002fe4000f8ec03f */
[----:B------:R-:W-:-:S04]  /*0260*/  @UP0 UIADD3 UR6, -UR7, 0x100000, URZ ;  /* 0x0010000007060890 */ /* 0x000fc8000fffe13f */
[----:B------:R-:W-:Y:S02]  /*0270*/  @UP0 USHF.L.U32 UR7, UR6, 0xb, URZ ;  /* 0x0000000b06070899 */ /* 0x000fe4000800063f */
[----:B------:R-:W-:Y:S01]  /*0280*/  @UP0 USHF.L.U32 UR6, UR6, 0x1, URZ ;  /* 0x0000000106060899 */ /* 0x000fe2000800063f */
[----:B------:R-:W-:Y:S01]  /*0290*/  VOTEU.ANY UP0, P0 ;  /* 0x00000000003f7886 */ /* 0x000fe20000000100 */
[----:B------:R-:W1:Y:S04]  /*02a0*/  FENCE.VIEW.ASYNC.S ;  /* 0x00000000000073c6 */ /* 0x000e680000000000 */
[----:B-1----:R0:W1:Y:S06]  /*02b0*/  @UP0 SYNCS.EXCH.64 URZ, [UR8+0x22800], UR4 ;  /* 0x02280004083f05b2 */ /* 0x00206c0008000100 */
[----:B------:R0:W3:Y:S02]  /*02c0*/  @UP1 SYNCS.EXCH.64 URZ, [UR8+0x22820], UR6 ;  /* 0x02282006083f15b2 */ /* 0x0000e40008000100 */
[----:B0-----:R-:W-:Y:S05]  /*02d0*/  @P1 BRA `(.L_x_9683) ;  /* 0x0000000000481947 */ /* 0x001fea0003800000 */
        /* <DEDUP_REMOVED lines=16> */
[----:B------:R0:W0:Y:S01]  /*03e0*/  SYNCS.EXCH.64 URZ, [UR8+0x22848], UR6 ;  /* 0x02284806083f75b2 */ /* 0x0000220008000100 */
[----:B------:R-:W-:Y:S01]  /*03f0*/  NOP ;  /* 0x0000000000007918 */ /* 0x000fe20000000000 */
.L_x_9683:
        /* <DEDUP_REMOVED lines=22> */
.L_x_9684:
        /* <DEDUP_REMOVED lines=18> */
.L_x_9685:
        /* <DEDUP_REMOVED lines=22> */
.L_x_9686:
        /* <DEDUP_REMOVED lines=22> */
.L_x_9687:
[----:B--2---:R-:W-:Y:S01]  /*0940*/  ISETP.NE.AND P0, PT, R2, RZ, PT ;  /* 0x000000ff0200720c */ /* 0x004fe20003f05270 */
[----:B------:R-:W-:Y:S01]  /*0950*/  IMAD.MOV.U32 R2, RZ, RZ, 0x1 ;  /* 0x00000001ff027424 */ /* 0x000fe200078e00ff */
[----:B------:R-:W-:Y:S01]  /*0960*/  NOP ;  /* 0x0000000000007918 */ /* 0x000fe20000000000 */
[----:B------:R-:W-:Y:S01]  /*0970*/  ULDC.64 UR40, c[0x0][0x208] ;  /* 0x0000820000287ab9 */ /* 0x000fe20000000a00 */
[----:B------:R-:W-:Y:S02]  /*0980*/  BSSY B9, `(.L_x_9688) ;  /* 0x0001607000097945 */ /* 0x000fe40003800000 */
[----:B------:R-:W-:-:S05]  /*0990*/  SEL R2, R2, 0x2, !P0 ;  /* 0x0000000202027807 */ /* 0x000fca0004000000 */
[----:B------:R2:W-:Y:S01]  /*09a0*/  STL [R1+0x60], R2 ;  /* 0x0000600201007387 */ /* 0x0005e20000100800 */
[----:B01-34-:R-:W-:Y:S06]  /*09b0*/  BAR.SYNC.DEFER_BLOCKING 0x0 ;  /* 0x0000000000007b1d */ /* 0x01bfec0000010000 */
[----:B------:R-:W-:Y:S05]  /*09c0*/  @!P0 BRA `(.L_x_9689) ;  /* 0x000000e800c88947 */ /* 0x000fea0003800000 */
.L_x_9690:
        /* <DEDUP_REMOVED lines=8> */
[----:B-1----:R-:W-:-:S06]  /*0a50*/  ULEA UR4, UR5, UR4, 0x18 ;  /* 0x0000000405047291 */ /* 0x002fcc000f8ec03f */
[----:B------:R-:W-:Y:S01]  /*0a60*/  IMAD.U32 R18, RZ, RZ, UR4 ;  /* 0x00000004ff127e24 */ /* 0x000fe2000f8e00ff */
[----:B0-----:R-:W-:Y:S01]  /*0a70*/  SHF.R.U32.HI R0, RZ, 0x7, R0 ;  /* 0x00000007ff007819 */ /* 0x001fe20000011600 */
[----:B------:R-:W-:-:S03]  /*0a80*/  ULDC UR4, c[0x0][0xc3c] ;  /* 0x00030f0000047ab9 */ /* 0x000fc60000000800 */
[----:B------:R-:W-:-:S13]  /*0a90*/  ISETP.NE.AND P0, PT, R0, 0x1, PT ;  /* 0x000000010000780c */ /* 0x000fda0003f05270 */
[----:B------:R-:W-:Y:S08]  /*0aa0*/  @!P0 BAR.ARV 0x9, 0x100 ;  /* 0x0244000000008b1d */ /* 0x000ff00000002000 */
[----:B------:R-:W-:Y:S06]  /*0ab0*/  BAR.SYNC.DEFER_BLOCKING 0x5, 0x180 ;  /* 0x0146000000007b1d */ /* 0x000fec0000010000 */
[----:B------:R-:W0:Y:S02]  /*0ac0*/  LDS.128 R88, [R18+0x228d0] ;  /* 0x0228d00012587984 */ /* 0x000e240000000c00 */
[----:B------:R-:W-:Y:S06]  /*0ad0*/  BAR.ARV 0x4, 0x180 ;  /* 0x0106000000007b1d */ /* 0x000fec0000002000 */
[----:B0-----:R-:W-:-:S13]  /*0ae0*/  ISETP.GE.AND P0, PT, R91, UR4, PT ;  /* 0x000000045b007c0c */ /* 0x001fda000bf06270 */
[----:B------:R-:W-:Y:S05]  /*0af0*/  @P0 BRA `(.L_x_9691) ;  /* 0x0000015c00bc0947 */ /* 0x000fea0003800000 */
[----:B------:R-:W3:Y:S01]  /*0b00*/  LDL.LU R11, [R1+0x60] ;  /* 0x00006000010b7983 */ /* 0x000ee20000300800 */
[----:B------:R-:W0:Y:S02]  /*0b10*/  S2R R0, SR_TID.X ;  /* 0x0000000000007919 */ /* 0x000e240000002100 */
[----:B0-----:R-:W-:-:S05]  /*0b20*/  VIADD R10, R0, 0xffffff80 ;  /* 0xffffff80000a7836 */ /* 0x001fca0000000000 */
[----:B------:R-:W-:-:S04]  /*0b30*/  SHF.R.S32.HI R0, RZ, 0x1f, R10 ;  /* 0x0000001fff007819 */ /* 0x000fc8000001140a */
[----:B------:R-:W-:-:S04]  /*0b40*/  LEA.HI R3, R0, R10, RZ, 0x7 ;  /* 0x0000000a00037211 */ /* 0x000fc800078f38ff */
[----:B------:R-:W-:-:S05]  /*0b50*/  LOP3.LUT R230, R3, 0xffffff80, RZ, 0xc0, !PT ;  /* 0xffffff8003e67812 */ /* 0x000fca00078ec0ff */
[----:B------:R-:W-:-:S05]  /*0b60*/  IMAD.IADD R230, R10, 0x1, -R230 ;  /* 0x000000010ae67824 */ /* 0x000fca00078e0ae6 */
[----:B------:R-:W-:-:S04]  /*0b70*/  SHF.R.S32.HI R7, RZ, 0x1f, R230 ;  /* 0x0000001fff077819 */ /* 0x000fc800000114e6 */
[----:B------:R-:W-:-:S04]  /*0b80*/  LEA.HI R6, R7, R230, RZ, 0x2 ;  /* 0x000000e607067211 */ /* 0x000fc800078f10ff */
[--C-:B------:R-:W-:Y:S02]  /*0b90*/  SHF.R.S32.HI R4, RZ, 0x2, R6.reuse ;  /* 0x00000002ff047819 */ /* 0x100fe40000011406 */
[----:B------:R-:W-:Y:S02]  /*0ba0*/  SHF.R.S32.HI R5, RZ, 0x1f, R6 ;  /* 0x0000001fff057819 */ /* 0x000fe40000011406 */
[----:B------:R-:W-:Y:S02]  /*0bb0*/  SHF.R.S32.HI R234, RZ, 0x7, R3 ;  /* 0x00000007ffea7819 */ /* 0x000fe40000011403 */
[----:B------:R-:W-:Y:S02]  /*0bc0*/  LEA.HI R5, R5, R4, RZ, 0x3 ;  /* 0x0000000405057211 */ /* 0x000fe400078f18ff */
[----:B--2---:R-:W-:Y:S02]  /*0bd0*/  LEA.HI R2, R0, R10, RZ, 0x4 ;  /* 0x0000000a00027211 */ /* 0x004fe400078f20ff */
[----:B------:R-:W-:-:S02]  /*0be0*/  LOP3.LUT R9, R5, 0xfffffff8, RZ, 0xc0, !PT ;  /* 0xfffffff805097812 */ /* 0x000fc400078ec0ff */
[----:B------:R-:W-:Y:S02]  /*0bf0*/  LEA.HI R7, R7, R230, RZ, 0x5 ;  /* 0x000000e607077211 */ /* 0x000fe400078f28ff */
[----:B------:R-:W-:Y:S02]  /*0c00*/  LEA.HI R3, R3, R234, RZ, 0x1 ;  /* 0x000000ea03037211 */ /* 0x000fe400078f08ff */
[----:B------:R-:W-:Y:S01]  /*0c10*/  SHF.R.S32.HI R5, RZ, 0x4, R2 ;  /* 0x00000004ff057819 */ /* 0x000fe20000011402 */
[----:B------:R-:W-:Y:S01]  /*0c20*/  IMAD.IADD R8, R4, 0x1, -R9 ;  /* 0x0000000104087824 */ /* 0x000fe200078e0a09 */
[----:B------:R-:W-:Y:S02]  /*0c30*/  SHF.R.S32.HI R7, RZ, 0x5, R7 ;  /* 0x00000005ff077819 */ /* 0x000fe40000011407 */
[----:B------:R-:W-:Y:S02]  /*0c40*/  LOP3.LUT R3, R3, 0x3fffffe, RZ, 0xc0, !PT ;  /* 0x03fffffe03037812 */ /* 0x000fe400078ec0ff */
[----:B------:R-:W-:-:S02]  /*0c50*/  LOP3.LUT R4, R2, 0x3fffff0, RZ, 0xc0, !PT ;  /* 0x03fffff002047812 */ /* 0x000fc400078ec0ff */
[----:B------:R-:W-:Y:S01]  /*0c60*/  LEA.HI R2, R2, R5, RZ, 0x1 ;  /* 0x0000000502027211 */ /* 0x000fe200078f08ff */
[----:B------:R-:W-:Y:S01]  /*0c70*/  IMAD R8, R7, 0x10, R8 ;  /* 0x0000001007087824 */ /* 0x000fe200078e0208 */
[-C--:B------:R-:W-:Y:S01]  /*0c80*/  LEA.HI R211, R0, R10.reuse, RZ, 0x5 ;  /* 0x0000000a00d37211 */ /* 0x080fe200078f28ff */
[----:B------:R-:W-:Y:S01]  /*0c90*/  IMAD.IADD R3, R234, 0x1, -R3 ;  /* 0x00000001ea037824 */ /* 0x000fe200078e0a03 */
[----:B------:R-:W-:Y:S01]  /*0ca0*/  LOP3.LUT R2, R2, 0x1ffffffe, RZ, 0xc0, !PT ;  /* 0x1ffffffe02027812 */ /* 0x000fe200078ec0ff */
[----:B------:R-:W-:Y:S01]  /*0cb0*/  IMAD.IADD R4, R10, 0x1, -R4 ;  /* 0x000000010a047824 */ /* 0x000fe200078e0a04 */
[----:B------:R-:W-:Y:S01]  /*0cc0*/  SHF.R.S32.HI R211, RZ, 0x5, R211 ;  /* 0x00000005ffd37819 */ /* 0x000fe200000114d3 */
[----:B------:R-:W-:Y:S01]  /*0cd0*/  IMAD R235, R3, 0x40, R8 ;  /* 0x0000004003eb7824 */ /* 0x000fe200078e0208 */
[----:B------:R-:W-:Y:S01]  /*0ce0*/  LEA.HI R3, R0, R10, RZ, 0x2 ;  /* 0x0000000a00037211 */ /* 0x000fe200078f10ff */
[----:B------:R-:W-:Y:S02]  /*0cf0*/  IMAD.IADD R2, R5, 0x1, -R2 ;  /* 0x0000000105027824 */ /* 0x000fe400078e0a02 */
[----:B------:R-:W-:Y:S01]  /*0d00*/  IMAD R5, R211, 0x10, R4 ;  /* 0x00000010d3057824 */ /* 0x000fe200078e0204 */
[----:B------:R-:W-:-:S02]  /*0d10*/  LOP3.LUT R4, R3, 0xfffffffc, RZ, 0xc0, !PT ;  /* 0xfffffffc03047812 */ /* 0x000fc400078ec0ff */
[----:B------:R-:W-:-:S03]  /*0d20*/  LEA.HI R0, R0, R10, RZ, 0x3 ;  /* 0x0000000a00007211 */ /* 0x000fc600078f18ff */
[----:B------:R-:W-:Y:S01]  /*0d30*/  IMAD.IADD R4, R10, 0x1, -R4 ;  /* 0x000000010a047824 */ /* 0x000fe200078e0a04 */
[----:B------:R-:W-:Y:S02]  /*0d40*/  LOP3.LUT R216, R0, 0xfffffff8, RZ, 0xc0, !PT ;  /* 0xfffffff800d87812 */ /* 0x000fe400078ec0ff */
[----:B------:R-:W-:Y:S02]  /*0d50*/  SHF.R.S32.HI R228, RZ, 0x3, R0 ;  /* 0x00000003ffe47819 */ /* 0x000fe40000011400 */
[--C-:B------:R-:W-:Y:S02]  /*0d60*/  SHF.R.S32.HI R19, RZ, 0x2, R3.reuse ;  /* 0x00000002ff137819 */ /* 0x100fe40000011403 */
[----:B------:R-:W-:Y:S02]  /*0d70*/  LEA.HI R0, R4, R4, RZ, 0x1 ;  /* 0x0000000404007211 */ /* 0x000fe400078f08ff */
[----:B------:R-:W-:Y:S01]  /*0d80*/  SHF.R.S32.HI R8, RZ, 0x1f, R3 ;  /* 0x0000001fff087819 */ /* 0x000fe20000011403 */
[----:B------:R-:W-:Y:S01]  /*0d90*/  VIADD R222, R19, 0x40 ;  /* 0x0000004013de7836 */ /* 0x000fe20000000000 */
[----:B------:R-:W-:Y:S01]  /*0da0*/  LOP3.LUT R3, R0, 0x1ffffffe, RZ, 0xc0, !PT ;  /* 0x1ffffffe00037812 */ /* 0x000fe200078ec0ff */
[----:B------:R-:W-:-:S04]  /*0db0*/  IMAD.IADD R216, R10, 0x1, -R216 ;  /* 0x000000010ad87824 */ /* 0x000fc800078e0ad8 */
[----:B------:R-:W-:Y:S01]  /*0dc0*/  IMAD.IADD R0, R4, 0x1, -R3 ;  /* 0x0000000104007824 */ /* 0x000fe200078e0a03 */
[----:B------:R-:W-:Y:S01]  /*0dd0*/  SHF.R.S32.HI R3, RZ, 0x1f, R222 ;  /* 0x0000001fff037819 */ /* 0x000fe200000114de */
[----:B------:R-:W-:-:S03]  /*0de0*/  IMAD.SHL.U32 R209, R216, 0x8, RZ ;  /* 0x00000008d8d17824 */ /* 0x000fc600078e00ff */
[----:B------:R-:W-:Y:S01]  /*0df0*/  LEA.HI R3, R3, R222, RZ, 0x3 ;  /* 0x000000de03037211 */ /* 0x000fe200078f18ff */
[----:B------:R-:W-:-:S04]  /*0e00*/  VIADD R215, R209, 0xc0 ;  /* 0x000000c0d1d77836 */ /* 0x000fc80000000000 */
[----:B------:R-:W-:Y:S02]  /*0e10*/  IMAD.SHL.U32 R3, R3, 0x40, RZ ;  /* 0x0000004003037824 */ /* 0x000fe400078e00ff */
[----:B------:R-:W-:-:S03]  /*0e20*/  IMAD R9, R5, 0x8, R2 ;  /* 0x0000000805097824 */ /* 0x000fc600078e0202 */
[----:B------:R-:W-:Y:S02]  /*0e30*/  LOP3.LUT R212, R3, 0xfffffe00, RZ, 0xc0, !PT ;  /* 0xfffffe0003d47812 */ /* 0x000fe400078ec0ff */
[----:B------:R-:W-:Y:S01]  /*0e40*/  SHF.R.S32.HI R3, RZ, 0x1f, R215 ;  /* 0x0000001fff037819 */ /* 0x000fe200000114d7 */
[----:B------:R-:W-:Y:S02]  /*0e50*/  IMAD.SHL.U32 R3, R9, 0x8, RZ ;  /* 0x0000000809037824 */ /* 0x000fe400078e00ff */
[----:B------:R-:W-:-:S03]  /*0e60*/  IMAD.SHL.U32 R210, R222, 0x40, RZ ;  /* 0x00000040ded27824 */ /* 0x000fc600078e00ff */
[----:B------:R0:W-:Y:S01]  /*0e70*/  STL [R1+0x4], R3 ;  /* 0x0000040301007387 */ /* 0x0001e20000100800 */
[----:B------:R-:W-:Y:S01]  /*0e80*/  IMAD.SHL.U32 R16, R4, 0x8, RZ ;  /* 0x0000000804107824 */ /* 0x000fe200078e00ff */
[----:B------:R-:W-:Y:S01]  /*0e90*/  LOP3.LUT R210, R210, 0x1c0, RZ, 0xc0, !PT ;  /* 0x000001c0d2d27812 */ /* 0x000fe200078ec0ff */
[----:B------:R-:W-:Y:S01]  /*0ea0*/  IMAD.SHL.U32 R22, R4, 0x4, RZ ;  /* 0x0000000404167824 */ /* 0x000fe200078e00ff */
[----:B------:R-:W-:Y:S02]  /*0eb0*/  SHF.R.S32.HI R4, RZ, 0x1f, R209 ;  /* 0x0000001fff047819 */ /* 0x000fe400000114d1 */
[----:B------:R-:W-:Y:S01]  /*0ec0*/  LEA.HI R8, R8, R19, RZ, 0x3 ;  /* 0x0000001308087211 */ /* 0x000fe200078f18ff */
[----:B------:R-:W-:Y:S01]  /*0ed0*/  VIADD R202, R22, 0x10 ;  /* 0x0000001016ca7836 */ /* 0x000fe20000000000 */
[----:B------:R-:W-:Y:S02]  /*0ee0*/  SHF.R.U32.HI R4, RZ, 0x3, R210 ;  /* 0x00000003ff047819 */ /* 0x000fe400000116d2 */
[----:B------:R-:W-:Y:S01]  /*0ef0*/  LOP3.LUT R7, R210, 0x38, R16, 0xf8, !PT ;  /* 0x00000038d2077812 */ /* 0x000fe200078ef810 */
[C---:B------:R-:W-:Y:S01]  /*0f00*/  VIADD R214, R209.reuse, 0x40 ;  /* 0x00000040d1d67836 */ /* 0x040fe20000000000 */
[----:B------:R-:W-:Y:S01]  /*0f10*/  LOP3.LUT R8, R8, 0xfffffff8, RZ, 0xc0, !PT ;  /* 0xfffffff808087812 */ /* 0x000fe200078ec0ff */
[----:B------:R-:W-:Y:S01]  /*0f20*/  VIADD R213, R209, 0x80 ;  /* 0x00000080d1d57836 */ /* 0x000fe20000000000 */
[----:B------:R-:W-:-:S02]  /*0f30*/  LOP3.LUT R5, R6, 0x7ffffffc, RZ, 0xc0, !PT ;  /* 0x7ffffffc06057812 */ /* 0x000fc400078ec0ff */
[----:B------:R-:W-:Y:S02]  /*0f40*/  LOP3.LUT R7, R212, R7, R4, 0xf6, !PT ;  /* 0x00000007d4077212 */ /* 0x000fe400078ef604 */
[----:B------:R-:W-:Y:S01]  /*0f50*/  SHF.R.S32.HI R231, RZ, 0x1f, R202 ;  /* 0x0000001fffe77819 */ /* 0x000fe200000114ca */
[----:B------:R-:W-:Y:S01]  /*0f60*/  IMAD.MOV.U32 R223, RZ, RZ, RZ ;  /* 0x000000ffffdf7224 */ /* 0x000fe200078e00ff */
[----:B------:R-:W-:Y:S01]  /*0f70*/  SHF.R.S32.HI R6, RZ, 0x1f, R214 ;  /* 0x0000001fff067819 */ /* 0x000fe200000114d6 */
[----:B------:R-:W-:Y:S01]  /*0f80*/  IMAD.MOV.U32 R2, RZ, RZ, RZ ;  /* 0x000000ffff027224 */ /* 0x000fe200078e00ff */
[----:B------:R-:W-:Y:S01]  /*0f90*/  CS2R R200, SRZ ;  /* 0x0000000000c87805 */ /* 0x000fe2000001ff00 */
[----:B------:R-:W-:Y:S01]  /*0fa0*/  IMAD.MOV.U32 R208, RZ, RZ, RZ ;  /* 0x000000ffffd07224 */ /* 0x000fe200078e00ff */
[----:B------:R-:W-:Y:S01]  /*0fb0*/  SHF.R.S32.HI R225, RZ, 0x1f, R19 ;  /* 0x0000001fffe17819 */ /* 0x000fe20000011413 */
[----:B------:R-:W-:Y:S01]  /*0fc0*/  IMAD.IADD R227, R19, 0x1, -R8 ;  /* 0x0000000113e37824 */ /* 0x000fe200078e0a08 */
[----:B------:R-:W-:Y:S01]  /*0fd0*/  SHF.R.S32.HI R17, RZ, 0x1f, R16 ;  /* 0x0000001fff117819 */ /* 0x000fe20000011410 */
[----:B------:R-:W-:Y:S01]  /*0fe0*/  IMAD.SHL.U32 R232, R202, 0x2, RZ ;  /* 0x00000002cae87824 */ /* 0x000fe200078e00ff */
[----:B------:R-:W-:Y:S01]  /*0ff0*/  SHF.R.S32.HI R6, RZ, 0x1f, R213 ;  /* 0x0000001fff067819 */ /* 0x000fe200000114d5 */
[----:B------:R-:W-:Y:S01]  /*1000*/  IMAD.IADD R236, R230, 0x1, -R5 ;  /* 0x00000001e6ec7824 */ /* 0x000fe200078e0a05 */
[----:B------:R-:W-:Y:S01]  /*1010*/  SHF.L.U64.HI R231, R202, 0x1, R231 ;  /* 0x00000001cae77819 */ /* 0x000fe200000102e7 */
[----:B------:R-:W-:-:S02]  /*1020*/  IMAD R233, R7, 0x2, R18 ;  /* 0x0000000207e97824 */ /* 0x000fc400078e0212 */
[----:B------:R-:W-:Y:S01]  /*1030*/  IMAD R237, R0, 0x8, R235 ;  /* 0x0000000800ed7824 */ /* 0x000fe200078e02eb */
[----:B0--3--:R-:W-:-:S07]  /*1040*/  LOP3.LUT R203, R11, 0x1, RZ, 0xfc, !PT ;  /* 0x000000010bcb7812 */ /* 0x009fce00078efcff */
.L_x_9824:
[----:B0-----:R-:W0:Y:S02]  /*1050*/  LDC.64 R4, c[0x0][0xc88] ;  /* 0x00032200ff047b82 */ /* 0x001e240000000a00 */
[----:B0-----:R-:W-:-:S05]  /*1060*/  IMAD.WIDE R4, R91, 0x4, R4 ;  /* 0x000000045b047825 */ /* 0x001fca00078e0204 */
[----:B--2---:R-:W2:Y:S01]  /*1070*/  LDG.E R221, desc[UR40][R4.64] ;  /* 0x0000002804dd7981 */ /* 0x004ea2000c1e1900 */
[----:B------:R-:W-:Y:S05]  /*1080*/  YIELD ;  /* 0x0000000000007946 */ /* 0x000fea0003800000 */
[----:B------:R-:W-:Y:S01]  /*1090*/  ULDC.64 UR4, c[0x0][0xa28] ;  /* 0x00028a0000047ab9 */ /* 0x000fe20000000a00 */
[----:B------:R-:W-:Y:S01]  /*10a0*/  ULDC.64 UR8, c[0x0][0xa18] ;  /* 0x0002860000087ab9 */ /* 0x000fe20000000a00 */
[----:B------:R-:W-:Y:S01]  /*10b0*/  ISETP.NE.U32.AND P1, PT, RZ, UR4, PT ;  /* 0x00000004ff007c0c */ /* 0x000fe2000bf25070 */
[----:B------:R-:W-:Y:S01]  /*10c0*/  ULDC.64 UR6, c[0x0][0xa08] ;  /* 0x0002820000067ab9 */ /* 0x000fe20000000a00 */
[----:B------:R-:W-:Y:S01]  /*10d0*/  IMAD.MOV.U32 R3, RZ, RZ, RZ ;  /* 0x000000ffff037224 */ /* 0x000fe200078e00ff */
[----:B------:R-:W-:Y:S01]  /*10e0*/  ISETP.NE.U32.AND P0, PT, RZ, UR6, PT ;  /* 0x00000006ff007c0c */ /* 0x000fe2000bf05070 */
[----:B------:R-:W-:Y:S01]  /*10f0*/  IMAD.MOV.U32 R31, RZ, RZ, RZ ;  /* 0x000000ffff1f7224 */ /* 0x000fe200078e00ff */
[----:B------:R-:W-:-:S02]  /*1100*/  ISETP.NE.AND.EX P1, PT, RZ, UR5, PT, P1 ;  /* 0x00000005ff007c0c */ /* 0x000fc4000bf25310 */
[----:B------:R-:W-:Y:S02]  /*1110*/  ISETP.NE.AND.EX P0, PT, RZ, UR7, PT, P0 ;  /* 0x00000007ff007c0c */ /* 0x000fe4000bf05300 */
[----:B--2---:R-:W-:Y:S01]  /*1120*/  SHF.R.S32.HI R229, RZ, 0x1f, R221 ;  /* 0x0000001fffe57819 */ /* 0x004fe200000114dd */
[----:B------:R-:W-:-:S08]  /*1130*/  IMAD.SHL.U32 R219, R221, 0x4, RZ ;  /* 0x00000004dddb7824 */ /* 0x000fd000078e00ff */
[C---:B------:R-:W-:Y:S02]  /*1140*/  @P1 LEA R6, P2, R221.reuse, UR4, 0x2 ;  /* 0x00000004dd061c11 */ /* 0x040fe4000f8410ff */
[C-C-:B------:R-:W-:Y:S02]  /*1150*/  SHF.L.U64.HI R220, R221.reuse, 0x2, R229.reuse ;  /* 0x00000002dddc7819 */ /* 0x140fe400000102e5 */
[----:B------:R-:W-:Y:S02]  /*1160*/  @P1 LEA.HI.X R7, R221, UR5, R229, 0x2, P2 ;  /* 0x00000005dd071c11 */ /* 0x000fe400090f14e5 */
[----:B------:R-:W-:Y:S01]  /*1170*/  ISETP.NE.U32.AND P2, PT, RZ, UR8, PT ;  /* 0x00000008ff007c0c */ /* 0x000fe2000bf45070 */
[----:B------:R-:W-:Y:S01]  /*1180*/  ULDC UR4, c[0x0][0x288] ;  /* 0x0000a20000047ab9 */ /* 0x000fe20000000800 */
[----:B------:R-:W-:Y:S01]  /*1190*/  IADD3 R8, P3, R219, UR6, RZ ;  /* 0x00000006db087c10 */ /* 0x000fe2000ff7e0ff */
[----:B------:R0:W5:Y:S01]  /*11a0*/  @P1 LDG.E R3, desc[UR40][R6.64] ;  /* 0x0000002806031981 */ /* 0x000162000c1e1900 */
[----:B------:R-:W-:Y:S01]  /*11b0*/  ISETP.NE.AND.EX P2, PT, RZ, UR9, PT, P2 ;  /* 0x00000009ff007c0c */ /* 0x000fe2000bf45320 */
[----:B------:R-:W-:Y:S01]  /*11c0*/  IMAD.U32 R39, RZ, RZ, UR4 ;  /* 0x00000004ff277e24 */ /* 0x000fe2000f8e00ff */
[----:B------:R-:W-:Y:S01]  /*11d0*/  IADD3.X R9, R220, UR7, RZ, P3, !PT ;  /* 0x00000007dc097c10 */ /* 0x000fe20009ffe4ff */
[----:B------:R-:W-:-:S04]  /*11e0*/  ULDC.64 UR4, c[0x0][0x418] ;  /* 0x0001060000047ab9 */ /* 0x000fc80000000a00 */
[----:B------:R0:W5:Y:S06]  /*11f0*/  @P0 LDG.E R31, desc[UR40][R8.64] ;  /* 0x00000028081f0981 */ /* 0x00016c000c1e1900 */
[----:B------:R-:W-:-:S04]  /*1200*/  @P2 IADD3 R4, P1, R219, UR8, RZ ;  /* 0x00000008db042c10 */ /* 0x000fc8000ff3e0ff */
[----:B------:R-:W-:-:S05]  /*1210*/  @P2 IADD3.X R5, R220, UR9, RZ, P1, !PT ;  /* 0x00000009dc052c10 */ /* 0x000fca0008ffe4ff */
[----:B------:R0:W5:Y:S01]  /*1220*/  @P2 LDG.E R39, desc[UR40][R4.64] ;  /* 0x0000002804272981 */ /* 0x000162000c1e1900 */
[----:B------:R-:W-:-:S03]  /*1230*/  UISETP.NE.U32.AND UP0, UPT, UR4, URZ, UPT ;  /* 0x0000003f0400728c */ /* 0x000fc6000bf05070 */
[----:B------:R-:W-:Y:S01]  /*1240*/  ULDC UR4, c[0x0][0x424] ;  /* 0x0001090000047ab9 */ /* 0x000fe20000000800 */
[----:B------:R-:W-:-:S03]  /*1250*/  UISETP.NE.AND.EX UP0, UPT, UR5, URZ, UPT, UP0 ;  /* 0x0000003f0500728c */ /* 0x000fc6000bf05300 */
[----:B------:R-:W-:Y:S01]  /*1260*/  ULDC UR5, c[0x0][0x2f0] ;  /* 0x0000bc0000057ab9 */ /* 0x000fe20000000800 */
[----:B------:R-:W-:-:S04]  /*1270*/  USEL UR4, UR4, 0x1, UP0 ;  /* 0x0000000104047887 */ /* 0x000fc80008000000 */
[----:B------:R-:W-:-:S03]  /*1280*/  UIMAD UR4, UR4, UR5, URZ ;  /* 0x00000005040472a4 */ /* 0x000fc6000f8e023f */
[----:B------:R-:W-:Y:S02]  /*1290*/  ULDC UR5, c[0x0][0x348] ;  /* 0x0000d20000057ab9 */ /* 0x000fe40000000800 */
[----:B------:R-:W-:Y:S02]  /*12a0*/  IMAD.U32 R60, RZ, RZ, UR5 ;  /* 0x00000005ff3c7e24 */ /* 0x000fe4000f8e00ff */
[----:B------:R-:W-:Y:S02]  /*12b0*/  IMAD.U32 R28, RZ, RZ, UR4 ;  /* 0x00000004ff1c7e24 */ /* 0x000fe4000f8e00ff */
[----:B------:R-:W-:Y:S01]  /*12c0*/  IMAD.MOV.U32 R29, RZ, RZ, R221 ;  /* 0x000000ffff1d7224 */ /* 0x000fe200078e00dd */
[----:B0--34-:R-:W-:Y:S06]  /*12d0*/  @P2 BRA `(.L_x_9692) ;  /* 0x0000000000242947 */ /* 0x019fec0003800000 */
        /* <DEDUP_REMOVED lines=9> */
.L_x_9692:
[----:B------:R-:W-:Y:S01]  /*1370*/  ULDC.64 UR4, c[0x0][0xa20] ;  /* 0x0002880000047ab9 */ /* 0x000fe20000000a00 */
[----:B------:R-:W-:Y:S01]  /*1380*/  IMAD.MOV.U32 R224, RZ, RZ, R89 ;  /* 0x000000ffffe07224 */ /* 0x000fe200078e0059 */
[----:B------:R-:W-:Y:S01]  /*1390*/  ISETP.NE.U32.AND P1, PT, RZ, UR4, PT ;  /* 0x00000004ff007c0c */ /* 0x000fe2000bf25070 */
[----:B------:R-:W-:-:S03]  /*13a0*/  IMAD.MOV.U32 R218, RZ, RZ, R90 ;  /* 0x000000ffffda7224 */ /* 0x000fc600078e005a */
[----:B------:R-:W-:-:S13]  /*13b0*/  ISETP.NE.AND.EX P1, PT, RZ, UR5, PT, P1 ;  /* 0x00000005ff007c0c */ /* 0x000fda000bf25310 */
[----:B------:R-:W-:Y:S05]  /*13c0*/  @!P1 BRA `(.L_x_9693) ;  /* 0x0000000000109947 */ /* 0x000fea0003800000 */
[----:B------:R-:W-:-:S04]  /*13d0*/  IADD3 R4, P0, R219, UR4, RZ ;  /* 0x00000004db047c10 */ /* 0x000fc8000ff1e0ff */
[----:B------:R-:W-:-:S05]  /*13e0*/  IADD3.X R5, R220, UR5, RZ, P0, !PT ;  /* 0x00000005dc057c10 */ /* 0x000fca00087fe4ff */
[----:B------:R0:W5:Y:S01]  /*13f0*/  LDG.E R28, desc[UR40][R4.64] ;  /* 0x00000028041c7981 */ /* 0x000162000c1e1900 */
[----:B------:R-:W-:Y:S05]  /*1400*/  BRA `(.L_x_9694) ;  /* 0x0000000000107947 */ /* 0x000fea0003800000 */
.L_x_9693:
[----:B------:R-:W-:Y:S05]  /*1410*/  @!P0 BRA `(.L_x_9694) ;  /* 0x00000000000c8947 */ /* 0x000fea0003800000 */
[----:B------:R-:W2:Y:S04]  /*1420*/  LDG.E R5, desc[UR40][R8.64] ;  /* 0x0000002808057981 */ /* 0x000ea8000c1e1900 */
[----:B------:R-:W2:Y:S02]  /*1430*/  LDG.E R28, desc[UR40][R8.64+0x4] ;  /* 0x00000428081c7981 */ /* 0x000ea4000c1e1900 */
[----:B--2---:R-:W-:-:S07]  /*1440*/  IMAD.IADD R28, R28, 0x1, -R5 ;  /* 0x000000011c1c7824 */ /* 0x004fce00078e0a05 */
.L_x_9694:
        /* <DEDUP_REMOVED lines=8> */
[----:B------:R0:W2:Y:S01]  /*14d0*/  @P0 LDG.E R9, desc[UR40][R4.64+0x4] ;  /* 0x0000042804090981 */ /* 0x0000a2000c1e1900 */
[----:B------:R-:W-:Y:S01]  /*14e0*/  ISETP.NE.U32.AND P1, PT, RZ, UR4, PT ;  /* 0x00000004ff007c0c */ /* 0x000fe2000bf25070 */
[----:B------:R-:W-:-:S03]  /*14f0*/  IMAD.MOV.U32 R38, RZ, RZ, R28 ;  /* 0x000000ffff267224 */ /* 0x000fc600078e001c */
[----:B------:R-:W-:Y:S01]  /*1500*/  ISETP.NE.AND.EX P1, PT, RZ, UR5, PT, P1 ;  /* 0x00000005ff007c0c */ /* 0x000fe2000bf25310 */
[----:B0-----:R-:W-:-:S05]  /*1510*/  IMAD.MOV R4, RZ, RZ, -R3 ;  /* 0x000000ffff047224 */ /* 0x001fca00078e0a03 */
[----:B------:R-:W-:-:S07]  /*1520*/  VIMNMX R4, RZ, R4, !PT ;  /* 0x00000004ff047248 */ /* 0x000fce0007fe0100 */
[----:B------:R-:W-:-:S04]  /*1530*/  @P1 IADD3 R6, P2, R219, UR4, RZ ;  /* 0x00000004db061c10 */ /* 0x000fc8000ff5e0ff */
[----:B------:R-:W-:-:S05]  /*1540*/  @P1 IADD3.X R7, R220, UR5, RZ, P2, !PT ;  /* 0x00000005dc071c10 */ /* 0x000fca00097fe4ff */
[----:B------:R0:W5:Y:S01]  /*1550*/  @P1 LDG.E R38, desc[UR40][R6.64] ;  /* 0x0000002806261981 */ /* 0x000162000c1e1900 */
[----:B--2---:R-:W-:-:S04]  /*1560*/  @P0 IMAD.IADD R60, R9, 0x1, -R0 ;  /* 0x00000001093c0824 */ /* 0x004fc800078e0a00 */
[----:B------:R-:W-:-:S04]  /*1570*/  IMAD.IADD R172, R3, 0x1, R60 ;  /* 0x0000000103ac7824 */ /* 0x000fc800078e023c */
[----:B------:R-:W-:-:S04]  /*1580*/  VIADD R0, R172, 0x5f ;  /* 0x0000005fac007836 */ /* 0x000fc80000000000 */
[----:B------:R-:W-:-:S05]  /*1590*/  IMAD.HI R0, R0, 0x2aaaaaab, RZ ;  /* 0x2aaaaaab00007827 */ /* 0x000fca00078e02ff */
[----:B------:R-:W-:-:S04]  /*15a0*/  SHF.R.U32.HI R173, RZ, 0x1f, R0 ;  /* 0x0000001fffad7819 */ /* 0x000fc80000011600 */
[----:B------:R-:W-:-:S05]  /*15b0*/  LEA.HI.SX32 R173, R0, R173, 0x1c ;  /* 0x000000ad00ad7211 */ /* 0x000fca00078fe2ff */
[----:B------:R-:W-:-:S05]  /*15c0*/  IMAD R3, R173, 0x60, -R3 ;  /* 0x00000060ad037824 */ /* 0x000fca00078e0a03 */
[----:B------:R-:W-:-:S04]  /*15d0*/  VIMNMX R3, R3, R60, PT ;  /* 0x0000003c03037248 */ /* 0x000fc80003fe0100 */
[----:B------:R-:W-:Y:S01]  /*15e0*/  ISETP.GT.AND P0, PT, R3, R4, PT ;  /* 0x000000040300720c */ /* 0x000fe20003f04270 */
[----:B------:R-:W-:-:S05]  /*15f0*/  IMAD.WIDE.U32 R4, R4, -0x55555555, RZ ;  /* 0xaaaaaaab04047825 */ /* 0x000fca00078e00ff */
[----:B------:R-:W-:-:S05]  /*1600*/  SHF.R.U32.HI R27, RZ, 0x6, R5 ;  /* 0x00000006ff1b7819 */ /* 0x000fca0000011605 */
[----:B------:R-:W-:Y:S02]  /*1610*/  IMAD.MOV.U32 R26, RZ, RZ, R27 ;  /* 0x000000ffff1a7224 */ /* 0x000fe400078e001b */
[----:B------:R-:W-:-:S04]  /*1620*/  @P0 VIADD R0, R3, 0x5f ;  /* 0x0000005f03000836 */ /* 0x000fc80000000000 */
[----:B------:R-:W-:-:S05]  /*1630*/  @P0 IMAD.HI R0, R0, 0x2aaaaaab, RZ ;  /* 0x2aaaaaab00000827 */ /* 0x000fca00078e02ff */
[----:B------:R-:W-:-:S04]  /*1640*/  @P0 SHF.R.U32.HI R3, RZ, 0x1f, R0 ;  /* 0x0000001fff030819 */ /* 0x000fc80000011600 */
[----:B------:R-:W-:Y:S02]  /*1650*/  @P0 LEA.HI.SX32 R26, R0, R3, 0x1c ;  /* 0x00000003001a0211 */ /* 0x000fe400078fe2ff */
        /* <DEDUP_REMOVED lines=23> */
.L_x_9697:
[----:B------:R-:W-:Y:S05]  /*17d0*/  BSYNC B6 ;  /* 0x0000000000067941 */ /* 0x000fea0003800000 */
.L_x_9696:
        /* <DEDUP_REMOVED lines=20> */
.L_x_9699:
[----:B------:R-:W-:Y:S05]  /*1920*/  BSYNC B6 ;  /* 0x0000000000067941 */ /* 0x000fea0003800000 */
.L_x_9698:
[----:B------:R-:W-:Y:S01]  /*1930*/  ULDC.64 UR4, c[0x0][0x9f8] ;  /* 0x00027e0000047ab9 */ /* 0x000fe20000000a00 */
[----:B------:R-:W0:Y:S01]  /*1940*/  S2R R32, SR_TID.X ;  /* 0x0000000000207919 */ /* 0x000e220000002100 */
[----:B------:R-:W-:Y:S01]  /*1950*/  ISETP.NE.U32.AND P0, PT, RZ, UR4, PT ;  /* 0x00000004ff007c0c */ /* 0x000fe2000bf05070 */
[----:B------:R-:W1:Y:S01]  /*1960*/  LDC.64 R8, c[0x0][0x300] ;  /* 0x0000c000ff087b82 */ /* 0x000e620000000a00 */
[----:B------:R-:W-:Y:S01]  /*1970*/  IMAD.IADD R58, R31, 0x1, R28 ;  /* 0x000000011f3a7824 */ /* 0x000fe200078e021c */
[----:B------:R-:W-:Y:S01]  /*1980*/  ULDC.64 UR6, c[0x0][0xa08] ;  /* 0x0002820000067ab9 */ /* 0x000fe20000000a00 */
[----:B------:R-:W-:Y:S02]  /*1990*/  ISETP.NE.AND.EX P0, PT, RZ, UR5, PT, P0 ;  /* 0x00000005ff007c0c */ /* 0x000fe4000bf05300 */
[----:B------:R-:W-:Y:S01]  /*19a0*/  SHF.R.S32.HI R11, RZ, 0x1f, R90 ;  /* 0x0000001fff0b7819 */ /* 0x000fe2000001145a */
[----:B------:R-:W-:Y:S02]  /*19b0*/  VIADD R62, R16, 0x20 ;  /* 0x00000020103e7836 */ /* 0x000fe40000000000 */
[----:B------:R-:W2:Y:S08]  /*19c0*/  LDC.64 R56, c[0x0][0x3f8] ;  /* 0x0000fe00ff387b82 */ /* 0x000eb00000000a00 */
[----:B------:R-:W-:Y:S01]  /*19d0*/  @P0 IADD3 R4, P1, R219, UR4, RZ ;  /* 0x00000004db040c10 */ /* 0x000fe2000ff3e0ff */
[----:B------:R-:W3:Y:S03]  /*19e0*/  LDC R43, c[0x0][0x3f4] ;  /* 0x0000fd00ff2b7b82 */ /* 0x000ee60000000800 */
[----:B------:R-:W-:Y:S01]  /*19f0*/  @P0 IADD3.X R5, R220, UR5, RZ, P1, !PT ;  /* 0x00000005dc050c10 */ /* 0x000fe20008ffe4ff */
[----:B------:R-:W-:-:S04]  /*1a00*/  ULDC.64 UR4, c[0x0][0x308] ;  /* 0x0000c20000047ab9 */ /* 0x000fc80000000a00 */
[----:B------:R4:W3:Y:S01]  /*1a10*/  @P0 LDG.E R29, desc[UR40][R4.64] ;  /* 0x00000028041d0981 */ /* 0x0008e2000c1e1900 */
[----:B------:R-:W-:Y:S01]  /*1a20*/  SHF.R.S32.HI R40, RZ, 0x1f, R58 ;  /* 0x0000001fff287819 */ /* 0x000fe2000001143a */
[-C--:B-1----:R-:W-:Y:S01]  /*1a30*/  IMAD.WIDE.U32 R6, R58, R8.reuse, RZ ;  /* 0x000000083a067225 */ /* 0x082fe200078e00ff */
[----:B------:R-:W-:Y:S01]  /*1a40*/  ISETP.NE.U32.AND P0, PT, RZ, UR6, PT ;  /* 0x00000006ff007c0c */ /* 0x000fe2000bf05070 */
[----:B------:R-:W1:Y:S01]  /*1a50*/  LDC.64 R14, c[0x0][0x408] ;  /* 0x00010200ff0e7b82 */ /* 0x000e620000000a00 */
[----:B0-----:R-:W-:Y:S01]  /*1a60*/  SHF.R.U32.HI R42, RZ, 0x7, R32 ;  /* 0x00000007ff2a7819 */ /* 0x001fe20000011620 */
[-C--:B------:R-:W-:Y:S01]  /*1a70*/  IMAD R0, R40, R8.reuse, RZ ;  /* 0x0000000828007224 */ /* 0x080fe200078e02ff */
[----:B------:R-:W-:Y:S01]  /*1a80*/  ISETP.NE.AND.EX P0, PT, RZ, UR7, PT, P0 ;  /* 0x00000007ff007c0c */ /* 0x000fe2000bf05300 */
[----:B------:R-:W-:Y:S01]  /*1a90*/  IMAD R10, R225, R8, RZ ;  /* 0x00000008e10a7224 */ /* 0x000fe200078e02ff */
[----:B------:R-:W-:Y:S01]  /*1aa0*/  ISETP.NE.AND P6, PT, R42, 0x1, PT ;  /* 0x000000012a00780c */ /* 0x000fe20003fc5270 */
[----:B------:R-:W-:Y:S01]  /*1ab0*/  IMAD R3, R58, R9, R0 ;  /* 0x000000093a037224 */ /* 0x000fe200078e0200 */
[----:B------:R-:W-:Y:S01]  /*1ac0*/  SHF.L.U64.HI R67, R8, 0x6, R9 ;  /* 0x0000000608437819 */ /* 0x000fe20000010209 */
[----:B------:R-:W-:Y:S01]  /*1ad0*/  VIADD R63, R16, 0x40 ;  /* 0x00000040103f7836 */ /* 0x000fe20000000000 */
[----:B--2---:R-:W-:Y:S01]  /*1ae0*/  SHF.L.U64.HI R72, R56, 0x6, R57 ;  /* 0x0000000638487819 */ /* 0x004fe20000010239 */
[----:B------:R-:W-:Y:S01]  /*1af0*/  IMAD.IADD R7, R7, 0x1, R3 ;  /* 0x0000000107077824 */ /* 0x000fe200078e0203 */
[----:B------:R-:W-:Y:S01]  /*1b00*/  SHF.R.S32.HI R75, RZ, 0x1f, R222 ;  /* 0x0000001fff4b7819 */ /* 0x000fe200000114de */
[----:B------:R-:W-:-:S02]  /*1b10*/  IMAD R3, R11, UR4, RZ ;  /* 0x000000040b037c24 */ /* 0x000fc4000f8e02ff */
[----:B----4-:R-:W-:-:S04]  /*1b20*/  IMAD.WIDE.U32 R4, R90, UR4, R6 ;  /* 0x000000045a047c25 */ /* 0x010fc8000f8e0006 */
[----:B------:R-:W-:Y:S01]  /*1b30*/  IMAD R3, R90, UR5, R3 ;  /* 0x000000055a037c24 */ /* 0x000fe2000f8e0203 */
[----:B------:R-:W-:Y:S01]  /*1b40*/  ULDC.64 UR4, c[0x0][0x310] ;  /* 0x0000c40000047ab9 */ /* 0x000fe20000000a00 */
[----:B------:R-:W-:-:S04]  /*1b50*/  IMAD.WIDE.U32 R6, R19, R8, R16 ;  /* 0x0000000813067225 */ /* 0x000fc800078e0010 */
[----:B------:R-:W-:Y:S01]  /*1b60*/  IMAD.IADD R5, R5, 0x1, R3 ;  /* 0x0000000105057824 */ /* 0x000fe200078e0203 */
[----:B-1----:R-:W-:Y:S01]  /*1b70*/  SHF.L.U64.HI R69, R14, 0x6, R15 ;  /* 0x000000060e457819 */ /* 0x002fe2000001020f */
[C---:B------:R-:W-:Y:S02]  /*1b80*/  VIADD R64, R16.reuse, 0x60 ;  /* 0x0000006010407836 */ /* 0x040fe40000000000 */
[C---:B------:R-:W-:Y:S02]  /*1b90*/  VIADD R12, R16.reuse, 0xc0 ;  /* 0x000000c0100c7836 */ /* 0x040fe40000000000 */
[C---:B------:R-:W-:Y:S02]  /*1ba0*/  VIADD R65, R16.reuse, 0x80 ;  /* 0x0000008010417836 */ /* 0x040fe40000000000 */
[C---:B------:R-:W-:Y:S02]  /*1bb0*/  VIADD R66, R16.reuse, 0xa0 ;  /* 0x000000a010427836 */ /* 0x040fe40000000000 */
[----:B------:R-:W-:-:S02]  /*1bc0*/  VIADD R23, R16, 0xe0 ;  /* 0x000000e010177836 */ /* 0x000fc40000000000 */
[----:B------:R-:W-:Y:S02]  /*1bd0*/  IMAD R28, R225, R56, RZ ;  /* 0x00000038e11c7224 */ /* 0x000fe400078e02ff */
[----:B------:R-:W-:Y:S02]  /*1be0*/  IMAD.SHL.U32 R71, R227, 0x40, RZ ;  /* 0x00000040e3477824 */ /* 0x000fe400078e00ff */
[----:B------:R-:W-:Y:S02]  /*1bf0*/  IMAD R35, R19, R57, R28 ;  /* 0x0000003913237224 */ /* 0x000fe400078e021c */
[----:B------:R-:W-:Y:S01]  /*1c00*/  IMAD.MOV.U32 R77, RZ, RZ, 0x20 ;  /* 0x00000020ff4d7424 */ /* 0x000fe200078e00ff */
[----:B------:R-:W-:Y:S01]  /*1c10*/  LOP3.LUT R71, R71, 0x1c0, RZ, 0xc0, !PT ;  /* 0x000001c047477812 */ /* 0x000fe200078ec0ff */
[----:B------:R-:W-:Y:S01]  /*1c20*/  VIADD R76, R42, 0x8 ;  /* 0x000000082a4c7836 */ /* 0x000fe20000000000 */
[----:B------:R-:W-:Y:S01]  /*1c30*/  SHF.R.U32.HI R42, RZ, 0x3, R210 ;  /* 0x00000003ff2a7819 */ /* 0x000fe200000116d2 */
[----:B------:R-:W-:Y:S01]  /*1c40*/  IMAD.SHL.U32 R68, R8, 0x40, RZ ;  /* 0x0000004008447824 */ /* 0x000fe200078e00ff */
[----:B------:R-:W-:Y:S01]  /*1c50*/  SHF.R.U32.HI R74, RZ, 0x3, R71 ;  /* 0x00000003ff4a7819 */ /* 0x000fe20000011647 */
[----:B------:R-:W-:-:S02]  /*1c60*/  IMAD R81, R15, 0x60, RZ ;  /* 0x000000600f517824 */ /* 0x000fc400078e02ff */
[----:B------:R-:W-:Y:S02]  /*1c70*/  IMAD.SHL.U32 R70, R14, 0x40, RZ ;  /* 0x000000400e467824 */ /* 0x000fe400078e00ff */
[----:B------:R-:W-:Y:S02]  /*1c80*/  IMAD.SHL.U32 R73, R56, 0x40, RZ ;  /* 0x0000004038497824 */ /* 0x000fe400078e00ff */
[----:B---3--:R-:W-:Y:S01]  /*1c90*/  IMAD.SHL.U32 R78, R43, 0x2, RZ ;  /* 0x000000022b4e7824 */ /* 0x008fe200078e00ff */
[----:B------:R-:W-:Y:S02]  /*1ca0*/  SHF.R.S32.HI R0, RZ, 0x1f, R29 ;  /* 0x0000001fff007819 */ /* 0x000fe4000001141d */
[----:B------:R-:W-:Y:S01]  /*1cb0*/  SEL R21, R29, RZ, !P0 ;  /* 0x000000ff1d157207 */ /* 0x000fe20004000000 */
[----:B------:R-:W-:Y:S01]  /*1cc0*/  IMAD.WIDE.U32 R28, R19, R56, R16 ;  /* 0x00000038131c7225 */ /* 0x000fe200078e0010 */
[----:B------:R-:W-:-:S03]  /*1cd0*/  SEL R20, R0, RZ, !P0 ;  /* 0x000000ff00147207 */ /* 0x000fc60004000000 */
[----:B------:R-:W-:-:S04]  /*1ce0*/  IMAD.WIDE.U32 R4, R21, UR4, R4 ;  /* 0x0000000415047c25 */ /* 0x000fc8000f8e0004 */
[----:B------:R-:W-:Y:S01]  /*1cf0*/  IMAD R0, R20, UR4, RZ ;  /* 0x0000000414007c24 */ /* 0x000fe2000f8e02ff */
[----:B------:R-:W-:Y:S01]  /*1d00*/  IADD3 R61, P0, R4, R6, RZ ;  /* 0x00000006043d7210 */ /* 0x000fe20007f1e0ff */
[----:B------:R-:W-:Y:S02]  /*1d10*/  IMAD.IADD R29, R35, 0x1, R29 ;  /* 0x00000001231d7824 */ /* 0x000fe400078e021d */
[----:B------:R-:W-:Y:S01]  /*1d20*/  IMAD R3, R21, UR5, R0 ;  /* 0x0000000515037c24 */ /* 0x000fe2000f8e0200 */
[----:B------:R-:W-:Y:S05]  /*1d30*/  @!P6 WARPSYNC.ALL ;  /* 0x000000000000e948 */ /* 0x000fea0003800000 */
[----:B------:R-:W-:Y:S01]  /*1d40*/  ULDC UR4, c[0x0][0x320] ;  /* 0x0000c80000047ab9 */ /* 0x000fe20000000800 */
[----:B------:R-:W-:Y:S01]  /*1d50*/  IMAD R0, R19, R9, R10 ;  /* 0x0000000913007224 */ /* 0x000fe200078e020a */
[----:B------:R-:W-:Y:S01]  /*1d60*/  @!P6 BAR.SYNC.DEFER_BLOCKING 0x9, 0x100 ;  /* 0x024400000000eb1d */ /* 0x000fe20000010000 */
[----:B------:R-:W-:Y:S01]  /*1d70*/  IMAD.IADD R3, R5, 0x1, R3 ;  /* 0x0000000105037824 */ /* 0x000fe200078e0203 */
[----:B------:R-:W-:Y:S01]  /*1d80*/  ISETP.GE.AND P1, PT, R62, UR4, PT ;  /* 0x000000043e007c0c */ /* 0x000fe2000bf26270 */
[----:B-----5:R-:W-:Y:S01]  /*1d90*/  IMAD.WIDE.U32 R36, R38, R56, R28 ;  /* 0x0000003826247225 */ /* 0x020fe200078e001c */
[----:B------:R-:W-:-:S02]  /*1da0*/  ISETP.GE.AND P2, PT, R12, UR4, PT ;  /* 0x000000040c007c0c */ /* 0x000fc4000bf46270 */
[----:B------:R-:W-:Y:S01]  /*1db0*/  SEL R6, RZ, 0xffffffff, P1 ;  /* 0xffffffffff067807 */ /* 0x000fe20000800000 */
[----:B------:R-:W-:Y:S01]  /*1dc0*/  ULDC.64 UR6, c[0x0][0x330] ;  /* 0x0000cc0000067ab9 */ /* 0x000fe20000000a00 */
[----:B------:R-:W-:Y:S01]  /*1dd0*/  IADD3.X R0, R3, R7, R0, P0, !PT ;  /* 0x0000000703007210 */ /* 0x000fe200007fe400 */
[----:B------:R-:W-:Y:S01]  /*1de0*/  IMAD R7, R11, UR6, RZ ;  /* 0x000000060b077c24 */ /* 0x000fe2000f8e02ff */
[----:B------:R-:W-:Y:S01]  /*1df0*/  ISETP.GE.AND P0, PT, R16, UR4, PT ;  /* 0x0000000410007c0c */ /* 0x000fe2000bf06270 */
[----:B------:R-:W-:Y:S01]  /*1e00*/  IMAD.SHL.U32 R11, R6, 0x2, RZ ;  /* 0x00000002060b7824 */ /* 0x000fe200078e00ff */
[----:B------:R-:W-:Y:S01]  /*1e10*/  ISETP.GE.AND P1, PT, R64, UR4, PT ;  /* 0x0000000440007c0c */ /* 0x000fe2000bf26270 */
[C---:B------:R-:W-:Y:S01]  /*1e20*/  IMAD R13, R90.reuse, UR7, R7 ;  /* 0x000000075a0d7c24 */ /* 0x040fe2000f8e0207 */
[----:B------:R-:W-:Y:S01]  /*1e30*/  SEL R10, RZ, 0x1, P0 ;  /* 0x00000001ff0a7807 */ /* 0x000fe20000000000 */
[----:B------:R-:W-:Y:S01]  /*1e40*/  IMAD.WIDE.U32 R6, R90, UR6, R16 ;  /* 0x000000065a067c25 */ /* 0x000fe2000f8e0010 */
[----:B------:R-:W-:-:S02]  /*1e50*/  ISETP.GE.AND P0, PT, R63, UR4, PT ;  /* 0x000000043f007c0c */ /* 0x000fc4000bf06270 */
[----:B------:R-:W-:Y:S01]  /*1e60*/  LOP3.LUT R10, R11, 0x2, R10, 0xe2, !PT ;  /* 0x000000020b0a7812 */ /* 0x000fe200078ee20a */
[----:B------:R-:W-:Y:S01]  /*1e70*/  IMAD.IADD R7, R7, 0x1, R13 ;  /* 0x0000000107077824 */ /* 0x000fe200078e020d */
[----:B------:R-:W-:Y:S02]  /*1e80*/  SEL R11, RZ, 0x4, P0 ;  /* 0x00000004ff0b7807 */ /* 0x000fe40000000000 */
[----:B------:R-:W-:Y:S02]  /*1e90*/  SEL R12, RZ, 0x8, P1 ;  /* 0x00000008ff0c7807 */ /* 0x000fe40000800000 */
[----:B------:R-:W-:Y:S02]  /*1ea0*/  ISETP.GE.AND P0, PT, R65, UR4, PT ;  /* 0x0000000441007c0c */ /* 0x000fe4000bf06270 */
[----:B------:R-:W-:Y:S02]  /*1eb0*/  ISETP.GE.AND P1, PT, R66, UR4, PT ;  /* 0x0000000442007c0c */ /* 0x000fe4000bf26270 */
[----:B------:R-:W-:-:S02]  /*1ec0*/  LOP3.LUT R10, R12, R10, R11, 0xfe, !PT ;  /* 0x0000000a0c0a7212 */ /* 0x000fc400078efe0b */
[----:B------:R-:W-:Y:S02]  /*1ed0*/  SEL R11, RZ, 0x10, P0 ;  /* 0x00000010ff0b7807 */ /* 0x000fe40000000000 */
[----:B------:R-:W-:Y:S02]  /*1ee0*/  SEL R12, RZ, 0x20, P1 ;  /* 0x00000020ff0c7807 */ /* 0x000fe40000800000 */
[----:B------:R-:W-:Y:S01]  /*1ef0*/  ISETP.GE.AND P3, PT, R23, UR4, PT ;  /* 0x0000000417007c0c */ /* 0x000fe2000bf66270 */
[----:B------:R-:W-:Y:S01]  /*1f00*/  ULDC.64 UR4, c[0x0][0x338] ;  /* 0x0000ce0000047ab9 */ /* 0x000fe20000000a00 */
[----:B------:R-:W-:Y:S01]  /*1f10*/  LOP3.LUT R11, R12, R10, R11, 0xfe, !PT ;  /* 0x0000000a0c0b7212 */ /* 0x000fe200078efe0b */
[----:B------:R-:W-:Y:S01]  /*1f20*/  IMAD R12, R20, UR4, RZ ;  /* 0x00000004140c7c24 */ /* 0x000fe2000f8e02ff */
[----:B------:R-:W-:Y:S01]  /*1f30*/  SEL R10, RZ, 0x40, P2 ;  /* 0x00000040ff0a7807 */ /* 0x000fe20001000000 */
[C---:B------:R-:W-:Y:S01]  /*1f40*/  IMAD.WIDE.U32 R6, R21.reuse, UR4, R6 ;  /* 0x0000000415067c25 */ /* 0x040fe2000f8e0006 */
[----:B------:R-:W-:Y:S01]  /*1f50*/  ISETP.GE.AND P0, PT, R16, R43, PT ;  /* 0x0000002b1000720c */ /* 0x000fe20003f06270 */
[----:B------:R-:W-:Y:S01]  /*1f60*/  ULDC UR4, c[0x0][0x2f4] ;  /* 0x0000bd0000047ab9 */ /* 0x000fe20000000800 */
[----:B------:R-:W-:Y:S01]  /*1f70*/  SHF.R.S32.HI R23, RZ, 0x1f, R22 ;  /* 0x0000001fff177819 */ /* 0x000fe20000011416 */
[----:B------:R-:W-:Y:S01]  /*1f80*/  IMAD R41, R21, UR5, R12 ;  /* 0x0000000515297c24 */ /* 0x000fe2000f8e020c */
[----:B------:R-:W-:Y:S01]  /*1f90*/  LOP3.LUT R96, R11, R10, RZ, 0xfc, !PT ;  /* 0x0000000a0b607212 */ /* 0x000fe200078efcff */
[-C--:B------:R-:W-:Y:S01]  /*1fa0*/  IMAD R10, R225, R14.reuse, RZ ;  /* 0x0000000ee10a7224 */ /* 0x080fe200078e02ff */
[----:B------:R-:W-:Y:S01]  /*1fb0*/  SEL R33, R43, RZ, P0 ;  /* 0x000000ff2b217207 */ /* 0x000fe20000000000 */
[----:B------:R-:W-:Y:S01]  /*1fc0*/  IMAD.WIDE.U32 R12, R19, R14, R22 ;  /* 0x0000000e130c7225 */ /* 0x000fe200078e0016 */
[----:B------:R-:W-:-:S02]  /*1fd0*/  LOP3.LUT R29, R71, 0x18, R16, 0xf8, !PT ;  /* 0x00000018471d7812 */ /* 0x000fc400078ef810 */
[----:B------:R-:W-:Y:S01]  /*1fe0*/  LOP3.LUT P1, RZ, R227, 0x4, RZ, 0xc0, !PT ;  /* 0x00000004e3ff7812 */ /* 0x000fe2000782c0ff */
[----:B------:R-:W-:Y:S01]  /*1ff0*/  IMAD R31, R19, R15, R10 ;  /* 0x0000000f131f7224 */ /* 0x000fe200078e020a */
[----:B------:R-:W-:Y:S01]  /*2000*/  LOP3.LUT R28, R29, R74, RZ, 0x3c, !PT ;  /* 0x0000004a1d1c7212 */ /* 0x000fe200078e3cff */
[C---:B------:R-:W-:Y:S01]  /*2010*/  IMAD.WIDE.U32 R20, R19.reuse, R14, R16 ;  /* 0x0000000e13147225 */ /* 0x040fe200078e0010 */
[----:B------:R-:W-:Y:S02]  /*2020*/  IADD3 R58, P2, R19, R58, RZ ;  /* 0x0000003a133a7210 */ /* 0x000fe40007f5e0ff */
[----:B------:R-:W-:Y:S01]  /*2030*/  SEL R77, R77, 0xffffffe0, !P1 ;  /* 0xffffffe04d4d7807 */ /* 0x000fe20004800000 */
[----:B------:R-:W-:Y:S01]  /*2040*/  IMAD.WIDE.U32 R10, R19, R56, R22 ;  /* 0x00000038130a7225 */ /* 0x000fe200078e0016 */
[----:B------:R-:W-:Y:S02]  /*2050*/  SEL R95, RZ, 0xffffff80, P3 ;  /* 0xffffff80ff5f7807 */ /* 0x000fe40001800000 */
[C---:B------:R-:W-:Y:S01]  /*2060*/  ISETP.GE.AND P1, PT, R16.reuse, UR4, PT ;  /* 0x0000000410007c0c */ /* 0x040fe2000bf26270 */
[----:B------:R-:W-:Y:S01]  /*2070*/  IMAD.IADD R33, R16, 0x1, R33 ;  /* 0x0000000110217824 */ /* 0x000fe200078e0221 */
[C---:B------:R-:W-:Y:S01]  /*2080*/  LOP3.LUT R95, R96.reuse, 0x80, R95, 0xc8, !PT ;  /* 0x00000080605f7812 */ /* 0x040fe200078ec85f */
[----:B------:R-:W-:Y:S01]  /*2090*/  IMAD.IADD R13, R13, 0x1, R31 ;  /* 0x000000010d0d7824 */ /* 0x000fe200078e021f */
[----:B------:R-:W-:Y:S01]  /*20a0*/  LOP3.LUT R96, R96, 0x40, RZ, 0xc0, !PT ;  /* 0x0000004060607812 */ /* 0x000fe200078ec0ff */
[----:B------:R-:W-:Y:S01]  /*20b0*/  IMAD.IADD R31, R31, 0x1, R21 ;  /* 0x000000011f1f7824 */ /* 0x000fe200078e0215 */
[----:B------:R-:W-:Y:S01]  /*20c0*/  SHF.R.S32.HI R32, RZ, 0x1f, R33 ;  /* 0x0000001fff207819 */ /* 0x000fe20000011421 */
[----:B------:R-:W-:Y:S01]  /*20d0*/  IMAD.IADD R21, R11, 0x1, R35 ;  /* 0x000000010b157824 */ /* 0x000fe200078e0223 */
[----:B------:R-:W-:Y:S01]  /*20e0*/  SHF.R.S32.HI R11, RZ, 0x1f, R38 ;  /* 0x0000001fff0b7819 */ /* 0x000fe20000011426 */
[----:B------:R-:W-:Y:S01]  /*20f0*/  IMAD.MOV.U32 R30, RZ, RZ, R20 ;  /* 0x000000ffff1e7224 */ /* 0x000fe200078e0014 */
[----:B------:R-:W-:Y:S01]  /*2100*/  LEA.HI R32, R32, R33, RZ, 0x3 ;  /* 0x0000002120207211 */ /* 0x000fe200078f18ff */
[----:B------:R-:W-:-:S02]  /*2110*/  IMAD.MOV.U32 R20, RZ, RZ, R10 ;  /* 0x000000ffff147224 */ /* 0x000fc400078e000a */
[----:B------:R-:W-:Y:S01]  /*2120*/  IMAD R10, R11, R14, RZ ;  /* 0x0000000e0b0a7224 */ /* 0x000fe200078e02ff */
[----:B------:R-:W-:Y:S01]  /*2130*/  LOP3.LUT R29, R71, 0x38, R32, 0xf8, !PT ;  /* 0x00000038471d7812 */ /* 0x000fe200078ef820 */
[----:B------:R-:W-:Y:S01]  /*2140*/  IMAD R79, R211, 0x200, R28 ;  /* 0x00000200d34f7824 */ /* 0x000fe200078e021c */
[----:B------:R-:W-:Y:S01]  /*2150*/  LOP3.LUT R28, R210, 0x38, R32, 0xf8, !PT ;  /* 0x00000038d21c7812 */ /* 0x000fe200078ef820 */
[----:B------:R-:W-:Y:S01]  /*2160*/  IMAD R34, R11, R56, RZ ;  /* 0x000000380b227224 */ /* 0x000fe200078e02ff */
[----:B------:R-:W-:Y:S01]  /*2170*/  LOP3.LUT R92, R29, R74, RZ, 0x3c, !PT ;  /* 0x0000004a1d5c7212 */ /* 0x000fe200078e3cff */
[----:B------:R-:W-:Y:S01]  /*2180*/  IMAD R85, R38, R15, R10 ;  /* 0x0000000f26557224 */ /* 0x000fe200078e020a */
[----:B------:R-:W-:Y:S01]  /*2190*/  LOP3.LUT R93, R28, R42, RZ, 0x3c, !PT ;  /* 0x0000002a1c5d7212 */ /* 0x000fe200078e3cff */
[-C--:B------:R-:W-:Y:S01]  /*21a0*/  IMAD.WIDE.U32 R10, R38, R14.reuse, R12 ;  /* 0x0000000e260a7225 */ /* 0x080fe200078e000c */
[----:B------:R-:W-:Y:S02]  /*21b0*/  LOP3.LUT R90, R32, 0xfffffff8, RZ, 0xc0, !PT ;  /* 0xfffffff8205a7812 */ /* 0x000fe400078ec0ff */
[----:B------:R-:W-:Y:S01]  /*21c0*/  SHF.R.S32.HI R88, RZ, 0x3, R32 ;  /* 0x00000003ff587819 */ /* 0x000fe20000011420 */
[----:B------:R-:W-:Y:S01]  /*21d0*/  IMAD.WIDE.U32 R12, R38, R14, R30 ;  /* 0x0000000e260c7225 */ /* 0x000fe200078e001e */
[----:B------:R-:W-:-:S03]  /*21e0*/  SHF.R.S32.HI R91, RZ, 0x1f, R90 ;  /* 0x0000001fff5b7819 */ /* 0x000fc6000001145a */
[----:B------:R-:W-:Y:S02]  /*21f0*/  IMAD R33, R9, 0x60, RZ ;  /* 0x0000006009217824 */ /* 0x000fe400078e02ff */
[C---:B------:R-:W-:Y:S02]  /*2200*/  IMAD R87, R38.reuse, R57, R34 ;  /* 0x0000003926577224 */ /* 0x040fe400078e0222 */
[----:B------:R-:W-:Y:S02]  /*2210*/  IMAD R31, R57, 0x60, RZ ;  /* 0x00000060391f7824 */ /* 0x000fe400078e02ff */
[----:B------:R-:W-:-:S04]  /*2220*/  IMAD.WIDE.U32 R20, R38, R56, R20 ;  /* 0x0000003826147225 */ /* 0x000fc800078e0014 */
[----:B------:R-:W-:-:S04]  /*2230*/  IMAD.WIDE.U32 R8, R8, 0x60, RZ ;  /* 0x0000006008087825 */ /* 0x000fc800078e00ff */
[----:B------:R-:W-:-:S04]  /*2240*/  IMAD.WIDE.U32 R14, R14, 0x60, RZ ;  /* 0x000000600e0e7825 */ /* 0x000fc800078e00ff */
[----:B------:R-:W-:-:S04]  /*2250*/  IMAD.WIDE.U32 R56, R56, 0x60, RZ ;  /* 0x0000006038387825 */ /* 0x000fc800078e00ff */
[----:B------:R-:W-:Y:S01]  /*2260*/  IMAD.X R59, R225, 0x1, R40, P2 ;  /* 0x00000001e13b7824 */ /* 0x000fe200010e0628 */
[----:B------:R-:W-:Y:S01]  /*2270*/  ISETP.GE.AND P2, PT, R62, UR4, PT ;  /* 0x000000043e007c0c */ /* 0x000fe2000bf46270 */
[----:B------:R-:W-:Y:S02]  /*2280*/  IMAD.IADD R84, R11, 0x1, R85 ;  /* 0x000000010b547824 */ /* 0x000fe400078e0255 */
[----:B------:R-:W-:Y:S02]  /*2290*/  IMAD.IADD R86, R21, 0x1, R87 ;  /* 0x0000000115567824 */ /* 0x000fe400078e0257 */
[----:B------:R-:W-:Y:S02]  /*22a0*/  IMAD.IADD R80, R9, 0x1, R33 ;  /* 0x0000000109507824 */ /* 0x000fe400078e0221 */
[----:B------:R-:W-:Y:S02]  /*22b0*/  IMAD.IADD R81, R15, 0x1, R81 ;  /* 0x000000010f517824 */ /* 0x000fe400078e0251 */
[----:B------:R-:W-:-:S02]  /*22c0*/  IMAD.IADD R82, R57, 0x1, R31 ;  /* 0x0000000139527824 */ /* 0x000fc400078e021f */
[----:B------:R-:W-:Y:S02]  /*22d0*/  IMAD.IADD R83, R77, 0x1, R79 ;  /* 0x000000014d537824 */ /* 0x000fe400078e024f */
[----:B------:R-:W-:Y:S02]  /*22e0*/  IMAD.IADD R85, R85, 0x1, R13 ;  /* 0x0000000155557824 */ /* 0x000fe400078e020d */
[----:B------:R-:W-:Y:S02]  /*22f0*/  IMAD.IADD R87, R87, 0x1, R37 ;  /* 0x0000000157577824 */ /* 0x000fe400078e0225 */
[----:B------:R-:W-:Y:S02]  /*2300*/  IMAD R92, R211, 0x200, R92 ;  /* 0x00000200d35c7824 */ /* 0x000fe400078e025c */
[----:B------:R-:W-:Y:S02]  /*2310*/  IMAD.IADD R93, R212, 0x1, R93 ;  /* 0x00000001d45d7824 */ /* 0x000fe400078e025d */
[----:B------:R-:W-:-:S07]  /*2320*/  IMAD.IADD R94, R7, 0x1, R41 ;  /* 0x00000001075e7824 */ /* 0x000fce00078e0229 */
.L_x_9747:
[----:B------:R-:W0:Y:S01]  /*2330*/  LDC.64 R100, c[0x0][0x2e8] ;  /* 0x0000ba00ff647b82 */ /* 0x000e220000000a00 */
[----:B------:R-:W-:Y:S01]  /*2340*/  VIADD R45, R26, 0xffffffff ;  /* 0xffffffff1a2d7836 */ /* 0x000fe20000000000 */
[----:B------:R-:W-:Y:S05]  /*2350*/  YIELD ;  /* 0x0000000000007946 */ /* 0x000fea0003800000 */
[----:B------:R-:W-:Y:S01]  /*2360*/  SHF.R.S32.HI R35, RZ, 0x1f, R45 ;  /* 0x0000001fff237819 */ /* 0x000fe2000001142d */
[----:B------:R-:W1:Y:S01]  /*2370*/  LDC R105, c[0x0][0x3f4] ;  /* 0x0000fd00ff697b82 */ /* 0x000e620000000800 */
[-C--:B------:R-:W-:Y:S01]  /*2380*/  IMAD R29, R80, R45.reuse, RZ ;  /* 0x0000002d501d7224 */ /* 0x080fe200078e02ff */
[----:B------:R-:W-:Y:S01]  /*2390*/  BSSY B0, `(.L_x_9700) ;  /* 0x00002ce000007945 */ /* 0x000fe20003800000 */
[----:B------:R-:W-:-:S04]  /*23a0*/  IMAD.WIDE.U32 R102, R8, R45, RZ ;  /* 0x0000002d08667225 */ /* 0x000fc800078e00ff */
[----:B------:R-:W-:Y:S01]  /*23b0*/  IMAD R31, R35, R8, R29 ;  /* 0x00000008231f7224 */ /* 0x000fe200078e021d */
[CC--:B------:R-:W-:Y:S01]  /*23c0*/  IADD3 R26, P3, P4, R61.reuse, R102.reuse, R68 ;  /* 0x000000663d1a7210 */ /* 0x0c0fe20007c7e044 */
[C---:B------:R-:W-:Y:S01]  /*23d0*/  IMAD R106, R2.reuse, 0x1800, R79 ;  /* 0x00001800026a7824 */ /* 0x040fe200078e024f */
[----:B------:R-:W-:Y:S01]  /*23e0*/  IADD3 R29, P5, R61, R102, RZ ;  /* 0x000000663d1d7210 */ /* 0x000fe20007fbe0ff */
[----:B------:R-:W-:Y:S02]  /*23f0*/  IMAD.IADD R107, R103, 0x1, R31 ;  /* 0x00000001676b7824 */ /* 0x000fe400078e021f */
[----:B------:R-:W-:Y:S02]  /*2400*/  IMAD R104, R2, 0x1800, R83 ;  /* 0x0000180002687824 */ /* 0x000fe400078e0253 */
[----:B------:R-:W-:Y:S01]  /*2410*/  IMAD.X R30, R107, 0x1, R0, P5 ;  /* 0x000000016b1e7824 */ /* 0x000fe200028e0600 */
[----:B------:R-:W-:Y:S01]  /*2420*/  IADD3.X R28, R0, R107, R67, P3, P4 ;  /* 0x0000006b001c7210 */ /* 0x000fe20001fe8443 */
[--C-:B------:R-:W-:Y:S01]  /*2430*/  IMAD R106, R106, 0x2, R25.reuse ;  /* 0x000000026a6a7824 */ /* 0x100fe200078e0219 */
[-C--:B0-----:R-:W-:Y:S01]  /*2440*/  LEA R40, P3, R26, R100.reuse, 0x1 ;  /* 0x000000641a287211 */ /* 0x081fe200078608ff */
[----:B------:R-:W-:Y:S01]  /*2450*/  IMAD R104, R104, 0x2, R25 ;  /* 0x0000000268687824 */ /* 0x000fe200078e0219 */
[----:B------:R-:W-:-:S02]  /*2460*/  LEA R42, P5, R29, R100, 0x1 ;  /* 0x000000641d2a7211 */ /* 0x000fc400078a08ff */
[----:B------:R-:W-:Y:S01]  /*2470*/  LEA.HI.X R41, R26, R101, R28, 0x1, P3 ;  /* 0x000000651a297211 */ /* 0x000fe200018f0c1c */
[----:B------:R-:W-:Y:S01]  /*2480*/  IMAD.MOV.U32 R26, RZ, RZ, R45 ;  /* 0x000000ffff1a7224 */ /* 0x000fe200078e002d */
[----:B-1----:R-:W-:Y:S02]  /*2490*/  ISETP.GE.AND P3, PT, R105, 0x1, PT ;  /* 0x000000016900780c */ /* 0x002fe40003f66270 */
[----:B------:R-:W-:Y:S02]  /*24a0*/  ISETP.GT.AND P4, PT, R45, R27, PT ;  /* 0x0000001b2d00720c */ /* 0x000fe40003f84270 */
[----:B------:R-:W-:Y:S02]  /*24b0*/  LEA.HI.X R43, R29, R101, R30, 0x1, P5 ;  /* 0x000000651d2b7211 */ /* 0x000fe400028f0c1e */
[----:B------:R-:W-:-:S07]  /*24c0*/  P2R R98, PR, RZ, 0x10 ;  /* 0x00000010ff627803 */ /* 0x000fce0000000000 */
[----:B----4-:R-:W-:Y:S05]  /*24d0*/  @!P3 BRA `(.L_x_9701) ;  /* 0x000000280080b947 */ /* 0x010fea0003800000 */
        /* <DEDUP_REMOVED lines=19> */
[----:B------:R-:W-:-:S03]  /*2610*/  CS2R R54, SRZ ;  /* 0x0000000000367805 */ /* 0x000fc6000001ff00 */
[----:B------:R-:W-:Y:S05]  /*2620*/  @P4 BRA `(.L_x_9704) ;  /* 0x0000000000504947 */ /* 0x000fea0003800000 */
[----:B------:R-:W-:Y:S01]  /*2630*/  IADD3 R33, P3, R20, R28, RZ ;  /* 0x0000001c14217210 */ /* 0x000fe20007f7e0ff */
[----:B------:R-:W-:Y:S01]  /*2640*/  ULDC.64 UR4, c[0x0][0x3e8] ;  /* 0x0000fa0000047ab9 */ /* 0x000fe20000000a00 */
[----:B------:R-:W-:Y:S02]  /*2650*/  CS2R R52, SRZ ;  /* 0x0000000000347805 */ /* 0x000fe4000001ff00 */
[----:B------:R-:W-:Y:S01]  /*2660*/  CS2R R54, SRZ ;  /* 0x0000000000367805 */ /* 0x000fe2000001ff00 */
[----:B------:R-:W-:Y:S01]  /*2670*/  IMAD.X R44, R97, 0x1, R86, P3 ;  /* 0x00000001612c7824 */ /* 0x000fe200018e0656 */
[----:B------:R-:W-:-:S04]  /*2680*/  LEA R32, P3, R33, UR4, 0x1 ;  /* 0x0000000421207c11 */ /* 0x000fc8000f8608ff */
[----:B------:R-:W-:Y:S01]  /*2690*/  LEA.HI.X R33, R33, UR5, R44, 0x1, P3 ;  /* 0x0000000521217c11 */ /* 0x000fe200098f0c2c */
[----:B------:R-:W-:Y:S01]  /*26a0*/  ULDC.64 UR4, c[0x0][0x400] ;  /* 0x0001000000047ab9 */ /* 0x000fe20000000a00 */
[----:B------:R-:W-:-:S05]  /*26b0*/  IADD3 R45, P3, R10, R30, RZ ;  /* 0x0000001e0a2d7210 */ /* 0x000fca0007f7e0ff */
[----:B------:R-:W-:Y:S01]  /*26c0*/  IMAD.X R46, R108, 0x1, R84, P3 ;  /* 0x000000016c2e7824 */ /* 0x000fe200018e0654 */
[----:B------:R-:W-:-:S04]  /*26d0*/  LEA R44, P3, R45, UR4, 0x1 ;  /* 0x000000042d2c7c11 */ /* 0x000fc8000f8608ff */
[----:B------:R-:W-:Y:S02]  /*26e0*/  LEA.HI.X R45, R45, UR5, R46, 0x1, P3 ;  /* 0x000000052d2d7c11 */ /* 0x000fe400098f0c2e */
        /* <DEDUP_REMOVED lines=8> */
.L_x_9704:
[----:B------:R-:W-:Y:S05]  /*2770*/  BSYNC B1 ;  /* 0x0000000000017941 */ /* 0x000fea0003800000 */
.L_x_9703:
[----:B------:R-:W-:Y:S01]  /*2780*/  ISETP.GE.AND P5, PT, R222, R99, PT ;  /* 0x00000063de00720c */ /* 0x000fe20003fa6270 */
[----:B------:R-:W-:Y:S01]  /*2790*/  BSSY B1, `(.L_x_9705) ;  /* 0x000001b000017945 */ /* 0x000fe20003800000 */
[----:B0-----:R-:W-:Y:S02]  /*27a0*/  CS2R R44, SRZ ;  /* 0x00000000002c7805 */ /* 0x001fe4000001ff00 */
[----:B------:R-:W-:Y:S01]  /*27b0*/  CS2R R32, SRZ ;  /* 0x0000000000207805 */ /* 0x000fe2000001ff00 */
[----:B-----5:R-:W-:Y:S01]  /*27c0*/  IMAD.MOV.U32 R100, RZ, RZ, R50 ;  /* 0x000000ffff647224 */ /* 0x020fe200078e0032 */
[----:B------:R-:W-:Y:S01]  /*27d0*/  CS2R R46, SRZ ;  /* 0x00000000002e7805 */ /* 0x000fe2000001ff00 */
[----:B------:R-:W-:-:S06]  /*27e0*/  IMAD.MOV.U32 R101, RZ, RZ, R51 ;  /* 0x000000ffff657224 */ /* 0x000fcc00078e0033 */
[----:B------:R-:W-:Y:S05]  /*27f0*/  @P5 BRA `(.L_x_9706) ;  /* 0x0000000000505947 */ /* 0x000fea0003800000 */
[----:B------:R-:W-:Y:S01]  /*2800*/  IADD3 R29, P3, P6, R20, R28, R73 ;  /* 0x0000001c141d7210 */ /* 0x000fe20007e7e049 */
[----:B------:R-:W-:Y:S01]  /*2810*/  ULDC.64 UR4, c[0x0][0x3e8] ;  /* 0x0000fa0000047ab9 */ /* 0x000fe20000000a00 */
[----:B------:R-:W-:Y:S02]  /*2820*/  CS2R R44, SRZ ;  /* 0x00000000002c7805 */ /* 0x000fe4000001ff00 */
[----:B------:R-:W-:Y:S02]  /*2830*/  CS2R R46, SRZ ;  /* 0x00000000002e7805 */ /* 0x000fe4000001ff00 */
[----:B------:R-:W-:Y:S02]  /*2840*/  IADD3.X R34, R86, R97, R72, P3, P6 ;  /* 0x0000006156227210 */ /* 0x000fe40001fec448 */
[----:B------:R-:W-:-:S04]  /*2850*/  IADD3 R31, P3, P6, R10, R30, R70 ;  /* 0x0000001e0a1f7210 */ /* 0x000fc80007e7e046 */
[----:B------:R-:W-:Y:S02]  /*2860*/  IADD3.X R32, R84, R108, R69, P3, P6 ;  /* 0x0000006c54207210 */ /* 0x000fe40001fec445 */
[----:B------:R-:W-:-:S04]  /*2870*/  LEA R28, P3, R29, UR4, 0x1 ;  /* 0x000000041d1c7c11 */ /* 0x000fc8000f8608ff */
[----:B------:R-:W-:Y:S01]  /*2880*/  LEA.HI.X R29, R29, UR5, R34, 0x1, P3 ;  /* 0x000000051d1d7c11 */ /* 0x000fe200098f0c22 */
[----:B------:R-:W-:Y:S02]  /*2890*/  ULDC.64 UR4, c[0x0][0x400] ;  /* 0x0001000000047ab9 */ /* 0x000fe40000000a00 */
        /* <DEDUP_REMOVED lines=10> */
.L_x_9706:
[----:B------:R-:W-:Y:S05]  /*2940*/  BSYNC B1 ;  /* 0x0000000000017941 */ /* 0x000fea0003800000 */
.L_x_9705:
[----:B0-----:R-:W-:Y:S01]  /*2950*/  IMAD.MOV.U32 R28, RZ, RZ, R52 ;  /* 0x000000ffff1c7224 */ /* 0x001fe200078e0034 */
[----:B------:R-:W-:Y:S01]  /*2960*/  ISETP.NE.AND P3, PT, R203, 0x3, PT ;  /* 0x00000003cb00780c */ /* 0x000fe20003f65270 */
        /* <DEDUP_REMOVED lines=31> */
.L_x_9707:
[----:B------:R-:W-:Y:S01]  /*2b60*/  IMAD R97, R2, 0x8, R18 ;  /* 0x0000000802617824 */ /* 0x000fe200078e0212 */
[----:B------:R-:W-:Y:S01]  /*2b70*/  SHF.L.U32 R108, R201, 0x1f, RZ ;  /* 0x0000001fc96c7819 */ /* 0x000fe200000006ff */
[----:B------:R-:W-:Y:S03]  /*2b80*/  BSSY B1, `(.L_x_9708) ;  /* 0x0000003000017945 */ /* 0x000fe60003800000 */
[----:B------:R-:W0:Y:S02]  /*2b90*/  SYNCS.PHASECHK.TRANS64.TRYWAIT P6, [R97+URZ+0x22890], R108 ;  /* 0x0228906c610075a7 */ /* 0x000e2400080c017f */
[----:B0-----:R-:W-:Y:S05]  /*2ba0*/  @!P6 BRA `(.L_x_9709) ;  /* 0x0000013c0098e947 */ /* 0x001fea0003800000 */
.L_x_9985:
[----:B------:R-:W-:Y:S05]  /*2bb0*/  BSYNC B1 ;  /* 0x0000000000017941 */ /* 0x000fea0003800000 */
.L_x_9708:
[----:B------:R-:W-:Y:S04]  /*2bc0*/  BSSY B1, `(.L_x_9710) ;  /* 0x000006e000017945 */ /* 0x000fe80003800000 */
[----:B------:R-:W-:Y:S05]  /*2bd0*/  @P4 BRA `(.L_x_9711) ;  /* 0x0000000400b04947 */ /* 0x000fea0003800000 */
[----:B------:R-:W-:Y:S04]  /*2be0*/  BSSY B2, `(.L_x_9712) ;  /* 0x0000036000027945 */ /* 0x000fe80003800000 */
[----:B------:R-:W-:Y:S05]  /*2bf0*/  @P1 BRA `(.L_x_9713) ;  /* 0x0000000000d01947 */ /* 0x000fea0003800000 */
[----:B------:R1:W2:Y:S01]  /*2c00*/  LDS.128 R28, [R106] ;  /* 0x000000006a1c7984 */ /* 0x0002a20000000c00 */
        /* <DEDUP_REMOVED lines=49> */
.L_x_9715:
[----:B------:R-:W-:Y:S05]  /*2f20*/  BSYNC B3 ;  /* 0x0000000000037941 */ /* 0x000fea0003800000 */
.L_x_9714:
[----:B--2---:R1:W-:Y:S02]  /*2f30*/  STG.E.128 desc[UR40][R42.64], R28 ;  /* 0x0000001c2a007986 */ /* 0x0043e4000c101d28 */
.L_x_9713:
[----:B------:R-:W-:Y:S05]  /*2f40*/  BSYNC B2 ;  /* 0x0000000000027941 */ /* 0x000fea0003800000 */
.L_x_9712:
[----:B------:R-:W-:Y:S05]  /*2f50*/  @P2 BRA `(.L_x_9711) ;  /* 0x0000000000d02947 */ /* 0x000fea0003800000 */
[----:B-1----:R1:W2:Y:S01]  /*2f60*/  LDS.128 R28, [R104] ;  /* 0x00000000681c7984 */ /* 0x0022a20000000c00 */
        /* <DEDUP_REMOVED lines=49> */
.L_x_9717:
[----:B------:R-:W-:Y:S05]  /*3280*/  BSYNC B2 ;  /* 0x0000000000027941 */ /* 0x000fea0003800000 */
.L_x_9716:
[----:B--2---:R2:W-:Y:S02]  /*3290*/  STG.E.128 desc[UR40][R42.64+0x40], R28 ;  /* 0x0000401c2a007986 */ /* 0x0045e4000c101d28 */
.L_x_9711:
[----:B------:R-:W-:Y:S05]  /*32a0*/  BSYNC B1 ;  /* 0x0000000000017941 */ /* 0x000fea0003800000 */
.L_x_9710:
[----:B------:R-:W-:Y:S05]  /*32b0*/  @P5 BRA `(.L_x_9718) ;  /* 0x0000001c006c5947 */ /* 0x000fea0003800000 */
[----:B------:R-:W-:Y:S04]  /*32c0*/  BSSY B1, `(.L_x_9719) ;  /* 0x0000036000017945 */ /* 0x000fe80003800000 */
[----:B------:R-:W-:Y:S05]  /*32d0*/  @P1 BRA `(.L_x_9720) ;  /* 0x0000000000d01947 */ /* 0x000fea0003800000 */
[----:B-12---:R1:W2:Y:S01]  /*32e0*/  LDS.128 R28, [R106+0x2000] ;  /* 0x002000006a1c7984 */ /* 0x0062a20000000c00 */
        /* <DEDUP_REMOVED lines=49> */
.L_x_9722:
[----:B------:R-:W-:Y:S05]  /*3600*/  BSYNC B2 ;  /* 0x0000000000027941 */ /* 0x000fea0003800000 */
.L_x_9721:
[----:B--2---:R3:W-:Y:S02]  /*3610*/  STG.E.128 desc[UR40][R40.64], R28 ;  /* 0x0000001c28007986 */ /* 0x0047e4000c101d28 */
.L_x_9720:
[----:B------:R-:W-:Y:S05]  /*3620*/  BSYNC B1 ;  /* 0x0000000000017941 */ /* 0x000fea0003800000 */
.L_x_9719:
[----:B------:R-:W-:Y:S05]  /*3630*/  @P2 BRA `(.L_x_9718) ;  /* 0x00000018008c2947 */ /* 0x000fea0003800000 */
[----:B-123--:R1:W2:Y:S01]  /*3640*/  LDS.128 R28, [R104+0x2000] ;  /* 0x00200000681c7984 */ /* 0x00e2a20000000c00 */
[----:B------:R-:W-:Y:S01]  /*3650*/  ISETP.GE.AND P4, PT, R202, R105, PT ;  /* 0x00000069ca00720c */ /* 0x000fe20003f86270 */
[----:B------:R-:W-:-:S12]  /*3660*/  BSSY B1, `(.L_x_9723) ;  /* 0x0000030000017945 */ /* 0x000fd80003800000 */
[----:B-1----:R-:W-:Y:S05]  /*3670*/  @P4 BRA `(.L_x_9724) ;  /* 0x0000000000b84947 */ /* 0x002fea0003800000 */
        /* <DEDUP_REMOVED lines=8> */
[----:B------:R-:W-:Y:S02]  /*3700*/  PRMT R102, R102, 0x5410, R43 ;  /* 0x0000541066667816 */ /* 0x000fe4000000002b */
[----:B------:R-:W-:Y:S01]  /*3710*/  LOP3.LUT R33, R30, 0xffff0000, RZ, 0xc0, !PT ;  /* 0xffff00001e217812 */ /* 0x000fe200078ec0ff */
[----:B------:R-:W-:Y:S01]  /*3720*/  IMAD.U32 R43, R101, 0x10000, RZ ;  /* 0x00010000652b7824 */ /* 0x000fe200078e00ff */
[----:B------:R-:W-:Y:S01]  /*3730*/  LOP3.LUT R35, R31, 0xffff0000, RZ, 0xc0, !PT ;  /* 0xffff00001f237812 */ /* 0x000fe200078ec0ff */
[----:B------:R-:W-:Y:S01]  /*3740*/  IMAD.U32 R30, R29, 0x10000, RZ ;  /* 0x000100001d1e7824 */ /* 0x000fe200078e00ff */
[----:B------:R-:W-:Y:S01]  /*3750*/  PRMT R100, R100, 0x5410, R45 ;  /* 0x0000541064647816 */ /* 0x000fe2000000002d */
[----:B------:R-:W-:Y:S01]  /*3760*/  IMAD.U32 R45, R103, 0x10000, RZ ;  /* 0x00010000672d7824 */ /* 0x000fe200078e00ff */
[----:B------:R-:W-:Y:S01]  /*3770*/  LOP3.LUT R31, R29, 0xffff0000, RZ, 0xc0, !PT ;  /* 0xffff00001d1f7812 */ /* 0x000fe200078ec0ff */
[----:B------:R-:W-:Y:S01]  /*3780*/  IMAD.U32 R29, R28, 0x10000, RZ ;  /* 0x000100001c1d7824 */ /* 0x000fe200078e00ff */
[----:B------:R-:W-:Y:S01]  /*3790*/  LOP3.LUT R44, R102, 0xffff0000, RZ, 0xc0, !PT ;  /* 0xffff0000662c7812 */ /* 0x000fe200078ec0ff */
[C---:B------:R-:W-:Y:S01]  /*37a0*/  FMUL.FTZ R49, R33.reuse, R45 ;  /* 0x0000002d21317220 */ /* 0x040fe20000410000 */
[----:B------:R-:W-:Y:S01]  /*37b0*/  LOP3.LUT R42, R100, 0xffff0000, RZ, 0xc0, !PT ;  /* 0xffff0000642a7812 */ /* 0x000fe200078ec0ff */
[-C--:B------:R-:W-:Y:S01]  /*37c0*/  FMUL.FTZ R33, R33, R43.reuse ;  /* 0x0000002b21217220 */ /* 0x080fe20000410000 */
[----:B------:R-:W-:Y:S01]  /*37d0*/  LOP3.LUT R103, R103, 0xffff0000, RZ, 0xc0, !PT ;  /* 0xffff000067677812 */ /* 0x000fe200078ec0ff */
[----:B------:R-:W-:Y:S01]  /*37e0*/  FMUL.FTZ R47, R31, R44 ;  /* 0x0000002c1f2f7220 */ /* 0x000fe20000410000 */
[----:B------:R-:W-:Y:S01]  /*37f0*/  LOP3.LUT R101, R101, 0xffff0000, RZ, 0xc0, !PT ;  /* 0xffff000065657812 */ /* 0x000fe200078ec0ff */
[----:B------:R-:W-:Y:S01]  /*3800*/  FFMA.FTZ R49, R32, R43, -R49 ;  /* 0x0000002b20317223 */ /* 0x000fe20000010831 */
        /* <DEDUP_REMOVED lines=21> */
.L_x_9724:
[----:B------:R-:W-:Y:S05]  /*3960*/  BSYNC B1 ;  /* 0x0000000000017941 */ /* 0x000fea0003800000 */
.L_x_9723:
[----:B--2---:R1:W-:Y:S01]  /*3970*/  STG.E.128 desc[UR40][R40.64+0x40], R28 ;  /* 0x0000401c28007986 */ /* 0x0043e2000c101d28 */
[----:B------:R-:W-:Y:S05]  /*3980*/  BRA `(.L_x_9718) ;  /* 0x0000001400b87947 */ /* 0x000fea0003800000 */
.L_x_9702:
[----:B------:R-:W-:Y:S02]  /*3990*/  ISETP.GE.AND P3, PT, R222, R99, PT ;  /* 0x00000063de00720c */ /* 0x000fe40003f66270 */
[----:B------:R-:W-:Y:S02]  /*39a0*/  CS2R R34, SRZ ;  /* 0x0000000000227805 */ /* 0x000fe4000001ff00 */
[----:B------:R-:W-:Y:S02]  /*39b0*/  CS2R R32, SRZ ;  /* 0x0000000000207805 */ /* 0x000fe4000001ff00 */
[----:B------:R-:W-:-:S13]  /*39c0*/  ISETP.GE.OR P3, PT, R16, R105, P3 ;  /* 0x000000691000720c */ /* 0x000fda0001f66670 */
[----:B------:R-:W-:Y:S01]  /*39d0*/  @!P3 IADD3 R40, P4, P5, R36, R28, R73 ;  /* 0x0000001c2428b210 */ /* 0x000fe20007d9e049 */
[----:B------:R-:W0:Y:S03]  /*39e0*/  @!P3 LDC.64 R50, c[0x0][0x3e8] ;  /* 0x0000fa00ff32bb82 */ /* 0x000e260000000a00 */
[----:B------:R-:W-:Y:S02]  /*39f0*/  @!P3 IADD3.X R41, R87, R97, R72, P4, P5 ;  /* 0x000000615729b210 */ /* 0x000fe400027ea448 */
[----:B------:R-:W-:-:S03]  /*3a00*/  @!P3 IADD3 R44, P4, P5, R12, R30, R70 ;  /* 0x0000001e0c2cb210 */ /* 0x000fc60007d9e046 */
[----:B------:R-:W1:Y:S01]  /*3a10*/  @!P3 LDC.64 R48, c[0x0][0x400] ;  /* 0x00010000ff30bb82 */ /* 0x000e620000000a00 */
[----:B------:R-:W-:Y:S02]  /*3a20*/  @!P3 IADD3.X R45, R85, R108, R69, P4, P5 ;  /* 0x0000006c552db210 */ /* 0x000fe400027ea445 */
[----:B------:R-:W-:-:S04]  /*3a30*/  ISETP.GE.AND P4, PT, R19, R99, PT ;  /* 0x000000631300720c */ /* 0x000fc80003f86270 */
[----:B------:R-:W-:-:S13]  /*3a40*/  ISETP.GE.OR P4, PT, R16, R105, P4 ;  /* 0x000000691000720c */ /* 0x000fda0002786670 */
[----:B------:R-:W2:Y:S01]  /*3a50*/  @!P4 LDC.64 R52, c[0x0][0x3e8] ;  /* 0x0000fa00ff34cb82 */ /* 0x000ea20000000a00 */
[----:B------:R-:W-:-:S05]  /*3a60*/  @!P4 IADD3 R28, P5, R36, R28, RZ ;  /* 0x0000001c241cc210 */ /* 0x000fca0007fbe0ff */
[----:B------:R-:W-:Y:S02]  /*3a70*/  @!P4 IMAD.X R29, R97, 0x1, R87, P5 ;  /* 0x00000001611dc824 */ /* 0x000fe400028e0657 */
[----:B------:R-:W3:Y:S01]  /*3a80*/  @!P4 LDC.64 R54, c[0x0][0x400] ;  /* 0x00010000ff36cb82 */ /* 0x000ee20000000a00 */
[----:B--2---:R-:W-:-:S04]  /*3a90*/  @!P4 LEA R52, P5, R28, R52, 0x1 ;  /* 0x000000341c34c211 */ /* 0x004fc800078a08ff */
[----:B------:R-:W-:Y:S02]  /*3aa0*/  @!P4 LEA.HI.X R53, R28, R53, R29, 0x1, P5 ;  /* 0x000000351c35c211 */ /* 0x000fe400028f0c1d */
[----:B------:R-:W-:-:S05]  /*3ab0*/  @!P4 IADD3 R30, P5, R12, R30, RZ ;  /* 0x0000001e0c1ec210 */ /* 0x000fca0007fbe0ff */
[----:B------:R-:W-:Y:S01]  /*3ac0*/  @!P4 IMAD.X R28, R108, 0x1, R85, P5 ;  /* 0x000000016c1cc824 */ /* 0x000fe200028e0655 */
[----:B---3--:R-:W-:-:S04]  /*3ad0*/  @!P4 LEA R54, P5, R30, R54, 0x1 ;  /* 0x000000361e36c211 */ /* 0x008fc800078a08ff */
[----:B------:R-:W-:Y:S02]  /*3ae0*/  @!P4 LEA.HI.X R55, R30, R55, R28, 0x1, P5 ;  /* 0x000000371e37c211 */ /* 0x000fe400028f0c1c */
[----:B------:R-:W-:Y:S02]  /*3af0*/  CS2R R30, SRZ ;  /* 0x00000000001e7805 */ /* 0x000fe4000001ff00 */
[----:B------:R-:W-:Y:S01]  /*3b00*/  CS2R R28, SRZ ;  /* 0x00000000001c7805 */ /* 0x000fe2000001ff00 */
[----:B------:R-:W2:Y:S05]  /*3b10*/  @!P4 LDG.E.128 R32, desc[UR40][R54.64] ;  /* 0x000000283620c981 */ /* 0x000eaa000c1e1d00 */
[----:B------:R-:W3:Y:S01]  /*3b20*/  @!P4 LDG.E.128 R28, desc[UR40][R52.64] ;  /* 0x00000028341cc981 */ /* 0x000ee2000c1e1d00 */
[----:B0-----:R-:W-:-:S02]  /*3b30*/  @!P3 LEA R50, P4, R40, R50, 0x1 ;  /* 0x000000322832b211 */ /* 0x001fc400078808ff */
[----:B------:R-:W-:Y:S02]  /*3b40*/  CS2R R42, SRZ ;  /* 0x00000000002a7805 */ /* 0x000fe4000001ff00 */
[----:B------:R-:W-:Y:S02]  /*3b50*/  @!P3 LEA.HI.X R51, R40, R51, R41, 0x1, P4 ;  /* 0x000000332833b211 */ /* 0x000fe400020f0c29 */
[----:B------:R-:W-:Y:S02]  /*3b60*/  CS2R R40, SRZ ;  /* 0x0000000000287805 */ /* 0x000fe4000001ff00 */
[C---:B-1----:R-:W-:Y:S02]  /*3b70*/  @!P3 LEA R48, P4, R44.reuse, R48, 0x1 ;  /* 0x000000302c30b211 */ /* 0x042fe400078808ff */
[----:B------:R-:W-:Y:S02]  /*3b80*/  CS2R R46, SRZ ;  /* 0x00000000002e7805 */ /* 0x000fe4000001ff00 */
[----:B------:R-:W-:Y:S01]  /*3b90*/  @!P3 LEA.HI.X R49, R44, R49, R45, 0x1, P4 ;  /* 0x000000312c31b211 */ /* 0x000fe200020f0c2d */
[----:B------:R2:W4:Y:S01]  /*3ba0*/  @!P3 LDG.E.128 R40, desc[UR40][R50.64] ;  /* 0x000000283228b981 */ /* 0x000522000c1e1d00 */
[----:B------:R-:W-:-:S06]  /*3bb0*/  CS2R R44, SRZ ;  /* 0x00000000002c7805 */ /* 0x000fcc000001ff00 */
[----:B------:R0:W5:Y:S01]  /*3bc0*/  @!P3 LDG.E.128 R44, desc[UR40][R48.64] ;  /* 0x00000028302cb981 */ /* 0x000162000c1e1d00 */
[----:B------:R-:W-:Y:S02]  /*3bd0*/  ISETP.NE.AND P3, PT, R203, 0x3, PT ;  /* 0x00000003cb00780c */ /* 0x000fe40003f65270 */
[----:B------:R-:W-:Y:S01]  /*3be0*/  ISETP.GE.AND P4, PT, R16, R105, PT ;  /* 0x000000691000720c */ /* 0x000fe20003f86270 */
[----:B--2---:R-:W-:Y:S02]  /*3bf0*/  IMAD.MOV.U32 R50, RZ, RZ, R34 ;  /* 0x000000ffff327224 */ /* 0x004fe400078e0022 */
[----:B0-----:R-:W-:Y:S02]  /*3c00*/  IMAD.MOV.U32 R48, RZ, RZ, R35 ;  /* 0x000000ffff307224 */ /* 0x001fe400078e0023 */
[----:B------:R-:W-:Y:S02]  /*3c10*/  IMAD.MOV.U32 R49, RZ, RZ, R32 ;  /* 0x000000ffff317224 */ /* 0x000fe400078e0020 */
[----:B------:R-:W-:-:S02]  /*3c20*/  IMAD.MOV.U32 R51, RZ, RZ, R33 ;  /* 0x000000ffff337224 */ /* 0x000fc400078e0021 */
[----:B---3--:R-:W-:Y:S02]  /*3c30*/  IMAD.MOV.U32 R52, RZ, RZ, R30 ;  /* 0x000000ffff347224 */ /* 0x008fe400078e001e */
[----:B------:R-:W-:Y:S01]  /*3c40*/  IMAD.MOV.U32 R55, RZ, RZ, R29 ;  /* 0x000000ffff377224 */ /* 0x000fe200078e001d */
[----:B------:R-:W-:Y:S02]  /*3c50*/  PRMT R132, R50, 0x7610, R132 ;  /* 0x0000761032847816 */ /* 0x000fe40000000084 */
[----:B------:R-:W-:Y:S02]  /*3c60*/  PRMT R134, R48, 0x7610, R134 ;  /* 0x0000761030867816 */ /* 0x000fe40000000086 */
[----:B------:R-:W-:Y:S01]  /*3c70*/  PRMT R117, R117, 0x5410, R49 ;  /* 0x0000541075757816 */ /* 0x000fe20000000031 */
        /* <DEDUP_REMOVED lines=14> */
[----:B------:R-:W-:-:S02]  /*3d60*/  IMAD.MOV.U32 R49, RZ, RZ, R47 ;  /* 0x000000ffff317224 */ /* 0x000fc400078e002f */
[----:B------:R-:W-:Y:S02]  /*3d70*/  IMAD.MOV.U32 R50, RZ, RZ, R44 ;  /* 0x000000ffff327224 */ /* 0x000fe400078e002c */
[----:B------:R-:W-:Y:S01]  /*3d80*/  IMAD.MOV.U32 R51, RZ, RZ, R45 ;  /* 0x000000ffff337224 */ /* 0x000fe200078e002d */
[----:B------:R-:W-:Y:S02]  /*3d90*/  PRMT R125, R53, 0x7610, R125 ;  /* 0x00007610357d7816 */ /* 0x000fe4000000007d */
[----:B------:R-:W-:Y:S02]  /*3da0*/  PRMT R130, R54, 0x7610, R130 ;  /* 0x0000761036827816 */ /* 0x000fe40000000082 */
[----:B------:R-:W-:Y:S02]  /*3db0*/  PRMT R119, R48, 0x7610, R119 ;  /* 0x0000761030777816 */ /* 0x000fe40000000077 */
[----:B------:R-:W-:Y:S02]  /*3dc0*/  PRMT R120, R49, 0x7610, R120 ;  /* 0x0000761031787816 */ /* 0x000fe40000000078 */
[----:B------:R-:W-:-:S02]  /*3dd0*/  PRMT R121, R50, 0x7610, R121 ;  /* 0x0000761032797816 */ /* 0x000fc40000000079 */
[----:B------:R-:W-:Y:S01]  /*3de0*/  PRMT R122, R51, 0x7610, R122 ;  /* 0x00007610337a7816 */ /* 0x000fe2000000007a */
[----:B------:R-:W-:Y:S06]  /*3df0*/  @!P3 BRA `(.L_x_9725) ;  /* 0x000000000004b947 */ /* 0x000fec0003800000 */
[----:B------:R-:W-:Y:S01]  /*3e00*/  BPT.TRAP 0x1 ;  /* 0x000000040000795c */ /* 0x000fe20000300000 */
.L_x_9725:
[----:B------:R-:W-:Y:S01]  /*3e10*/  IMAD R97, R2, 0x8, R18 ;  /* 0x0000000802617824 */ /* 0x000fe200078e0212 */
[----:B------:R-:W-:Y:S01]  /*3e20*/  SHF.L.U32 R108, R201, 0x1f, RZ ;  /* 0x0000001fc96c7819 */ /* 0x000fe200000006ff */
[----:B------:R-:W0:Y:S01]  /*3e30*/  LDC R109, c[0x0][0x2f4] ;  /* 0x0000bd00ff6d7b82 */ /* 0x000e220000000800 */
[----:B------:R-:W-:Y:S01]  /*3e40*/  BSSY B1, `(.L_x_9726) ;  /* 0x0000006000017945 */ /* 0x000fe20003800000 */
[----:B------:R-:W-:Y:S01]  /*3e50*/  IMAD.MOV.U32 R103, RZ, RZ, R107 ;  /* 0x000000ffff677224 */ /* 0x000fe200078e006b */
[----:B------:R-:W1:Y:S05]  /*3e60*/  SYNCS.PHASECHK.TRANS64.TRYWAIT P5, [R97+URZ+0x22890], R108 ;  /* 0x0228906c610075a7 */ /* 0x000e6a00080a017f */
[----:B------:R-:W2:Y:S01]  /*3e70*/  LDC.64 R104, c[0x0][0x300] ;  /* 0x0000c000ff687b82 */ /* 0x000ea20000000a00 */
[----:B0-----:R-:W-:Y:S01]  /*3e80*/  IMAD.IADD R111, R109, 0x1, -R78 ;  /* 0x000000016d6f7824 */ /* 0x001fe200078e0a4e */
[----:B-1----:R-:W-:Y:S06]  /*3e90*/  @!P5 BRA `(.L_x_9727) ;  /* 0x0000012800f0d947 */ /* 0x002fec0003800000 */
.L_x_9986:
[----:B------:R-:W-:Y:S05]  /*3ea0*/  BSYNC B1 ;  /* 0x0000000000017941 */ /* 0x000fea0003800000 */
.L_x_9726:
[----:B------:R-:W-:Y:S01]  /*3eb0*/  ISETP.GE.OR P5, PT, R19, R99, P1 ;  /* 0x000000631300720c */ /* 0x000fe20000fa6670 */
[----:B------:R-:W-:-:S12]  /*3ec0*/  BSSY B1, `(.L_x_9728) ;  /* 0x000007f000017945 */ /* 0x000fd80003800000 */
[----:B------:R-:W-:Y:S05]  /*3ed0*/  @P5 BRA `(.L_x_9729) ;  /* 0x0000000400f45947 */ /* 0x000fea0003800000 */
[-C--:B--2---:R-:W-:Y:S01]  /*3ee0*/  IMAD R48, R225, R104.reuse, RZ ;  /* 0x00000068e1307224 */ /* 0x084fe200078e02ff */
[----:B------:R-:W-:Y:S01]  /*3ef0*/  BSSY B2, `(.L_x_9730) ;  /* 0x000006f000027945 */ /* 0x000fe20003800000 */
[----:B------:R-:W-:-:S04]  /*3f00*/  IMAD.WIDE.U32 R106, R19, R104, R102 ;  /* 0x00000068136a7225 */ /* 0x000fc800078e0066 */
[----:B------:R-:W-:Y:S01]  /*3f10*/  IMAD R49, R19, R105, R48 ;  /* 0x0000006913317224 */ /* 0x000fe200078e0230 */
[----:B------:R-:W-:Y:S02]  /*3f20*/  SEL R48, R78, R111, !P0 ;  /* 0x0000006f4e307207 */ /* 0x000fe40004000000 */
[----:B------:R-:W-:Y:S01]  /*3f30*/  IADD3 R110, P5, P6, R4, R106, R90 ;  /* 0x0000006a046e7210 */ /* 0x000fe20007ebe05a */
[----:B------:R-:W-:Y:S01]  /*3f40*/  IMAD.IADD R114, R49, 0x1, R107 ;  /* 0x0000000131727824 */ /* 0x000fe200078e026b */
[----:B------:R-:W-:-:S04]  /*3f50*/  SHF.R.S32.HI R49, RZ, 0x1f, R48 ;  /* 0x0000001fff317819 */ /* 0x000fc80000011430 */
[----:B------:R-:W-:Y:S02]  /*3f60*/  LEA.HI R49, R49, R48, RZ, 0x4 ;  /* 0x0000003031317211 */ /* 0x000fe400078f20ff */
[----:B------:R-:W-:Y:S02]  /*3f70*/  IADD3.X R112, R3, R114, R91, P5, P6 ;  /* 0x0000007203707210 */ /* 0x000fe40002fec45b */
[----:B------:R-:W-:-:S05]  /*3f80*/  LEA.HI.SX32 R49, R49, R88, 0x1c ;  /* 0x0000005831317211 */ /* 0x000fca00078fe2ff */
[----:B------:R-:W-:-:S05]  /*3f90*/  IMAD.SHL.U32 R113, R49, 0x8, RZ ;  /* 0x0000000831717824 */ /* 0x000fca00078e00ff */
[----:B------:R-:W-:-:S04]  /*3fa0*/  LOP3.LUT R49, R71, 0x38, R113, 0xf8, !PT ;  /* 0x0000003847317812 */ /* 0x000fc800078ef871 */
[----:B------:R-:W-:Y:S01]  /*3fb0*/  LOP3.LUT R48, R49, R74, RZ, 0x3c, !PT ;  /* 0x0000004a31307212 */ /* 0x000fe200078e3cff */
[----:B------:R-:W-:-:S04]  /*3fc0*/  IMAD R49, R2, 0x1800, R92 ;  /* 0x0000180002317824 */ /* 0x000fc800078e025c */
[----:B------:R-:W-:Y:S02]  /*3fd0*/  IMAD R51, R211, 0x200, R48 ;  /* 0x00000200d3337824 */ /* 0x000fe400078e0230 */
[----:B------:R-:W-:Y:S02]  /*3fe0*/  IMAD R49, R49, 0x2, R18 ;  /* 0x0000000231317824 */ /* 0x000fe400078e0212 */
[----:B------:R-:W-:-:S04]  /*3ff0*/  IMAD R51, R2, 0x1800, R51 ;  /* 0x0000180002337824 */ /* 0x000fc800078e0233 */
[----:B------:R-:W-:Y:S02]  /*4000*/  IMAD R52, R51, 0x2, R18 ;  /* 0x0000000233347824 */ /* 0x000fe400078e0212 */
[----:B------:R-:W1:Y:S04]  /*4010*/  LDS.128 R48, [R49+0x1c400] ;  /* 0x01c4000031307984 */ /* 0x000e680000000c00 */
[----:B------:R-:W2:Y:S01]  /*4020*/  LDS.128 R52, [R52+0x1c400] ;  /* 0x01c4000034347984 */ /* 0x000ea20000000c00 */
[----:B------:R-:W-:Y:S05]  /*4030*/  @P4 BRA `(.L_x_9731) ;  /* 0x0000000400684947 */ /* 0x000fea0003800000 */
[----:B------:R-:W-:Y:S02]  /*4040*/  SHF.R.U32.HI R124, RZ, 0x10, R29 ;  /* 0x00000010ff7c7819 */ /* 0x000fe4000001161d */
[----:B------:R-:W-:Y:S02]  /*4050*/  SHF.R.U32.HI R129, RZ, 0x10, R33 ;  /* 0x00000010ff817819 */ /* 0x000fe40000011621 */
[----:B------:R-:W-:Y:S01]  /*4060*/  SHF.R.U64 R123, R28, 0x10, R29 ;  /* 0x000000101c7b7819 */ /* 0x000fe2000000121d */
[----:B-1----:R-:W-:Y:S01]  /*4070*/  IMAD.U32 R29, R48, 0x10000, RZ ;  /* 0x00010000301d7824 */ /* 0x002fe200078e00ff */
[----:B------:R-:W-:Y:S01]  /*4080*/  SHF.R.U32.HI R127, RZ, 0x10, R31 ;  /* 0x00000010ff7f7819 */ /* 0x000fe2000001161f */
[----:B------:R-:W-:Y:S01]  /*4090*/  IMAD.U32 R28, R50, 0x10000, RZ ;  /* 0x00010000321c7824 */ /* 0x000fe200078e00ff */
[----:B------:R-:W-:Y:S02]  /*40a0*/  PRMT R124, R116, 0x5432, R124 ;  /* 0x00005432747c7816 */ /* 0x000fe4000000007c */
[----:B------:R-:W-:-:S02]  /*40b0*/  PRMT R129, R135, 0x5410, R129 ;  /* 0x0000541087817816 */ /* 0x000fc40000000081 */
[--C-:B------:R-:W-:Y:S01]  /*40c0*/  SHF.R.U64 R131, R34, 0x10, R35.reuse ;  /* 0x0000001022837819 */ /* 0x100fe20000001223 */
[----:B--2---:R-:W-:Y:S01]  /*40d0*/  IMAD.U32 R34, R52, 0x10000, RZ ;  /* 0x0001000034227824 */ /* 0x004fe200078e00ff */
[----:B------:R-:W-:Y:S01]  /*40e0*/  SHF.R.U32.HI R133, RZ, 0x10, R35 ;  /* 0x00000010ff857819 */ /* 0x000fe20000011623 */
[----:B------:R-:W-:Y:S01]  /*40f0*/  IMAD.U32 R35, R53, 0x10000, RZ ;  /* 0x0001000035237824 */ /* 0x000fe200078e00ff */
[----:B------:R-:W-:Y:S01]  /*4100*/  PRMT R123, R130, 0x5410, R123 ;  /* 0x00005410827b7816 */ /* 0x000fe2000000007b */
[----:B------:R-:W-:Y:S01]  /*4110*/  IMAD.U32 R130, R129, 0x10000, RZ ;  /* 0x0001000081827824 */ /* 0x000fe200078e00ff */
[----:B------:R-:W-:Y:S01]  /*4120*/  PRMT R127, R125, 0x5410, R127 ;  /* 0x000054107d7f7816 */ /* 0x000fe2000000007f */
[----:B------:R-:W-:Y:S01]  /*4130*/  IMAD.U32 R125, R124, 0x10000, RZ ;  /* 0x000100007c7d7824 */ /* 0x000fe200078e00ff */
[----:B------:R-:W-:Y:S01]  /*4140*/  PRMT R131, R132, 0x5410, R131 ;  /* 0x0000541084837816 */ /* 0x000fe20000000083 */
[-C--:B------:R-:W-:Y:S01]  /*4150*/  FMUL.FTZ R135, R35, R130.reuse ;  /* 0x0000008223877220 */ /* 0x080fe20000410000 */
[----:B------:R-:W-:Y:S01]  /*4160*/  SHF.R.U64 R126, R30, 0x10, R31 ;  /* 0x000000101e7e7819 */ /* 0x000fe2000000121f */
[----:B------:R-:W-:Y:S01]  /*4170*/  IMAD.U32 R30, R49, 0x10000, RZ ;  /* 0x00010000311e7824 */ /* 0x000fe200078e00ff */
[----:B------:R-:W-:Y:S01]  /*4180*/  LOP3.LUT R132, R129, 0xffff0000, RZ, 0xc0, !PT ;  /* 0xffff000081847812 */ /* 0x000fe200078ec0ff */
[-C--:B------:R-:W-:Y:S01]  /*4190*/  FMUL.FTZ R129, R35, R125.reuse ;  /* 0x0000007d23817220 */ /* 0x080fe20000410000 */
[----:B------:R-:W-:Y:S01]  /*41a0*/  PRMT R133, R134, 0x5410, R133 ;  /* 0x0000541086857816 */ /* 0x000fe20000000085 */
[C---:B------:R-:W-:Y:S01]  /*41b0*/  FFMA.FTZ R135, R30.reuse, R125, -R135 ;  /* 0x0000007d1e877223 */ /* 0x040fe20000010887 */
[----:B------:R-:W-:Y:S01]  /*41c0*/  LOP3.LUT R31, R49, 0xffff0000, RZ, 0xc0, !PT ;  /* 0xffff0000311f7812 */ /* 0x000fe200078ec0ff */
[----:B------:R-:W-:Y:S01]  /*41d0*/  FFMA.FTZ R129, R30, R130, R129 ;  /* 0x000000821e817223 */ /* 0x000fe20000010081 */
[----:B------:R-:W-:Y:S01]  /*41e0*/  LOP3.LUT R49, R53, 0xffff0000, RZ, 0xc0, !PT ;  /* 0xffff000035317812 */ /* 0x000fe200078ec0ff */
[----:B------:R-:W-:Y:S01]  /*41f0*/  IMAD.U32 R53, R55, 0x10000, RZ ;  /* 0x0001000037357824 */ /* 0x000fe200078e00ff */
[----:B------:R-:W-:Y:S01]  /*4200*/  LOP3.LUT R124, R124, 0xffff0000, RZ, 0xc0, !PT ;  /* 0xffff00007c7c7812 */ /* 0x000fe200078ec0ff */
[----:B------:R-:W-:Y:S01]  /*4210*/  IMAD.U32 R35, R133, 0x10000, RZ ;  /* 0x0001000085237824 */ /* 0x000fe200078e00ff */
[----:B------:R-:W-:Y:S01]  /*4220*/  SHF.R.U64 R128, R32, 0x10, R33 ;  /* 0x0000001020807819 */ /* 0x000fe20000001221 */
[----:B------:R-:W-:-:S02]  /*4230*/  IMAD.U32 R30, R127, 0x10000, RZ ;  /* 0x000100007f1e7824 */ /* 0x000fc400078e00ff */
[C---:B------:R-:W-:Y:S01]  /*4240*/  FMUL.FTZ R134, R49.reuse, R132 ;  /* 0x0000008431867220 */ /* 0x040fe20000410000 */
[----:B------:R-:W-:Y:S01]  /*4250*/  FMUL.FTZ R136, R49, R124 ;  /* 0x0000007c31887220 */ /* 0x000fe20000410000 */
[----:B------:R-:W-:Y:S01]  /*4260*/  IMAD.U32 R32, R51, 0x10000, RZ ;  /* 0x0001000033207824 */ /* 0x000fe200078e00ff */
[----:B------:R-:W-:Y:S01]  /*4270*/  LOP3.LUT R55, R55, 0xffff0000, RZ, 0xc0, !PT ;  /* 0xffff000037377812 */ /* 0x000fe200078ec0ff */
[-C--:B------:R-:W-:Y:S01]  /*4280*/  FMUL.FTZ R49, R53, R35.reuse ;  /* 0x0000002335317220 */ /* 0x080fe20000410000 */
[----:B------:R-:W-:Y:S01]  /*4290*/  LOP3.LUT R130, R133, 0xffff0000, RZ, 0xc0, !PT ;  /* 0xffff000085827812 */ /* 0x000fe200078ec0ff */
[----:B------:R-:W-:Y:S01]  /*42a0*/  FMUL.FTZ R138, R53, R30 ;  /* 0x0000001e358a7220 */ /* 0x000fe20000410000 */
[----:B------:R-:W-:Y:S01]  /*42b0*/  PRMT R128, R117, 0x5432, R128 ;  /* 0x0000543275807816 */ /* 0x000fe20000000080 */
[----:B------:R-:W-:Y:S01]  /*42c0*/  FFMA.FTZ R134, R31, R124, -R134 ;  /* 0x0000007c1f867223 */ /* 0x000fe20000010886 */
[----:B------:R-:W-:Y:S01]  /*42d0*/  LOP3.LUT R124, R127, 0xffff0000, RZ, 0xc0, !PT ;  /* 0xffff00007f7c7812 */ /* 0x000fe200078ec0ff */
[C---:B------:R-:W-:Y:S01]  /*42e0*/  FFMA.FTZ R125, R32.reuse, R30, -R49 ;  /* 0x0000001e207d7223 */ /* 0x040fe20000010831 */
[----:B------:R-:W-:Y:S01]  /*42f0*/  LOP3.LUT R33, R51, 0xffff0000, RZ, 0xc0, !PT ;  /* 0xffff000033217812 */ /* 0x000fe200078ec0ff */
[----:B------:R-:W-:Y:S01]  /*4300*/  FFMA.FTZ R138, R32, R35, R138 ;  /* 0x00000023208a7223 */ /* 0x000fe2000001008a */
[----:B------:R-:W-:Y:S01]  /*4310*/  FFMA.FTZ R136, R31, R132, R136 ;  /* 0x000000841f887223 */ /* 0x000fe20000010088 */
[----:B------:R-:W-:Y:S01]  /*4320*/  FMUL.FTZ R32, R55, R130 ;  /* 0x0000008237207220 */ /* 0x000fe20000410000 */
[----:B------:R-:W-:-:S02]  /*4330*/  IMAD.U32 R31, R128, 0x10000, RZ ;  /* 0x00010000801f7824 */ /* 0x000fc400078e00ff */
[-C--:B------:R-:W-:Y:S01]  /*4340*/  FMUL.FTZ R132, R55, R124.reuse ;  /* 0x0000007c37847220 */ /* 0x080fe20000410000 */
[----:B------:R-:W-:Y:S02]  /*4350*/  IMAD.U32 R30, R123, 0x10000, RZ ;  /* 0x000100007b1e7824 */ /* 0x000fe400078e00ff */
[----:B------:R-:W-:Y:S01]  /*4360*/  FFMA.FTZ R124, R33, R124, -R32 ;  /* 0x0000007c217c7223 */ /* 0x000fe20000010820 */
[-C--:B------:R-:W-:Y:S01]  /*4370*/  FMUL.FTZ R32, R34, R31.reuse ;  /* 0x0000001f22207220 */ /* 0x080fe20000410000 */
[----:B------:R-:W-:Y:S01]  /*4380*/  LOP3.LUT R52, R52, 0xffff0000, RZ, 0xc0, !PT ;  /* 0xffff000034347812 */ /* 0x000fe200078ec0ff */
[-C--:B------:R-:W-:Y:S01]  /*4390*/  FMUL.FTZ R34, R34, R30.reuse ;  /* 0x0000001e22227220 */ /* 0x080fe20000410000 */
[----:B------:R-:W-:Y:S01]  /*43a0*/  LOP3.LUT R123, R123, 0xffff0000, RZ, 0xc0, !PT ;  /* 0xffff00007b7b7812 */ /* 0x000fe200078ec0ff */
[----:B------:R-:W-:Y:S01]  /*43b0*/  FFMA.FTZ R32, R29, R30, -R32 ;  /* 0x0000001e1d207223 */ /* 0x000fe20000010820 */
[----:B------:R-:W-:Y:S01]  /*43c0*/  PRMT R126, R115, 0x5432, R126 ;  /* 0x00005432737e7816 */ /* 0x000fe2000000007e */
[----:B------:R-:W-:Y:S01]  /*43d0*/  IMAD.U32 R51, R54, 0x10000, RZ ;  /* 0x0001000036337824 */ /* 0x000fe200078e00ff */
[----:B------:R-:W-:Y:S01]  /*43e0*/  LOP3.LUT R48, R48, 0xffff0000, RZ, 0xc0, !PT ;  /* 0xffff000030307812 */ /* 0x000fe200078ec0ff */
[----:B------:R-:W-:Y:S01]  /*43f0*/  IMAD.U32 R30, R131, 0x10000, RZ ;  /* 0x00010000831e7824 */ /* 0x000fe200078e00ff */
[----:B------:R-:W-:Y:S01]  /*4400*/  LOP3.LUT R35, R128, 0xffff0000, RZ, 0xc0, !PT ;  /* 0xffff000080237812 */ /* 0x000fe200078ec0ff */
[----:B------:R-:W-:Y:S01]  /*4410*/  FFMA.FTZ R34, R29, R31, R34 ;  /* 0x0000001f1d227223 */ /* 0x000fe20000010022 */
[----:B------:R-:W-:Y:S01]  /*4420*/  LOP3.LUT R54, R54, 0xffff0000, RZ, 0xc0, !PT ;  /* 0xffff000036367812 */ /* 0x000fe200078ec0ff */
[----:B------:R-:W-:Y:S01]  /*4430*/  FMUL.FTZ R49, R52, R123 ;  /* 0x0000007b34317220 */ /* 0x000fe20000410000 */
[----:B------:R-:W-:Y:S01]  /*4440*/  LOP3.LUT R131, R131, 0xffff0000, RZ, 0xc0, !PT ;  /* 0xffff000083837812 */ /* 0x000fe200078ec0ff */
[C---:B------:R-:W-:Y:S01]  /*4450*/  IMAD.U32 R29, R126.reuse, 0x10000, RZ ;  /* 0x000100007e1d7824 */ /* 0x040fe200078e00ff */
[----:B------:R-:W-:Y:S01]  /*4460*/  LOP3.LUT R31, R126, 0xffff0000, RZ, 0xc0, !PT ;  /* 0xffff00007e1f7812 */ /* 0x000fe200078ec0ff */
[----:B------:R-:W-:Y:S01]  /*4470*/  FFMA.FTZ R55, R33, R130, R132 ;  /* 0x0000008221377223 */ /* 0x000fe20000010084 */
[-C--:B------:R-:W-:Y:S01]  /*4480*/  FMUL.FTZ R33, R52, R35.reuse ;  /* 0x0000002334217220 */ /* 0x080fe20000410000 */
[----:B------:R-:W-:Y:S01]  /*4490*/  FFMA.FTZ R49, R48, R35, R49 ;  /* 0x0000002330317223 */ /* 0x000fe20000010031 */
[----:B------:R-:W-:Y:S01]  /*44a0*/  LOP3.LUT R50, R50, 0xffff0000, RZ, 0xc0, !PT ;  /* 0xffff000032327812 */ /* 0x000fe200078ec0ff */
[CC--:B------:R-:W-:Y:S01]  /*44b0*/  FMUL.FTZ R35, R51.reuse, R30.reuse ;  /* 0x0000001e33237220 */ /* 0x0c0fe20000410000 */
[C---:B------:R-:W-:Y:S01]  /*44c0*/  FMUL.FTZ R53, R54.reuse, R131 ;  /* 0x0000008336357220 */ /* 0x040fe20000410000 */
[----:B------:R-:W-:Y:S01]  /*44d0*/  FMUL.FTZ R51, R51, R29 ;  /* 0x0000001d33337220 */ /* 0x000fe20000410000 */
[----:B------:R-:W-:Y:S01]  /*44e0*/  FMUL.FTZ R54, R54, R31 ;  /* 0x0000001f36367220 */ /* 0x000fe20000410000 */
[----:B------:R-:W-:Y:S01]  /*44f0*/  FFMA.FTZ R35, R28, R29, -R35 ;  /* 0x0000001d1c237223 */ /* 0x000fe20000010823 */
[----:B------:R-:W-:Y:S01]  /*4500*/  FFMA.FTZ R33, R48, R123, -R33 ;  /* 0x0000007b30217223 */ /* 0x000fe20000010821 */
[----:B------:R-:W-:Y:S01]  /*4510*/  FFMA.FTZ R51, R28, R30, R51 ;  /* 0x0000001e1c337223 */ /* 0x000fe20000010033 */
[C---:B------:R-:W-:Y:S01]  /*4520*/  FFMA.FTZ R54, R50.reuse, R131, R54 ;  /* 0x0000008332367223 */ /* 0x040fe20000010036 */
[----:B------:R-:W-:Y:S01]  /*4530*/  FFMA.FTZ R28, R50, R31, -R53 ;  /* 0x0000001f321c7223 */ /* 0x000fe20000010835 */
        /* <DEDUP_REMOVED lines=10> */
.L_x_9731:
[----:B------:R-:W-:Y:S05]  /*45e0*/  BSYNC B2 ;  /* 0x0000000000027941 */ /* 0x000fea0003800000 */
.L_x_9730:
[----:B------:R-:W-:Y:S02]  /*45f0*/  ISETP.GE.AND P5, PT, R113, R109, PT ;  /* 0x0000006d7100720c */ /* 0x000fe40003fa6270 */
[----:B------:R-:W-:-:S11]  /*4600*/  P2R R29, PR, RZ, 0x1 ;  /* 0x00000001ff1d7803 */ /* 0x000fd60000000000 */
[--C-:B------:R-:W-:Y:S02]  /*4610*/  @!P5 SHF.R.S32.HI R28, RZ, 0x1f, R113.reuse ;  /* 0x0000001fff1cd819 */ /* 0x100fe40000011471 */
[----:B------:R-:W-:-:S04]  /*4620*/  @!P5 IADD3 R106, P0, P6, R4, R106, R113 ;  /* 0x0000006a046ad210 */ /* 0x000fc80007e1e071 */
[----:B------:R-:W-:Y:S02]  /*4630*/  @!P5 IADD3.X R114, R3, R114, R28, P0, P6 ;  /* 0x000000720372d210 */ /* 0x000fe400007ec41c */
[CC--:B------:R-:W-:Y:S02]  /*4640*/  LEA R28, P6, R110.reuse, R100.reuse, 0x1 ;  /* 0x000000646e1c7211 */ /* 0x0c0fe400078c08ff */
[----:B------:R-:W-:Y:S02]  /*4650*/  ISETP.NE.AND P0, PT, R29, RZ, PT ;  /* 0x000000ff1d00720c */ /* 0x000fe40003f05270 */
[----:B------:R-:W-:Y:S02]  /*4660*/  LEA.HI.X R29, R110, R101, R112, 0x1, P6 ;  /* 0x000000656e1d7211 */ /* 0x000fe400030f0c70 */
[----:B------:R-:W-:-:S03]  /*4670*/  @!P5 LEA R30, P6, R106, R100, 0x1 ;  /* 0x000000646a1ed211 */ /* 0x000fc600078c08ff */
[----:B-1----:R1:W-:Y:S01]  /*4680*/  STG.E.128 desc[UR40][R28.64], R48 ;  /* 0x000000301c007986 */ /* 0x0023e2000c101d28 */
[----:B------:R-:W-:-:S05]  /*4690*/  @!P5 LEA.HI.X R31, R106, R101, R114, 0x1, P6 ;  /* 0x000000656a1fd211 */ /* 0x000fca00030f0c72 */
[----:B--2---:R1:W-:Y:S04]  /*46a0*/  @!P5 STG.E.128 desc[UR40][R30.64], R52 ;  /* 0x000000341e00d986 */ /* 0x0043e8000c101d28 */
.L_x_9729:
[----:B------:R-:W-:Y:S05]  /*46b0*/  BSYNC B1 ;  /* 0x0000000000017941 */ /* 0x000fea0003800000 */
.L_x_9728:
[C---:B------:R-:W-:Y:S01]  /*46c0*/  ISETP.GE.OR P5, PT, R222.reuse, R99, P1 ;  /* 0x00000063de00720c */ /* 0x040fe20000fa6670 */
[-C--:B-12---:R-:W-:Y:S02]  /*46d0*/  IMAD R28, R75, R104.reuse, RZ ;  /* 0x000000684b1c7224 */ /* 0x086fe400078e02ff */
[----:B------:R-:W-:-:S04]  /*46e0*/  IMAD.WIDE.U32 R102, R222, R104, R102 ;  /* 0x00000068de667225 */ /* 0x000fc800078e0066 */
[----:B------:R-:W-:-:S06]  /*46f0*/  IMAD R105, R222, R105, R28 ;  /* 0x00000069de697224 */ /* 0x000fcc00078e021c */
[----:B------:R-:W-:Y:S05]  /*4700*/  @P5 BRA `(.L_x_9718) ;  /* 0x0000000800585947 */ /* 0x000fea0003800000 */
[----:B------:R-:W-:Y:S01]  /*4710*/  IMAD.IADD R50, R103, 0x1, R105 ;  /* 0x0000000167327824 */ /* 0x000fe200078e0269 */
[----:B------:R-:W-:Y:S01]  /*4720*/  IADD3 R28, P5, P6, R4, R102, R90 ;  /* 0x00000066041c7210 */ /* 0x000fe20007ebe05a */
[----:B------:R-:W-:Y:S01]  /*4730*/  BSSY B1, `(.L_x_9732) ;  /* 0x0000070000017945 */ /* 0x000fe20003800000 */
[----:B------:R-:W-:Y:S02]  /*4740*/  SEL R111, R78, R111, !P0 ;  /* 0x0000006f4e6f7207 */ /* 0x000fe40004000000 */
[----:B------:R-:W-:Y:S02]  /*4750*/  IADD3.X R29, R3, R50, R91, P5, P6 ;  /* 0x00000032031d7210 */ /* 0x000fe40002fec45b */
[C---:B------:R-:W-:Y:S02]  /*4760*/  LEA R48, P5, R28.reuse, R100, 0x1 ;  /* 0x000000641c307211 */ /* 0x040fe400078a08ff */
[----:B------:R-:W-:Y:S02]  /*4770*/  SHF.R.U32.HI R30, RZ, 0x3, R210 ;  /* 0x00000003ff1e7819 */ /* 0x000fe400000116d2 */
[----:B------:R-:W-:-:S02]  /*4780*/  LEA.HI.X R49, R28, R101, R29, 0x1, P5 ;  /* 0x000000651c317211 */ /* 0x000fc400028f0c1d */
[----:B------:R-:W-:-:S04]  /*4790*/  SHF.R.S32.HI R28, RZ, 0x1f, R111 ;  /* 0x0000001fff1c7819 */ /* 0x000fc8000001146f */
[----:B------:R-:W-:-:S04]  /*47a0*/  LEA.HI R111, R28, R111, RZ, 0x4 ;  /* 0x0000006f1c6f7211 */ /* 0x000fc800078f20ff */
[----:B------:R-:W-:-:S05]  /*47b0*/  LEA.HI.SX32 R51, R111, R88, 0x1c ;  /* 0x000000586f337211 */ /* 0x000fca00078fe2ff */
[----:B------:R-:W-:-:S05]  /*47c0*/  IMAD.SHL.U32 R51, R51, 0x8, RZ ;  /* 0x0000000833337824 */ /* 0x000fca00078e00ff */
[----:B------:R-:W-:-:S04]  /*47d0*/  LOP3.LUT R28, R210, 0x38, R51, 0xf8, !PT ;  /* 0x00000038d21c7812 */ /* 0x000fc800078ef833 */
[----:B------:R-:W-:-:S05]  /*47e0*/  LOP3.LUT R29, R28, R30, RZ, 0x3c, !PT ;  /* 0x0000001e1c1d7212 */ /* 0x000fca00078e3cff */
[----:B------:R-:W-:Y:S02]  /*47f0*/  IMAD.IADD R31, R212, 0x1, R29 ;  /* 0x00000001d41f7824 */ /* 0x000fe400078e021d */
[C---:B------:R-:W-:Y:S02]  /*4800*/  IMAD R29, R2.reuse, 0x1800, R93 ;  /* 0x00001800021d7824 */ /* 0x040fe400078e025d */
[----:B------:R-:W-:Y:S02]  /*4810*/  IMAD R31, R2, 0x1800, R31 ;  /* 0x00001800021f7824 */ /* 0x000fe400078e021f */
[--C-:B------:R-:W-:Y:S02]  /*4820*/  IMAD R29, R29, 0x2, R18.reuse ;  /* 0x000000021d1d7824 */ /* 0x100fe400078e0212 */
[----:B------:R-:W-:-:S04]  /*4830*/  IMAD R32, R31, 0x2, R18 ;  /* 0x000000021f207824 */ /* 0x000fc800078e0212 */
[----:B------:R-:W1:Y:S04]  /*4840*/  LDS.128 R28, [R29+0x1c400] ;  /* 0x01c400001d1c7984 */ /* 0x000e680000000c00 */
[----:B------:R-:W2:Y:S01]  /*4850*/  LDS.128 R32, [R32+0x1c400] ;  /* 0x01c4000020207984 */ /* 0x000ea20000000c00 */
[----:B------:R-:W-:Y:S05]  /*4860*/  @P4 BRA `(.L_x_9733) ;  /* 0x0000000400704947 */ /* 0x000fea0003800000 */
[----:B------:R-:W-:Y:S02]  /*4870*/  SHF.R.U32.HI R53, RZ, 0x10, R45 ;  /* 0x00000010ff357819 */ /* 0x000fe4000001162d */
[----:B------:R-:W-:Y:S02]  /*4880*/  SHF.R.U32.HI R55, RZ, 0x10, R41 ;  /* 0x00000010ff377819 */ /* 0x000fe40000011629 */
[----:B------:R-:W-:Y:S02]  /*4890*/  PRMT R122, R122, 0x5410, R53 ;  /* 0x000054107a7a7816 */ /* 0x000fe40000000035 */
[----:B------:R-:W-:Y:S02]  /*48a0*/  SHF.R.U32.HI R105, RZ, 0x10, R43 ;  /* 0x00000010ff697819 */ /* 0x000fe4000001162b */
[----:B------:R-:W-:Y:S01]  /*48b0*/  SHF.R.U64 R54, R44, 0x10, R45 ;  /* 0x000000102c367819 */ /* 0x000fe2000000122d */
[----:B--2---:R-:W-:Y:S01]  /*48c0*/  IMAD.U32 R44, R33, 0x10000, RZ ;  /* 0x00010000212c7824 */ /* 0x004fe200078e00ff */
[----:B------:R-:W-:Y:S01]  /*48d0*/  PRMT R118, R118, 0x5410, R55 ;  /* 0x0000541076767816 */ /* 0x000fe20000000037 */
[----:B------:R-:W-:Y:S01]  /*48e0*/  IMAD.U32 R55, R122, 0x10000, RZ ;  /* 0x000100007a377824 */ /* 0x000fe200078e00ff */
[----:B------:R-:W-:-:S02]  /*48f0*/  SHF.R.U32.HI R107, RZ, 0x10, R47 ;  /* 0x00000010ff6b7819 */ /* 0x000fc4000001162f */
[----:B------:R-:W-:Y:S01]  /*4900*/  SHF.R.U64 R106, R40, 0x10, R41 ;  /* 0x00000010286a7819 */ /* 0x000fe20000001229 */
[----:B-1----:R-:W-:Y:S01]  /*4910*/  IMAD.U32 R40, R29, 0x10000, RZ ;  /* 0x000100001d287824 */ /* 0x002fe200078e00ff */
[----:B------:R-:W-:Y:S01]  /*4920*/  SHF.R.U64 R52, R46, 0x10, R47 ;  /* 0x000000102e347819 */ /* 0x000fe2000000122f */
[----:B------:R-:W-:Y:S01]  /*4930*/  IMAD.U32 R53, R118, 0x10000, RZ ;  /* 0x0001000076357824 */ /* 0x000fe200078e00ff */
[----:B------:R-:W-:Y:S01]  /*4940*/  PRMT R116, R116, 0x5410, R105 ;  /* 0x0000541074747816 */ /* 0x000fe20000000069 */
[----:B------:R-:W-:Y:S01]  /*4950*/  FMUL.FTZ R105, R44, R55 ;  /* 0x000000372c697220 */ /* 0x000fe20000410000 */
[----:B------:R-:W-:Y:S01]  /*4960*/  PRMT R120, R120, 0x5410, R107 ;  /* 0x0000541078787816 */ /* 0x000fe2000000006b */
[-C--:B------:R-:W-:Y:S01]  /*4970*/  FMUL.FTZ R107, R44, R53.reuse ;  /* 0x000000352c6b7220 */ /* 0x080fe20000410000 */
[----:B------:R-:W-:Y:S01]  /*4980*/  PRMT R119, R119, 0x5410, R52 ;  /* 0x0000541077777816 */ /* 0x000fe20000000034 */
[----:B------:R-:W-:Y:S01]  /*4990*/  FFMA.FTZ R52, R40, R53, -R105 ;  /* 0x0000003528347223 */ /* 0x000fe20000010869 */
[----:B------:R-:W-:Y:S01]  /*49a0*/  LOP3.LUT R45, R33, 0xffff0000, RZ, 0xc0, !PT ;  /* 0xffff0000212d7812 */ /* 0x000fe200078ec0ff */
[----:B------:R-:W-:Y:S01]  /*49b0*/  IMAD.U32 R46, R35, 0x10000, RZ ;  /* 0x00010000232e7824 */ /* 0x000fe200078e00ff */
[----:B------:R-:W-:Y:S01]  /*49c0*/  LOP3.LUT R122, R122, 0xffff0000, RZ, 0xc0, !PT ;  /* 0xffff00007a7a7812 */ /* 0x000fe200078ec0ff */
[----:B------:R-:W-:Y:S01]  /*49d0*/  IMAD.U32 R105, R120, 0x10000, RZ ;  /* 0x0001000078697824 */ /* 0x000fe200078e00ff */
[----:B------:R-:W-:Y:S01]  /*49e0*/  LOP3.LUT R118, R118, 0xffff0000, RZ, 0xc0, !PT ;  /* 0xffff000076767812 */ /* 0x000fe200078ec0ff */
[----:B------:R-:W-:Y:S01]  /*49f0*/  IMAD.U32 R53, R116, 0x10000, RZ ;  /* 0x0001000074357824 */ /* 0x000fe200078e00ff */
[----:B------:R-:W-:Y:S01]  /*4a00*/  SHF.R.U64 R104, R42, 0x10, R43 ;  /* 0x000000102a687819 */ /* 0x000fe2000000122b */
[----:B------:R-:W-:Y:S01]  /*4a10*/  FFMA.FTZ R107, R40, R55, R107 ;  /* 0x00000037286b7223 */ /* 0x000fe2000001006b */
[----:B------:R-:W-:Y:S01]  /*4a20*/  LOP3.LUT R41, R29, 0xffff0000, RZ, 0xc0, !PT ;  /* 0xffff00001d297812 */ /* 0x000fe200078ec0ff */
[C---:B------:R-:W-:Y:S01]  /*4a30*/  IMAD.U32 R42, R32.reuse, 0x10000, RZ ;  /* 0x00010000202a7824 */ /* 0x040fe200078e00ff */
[----:B------:R-:W-:Y:S01]  /*4a40*/  LOP3.LUT R43, R32, 0xffff0000, RZ, 0xc0, !PT ;  /* 0xffff0000202b7812 */ /* 0x000fe200078ec0ff */
[C---:B------:R-:W-:Y:S01]  /*4a50*/  FMUL.FTZ R55, R46.reuse, R105 ;  /* 0x000000692e377220 */ /* 0x040fe20000410000 */
[----:B------:R-:W-:Y:S01]  /*4a60*/  IMAD.U32 R32, R31, 0x10000, RZ ;  /* 0x000100001f207824 */ /* 0x000fe200078e00ff */
[----:B------:R-:W-:Y:S01]  /*4a70*/  LOP3.LUT R47, R35, 0xffff0000, RZ, 0xc0, !PT ;  /* 0xffff0000232f7812 */ /* 0x000fe200078ec0ff */
[----:B------:R-:W-:Y:S01]  /*4a80*/  FMUL.FTZ R44, R45, R122 ;  /* 0x0000007a2d2c7220 */ /* 0x000fe20000410000 */
[----:B------:R-:W-:Y:S01]  /*4a90*/  PRMT R117, R117, 0x5410, R106 ;  /* 0x0000541075757816 */ /* 0x000fe2000000006a */
[-C--:B------:R-:W-:Y:S01]  /*4aa0*/  FMUL.FTZ R46, R46, R53.reuse ;  /* 0x000000352e2e7220 */ /* 0x080fe20000410000 */
[----:B------:R-:W-:Y:S01]  /*4ab0*/  LOP3.LUT R120, R120, 0xffff0000, RZ, 0xc0, !PT ;  /* 0xffff000078787812 */ /* 0x000fe200078ec0ff */
[-C--:B------:R-:W-:Y:S01]  /*4ac0*/  FMUL.FTZ R40, R45, R118.reuse ;  /* 0x000000762d287220 */ /* 0x080fe20000410000 */
        /* <DEDUP_REMOVED lines=14> */
[----:B------:R-:W-:Y:S01]  /*4bb0*/  PRMT R115, R115, 0x5410, R104 ;  /* 0x0000541073737816 */ /* 0x000fe20000000068 */
[-C--:B------:R-:W-:Y:S01]  /*4bc0*/  FMUL.FTZ R44, R42, R40.reuse ;  /* 0x000000282a2c7220 */ /* 0x080fe20000410000 */
[----:B------:R-:W-:Y:S01]  /*4bd0*/  LOP3.LUT R121, R121, 0xffff0000, RZ, 0xc0, !PT ;  /* 0xffff000079797812 */ /* 0x000fe200078ec0ff */
[----:B------:R-:W-:Y:S01]  /*4be0*/  FFMA.FTZ R41, R29, R40, R41 ;  /* 0x000000281d297223 */ /* 0x000fe20000010029 */
[----:B------:R-:W-:-:S02]  /*4bf0*/  IMAD.U32 R35, R34, 0x10000, RZ ;  /* 0x0001000022237824 */ /* 0x000fc400078e00ff */
[----:B------:R-:W-:Y:S01]  /*4c00*/  FFMA.FTZ R44, R29, R32, -R44 ;  /* 0x000000201d2c7223 */ /* 0x000fe2000001082c */
        /* <DEDUP_REMOVED lines=10> */
[----:B------:R-:W-:Y:S01]  /*4cb0*/  FMUL.FTZ R42, R35, R40 ;  /* 0x00000028232a7220 */ /* 0x000fe20000410000 */
[----:B------:R-:W-:Y:S01]  /*4cc0*/  LOP3.LUT R30, R30, 0xffff0000, RZ, 0xc0, !PT ;  /* 0xffff00001e1e7812 */ /* 0x000fe200078ec0ff */
[----:B------:R-:W-:Y:S01]  /*4cd0*/  FMUL.FTZ R29, R34, R119 ;  /* 0x00000077221d7220 */ /* 0x000fe20000410000 */
[-C--:B------:R-:W-:Y:S01]  /*4ce0*/  FMUL.FTZ R43, R43, R117.reuse ;  /* 0x000000752b2b7220 */ /* 0x080fe20000410000 */
[----:B------:R-:W-:Y:S01]  /*4cf0*/  FFMA.FTZ R33, R28, R117, -R33 ;  /* 0x000000751c217223 */ /* 0x000fe20000010821 */
[-C--:B------:R-:W-:Y:S01]  /*4d00*/  FMUL.FTZ R35, R35, R32.reuse ;  /* 0x0000002023237220 */ /* 0x080fe20000410000 */
        /* <DEDUP_REMOVED lines=11> */
[----:B------:R-:W-:Y:S02]  /*4dc0*/  F2FP.BF16.F32.PACK_AB R32, R28, R41 ;  /* 0x000000291c20723e */ /* 0x000fe400000010ff */
[----:B------:R-:W-:Y:S01]  /*4dd0*/  F2FP.BF16.F32.PACK_AB R30, R29, R42 ;  /* 0x0000002a1d1e723e */ /* 0x000fe200000010ff */
[----:B------:R-:W-:Y:S01]  /*4de0*/  IMAD.MOV.U32 R28, RZ, RZ, R44 ;  /* 0x000000ffff1c7224 */ /* 0x000fe200078e002c */
[----:B------:R-:W-:Y:S01]  /*4df0*/  F2FP.BF16.F32.PACK_AB R34, R34, R35 ;  /* 0x000000232222723e */ /* 0x000fe200000010ff */
[----:B------:R-:W-:Y:S01]  /*4e00*/  IMAD.MOV.U32 R29, RZ, RZ, R45 ;  /* 0x000000ffff1d7224 */ /* 0x000fe200078e002d */
[----:B------:R-:W-:Y:S01]  /*4e10*/  F2FP.BF16.F32.PACK_AB R31, R116, R55 ;  /* 0x00000037741f723e */ /* 0x000fe200000010ff */
[----:B------:R-:W-:-:S07]  /*4e20*/  IMAD.MOV.U32 R35, RZ, RZ, R46 ;  /* 0x000000ffff237224 */ /* 0x000fce00078e002e */
.L_x_9733:
[----:B------:R-:W-:Y:S05]  /*4e30*/  BSYNC B1 ;  /* 0x0000000000017941 */ /* 0x000fea0003800000 */
.L_x_9732:
[----:B-1----:R4:W-:Y:S01]  /*4e40*/  STG.E.128 desc[UR40][R48.64], R28 ;  /* 0x0000001c30007986 */ /* 0x0029e2000c101d28 */
[----:B------:R-:W-:-:S13]  /*4e50*/  ISETP.GE.AND P4, PT, R51, R109, PT ;  /* 0x0000006d3300720c */ /* 0x000fda0003f86270 */
[----:B------:R-:W-:Y:S05]  /*4e60*/  @P4 BRA `(.L_x_9718) ;  /* 0x0000000000804947 */ /* 0x000fea0003800000 */
[--C-:B----4-:R-:W-:Y:S02]  /*4e70*/  SHF.R.S32.HI R28, RZ, 0x1f, R51.reuse ;  /* 0x0000001fff1c7819 */ /* 0x110fe40000011433 */
[----:B------:R-:W-:-:S04]  /*4e80*/  IADD3 R51, P4, P5, R4, R102, R51 ;  /* 0x0000006604337210 */ /* 0x000fc80007d9e033 */
[----:B------:R-:W-:Y:S02]  /*4e90*/  IADD3.X R50, R3, R50, R28, P4, P5 ;  /* 0x0000003203327210 */ /* 0x000fe400027ea41c */
[----:B------:R-:W-:-:S04]  /*4ea0*/  LEA R100, P4, R51, R100, 0x1 ;  /* 0x0000006433647211 */ /* 0x000fc800078808ff */
[----:B------:R-:W-:-:S05]  /*4eb0*/  LEA.HI.X R101, R51, R101, R50, 0x1, P4 ;  /* 0x0000006533657211 */ /* 0x000fca00020f0c32 */
[----:B--2---:R1:W-:Y:S01]  /*4ec0*/  STG.E.128 desc[UR40][R100.64], R32 ;  /* 0x0000002064007986 */ /* 0x0043e2000c101d28 */
[----:B------:R-:W-:Y:S05]  /*4ed0*/  BRA `(.L_x_9718) ;  /* 0x0000000000647947 */ /* 0x000fea0003800000 */
.L_x_9701:
[----:B------:R-:W-:-:S13]  /*4ee0*/  ISETP.NE.AND P3, PT, R203, 0x3, PT ;  /* 0x00000003cb00780c */ /* 0x000fda0003f65270 */
[----:B------:R-:W-:Y:S05]  /*4ef0*/  @!P3 BRA `(.L_x_9734) ;  /* 0x000000000004b947 */ /* 0x000fea0003800000 */
[----:B------:R-:W-:Y:S01]  /*4f00*/  BPT.TRAP 0x1 ;  /* 0x000000040000795c */ /* 0x000fe20000300000 */
.L_x_9734:
[----:B------:R-:W-:Y:S01]  /*4f10*/  IMAD R97, R2, 0x8, R18 ;  /* 0x0000000802617824 */ /* 0x000fe200078e0212 */
[----:B------:R-:W-:Y:S01]  /*4f20*/  SHF.L.U32 R108, R201, 0x1f, RZ ;  /* 0x0000001fc96c7819 */ /* 0x000fe200000006ff */
[----:B------:R-:W-:Y:S01]  /*4f30*/  IMAD R99, R26, -0x60, R60 ;  /* 0xffffffa01a637824 */ /* 0x000fe200078e023c */
[----:B------:R-:W-:Y:S02]  /*4f40*/  BSSY B1, `(.L_x_9735) ;  /* 0x0000004000017945 */ /* 0x000fe40003800000 */
[----:B------:R-:W0:Y:S02]  /*4f50*/  SYNCS.PHASECHK.TRANS64.TRYWAIT P4, [R97+URZ+0x22890], R108 ;  /* 0x0228906c610075a7 */ /* 0x000e24000808017f */
[----:B------:R-:W-:Y:S01]  /*4f60*/  VIMNMX R99, R99, 0x60, PT ;  /* 0x0000006063637848 */ /* 0x000fe20003fe0100 */
[----:B0-----:R-:W-:Y:S06]  /*4f70*/  @!P4 BRA `(.L_x_9736) ;  /* 0x0000011800ccc947 */ /* 0x001fec0003800000 */
.L_x_9987:
[----:B------:R-:W-:Y:S05]  /*4f80*/  BSYNC B1 ;  /* 0x0000000000017941 */ /* 0x000fea0003800000 */
.L_x_9735:
[-C--:B------:R-:W-:Y:S01]  /*4f90*/  ISETP.GE.AND P5, PT, R19, R99.reuse, PT ;  /* 0x000000631300720c */ /* 0x080fe20003fa6270 */
[----:B------:R-:W-:Y:S01]  /*4fa0*/  BSSY B1, `(.L_x_9737) ;  /* 0x0000007000017945 */ /* 0x000fe20003800000 */
[----:B------:R-:W-:-:S11]  /*4fb0*/  ISETP.GE.AND P4, PT, R222, R99, PT ;  /* 0x00000063de00720c */ /* 0x000fd60003f86270 */
[----:B------:R-:W-:Y:S05]  /*4fc0*/  @P5 BRA `(.L_x_9738) ;  /* 0x0000000000105947 */ /* 0x000fea0003800000 */
[----:B------:R-:W1:Y:S04]  /*4fd0*/  @!P1 LDS.128 R28, [R106] ;  /* 0x000000006a1c9984 */ /* 0x000e680000000c00 */
[----:B------:R-:W2:Y:S04]  /*4fe0*/  @!P2 LDS.128 R32, [R104] ;  /* 0x000000006820a984 */ /* 0x000ea80000000c00 */
[----:B-1----:R1:W-:Y:S04]  /*4ff0*/  @!P1 STG.E.128 desc[UR40][R42.64], R28 ;  /* 0x0000001c2a009986 */ /* 0x0023e8000c101d28 */
[----:B--2---:R1:W-:Y:S02]  /*5000*/  @!P2 STG.E.128 desc[UR40][R42.64+0x40], R32 ;  /* 0x000040202a00a986 */ /* 0x0043e4000c101d28 */
.L_x_9738:
[----:B------:R-:W-:Y:S05]  /*5010*/  BSYNC B1 ;  /* 0x0000000000017941 */ /* 0x000fea0003800000 */
.L_x_9737:
[----:B------:R-:W-:Y:S05]  /*5020*/  @P4 BRA `(.L_x_9718) ;  /* 0x0000000000104947 */ /* 0x000fea0003800000 */
[----:B-1----:R-:W1:Y:S04]  /*5030*/  @!P1 LDS.128 R28, [R106+0x2000] ;  /* 0x002000006a1c9984 */ /* 0x002e680000000c00 */
[----:B------:R-:W2:Y:S04]  /*5040*/  @!P2 LDS.128 R32, [R104+0x2000] ;  /* 0x002000006820a984 */ /* 0x000ea80000000c00 */
[----:B-1----:R3:W-:Y:S04]  /*5050*/  @!P1 STG.E.128 desc[UR40][R40.64], R28 ;  /* 0x0000001c28009986 */ /* 0x0027e8000c101d28 */
[----:B--2---:R3:W-:Y:S02]  /*5060*/  @!P2 STG.E.128 desc[UR40][R40.64+0x40], R32 ;  /* 0x000040202800a986 */ /* 0x0047e4000c101d28 */
.L_x_9718:
[----:B------:R-:W-:Y:S05]  /*5070*/  BSYNC B0 ;  /* 0x0000000000007941 */ /* 0x000fea0003800000 */
.L_x_9700:
[----:B-1234-:R-:W1:Y:S01]  /*5080*/  S2R R28, SR_TID.X ;  /* 0x00000000001c7919 */ /* 0x01ee620000002100 */
        /* <DEDUP_REMOVED lines=16> */
.L_x_9740:
[----:B------:R-:W-:Y:S05]  /*5190*/  BSYNC B0 ;  /* 0x0000000000007941 */ /* 0x000fea0003800000 */
.L_x_9739:
[----:B------:R-:W2:Y:S01]  /*51a0*/  SYNCS.PHASECHK.TRANS64.TRYWAIT P3, [R97+URZ+0x228b0], R108 ;  /* 0x0228b06c610075a7 */ /* 0x000ea2000806017f */
[----:B------:R-:W-:Y:S01]  /*51b0*/  ULDC UR43, c[0x0][0x320] ;  /* 0x0000c800002b7ab9 */ /* 0x000fe20000000800 */
[----:B------:R-:W-:Y:S01]  /*51c0*/  ULDC.64 UR38, c[0x0][0x328] ;  /* 0x0000ca0000267ab9 */ /* 0x000fe20000000a00 */
[----:B------:R-:W-:Y:S01]  /*51d0*/  ULDC.64 UR36, c[0x0][0x318] ;  /* 0x0000c60000247ab9 */ /* 0x000fe20000000a00 */
[----:B------:R-:W-:Y:S01]  /*51e0*/  BSSY B0, `(.L_x_9741) ;  /* 0x0000003000007945 */ /* 0x000fe20003800000 */
[----:B-1----:R-:W-:-:S03]  /*51f0*/  IMAD R28, R2, 0x6000, R79 ;  /* 0x00006000021c7824 */ /* 0x002fc600078e024f */
[----:B--2---:R-:W-:Y:S05]  /*5200*/  @!P3 BRA `(.L_x_9742) ;  /* 0x00000118003cb947 */ /* 0x004fea0003800000 */
.L_x_9988:
[----:B------:R-:W-:Y:S05]  /*5210*/  BSYNC B0 ;  /* 0x0000000000007941 */ /* 0x000fea0003800000 */
.L_x_9741:
[----:B------:R-:W-:Y:S01]  /*5220*/  ISETP.GE.AND P3, PT, R19, R99, PT ;  /* 0x000000631300720c */ /* 0x000fe20003f66270 */
[----:B------:R-:W-:Y:S01]  /*5230*/  IMAD.IADD R29, R77, 0x1, R28 ;  /* 0x000000014d1d7824 */ /* 0x000fe200078e021c */
[----:B------:R-:W-:Y:S01]  /*5240*/  BSSY B0, `(.L_x_9743) ;  /* 0x0000025000007945 */ /* 0x000fe20003800000 */
[----:B------:R-:W-:Y:S02]  /*5250*/  IMAD R40, R28, 0x2, R24 ;  /* 0x000000021c287824 */ /* 0x000fe400078e0218 */
[----:B------:R-:W-:-:S04]  /*5260*/  IMAD.WIDE R32, R26, 0x60, R58 ;  /* 0x000000601a207825 */ /* 0x000fc800078e023a */
[----:B------:R-:W-:-:S04]  /*5270*/  IMAD R41, R29, 0x2, R24 ;  /* 0x000000021d297824 */ /* 0x000fc800078e0218 */
[----:B------:R-:W-:Y:S05]  /*5280*/  @P3 BRA `(.L_x_9744) ;  /* 0x0000000000803947 */ /* 0x000fea0003800000 */
[----:B------:R-:W-:Y:S02]  /*5290*/  IMAD R31, R33, UR38, RZ ;  /* 0x00000026211f7c24 */ /* 0x000fe4000f8e02ff */
[----:B------:R-:W-:Y:S02]  /*52a0*/  IMAD.MOV.U32 R28, RZ, RZ, R6 ;  /* 0x000000ffff1c7224 */ /* 0x000fe400078e0006 */
[----:B------:R-:W-:Y:S02]  /*52b0*/  IMAD.MOV.U32 R29, RZ, RZ, R94 ;  /* 0x000000ffff1d7224 */ /* 0x000fe400078e005e */
[C---:B------:R-:W-:Y:S02]  /*52c0*/  IMAD R31, R32.reuse, UR39, R31 ;  /* 0x00000027201f7c24 */ /* 0x040fe4000f8e021f */
[----:B------:R-:W-:-:S04]  /*52d0*/  IMAD.WIDE.U32 R28, R32, UR38, R28 ;  /* 0x00000026201c7c25 */ /* 0x000fc8000f8e001c */
[----:B------:R-:W-:Y:S01]  /*52e0*/  IMAD.IADD R29, R29, 0x1, R31 ;  /* 0x000000011d1d7824 */ /* 0x000fe200078e021f */
[----:B------:R-:W-:-:S04]  /*52f0*/  LEA R34, P3, R28, UR36, 0x1 ;  /* 0x000000241c227c11 */ /* 0x000fc8000f8608ff */
[----:B------:R-:W-:Y:S02]  /*5300*/  LEA.HI.X R35, R28, UR37, R29, 0x1, P3 ;  /* 0x000000251c237c11 */ /* 0x000fe400098f0c1d */
[----:B------:R-:W-:-:S13]  /*5310*/  ISETP.GE.AND P3, PT, R16, UR43, PT ;  /* 0x0000002b10007c0c */ /* 0x000fda000bf66270 */
[----:B------:R-:W2:Y:S04]  /*5320*/  @!P3 LDS.128 R28, [R40] ;  /* 0x00000000281cb984 */ /* 0x000ea80000000c00 */
[----:B--2---:R-:W-:Y:S01]  /*5330*/  @!P3 STG.E.128 desc[UR40][R34.64], R28 ;  /* 0x0000001c2200b986 */ /* 0x004fe2000c101d28 */
[----:B------:R-:W-:-:S13]  /*5340*/  ISETP.GE.AND P3, PT, R62, UR43, PT ;  /* 0x0000002b3e007c0c */ /* 0x000fda000bf66270 */
[----:B------:R-:W2:Y:S04]  /*5350*/  @!P3 LDS.128 R28, [R41] ;  /* 0x00000000291cb984 */ /* 0x000ea80000000c00 */
[----:B--2---:R-:W-:Y:S01]  /*5360*/  @!P3 STG.E.128 desc[UR40][R34.64+0x40], R28 ;  /* 0x0000401c2200b986 */ /* 0x004fe2000c101d28 */
[----:B------:R-:W-:-:S13]  /*5370*/  ISETP.GE.AND P3, PT, R63, UR43, PT ;  /* 0x0000002b3f007c0c */ /* 0x000fda000bf66270 */
[----:B------:R-:W2:Y:S04]  /*5380*/  @!P3 LDS.128 R28, [R40+0x3000] ;  /* 0x00300000281cb984 */ /* 0x000ea80000000c00 */
        /* <DEDUP_REMOVED lines=10> */
[----:B------:R-:W-:-:S13]  /*5430*/  ISETP.NE.AND P3, PT, R96, RZ, PT ;  /* 0x000000ff6000720c */ /* 0x000fda0003f65270 */
[----:B------:R-:W2:Y:S04]  /*5440*/  @P3 LDS.128 R28, [R40+0x9000] ;  /* 0x00900000281c3984 */ /* 0x000ea80000000c00 */
[----:B--2---:R-:W-:Y:S01]  /*5450*/  @P3 STG.E.128 desc[UR40][R34.64+0x180], R28 ;  /* 0x0001801c22003986 */ /* 0x004fe2000c101d28 */
[----:B------:R-:W-:-:S13]  /*5460*/  ISETP.NE.AND P3, PT, R95, RZ, PT ;  /* 0x000000ff5f00720c */ /* 0x000fda0003f65270 */
[----:B------:R-:W2:Y:S04]  /*5470*/  @P3 LDS.128 R28, [R41+0x9000] ;  /* 0x00900000291c3984 */ /* 0x000ea80000000c00 */
[----:B--2---:R2:W-:Y:S02]  /*5480*/  @P3 STG.E.128 desc[UR40][R34.64+0x1c0], R28 ;  /* 0x0001c01c22003986 */ /* 0x0045e4000c101d28 */
.L_x_9744:
[----:B------:R-:W-:Y:S05]  /*5490*/  BSYNC B0 ;  /* 0x0000000000007941 */ /* 0x000fea0003800000 */
.L_x_9743:
[----:B------:R-:W-:Y:S01]  /*54a0*/  ISETP.GE.AND P3, PT, R222, R99, PT ;  /* 0x00000063de00720c */ /* 0x000fe20003f66270 */
[----:B------:R-:W-:-:S12]  /*54b0*/  BSSY B0, `(.L_x_9745) ;  /* 0x0000024000007945 */ /* 0x000fd80003800000 */
[----:B------:R-:W-:Y:S05]  /*54c0*/  @P3 BRA `(.L_x_9746) ;  /* 0x0000000000883947 */ /* 0x000fea0003800000 */
[----:B--2---:R-:W-:Y:S01]  /*54d0*/  IADD3 R31, P3, R32, 0x40, RZ ;  /* 0x00000040201f7810 */ /* 0x004fe20007f7e0ff */
[----:B------:R-:W-:Y:S02]  /*54e0*/  IMAD.MOV.U32 R28, RZ, RZ, R6 ;  /* 0x000000ffff1c7224 */ /* 0x000fe400078e0006 */
[----:B------:R-:W-:Y:S02]  /*54f0*/  IMAD.MOV.U32 R29, RZ, RZ, R94 ;  /* 0x000000ffff1d7224 */ /* 0x000fe400078e005e */
[----:B------:R-:W-:Y:S02]  /*5500*/  IMAD.X R32, RZ, RZ, R33, P3 ;  /* 0x000000ffff207224 */ /* 0x000fe400018e0621 */
[----:B------:R-:W-:-:S04]  /*5510*/  IMAD.WIDE.U32 R28, R31, UR38, R28 ;  /* 0x000000261f1c7c25 */ /* 0x000fc8000f8e001c */
[----:B------:R-:W-:-:S04]  /*5520*/  IMAD R32, R32, UR38, RZ ;  /* 0x0000002620207c24 */ /* 0x000fc8000f8e02ff */
[----:B------:R-:W-:Y:S01]  /*5530*/  IMAD R31, R31, UR39, R32 ;  /* 0x000000271f1f7c24 */ /* 0x000fe2000f8e0220 */
[----:B------:R-:W-:-:S03]  /*5540*/  LEA R32, P3, R28, UR36, 0x1 ;  /* 0x000000241c207c11 */ /* 0x000fc6000f8608ff */
[----:B------:R-:W-:-:S05]  /*5550*/  IMAD.IADD R29, R29, 0x1, R31 ;  /* 0x000000011d1d7824 */ /* 0x000fca00078e021f */
[----:B------:R-:W-:Y:S02]  /*5560*/  LEA.HI.X R33, R28, UR37, R29, 0x1, P3 ;  /* 0x000000251c217c11 */ /* 0x000fe400098f0c1d */
        /* <DEDUP_REMOVED lines=23> */
[----:B--2---:R3:W-:Y:S02]  /*56e0*/  @P3 STG.E.128 desc[UR40][R32.64+0x1c0], R28 ;  /* 0x0001c01c20003986 */ /* 0x0047e4000c101d28 */
.L_x_9746:
[----:B------:R-:W-:Y:S05]  /*56f0*/  BSYNC B0 ;  /* 0x0000000000007941 */ /* 0x000fea0003800000 */
.L_x_9745:
[----:B------:R-:W-:Y:S01]  /*5700*/  @!PT LDS RZ, [RZ] ;  /* 0x00000000fffff984 */ /* 0x000fe20000000800 */
[----:B------:R-:W-:Y:S01]  /*5710*/  @!PT LDS RZ, [RZ] ;  /* 0x00000000fffff984 */ /* 0x000fe20000000800 */
[----:B------:R-:W-:Y:S01]  /*5720*/  @!PT LDS RZ, [RZ] ;  /* 0x00000000fffff984 */ /* 0x000fe20000000800 */
[----:B------:R-:W-:Y:S01]  /*5730*/  @!PT LDS RZ, [RZ] ;  /* 0x00000000fffff984 */ /* 0x000fe20000000800 */
[----:B------:R4:W-:Y:S06]  /*5740*/  MEMBAR.ALL.CTA ;  /* 0x0000000000007992 */ /* 0x0009ec0000008000 */
[----:B----4-:R-:W4:Y:S02]  /*5750*/  FENCE.VIEW.ASYNC.S ;  /* 0x00000000000073c6 */ /* 0x010f240000000000 */
[----:B----4-:R4:W-:Y:S01]  /*5760*/  BAR.SYNC.DEFER_BLOCKING R76, 0x80 ;  /* 0x0002004c0000751d */ /* 0x0109e20000010000 */
[----:B------:R-:W-:Y:S01]  /*5770*/  ISETP.NE.AND P5, PT, R98, RZ, PT ;  /* 0x000000ff6200720c */ /* 0x000fe20003fa5270 */
[----:B------:R-:W-:-:S02]  /*5780*/  VIADD R2, R2, 0x1 ;  /* 0x0000000102027836 */ /* 0x000fc40000000000 */
[----:B01----:R-:W-:-:S03]  /*5790*/  @!P4 VIADD R97, R97, 0x228c0 ;  /* 0x000228c06161c836 */ /* 0x003fc60000000000 */
[C---:B------:R-:W-:Y:S02]  /*57a0*/  ISETP.NE.AND P3, PT, R2.reuse, 0x2, PT ;  /* 0x000000020200780c */ /* 0x040fe40003f65270 */
[----:B------:R-:W-:Y:S02]  /*57b0*/  @!P4 PRMT R97, RZ, 0x654, R97 ;  /* 0x00000654ff61c816 */ /* 0x000fe40000000061 */
[----:B--23--:R-:W-:Y:S02]  /*57c0*/  SEL R28, RZ, 0x1, P3 ;  /* 0x00000001ff1c7807 */ /* 0x00cfe40001800000 */
[----:B------:R-:W-:Y:S02]  /*57d0*/  SEL R2, R2, RZ, P3 ;  /* 0x000000ff02027207 */ /* 0x000fe40001800000 */
[----:B------:R-:W-:Y:S01]  /*57e0*/  LOP3.LUT R201, R201, R28, RZ, 0x3c, !PT ;  /* 0x0000001cc9c97212 */ /* 0x000fe200078e3cff */
[----:B------:R4:W-:Y:S01]  /*57f0*/  @!P4 SYNCS.ARRIVE.TRANS64.RED.A1T0 RZ, [R97+URZ], RZ ;  /* 0x000000ff61ffc9a7 */ /* 0x0009e2000810043f */
[----:B------:R-:W-:Y:S05]  /*5800*/  @P5 BRA `(.L_x_9747) ;  /* 0xffffffc800c85947 */ /* 0x000fea000383ffff */
[----:B------:R-:W0:Y:S01]  /*5810*/  S2R R29, SR_TID.X ;  /* 0x00000000001d7919 */ /* 0x000e220000002100 */
[----:B------:R-:W-:Y:S02]  /*5820*/  PLOP3.LUT P0, PT, PT, PT, PT, 0x8, 0x0 ;  /* 0x000000000000781c */ /* 0x000fe40003f0e170 */
[----:B0-----:R-:W-:-:S04]  /*5830*/  SHF.R.U32.HI R29, RZ, 0x7, R29 ;  /* 0x00000007ff1d7819 */ /* 0x001fc8000001161d */
[----:B------:R-:W-:-:S13]  /*5840*/  ISETP.NE.AND P5, PT, R29, 0x1, PT ;  /* 0x000000011d00780c */ /* 0x000fda0003fa5270 */
[----:B------:R-:W-:Y:S06]  /*5850*/  @!P5 BAR.ARV 0x9, 0x100 ;  /* 0x024400000000db1d */ /* 0x000fec0000002000 */
.L_x_9695:
[----:B------:R-:W-:Y:S02]  /*5860*/  ISETP.GE.AND P2, PT, R172, 0x1, PT ;  /* 0x00000001ac00780c */ /* 0x000fe40003f46270 */
[----:B------:R-:W-:Y:S02]  /*5870*/  CS2R R4, SRZ ;  /* 0x0000000000047805 */ /* 0x000fe4000001ff00 */
[----:B------:R-:W-:Y:S02]  /*5880*/  PLOP3.LUT P1, PT, PT, PT, PT, 0x80, 0x0 ;  /* 0x000000000000781c */ /* 0x000fe40003f2f070 */
        /* <DEDUP_REMOVED lines=24> */
[----:B----4-:R-:W-:-:S02]  /*5a10*/  CS2R R96, SRZ ;  /* 0x0000000000607805 */ /* 0x010fc4000001ff00 */
        /* <DEDUP_REMOVED lines=41> */
[----:B------:R-:W-:Y:S06]  /*5cb0*/  @P0 BRA `(.L_x_9748) ;  /* 0x00000000000c0947 */ /* 0x000fec0003800000 */
[----:B------:R-:W0:Y:S01]  /*5cc0*/  FENCE.VIEW.ASYNC.G ;  /* 0x00000000000073c6 */ /* 0x000e220000000100 */
[----:B------:R-:W-:Y:S05]  /*5cd0*/  WARPSYNC.ALL ;  /* 0x0000000000007948 */ /* 0x000fea0003800000 */
[----:B0-----:R-:W-:Y:S06]  /*5ce0*/  BAR.ARV 0xc, 0x180 ;  /* 0x0306000000007b1d */ /* 0x001fec0000002000 */
.L_x_9748:
[----:B------:R-:W-:Y:S01]  /*5cf0*/  CS2R R24, SRZ ;  /* 0x0000000000187805 */ /* 0x000fe2000001ff00 */
[----:B------:R-:W-:Y:S06]  /*5d00*/  @!P2 BRA `(.L_x_9749) ;  /* 0x000000680070a947 */ /* 0x000fec0003800000 */
[----:B------:R-:W-:-:S03]  /*5d10*/  UMOV UR4, 0xffffffff ;  /* 0xffffffff00047882 */ /* 0x000fc60000000000 */
[----:B------:R-:W-:Y:S05]  /*5d20*/  BRA.DIV UR4, `(.L_x_9750) ;  /* 0x0000010e04887947 */ /* 0x000fea000b800000 */
[----:B------:R0:W1:Y:S02]  /*5d30*/  SHFL.IDX PT, R14, R234, RZ, 0x1f ;  /* 0x00001fffea0e7589 */ /* 0x00006400000e0000 */
.L_x_9991:
[----:B-1----:R-:W-:Y:S01]  /*5d40*/  LEA.HI R0, R14, R14, RZ, 0x1 ;  /* 0x0000000e0e007211 */ /* 0x002fe200078f08ff */
[----:B------:R-:W-:Y:S01]  /*5d50*/  VIADD R24, R18, 0x18400 ;  /* 0x0001840012187836 */ /* 0x000fe20000000000 */
[----:B------:R-:W-:Y:S02]  /*5d60*/  BSSY B6, `(.L_x_9751) ;  /* 0x0000018000067945 */ /* 0x000fe40003800000 */
[----:B------:R-:W-:Y:S02]  /*5d70*/  LOP3.LUT R3, R0, 0x1e, RZ, 0xc0, !PT ;  /* 0x0000001e00037812 */ /* 0x000fe400078ec0ff */
[----:B------:R-:W-:-:S03]  /*5d80*/  LOP3.LUT P0, RZ, R24, 0x1bf, RZ, 0xc0, !PT ;  /* 0x000001bf18ff7812 */ /* 0x000fc6000780c0ff */
[----:B------:R-:W-:-:S04]  /*5d90*/  IMAD.IADD R3, R14, 0x1, -R3 ;  /* 0x000000010e037824 */ /* 0x000fc800078e0a03 */
[----:B------:R-:W-:-:S05]  /*5da0*/  IMAD R3, R3, 0x2000, R24 ;  /* 0x0000200003037824 */ /* 0x000fca00078e0218 */
[----:B------:R-:W-:-:S04]  /*5db0*/  SHF.R.U32.HI R3, RZ, 0x4, R3 ;  /* 0x00000004ff037819 */ /* 0x000fc80000011603 */
        /* <DEDUP_REMOVED lines=18> */
.L_x_9752:
[----:B------:R-:W-:Y:S05]  /*5ee0*/  BSYNC B6 ;  /* 0x0000000000067941 */ /* 0x000fea0003800000 */
.L_x_9751:
        /* <DEDUP_REMOVED lines=12> */
.L_x_9756:
[----:B--2---:R2:W3:Y:S02]  /*5fb0*/  SYNCS.PHASECHK.TRANS64.TRYWAIT P0, [R18+URZ+0x22800], R3 ;  /* 0x02280003120075a7 */ /* 0x0044e4000800017f */
[----:B---3--:R-:W-:Y:S05]  /*5fc0*/  @!P0 NANOSLEEP.SYNCS 0x989680 ;  /* 0x009896800000895d */ /* 0x008fea0003900000 */
[----:B------:R-:W3:Y:S02]  /*5fd0*/  @!P0 SYNCS.PHASECHK.TRANS64 P0, [R18+URZ+0x22800], R3 ;  /* 0x02280003120085a7 */ /* 0x000ee4000800007f */
[----:B---3--:R-:W-:Y:S05]  /*5fe0*/  @!P0 BRA `(.L_x_9756) ;  /* 0xfffffffc00f08947 */ /* 0x008fea000383ffff */
.L_x_9755:
[----:B------:R-:W-:Y:S05]  /*5ff0*/  BSYNC B0 ;  /* 0x0000000000007941 */ /* 0x000fea0003800000 */
.L_x_9754:
[----:B------:R-:W-:Y:S05]  /*6000*/  BRA `(.L_x_9757) ;  /* 0x00000020007c7947 */ /* 0x000fea0003800000 */
.L_x_9753:
[----:B-----5:R-:W-:Y:S01]  /*6010*/  SHF.R.S32.HI R0, RZ, 0x1f, R38 ;  /* 0x0000001fff007819 */ /* 0x020fe20000011426 */
[----:B------:R-:W-:Y:S01]  /*6020*/  ULDC.64 UR4, c[0x0][0x3f8] ;  /* 0x0000fe0000047ab9 */ /* 0x000fe20000000a00 */
[----:B------:R-:W-:Y:S01]  /*6030*/  ULDC.64 UR6, c[0x0][0x408] ;  /* 0x0001020000067ab9 */ /* 0x000fe20000000a00 */
[----:B------:R-:W-:Y:S01]  /*6040*/  LOP3.LUT P0, RZ, R24, 0x3ff, RZ, 0xc0, !PT ;  /* 0x000003ff18ff7812 */ /* 0x000fe2000780c0ff */
[----:B------:R-:W-:Y:S01]  /*6050*/  IMAD.WIDE.U32 R4, R38, UR4, RZ ;  /* 0x0000000426047c25 */ /* 0x000fe2000f8e00ff */
[----:B------:R-:W-:Y:S03]  /*6060*/  BSSY B6, `(.L_x_9758) ;  /* 0x000001f000067945 */ /* 0x000fe60003800000 */
        /* <DEDUP_REMOVED lines=30> */
.L_x_9759:
[----:B------:R-:W-:Y:S05]  /*6250*/  BSYNC B6 ;  /* 0x0000000000067941 */ /* 0x000fea0003800000 */
.L_x_9758:
        /* <DEDUP_REMOVED lines=11> */
.L_x_9997:
        /* <DEDUP_REMOVED lines=33> */
.L_x_9764:
[----:B------:R-:W-:Y:S05]  /*6520*/  BSYNC B1 ;  /* 0x0000000000017941 */ /* 0x000fea0003800000 */
.L_x_9763:
[----:B------:R-:W2:Y:S01]  /*6530*/  SYNCS.PHASECHK.TRANS64.TRYWAIT P0, [R18+URZ+0x22800], R5 ;  /* 0x02280005120075a7 */ /* 0x000ea2000800017f */
[----:B---3--:R-:W-:Y:S01]  /*6540*/  LOP3.LUT R3, R29, 0x18, R16, 0xf8, !PT ;  /* 0x000000181d037812 */ /* 0x008fe200078ef810 */
[----:B0----5:R-:W-:Y:S01]  /*6550*/  IMAD.MOV.U32 R15, RZ, RZ, R9 ;  /* 0x000000ffff0f7224 */ /* 0x021fe200078e0009 */
[----:B----4-:R-:W-:Y:S01]  /*6560*/  SHF.R.U32.HI R4, RZ, 0x3, R29 ;  /* 0x00000003ff047819 */ /* 0x010fe2000001161d */
[----:B------:R-:W-:Y:S01]  /*6570*/  IMAD.MOV.U32 R14, RZ, RZ, R8 ;  /* 0x000000ffff0e7224 */ /* 0x000fe200078e0008 */
[----:B-1----:R-:W-:Y:S01]  /*6580*/  SHF.R.U64 R27, R8, 0x10, R9 ;  /* 0x00000010081b7819 */ /* 0x002fe20000001209 */
[----:B------:R-:W-:Y:S01]  /*6590*/  IMAD.MOV.U32 R20, RZ, RZ, R13 ;  /* 0x000000ffff147224 */ /* 0x000fe200078e000d */
[----:B------:R-:W-:Y:S01]  /*65a0*/  LOP3.LUT R26, R3, R4, RZ, 0x3c, !PT ;  /* 0x00000004031a7212 */ /* 0x000fe200078e3cff */
[----:B------:R-:W-:Y:S01]  /*65b0*/  IMAD.MOV.U32 R3, RZ, RZ, R6 ;  /* 0x000000ffff037224 */ /* 0x000fe200078e0006 */
[----:B------:R-:W-:Y:S01]  /*65c0*/  SHF.R.U32.HI R24, RZ, 0x10, R9 ;  /* 0x00000010ff187819 */ /* 0x000fe20000011609 */
[----:B------:R-:W-:Y:S01]  /*65d0*/  IMAD.MOV.U32 R9, RZ, RZ, R12 ;  /* 0x000000ffff097224 */ /* 0x000fe200078e000c */
[----:B------:R-:W-:Y:S01]  /*65e0*/  SHF.R.U64 R8, R6, 0x10, R7 ;  /* 0x0000001006087819 */ /* 0x000fe20000001207 */
[----:B--2---:R-:W-:Y:S01]  /*65f0*/  IMAD R0, R89, -0x80, R30 ;  /* 0xffffff8059007824 */ /* 0x004fe200078e021e */
[----:B------:R-:W-:Y:S01]  /*6600*/  SHF.R.U64 R12, R12, 0x10, R13 ;  /* 0x000000100c0c7819 */ /* 0x000fe2000000120d */
[----:B------:R-:W-:Y:S01]  /*6610*/  IMAD.MOV.U32 R4, RZ, RZ, R7 ;  /* 0x000000ffff047224 */ /* 0x000fe200078e0007 */
[----:B------:R-:W-:Y:S01]  /*6620*/  SHF.R.U32.HI R21, RZ, 0x10, R13 ;  /* 0x00000010ff157819 */ /* 0x000fe2000001160d */
[----:B------:R-:W-:Y:S01]  /*6630*/  IMAD.MOV.U32 R6, RZ, RZ, R10 ;  /* 0x000000ffff067224 */ /* 0x000fe200078e000a */
[----:B------:R-:W-:Y:S01]  /*6640*/  SHF.R.U32.HI R25, RZ, 0x10, R7 ;  /* 0x00000010ff197819 */ /* 0x000fe20000011607 */
[--C-:B------:R-:W-:Y:S01]  /*6650*/  IMAD.MOV.U32 R7, RZ, RZ, R11.reuse ;  /* 0x000000ffff077224 */ /* 0x100fe200078e000b */
[--C-:B------:R-:W-:Y:S01]  /*6660*/  SHF.R.U64 R13, R10, 0x10, R11.reuse ;  /* 0x000000100a0d7819 */ /* 0x100fe2000000120b */
[----:B------:R-:W-:Y:S01]  /*6670*/  BSSY B1, `(.L_x_9765) ;  /* 0x000000f000017945 */ /* 0x000fe20003800000 */
[----:B------:R-:W-:Y:S01]  /*6680*/  SHF.R.U32.HI R10, RZ, 0x10, R11 ;  /* 0x00000010ff0a7819 */ /* 0x000fe2000001160b */
[----:B------:R-:W-:Y:S01]  /*6690*/  IMAD R11, R211, 0x200, R26 ;  /* 0x00000200d30b7824 */ /* 0x000fe200078e021a */
[----:B------:R-:W-:-:S02]  /*66a0*/  VIMNMX R36, R0, 0x80, PT ;  /* 0x0000008000247848 */ /* 0x000fc40003fe0100 */
[----:B------:R-:W-:Y:S01]  /*66b0*/  PRMT R31, R3, 0x5410, R8 ;  /* 0x00005410031f7816 */ /* 0x000fe20000000008 */
[----:B------:R-:W-:Y:S01]  /*66c0*/  IMAD R0, R11, 0x2, R18 ;  /* 0x000000020b007824 */ /* 0x000fe200078e0212 */
[----:B------:R-:W-:Y:S02]  /*66d0*/  PRMT R27, R14, 0x5410, R27 ;  /* 0x000054100e1b7816 */ /* 0x000fe4000000001b */
[----:B------:R-:W-:Y:S01]  /*66e0*/  LOP3.LUT P2, RZ, R227, 0x4, RZ, 0xc0, !PT ;  /* 0x00000004e3ff7812 */ /* 0x000fe2000784c0ff */
[C---:B------:R-:W-:Y:S01]  /*66f0*/  VIADD R3, R0.reuse, 0x18400 ;  /* 0x0001840000037836 */ /* 0x040fe20000000000 */
[----:B------:R-:W-:Y:S01]  /*6700*/  ISETP.GE.AND P1, PT, R19, R36, PT ;  /* 0x000000241300720c */ /* 0x000fe20003f26270 */
[----:B------:R-:W-:Y:S01]  /*6710*/  VIADD R8, R0, 0x18440 ;  /* 0x0001844000087836 */ /* 0x000fe20000000000 */
[----:B------:R-:W-:Y:S02]  /*6720*/  PRMT R29, R15, 0x5410, R24 ;  /* 0x000054100f1d7816 */ /* 0x000fe40000000018 */
[----:B------:R-:W-:-:S02]  /*6730*/  PRMT R25, R4, 0x5410, R25 ;  /* 0x0000541004197816 */ /* 0x000fc40000000019 */
[----:B------:R-:W-:Y:S01]  /*6740*/  PRMT R32, R9, 0x5410, R12 ;  /* 0x0000541009207816 */ /* 0x000fe2000000000c */
[----:B------:R-:W-:Y:S06]  /*6750*/  @!P0 BRA `(.L_x_9766) ;  /* 0x0000010400948947 */ /* 0x000fec0003800000 */
.L_x_9998:
[----:B------:R-:W-:Y:S05]  /*6760*/  BSYNC B1 ;  /* 0x0000000000017941 */ /* 0x000fea0003800000 */
.L_x_9765:
[----:B------:R-:W-:Y:S01]  /*6770*/  BSSY B1, `(.L_x_9767) ;  /* 0x0000059000017945 */ /* 0x000fe20003800000 */
[----:B------:R-:W-:Y:S01]  /*6780*/  PRMT R33, R20, 0x5410, R21 ;  /* 0x0000541014217816 */ /* 0x000fe20000000015 */
[----:B------:R-:W-:Y:S01]  /*6790*/  @P2 VIADD R8, R3, 0xffffffc0 ;  /* 0xffffffc003082836 */ /* 0x000fe20000000000 */
[----:B------:R-:W-:Y:S02]  /*67a0*/  PRMT R34, R6, 0x5410, R13 ;  /* 0x0000541006227816 */ /* 0x000fe4000000000d */
[----:B------:R-:W-:Y:S01]  /*67b0*/  PRMT R35, R7, 0x5410, R10 ;  /* 0x0000541007237816 */ /* 0x000fe2000000000a */
[----:B------:R-:W-:Y:S06]  /*67c0*/  @P1 BRA `(.L_x_9768) ;  /* 0x00000004004c1947 */ /* 0x000fec0003800000 */
[----:B------:R-:W1:Y:S01]  /*67d0*/  LDC R3, c[0x0][0x3f4] ;  /* 0x0000fd00ff037b82 */ /* 0x000e620000000800 */
[----:B------:R-:W-:Y:S01]  /*67e0*/  BSSY B2, `(.L_x_9769) ;  /* 0x000002a000027945 */ /* 0x000fe20003800000 */
[-C--:B-1----:R-:W-:Y:S02]  /*67f0*/  ISETP.GE.AND P0, PT, R22, R3.reuse, PT ;  /* 0x000000031600720c */ /* 0x082fe40003f06270 */
[----:B------:R-:W-:-:S11]  /*6800*/  ISETP.GE.AND P1, PT, R202, R3, PT ;  /* 0x00000003ca00720c */ /* 0x000fd60003f26270 */
[----:B------:R-:W-:Y:S05]  /*6810*/  @P0 BRA `(.L_x_9770) ;  /* 0x0000000000980947 */ /* 0x000fea0003800000 */
[----:B0-----:R-:W0:Y:S01]  /*6820*/  LDS.128 R4, [R0+0x18400] ;  /* 0x0184000000047984 */ /* 0x001e220000000c00 */
[C---:B------:R-:W-:Y:S01]  /*6830*/  IMAD.U32 R13, R32.reuse, 0x10000, RZ ;  /* 0x00010000200d7824 */ /* 0x040fe200078e00ff */
[C---:B------:R-:W-:Y:S01]  /*6840*/  LOP3.LUT R14, R27.reuse, 0xffff0000, RZ, 0xc0, !PT ;  /* 0xffff00001b0e7812 */ /* 0x040fe200078ec0ff */
[----:B------:R-:W-:Y:S01]  /*6850*/  IMAD.U32 R12, R27, 0x10000, RZ ;  /* 0x000100001b0c7824 */ /* 0x000fe200078e00ff */
        /* <DEDUP_REMOVED lines=13> */
[-C--:B------:R-:W-:Y:S01]  /*6930*/  FMUL.FTZ R30, R5, R14.reuse ;  /* 0x0000000e051e7220 */ /* 0x080fe20000410000 */
[----:B------:R-:W-:Y:S01]  /*6940*/  LOP3.LUT R7, R7, 0xffff0000, RZ, 0xc0, !PT ;  /* 0xffff000007077812 */ /* 0x000fe200078ec0ff */
[C---:B------:R-:W-:Y:S01]  /*6950*/  IMAD.U32 R5, R33.reuse, 0x10000, RZ ;  /* 0x0001000021057824 */ /* 0x040fe200078e00ff */
[----:B------:R-:W-:Y:S01]  /*6960*/  LOP3.LUT R12, R33, 0xffff0000, RZ, 0xc0, !PT ;  /* 0xffff0000210c7812 */ /* 0x000fe200078ec0ff */
[C---:B------:R-:W-:Y:S01]  /*6970*/  IMAD.U32 R3, R29.reuse, 0x10000, RZ ;  /* 0x000100001d037824 */ /* 0x040fe200078e00ff */
        /* <DEDUP_REMOVED lines=16> */
.L_x_9770:
[----:B------:R-:W-:Y:S05]  /*6a80*/  BSYNC B2 ;  /* 0x0000000000027941 */ /* 0x000fea0003800000 */
.L_x_9769:
[----:B------:R-:W-:Y:S05]  /*6a90*/  @P1 BRA `(.L_x_9768) ;  /* 0x0000000000981947 */ /* 0x000fea0003800000 */
[----:B01----:R-:W0:Y:S01]  /*6aa0*/  LDS.128 R4, [R8] ;  /* 0x0000000008047984 */ /* 0x003e220000000c00 */
        /* <DEDUP_REMOVED lines=37> */
.L_x_9768:
[----:B------:R-:W-:Y:S05]  /*6d00*/  BSYNC B1 ;  /* 0x0000000000017941 */ /* 0x000fea0003800000 */
.L_x_9767:
[----:B------:R-:W-:-:S13]  /*6d10*/  ISETP.GE.AND P0, PT, R222, R36, PT ;  /* 0x00000024de00720c */ /* 0x000fda0003f06270 */
[----:B------:R-:W-:Y:S05]  /*6d20*/  @P0 BRA `(.L_x_9771) ;  /* 0x0000001400100947 */ /* 0x000fea0003800000 */
[----:B------:R-:W3:Y:S01]  /*6d30*/  LDC R3, c[0x0][0x3f4] ;  /* 0x0000fd00ff037b82 */ /* 0x000ee20000000800 */
[----:B------:R-:W-:Y:S01]  /*6d40*/  BSSY B1, `(.L_x_9772) ;  /* 0x000002a000017945 */ /* 0x000fe20003800000 */
[-C--:B---3--:R-:W-:Y:S02]  /*6d50*/  ISETP.GE.AND P0, PT, R22, R3.reuse, PT ;  /* 0x000000031600720c */ /* 0x088fe40003f06270 */
[----:B------:R-:W-:-:S11]  /*6d60*/  ISETP.GE.AND P1, PT, R202, R3, PT ;  /* 0x00000003ca00720c */ /* 0x000fd60003f26270 */
[----:B------:R-:W-:Y:S05]  /*6d70*/  @P0 BRA `(.L_x_9773) ;  /* 0x0000000000980947 */ /* 0x000fea0003800000 */
[----:B012---:R-:W0:Y:S01]  /*6d80*/  LDS.128 R4, [R0+0x1a400] ;  /* 0x01a4000000047984 */ /* 0x007e220000000c00 */
        /* <DEDUP_REMOVED lines=18> */
[----:B------:R-:W-:Y:S01]  /*6eb0*/  FFMA.FTZ R4, R13, R3, -R12 ;  /* 0x000000030d047223 */ /* 0x000fe2000001080c */
[-C--:B------:R-:W-:Y:S01]  /*6ec0*/  FMUL.FTZ R20, R21, R5.reuse ;  /* 0x0000000515147220 */ /* 0x080fe20000410000 */
[----:B------:R-:W-:Y:S01]  /*6ed0*/  FMUL.FTZ R12, R27, R5 ;  /* 0x000000051b0c7220 */ /* 0x000fe20000410000 */
[----:B------:R-:W-:Y:S01]  /*6ee0*/  FFMA.FTZ R3, R15, R3, R14 ;  /* 0x000000030f037223 */ /* 0x000fe2000001000e */
[-C--:B------:R-:W-:Y:S01]  /*6ef0*/  FMUL.FTZ R13, R24, R6.reuse ;  /* 0x00000006180d7220 */ /* 0x080fe20000410000 */
[-C--:B------:R-:W-:Y:S01]  /*6f00*/  FFMA.FTZ R5, R27, R9.reuse, -R20 ;  /* 0x000000091b057223 */ /* 0x080fe20000010814 */
[----:B------:R-:W-:Y:S01]  /*6f10*/  FFMA.FTZ R12, R21, R9, R12 ;  /* 0x00000009150c7223 */ /* 0x000fe2000001000c */
[C---:B------:R-:W-:Y:S01]  /*6f20*/  FMUL.FTZ R9, R26.reuse, R6 ;  /* 0x000000061a097220 */ /* 0x040fe20000410000 */
[-C--:B------:R-:W-:Y:S01]  /*6f30*/  FMUL.FTZ R14, R33, R7.reuse ;  /* 0x00000007210e7220 */ /* 0x080fe20000410000 */
[C---:B------:R-:W-:Y:S01]  /*6f40*/  FMUL.FTZ R20, R29.reuse, R7 ;  /* 0x000000071d147220 */ /* 0x040fe20000410000 */
[-C--:B------:R-:W-:Y:S01]  /*6f50*/  FFMA.FTZ R13, R26, R10.reuse, R13 ;  /* 0x0000000a1a0d7223 */ /* 0x080fe2000001000d */
[----:B------:R-:W-:Y:S01]  /*6f60*/  FFMA.FTZ R6, R24, R10, -R9 ;  /* 0x0000000a18067223 */ /* 0x000fe20000010809 */
[-C--:B------:R-:W-:Y:S01]  /*6f70*/  FFMA.FTZ R7, R29, R11.reuse, -R14 ;  /* 0x0000000b1d077223 */ /* 0x080fe2000001080e */
[----:B------:R-:W-:Y:S01]  /*6f80*/  FFMA.FTZ R20, R33, R11, R20 ;  /* 0x0000000b21147223 */ /* 0x000fe20000010014 */
[----:B------:R-:W-:-:S02]  /*6f90*/  F2FP.BF16.F32.PACK_AB R4, R3, R4 ;  /* 0x000000040304723e */ /* 0x000fc400000010ff */
[----:B------:R-:W-:Y:S02]  /*6fa0*/  F2FP.BF16.F32.PACK_AB R5, R12, R5 ;  /* 0x000000050c05723e */ /* 0x000fe400000010ff */
[----:B------:R-:W-:Y:S02]  /*6fb0*/  F2FP.BF16.F32.PACK_AB R6, R13, R6 ;  /* 0x000000060d06723e */ /* 0x000fe400000010ff */
[----:B------:R-:W-:-:S05]  /*6fc0*/  F2FP.BF16.F32.PACK_AB R7, R20, R7 ;  /* 0x000000071407723e */ /* 0x000fca00000010ff */
[----:B------:R3:W-:Y:S02]  /*6fd0*/  STS.128 [R0+0x1a400], R4 ;  /* 0x01a4000400007388 */ /* 0x0007e40000000c00 */
.L_x_9773:
[----:B------:R-:W-:Y:S05]  /*6fe0*/  BSYNC B1 ;  /* 0x0000000000017941 */ /* 0x000fea0003800000 */
.L_x_9772:
[----:B------:R-:W-:Y:S05]  /*6ff0*/  @P1 BRA `(.L_x_9771) ;  /* 0x00000010005c1947 */ /* 0x000fea0003800000 */
[----:B0123--:R-:W0:Y:S01]  /*7000*/  LDS.128 R4, [R8+0x2000] ;  /* 0x0020000008047984 */ /* 0x00fe220000000c00 */
[C---:B------:R-:W-:Y:S01]  /*7010*/  IMAD.U32 R20, R34.reuse, 0x10000, RZ ;  /* 0x0001000022147824 */ /* 0x040fe200078e00ff */
[----:B------:R-:W-:Y:S01]  /*7020*/  LOP3.LUT R34, R34, 0xffff0000, RZ, 0xc0, !PT ;  /* 0xffff000022227812 */ /* 0x000fe200078ec0ff */
[C---:B------:R-:W-:Y:S01]  /*7030*/  IMAD.U32 R12, R31.reuse, 0x10000, RZ ;  /* 0x000100001f0c7824 */ /* 0x040fe200078e00ff */
[----:B------:R-:W-:Y:S01]  /*7040*/  LOP3.LUT R14, R31, 0xffff0000, RZ, 0xc0, !PT ;  /* 0xffff00001f0e7812 */ /* 0x000fe200078ec0ff */
[----:B------:R-:W-:Y:S02]  /*7050*/  IMAD.U32 R21, R35, 0x10000, RZ ;  /* 0x0001000023157824 */ /* 0x000fe400078e00ff */
        /* <DEDUP_REMOVED lines=13> */
[----:B------:R-:W-:Y:S01]  /*7130*/  LOP3.LUT R7, R7, 0xffff0000, RZ, 0xc0, !PT ;  /* 0xffff000007077812 */ /* 0x000fe200078ec0ff */
[C---:B------:R-:W-:Y:S01]  /*7140*/  FMUL.FTZ R5, R14.reuse, R5 ;  /* 0x000000050e057220 */ /* 0x040fe20000410000 */
[----:B------:R-:W-:Y:S01]  /*7150*/  FFMA.FTZ R13, R14, R4, -R13 ;  /* 0x000000040e0d7223 */ /* 0x000fe2000001080d */
[----:B------:R-:W-:Y:S01]  /*7160*/  LOP3.LUT R20, R35, 0xffff0000, RZ, 0xc0, !PT ;  /* 0xffff000023147812 */ /* 0x000fe200078ec0ff */
[-C--:B------:R-:W-:Y:S01]  /*7170*/  FMUL.FTZ R12, R21, R6.reuse ;  /* 0x00000006150c7220 */ /* 0x080fe20000410000 */
[----:B------:R-:W-:Y:S01]  /*7180*/  LOP3.LUT R14, R25, 0xffff0000, RZ, 0xc0, !PT ;  /* 0xffff0000190e7812 */ /* 0x000fe200078ec0ff */
[C---:B------:R-:W-:Y:S01]  /*7190*/  FMUL.FTZ R6, R15.reuse, R6 ;  /* 0x000000060f067220 */ /* 0x040fe20000410000 */
[----:B------:R-:W-:Y:S01]  /*71a0*/  FFMA.FTZ R4, R34, R4, R5 ;  /* 0x0000000422047223 */ /* 0x000fe20000010005 */
[----:B------:R-:W-:Y:S01]  /*71b0*/  FMUL.FTZ R3, R20, R7 ;  /* 0x0000000714037220 */ /* 0x000fe20000410000 */
[----:B------:R-:W-:Y:S01]  /*71c0*/  FFMA.FTZ R12, R15, R9, -R12 ;  /* 0x000000090f0c7223 */ /* 0x000fe2000001080c */
[C---:B------:R-:W-:Y:S01]  /*71d0*/  FMUL.FTZ R7, R14.reuse, R7 ;  /* 0x000000070e077220 */ /* 0x040fe20000410000 */
[----:B------:R-:W-:Y:S01]  /*71e0*/  FFMA.FTZ R9, R21, R9, R6 ;  /* 0x0000000915097223 */ /* 0x000fe20000010006 */
[-C--:B------:R-:W-:Y:S01]  /*71f0*/  FFMA.FTZ R3, R14, R10.reuse, -R3 ;  /* 0x0000000a0e037223 */ /* 0x080fe20000010803 */
[----:B------:R-:W-:Y:S01]  /*7200*/  F2FP.BF16.F32.PACK_AB R24, R0, R11 ;  /* 0x0000000b0018723e */ /* 0x000fe200000010ff */
[----:B------:R-:W-:Y:S01]  /*7210*/  FFMA.FTZ R10, R20, R10, R7 ;  /* 0x0000000a140a7223 */ /* 0x000fe20000010007 */
[----:B------:R-:W-:-:S02]  /*7220*/  F2FP.BF16.F32.PACK_AB R25, R4, R13 ;  /* 0x0000000d0419723e */ /* 0x000fc400000010ff */
[----:B------:R-:W-:Y:S02]  /*7230*/  F2FP.BF16.F32.PACK_AB R26, R9, R12 ;  /* 0x0000000c091a723e */ /* 0x000fe400000010ff */
[----:B------:R-:W-:-:S05]  /*7240*/  F2FP.BF16.F32.PACK_AB R27, R10, R3 ;  /* 0x000000030a1b723e */ /* 0x000fca00000010ff */
[----:B------:R4:W-:Y:S01]  /*7250*/  STS.128 [R8+0x2000], R24 ;  /* 0x0020001808007388 */ /* 0x0009e20000000c00 */
[----:B------:R-:W-:Y:S05]  /*7260*/  BRA `(.L_x_9771) ;  /* 0x0000000c00c07947 */ /* 0x000fea0003800000 */
.L_x_9761:
[----:B------:R-:W-:-:S03]  /*7270*/  UMOV UR4, 0xffffffff ;  /* 0xffffffff00047882 */ /* 0x000fc60000000000 */
[----:B------:R-:W-:Y:S05]  /*7280*/  BRA.DIV UR4, `(.L_x_9774) ;  /* 0x000000fa04dc7947 */ /* 0x000fea000b800000 */
[----:B------:R1:W2:Y:S04]  /*7290*/  SHFL.IDX PT, R0, R25, RZ, 0x1c1f ;  /* 0x001c1fff19007589 */ /* 0x0002a800000e0000 */
[----:B------:R1:W3:Y:S04]  /*72a0*/  SHFL.IDX PT, R3, R24, RZ, 0x1c1f ;  /* 0x001c1fff18037589 */ /* 0x0002e800000e0000 */
[----:B------:R1:W4:Y:S04]  /*72b0*/  SHFL.IDX PT, R4, R27, RZ, 0x1c1f ;  /* 0x001c1fff1b047589 */ /* 0x00032800000e0000 */
[----:B------:R1:W0:Y:S02]  /*72c0*/  SHFL.IDX PT, R14, R26, RZ, 0x1c1f ;  /* 0x001c1fff1a0e7589 */ /* 0x00022400000e0000 */
.L_x_10004:
[----:B------:R-:W-:Y:S01]  /*72d0*/  ULDC UR4, c[0x0][0x448] ;  /* 0x0001120000047ab9 */ /* 0x000fe20000000800 */
[----:B------:R-:W0:Y:S01]  /*72e0*/  LDC R45, c[0x0][0x3f4] ;  /* 0x0000fd00ff2d7b82 */ /* 0x000e220000000800 */
[----:B------:R-:W-:Y:S01]  /*72f0*/  IMAD R12, R39, UR4, RZ ;  /* 0x00000004270c7c24 */ /* 0x000fe2000f8e02ff */
[----:B------:R-:W-:Y:S01]  /*7300*/  LEA.HI R6, R223, R223, RZ, 0x1 ;  /* 0x000000dfdf067211 */ /* 0x000fe200078f08ff */
[----:B------:R-:W-:Y:S01]  /*7310*/  BSSY B1, `(.L_x_9775) ;  /* 0x0000016000017945 */ /* 0x000fe20003800000 */
[----:B-1----:R-:W-:Y:S02]  /*7320*/  CS2R R24, SRZ ;  /* 0x0000000000187805 */ /* 0x002fe4000001ff00 */
[----:B------:R-:W-:Y:S02]  /*7330*/  CS2R R26, SRZ ;  /* 0x00000000001a7805 */ /* 0x000fe4000001ff00 */
[----:B------:R-:W-:Y:S02]  /*7340*/  ISETP.GE.AND P0, PT, R5, R12, PT ;  /* 0x0000000c0500720c */ /* 0x000fe40003f06270 */
[----:B------:R-:W-:-:S02]  /*7350*/  CS2R R8, SRZ ;  /* 0x0000000000087805 */ /* 0x000fc4000001ff00 */
[----:B------:R-:W-:Y:S02]  /*7360*/  LOP3.LUT R6, R6, 0xfffffffe, RZ, 0xc0, !PT ;  /* 0xfffffffe06067812 */ /* 0x000fe400078ec0ff */
[----:B------:R-:W-:-:S03]  /*7370*/  CS2R R10, SRZ ;  /* 0x00000000000a7805 */ /* 0x000fc6000001ff00 */
[----:B------:R-:W-:-:S05]  /*7380*/  IMAD.IADD R5, R223, 0x1, -R6 ;  /* 0x00000001df057824 */ /* 0x000fca00078e0a06 */
[----:B------:R-:W-:Y:S01]  /*7390*/  SHF.L.U32 R5, R5, 0x1f, RZ ;  /* 0x0000001f05057819 */ /* 0x000fe200000006ff */
[----:B------:R-:W-:Y:S06]  /*73a0*/  @P0 BRA `(.L_x_9776) ;  /* 0x0000000000300947 */ /* 0x000fec0003800000 */
[----:B------:R-:W-:Y:S01]  /*73b0*/  ULDC UR4, c[0x0][0x3f4] ;  /* 0x0000fd0000047ab9 */ /* 0x000fe20000000800 */
[C---:B------:R-:W-:Y:S01]  /*73c0*/  IMAD.SHL.U32 R15, R16.reuse, 0x2, RZ ;  /* 0x00000002100f7824 */ /* 0x040fe200078e00ff */
[C---:B------:R-:W-:Y:S02]  /*73d0*/  ISETP.GE.AND P2, PT, R16.reuse, UR4, PT ;  /* 0x0000000410007c0c */ /* 0x040fe4000bf46270 */
[----:B------:R-:W-:Y:S02]  /*73e0*/  CS2R R24, SRZ ;  /* 0x0000000000187805 */ /* 0x000fe4000001ff00 */
[----:B------:R-:W-:Y:S02]  /*73f0*/  SHF.L.U64.HI R13, R16, 0x1, R17 ;  /* 0x00000001100d7819 */ /* 0x000fe40000010211 */
[-C--:B---3--:R-:W-:Y:S02]  /*7400*/  IADD3 R6, P0, R3, R15.reuse, RZ ;  /* 0x0000000f03067210 */ /* 0x088fe40007f1e0ff */
[----:B0-----:R-:W-:-:S03]  /*7410*/  IADD3 R14, P1, R14, R15, RZ ;  /* 0x0000000f0e0e7210 */ /* 0x001fc60007f3e0ff */
[--C-:B--2---:R-:W-:Y:S02]  /*7420*/  IMAD.X R7, R0, 0x1, R13.reuse, P0 ;  /* 0x0000000100077824 */ /* 0x104fe400000e060d */
[----:B----4-:R-:W-:Y:S01]  /*7430*/  IMAD.X R15, R4, 0x1, R13, P1 ;  /* 0x00000001040f7824 */ /* 0x010fe200008e060d */
[----:B------:R-:W-:Y:S07]  /*7440*/  @P2 BRA `(.L_x_9776) ;  /* 0x0000000000082947 */ /* 0x000fee0003800000 */
[----:B------:R1:W5:Y:S04]  /*7450*/  LD.E.128 R24, desc[UR40][R6.64] ;  /* 0x0000002806187980 */ /* 0x000368000c101d00 */
[----:B------:R1:W5:Y:S02]  /*7460*/  LD.E.128 R8, desc[UR40][R14.64] ;  /* 0x000000280e087980 */ /* 0x000364000c101d00 */
.L_x_9776:
[----:B------:R-:W-:Y:S05]  /*7470*/  BSYNC B1 ;  /* 0x0000000000017941 */ /* 0x000fea0003800000 */
.L_x_9775:
[----:B------:R-:W0:Y:S01]  /*7480*/  SYNCS.PHASECHK.TRANS64.TRYWAIT P1, [R18+URZ+0x22800], R5 ;  /* 0x02280005120075a7 */ /* 0x000e22000802017f */
[----:B--2---:R-:W-:Y:S01]  /*7490*/  IMAD R0, R89, -0x80, R12 ;  /* 0xffffff8059007824 */ /* 0x004fe200078e020c */
[--C-:B-----5:R-:W-:Y:S01]  /*74a0*/  SHF.R.U32.HI R29, RZ, 0x10, R25.reuse ;  /* 0x00000010ff1d7819 */ /* 0x120fe20000011619 */
[----:B---3--:R-:W-:Y:S01]  /*74b0*/  IMAD.MOV.U32 R3, RZ, RZ, R24 ;  /* 0x000000ffff037224 */ /* 0x008fe200078e0018 */
[--C-:B------:R-:W-:Y:S01]  /*74c0*/  SHF.R.U64 R24, R24, 0x10, R25.reuse ;  /* 0x0000001018187819 */ /* 0x100fe20000001219 */
[----:B----4-:R-:W-:Y:S01]  /*74d0*/  IMAD.MOV.U32 R4, RZ, RZ, R25 ;  /* 0x000000ffff047224 */ /* 0x010fe200078e0019 */
[----:B------:R-:W-:Y:S01]  /*74e0*/  SHF.R.U64 R25, R26, 0x10, R27 ;  /* 0x000000101a197819 */ /* 0x000fe2000000121b */
[----:B-1----:R-:W-:Y:S01]  /*74f0*/  IMAD.MOV.U32 R6, RZ, RZ, R26 ;  /* 0x000000ffff067224 */ /* 0x002fe200078e001a */
[----:B------:R-:W-:Y:S01]  /*7500*/  SHF.R.U64 R21, R8, 0x10, R9 ;  /* 0x0000001008157819 */ /* 0x000fe20000001209 */
[----:B------:R-:W-:Y:S01]  /*7510*/  IMAD.MOV.U32 R12, RZ, RZ, R8 ;  /* 0x000000ffff0c7224 */ /* 0x000fe200078e0008 */
[----:B------:R-:W-:Y:S01]  /*7520*/  VIMNMX R26, R0, 0x80, PT ;  /* 0x00000080001a7848 */ /* 0x000fe20003fe0100 */
[----:B------:R-:W-:Y:S01]  /*7530*/  IMAD.MOV.U32 R7, RZ, RZ, R27 ;  /* 0x000000ffff077224 */ /* 0x000fe200078e001b */
[--C-:B0-----:R-:W-:Y:S01]  /*7540*/  SHF.R.U32.HI R14, RZ, 0x10, R9.reuse ;  /* 0x00000010ff0e7819 */ /* 0x101fe20000011609 */
[----:B------:R-:W-:Y:S01]  /*7550*/  IMAD.MOV.U32 R13, RZ, RZ, R9 ;  /* 0x000000ffff0d7224 */ /* 0x000fe200078e0009 */
[----:B------:R-:W-:Y:S01]  /*7560*/  ISETP.GE.AND P0, PT, R16, R45, PT ;  /* 0x0000002d1000720c */ /* 0x000fe20003f06270 */
[----:B------:R-:W-:Y:S01]  /*7570*/  IMAD.MOV.U32 R0, RZ, RZ, R10 ;  /* 0x000000ffff007224 */ /* 0x000fe200078e000a */
[----:B------:R-:W-:Y:S01]  /*7580*/  SHF.R.U32.HI R20, RZ, 0x10, R27 ;  /* 0x00000010ff147819 */ /* 0x000fe2000001161b */
        /* <DEDUP_REMOVED lines=14> */
[----:B------:R-:W-:Y:S06]  /*7670*/  @!P1 BRA `(.L_x_9778) ;  /* 0x000000f800509947 */ /* 0x000fec0003800000 */
.L_x_10005:
[----:B------:R-:W-:Y:S05]  /*7680*/  BSYNC B1 ;  /* 0x0000000000017941 */ /* 0x000fea0003800000 */
.L_x_9777:
        /* <DEDUP_REMOVED lines=8> */
[C---:B------:R-:W-:Y:S02]  /*7710*/  LOP3.LUT R0, R4.reuse, 0x38, R16, 0xf8, !PT ;  /* 0x0000003804007812 */ /* 0x040fe400078ef810 */
[----:B0-----:R-:W-:Y:S02]  /*7720*/  SHF.R.U32.HI R5, RZ, 0x3, R4 ;  /* 0x00000003ff057819 */ /* 0x001fe40000011604 */
[----:B------:R-:W-:Y:S02]  /*7730*/  LOP3.LUT R4, R4, 0x38, R3, 0xf8, !PT ;  /* 0x0000003804047812 */ /* 0x000fe400078ef803 */
[-C--:B------:R-:W-:Y:S02]  /*7740*/  LOP3.LUT R0, R0, R5.reuse, RZ, 0x3c, !PT ;  /* 0x0000000500007212 */ /* 0x080fe400078e3cff */
[----:B------:R-:W-:-:S03]  /*7750*/  LOP3.LUT R4, R4, R5, RZ, 0x3c, !PT ;  /* 0x0000000504047212 */ /* 0x000fc600078e3cff */
[----:B------:R-:W-:-:S04]  /*7760*/  IMAD R3, R211, 0x200, R0 ;  /* 0x00000200d3037824 */ /* 0x000fc800078e0200 */
[----:B------:R-:W-:Y:S02]  /*7770*/  IMAD R34, R3, 0x2, R18 ;  /* 0x0000000203227824 */ /* 0x000fe400078e0212 */
[----:B------:R-:W-:-:S03]  /*7780*/  IMAD R3, R211, 0x200, R4 ;  /* 0x00000200d3037824 */ /* 0x000fc600078e0204 */
[----:B------:R-:W0:Y:S01]  /*7790*/  LDS.128 R4, [R34+0x18400] ;  /* 0x0184000022047984 */ /* 0x000e220000000c00 */
        /* <DEDUP_REMOVED lines=16> */
[----:B------:R-:W-:Y:S01]  /*78a0*/  FFMA.FTZ R26, R0, R25, -R29 ;  /* 0x00000019001a7223 */ /* 0x000fe2000001081d */
[----:B------:R-:W-:-:S02]  /*78b0*/  IMAD.U32 R29, R43, 0x10000, RZ ;  /* 0x000100002b1d7824 */ /* 0x000fc400078e00ff */
[----:B------:R-:W-:Y:S01]  /*78c0*/  FFMA.FTZ R31, R0, R27, R31 ;  /* 0x0000001b001f7223 */ /* 0x000fe2000001001f */
[----:B------:R-:W-:Y:S02]  /*78d0*/  IMAD.U32 R25, R39, 0x10000, RZ ;  /* 0x0001000027197824 */ /* 0x000fe400078e00ff */
[-C--:B------:R-:W-:Y:S01]  /*78e0*/  FMUL.FTZ R8, R8, R14.reuse ;  /* 0x0000000e08087220 */ /* 0x080fe20000410000 */
[C---:B------:R-:W-:Y:S01]  /*78f0*/  FMUL.FTZ R35, R20.reuse, R29 ;  /* 0x0000001d14237220 */ /* 0x040fe20000410000 */
[----:B------:R-:W-:Y:S01]  /*7900*/  LOP3.LUT R27, R43, 0xffff0000, RZ, 0xc0, !PT ;  /* 0xffff00002b1b7812 */ /* 0x000fe200078ec0ff */
[-C--:B------:R-:W-:Y:S01]  /*7910*/  FMUL.FTZ R20, R20, R25.reuse ;  /* 0x0000001914147220 */ /* 0x080fe20000410000 */
[C---:B------:R-:W-:Y:S01]  /*7920*/  FFMA.FTZ R33, R3.reuse, R14, -R30 ;  /* 0x0000000e03217223 */ /* 0x040fe2000001081e */
[----:B------:R-:W-:Y:S01]  /*7930*/  FFMA.FTZ R24, R3, R24, R8 ;  /* 0x0000001803187223 */ /* 0x000fe20000010008 */
[----:B------:R-:W-:Y:S01]  /*7940*/  LOP3.LUT R3, R39, 0xffff0000, RZ, 0xc0, !PT ;  /* 0xffff000027037812 */ /* 0x000fe200078ec0ff */
        /* <DEDUP_REMOVED lines=8> */
[----:B------:R-:W-:Y:S01]  /*79d0*/  FFMA.FTZ R29, R6, R27, R29 ;  /* 0x0000001b061d7223 */ /* 0x000fe2000001001d */
[----:B------:R-:W-:Y:S02]  /*79e0*/  IMAD.U32 R21, R11, 0x10000, RZ ;  /* 0x000100000b157824 */ /* 0x000fe400078e00ff */
[----:B------:R-:W-:Y:S01]  /*79f0*/  FMUL.FTZ R3, R15, R12 ;  /* 0x0000000c0f037220 */ /* 0x000fe20000410000 */
[----:B------:R-:W-:-:S02]  /*7a00*/  IMAD.U32 R10, R44, 0x10000, RZ ;  /* 0x000100002c0a7824 */ /* 0x000fc400078e00ff */
[----:B------:R-:W-:Y:S01]  /*7a10*/  FMUL.FTZ R15, R15, R0 ;  /* 0x000000000f0f7220 */ /* 0x000fe20000410000 */
[----:B------:R-:W-:Y:S01]  /*7a20*/  IMAD.U32 R8, R40, 0x10000, RZ ;  /* 0x0001000028087824 */ /* 0x000fe200078e00ff */
[----:B------:R-:W-:Y:S01]  /*7a30*/  LOP3.LUT R9, R9, 0xffff0000, RZ, 0xc0, !PT ;  /* 0xffff000009097812 */ /* 0x000fe200078ec0ff */
[----:B------:R-:W-:Y:S02]  /*7a40*/  IMAD.U32 R13, R7, 0x10000, RZ ;  /* 0x00010000070d7824 */ /* 0x000fe400078e00ff */
[C---:B------:R-:W-:Y:S01]  /*7a50*/  FMUL.FTZ R6, R21.reuse, R10 ;  /* 0x0000000a15067220 */ /* 0x040fe20000410000 */
[C---:B------:R-:W-:Y:S01]  /*7a60*/  FFMA.FTZ R15, R4.reuse, R12, R15 ;  /* 0x0000000c040f7223 */ /* 0x040fe2000001000f */
[-C--:B------:R-:W-:Y:S01]  /*7a70*/  FMUL.FTZ R12, R21, R8.reuse ;  /* 0x00000008150c7220 */ /* 0x080fe20000410000 */
[----:B------:R-:W-:Y:S01]  /*7a80*/  LOP3.LUT R11, R11, 0xffff0000, RZ, 0xc0, !PT ;  /* 0xffff00000b0b7812 */ /* 0x000fe200078ec0ff */
[C---:B------:R-:W-:Y:S01]  /*7a90*/  FFMA.FTZ R21, R13.reuse, R8, -R6 ;  /* 0x000000080d157223 */ /* 0x040fe20000010806 */
        /* <DEDUP_REMOVED lines=9> */
[-C--:B------:R-:W-:Y:S01]  /*7b30*/  FMUL.FTZ R9, R9, R0.reuse ;  /* 0x0000000009097220 */ /* 0x080fe20000410000 */
[----:B------:R-:W-:Y:S01]  /*7b40*/  FFMA.FTZ R0, R5, R0, -R10 ;  /* 0x0000000005007223 */ /* 0x000fe2000001080a */
[----:B------:R-:W-:Y:S01]  /*7b50*/  FMUL.FTZ R11, R11, R4 ;  /* 0x000000040b0b7220 */ /* 0x000fe20000410000 */
        /* <DEDUP_REMOVED lines=13> */
.L_x_9780:
[----:B------:R-:W-:Y:S05]  /*7c30*/  BSYNC B1 ;  /* 0x0000000000017941 */ /* 0x000fea0003800000 */
.L_x_9779:
[----:B------:R-:W-:Y:S05]  /*7c40*/  @P0 BRA `(.L_x_9771) ;  /* 0x0000000400480947 */ /* 0x000fea0003800000 */
[----:B------:R-:W-:Y:S01]  /*7c50*/  IMAD.IADD R45, R16, 0x1, R45 ;  /* 0x00000001102d7824 */ /* 0x000fe200078e022d */
[----:B------:R-:W-:Y:S01]  /*7c60*/  SHF.R.U32.HI R3, RZ, 0x3, R210 ;  /* 0x00000003ff037819 */ /* 0x000fe200000116d2 */
[----:B01----:R-:W0:Y:S01]  /*7c70*/  LDS.128 R4, [R233+0x18400] ;  /* 0x01840000e9047984 */ /* 0x003e220000000c00 */
[C---:B------:R-:W-:Y:S01]  /*7c80*/  IMAD.U32 R30, R41.reuse, 0x10000, RZ ;  /* 0x00010000291e7824 */ /* 0x040fe200078e00ff */
[----:B------:R-:W-:Y:S01]  /*7c90*/  LOP3.LUT R32, R41, 0xffff0000, RZ, 0xc0, !PT ;  /* 0xffff000029207812 */ /* 0x000fe200078ec0ff */
[----:B------:R-:W-:Y:S01]  /*7ca0*/  IMAD.U32 R26, R37, 0x10000, RZ ;  /* 0x00010000251a7824 */ /* 0x000fe200078e00ff */
[----:B------:R-:W-:Y:S01]  /*7cb0*/  LOP3.LUT R0, R210, 0x38, R45, 0xf8, !PT ;  /* 0x00000038d2007812 */ /* 0x000fe200078ef82d */
[----:B------:R-:W-:Y:S01]  /*7cc0*/  IMAD.U32 R34, R42, 0x10000, RZ ;  /* 0x000100002a227824 */ /* 0x000fe200078e00ff */
[----:B------:R-:W-:Y:S01]  /*7cd0*/  LOP3.LUT R41, R44, 0xffff0000, RZ, 0xc0, !PT ;  /* 0xffff00002c297812 */ /* 0x000fe200078ec0ff */
[----:B------:R-:W-:Y:S01]  /*7ce0*/  IMAD.U32 R33, R43, 0x10000, RZ ;  /* 0x000100002b217824 */ /* 0x000fe200078e00ff */
[----:B------:R-:W-:-:S02]  /*7cf0*/  LOP3.LUT R3, R0, R3, RZ, 0x3c, !PT ;  /* 0x0000000300037212 */ /* 0x000fc400078e3cff */
[----:B------:R-:W-:-:S03]  /*7d00*/  LOP3.LUT R35, R38, 0xffff0000, RZ, 0xc0, !PT ;  /* 0xffff000026237812 */ /* 0x000fc600078ec0ff */
[----:B------:R-:W-:-:S04]  /*7d10*/  IMAD.IADD R3, R212, 0x1, R3 ;  /* 0x00000001d4037824 */ /* 0x000fc800078e0203 */
        /* <DEDUP_REMOVED lines=19> */
[----:B------:R-:W-:Y:S01]  /*7e50*/  LOP3.LUT R26, R37, 0xffff0000, RZ, 0xc0, !PT ;  /* 0xffff0000251a7812 */ /* 0x000fe200078ec0ff */
[----:B------:R-:W-:Y:S01]  /*7e60*/  FFMA.FTZ R15, R30, R0, R15 ;  /* 0x000000001e0f7223 */ /* 0x000fe2000001000f */
[----:B------:R-:W-:Y:S01]  /*7e70*/  IMAD.U32 R30, R38, 0x10000, RZ ;  /* 0x00010000261e7824 */ /* 0x000fe200078e00ff */
[----:B------:R-:W-:Y:S01]  /*7e80*/  LOP3.LUT R10, R10, 0xffff0000, RZ, 0xc0, !PT ;  /* 0xffff00000a0a7812 */ /* 0x000fe200078ec0ff */
[----:B------:R-:W-:Y:S02]  /*7e90*/  IMAD.U32 R24, R11, 0x10000, RZ ;  /* 0x000100000b187824 */ /* 0x000fe400078e00ff */
[C---:B------:R-:W-:Y:S01]  /*7ea0*/  FMUL.FTZ R29, R26.reuse, R8 ;  /* 0x000000081a1d7220 */ /* 0x040fe20000410000 */
[----:B------:R-:W-:Y:S01]  /*7eb0*/  FFMA.FTZ R0, R26, R4, -R27 ;  /* 0x000000041a007223 */ /* 0x000fe2000001081b */
[-C--:B------:R-:W-:Y:S01]  /*7ec0*/  FMUL.FTZ R27, R34, R20.reuse ;  /* 0x00000014221b7220 */ /* 0x080fe20000410000 */
[----:B------:R-:W-:Y:S01]  /*7ed0*/  FMUL.FTZ R31, R30, R20 ;  /* 0x000000141e1f7220 */ /* 0x000fe20000410000 */
[----:B------:R-:W-:Y:S01]  /*7ee0*/  FFMA.FTZ R8, R32, R4, R29 ;  /* 0x0000000420087223 */ /* 0x000fe2000001001d */
[----:B------:R-:W-:-:S02]  /*7ef0*/  IMAD.U32 R29, R39, 0x10000, RZ ;  /* 0x00010000271d7824 */ /* 0x000fc400078e00ff */
[-C--:B------:R-:W-:Y:S01]  /*7f00*/  FFMA.FTZ R27, R30, R12.reuse, -R27 ;  /* 0x0000000c1e1b7223 */ /* 0x080fe2000001081b */
[-C--:B------:R-:W-:Y:S01]  /*7f10*/  FMUL.FTZ R4, R33, R21.reuse ;  /* 0x0000001521047220 */ /* 0x080fe20000410000 */
[----:B------:R-:W-:Y:S01]  /*7f20*/  LOP3.LUT R26, R39, 0xffff0000, RZ, 0xc0, !PT ;  /* 0xffff0000271a7812 */ /* 0x000fe200078ec0ff */
[----:B------:R-:W-:Y:S01]  /*7f30*/  FFMA.FTZ R31, R34, R12, R31 ;  /* 0x0000000c221f7223 */ /* 0x000fe2000001001f */
[----:B------:R-:W-:Y:S01]  /*7f40*/  LOP3.LUT R30, R43, 0xffff0000, RZ, 0xc0, !PT ;  /* 0xffff00002b1e7812 */ /* 0x000fe200078ec0ff */
[C---:B------:R-:W-:Y:S01]  /*7f50*/  FMUL.FTZ R12, R29.reuse, R21 ;  /* 0x000000151d0c7220 */ /* 0x040fe20000410000 */
[----:B------:R-:W-:Y:S02]  /*7f60*/  IMAD.U32 R32, R44, 0x10000, RZ ;  /* 0x000100002c207824 */ /* 0x000fe400078e00ff */
[-C--:B------:R-:W-:Y:S01]  /*7f70*/  FFMA.FTZ R20, R29, R13.reuse, -R4 ;  /* 0x0000000d1d147223 */ /* 0x080fe20000010804 */
[-C--:B------:R-:W-:Y:S01]  /*7f80*/  FMUL.FTZ R29, R26, R10.reuse ;  /* 0x0000000a1a1d7220 */ /* 0x080fe20000410000 */
[----:B------:R-:W-:Y:S01]  /*7f90*/  FMUL.FTZ R21, R30, R10 ;  /* 0x0000000a1e157220 */ /* 0x000fe20000410000 */
[----:B------:R-:W-:Y:S01]  /*7fa0*/  FFMA.FTZ R10, R33, R13, R12 ;  /* 0x0000000d210a7223 */ /* 0x000fe2000001000c */
[----:B------:R-:W-:Y:S01]  /*7fb0*/  LOP3.LUT R11, R11, 0xffff0000, RZ, 0xc0, !PT ;  /* 0xffff00000b0b7812 */ /* 0x000fe200078ec0ff */
[----:B------:R-:W-:-:S02]  /*7fc0*/  IMAD.U32 R4, R40, 0x10000, RZ ;  /* 0x0001000028047824 */ /* 0x000fc400078e00ff */
        /* <DEDUP_REMOVED lines=11> */
[----:B------:R-:W-:Y:S01]  /*8080*/  FFMA.FTZ R33, R32, R14, R33 ;  /* 0x0000000e20217223 */ /* 0x000fe20000010021 */
        /* <DEDUP_REMOVED lines=14> */
.L_x_9771:
[----:B------:R-:W-:Y:S05]  /*8170*/  BSYNC B0 ;  /* 0x0000000000007941 */ /* 0x000fea0003800000 */
.L_x_9760:
        /* <DEDUP_REMOVED lines=8> */
.L_x_9757:
[----:B-1-3--:R-:W1:Y:S01]  /*8200*/  S2R R0, SR_TID.X ;  /* 0x0000000000007919 */ /* 0x00ae620000002100 */
[----:B------:R-:W-:Y:S01]  /*8210*/  ISETP.NE.AND P0, PT, R203, 0x3, PT ;  /* 0x00000003cb00780c */ /* 0x000fe20003f05270 */
[----:B------:R-:W-:Y:S05]  /*8220*/  WARPSYNC.ALL ;  /* 0x0000000000007948 */ /* 0x000fea0003800000 */
[----:B-1----:R-:W-:-:S05]  /*8230*/  SHF.R.U32.HI R0, RZ, 0x7, R0 ;  /* 0x00000007ff007819 */ /* 0x002fca0000011600 */
[----:B------:R-:W-:-:S05]  /*8240*/  VIADD R21, R0, 0x8 ;  /* 0x0000000800157836 */ /* 0x000fca0000000000 */
[----:B------:R1:W-:Y:S06]  /*8250*/  BAR.SYNC.DEFER_BLOCKING R21, 0x100 ;  /* 0x000400150000751d */ /* 0x0003ec0000010000 */
[----:B------:R-:W-:Y:S05]  /*8260*/  @!P0 BRA `(.L_x_9781) ;  /* 0x0000000000048947 */ /* 0x000fea0003800000 */
[----:B------:R-:W-:Y:S01]  /*8270*/  BPT.TRAP 0x1 ;  /* 0x000000040000795c */ /* 0x000fe20000300000 */
.L_x_9781:
[----:B------:R-:W-:Y:S01]  /*8280*/  IMAD R20, R200, 0x8, R18 ;  /* 0x00000008c8147824 */ /* 0x000fe200078e0212 */
[----:B------:R-:W-:-:S04]  /*8290*/  SHF.L.U32 R15, R208, 0x1f, RZ ;  /* 0x0000001fd00f7819 */ /* 0x000fc800000006ff */
[----:B------:R3:W0:Y:S01]  /*82a0*/  SYNCS.PHASECHK.TRANS64.TRYWAIT P1, [R20+URZ+0x22830], R15 ;  /* 0x0228300f140075a7 */ /* 0x000622000802017f */
[----:B------:R-:W-:Y:S05]  /*82b0*/  @!P0 BRA `(.L_x_9782) ;  /* 0x0000000000048947 */ /* 0x000fea0003800000 */
[----:B------:R-:W-:Y:S01]  /*82c0*/  BPT.TRAP 0x1 ;  /* 0x000000040000795c */ /* 0x000fe20000300000 */
.L_x_9782:
[----:B------:R-:W-:Y:S01]  /*82d0*/  VIADD R0, R18, 0x1c400 ;  /* 0x0001c40012007836 */ /* 0x000fe20000000000 */
[----:B--2---:R-:W-:Y:S01]  /*82e0*/  LOP3.LUT R4, R28, 0x10000, RZ, 0xfc, !PT ;  /* 0x000100001c047812 */ /* 0x004fe200078efcff */
[----:B0-----:R-:W-:-:S03]  /*82f0*/  IMAD.MOV.U32 R5, RZ, RZ, 0x40000040 ;  /* 0x40000040ff057424 */ /* 0x001fc600078e00ff */
[----:B------:R-:W-:-:S04]  /*8300*/  SHF.R.U32.HI R0, RZ, 0x4, R0 ;  /* 0x00000004ff007819 */ /* 0x000fc80000011600 */
[----:B------:R-:W-:-:S04]  /*8310*/  LOP3.LUT R0, R0, 0x3fff, RZ, 0xc0, !PT ;  /* 0x00003fff00007812 */ /* 0x000fc800078ec0ff */
[----:B------:R-:W-:Y:S01]  /*8320*/  LOP3.LUT R0, R0, 0x10000, RZ, 0xfc, !PT ;  /* 0x0001000000007812 */ /* 0x000fe200078efcff */
[----:B------:R-:W-:Y:S06]  /*8330*/  @P1 BRA `(.L_x_9783) ;  /* 0x0000000000081947 */ /* 0x000fec0003800000 */
[----:B------:R-:W0:Y:S02]  /*8340*/  SYNCS.PHASECHK.TRANS64.TRYWAIT P1, [R20+URZ+0x22830], R15 ;  /* 0x0228300f140075a7 */ /* 0x000e24000802017f */
[----:B0-----:R-:W-:Y:S05]  /*8350*/  @!P1 BRA `(.L_x_9784) ;  /* 0x000000ec002c9947 */ /* 0x001fea0003800000 */
.L_x_9783:
[----:B------:R-:W-:Y:S01]  /*8360*/  IMAD R12, R200, 0x300, R0 ;  /* 0x00000300c80c7824 */ /* 0x000fe200078e0200 */
[----:B------:R-:W-:Y:S05]  /*8370*/  WARPSYNC.ALL ;  /* 0x0000000000007948 */ /* 0x000fea0003800000 */
[----:B------:R-:W-:Y:S01]  /*8380*/  IMAD.MOV.U32 R13, RZ, RZ, 0x40000040 ;  /* 0x40000040ff0d7424 */ /* 0x000fe200078e00ff */
[C---:B------:R-:W-:Y:S01]  /*8390*/  R2UR UR4, R4.reuse ;  /* 0x00000000040472ca */ /* 0x040fe200000e0000 */
[----:B----45:R-:W-:Y:S01]  /*83a0*/  WARPGROUP.ARRIVE ;  /* 0x00000000000079c5 */ /* 0x030fe20000000000 */
[----:B------:R-:W-:Y:S01]  /*83b0*/  R2UR UR5, R5 ;  /* 0x00000000050572ca */ /* 0x000fe200000e0000 */
[----:B------:R-:W-:Y:S01]  /*83c0*/  VIADD R10, R4, 0x2 ;  /* 0x00000002040a7836 */ /* 0x000fe20000000000 */
[C---:B------:R-:W-:Y:S01]  /*83d0*/  R2UR UR6, R12.reuse ;  /* 0x000000000c0672ca */ /* 0x040fe200000e0000 */
[----:B------:R-:W-:Y:S01]  /*83e0*/  VIADD R6, R12, 0x2 ;  /* 0x000000020c067836 */ /* 0x000fe20000000000 */
[----:B------:R-:W-:Y:S01]  /*83f0*/  R2UR UR7, R13 ;  /* 0x000000000d0772ca */ /* 0x000fe200000e0000 */
[----:B------:R-:W-:Y:S01]  /*8400*/  IMAD.MOV.U32 R11, RZ, RZ, 0x40000040 ;  /* 0x40000040ff0b7424 */ /* 0x000fe200078e00ff */
[----:B------:R-:W2:Y:S01]  /*8410*/  S2R R73, SR_TID.X ;  /* 0x0000000000497919 */ /* 0x000ea20000002100 */
[----:B------:R-:W-:-:S02]  /*8420*/  IMAD.MOV.U32 R7, RZ, RZ, 0x40000040 ;  /* 0x40000040ff077424 */ /* 0x000fc400078e00ff */
[----:B------:R-:W-:Y:S02]  /*8430*/  VIADD R8, R4, 0x4 ;  /* 0x0000000404087836 */ /* 0x000fe40000000000 */
[----:B------:R-:W-:Y:S02]  /*8440*/  IMAD.MOV.U32 R9, RZ, RZ, 0x40000040 ;  /* 0x40000040ff097424 */ /* 0x000fe400078e00ff */
[----:B------:R-:W-:Y:S02]  /*8450*/  IMAD.MOV.U32 R13, RZ, RZ, 0x40000040 ;  /* 0x40000040ff0d7424 */ /* 0x000fe400078e00ff */
[----:B------:R-:W-:Y:S02]  /*8460*/  IMAD R3, R173, -0x60, R172 ;  /* 0xffffffa0ad037824 */ /* 0x000fe400078e02ac */
[----:B------:R-:W-:Y:S01]  /*8470*/  HGMMA.64x96x16.F32.BF16 R24, gdesc[UR4], RZ, !UPT, gsb0 ;  /* 0x01600000041879f0 */ /* 0x000fe2000c0018ff */
[----:B------:R-:W-:Y:S01]  /*8480*/  R2UR UR4, R10 ;  /* 0x000000000a0472ca */ /* 0x000fe200000e0000 */
[----:B------:R-:W-:Y:S01]  /*8490*/  VIADD R3, R3, 0x60 ;  /* 0x0000006003037836 */ /* 0x000fe20000000000 */
[----:B------:R-:W-:-:S02]  /*84a0*/  R2UR UR5, R11 ;  /* 0x000000000b0572ca */ /* 0x000fc400000e0000 */
[----:B------:R-:W-:Y:S01]  /*84b0*/  R2UR UR6, R6 ;  /* 0x00000000060672ca */ /* 0x000fe200000e0000 */
[C---:B------:R-:W-:Y:S01]  /*84c0*/  VIADD R6, R12.reuse, 0x4 ;  /* 0x000000040c067836 */ /* 0x040fe20000000000 */
[----:B------:R-:W-:Y:S01]  /*84d0*/  R2UR UR7, R7 ;  /* 0x00000000070772ca */ /* 0x000fe200000e0000 */
[----:B------:R-:W-:Y:S02]  /*84e0*/  IMAD.MOV.U32 R7, RZ, RZ, 0x40000040 ;  /* 0x40000040ff077424 */ /* 0x000fe400078e00ff */
[----:B------:R-:W-:Y:S02]  /*84f0*/  VIADD R12, R12, 0x6 ;  /* 0x000000060c0c7836 */ /* 0x000fe40000000000 */
[----:B------:R-:W-:-:S05]  /*8500*/  IMAD R3, R236, -0x2, R3 ;  /* 0xfffffffeec037824 */ /* 0x000fca00078e0203 */
[C---:B------:R-:W-:Y:S02]  /*8510*/  ISETP.GT.AND P2, PT, R3.reuse, RZ, PT ;  /* 0x000000ff0300720c */ /* 0x040fe40003f44270 */
[C---:B------:R-:W-:Y:S02]  /*8520*/  ISETP.GT.AND P3, PT, R3.reuse, 0x1, PT ;  /* 0x000000010300780c */ /* 0x040fe40003f64270 */
[C---:B------:R-:W-:Y:S02]  /*8530*/  ISETP.GT.AND P4, PT, R3.reuse, 0x8, PT ;  /* 0x000000080300780c */ /* 0x040fe40003f84270 */
[C---:B------:R-:W-:Y:S02]  /*8540*/  ISETP.GT.AND P5, PT, R3.reuse, 0x9, PT ;  /* 0x000000090300780c */ /* 0x040fe40003fa4270 */
[----:B------:R-:W-:Y:S02]  /*8550*/  ISETP.GT.AND P1, PT, R3, 0x10, PT ;  /* 0x000000100300780c */ /* 0x000fe40003f24270 */
[----:B--2---:R-:W-:Y:S01]  /*8560*/  LOP3.LUT R73, R73, 0x7f, RZ, 0xc0, !PT ;  /* 0x0000007f49497812 */ /* 0x004fe200078ec0ff */
[----:B------:R-:W-:-:S02]  /*8570*/  WARPGROUP.DEPBAR.LE gsb0, 0x0 ;  /* 0x00008000000079c5 */ /* 0x000fc40000010000 */
[----:B------:R-:W-:-:S06]  /*8580*/  WARPGROUP.ARRIVE ;  /* 0x00000000000079c5 */ /* 0x000fcc0000000000 */
[----:B------:R-:W-:Y:S01]  /*8590*/  HGMMA.64x96x16.F32.BF16 R24, gdesc[UR4], R24, gsb0 ;  /* 0x01600000041879f0 */ /* 0x000fe20008001818 */
        /* <DEDUP_REMOVED lines=8> */
[----:B------:R-:W-:Y:S01]  /*8620*/  HGMMA.64x96x16.F32.BF16 R24, gdesc[UR4], R24, gsb0 ;  /* 0x01600000041879f0 */ /* 0x000fe20008001818 */
[----:B------:R-:W-:Y:S02]  /*8630*/  R2UR UR4, R6 ;  /* 0x00000000060472ca */ /* 0x000fe400000e0000 */
[----:B------:R-:W-:Y:S02]  /*8640*/  R2UR UR5, R7 ;  /* 0x00000000070572ca */ /* 0x000fe400000e0000 */
[----:B------:R-:W-:Y:S02]  /*8650*/  R2UR UR6, R12 ;  /* 0x000000000c0672ca */ /* 0x000fe400000e0000 */
[----:B------:R-:W-:Y:S01]  /*8660*/  R2UR UR7, R13 ;  /* 0x000000000d0772ca */ /* 0x000fe200000e0000 */
[----:B------:R-:W-:Y:S02]  /*8670*/  WARPGROUP.DEPBAR.LE gsb0, 0x0 ;  /* 0x00008000000079c5 */ /* 0x000fe40000010000 */
[----:B------:R-:W-:-:S10]  /*8680*/  WARPGROUP.ARRIVE ;  /* 0x00000000000079c5 */ /* 0x000fd40000000000 */
[----:B------:R-:W-:Y:S01]  /*8690*/  HGMMA.64x96x16.F32.BF16 R24, gdesc[UR4], R24, gsb0 ;  /* 0x01600000041879f0 */ /* 0x000fe20008001818 */
        /* <DEDUP_REMOVED lines=81> */
[----:B------:R-:W-:Y:S01]  /*8bb0*/  ISETP.GT.AND P5, PT, R3, 0x59, PT ;  /* 0x000000590300780c */ /* 0x000fe20003fa4270 */
[----:B------:R-:W-:Y:S01]  /*8bc0*/  IMAD.U32 R3, RZ, RZ, UR4 ;  /* 0x00000004ff037e24 */ /* 0x000fe2000f8e00ff */
[----:B------:R-:W-:Y:S02]  /*8bd0*/  FSEL R108, R68, -INF , P4 ;  /* 0xff800000446c7808 */ /* 0x000fe40002000000 */
[----:B------:R-:W-:-:S02]  /*8be0*/  FMNMX.FTZ R13, R106, R13, !PT ;  /* 0x0000000d6a0d7209 */ /* 0x000fc40007810000 */
[----:B------:R-:W-:Y:S02]  /*8bf0*/  FSEL R110, R69, -INF , P5 ;  /* 0xff800000456e7808 */ /* 0x000fe40002800000 */
[----:B------:R-:W-:Y:S02]  /*8c00*/  FMNMX.FTZ R13, R108, R13, !PT ;  /* 0x0000000d6c0d7209 */ /* 0x000fe40007810000 */
[----:B------:R-:W-:Y:S02]  /*8c10*/  FSEL R64, R63, -INF , P1 ;  /* 0xff8000003f407808 */ /* 0x000fe40000800000 */
[----:B------:R-:W-:Y:S02]  /*8c20*/  FMNMX.FTZ R29, R110, R13, !PT ;  /* 0x0000000d6e1d7209 */ /* 0x000fe40007810000 */
[----:B------:R-:W-:Y:S02]  /*8c30*/  FSEL R66, R66, -INF , P2 ;  /* 0xff80000042427808 */ /* 0x000fe40001000000 */
[----:B------:R-:W-:Y:S01]  /*8c40*/  FSEL R68, R67, -INF , P3 ;  /* 0xff80000043447808 */ /* 0x000fe20001800000 */
[----:B------:R-:W2:Y:S01]  /*8c50*/  SHFL.BFLY PT, R12, R29, 0x2, 0x1f ;  /* 0x0c401f001d0c7f89 */ /* 0x000ea200000e0000 */
[----:B------:R-:W-:-:S02]  /*8c60*/  FSEL R70, R70, -INF , P4 ;  /* 0xff80000046467808 */ /* 0x000fc40002000000 */
[----:B--2---:R-:W-:-:S05]  /*8c70*/  FMNMX.FTZ R31, R29, R12, !PT ;  /* 0x0000000c1d1f7209 */ /* 0x004fca0007810000 */
[----:B------:R-:W2:Y:S02]  /*8c80*/  SHFL.BFLY PT, R12, R31, 0x1, 0x1f ;  /* 0x0c201f001f0c7f89 */ /* 0x000ea400000e0000 */
[----:B--2---:R-:W-:-:S04]  /*8c90*/  FMNMX.FTZ R12, R31, R12, !PT ;  /* 0x0000000c1f0c7209 */ /* 0x004fc80007810000 */
[C---:B------:R-:W-:Y:S01]  /*8ca0*/  FSETP.NEU.FTZ.AND P6, PT, R12.reuse, -INF , PT ;  /* 0xff8000000c00780b */ /* 0x040fe20003fdd000 */
[----:B------:R-:W-:-:S05]  /*8cb0*/  FMUL.FTZ R13, R12, R3 ;  /* 0x000000030c0d7220 */ /* 0x000fca0000410000 */
[----:B------:R-:W-:Y:S02]  /*8cc0*/  FSEL R35, R13, RZ, P6 ;  /* 0x000000ff0d237208 */ /* 0x000fe40003000000 */
[----:B------:R-:W-:-:S03]  /*8cd0*/  FMNMX.FTZ R13, R26, R27, !PT ;  /* 0x0000001b1a0d7209 */ /* 0x000fc60007810000 */
[--C-:B------:R-:W-:Y:S01]  /*8ce0*/  FFMA.FTZ R31, R25, R3, -R35.reuse ;  /* 0x00000003191f7223 */ /* 0x100fe20000010823 */
[----:B------:R-:W-:Y:S01]  /*8cf0*/  FMNMX.FTZ R13, R30, R13, !PT ;  /* 0x0000000d1e0d7209 */ /* 0x000fe20007810000 */
[-CC-:B------:R-:W-:Y:S01]  /*8d00*/  FFMA.FTZ R204, R72, R3.reuse, -R35.reuse ;  /* 0x0000000348cc7223 */ /* 0x180fe20000010823 */
[----:B------:R-:W-:Y:S01]  /*8d10*/  FSEL R72, R71, -INF , P5 ;  /* 0xff80000047487808 */ /* 0x000fe20002800000 */
        /* <DEDUP_REMOVED lines=29> */
[----:B------:R-:W-:Y:S01]  /*8ef0*/  FMNMX.FTZ R29, R46, R29, !PT ;  /* 0x0000001d2e1d7209 */ /* 0x000fe20007810000 */
[----:B--2---:R-:W-:Y:S01]  /*8f00*/  FADD.FTZ R51, R204, R13 ;  /* 0x0000000dcc337221 */ /* 0x004fe20000010000 */
[-CC-:B------:R-:W-:Y:S01]  /*8f10*/  FFMA.FTZ R104, R104, R3.reuse, -R35.reuse ;  /* 0x0000000368687223 */ /* 0x180fe20000010823 */
[--C-:B------:R-:W-:Y:S01]  /*8f20*/  FFMA.FTZ R106, R106, R3, -R35.reuse ;  /* 0x000000036a6a7223 */ /* 0x100fe20000010823 */
[----:B------:R-:W-:Y:S01]  /*8f30*/  FMNMX.FTZ R29, R36, R29, !PT ;  /* 0x0000001d241d7209 */ /* 0x000fe20007810000 */
[--C-:B------:R-:W-:Y:S01]  /*8f40*/  FFMA.FTZ R108, R108, R3, -R35.reuse ;  /* 0x000000036c6c7223 */ /* 0x100fe20000010823 */
[----:B------:R-:W-:Y:S01]  /*8f50*/  F2FP.BF16.F32.PACK_AB R204, R13, R204 ;  /* 0x000000cc0dcc723e */ /* 0x000fe200000010ff */
[----:B------:R-:W-:Y:S01]  /*8f60*/  MUFU.EX2 R152, R152 ;  /* 0x0000009800987308 */ /* 0x000fe20000000800 */
[----:B------:R-:W-:Y:S01]  /*8f70*/  FMNMX.FTZ R29, R50, R29, !PT ;  /* 0x0000001d321d7209 */ /* 0x000fe20007810000 */
[----:B------:R-:W-:-:S03]  /*8f80*/  FFMA.FTZ R35, R110, R3, -R35 ;  /* 0x000000036e237223 */ /* 0x000fc60000010823 */
        /* <DEDUP_REMOVED lines=16> */
[----:B------:R-:W-:Y:S02]  /*9090*/  MUFU.EX2 R90, R90 ;  /* 0x0000005a005a7308 */ /* 0x000fe40000000800 */
[----:B------:R-:W2:Y:S06]  /*90a0*/  SHFL.BFLY PT, R74, R33, 0x2, 0x1f ;  /* 0x0c401f00214a7f89 */ /* 0x000eac00000e0000 */
[----:B------:R-:W4:Y:S08]  /*90b0*/  MUFU.EX2 R39, R92 ;  /* 0x0000005c00277308 */ /* 0x000f300000000800 */
[----:B------:R-:W-:Y:S08]  /*90c0*/  MUFU.EX2 R94, R94 ;  /* 0x0000005e005e7308 */ /* 0x000ff00000000800 */
[----:B------:R-:W0:Y:S01]  /*90d0*/  MUFU.EX2 R41, R96 ;  /* 0x0000006000297308 */ /* 0x000e220000000800 */
[----:B----4-:R-:W-:-:S02]  /*90e0*/  F2FP.BF16.F32.PACK_AB R158, R39, R90 ;  /* 0x0000005a279e723e */ /* 0x010fc400000010ff */
[----:B--2---:R-:W-:-:S05]  /*90f0*/  FMNMX.FTZ R74, R33, R74, !PT ;  /* 0x0000004a214a7209 */ /* 0x004fca0007810000 */
[----:B------:R-:W2:Y:S01]  /*9100*/  SHFL.BFLY PT, R33, R74, 0x1, 0x1f ;  /* 0x0c201f004a217f89 */ /* 0x000ea200000e0000 */
[----:B------:R-:W-:Y:S08]  /*9110*/  MUFU.EX2 R52, R52 ;  /* 0x0000003400347308 */ /* 0x000ff00000000800 */
[----:B------:R-:W4:Y:S01]  /*9120*/  MUFU.EX2 R43, R98 ;  /* 0x00000062002b7308 */ /* 0x000f220000000800 */
[----:B0-----:R-:W-:-:S07]  /*9130*/  F2FP.BF16.F32.PACK_AB R160, R41, R94 ;  /* 0x0000005e29a0723e */ /* 0x001fce00000010ff */
[----:B------:R-:W-:Y:S01]  /*9140*/  MUFU.EX2 R56, R56 ;  /* 0x0000003800387308 */ /* 0x000fe20000000800 */
[----:B--2---:R-:W-:-:S07]  /*9150*/  FMNMX.FTZ R176, R74, R33, !PT ;  /* 0x000000214ab07209 */ /* 0x004fce0007810000 */
[----:B------:R-:W0:Y:S01]  /*9160*/  MUFU.EX2 R45, R100 ;  /* 0x00000064002d7308 */ /* 0x000e220000000800 */
[----:B----4-:R-:W-:Y:S02]  /*9170*/  F2FP.BF16.F32.PACK_AB R162, R43, R52 ;  /* 0x000000342ba2723e */ /* 0x010fe400000010ff */
[C---:B------:R-:W-:Y:S01]  /*9180*/  FSETP.NEU.FTZ.AND P1, PT, R176.reuse, -INF , PT ;  /* 0xff800000b000780b */ /* 0x040fe20003f3d000 */
[----:B------:R-:W-:-:S04]  /*9190*/  FMUL.FTZ R49, R176, R3 ;  /* 0x00000003b0317220 */ /* 0x000fc80000410000 */
[----:B------:R-:W-:Y:S01]  /*91a0*/  MUFU.EX2 R60, R60 ;  /* 0x0000003c003c7308 */ /* 0x000fe20000000800 */
[----:B------:R-:W-:Y:S02]  /*91b0*/  FSEL R49, R49, RZ, P1 ;  /* 0x000000ff31317208 */ /* 0x000fe40000800000 */
[----:B------:R-:W-:Y:S02]  /*91c0*/  ISETP.NE.AND P1, PT, R73, RZ, PT ;  /* 0x000000ff4900720c */ /* 0x000fe40003f25270 */
[----:B------:R-:W2:Y:S01]  /*91d0*/  S2R R73, SR_TID.X ;  /* 0x0000000000497919 */ /* 0x000ea20000002100 */
        /* <DEDUP_REMOVED lines=26> */
[----:B------:R-:W-:Y:S01]  /*9380*/  FFMA.FTZ R49, R72, R3, -R49 ;  /* 0x0000000348317223 */ /* 0x000fe20000010831 */
[----:B0-----:R-:W-:-:S03]  /*9390*/  F2FP.BF16.F32.PACK_AB R164, R45, R56 ;  /* 0x000000382da4723e */ /* 0x001fc600000010ff */
[----:B------:R0:W3:Y:S01]  /*93a0*/  MUFU.EX2 R207, R14 ;  /* 0x0000000e00cf7308 */ /* 0x0000e20000000800 */
[----:B--2---:R-:W-:Y:S02]  /*93b0*/  SHF.R.U32.HI R73, RZ, 0x7, R73 ;  /* 0x00000007ff497819 */ /* 0x004fe40000011649 */
[----:B----4-:R-:W-:Y:S02]  /*93c0*/  F2FP.BF16.F32.PACK_AB R205, R27, R26 ;  /* 0x0000001a1bcd723e */ /* 0x010fe400000010ff */
[----:B------:R-:W-:-:S03]  /*93d0*/  IADD3 R175, -R73, 0xb, RZ ;  /* 0x0000000b49af7810 */ /* 0x000fc60007ffe1ff */
[----:B------:R-:W2:Y:S01]  /*93e0*/  MUFU.EX2 R34, R34 ;  /* 0x0000002200227308 */ /* 0x000ea20000000800 */
[----:B0-----:R-:W-:Y:S01]  /*93f0*/  FADD.FTZ R14, R206, R51 ;  /* 0x00000033ce0e7221 */ /* 0x001fe20000010000 */
[----:B------:R-:W-:-:S03]  /*9400*/  F2FP.BF16.F32.PACK_AB R206, R25, R206 ;  /* 0x000000ce19ce723e */ /* 0x000fc600000010ff */
[----:B------:R-:W-:-:S03]  /*9410*/  FADD.FTZ R51, R25, R14 ;  /* 0x0000000e19337221 */ /* 0x000fc60000010000 */
[----:B------:R0:W4:Y:S01]  /*9420*/  MUFU.EX2 R153, R24 ;  /* 0x0000001800997308 */ /* 0x0001220000000800 */
[----:B------:R-:W-:Y:S01]  /*9430*/  FADD.FTZ R14, R152, R51 ;  /* 0x00000033980e7221 */ /* 0x000fe20000010000 */
[----:B------:R-:W-:Y:S01]  /*9440*/  FADD.FTZ R51, R26, R27 ;  /* 0x0000001b1a337221 */ /* 0x000fe20000010000 */
[C---:B------:R-:W-:Y:S02]  /*9450*/  F2FP.BF16.F32.PACK_AB R152, R29.reuse, R152 ;  /* 0x000000981d98723e */ /* 0x040fe400000010ff */
[----:B------:R-:W-:Y:S01]  /*9460*/  FADD.FTZ R53, R29, R14 ;  /* 0x0000000e1d357221 */ /* 0x000fe20000010000 */
[----:B-1----:R-:W-:Y:S02]  /*9470*/  FADD.FTZ R14, R30, R51 ;  /* 0x000000331e0e7221 */ /* 0x002fe40000010000 */
[----:B------:R-:W1:Y:S01]  /*9480*/  MUFU.EX2 R38, R38 ;  /* 0x0000002600267308 */ /* 0x000e620000000800 */
[----:B0-----:R-:W-:Y:S01]  /*9490*/  FADD.FTZ R24, R154, R53 ;  /* 0x000000359a187221 */ /* 0x001fe20000010000 */
[----:B---3--:R-:W-:Y:S01]  /*94a0*/  FADD.FTZ R51, R207, R14 ;  /* 0x0000000ecf337221 */ /* 0x008fe20000010000 */
[----:B------:R-:W-:Y:S01]  /*94b0*/  @!P1 VIADD R14, R20, 0x22840 ;  /* 0x00022840140e9836 */ /* 0x000fe20000000000 */
[C---:B------:R-:W-:Y:S01]  /*94c0*/  F2FP.BF16.F32.PACK_AB R154, R31.reuse, R154 ;  /* 0x0000009a1f9a723e */ /* 0x040fe200000010ff */
[----:B------:R-:W-:Y:S01]  /*94d0*/  FADD.FTZ R53, R31, R24 ;  /* 0x000000181f357221 */ /* 0x000fe20000010000 */
[----:B--2---:R-:W-:Y:S01]  /*94e0*/  FADD.FTZ R24, R34, R51 ;  /* 0x0000003322187221 */ /* 0x004fe20000010000 */
[----:B------:R-:W-:Y:S01]  /*94f0*/  F2FP.BF16.F32.PACK_AB R207, R207, R30 ;  /* 0x0000001ecfcf723e */ /* 0x000fe200000010ff */
[----:B------:R0:W2:Y:S01]  /*9500*/  MUFU.EX2 R155, R28 ;  /* 0x0000001c009b7308 */ /* 0x0000a20000000800 */
[----:B------:R-:W-:Y:S01]  /*9510*/  @!P1 PRMT R14, RZ, 0x654, R14 ;  /* 0x00000654ff0e9816 */ /* 0x000fe2000000000e */
[----:B----4-:R-:W-:Y:S01]  /*9520*/  FADD.FTZ R51, R153, R24 ;  /* 0x0000001899337221 */ /* 0x010fe20000010000 */
[----:B------:R3:W-:Y:S06]  /*9530*/  BAR.ARV R175, 0x100 ;  /* 0x000400af0000751d */ /* 0x0007ec0000002000 */
[----:B------:R-:W4:Y:S01]  /*9540*/  MUFU.EX2 R42, R42 ;  /* 0x0000002a002a7308 */ /* 0x000f220000000800 */
[----:B0-----:R-:W-:Y:S01]  /*9550*/  FADD.FTZ R28, R156, R53 ;  /* 0x000000359c1c7221 */ /* 0x001fe20000010000 */
[----:B-1----:R-:W-:Y:S01]  /*9560*/  FADD.FTZ R24, R38, R51 ;  /* 0x0000003326187221 */ /* 0x002fe20000010000 */
[----:B------:R4:W-:Y:S01]  /*9570*/  @!P1 SYNCS.ARRIVE.TRANS64.RED.A1T0 RZ, [R14+URZ], RZ ;  /* 0x000000ff0eff99a7 */ /* 0x0009e2000810043f */
[C---:B------:R-:W-:Y:S01]  /*9580*/  F2FP.BF16.F32.PACK_AB R156, R37.reuse, R156 ;  /* 0x0000009c259c723e */ /* 0x040fe200000010ff */
[----:B------:R-:W-:Y:S01]  /*9590*/  FADD.FTZ R53, R37, R28 ;  /* 0x0000001c25357221 */ /* 0x000fe20000010000 */
[----:B------:R-:W-:-:S02]  /*95a0*/  F2FP.BF16.F32.PACK_AB R153, R153, R34 ;  /* 0x000000229999723e */ /* 0x000fc400000010ff */
[----:B------:R-:W0:Y:S01]  /*95b0*/  MUFU.EX2 R157, R32 ;  /* 0x00000020009d7308 */ /* 0x000e220000000800 */
[----:B------:R-:W-:Y:S01]  /*95c0*/  FADD.FTZ R28, R90, R53 ;  /* 0x000000355a1c7221 */ /* 0x000fe20000010000 */
[C---:B--2---:R-:W-:Y:S01]  /*95d0*/  FADD.FTZ R51, R155.reuse, R24 ;  /* 0x000000189b337221 */ /* 0x044fe20000010000 */
[----:B------:R-:W-:Y:S02]  /*95e0*/  F2FP.BF16.F32.PACK_AB R155, R155, R38 ;  /* 0x000000269b9b723e */ /* 0x000fe400000010ff */
[----:B------:R-:W-:-:S03]  /*95f0*/  FADD.FTZ R53, R39, R28 ;  /* 0x0000001c27357221 */ /* 0x000fc60000010000 */
[----:B------:R-:W1:Y:S01]  /*9600*/  MUFU.EX2 R46, R46 ;  /* 0x0000002e002e7308 */ /* 0x000e620000000800 */
[----:B----4-:R-:W-:Y:S01]  /*9610*/  FADD.FTZ R14, R42, R51 ;  /* 0x000000332a0e7221 */ /* 0x010fe20000010000 */
[----:B------:R-:W-:-:S04]  /*9620*/  FADD.FTZ R24, R94, R53 ;  /* 0x000000355e187221 */ /* 0x000fc80000010000 */
        /* <DEDUP_REMOVED lines=51> */
[C---:B0-----:R-:W-:Y:S01]  /*9960*/  FADD.FTZ R13, R35.reuse, R24 ;  /* 0x00000018230d7221 */ /* 0x041fe20000010000 */
[----:B------:R-:W-:Y:S02]  /*9970*/  F2FP.BF16.F32.PACK_AB R170, R35, R108 ;  /* 0x0000006c23aa723e */ /* 0x000fe400000010ff */
[C---:B-1----:R-:W-:Y:S01]  /*9980*/  FADD.FTZ R14, R49.reuse, R14 ;  /* 0x0000000e310e7221 */ /* 0x042fe20000010000 */
[----:B------:R-:W-:Y:S01]  /*9990*/  F2FP.BF16.F32.PACK_AB R171, R49, R70 ;  /* 0x0000004631ab723e */ /* 0x000fe200000010ff */
[----:B---3--:R-:W-:Y:S06]  /*99a0*/  @!P0 BRA `(.L_x_9785) ;  /* 0x0000000000048947 */ /* 0x008fec0003800000 */
[----:B------:R-:W-:Y:S01]  /*99b0*/  BPT.TRAP 0x1 ;  /* 0x000000040000795c */ /* 0x000fe20000300000 */
.L_x_9785:
[----:B------:R0:W1:Y:S01]  /*99c0*/  SYNCS.PHASECHK.TRANS64.TRYWAIT P2, [R20+URZ+0x22850], R15 ;  /* 0x0228500f140075a7 */ /* 0x000062000804017f */
[----:B------:R-:W-:Y:S05]  /*99d0*/  @!P0 BRA `(.L_x_9786) ;  /* 0x0000000000048947 */ /* 0x000fea0003800000 */
[----:B------:R-:W-:Y:S01]  /*99e0*/  BPT.TRAP 0x1 ;  /* 0x000000040000795c */ /* 0x000fe20000300000 */
.L_x_9786:
[----:B------:R-:W-:Y:S04]  /*99f0*/  BSSY B0, `(.L_x_9787) ;  /* 0x0000004000007945 */ /* 0x000fe80003800000 */
[----:B-1----:R-:W-:Y:S05]  /*9a00*/  @P2 BRA `(.L_x_9788) ;  /* 0x0000000000082947 */ /* 0x002fea0003800000 */
[----:B------:R-:W1:Y:S02]  /*9a10*/  SYNCS.PHASECHK.TRANS64.TRYWAIT P2, [R20+URZ+0x22850], R15 ;  /* 0x0228500f140075a7 */ /* 0x000e64000804017f */
[----:B-1----:R-:W-:Y:S05]  /*9a20*/  @!P2 BRA `(.L_x_9789) ;  /* 0x000000d4008ca947 */ /* 0x002fea0003800000 */
.L_x_9788:
[----:B------:R-:W-:Y:S05]  /*9a30*/  BSYNC B0 ;  /* 0x0000000000007941 */ /* 0x000fea0003800000 */
.L_x_9787:
[----:B------:R-:W-:Y:S05]  /*9a40*/  WARPSYNC.ALL ;  /* 0x0000000000007948 */ /* 0x000fea0003800000 */
[----:B01----:R-:W-:Y:S01]  /*9a50*/  VIADD R15, R18, 0x400 ;  /* 0x00000400120f7836 */ /* 0x003fe20000000000 */
[----:B------:R0:W-:Y:S01]  /*9a60*/  BAR.SYNC.DEFER_BLOCKING R21, 0x100 ;  /* 0x000400150000751d */ /* 0x0001e20000010000 */
[----:B------:R-:W-:Y:S01]  /*9a70*/  IMAD.MOV.U32 R179, RZ, RZ, 0x40000040 ;  /* 0x40000040ffb37424 */ /* 0x000fe200078e00ff */
[----:B------:R-:W-:Y:S01]  /*9a80*/  ISETP.GE.AND P2, PT, R172, 0x61, PT ;  /* 0x00000061ac00780c */ /* 0x000fe20003f46270 */
[----:B------:R-:W-:Y:S01]  /*9a90*/  IMAD.MOV.U32 R181, RZ, RZ, 0x40000040 ;  /* 0x40000040ffb57424 */ /* 0x000fe200078e00ff */
[----:B------:R-:W-:Y:S01]  /*9aa0*/  SHF.R.U32.HI R15, RZ, 0x4, R15 ;  /* 0x00000004ff0f7819 */ /* 0x000fe2000001160f */
[----:B------:R-:W-:Y:S01]  /*9ab0*/  @!P1 VIADD R20, R20, 0x22860 ;  /* 0x0002286014149836 */ /* 0x000fe20000000000 */
[----:B------:R-:W-:Y:S01]  /*9ac0*/  R2UR UR7, R179 ;  /* 0x00000000b30772ca */ /* 0x000fe200000e0000 */
[----:B------:R-:W-:Y:S01]  /*9ad0*/  IMAD.MOV.U32 R179, RZ, RZ, 0x40000040 ;  /* 0x40000040ffb37424 */ /* 0x000fe200078e00ff */
[----:B------:R-:W-:Y:S01]  /*9ae0*/  LOP3.LUT R15, R15, 0x3fff, RZ, 0xc0, !PT ;  /* 0x00003fff0f0f7812 */ /* 0x000fe200078ec0ff */
[----:B------:R-:W-:Y:S01]  /*9af0*/  ULDC UR42, c[0x0][0x988] ;  /* 0x00026200002a7ab9 */ /* 0x000fe20000000800 */
[----:B------:R-:W-:-:S02]  /*9b00*/  @!P1 PRMT R20, RZ, 0x654, R20 ;  /* 0x00000654ff149816 */ /* 0x000fc40000000014 */
[----:B------:R-:W-:-:S05]  /*9b10*/  LOP3.LUT R15, R15, 0x3000000, RZ, 0xfc, !PT ;  /* 0x030000000f0f7812 */ /* 0x000fca00078efcff */
[----:B------:R-:W-:-:S04]  /*9b20*/  IMAD R178, R200, 0xc00, R15 ;  /* 0x00000c00c8b27824 */ /* 0x000fc800078e020f */
[C---:B------:R-:W-:Y:S01]  /*9b30*/  VIADD R180, R178.reuse, 0x80 ;  /* 0x00000080b2b47836 */ /* 0x040fe20000000000 */
[----:B------:R-:W-:Y:S01]  /*9b40*/  R2UR UR6, R178 ;  /* 0x00000000b20672ca */ /* 0x000fe200000e0000 */
[----:B------:R-:W-:-:S12]  /*9b50*/  WARPGROUP.ARRIVE ;  /* 0x00000000000079c5 */ /* 0x000fd80000000000 */
[----:B------:R-:W-:Y:S01]  /*9b60*/  HGMMA.64x256x16.F32.BF16 R24, R204, gdesc[UR4].tnspB, RZ, !UPT, gsb0 ;  /* 0x43e00004cc187df0 */ /* 0x000fe2000c0018ff */
[----:B------:R-:W-:Y:S02]  /*9b70*/  R2UR UR6, R180 ;  /* 0x00000000b40672ca */ /* 0x000fe400000e0000 */
[----:B------:R-:W-:Y:S01]  /*9b80*/  R2UR UR7, R181 ;  /* 0x00000000b50772ca */ /* 0x000fe200000e0000 */
[----:B------:R-:W-:Y:S02]  /*9b90*/  WARPGROUP.DEPBAR.LE gsb0, 0x0 ;  /* 0x00008000000079c5 */ /* 0x000fe40000010000 */
[----:B------:R-:W-:-:S15]  /*9ba0*/  WARPGROUP.ARRIVE ;  /* 0x00000000000079c5 */ /* 0x000fde0000000000 */
[----:B------:R-:W-:-:S07]  /*9bb0*/  NOP ;  /* 0x0000000000007918 */ /* 0x000fce0000000000 */
[----:B------:R-:W-:Y:S03]  /*9bc0*/  HGMMA.64x256x16.F32.BF16 R24, R152, gdesc[UR4].tnspB, R24, gsb0 ;  /* 0x43e0000498187df0 */ /* 0x000fe60008001818 */
[----:B------:R-:W-:Y:S02]  /*9bd0*/  WARPGROUP.DEPBAR.LE gsb0, 0x0 ;  /* 0x00008000000079c5 */ /* 0x000fe40000010000 */
[----:B------:R-:W-:Y:S01]  /*9be0*/  VIADD R152, R178, 0x100 ;  /* 0x00000100b2987836 */ /* 0x000fe20000000000 */
        /* <DEDUP_REMOVED lines=8> */
[C---:B------:R-:W-:Y:S01]  /*9c70*/  VIADD R152, R178.reuse, 0x200 ;  /* 0x00000200b2987836 */ /* 0x040fe20000000000 */
[----:B------:R-:W-:Y:S01]  /*9c80*/  R2UR UR7, R153 ;  /* 0x00000000990772ca */ /* 0x000fe200000e0000 */
[----:B------:R-:W-:Y:S02]  /*9c90*/  IMAD.MOV.U32 R153, RZ, RZ, 0x40000040 ;  /* 0x40000040ff997424 */ /* 0x000fe400078e00ff */
[----:B------:R-:W-:Y:S01]  /*9ca0*/  VIADD R178, R178, 0x280 ;  /* 0x00000280b2b27836 */ /* 0x000fe20000000000 */
        /* <DEDUP_REMOVED lines=17> */
[----:B------:R0:W-:Y:S01]  /*9dc0*/  @!P1 SYNCS.ARRIVE.TRANS64.RED.A1T0 RZ, [R20+URZ], RZ ;  /* 0x000000ff14ff99a7 */ /* 0x0001e2000810043f */
[----:B------:R-:W-:Y:S05]  /*9dd0*/  @!P2 BRA `(.L_x_9790) ;  /* 0x0000001c00b4a947 */ /* 0x000fea0003800000 */
[----:B0-----:R-:W-:Y:S02]  /*9de0*/  VIADD R20, R173, 0xfffffffe ;  /* 0xfffffffead147836 */ /* 0x001fe40000000000 */
[----:B------:R-:W-:Y:S02]  /*9df0*/  IMAD.MOV.U32 R205, RZ, RZ, R176 ;  /* 0x000000ffffcd7224 */ /* 0x000fe400078e00b0 */
[----:B------:R-:W-:-:S07]  /*9e00*/  IMAD.MOV.U32 R206, RZ, RZ, R12 ;  /* 0x000000ffffce7224 */ /* 0x000fce00078e000c */
.L_x_9800:
[----:B------:R-:W-:Y:S01]  /*9e10*/  VIADD R200, R200, 0x1 ;  /* 0x00000001c8c87836 */ /* 0x000fe20000000000 */
[----:B------:R-:W-:Y:S05]  /*9e20*/  YIELD ;  /* 0x0000000000007946 */ /* 0x000fea0003800000 */
[----:B------:R-:W-:Y:S02]  /*9e30*/  ISETP.NE.AND P3, PT, R200, 0x2, PT ;  /* 0x00000002c800780c */ /* 0x000fe40003f65270 */
[C---:B------:R-:W-:Y:S01]  /*9e40*/  ISETP.GT.AND P2, PT, R20.reuse, RZ, PT ;  /* 0x000000ff1400720c */ /* 0x040fe20003f44270 */
[----:B------:R-:W-:Y:S01]  /*9e50*/  VIADD R20, R20, 0xffffffff ;  /* 0xffffffff14147836 */ /* 0x000fe20000000000 */
[----:B------:R-:W-:-:S02]  /*9e60*/  SEL R3, RZ, 0x1, P3 ;  /* 0x00000001ff037807 */ /* 0x000fc40001800000 */
[----:B------:R-:W-:Y:S02]  /*9e70*/  SEL R200, R200, RZ, P3 ;  /* 0x000000ffc8c87207 */ /* 0x000fe40001800000 */
[----:B------:R-:W-:Y:S01]  /*9e80*/  LOP3.LUT R208, R208, R3, RZ, 0x3c, !PT ;  /* 0x00000003d0d07212 */ /* 0x000fe200078e3cff */
[----:B-1----:R-:W-:Y:S06]  /*9e90*/  @!P0 BRA `(.L_x_9791) ;  /* 0x0000000000048947 */ /* 0x002fec0003800000 */
[----:B------:R-:W-:Y:S01]  /*9ea0*/  BPT.TRAP 0x1 ;  /* 0x000000040000795c */ /* 0x000fe20000300000 */
.L_x_9791:
[----:B------:R-:W-:Y:S01]  /*9eb0*/  IMAD R21, R200, 0x8, R18 ;  /* 0x00000008c8157824 */ /* 0x000fe200078e0212 */
[----:B------:R-:W-:-:S04]  /*9ec0*/  SHF.L.U32 R217, R208, 0x1f, RZ ;  /* 0x0000001fd0d97819 */ /* 0x000fc800000006ff */
[----:B------:R0:W1:Y:S01]  /*9ed0*/  SYNCS.PHASECHK.TRANS64.TRYWAIT P3, [R21+URZ+0x22830], R217 ;  /* 0x022830d9150075a7 */ /* 0x000062000806017f */
[----:B------:R-:W-:Y:S05]  /*9ee0*/  @!P0 BRA `(.L_x_9792) ;  /* 0x0000000000048947 */ /* 0x000fea0003800000 */
[----:B------:R-:W-:Y:S01]  /*9ef0*/  BPT.TRAP 0x1 ;  /* 0x000000040000795c */ /* 0x000fe20000300000 */
.L_x_9792:
[----:B------:R-:W-:Y:S02]  /*9f00*/  IMAD R156, R200, 0x300, R0 ;  /* 0x00000300c89c7824 */ /* 0x000fe400078e0200 */
[----:B------:R-:W-:Y:S01]  /*9f10*/  IMAD.MOV.U32 R157, RZ, RZ, 0x40000040 ;  /* 0x40000040ff9d7424 */ /* 0x000fe200078e00ff */
[----:B-1----:R-:W-:Y:S06]  /*9f20*/  @P3 BRA `(.L_x_9793) ;  /* 0x0000000000083947 */ /* 0x002fec0003800000 */
[----:B------:R-:W1:Y:S02]  /*9f30*/  SYNCS.PHASECHK.TRANS64.TRYWAIT P3, [R21+URZ+0x22830], R217 ;  /* 0x022830d9150075a7 */ /* 0x000e64000806017f */
[----:B-1----:R-:W-:Y:S05]  /*9f40*/  @!P3 BRA `(.L_x_9794) ;  /* 0x000000d00058b947 */ /* 0x002fea0003800000 */
.L_x_9793:
[----:B------:R-:W-:Y:S05]  /*9f50*/  WARPSYNC.ALL ;  /* 0x0000000000007948 */ /* 0x000fea0003800000 */
        /* <DEDUP_REMOVED lines=20> */
[----:B------:R-:W-:Y:S01]  /*a0a0*/  HGMMA.64x96x16.F32.BF16 R152, gdesc[UR4], RZ, !UPT, gsb0 ;  /* 0x01600000049879f0 */ /* 0x000fe2000c0018ff */
[----:B------:R-:W-:-:S02]  /*a0b0*/  R2UR UR13, R9 ;  /* 0x00000000090d72ca */ /* 0x000fc400000e0000 */
[----:B------:R-:W-:Y:S02]  /*a0c0*/  R2UR UR16, R6 ;  /* 0x00000000061072ca */ /* 0x000fe400000e0000 */
[----:B------:R-:W-:Y:S01]  /*a0d0*/  R2UR UR17, R7 ;  /* 0x00000000071172ca */ /* 0x000fe200000e0000 */
        /* <DEDUP_REMOVED lines=43> */
[-C--:B------:R-:W-:Y:S01]  /*a390*/  FMUL.FTZ R206, R206, R3.reuse ;  /* 0x00000003cece7220 */ /* 0x080fe20000410000 */
        /* <DEDUP_REMOVED lines=24> */
[----:B------:R-:W-:-:S03]  /*a520*/  FFMA.FTZ R197, R197, R3, -R204 ;  /* 0x00000003c5c57223 */ /* 0x000fc600000108cc */
[----:B------:R-:W4:Y:S01]  /*a530*/  MUFU.EX2 R156, R156 ;  /* 0x0000009c009c7308 */ /* 0x000f220000000800 */
[----:B--2---:R-:W-:Y:S01]  /*a540*/  FFMA.FTZ R13, R206, R13, R152 ;  /* 0x0000000dce0d7223 */ /* 0x004fe20000010098 */
[-C--:B------:R-:W-:Y:S01]  /*a550*/  FMUL.FTZ R24, R24, R206.reuse ;  /* 0x000000ce18187220 */ /* 0x080fe20000410000 */
[-C--:B------:R-:W-:Y:S01]  /*a560*/  FMUL.FTZ R25, R25, R206.reuse ;  /* 0x000000ce19197220 */ /* 0x080fe20000410000 */
[-C--:B------:R-:W-:Y:S01]  /*a570*/  FMUL.FTZ R28, R28, R206.reuse ;  /* 0x000000ce1c1c7220 */ /* 0x080fe20000410000 */
[-C--:B------:R-:W-:Y:S01]  /*a580*/  FMUL.FTZ R29, R29, R206.reuse ;  /* 0x000000ce1d1d7220 */ /* 0x080fe20000410000 */
[-C--:B------:R-:W-:Y:S01]  /*a590*/  FMUL.FTZ R32, R32, R206.reuse ;  /* 0x000000ce20207220 */ /* 0x080fe20000410000 */
[----:B------:R-:W-:Y:S01]  /*a5a0*/  FMUL.FTZ R33, R33, R206 ;  /* 0x000000ce21217220 */ /* 0x000fe20000410000 */
[----:B------:R-:W2:Y:S01]  /*a5b0*/  MUFU.EX2 R157, R157 ;  /* 0x0000009d009d7308 */ /* 0x000ea20000000800 */
[C---:B---3--:R-:W-:Y:S01]  /*a5c0*/  F2FP.BF16.F32.PACK_AB R204, R153.reuse, R152 ;  /* 0x0000009899cc723e */ /* 0x048fe200000010ff */
[----:B------:R-:W-:Y:S01]  /*a5d0*/  FADD.FTZ R13, R153, R13 ;  /* 0x0000000d990d7221 */ /* 0x000fe20000010000 */
[----:B------:R-:W-:Y:S01]  /*a5e0*/  FMNMX.FTZ R152, R154, R205, !PT ;  /* 0x000000cd9a987209 */ /* 0x000fe20007810000 */
[-C--:B------:R-:W-:Y:S01]  /*a5f0*/  FMUL.FTZ R36, R36, R206.reuse ;  /* 0x000000ce24247220 */ /* 0x080fe20000410000 */
[-C--:B------:R-:W-:Y:S01]  /*a600*/  FMUL.FTZ R37, R37, R206.reuse ;  /* 0x000000ce25257220 */ /* 0x080fe20000410000 */
[----:B------:R-:W-:Y:S01]  /*a610*/  FMUL.FTZ R40, R40, R206 ;  /* 0x000000ce28287220 */ /* 0x000fe20000410000 */
        /* <DEDUP_REMOVED lines=73> */
[----:B------:R-:W-:Y:S01]  /*aab0*/  FMUL.FTZ R149, R149, R206 ;  /* 0x000000ce95957220 */ /* 0x000fe20000410000 */
[----:B----4-:R-:W-:Y:S01]  /*aac0*/  FADD.FTZ R13, R156, R13 ;  /* 0x0000000d9c0d7221 */ /* 0x010fe20000010000 */
[C---:B--2---:R-:W-:Y:S01]  /*aad0*/  F2FP.BF16.F32.PACK_AB R206, R157.reuse, R156 ;  /* 0x0000009c9dce723e */ /* 0x044fe200000010ff */
[----:B------:R-:W-:Y:S01]  /*aae0*/  MUFU.EX2 R161, R161 ;  /* 0x000000a100a17308 */ /* 0x000fe20000000800 */
[----:B------:R-:W-:Y:S01]  /*aaf0*/  FMNMX.FTZ R152, R194, R152, !PT ;  /* 0x00000098c2987209 */ /* 0x000fe20007810000 */
[----:B------:R-:W-:-:S03]  /*ab00*/  FADD.FTZ R13, R157, R13 ;  /* 0x0000000d9d0d7221 */ /* 0x000fc60000010000 */
[----:B------:R-:W-:-:S03]  /*ab10*/  FMNMX.FTZ R152, R195, R152, !PT ;  /* 0x00000098c3987209 */ /* 0x000fc60007810000 */
[----:B------:R-:W-:Y:S01]  /*ab20*/  MUFU.EX2 R164, R164 ;  /* 0x000000a400a47308 */ /* 0x000fe20000000800 */
[----:B------:R-:W-:-:S04]  /*ab30*/  FMNMX.FTZ R152, R198, R152, !PT ;  /* 0x00000098c6987209 */ /* 0x000fc80007810000 */
[----:B------:R-:W-:-:S03]  /*ab40*/  FMNMX.FTZ R153, R199, R152, !PT ;  /* 0x00000098c7997209 */ /* 0x000fc60007810000 */
[----:B------:R-:W2:Y:S02]  /*ab50*/  MUFU.EX2 R152, R160 ;  /* 0x000000a000987308 */ /* 0x000ea40000000800 */
[----:B------:R-:W3:Y:S06]  /*ab60*/  SHFL.BFLY PT, R156, R153, 0x2, 0x1f ;  /* 0x0c401f00999c7f89 */ /* 0x000eec00000e0000 */
[----:B------:R-:W-:Y:S08]  /*ab70*/  MUFU.EX2 R160, R176 ;  /* 0x000000b000a07308 */ /* 0x000ff00000000800 */
[----:B------:R-:W4:Y:S01]  /*ab80*/  MUFU.EX2 R165, R165 ;  /* 0x000000a500a57308 */ /* 0x000f220000000800 */
[----:B--2---:R-:W-:Y:S01]  /*ab90*/  FADD.FTZ R13, R152, R13 ;  /* 0x0000000d980d7221 */ /* 0x004fe20000010000 */
[----:B------:R-:W-:-:S03]  /*aba0*/  F2FP.BF16.F32.PACK_AB R152, R161, R152 ;  /* 0x00000098a198723e */ /* 0x000fc600000010ff */
[----:B------:R-:W-:-:S03]  /*abb0*/  FADD.FTZ R13, R161, R13 ;  /* 0x0000000da10d7221 */ /* 0x000fc60000010000 */
[----:B------:R-:W-:Y:S01]  /*abc0*/  MUFU.EX2 R169, R169 ;  /* 0x000000a900a97308 */ /* 0x000fe20000000800 */
[----:B------:R-:W-:Y:S01]  /*abd0*/  FADD.FTZ R13, R164, R13 ;  /* 0x0000000da40d7221 */ /* 0x000fe20000010000 */
[----:B---3--:R-:W-:-:S05]  /*abe0*/  FMNMX.FTZ R153, R153, R156, !PT ;  /* 0x0000009c99997209 */ /* 0x008fca0007810000 */
[----:B------:R-:W2:Y:S01]  /*abf0*/  SHFL.BFLY PT, R157, R153, 0x1, 0x1f ;  /* 0x0c201f00999d7f89 */ /* 0x000ea200000e0000 */
[----:B------:R-:W3:Y:S01]  /*ac00*/  MUFU.EX2 R156, R168 ;  /* 0x000000a8009c7308 */ /* 0x000ee20000000800 */
[----:B----4-:R-:W-:-:S07]  /*ac10*/  FADD.FTZ R13, R165, R13 ;  /* 0x0000000da50d7221 */ /* 0x010fce0000010000 */
[----:B------:R-:W4:Y:S08]  /*ac20*/  MUFU.EX2 R172, R172 ;  /* 0x000000ac00ac7308 */ /* 0x000f300000000800 */
[----:B------:R-:W-:Y:S01]  /*ac30*/  MUFU.EX2 R173, R173 ;  /* 0x000000ad00ad7308 */ /* 0x000fe20000000800 */
[----:B---3--:R-:W-:Y:S01]  /*ac40*/  FADD.FTZ R13, R156, R13 ;  /* 0x0000000d9c0d7221 */ /* 0x008fe20000010000 */
[----:B------:R-:W-:-:S03]  /*ac50*/  F2FP.BF16.F32.PACK_AB R156, R169, R156 ;  /* 0x0000009ca99c723e */ /* 0x000fc600000010ff */
[----:B------:R-:W-:Y:S01]  /*ac60*/  FADD.FTZ R13, R169, R13 ;  /* 0x0000000da90d7221 */ /* 0x000fe20000010000 */
[----:B--2---:R-:W-:Y:S02]  /*ac70*/  FMNMX.FTZ R176, R153, R157, !PT ;  /* 0x0000009d99b07209 */ /* 0x004fe40007810000 */
[----:B------:R2:W-:Y:S01]  /*ac80*/  MUFU.EX2 R168, R192 ;  /* 0x000000c000a87308 */ /* 0x0005e20000000800 */
[----:B----4-:R-:W-:Y:S02]  /*ac90*/  FADD.FTZ R13, R172, R13 ;  /* 0x0000000dac0d7221 */ /* 0x010fe40000010000 */
[C---:B------:R-:W-:Y:S01]  /*aca0*/  FADD.FTZ R153, -R176.reuse, R205 ;  /* 0x000000cdb0997221 */ /* 0x040fe20000010100 */
[----:B------:R-:W-:-:S03]  /*acb0*/  FMUL.FTZ R226, R176, R3 ;  /* 0x00000003b0e27220 */ /* 0x000fc60000410000 */
[-C--:B------:R-:W-:Y:S01]  /*acc0*/  FMUL.FTZ R153, R153, R3.reuse ;  /* 0x0000000399997220 */ /* 0x080fe20000410000 */
        /* <DEDUP_REMOVED lines=8> */
[-CC-:B--2---:R-:W-:Y:S01]  /*ad50*/  FFMA.FTZ R192, R175, R3.reuse, -R226.reuse ;  /* 0x00000003afc07223 */ /* 0x184fe200000108e2 */
[-CC-:B------:R-:W-:Y:S01]  /*ad60*/  FFMA.FTZ R166, R166, R3.reuse, -R226.reuse ;  /* 0x00000003a6a67223 */ /* 0x180fe200000108e2 */
[----:B------:R-:W2:Y:S01]  /*ad70*/  S2R R175, SR_TID.X ;  /* 0x0000000000af7919 */ /* 0x000ea20000002100 */
        /* <DEDUP_REMOVED lines=17> */
[----:B------:R5:W0:Y:S01]  /*ae90*/  MUFU.EX2 R207, R158 ;  /* 0x0000009e00cf7308 */ /* 0x000a220000000800 */
[----:B---3--:R-:W-:Y:S01]  /*aea0*/  FFMA.FTZ R14, R153, R14, R205 ;  /* 0x0000000e990e7223 */ /* 0x008fe200000100cd */
[----:B------:R-:W-:Y:S01]  /*aeb0*/  FADD.FTZ R13, R173, R13 ;  /* 0x0000000dad0d7221 */ /* 0x000fe20000010000 */
[----:B------:R-:W-:-:S02]  /*aec0*/  @!P1 VIADD R154, R21, 0x22840 ;  /* 0x00022840159a9836 */ /* 0x000fc40000000000 */
[-C--:B------:R-:W-:Y:S01]  /*aed0*/  FMUL.FTZ R26, R26, R153.reuse ;  /* 0x000000991a1a7220 */ /* 0x080fe20000410000 */
[-C--:B------:R-:W-:Y:S01]  /*aee0*/  FMUL.FTZ R27, R27, R153.reuse ;  /* 0x000000991b1b7220 */ /* 0x080fe20000410000 */
[----:B------:R-:W-:Y:S01]  /*aef0*/  FADD.FTZ R13, R160, R13 ;  /* 0x0000000da00d7221 */ /* 0x000fe20000010000 */
[-C--:B------:R-:W-:Y:S01]  /*af00*/  FMUL.FTZ R30, R30, R153.reuse ;  /* 0x000000991e1e7220 */ /* 0x080fe20000410000 */
[----:B------:R-:W3:Y:S01]  /*af10*/  MUFU.EX2 R159, R159 ;  /* 0x0000009f009f7308 */ /* 0x000ee20000000800 */
[----:B----4-:R-:W-:Y:S01]  /*af20*/  FADD.FTZ R14, R155, R14 ;  /* 0x0000000e9b0e7221 */ /* 0x010fe20000010000 */
[----:B------:R-:W-:Y:S01]  /*af30*/  @!P1 PRMT R154, RZ, 0x654, R154 ;  /* 0x00000654ff9a9816 */ /* 0x000fe2000000009a */
[-C--:B------:R-:W-:Y:S01]  /*af40*/  FMUL.FTZ R31, R31, R153.reuse ;  /* 0x000000991f1f7220 */ /* 0x080fe20000410000 */
[----:B-----5:R-:W-:Y:S01]  /*af50*/  F2FP.BF16.F32.PACK_AB R158, R173, R172 ;  /* 0x000000acad9e723e */ /* 0x020fe200000010ff */
[-C--:B------:R-:W-:Y:S01]  /*af60*/  FMUL.FTZ R34, R34, R153.reuse ;  /* 0x0000009922227220 */ /* 0x080fe20000410000 */
[----:B--2---:R-:W-:Y:S01]  /*af70*/  SHF.R.U32.HI R175, RZ, 0x7, R175 ;  /* 0x00000007ffaf7819 */ /* 0x004fe200000116af */
[-C--:B------:R-:W-:Y:S01]  /*af80*/  FMUL.FTZ R35, R35, R153.reuse ;  /* 0x0000009923237220 */ /* 0x080fe20000410000 */
[----:B------:R-:W-:Y:S01]  /*af90*/  MUFU.EX2 R170, R197 ;  /* 0x000000c500aa7308 */ /* 0x000fe20000000800 */
[----:B0-----:R-:W-:Y:S01]  /*afa0*/  FADD.FTZ R14, R207, R14 ;  /* 0x0000000ecf0e7221 */ /* 0x001fe20000010000 */
[----:B------:R-:W-:Y:S01]  /*afb0*/  IADD3 R175, -R175, 0xb, RZ ;  /* 0x0000000bafaf7810 */ /* 0x000fe20007ffe1ff */
[-C--:B------:R-:W-:Y:S01]  /*afc0*/  FMUL.FTZ R38, R38, R153.reuse ;  /* 0x0000009926267220 */ /* 0x080fe20000410000 */
[-C--:B------:R-:W-:Y:S01]  /*afd0*/  FMUL.FTZ R39, R39, R153.reuse ;  /* 0x0000009927277220 */ /* 0x080fe20000410000 */
[-C--:B------:R-:W-:Y:S01]  /*afe0*/  FMUL.FTZ R42, R42, R153.reuse ;  /* 0x000000992a2a7220 */ /* 0x080fe20000410000 */
[-C--:B------:R-:W-:Y:S01]  /*aff0*/  FMUL.FTZ R43, R43, R153.reuse ;  /* 0x000000992b2b7220 */ /* 0x080fe20000410000 */
[----:B------:R0:W-:Y:S06]  /*b000*/  BAR.ARV R175, 0x100 ;  /* 0x000400af0000751d */ /* 0x0001ec0000002000 */
[----:B------:R-:W2:Y:S01]  /*b010*/  MUFU.EX2 R197, R162 ;  /* 0x000000a200c57308 */ /* 0x000ea20000000800 */
[----:B---3--:R-:W-:Y:S01]  /*b020*/  FADD.FTZ R14, R159, R14 ;  /* 0x0000000e9f0e7221 */ /* 0x008fe20000010000 */
[----:B------:R3:W-:Y:S01]  /*b030*/  @!P1 SYNCS.ARRIVE.TRANS64.RED.A1T0 RZ, [R154+URZ], RZ ;  /* 0x000000ff9aff99a7 */ /* 0x0007e2000810043f */
[-C--:B------:R-:W-:Y:S01]  /*b040*/  FMUL.FTZ R46, R46, R153.reuse ;  /* 0x000000992e2e7220 */ /* 0x080fe20000410000 */
[-C--:B------:R-:W-:Y:S01]  /*b050*/  FMUL.FTZ R47, R47, R153.reuse ;  /* 0x000000992f2f7220 */ /* 0x080fe20000410000 */
[-C--:B------:R-:W-:Y:S01]  /*b060*/  FMUL.FTZ R50, R50, R153.reuse ;  /* 0x0000009932327220 */ /* 0x080fe20000410000 */
[-C--:B------:R-:W-:Y:S01]  /*b070*/  FMUL.FTZ R51, R51, R153.reuse ;  /* 0x0000009933337220 */ /* 0x080fe20000410000 */
[-C--:B------:R-:W-:Y:S01]  /*b080*/  FMUL.FTZ R54, R54, R153.reuse ;  /* 0x0000009936367220 */ /* 0x080fe20000410000 */
[----:B------:R-:W4:Y:S01]  /*b090*/  MUFU.EX2 R163, R163 ;  /* 0x000000a300a37308 */ /* 0x000f220000000800 */
[-C--:B------:R-:W-:Y:S01]  /*b0a0*/  FMUL.FTZ R55, R55, R153.reuse ;  /* 0x0000009937377220 */ /* 0x080fe20000410000 */
[----:B---3--:R-:W-:Y:S01]  /*b0b0*/  F2FP.BF16.F32.PACK_AB R154, R165, R164 ;  /* 0x000000a4a59a723e */ /* 0x008fe200000010ff */
        /* <DEDUP_REMOVED lines=63> */
[----:B------:R-:W-:Y:S01]  /*b4b0*/  FMUL.FTZ R151, R151, R153 ;  /* 0x0000009997977220 */ /* 0x000fe20000410000 */
[----:B------:R-:W-:-:S02]  /*b4c0*/  F2FP.BF16.F32.PACK_AB R207, R159, R207 ;  /* 0x000000cf9fcf723e */ /* 0x000fc400000010ff */
[----:B------:R-:W-:Y:S02]  /*b4d0*/  F2FP.BF16.F32.PACK_AB R205, R155, R205 ;  /* 0x000000cd9bcd723e */ /* 0x000fe400000010ff */
[----:B------:R-:W-:Y:S01]  /*b4e0*/  F2FP.BF16.F32.PACK_AB R155, R167, R226 ;  /* 0x000000e2a79b723e */ /* 0x000fe200000010ff */
[----:B------:R-:W4:Y:S01]  /*b4f0*/  MUFU.EX2 R185, R185 ;  /* 0x000000b900b97308 */ /* 0x000f220000000800 */
[----:B---3--:R-:W-:Y:S01]  /*b500*/  FADD.FTZ R13, R184, R13 ;  /* 0x0000000db80d7221 */ /* 0x008fe20000010000 */
[----:B------:R-:W-:Y:S02]  /*b510*/  F2FP.BF16.F32.PACK_AB R160, R177, R160 ;  /* 0x000000a0b1a0723e */ /* 0x000fe400000010ff */
[----:B------:R-:W-:-:S04]  /*b520*/  F2FP.BF16.F32.PACK_AB R162, R181, R180 ;  /* 0x000000b4b5a2723e */ /* 0x000fc800000010ff */
[----:B------:R-:W3:Y:S01]  /*b530*/  MUFU.EX2 R174, R174 ;  /* 0x000000ae00ae7308 */ /* 0x000ee20000000800 */
[C---:B--2---:R-:W-:Y:S01]  /*b540*/  FADD.FTZ R169, R171.reuse, R14 ;  /* 0x0000000eaba97221 */ /* 0x044fe20000010000 */
[----:B------:R-:W-:-:S06]  /*b550*/  F2FP.BF16.F32.PACK_AB R157, R171, R157 ;  /* 0x0000009dab9d723e */ /* 0x000fcc00000010ff */
[----:B------:R-:W2:Y:S01]  /*b560*/  MUFU.EX2 R188, R188 ;  /* 0x000000bc00bc7308 */ /* 0x000ea20000000800 */
[C---:B----4-:R-:W-:Y:S01]  /*b570*/  FADD.FTZ R13, R185.reuse, R13 ;  /* 0x0000000db90d7221 */ /* 0x050fe20000010000 */
[----:B------:R-:W-:-:S06]  /*b580*/  F2FP.BF16.F32.PACK_AB R164, R185, R184 ;  /* 0x000000b8b9a4723e */ /* 0x000fcc00000010ff */
[----:B------:R-:W4:Y:S01]  /*b590*/  MUFU.EX2 R192, R192 ;  /* 0x000000c000c07308 */ /* 0x000f220000000800 */
[----:B---3--:R-:W-:-:S07]  /*b5a0*/  FADD.FTZ R169, R174, R169 ;  /* 0x000000a9aea97221 */ /* 0x008fce0000010000 */
[----:B------:R-:W3:Y:S01]  /*b5b0*/  MUFU.EX2 R189, R189 ;  /* 0x000000bd00bd7308 */ /* 0x000ee20000000800 */
[----:B--2---:R-:W-:-:S07]  /*b5c0*/  FADD.FTZ R13, R188, R13 ;  /* 0x0000000dbc0d7221 */ /* 0x004fce0000010000 */
[----:B------:R-:W2:Y:S01]  /*b5d0*/  MUFU.EX2 R161, R178 ;  /* 0x000000b200a17308 */ /* 0x000ea20000000800 */
[----:B----4-:R-:W-:-:S07]  /*b5e0*/  FADD.FTZ R14, R192, R169 ;  /* 0x000000a9c00e7221 */ /* 0x010fce0000010000 */
[----:B------:R-:W4:Y:S01]  /*b5f0*/  MUFU.EX2 R179, R179 ;  /* 0x000000b300b37308 */ /* 0x000f220000000800 */
[C---:B---3--:R-:W-:Y:S01]  /*b600*/  FADD.FTZ R13, R189.reuse, R13 ;  /* 0x0000000dbd0d7221 */ /* 0x048fe20000010000 */
[----:B------:R-:W-:-:S03]  /*b610*/  F2FP.BF16.F32.PACK_AB R166, R189, R188 ;  /* 0x000000bcbda6723e */ /* 0x000fc600000010ff */
[----:B------:R-:W-:-:S03]  /*b620*/  FADD.FTZ R172, R168, R13 ;  /* 0x0000000da8ac7221 */ /* 0x000fc60000010000 */
[----:B------:R-:W3:Y:S01]  /*b630*/  MUFU.EX2 R193, R193 ;  /* 0x000000c100c17308 */ /* 0x000ee20000000800 */
[----:B--2---:R-:W-:-:S07]  /*b640*/  FADD.FTZ R14, R161, R14 ;  /* 0x0000000ea10e7221 */ /* 0x004fce0000010000 */
[----:B------:R-:W2:Y:S01]  /*b650*/  MUFU.EX2 R182, R182 ;  /* 0x000000b600b67308 */ /* 0x000ea20000000800 */
[C---:B----4-:R-:W-:Y:S01]  /*b660*/  FADD.FTZ R153, R179.reuse, R14 ;  /* 0x0000000eb3997221 */ /* 0x050fe20000010000 */
[----:B------:R-:W-:-:S06]  /*b670*/  F2FP.BF16.F32.PACK_AB R161, R179, R161 ;  /* 0x000000a1b3a1723e */ /* 0x000fcc00000010ff */
[----:B------:R-:W4:Y:S01]  /*b680*/  MUFU.EX2 R183, R183 ;  /* 0x000000b700b77308 */ /* 0x000f220000000800 */
[C---:B---3--:R-:W-:Y:S01]  /*b690*/  FADD.FTZ R13, R193.reuse, R172 ;  /* 0x000000acc10d7221 */ /* 0x048fe20000010000 */
[----:B------:R-:W-:-:S06]  /*b6a0*/  F2FP.BF16.F32.PACK_AB R168, R193, R168 ;  /* 0x000000a8c1a8723e */ /* 0x000fcc00000010ff */
[----:B------:R-:W3:Y:S01]  /*b6b0*/  MUFU.EX2 R165, R186 ;  /* 0x000000ba00a57308 */ /* 0x000ee20000000800 */
[----:B--2---:R-:W-:Y:S01]  /*b6c0*/  FADD.FTZ R172, R182, R153 ;  /* 0x00000099b6ac7221 */ /* 0x004fe20000010000 */
[----:B------:R-:W-:-:S06]  /*b6d0*/  F2FP.BF16.F32.PACK_AB R153, R163, R197 ;  /* 0x000000c5a399723e */ /* 0x000fcc00000010ff */
[----:B------:R-:W2:Y:S01]  /*b6e0*/  MUFU.EX2 R187, R187 ;  /* 0x000000bb00bb7308 */ /* 0x000ea20000000800 */
[----:B----4-:R-:W-:-:S07]  /*b6f0*/  FADD.FTZ R172, R183, R172 ;  /* 0x000000acb7ac7221 */ /* 0x010fce0000010000 */
[----:B------:R-:W4:Y:S01]  /*b700*/  MUFU.EX2 R190, R190 ;  /* 0x000000be00be7308 */ /* 0x000f220000000800 */
[----:B---3--:R-:W-:-:S07]  /*b710*/  FADD.FTZ R172, R165, R172 ;  /* 0x000000aca5ac7221 */ /* 0x008fce0000010000 */
[----:B------:R-:W3:Y:S01]  /*b720*/  MUFU.EX2 R191, R191 ;  /* 0x000000bf00bf7308 */ /* 0x000ee20000000800 */
[C---:B--2---:R-:W-:Y:S01]  /*b730*/  FADD.FTZ R159, R187.reuse, R172 ;  /* 0x000000acbb9f7221 */ /* 0x044fe20000010000 */
[----:B------:R-:W-:-:S06]  /*b740*/  F2FP.BF16.F32.PACK_AB R165, R187, R165 ;  /* 0x000000a5bba5723e */ /* 0x000fcc00000010ff */
[----:B------:R-:W2:Y:S01]  /*b750*/  MUFU.EX2 R169, R194 ;  /* 0x000000c200a97308 */ /* 0x000ea20000000800 */
[----:B----4-:R-:W-:Y:S01]  /*b760*/  FADD.FTZ R172, R190, R159 ;  /* 0x0000009fbeac7221 */ /* 0x010fe20000010000 */
[----:B------:R-:W-:-:S06]  /*b770*/  F2FP.BF16.F32.PACK_AB R159, R192, R174 ;  /* 0x000000aec09f723e */ /* 0x000fcc00000010ff */
[----:B------:R-:W4:Y:S01]  /*b780*/  MUFU.EX2 R14, R195 ;  /* 0x000000c3000e7308 */ /* 0x000f220000000800 */
[----:B---3--:R-:W-:-:S07]  /*b790*/  FADD.FTZ R172, R191, R172 ;  /* 0x000000acbfac7221 */ /* 0x008fce0000010000 */
[----:B------:R-:W3:Y:S01]  /*b7a0*/  MUFU.EX2 R196, R196 ;  /* 0x000000c400c47308 */ /* 0x000ee20000000800 */
[----:B--2---:R-:W-:-:S07]  /*b7b0*/  FADD.FTZ R163, R169, R172 ;  /* 0x000000aca9a37221 */ /* 0x004fce0000010000 */
[----:B------:R-:W2:Y:S01]  /*b7c0*/  MUFU.EX2 R198, R198 ;  /* 0x000000c600c67308 */ /* 0x000ea20000000800 */
[C---:B----4-:R-:W-:Y:S01]  /*b7d0*/  FADD.FTZ R167, R14.reuse, R163 ;  /* 0x000000a30ea77221 */ /* 0x050fe20000010000 */
[----:B------:R-:W-:Y:S02]  /*b7e0*/  F2FP.BF16.F32.PACK_AB R169, R14, R169 ;  /* 0x000000a90ea9723e */ /* 0x000fe400000010ff */
[----:B------:R-:W-:-:S04]  /*b7f0*/  F2FP.BF16.F32.PACK_AB R163, R183, R182 ;  /* 0x000000b6b7a3723e */ /* 0x000fc800000010ff */
[----:B------:R-:W4:Y:S01]  /*b800*/  MUFU.EX2 R199, R199 ;  /* 0x000000c700c77308 */ /* 0x000f220000000800 */
[----:B---3--:R-:W-:-:S04]  /*b810*/  FADD.FTZ R13, R196, R13 ;  /* 0x0000000dc40d7221 */ /* 0x008fc80000010000 */
[C---:B------:R-:W-:Y:S01]  /*b820*/  FADD.FTZ R13, R170.reuse, R13 ;  /* 0x0000000daa0d7221 */ /* 0x040fe20000010000 */
[----:B------:R-:W-:Y:S01]  /*b830*/  F2FP.BF16.F32.PACK_AB R170, R170, R196 ;  /* 0x000000c4aaaa723e */ /* 0x000fe200000010ff */
[----:B--2---:R-:W-:Y:S01]  /*b840*/  FADD.FTZ R172, R198, R167 ;  /* 0x000000a7c6ac7221 */ /* 0x004fe20000010000 */
[----:B------:R-:W-:-:S03]  /*b850*/  F2FP.BF16.F32.PACK_AB R167, R191, R190 ;  /* 0x000000bebfa7723e */ /* 0x000fc600000010ff */
[C---:B----4-:R-:W-:Y:S01]  /*b860*/  FADD.FTZ R14, R199.reuse, R172 ;  /* 0x000000acc70e7221 */ /* 0x050fe20000010000 */
[----:B------:R-:W-:Y:S01]  /*b870*/  F2FP.BF16.F32.PACK_AB R171, R199, R198 ;  /* 0x000000c6c7ab723e */ /* 0x000fe200000010ff */
[----:B0-----:R-:W-:Y:S06]  /*b880*/  @!P0 BRA `(.L_x_9795) ;  /* 0x0000000000048947 */ /* 0x001fec0003800000 */
[----:B------:R-:W-:Y:S01]  /*b890*/  BPT.TRAP 0x1 ;  /* 0x000000040000795c */ /* 0x000fe20000300000 */
.L_x_9795:
[----:B------:R0:W2:Y:S01]  /*b8a0*/  SYNCS.PHASECHK.TRANS64.TRYWAIT P3, [R21+URZ+0x22850], R217 ;  /* 0x022850d9150075a7 */ /* 0x0000a2000806017f */
[----:B------:R-:W-:Y:S05]  /*b8b0*/  @!P0 BRA `(.L_x_9796) ;  /* 0x0000000000048947 */ /* 0x000fea0003800000 */
[----:B------:R-:W-:Y:S01]  /*b8c0*/  BPT.TRAP 0x1 ;  /* 0x000000040000795c */ /* 0x000fe20000300000 */
.L_x_9796:
[----:B------:R-:W-:Y:S04]  /*b8d0*/  BSSY B0, `(.L_x_9797) ;  /* 0x0000004000007945 */ /* 0x000fe80003800000 */
[----:B--2---:R-:W-:Y:S05]  /*b8e0*/  @P3 BRA `(.L_x_9798) ;  /* 0x0000000000083947 */ /* 0x004fea0003800000 */
[----:B------:R-:W2:Y:S02]  /*b8f0*/  SYNCS.PHASECHK.TRANS64.TRYWAIT P3, [R21+URZ+0x22850], R217 ;  /* 0x022850d9150075a7 */ /* 0x000ea4000806017f */
[----:B--2---:R-:W-:Y:S05]  /*b900*/  @!P3 BRA `(.L_x_9799) ;  /* 0x000000b400fcb947 */ /* 0x004fea0003800000 */
.L_x_9798:
[----:B------:R-:W-:Y:S05]  /*b910*/  BSYNC B0 ;  /* 0x0000000000007941 */ /* 0x000fea0003800000 */
.L_x_9797:
[----:B------:R-:W3:Y:S01]  /*b920*/  S2R R174, SR_TID.X ;  /* 0x0000000000ae7919 */ /* 0x000ee20000002100 */
[----:B------:R-:W-:Y:S01]  /*b930*/  IMAD.MOV.U32 R173, RZ, RZ, 0x40000040 ;  /* 0x40000040ffad7424 */ /* 0x000fe200078e00ff */
[----:B------:R-:W-:Y:S05]  /*b940*/  WARPSYNC.ALL ;  /* 0x0000000000007948 */ /* 0x000fea0003800000 */
[----:B------:R-:W-:Y:S01]  /*b950*/  R2UR UR7, R173 ;  /* 0x00000000ad0772ca */ /* 0x000fe200000e0000 */
[----:B------:R-:W-:Y:S02]  /*b960*/  IMAD R172, R200, 0xc00, R15 ;  /* 0x00000c00c8ac7824 */ /* 0x000fe400078e020f */
[----:B------:R-:W-:-:S02]  /*b970*/  IMAD.MOV.U32 R179, RZ, RZ, 0x40000040 ;  /* 0x40000040ffb37424 */ /* 0x000fc400078e00ff */
[C---:B------:R-:W-:Y:S01]  /*b980*/  VIADD R178, R172.reuse, 0x80 ;  /* 0x00000080acb27836 */ /* 0x040fe20000000000 */
[----:B------:R-:W-:Y:S01]  /*b990*/  R2UR UR6, R172 ;  /* 0x00000000ac0672ca */ /* 0x000fe200000e0000 */
[----:B012---:R-:W-:-:S05]  /*b9a0*/  @!P1 VIADD R21, R21, 0x22860 ;  /* 0x0002286015159836 */ /* 0x007fca0000000000 */
[----:B------:R-:W-:Y:S02]  /*b9b0*/  @!P1 PRMT R21, RZ, 0x654, R21 ;  /* 0x00000654ff159816 */ /* 0x000fe40000000015 */
[----:B---3--:R-:W-:-:S05]  /*b9c0*/  SHF.R.U32.HI R174, RZ, 0x7, R174 ;  /* 0x00000007ffae7819 */ /* 0x008fca00000116ae */
[----:B------:R-:W-:-:S05]  /*b9d0*/  VIADD R173, R174, 0x8 ;  /* 0x00000008aead7836 */ /* 0x000fca0000000000 */
[----:B------:R0:W-:Y:S02]  /*b9e0*/  BAR.SYNC.DEFER_BLOCKING R173, 0x100 ;  /* 0x000400ad0000751d */ /* 0x0001e40000010000 */
[----:B0-----:R-:W-:-:S04]  /*b9f0*/  IMAD.MOV.U32 R173, RZ, RZ, 0x40000040 ;  /* 0x40000040ffad7424 */ /* 0x001fc800078e00ff */
[----:B------:R-:W-:-:S06]  /*ba00*/  WARPGROUP.ARRIVE ;  /* 0x00000000000079c5 */ /* 0x000fcc0000000000 */
[----:B------:R-:W-:Y:S01]  /*ba10*/  HGMMA.64x256x16.F32.BF16 R24, R204, gdesc[UR4].tnspB, R24, gsb0 ;  /* 0x43e00004cc187df0 */ /* 0x000fe20008001818 */
[----:B------:R-:W-:Y:S02]  /*ba20*/  R2UR UR6, R178 ;  /* 0x00000000b20672ca */ /* 0x000fe400000e0000 */
[----:B------:R-:W-:Y:S01]  /*ba30*/  R2UR UR7, R179 ;  /* 0x00000000b30772ca */ /* 0x000fe200000e0000 */
[----:B------:R-:W-:Y:S02]  /*ba40*/  WARPGROUP.DEPBAR.LE gsb0, 0x0 ;  /* 0x00008000000079c5 */ /* 0x000fe40000010000 */
[----:B------:R-:W-:Y:S01]  /*ba50*/  WARPGROUP.ARRIVE ;  /* 0x00000000000079c5 */ /* 0x000fe20000000000 */
[----:B------:R-:W-:Y:S02]  /*ba60*/  IMAD.MOV.U32 R205, RZ, RZ, R176 ;  /* 0x000000ffffcd7224 */ /* 0x000fe400078e00b0 */
[----:B------:R-:W-:-:S15]  /*ba70*/  IMAD.MOV.U32 R206, RZ, RZ, R12 ;  /* 0x000000ffffce7224 */ /* 0x000fde00078e000c */
[----:B------:R-:W-:-:S04]  /*ba80*/  NOP ;  /* 0x0000000000007918 */ /* 0x000fc80000000000 */
        /* <DEDUP_REMOVED lines=33> */
[----:B------:R-:W-:Y:S05]  /*bca0*/  @P2 BRA `(.L_x_9800) ;  /* 0xffffffe000582947 */ /* 0x000fea000383ffff */
.L_x_9790:
[----:B------:R-:W-:Y:S05]  /*bcb0*/  WARPSYNC.ALL ;  /* 0x0000000000007948 */ /* 0x000fea0003800000 */
[----:B------:R-:W2:Y:S01]  /*bcc0*/  SHFL.BFLY PT, R0, R13, 0x2, 0x1f ;  /* 0x0c401f000d007f89 */ /* 0x000ea200000e0000 */
[----:B------:R-:W-:Y:S01]  /*bcd0*/  VIADD R200, R200, 0x1 ;  /* 0x00000001c8c87836 */ /* 0x000fe20000000000 */
[----:B------:R3:W-:Y:S08]  /*bce0*/  BAR.ARV R175, 0x100 ;  /* 0x000400af0000751d */ /* 0x0007f00000002000 */
[----:B------:R-:W-:Y:S06]  /*bcf0*/  BAR.ARV 0x8, 0x180 ;  /* 0x0206000000007b1d */ /* 0x000fec0000002000 */
[C---:B------:R-:W-:Y:S01]  /*bd00*/  ISETP.NE.AND P0, PT, R200.reuse, 0x2, PT ;  /* 0x00000002c800780c */ /* 0x040fe20003f05270 */
[----:B------:R-:W-:Y:S01]  /*bd10*/  IMAD.MOV.U32 R6, RZ, RZ, -0x800000 ;  /* 0xff800000ff067424 */ /* 0x000fe200078e00ff */
[----:B------:R-:W4:Y:S01]  /*bd20*/  SHFL.BFLY PT, R5, R14, 0x2, 0x1f ;  /* 0x0c401f000e057f89 */ /* 0x000f2200000e0000 */
[----:B------:R-:W-:Y:S01]  /*bd30*/  PLOP3.LUT P1, PT, PT, PT, PT, 0x8, 0x0 ;  /* 0x000000000000781c */ /* 0x000fe20003f2e170 */
[----:B------:R-:W-:Y:S01]  /*bd40*/  VIADD R223, R223, 0x1 ;  /* 0x00000001dfdf7836 */ /* 0x000fe20000000000 */
[----:B------:R-:W-:Y:S01]  /*bd50*/  SEL R200, R200, RZ, P0 ;  /* 0x000000ffc8c87207 */ /* 0x000fe20000000000 */
[----:B--2---:R-:W-:-:S05]  /*bd60*/  FADD.FTZ R0, R0, R13 ;  /* 0x0000000d00007221 */ /* 0x004fca0000010000 */
[----:B------:R-:W2:Y:S01]  /*bd70*/  SHFL.BFLY PT, R7, R0, 0x1, 0x1f ;  /* 0x0c201f0000077f89 */ /* 0x000ea200000e0000 */
[----:B----4-:R-:W-:Y:S01]  /*bd80*/  FADD.FTZ R4, R5, R14 ;  /* 0x0000000e05047221 */ /* 0x010fe20000010000 */
[----:B------:R-:W-:-:S04]  /*bd90*/  IMAD.MOV.U32 R5, RZ, RZ, RZ ;  /* 0x000000ffff057224 */ /* 0x000fc800078e00ff */
[----:B------:R-:W4:Y:S01]  /*bda0*/  SHFL.BFLY PT, R9, R4, 0x1, 0x1f ;  /* 0x0c201f0004097f89 */ /* 0x000f2200000e0000 */
[----:B--2---:R-:W-:Y:S01]  /*bdb0*/  FADD.FTZ R7, R0, R7 ;  /* 0x0000000700077221 */ /* 0x004fe20000010000 */
[----:B------:R-:W-:-:S04]  /*bdc0*/  IMAD.MOV.U32 R0, RZ, RZ, RZ ;  /* 0x000000ffff007224 */ /* 0x000fc800078e00ff */
[----:B------:R-:W-:-:S13]  /*bdd0*/  FSETP.NE.FTZ.AND P2, PT, R7, RZ, PT ;  /* 0x000000ff0700720b */ /* 0x000fda0003f55000 */
[----:B------:R-:W2:Y:S01]  /*bde0*/  @P2 MUFU.RCP R5, R7 ;  /* 0x0000000700052308 */ /* 0x000ea20000001000 */
[----:B------:R-:W-:Y:S01]  /*bdf0*/  @P2 FMUL.FTZ R18, R3, 0.69314718246459960938 ;  /* 0x3f31721803122820 */ /* 0x000fe20000410000 */
[----:B----4-:R-:W-:Y:S01]  /*be00*/  FADD.FTZ R8, R4, R9 ;  /* 0x0000000904087221 */ /* 0x010fe20000010000 */
[----:B------:R-:W-:-:S04]  /*be10*/  SEL R9, RZ, 0x1, P0 ;  /* 0x00000001ff097807 */ /* 0x000fc80000000000 */
[----:B------:R-:W-:Y:S01]  /*be20*/  FSETP.NE.FTZ.AND P3, PT, R8, RZ, PT ;  /* 0x000000ff0800720b */ /* 0x000fe20003f75000 */
[----:B01----:R-:W0:Y:S01]  /*be30*/  @P2 MUFU.LG2 R21, R7 ;  /* 0x0000000700152308 */ /* 0x003e220000000c00 */
[----:B------:R-:W-:Y:S01]  /*be40*/  LOP3.LUT R208, R208, R9, RZ, 0x3c, !PT ;  /* 0x00000009d0d07212 */ /* 0x000fe200078e3cff */
[-C--:B--2---:R-:W-:Y:S01]  /*be50*/  FMUL.FTZ R167, R88, R5.reuse ;  /* 0x0000000558a77220 */ /* 0x084fe20000410000 */
[-C--:B------:R-:W-:Y:S01]  /*be60*/  FMUL.FTZ R161, R64, R5.reuse ;  /* 0x0000000540a17220 */ /* 0x080fe20000410000 */
[----:B------:R-:W-:-:S08]  /*be70*/  FMUL.FTZ R160, R60, R5 ;  /* 0x000000053ca07220 */ /* 0x000fd00000410000 */
[----:B------:R-:W1:Y:S01]  /*be80*/  @P3 MUFU.RCP R0, R8 ;  /* 0x0000000800003308 */ /* 0x000e620000001000 */
[----:B------:R-:W-:Y:S01]  /*be90*/  @P3 FMUL.FTZ R20, R3, 0.69314718246459960938 ;  /* 0x3f31721803143820 */ /* 0x000fe20000410000 */
[-C--:B------:R-:W-:Y:S01]  /*bea0*/  FMUL.FTZ R159, R56, R5.reuse ;  /* 0x00000005389f7220 */ /* 0x080fe20000410000 */
[-C--:B------:R-:W-:Y:S01]  /*beb0*/  FMUL.FTZ R24, R24, R5.reuse ;  /* 0x0000000518187220 */ /* 0x080fe20000410000 */
[-C--:B------:R-:W-:Y:S01]  /*bec0*/  FMUL.FTZ R25, R25, R5.reuse ;  /* 0x0000000519197220 */ /* 0x080fe20000410000 */
[----:B0-----:R-:W-:Y:S01]  /*bed0*/  @P2 FMUL.FTZ R21, R21, 0.69314718246459960938 ;  /* 0x3f31721815152820 */ /* 0x001fe20000410000 */
        /* <DEDUP_REMOVED lines=126> */
[----:B------:R-:W-:-:S07]  /*c6c0*/  @P3 FFMA.FTZ R5, R20, R176, R39 ;  /* 0x000000b014053223 */ /* 0x000fce0000010027 */
.L_x_9749:
[----:B------:R-:W-:Y:S05]  /*c6d0*/  WARPSYNC.ALL ;  /* 0x0000000000007948 */ /* 0x000fea0003800000 */
        /* <DEDUP_REMOVED lines=9> */
[----:B------:R-:W2:Y:S01]  /*c770*/  LDL R12, [R1+0x4] ;  /* 0x00000400010c7983 */ /* 0x000ea20000100800 */
[----:B------:R-:W-:Y:S05]  /*c780*/  WARPSYNC.ALL ;  /* 0x0000000000007948 */ /* 0x000fea0003800000 */
[----:B------:R-:W3:Y:S01]  /*c790*/  S2R R39, SR_SWINHI ;  /* 0x0000000000277919 */ /* 0x000ee20000002f00 */
[----:B------:R-:W-:Y:S01]  /*c7a0*/  F2FP.BF16.F32.PACK_AB R24, R25, R24 ;  /* 0x000000181918723e */ /* 0x000fe200000010ff */
[----:B------:R-:W-:Y:S01]  /*c7b0*/  ULDC.64 UR4, c[0x0][0xc00] ;  /* 0x0003000000047ab9 */ /* 0x000fe20000000a00 */
        /* <DEDUP_REMOVED lines=15> */
[----:B------:R-:W-:Y:S02]  /*c8b0*/  MOV R20, R18 ;  /* 0x0000001200147202 */ /* 0x000fe40000000f00 */
[----:B---3--:R-:W-:Y:S02]  /*c8c0*/  MOV R21, R39 ;  /* 0x0000002700157202 */ /* 0x008fe40000000f00 */
        /* <DEDUP_REMOVED lines=21> */
[----:B------:R-:W3:Y:S08]  /*ca20*/  LDC R0, c[0x0][0xbe8] ;  /* 0x0002fa00ff007b82 */ /* 0x000ef00000000800 */
[----:B------:R-:W-:Y:S01]  /*ca30*/  BAR.SYNC.DEFER_BLOCKING 0x1, 0x100 ;  /* 0x0044000000007b1d */ /* 0x000fe20000010000 */
[----:B--2---:R-:W-:-:S03]  /*ca40*/  IMAD.WIDE R142, R12, 0x2, R20 ;  /* 0x000000020c8e7825 */ /* 0x004fc600078e0214 */
[C---:B------:R-:W-:Y:S02]  /*ca50*/  IADD3 R12, P1, R142.reuse, 0x20, RZ ;  /* 0x000000208e0c7810 */ /* 0x040fe40007f3e0ff */
[C---:B-----5:R-:W-:Y:S02]  /*ca60*/  IADD3 R38, P2, R142.reuse, 0x40, RZ ;  /* 0x000000408e267810 */ /* 0x060fe40007f5e0ff */
[----:B------:R-:W-:Y:S01]  /*ca70*/  IADD3 R46, P3, R142, 0x60, RZ ;  /* 0x000000608e2e7810 */ /* 0x000fe20007f7e0ff */
[--C-:B------:R-:W-:Y:S01]  /*ca80*/  IMAD.X R55, RZ, RZ, R143.reuse, P1 ;  /* 0x000000ffff377224 */ /* 0x100fe200008e068f */
[----:B------:R-:W-:Y:S01]  /*ca90*/  LOP3.LUT R173, R12, 0x380, RZ, 0xc0, !PT ;  /* 0x000003800cad7812 */ /* 0x000fe200078ec0ff */
[--C-:B------:R-:W-:Y:S01]  /*caa0*/  IMAD.X R95, RZ, RZ, R143.reuse, P2 ;  /* 0x000000ffff5f7224 */ /* 0x100fe200010e068f */
[----:B------:R-:W-:Y:S01]  /*cab0*/  LOP3.LUT R54, R38, 0x380, RZ, 0xc0, !PT ;  /* 0x0000038026367812 */ /* 0x000fe200078ec0ff */
[----:B------:R-:W-:Y:S01]  /*cac0*/  IMAD.X R99, RZ, RZ, R143, P3 ;  /* 0x000000ffff637224 */ /* 0x000fe200018e068f */
[----:B------:R-:W-:-:S02]  /*cad0*/  LOP3.LUT R94, R46, 0x380, RZ, 0xc0, !PT ;  /* 0x000003802e5e7812 */ /* 0x000fc400078ec0ff */
[----:B------:R-:W-:Y:S02]  /*cae0*/  SHF.R.U64 R173, R173, 0x3, RZ ;  /* 0x00000003adad7819 */ /* 0x000fe400000012ff */
[----:B-1----:R-:W-:Y:S02]  /*caf0*/  IADD3 R88, P4, R142, 0x4000, RZ ;  /* 0x000040008e587810 */ /* 0x002fe40007f9e0ff */
[----:B------:R-:W-:Y:S02]  /*cb00*/  SHF.R.U64 R181, R54, 0x3, RZ ;  /* 0x0000000336b57819 */ /* 0x000fe400000012ff */
[----:B------:R-:W-:Y:S01]  /*cb10*/  IADD3 R106, P5, R142, 0x4020, RZ ;  /* 0x000040208e6a7810 */ /* 0x000fe20007fbe0ff */
[--C-:B------:R-:W-:Y:S01]  /*cb20*/  IMAD.X R103, RZ, RZ, R143.reuse, P4 ;  /* 0x000000ffff677224 */ /* 0x100fe200020e068f */
[----:B------:R-:W-:Y:S02]  /*cb30*/  SHF.R.U64 R183, R94, 0x3, RZ ;  /* 0x000000035eb77819 */ /* 0x000fe400000012ff */
[----:B------:R-:W-:Y:S01]  /*cb40*/  IADD3 R110, P0, R142, 0x4040, RZ ;  /* 0x000040408e6e7810 */ /* 0x000fe20007f1e0ff */
[----:B------:R-:W-:Y:S01]  /*cb50*/  IMAD.X R107, RZ, RZ, R143, P5 ;  /* 0x000000ffff6b7224 */ /* 0x000fe200028e068f */
[----:B------:R-:W-:-:S02]  /*cb60*/  LOP3.LUT R54, R173, R12, RZ, 0x3c, !PT ;  /* 0x0000000cad367212 */ /* 0x000fc400078e3cff */
[----:B------:R-:W-:Y:S01]  /*cb70*/  IADD3 R118, P2, R142, 0x8000, RZ ;  /* 0x000080008e767810 */ /* 0x000fe20007f5e0ff */
[--C-:B------:R-:W-:Y:S01]  /*cb80*/  IMAD.X R111, RZ, RZ, R143.reuse, P0 ;  /* 0x000000ffff6f7224 */ /* 0x100fe200000e068f */
[----:B------:R-:W-:Y:S02]  /*cb90*/  LOP3.LUT R94, R181, R38, RZ, 0x3c, !PT ;  /* 0x00000026b55e7212 */ /* 0x000fe400078e3cff */
[----:B------:R-:W-:Y:S01]  /*cba0*/  LOP3.LUT R173, R88, 0x380, RZ, 0xc0, !PT ;  /* 0x0000038058ad7812 */ /* 0x000fe200078ec0ff */
[----:B------:R-:W-:Y:S01]  /*cbb0*/  IMAD.X R119, RZ, RZ, R143, P2 ;  /* 0x000000ffff777224 */ /* 0x000fe200010e068f */
[----:B------:R-:W-:Y:S02]  /*cbc0*/  LOP3.LUT R181, R106, 0x380, RZ, 0xc0, !PT ;  /* 0x000003806ab57812 */ /* 0x000fe400078ec0ff */
[----:B------:R-:W-:Y:S02]  /*cbd0*/  LOP3.LUT R47, R142, 0x380, RZ, 0xc0, !PT ;  /* 0x000003808e2f7812 */ /* 0x000fe400078ec0ff */
[----:B------:R-:W-:-:S02]  /*cbe0*/  LOP3.LUT R98, R183, R46, RZ, 0x3c, !PT ;  /* 0x0000002eb7627212 */ /* 0x000fc400078e3cff */
[C---:B------:R-:W-:Y:S02]  /*cbf0*/  IADD3 R114, P1, R142.reuse, 0x4060, RZ ;  /* 0x000040608e727810 */ /* 0x040fe40007f3e0ff */
[----:B------:R-:W-:Y:S02]  /*cc00*/  IADD3 R122, P3, R142, 0x8020, RZ ;  /* 0x000080208e7a7810 */ /* 0x000fe40007f7e0ff */
[----:B------:R-:W-:Y:S01]  /*cc10*/  LOP3.LUT R183, R110, 0x380, RZ, 0xc0, !PT ;  /* 0x000003806eb77812 */ /* 0x000fe200078ec0ff */
[--C-:B------:R-:W-:Y:S01]  /*cc20*/  IMAD.X R115, RZ, RZ, R143.reuse, P1 ;  /* 0x000000ffff737224 */ /* 0x100fe200008e068f */
[----:B------:R-:W-:Y:S01]  /*cc30*/  SHF.R.U64 R173, R173, 0x3, RZ ;  /* 0x00000003adad7819 */ /* 0x000fe200000012ff */
[----:B------:R-:W-:Y:S01]  /*cc40*/  IMAD.X R123, RZ, RZ, R143, P3 ;  /* 0x000000ffff7b7224 */ /* 0x000fe200018e068f */
[----:B------:R-:W-:Y:S02]  /*cc50*/  SHF.R.U64 R181, R181, 0x3, RZ ;  /* 0x00000003b5b57819 */ /* 0x000fe400000012ff */
[----:B------:R-:W-:-:S02]  /*cc60*/  IADD3 R151, P2, R142, 0xc040, RZ ;  /* 0x0000c0408e977810 */ /* 0x000fc40007f5e0ff */
[----:B------:R-:W-:Y:S02]  /*cc70*/  SHF.R.U64 R47, R47, 0x3, RZ ;  /* 0x000000032f2f7819 */ /* 0x000fe400000012ff */
[----:B------:R-:W-:Y:S01]  /*cc80*/  SHF.R.U64 R183, R183, 0x3, RZ ;  /* 0x00000003b7b77819 */ /* 0x000fe200000012ff */
[--C-:B------:R-:W-:Y:S01]  /*cc90*/  IMAD.X R39, RZ, RZ, R143.reuse, P2 ;  /* 0x000000ffff277224 */ /* 0x100fe200010e068f */
[----:B------:R-:W-:Y:S02]  /*cca0*/  IADD3 R126, P4, R142, 0x8040, RZ ;  /* 0x000080408e7e7810 */ /* 0x000fe40007f9e0ff */
[----:B------:R-:W-:Y:S02]  /*ccb0*/  LOP3.LUT R185, R114, 0x380, RZ, 0xc0, !PT ;  /* 0x0000038072b97812 */ /* 0x000fe400078ec0ff */
[----:B------:R-:W-:Y:S01]  /*ccc0*/  LOP3.LUT R102, R173, R88, RZ, 0x3c, !PT ;  /* 0x00000058ad667212 */ /* 0x000fe200078e3cff */
[----:B------:R-:W-:Y:S01]  /*ccd0*/  IMAD.X R127, RZ, RZ, R143, P4 ;  /* 0x000000ffff7f7224 */ /* 0x000fe200020e068f */
[----:B------:R-:W-:-:S02]  /*cce0*/  IADD3 R130, P5, R142, 0x8060, RZ ;  /* 0x000080608e827810 */ /* 0x000fc40007fbe0ff */
[C---:B------:R-:W-:Y:S02]  /*ccf0*/  IADD3 R134, P0, R142.reuse, 0xc000, RZ ;  /* 0x0000c0008e867810 */ /* 0x040fe40007f1e0ff */
[C---:B------:R-:W-:Y:S01]  /*cd00*/  IADD3 R138, P1, R142.reuse, 0xc020, RZ ;  /* 0x0000c0208e8a7810 */ /* 0x040fe20007f3e0ff */
[--C-:B------:R-:W-:Y:S01]  /*cd10*/  IMAD.X R131, RZ, RZ, R143.reuse, P5 ;  /* 0x000000ffff837224 */ /* 0x100fe200028e068f */
[----:B------:R-:W-:Y:S01]  /*cd20*/  IADD3 R172, P3, R142, 0xc060, RZ ;  /* 0x0000c0608eac7810 */ /* 0x000fe20007f7e0ff */
[--C-:B------:R-:W-:Y:S01]  /*cd30*/  IMAD.X R135, RZ, RZ, R143.reuse, P0 ;  /* 0x000000ffff877224 */ /* 0x100fe200000e068f */
[----:B------:R-:W-:Y:S01]  /*cd40*/  LOP3.LUT R106, R181, R106, RZ, 0x3c, !PT ;  /* 0x0000006ab56a7212 */ /* 0x000fe200078e3cff */
[--C-:B------:R-:W-:Y:S01]  /*cd50*/  IMAD.X R139, RZ, RZ, R143.reuse, P1 ;  /* 0x000000ffff8b7224 */ /* 0x100fe200008e068f */
[----:B------:R-:W-:Y:S02]  /*cd60*/  LOP3.LUT R173, R118, 0x380, RZ, 0xc0, !PT ;  /* 0x0000038076ad7812 */ /* 0x000fe400078ec0ff */
[----:B------:R-:W-:Y:S01]  /*cd70*/  LOP3.LUT R142, R47, R142, RZ, 0x3c, !PT ;  /* 0x0000008e2f8e7212 */ /* 0x000fe200078e3cff */
[----:B------:R-:W-:Y:S01]  /*cd80*/  IMAD.X R47, RZ, RZ, R143, P3 ;  /* 0x000000ffff2f7224 */ /* 0x000fe200018e068f */
[----:B------:R-:W-:-:S02]  /*cd90*/  LOP3.LUT R181, R122, 0x380, RZ, 0xc0, !PT ;  /* 0x000003807ab57812 */ /* 0x000fc400078ec0ff */
[----:B------:R-:W-:Y:S02]  /*cda0*/  LOP3.LUT R12, R151, 0x380, RZ, 0xc0, !PT ;  /* 0x00000380970c7812 */ /* 0x000fe400078ec0ff */
[----:B------:R-:W-:Y:S02]  /*cdb0*/  LOP3.LUT R110, R183, R110, RZ, 0x3c, !PT ;  /* 0x0000006eb76e7212 */ /* 0x000fe400078e3cff */
[----:B------:R-:W-:Y:S02]  /*cdc0*/  SHF.R.U64 R185, R185, 0x3, RZ ;  /* 0x00000003b9b97819 */ /* 0x000fe400000012ff */
[----:B------:R-:W-:Y:S02]  /*cdd0*/  LOP3.LUT R183, R126, 0x380, RZ, 0xc0, !PT ;  /* 0x000003807eb77812 */ /* 0x000fe400078ec0ff */
[----:B------:R-:W-:Y:S02]  /*cde0*/  SHF.R.U64 R173, R173, 0x3, RZ ;  /* 0x00000003adad7819 */ /* 0x000fe400000012ff */
[----:B------:R-:W-:-:S02]  /*cdf0*/  SHF.R.U64 R181, R181, 0x3, RZ ;  /* 0x00000003b5b57819 */ /* 0x000fc400000012ff */
[----:B------:R-:W-:Y:S02]  /*ce00*/  SHF.R.U64 R12, R12, 0x3, RZ ;  /* 0x000000030c0c7819 */ /* 0x000fe400000012ff */
[----:B------:R-:W-:Y:S02]  /*ce10*/  MOV R142, R142 ;  /* 0x0000008e008e7202 */ /* 0x000fe40000000f00 */
[----:B------:R-:W-:Y:S02]  /*ce20*/  MOV R55, R54 ;  /* 0x0000003600377202 */ /* 0x000fe40000000f00 */
[----:B------:R-:W-:Y:S01]  /*ce30*/  LOP3.LUT R114, R185, R114, RZ, 0x3c, !PT ;  /* 0x00000072b9727212 */ /* 0x000fe200078e3cff */
[----:B------:R1:W-:Y:S01]  /*ce40*/  STSM.16.M88.4 [R142], R24 ;  /* 0x000000188e007844 */ /* 0x0003e20000000200 */
[----:B------:R-:W-:Y:S02]  /*ce50*/  SHF.R.U64 R183, R183, 0x3, RZ ;  /* 0x00000003b7b77819 */ /* 0x000fe400000012ff */
[----:B------:R-:W-:Y:S01]  /*ce60*/  MOV R94, R94 ;  /* 0x0000005e005e7202 */ /* 0x000fe20000000f00 */
[----:B------:R2:W-:Y:S01]  /*ce70*/  STSM.16.M88.4 [R55], R32 ;  /* 0x0000002037007844 */ /* 0x0005e20000000200 */
[----:B------:R-:W-:-:S02]  /*ce80*/  LOP3.LUT R185, R130, 0x380, RZ, 0xc0, !PT ;  /* 0x0000038082b97812 */ /* 0x000fc400078ec0ff */
[----:B------:R-:W-:Y:S01]  /*ce90*/  LOP3.LUT R118, R173, R118, RZ, 0x3c, !PT ;  /* 0x00000076ad767212 */ /* 0x000fe200078e3cff */
[----:B------:R-:W-:Y:S01]  /*cea0*/  STSM.16.M88.4 [R94], R40 ;  /* 0x000000285e007844 */ /* 0x000fe20000000200 */
[----:B------:R-:W-:Y:S02]  /*ceb0*/  MOV R98, R98 ;  /* 0x0000006200627202 */ /* 0x000fe40000000f00 */
[----:B------:R-:W-:Y:S02]  /*cec0*/  LOP3.LUT R122, R181, R122, RZ, 0x3c, !PT ;  /* 0x0000007ab57a7212 */ /* 0x000fe400078e3cff */
[----:B------:R-:W-:Y:S01]  /*ced0*/  LOP3.LUT R173, R134, 0x380, RZ, 0xc0, !PT ;  /* 0x0000038086ad7812 */ /* 0x000fe200078ec0ff */
[----:B------:R-:W-:Y:S01]  /*cee0*/  STSM.16.M88.4 [R98], R48 ;  /* 0x0000003062007844 */ /* 0x000fe20000000200 */
[----:B------:R-:W-:Y:S02]  /*cef0*/  LOP3.LUT R38, R12, R151, RZ, 0x3c, !PT ;  /* 0x000000970c267212 */ /* 0x000fe400078e3cff */
[----:B------:R-:W-:-:S02]  /*cf00*/  MOV R102, R102 ;  /* 0x0000006600667202 */ /* 0x000fc40000000f00 */
[----:B------:R-:W-:Y:S02]  /*cf10*/  LOP3.LUT R181, R138, 0x380, RZ, 0xc0, !PT ;  /* 0x000003808ab57812 */ /* 0x000fe400078ec0ff */
[----:B------:R-:W-:Y:S01]  /*cf20*/  MOV R106, R106 ;  /* 0x0000006a006a7202 */ /* 0x000fe20000000f00 */
[----:B------:R4:W-:Y:S01]  /*cf30*/  STSM.16.M88.4 [R102], R8 ;  /* 0x0000000866007844 */ /* 0x0009e20000000200 */
[----:B------:R-:W-:Y:S02]  /*cf40*/  F2FP.BF16.F32.PACK_AB R12, R65, R161 ;  /* 0x000000a1410c723e */ /* 0x000fe400000010ff */
[----:B------:R-:W-:Y:S02]  /*cf50*/  LOP3.LUT R126, R183, R126, RZ, 0x3c, !PT ;  /* 0x0000007eb77e7212 */ /* 0x000fe400078e3cff */
[----:B------:R-:W-:Y:S01]  /*cf60*/  MOV R110, R110 ;  /* 0x0000006e006e7202 */ /* 0x000fe20000000f00 */
[----:B------:R0:W-:Y:S01]  /*cf70*/  STSM.16.M88.4 [R106], R12 ;  /* 0x0000000c6a007844 */ /* 0x0001e20000000200 */
[----:B-1----:R-:W-:-:S02]  /*cf80*/  F2FP.BF16.F32.PACK_AB R24, R73, R163 ;  /* 0x000000a34918723e */ /* 0x002fc400000010ff */
[----:B------:R-:W-:Y:S02]  /*cf90*/  F2FP.BF16.F32.PACK_AB R25, R75, R74 ;  /* 0x0000004a4b19723e */ /* 0x000fe400000010ff */
[----:B------:R-:W-:Y:S02]  /*cfa0*/  F2FP.BF16.F32.PACK_AB R26, R77, R164 ;  /* 0x000000a44d1a723e */ /* 0x000fe400000010ff */
[----:B------:R-:W-:Y:S02]  /*cfb0*/  F2FP.BF16.F32.PACK_AB R27, R79, R78 ;  /* 0x0000004e4f1b723e */ /* 0x000fe400000010ff */
[----:B------:R-:W-:Y:S02]  /*cfc0*/  SHF.R.U64 R185, R185, 0x3, RZ ;  /* 0x00000003b9b97819 */ /* 0x000fe400000012ff */
[----:B------:R-:W-:Y:S01]  /*cfd0*/  LOP3.LUT R183, R172, 0x380, RZ, 0xc0, !PT ;  /* 0x00000380acb77812 */ /* 0x000fe200078ec0ff */
[----:B------:R1:W-:Y:S01]  /*cfe0*/  STSM.16.M88.4 [R110], R24 ;  /* 0x000000186e007844 */ /* 0x0003e20000000200 */
[----:B------:R-:W-:-:S02]  /*cff0*/  MOV R114, R114 ;  /* 0x0000007200727202 */ /* 0x000fc40000000f00 */
[----:B------:R-:W-:Y:S02]  /*d000*/  SHF.R.U64 R173, R173, 0x3, RZ ;  /* 0x00000003adad7819 */ /* 0x000fe400000012ff */
[----:B------:R-:W-:Y:S01]  /*d010*/  MOV R118, R118 ;  /* 0x0000007600767202 */ /* 0x000fe20000000f00 */
[----:B------:R-:W-:Y:S01]  /*d020*/  STSM.16.M88.4 [R114], R28 ;  /* 0x0000001c72007844 */ /* 0x000fe20000000200 */
[----:B------:R-:W-:Y:S02]  /*d030*/  MOV R44, R38 ;  /* 0x00000026002c7202 */ /* 0x000fe40000000f00 */
[----:B--2---:R-:W-:Y:S02]  /*d040*/  F2FP.BF16.F32.PACK_AB R32, R4, R167 ;  /* 0x000000a70420723e */ /* 0x004fe400000010ff */
[----:B------:R-:W-:Y:S02]  /*d050*/  F2FP.BF16.F32.PACK_AB R33, R58, R3 ;  /* 0x000000033a21723e */ /* 0x000fe400000010ff */
[----:B------:R-:W-:-:S02]  /*d060*/  F2FP.BF16.F32.PACK_AB R34, R93, R168 ;  /* 0x000000a85d22723e */ /* 0x000fc400000010ff */
[----:B------:R-:W-:Y:S02]  /*d070*/  F2FP.BF16.F32.PACK_AB R35, R66, R62 ;  /* 0x0000003e4223723e */ /* 0x000fe400000010ff */
[----:B------:R-:W-:Y:S02]  /*d080*/  SHF.R.U64 R181, R181, 0x3, RZ ;  /* 0x00000003b5b57819 */ /* 0x000fe400000012ff */
[----:B------:R-:W-:Y:S01]  /*d090*/  MOV R122, R122 ;  /* 0x0000007a007a7202 */ /* 0x000fe20000000f00 */
[----:B------:R-:W-:Y:S01]  /*d0a0*/  STSM.16.M88.4 [R118], R32 ;  /* 0x0000002076007844 */ /* 0x000fe20000000200 */
[----:B------:R-:W-:Y:S02]  /*d0b0*/  F2FP.BF16.F32.PACK_AB R38, R101, R170 ;  /* 0x000000aa6526723e */ /* 0x000fe400000010ff */
[----:B------:R-:W-:Y:S01]  /*d0c0*/  F2FP.BF16.F32.PACK_AB R39, R76, R72 ;  /* 0x000000484c27723e */ /* 0x000fe200000010ff */
[----:B------:R-:W-:Y:S01]  /*d0d0*/  IMAD.MOV.U32 R76, RZ, RZ, RZ ;  /* 0x000000ffff4c7224 */ /* 0x000fe200078e00ff */
[----:B------:R-:W-:-:S02]  /*d0e0*/  MOV R126, R126 ;  /* 0x0000007e007e7202 */ /* 0x000fc40000000f00 */
[----:B----4-:R-:W-:Y:S01]  /*d0f0*/  F2FP.BF16.F32.PACK_AB R8, R105, R171 ;  /* 0x000000ab6908723e */ /* 0x010fe200000010ff */
[----:B------:R-:W-:Y:S01]  /*d100*/  STSM.16.M88.4 [R122], R36 ;  /* 0x000000247a007844 */ /* 0x000fe20000000200 */
[----:B------:R-:W-:Y:S02]  /*d110*/  F2FP.BF16.F32.PACK_AB R9, R84, R80 ;  /* 0x000000505409723e */ /* 0x000fe400000010ff */
[----:B------:R-:W-:Y:S02]  /*d120*/  F2FP.BF16.F32.PACK_AB R10, R109, R174 ;  /* 0x000000ae6d0a723e */ /* 0x000fe400000010ff */
[----:B------:R-:W-:Y:S02]  /*d130*/  F2FP.BF16.F32.PACK_AB R11, R92, R87 ;  /* 0x000000575c0b723e */ /* 0x000fe400000010ff */
[----:B------:R-:W-:Y:S02]  /*d140*/  LOP3.LUT R130, R185, R130, RZ, 0x3c, !PT ;  /* 0x00000082b9827212 */ /* 0x000fe400078e3cff */
[----:B------:R-:W-:Y:S01]  /*d150*/  SHF.R.U64 R183, R183, 0x3, RZ ;  /* 0x00000003b7b77819 */ /* 0x000fe200000012ff */
[----:B------:R2:W-:Y:S01]  /*d160*/  STSM.16.M88.4 [R126], R8 ;  /* 0x000000087e007844 */ /* 0x0005e20000000200 */
[----:B------:R-:W-:-:S02]  /*d170*/  LOP3.LUT R134, R173, R134, RZ, 0x3c, !PT ;  /* 0x00000086ad867212 */ /* 0x000fc400078e3cff */
[----:B------:R-:W-:Y:S02]  /*d180*/  LOP3.LUT R138, R181, R138, RZ, 0x3c, !PT ;  /* 0x0000008ab58a7212 */ /* 0x000fe400078e3cff */
[----:B------:R-:W-:Y:S02]  /*d190*/  LOP3.LUT R46, R183, R172, RZ, 0x3c, !PT ;  /* 0x000000acb72e7212 */ /* 0x000fe400078e3cff */
[----:B------:R-:W-:Y:S02]  /*d1a0*/  MOV R130, R130 ;  /* 0x0000008200827202 */ /* 0x000fe40000000f00 */
[----:B0-----:R-:W-:Y:S02]  /*d1b0*/  F2FP.BF16.F32.PACK_AB R12, R113, R175 ;  /* 0x000000af710c723e */ /* 0x001fe400000010ff */
[----:B------:R-:W-:Y:S02]  /*d1c0*/  F2FP.BF16.F32.PACK_AB R13, R100, R96 ;  /* 0x00000060640d723e */ /* 0x000fe400000010ff */
[----:B------:R-:W-:-:S02]  /*d1d0*/  F2FP.BF16.F32.PACK_AB R14, R117, R177 ;  /* 0x000000b1750e723e */ /* 0x000fc400000010ff */
[----:B------:R-:W-:Y:S02]  /*d1e0*/  F2FP.BF16.F32.PACK_AB R15, R108, R104 ;  /* 0x000000686c0f723e */ /* 0x000fe400000010ff */
[----:B------:R-:W-:Y:S02]  /*d1f0*/  MOV R134, R134 ;  /* 0x0000008600867202 */ /* 0x000fe40000000f00 */
[----:B-1----:R-:W-:Y:S01]  /*d200*/  F2FP.BF16.F32.PACK_AB R24, R121, R178 ;  /* 0x000000b27918723e */ /* 0x002fe200000010ff */
[----:B------:R-:W-:Y:S01]  /*d210*/  STSM.16.M88.4 [R130], R12 ;  /* 0x0000000c82007844 */ /* 0x000fe20000000200 */
[----:B------:R-:W-:Y:S02]  /*d220*/  F2FP.BF16.F32.PACK_AB R25, R116, R112 ;  /* 0x000000707419723e */ /* 0x000fe400000010ff */
[----:B------:R-:W-:Y:S02]  /*d230*/  F2FP.BF16.F32.PACK_AB R26, R125, R179 ;  /* 0x000000b37d1a723e */ /* 0x000fe400000010ff */
[----:B------:R-:W-:-:S02]  /*d240*/  F2FP.BF16.F32.PACK_AB R27, R124, R120 ;  /* 0x000000787c1b723e */ /* 0x000fc400000010ff */
[----:B------:R-:W-:Y:S02]  /*d250*/  ISETP.NE.U32.AND P0, PT, RZ, UR4, PT ;  /* 0x00000004ff007c0c */ /* 0x000fe4000bf05070 */
[----:B--2---:R-:W-:Y:S01]  /*d260*/  IADD3 R10, P1, R219, UR4, RZ ;  /* 0x00000004db0a7c10 */ /* 0x004fe2000ff3e0ff */
[----:B------:R0:W-:Y:S01]  /*d270*/  STSM.16.M88.4 [R134], R24 ;  /* 0x0000001886007844 */ /* 0x0001e20000000200 */
[----:B------:R-:W-:Y:S02]  /*d280*/  MOV R54, R138 ;  /* 0x0000008a00367202 */ /* 0x000fe40000000f00 */
[----:B------:R-:W-:Y:S02]  /*d290*/  F2FP.BF16.F32.PACK_AB R181, R152, R128 ;  /* 0x0000008098b5723e */ /* 0x000fe400000010ff */
[----:B------:R-:W-:Y:S02]  /*d2a0*/  F2FP.BF16.F32.PACK_AB R183, R154, R153 ;  /* 0x000000999ab7723e */ /* 0x000fe400000010ff */
[----:B------:R-:W-:-:S02]  /*d2b0*/  F2FP.BF16.F32.PACK_AB R138, R141, R140 ;  /* 0x0000008c8d8a723e */ /* 0x000fc400000010ff */
[----:B------:R-:W-:Y:S01]  /*d2c0*/  F2FP.BF16.F32.PACK_AB R139, R158, R157 ;  /* 0x0000009d9e8b723e */ /* 0x000fe200000010ff */
[----:B------:R1:W-:Y:S01]  /*d2d0*/  STSM.16.M88.4 [R54], R180 ;  /* 0x000000b436007844 */ /* 0x0003e20000000200 */
[----:B------:R-:W-:Y:S02]  /*d2e0*/  MOV R46, R46 ;  /* 0x0000002e002e7202 */ /* 0x000fe40000000f00 */
[----:B------:R-:W-:Y:S01]  /*d2f0*/  ISETP.NE.AND.EX P0, PT, RZ, UR5, PT, P0 ;  /* 0x00000005ff007c0c */ /* 0x000fe2000bf05300 */
[----:B------:R1:W-:Y:S01]  /*d300*/  STSM.16.M88.4 [R44], R136 ;  /* 0x000000882c007844 */ /* 0x0003e20000000200 */
[----:B------:R-:W-:Y:S01]  /*d310*/  IADD3.X R11, R220, UR5, RZ, P1, !PT ;  /* 0x00000005dc0b7c10 */ /* 0x000fe20008ffe4ff */
[----:B------:R-:W-:Y:S02]  /*d320*/  ULDC.64 UR4, c[0x0][0xc08] ;  /* 0x0003020000047ab9 */ /* 0x000fe40000000a00 */
[----:B------:R-:W-:Y:S01]  /*d330*/  ISETP.NE.U32.AND P2, PT, RZ, UR4, PT ;  /* 0x00000004ff007c0c */ /* 0x000fe2000bf45070 */
[----:B------:R1:W-:Y:S01]  /*d340*/  STSM.16.M88.4 [R46], R144 ;  /* 0x000000902e007844 */ /* 0x0003e20000000200 */
[----:B------:R-:W-:Y:S02]  /*d350*/  BAR.SYNC.DEFER_BLOCKING 0x1, 0x100 ;  /* 0x0044000000007b1d */ /* 0x000fe40000010000 */
[----:B------:R-:W-:-:S13]  /*d360*/  ISETP.NE.AND.EX P2, PT, RZ, UR5, PT, P2 ;  /* 0x00000005ff007c0c */ /* 0x000fda000bf45320 */
[----:B------:R-:W-:Y:S01]  /*d370*/  @P2 IADD3 R8, P3, R219, UR4, RZ ;  /* 0x00000004db082c10 */ /* 0x000fe2000ff7e0ff */
[----:B------:R-:W-:Y:S02]  /*d380*/  ULDC UR4, c[0x0][0xa88] ;  /* 0x0002a20000047ab9 */ /* 0x000fe40000000800 */
[----:B------:R-:W-:Y:S01]  /*d390*/  IMAD.U32 R7, RZ, RZ, UR4 ;  /* 0x00000004ff077e24 */ /* 0x000fe2000f8e00ff */
[----:B------:R-:W-:Y:S01]  /*d3a0*/  @P2 IADD3.X R9, R220, UR5, RZ, P3, !PT ;  /* 0x00000005dc092c10 */ /* 0x000fe20009ffe4ff */
[----:B------:R1:W5:Y:S01]  /*d3b0*/  @P0 LDG.E R76, desc[UR40][R10.64] ;  /* 0x000000280a4c0981 */ /* 0x000362000c1e1900 */
[----:B---3--:R-:W-:Y:S01]  /*d3c0*/  ISETP.NE.AND P1, PT, R0, 0x1, PT ;  /* 0x000000010000780c */ /* 0x008fe20003f25270 */
[----:B0-----:R-:W-:Y:S02]  /*d3d0*/  IMAD R27, R224, 0x80, R237 ;  /* 0x00000080e01b7824 */ /* 0x001fe400078e02ed */
[----:B------:R1:W5:Y:S10]  /*d3e0*/  @P2 LDG.E R7, desc[UR40][R8.64] ;  /* 0x0000002808072981 */ /* 0x000374000c1e1900 */
[----:B------:R-:W0:Y:S08]  /*d3f0*/  @P1 LDC R4, c[0x0][0xbec] ;  /* 0x0002fb00ff041b82 */ /* 0x000e300000000800 */
[----:B------:R-:W2:Y:S01]  /*d400*/  @P1 LDC R15, c[0x0][0xbf0] ;  /* 0x0002fc00ff0f1b82 */ /* 0x000ea20000000800 */
[----:B-1----:R-:W-:Y:S05]  /*d410*/  @P2 BRA `(.L_x_9803) ;  /* 0x0000000000102947 */ /* 0x002fea0003800000 */
[----:B------:R-:W-:Y:S05]  /*d420*/  @!P0 BRA `(.L_x_9803) ;  /* 0x00000000000c8947 */ /* 0x000fea0003800000 */
[----:B------:R-:W3:Y:S04]  /*d430*/  LDG.E R8, desc[UR40][R10.64] ;  /* 0x000000280a087981 */ /* 0x000ee8000c1e1900 */
[----:B-----5:R-:W3:Y:S02]  /*d440*/  LDG.E R7, desc[UR40][R10.64+0x4] ;  /* 0x000004280a077981 */ /* 0x020ee4000c1e1900 */
[----:B---3--:R-:W-:-:S07]  /*d450*/  IMAD.IADD R7, R7, 0x1, -R8 ;  /* 0x0000000107077824 */ /* 0x008fce00078e0a08 */
.L_x_9803:
[----:B------:R-:W-:Y:S01]  /*d460*/  SHF.R.S32.HI R3, RZ, 0x1f, R218 ;  /* 0x0000001fff037819 */ /* 0x000fe200000114da */
[----:B0-----:R-:W-:Y:S01]  /*d470*/  @P1 IMAD.HI.U32 R4, R27, R4, RZ ;  /* 0x000000041b041227 */ /* 0x001fe200078e00ff */
[----:B------:R-:W-:Y:S01]  /*d480*/  ULDC.64 UR4, c[0x0][0xb90] ;  /* 0x0002e40000047ab9 */ /* 0x000fe20000000a00 */
[----:B-----5:R-:W-:Y:S01]  /*d490*/  SHF.R.S32.HI R77, RZ, 0x1f, R76 ;  /* 0x0000001fff4d7819 */ /* 0x020fe2000001144c */
[----:B------:R-:W0:Y:S01]  /*d4a0*/  @P1 LDC R80, c[0x0][0xbec] ;  /* 0x0002fb00ff501b82 */ /* 0x000e220000000800 */
[----:B------:R-:W-:Y:S01]  /*d4b0*/  IMAD R13, R3, UR4, RZ ;  /* 0x00000004030d7c24 */ /* 0x000fe2000f8e02ff */
[----:B------:R-:W-:Y:S01]  /*d4c0*/  SEL R229, R229, RZ, !P0 ;  /* 0x000000ffe5e57207 */ /* 0x000fe20004000000 */
[----:B------:R-:W-:Y:S01]  /*d4d0*/  IMAD.MOV.U32 R11, RZ, RZ, R27 ;  /* 0x000000ffff0b7224 */ /* 0x000fe200078e001b */
[----:B--2---:R-:W-:Y:S01]  /*d4e0*/  @P1 SHF.R.U32.HI R11, RZ, R15, R4 ;  /* 0x0000000fff0b1219 */ /* 0x004fe20000011604 */
[----:B------:R-:W-:Y:S01]  /*d4f0*/  IMAD.WIDE.U32 R8, R218, UR4, R76 ;  /* 0x00000004da087c25 */ /* 0x000fe2000f8e004c */
[----:B------:R-:W-:-:S02]  /*d500*/  SEL R221, R221, RZ, !P0 ;  /* 0x000000ffdddd7207 */ /* 0x000fc40004000000 */
[----:B------:R-:W1:Y:S01]  /*d510*/  @P1 LDC R79, c[0x0][0xbf0] ;  /* 0x0002fc00ff4f1b82 */ /* 0x000e620000000800 */
[----:B------:R-:W-:Y:S01]  /*d520*/  IMAD R13, R218, UR5, R13 ;  /* 0x00000005da0d7c24 */ /* 0x000fe2000f8e020d */
[----:B------:R-:W-:Y:S01]  /*d530*/  ULDC.64 UR4, c[0x0][0xb98] ;  /* 0x0002e60000047ab9 */ /* 0x000fe20000000a00 */
[----:B------:R-:W-:Y:S02]  /*d540*/  IMAD.MOV R25, RZ, RZ, -R11 ;  /* 0x000000ffff197224 */ /* 0x000fe400078e0a0b */
[----:B------:R-:W-:Y:S02]  /*d550*/  IMAD.IADD R9, R9, 0x1, R13 ;  /* 0x0000000109097824 */ /* 0x000fe400078e020d */
[----:B------:R-:W-:Y:S02]  /*d560*/  IMAD R15, R228, 0x40, R209 ;  /* 0x00000040e40f7824 */ /* 0x000fe400078e02d1 */
[----:B------:R-:W-:Y:S02]  /*d570*/  IMAD R13, R0, R25, R27 ;  /* 0x00000019000d7224 */ /* 0x000fe400078e021b */
[----:B------:R-:W-:-:S02]  /*d580*/  IMAD R4, R229, UR4, RZ ;  /* 0x00000004e5047c24 */ /* 0x000fc4000f8e02ff */
[----:B------:R-:W-:-:S04]  /*d590*/  IMAD.WIDE.U32 R8, R221, UR4, R8 ;  /* 0x00000004dd087c25 */ /* 0x000fc8000f8e0008 */
[----:B------:R-:W-:Y:S01]  /*d5a0*/  IMAD.WIDE R20, R15, 0x2, R20 ;  /* 0x000000020f147825 */ /* 0x000fe200078e0214 */
[----:B------:R-:W-:Y:S02]  /*d5b0*/  SHF.R.S32.HI R15, RZ, 0x1f, R11 ;  /* 0x0000001fff0f7819 */ /* 0x000fe4000001140b */
[----:B------:R-:W-:Y:S01]  /*d5c0*/  IADD3 R10, P0, R11, R8, RZ ;  /* 0x000000080b0a7210 */ /* 0x000fe20007f1e0ff */
[----:B------:R-:W-:Y:S01]  /*d5d0*/  IMAD R12, R221, UR5, R4 ;  /* 0x00000005dd0c7c24 */ /* 0x000fe2000f8e0204 */
[----:B------:R-:W-:Y:S01]  /*d5e0*/  SHF.R.S32.HI R4, RZ, 0x1f, R13 ;  /* 0x0000001fff047819 */ /* 0x000fe2000001140d */
[----:B------:R-:W-:Y:S01]  /*d5f0*/  ULDC.64 UR4, c[0x0][0xb88] ;  /* 0x0002e20000047ab9 */ /* 0x000fe20000000a00 */
[----:B------:R-:W-:Y:S01]  /*d600*/  IADD3 R25, P2, R20, 0x1000, RZ ;  /* 0x0000100014197810 */ /* 0x000fe20007f5e0ff */
[----:B------:R-:W-:Y:S01]  /*d610*/  IMAD R78, R7, R0, RZ ;  /* 0x00000000074e7224 */ /* 0x000fe200078e02ff */
[----:B------:R-:W-:Y:S01]  /*d620*/  IADD3.X R11, R15, R9, R12, P0, !PT ;  /* 0x000000090f0b7210 */ /* 0x000fe200007fe40c */
[----:B------:R-:W-:Y:S01]  /*d630*/  IMAD R4, R4, UR4, RZ ;  /* 0x0000000404047c24 */ /* 0x000fe2000f8e02ff */
[----:B------:R-:W-:-:S02]  /*d640*/  LOP3.LUT R8, R25, 0x380, RZ, 0xc0, !PT ;  /* 0x0000038019087812 */ /* 0x000fc400078ec0ff */
[----:B------:R-:W-:Y:S01]  /*d650*/  IADD3 R33, P4, R20, 0x5000, RZ ;  /* 0x0000500014217810 */ /* 0x000fe20007f9e0ff */
[C---:B------:R-:W-:Y:S01]  /*d660*/  IMAD R9, R13.reuse, UR5, R4 ;  /* 0x000000050d097c24 */ /* 0x040fe2000f8e0204 */
[----:B------:R-:W-:Y:S01]  /*d670*/  SHF.R.U64 R8, R8, 0x3, RZ ;  /* 0x0000000308087819 */ /* 0x000fe200000012ff */
[----:B------:R-:W-:Y:S01]  /*d680*/  IMAD.WIDE.U32 R10, R13, UR4, R10 ;  /* 0x000000040d0a7c25 */ /* 0x000fe2000f8e000a */
[----:B------:R-:W-:Y:S01]  /*d690*/  IADD3 R13, P3, R20, 0x2000, RZ ;  /* 0x00002000140d7810 */ /* 0x000fe20007f7e0ff */
[----:B------:R-:W-:Y:S01]  /*d6a0*/  ULDC.64 UR4, c[0x0][0xb50] ;  /* 0x0002d40000047ab9 */ /* 0x000fe20000000a00 */
[----:B------:R-:W-:Y:S01]  /*d6b0*/  LOP3.LUT R8, R8, R25, RZ, 0x3c, !PT ;  /* 0x0000001908087212 */ /* 0x000fe200078e3cff */
[----:B------:R-:W-:Y:S01]  /*d6c0*/  IMAD.IADD R9, R11, 0x1, R9 ;  /* 0x000000010b097824 */ /* 0x000fe200078e0209 */
[----:B------:R-:W-:Y:S01]  /*d6d0*/  LEA R4, P0, R10, UR4, 0x2 ;  /* 0x000000040a047c11 */ /* 0x000fe2000f8010ff */
[----:B------:R-:W-:Y:S01]  /*d6e0*/  IMAD R11, R224, 0x80, R235 ;  /* 0x00000080e00b7824 */ /* 0x000fe200078e02eb */
[----:B------:R-:W-:-:S02]  /*d6f0*/  LOP3.LUT R12, R13, 0x380, RZ, 0xc0, !PT ;  /* 0x000003800d0c7812 */ /* 0x000fc400078ec0ff */
[----:B------:R-:W-:Y:S01]  /*d700*/  LEA.HI.X R10, R10, UR5, R9, 0x2, P0 ;  /* 0x000000050a0a7c11 */ /* 0x000fe200080f1409 */
[--C-:B------:R-:W-:Y:S01]  /*d710*/  IMAD.X R9, RZ, RZ, R21.reuse, P2 ;  /* 0x000000ffff097224 */ /* 0x100fe200010e0615 */
[----:B------:R-:W-:Y:S01]  /*d720*/  SHF.R.U64 R12, R12, 0x3, RZ ;  /* 0x000000030c0c7819 */ /* 0x000fe200000012ff */
[----:B------:R-:W-:Y:S01]  /*d730*/  SHFL.IDX PT, R50, R4, RZ, 0x1c1f ;  /* 0x001c1fff04327589 */ /* 0x000fe200000e0000 */
[----:B------:R-:W-:Y:S01]  /*d740*/  IADD3 R29, P0, R20, 0x4000, RZ ;  /* 0x00004000141d7810 */ /* 0x000fe20007f1e0ff */
[----:B------:R-:W-:Y:S01]  /*d750*/  VIADD R7, R11, 0x8 ;  /* 0x000000080b077836 */ /* 0x000fe20000000000 */
[----:B------:R-:W-:Y:S01]  /*d760*/  LOP3.LUT R12, R12, R13, RZ, 0x3c, !PT ;  /* 0x0000000d0c0c7212 */ /* 0x000fe200078e3cff */
[----:B------:R-:W-:Y:S01]  /*d770*/  IMAD.X R13, RZ, RZ, R21, P3 ;  /* 0x000000ffff0d7224 */ /* 0x000fe200018e0615 */
[----:B------:R-:W-:Y:S01]  /*d780*/  LOP3.LUT R28, R29, 0x380, RZ, 0xc0, !PT ;  /* 0x000003801d1c7812 */ /* 0x000fe200078ec0ff */
[----:B------:R-:W2:Y:S01]  /*d790*/  SHFL.IDX PT, R51, R10, RZ, 0x1c1f ;  /* 0x001c1fff0a337589 */ /* 0x000ea200000e0000 */
[C---:B------:R-:W-:Y:S01]  /*d7a0*/  IADD3 R37, P2, R20.reuse, 0x6000, RZ ;  /* 0x0000600014257810 */ /* 0x040fe20007f5e0ff */
[----:B------:R-:W-:Y:S01]  /*d7b0*/  ULDC.64 UR4, c[0x0][0xaa0] ;  /* 0x0002a80000047ab9 */ /* 0x000fe20000000a00 */
[C---:B------:R-:W-:Y:S01]  /*d7c0*/  IADD3 R41, P3, R20.reuse, 0x7000, RZ ;  /* 0x0000700014297810 */ /* 0x040fe20007f7e0ff */
[----:B------:R3:W-:Y:S01]  /*d7d0*/  SHFL.IDX PT, R54, R4, 0x1, 0x1c1f ;  /* 0x003c1f0004367f89 */ /* 0x0007e200000e0000 */
[----:B------:R-:W-:-:S02]  /*d7e0*/  IADD3 R25, P5, R20, 0x3000, RZ ;  /* 0x0000300014197810 */ /* 0x000fc40007fbe0ff */
[----:B------:R-:W-:Y:S01]  /*d7f0*/  SHF.R.U64 R28, R28, 0x3, RZ ;  /* 0x000000031c1c7819 */ /* 0x000fe200000012ff */
[----:B------:R-:W4:Y:S01]  /*d800*/  SHFL.IDX PT, R55, R10, 0x1, 0x1c1f ;  /* 0x003c1f000a377f89 */ /* 0x000f2200000e0000 */
        /* <DEDUP_REMOVED lines=45> */
[C---:B------:R-:W-:Y:S02]  /*dae0*/  IADD3 R11, P3, R20.reuse, 0xf000, RZ ;  /* 0x0000f000140b7810 */ /* 0x040fe40007f7e0ff */
[----:B------:R-:W-:Y:S02]  /*daf0*/  ISETP.GE.OR P0, PT, R7, R78, P0 ;  /* 0x0000004e0700720c */ /* 0x000fe40000706670 */
[C---:B------:R-:W-:Y:S01]  /*db00*/  IADD3 R65, P5, R20.reuse, 0xd000, RZ ;  /* 0x0000d00014417810 */ /* 0x040fe20007fbe0ff */
[----:B------:R-:W-:Y:S01]  /*db10*/  IMAD.X R73, RZ, RZ, R21, P3 ;  /* 0x000000ffff497224 */ /* 0x000fe200018e0615 */
[C---:B------:R-:W-:Y:S02]  /*db20*/  IADD3 R69, P4, R20.reuse, 0xe000, RZ ;  /* 0x0000e00014457810 */ /* 0x040fe40007f9e0ff */
[----:B------:R-:W-:Y:S02]  /*db30*/  LOP3.LUT R15, R20, 0x380, RZ, 0xc0, !PT ;  /* 0x00000380140f7812 */ /* 0x000fe400078ec0ff */
[----:B---3--:R-:W-:Y:S01]  /*db40*/  LOP3.LUT R4, R11, 0x380, RZ, 0xc0, !PT ;  /* 0x000003800b047812 */ /* 0x008fe200078ec0ff */
[----:B--2---:R-:W-:Y:S01]  /*db50*/  @!P2 ST.E desc[UR40][R50.64], R6 ;  /* 0x000000063200a985 */ /* 0x004fe2000c101928 */
[----:B------:R-:W-:-:S02]  /*db60*/  LOP3.LUT R64, R65, 0x380, RZ, 0xc0, !PT ;  /* 0x0000038041407812 */ /* 0x000fc400078ec0ff */
[----:B------:R-:W-:Y:S01]  /*db70*/  LOP3.LUT R68, R69, 0x380, RZ, 0xc0, !PT ;  /* 0x0000038045447812 */ /* 0x000fe200078ec0ff */
[----:B----4-:R2:W-:Y:S01]  /*db80*/  @!P0 ST.E desc[UR40][R54.64], R5 ;  /* 0x0000000536008985 */ /* 0x0105e2000c101928 */
[----:B------:R-:W-:Y:S02]  /*db90*/  SHF.R.U64 R15, R15, 0x3, RZ ;  /* 0x000000030f0f7819 */ /* 0x000fe400000012ff */
[----:B------:R-:W-:Y:S01]  /*dba0*/  SHF.R.U64 R4, R4, 0x3, RZ ;  /* 0x0000000304047819 */ /* 0x000fe200000012ff */
[----:B------:R-:W5:Y:S01]  /*dbb0*/  LD.E.128 R24, desc[UR40][R24.64] ;  /* 0x0000002818187980 */ /* 0x000f62000c101d00 */
[----:B------:R-:W-:Y:S02]  /*dbc0*/  SHF.R.U64 R64, R64, 0x3, RZ ;  /* 0x0000000340407819 */ /* 0x000fe400000012ff */
[----:B------:R-:W-:Y:S01]  /*dbd0*/  SHF.R.U64 R68, R68, 0x3, RZ ;  /* 0x0000000344447819 */ /* 0x000fe200000012ff */
[----:B------:R-:W5:Y:S01]  /*dbe0*/  LD.E.128 R28, desc[UR40][R28.64] ;  /* 0x000000281c1c7980 */ /* 0x000f62000c101d00 */
[----:B------:R-:W-:-:S02]  /*dbf0*/  LOP3.LUT R20, R15, R20, RZ, 0x3c, !PT ;  /* 0x000000140f147212 */ /* 0x000fc400078e3cff */
[----:B------:R-:W-:Y:S01]  /*dc00*/  LOP3.LUT R64, R64, R65, RZ, 0x3c, !PT ;  /* 0x0000004140407212 */ /* 0x000fe200078e3cff */
[--C-:B------:R-:W-:Y:S01]  /*dc10*/  IMAD.X R65, RZ, RZ, R21.reuse, P5 ;  /* 0x000000ffff417224 */ /* 0x100fe200028e0615 */
[----:B------:R-:W-:Y:S01]  /*dc20*/  LOP3.LUT R68, R68, R69, RZ, 0x3c, !PT ;  /* 0x0000004544447212 */ /* 0x000fe200078e3cff */
[----:B------:R-:W-:Y:S01]  /*dc30*/  IMAD.X R69, RZ, RZ, R21, P4 ;  /* 0x000000ffff457224 */ /* 0x000fe200020e0615 */
[----:B------:R-:W-:Y:S01]  /*dc40*/  LOP3.LUT R72, R4, R11, RZ, 0x3c, !PT ;  /* 0x0000000b04487212 */ /* 0x000fe200078e3cff */
[----:B------:R-:W5:Y:S04]  /*dc50*/  LD.E.128 R12, desc[UR40][R12.64] ;  /* 0x000000280c0c7980 */ /* 0x000f68000c101d00 */
[----:B--2---:R2:W5:Y:S04]  /*dc60*/  LD.E.128 R4, desc[UR40][R20.64] ;  /* 0x0000002814047980 */ /* 0x004568000c101d00 */
[----:B------:R-:W5:Y:S04]  /*dc70*/  LD.E.128 R8, desc[UR40][R8.64] ;  /* 0x0000002808087980 */ /* 0x000f68000c101d00 */
[----:B------:R-:W5:Y:S01]  /*dc80*/  LD.E.128 R32, desc[UR40][R32.64] ;  /* 0x0000002820207980 */ /* 0x000f62000c101d00 */
[----:B--2---:R-:W-:-:S03]  /*dc90*/  IMAD R21, R77, UR4, RZ ;  /* 0x000000044d157c24 */ /* 0x004fc6000f8e02ff */
[----:B------:R-:W5:Y:S01]  /*dca0*/  LD.E.128 R36, desc[UR40][R36.64] ;  /* 0x0000002824247980 */ /* 0x000f62000c101d00 */
[C---:B------:R-:W-:Y:S02]  /*dcb0*/  IMAD R77, R76.reuse, UR5, R21 ;  /* 0x000000054c4d7c24 */ /* 0x040fe4000f8e0215 */
[----:B------:R-:W-:Y:S01]  /*dcc0*/  IMAD.WIDE.U32 R20, R76, UR4, RZ ;  /* 0x000000044c147c25 */ /* 0x000fe2000f8e00ff */
[----:B------:R-:W-:Y:S01]  /*dcd0*/  ULDC.64 UR4, c[0x0][0xae8] ;  /* 0x0002ba0000047ab9 */ /* 0x000fe20000000a00 */
[----:B------:R-:W5:Y:S02]  /*dce0*/  LD.E.128 R40, desc[UR40][R40.64] ;  /* 0x0000002828287980 */ /* 0x000f64000c101d00 */
[----:B------:R-:W-:Y:S02]  /*dcf0*/  IMAD.IADD R21, R21, 0x1, R77 ;  /* 0x0000000115157824 */ /* 0x000fe400078e024d */
[----:B------:R-:W-:Y:S01]  /*dd00*/  IMAD R77, R216, 0x20, R228 ;  /* 0x00000020d84d7824 */ /* 0x000fe200078e02e4 */
[----:B------:R-:W5:Y:S01]  /*dd10*/  LD.E.128 R44, desc[UR40][R44.64] ;  /* 0x000000282c2c7980 */ /* 0x000f62000c101d00 */
[----:B------:R-:W-:-:S02]  /*dd20*/  IMAD R3, R3, UR4, RZ ;  /* 0x0000000403037c24 */ /* 0x000fc4000f8e02ff */
[----:B------:R-:W-:Y:S01]  /*dd30*/  IMAD R81, R224, 0x80, R77 ;  /* 0x00000080e0517824 */ /* 0x000fe200078e024d */
[----:B------:R-:W5:Y:S01]  /*dd40*/  LD.E.128 R48, desc[UR40][R48.64] ;  /* 0x0000002830307980 */ /* 0x000f62000c101d00 */
[C---:B------:R-:W-:Y:S02]  /*dd50*/  IMAD R3, R218.reuse, UR5, R3 ;  /* 0x00000005da037c24 */ /* 0x040fe4000f8e0203 */
[----:B------:R-:W-:Y:S01]  /*dd60*/  IMAD.WIDE.U32 R20, R218, UR4, R20 ;  /* 0x00000004da147c25 */ /* 0x000fe2000f8e0014 */
[----:B------:R-:W-:Y:S01]  /*dd70*/  ULDC.64 UR4, c[0x0][0xaf0] ;  /* 0x0002bc0000047ab9 */ /* 0x000fe20000000a00 */
[----:B------:R-:W5:Y:S02]  /*dd80*/  LD.E.128 R52, desc[UR40][R52.64] ;  /* 0x0000002834347980 */ /* 0x000f64000c101d00 */
[----:B0-----:R-:W-:Y:S02]  /*dd90*/  @P1 IMAD.HI.U32 R76, R81, R80, RZ ;  /* 0x00000050514c1227 */ /* 0x001fe400078e00ff */
[----:B------:R-:W5:Y:S02]  /*dda0*/  LD.E.128 R56, desc[UR40][R56.64] ;  /* 0x0000002838387980 */ /* 0x000f64000c101d00 */
[----:B------:R-:W-:-:S02]  /*ddb0*/  IMAD.IADD R21, R21, 0x1, R3 ;  /* 0x0000000115157824 */ /* 0x000fc400078e0203 */
[----:B------:R-:W-:Y:S01]  /*ddc0*/  IMAD.MOV.U32 R3, RZ, RZ, R81 ;  /* 0x000000ffff037224 */ /* 0x000fe200078e0051 */
[----:B-1----:R-:W-:Y:S01]  /*ddd0*/  @P1 SHF.R.U32.HI R3, RZ, R79, R76 ;  /* 0x0000004fff031219 */ /* 0x002fe2000001164c */
[----:B------:R-:W-:Y:S01]  /*dde0*/  IMAD R80, R229, UR4, RZ ;  /* 0x00000004e5507c24 */ /* 0x000fe2000f8e02ff */
[----:B------:R-:W5:Y:S01]  /*ddf0*/  LD.E.128 R60, desc[UR40][R60.64] ;  /* 0x000000283c3c7980 */ /* 0x000f62000c101d00 */
[C---:B------:R-:W-:Y:S01]  /*de00*/  IMAD.WIDE.U32 R20, R221.reuse, UR4, R20 ;  /* 0x00000004dd147c25 */ /* 0x040fe2000f8e0014 */
[--C-:B------:R-:W-:Y:S02]  /*de10*/  SHF.R.S32.HI R76, RZ, 0x1f, R3.reuse ;  /* 0x0000001fff4c7819 */ /* 0x100fe40000011403 */
[----:B------:R-:W5:Y:S01]  /*de20*/  LD.E.128 R64, desc[UR40][R64.64] ;  /* 0x0000002840407980 */ /* 0x000f62000c101d00 */
[----:B------:R-:W-:Y:S01]  /*de30*/  IMAD R77, R221, UR5, R80 ;  /* 0x00000005dd4d7c24 */ /* 0x000fe2000f8e0250 */
[----:B------:R-:W-:Y:S01]  /*de40*/  ULDC.64 UR4, c[0x0][0xae0] ;  /* 0x0002b80000047ab9 */ /* 0x000fe20000000a00 */
[----:B------:R-:W-:Y:S01]  /*de50*/  IMAD.MOV R79, RZ, RZ, -R3 ;  /* 0x000000ffff4f7224 */ /* 0x000fe200078e0a03 */
[----:B------:R-:W5:Y:S01]  /*de60*/  LD.E.128 R68, desc[UR40][R68.64] ;  /* 0x0000002844447980 */ /* 0x000f62000c101d00 */
[----:B------:R-:W-:-:S02]  /*de70*/  IMAD.IADD R21, R21, 0x1, R77 ;  /* 0x0000000115157824 */ /* 0x000fc400078e024d */
[----:B------:R-:W-:Y:S01]  /*de80*/  IMAD R77, R0, R79, R81 ;  /* 0x0000004f004d7224 */ /* 0x000fe200078e0251 */
[----:B------:R-:W5:Y:S01]  /*de90*/  LD.E.128 R72, desc[UR40][R72.64] ;  /* 0x0000002848487980 */ /* 0x000f62000c101d00 */
[----:B------:R-:W-:Y:S01]  /*dea0*/  IMAD R76, R76, UR4, RZ ;  /* 0x000000044c4c7c24 */ /* 0x000fe2000f8e02ff */
[----:B------:R-:W-:Y:S01]  /*deb0*/  @!PT LDS RZ, [RZ] ;  /* 0x00000000fffff984 */ /* 0x000fe20000000800 */
[----:B------:R-:W-:Y:S01]  /*dec0*/  @!PT LDS RZ, [RZ] ;  /* 0x00000000fffff984 */ /* 0x000fe20000000800 */
[----:B------:R-:W-:Y:S01]  /*ded0*/  @!PT LDS RZ, [RZ] ;  /* 0x00000000fffff984 */ /* 0x000fe20000000800 */
[----:B------:R-:W-:Y:S01]  /*dee0*/  @!PT LDS RZ, [RZ] ;  /* 0x00000000fffff984 */ /* 0x000fe20000000800 */
[----:B------:R0:W-:Y:S06]  /*def0*/  MEMBAR.ALL.CTA ;  /* 0x0000000000007992 */ /* 0x0001ec0000008000 */
[----:B0-----:R-:W0:Y:S01]  /*df00*/  FENCE.VIEW.ASYNC.S ;  /* 0x00000000000073c6 */ /* 0x001e220000000000 */
[----:B------:R-:W-:Y:S01]  /*df10*/  SHF.R.S32.HI R0, RZ, 0x1f, R77 ;  /* 0x0000001fff007819 */ /* 0x000fe2000001144d */
[----:B------:R-:W-:-:S02]  /*df20*/  IMAD R79, R3, UR5, R76 ;  /* 0x00000005034f7c24 */ /* 0x000fc4000f8e024c */
[----:B------:R-:W-:Y:S01]  /*df30*/  IMAD.WIDE.U32 R20, R3, UR4, R20 ;  /* 0x0000000403147c25 */ /* 0x000fe2000f8e0014 */
[----:B------:R-:W-:-:S03]  /*df40*/  ULDC.64 UR4, c[0x0][0xad8] ;  /* 0x0002b60000047ab9 */ /* 0x000fc60000000a00 */
[----:B------:R-:W-:Y:S02]  /*df50*/  IMAD.IADD R21, R21, 0x1, R79 ;  /* 0x0000000115157824 */ /* 0x000fe400078e024f */
[----:B------:R-:W-:Y:S02]  /*df60*/  IMAD R0, R0, UR4, RZ ;  /* 0x0000000400007c24 */ /* 0x000fe4000f8e02ff */
[----:B------:R-:W-:Y:S02]  /*df70*/  IMAD R85, R224, 0x80, R228 ;  /* 0x00000080e0557824 */ /* 0x000fe400078e02e4 */
[C---:B------:R-:W-:Y:S02]  /*df80*/  IMAD R79, R77.reuse, UR5, R0 ;  /* 0x000000054d4f7c24 */ /* 0x040fe4000f8e0200 */
[----:B------:R-:W-:Y:S01]  /*df90*/  IMAD.WIDE.U32 R20, R77, UR4, R20 ;  /* 0x000000044d147c25 */ /* 0x000fe2000f8e0014 */
[----:B------:R-:W-:Y:S01]  /*dfa0*/  ISETP.GE.AND P2, PT, R85, R78, PT ;  /* 0x0000004e5500720c */ /* 0x000fe20003f46270 */
[----:B------:R-:W-:-:S02]  /*dfb0*/  ULDC.64 UR4, c[0x0][0xa80] ;  /* 0x0002a00000047ab9 */ /* 0x000fc40000000a00 */
[----:B------:R-:W-:Y:S02]  /*dfc0*/  VIADD R0, R18, 0x22820 ;  /* 0x0002282012007836 */ /* 0x000fe40000000000 */
[----:B------:R-:W-:Y:S01]  /*dfd0*/  IMAD.IADD R21, R21, 0x1, R79 ;  /* 0x0000000115157824 */ /* 0x000fe200078e024f */
[C---:B------:R-:W-:Y:S01]  /*dfe0*/  LEA R79, P3, R20.reuse, UR4, 0x1 ;  /* 0x00000004144f7c11 */ /* 0x040fe2000f8608ff */
[----:B------:R-:W-:Y:S01]  /*dff0*/  VIADD R3, R85, 0x20 ;  /* 0x0000002055037836 */ /* 0x000fe20000000000 */
[----:B------:R-:W-:Y:S02]  /*e000*/  PRMT R0, RZ, 0x654, R0 ;  /* 0x00000654ff007816 */ /* 0x000fe40000000000 */
[----:B------:R-:W-:Y:S02]  /*e010*/  LEA.HI.X R84, R20, UR5, R21, 0x1, P3 ;  /* 0x0000000514547c11 */ /* 0x000fe400098f0c15 */
[----:B------:R-:W-:Y:S01]  /*e020*/  ISETP.GE.AND P1, PT, R3, R78, PT ;  /* 0x0000004e0300720c */ /* 0x000fe20003f26270 */
[----:B------:R-:W-:Y:S01]  /*e030*/  VIADD R3, R85, 0x40 ;  /* 0x0000004055037836 */ /* 0x000fe20000000000 */
[----:B0-----:R0:W-:Y:S01]  /*e040*/  SYNCS.ARRIVE.TRANS64.RED.A1T0 RZ, [R0+URZ], RZ ;  /* 0x000000ff00ff79a7 */ /* 0x0011e2000810043f */
[----:B------:R1:W2:Y:S01]  /*e050*/  SHFL.IDX PT, R82, R79, RZ, 0x181f ;  /* 0x00181fff4f527589 */ /* 0x0002a200000e0000 */
[----:B------:R-:W-:Y:S01]  /*e060*/  BSSY B1, `(.L_x_9804) ;  /* 0x0000019000017945 */ /* 0x000fe20003800000 */
[----:B------:R-:W-:-:S02]  /*e070*/  SHF.R.S32.HI R86, RZ, 0x1f, R215 ;  /* 0x0000001fff567819 */ /* 0x000fc400000114d7 */
[----:B------:R-:W-:Y:S01]  /*e080*/  ISETP.GE.AND P0, PT, R3, R78, PT ;  /* 0x0000004e0300720c */ /* 0x000fe20003f06270 */
[----:B0-----:R1:W0:Y:S01]  /*e090*/  SHFL.IDX PT, R0, R84, RZ, 0x181f ;  /* 0x00181fff54007589 */ /* 0x00122200000e0000 */
[----:B------:R-:W-:Y:S02]  /*e0a0*/  SHF.R.S32.HI R87, RZ, 0x1f, R213 ;  /* 0x0000001fff577819 */ /* 0x000fe400000114d5 */
[----:B------:R-:W-:Y:S02]  /*e0b0*/  SHF.R.S32.HI R88, RZ, 0x1f, R214 ;  /* 0x0000001fff587819 */ /* 0x000fe400000114d6 */
[----:B------:R-:W-:Y:S01]  /*e0c0*/  SHF.R.S32.HI R92, RZ, 0x1f, R209 ;  /* 0x0000001fff5c7819 */ /* 0x000fe200000114d1 */
[----:B------:R-:W-:Y:S06]  /*e0d0*/  @P2 BRA `(.L_x_9805) ;  /* 0x0000000000442947 */ /* 0x000fec0003800000 */
[----:B------:R-:W-:Y:S02]  /*e0e0*/  ULDC UR4, c[0x0][0xac8] ;  /* 0x0002b20000047ab9 */ /* 0x000fe40000000800 */
[----:B------:R-:W-:Y:S02]  /*e0f0*/  ISETP.GE.AND P2, PT, R209, UR4, PT ;  /* 0x00000004d1007c0c */ /* 0x000fe4000bf46270 */
[----:B------:R-:W-:Y:S02]  /*e100*/  ISETP.GE.AND P3, PT, R214, UR4, PT ;  /* 0x00000004d6007c0c */ /* 0x000fe4000bf66270 */
[----:B------:R-:W-:-:S09]  /*e110*/  ISETP.GE.AND P4, PT, R213, UR4, PT ;  /* 0x00000004d5007c0c */ /* 0x000fd2000bf86270 */
[----:B--2---:R-:W-:-:S04]  /*e120*/  @!P2 LEA R20, P5, R209, R82, 0x1 ;  /* 0x00000052d114a211 */ /* 0x004fc800078a08ff */
[----:B0-----:R-:W-:Y:S02]  /*e130*/  @!P2 LEA.HI.X R21, R209, R0, R92, 0x1, P5 ;  /* 0x00000000d115a211 */ /* 0x001fe400028f0c5c */
[----:B------:R-:W-:-:S03]  /*e140*/  ISETP.GE.AND P5, PT, R215, UR4, PT ;  /* 0x00000004d7007c0c */ /* 0x000fc6000bfa6270 */
[----:B-----5:R3:W-:Y:S01]  /*e150*/  @!P2 ST.E.128 desc[UR40][R20.64], R4 ;  /* 0x000000041400a985 */ /* 0x0207e2000c101d28 */
[----:B------:R-:W-:-:S04]  /*e160*/  @!P3 LEA R76, P2, R214, R82, 0x1 ;  /* 0x00000052d64cb211 */ /* 0x000fc800078408ff */
        /* <DEDUP_REMOVED lines=8> */
.L_x_9805:
[----:B------:R-:W-:Y:S05]  /*e1f0*/  BSYNC B1 ;  /* 0x0000000000017941 */ /* 0x000fea0003800000 */
.L_x_9804:
[----:B0-----:R0:W4:Y:S01]  /*e200*/  SHFL.IDX PT, R0, R84, 0x1, 0x181f ;  /* 0x00381f0054007f89 */ /* 0x00112200000e0000 */
[----:B------:R-:W-:Y:S03]  /*e210*/  BSSY B1, `(.L_x_9806) ;  /* 0x0000014000017945 */ /* 0x000fe60003800000 */
[----:B---3-5:R0:W3:Y:S01]  /*e220*/  SHFL.IDX PT, R28, R79, 0x1, 0x181f ;  /* 0x00381f004f1c7f89 */ /* 0x0280e200000e0000 */
[----:B------:R-:W-:Y:S05]  /*e230*/  @P1 BRA `(.L_x_9807) ;  /* 0x0000000000441947 */ /* 0x000fea0003800000 */
[----:B------:R-:W-:Y:S02]  /*e240*/  ULDC UR4, c[0x0][0xac8] ;  /* 0x0002b20000047ab9 */ /* 0x000fe40000000800 */
[----:B------:R-:W-:Y:S02]  /*e250*/  ISETP.GE.AND P4, PT, R209, UR4, PT ;  /* 0x00000004d1007c0c */ /* 0x000fe4000bf86270 */
[----:B------:R-:W-:Y:S02]  /*e260*/  ISETP.GE.AND P3, PT, R214, UR4, PT ;  /* 0x00000004d6007c0c */ /* 0x000fe4000bf66270 */
[----:B------:R-:W-:Y:S02]  /*e270*/  ISETP.GE.AND P2, PT, R213, UR4, PT ;  /* 0x00000004d5007c0c */ /* 0x000fe4000bf46270 */
[----:B------:R-:W-:-:S07]  /*e280*/  ISETP.GE.AND P1, PT, R215, UR4, PT ;  /* 0x00000004d7007c0c */ /* 0x000fce000bf26270 */
[----:B---3--:R-:W-:-:S04]  /*e290*/  @!P4 LEA R4, P5, R209, R28, 0x1 ;  /* 0x0000001cd104c211 */ /* 0x008fc800078a08ff */
[----:B----4-:R-:W-:Y:S02]  /*e2a0*/  @!P4 LEA.HI.X R5, R209, R0, R92, 0x1, P5 ;  /* 0x00000000d105c211 */ /* 0x010fe400028f0c5c */
[----:B------:R-:W-:-:S03]  /*e2b0*/  @!P3 LEA R6, P5, R214, R28, 0x1 ;  /* 0x0000001cd606b211 */ /* 0x000fc600078a08ff */
[----:B------:R3:W-:Y:S01]  /*e2c0*/  @!P4 ST.E.128 desc[UR40][R4.64], R8 ;  /* 0x000000080400c985 */ /* 0x0007e2000c101d28 */
        /* <DEDUP_REMOVED lines=8> */
.L_x_9807:
[----:B------:R-:W-:Y:S05]  /*e350*/  BSYNC B1 ;  /* 0x0000000000017941 */ /* 0x000fea0003800000 */
.L_x_9806:
[----:B----4-:R4:W0:Y:S01]  /*e360*/  SHFL.IDX PT, R0, R84, 0x2, 0x181f ;  /* 0x00581f0054007f89 */ /* 0x01082200000e0000 */
[----:B------:R-:W-:Y:S03]  /*e370*/  BSSY B1, `(.L_x_9808) ;  /* 0x0000014000017945 */ /* 0x000fe60003800000 */
[----:B---3--:R4:W3:Y:S01]  /*e380*/  SHFL.IDX PT, R10, R79, 0x2, 0x181f ;  /* 0x00581f004f0a7f89 */ /* 0x0088e200000e0000 */
[----:B------:R-:W-:Y:S05]  /*e390*/  @P0 BRA `(.L_x_9809) ;  /* 0x0000000000440947 */ /* 0x000fea0003800000 */
[----:B------:R-:W-:Y:S02]  /*e3a0*/  ULDC UR4, c[0x0][0xac8] ;  /* 0x0002b20000047ab9 */ /* 0x000fe40000000800 */
[----:B------:R-:W-:Y:S02]  /*e3b0*/  ISETP.GE.AND P3, PT, R209, UR4, PT ;  /* 0x00000004d1007c0c */ /* 0x000fe4000bf66270 */
[----:B------:R-:W-:Y:S02]  /*e3c0*/  ISETP.GE.AND P2, PT, R214, UR4, PT ;  /* 0x00000004d6007c0c */ /* 0x000fe4000bf46270 */
[----:B------:R-:W-:Y:S02]  /*e3d0*/  ISETP.GE.AND P1, PT, R213, UR4, PT ;  /* 0x00000004d5007c0c */ /* 0x000fe4000bf26270 */
[----:B------:R-:W-:-:S07]  /*e3e0*/  ISETP.GE.AND P0, PT, R215, UR4, PT ;  /* 0x00000004d7007c0c */ /* 0x000fce000bf06270 */
[CC--:B---3--:R-:W-:Y:S02]  /*e3f0*/  @!P3 LEA R4, P5, R209.reuse, R10.reuse, 0x1 ;  /* 0x0000000ad104b211 */ /* 0x0c8fe400078a08ff */
[C---:B------:R-:W-:Y:S02]  /*e400*/  @!P2 LEA R6, P4, R214.reuse, R10, 0x1 ;  /* 0x0000000ad606a211 */ /* 0x040fe400078808ff */
[----:B0-----:R-:W-:Y:S02]  /*e410*/  @!P3 LEA.HI.X R5, R209, R0, R92, 0x1, P5 ;  /* 0x00000000d105b211 */ /* 0x001fe400028f0c5c */
        /* <DEDUP_REMOVED lines=9> */
.L_x_9809:
[----:B------:R-:W-:Y:S05]  /*e4b0*/  BSYNC B1 ;  /* 0x0000000000017941 */ /* 0x000fea0003800000 */
.L_x_9808:
[----:B------:R-:W-:Y:S01]  /*e4c0*/  VIADD R3, R85, 0x60 ;  /* 0x0000006055037836 */ /* 0x000fe20000000000 */
[----:B01--4-:R-:W4:Y:S04]  /*e4d0*/  SHFL.IDX PT, R84, R84, 0x3, 0x181f ;  /* 0x00781f0054547f89 */ /* 0x013f2800000e0000 */
[----:B------:R-:W-:Y:S01]  /*e4e0*/  ISETP.GE.AND P0, PT, R3, R78, PT ;  /* 0x0000004e0300720c */ /* 0x000fe20003f06270 */
[----:B------:R0:W1:-:S12]  /*e4f0*/  SHFL.IDX PT, R0, R79, 0x3, 0x181f ;  /* 0x00781f004f007f89 */ /* 0x00005800000e0000 */
[----:B0-----:R-:W-:Y:S05]  /*e500*/  @P0 BRA `(.L_x_9810) ;  /* 0x0000000c00e40947 */ /* 0x001fea0003800000 */
[----:B------:R-:W-:Y:S02]  /*e510*/  ULDC UR4, c[0x0][0xac8] ;  /* 0x0002b20000047ab9 */ /* 0x000fe40000000800 */
[----:B------:R-:W-:Y:S02]  /*e520*/  ISETP.GE.AND P3, PT, R209, UR4, PT ;  /* 0x00000004d1007c0c */ /* 0x000fe4000bf66270 */
[----:B------:R-:W-:Y:S02]  /*e530*/  ISETP.GE.AND P4, PT, R214, UR4, PT ;  /* 0x00000004d6007c0c */ /* 0x000fe4000bf86270 */
[----:B------:R-:W-:-:S09]  /*e540*/  ISETP.GE.AND P5, PT, R213, UR4, PT ;  /* 0x00000004d5007c0c */ /* 0x000fd2000bfa6270 */
[-C--:B-1----:R-:W-:Y:S02]  /*e550*/  @!P3 LEA R4, P0, R209, R0.reuse, 0x1 ;  /* 0x00000000d104b211 */ /* 0x082fe400078008ff */
[CC--:B------:R-:W-:Y:S02]  /*e560*/  @!P4 LEA R6, P1, R214.reuse, R0.reuse, 0x1 ;  /* 0x00000000d606c211 */ /* 0x0c0fe400078208ff */
[----:B------:R-:W-:Y:S02]  /*e570*/  @!P5 LEA R8, P2, R213, R0, 0x1 ;  /* 0x00000000d508d211 */ /* 0x000fe400078408ff */
[-C--:B----4-:R-:W-:Y:S02]  /*e580*/  @!P3 LEA.HI.X R5, R209, R84.reuse, R92, 0x1, P0 ;  /* 0x00000054d105b211 */ /* 0x090fe400000f0c5c */
[-C--:B------:R-:W-:Y:S02]  /*e590*/  @!P4 LEA.HI.X R7, R214, R84.reuse, R88, 0x1, P1 ;  /* 0x00000054d607c211 */ /* 0x080fe400008f0c58 */
[----:B------:R-:W-:Y:S01]  /*e5a0*/  @!P5 LEA.HI.X R9, R213, R84, R87, 0x1, P2 ;  /* 0x00000054d509d211 */ /* 0x000fe200010f0c57 */
[----:B------:R0:W-:Y:S01]  /*e5b0*/  @!P3 ST.E.128 desc[UR40][R4.64], R24 ;  /* 0x000000180400b985 */ /* 0x0001e2000c101d28 */
[----:B------:R-:W-:-:S03]  /*e5c0*/  ISETP.GE.AND P0, PT, R215, UR4, PT ;  /* 0x00000004d7007c0c */ /* 0x000fc6000bf06270 */
[----:B------:R0:W-:Y:S04]  /*e5d0*/  @!P4 ST.E.128 desc[UR40][R6.64], R40 ;  /* 0x000000280600c985 */ /* 0x0001e8000c101d28 */
[----:B------:R0:W-:Y:S06]  /*e5e0*/  @!P5 ST.E.128 desc[UR40][R8.64], R56 ;  /* 0x000000380800d985 */ /* 0x0001ec000c101d28 */
[----:B------:R-:W-:Y:S05]  /*e5f0*/  @P0 BRA `(.L_x_9810) ;  /* 0x0000000c00a80947 */ /* 0x000fea0003800000 */
[----:B0-----:R-:W-:-:S04]  /*e600*/  LEA R4, P0, R215, R0, 0x1 ;  /* 0x00000000d7047211 */ /* 0x001fc800078008ff */
[----:B------:R-:W-:-:S05]  /*e610*/  LEA.HI.X R5, R215, R84, R86, 0x1, P0 ;  /* 0x00000054d7057211 */ /* 0x000fca00000f0c56 */
[----:B------:R0:W-:Y:S01]  /*e620*/  ST.E.128 desc[UR40][R4.64], R72 ;  /* 0x0000004804007985 */ /* 0x0001e2000c101d28 */
[----:B------:R-:W-:Y:S05]  /*e630*/  BRA `(.L_x_9810) ;  /* 0x0000000c00987947 */ /* 0x000fea0003800000 */
.L_x_9802:
        /* <DEDUP_REMOVED lines=10> */
[----:B------:R3:W5:Y:S01]  /*e6e0*/  @P0 LDG.E R0, desc[UR40][R4.64] ;  /* 0x0000002804000981 */ /* 0x000762000c1e1900 */
[----:B------:R-:W4:Y:S08]  /*e6f0*/  S2R R3, SR_TID.X ;  /* 0x0000000000037919 */ /* 0x000f300000002100 */
[----:B------:R-:W-:Y:S01]  /*e700*/  @P1 IADD3 R6, P2, R219, UR4, RZ ;  /* 0x00000004db061c10 */ /* 0x000fe2000ff5e0ff */
[----:B------:R-:W-:-:S02]  /*e710*/  ULDC UR4, c[0x0][0xa88] ;  /* 0x0002a20000047ab9 */ /* 0x000fc40000000800 */
[----:B------:R-:W-:Y:S01]  /*e720*/  IMAD.U32 R8, RZ, RZ, UR4 ;  /* 0x00000004ff087e24 */ /* 0x000fe2000f8e00ff */
[----:B------:R-:W-:-:S05]  /*e730*/  @P1 IADD3.X R7, R220, UR5, RZ, P2, !PT ;  /* 0x00000005dc071c10 */ /* 0x000fca00097fe4ff */
[----:B------:R3:W5:Y:S01]  /*e740*/  @P1 LDG.E R8, desc[UR40][R6.64] ;  /* 0x0000002806081981 */ /* 0x000762000c1e1900 */
[----:B--2---:R-:W-:-:S13]  /*e750*/  ISETP.NE.AND P2, PT, R21, 0x1, PT ;  /* 0x000000011500780c */ /* 0x004fda0003f45270 */
[----:B------:R-:W2:Y:S01]  /*e760*/  @P2 LDC R15, c[0x0][0xbec] ;  /* 0x0002fb00ff0f2b82 */ /* 0x000ea20000000800 */
[----:B----4-:R-:W-:-:S05]  /*e770*/  VIADD R3, R3, 0xffffff80 ;  /* 0xffffff8003037836 */ /* 0x010fca0000000000 */
[----:B------:R-:W-:Y:S01]  /*e780*/  ISETP.GE.AND P3, PT, R3, 0x80, PT ;  /* 0x000000800300780c */ /* 0x000fe20003f66270 */
[----:B---3--:R-:W-:-:S12]  /*e790*/  @P1 BRA `(.L_x_9811) ;  /* 0x0000000000101947 */ /* 0x008fd80003800000 */
[----:B------:R-:W-:Y:S05]  /*e7a0*/  @!P0 BRA `(.L_x_9811) ;  /* 0x00000000000c8947 */ /* 0x000fea0003800000 */
[----:B------:R-:W3:Y:S04]  /*e7b0*/  LDG.E R3, desc[UR40][R4.64] ;  /* 0x0000002804037981 */ /* 0x000ee8000c1e1900 */
[----:B-----5:R-:W3:Y:S02]  /*e7c0*/  LDG.E R8, desc[UR40][R4.64+0x4] ;  /* 0x0000042804087981 */ /* 0x020ee4000c1e1900 */
[----:B---3--:R-:W-:-:S07]  /*e7d0*/  IMAD.IADD R8, R8, 0x1, -R3 ;  /* 0x0000000108087824 */ /* 0x008fce00078e0a03 */
.L_x_9811:
[----:B------:R-:W-:Y:S01]  /*e7e0*/  BSSY B1, `(.L_x_9812) ;  /* 0x000002e000017945 */ /* 0x000fe20003800000 */
[----:B------:R-:W-:Y:S02]  /*e7f0*/  SHF.R.S32.HI R10, RZ, 0x1f, R218 ;  /* 0x0000001fff0a7819 */ /* 0x000fe400000114da */
[----:B------:R-:W-:Y:S02]  /*e800*/  SEL R221, R221, RZ, !P0 ;  /* 0x000000ffdddd7207 */ /* 0x000fe40004000000 */
[----:B------:R-:W-:Y:S02]  /*e810*/  SEL R229, R229, RZ, !P0 ;  /* 0x000000ffe5e57207 */ /* 0x000fe40004000000 */
[----:B-----5:R-:W-:Y:S01]  /*e820*/  SHF.R.S32.HI R11, RZ, 0x1f, R0 ;  /* 0x0000001fff0b7819 */ /* 0x020fe20000011400 */
[----:B------:R-:W-:Y:S06]  /*e830*/  @P3 BRA `(.L_x_9813) ;  /* 0x0000000000a03947 */ /* 0x000fec0003800000 */
[----:B------:R-:W3:Y:S01]  /*e840*/  S2R R3, SR_TID.X ;  /* 0x0000000000037919 */ /* 0x000ee20000002100 */
        /* <DEDUP_REMOVED lines=17> */
[----:B------:R-:W4:Y:S01]  /*e960*/  @P0 LDC R13, c[0x0][0xbf0] ;  /* 0x0002fc00ff0d0b82 */ /* 0x000f220000000800 */
[----:B------:R-:W-:-:S04]  /*e970*/  IMAD.WIDE.U32 R4, R221, UR4, R4 ;  /* 0x00000004dd047c25 */ /* 0x000fc8000f8e0004 */
[----:B---3--:R-:W-:-:S05]  /*e980*/  @P0 IMAD.HI.U32 R6, R9, R6, RZ ;  /* 0x0000000609060227 */ /* 0x008fca00078e00ff */
        /* <DEDUP_REMOVED lines=19> */
.L_x_9813:
[----:B------:R-:W-:Y:S05]  /*eac0*/  BSYNC B1 ;  /* 0x0000000000017941 */ /* 0x000fea0003800000 */
.L_x_9812:
[----:B------:R-:W4:Y:S01]  /*ead0*/  @P2 LDC R9, c[0x0][0xbf0] ;  /* 0x0002fc00ff092b82 */ /* 0x000f220000000800 */
[----:B------:R-:W-:Y:S01]  /*eae0*/  ULDC.64 UR4, c[0x0][0xaa0] ;  /* 0x0002a80000047ab9 */ /* 0x000fe20000000a00 */
[----:B---3--:R-:W-:Y:S02]  /*eaf0*/  IMAD R7, R216, 0x20, R228 ;  /* 0x00000020d8077824 */ /* 0x008fe400078e02e4 */
[----:B------:R-:W-:Y:S02]  /*eb00*/  IMAD R3, R11, UR4, RZ ;  /* 0x000000040b037c24 */ /* 0x000fe4000f8e02ff */
[----:B------:R-:W-:-:S04]  /*eb10*/  IMAD.WIDE.U32 R4, R0, UR4, RZ ;  /* 0x0000000400047c25 */ /* 0x000fc8000f8e00ff */
[----:B------:R-:W-:Y:S01]  /*eb20*/  IMAD R3, R0, UR5, R3 ;  /* 0x0000000500037c24 */ /* 0x000fe2000f8e0203 */
[----:B------:R-:W-:-:S03]  /*eb30*/  ULDC.64 UR4, c[0x0][0xae8] ;  /* 0x0002ba0000047ab9 */ /* 0x000fc60000000a00 */
[----:B------:R-:W-:Y:S02]  /*eb40*/  IMAD.IADD R5, R5, 0x1, R3 ;  /* 0x0000000105057824 */ /* 0x000fe400078e0203 */
[----:B------:R-:W-:Y:S02]  /*eb50*/  IMAD R3, R10, UR4, RZ ;  /* 0x000000040a037c24 */ /* 0x000fe4000f8e02ff */
[----:B------:R-:W-:Y:S02]  /*eb60*/  IMAD R10, R224, 0x80, R7 ;  /* 0x00000080e00a7824 */ /* 0x000fe400078e0207 */
[----:B------:R-:W-:Y:S02]  /*eb70*/  IMAD R7, R218, UR5, R3 ;  /* 0x00000005da077c24 */ /* 0x000fe4000f8e0203 */
[----:B--2---:R-:W-:-:S04]  /*eb80*/  @P2 IMAD.HI.U32 R0, R10, R15, RZ ;  /* 0x0000000f0a002227 */ /* 0x004fc800078e00ff */
[----:B------:R-:W-:Y:S01]  /*eb90*/  IMAD.WIDE.U32 R4, R218, UR4, R4 ;  /* 0x00000004da047c25 */ /* 0x000fe2000f8e0004 */
[----:B------:R-:W-:-:S03]  /*eba0*/  ULDC.64 UR4, c[0x0][0xaf0] ;  /* 0x0002bc0000047ab9 */ /* 0x000fc60000000a00 */
[----:B------:R-:W-:Y:S01]  /*ebb0*/  IMAD.MOV.U32 R3, RZ, RZ, R10 ;  /* 0x000000ffff037224 */ /* 0x000fe200078e000a */
[----:B----4-:R-:W-:Y:S01]  /*ebc0*/  @P2 SHF.R.U32.HI R3, RZ, R9, R0 ;  /* 0x00000009ff032219 */ /* 0x010fe20000011600 */
[----:B------:R-:W-:Y:S02]  /*ebd0*/  IMAD.IADD R5, R5, 0x1, R7 ;  /* 0x0000000105057824 */ /* 0x000fe400078e0207 */
[----:B------:R-:W-:Y:S01]  /*ebe0*/  IMAD R6, R229, UR4, RZ ;  /* 0x00000004e5067c24 */ /* 0x000fe2000f8e02ff */
[--C-:B------:R-:W-:Y:S01]  /*ebf0*/  SHF.R.S32.HI R0, RZ, 0x1f, R3.reuse ;  /* 0x0000001fff007819 */ /* 0x100fe20000011403 */
[----:B------:R-:W-:Y:S02]  /*ec00*/  IMAD.MOV R7, RZ, RZ, -R3 ;  /* 0x000000ffff077224 */ /* 0x000fe400078e0a03 */
[C---:B------:R-:W-:Y:S02]  /*ec10*/  IMAD R9, R221.reuse, UR5, R6 ;  /* 0x00000005dd097c24 */ /* 0x040fe4000f8e0206 */
[----:B------:R-:W-:Y:S01]  /*ec20*/  IMAD.WIDE.U32 R4, R221, UR4, R4 ;  /* 0x00000004dd047c25 */ /* 0x000fe2000f8e0004 */
[----:B------:R-:W-:-:S03]  /*ec30*/  ULDC.64 UR4, c[0x0][0xae0] ;  /* 0x0002b80000047ab9 */ /* 0x000fc60000000a00 */
[----:B------:R-:W-:Y:S02]  /*ec40*/  IMAD R7, R21, R7, R10 ;  /* 0x0000000715077224 */ /* 0x000fe400078e020a */
[----:B------:R-:W-:Y:S02]  /*ec50*/  IMAD R6, R0, UR4, RZ ;  /* 0x0000000400067c24 */ /* 0x000fe4000f8e02ff */
[----:B------:R-:W-:Y:S01]  /*ec60*/  IMAD.IADD R5, R5, 0x1, R9 ;  /* 0x0000000105057824 */ /* 0x000fe200078e0209 */
[----:B------:R-:W-:Y:S01]  /*ec70*/  SHF.R.S32.HI R0, RZ, 0x1f, R7 ;  /* 0x0000001fff007819 */ /* 0x000fe20000011407 */
[C---:B------:R-:W-:Y:S02]  /*ec80*/  IMAD R9, R3.reuse, UR5, R6 ;  /* 0x0000000503097c24 */ /* 0x040fe4000f8e0206 */
[----:B------:R-:W-:Y:S01]  /*ec90*/  IMAD.WIDE.U32 R4, R3, UR4, R4 ;  /* 0x0000000403047c25 */ /* 0x000fe2000f8e0004 */
[----:B------:R-:W-:-:S03]  /*eca0*/  ULDC.64 UR4, c[0x0][0xad8] ;  /* 0x0002b60000047ab9 */ /* 0x000fc60000000a00 */
[----:B------:R-:W-:Y:S02]  /*ecb0*/  IMAD R0, R0, UR4, RZ ;  /* 0x0000000400007c24 */ /* 0x000fe4000f8e02ff */
[----:B------:R-:W-:Y:S02]  /*ecc0*/  IMAD.IADD R5, R5, 0x1, R9 ;  /* 0x0000000105057824 */ /* 0x000fe400078e0209 */
[C---:B------:R-:W-:Y:S02]  /*ecd0*/  IMAD R3, R7.reuse, UR5, R0 ;  /* 0x0000000507037c24 */ /* 0x040fe4000f8e0200 */
[----:B------:R-:W-:Y:S01]  /*ece0*/  IMAD.WIDE.U32 R4, R7, UR4, R4 ;  /* 0x0000000407047c25 */ /* 0x000fe2000f8e0004 */
[----:B------:R-:W-:-:S03]  /*ecf0*/  ULDC.64 UR4, c[0x0][0xa80] ;  /* 0x0002a00000047ab9 */ /* 0x000fc60000000a00 */
[----:B------:R-:W-:Y:S01]  /*ed00*/  IMAD.IADD R5, R5, 0x1, R3 ;  /* 0x0000000105057824 */ /* 0x000fe200078e0203 */
[----:B------:R-:W-:Y:S01]  /*ed10*/  LEA R3, P0, R4, UR4, 0x1 ;  /* 0x0000000404037c11 */ /* 0x000fe2000f8008ff */
[----:B------:R-:W-:-:S03]  /*ed20*/  UMOV UR4, 0xffffffff ;  /* 0xffffffff00047882 */ /* 0x000fc60000000000 */
[----:B------:R-:W-:Y:S01]  /*ed30*/  LEA.HI.X R4, R4, UR5, R5, 0x1, P0 ;  /* 0x0000000504047c11 */ /* 0x000fe200080f0c05 */
[----:B------:R-:W-:Y:S08]  /*ed40*/  BRA.DIV UR4, `(.L_x_9814) ;  /* 0x0000008604007947 */ /* 0x000ff0000b800000 */
[----:B------:R2:W3:Y:S04]  /*ed50*/  SHFL.IDX PT, R0, R4, RZ, 0x181f ;  /* 0x00181fff04007589 */ /* 0x0004e800000e0000 */
[----:B------:R2:W4:Y:S02]  /*ed60*/  SHFL.IDX PT, R14, R3, RZ, 0x181f ;  /* 0x00181fff030e7589 */ /* 0x00052400000e0000 */
.L_x_10008:
[----:B------:R-:W-:Y:S01]  /*ed70*/  IMAD R8, R8, R21, RZ ;  /* 0x0000001508087224 */ /* 0x000fe200078e02ff */
[----:B------:R-:W-:Y:S01]  /*ed80*/  BSSY B1, `(.L_x_9815) ;  /* 0x0000019000017945 */ /* 0x000fe20003800000 */
[----:B------:R-:W-:-:S05]  /*ed90*/  IMAD R7, R224, 0x80, R228 ;  /* 0x00000080e0077824 */ /* 0x000fca00078e02e4 */
[----:B------:R-:W-:-:S13]  /*eda0*/  ISETP.GE.AND P0, PT, R7, R8, PT ;  /* 0x000000080700720c */ /* 0x000fda0003f06270 */
[----:B------:R-:W-:Y:S05]  /*edb0*/  @P0 BRA `(.L_x_9816) ;  /* 0x0000000000540947 */ /* 0x000fea0003800000 */
[----:B------:R-:W-:Y:S01]  /*edc0*/  ULDC UR4, c[0x0][0xac8] ;  /* 0x0002b20000047ab9 */ /* 0x000fe20000000800 */
[----:B------:R-:W-:Y:S02]  /*edd0*/  SHF.R.S32.HI R5, RZ, 0x1f, R209 ;  /* 0x0000001fff057819 */ /* 0x000fe400000114d1 */
[----:B------:R-:W-:Y:S02]  /*ede0*/  ISETP.GE.AND P3, PT, R209, UR4, PT ;  /* 0x00000004d1007c0c */ /* 0x000fe4000bf66270 */
[----:B------:R-:W-:Y:S02]  /*edf0*/  ISETP.GE.AND P2, PT, R214, UR4, PT ;  /* 0x00000004d6007c0c */ /* 0x000fe4000bf46270 */
[----:B------:R-:W-:Y:S02]  /*ee00*/  ISETP.GE.AND P1, PT, R213, UR4, PT ;  /* 0x00000004d5007c0c */ /* 0x000fe4000bf26270 */
[----:B------:R-:W-:Y:S02]  /*ee10*/  ISETP.GE.AND P0, PT, R215, UR4, PT ;  /* 0x00000004d7007c0c */ /* 0x000fe4000bf06270 */
[----:B------:R-:W-:-:S02]  /*ee20*/  SHF.R.S32.HI R9, RZ, 0x1f, R214 ;  /* 0x0000001fff097819 */ /* 0x000fc400000114d6 */
[----:B------:R-:W-:-:S03]  /*ee30*/  SHF.R.S32.HI R6, RZ, 0x1f, R213 ;  /* 0x0000001fff067819 */ /* 0x000fc600000114d5 */
[CC--:B----4-:R-:W-:Y:S02]  /*ee40*/  @!P3 LEA R10, P5, R209.reuse, R14.reuse, 0x1 ;  /* 0x0000000ed10ab211 */ /* 0x0d0fe400078a08ff */
[C---:B------:R-:W-:Y:S02]  /*ee50*/  @!P2 LEA R12, P4, R214.reuse, R14, 0x1 ;  /* 0x0000000ed60ca211 */ /* 0x040fe400078808ff */
[----:B---3--:R-:W-:Y:S02]  /*ee60*/  @!P3 LEA.HI.X R11, R209, R0, R5, 0x1, P5 ;  /* 0x00000000d10bb211 */ /* 0x008fe400028f0c05 */
[----:B------:R-:W-:Y:S02]  /*ee70*/  @!P1 LEA R20, P5, R213, R14, 0x1 ;  /* 0x0000000ed5149211 */ /* 0x000fe400078a08ff */
[----:B------:R-:W-:Y:S01]  /*ee80*/  @!P2 LEA.HI.X R13, R214, R0, R9, 0x1, P4 ;  /* 0x00000000d60da211 */ /* 0x000fe200020f0c09 */
[----:B------:R3:W-:Y:S01]  /*ee90*/  @!P3 ST.E.128 desc[UR40][R10.64], RZ ;  /* 0x000000ff0a00b985 */ /* 0x0007e2000c101d28 */
[----:B------:R-:W-:-:S02]  /*eea0*/  SHF.R.S32.HI R5, RZ, 0x1f, R215 ;  /* 0x0000001fff057819 */ /* 0x000fc400000114d7 */
[----:B------:R-:W-:Y:S01]  /*eeb0*/  @!P0 LEA R14, P4, R215, R14, 0x1 ;  /* 0x0000000ed70e8211 */ /* 0x000fe200078808ff */
[----:B------:R3:W-:Y:S01]  /*eec0*/  @!P2 ST.E.128 desc[UR40][R12.64], RZ ;  /* 0x000000ff0c00a985 */ /* 0x0007e2000c101d28 */
[-C--:B------:R-:W-:Y:S02]  /*eed0*/  @!P1 LEA.HI.X R21, R213, R0.reuse, R6, 0x1, P5 ;  /* 0x00000000d5159211 */ /* 0x080fe400028f0c06 */
[----:B------:R-:W-:-:S03]  /*eee0*/  @!P0 LEA.HI.X R15, R215, R0, R5, 0x1, P4 ;  /* 0x00000000d70f8211 */ /* 0x000fc600020f0c05 */
[----:B------:R3:W-:Y:S04]  /*eef0*/  @!P1 ST.E.128 desc[UR40][R20.64], RZ ;  /* 0x000000ff14009985 */ /* 0x0007e8000c101d28 */
[----:B------:R3:W-:Y:S02]  /*ef00*/  @!P0 ST.E.128 desc[UR40][R14.64], RZ ;  /* 0x000000ff0e008985 */ /* 0x0007e4000c101d28 */
.L_x_9816:
[----:B------:R-:W-:Y:S05]  /*ef10*/  BSYNC B1 ;  /* 0x0000000000017941 */ /* 0x000fea0003800000 */
.L_x_9815:
[----:B------:R-:W-:-:S03]  /*ef20*/  UMOV UR4, 0xffffffff ;  /* 0xffffffff00047882 */ /* 0x000fc60000000000 */
[----:B------:R-:W-:Y:S05]  /*ef30*/  BRA.DIV UR4, `(.L_x_9817) ;  /* 0x0000008204b87947 */ /* 0x000fea000b800000 */
[----:B---3--:R3:W0:Y:S04]  /*ef40*/  SHFL.IDX PT, R0, R4, 0x1, 0x181f ;  /* 0x00381f0004007f89 */ /* 0x00862800000e0000 */
[----:B----4-:R3:W4:Y:S02]  /*ef50*/  SHFL.IDX PT, R14, R3, 0x1, 0x181f ;  /* 0x00381f00030e7f89 */ /* 0x01072400000e0000 */
.L_x_10012:
[----:B------:R-:W-:Y:S01]  /*ef60*/  VIADD R5, R7, 0x20 ;  /* 0x0000002007057836 */ /* 0x000fe20000000000 */
[----:B------:R-:W-:Y:S04]  /*ef70*/  BSSY B1, `(.L_x_9818) ;  /* 0x0000018000017945 */ /* 0x000fe80003800000 */
        /* <DEDUP_REMOVED lines=12> */
[----:B0-----:R-:W-:Y:S02]  /*f040*/  @!P3 LEA.HI.X R11, R209, R0, R6, 0x1, P5 ;  /* 0x00000000d10bb211 */ /* 0x001fe400028f0c06 */
        /* <DEDUP_REMOVED lines=10> */
.L_x_9819:
[----:B------:R-:W-:Y:S05]  /*f0f0*/  BSYNC B1 ;  /* 0x0000000000017941 */ /* 0x000fea0003800000 */
.L_x_9818:
[----:B------:R-:W-:-:S03]  /*f100*/  UMOV UR4, 0xffffffff ;  /* 0xffffffff00047882 */ /* 0x000fc60000000000 */
[----:B------:R-:W-:Y:S05]  /*f110*/  BRA.DIV UR4, `(.L_x_9820) ;  /* 0x0000008204887947 */ /* 0x000fea000b800000 */
[----:B0-----:R0:W0:Y:S04]  /*f120*/  SHFL.IDX PT, R0, R4, 0x2, 0x181f ;  /* 0x00581f0004007f89 */ /* 0x00102800000e0000 */
[----:B----4-:R4:W0:Y:S02]  /*f130*/  SHFL.IDX PT, R14, R3, 0x2, 0x181f ;  /* 0x00581f00030e7f89 */ /* 0x01082400000e0000 */
.L_x_10016:
        /* <DEDUP_REMOVED lines=12> */
[CC--:B0-----:R-:W-:Y:S02]  /*f200*/  @!P3 LEA R10, P5, R209.reuse, R14.reuse, 0x1 ;  /* 0x0000000ed10ab211 */ /* 0x0c1fe400078a08ff */
[C---:B------:R-:W-:Y:S02]  /*f210*/  @!P2 LEA R12, P4, R214.reuse, R14, 0x1 ;  /* 0x0000000ed60ca211 */ /* 0x040fe400078808ff */
[----:B------:R-:W-:Y:S02]  /*f220*/  @!P3 LEA.HI.X R11, R209, R0, R6, 0x1, P5 ;  /* 0x00000000d10bb211 */ /* 0x000fe400028f0c06 */
        /* <DEDUP_REMOVED lines=10> */
.L_x_9822:
[----:B------:R-:W-:Y:S05]  /*f2d0*/  BSYNC B1 ;  /* 0x0000000000017941 */ /* 0x000fea0003800000 */
.L_x_9821:
[----:B------:R-:W-:-:S03]  /*f2e0*/  UMOV UR4, 0xffffffff ;  /* 0xffffffff00047882 */ /* 0x000fc60000000000 */
[----:B------:R-:W-:Y:S05]  /*f2f0*/  BRA.DIV UR4, `(.L_x_9823) ;  /* 0x0000008204587947 */ /* 0x000fea000b800000 */
[----:B0-----:R0:W0:Y:S04]  /*f300*/  SHFL.IDX PT, R0, R4, 0x3, 0x181f ;  /* 0x00781f0004007f89 */ /* 0x00102800000e0000 */
[----:B------:R0:W0:Y:S02]  /*f310*/  SHFL.IDX PT, R14, R3, 0x3, 0x181f ;  /* 0x00781f00030e7f89 */ /* 0x00002400000e0000 */
.L_x_10020:
[----:B0-234-:R-:W-:-:S05]  /*f320*/  VIADD R3, R7, 0x60 ;  /* 0x0000006007037836 */ /* 0x01dfca0000000000 */
        /* <DEDUP_REMOVED lines=9> */
[----:B------:R-:W-:Y:S02]  /*f3c0*/  SHF.R.S32.HI R11, RZ, 0x1f, R213 ;  /* 0x0000001fff0b7819 */ /* 0x000fe400000114d5 */
[----:B------:R-:W-:Y:S02]  /*f3d0*/  SHF.R.S32.HI R10, RZ, 0x1f, R215 ;  /* 0x0000001fff0a7819 */ /* 0x000fe400000114d7 */
[CC--:B------:R-:W-:Y:S02]  /*f3e0*/  @!P3 LEA R4, P5, R209.reuse, R14.reuse, 0x1 ;  /* 0x0000000ed104b211 */ /* 0x0c0fe400078a08ff */
[----:B------:R-:W-:Y:S02]  /*f3f0*/  @!P2 LEA R6, P4, R214, R14, 0x1 ;  /* 0x0000000ed606a211 */ /* 0x000fe400078808ff */
[----:B------:R-:W-:Y:S02]  /*f400*/  @!P3 LEA.HI.X R5, R209, R0, R9, 0x1, P5 ;  /* 0x00000000d105b211 */ /* 0x000fe400028f0c09 */
[----:B------:R-:W-:-:S02]  /*f410*/  @!P1 LEA R8, P5, R213, R14, 0x1 ;  /* 0x0000000ed5089211 */ /* 0x000fc400078a08ff */
[----:B------:R-:W-:Y:S01]  /*f420*/  @!P2 LEA.HI.X R7, R214, R0, R12, 0x1, P4 ;  /* 0x00000000d607a211 */ /* 0x000fe200020f0c0c */
[----:B------:R0:W-:Y:S01]  /*f430*/  @!P3 ST.E.128 desc[UR40][R4.64], RZ ;  /* 0x000000ff0400b985 */ /* 0x0001e2000c101d28 */
[----:B------:R-:W-:Y:S02]  /*f440*/  @!P0 LEA R14, P4, R215, R14, 0x1 ;  /* 0x0000000ed70e8211 */ /* 0x000fe400078808ff */
[-C--:B------:R-:W-:Y:S01]  /*f450*/  @!P1 LEA.HI.X R9, R213, R0.reuse, R11, 0x1, P5 ;  /* 0x00000000d5099211 */ /* 0x080fe200028f0c0b */
[----:B------:R0:W-:Y:S01]  /*f460*/  @!P2 ST.E.128 desc[UR40][R6.64], RZ ;  /* 0x000000ff0600a985 */ /* 0x0001e2000c101d28 */
[----:B------:R-:W-:-:S03]  /*f470*/  @!P0 LEA.HI.X R15, R215, R0, R10, 0x1, P4 ;  /* 0x00000000d70f8211 */ /* 0x000fc600020f0c0a */
[----:B------:R0:W-:Y:S04]  /*f480*/  @!P1 ST.E.128 desc[UR40][R8.64], RZ ;  /* 0x000000ff08009985 */ /* 0x0001e8000c101d28 */
[----:B------:R0:W-:Y:S02]  /*f490*/  @!P0 ST.E.128 desc[UR40][R14.64], RZ ;  /* 0x000000ff0e008985 */ /* 0x0001e4000c101d28 */
.L_x_9810:
[----:B------:R-:W-:Y:S05]  /*f4a0*/  BSYNC B0 ;  /* 0x0000000000007941 */ /* 0x000fea0003800000 */
.L_x_9801:
[----:B------:R-:W-:Y:S02]  /*f4b0*/  ULDC UR4, c[0x0][0xc3c] ;  /* 0x00030f0000047ab9 */ /* 0x000fe40000000800 */
[----:B-1----:R-:W-:-:S13]  /*f4c0*/  ISETP.GE.AND P0, PT, R91, UR4, PT ;  /* 0x000000045b007c0c */ /* 0x002fda000bf06270 */
[----:B------:R-:W-:Y:S05]  /*f4d0*/  @!P0 BRA `(.L_x_9824) ;  /* 0xffffff1800dc8947 */ /* 0x000fea000383ffff */
[----:B------:R-:W-:Y:S05]  /*f4e0*/  BRA `(.L_x_9691) ;  /* 0x0000007400407947 */ /* 0x000fea0003800000 */
.L_x_9689:
[----:B------:R-:W-:-:S08]  /*f4f0*/  NOP ;  /* 0x0000000000007918 */ /* 0x000fd00000000000 */
[----:B--2---:R-:W0:-:S00]  /*f500*/  USETMAXREG.DEALLOC.CTAPOOL 0x18 ;  /* 0x00000018000079c8 */ /* 0x004e0000080e0500 */
        /* <DEDUP_REMOVED lines=16> */
.L_x_9825:
        /* <DEDUP_REMOVED lines=42> */
.L_x_9831:
        /* <DEDUP_REMOVED lines=12> */
.L_x_9830:
[----:B------:R-:W-:Y:S05]  /*f970*/  BSYNC B0 ;  /* 0x0000000000007941 */ /* 0x000fea0003800000 */
.L_x_9829:
        /* <DEDUP_REMOVED lines=22> */
.L_x_9827:
        /* <DEDUP_REMOVED lines=16> */
.L_x_9832:
        /* <DEDUP_REMOVED lines=25> */
.L_x_9828:
[----:B------:R-:W-:Y:S02]  /*fd70*/  IMAD.MOV.U32 R17, RZ, RZ, RZ ;  /* 0x000000ffff117224 */ /* 0x000fe400078e00ff */
[----:B------:R-:W-:Y:S02]  /*fd80*/  IMAD.U32 R16, RZ, RZ, UR6 ;  /* 0x00000006ff107e24 */ /* 0x000fe4000f8e00ff */
[----:B------:R-:W-:-:S07]  /*fd90*/  IMAD.MOV.U32 R18, RZ, RZ, RZ ;  /* 0x000000ffff127224 */ /* 0x000fce00078e00ff */
.L_x_9833:
[----:B------:R-:W-:-:S13]  /*fda0*/  ISETP.NE.AND P0, PT, R5, RZ, PT ;  /* 0x000000ff0500720c */ /* 0x000fda0003f05270 */
[----:B------:R-:W0:Y:S01]  /*fdb0*/  @!P0 S2R R3, SR_CgaCtaId ;  /* 0x0000000000038919 */ /* 0x000e220000008800 */
[----:B------:R-:W-:-:S04]  /*fdc0*/  @!P0 MOV R0, 0x400 ;  /* 0x0000040000008802 */ /* 0x000fc80000000f00 */
[----:B0-----:R-:W-:-:S05]  /*fdd0*/  @!P0 LEA R0, R3, R0, 0x18 ;  /* 0x0000000003008211 */ /* 0x001fca00078ec0ff */
[----:B------:R2:W-:Y:S01]  /*fde0*/  @!P0 STS.128 [R0+0x228d0], R16 ;  /* 0x0228d01000008388 */ /* 0x0005e20000000c00 */
[----:B------:R-:W-:Y:S06]  /*fdf0*/  BAR.ARV 0x5, 0x180 ;  /* 0x0146000000007b1d */ /* 0x000fec0000002000 */
.L_x_9826:
        /* <DEDUP_REMOVED lines=33> */
.L_x_9974:
[----:B0-2---:R-:W0:Y:S02]  /*10010*/  LDC.64 R2, c[0x0][0xc88] ;  /* 0x00032200ff027b82 */ /* 0x005e240000000a00 */
[----:B0-----:R-:W-:-:S05]  /*10020*/  IMAD.WIDE R2, R19, 0x4, R2 ;  /* 0x0000000413027825 */ /* 0x001fca00078e0202 */
[----:B------:R-:W2:Y:S01]  /*10030*/  LDG.E R15, desc[UR40][R2.64] ;  /* 0x00000028020f7981 */ /* 0x000ea2000c1e1900 */
[----:B------:R-:W-:Y:S05]  /*10040*/  YIELD ;  /* 0x0000000000007946 */ /* 0x000fea0003800000 */
[----:B------:R-:W-:Y:S01]  /*10050*/  ULDC.64 UR4, c[0x0][0xa28] ;  /* 0x00028a0000047ab9 */ /* 0x000fe20000000a00 */
[----:B---3--:R-:W-:Y:S01]  /*10060*/  IMAD.MOV.U32 R0, RZ, RZ, RZ ;  /* 0x000000ffff007224 */ /* 0x008fe200078e00ff */
        /* <DEDUP_REMOVED lines=14> */
[----:B-1---5:R1:W5:Y:S01]  /*10150*/  @P0 LDG.E R0, desc[UR40][R2.64] ;  /* 0x0000002802000981 */ /* 0x022362000c1e1900 */
        /* <DEDUP_REMOVED lines=43> */
.L_x_9835:
        /* <DEDUP_REMOVED lines=12> */
.L_x_9836:
[----:B------:R-:W-:Y:S05]  /*104d0*/  @!P0 BRA `(.L_x_9837) ;  /* 0x00000000000c8947 */ /* 0x000fea0003800000 */
[----:B------:R-:W2:Y:S04]  /*104e0*/  LDG.E R4, desc[UR40][R8.64] ;  /* 0x0000002808047981 */ /* 0x000ea8000c1e1900 */
[----:B------:R-:W2:Y:S02]  /*104f0*/  LDG.E R2, desc[UR40][R8.64+0x4] ;  /* 0x0000042808027981 */ /* 0x000ea4000c1e1900 */
[----:B--2---:R-:W-:-:S07]  /*10500*/  IMAD.IADD R2, R2, 0x1, -R4 ;  /* 0x0000000102027824 */ /* 0x004fce00078e0a04 */
.L_x_9837:
[----:B-----5:R-:W-:Y:S02]  /*10510*/  IMAD.IADD R0, R2, 0x1, -R0 ;  /* 0x0000000102007824 */ /* 0x020fe400078e0a00 */
[----:B------:R-:W2:Y:S04]  /*10520*/  @P1 LDG.E R2, desc[UR40][R6.64] ;  /* 0x0000002806021981 */ /* 0x000ea8000c1e1900 */
[----:B------:R-:W2:Y:S01]  /*10530*/  @P1 LDG.E R6, desc[UR40][R6.64+0x4] ;  /* 0x0000042806061981 */ /* 0x000ea2000c1e1900 */
[----:B------:R-:W-:Y:S01]  /*10540*/  BSSY B0, `(.L_x_9838) ;  /* 0x0000150000007945 */ /* 0x000fe20003800000 */
[----:B--2---:R-:W-:-:S04]  /*10550*/  @P1 IMAD.IADD R10, R6, 0x1, -R2 ;  /* 0x00000001060a1824 */ /* 0x004fc800078e0a02 */
[----:B0-----:R-:W-:-:S04]  /*10560*/  IMAD.IADD R4, R0, 0x1, R10 ;  /* 0x0000000100047824 */ /* 0x001fc800078e020a */
[----:B------:R-:W-:Y:S01]  /*10570*/  VIADD R2, R4, 0x5f ;  /* 0x0000005f04027836 */ /* 0x000fe20000000000 */
[----:B------:R0:W-:Y:S03]  /*10580*/  STL [R1+0x50], R4 ;  /* 0x0000500401007387 */ /* 0x0001e60000100800 */
[----:B------:R-:W-:-:S05]  /*10590*/  IMAD.HI R2, R2, 0x2aaaaaab, RZ ;  /* 0x2aaaaaab02027827 */ /* 0x000fca00078e02ff */
[----:B0-----:R-:W-:-:S04]  /*105a0*/  SHF.R.U32.HI R4, RZ, 0x1f, R2 ;  /* 0x0000001fff047819 */ /* 0x001fc80000011602 */
[----:B------:R-:W-:-:S05]  /*105b0*/  LEA.HI.SX32 R5, R2, R4, 0x1c ;  /* 0x0000000402057211 */ /* 0x000fca00078fe2ff */
[--C-:B------:R-:W-:Y:S01]  /*105c0*/  IMAD R2, R5, 0x60, -R0.reuse ;  /* 0x0000006005027824 */ /* 0x100fe200078e0a00 */
[----:B------:R0:W-:Y:S01]  /*105d0*/  STL [R1+0x30], R5 ;  /* 0x0000300501007387 */ /* 0x0001e20000100800 */
[----:B------:R-:W-:-:S03]  /*105e0*/  IMAD.MOV R0, RZ, RZ, -R0 ;  /* 0x000000ffff007224 */ /* 0x000fc600078e0a00 */
[----:B------:R-:W-:Y:S02]  /*105f0*/  VIMNMX R10, R2, R10, PT ;  /* 0x0000000a020a7248 */ /* 0x000fe40003fe0100 */
[----:B------:R-:W-:-:S04]  /*10600*/  VIMNMX R0, RZ, R0, !PT ;  /* 0x00000000ff007248 */ /* 0x000fc80007fe0100 */
[----:B------:R-:W-:Y:S01]  /*10610*/  ISETP.GT.AND P0, PT, R10, R0, PT ;  /* 0x000000000a00720c */ /* 0x000fe20003f04270 */
[----:B0-----:R-:W-:-:S05]  /*10620*/  IMAD.WIDE.U32 R4, R0, -0x55555555, RZ ;  /* 0xaaaaaaab00047825 */ /* 0x001fca00078e00ff */
        /* <DEDUP_REMOVED lines=16> */
.L_x_10023:
[----:B-1----:R-:W-:Y:S02]  /*10730*/  ISETP.NE.AND P0, PT, R14, RZ, PT ;  /* 0x000000ff0e00720c */ /* 0x002fe40003f05270 */
[----:B------:R-:W-:-:S11]  /*10740*/  PLOP3.LUT P6, PT, PT, PT, PT, 0x8, 0x0 ;  /* 0x000000000000781c */ /* 0x000fd60003fce170 */
[----:B------:R-:W-:Y:S05]  /*10750*/  @P0 BRA `(.L_x_9841) ;  /* 0x00000000000c0947 */ /* 0x000fea0003800000 */
[----:B------:R-:W-:-:S03]  /*10760*/  UMOV UR4, 0xffffffff ;  /* 0xffffffff00047882 */ /* 0x000fc60000000000 */
[----:B------:R-:W-:Y:S05]  /*10770*/  BRA.DIV UR4, `(.L_x_9842) ;  /* 0x0000006e04b47947 */ /* 0x000fea000b800000 */
[----:B------:R-:W-:-:S13]  /*10780*/  ELECT P6, URZ, PT ;  /* 0x00000000003f782f */ /* 0x000fda00038c0000 */
.L_x_9841:
        /* <DEDUP_REMOVED lines=10> */
.L_x_10026:
[----:B------:R-:W-:Y:S05]  /*10830*/  BSYNC B1 ;  /* 0x0000000000017941 */ /* 0x000fea0003800000 */
.L_x_9843:
[----:B------:R-:W-:Y:S04]  /*10840*/  BSSY B1, `(.L_x_9845) ;  /* 0x0000083000017945 */ /* 0x000fe80003800000 */
[----:B------:R-:W-:Y:S05]  /*10850*/  @!P6 BRA `(.L_x_9846) ;  /* 0x000000080004e947 */ /* 0x000fea0003800000 */
[----:B------:R-:W2:Y:S04]  /*10860*/  LDL R6, [R1+0x4] ;  /* 0x0000040001067983 */ /* 0x000ea80000100800 */
[----:B------:R-:W3:Y:S01]  /*10870*/  LDL R7, [R1+0xc] ;  /* 0x00000c0001077983 */ /* 0x000ee20000100800 */
[----:B0-----:R-:W0:Y:S01]  /*10880*/  S2R R5, SR_TID.X ;  /* 0x0000000000057919 */ /* 0x001e220000002100 */
        /* <DEDUP_REMOVED lines=9> */
.L_x_10027:
[----:B------:R-:W-:Y:S05]  /*10920*/  BSYNC B2 ;  /* 0x0000000000027941 */ /* 0x000fea0003800000 */
.L_x_9847:
        /* <DEDUP_REMOVED lines=9> */
.L_x_9850:
[----:B------:R-:W-:Y:S05]  /*109c0*/  BSYNC B2 ;  /* 0x0000000000027941 */ /* 0x000fea0003800000 */
.L_x_9849:
        /* <DEDUP_REMOVED lines=14> */
.L_x_9851:
        /* <DEDUP_REMOVED lines=13> */
.L_x_10028:
[----:B------:R-:W-:Y:S05]  /*10b80*/  BSYNC B2 ;  /* 0x0000000000027941 */ /* 0x000fea0003800000 */
.L_x_9852:
        /* <DEDUP_REMOVED lines=11> */
.L_x_9855:
[----:B------:R-:W-:Y:S05]  /*10c40*/  BSYNC B2 ;  /* 0x0000000000027941 */ /* 0x000fea0003800000 */
.L_x_9854:
        /* <DEDUP_REMOVED lines=11> */
.L_x_9856:
        /* <DEDUP_REMOVED lines=15> */
.L_x_9857:
        /* <DEDUP_REMOVED lines=15> */
.L_x_9858:
        /* <DEDUP_REMOVED lines=15> */
.L_x_9859:
        /* <DEDUP_REMOVED lines=10> */
.L_x_9846:
[----:B------:R-:W-:Y:S05]  /*11070*/  BSYNC B1 ;  /* 0x0000000000017941 */ /* 0x000fea0003800000 */
.L_x_9845:
        /* <DEDUP_REMOVED lines=13> */
.L_x_9875:
        /* <DEDUP_REMOVED lines=14> */
.L_x_10029:
[----:B------:R-:W-:Y:S05]  /*11230*/  BSYNC B2 ;  /* 0x0000000000027941 */ /* 0x000fea0003800000 */
.L_x_9862:
        /* <DEDUP_REMOVED lines=9> */
.L_x_9865:
[----:B------:R-:W-:Y:S05]  /*112d0*/  BSYNC B2 ;  /* 0x0000000000027941 */ /* 0x000fea0003800000 */
.L_x_9864:
        /* <DEDUP_REMOVED lines=13> */
.L_x_9866:
        /* <DEDUP_REMOVED lines=13> */
.L_x_10030:
[----:B------:R-:W-:Y:S05]  /*11480*/  BSYNC B2 ;  /* 0x0000000000027941 */ /* 0x000fea0003800000 */
.L_x_9867:
        /* <DEDUP_REMOVED lines=11> */
.L_x_9870:
[----:B------:R-:W-:Y:S05]  /*11540*/  BSYNC B2 ;  /* 0x0000000000027941 */ /* 0x000fea0003800000 */
.L_x_9869:
        /* <DEDUP_REMOVED lines=11> */
.L_x_9871:
        /* <DEDUP_REMOVED lines=15> */
.L_x_9872:
        /* <DEDUP_REMOVED lines=15> */
.L_x_9873:
        /* <DEDUP_REMOVED lines=15> */
.L_x_9874:
        /* <DEDUP_REMOVED lines=10> */
.L_x_9861:
[----:B------:R-:W-:Y:S05]  /*11970*/  BSYNC B1 ;  /* 0x0000000000017941 */ /* 0x000fea0003800000 */
.L_x_9860:
        /* <DEDUP_REMOVED lines=12> */
.L_x_9839:
[----:B------:R-:W-:Y:S05]  /*11a40*/  BSYNC B0 ;  /* 0x0000000000007941 */ /* 0x000fea0003800000 */
.L_x_9838:
        /* <DEDUP_REMOVED lines=11> */
[----:B------:R-:W-:Y:S02]  /*11b00*/  VOTEU.ANY UR4, UPT, PT ;  /* 0x0000000000047886 */ /* 0x000fe400038e0100 */
        /* <DEDUP_REMOVED lines=9> */
[----:B0-----:R-:W-:Y:S01]  /*11ba0*/  IADD3 R16, R0, UR36, R7 ;  /* 0x0000002400107c10 */ /* 0x001fe2000fffe007 */
[----:B------:R-:W-:Y:S06]  /*11bb0*/  BRA `(.L_x_9878) ;  /* 0x0000004000147947 */ /* 0x000fec0003800000 */
.L_x_9877:
        /* <DEDUP_REMOVED lines=21> */
.L_x_9880:
[----:B------:R-:W-:Y:S05]  /*11d10*/  BSYNC B6 ;  /* 0x0000000000067941 */ /* 0x000fea0003800000 */
.L_x_9879:
        /* <DEDUP_REMOVED lines=21> */
.L_x_9883:
        /* <DEDUP_REMOVED lines=16> */
.L_x_9882:
[----:B------:R-:W-:Y:S05]  /*11f70*/  BSYNC B6 ;  /* 0x0000000000067941 */ /* 0x000fea0003800000 */
.L_x_9881:
        /* <DEDUP_REMOVED lines=26> */
.L_x_10033:
        /* <DEDUP_REMOVED lines=11> */
.L_x_10036:
        /* <DEDUP_REMOVED lines=25> */
.L_x_9887:
[----:B------:R-:W2:Y:S04]  /*12360*/  LDL R7, [R1+0x4] ;  /* 0x0000040001077983 */ /* 0x000ea80000100800 */
[----:B01----:R-:W2:Y:S04]  /*12370*/  LDL R0, [R1+0x8] ;  /* 0x0000080001007983 */ /* 0x003ea80000100800 */
[----:B------:R-:W3:Y:S01]  /*12380*/  LDL R2, [R1+0x14] ;  /* 0x0000140001027983 */ /* 0x000ee20000100800 */
[----:B--2---:R-:W-:Y:S01]  /*12390*/  IMAD R0, R0, 0x8, R7 ;  /* 0x0000000800007824 */ /* 0x004fe200078e0207 */
[----:B---3--:R-:W-:-:S04]  /*123a0*/  SHF.L.U32 R2, R2, 0x1f, RZ ;  /* 0x0000001f02027819 */ /* 0x008fc800000006ff */
[----:B------:R-:W0:Y:S02]  /*123b0*/  SYNCS.PHASECHK.TRANS64.TRYWAIT P0, [R0+URZ+0x22840], R2 ;  /* 0x02284002000075a7 */ /* 0x000e24000800017f */
[----:B0-----:R-:W-:Y:S05]  /*123c0*/  @!P0 BRA `(.L_x_9888) ;  /* 0x00000054007c8947 */ /* 0x001fea0003800000 */
.L_x_10037:
        /* <DEDUP_REMOVED lines=11> */
.L_x_9889:
[----:B------:R-:W2:Y:S04]  /*12480*/  LDL R7, [R1+0x4] ;  /* 0x0000040001077983 */ /* 0x000ea80000100800 */
[----:B------:R-:W2:Y:S04]  /*12490*/  LDL R6, [R1+0x8] ;  /* 0x0000080001067983 */ /* 0x000ea80000100800 */
[----:B------:R-:W3:Y:S04]  /*124a0*/  LDL R5, [R1+0x5c] ;  /* 0x00005c0001057983 */ /* 0x000ee80000100800 */
[----:B------:R-:W4:Y:S04]  /*124b0*/  LDL R4, [R1+0x24] ;  /* 0x0000240001047983 */ /* 0x000f280000100800 */
[----:B------:R-:W5:Y:S04]  /*124c0*/  LDL R3, [R1] ;  /* 0x0000000001037983 */ /* 0x000f680000100800 */
[----:B0-----:R-:W5:Y:S01]  /*124d0*/  LDL.LU R2, [R1+0x1c] ;  /* 0x00001c0001027983 */ /* 0x001f620000300800 */
[----:B------:R-:W-:Y:S01]  /*124e0*/  R2UR UR9, R0 ;  /* 0x00000000000972ca */ /* 0x000fe200000e0000 */
[----:B------:R-:W-:Y:S01]  /*124f0*/  UIADD3 UR6, UP0, UR38, 0x370, URZ ;  /* 0x0000037026067890 */ /* 0x000fe2000ff1e03f */
[----:B------:R-:W-:Y:S01]  /*12500*/  PLOP3.LUT P0, PT, PT, PT, PT, 0x80, 0x0 ;  /* 0x000000000000781c */ /* 0x000fe20003f0f070 */
[----:B------:R-:W-:Y:S01]  /*12510*/  UMOV UR5, 0x14f00000 ;  /* 0x14f0000000057882 */ /* 0x000fe20000000000 */
[----:B------:R-:W-:Y:S01]  /*12520*/  R2UR UR12, R18 ;  /* 0x00000000120c72ca */ /* 0x000fe200000e0000 */
[----:B------:R-:W-:Y:S01]  /*12530*/  UIADD3.X UR7, URZ, UR39, URZ, UP0, !UPT ;  /* 0x000000273f077290 */ /* 0x000fe200087fe43f */
[----:B------:R-:W-:-:S07]  /*12540*/  UMOV UR10, URZ ;  /* 0x0000003f000a7c82 */ /* 0x000fce0008000000 */
        /* <DEDUP_REMOVED lines=9> */
[----:B------:R-:W-:-:S03]  /*125e0*/  UIMAD UR11, UR11, 0x60, UR4 ;  /* 0x000000600b0b78a4 */ /* 0x000fc6000f8e0204 */
[----:B------:R-:W-:Y:S01]  /*125f0*/  UMOV UR4, 0x0 ;  /* 0x0000000000047882 */ /* 0x000fe20000000000 */
[----:B------:R1:W-:Y:S05]  /*12600*/  STL [R1+0x1c], R2 ;  /* 0x00001c0201007387 */ /* 0x0003ea0000100800 */
[----:B------:R1:W-:Y:S01]  /*12610*/  UTMALDG.4D [UR8], [UR6], desc[UR4] ;  /* 0x00000408060075b4 */ /* 0x0003e20008019000 */
[----:B------:R-:W-:Y:S02]  /*12620*/  NOP ;  /* 0x0000000000007918 */ /* 0x000fe40000000000 */
.L_x_9885:
[----:B-1----:R-:W2:Y:S04]  /*12630*/  LDL R2, [R1+0x4] ;  /* 0x0000040001027983 */ /* 0x002ea80000100800 */
        /* <DEDUP_REMOVED lines=42> */
.L_x_9891:
[----:B------:R-:W-:Y:S05]  /*128e0*/  BSYNC B6 ;  /* 0x0000000000067941 */ /* 0x000fea0003800000 */
.L_x_9890:
[----:B-1----:R-:W2:Y:S01]  /*128f0*/  LDL.LU R4, [R1+0x38] ;  /* 0x0000380001047983 */ /* 0x002ea20000300800 */
[----:B------:R-:W0:Y:S01]  /*12900*/  LDC R7, c[0x0][0x448] ;  /* 0x00011200ff077b82 */ /* 0x000e220000000800 */
        /* <DEDUP_REMOVED lines=8> */
[----:B0-----:R-:W-:Y:S01]  /*12990*/  ISETP.NE.AND P0, PT, R7, 0x1, PT ;  /* 0x000000010700780c */ /* 0x001fe20003f05270 */
[----:B------:R-:W0:Y:S02]  /*129a0*/  S2R R8, SR_TID.X ;  /* 0x0000000000087919 */ /* 0x000e240000002100 */
[----:B0-----:R-:W-:-:S05]  /*129b0*/  IMAD.SHL.U32 R9, R8, 0x8, RZ ;  /* 0x0000000808097824 */ /* 0x001fca00078e00ff */
        /* <DEDUP_REMOVED lines=41> */
[----:B-1----:R-:W-:Y:S09]  /*12c50*/  BRA.DIV UR4, `(.L_x_9892) ;  /* 0x0000004e046c7947 */ /* 0x002ff2000b800000 */
[----:B------:R-:W2:Y:S01]  /*12c60*/  LDL.LU R6, [R1+0x54] ;  /* 0x0000540001067983 */ /* 0x000ea20000300800 */
[----:B------:R-:W0:Y:S02]  /*12c70*/  S2R R5, SR_TID.X ;  /* 0x0000000000057919 */ /* 0x000e240000002100 */
[----:B0-----:R-:W-:-:S04]  /*12c80*/  LOP3.LUT R5, R5, 0x7f, RZ, 0xc0, !PT ;  /* 0x0000007f05057812 */ /* 0x001fc800078ec0ff */
[----:B------:R-:W-:-:S05]  /*12c90*/  SHF.R.U32.HI R5, RZ, 0x3, R5 ;  /* 0x00000003ff057819 */ /* 0x000fca0000011605 */
[----:B------:R-:W-:-:S04]  /*12ca0*/  IMAD.IADD R2, R5, 0x1, R17 ;  /* 0x0000000105027824 */ /* 0x000fc800078e0211 */
[----:B------:R-:W-:Y:S02]  /*12cb0*/  VIADD R5, R2, 0x10 ;  /* 0x0000001002057836 */ /* 0x000fe40000000000 */
[----:B--2---:R-:W-:Y:S02]  /*12cc0*/  IMAD R3, R6, R7, RZ ;  /* 0x0000000706037224 */ /* 0x004fe400078e02ff */
[----:B------:R-:W0:Y:S04]  /*12cd0*/  SHFL.IDX PT, R7, R4, RZ, 0x181f ;  /* 0x00181fff04077589 */ /* 0x000e2800000e0000 */
[----:B------:R-:W1:Y:S01]  /*12ce0*/  SHFL.IDX PT, R6, R0, RZ, 0x181f ;  /* 0x00181fff00067589 */ /* 0x000e6200000e0000 */
        /* <DEDUP_REMOVED lines=59> */
[----:B------:R-:W-:Y:S01]  /*130a0*/  @!P1 IMAD.MOV.U32 R6, RZ, RZ, R5 ;  /* 0x000000ffff069224 */ /* 0x000fe200078e0005 */
[----:B------:R-:W0:Y:S04]  /*130b0*/  SHFL.IDX PT, R0, R0, 0x7, 0x181f ;  /* 0x00f81f0000007f89 */ /* 0x000e2800000e0000 */
[----:B------:R1:W-:Y:S04]  /*130c0*/  @!P1 LDGSTS.E.BYPASS.LTC128B.128 [R10+0x1b400], desc[UR40][R6.64], !P0 ;  /* 0x1b400000060a9fae */ /* 0x0003e8000c101d68 */
[----:B------:R-:W2:Y:S02]  /*130d0*/  SHFL.IDX PT, R4, R4, 0x7, 0x181f ;  /* 0x00f81f0004047f89 */ /* 0x000ea400000e0000 */
.L_x_10054:
[----:B------:R3:W5:Y:S01]  /*130e0*/  LDL R9, [R1+0x4] ;  /* 0x0000040001097983 */ /* 0x0007620000100800 */
[----:B------:R-:W4:Y:S01]  /*130f0*/  S2R R5, SR_TID.X ;  /* 0x0000000000057919 */ /* 0x000f220000002100 */
[----:B------:R-:W-:-:S05]  /*13100*/  VIADD R2, R2, 0x70 ;  /* 0x0000007002027836 */ /* 0x000fca0000000000 */
[----:B------:R-:W-:Y:S01]  /*13110*/  ISETP.GE.AND P1, PT, R2, R3, PT ;  /* 0x000000030200720c */ /* 0x000fe20003f26270 */
[----:B----4-:R-:W-:-:S05]  /*13120*/  IMAD.SHL.U32 R5, R5, 0x8, RZ ;  /* 0x0000000805057824 */ /* 0x010fca00078e00ff */
[----:B------:R-:W-:-:S07]  /*13130*/  LOP3.LUT R5, R5, 0x38, RZ, 0xc0, !PT ;  /* 0x0000003805057812 */ /* 0x000fce00078ec0ff */
[----:B--2---:R-:W-:-:S05]  /*13140*/  @!P1 LEA R2, P2, R5, R4, 0x1 ;  /* 0x0000000405029211 */ /* 0x004fca00078408ff */
[----:B0-----:R-:W-:-:S05]  /*13150*/  @!P1 IMAD.X R3, RZ, RZ, R0, P2 ;  /* 0x000000ffff039224 */ /* 0x001fca00010e0600 */
[----:B------:R-:W-:Y:S01]  /*13160*/  @!PT LDS RZ, [RZ] ;  /* 0x00000000fffff984 */ /* 0x000fe20000000800 */
[----:B------:R-:W-:Y:S01]  /*13170*/  @!PT LDS RZ, [RZ] ;  /* 0x00000000fffff984 */ /* 0x000fe20000000800 */
[----:B------:R-:W-:Y:S01]  /*13180*/  @!PT LDS RZ, [RZ] ;  /* 0x00000000fffff984 */ /* 0x000fe20000000800 */
[----:B------:R3:W-:Y:S01]  /*13190*/  @!P1 LDGSTS.E.BYPASS.LTC128B.128 [R10+0x1bc00], desc[UR40][R2.64], !P0 ;  /* 0x1bc00000020a9fae */ /* 0x0007e2000c101d68 */
[----:B------:R-:W-:Y:S01]  /*131a0*/  PLOP3.LUT P0, PT, PT, PT, PT, 0x80, 0x0 ;  /* 0x000000000000781c */ /* 0x000fe20003f0f070 */
[----:B------:R-:W-:-:S12]  /*131b0*/  NOP ;  /* 0x0000000000007918 */ /* 0x000fd80000000000 */
.L_x_9893:
[----:B---3--:R-:W2:Y:S01]  /*131c0*/  LDL R2, [R1+0x4] ;  /* 0x0000040001027983 */ /* 0x008ea20000100800 */
        /* <DEDUP_REMOVED lines=18> */
.L_x_10055:
[----:B------:R-:W-:Y:S05]  /*132f0*/  BSYNC B0 ;  /* 0x0000000000007941 */ /* 0x000fea0003800000 */
.L_x_9894:
        /* <DEDUP_REMOVED lines=16> */
.L_x_10056:
[----:B------:R-:W-:Y:S05]  /*13400*/  BSYNC B1 ;  /* 0x0000000000017941 */ /* 0x000fea0003800000 */
.L_x_9898:
        /* <DEDUP_REMOVED lines=9> */
.L_x_9901:
[----:B------:R-:W-:Y:S05]  /*134a0*/  BSYNC B1 ;  /* 0x0000000000017941 */ /* 0x000fea0003800000 */
.L_x_9900:
        /* <DEDUP_REMOVED lines=14> */
.L_x_9902:
        /* <DEDUP_REMOVED lines=16> */
.L_x_9903:
        /* <DEDUP_REMOVED lines=16> */
.L_x_9904:
        /* <DEDUP_REMOVED lines=16> */
.L_x_9905:
        /* <DEDUP_REMOVED lines=11> */
.L_x_9897:
[----:B------:R-:W-:Y:S05]  /*13940*/  BSYNC B0 ;  /* 0x0000000000007941 */ /* 0x000fea0003800000 */
.L_x_9896:
[----:B------:R-:W2:Y:S01]  /*13950*/  LDL.LU R4, [R1+0x50] ;  /* 0x0000500001047983 */ /* 0x000ea20000300800 */
[----:B------:R-:W-:Y:S01]  /*13960*/  BSSY B0, `(.L_x_9906) ;  /* 0x000020f000007945 */ /* 0x000fe20003800000 */
[----:B--2---:R-:W-:-:S13]  /*13970*/  ISETP.GE.AND P0, PT, R4, 0x61, PT ;  /* 0x000000610400780c */ /* 0x004fda0003f06270 */
[----:B------:R-:W-:Y:S05]  /*13980*/  @!P0 BRA `(.L_x_9907) ;  /* 0x0000002000308947 */ /* 0x000fea0003800000 */
[----:B------:R-:W1:Y:S01]  /*13990*/  LDL R4, [R1+0x30] ;  /* 0x0000300001047983 */ /* 0x000e620000100800 */
[----:B------:R-:W-:Y:S01]  /*139a0*/  IMAD.MOV.U32 R0, RZ, RZ, 0x1 ;  /* 0x00000001ff007424 */ /* 0x000fe200078e00ff */
[----:B------:R-:W-:Y:S01]  /*139b0*/  BSSY B2, `(.L_x_9908) ;  /* 0x00000b3000027945 */ /* 0x000fe20003800000 */
[----:B-1----:R-:W-:-:S05]  /*139c0*/  IMAD.MOV R6, RZ, RZ, -R4 ;  /* 0x000000ffff067224 */ /* 0x002fca00078e0a04 */
        /* <DEDUP_REMOVED lines=26> */
[----:B-----5:R-:W3:Y:S01]  /*13b70*/  LDL R9, [R1+0x10] ;  /* 0x0000100001097983 */ /* 0x020ee20000100800 */
        /* <DEDUP_REMOVED lines=16> */
.L_x_9912:
[----:B-1----:R-:W2:Y:S01]  /*13c80*/  LDL R2, [R1+0x4] ;  /* 0x0000040001027983 */ /* 0x002ea20000100800 */
[----:B------:R-:W-:Y:S01]  /*13c90*/  SHF.L.U32 R5, R7, 0x1f, RZ ;  /* 0x0000001f07057819 */ /* 0x000fe200000006ff */
[----:B------:R-:W1:Y:S01]  /*13ca0*/  S2R R3, SR_TID.X ;  /* 0x0000000000037919 */ /* 0x000e620000002100 */
[----:B------:R-:W-:Y:S01]  /*13cb0*/  BSSY B3, `(.L_x_9913) ;  /* 0x0000006000037945 */ /* 0x000fe20003800000 */
[----:B-1----:R-:W-:-:S04]  /*13cc0*/  LOP3.LUT R3, R3, 0x7f, RZ, 0xc0, !PT ;  /* 0x0000007f03037812 */ /* 0x002fc800078ec0ff */
[----:B------:R-:W-:Y:S01]  /*13cd0*/  ISETP.NE.AND P1, PT, R3, RZ, PT ;  /* 0x000000ff0300720c */ /* 0x000fe20003f25270 */
[----:B--2---:R-:W-:-:S04]  /*13ce0*/  IMAD R2, R8, 0x8, R2 ;  /* 0x0000000808027824 */ /* 0x004fc800078e0202 */
[----:B------:R-:W1:Y:S02]  /*13cf0*/  SYNCS.PHASECHK.TRANS64.TRYWAIT P0, [R2+URZ+0x22840], R5 ;  /* 0x02284005020075a7 */ /* 0x000e64000800017f */
[----:B-1----:R-:W-:Y:S06]  /*13d00*/  @!P0 BRA `(.L_x_9914) ;  /* 0x0000004800048947 */ /* 0x002fec0003800000 */
.L_x_10057:
[----:B------:R-:W-:Y:S05]  /*13d10*/  BSYNC B3 ;  /* 0x0000000000037941 */ /* 0x000fea0003800000 */
.L_x_9913:
        /* <DEDUP_REMOVED lines=9> */
.L_x_9916:
[----:B------:R-:W-:Y:S05]  /*13db0*/  BSYNC B3 ;  /* 0x0000000000037941 */ /* 0x000fea0003800000 */
.L_x_9915:
        /* <DEDUP_REMOVED lines=14> */
.L_x_9917:
        /* <DEDUP_REMOVED lines=14> */
.L_x_10058:
[----:B------:R-:W-:Y:S05]  /*13f80*/  BSYNC B3 ;  /* 0x0000000000037941 */ /* 0x000fea0003800000 */
.L_x_9918:
[----:B------:R-:W-:Y:S01]  /*13f90*/  BSSY B3, `(.L_x_9920) ;  /* 0x000000b000037945 */ /* 0x000fe20003800000 */
[----:B------:R-:W-:Y:S02]  /*13fa0*/  IMAD.MOV.U32 R8, RZ, RZ, 0x0 ;  /* 0x00000000ff087424 */ /* 0x000fe400078e00ff */
[----:B-----5:R-:W-:Y:S01]  /*13fb0*/  IMAD.MOV.U32 R9, RZ, RZ, 0x14f00000 ;  /* 0x14f00000ff097424 */ /* 0x020fe200078e00ff */
        /* <DEDUP_REMOVED lines=8> */
.L_x_9921:
[----:B------:R-:W-:Y:S05]  /*14040*/  BSYNC B3 ;  /* 0x0000000000037941 */ /* 0x000fea0003800000 */
.L_x_9920:
        /* <DEDUP_REMOVED lines=11> */
.L_x_9922:
        /* <DEDUP_REMOVED lines=16> */
.L_x_9923:
        /* <DEDUP_REMOVED lines=16> */
.L_x_9924:
        /* <DEDUP_REMOVED lines=16> */
.L_x_9925:
        /* <DEDUP_REMOVED lines=11> */
.L_x_9911:
[----:B------:R-:W-:Y:S05]  /*144b0*/  BSYNC B1 ;  /* 0x0000000000017941 */ /* 0x000fea0003800000 */
.L_x_9910:
[----:B------:R-:W2:Y:S02]  /*144c0*/  LDL.LU R4, [R1+0x30] ;  /* 0x0000300001047983 */ /* 0x000ea40000300800 */
[----:B--2---:R-:W-:-:S07]  /*144d0*/  VIADD R0, R4, 0xfffffffd ;  /* 0xfffffffd04007836 */ /* 0x004fce0000000000 */
.L_x_9909:
[----:B------:R-:W-:Y:S05]  /*144e0*/  BSYNC B2 ;  /* 0x0000000000027941 */ /* 0x000fea0003800000 */
.L_x_9908:
[----:B------:R-:W2:Y:S01]  /*144f0*/  LDL.LU R2, [R1+0x34] ;  /* 0x0000340001027983 */ /* 0x000ea20000300800 */
[----:B------:R-:W-:-:S05]  /*14500*/  IMAD.MOV R6, RZ, RZ, -R6 ;  /* 0x000000ffff067224 */ /* 0x000fca00078e0a06 */
[----:B--2---:R-:W-:-:S13]  /*14510*/  ISETP.NE.AND P0, PT, R2, R6, PT ;  /* 0x000000060200720c */ /* 0x004fda0003f05270 */
[----:B------:R-:W-:Y:S05]  /*14520*/  @!P0 BRA `(.L_x_9907) ;  /* 0x0000001400488947 */ /* 0x000fea0003800000 */
.L_x_9958:
        /* <DEDUP_REMOVED lines=17> */
[----:B-----5:R-:W2:Y:S01]  /*14640*/  LDL R9, [R1+0x20] ;  /* 0x0000200001097983 */ /* 0x020ea20000100800 */
        /* <DEDUP_REMOVED lines=19> */
.L_x_9928:
[----:B0-----:R-:W2:Y:S01]  /*14780*/  LDL R2, [R1+0x4] ;  /* 0x0000040001027983 */ /* 0x001ea20000100800 */
[----:B------:R-:W0:Y:S02]  /*14790*/  S2R R3, SR_TID.X ;  /* 0x0000000000037919 */ /* 0x000e240000002100 */
[----:B0-----:R-:W-:Y:S01]  /*147a0*/  LOP3.LUT R4, R3, 0x7f, RZ, 0xc0, !PT ;  /* 0x0000007f03047812 */ /* 0x001fe200078ec0ff */
[----:B------:R-:W-:Y:S03]  /*147b0*/  BSSY B2, `(.L_x_9929) ;  /* 0x0000006000027945 */ /* 0x000fe60003800000 */
[----:B------:R-:W-:Y:S01]  /*147c0*/  ISETP.NE.AND P1, PT, R4, RZ, PT ;  /* 0x000000ff0400720c */ /* 0x000fe20003f25270 */
[----:B--2---:R-:W-:Y:S01]  /*147d0*/  IMAD R3, R7, 0x8, R2 ;  /* 0x0000000807037824 */ /* 0x004fe200078e0202 */
[----:B------:R-:W-:-:S04]  /*147e0*/  SHF.L.U32 R2, R6, 0x1f, RZ ;  /* 0x0000001f06027819 */ /* 0x000fc800000006ff */
[----:B------:R-:W0:Y:S02]  /*147f0*/  SYNCS.PHASECHK.TRANS64.TRYWAIT P0, [R3+URZ+0x22840], R2 ;  /* 0x02284002030075a7 */ /* 0x000e24000800017f */
[----:B0-----:R-:W-:Y:S05]  /*14800*/  @!P0 BRA `(.L_x_9930) ;  /* 0x0000003c006c8947 */ /* 0x001fea0003800000 */
.L_x_10059:
[----:B------:R-:W-:Y:S05]  /*14810*/  BSYNC B2 ;  /* 0x0000000000027941 */ /* 0x000fea0003800000 */
.L_x_9929:
        /* <DEDUP_REMOVED lines=9> */
.L_x_9932:
[----:B------:R-:W-:Y:S05]  /*148b0*/  BSYNC B2 ;  /* 0x0000000000027941 */ /* 0x000fea0003800000 */
.L_x_9931:
        /* <DEDUP_REMOVED lines=13> */
.L_x_9933:
[----:B-----5:R-:W2:Y:S01]  /*14990*/  LDL R9, [R1] ;  /* 0x0000000001097983 */ /* 0x020ea20000100800 */
        /* <DEDUP_REMOVED lines=13> */
.L_x_10060:
[----:B------:R-:W-:Y:S05]  /*14a70*/  BSYNC B2 ;  /* 0x0000000000027941 */ /* 0x000fea0003800000 */
.L_x_9934:
        /* <DEDUP_REMOVED lines=11> */
.L_x_9937:
[----:B------:R-:W-:Y:S05]  /*14b30*/  BSYNC B2 ;  /* 0x0000000000027941 */ /* 0x000fea0003800000 */
.L_x_9936:
        /* <DEDUP_REMOVED lines=10> */
.L_x_9938:
        /* <DEDUP_REMOVED lines=16> */
.L_x_9939:
        /* <DEDUP_REMOVED lines=16> */
.L_x_9940:
        /* <DEDUP_REMOVED lines=16> */
.L_x_9941:
        /* <DEDUP_REMOVED lines=11> */
.L_x_9927:
[----:B------:R-:W-:Y:S05]  /*14f90*/  BSYNC B1 ;  /* 0x0000000000017941 */ /* 0x000fea0003800000 */
.L_x_9926:
[----:B------:R-:W2:Y:S01]  /*14fa0*/  LDL R5, [R1+0x1c] ;  /* 0x00001c0001057983 */ /* 0x000ea20000100800 */
[----:B------:R-:W-:Y:S01]  /*14fb0*/  VIADD R7, R7, 0x1 ;  /* 0x0000000107077836 */ /* 0x000fe20000000000 */
[----:B------:R-:W-:Y:S04]  /*14fc0*/  BSSY B1, `(.L_x_9942) ;  /* 0x00000a5000017945 */ /* 0x000fe80003800000 */
[----:B------:R-:W-:-:S04]  /*14fd0*/  ISETP.NE.AND P0, PT, R7, 0x2, PT ;  /* 0x000000020700780c */ /* 0x000fc80003f05270 */
[----:B------:R-:W-:Y:S02]  /*14fe0*/  SEL R2, RZ, 0x1, P0 ;  /* 0x00000001ff027807 */ /* 0x000fe40000000000 */
[----:B-----5:R-:W-:Y:S02]  /*14ff0*/  SEL R9, R7, RZ, P0 ;  /* 0x000000ff07097207 */ /* 0x020fe40000000000 */
[----:B------:R-:W-:-:S05]  /*15000*/  LOP3.LUT R8, R6, R2, RZ, 0x3c, !PT ;  /* 0x0000000206087212 */ /* 0x000fca00078e3cff */
[----:B------:R0:W-:Y:S04]  /*15010*/  STL [R1+0x14], R8 ;  /* 0x0000140801007387 */ /* 0x0001e80000100800 */
[----:B------:R0:W-:Y:S01]  /*15020*/  STL [R1+0x8], R9 ;  /* 0x0000080901007387 */ /* 0x0001e20000100800 */
[----:B--2---:R-:W-:-:S13]  /*15030*/  LOP3.LUT P2, RZ, R5, 0x1, RZ, 0xc0, !PT ;  /* 0x0000000105ff7812 */ /* 0x004fda000784c0ff */
        /* <DEDUP_REMOVED lines=26> */
.L_x_9944:
        /* <DEDUP_REMOVED lines=9> */
.L_x_10061:
[----:B------:R-:W-:Y:S05]  /*15270*/  BSYNC B2 ;  /* 0x0000000000027941 */ /* 0x000fea0003800000 */
.L_x_9945:
        /* <DEDUP_REMOVED lines=9> */
.L_x_9948:
[----:B------:R-:W-:Y:S05]  /*15310*/  BSYNC B2 ;  /* 0x0000000000027941 */ /* 0x000fea0003800000 */
.L_x_9947:
        /* <DEDUP_REMOVED lines=14> */
.L_x_9949:
        /* <DEDUP_REMOVED lines=14> */
.L_x_10062:
[----:B------:R-:W-:Y:S05]  /*154e0*/  BSYNC B2 ;  /* 0x0000000000027941 */ /* 0x000fea0003800000 */
.L_x_9950:
        /* <DEDUP_REMOVED lines=11> */
.L_x_9953:
[----:B------:R-:W-:Y:S05]  /*155a0*/  BSYNC B2 ;  /* 0x0000000000027941 */ /* 0x000fea0003800000 */
.L_x_9952:
        /* <DEDUP_REMOVED lines=11> */
.L_x_9954:
        /* <DEDUP_REMOVED lines=16> */
.L_x_9955:
        /* <DEDUP_REMOVED lines=16> */
.L_x_9956:
        /* <DEDUP_REMOVED lines=16> */
.L_x_9957:
        /* <DEDUP_REMOVED lines=11> */
.L_x_9943:
[----:B------:R-:W-:Y:S05]  /*15a10*/  BSYNC B1 ;  /* 0x0000000000017941 */ /* 0x000fea0003800000 */
.L_x_9942:
[C---:B------:R-:W-:Y:S01]  /*15a20*/  ISETP.GT.AND P0, PT, R0.reuse, 0x1, PT ;  /* 0x000000010000780c */ /* 0x040fe20003f04270 */
[----:B------:R-:W-:-:S12]  /*15a30*/  VIADD R0, R0, 0xfffffffe ;  /* 0xfffffffe00007836 */ /* 0x000fd80000000000 */
[----:B------:R-:W-:Y:S05]  /*15a40*/  @P0 BRA `(.L_x_9958) ;  /* 0xffffffe800b80947 */ /* 0x000fea000383ffff */
.L_x_9907:
[----:B------:R-:W-:Y:S05]  /*15a50*/  BSYNC B0 ;  /* 0x0000000000007941 */ /* 0x000fea0003800000 */
.L_x_9906:
[----:B------:R-:W2:Y:S04]  /*15a60*/  LDL.LU R4, [R1+0x8] ;  /* 0x0000080001047983 */ /* 0x000ea80000300800 */
[----:B------:R-:W3:Y:S01]  /*15a70*/  LDL.LU R3, [R1+0x14] ;  /* 0x0000140001037983 */ /* 0x000ee20000300800 */
[----:B------:R-:W4:Y:S01]  /*15a80*/  S2R R2, SR_TID.X ;  /* 0x0000000000027919 */ /* 0x000f220000002100 */
[----:B------:R-:W-:Y:S01]  /*15a90*/  BSSY B0, `(.L_x_9959) ;  /* 0x0000015000007945 */ /* 0x000fe20003800000 */
[----:B----4-:R-:W-:-:S04]  /*15aa0*/  LOP3.LUT R2, R2, 0x7f, RZ, 0xc0, !PT ;  /* 0x0000007f02027812 */ /* 0x010fc800078ec0ff */
[----:B------:R-:W-:Y:S01]  /*15ab0*/  ISETP.NE.AND P1, PT, R2, RZ, PT ;  /* 0x000000ff0200720c */ /* 0x000fe20003f25270 */
[----:B--2---:R-:W-:-:S05]  /*15ac0*/  VIADD R0, R4, 0x1 ;  /* 0x0000000104007836 */ /* 0x004fca0000000000 */
[----:B------:R-:W-:-:S04]  /*15ad0*/  ISETP.NE.AND P0, PT, R0, 0x2, PT ;  /* 0x000000020000780c */ /* 0x000fc80003f05270 */
[----:B------:R-:W-:-:S04]  /*15ae0*/  SEL R2, RZ, 0x1, P0 ;  /* 0x00000001ff027807 */ /* 0x000fc80000000000 */
[----:B---3--:R-:W-:-:S05]  /*15af0*/  LOP3.LUT R3, R3, R2, RZ, 0x3c, !PT ;  /* 0x0000000203037212 */ /* 0x008fca00078e3cff */
[----:B------:R2:W-:Y:S01]  /*15b00*/  STL [R1+0x14], R3 ;  /* 0x0000140301007387 */ /* 0x0005e20000100800 */
[----:B------:R-:W-:Y:S05]  /*15b10*/  @P1 BRA `(.L_x_9960) ;  /* 0x0000000000301947 */ /* 0x000fea0003800000 */
[----:B--2---:R-:W2:Y:S01]  /*15b20*/  S2R R3, SR_LANEID ;  /* 0x0000000000037919 */ /* 0x004ea20000000000 */
[----:B------:R-:W-:Y:S02]  /*15b30*/  VOTEU.ANY UR4, UPT, PT ;  /* 0x0000000000047886 */ /* 0x000fe400038e0100 */
[----:B------:R-:W2:Y:S08]  /*15b40*/  FLO.U32 R4, UR4 ;  /* 0x0000000400047d00 */ /* 0x000eb000080e0000 */
[----:B------:R-:W3:Y:S01]  /*15b50*/  POPC R5, UR4 ;  /* 0x0000000400057d09 */ /* 0x000ee20008000000 */
[----:B--2---:R-:W-:-:S02]  /*15b60*/  ISETP.EQ.U32.AND P1, PT, R4, R3, PT ;  /* 0x000000030400720c */ /* 0x004fc40003f22070 */
[----:B------:R-:W3:Y:S11]  /*15b70*/  LDC.64 R2, c[0x0][0xc60] ;  /* 0x00031800ff027b82 */ /* 0x000ef60000000a00 */
[----:B---3--:R-:W2:Y:S01]  /*15b80*/  @P1 ATOMG.E.ADD.STRONG.GPU PT, R3, desc[UR40][R2.64], R5 ;  /* 0x00000005020319a8 */ /* 0x008ea200081ee1e8 */
[----:B-1----:R-:W1:Y:S02]  /*15b90*/  S2R R6, SR_LTMASK ;  /* 0x0000000000067919 */ /* 0x002e640000003900 */
[----:B-1----:R-:W-:-:S04]  /*15ba0*/  LOP3.LUT R6, R6, UR4, RZ, 0xc0, !PT ;  /* 0x0000000406067c12 */ /* 0x002fc8000f8ec0ff */
[----:B0-----:R-:W0:Y:S01]  /*15bb0*/  POPC R7, R6 ;  /* 0x0000000600077309 */ /* 0x001e220000000000 */
[----:B--2---:R-:W0:Y:S02]  /*15bc0*/  SHFL.IDX PT, R4, R3, R4, 0x1f ;  /* 0x00001f0403047589 */ /* 0x004e2400000e0000 */
[----:B0-----:R-:W-:-:S07]  /*15bd0*/  IADD3 R16, R4, UR36, R7 ;  /* 0x0000002404107c10 */ /* 0x001fce000fffe007 */
.L_x_9960:
[----:B------:R-:W-:Y:S05]  /*15be0*/  BSYNC B0 ;  /* 0x0000000000007941 */ /* 0x000fea0003800000 */
.L_x_9959:
[----:B------:R-:W-:-:S05]  /*15bf0*/  SEL R0, R0, RZ, P0 ;  /* 0x000000ff00007207 */ /* 0x000fca0000000000 */
[----:B------:R3:W-:Y:S02]  /*15c00*/  STL [R1+0x8], R0 ;  /* 0x0000080001007387 */ /* 0x0007e40000100800 */
.L_x_9878:
[----:B------:R-:W-:Y:S05]  /*15c10*/  BSYNC B7 ;  /* 0x0000000000077941 */ /* 0x000fea0003800000 */
.L_x_9876:
        /* <DEDUP_REMOVED lines=13> */
.L_x_9961:
        /* <DEDUP_REMOVED lines=8> */
[----:B--2---:R-:W0:Y:S02]  /*15d70*/  @!P1 LDC.64 R2, c[0x0][0xc80] ;  /* 0x00032000ff029b82 */ /* 0x004e240000000a00 */
        /* <DEDUP_REMOVED lines=27> */
.L_x_10072:
[----:B------:R-:W-:Y:S02]  /*15f30*/  ULDC UR4, c[0x0][0xc38] ;  /* 0x00030e0000047ab9 */ /* 0x000fe40000000800 */
[----:B0-----:R-:W-:-:S04]  /*15f40*/  IMAD.U32 R16, RZ, RZ, UR4 ;  /* 0x00000004ff107e24 */ /* 0x001fc8000f8e00ff */
[----:B--2---:R-:W-:-:S04]  /*15f50*/  IMAD R6, R6, R16, RZ ;  /* 0x0000001006067224 */ /* 0x004fc800078e02ff */
[----:B------:R-:W-:-:S05]  /*15f60*/  IMAD.IADD R4, R4, 0x1, R6 ;  /* 0x0000000104047824 */ /* 0x000fca00078e0206 */
[----:B-1----:R-:W-:-:S13]  /*15f70*/  ISETP.GT.AND P6, PT, R4, R0, PT ;  /* 0x000000000400720c */ /* 0x002fda0003fc4270 */
[----:B------:R-:W-:Y:S05]  /*15f80*/  @P6 BRA `(.L_x_9964) ;  /* 0x00000000009c6947 */ /* 0x000fea0003800000 */
.L_x_9969:
        /* <DEDUP_REMOVED lines=14> */
.L_x_9967:
[----:B------:R-:W-:Y:S05]  /*16070*/  BSYNC B0 ;  /* 0x0000000000007941 */ /* 0x000fea0003800000 */
.L_x_9966:
        /* <DEDUP_REMOVED lines=18> */
.L_x_10080:
[----:B------:R-:W-:Y:S02]  /*161a0*/  ULDC UR4, c[0x0][0xc38] ;  /* 0x00030e0000047ab9 */ /* 0x000fe40000000800 */
[----:B------:R-:W-:-:S04]  /*161b0*/  IMAD.U32 R16, RZ, RZ, UR4 ;  /* 0x00000004ff107e24 */ /* 0x000fc8000f8e00ff */
[----:B-1----:R-:W-:-:S04]  /*161c0*/  IMAD R6, R6, R16, RZ ;  /* 0x0000001006067224 */ /* 0x002fc800078e02ff */
[----:B------:R-:W-:-:S05]  /*161d0*/  IMAD.IADD R4, R6, 0x1, R4 ;  /* 0x0000000106047824 */ /* 0x000fca00078e0204 */
[----:B------:R-:W-:-:S13]  /*161e0*/  ISETP.GT.AND P6, PT, R4, R0, PT ;  /* 0x000000000400720c */ /* 0x000fda0003fc4270 */
[----:B------:R-:W-:Y:S05]  /*161f0*/  @!P6 BRA `(.L_x_9969) ;  /* 0xfffffffc0064e947 */ /* 0x000fea000383ffff */
.L_x_9964:
        /* <DEDUP_REMOVED lines=8> */
.L_x_10084:
[----:B------:R-:W-:Y:S01]  /*16280*/  ISETP.NE.AND P0, PT, R5, RZ, PT ;  /* 0x000000ff0500720c */ /* 0x000fe20003f05270 */
[----:B-1----:R-:W-:-:S12]  /*16290*/  IMAD.MOV.U32 R2, RZ, RZ, RZ ;  /* 0x000000ffff027224 */ /* 0x002fd800078e00ff */
[----:B------:R-:W-:Y:S05]  /*162a0*/  @!P0 BRA `(.L_x_9971) ;  /* 0x0000000000108947 */ /* 0x000fea0003800000 */
[----:B------:R-:W-:Y:S01]  /*162b0*/  UMOV UR4, 0xffffffff ;  /* 0xffffffff00047882 */ /* 0x000fe20000000000 */
[----:B------:R-:W-:Y:S02]  /*162c0*/  VIADD R12, R4, 0xffffffff ;  /* 0xffffffff040c7836 */ /* 0x000fe40000000000 */
[----:B------:R-:W-:Y:S05]  /*162d0*/  BRA.DIV UR4, `(.L_x_9972) ;  /* 0x0000002e04607947 */ /* 0x000fea000b800000 */
[----:B------:R1:W3:Y:S02]  /*162e0*/  SHFL.IDX PT, R2, R3, R12, 0x1f ;  /* 0x00001f0c03027589 */ /* 0x0002e400000e0000 */
.L_x_9971:
        /* <DEDUP_REMOVED lines=31> */
.L_x_9965:
[----:B------:R-:W-:Y:S01]  /*164e0*/  UMOV UR4, URZ ;  /* 0x0000003f00047c82 */ /* 0x000fe20008000000 */
[----:B------:R-:W-:Y:S01]  /*164f0*/  UMOV UR5, URZ ;  /* 0x0000003f00057c82 */ /* 0x000fe20008000000 */
[----:B------:R-:W-:Y:S01]  /*16500*/  ULDC UR6, c[0x0][0xc3c] ;  /* 0x00030f0000067ab9 */ /* 0x000fe20000000800 */
[----:B------:R-:W-:Y:S02]  /*16510*/  IMAD.MOV.U32 R16, RZ, RZ, R0 ;  /* 0x000000ffff107224 */ /* 0x000fe400078e0000 */
[----:B------:R-:W-:Y:S02]  /*16520*/  IMAD.U32 R17, RZ, RZ, UR4 ;  /* 0x00000004ff117e24 */ /* 0x000fe4000f8e00ff */
[----:B------:R-:W-:Y:S02]  /*16530*/  IMAD.U32 R18, RZ, RZ, UR5 ;  /* 0x00000005ff127e24 */ /* 0x000fe4000f8e00ff */
[----:B------:R-:W-:-:S07]  /*16540*/  IMAD.U32 R19, RZ, RZ, UR6 ;  /* 0x00000006ff137e24 */ /* 0x000fce000f8e00ff */
.L_x_9973:
        /* <DEDUP_REMOVED lines=12> */
.L_x_9962:
[----:B------:R-:W-:Y:S02]  /*16610*/  ULDC UR4, c[0x0][0xc3c] ;  /* 0x00030f0000047ab9 */ /* 0x000fe40000000800 */
[----:B----4-:R-:W-:-:S13]  /*16620*/  ISETP.GE.AND P0, PT, R19, UR4, PT ;  /* 0x0000000413007c0c */ /* 0x010fda000bf06270 */
[----:B------:R-:W-:Y:S05]  /*16630*/  @!P0 BRA `(.L_x_9974) ;  /* 0xffffff9800748947 */ /* 0x000fea000383ffff */
[----:B------:R-:W-:Y:S05]  /*16640*/  BSYNC B8 ;  /* 0x0000000000087941 */ /* 0x000fea0003800000 */
.L_x_9834:
[----:B---3--:R-:W3:Y:S01]  /*16650*/  LDL.LU R0, [R1+0x3c] ;  /* 0x00003c0001007983 */ /* 0x008ee20000300800 */
[----:B------:R-:W-:Y:S01]  /*16660*/  BSSY B0, `(.L_x_9975) ;  /* 0x000000b000007945 */ /* 0x000fe20003800000 */
[----:B------:R-:W4:Y:S01]  /*16670*/  S2R R5, SR_CgaCtaId ;  /* 0x0000000000057919 */ /* 0x000f220000008800 */
[----:B---3--:R-:W-:-:S05]  /*16680*/  VIADD R0, R0, 0x1 ;  /* 0x0000000100007836 */ /* 0x008fca0000000000 */
[----:B0-----:R-:W-:-:S04]  /*16690*/  LEA.HI R2, R0, R0, RZ, 0x1 ;  /* 0x0000000000027211 */ /* 0x001fc800078f08ff */
[----:B--2---:R-:W-:-:S05]  /*166a0*/  LOP3.LUT R3, R2, 0xfffffffe, RZ, 0xc0, !PT ;  /* 0xfffffffe02037812 */ /* 0x004fca00078ec0ff */
[----:B------:R-:W-:Y:S01]  /*166b0*/  IMAD.IADD R3, R0, 0x1, -R3 ;  /* 0x0000000100037824 */ /* 0x000fe200078e0a03 */
[----:B------:R-:W-:-:S04]  /*166c0*/  MOV R0, 0x400 ;  /* 0x0000040000007802 */ /* 0x000fc80000000f00 */
[----:B----4-:R-:W-:Y:S02]  /*166d0*/  LEA R0, R5, R0, 0x18 ;  /* 0x0000000005007211 */ /* 0x010fe400078ec0ff */
[----:B------:R-:W-:-:S04]  /*166e0*/  SHF.L.U32 R3, R3, 0x1f, RZ ;  /* 0x0000001f03037819 */ /* 0x000fc800000006ff */
[----:B------:R-:W0:Y:S02]  /*166f0*/  SYNCS.PHASECHK.TRANS64.TRYWAIT P0, [R0+URZ+0x22820], R3 ;  /* 0x02282003000075a7 */ /* 0x000e24000800017f */
[----:B0-----:R-:W-:Y:S05]  /*16700*/  @!P0 BRA `(.L_x_9976) ;  /* 0x00000028007c8947 */ /* 0x001fea0003800000 */
.L_x_10087:
[----:B------:R-:W-:Y:S05]  /*16710*/  BSYNC B0 ;  /* 0x0000000000007941 */ /* 0x000fea0003800000 */
.L_x_9975:
[----:B------:R-:W-:-:S03]  /*16720*/  UMOV UR4, 0xffffffff ;  /* 0xffffffff00047882 */ /* 0x000fc60000000000 */
[----:B------:R-:W-:Y:S05]  /*16730*/  BRA.DIV UR4, `(.L_x_9977) ;  /* 0x0000002a04847947 */ /* 0x000fea000b800000 */
[----:B------:R-:W2:Y:S02]  /*16740*/  S2R R2, SR_TID.X ;  /* 0x0000000000027919 */ /* 0x000ea40000002100 */
[----:B--2---:R-:W-:-:S04]  /*16750*/  SHF.R.U32.HI R2, RZ, 0x5, R2 ;  /* 0x00000005ff027819 */ /* 0x004fc80000011602 */
[----:B------:R-:W-:-:S05]  /*16760*/  LOP3.LUT R2, R2, 0x3, RZ, 0xc0, !PT ;  /* 0x0000000302027812 */ /* 0x000fca00078ec0ff */
[----:B------:R2:W3:Y:S02]  /*16770*/  SHFL.IDX PT, R14, R2, RZ, 0x1f ;  /* 0x00001fff020e7589 */ /* 0x0004e400000e0000 */
.L_x_10090:
[----:B---3--:R-:W-:-:S13]  /*16780*/  ISETP.NE.AND P0, PT, R14, RZ, PT ;  /* 0x000000ff0e00720c */ /* 0x008fda0003f05270 */
[----:B------:R-:W-:Y:S05]  /*16790*/  @P0 BRA `(.L_x_9691) ;  /* 0x0000000000940947 */ /* 0x000fea0003800000 */
[----:B------:R-:W-:-:S03]  /*167a0*/  UMOV UR4, 0xffffffff ;  /* 0xffffffff00047882 */ /* 0x000fc60000000000 */
[----:B------:R-:W-:Y:S05]  /*167b0*/  BRA.DIV UR4, `(.L_x_9978) ;  /* 0x0000002a04987947 */ /* 0x000fea000b800000 */
[----:B------:R-:W-:-:S13]  /*167c0*/  ELECT P6, URZ, PT ;  /* 0x00000000003f782f */ /* 0x000fda00038c0000 */
.L_x_10093:
[----:B------:R-:W-:Y:S05]  /*167d0*/  @!P6 BRA `(.L_x_9691) ;  /* 0x000000000084e947 */ /* 0x000fea0003800000 */
[----:B--2---:R-:W2:Y:S02]  /*167e0*/  LDL.LU R2, [R1+0x60] ;  /* 0x0000600001027983 */ /* 0x004ea40000300800 */
[----:B--2---:R-:W-:-:S04]  /*167f0*/  LOP3.LUT R2, R2, 0x2, RZ, 0xfc, !PT ;  /* 0x0000000202027812 */ /* 0x004fc800078efcff */
[----:B------:R-:W-:-:S13]  /*16800*/  ISETP.NE.AND P2, PT, R2, 0x3, PT ;  /* 0x000000030200780c */ /* 0x000fda0003f45270 */
[----:B------:R-:W-:Y:S05]  /*16810*/  @!P2 BRA `(.L_x_9979) ;  /* 0x000000000004a947 */ /* 0x000fea0003800000 */
[----:B------:R-:W-:Y:S01]  /*16820*/  BPT.TRAP 0x1 ;  /* 0x000000040000795c */ /* 0x000fe20000300000 */
.L_x_9979:
[----:B0-----:R-:W2:Y:S04]  /*16830*/  LDL R3, [R1+0x8] ;  /* 0x0000080001037983 */ /* 0x001ea80000100800 */
[----:B-1----:R-:W3:Y:S01]  /*16840*/  LDL.LU R7, [R1+0x14] ;  /* 0x0000140001077983 */ /* 0x002ee20000300800 */
        /* <DEDUP_REMOVED lines=12> */
.L_x_10094:
[----:B------:R-:W1:Y:S02]  /*16910*/  SYNCS.PHASECHK.TRANS64.TRYWAIT P0, [R7+URZ], R2 ;  /* 0x00000002070075a7 */ /* 0x000e64000800017f */
[----:B-1----:R-:W-:Y:S05]  /*16920*/  @!P0 BRA `(.L_x_9981) ;  /* 0x0000002800708947 */ /* 0x002fea0003800000 */
.L_x_10095:
[----:B------:R-:W-:Y:S05]  /*16930*/  @!P2 BRA `(.L_x_9982) ;  /* 0x000000000004a947 */ /* 0x000fea0003800000 */
[----:B------:R-:W-:Y:S01]  /*16940*/  BPT.TRAP 0x1 ;  /* 0x000000040000795c */ /* 0x000fe20000300000 */
.L_x_9982:
[----:B------:R-:W2:Y:S01]  /*16950*/  LDL.LU R4, [R1+0x8] ;  /* 0x0000080001047983 */ /* 0x000ea20000300800 */
[----:B------:R-:W-:-:S04]  /*16960*/  VIADD R0, R0, 0x22860 ;  /* 0x0002286000007836 */ /* 0x000fc80000000000 */
[----:B--2---:R-:W-:-:S04]  /*16970*/  IMAD R4, R4, 0x8, R0 ;  /* 0x0000000804047824 */ /* 0x004fc800078e0200 */
[----:B------:R-:W2:Y:S02]  /*16980*/  SYNCS.PHASECHK.TRANS64.TRYWAIT P0, [R4+URZ], R5 ;  /* 0x00000005040075a7 */ /* 0x000ea4000800017f */
[----:B--2---:R-:W-:Y:S05]  /*16990*/  @!P0 BRA `(.L_x_9983) ;  /* 0x0000002800688947 */ /* 0x004fea0003800000 */
.L_x_10096:
[----:B------:R-:W-:-:S07]  /*169a0*/  IMAD R3, R3, 0x8, R0 ;  /* 0x0000000803037824 */ /* 0x000fce00078e0200 */
.L_x_9984:
[----:B---3--:R3:W4:Y:S02]  /*169b0*/  SYNCS.PHASECHK.TRANS64.TRYWAIT P0, [R3+URZ], R2 ;  /* 0x00000002030075a7 */ /* 0x008724000800017f */
[----:B----4-:R-:W-:Y:S05]  /*169c0*/  @!P0 NANOSLEEP.SYNCS 0x989680 ;  /* 0x009896800000895d */ /* 0x010fea0003900000 */
[----:B------:R-:W4:Y:S02]  /*169d0*/  @!P0 SYNCS.PHASECHK.TRANS64 P0, [R3+URZ], R2 ;  /* 0x00000002030085a7 */ /* 0x000f24000800007f */
[----:B----4-:R-:W-:Y:S05]  /*169e0*/  @!P0 BRA `(.L_x_9984) ;  /* 0xfffffffc00f08947 */ /* 0x010fea000383ffff */
.L_x_9691:
[----:B------:R-:W-:Y:S05]  /*169f0*/  BSYNC B9 ;  /* 0x0000000000097941 */ /* 0x000fea0003800000 */
.L_x_9688:
[----:B------:R-:W-:Y:S05]  /*16a00*/  EXIT ;  /* 0x000000000000794d */ /* 0x000fea0003800000 */
.L_x_9709:
[----:B0-----:R0:W1:Y:S02]  /*16a10*/  SYNCS.PHASECHK.TRANS64.TRYWAIT P6, [R97+URZ+0x22890], R108 ;  /* 0x0228906c610075a7 */ /* 0x00106400080c017f */
[----:B-1----:R-:W-:Y:S05]  /*16a20*/  @!P6 NANOSLEEP.SYNCS 0x989680 ;  /* 0x009896800000e95d */ /* 0x002fea0003900000 */
[----:B------:R-:W1:Y:S02]  /*16a30*/  @!P6 SYNCS.PHASECHK.TRANS64 P6, [R97+URZ+0x22890], R108 ;  /* 0x0228906c6100e5a7 */ /* 0x000e6400080c007f */
[----:B-1----:R-:W-:Y:S05]  /*16a40*/  @!P6 BRA `(.L_x_9709) ;  /* 0xfffffffc00f0e947 */ /* 0x002fea000383ffff */
[----:B------:R-:W-:Y:S05]  /*16a50*/  BRA `(.L_x_9985) ;  /* 0xfffffec000547947 */ /* 0x000fea000383ffff */
.L_x_9727:
[----:B0-----:R0:W1:Y:S02]  /*16a60*/  SYNCS.PHASECHK.TRANS64.TRYWAIT P5, [R97+URZ+0x22890], R108 ;  /* 0x0228906c610075a7 */ /* 0x00106400080a017f */
[----:B-1----:R-:W-:Y:S05]  /*16a70*/  @!P5 NANOSLEEP.SYNCS 0x989680 ;  /* 0x009896800000d95d */ /* 0x002fea0003900000 */
[----:B------:R-:W1:Y:S02]  /*16a80*/  @!P5 SYNCS.PHASECHK.TRANS64 P5, [R97+URZ+0x22890], R108 ;  /* 0x0228906c6100d5a7 */ /* 0x000e6400080a007f */
[----:B-1----:R-:W-:Y:S05]  /*16a90*/  @!P5 BRA `(.L_x_9727) ;  /* 0xfffffffc00f0d947 */ /* 0x002fea000383ffff */
[----:B------:R-:W-:Y:S05]  /*16aa0*/  BRA `(.L_x_9986) ;  /* 0xfffffed000fc7947 */ /* 0x000fea000383ffff */
.L_x_9736:
[----:B0-----:R0:W1:Y:S02]  /*16ab0*/  SYNCS.PHASECHK.TRANS64.TRYWAIT P4, [R97+URZ+0x22890], R108 ;  /* 0x0228906c610075a7 */ /* 0x001064000808017f */
[----:B-1----:R-:W-:Y:S05]  /*16ac0*/  @!P4 NANOSLEEP.SYNCS 0x989680 ;  /* 0x009896800000c95d */ /* 0x002fea0003900000 */
[----:B------:R-:W1:Y:S02]  /*16ad0*/  @!P4 SYNCS.PHASECHK.TRANS64 P4, [R97+URZ+0x22890], R108 ;  /* 0x0228906c6100c5a7 */ /* 0x000e64000808007f */
[----:B-1----:R-:W-:Y:S05]  /*16ae0*/  @!P4 BRA `(.L_x_9736) ;  /* 0xfffffffc00f0c947 */ /* 0x002fea000383ffff */
[----:B------:R-:W-:Y:S05]  /*16af0*/  BRA `(.L_x_9987) ;  /* 0xfffffee400207947 */ /* 0x000fea000383ffff */
.L_x_9742:
[----:B-1----:R1:W2:Y:S02]  /*16b00*/  SYNCS.PHASECHK.TRANS64.TRYWAIT P3, [R97+URZ+0x228b0], R108 ;  /* 0x0228b06c610075a7 */ /* 0x0022a4000806017f */
[----:B--2---:R-:W-:Y:S05]  /*16b10*/  @!P3 NANOSLEEP.SYNCS 0x989680 ;  /* 0x009896800000b95d */ /* 0x004fea0003900000 */
[----:B------:R-:W2:Y:S02]  /*16b20*/  @!P3 SYNCS.PHASECHK.TRANS64 P3, [R97+URZ+0x228b0], R108 ;  /* 0x0228b06c6100b5a7 */ /* 0x000ea4000806007f */
[----:B--2---:R-:W-:Y:S05]  /*16b30*/  @!P3 BRA `(.L_x_9742) ;  /* 0xfffffffc00f0b947 */ /* 0x004fea000383ffff */
[----:B------:R-:W-:Y:S05]  /*16b40*/  BRA `(.L_x_9988) ;  /* 0xfffffee400b07947 */ /* 0x000fea000383ffff */
.L_x_9750:
        /* <DEDUP_REMOVED lines=8> */
.L_x_9990:
[----:B------:R-:W-:Y:S05]  /*16bd0*/  BSYNC B0 ;  /* 0x0000000000007941 */ /* 0x000fea0003800000 */
.L_x_9989:
[----:B------:R-:W-:Y:S05]  /*16be0*/  BRA `(.L_x_9991) ;  /* 0xfffffef000547947 */ /* 0x000fea000383ffff */
.L_x_9762:
        /* <DEDUP_REMOVED lines=8> */
.L_x_9993:
[----:B------:R-:W-:Y:S05]  /*16c70*/  BSYNC B1 ;  /* 0x0000000000017941 */ /* 0x000fea0003800000 */
.L_x_9992:
        /* <DEDUP_REMOVED lines=8> */
.L_x_9994:
[----:B------:R-:W-:Y:S02]  /*16d00*/  IMAD.MOV.U32 R13, RZ, RZ, R27 ;  /* 0x000000ffff0d7224 */ /* 0x000fe400078e001b */
[----:B------:R-:W-:-:S07]  /*16d10*/  IMAD.MOV.U32 R3, RZ, RZ, R14 ;  /* 0x000000ffff037224 */ /* 0x000fce00078e000e */
[----:B------:R-:W-:Y:S05]  /*16d20*/  WARPSYNC.COLLECTIVE R15, `(.L_x_9995) ;  /* 0x000000000f087348 */ /* 0x000fea0003c00000 */
[----:B------:R0:W1:Y:S02]  /*16d30*/  SHFL.IDX P6, R14, R13, R12, R11 ;  /* 0x0000000c0d0e7389 */ /* 0x00006400000c000b */
[----:B01----:R-:W-:Y:S01]  /*16d40*/  ENDCOLLECTIVE ;  /* 0x000000000000791b */ /* 0x003fe20003800000 */
.L_x_9995:
[----:B------:R-:W-:Y:S02]  /*16d50*/  IMAD.MOV.U32 R13, RZ, RZ, R26 ;  /* 0x000000ffff0d7224 */ /* 0x000fe400078e001a */
[----:B------:R-:W-:-:S07]  /*16d60*/  IMAD.MOV.U32 R4, RZ, RZ, R14 ;  /* 0x000000ffff047224 */ /* 0x000fce00078e000e */
[----:B------:R-:W-:Y:S05]  /*16d70*/  WARPSYNC.COLLECTIVE R15, `(.L_x_9996) ;  /* 0x000000000f087348 */ /* 0x000fea0003c00000 */
[----:B------:R0:W1:Y:S02]  /*16d80*/  SHFL.IDX P6, R14, R13, R12, R11 ;  /* 0x0000000c0d0e7389 */ /* 0x00006400000c000b */
[----:B01----:R-:W-:Y:S01]  /*16d90*/  ENDCOLLECTIVE ;  /* 0x000000000000791b */ /* 0x003fe20003800000 */
.L_x_9996:
[----:B------:R-:W-:Y:S05]  /*16da0*/  BRA `(.L_x_9997) ;  /* 0xfffffef400587947 */ /* 0x000fea000383ffff */
.L_x_9766:
[----:B0-----:R0:W1:Y:S02]  /*16db0*/  SYNCS.PHASECHK.TRANS64.TRYWAIT P0, [R18+URZ+0x22800], R5 ;  /* 0x02280005120075a7 */ /* 0x001064000800017f */
[----:B-1----:R-:W-:Y:S05]  /*16dc0*/  @!P0 NANOSLEEP.SYNCS 0x989680 ;  /* 0x009896800000895d */ /* 0x002fea0003900000 */
[----:B------:R-:W1:Y:S02]  /*16dd0*/  @!P0 SYNCS.PHASECHK.TRANS64 P0, [R18+URZ+0x22800], R5 ;  /* 0x02280005120085a7 */ /* 0x000e64000800007f */
[----:B-1----:R-:W-:Y:S05]  /*16de0*/  @!P0 BRA `(.L_x_9766) ;  /* 0xfffffffc00f08947 */ /* 0x002fea000383ffff */
[----:B------:R-:W-:Y:S05]  /*16df0*/  BRA `(.L_x_9998) ;  /* 0xfffffef800587947 */ /* 0x000fea000383ffff */
.L_x_9774:
        /* <DEDUP_REMOVED lines=8> */
.L_x_10000:
[----:B------:R-:W-:Y:S05]  /*16e80*/  BSYNC B1 ;  /* 0x0000000000017941 */ /* 0x000fea0003800000 */
.L_x_9999:
        /* <DEDUP_REMOVED lines=8> */
.L_x_10001:
[----:B------:R-:W-:Y:S02]  /*16f10*/  IMAD.MOV.U32 R13, RZ, RZ, R27 ;  /* 0x000000ffff0d7224 */ /* 0x000fe400078e001b */
[----:B------:R-:W-:-:S07]  /*16f20*/  IMAD.MOV.U32 R3, RZ, RZ, R14 ;  /* 0x000000ffff037224 */ /* 0x000fce00078e000e */
[----:B------:R-:W-:Y:S05]  /*16f30*/  WARPSYNC.COLLECTIVE R15, `(.L_x_10002) ;  /* 0x000000000f087348 */ /* 0x000fea0003c00000 */
[----:B------:R0:W1:Y:S02]  /*16f40*/  SHFL.IDX P6, R14, R13, R12, R11 ;  /* 0x0000000c0d0e7389 */ /* 0x00006400000c000b */
[----:B01----:R-:W-:Y:S01]  /*16f50*/  ENDCOLLECTIVE ;  /* 0x000000000000791b */ /* 0x003fe20003800000 */
.L_x_10002:
[----:B------:R-:W-:Y:S02]  /*16f60*/  IMAD.MOV.U32 R13, RZ, RZ, R26 ;  /* 0x000000ffff0d7224 */ /* 0x000fe400078e001a */
[----:B------:R-:W-:-:S07]  /*16f70*/  IMAD.MOV.U32 R4, RZ, RZ, R14 ;  /* 0x000000ffff047224 */ /* 0x000fce00078e000e */
[----:B------:R-:W-:Y:S05]  /*16f80*/  WARPSYNC.COLLECTIVE R15, `(.L_x_10003) ;  /* 0x000000000f087348 */ /* 0x000fea0003c00000 */
[----:B------:R0:W1:Y:S02]  /*16f90*/  SHFL.IDX P6, R14, R13, R12, R11 ;  /* 0x0000000c0d0e7389 */ /* 0x00006400000c000b */
[----:B01----:R-:W-:Y:S01]  /*16fa0*/  ENDCOLLECTIVE ;  /* 0x000000000000791b */ /* 0x003fe20003800000 */
.L_x_10003:
[----:B------:R-:W-:Y:S05]  /*16fb0*/  BRA `(.L_x_10004) ;  /* 0xffffff0000c47947 */ /* 0x000fea000383ffff */
.L_x_9778:
[----:B0-----:R0:W1:Y:S02]  /*16fc0*/  SYNCS.PHASECHK.TRANS64.TRYWAIT P1, [R18+URZ+0x22800], R5 ;  /* 0x02280005120075a7 */ /* 0x001064000802017f */
[----:B-1----:R-:W-:Y:S05]  /*16fd0*/  @!P1 NANOSLEEP.SYNCS 0x989680 ;  /* 0x009896800000995d */ /* 0x002fea0003900000 */
[----:B------:R-:W1:Y:S02]  /*16fe0*/  @!P1 SYNCS.PHASECHK.TRANS64 P1, [R18+URZ+0x22800], R5 ;  /* 0x02280005120095a7 */ /* 0x000e64000802007f */
[----:B-1----:R-:W-:Y:S05]  /*16ff0*/  @!P1 BRA `(.L_x_9778) ;  /* 0xfffffffc00f09947 */ /* 0x002fea000383ffff */
[----:B------:R-:W-:Y:S05]  /*17000*/  BRA `(.L_x_10005) ;  /* 0xffffff04009c7947 */ /* 0x000fea000383ffff */
.L_x_9784:
[----:B0-----:R0:W2:Y:S02]  /*17010*/  SYNCS.PHASECHK.TRANS64.TRYWAIT P1, [R20+URZ+0x22830], R15 ;  /* 0x0228300f140075a7 */ /* 0x0010a4000802017f */
[----:B--2---:R-:W-:Y:S05]  /*17020*/  @!P1 NANOSLEEP.SYNCS 0x989680 ;  /* 0x009896800000995d */ /* 0x004fea0003900000 */
[----:B------:R-:W2:Y:S02]  /*17030*/  @!P1 SYNCS.PHASECHK.TRANS64 P1, [R20+URZ+0x22830], R15 ;  /* 0x0228300f140095a7 */ /* 0x000ea4000802007f */
[----:B--2---:R-:W-:Y:S05]  /*17040*/  @!P1 BRA `(.L_x_9784) ;  /* 0xfffffffc00f09947 */ /* 0x004fea000383ffff */
[----:B------:R-:W-:Y:S05]  /*17050*/  BRA `(.L_x_9783) ;  /* 0xffffff1000c07947 */ /* 0x000fea000383ffff */
.L_x_9789:
[----:B-1----:R1:W2:Y:S02]  /*17060*/  SYNCS.PHASECHK.TRANS64.TRYWAIT P2, [R20+URZ+0x22850], R15 ;  /* 0x0228500f140075a7 */ /* 0x0022a4000804017f */
[----:B--2---:R-:W-:Y:S05]  /*17070*/  @!P2 NANOSLEEP.SYNCS 0x989680 ;  /* 0x009896800000a95d */ /* 0x004fea0003900000 */
[----:B------:R-:W2:Y:S02]  /*17080*/  @!P2 SYNCS.PHASECHK.TRANS64 P2, [R20+URZ+0x22850], R15 ;  /* 0x0228500f1400a5a7 */ /* 0x000ea4000804007f */
[----:B--2---:R-:W-:Y:S05]  /*17090*/  @!P2 BRA `(.L_x_9789) ;  /* 0xfffffffc00f0a947 */ /* 0x004fea000383ffff */
[----:B------:R-:W-:Y:S05]  /*170a0*/  BRA `(.L_x_9788) ;  /* 0xffffff2800607947 */ /* 0x000fea000383ffff */
.L_x_9794:
[----:B-1----:R1:W2:Y:S02]  /*170b0*/  SYNCS.PHASECHK.TRANS64.TRYWAIT P3, [R21+URZ+0x22830], R217 ;  /* 0x022830d9150075a7 */ /* 0x0022a4000806017f */
[----:B--2---:R-:W-:Y:S05]  /*170c0*/  @!P3 NANOSLEEP.SYNCS 0x989680 ;  /* 0x009896800000b95d */ /* 0x004fea0003900000 */
[----:B------:R-:W2:Y:S02]  /*170d0*/  @!P3 SYNCS.PHASECHK.TRANS64 P3, [R21+URZ+0x22830], R217 ;  /* 0x022830d91500b5a7 */ /* 0x000ea4000806007f */
[----:B--2---:R-:W-:Y:S05]  /*170e0*/  @!P3 BRA `(.L_x_9794) ;  /* 0xfffffffc00f0b947 */ /* 0x004fea000383ffff */
[----:B------:R-:W-:Y:S05]  /*170f0*/  BRA `(.L_x_9793) ;  /* 0xffffff2c00947947 */ /* 0x000fea000383ffff */
.L_x_9799:
[----:B--2---:R2:W3:Y:S02]  /*17100*/  SYNCS.PHASECHK.TRANS64.TRYWAIT P3, [R21+URZ+0x22850], R217 ;  /* 0x022850d9150075a7 */ /* 0x0044e4000806017f */
[----:B---3--:R-:W-:Y:S05]  /*17110*/  @!P3 NANOSLEEP.SYNCS 0x989680 ;  /* 0x009896800000b95d */ /* 0x008fea0003900000 */
[----:B------:R-:W3:Y:S02]  /*17120*/  @!P3 SYNCS.PHASECHK.TRANS64 P3, [R21+URZ+0x22850], R217 ;  /* 0x022850d91500b5a7 */ /* 0x000ee4000806007f */
[----:B---3--:R-:W-:Y:S05]  /*17130*/  @!P3 BRA `(.L_x_9799) ;  /* 0xfffffffc00f0b947 */ /* 0x008fea000383ffff */
[----:B------:R-:W-:Y:S05]  /*17140*/  BRA `(.L_x_9798) ;  /* 0xffffff4400f07947 */ /* 0x000fea000383ffff */
.L_x_9814:
[----:B------:R-:W-:Y:S02]  /*17150*/  IMAD.MOV.U32 R13, RZ, RZ, R4 ;  /* 0x000000ffff0d7224 */ /* 0x000fe400078e0004 */
[----:B------:R-:W-:Y:S02]  /*17160*/  IMAD.MOV.U32 R12, RZ, RZ, RZ ;  /* 0x000000ffff0c7224 */ /* 0x000fe400078e00ff */
[----:B------:R-:W-:Y:S02]  /*17170*/  IMAD.MOV.U32 R11, RZ, RZ, 0x181f ;  /* 0x0000181fff0b7424 */ /* 0x000fe400078e00ff */
[----:B------:R-:W-:-:S07]  /*17180*/  IMAD.MOV.U32 R15, RZ, RZ, -0x1 ;  /* 0xffffffffff0f7424 */ /* 0x000fce00078e00ff */
[----:B01----:R-:W-:Y:S05]  /*17190*/  WARPSYNC.COLLECTIVE R15, `(.L_x_10006) ;  /* 0x000000000f087348 */ /* 0x003fea0003c00000 */
[----:B------:R2:W3:Y:S02]  /*171a0*/  SHFL.IDX P6, R14, R13, R12, R11 ;  /* 0x0000000c0d0e7389 */ /* 0x0004e400000c000b */
[----:B0123--:R-:W-:Y:S01]  /*171b0*/  ENDCOLLECTIVE ;  /* 0x000000000000791b */ /* 0x00ffe20003800000 */
.L_x_10006:
[----:B------:R-:W-:Y:S02]  /*171c0*/  IMAD.MOV.U32 R13, RZ, RZ, R3 ;  /* 0x000000ffff0d7224 */ /* 0x000fe400078e0003 */
[----:B------:R-:W-:-:S07]  /*171d0*/  IMAD.MOV.U32 R0, RZ, RZ, R14 ;  /* 0x000000ffff007224 */ /* 0x000fce00078e000e */
[----:B------:R-:W-:Y:S05]  /*171e0*/  WARPSYNC.COLLECTIVE R15, `(.L_x_10007) ;  /* 0x000000000f087348 */ /* 0x000fea0003c00000 */
[----:B------:R0:W1:Y:S02]  /*171f0*/  SHFL.IDX P6, R14, R13, R12, R11 ;  /* 0x0000000c0d0e7389 */ /* 0x00006400000c000b */
[----:B01----:R-:W-:Y:S01]  /*17200*/  ENDCOLLECTIVE ;  /* 0x000000000000791b */ /* 0x003fe20003800000 */
.L_x_10007:
[----:B------:R-:W-:Y:S05]  /*17210*/  BRA `(.L_x_10008) ;  /* 0xffffff7800d47947 */ /* 0x000fea000383ffff */
.L_x_9817:
[----:B------:R-:W-:Y:S01]  /*17220*/  BSSY B1, `(.L_x_10009) ;  /* 0x0000008000017945 */ /* 0x000fe20003800000 */
[----:B---3--:R-:W-:Y:S02]  /*17230*/  IMAD.MOV.U32 R13, RZ, RZ, R4 ;  /* 0x000000ffff0d7224 */ /* 0x008fe400078e0004 */
[----:B------:R-:W-:Y:S02]  /*17240*/  IMAD.MOV.U32 R12, RZ, RZ, 0x1 ;  /* 0x00000001ff0c7424 */ /* 0x000fe400078e00ff */
[----:B------:R-:W-:Y:S02]  /*17250*/  IMAD.MOV.U32 R11, RZ, RZ, 0x181f ;  /* 0x0000181fff0b7424 */ /* 0x000fe400078e00ff */
[----:B------:R-:W-:-:S07]  /*17260*/  IMAD.MOV.U32 R15, RZ, RZ, -0x1 ;  /* 0xffffffffff0f7424 */ /* 0x000fce00078e00ff */
[----:B012-4-:R-:W-:Y:S05]  /*17270*/  WARPSYNC.COLLECTIVE R15, `(.L_x_10010) ;  /* 0x000000000f087348 */ /* 0x017fea0003c00000 */
[----:B----4-:R3:W4:Y:S02]  /*17280*/  SHFL.IDX P6, R14, R13, R12, R11 ;  /* 0x0000000c0d0e7389 */ /* 0x01072400000c000b */
[----:B01234-:R-:W-:Y:S01]  /*17290*/  ENDCOLLECTIVE ;  /* 0x000000000000791b */ /* 0x01ffe20003800000 */
.L_x_10010:
[----:B------:R-:W-:Y:S05]  /*172a0*/  BSYNC B1 ;  /* 0x0000000000017941 */ /* 0x000fea0003800000 */
.L_x_10009:
        /* <DEDUP_REMOVED lines=8> */
.L_x_10011:
[----:B------:R-:W-:Y:S05]  /*17330*/  BRA `(.L_x_10012) ;  /* 0xffffff7c00087947 */ /* 0x000fea000383ffff */
.L_x_9820:
[----:B------:R-:W-:Y:S01]  /*17340*/  BSSY B1, `(.L_x_10013) ;  /* 0x0000008000017945 */ /* 0x000fe20003800000 */
[----:B0-----:R-:W-:Y:S02]  /*17350*/  IMAD.MOV.U32 R13, RZ, RZ, R4 ;  /* 0x000000ffff0d7224 */ /* 0x001fe400078e0004 */
[----:B------:R-:W-:Y:S02]  /*17360*/  IMAD.MOV.U32 R12, RZ, RZ, 0x2 ;  /* 0x00000002ff0c7424 */ /* 0x000fe400078e00ff */
[----:B------:R-:W-:Y:S02]  /*17370*/  IMAD.MOV.U32 R11, RZ, RZ, 0x181f ;  /* 0x0000181fff0b7424 */ /* 0x000fe400078e00ff */
[----:B------:R-:W-:-:S07]  /*17380*/  IMAD.MOV.U32 R15, RZ, RZ, -0x1 ;  /* 0xffffffffff0f7424 */ /* 0x000fce00078e00ff */
[----:B-1234-:R-:W-:Y:S05]  /*17390*/  WARPSYNC.COLLECTIVE R15, `(.L_x_10014) ;  /* 0x000000000f087348 */ /* 0x01efea0003c00000 */
[----:B----4-:R0:W4:Y:S02]  /*173a0*/  SHFL.IDX P6, R14, R13, R12, R11 ;  /* 0x0000000c0d0e7389 */ /* 0x01012400000c000b */
[----:B01234-:R-:W-:Y:S01]  /*173b0*/  ENDCOLLECTIVE ;  /* 0x000000000000791b */ /* 0x01ffe20003800000 */
.L_x_10014:
[----:B------:R-:W-:Y:S05]  /*173c0*/  BSYNC B1 ;  /* 0x0000000000017941 */ /* 0x000fea0003800000 */
.L_x_10013:
        /* <DEDUP_REMOVED lines=8> */
.L_x_10015:
[----:B------:R-:W-:Y:S05]  /*17450*/  BRA `(.L_x_10016) ;  /* 0xffffff7c00387947 */ /* 0x000fea000383ffff */
.L_x_9823:
[----:B------:R-:W-:Y:S01]  /*17460*/  BSSY B1, `(.L_x_10017) ;  /* 0x0000008000017945 */ /* 0x000fe20003800000 */
[----:B0-----:R-:W-:Y:S02]  /*17470*/  IMAD.MOV.U32 R13, RZ, RZ, R4 ;  /* 0x000000ffff0d7224 */ /* 0x001fe400078e0004 */
[----:B------:R-:W-:Y:S02]  /*17480*/  IMAD.MOV.U32 R12, RZ, RZ, 0x3 ;  /* 0x00000003ff0c7424 */ /* 0x000fe400078e00ff */
[----:B------:R-:W-:Y:S02]  /*17490*/  IMAD.MOV.U32 R11, RZ, RZ, 0x181f ;  /* 0x0000181fff0b7424 */ /* 0x000fe400078e00ff */
[----:B------:R-:W-:-:S07]  /*174a0*/  IMAD.MOV.U32 R15, RZ, RZ, -0x1 ;  /* 0xffffffffff0f7424 */ /* 0x000fce00078e00ff */
[----:B-1234-:R-:W-:Y:S05]  /*174b0*/  WARPSYNC.COLLECTIVE R15, `(.L_x_10018) ;  /* 0x000000000f087348 */ /* 0x01efea0003c00000 */
[----:B------:R0:W0:Y:S02]  /*174c0*/  SHFL.IDX P6, R14, R13, R12, R11 ;  /* 0x0000000c0d0e7389 */ /* 0x00002400000c000b */
[----:B01234-:R-:W-:Y:S01]  /*174d0*/  ENDCOLLECTIVE ;  /* 0x000000000000791b */ /* 0x01ffe20003800000 */
.L_x_10018:
[----:B------:R-:W-:Y:S05]  /*174e0*/  BSYNC B1 ;  /* 0x0000000000017941 */ /* 0x000fea0003800000 */
.L_x_10017:
        /* <DEDUP_REMOVED lines=8> */
.L_x_10019:
[----:B------:R-:W-:Y:S05]  /*17570*/  BRA `(.L_x_10020) ;  /* 0xffffff7c00687947 */ /* 0x000fea000383ffff */
.L_x_9840:
        /* <DEDUP_REMOVED lines=11> */
.L_x_10022:
[----:B------:R-:W-:Y:S05]  /*17630*/  BSYNC B1 ;  /* 0x0000000000017941 */ /* 0x000fea0003800000 */
.L_x_10021:
[----:B------:R-:W-:Y:S05]  /*17640*/  BRA `(.L_x_10023) ;  /* 0xffffff9000387947 */ /* 0x000fea000383ffff */
.L_x_9842:
[----:B------:R-:W-:Y:S01]  /*17650*/  BSSY B1, `(.L_x_10024) ;  /* 0x0000006000017945 */ /* 0x000fe20003800000 */
[----:B------:R-:W-:-:S07]  /*17660*/  IMAD.MOV.U32 R15, RZ, RZ, -0x1 ;  /* 0xffffffffff0f7424 */ /* 0x000fce00078e00ff */
[----:B0-----:R-:W-:Y:S05]  /*17670*/  WARPSYNC.COLLECTIVE R15, `(.L_x_10025) ;  /* 0x000000000f0c7348 */ /* 0x001fea0003c00000 */
[----:B------:R-:W-:Y:S02]  /*17680*/  ELECT P6, UR62, PT ;  /* 0x00000000003e782f */ /* 0x000fe400038c0000 */
[----:B------:R-:W-:Y:S01]  /*17690*/  MOV R14, UR62 ;  /* 0x0000003e000e7c02 */ /* 0x000fe20008000f00 */
[----:B0-----:R-:W-:Y:S10]  /*176a0*/  ENDCOLLECTIVE ;  /* 0x000000000000791b */ /* 0x001ff40003800000 */
.L_x_10025:
[----:B------:R-:W-:Y:S05]  /*176b0*/  BSYNC B1 ;  /* 0x0000000000017941 */ /* 0x000fea0003800000 */
.L_x_10024:
[----:B------:R-:W-:Y:S05]  /*176c0*/  BRA `(.L_x_9841) ;  /* 0xffffff9000307947 */ /* 0x000fea000383ffff */
.L_x_9844:
[----:B0-----:R-:W2:Y:S02]  /*176d0*/  LDL R5, [R1+0x4] ;  /* 0x0000040001057983 */ /* 0x001ea40000100800 */
[----:B--2---:R0:W1:Y:S02]  /*176e0*/  SYNCS.PHASECHK.TRANS64.TRYWAIT P0, [R5+URZ+0x22820], R4 ;  /* 0x02282004050075a7 */ /* 0x004064000800017f */
[----:B-1----:R-:W-:Y:S05]  /*176f0*/  @!P0 NANOSLEEP.SYNCS 0x989680 ;  /* 0x009896800000895d */ /* 0x002fea0003900000 */
[----:B------:R-:W1:Y:S02]  /*17700*/  @!P0 SYNCS.PHASECHK.TRANS64 P0, [R5+URZ+0x22820], R4 ;  /* 0x02282004050085a7 */ /* 0x000e64000800007f */
[----:B-1----:R-:W-:Y:S05]  /*17710*/  @!P0 BRA `(.L_x_9844) ;  /* 0xfffffffc00ec8947 */ /* 0x002fea000383ffff */
[----:B------:R-:W-:Y:S05]  /*17720*/  BRA `(.L_x_10026) ;  /* 0xffffff9000407947 */ /* 0x000fea000383ffff */
.L_x_9848:
[----:B0-----:R0:W1:Y:S02]  /*17730*/  SYNCS.PHASECHK.TRANS64.TRYWAIT P0, [R4+URZ+0x228a0], R9 ;  /* 0x0228a009040075a7 */ /* 0x001064000800017f */
[----:B-1----:R-:W-:Y:S05]  /*17740*/  @!P0 NANOSLEEP.SYNCS 0x989680 ;  /* 0x009896800000895d */ /* 0x002fea0003900000 */
[----:B------:R-:W1:Y:S02]  /*17750*/  @!P0 SYNCS.PHASECHK.TRANS64 P0, [R4+URZ+0x228a0], R9 ;  /* 0x0228a009040085a7 */ /* 0x000e64000800007f */
[----:B-1----:R-:W-:Y:S05]  /*17760*/  @!P0 BRA `(.L_x_9848) ;  /* 0xfffffffc00f08947 */ /* 0x002fea000383ffff */
[----:B------:R-:W-:Y:S05]  /*17770*/  BRA `(.L_x_10027) ;  /* 0xffffff9000687947 */ /* 0x000fea000383ffff */
.L_x_9853:
[----:B-1----:R1:W2:Y:S02]  /*17780*/  SYNCS.PHASECHK.TRANS64.TRYWAIT P0, [R4+URZ+0x228c0], R9 ;  /* 0x0228c009040075a7 */ /* 0x0022a4000800017f */
[----:B--2---:R-:W-:Y:S05]  /*17790*/  @!P0 NANOSLEEP.SYNCS 0x989680 ;  /* 0x009896800000895d */ /* 0x004fea0003900000 */
[----:B------:R-:W2:Y:S02]  /*177a0*/  @!P0 SYNCS.PHASECHK.TRANS64 P0, [R4+URZ+0x228c0], R9 ;  /* 0x0228c009040085a7 */ /* 0x000ea4000800007f */
[----:B--2---:R-:W-:Y:S05]  /*177b0*/  @!P0 BRA `(.L_x_9853) ;  /* 0xfffffffc00f08947 */ /* 0x004fea000383ffff */
[----:B------:R-:W-:Y:S05]  /*177c0*/  BRA `(.L_x_10028) ;  /* 0xffffff9000ec7947 */ /* 0x000fea000383ffff */
.L_x_9863:
[----:B0-----:R0:W1:Y:S02]  /*177d0*/  SYNCS.PHASECHK.TRANS64.TRYWAIT P1, [R5+URZ+0x228a0], R6 ;  /* 0x0228a006050075a7 */ /* 0x001064000802017f */
[----:B-1----:R-:W-:Y:S05]  /*177e0*/  @!P1 NANOSLEEP.SYNCS 0x989680 ;  /* 0x009896800000995d */ /* 0x002fea0003900000 */
[----:B------:R-:W1:Y:S02]  /*177f0*/  @!P1 SYNCS.PHASECHK.TRANS64 P1, [R5+URZ+0x228a0], R6 ;  /* 0x0228a006050095a7 */ /* 0x000e64000802007f */
[----:B-1----:R-:W-:Y:S05]  /*17800*/  @!P1 BRA `(.L_x_9863) ;  /* 0xfffffffc00f09947 */ /* 0x002fea000383ffff */
[----:B------:R-:W-:Y:S05]  /*17810*/  BRA `(.L_x_10029) ;  /* 0xffffff9800847947 */ /* 0x000fea000383ffff */
.L_x_9868:
[----:B-1----:R1:W2:Y:S02]  /*17820*/  SYNCS.PHASECHK.TRANS64.TRYWAIT P1, [R5+URZ+0x228c0], R6 ;  /* 0x0228c006050075a7 */ /* 0x0022a4000802017f */
[----:B--2---:R-:W-:Y:S05]  /*17830*/  @!P1 NANOSLEEP.SYNCS 0x989680 ;  /* 0x009896800000995d */ /* 0x004fea0003900000 */
[----:B------:R-:W2:Y:S02]  /*17840*/  @!P1 SYNCS.PHASECHK.TRANS64 P1, [R5+URZ+0x228c0], R6 ;  /* 0x0228c006050095a7 */ /* 0x000ea4000802007f */
[----:B--2---:R-:W-:Y:S05]  /*17850*/  @!P1 BRA `(.L_x_9868) ;  /* 0xfffffffc00f09947 */ /* 0x004fea000383ffff */
[----:B------:R-:W-:Y:S05]  /*17860*/  BRA `(.L_x_10030) ;  /* 0xffffff9c00047947 */ /* 0x000fea000383ffff */
.L_x_9884:
        /* <DEDUP_REMOVED lines=11> */
.L_x_10032:
[----:B------:R-:W-:Y:S05]  /*17920*/  BSYNC B0 ;  /* 0x0000000000007941 */ /* 0x000fea0003800000 */
.L_x_10031:
[----:B------:R-:W-:Y:S05]  /*17930*/  BRA `(.L_x_10033) ;  /* 0xffffffa400f87947 */ /* 0x000fea000383ffff */
.L_x_9886:
[----:B------:R-:W-:Y:S01]  /*17940*/  BSSY B0, `(.L_x_10034) ;  /* 0x0000006000007945 */ /* 0x000fe20003800000 */
[----:B------:R-:W-:-:S07]  /*17950*/  IMAD.MOV.U32 R15, RZ, RZ, -0x1 ;  /* 0xffffffffff0f7424 */ /* 0x000fce00078e00ff */
[----:B0-----:R-:W-:Y:S05]  /*17960*/  WARPSYNC.COLLECTIVE R15, `(.L_x_10035) ;  /* 0x000000000f0c7348 */ /* 0x001fea0003c00000 */
[----:B------:R-:W-:Y:S02]  /*17970*/  ELECT P6, UR62, PT ;  /* 0x00000000003e782f */ /* 0x000fe400038c0000 */
[----:B------:R-:W-:Y:S01]  /*17980*/  MOV R14, UR62 ;  /* 0x0000003e000e7c02 */ /* 0x000fe20008000f00 */
[----:B0-----:R-:W-:Y:S10]  /*17990*/  ENDCOLLECTIVE ;  /* 0x000000000000791b */ /* 0x001ff40003800000 */
.L_x_10035:
[----:B------:R-:W-:Y:S05]  /*179a0*/  BSYNC B0 ;  /* 0x0000000000007941 */ /* 0x000fea0003800000 */
.L_x_10034:
[----:B------:R-:W-:Y:S05]  /*179b0*/  BRA `(.L_x_10036) ;  /* 0xffffffa800047947 */ /* 0x000fea000383ffff */
.L_x_9888:
[----:B0-----:R0:W1:Y:S02]  /*179c0*/  SYNCS.PHASECHK.TRANS64.TRYWAIT P0, [R0+URZ+0x22840], R2 ;  /* 0x02284002000075a7 */ /* 0x001064000800017f */
[----:B-1----:R-:W-:Y:S05]  /*179d0*/  @!P0 NANOSLEEP.SYNCS 0x989680 ;  /* 0x009896800000895d */ /* 0x002fea0003900000 */
[----:B------:R-:W1:Y:S02]  /*179e0*/  @!P0 SYNCS.PHASECHK.TRANS64 P0, [R0+URZ+0x22840], R2 ;  /* 0x02284002000085a7 */ /* 0x000e64000800007f */
[----:B-1----:R-:W-:Y:S05]  /*179f0*/  @!P0 BRA `(.L_x_9888) ;  /* 0xfffffffc00f08947 */ /* 0x002fea000383ffff */
[----:B------:R-:W-:Y:S05]  /*17a00*/  BRA `(.L_x_10037) ;  /* 0xffffffa800707947 */ /* 0x000fea000383ffff */
.L_x_9892:
[----:B------:R-:W2:Y:S01]  /*17a10*/  LDL.LU R11, [R1+0x54] ;  /* 0x00005400010b7983 */ /* 0x000ea20000300800 */
[----:B------:R-:W-:Y:S01]  /*17a20*/  IMAD.MOV.U32 R13, RZ, RZ, R0 ;  /* 0x000000ffff0d7224 */ /* 0x000fe200078e0000 */
[----:B------:R-:W-:Y:S01]  /*17a30*/  LOP3.LUT R8, R8, 0x7f, RZ, 0xc0, !PT ;  /* 0x0000007f08087812 */ /* 0x000fe200078ec0ff */
[----:B------:R-:W-:Y:S02]  /*17a40*/  IMAD.MOV.U32 R12, RZ, RZ, RZ ;  /* 0x000000ffff0c7224 */ /* 0x000fe400078e00ff */
[----:B------:R-:W-:Y:S01]  /*17a50*/  IMAD.MOV.U32 R15, RZ, RZ, -0x1 ;  /* 0xffffffffff0f7424 */ /* 0x000fe200078e00ff */
[----:B------:R-:W-:-:S05]  /*17a60*/  SHF.R.U32.HI R5, RZ, 0x3, R8 ;  /* 0x00000003ff057819 */ /* 0x000fca0000011608 */
[----:B------:R-:W-:-:S04]  /*17a70*/  IMAD.IADD R2, R5, 0x1, R17 ;  /* 0x0000000105027824 */ /* 0x000fc800078e0211 */
[C---:B------:R-:W-:Y:S02]  /*17a80*/  VIADD R5, R2.reuse, 0x10 ;  /* 0x0000001002057836 */ /* 0x040fe40000000000 */
[----:B------:R-:W-:Y:S02]  /*17a90*/  VIADD R8, R2, 0x60 ;  /* 0x0000006002087836 */ /* 0x000fe40000000000 */
[----:B--2---:R-:W-:Y:S02]  /*17aa0*/  IMAD R3, R11, R7, RZ ;  /* 0x000000070b037224 */ /* 0x004fe400078e02ff */
[----:B------:R-:W-:-:S03]  /*17ab0*/  IMAD.MOV.U32 R11, RZ, RZ, 0x181f ;  /* 0x0000181fff0b7424 */ /* 0x000fc600078e00ff */
[----:B------:R-:W-:-:S13]  /*17ac0*/  ISETP.GE.AND P1, PT, R2, R3, PT ;  /* 0x000000030200720c */ /* 0x000fda0003f26270 */
[----:B-----5:R-:W-:Y:S05]  /*17ad0*/  WARPSYNC.COLLECTIVE R15, `(.L_x_10038) ;  /* 0x000000000f087348 */ /* 0x020fea0003c00000 */
[----:B------:R0:W1:Y:S02]  /*17ae0*/  SHFL.IDX P6, R14, R13, R12, R11 ;  /* 0x0000000c0d0e7389 */ /* 0x00006400000c000b */
[----:B01---5:R-:W-:Y:S01]  /*17af0*/  ENDCOLLECTIVE ;  /* 0x000000000000791b */ /* 0x023fe20003800000 */
.L_x_10038:
[----:B------:R-:W-:Y:S02]  /*17b00*/  IMAD.MOV.U32 R13, RZ, RZ, R4 ;  /* 0x000000ffff0d7224 */ /* 0x000fe400078e0004 */
[----:B------:R-:W-:-:S07]  /*17b10*/  IMAD.MOV.U32 R6, RZ, RZ, R14 ;  /* 0x000000ffff067224 */ /* 0x000fce00078e000e */
[----:B------:R-:W-:Y:S05]  /*17b20*/  WARPSYNC.COLLECTIVE R15, `(.L_x_10039) ;  /* 0x000000000f087348 */ /* 0x000fea0003c00000 */
[----:B------:R0:W1:Y:S02]  /*17b30*/  SHFL.IDX P6, R14, R13, R12, R11 ;  /* 0x0000000c0d0e7389 */ /* 0x00006400000c000b */
[----:B01----:R-:W-:Y:S01]  /*17b40*/  ENDCOLLECTIVE ;  /* 0x000000000000791b */ /* 0x003fe20003800000 */
.L_x_10039:
[----:B------:R-:W-:Y:S02]  /*17b50*/  IMAD.MOV.U32 R13, RZ, RZ, R0 ;  /* 0x000000ffff0d7224 */ /* 0x000fe400078e0000 */
[----:B------:R-:W-:Y:S02]  /*17b60*/  IMAD.MOV.U32 R12, RZ, RZ, 0x1 ;  /* 0x00000001ff0c7424 */ /* 0x000fe400078e00ff */
[----:B------:R-:W-:-:S07]  /*17b70*/  IMAD.MOV.U32 R7, RZ, RZ, R14 ;  /* 0x000000ffff077224 */ /* 0x000fce00078e000e */
[----:B------:R-:W-:Y:S05]  /*17b80*/  WARPSYNC.COLLECTIVE R15, `(.L_x_10040) ;  /* 0x000000000f087348 */ /* 0x000fea0003c00000 */
[----:B------:R0:W1:Y:S02]  /*17b90*/  SHFL.IDX P6, R14, R13, R12, R11 ;  /* 0x0000000c0d0e7389 */ /* 0x00006400000c000b */
[----:B01----:R-:W-:Y:S01]  /*17ba0*/  ENDCOLLECTIVE ;  /* 0x000000000000791b */ /* 0x003fe20003800000 */
.L_x_10040:
        /* <DEDUP_REMOVED lines=15> */
.L_x_10041:
[----:B------:R-:W-:Y:S02]  /*17ca0*/  IMAD.MOV.U32 R13, RZ, RZ, R0 ;  /* 0x000000ffff0d7224 */ /* 0x000fe400078e0000 */
[----:B------:R-:W-:Y:S02]  /*17cb0*/  IMAD.MOV.U32 R12, RZ, RZ, 0x2 ;  /* 0x00000002ff0c7424 */ /* 0x000fe400078e00ff */
[----:B------:R-:W-:-:S07]  /*17cc0*/  IMAD.MOV.U32 R5, RZ, RZ, R14 ;  /* 0x000000ffff057224 */ /* 0x000fce00078e000e */
[----:B------:R-:W-:Y:S05]  /*17cd0*/  WARPSYNC.COLLECTIVE R15, `(.L_x_10042) ;  /* 0x000000000f087348 */ /* 0x000fea0003c00000 */
[----:B------:R0:W1:Y:S02]  /*17ce0*/  SHFL.IDX P6, R14, R13, R12, R11 ;  /* 0x0000000c0d0e7389 */ /* 0x00006400000c000b */
[----:B01----:R-:W-:Y:S01]  /*17cf0*/  ENDCOLLECTIVE ;  /* 0x000000000000791b */ /* 0x003fe20003800000 */
.L_x_10042:
        /* <DEDUP_REMOVED lines=15> */
.L_x_10043:
[----:B------:R-:W-:Y:S02]  /*17df0*/  IMAD.MOV.U32 R13, RZ, RZ, R0 ;  /* 0x000000ffff0d7224 */ /* 0x000fe400078e0000 */
[----:B------:R-:W-:Y:S02]  /*17e00*/  IMAD.MOV.U32 R12, RZ, RZ, 0x3 ;  /* 0x00000003ff0c7424 */ /* 0x000fe400078e00ff */
[----:B------:R-:W-:-:S07]  /*17e10*/  IMAD.MOV.U32 R5, RZ, RZ, R14 ;  /* 0x000000ffff057224 */ /* 0x000fce00078e000e */
[----:B------:R-:W-:Y:S05]  /*17e20*/  WARPSYNC.COLLECTIVE R15, `(.L_x_10044) ;  /* 0x000000000f087348 */ /* 0x000fea0003c00000 */
[----:B------:R0:W1:Y:S02]  /*17e30*/  SHFL.IDX P6, R14, R13, R12, R11 ;  /* 0x0000000c0d0e7389 */ /* 0x00006400000c000b */
[----:B01----:R-:W-:Y:S01]  /*17e40*/  ENDCOLLECTIVE ;  /* 0x000000000000791b */ /* 0x003fe20003800000 */
.L_x_10044:
        /* <DEDUP_REMOVED lines=15> */
.L_x_10045:
[----:B------:R-:W-:Y:S02]  /*17f40*/  IMAD.MOV.U32 R13, RZ, RZ, R0 ;  /* 0x000000ffff0d7224 */ /* 0x000fe400078e0000 */
[----:B------:R-:W-:Y:S02]  /*17f50*/  IMAD.MOV.U32 R12, RZ, RZ, 0x4 ;  /* 0x00000004ff0c7424 */ /* 0x000fe400078e00ff */
[----:B------:R-:W-:-:S07]  /*17f60*/  IMAD.MOV.U32 R5, RZ, RZ, R14 ;  /* 0x000000ffff057224 */ /* 0x000fce00078e000e */
[----:B------:R-:W-:Y:S05]  /*17f70*/  WARPSYNC.COLLECTIVE R15, `(.L_x_10046) ;  /* 0x000000000f087348 */ /* 0x000fea0003c00000 */
[----:B------:R0:W1:Y:S02]  /*17f80*/  SHFL.IDX P6, R14, R13, R12, R11 ;  /* 0x0000000c0d0e7389 */ /* 0x00006400000c000b */
[----:B01----:R-:W-:Y:S01]  /*17f90*/  ENDCOLLECTIVE ;  /* 0x000000000000791b */ /* 0x003fe20003800000 */
.L_x_10046:
        /* <DEDUP_REMOVED lines=15> */
.L_x_10047:
[----:B------:R-:W-:Y:S02]  /*18090*/  IMAD.MOV.U32 R13, RZ, RZ, R0 ;  /* 0x000000ffff0d7224 */ /* 0x000fe400078e0000 */
[----:B------:R-:W-:Y:S02]  /*180a0*/  IMAD.MOV.U32 R12, RZ, RZ, 0x5 ;  /* 0x00000005ff0c7424 */ /* 0x000fe400078e00ff */
[----:B------:R-:W-:-:S07]  /*180b0*/  IMAD.MOV.U32 R5, RZ, RZ, R14 ;  /* 0x000000ffff057224 */ /* 0x000fce00078e000e */
[----:B------:R-:W-:Y:S05]  /*180c0*/  WARPSYNC.COLLECTIVE R15, `(.L_x_10048) ;  /* 0x000000000f087348 */ /* 0x000fea0003c00000 */
[----:B------:R0:W1:Y:S02]  /*180d0*/  SHFL.IDX P6, R14, R13, R12, R11 ;  /* 0x0000000c0d0e7389 */ /* 0x00006400000c000b */
[----:B01----:R-:W-:Y:S01]  /*180e0*/  ENDCOLLECTIVE ;  /* 0x000000000000791b */ /* 0x003fe20003800000 */
.L_x_10048:
        /* <DEDUP_REMOVED lines=15> */
.L_x_10049:
[----:B------:R-:W-:Y:S02]  /*181e0*/  IMAD.MOV.U32 R13, RZ, RZ, R0 ;  /* 0x000000ffff0d7224 */ /* 0x000fe400078e0000 */
[----:B------:R-:W-:Y:S02]  /*181f0*/  IMAD.MOV.U32 R12, RZ, RZ, 0x6 ;  /* 0x00000006ff0c7424 */ /* 0x000fe400078e00ff */
[----:B------:R-:W-:-:S07]  /*18200*/  IMAD.MOV.U32 R5, RZ, RZ, R14 ;  /* 0x000000ffff057224 */ /* 0x000fce00078e000e */
[----:B------:R-:W-:Y:S05]  /*18210*/  WARPSYNC.COLLECTIVE R15, `(.L_x_10050) ;  /* 0x000000000f087348 */ /* 0x000fea0003c00000 */
[----:B------:R0:W1:Y:S02]  /*18220*/  SHFL.IDX P6, R14, R13, R12, R11 ;  /* 0x0000000c0d0e7389 */ /* 0x00006400000c000b */
[----:B01----:R-:W-:Y:S01]  /*18230*/  ENDCOLLECTIVE ;  /* 0x000000000000791b */ /* 0x003fe20003800000 */
.L_x_10050:
        /* <DEDUP_REMOVED lines=14> */
.L_x_10051:
[----:B------:R-:W-:Y:S02]  /*18320*/  IMAD.MOV.U32 R13, RZ, RZ, R0 ;  /* 0x000000ffff0d7224 */ /* 0x000fe400078e0000 */
[----:B------:R-:W-:Y:S02]  /*18330*/  IMAD.MOV.U32 R12, RZ, RZ, 0x7 ;  /* 0x00000007ff0c7424 */ /* 0x000fe400078e00ff */
[----:B------:R-:W-:-:S07]  /*18340*/  IMAD.MOV.U32 R5, RZ, RZ, R14 ;  /* 0x000000ffff057224 */ /* 0x000fce00078e000e */
[----:B------:R-:W-:Y:S05]  /*18350*/  WARPSYNC.COLLECTIVE R15, `(.L_x_10052) ;  /* 0x000000000f087348 */ /* 0x000fea0003c00000 */
[----:B------:R0:W1:Y:S02]  /*18360*/  SHFL.IDX P6, R14, R13, R12, R11 ;  /* 0x0000000c0d0e7389 */ /* 0x00006400000c000b */
[----:B01----:R-:W-:Y:S01]  /*18370*/  ENDCOLLECTIVE ;  /* 0x000000000000791b */ /* 0x003fe20003800000 */
.L_x_10052:
        /* <DEDUP_REMOVED lines=13> */
.L_x_10053:
[----:B------:R-:W-:Y:S01]  /*18450*/  IMAD.MOV.U32 R4, RZ, RZ, R14 ;  /* 0x000000ffff047224 */ /* 0x000fe200078e000e */
[----:B------:R-:W-:Y:S06]  /*18460*/  BRA `(.L_x_10054) ;  /* 0xffffffac001c7947 */ /* 0x000fec000383ffff */
.L_x_9895:
[----:B0-----:R-:W2:Y:S02]  /*18470*/  LDL R2, [R1+0x4] ;  /* 0x0000040001027983 */ /* 0x001ea40000100800 */
[----:B--2---:R0:W2:Y:S02]  /*18480*/  SYNCS.PHASECHK.TRANS64.TRYWAIT P0, [R2+URZ+0x22820], R0 ;  /* 0x02282000020075a7 */ /* 0x0040a4000800017f */
[----:B--2---:R-:W-:Y:S05]  /*18490*/  @!P0 NANOSLEEP.SYNCS 0x989680 ;  /* 0x009896800000895d */ /* 0x004fea0003900000 */
[----:B------:R-:W2:Y:S02]  /*184a0*/  @!P0 SYNCS.PHASECHK.TRANS64 P0, [R2+URZ+0x22820], R0 ;  /* 0x02282000020085a7 */ /* 0x000ea4000800007f */
[----:B--2---:R-:W-:Y:S05]  /*184b0*/  @!P0 BRA `(.L_x_9895) ;  /* 0xfffffffc00ec8947 */ /* 0x004fea000383ffff */
[----:B------:R-:W-:Y:S05]  /*184c0*/  BRA `(.L_x_10055) ;  /* 0xffffffac00887947 */ /* 0x000fea000383ffff */
.L_x_9899:
[----:B0-----:R0:W2:Y:S02]  /*184d0*/  SYNCS.PHASECHK.TRANS64.TRYWAIT P0, [R2+URZ+0x22860], R0 ;  /* 0x02286000020075a7 */ /* 0x0010a4000800017f */
[----:B--2---:R-:W-:Y:S05]  /*184e0*/  @!P0 NANOSLEEP.SYNCS 0x989680 ;  /* 0x009896800000895d */ /* 0x004fea0003900000 */
[----:B------:R-:W2:Y:S02]  /*184f0*/  @!P0 SYNCS.PHASECHK.TRANS64 P0, [R2+URZ+0x22860], R0 ;  /* 0x02286000020085a7 */ /* 0x000ea4000800007f */
[----:B--2---:R-:W-:Y:S05]  /*18500*/  @!P0 BRA `(.L_x_9899) ;  /* 0xfffffffc00f08947 */ /* 0x004fea000383ffff */
[----:B------:R-:W-:Y:S05]  /*18510*/  BRA `(.L_x_10056) ;  /* 0xffffffac00b87947 */ /* 0x000fea000383ffff */
.L_x_9914:
[----:B-1----:R1:W2:Y:S02]  /*18520*/  SYNCS.PHASECHK.TRANS64.TRYWAIT P0, [R2+URZ+0x22840], R5 ;  /* 0x02284005020075a7 */ /* 0x0022a4000800017f */
[----:B--2---:R-:W-:Y:S05]  /*18530*/  @!P0 NANOSLEEP.SYNCS 0x989680 ;  /* 0x009896800000895d */ /* 0x004fea0003900000 */
[----:B------:R-:W2:Y:S02]  /*18540*/  @!P0 SYNCS.PHASECHK.TRANS64 P0, [R2+URZ+0x22840], R5 ;  /* 0x02284005020085a7 */ /* 0x000ea4000800007f */
[----:B--2---:R-:W-:Y:S05]  /*18550*/  @!P0 BRA `(.L_x_9914) ;  /* 0xfffffffc00f08947 */ /* 0x004fea000383ffff */
[----:B------:R-:W-:Y:S05]  /*18560*/  BRA `(.L_x_10057) ;  /* 0xffffffb400e87947 */ /* 0x000fea000383ffff */
.L_x_9919:
[----:B0-----:R0:W2:Y:S02]  /*18570*/  SYNCS.PHASECHK.TRANS64.TRYWAIT P0, [R2+URZ+0x22860], R5 ;  /* 0x02286005020075a7 */ /* 0x0010a4000800017f */
[----:B--2---:R-:W-:Y:S05]  /*18580*/  @!P0 NANOSLEEP.SYNCS 0x989680 ;  /* 0x009896800000895d */ /* 0x004fea0003900000 */
[----:B------:R-:W2:Y:S02]  /*18590*/  @!P0 SYNCS.PHASECHK.TRANS64 P0, [R2+URZ+0x22860], R5 ;  /* 0x02286005020085a7 */ /* 0x000ea4000800007f */
[----:B--2---:R-:W-:Y:S05]  /*185a0*/  @!P0 BRA `(.L_x_9919) ;  /* 0xfffffffc00f08947 */ /* 0x004fea000383ffff */
[----:B------:R-:W-:Y:S05]  /*185b0*/  BRA `(.L_x_10058) ;  /* 0xffffffb800707947 */ /* 0x000fea000383ffff */
.L_x_9930:
[----:B0-----:R0:W1:Y:S02]  /*185c0*/  SYNCS.PHASECHK.TRANS64.TRYWAIT P0, [R3+URZ+0x22840], R2 ;  /* 0x02284002030075a7 */ /* 0x001064000800017f */
[----:B-1----:R-:W-:Y:S05]  /*185d0*/  @!P0 NANOSLEEP.SYNCS 0x989680 ;  /* 0x009896800000895d */ /* 0x002fea0003900000 */
[----:B------:R-:W1:Y:S02]  /*185e0*/  @!P0 SYNCS.PHASECHK.TRANS64 P0, [R3+URZ+0x22840], R2 ;  /* 0x02284002030085a7 */ /* 0x000e64000800007f */
[----:B-1----:R-:W-:Y:S05]  /*185f0*/  @!P0 BRA `(.L_x_9930) ;  /* 0xfffffffc00f08947 */ /* 0x002fea000383ffff */
[----:B------:R-:W-:Y:S05]  /*18600*/  BRA `(.L_x_10059) ;  /* 0xffffffc000807947 */ /* 0x000fea000383ffff */
.L_x_9935:
[----:B-1----:R1:W2:Y:S02]  /*18610*/  SYNCS.PHASECHK.TRANS64.TRYWAIT P0, [R3+URZ+0x22860], R2 ;  /* 0x02286002030075a7 */ /* 0x0022a4000800017f */
[----:B--2---:R-:W-:Y:S05]  /*18620*/  @!P0 NANOSLEEP.SYNCS 0x989680 ;  /* 0x009896800000895d */ /* 0x004fea0003900000 */
[----:B------:R-:W2:Y:S02]  /*18630*/  @!P0 SYNCS.PHASECHK.TRANS64 P0, [R3+URZ+0x22860], R2 ;  /* 0x02286002030085a7 */ /* 0x000ea4000800007f */
[----:B--2---:R-:W-:Y:S05]  /*18640*/  @!P0 BRA `(.L_x_9935) ;  /* 0xfffffffc00f08947 */ /* 0x004fea000383ffff */
[----:B------:R-:W-:Y:S05]  /*18650*/  BRA `(.L_x_10060) ;  /* 0xffffffc400047947 */ /* 0x000fea000383ffff */
.L_x_9946:
[----:B0-----:R0:W1:Y:S02]  /*18660*/  SYNCS.PHASECHK.TRANS64.TRYWAIT P0, [R3+URZ+0x22840], R2 ;  /* 0x02284002030075a7 */ /* 0x001064000800017f */
[----:B-1----:R-:W-:Y:S05]  /*18670*/  @!P0 NANOSLEEP.SYNCS 0x989680 ;  /* 0x009896800000895d */ /* 0x002fea0003900000 */
[----:B------:R-:W1:Y:S02]  /*18680*/  @!P0 SYNCS.PHASECHK.TRANS64 P0, [R3+URZ+0x22840], R2 ;  /* 0x02284002030085a7 */ /* 0x000e64000800007f */
[----:B-1----:R-:W-:Y:S05]  /*18690*/  @!P0 BRA `(.L_x_9946) ;  /* 0xfffffffc00f08947 */ /* 0x002fea000383ffff */
[----:B------:R-:W-:Y:S05]  /*186a0*/  BRA `(.L_x_10061) ;  /* 0xffffffc800f07947 */ /* 0x000fea000383ffff */
.L_x_9951:
[----:B-1----:R1:W2:Y:S02]  /*186b0*/  SYNCS.PHASECHK.TRANS64.TRYWAIT P0, [R3+URZ+0x22860], R2 ;  /* 0x02286002030075a7 */ /* 0x0022a4000800017f */
[----:B--2---:R-:W-:Y:S05]  /*186c0*/  @!P0 NANOSLEEP.SYNCS 0x989680 ;  /* 0x009896800000895d */ /* 0x004fea0003900000 */
[----:B------:R-:W2:Y:S02]  /*186d0*/  @!P0 SYNCS.PHASECHK.TRANS64 P0, [R3+URZ+0x22860], R2 ;  /* 0x02286002030085a7 */ /* 0x000ea4000800007f */
[----:B--2---:R-:W-:Y:S05]  /*186e0*/  @!P0 BRA `(.L_x_9951) ;  /* 0xfffffffc00f08947 */ /* 0x004fea000383ffff */
[----:B------:R-:W-:Y:S05]  /*186f0*/  BRA `(.L_x_10062) ;  /* 0xffffffcc00787947 */ /* 0x000fea000383ffff */
.L_x_9963:
[----:B------:R-:W-:Y:S01]  /*18700*/  BSSY B0, `(.L_x_10063) ;  /* 0x0000008000007945 */ /* 0x000fe20003800000 */
[----:B------:R-:W-:Y:S02]  /*18710*/  IMAD.MOV.U32 R13, RZ, RZ, R16 ;  /* 0x000000ffff0d7224 */ /* 0x000fe400078e0010 */
[----:B------:R-:W-:Y:S02]  /*18720*/  IMAD.MOV.U32 R12, RZ, RZ, RZ ;  /* 0x000000ffff0c7224 */ /* 0x000fe400078e00ff */
[----:B------:R-:W-:Y:S02]  /*18730*/  IMAD.MOV.U32 R11, RZ, RZ, 0x1f ;  /* 0x0000001fff0b7424 */ /* 0x000fe400078e00ff */
[----:B------:R-:W-:-:S07]  /*18740*/  IMAD.MOV.U32 R15, RZ, RZ, -0x1 ;  /* 0xffffffffff0f7424 */ /* 0x000fce00078e00ff */
[----:B--2--5:R-:W-:Y:S05]  /*18750*/  WARPSYNC.COLLECTIVE R15, `(.L_x_10064) ;  /* 0x000000000f087348 */ /* 0x024fea0003c00000 */
[----:B------:R0:W1:Y:S02]  /*18760*/  SHFL.IDX P6, R14, R13, R12, R11 ;  /* 0x0000000c0d0e7389 */ /* 0x00006400000c000b */
[----:B012--5:R-:W-:Y:S01]  /*18770*/  ENDCOLLECTIVE ;  /* 0x000000000000791b */ /* 0x027fe20003800000 */
.L_x_10064:
[----:B------:R-:W-:Y:S05]  /*18780*/  BSYNC B0 ;  /* 0x0000000000007941 */ /* 0x000fea0003800000 */
.L_x_10063:
        /* <DEDUP_REMOVED lines=9> */
.L_x_10065:
        /* <DEDUP_REMOVED lines=18> */
.L_x_10066:
        /* <DEDUP_REMOVED lines=8> */
.L_x_10067:
        /* <DEDUP_REMOVED lines=8> */
.L_x_10068:
        /* <DEDUP_REMOVED lines=8> */
.L_x_10069:
        /* <DEDUP_REMOVED lines=8> */
.L_x_10070:
        /* <DEDUP_REMOVED lines=9> */
.L_x_10071:
[----:B------:R-:W-:Y:S01]  /*18bd0*/  IMAD.MOV.U32 R6, RZ, RZ, R14 ;  /* 0x000000ffff067224 */ /* 0x000fe200078e000e */
[----:B------:R-:W-:Y:S06]  /*18be0*/  BRA `(.L_x_10072) ;  /* 0xffffffd000d07947 */ /* 0x000fec000383ffff */
.L_x_9968:
        /* <DEDUP_REMOVED lines=8> */
.L_x_10074:
[----:B------:R-:W-:Y:S05]  /*18c70*/  BSYNC B0 ;  /* 0x0000000000007941 */ /* 0x000fea0003800000 */
.L_x_10073:
        /* <DEDUP_REMOVED lines=9> */
.L_x_10075:
        /* <DEDUP_REMOVED lines=8> */
.L_x_10076:
        /* <DEDUP_REMOVED lines=8> */
.L_x_10077:
        /* <DEDUP_REMOVED lines=8> */
.L_x_10078:
        /* <DEDUP_REMOVED lines=9> */
.L_x_10079:
[----:B------:R-:W-:Y:S01]  /*18f20*/  IMAD.MOV.U32 R6, RZ, RZ, R14 ;  /* 0x000000ffff067224 */ /* 0x000fe200078e000e */
[----:B------:R-:W-:Y:S06]  /*18f30*/  BRA `(.L_x_10080) ;  /* 0xffffffd000987947 */ /* 0x000fec000383ffff */
.L_x_9970:
[----:B------:R-:W-:Y:S01]  /*18f40*/  BSSY B0, `(.L_x_10081) ;  /* 0x0000006000007945 */ /* 0x000fe20003800000 */
[----:B------:R-:W-:Y:S01]  /*18f50*/  PLOP3.LUT P6, PT, P6, PT, PT, 0x8, 0x0 ;  /* 0x000000000000781c */ /* 0x000fe200037ce170 */
[----:B------:R-:W-:-:S12]  /*18f60*/  IMAD.MOV.U32 R15, RZ, RZ, -0x1 ;  /* 0xffffffffff0f7424 */ /* 0x000fd800078e00ff */
[----:B0----5:R-:W-:Y:S05]  /*18f70*/  WARPSYNC.COLLECTIVE R15, `(.L_x_10082) ;  /* 0x000000000f087348 */ /* 0x021fea0003c00000 */
[----:B------:R-:W-:Y:S01]  /*18f80*/  VOTE.ANY R14, PT, P6 ;  /* 0x00000000000e7806 */ /* 0x000fe200030e0100 */
[----:B0----5:R-:W-:Y:S06]  /*18f90*/  ENDCOLLECTIVE ;  /* 0x000000000000791b */ /* 0x021fec0003800000 */
.L_x_10082:
[----:B------:R-:W-:Y:S05]  /*18fa0*/  BSYNC B0 ;  /* 0x0000000000007941 */ /* 0x000fea0003800000 */
.L_x_10081:
        /* <DEDUP_REMOVED lines=9> */
.L_x_10083:
[----:B------:R-:W-:Y:S01]  /*19040*/  IMAD.MOV.U32 R17, RZ, RZ, R14 ;  /* 0x000000ffff117224 */ /* 0x000fe200078e000e */
[----:B------:R-:W-:Y:S06]  /*19050*/  BRA `(.L_x_10084) ;  /* 0xffffffd000887947 */ /* 0x000fec000383ffff */
.L_x_9972:
[----:B------:R-:W-:Y:S01]  /*19060*/  BSSY B0, `(.L_x_10085) ;  /* 0x0000007000007945 */ /* 0x000fe20003800000 */
[----:B------:R-:W-:Y:S02]  /*19070*/  IMAD.MOV.U32 R13, RZ, RZ, R3 ;  /* 0x000000ffff0d7224 */ /* 0x000fe400078e0003 */
[----:B------:R-:W-:Y:S02]  /*19080*/  IMAD.MOV.U32 R11, RZ, RZ, 0x1f ;  /* 0x0000001fff0b7424 */ /* 0x000fe400078e00ff */
[----:B------:R-:W-:-:S07]  /*19090*/  IMAD.MOV.U32 R15, RZ, RZ, -0x1 ;  /* 0xffffffffff0f7424 */ /* 0x000fce00078e00ff */
[----:B0-2--5:R-:W-:Y:S05]  /*190a0*/  WARPSYNC.COLLECTIVE R15, `(.L_x_10086) ;  /* 0x000000000f087348 */ /* 0x025fea0003c00000 */
[----:B------:R1:W3:Y:S02]  /*190b0*/  SHFL.IDX P6, R14, R13, R12, R11 ;  /* 0x0000000c0d0e7389 */ /* 0x0002e400000c000b */
[----:B0123-5:R-:W-:Y:S01]  /*190c0*/  ENDCOLLECTIVE ;  /* 0x000000000000791b */ /* 0x02ffe20003800000 */
.L_x_10086:
[----:B------:R-:W-:Y:S05]  /*190d0*/  BSYNC B0 ;  /* 0x0000000000007941 */ /* 0x000fea0003800000 */
.L_x_10085:
[----:B------:R-:W-:Y:S01]  /*190e0*/  IMAD.MOV.U32 R2, RZ, RZ, R14 ;  /* 0x000000ffff027224 */ /* 0x000fe200078e000e */
[----:B------:R-:W-:Y:S06]  /*190f0*/  BRA `(.L_x_9971) ;  /* 0xffffffd0007c7947 */ /* 0x000fec000383ffff */
.L_x_9976:
[----:B0-----:R0:W2:Y:S02]  /*19100*/  SYNCS.PHASECHK.TRANS64.TRYWAIT P0, [R0+URZ+0x22820], R3 ;  /* 0x02282003000075a7 */ /* 0x0010a4000800017f */
[----:B--2---:R-:W-:Y:S05]  /*19110*/  @!P0 NANOSLEEP.SYNCS 0x989680 ;  /* 0x009896800000895d */ /* 0x004fea0003900000 */
[----:B------:R-:W2:Y:S02]  /*19120*/  @!P0 SYNCS.PHASECHK.TRANS64 P0, [R0+URZ+0x22820], R3 ;  /* 0x02282003000085a7 */ /* 0x000ea4000800007f */
[----:B--2---:R-:W-:Y:S05]  /*19130*/  @!P0 BRA `(.L_x_9976) ;  /* 0xfffffffc00f08947 */ /* 0x004fea000383ffff */
[----:B------:R-:W-:Y:S05]  /*19140*/  BRA `(.L_x_10087) ;  /* 0xffffffd400707947 */ /* 0x000fea000383ffff */
.L_x_9977:
        /* <DEDUP_REMOVED lines=11> */
.L_x_10089:
[----:B------:R-:W-:Y:S05]  /*19200*/  BSYNC B0 ;  /* 0x0000000000007941 */ /* 0x000fea0003800000 */
.L_x_10088:
[----:B------:R-:W-:Y:S05]  /*19210*/  BRA `(.L_x_10090) ;  /* 0xffffffd400587947 */ /* 0x000fea000383ffff */
.L_x_9978:
[----:B------:R-:W-:Y:S01]  /*19220*/  BSSY B0, `(.L_x_10091) ;  /* 0x0000006000007945 */ /* 0x000fe20003800000 */
[----:B------:R-:W-:-:S07]  /*19230*/  IMAD.MOV.U32 R15, RZ, RZ, -0x1 ;  /* 0xffffffffff0f7424 */ /* 0x000fce00078e00ff */
[----:B012--5:R-:W-:Y:S05]  /*19240*/  WARPSYNC.COLLECTIVE R15, `(.L_x_10092) ;  /* 0x000000000f0c7348 */ /* 0x027fea0003c00000 */
[----:B------:R-:W-:Y:S02]  /*19250*/  ELECT P6, UR62, PT ;  /* 0x00000000003e782f */ /* 0x000fe400038c0000 */
[----:B------:R-:W-:Y:S01]  /*19260*/  MOV R14, UR62 ;  /* 0x0000003e000e7c02 */ /* 0x000fe20008000f00 */
[----:B012--5:R-:W-:Y:S10]  /*19270*/  ENDCOLLECTIVE ;  /* 0x000000000000791b */ /* 0x027ff40003800000 */
.L_x_10092:
[----:B------:R-:W-:Y:S05]  /*19280*/  BSYNC B0 ;  /* 0x0000000000007941 */ /* 0x000fea0003800000 */
.L_x_10091:
[----:B------:R-:W-:Y:S05]  /*19290*/  BRA `(.L_x_10093) ;  /* 0xffffffd4004c7947 */ /* 0x000fea000383ffff */
.L_x_9980:
[----:B0-----:R0:W1:Y:S02]  /*192a0*/  SYNCS.PHASECHK.TRANS64.TRYWAIT P0, [R6+URZ], R5 ;  /* 0x00000005060075a7 */ /* 0x001064000800017f */
[----:B-1----:R-:W-:Y:S05]  /*192b0*/  @!P0 NANOSLEEP.SYNCS 0x989680 ;  /* 0x009896800000895d */ /* 0x002fea0003900000 */
[----:B------:R-:W1:Y:S02]  /*192c0*/  @!P0 SYNCS.PHASECHK.TRANS64 P0, [R6+URZ], R5 ;  /* 0x00000005060085a7 */ /* 0x000e64000800007f */
[----:B-1----:R-:W-:Y:S05]  /*192d0*/  @!P0 BRA `(.L_x_9980) ;  /* 0xfffffffc00f08947 */ /* 0x002fea000383ffff */
[----:B------:R-:W-:Y:S05]  /*192e0*/  BRA `(.L_x_10094) ;  /* 0xffffffd400887947 */ /* 0x000fea000383ffff */
.L_x_9981:
[----:B-1----:R1:W2:Y:S02]  /*192f0*/  SYNCS.PHASECHK.TRANS64.TRYWAIT P0, [R7+URZ], R2 ;  /* 0x00000002070075a7 */ /* 0x0022a4000800017f */
[----:B--2---:R-:W-:Y:S05]  /*19300*/  @!P0 NANOSLEEP.SYNCS 0x989680 ;  /* 0x009896800000895d */ /* 0x004fea0003900000 */
[----:B------:R-:W2:Y:S02]  /*19310*/  @!P0 SYNCS.PHASECHK.TRANS64 P0, [R7+URZ], R2 ;  /* 0x00000002070085a7 */ /* 0x000ea4000800007f */
[----:B--2---:R-:W-:Y:S05]  /*19320*/  @!P0 BRA `(.L_x_9981) ;  /* 0xfffffffc00f08947 */ /* 0x004fea000383ffff */
[----:B------:R-:W-:Y:S05]  /*19330*/  BRA `(.L_x_10095) ;  /* 0xffffffd4007c7947 */ /* 0x000fea000383ffff */
.L_x_9983:
[----:B--2---:R2:W3:Y:S02]  /*19340*/  SYNCS.PHASECHK.TRANS64.TRYWAIT P0, [R4+URZ], R5 ;  /* 0x00000005040075a7 */ /* 0x0044e4000800017f */
[----:B---3--:R-:W-:Y:S05]  /*19350*/  @!P0 NANOSLEEP.SYNCS 0x989680 ;  /* 0x009896800000895d */ /* 0x008fea0003900000 */
[----:B------:R-:W3:Y:S02]  /*19360*/  @!P0 SYNCS.PHASECHK.TRANS64 P0, [R4+URZ], R5 ;  /* 0x00000005040085a7 */ /* 0x000ee4000800007f */
[----:B---3--:R-:W-:Y:S05]  /*19370*/  @!P0 BRA `(.L_x_9983) ;  /* 0xfffffffc00f08947 */ /* 0x008fea000383ffff */
[----:B------:R-:W-:Y:S05]  /*19380*/  BRA `(.L_x_10096) ;  /* 0xffffffd400847947 */ /* 0x000fea000383ffff */
.L_x_10097:
        /* <DEDUP_REMOVED lines=15> */
.L_x_15137:


//--------------------- .text._ZN7cutlass13device_kernelIN5flash11enable_sm90INS1_16FlashAttnFwdSm90INS1_25CollectiveMainloopFwdSm90ILi2EN4cute5tupleIJNS5_1CILi1EEES8_S8_EEENS6_IJNS7_ILi128EEENS7_ILi96EEENS7_ILi64EEEEEELi256ENS_10bfloat16_tEfNS_4arch4Sm90ELb0ELb0ELb0ELb1ELb0ELb0ELb1ELb1ELb0ELb1ELb0ELb0EEENS1_21CollectiveEpilogueFwdINS6_IJSA_NS7_ILi256EEESB_EEES9_SE_SG_Li256ELb1ELb1ELb0ELb0EEENS1_36VarlenDynamicPersistentTileSchedulerILi128ELi96ELi256ELi128ELb0ELb1ELb1ELb0ELb1ELb1EEEEEEEEEvNT_6ParamsE --------------------------
	.section	.text._ZN7cutlass13device_kernelIN5flash11enable_sm90INS1_16FlashAttnFwdSm90INS1_25CollectiveMainloopFwdSm90ILi2EN4cute5tupleIJNS5_1CILi1EEES8_S8_EEENS6_IJNS7_ILi128EEENS7_ILi96EEENS7_ILi64EEEEEELi256ENS_10bfloat16_tEfNS_4arch4Sm90ELb0ELb0ELb0ELb1ELb0ELb0ELb1ELb1ELb0ELb1ELb0ELb0EEENS1_21CollectiveEpilogueFwdINS6_IJSA_NS7_ILi256EEESB_EEES9_SE_SG_Li256ELb1ELb1ELb0ELb0EEENS1_36VarlenDynamicPersistentTileSchedulerILi128ELi96ELi256ELi128ELb0ELb1ELb1ELb0ELb1ELb1EEEEEEEEEvNT_6ParamsE,"ax",@progbits
	.align	128
.text._ZN7cutlass13device_kernelIN5flash11enable_sm90INS1_16FlashAttnFwdSm90INS1_25CollectiveMainloopFwdSm90ILi2EN4cute5tupleIJNS5_1CILi1EEES8_S8_EEENS6_IJNS7_ILi128EEENS7_ILi96EEENS7_ILi64EEEEEELi256ENS_10bfloat16_tEfNS_4arch4Sm90ELb0ELb0ELb0ELb1ELb0ELb0ELb1ELb1ELb0ELb1ELb0ELb0EEENS1_21CollectiveEpilogueFwdINS6_IJSA_NS7_ILi256EEESB_EEES9_SE_SG_Li256ELb1ELb1ELb0ELb0EEENS1_36VarlenDynamicPersistentTileSchedulerILi128ELi96ELi256ELi128ELb0ELb1ELb1ELb0ELb1ELb1EEEEEEEEEvNT_6ParamsE:
        .type           _ZN7cutlass13device_kernelIN5flash11enable_sm90INS1_16FlashAttnFwdSm90INS1_25CollectiveMainloopFwdSm90ILi2EN4cute5tupleIJNS5_1CILi1EEES8_S8_EEENS6_IJNS7_ILi128EEENS7_ILi96EEENS7_ILi64EEEEEELi256ENS_10bfloat16_tEfNS_4arch4Sm90ELb0ELb0ELb0ELb1ELb0ELb0ELb1ELb1ELb0ELb1ELb0ELb0EEENS1_21CollectiveEpilogueFwdINS6_IJSA_NS7_ILi256EEESB_EEES9_SE_SG_Li256ELb1ELb1ELb0ELb0EEENS1_36VarlenDynamicPersistentTileSchedulerILi128ELi96ELi256ELi128ELb0ELb1ELb1ELb0ELb1ELb1EEEEEEEEEvNT_6ParamsE,@function
        .size           _ZN7cutlass13device_kernelIN5flash11enable_sm90INS1_16FlashAttnFwdSm90INS1_25CollectiveMainloopFwdSm90ILi2EN4cute5tupleIJNS5_1CILi1EEES8_S8_EEENS6_IJNS7_ILi128EEENS7_ILi96EEENS7_ILi64EEEEEELi256ENS_10bfloat16_tEfNS_4arch4Sm90ELb0ELb0ELb0ELb1ELb0ELb0ELb1ELb1ELb0ELb1ELb0ELb0EEENS1_21CollectiveEpilogueFwdINS6_IJSA_NS7_ILi256EEESB_EEES9_SE_SG_Li256ELb1ELb1ELb0ELb0EEENS1_36VarlenDynamicPersistentTileSchedulerILi128ELi96ELi256ELi128ELb0ELb1ELb1ELb0ELb1ELb1EEEEEEEEEvNT_6ParamsE,(.L_x_15138 - _ZN7cutlass13device_kernelIN5flash11enable_sm90INS1_16FlashAttnFwdSm90INS1_25CollectiveMainloopFwdSm90ILi2EN4cute5tupleIJNS5_1CILi1EEES8_S8_EEENS6_IJNS7_ILi128EEENS7_ILi96EEENS7_ILi64EEEEEELi256ENS_10bfloat16_tEfNS_4arch4Sm90ELb0ELb0ELb0ELb1ELb0ELb0ELb1ELb1ELb0ELb1ELb0ELb0EEENS1_21CollectiveEpilogueFwdINS6_IJSA_NS7_ILi256EEESB_EEES9_SE_SG_Li256ELb1ELb1ELb0ELb0EEENS1_36VarlenDynamicPersistentTileSchedulerILi128ELi96ELi256ELi128ELb0ELb1ELb1ELb0ELb1ELb1EEEEEEEEEvNT_6ParamsE)
        .other          _ZN7cutlass13device_kernelIN5flash11enable_sm90INS1_16FlashAttnFwdSm90INS1_25CollectiveMainloopFwdSm90ILi2EN4cute5tupleIJNS5_1CILi1EEES8_S8_EEENS6_IJNS7_ILi128EEENS7_ILi96EEENS7_ILi64EEEEEELi256ENS_10bfloat16_tEfNS_4arch4Sm90ELb0ELb0ELb0ELb1ELb0ELb0ELb1ELb1ELb0ELb1ELb0ELb0EEENS1_21CollectiveEpilogueFwdINS6_IJSA_NS7_ILi256EEESB_EEES9_SE_SG_Li256ELb1ELb1ELb0ELb0EEENS1_36VarlenDynamicPersistentTileSchedulerILi128ELi96ELi256ELi128ELb0ELb1ELb1ELb0ELb1ELb1EEEEEEEEEvNT_6ParamsE,@"STO_CUDA_ENTRY STV_DEFAULT"
_ZN7cutlass13device_kernelIN5flash11enable_sm90INS1_16FlashAttnFwdSm90INS1_25CollectiveMainloopFwdSm90ILi2EN4cute5tupleIJNS5_1CILi1EEES8_S8_EEENS6_IJNS7_ILi128EEENS7_ILi96EEENS7_ILi64EEEEEELi256ENS_10bfloat16_tEfNS_4arch4Sm90ELb0ELb0ELb0ELb1ELb0ELb0ELb1ELb1ELb0ELb1ELb0ELb0EEENS1_21CollectiveEpilogueFwdINS6_IJSA_NS7_ILi256EEESB_EEES9_SE_SG_Li256ELb1ELb1ELb0ELb0EEENS1_36VarlenDynamicPersistentTileSchedulerILi128ELi96ELi256ELi128ELb0ELb1ELb1ELb0ELb1ELb1EEEEEEEEEvNT_6ParamsE:
        /* <DEDUP_REMOVED lines=18> */
.L_x_10099:
[----:B------:R-:W-:Y:S05]  /*0120*/  BSYNC B0 ;  /* 0x0000000000007941 */ /* 0x000fea0003800000 */
.L_x_10098:
        /* <DEDUP_REMOVED lines=43> */
.L_x_10100:
        /* <DEDUP_REMOVED lines=22> */
.L_x_10101:
        /* <DEDUP_REMOVED lines=18> */
.L_x_10102:
        /* <DEDUP_REMOVED lines=22> */
.L_x_10103:
        /* <DEDUP_REMOVED lines=22> */
.L_x_10104:
[----:B0-----:R-:W-:Y:S01]  /*0920*/  UMOV UR4, 0x1 ;  /* 0x0000000100047882 */ /* 0x001fe20000000000 */
[----:B------:R-:W-:Y:S01]  /*0930*/  PLOP3.LUT P0, PT, PT, PT, UP0, 0x80, 0x0 ;  /* 0x000000000000781c */ /* 0x000fe20003f0f008 */
[----:B------:R-:W-:Y:S01]  /*0940*/  USEL UR4, UR4, 0x2, !UP0 ;  /* 0x0000000204047887 */ /* 0x000fe2000c000000 */
[----:B------:R-:W-:Y:S01]  /*0950*/  NOP ;  /* 0x0000000000007918 */ /* 0x000fe20000000000 */
[----:B------:R-:W-:-:S04]  /*0960*/  ULDC.64 UR38, c[0x0][0x208] ;  /* 0x0000820000267ab9 */ /* 0x000fc80000000a00 */
[----:B------:R-:W-:-:S05]  /*0970*/  IMAD.U32 R2, RZ, RZ, UR4 ;  /* 0x00000004ff027e24 */ /* 0x000fca000f8e00ff */
[----:B------:R0:W-:Y:S01]  /*0980*/  STL [R1+0x74], R2 ;  /* 0x0000740201007387 */ /* 0x0001e20000100800 */
[----:B-123--:R-:W-:Y:S06]  /*0990*/  BAR.SYNC.DEFER_BLOCKING 0x0 ;  /* 0x0000000000007b1d */ /* 0x00efec0000010000 */
[----:B------:R-:W-:Y:S05]  /*09a0*/  @!P0 BRA `(.L_x_10105) ;  /* 0x0000008c00c88947 */ /* 0x000fea0003800000 */
.L_x_10106:
[----:B------:R-:W-:-:S08]  /*09b0*/  NOP ;  /* 0x0000000000007918 */ /* 0x000fd00000000000 */
[----:B------:R-:W1:Y:S02]  /*09c0*/  USETMAXREG.TRY_ALLOC.CTAPOOL UP0, 0xf0 ;  /* 0x000000f0000079c8 */ /* 0x000e640008000600 */
[----:B-1----:R-:W-:-:S13]  /*09d0*/  PLOP3.LUT P0, PT, PT, PT, UP0, 0x80, 0x0 ;  /* 0x000000000000781c */ /* 0x002fda0003f0f008 */
[----:B------:R-:W-:Y:S05]  /*09e0*/  @!P0 BRA `(.L_x_10106) ;  /* 0xfffffffc00f08947 */ /* 0x000fea000383ffff */
[----:B------:R-:W1:Y:S01]  /*09f0*/  S2R R0, SR_TID.X ;  /* 0x0000000000007919 */ /* 0x000e620000002100 */
[----:B------:R-:W2:Y:S01]  /*0a00*/  S2UR UR5, SR_CgaCtaId ;  /* 0x00000000000579c3 */ /* 0x000ea20000008800 */
[----:B------:R-:W-:-:S07]  /*0a10*/  UMOV UR4, 0x400 ;  /* 0x0000040000047882 */ /* 0x000fce0000000000 */
[----:B------:R-:W-:Y:S06]  /*0a20*/  BAR.ARV 0x8, 0x180 ;  /* 0x0206000000007b1d */ /* 0x000fec0000002000 */
[----:B--2---:R-:W-:Y:S01]  /*0a30*/  ULEA UR4, UR5, UR4, 0x18 ;  /* 0x0000000405047291 */ /* 0x004fe2000f8ec03f */
[----:B-1----:R-:W-:-:S04]  /*0a40*/  SHF.R.U32.HI R0, RZ, 0x7, R0 ;  /* 0x00000007ff007819 */ /* 0x002fc80000011600 */
[----:B------:R-:W-:-:S13]  /*0a50*/  ISETP.NE.AND P0, PT, R0, 0x1, PT ;  /* 0x000000010000780c */ /* 0x000fda0003f05270 */
[----:B------:R-:W-:Y:S08]  /*0a60*/  @!P0 BAR.ARV 0x9, 0x100 ;  /* 0x0244000000008b1d */ /* 0x000ff00000002000 */
[----:B------:R-:W-:Y:S06]  /*0a70*/  BAR.SYNC.DEFER_BLOCKING 0x5, 0x180 ;  /* 0x0146000000007b1d */ /* 0x000fec0000010000 */
[----:B------:R-:W1:Y:S01]  /*0a80*/  LDS.128 R12, [UR4+0x324d0] ;  /* 0x0324d004ff0c7984 */ /* 0x000e620008000c00 */
[----:B------:R-:W-:Y:S01]  /*0a90*/  ULDC UR4, c[0x0][0xd3c] ;  /* 0x00034f0000047ab9 */ /* 0x000fe20000000800 */
[----:B------:R-:W-:Y:S06]  /*0aa0*/  BAR.ARV 0x4, 0x180 ;  /* 0x0106000000007b1d */ /* 0x000fec0000002000 */
[----:B-1----:R-:W-:-:S13]  /*0ab0*/  ISETP.GE.AND P0, PT, R15, UR4, PT ;  /* 0x000000040f007c0c */ /* 0x002fda000bf06270 */
[----:B------:R-:W-:Y:S05]  /*0ac0*/  @P0 EXIT ;  /* 0x000000000000094d */ /* 0x000fea0003800000 */
[----:B0-----:R-:W2:Y:S01]  /*0ad0*/  LDL R2, [R1+0x74] ;  /* 0x0000740001027983 */ /* 0x001ea20000100800 */
[----:B------:R-:W-:Y:S01]  /*0ae0*/  R2UR UR5, R13 ;  /* 0x000000000d0572ca */ /* 0x000fe200000e0000 */
[----:B------:R-:W-:Y:S01]  /*0af0*/  UMOV UR37, URZ ;  /* 0x0000003f00257c82 */ /* 0x000fe20008000000 */
[----:B------:R-:W-:Y:S01]  /*0b00*/  R2UR UR6, R14 ;  /* 0x000000000e0672ca */ /* 0x000fe200000e0000 */
[----:B------:R-:W0:Y:S01]  /*0b10*/  S2R R0, SR_TID.X ;  /* 0x0000000000007919 */ /* 0x000e220000002100 */
[----:B------:R-:W-:Y:S01]  /*0b20*/  UMOV UR36, URZ ;  /* 0x0000003f00247c82 */ /* 0x000fe20008000000 */
[----:B0-----:R-:W-:-:S05]  /*0b30*/  VIADD R231, R0, 0xffffff80 ;  /* 0xffffff8000e77836 */ /* 0x001fca0000000000 */
[----:B------:R-:W-:-:S04]  /*0b40*/  SHF.R.S32.HI R0, RZ, 0x1f, R231 ;  /* 0x0000001fff007819 */ /* 0x000fc800000114e7 */
[CC--:B------:R-:W-:Y:S02]  /*0b50*/  LEA.HI R3, R0.reuse, R231.reuse, RZ, 0x4 ;  /* 0x000000e700037211 */ /* 0x0c0fe400078f20ff */
[CC--:B------:R-:W-:Y:S02]  /*0b60*/  LEA.HI R4, R0.reuse, R231.reuse, RZ, 0x5 ;  /* 0x000000e700047211 */ /* 0x0c0fe400078f28ff */
[----:B------:R-:W-:Y:S02]  /*0b70*/  SHF.R.S32.HI R6, RZ, 0x4, R3 ;  /* 0x00000004ff067819 */ /* 0x000fe40000011403 */
[----:B------:R-:W-:Y:S01]  /*0b80*/  LEA.HI R11, R0, R231, RZ, 0x2 ;  /* 0x000000e7000b7211 */ /* 0x000fe200078f10ff */
[----:B------:R-:W-:Y:S01]  /*0b90*/  IMAD.SHL.U32 R5, R4, 0x20, RZ ;  /* 0x0000002004057824 */ /* 0x000fe200078e00ff */
[C---:B------:R-:W-:Y:S02]  /*0ba0*/  LOP3.LUT R4, R3.reuse, 0x3fffff0, RZ, 0xc0, !PT ;  /* 0x03fffff003047812 */ /* 0x040fe400078ec0ff */
[----:B------:R-:W-:-:S02]  /*0bb0*/  LEA.HI R3, R3, R6, RZ, 0x1 ;  /* 0x0000000603037211 */ /* 0x000fc400078f08ff */
[----:B------:R-:W-:Y:S01]  /*0bc0*/  LOP3.LUT R5, R5, 0xfffffc00, RZ, 0xc0, !PT ;  /* 0xfffffc0005057812 */ /* 0x000fe200078ec0ff */
[----:B------:R-:W-:Y:S01]  /*0bd0*/  IMAD.IADD R4, R231, 0x1, -R4 ;  /* 0x00000001e7047824 */ /* 0x000fe200078e0a04 */
[----:B------:R-:W-:-:S03]  /*0be0*/  LOP3.LUT R3, R3, 0x1ffffffe, RZ, 0xc0, !PT ;  /* 0x1ffffffe03037812 */ /* 0x000fc600078ec0ff */
[----:B------:R-:W-:Y:S02]  /*0bf0*/  IMAD R4, R4, 0x40, R5 ;  /* 0x0000004004047824 */ /* 0x000fe400078e0205 */
[----:B------:R-:W-:Y:S01]  /*0c00*/  IMAD.IADD R3, R6, 0x1, -R3 ;  /* 0x0000000106037824 */ /* 0x000fe200078e0a03 */
[----:B------:R-:W-:-:S03]  /*0c10*/  LOP3.LUT R6, R11, 0xfffffffc, RZ, 0xc0, !PT ;  /* 0xfffffffc0b067812 */ /* 0x000fc600078ec0ff */
[----:B------:R-:W-:Y:S02]  /*0c20*/  IMAD R225, R3, 0x8, R4 ;  /* 0x0000000803e17824 */ /* 0x000fe400078e0204 */
[----:B------:R-:W-:Y:S01]  /*0c30*/  IMAD.IADD R5, R231, 0x1, -R6 ;  /* 0x00000001e7057824 */ /* 0x000fe200078e0a06 */
[----:B--2---:R-:W-:Y:S02]  /*0c40*/  R2UR UR4, R2 ;  /* 0x00000000020472ca */ /* 0x004fe400000e0000 */
[CC--:B------:R-:W-:Y:S02]  /*0c50*/  LEA.HI R2, R0.reuse, R231.reuse, RZ, 0x7 ;  /* 0x000000e700027211 */ /* 0x0c0fe400078f38ff */
[----:B------:R-:W-:Y:S02]  /*0c60*/  LEA.HI R0, R0, R231, RZ, 0x3 ;  /* 0x000000e700007211 */ /* 0x000fe400078f18ff */
[----:B------:R-:W-:Y:S02]  /*0c70*/  LOP3.LUT R220, R2, 0xffffff80, RZ, 0xc0, !PT ;  /* 0xffffff8002dc7812 */ /* 0x000fe400078ec0ff */
[----:B------:R-:W-:-:S02]  /*0c80*/  SHF.R.S32.HI R221, RZ, 0x7, R2 ;  /* 0x00000007ffdd7819 */ /* 0x000fc40000011402 */
[----:B------:R-:W-:Y:S01]  /*0c90*/  SHF.R.S32.HI R204, RZ, 0x3, R0 ;  /* 0x00000003ffcc7819 */ /* 0x000fe20000011400 */
[----:B------:R-:W-:Y:S01]  /*0ca0*/  IMAD.IADD R220, R231, 0x1, -R220 ;  /* 0x00000001e7dc7824 */ /* 0x000fe200078e0adc */
[----:B------:R-:W-:Y:S01]  /*0cb0*/  LEA.HI R2, R2, R221, RZ, 0x1 ;  /* 0x000000dd02027211 */ /* 0x000fe200078f08ff */
[----:B------:R-:W-:-:S03]  /*0cc0*/  ULOP3.LUT UR4, UR4, 0x1, URZ, 0xfc, !UPT ;  /* 0x0000000104047892 */ /* 0x000fc6000f8efc3f */
[----:B------:R-:W-:Y:S02]  /*0cd0*/  SHF.R.S32.HI R7, RZ, 0x1f, R220 ;  /* 0x0000001fff077819 */ /* 0x000fe400000114dc */
[----:B------:R-:W-:Y:S01]  /*0ce0*/  LOP3.LUT R6, R2, 0x3fffffe, RZ, 0xc0, !PT ;  /* 0x03fffffe02067812 */ /* 0x000fe200078ec0ff */
[----:B------:R-:W-:Y:S01]  /*0cf0*/  IMAD.U32 R226, RZ, RZ, UR4 ;  /* 0x00000004ffe27e24 */ /* 0x000fe2000f8e00ff */
[CC--:B------:R-:W-:Y:S01]  /*0d00*/  LEA.HI R8, R7.reuse, R220.reuse, RZ, 0x2 ;  /* 0x000000dc07087211 */ /* 0x0c0fe200078f10ff */
[----:B------:R-:W-:Y:S01]  /*0d10*/  UMOV UR4, URZ ;  /* 0x0000003f00047c82 */ /* 0x000fe20008000000 */
[----:B------:R-:W-:Y:S01]  /*0d20*/  LEA.HI R7, R7, R220, RZ, 0x5 ;  /* 0x000000dc07077211 */ /* 0x000fe200078f28ff */
[----:B------:R-:W-:Y:S01]  /*0d30*/  IMAD.IADD R6, R221, 0x1, -R6 ;  /* 0x00000001dd067824 */ /* 0x000fe200078e0a06 */
[--C-:B------:R-:W-:Y:S01]  /*0d40*/  SHF.R.S32.HI R9, RZ, 0x2, R8.reuse ;  /* 0x00000002ff097819 */ /* 0x100fe20000011408 */
[----:B------:R-:W-:Y:S01]  /*0d50*/  IMAD.U32 R219, RZ, RZ, UR4 ;  /* 0x00000004ffdb7e24 */ /* 0x000fe2000f8e00ff */
[----:B------:R-:W-:-:S02]  /*0d60*/  SHF.R.S32.HI R10, RZ, 0x1f, R8 ;  /* 0x0000001fff0a7819 */ /* 0x000fc40000011408 */
[----:B------:R-:W-:Y:S02]  /*0d70*/  LOP3.LUT R2, R0, 0xfffffff8, RZ, 0xc0, !PT ;  /* 0xfffffff800027812 */ /* 0x000fe400078ec0ff */
[----:B------:R-:W-:Y:S02]  /*0d80*/  LEA.HI R10, R10, R9, RZ, 0x3 ;  /* 0x000000090a0a7211 */ /* 0x000fe400078f18ff */
[----:B------:R-:W-:Y:S01]  /*0d90*/  SHF.R.S32.HI R7, RZ, 0x5, R7 ;  /* 0x00000005ff077819 */ /* 0x000fe20000011407 */
[----:B------:R-:W-:Y:S01]  /*0da0*/  IMAD.IADD R201, R231, 0x1, -R2 ;  /* 0x00000001e7c97824 */ /* 0x000fe200078e0a02 */
[----:B------:R-:W-:Y:S02]  /*0db0*/  LOP3.LUT R10, R10, 0xfffffff8, RZ, 0xc0, !PT ;  /* 0xfffffff80a0a7812 */ /* 0x000fe400078ec0ff */
[----:B------:R-:W-:Y:S01]  /*0dc0*/  LOP3.LUT R223, R8, 0x7ffffffc, RZ, 0xc0, !PT ;  /* 0x7ffffffc08df7812 */ /* 0x000fe200078ec0ff */
[----:B------:R-:W-:Y:S02]  /*0dd0*/  IMAD.SHL.U32 R2, R201, 0x8, RZ ;  /* 0x00000008c9027824 */ /* 0x000fe400078e00ff */
[----:B------:R-:W-:Y:S01]  /*0de0*/  IMAD.IADD R10, R9, 0x1, -R10 ;  /* 0x00000001090a7824 */ /* 0x000fe200078e0a0a */
[----:B------:R-:W-:Y:S01]  /*0df0*/  LEA.HI R9, R5, R5, RZ, 0x1 ;  /* 0x0000000505097211 */ /* 0x000fe200078f08ff */
[C---:B------:R-:W-:Y:S01]  /*0e00*/  VIADD R23, R2.reuse, 0x40 ;  /* 0x0000004002177836 */ /* 0x040fe20000000000 */
[----:B------:R-:W-:Y:S01]  /*0e10*/  SHF.R.S32.HI R230, RZ, 0x1f, R2 ;  /* 0x0000001fffe67819 */ /* 0x000fe20000011402 */
[----:B------:R-:W-:Y:S01]  /*0e20*/  IMAD R7, R7, 0x10, R10 ;  /* 0x0000001007077824 */ /* 0x000fe200078e020a */
[----:B------:R-:W-:Y:S01]  /*0e30*/  LOP3.LUT R10, R9, 0x1ffffffe, RZ, 0xc0, !PT ;  /* 0x1ffffffe090a7812 */ /* 0x000fe200078ec0ff */
[C---:B------:R-:W-:Y:S01]  /*0e40*/  VIADD R22, R2.reuse, 0x80 ;  /* 0x0000008002167836 */ /* 0x040fe20000000000 */
[----:B------:R-:W-:Y:S01]  /*0e50*/  SHF.R.S32.HI R229, RZ, 0x1f, R23 ;  /* 0x0000001fffe57819 */ /* 0x000fe20000011417 */
[----:B------:R-:W-:-:S02]  /*0e60*/  VIADD R200, R2, 0xc0 ;  /* 0x000000c002c87836 */ /* 0x000fc40000000000 */
[----:B------:R-:W-:Y:S01]  /*0e70*/  IMAD.IADD R5, R5, 0x1, -R10 ;  /* 0x0000000105057824 */ /* 0x000fe200078e0a0a */
[----:B------:R-:W-:Y:S01]  /*0e80*/  SHF.R.S32.HI R228, RZ, 0x1f, R22 ;  /* 0x0000001fffe47819 */ /* 0x000fe20000011416 */
[----:B------:R-:W-:Y:S01]  /*0e90*/  IMAD R222, R6, 0x40, R7 ;  /* 0x0000004006de7824 */ /* 0x000fe200078e0207 */
[----:B------:R-:W-:Y:S01]  /*0ea0*/  SHF.R.S32.HI R227, RZ, 0x1f, R200 ;  /* 0x0000001fffe37819 */ /* 0x000fe200000114c8 */
[----:B------:R-:W-:Y:S02]  /*0eb0*/  IMAD.MOV.U32 R7, RZ, RZ, R15 ;  /* 0x000000ffff077224 */ /* 0x000fe400078e000f */
[----:B------:R-:W-:Y:S02]  /*0ec0*/  IMAD.IADD R223, R220, 0x1, -R223 ;  /* 0x00000001dcdf7824 */ /* 0x000fe400078e0adf */
[----:B------:R-:W-:-:S07]  /*0ed0*/  IMAD R224, R5, 0x8, R222 ;  /* 0x0000000805e07824 */ /* 0x000fce00078e02de */
.L_x_10149:
[----:B0-23--:R-:W0:Y:S01]  /*0ee0*/  LDC.64 R4, c[0x0][0xd88] ;  /* 0x00036200ff047b82 */ /* 0x00de220000000a00 */
        /* <DEDUP_REMOVED lines=14> */
[----:B------:R-:W-:Y:S02]  /*0fd0*/  IMAD.U32 R218, RZ, RZ, UR12 ;  /* 0x0000000cffda7e24 */ /* 0x000fe4000f8e00ff */
[----:B------:R-:W-:Y:S02]  /*0fe0*/  IMAD.U32 R6, RZ, RZ, UR8 ;  /* 0x00000008ff067e24 */ /* 0x000fe4000f8e00ff */
[----:B------:R-:W-:Y:S01]  /*0ff0*/  IMAD.U32 R7, RZ, RZ, UR9 ;  /* 0x00000009ff077e24 */ /* 0x000fe2000f8e00ff */
[----:B------:R-:W-:Y:S02]  /*1000*/  ULDC.64 UR8, c[0x0][0xb18] ;  /* 0x0002c60000087ab9 */ /* 0x000fe40000000a00 */
[----:B------:R-:W-:Y:S02]  /*1010*/  UISETP.NE.U32.AND UP1, UPT, UR8, URZ, UPT ;  /* 0x0000003f0800728c */ /* 0x000fe4000bf25070 */
[----:B------:R-:W-:Y:S01]  /*1020*/  UISETP.NE.U32.AND UP0, UPT, UR10, URZ, UPT ;  /* 0x0000003f0a00728c */ /* 0x000fe2000bf05070 */
[----:B------:R0:W5:Y:S01]  /*1030*/  @P0 LDG.E R3, desc[UR38][R6.64] ;  /* 0x0000002606030981 */ /* 0x000162000c1e1900 */
[----:B------:R-:W-:-:S02]  /*1040*/  UISETP.NE.AND.EX UP1, UPT, UR9, URZ, UPT, UP1 ;  /* 0x0000003f0900728c */ /* 0x000fc4000bf25310 */
        /* <DEDUP_REMOVED lines=10> */
[----:B------:R-:W-:Y:S02]  /*10f0*/  IMAD.U32 R202, RZ, RZ, UR5 ;  /* 0x00000005ffca7e24 */ /* 0x000fe4000f8e00ff */
[----:B------:R-:W-:Y:S01]  /*1100*/  IMAD.U32 R203, RZ, RZ, UR6 ;  /* 0x00000006ffcb7e24 */ /* 0x000fe2000f8e00ff */
[----:B-1--4-:R-:W-:Y:S06]  /*1110*/  @P0 BRA `(.L_x_10107) ;  /* 0x00000000002c0947 */ /* 0x012fec0003800000 */
        /* <DEDUP_REMOVED lines=11> */
.L_x_10107:
[----:B-----5:R-:W-:Y:S01]  /*11d0*/  IMAD.IADD R156, R156, 0x1, -R3 ;  /* 0x000000019c9c7824 */ /* 0x020fe200078e0a03 */
[----:B------:R-:W-:Y:S02]  /*11e0*/  PLOP3.LUT P0, PT, PT, PT, PT, 0x80, 0x0 ;  /* 0x000000000000781c */ /* 0x000fe40003f0f070 */
[----:B------:R-:W-:Y:S01]  /*11f0*/  CS2R R8, SRZ ;  /* 0x0000000000087805 */ /* 0x000fe2000001ff00 */
[----:B------:R-:W-:Y:S01]  /*1200*/  IMAD.MOV.U32 R150, RZ, RZ, RZ ;  /* 0x000000ffff967224 */ /* 0x000fe200078e00ff */
[----:B------:R-:W-:Y:S02]  /*1210*/  CS2R R148, SRZ ;  /* 0x0000000000947805 */ /* 0x000fe4000001ff00 */
[C---:B------:R-:W-:Y:S01]  /*1220*/  ISETP.GE.AND P1, PT, R156.reuse, 0x1, PT ;  /* 0x000000019c00780c */ /* 0x040fe20003f26270 */
[----:B------:R-:W-:Y:S01]  /*1230*/  VIADD R0, R156, 0x5f ;  /* 0x0000005f9c007836 */ /* 0x000fe20000000000 */
[----:B------:R-:W-:Y:S02]  /*1240*/  CS2R R146, SRZ ;  /* 0x0000000000927805 */ /* 0x000fe4000001ff00 */
[----:B------:R-:W-:-:S02]  /*1250*/  CS2R R144, SRZ ;  /* 0x0000000000907805 */ /* 0x000fc4000001ff00 */
[----:B------:R-:W-:Y:S01]  /*1260*/  CS2R R142, SRZ ;  /* 0x00000000008e7805 */ /* 0x000fe2000001ff00 */
[----:B------:R-:W-:Y:S01]  /*1270*/  IMAD.HI R0, R0, 0x2aaaaaab, RZ ;  /* 0x2aaaaaab00007827 */ /* 0x000fe200078e02ff */
[----:B------:R-:W-:Y:S02]  /*1280*/  CS2R R140, SRZ ;  /* 0x00000000008c7805 */ /* 0x000fe4000001ff00 */
[----:B------:R-:W-:Y:S02]  /*1290*/  CS2R R138, SRZ ;  /* 0x00000000008a7805 */ /* 0x000fe4000001ff00 */
[----:B------:R-:W-:Y:S02]  /*12a0*/  CS2R R136, SRZ ;  /* 0x0000000000887805 */ /* 0x000fe4000001ff00 */
[----:B------:R-:W-:Y:S02]  /*12b0*/  CS2R R134, SRZ ;  /* 0x0000000000867805 */ /* 0x000fe4000001ff00 */
[----:B------:R-:W-:-:S02]  /*12c0*/  SHF.R.U32.HI R3, RZ, 0x1f, R0 ;  /* 0x0000001fff037819 */ /* 0x000fc40000011600 */
[----:B------:R-:W-:Y:S02]  /*12d0*/  CS2R R132, SRZ ;  /* 0x0000000000847805 */ /* 0x000fe4000001ff00 */
[----:B------:R-:W-:Y:S02]  /*12e0*/  CS2R R130, SRZ ;  /* 0x0000000000827805 */ /* 0x000fe4000001ff00 */
[----:B------:R-:W-:Y:S02]  /*12f0*/  CS2R R128, SRZ ;  /* 0x0000000000807805 */ /* 0x000fe4000001ff00 */
[----:B------:R-:W-:Y:S01]  /*1300*/  LEA.HI.SX32 R206, R0, R3, 0x1c ;  /* 0x0000000300ce7211 */ /* 0x000fe200078fe2ff */
        /* <DEDUP_REMOVED lines=55> */
[----:B------:R-:W-:Y:S06]  /*1680*/  @!P1 BRA `(.L_x_10108) ;  /* 0x0000005000d89947 */ /* 0x000fec0003800000 */
[----:B0-----:R-:W0:Y:S01]  /*1690*/  S2R R4, SR_CgaCtaId ;  /* 0x0000000000047919 */ /* 0x001e220000008800 */
[----:B------:R-:W-:Y:S01]  /*16a0*/  MOV R3, 0x400 ;  /* 0x0000040000037802 */ /* 0x000fe20000000f00 */
[----:B------:R-:W1:Y:S03]  /*16b0*/  SHFL.IDX PT, R0, R221, RZ, 0x1f ;  /* 0x00001fffdd007589 */ /* 0x000e6600000e0000 */
[----:B0-----:R-:W-:Y:S02]  /*16c0*/  LEA R4, R4, R3, 0x18 ;  /* 0x0000000304047211 */ /* 0x001fe400078ec0ff */
[----:B-1----:R-:W-:-:S03]  /*16d0*/  LEA.HI R3, R0, R0, RZ, 0x1 ;  /* 0x0000000000037211 */ /* 0x002fc600078f08ff */
[----:B------:R-:W-:Y:S01]  /*16e0*/  VIADD R4, R4, 0x18400 ;  /* 0x0001840004047836 */ /* 0x000fe20000000000 */
[----:B------:R-:W-:-:S04]  /*16f0*/  LOP3.LUT R3, R3, 0xffffe, RZ, 0xc0, !PT ;  /* 0x000ffffe03037812 */ /* 0x000fc800078ec0ff */
[----:B------:R-:W-:Y:S01]  /*1700*/  LOP3.LUT P0, RZ, R4, 0x1bf, RZ, 0xc0, !PT ;  /* 0x000001bf04ff7812 */ /* 0x000fe2000780c0ff */
[----:B------:R-:W-:-:S12]  /*1710*/  IMAD.IADD R16, R0, 0x1, -R3 ;  /* 0x0000000100107824 */ /* 0x000fd800078e0a03 */
        /* <DEDUP_REMOVED lines=17> */
.L_x_10109:
[----:B------:R-:W0:Y:S01]  /*1830*/  S2R R3, SR_CgaCtaId ;  /* 0x0000000000037919 */ /* 0x000e220000008800 */
[----:B------:R-:W-:Y:S02]  /*1840*/  R2UR UR5, R219 ;  /* 0x00000000db0572ca */ /* 0x000fe400000e0000 */
[----:B------:R-:W-:Y:S01]  /*1850*/  MOV R0, 0x400 ;  /* 0x0000040000007802 */ /* 0x000fe20000000f00 */
[----:B------:R-:W1:Y:S10]  /*1860*/  S2R R17, SR_TID.X ;  /* 0x0000000000117919 */ /* 0x000e740000002100 */
[----:B------:R-:W-:-:S04]  /*1870*/  ULEA.HI UR4, UR5, UR5, URZ, 0x1 ;  /* 0x0000000505047291 */ /* 0x000fc8000f8f083f */
        /* <DEDUP_REMOVED lines=9> */
.L_x_10280:
[----:B------:R-:W-:Y:S05]  /*1910*/  WARPSYNC.ALL ;  /* 0x0000000000007948 */ /* 0x000fea0003800000 */
[----:B------:R-:W-:Y:S01]  /*1920*/  R2UR UR4, R226 ;  /* 0x00000000e20472ca */ /* 0x000fe200000e0000 */
[----:B------:R1:W-:-:S12]  /*1930*/  BAR.SYNC.DEFER_BLOCKING R215, 0x100 ;  /* 0x000400d70000751d */ /* 0x0003d80000010000 */
[----:B------:R-:W-:-:S05]  /*1940*/  IMAD.U32 R3, RZ, RZ, UR4 ;  /* 0x00000004ff037e24 */ /* 0x000fca000f8e00ff */
[----:B------:R-:W-:-:S13]  /*1950*/  ISETP.NE.AND P0, PT, R3, 0x3, PT ;  /* 0x000000030300780c */ /* 0x000fda0003f05270 */
[----:B-1----:R-:W-:Y:S05]  /*1960*/  @!P0 BRA `(.L_x_10111) ;  /* 0x0000000000048947 */ /* 0x002fea0003800000 */
[----:B------:R-:W-:Y:S01]  /*1970*/  BPT.TRAP 0x1 ;  /* 0x000000040000795c */ /* 0x000fe20000300000 */
.L_x_10111:
[----:B------:R-:W-:Y:S02]  /*1980*/  IMAD.U32 R4, RZ, RZ, UR36 ;  /* 0x00000024ff047e24 */ /* 0x000fe4000f8e00ff */
[----:B------:R-:W-:Y:S02]  /*1990*/  IMAD.U32 R6, RZ, RZ, UR37 ;  /* 0x00000025ff067e24 */ /* 0x000fe4000f8e00ff */
[----:B------:R-:W-:-:S03]  /*19a0*/  IMAD R3, R4, 0x8, R5 ;  /* 0x0000000804037824 */ /* 0x000fc600078e0205 */
[----:B------:R-:W-:-:S04]  /*19b0*/  SHF.L.U32 R4, R6, 0x1f, RZ ;  /* 0x0000001f06047819 */ /* 0x000fc800000006ff */
[----:B------:R1:W2:Y:S01]  /*19c0*/  SYNCS.PHASECHK.TRANS64.TRYWAIT P1, [R3+URZ+0x32430], R4 ;  /* 0x03243004030075a7 */ /* 0x0002a2000802017f */
[----:B------:R-:W-:Y:S05]  /*19d0*/  @!P0 BRA `(.L_x_10112) ;  /* 0x0000000000048947 */ /* 0x000fea0003800000 */
[----:B------:R-:W-:Y:S01]  /*19e0*/  BPT.TRAP 0x1 ;  /* 0x000000040000795c */ /* 0x000fe20000300000 */
.L_x_10112:
[----:B------:R-:W-:Y:S01]  /*19f0*/  IMAD R16, R16, 0x2000, R5 ;  /* 0x0000200010107824 */ /* 0x000fe200078e0205 */
[----:B--2---:R-:W-:Y:S06]  /*1a00*/  @P1 BRA `(.L_x_10113) ;  /* 0x0000000000081947 */ /* 0x004fec0003800000 */
[----:B------:R-:W2:Y:S02]  /*1a10*/  SYNCS.PHASECHK.TRANS64.TRYWAIT P1, [R3+URZ+0x32430], R4 ;  /* 0x03243004030075a7 */ /* 0x000ea4000802017f */
[----:B--2---:R-:W-:Y:S05]  /*1a20*/  @!P1 BRA `(.L_x_10114) ;  /* 0x000000e800d49947 */ /* 0x004fea0003800000 */
.L_x_10113:
[----:B------:R-:W-:Y:S01]  /*1a30*/  R2UR UR4, R5 ;  /* 0x00000000050472ca */ /* 0x000fe200000e0000 */
[----:B------:R-:W-:Y:S01]  /*1a40*/  WARPGROUP.ARRIVE ;  /* 0x00000000000079c5 */ /* 0x000fe20000000000 */
[----:B------:R-:W-:Y:S01]  /*1a50*/  R2UR UR5, R16 ;  /* 0x00000000100572ca */ /* 0x000fe200000e0000 */
[----:B------:R-:W-:Y:S01]  /*1a60*/  UMOV UR13, 0x40000040 ;  /* 0x40000040000d7882 */ /* 0x000fe20000000000 */
[----:B------:R-:W-:Y:S01]  /*1a70*/  UMOV UR15, 0x40000040 ;  /* 0x40000040000f7882 */ /* 0x000fe20000000000 */
[----:B------:R-:W-:-:S08]  /*1a80*/  IMAD.U32 R21, RZ, RZ, UR13 ;  /* 0x0000000dff157e24 */ /* 0x000fd0000f8e00ff */
[----:B------:R-:W-:Y:S02]  /*1a90*/  UIADD3 UR4, UR4, 0x1c400, URZ ;  /* 0x0001c40004047890 */ /* 0x000fe4000fffe03f */
[----:B------:R-:W-:Y:S02]  /*1aa0*/  UIADD3 UR6, UR5, 0x18400, URZ ;  /* 0x0001840005067890 */ /* 0x000fe4000fffe03f */
[----:B------:R-:W-:Y:S02]  /*1ab0*/  USHF.R.U32.HI UR4, URZ, 0x4, UR4 ;  /* 0x000000043f047899 */ /* 0x000fe40008011604 */
[----:B------:R-:W-:Y:S02]  /*1ac0*/  USHF.R.U32.HI UR6, URZ, 0x4, UR6 ;  /* 0x000000043f067899 */ /* 0x000fe40008011606 */
[----:B------:R-:W-:Y:S02]  /*1ad0*/  ULOP3.LUT UR4, UR4, 0x3fff, URZ, 0xc0, !UPT ;  /* 0x00003fff04047892 */ /* 0x000fe4000f8ec03f */
[----:B------:R-:W-:-:S02]  /*1ae0*/  ULOP3.LUT UR6, UR6, 0x3fff, URZ, 0xc0, !UPT ;  /* 0x00003fff06067892 */ /* 0x000fc4000f8ec03f */
[----:B------:R-:W-:Y:S02]  /*1af0*/  ULOP3.LUT UR60, UR4, 0x10000, URZ, 0xfc, !UPT ;  /* 0x00010000043c7892 */ /* 0x000fe4000f8efc3f */
[----:B------:R-:W-:Y:S02]  /*1b00*/  ULOP3.LUT UR8, UR6, 0x10000, URZ, 0xfc, !UPT ;  /* 0x0001000006087892 */ /* 0x000fe4000f8efc3f */
[----:B------:R-:W-:Y:S02]  /*1b10*/  UIMAD UR4, UR36, 0x300, UR60 ;  /* 0x00000300240478a4 */ /* 0x000fe4000f8e023c */
[----:B------:R-:W-:Y:S02]  /*1b20*/  UIADD3 UR6, UR8, 0x2, URZ ;  /* 0x0000000208067890 */ /* 0x000fe4000fffe03f */
[----:B------:R-:W-:Y:S01]  /*1b30*/  UIADD3 UR7, UR4, 0x2, URZ ;  /* 0x0000000204077890 */ /* 0x000fe2000fffe03f */
[----:B------:R-:W-:Y:S02]  /*1b40*/  UMOV UR12, UR8 ;  /* 0x00000008000c7c82 */ /* 0x000fe40008000000 */
[----:B------:R-:W-:Y:S01]  /*1b50*/  UMOV UR14, UR4 ;  /* 0x00000004000e7c82 */ /* 0x000fe20008000000 */
[----:B------:R-:W-:Y:S01]  /*1b60*/  IMAD.U32 R20, RZ, RZ, UR12 ;  /* 0x0000000cff147e24 */ /* 0x000fe2000f8e00ff */
[----:B------:R-:W-:Y:S01]  /*1b70*/  HGMMA.64x96x16.F32.BF16 R24, gdesc[UR12], RZ, !UPT, gsb0 ;  /* 0x016000000c1879f0 */ /* 0x000fe2000c0018ff */
[----:B------:R-:W-:Y:S01]  /*1b80*/  UMOV UR12, UR6 ;  /* 0x00000006000c7c82 */ /* 0x000fe20008000000 */
[----:B------:R-:W-:Y:S01]  /*1b90*/  UMOV UR13, 0x40000040 ;  /* 0x40000040000d7882 */ /* 0x000fe20000000000 */
[----:B------:R-:W-:Y:S01]  /*1ba0*/  UMOV UR14, UR7 ;  /* 0x00000007000e7c82 */ /* 0x000fe20008000000 */
[----:B------:R-:W-:Y:S01]  /*1bb0*/  UMOV UR15, 0x40000040 ;  /* 0x40000040000f7882 */ /* 0x000fe20000000000 */
[----:B------:R-:W-:Y:S01]  /*1bc0*/  UIADD3 UR6, UR8, 0x4, URZ ;  /* 0x0000000408067890 */ /* 0x000fe2000fffe03f */
[----:B------:R-:W-:Y:S01]  /*1bd0*/  IMAD.U32 R18, RZ, RZ, UR12 ;  /* 0x0000000cff127e24 */ /* 0x000fe2000f8e00ff */
[----:B------:R-:W-:Y:S01]  /*1be0*/  UIADD3 UR7, UR4, 0x4, URZ ;  /* 0x0000000404077890 */ /* 0x000fe2000fffe03f */
[----:B------:R-:W-:Y:S01]  /*1bf0*/  IMAD.U32 R19, RZ, RZ, UR13 ;  /* 0x0000000dff137e24 */ /* 0x000fe2000f8e00ff */
[----:B------:R-:W-:Y:S01]  /*1c00*/  UIADD3 UR4, UR4, 0x6, URZ ;  /* 0x0000000604047890 */ /* 0x000fe2000fffe03f */
[----:B------:R-:W-:-:S02]  /*1c10*/  WARPGROUP.DEPBAR.LE gsb0, 0x0 ;  /* 0x00008000000079c5 */ /* 0x000fc40000010000 */
[----:B------:R-:W-:-:S06]  /*1c20*/  WARPGROUP.ARRIVE ;  /* 0x00000000000079c5 */ /* 0x000fcc0000000000 */
[----:B------:R-:W-:Y:S01]  /*1c30*/  HGMMA.64x96x16.F32.BF16 R24, gdesc[UR12], R24, gsb0 ;  /* 0x016000000c1879f0 */ /* 0x000fe20008001818 */
[----:B------:R-:W-:Y:S01]  /*1c40*/  UMOV UR12, UR6 ;  /* 0x00000006000c7c82 */ /* 0x000fe20008000000 */
[----:B------:R-:W-:Y:S01]  /*1c50*/  UMOV UR13, 0x40000040 ;  /* 0x40000040000d7882 */ /* 0x000fe20000000000 */
[----:B------:R-:W-:Y:S01]  /*1c60*/  UMOV UR14, UR7 ;  /* 0x00000007000e7c82 */ /* 0x000fe20008000000 */
[----:B------:R-:W-:Y:S01]  /*1c70*/  UMOV UR15, 0x40000040 ;  /* 0x40000040000f7882 */ /* 0x000fe20000000000 */
[----:B------:R-:W-:Y:S01]  /*1c80*/  UIADD3 UR6, UR8, 0x6, URZ ;  /* 0x0000000608067890 */ /* 0x000fe2000fffe03f */
[----:B------:R-:W-:Y:S02]  /*1c90*/  IMAD.U32 R16, RZ, RZ, UR12 ;  /* 0x0000000cff107e24 */ /* 0x000fe4000f8e00ff */
[----:B------:R-:W-:Y:S01]  /*1ca0*/  IMAD.U32 R17, RZ, RZ, UR13 ;  /* 0x0000000dff117e24 */ /* 0x000fe2000f8e00ff */
[----:B------:R-:W-:Y:S02]  /*1cb0*/  WARPGROUP.DEPBAR.LE gsb0, 0x0 ;  /* 0x00008000000079c5 */ /* 0x000fe40000010000 */
[----:B------:R-:W-:-:S06]  /*1cc0*/  WARPGROUP.ARRIVE ;  /* 0x00000000000079c5 */ /* 0x000fcc0000000000 */
[----:B------:R-:W-:Y:S01]  /*1cd0*/  HGMMA.64x96x16.F32.BF16 R24, gdesc[UR12], R24, gsb0 ;  /* 0x016000000c1879f0 */ /* 0x000fe20008001818 */
[----:B------:R-:W-:Y:S01]  /*1ce0*/  UMOV UR12, UR6 ;  /* 0x00000006000c7c82 */ /* 0x000fe20008000000 */
[----:B------:R-:W-:Y:S01]  /*1cf0*/  UMOV UR13, 0x40000040 ;  /* 0x40000040000d7882 */ /* 0x000fe20000000000 */
[----:B------:R-:W-:Y:S01]  /*1d00*/  UMOV UR14, UR4 ;  /* 0x00000004000e7c82 */ /* 0x000fe20008000000 */
[----:B------:R-:W-:Y:S01]  /*1d10*/  UMOV UR15, 0x40000040 ;  /* 0x40000040000f7882 */ /* 0x000fe20000000000 */
[----:B------:R-:W-:Y:S02]  /*1d20*/  IMAD.U32 R14, RZ, RZ, UR12 ;  /* 0x0000000cff0e7e24 */ /* 0x000fe4000f8e00ff */
[----:B------:R-:W-:Y:S01]  /*1d30*/  IMAD.U32 R15, RZ, RZ, UR13 ;  /* 0x0000000dff0f7e24 */ /* 0x000fe2000f8e00ff */
[----:B------:R-:W-:Y:S02]  /*1d40*/  WARPGROUP.DEPBAR.LE gsb0, 0x0 ;  /* 0x00008000000079c5 */ /* 0x000fe40000010000 */
[----:B------:R-:W-:-:S06]  /*1d50*/  WARPGROUP.ARRIVE ;  /* 0x00000000000079c5 */ /* 0x000fcc0000000000 */
[----:B------:R-:W-:Y:S03]  /*1d60*/  HGMMA.64x96x16.F32.BF16 R24, gdesc[UR12], R24, gsb0 ;  /* 0x016000000c1879f0 */ /* 0x000fe60008001818 */
[----:B------:R-:W-:Y:S02]  /*1d70*/  WARPGROUP.DEPBAR.LE gsb0, 0x0 ;  /* 0x00008000000079c5 */ /* 0x000fe40000010000 */
[----:B------:R-:W3:Y:S02]  /*1d80*/  SYNCS.PHASECHK.TRANS64.TRYWAIT P1, [R5+URZ+0x32410], R0 ;  /* 0x03241000050075a7 */ /* 0x000ee4000802017f */
[----:B---3--:R-:W-:Y:S05]  /*1d90*/  @!P1 BRA `(.L_x_10115) ;  /* 0x000000e8000c9947 */ /* 0x008fea0003800000 */
.L_x_10281:
[----:B------:R-:W-:Y:S05]  /*1da0*/  @!P0 BRA `(.L_x_10116) ;  /* 0x0000000000048947 */ /* 0x000fea0003800000 */
[----:B------:R-:W-:Y:S01]  /*1db0*/  BPT.TRAP 0x1 ;  /* 0x000000040000795c */ /* 0x000fe20000300000 */
.L_x_10116:
[----:B------:R4:W0:Y:S01]  /*1dc0*/  SYNCS.PHASECHK.TRANS64.TRYWAIT P1, [R3+URZ+0x32450], R4 ;  /* 0x03245004030075a7 */ /* 0x000822000802017f */
[----:B------:R-:W-:Y:S05]  /*1dd0*/  @!P0 BRA `(.L_x_10117) ;  /* 0x0000000000048947 */ /* 0x000fea0003800000 */
[----:B------:R-:W-:Y:S01]  /*1de0*/  BPT.TRAP 0x1 ;  /* 0x000000040000795c */ /* 0x000fe20000300000 */
.L_x_10117:
[----:B0-----:R-:W-:Y:S05]  /*1df0*/  @P1 BRA `(.L_x_10118) ;  /* 0x0000000000081947 */ /* 0x001fea0003800000 */
[----:B------:R-:W0:Y:S02]  /*1e00*/  SYNCS.PHASECHK.TRANS64.TRYWAIT P1, [R3+URZ+0x32450], R4 ;  /* 0x03245004030075a7 */ /* 0x000e24000802017f */
[----:B0-----:R-:W-:Y:S05]  /*1e10*/  @!P1 BRA `(.L_x_10119) ;  /* 0x000000e800009947 */ /* 0x001fea0003800000 */
.L_x_10118:
[----:B------:R-:W-:Y:S01]  /*1e20*/  R2UR UR4, R5 ;  /* 0x00000000050472ca */ /* 0x000fe200000e0000 */
[----:B------:R-:W-:Y:S01]  /*1e30*/  UIADD3 UR5, UR5, 0x22400, URZ ;  /* 0x0002240005057890 */ /* 0x000fe2000fffe03f */
[----:B------:R-:W-:Y:S01]  /*1e40*/  WARPGROUP.ARRIVE ;  /* 0x00000000000079c5 */ /* 0x000fe20000000000 */
[----:B------:R-:W-:Y:S01]  /*1e50*/  UMOV UR9, 0x40000040 ;  /* 0x4000004000097882 */ /* 0x000fe20000000000 */
[----:B------:R-:W-:Y:S01]  /*1e60*/  UMOV UR11, 0x40000040 ;  /* 0x40000040000b7882 */ /* 0x000fe20000000000 */
[----:B------:R-:W-:Y:S01]  /*1e70*/  USHF.R.U32.HI UR5, URZ, 0x4, UR5 ;  /* 0x000000043f057899 */ /* 0x000fe20008011605 */
[----:B---3--:R-:W-:Y:S01]  /*1e80*/  IMAD.U32 R5, RZ, RZ, UR9 ;  /* 0x00000009ff057e24 */ /* 0x008fe2000f8e00ff */
[----:B------:R-:W-:Y:S01]  /*1e90*/  UMOV UR13, 0x40000040 ;  /* 0x40000040000d7882 */ /* 0x000fe20000000000 */
[----:B------:R-:W-:Y:S01]  /*1ea0*/  UMOV UR15, 0x40000040 ;  /* 0x40000040000f7882 */ /* 0x000fe20000000000 */
[----:B------:R-:W-:Y:S01]  /*1eb0*/  IMAD.U32 R7, RZ, RZ, UR13 ;  /* 0x0000000dff077e24 */ /* 0x000fe2000f8e00ff */
[----:B------:R-:W-:Y:S01]  /*1ec0*/  UMOV UR17, 0x40000040 ;  /* 0x4000004000117882 */ /* 0x000fe20000000000 */
[----:B------:R-:W-:Y:S01]  /*1ed0*/  UMOV UR19, 0x40000040 ;  /* 0x4000004000137882 */ /* 0x000fe20000000000 */
[----:B------:R-:W-:Y:S01]  /*1ee0*/  UMOV UR21, 0x40000040 ;  /* 0x4000004000157882 */ /* 0x000fe20000000000 */
[----:B------:R-:W-:Y:S01]  /*1ef0*/  UIADD3 UR4, UR4, 0x400, URZ ;  /* 0x0000040004047890 */ /* 0x000fe2000fffe03f */
[----:B------:R-:W-:Y:S01]  /*1f00*/  IMAD R0, R206, -0x60, R156 ;  /* 0xffffffa0ce007824 */ /* 0x000fe200078e029c */
[----:B------:R-:W-:Y:S01]  /*1f10*/  UMOV UR23, 0x40000040 ;  /* 0x4000004000177882 */ /* 0x000fe20000000000 */
[----:B------:R-:W-:Y:S01]  /*1f20*/  UMOV UR25, 0x40000040 ;  /* 0x4000004000197882 */ /* 0x000fe20000000000 */
[----:B------:R-:W-:Y:S01]  /*1f30*/  USHF.R.U32.HI UR4, URZ, 0x4, UR4 ;  /* 0x000000043f047899 */ /* 0x000fe20008011604 */
[----:B------:R-:W-:Y:S01]  /*1f40*/  VIADD R0, R0, 0x60 ;  /* 0x0000006000007836 */ /* 0x000fe20000000000 */
[----:B------:R-:W-:Y:S01]  /*1f50*/  UMOV UR27, 0x40000040 ;  /* 0x40000040001b7882 */ /* 0x000fe20000000000 */
[----:B------:R-:W-:Y:S01]  /*1f60*/  UMOV UR29, 0x40000040 ;  /* 0x40000040001d7882 */ /* 0x000fe20000000000 */
[----:B------:R-:W-:Y:S01]  /*1f70*/  ULOP3.LUT UR6, UR4, 0x3fff, URZ, 0xc0, !UPT ;  /* 0x00003fff04067892 */ /* 0x000fe2000f8ec03f */
[----:B------:R-:W-:Y:S01]  /*1f80*/  IMAD R0, R223, -0x2, R0 ;  /* 0xfffffffedf007824 */ /* 0x000fe200078e0200 */
[----:B------:R-:W-:Y:S01]  /*1f90*/  ULOP3.LUT UR4, UR5, 0x3fff, URZ, 0xc0, !UPT ;  /* 0x00003fff05047892 */ /* 0x000fe2000f8ec03f */
[----:B------:R-:W0:Y:S01]  /*1fa0*/  S2R R72, SR_TID.X ;  /* 0x0000000000487919 */ /* 0x000e220000002100 */
[----:B------:R-:W-:-:S02]  /*1fb0*/  ULOP3.LUT UR7, UR6, 0x10000, URZ, 0xfc, !UPT ;  /* 0x0001000006077892 */ /* 0x000fc4000f8efc3f */
[----:B------:R-:W-:Y:S01]  /*1fc0*/  ULOP3.LUT UR4, UR4, 0x10000, URZ, 0xfc, !UPT ;  /* 0x0001000004047892 */ /* 0x000fe2000f8efc3f */
[C---:B------:R-:W-:Y:S01]  /*1fd0*/  ISETP.GT.AND P2, PT, R0.reuse, RZ, PT ;  /* 0x000000ff0000720c */ /* 0x040fe20003f44270 */
[----:B------:R-:W-:Y:S01]  /*1fe0*/  UIMAD UR5, UR36, 0xc00, UR7 ;  /* 0x00000c00240578a4 */ /* 0x000fe2000f8e0207 */
[C---:B------:R-:W-:Y:S01]  /*1ff0*/  ISETP.GT.AND P1, PT, R0.reuse, 0x1, PT ;  /* 0x000000010000780c */ /* 0x040fe20003f24270 */
[----:B------:R-:W-:Y:S01]  /*2000*/  UIADD3 UR16, UR4, 0x404, URZ ;  /* 0x0000040404107890 */ /* 0x000fe2000fffe03f */
[C---:B------:R-:W-:Y:S01]  /*2010*/  ISETP.GT.AND P4, PT, R0.reuse, 0x10, PT ;  /* 0x000000100000780c */ /* 0x040fe20003f84270 */
[----:B------:R-:W-:Y:S01]  /*2020*/  UIADD3 UR18, UR5, 0x304, URZ ;  /* 0x0000030405127890 */ /* 0x000fe2000fffe03f */
[C---:B------:R-:W-:Y:S01]  /*2030*/  ISETP.GT.AND P6, PT, R0.reuse, 0x8, PT ;  /* 0x000000080000780c */ /* 0x040fe20003fc4270 */
[----:B------:R-:W-:Y:S01]  /*2040*/  UMOV UR8, UR4 ;  /* 0x0000000400087c82 */ /* 0x000fe20008000000 */
[----:B------:R-:W-:Y:S01]  /*2050*/  UMOV UR10, UR5 ;  /* 0x00000005000a7c82 */ /* 0x000fe20008000000 */
[----:B-12-4-:R-:W-:Y:S01]  /*2060*/  IMAD.U32 R4, RZ, RZ, UR8 ;  /* 0x00000008ff047e24 */ /* 0x016fe2000f8e00ff */
[----:B------:R-:W-:Y:S01]  /*2070*/  HGMMA.64x96x16.F32.BF16 R24, gdesc[UR8], R24, gsb0 ;  /* 0x01600000081879f0 */ /* 0x000fe20008001818 */
[----:B------:R-:W-:Y:S01]  /*2080*/  UIADD3 UR8, UR4, 0x2, URZ ;  /* 0x0000000204087890 */ /* 0x000fe2000fffe03f */
[C---:B------:R-:W-:Y:S01]  /*2090*/  ISETP.GT.AND P5, PT, R0.reuse, 0x9, PT ;  /* 0x000000090000780c */ /* 0x040fe20003fa4270 */
[----:B------:R-:W-:Y:S01]  /*20a0*/  UIADD3 UR9, UR5, 0x2, URZ ;  /* 0x0000000205097890 */ /* 0x000fe2000fffe03f */
[----:B------:R-:W-:Y:S01]  /*20b0*/  ISETP.GT.AND P3, PT, R0, 0x11, PT ;  /* 0x000000110000780c */ /* 0x000fe20003f64270 */
[----:B------:R-:W-:Y:S01]  /*20c0*/  UIADD3 UR10, UR5, 0x300, URZ ;  /* 0x00000300050a7890 */ /* 0x000fe2000fffe03f */
[----:B------:R-:W-:-:S02]  /*20d0*/  UMOV UR11, 0x40000040 ;  /* 0x40000040000b7882 */ /* 0x000fc40000000000 */
[----:B------:R-:W-:Y:S01]  /*20e0*/  UMOV UR12, UR8 ;  /* 0x00000008000c7c82 */ /* 0x000fe20008000000 */
[----:B------:R-:W-:Y:S01]  /*20f0*/  UIADD3 UR8, UR4, 0x4, URZ ;  /* 0x0000000404087890 */ /* 0x000fe2000fffe03f */
[----:B------:R-:W-:Y:S01]  /*2100*/  IMAD.U32 R6, RZ, RZ, UR12 ;  /* 0x0000000cff067e24 */ /* 0x000fe2000f8e00ff */
[----:B------:R-:W-:Y:S01]  /*2110*/  UMOV UR14, UR9 ;  /* 0x00000009000e7c82 */ /* 0x000fe20008000000 */
[----:B------:R-:W-:Y:S02]  /*2120*/  UIADD3 UR9, UR5, 0x4, URZ ;  /* 0x0000000405097890 */ /* 0x000fe4000fffe03f */
[----:B------:R-:W-:Y:S02]  /*2130*/  UIADD3 UR20, UR4, 0x406, URZ ;  /* 0x0000040604147890 */ /* 0x000fe4000fffe03f */
[----:B------:R-:W-:Y:S02]  /*2140*/  UIADD3 UR22, UR5, 0x306, URZ ;  /* 0x0000030605167890 */ /* 0x000fe4000fffe03f */
[----:B------:R-:W-:-:S02]  /*2150*/  UIADD3 UR24, UR4, 0x800, URZ ;  /* 0x0000080004187890 */ /* 0x000fc4000fffe03f */
[----:B------:R-:W-:Y:S02]  /*2160*/  UIADD3 UR26, UR5, 0x600, URZ ;  /* 0x00000600051a7890 */ /* 0x000fe4000fffe03f */
[----:B------:R-:W-:Y:S02]  /*2170*/  UIADD3 UR28, UR4, 0x802, URZ ;  /* 0x00000802041c7890 */ /* 0x000fe4000fffe03f */
[----:B------:R-:W-:Y:S01]  /*2180*/  UIADD3 UR30, UR5, 0x602, URZ ;  /* 0x00000602051e7890 */ /* 0x000fe2000fffe03f */
        /* <DEDUP_REMOVED lines=21> */
[----:B------:R-:W-:Y:S01]  /*22e0*/  UMOV UR57, 0x40000040 ;  /* 0x4000004000397882 */ /* 0x000fe20000000000 */
[----:B------:R-:W-:Y:S01]  /*22f0*/  UMOV UR59, 0x40000040 ;  /* 0x40000040003b7882 */ /* 0x000fe20000000000 */
[----:B------:R-:W-:Y:S01]  /*2300*/  ULOP3.LUT UR6, UR6, 0x3000000, URZ, 0xfc, !UPT ;  /* 0x0300000006067892 */ /* 0x000fe2000f8efc3f */
        /* <DEDUP_REMOVED lines=21> */
[----:B------:R-:W-:Y:S01]  /*2460*/  UMOV UR9, 0x40000040 ;  /* 0x4000004000097882 */ /* 0x000fe20000000000 */
[----:B------:R-:W-:Y:S01]  /*2470*/  IMAD.U32 R11, RZ, RZ, UR13 ;  /* 0x0000000dff0b7e24 */ /* 0x000fe2000f8e00ff */
[----:B------:R-:W-:Y:S02]  /*2480*/  WARPGROUP.DEPBAR.LE gsb0, 0x0 ;  /* 0x00008000000079c5 */ /* 0x000fe40000010000 */
[----:B------:R-:W-:-:S06]  /*2490*/  WARPGROUP.ARRIVE ;  /* 0x00000000000079c5 */ /* 0x000fcc0000000000 */
[----:B------:R-:W-:Y:S01]  /*24a0*/  HGMMA.64x96x16.F32.BF16 R24, gdesc[UR12], R24, gsb0 ;  /* 0x016000000c1879f0 */ /* 0x000fe20008001818 */
[----:B------:R-:W-:Y:S02]  /*24b0*/  UIADD3 UR12, UR4, 0x402, URZ ;  /* 0x00000402040c7890 */ /* 0x000fe4000fffe03f */
[----:B------:R-:W-:Y:S01]  /*24c0*/  UIADD3 UR14, UR5, 0x302, URZ ;  /* 0x00000302050e7890 */ /* 0x000fe2000fffe03f */
[----:B------:R-:W-:Y:S01]  /*24d0*/  UMOV UR13, 0x40000040 ;  /* 0x40000040000d7882 */ /* 0x000fe20000000000 */
[----:B------:R-:W-:Y:S01]  /*24e0*/  UMOV UR15, 0x40000040 ;  /* 0x40000040000f7882 */ /* 0x000fe20000000000 */
[----:B------:R-:W-:Y:S02]  /*24f0*/  UIADD3 UR4, UR4, 0xc06, URZ ;  /* 0x00000c0604047890 */ /* 0x000fe4000fffe03f */
[----:B------:R-:W-:-:S05]  /*2500*/  UIADD3 UR5, UR5, 0x906, URZ ;  /* 0x0000090605057890 */ /* 0x000fca000fffe03f */
[----:B------:R-:W-:Y:S01]  /*2510*/  UMOV UR56, UR4 ;  /* 0x0000000400387c82 */ /* 0x000fe20008000000 */
[----:B------:R-:W-:Y:S01]  /*2520*/  UIMAD UR4, UR36, 0xc00, UR6 ;  /* 0x00000c00240478a4 */ /* 0x000fe2000f8e0206 */
[----:B------:R-:W-:Y:S01]  /*2530*/  IMAD.U32 R12, RZ, RZ, UR56 ;  /* 0x00000038ff0c7e24 */ /* 0x000fe2000f8e00ff */
[----:B------:R-:W-:Y:S01]  /*2540*/  UMOV UR58, UR5 ;  /* 0x00000005003a7c82 */ /* 0x000fe20008000000 */
[----:B------:R-:W-:Y:S01]  /*2550*/  ULDC UR5, c[0x0][0xa80] ;  /* 0x0002a00000057ab9 */ /* 0x000fe20000000800 */
[----:B------:R-:W-:Y:S02]  /*2560*/  WARPGROUP.DEPBAR.LE gsb0, 0x0 ;  /* 0x00008000000079c5 */ /* 0x000fe40000010000 */
[----:B------:R-:W-:-:S06]  /*2570*/  WARPGROUP.ARRIVE ;  /* 0x00000000000079c5 */ /* 0x000fcc0000000000 */
[----:B------:R-:W-:Y:S01]  /*2580*/  HGMMA.64x96x16.F32.BF16 R24, gdesc[UR8], R24, gsb0 ;  /* 0x01600000081879f0 */ /* 0x000fe20008001818 */
[----:B------:R-:W-:Y:S01]  /*2590*/  UMOV UR10, UR4 ;  /* 0x00000004000a7c82 */ /* 0x000fe20008000000 */
[----:B------:R-:W-:Y:S01]  /*25a0*/  UMOV UR11, 0x40000040 ;  /* 0x40000040000b7882 */ /* 0x000fe20000000000 */
        /* <DEDUP_REMOVED lines=37> */
[----:B------:R-:W-:-:S02]  /*2800*/  FSEL R159, R32, -INF , P4 ;  /* 0xff800000209f7808 */ /* 0x000fc40002000000 */
        /* <DEDUP_REMOVED lines=99> */
[----:B------:R-:W-:Y:S02]  /*2e40*/  FMNMX.FTZ R32, R211, R32, !PT ;  /* 0x00000020d3207209 */ /* 0x000fe40007810000 */
[----:B------:R-:W-:Y:S02]  /*2e50*/  FMNMX.FTZ R0, R190, R31, !PT ;  /* 0x0000001fbe007209 */ /* 0x000fe40007810000 */
[----:B------:R-:W-:-:S02]  /*2e60*/  FSEL R208, R67, -INF , P5 ;  /* 0xff80000043d07808 */ /* 0x000fc40002800000 */
[----:B------:R-:W-:Y:S01]  /*2e70*/  FMNMX.FTZ R31, R205, R32, !PT ;  /* 0x00000020cd1f7209 */ /* 0x000fe20007810000 */
[----:B------:R-:W1:Y:S01]  /*2e80*/  SHFL.BFLY PT, R33, R0, 0x2, 0x1f ;  /* 0x0c401f0000217f89 */ /* 0x000e6200000e0000 */
[----:B------:R-:W-:Y:S02]  /*2e90*/  FSEL R210, R70, -INF , P4 ;  /* 0xff80000046d27808 */ /* 0x000fe40002000000 */
[----:B------:R-:W-:Y:S02]  /*2ea0*/  FMNMX.FTZ R31, R208, R31, !PT ;  /* 0x0000001fd01f7209 */ /* 0x000fe40007810000 */
[----:B------:R-:W-:Y:S02]  /*2eb0*/  FSEL R214, R71, -INF , P3 ;  /* 0xff80000047d67808 */ /* 0x000fe40001800000 */
[----:B------:R-:W-:Y:S02]  /*2ec0*/  FMNMX.FTZ R31, R210, R31, !PT ;  /* 0x0000001fd21f7209 */ /* 0x000fe40007810000 */
[----:B------:R-:W-:-:S02]  /*2ed0*/  ISETP.GE.AND P2, PT, R156, 0x61, PT ;  /* 0x000000619c00780c */ /* 0x000fc40003f46270 */
[----:B------:R-:W-:-:S05]  /*2ee0*/  FMNMX.FTZ R31, R214, R31, !PT ;  /* 0x0000001fd61f7209 */ /* 0x000fca0007810000 */
[----:B------:R-:W2:Y:S01]  /*2ef0*/  SHFL.BFLY PT, R34, R31, 0x2, 0x1f ;  /* 0x0c401f001f227f89 */ /* 0x000ea200000e0000 */
[----:B-1----:R-:W-:-:S05]  /*2f00*/  FMNMX.FTZ R33, R0, R33, !PT ;  /* 0x0000002100217209 */ /* 0x002fca0007810000 */
[----:B------:R-:W1:Y:S01]  /*2f10*/  SHFL.BFLY PT, R32, R33, 0x1, 0x1f ;  /* 0x0c201f0021207f89 */ /* 0x000e6200000e0000 */
[----:B--2---:R-:W-:-:S05]  /*2f20*/  FMNMX.FTZ R34, R31, R34, !PT ;  /* 0x000000221f227209 */ /* 0x004fca0007810000 */
[----:B------:R-:W2:Y:S01]  /*2f30*/  SHFL.BFLY PT, R209, R34, 0x1, 0x1f ;  /* 0x0c201f0022d17f89 */ /* 0x000ea200000e0000 */
[----:B-1----:R-:W-:-:S04]  /*2f40*/  FMNMX.FTZ R0, R33, R32, !PT ;  /* 0x0000002021007209 */ /* 0x002fc80007810000 */
[C---:B------:R-:W-:Y:S01]  /*2f50*/  FSETP.NEU.FTZ.AND P1, PT, R0.reuse, -INF , PT ;  /* 0xff8000000000780b */ /* 0x040fe20003f3d000 */
[----:B------:R-:W-:-:S05]  /*2f60*/  FMUL.FTZ R212, R0, UR5 ;  /* 0x0000000500d47c20 */ /* 0x000fca0008410000 */
[----:B------:R-:W-:-:S05]  /*2f70*/  FSEL R212, R212, RZ, P1 ;  /* 0x000000ffd4d47208 */ /* 0x000fca0000800000 */
[--C-:B------:R-:W-:Y:S01]  /*2f80*/  FFMA.FTZ R192, R73, UR5, -R212.reuse ;  /* 0x0000000549c07c23 */ /* 0x100fe200080108d4 */
[----:B--2---:R-:W-:Y:S01]  /*2f90*/  FMNMX.FTZ R209, R34, R209, !PT ;  /* 0x000000d122d17209 */ /* 0x004fe20007810000 */
[--C-:B------:R-:W-:Y:S01]  /*2fa0*/  FFMA.FTZ R193, R25, UR5, -R212.reuse ;  /* 0x0000000519c17c23 */ /* 0x100fe200080108d4 */
[--C-:B------:R-:W-:Y:S01]  /*2fb0*/  FFMA.FTZ R194, R27, UR5, -R212.reuse ;  /* 0x000000051bc27c23 */ /* 0x100fe200080108d4 */
[--C-:B------:R-:W-:Y:S01]  /*2fc0*/  FFMA.FTZ R195, R29, UR5, -R212.reuse ;  /* 0x000000051dc37c23 */ /* 0x100fe200080108d4 */
[C---:B------:R-:W-:Y:S01]  /*2fd0*/  FSETP.NEU.FTZ.AND P1, PT, R209.reuse, -INF , PT ;  /* 0xff800000d100780b */ /* 0x040fe20003f3d000 */
[----:B------:R-:W-:Y:S01]  /*2fe0*/  FMUL.FTZ R213, R209, UR5 ;  /* 0x00000005d1d57c20 */ /* 0x000fe20008410000 */
[----:B------:R-:W-:Y:S01]  /*2ff0*/  MUFU.EX2 R192, R192 ;  /* 0x000000c000c07308 */ /* 0x000fe20000000800 */
[--C-:B------:R-:W-:Y:S01]  /*3000*/  FFMA.FTZ R159, R159, UR5, -R212.reuse ;  /* 0x000000059f9f7c23 */ /* 0x100fe200080108d4 */
[--C-:B------:R-:W-:Y:S01]  /*3010*/  FFMA.FTZ R161, R161, UR5, -R212.reuse ;  /* 0x00000005a1a17c23 */ /* 0x100fe200080108d4 */
[--C-:B------:R-:W-:Y:S01]  /*3020*/  FFMA.FTZ R164, R164, UR5, -R212.reuse ;  /* 0x00000005a4a47c23 */ /* 0x100fe200080108d4 */
[----:B------:R-:W-:Y:S01]  /*3030*/  FSEL R213, R213, RZ, P1 ;  /* 0x000000ffd5d57208 */ /* 0x000fe20000800000 */
[--C-:B------:R-:W-:Y:S01]  /*3040*/  FFMA.FTZ R168, R168, UR5, -R212.reuse ;  /* 0x00000005a8a87c23 */ /* 0x100fe200080108d4 */
[----:B0-----:R-:W-:Y:S01]  /*3050*/  LOP3.LUT P1, RZ, R72, 0x7f, RZ, 0xc0, !PT ;  /* 0x0000007f48ff7812 */ /* 0x001fe2000782c0ff */
[----:B------:R-:W-:Y:S01]  /*3060*/  FFMA.FTZ R165, R165, UR5, -R212 ;  /* 0x00000005a5a57c23 */ /* 0x000fe200080108d4 */
[----:B------:R-:W-:Y:S01]  /*3070*/  SHF.R.U32.HI R72, RZ, 0x7, R72 ;  /* 0x00000007ff487819 */ /* 0x000fe20000011648 */
[--C-:B------:R-:W-:Y:S01]  /*3080*/  FFMA.FTZ R197, R24, UR5, -R213.reuse ;  /* 0x0000000518c57c23 */ /* 0x100fe200080108d5 */
[--C-:B------:R-:W-:Y:S01]  /*3090*/  FFMA.FTZ R196, R26, UR5, -R213.reuse ;  /* 0x000000051ac47c23 */ /* 0x100fe200080108d5 */
[--C-:B------:R-:W-:Y:S01]  /*30a0*/  FFMA.FTZ R198, R30, UR5, -R213.reuse ;  /* 0x000000051ec67c23 */ /* 0x100fe200080108d5 */
[----:B------:R-:W-:Y:S01]  /*30b0*/  IADD3 R158, -R72, 0xb, RZ ;  /* 0x0000000b489e7810 */ /* 0x000fe20007ffe1ff */
[--C-:B------:R-:W-:Y:S01]  /*30c0*/  FFMA.FTZ R199, R28, UR5, -R213.reuse ;  /* 0x000000051cc77c23 */ /* 0x100fe200080108d5 */
[----:B------:R-:W0:Y:S01]  /*30d0*/  MUFU.EX2 R193, R193 ;  /* 0x000000c100c17308 */ /* 0x000e220000000800 */
[--C-:B------:R-:W-:Y:S01]  /*30e0*/  FFMA.FTZ R157, R157, UR5, -R213.reuse ;  /* 0x000000059d9d7c23 */ /* 0x100fe200080108d5 */
[--C-:B------:R-:W-:Y:S01]  /*30f0*/  FFMA.FTZ R160, R160, UR5, -R213.reuse ;  /* 0x00000005a0a07c23 */ /* 0x100fe200080108d5 */
[--C-:B------:R-:W-:Y:S01]  /*3100*/  FFMA.FTZ R162, R162, UR5, -R213.reuse ;  /* 0x00000005a2a27c23 */ /* 0x100fe200080108d5 */
[----:B------:R-:W-:Y:S01]  /*3110*/  FFMA.FTZ R166, R166, UR5, -R213 ;  /* 0x00000005a6a67c23 */ /* 0x000fe200080108d5 */
[----:B------:R-:W-:-:S02]  /*3120*/  @!P1 VIADD R24, R3, 0x32440 ;  /* 0x0003244003189836 */ /* 0x000fc40000000000 */
[--C-:B------:R-:W-:Y:S01]  /*3130*/  FFMA.FTZ R169, R169, UR5, -R212.reuse ;  /* 0x00000005a9a97c23 */ /* 0x100fe200080108d4 */
[--C-:B------:R-:W-:Y:S01]  /*3140*/  FFMA.FTZ R172, R172, UR5, -R212.reuse ;  /* 0x00000005acac7c23 */ /* 0x100fe200080108d4 */
[----:B------:R-:W-:Y:S01]  /*3150*/  MUFU.EX2 R194, R194 ;  /* 0x000000c200c27308 */ /* 0x000fe20000000800 */
[----:B------:R-:W-:Y:S01]  /*3160*/  FFMA.FTZ R176, R176, UR5, -R212 ;  /* 0x00000005b0b07c23 */ /* 0x000fe200080108d4 */
[----:B------:R-:W-:Y:S01]  /*3170*/  @!P1 PRMT R24, RZ, 0x654, R24 ;  /* 0x00000654ff189816 */ /* 0x000fe20000000018 */
[----:B------:R1:W-:Y:S06]  /*3180*/  BAR.ARV R158, 0x100 ;  /* 0x0004009e0000751d */ /* 0x0003ec0000002000 */
[----:B------:R2:W-:Y:S01]  /*3190*/  @!P1 SYNCS.ARRIVE.TRANS64.RED.A1T0 RZ, [R24+URZ], RZ ;  /* 0x000000ff18ff99a7 */ /* 0x0005e2000810043f */
[----:B------:R-:W3:Y:S01]  /*31a0*/  MUFU.EX2 R195, R195 ;  /* 0x000000c300c37308 */ /* 0x000ee20000000800 */
[----:B------:R4:W-:Y:S01]  /*31b0*/  BAR.SYNC.DEFER_BLOCKING R215, 0x100 ;  /* 0x000400d70000751d */ /* 0x0009e20000010000 */
[----:B0-----:R-:W-:Y:S01]  /*31c0*/  F2FP.BF16.F32.PACK_AB R152, R193, R192 ;  /* 0x000000c0c198723e */ /* 0x001fe200000010ff */
        /* <DEDUP_REMOVED lines=14> */
[----:B---3--:R-:W-:Y:S01]  /*32b0*/  F2FP.BF16.F32.PACK_AB R154, R195, R194 ;  /* 0x000000c2c39a723e */ /* 0x008fe200000010ff */
[--C-:B----4-:R-:W-:Y:S01]  /*32c0*/  FFMA.FTZ R215, R182, UR5, -R212.reuse ;  /* 0x00000005b6d77c23 */ /* 0x110fe200080108d4 */
        /* <DEDUP_REMOVED lines=14> */
[----:B0-----:R-:W-:Y:S01]  /*33b0*/  F2FP.BF16.F32.PACK_AB R153, R197, R196 ;  /* 0x000000c4c599723e */ /* 0x001fe200000010ff */
[----:B------:R-:W-:Y:S01]  /*33c0*/  FFMA.FTZ R180, R180, UR5, -R212 ;  /* 0x00000005b4b47c23 */ /* 0x000fe200080108d4 */
[--C-:B------:R-:W-:Y:S01]  /*33d0*/  FFMA.FTZ R208, R210, UR5, -R213.reuse ;  /* 0x00000005d2d07c23 */ /* 0x100fe200080108d5 */
[----:B------:R-:W-:Y:S01]  /*33e0*/  FFMA.FTZ R211, R214, UR5, -R213 ;  /* 0x00000005d6d37c23 */ /* 0x000fe200080108d5 */
[----:B------:R-:W-:Y:S01]  /*33f0*/  FADD.FTZ R193, R192, R193 ;  /* 0x000000c1c0c17221 */ /* 0x000fe20000010000 */
[----:B------:R-:W-:Y:S01]  /*3400*/  FADD.FTZ R197, R196, R197 ;  /* 0x000000c5c4c57221 */ /* 0x000fe20000010000 */
[----:B------:R-:W-:Y:S01]  /*3410*/  @!P1 VIADD R3, R3, 0x32460 ;  /* 0x0003246003039836 */ /* 0x000fe20000000000 */
[----:B------:R-:W0:Y:S01]  /*3420*/  MUFU.EX2 R159, R159 ;  /* 0x0000009f009f7308 */ /* 0x000e220000000800 */
[----:B------:R-:W-:-:S03]  /*3430*/  FADD.FTZ R194, R194, R193 ;  /* 0x000000c1c2c27221 */ /* 0x000fc60000010000 */
[----:B------:R-:W-:Y:S01]  /*3440*/  @!P1 PRMT R3, RZ, 0x654, R3 ;  /* 0x00000654ff039816 */ /* 0x000fe20000000003 */
[----:B------:R-:W-:-:S03]  /*3450*/  FADD.FTZ R194, R195, R194 ;  /* 0x000000c2c3c27221 */ /* 0x000fc60000010000 */
[----:B------:R-:W4:Y:S01]  /*3460*/  MUFU.EX2 R161, R161 ;  /* 0x000000a100a17308 */ /* 0x000f220000000800 */
[----:B---3--:R-:W-:Y:S01]  /*3470*/  F2FP.BF16.F32.PACK_AB R155, R199, R198 ;  /* 0x000000c6c79b723e */ /* 0x008fe200000010ff */
[----:B------:R-:W-:-:S03]  /*3480*/  FADD.FTZ R198, R198, R197 ;  /* 0x000000c5c6c67221 */ /* 0x000fc60000010000 */
[----:B--2---:R-:W-:Y:S01]  /*3490*/  WARPGROUP.ARRIVE ;  /* 0x00000000000079c5 */ /* 0x004fe20000000000 */
[----:B------:R-:W-:Y:S02]  /*34a0*/  FADD.FTZ R198, R199, R198 ;  /* 0x000000c6c7c67221 */ /* 0x000fe40000010000 */
[----:B------:R-:W-:Y:S01]  /*34b0*/  MUFU.EX2 R164, R164 ;  /* 0x000000a400a47308 */ /* 0x000fe20000000800 */
[----:B0-----:R-:W-:Y:S02]  /*34c0*/  FADD.FTZ R194, R159, R194 ;  /* 0x000000c29fc27221 */ /* 0x001fe40000010000 */
[----:B------:R-:W-:Y:S01]  /*34d0*/  HGMMA.64x256x16.F32.BF16 R24, R152, gdesc[UR8].tnspB, RZ, !UPT, gsb0 ;  /* 0x43e0000898187df0 */ /* 0x000fe2000c0018ff */
[----:B------:R-:W-:Y:S01]  /*34e0*/  UIADD3 UR10, UR4, 0x80, URZ ;  /* 0x00000080040a7890 */ /* 0x000fe2000fffe03f */
[----:B------:R-:W-:-:S03]  /*34f0*/  UMOV UR11, 0x40000040 ;  /* 0x40000040000b7882 */ /* 0x000fc60000000000 */
[----:B------:R-:W-:Y:S08]  /*3500*/  MUFU.EX2 R168, R168 ;  /* 0x000000a800a87308 */ /* 0x000ff00000000800 */
[----:B------:R-:W-:Y:S08]  /*3510*/  MUFU.EX2 R157, R157 ;  /* 0x0000009d009d7308 */ /* 0x000ff00000000800 */
[----:B------:R-:W0:Y:S08]  /*3520*/  MUFU.EX2 R160, R160 ;  /* 0x000000a000a07308 */ /* 0x000e300000000800 */
[----:B------:R-:W-:Y:S08]  /*3530*/  MUFU.EX2 R162, R162 ;  /* 0x000000a200a27308 */ /* 0x000ff00000000800 */
[----:B------:R-:W2:Y:S08]  /*3540*/  MUFU.EX2 R166, R166 ;  /* 0x000000a600a67308 */ /* 0x000eb00000000800 */
[----:B------:R-:W3:Y:S08]  /*3550*/  MUFU.EX2 R165, R165 ;  /* 0x000000a500a57308 */ /* 0x000ef00000000800 */
[----:B------:R-:W-:Y:S08]  /*3560*/  MUFU.EX2 R169, R169 ;  /* 0x000000a900a97308 */ /* 0x000ff00000000800 */
[----:B------:R-:W-:Y:S08]  /*3570*/  MUFU.EX2 R172, R172 ;  /* 0x000000ac00ac7308 */ /* 0x000ff00000000800 */
[----:B------:R-:W-:Y:S08]  /*3580*/  MUFU.EX2 R176, R176 ;  /* 0x000000b000b07308 */ /* 0x000ff00000000800 */
[----:B------:R-:W5:Y:S08]  /*3590*/  MUFU.EX2 R163, R163 ;  /* 0x000000a300a37308 */ /* 0x000f700000000800 */
[----:B------:R-:W1:Y:S08]  /*35a0*/  MUFU.EX2 R167, R167 ;  /* 0x000000a700a77308 */ /* 0x000e700000000800 */
[----:B------:R-:W-:Y:S08]  /*35b0*/  MUFU.EX2 R170, R170 ;  /* 0x000000aa00aa7308 */ /* 0x000ff00000000800 */
[----:B------:R-:W1:Y:S08]  /*35c0*/  MUFU.EX2 R174, R174 ;  /* 0x000000ae00ae7308 */ /* 0x000e700000000800 */
[----:B------:R-:W1:Y:S08]  /*35d0*/  MUFU.EX2 R173, R173 ;  /* 0x000000ad00ad7308 */ /* 0x000e700000000800 */
[----:B------:R-:W-:Y:S08]  /*35e0*/  MUFU.EX2 R177, R177 ;  /* 0x000000b100b17308 */ /* 0x000ff00000000800 */
[----:B------:R-:W-:Y:S08]  /*35f0*/  MUFU.EX2 R181, R181 ;  /* 0x000000b500b57308 */ /* 0x000ff00000000800 */
[----:B------:R-:W-:Y:S08]  /*3600*/  MUFU.EX2 R183, R183 ;  /* 0x000000b700b77308 */ /* 0x000ff00000000800 */
[----:B------:R-:W1:Y:S08]  /*3610*/  MUFU.EX2 R171, R171 ;  /* 0x000000ab00ab7308 */ /* 0x000e700000000800 */
[----:B------:R-:W1:Y:S08]  /*3620*/  MUFU.EX2 R175, R175 ;  /* 0x000000af00af7308 */ /* 0x000e700000000800 */
[----:B------:R-:W1:Y:S08]  /*3630*/  MUFU.EX2 R179, R179 ;  /* 0x000000b300b37308 */ /* 0x000e700000000800 */
        /* <DEDUP_REMOVED lines=15> */
[C---:B----4-:R-:W-:Y:S01]  /*3730*/  F2FP.BF16.F32.PACK_AB R152, R161.reuse, R159 ;  /* 0x0000009fa198723e */ /* 0x050fe200000010ff */
[----:B------:R-:W-:Y:S01]  /*3740*/  FADD.FTZ R161, R161, R194 ;  /* 0x000000c2a1a17221 */ /* 0x000fe20000010000 */
[----:B0-----:R-:W-:Y:S01]  /*3750*/  F2FP.BF16.F32.PACK_AB R153, R160, R157 ;  /* 0x0000009da099723e */ /* 0x001fe200000010ff */
[----:B------:R-:W-:Y:S01]  /*3760*/  FADD.FTZ R157, R157, R198 ;  /* 0x000000c69d9d7221 */ /* 0x000fe20000010000 */
[----:B------:R-:W-:Y:S01]  /*3770*/  F2FP.BF16.F32.PACK_AB R154, R168, R164 ;  /* 0x000000a4a89a723e */ /* 0x000fe200000010ff */
[----:B------:R-:W0:Y:S01]  /*3780*/  MUFU.EX2 R205, R205 ;  /* 0x000000cd00cd7308 */ /* 0x000e220000000800 */
[----:B--2---:R-:W-:Y:S01]  /*3790*/  F2FP.BF16.F32.PACK_AB R155, R166, R162 ;  /* 0x000000a2a69b723e */ /* 0x004fe200000010ff */
        /* <DEDUP_REMOVED lines=9> */
[----:B---3--:R-:W-:Y:S01]  /*3830*/  FADD.FTZ R168, R165, R168 ;  /* 0x000000a8a5a87221 */ /* 0x008fe20000010000 */
[----:B------:R-:W-:Y:S01]  /*3840*/  UMOV UR11, 0x40000040 ;  /* 0x40000040000b7882 */ /* 0x000fe20000000000 */
[----:B-----5:R-:W-:Y:S01]  /*3850*/  FADD.FTZ R166, R163, R166 ;  /* 0x000000a6a3a67221 */ /* 0x020fe20000010000 */
[----:B------:R-:W2:Y:S01]  /*3860*/  MUFU.EX2 R211, R211 ;  /* 0x000000d300d37308 */ /* 0x000ea20000000800 */
[----:B------:R-:W-:-:S02]  /*3870*/  WARPGROUP.DEPBAR.LE gsb0, 0x0 ;  /* 0x00008000000079c5 */ /* 0x000fc40000010000 */
[C---:B------:R-:W-:Y:S01]  /*3880*/  F2FP.BF16.F32.PACK_AB R152, R169.reuse, R165 ;  /* 0x000000a5a998723e */ /* 0x040fe200000010ff */
[----:B------:R-:W-:Y:S01]  /*3890*/  FADD.FTZ R169, R169, R168 ;  /* 0x000000a8a9a97221 */ /* 0x000fe20000010000 */
[C---:B-1----:R-:W-:Y:S01]  /*38a0*/  F2FP.BF16.F32.PACK_AB R153, R167.reuse, R163 ;  /* 0x000000a3a799723e */ /* 0x042fe200000010ff */
        /* <DEDUP_REMOVED lines=9> */
[----:B------:R-:W-:-:S05]  /*3940*/  FADD.FTZ R174, R171, R174 ;  /* 0x000000aeabae7221 */ /* 0x000fca0000010000 */
[----:B------:R-:W-:Y:S01]  /*3950*/  HGMMA.64x256x16.F32.BF16 R24, R152, gdesc[UR8].tnspB, R24, gsb0 ;  /* 0x43e0000898187df0 */ /* 0x000fe20008001818 */
[----:B------:R-:W-:Y:S01]  /*3960*/  UIADD3 UR10, UR4, 0x180, URZ ;  /* 0x00000180040a7890 */ /* 0x000fe2000fffe03f */
[----:B------:R-:W-:Y:S01]  /*3970*/  FADD.FTZ R176, R177, R176 ;  /* 0x000000b0b1b07221 */ /* 0x000fe20000010000 */
[----:B------:R-:W-:Y:S01]  /*3980*/  UMOV UR11, 0x40000040 ;  /* 0x40000040000b7882 */ /* 0x000fe20000000000 */
[----:B------:R-:W-:Y:S02]  /*3990*/  FADD.FTZ R174, R175, R174 ;  /* 0x000000aeafae7221 */ /* 0x000fe40000010000 */
[----:B------:R-:W-:Y:S02]  /*39a0*/  FADD.FTZ R176, R181, R176 ;  /* 0x000000b0b5b07221 */ /* 0x000fe40000010000 */
[----:B------:R-:W-:Y:S01]  /*39b0*/  FADD.FTZ R174, R179, R174 ;  /* 0x000000aeb3ae7221 */ /* 0x000fe20000010000 */
[----:B------:R-:W-:Y:S02]  /*39c0*/  WARPGROUP.DEPBAR.LE gsb0, 0x0 ;  /* 0x00008000000079c5 */ /* 0x000fe40000010000 */
[----:B------:R-:W-:-:S02]  /*39d0*/  F2FP.BF16.F32.PACK_AB R152, R177, R173 ;  /* 0x000000adb198723e */ /* 0x000fc400000010ff */
[----:B------:R-:W-:Y:S02]  /*39e0*/  F2FP.BF16.F32.PACK_AB R153, R175, R171 ;  /* 0x000000abaf99723e */ /* 0x000fe400000010ff */
[C---:B------:R-:W-:Y:S01]  /*39f0*/  F2FP.BF16.F32.PACK_AB R154, R183.reuse, R181 ;  /* 0x000000b5b79a723e */ /* 0x040fe200000010ff */
[----:B------:R-:W-:Y:S01]  /*3a00*/  FADD.FTZ R183, R183, R176 ;  /* 0x000000b0b7b77221 */ /* 0x000fe20000010000 */
[C---:B------:R-:W-:Y:S01]  /*3a10*/  F2FP.BF16.F32.PACK_AB R155, R187.reuse, R179 ;  /* 0x000000b3bb9b723e */ /* 0x040fe200000010ff */
[----:B------:R-:W-:-:S03]  /*3a20*/  FADD.FTZ R187, R187, R174 ;  /* 0x000000aebbbb7221 */ /* 0x000fc60000010000 */
[----:B------:R-:W-:-:S07]  /*3a30*/  WARPGROUP.ARRIVE ;  /* 0x00000000000079c5 */ /* 0x000fce0000000000 */
        /* <DEDUP_REMOVED lines=31> */
[----:B------:R-:W-:-:S04]  /*3c30*/  FADD.FTZ R208, R208, R205 ;  /* 0x000000cdd0d07221 */ /* 0x000fc80000010000 */
[----:B------:R-:W-:-:S08]  /*3c40*/  FADD.FTZ R205, R211, R208 ;  /* 0x000000d0d3cd7221 */ /* 0x000fd00000010000 */
[----:B------:R-:W-:Y:S03]  /*3c50*/  HGMMA.64x256x16.F32.BF16 R24, R152, gdesc[UR8].tnspB, R24, gsb0 ;  /* 0x43e0000898187df0 */ /* 0x000fe60008001818 */
[----:B------:R-:W-:Y:S02]  /*3c60*/  WARPGROUP.DEPBAR.LE gsb0, 0x0 ;  /* 0x00008000000079c5 */ /* 0x000fe40000010000 */
[----:B------:R0:W-:Y:S02]  /*3c70*/  @!P1 SYNCS.ARRIVE.TRANS64.RED.A1T0 RZ, [R3+URZ], RZ ;  /* 0x000000ff03ff99a7 */ /* 0x0001e4000810043f */
[----:B0-----:R-:W-:Y:S01]  /*3c80*/  FADD.FTZ R3, R189, R186 ;  /* 0x000000babd037221 */ /* 0x001fe20000010000 */
[----:B------:R-:W-:Y:S06]  /*3c90*/  @!P2 BRA `(.L_x_10120) ;  /* 0x0000002000c0a947 */ /* 0x000fec0003800000 */
[----:B------:R-:W-:Y:S02]  /*3ca0*/  VIADD R206, R206, 0xfffffffe ;  /* 0xfffffffecece7836 */ /* 0x000fe40000000000 */
[----:B------:R-:W-:Y:S02]  /*3cb0*/  IMAD.MOV.U32 R211, RZ, RZ, R209 ;  /* 0x000000ffffd37224 */ /* 0x000fe400078e00d1 */
[----:B------:R-:W-:-:S07]  /*3cc0*/  IMAD.MOV.U32 R207, RZ, RZ, R0 ;  /* 0x000000ffffcf7224 */ /* 0x000fce00078e0000 */
.L_x_10129:
[----:B------:R-:W-:Y:S01]  /*3cd0*/  UIADD3 UR36, UR36, 0x1, URZ ;  /* 0x0000000124247890 */ /* 0x000fe2000fffe03f */
[C---:B------:R-:W-:Y:S01]  /*3ce0*/  ISETP.GT.AND P2, PT, R206.reuse, RZ, PT ;  /* 0x000000ffce00720c */ /* 0x040fe20003f44270 */
[----:B------:R-:W-:Y:S02]  /*3cf0*/  VIADD R206, R206, 0xffffffff ;  /* 0xffffffffcece7836 */ /* 0x000fe40000000000 */
[----:B------:R-:W-:-:S04]  /*3d00*/  UISETP.NE.AND UP0, UPT, UR36, 0x2, UPT ;  /* 0x000000022400788c */ /* 0x000fc8000bf05270 */
[----:B------:R-:W-:Y:S02]  /*3d10*/  USEL UR4, URZ, 0x1, UP0 ;  /* 0x000000013f047887 */ /* 0x000fe40008000000 */
[----:B------:R-:W-:Y:S02]  /*3d20*/  USEL UR36, UR36, URZ, UP0 ;  /* 0x0000003f24247287 */ /* 0x000fe40008000000 */
[----:B------:R-:W-:Y:S01]  /*3d30*/  ULOP3.LUT UR37, UR37, UR4, URZ, 0x3c, !UPT ;  /* 0x0000000425257292 */ /* 0x000fe2000f8e3c3f */
[----:B------:R-:W-:Y:S11]  /*3d40*/  @!P0 BRA `(.L_x_10121) ;  /* 0x0000000000048947 */ /* 0x000ff60003800000 */
[----:B------:R-:W-:Y:S01]  /*3d50*/  BPT.TRAP 0x1 ;  /* 0x000000040000795c */ /* 0x000fe20000300000 */
.L_x_10121:
        /* <DEDUP_REMOVED lines=9> */
.L_x_10122:
[----:B-1----:R-:W-:Y:S05]  /*3df0*/  @P3 BRA `(.L_x_10123) ;  /* 0x0000000000083947 */ /* 0x002fea0003800000 */
[----:B------:R-:W1:Y:S02]  /*3e00*/  SYNCS.PHASECHK.TRANS64.TRYWAIT P3, [UR4+0x32430], R0 ;  /* 0x03243000ff0075a7 */ /* 0x000e640008060144 */
[----:B-1----:R-:W-:Y:S05]  /*3e10*/  @!P3 BRA `(.L_x_10124) ;  /* 0x000000c80014b947 */ /* 0x002fea0003800000 */
.L_x_10123:
[----:B------:R-:W-:Y:S01]  /*3e20*/  R2UR UR56, R20 ;  /* 0x00000000143872ca */ /* 0x000fe200000e0000 */
[----:B------:R-:W-:Y:S01]  /*3e30*/  UIMAD UR5, UR36, 0x300, UR60 ;  /* 0x00000300240578a4 */ /* 0x000fe2000f8e023c */
[----:B------:R-:W-:Y:S01]  /*3e40*/  R2UR UR57, R21 ;  /* 0x00000000153972ca */ /* 0x000fe200000e0000 */
[----:B-1----:R-:W-:Y:S01]  /*3e50*/  WARPGROUP.ARRIVE ;  /* 0x00000000000079c5 */ /* 0x002fe20000000000 */
[----:B------:R-:W-:-:S04]  /*3e60*/  UMOV UR59, 0x40000040 ;  /* 0x40000040003b7882 */ /* 0x000fc80000000000 */
[----:B------:R-:W-:-:S07]  /*3e70*/  UMOV UR58, UR5 ;  /* 0x00000005003a7c82 */ /* 0x000fce0008000000 */
[----:B------:R-:W-:Y:S01]  /*3e80*/  HGMMA.64x96x16.F32.BF16 R152, gdesc[UR56], RZ, !UPT, gsb0 ;  /* 0x01600000389879f0 */ /* 0x000fe2000c0018ff */
[----:B------:R-:W-:Y:S01]  /*3e90*/  R2UR UR56, R18 ;  /* 0x00000000123872ca */ /* 0x000fe200000e0000 */
[----:B------:R-:W-:Y:S01]  /*3ea0*/  UIADD3 UR58, UR5, 0x2, URZ ;  /* 0x00000002053a7890 */ /* 0x000fe2000fffe03f */
[----:B------:R-:W-:Y:S01]  /*3eb0*/  R2UR UR57, R19 ;  /* 0x00000000133972ca */ /* 0x000fe200000e0000 */
[----:B------:R-:W-:Y:S01]  /*3ec0*/  UMOV UR59, 0x40000040 ;  /* 0x40000040003b7882 */ /* 0x000fe20000000000 */
[----:B------:R-:W-:Y:S02]  /*3ed0*/  WARPGROUP.DEPBAR.LE gsb0, 0x0 ;  /* 0x00008000000079c5 */ /* 0x000fe40000010000 */
[----:B------:R-:W-:-:S09]  /*3ee0*/  WARPGROUP.ARRIVE ;  /* 0x00000000000079c5 */ /* 0x000fd20000000000 */
[----:B------:R-:W-:Y:S01]  /*3ef0*/  HGMMA.64x96x16.F32.BF16 R152, gdesc[UR56], R152, gsb0 ;  /* 0x01600000389879f0 */ /* 0x000fe20008001898 */
        /* <DEDUP_REMOVED lines=13> */
[----:B------:R-:W-:Y:S03]  /*3fd0*/  HGMMA.64x96x16.F32.BF16 R152, gdesc[UR56], R152, gsb0 ;  /* 0x01600000389879f0 */ /* 0x000fe60008001898 */
[----:B------:R-:W-:Y:S02]  /*3fe0*/  WARPGROUP.DEPBAR.LE gsb0, 0x0 ;  /* 0x00008000000079c5 */ /* 0x000fe40000010000 */
[----:B------:R-:W-:Y:S05]  /*3ff0*/  @!P0 BRA `(.L_x_10125) ;  /* 0x0000000000048947 */ /* 0x000fea0003800000 */
[----:B------:R-:W-:Y:S01]  /*4000*/  BPT.TRAP 0x1 ;  /* 0x000000040000795c */ /* 0x000fe20000300000 */
.L_x_10125:
[----:B------:R1:W2:Y:S01]  /*4010*/  SYNCS.PHASECHK.TRANS64.TRYWAIT P3, [UR4+0x32450], R0 ;  /* 0x03245000ff0075a7 */ /* 0x0002a20008060144 */
[----:B------:R-:W-:Y:S05]  /*4020*/  @!P0 BRA `(.L_x_10126) ;  /* 0x0000000000048947 */ /* 0x000fea0003800000 */
[----:B------:R-:W-:Y:S01]  /*4030*/  BPT.TRAP 0x1 ;  /* 0x000000040000795c */ /* 0x000fe20000300000 */
.L_x_10126:
[----:B--2---:R-:W-:Y:S05]  /*4040*/  @P3 BRA `(.L_x_10127) ;  /* 0x0000000000083947 */ /* 0x004fea0003800000 */
[----:B------:R-:W2:Y:S02]  /*4050*/  SYNCS.PHASECHK.TRANS64.TRYWAIT P3, [UR4+0x32450], R0 ;  /* 0x03245000ff0075a7 */ /* 0x000ea40008060144 */
[----:B--2---:R-:W-:Y:S05]  /*4060*/  @!P3 BRA `(.L_x_10128) ;  /* 0x000000c40098b947 */ /* 0x004fea0003800000 */
.L_x_10127:
[----:B------:R-:W-:Y:S01]  /*4070*/  R2UR UR56, R4 ;  /* 0x00000000043872ca */ /* 0x000fe200000e0000 */
[----:B------:R-:W-:Y:S01]  /*4080*/  UIMAD UR5, UR36, 0xc00, UR7 ;  /* 0x00000c00240578a4 */ /* 0x000fe2000f8e0207 */
[----:B------:R-:W-:Y:S01]  /*4090*/  R2UR UR57, R5 ;  /* 0x00000000053972ca */ /* 0x000fe200000e0000 */
[----:B------:R-:W-:Y:S01]  /*40a0*/  WARPGROUP.ARRIVE ;  /* 0x00000000000079c5 */ /* 0x000fe20000000000 */
[----:B------:R-:W-:Y:S01]  /*40b0*/  UMOV UR59, 0x40000040 ;  /* 0x40000040003b7882 */ /* 0x000fe20000000000 */
[----:B------:R-:W-:-:S04]  /*40c0*/  UIADD3 UR10, UR5, 0x300, URZ ;  /* 0x00000300050a7890 */ /* 0x000fc8000fffe03f */
[----:B------:R-:W3:Y:S01]  /*40d0*/  S2R R216, SR_TID.X ;  /* 0x0000000000d87919 */ /* 0x000ee20000002100 */
[----:B------:R-:W-:Y:S01]  /*40e0*/  UMOV UR11, 0x40000040 ;  /* 0x40000040000b7882 */ /* 0x000fe20000000000 */
[----:B------:R-:W-:Y:S01]  /*40f0*/  UMOV UR58, UR5 ;  /* 0x00000005003a7c82 */ /* 0x000fe20008000000 */
[----:B------:R-:W-:Y:S01]  /*4100*/  UIADD3 UR14, UR5, 0x302, URZ ;  /* 0x00000302050e7890 */ /* 0x000fe2000fffe03f */
[----:B------:R-:W-:Y:S01]  /*4110*/  UMOV UR15, 0x40000040 ;  /* 0x40000040000f7882 */ /* 0x000fe20000000000 */
[----:B------:R-:W-:Y:S01]  /*4120*/  UIADD3 UR18, UR5, 0x304, URZ ;  /* 0x0000030405127890 */ /* 0x000fe2000fffe03f */
[----:B------:R-:W-:Y:S01]  /*4130*/  UMOV UR19, 0x40000040 ;  /* 0x4000004000137882 */ /* 0x000fe20000000000 */
[----:B------:R-:W-:Y:S01]  /*4140*/  HGMMA.64x96x16.F32.BF16 R152, gdesc[UR56], R152, gsb0 ;  /* 0x01600000389879f0 */ /* 0x000fe20008001898 */
[----:B------:R-:W-:Y:S01]  /*4150*/  R2UR UR56, R6 ;  /* 0x00000000063872ca */ /* 0x000fe200000e0000 */
[----:B------:R-:W-:Y:S01]  /*4160*/  UIADD3 UR58, UR5, 0x2, URZ ;  /* 0x00000002053a7890 */ /* 0x000fe2000fffe03f */
[----:B------:R-:W-:Y:S01]  /*4170*/  R2UR UR57, R7 ;  /* 0x00000000073972ca */ /* 0x000fe200000e0000 */
[----:B------:R-:W-:Y:S01]  /*4180*/  UMOV UR59, 0x40000040 ;  /* 0x40000040003b7882 */ /* 0x000fe20000000000 */
[----:B------:R-:W-:Y:S01]  /*4190*/  UIADD3 UR22, UR5, 0x306, URZ ;  /* 0x0000030605167890 */ /* 0x000fe2000fffe03f */
        /* <DEDUP_REMOVED lines=12> */
[----:B---3--:R-:W-:Y:S01]  /*4260*/  SHF.R.U32.HI R232, RZ, 0x7, R216 ;  /* 0x00000007ffe87819 */ /* 0x008fe200000116d8 */
[----:B------:R-:W-:Y:S01]  /*4270*/  UMOV UR51, 0x40000040 ;  /* 0x4000004000337882 */ /* 0x000fe20000000000 */
[----:B------:R-:W-:Y:S01]  /*4280*/  UIADD3 UR54, UR5, 0x904, URZ ;  /* 0x0000090405367890 */ /* 0x000fe2000fffe03f */
[----:B------:R-:W-:Y:S01]  /*4290*/  UMOV UR55, 0x40000040 ;  /* 0x4000004000377882 */ /* 0x000fe20000000000 */
[----:B------:R-:W-:-:S02]  /*42a0*/  WARPGROUP.DEPBAR.LE gsb0, 0x0 ;  /* 0x00008000000079c5 */ /* 0x000fc40000010000 */
[----:B------:R-:W-:-:S06]  /*42b0*/  WARPGROUP.ARRIVE ;  /* 0x00000000000079c5 */ /* 0x000fcc0000000000 */
        /* <DEDUP_REMOVED lines=19> */
[----:B------:R-:W-:Y:S01]  /*43f0*/  ULDC UR5, c[0x0][0xa80] ;  /* 0x0002a00000057ab9 */ /* 0x000fe20000000800 */
[----:B------:R-:W-:Y:S02]  /*4400*/  WARPGROUP.DEPBAR.LE gsb0, 0x0 ;  /* 0x00008000000079c5 */ /* 0x000fe40000010000 */
[----:B------:R-:W-:-:S06]  /*4410*/  WARPGROUP.ARRIVE ;  /* 0x00000000000079c5 */ /* 0x000fcc0000000000 */
[----:B------:R-:W-:Y:S01]  /*4420*/  HGMMA.64x96x16.F32.BF16 R152, gdesc[UR8], R152, gsb0 ;  /* 0x01600000089879f0 */ /* 0x000fe20008001898 */
[----:B------:R-:W-:Y:S02]  /*4430*/  UMOV UR11, 0x40000040 ;  /* 0x40000040000b7882 */ /* 0x000fe40000000000 */
        /* <DEDUP_REMOVED lines=104> */
[----:B-1----:R-:W-:Y:S01]  /*4ac0*/  FMNMX.FTZ R209, R209, R214, !PT ;  /* 0x000000d6d1d17209 */ /* 0x002fe20007810000 */
[----:B------:R-:W-:Y:S01]  /*4ad0*/  IMAD.U32 R214, RZ, RZ, UR4 ;  /* 0x00000004ffd67e24 */ /* 0x000fe2000f8e00ff */
[----:B------:R-:W0:Y:S01]  /*4ae0*/  MUFU.EX2 R207, R207 ;  /* 0x000000cf00cf7308 */ /* 0x000e220000000800 */
[----:B------:R-:W-:Y:S01]  /*4af0*/  UIMAD UR4, UR36, 0xc00, UR6 ;  /* 0x00000c00240478a4 */ /* 0x000fe2000f8e0206 */
[--C-:B------:R-:W-:Y:S01]  /*4b00*/  FFMA.FTZ R173, R173, UR5, -R212.reuse ;  /* 0x00000005adad7c23 */ /* 0x100fe200080108d4 */
[C---:B------:R-:W-:Y:S01]  /*4b10*/  FADD.FTZ R152, -R209.reuse, R211 ;  /* 0x000000d3d1987221 */ /* 0x040fe20000010100 */
[----:B------:R-:W-:Y:S01]  /*4b20*/  FMUL.FTZ R217, R209, UR5 ;  /* 0x00000005d1d97c20 */ /* 0x000fe20008410000 */
[--C-:B------:R-:W-:Y:S01]  /*4b30*/  FFMA.FTZ R176, R176, UR5, -R212.reuse ;  /* 0x00000005b0b07c23 */ /* 0x100fe200080108d4 */
[----:B------:R-:W-:Y:S01]  /*4b40*/  FFMA.FTZ R177, R177, UR5, -R212 ;  /* 0x00000005b1b17c23 */ /* 0x000fe200080108d4 */
[----:B------:R-:W-:Y:S01]  /*4b50*/  FMUL.FTZ R157, R152, UR5 ;  /* 0x00000005989d7c20 */ /* 0x000fe20008410000 */
[----:B------:R-:W-:-:S02]  /*4b60*/  @!P1 VIADD R152, R214, 0x32440 ;  /* 0x00032440d6989836 */ /* 0x000fc40000000000 */
[--C-:B------:R-:W-:Y:S01]  /*4b70*/  FFMA.FTZ R216, R158, UR5, -R217.reuse ;  /* 0x000000059ed87c23 */ /* 0x100fe200080108d9 */
[----:B------:R-:W-:Y:S01]  /*4b80*/  IADD3 R158, -R232, 0xb, RZ ;  /* 0x0000000be89e7810 */ /* 0x000fe20007ffe1ff */
[----:B------:R1:W-:Y:S01]  /*4b90*/  MUFU.EX2 R211, R153 ;  /* 0x0000009900d37308 */ /* 0x0003e20000000800 */
[--C-:B------:R-:W-:Y:S01]  /*4ba0*/  FFMA.FTZ R213, R154, UR5, -R217.reuse ;  /* 0x000000059ad57c23 */ /* 0x100fe200080108d9 */
[----:B------:R-:W-:Y:S01]  /*4bb0*/  @!P1 PRMT R152, RZ, 0x654, R152 ;  /* 0x00000654ff989816 */ /* 0x000fe20000000098 */
[--C-:B------:R-:W-:Y:S01]  /*4bc0*/  FFMA.FTZ R215, R155, UR5, -R217.reuse ;  /* 0x000000059bd77c23 */ /* 0x100fe200080108d9 */
[--C-:B------:R-:W-:Y:S01]  /*4bd0*/  FFMA.FTZ R159, R159, UR5, -R217.reuse ;  /* 0x000000059f9f7c23 */ /* 0x100fe200080108d9 */
[----:B------:R2:W-:Y:S06]  /*4be0*/  BAR.ARV R158, 0x100 ;  /* 0x0004009e0000751d */ /* 0x0005ec0000002000 */
[----:B-1----:R-:W-:Y:S01]  /*4bf0*/  VIADD R153, R232, 0x8 ;  /* 0x00000008e8997836 */ /* 0x002fe20000000000 */
[----:B------:R1:W-:Y:S01]  /*4c00*/  @!P1 SYNCS.ARRIVE.TRANS64.RED.A1T0 RZ, [R152+URZ], RZ ;  /* 0x000000ff98ff99a7 */ /* 0x0003e2000810043f */
[----:B------:R-:W3:Y:S01]  /*4c10*/  MUFU.EX2 R157, R157 ;  /* 0x0000009d009d7308 */ /* 0x000ee20000000800 */
[-C--:B0-----:R-:W-:Y:S01]  /*4c20*/  FMUL.FTZ R24, R24, R207.reuse ;  /* 0x000000cf18187220 */ /* 0x081fe20000410000 */
        /* <DEDUP_REMOVED lines=134> */
[----:B-1----:R-:W-:Y:S01]  /*5490*/  F2FP.BF16.F32.PACK_AB R152, R210, R208 ;  /* 0x000000d0d298723e */ /* 0x002fe200000010ff */
[----:B------:R-:W-:Y:S01]  /*54a0*/  UMOV UR10, UR4 ;  /* 0x00000004000a7c82 */ /* 0x000fe20008000000 */
[----:B0-----:R-:W-:Y:S01]  /*54b0*/  F2FP.BF16.F32.PACK_AB R154, R211, R156 ;  /* 0x0000009cd39a723e */ /* 0x001fe200000010ff */
[--C-:B------:R-:W-:Y:S01]  /*54c0*/  FFMA.FTZ R162, R162, UR5, -R217.reuse ;  /* 0x00000005a2a27c23 */ /* 0x100fe200080108d9 */
[----:B----4-:R-:W-:Y:S01]  /*54d0*/  F2FP.BF16.F32.PACK_AB R153, R215, R213 ;  /* 0x000000d5d799723e */ /* 0x010fe200000010ff */
[--C-:B------:R-:W-:Y:S01]  /*54e0*/  FFMA.FTZ R163, R163, UR5, -R217.reuse ;  /* 0x00000005a3a37c23 */ /* 0x100fe200080108d9 */
[----:B-----5:R-:W-:Y:S01]  /*54f0*/  F2FP.BF16.F32.PACK_AB R155, R159, R216 ;  /* 0x000000d89f9b723e */ /* 0x020fe200000010ff */
[--C-:B------:R-:W-:Y:S01]  /*5500*/  FFMA.FTZ R166, R166, UR5, -R217.reuse ;  /* 0x00000005a6a67c23 */ /* 0x100fe200080108d9 */
[--C-:B------:R-:W-:Y:S01]  /*5510*/  FFMA.FTZ R167, R167, UR5, -R217.reuse ;  /* 0x00000005a7a77c23 */ /* 0x100fe200080108d9 */
[----:B------:R-:W-:Y:S01]  /*5520*/  MUFU.EX2 R160, R160 ;  /* 0x000000a000a07308 */ /* 0x000fe20000000800 */
        /* <DEDUP_REMOVED lines=25> */
[--C-:B------:R-:W-:Y:S01]  /*56c0*/  FFMA.FTZ R192, R192, UR5, -R212.reuse ;  /* 0x00000005c0c07c23 */ /* 0x100fe200080108d4 */
[--C-:B------:R-:W-:Y:S01]  /*56d0*/  FFMA.FTZ R193, R193, UR5, -R212.reuse ;  /* 0x00000005c1c17c23 */ /* 0x100fe200080108d4 */
[--C-:B------:R-:W-:Y:S01]  /*56e0*/  FFMA.FTZ R196, R196, UR5, -R212.reuse ;  /* 0x00000005c4c47c23 */ /* 0x100fe200080108d4 */
[----:B------:R-:W-:Y:S01]  /*56f0*/  FFMA.FTZ R197, R197, UR5, -R212 ;  /* 0x00000005c5c57c23 */ /* 0x000fe200080108d4 */
[--C-:B------:R-:W-:Y:S01]  /*5700*/  FFMA.FTZ R194, R194, UR5, -R217.reuse ;  /* 0x00000005c2c27c23 */ /* 0x100fe200080108d9 */
[--C-:B------:R-:W-:Y:S01]  /*5710*/  FFMA.FTZ R195, R195, UR5, -R217.reuse ;  /* 0x00000005c3c37c23 */ /* 0x100fe200080108d9 */
[----:B------:R-:W-:Y:S01]  /*5720*/  MUFU.EX2 R162, R162 ;  /* 0x000000a200a27308 */ /* 0x000fe20000000800 */
[--C-:B------:R-:W-:Y:S01]  /*5730*/  FFMA.FTZ R198, R198, UR5, -R217.reuse ;  /* 0x00000005c6c67c23 */ /* 0x100fe200080108d9 */
[----:B------:R-:W-:Y:S01]  /*5740*/  FFMA.FTZ R199, R199, UR5, -R217 ;  /* 0x00000005c7c77c23 */ /* 0x000fe200080108d9 */
[----:B------:R-:W-:Y:S01]  /*5750*/  FFMA.FTZ R3, R207, R3, R208 ;  /* 0x00000003cf037223 */ /* 0x000fe200000100d0 */
[----:B------:R-:W-:-:S02]  /*5760*/  @!P1 VIADD R214, R214, 0x32460 ;  /* 0x00032460d6d69836 */ /* 0x000fc40000000000 */
[----:B------:R-:W-:Y:S02]  /*5770*/  IMAD.MOV.U32 R207, RZ, RZ, R0 ;  /* 0x000000ffffcf7224 */ /* 0x000fe400078e0000 */
[----:B------:R-:W-:Y:S01]  /*5780*/  FADD.FTZ R3, R210, R3 ;  /* 0x00000003d2037221 */ /* 0x000fe20000010000 */
[----:B------:R-:W3:Y:S01]  /*5790*/  MUFU.EX2 R163, R163 ;  /* 0x000000a300a37308 */ /* 0x000ee20000000800 */
[----:B------:R-:W-:Y:S02]  /*57a0*/  @!P1 PRMT R214, RZ, 0x654, R214 ;  /* 0x00000654ffd69816 */ /* 0x000fe400000000d6 */
[----:B------:R-:W-:-:S04]  /*57b0*/  FADD.FTZ R156, R156, R3 ;  /* 0x000000039c9c7221 */ /* 0x000fc80000010000 */
[----:B------:R-:W-:Y:S01]  /*57c0*/  FADD.FTZ R211, R211, R156 ;  /* 0x0000009cd3d37221 */ /* 0x000fe20000010000 */
[----:B------:R-:W-:Y:S08]  /*57d0*/  MUFU.EX2 R166, R166 ;  /* 0x000000a600a67308 */ /* 0x000ff00000000800 */
[----:B------:R-:W4:Y:S08]  /*57e0*/  MUFU.EX2 R167, R167 ;  /* 0x000000a700a77308 */ /* 0x000f300000000800 */
[----:B------:R-:W-:Y:S08]  /*57f0*/  MUFU.EX2 R168, R168 ;  /* 0x000000a800a87308 */ /* 0x000ff00000000800 */
[----:B------:R-:W5:Y:S08]  /*5800*/  MUFU.EX2 R169, R169 ;  /* 0x000000a900a97308 */ /* 0x000f700000000800 */
[----:B------:R-:W-:Y:S08]  /*5810*/  MUFU.EX2 R172, R172 ;  /* 0x000000ac00ac7308 */ /* 0x000ff00000000800 */
[----:B------:R-:W2:Y:S08]  /*5820*/  MUFU.EX2 R173, R173 ;  /* 0x000000ad00ad7308 */ /* 0x000eb00000000800 */
        /* <DEDUP_REMOVED lines=22> */
[----:B------:R-:W-:Y:S01]  /*5990*/  MUFU.EX2 R196, R196 ;  /* 0x000000c400c47308 */ /* 0x000fe20000000800 */
[----:B------:R-:W-:-:S02]  /*59a0*/  WARPGROUP.DEPBAR.LE gsb0, 0x0 ;  /* 0x00008000000079c5 */ /* 0x000fc40000010000 */
[----:B0-----:R-:W-:-:S05]  /*59b0*/  F2FP.BF16.F32.PACK_AB R152, R161, R160 ;  /* 0x000000a0a198723e */ /* 0x001fca00000010ff */
[----:B------:R-:W0:Y:S01]  /*59c0*/  MUFU.EX2 R197, R197 ;  /* 0x000000c500c57308 */ /* 0x000e220000000800 */
[----:B-1----:R-:W-:Y:S01]  /*59d0*/  F2FP.BF16.F32.PACK_AB R154, R165, R164 ;  /* 0x000000a4a59a723e */ /* 0x002fe200000010ff */
[----:B------:R-:W-:Y:S01]  /*59e0*/  FADD.FTZ R160, R160, R211 ;  /* 0x000000d3a0a07221 */ /* 0x000fe20000010000 */
[----:B---3--:R-:W-:Y:S01]  /*59f0*/  F2FP.BF16.F32.PACK_AB R153, R163, R162 ;  /* 0x000000a2a399723e */ /* 0x008fe200000010ff */
[----:B------:R-:W-:Y:S01]  /*5a00*/  IMAD.MOV.U32 R211, RZ, RZ, R209 ;  /* 0x000000ffffd37224 */ /* 0x000fe200078e00d1 */
[----:B----4-:R-:W-:Y:S01]  /*5a10*/  F2FP.BF16.F32.PACK_AB R155, R167, R166 ;  /* 0x000000a6a79b723e */ /* 0x010fe200000010ff */
[----:B------:R-:W-:Y:S02]  /*5a20*/  FADD.FTZ R161, R161, R160 ;  /* 0x000000a0a1a17221 */ /* 0x000fe40000010000 */
[----:B------:R-:W-:Y:S01]  /*5a30*/  MUFU.EX2 R194, R194 ;  /* 0x000000c200c27308 */ /* 0x000fe20000000800 */
[----:B------:R-:W-:Y:S01]  /*5a40*/  WARPGROUP.ARRIVE ;  /* 0x00000000000079c5 */ /* 0x000fe20000000000 */
[----:B------:R-:W-:-:S04]  /*5a50*/  FADD.FTZ R164, R164, R161 ;  /* 0x000000a1a4a47221 */ /* 0x000fc80000010000 */
[----:B------:R-:W-:Y:S01]  /*5a60*/  FADD.FTZ R165, R165, R164 ;  /* 0x000000a4a5a57221 */ /* 0x000fe20000010000 */
[----:B------:R-:W-:Y:S01]  /*5a70*/  HGMMA.64x256x16.F32.BF16 R24, R152, gdesc[UR8].tnspB, R24, gsb0 ;  /* 0x43e0000898187df0 */ /* 0x000fe20008001818 */
[----:B------:R-:W-:Y:S01]  /*5a80*/  UIADD3 UR10, UR4, 0x100, URZ ;  /* 0x00000100040a7890 */ /* 0x000fe2000fffe03f */
[----:B------:R-:W1:Y:S01]  /*5a90*/  MUFU.EX2 R195, R195 ;  /* 0x000000c300c37308 */ /* 0x000e620000000800 */
[----:B------:R-:W-:-:S07]  /*5aa0*/  UMOV UR11, 0x40000040 ;  /* 0x40000040000b7882 */ /* 0x000fce0000000000 */
[----:B------:R-:W-:Y:S08]  /*5ab0*/  MUFU.EX2 R198, R198 ;  /* 0x000000c600c67308 */ /* 0x000ff00000000800 */
[----:B------:R-:W3:Y:S01]  /*5ac0*/  MUFU.EX2 R199, R199 ;  /* 0x000000c700c77308 */ /* 0x000ee20000000800 */
[----:B------:R-:W-:Y:S02]  /*5ad0*/  WARPGROUP.DEPBAR.LE gsb0, 0x0 ;  /* 0x00008000000079c5 */ /* 0x000fe40000010000 */
[----:B-----5:R-:W-:Y:S01]  /*5ae0*/  F2FP.BF16.F32.PACK_AB R152, R169, R168 ;  /* 0x000000a8a998723e */ /* 0x020fe200000010ff */
[----:B------:R-:W-:Y:S01]  /*5af0*/  FADD.FTZ R168, R168, R165 ;  /* 0x000000a5a8a87221 */ /* 0x000fe20000010000 */
[----:B--2---:R-:W-:-:S02]  /*5b00*/  F2FP.BF16.F32.PACK_AB R154, R173, R172 ;  /* 0x000000acad9a723e */ /* 0x004fc400000010ff */
[----:B------:R-:W-:Y:S01]  /*5b10*/  F2FP.BF16.F32.PACK_AB R153, R171, R170 ;  /* 0x000000aaab99723e */ /* 0x000fe200000010ff */
[----:B------:R-:W-:Y:S01]  /*5b20*/  FADD.FTZ R169, R169, R168 ;  /* 0x000000a8a9a97221 */ /* 0x000fe20000010000 */
[----:B------:R-:W-:-:S03]  /*5b30*/  F2FP.BF16.F32.PACK_AB R155, R175, R174 ;  /* 0x000000aeaf9b723e */ /* 0x000fc600000010ff */
[----:B------:R-:W-:Y:S01]  /*5b40*/  FADD.FTZ R172, R172, R169 ;  /* 0x000000a9acac7221 */ /* 0x000fe20000010000 */
[----:B------:R-:W-:-:S03]  /*5b50*/  WARPGROUP.ARRIVE ;  /* 0x00000000000079c5 */ /* 0x000fc60000000000 */
[----:B------:R-:W-:-:S03]  /*5b60*/  FADD.FTZ R173, R173, R172 ;  /* 0x000000acadad7221 */ /* 0x000fc60000010000 */
[----:B------:R-:W-:Y:S01]  /*5b70*/  HGMMA.64x256x16.F32.BF16 R24, R152, gdesc[UR8].tnspB, R24, gsb0 ;  /* 0x43e0000898187df0 */ /* 0x000fe20008001818 */
[----:B------:R-:W-:Y:S01]  /*5b80*/  UIADD3 UR10, UR4, 0x180, URZ ;  /* 0x00000180040a7890 */ /* 0x000fe2000fffe03f */
[----:B------:R-:W-:Y:S01]  /*5b90*/  UMOV UR11, 0x40000040 ;  /* 0x40000040000b7882 */ /* 0x000fe20000000000 */
[----:B------:R-:W-:Y:S02]  /*5ba0*/  WARPGROUP.DEPBAR.LE gsb0, 0x0 ;  /* 0x00008000000079c5 */ /* 0x000fe40000010000 */
[----:B------:R-:W-:Y:S01]  /*5bb0*/  F2FP.BF16.F32.PACK_AB R152, R177, R176 ;  /* 0x000000b0b198723e */ /* 0x000fe200000010ff */
[----:B------:R-:W-:Y:S01]  /*5bc0*/  FADD.FTZ R176, R176, R173 ;  /* 0x000000adb0b07221 */ /* 0x000fe20000010000 */
[----:B------:R-:W-:Y:S02]  /*5bd0*/  F2FP.BF16.F32.PACK_AB R154, R181, R180 ;  /* 0x000000b4b59a723e */ /* 0x000fe400000010ff */
[----:B------:R-:W-:Y:S01]  /*5be0*/  F2FP.BF16.F32.PACK_AB R153, R179, R178 ;  /* 0x000000b2b399723e */ /* 0x000fe200000010ff */
[----:B------:R-:W-:Y:S01]  /*5bf0*/  FADD.FTZ R177, R177, R176 ;  /* 0x000000b0b1b17221 */ /* 0x000fe20000010000 */
[----:B------:R-:W-:-:S03]  /*5c00*/  F2FP.BF16.F32.PACK_AB R155, R183, R182 ;  /* 0x000000b6b79b723e */ /* 0x000fc600000010ff */
[----:B------:R-:W-:Y:S01]  /*5c10*/  FADD.FTZ R180, R180, R177 ;  /* 0x000000b1b4b47221 */ /* 0x000fe20000010000 */
[----:B------:R-:W-:-:S03]  /*5c20*/  WARPGROUP.ARRIVE ;  /* 0x00000000000079c5 */ /* 0x000fc60000000000 */
[----:B------:R-:W-:-:S10]  /*5c30*/  FADD.FTZ R181, R181, R180 ;  /* 0x000000b4b5b57221 */ /* 0x000fd40000010000 */
        /* <DEDUP_REMOVED lines=19> */
[----:B0-----:R-:W-:Y:S02]  /*5d70*/  F2FP.BF16.F32.PACK_AB R154, R197, R196 ;  /* 0x000000c4c59a723e */ /* 0x001fe400000010ff */
[----:B-1----:R-:W-:Y:S01]  /*5d80*/  F2FP.BF16.F32.PACK_AB R153, R195, R194 ;  /* 0x000000c2c399723e */ /* 0x002fe200000010ff */
[----:B------:R-:W-:Y:S01]  /*5d90*/  FADD.FTZ R193, R193, R192 ;  /* 0x000000c0c1c17221 */ /* 0x000fe20000010000 */
[----:B---3--:R-:W-:-:S03]  /*5da0*/  F2FP.BF16.F32.PACK_AB R155, R199, R198 ;  /* 0x000000c6c79b723e */ /* 0x008fc600000010ff */
[----:B------:R-:W-:Y:S01]  /*5db0*/  FADD.FTZ R196, R196, R193 ;  /* 0x000000c1c4c47221 */ /* 0x000fe20000010000 */
[----:B------:R-:W-:-:S03]  /*5dc0*/  WARPGROUP.ARRIVE ;  /* 0x00000000000079c5 */ /* 0x000fc60000000000 */
[----:B------:R-:W-:-:S10]  /*5dd0*/  FADD.FTZ R3, R197, R196 ;  /* 0x000000c4c5037221 */ /* 0x000fd40000010000 */
[----:B------:R-:W-:Y:S03]  /*5de0*/  HGMMA.64x256x16.F32.BF16 R24, R152, gdesc[UR8].tnspB, R24, gsb0 ;  /* 0x43e0000898187df0 */ /* 0x000fe60008001818 */
[----:B------:R-:W-:Y:S02]  /*5df0*/  WARPGROUP.DEPBAR.LE gsb0, 0x0 ;  /* 0x00008000000079c5 */ /* 0x000fe40000010000 */
[----:B------:R-:W-:Y:S01]  /*5e00*/  FFMA.FTZ R152, R157, R205, R213 ;  /* 0x000000cd9d987223 */ /* 0x000fe200000100d5 */
[----:B------:R0:W-:Y:S03]  /*5e10*/  @!P1 SYNCS.ARRIVE.TRANS64.RED.A1T0 RZ, [R214+URZ], RZ ;  /* 0x000000ffd6ff99a7 */ /* 0x0001e6000810043f */
        /* <DEDUP_REMOVED lines=23> */
[----:B0-----:R-:W-:Y:S06]  /*5f90*/  @P2 BRA `(.L_x_10129) ;  /* 0xffffffdc004c2947 */ /* 0x001fec000383ffff */
.L_x_10120:
[----:B------:R-:W0:Y:S01]  /*5fa0*/  SHFL.BFLY PT, R4, R3, 0x2, 0x1f ;  /* 0x0c401f0003047f89 */ /* 0x000e2200000e0000 */
[----:B------:R-:W-:Y:S01]  /*5fb0*/  IMAD.MOV.U32 R7, RZ, RZ, RZ ;  /* 0x000000ffff077224 */ /* 0x000fe200078e00ff */
[----:B------:R-:W-:Y:S01]  /*5fc0*/  R2UR UR4, R219 ;  /* 0x00000000db0472ca */ /* 0x000fe200000e0000 */
[----:B------:R-:W-:Y:S01]  /*5fd0*/  UIADD3 UR36, UR36, 0x1, URZ ;  /* 0x0000000124247890 */ /* 0x000fe2000fffe03f */
[----:B------:R-:W1:Y:S01]  /*5fe0*/  SHFL.BFLY PT, R6, R205, 0x2, 0x1f ;  /* 0x0c401f00cd067f89 */ /* 0x000e6200000e0000 */
[----:B------:R-:W-:Y:S01]  /*5ff0*/  IMAD.MOV.U32 R9, RZ, RZ, -0x800000 ;  /* 0xff800000ff097424 */ /* 0x000fe200078e00ff */
[----:B------:R2:W-:Y:S06]  /*6000*/  BAR.ARV R158, 0x100 ;  /* 0x0004009e0000751d */ /* 0x0005ec0000002000 */
[----:B------:R-:W-:Y:S01]  /*6010*/  UISETP.NE.AND UP0, UPT, UR36, 0x2, UPT ;  /* 0x000000022400788c */ /* 0x000fe2000bf05270 */
[----:B------:R-:W-:Y:S01]  /*6020*/  IMAD.MOV.U32 R8, RZ, RZ, -0x800000 ;  /* 0xff800000ff087424 */ /* 0x000fe200078e00ff */
[----:B------:R-:W-:Y:S06]  /*6030*/  BAR.ARV 0x8, 0x180 ;  /* 0x0206000000007b1d */ /* 0x000fec0000002000 */
[----:B------:R-:W-:Y:S01]  /*6040*/  UIADD3 UR4, UR4, 0x1, URZ ;  /* 0x0000000104047890 */ /* 0x000fe2000fffe03f */
[----:B------:R-:W-:Y:S01]  /*6050*/  PLOP3.LUT P0, PT, PT, PT, PT, 0x8, 0x0 ;  /* 0x000000000000781c */ /* 0x000fe20003f0e170 */
[----:B0-----:R-:W-:Y:S01]  /*6060*/  FADD.FTZ R4, R4, R3 ;  /* 0x0000000304047221 */ /* 0x001fe20000010000 */
[----:B------:R-:W-:Y:S01]  /*6070*/  IMAD.MOV.U32 R3, RZ, RZ, RZ ;  /* 0x000000ffff037224 */ /* 0x000fe200078e00ff */
[----:B------:R-:W-:Y:S01]  /*6080*/  USEL UR36, UR36, URZ, UP0 ;  /* 0x0000003f24247287 */ /* 0x000fe20008000000 */
[----:B-1----:R-:W-:-:S02]  /*6090*/  FADD.FTZ R6, R6, R205 ;  /* 0x000000cd06067221 */ /* 0x002fc40000010000 */
[----:B------:R-:W0:Y:S01]  /*60a0*/  SHFL.BFLY PT, R5, R4, 0x1, 0x1f ;  /* 0x0c201f0004057f89 */ /* 0x000e2200000e0000 */
[----:B------:R-:W-:Y:S01]  /*60b0*/  IMAD.U32 R219, RZ, RZ, UR4 ;  /* 0x00000004ffdb7e24 */ /* 0x000fe2000f8e00ff */
[----:B------:R-:W-:-:S04]  /*60c0*/  USEL UR4, URZ, 0x1, UP0 ;  /* 0x000000013f047887 */ /* 0x000fc80008000000 */
[----:B------:R-:W-:Y:S01]  /*60d0*/  ULOP3.LUT UR37, UR37, UR4, URZ, 0x3c, !UPT ;  /* 0x0000000425257292 */ /* 0x000fe2000f8e3c3f */
[----:B0-----:R-:W-:Y:S02]  /*60e0*/  FADD.FTZ R10, R4, R5 ;  /* 0x00000005040a7221 */ /* 0x001fe40000010000 */
[----:B------:R-:W0:Y:S03]  /*60f0*/  SHFL.BFLY PT, R5, R6, 0x1, 0x1f ;  /* 0x0c201f0006057f89 */ /* 0x000e2600000e0000 */
[----:B------:R-:W-:-:S13]  /*6100*/  FSETP.NE.FTZ.AND P1, PT, R10, RZ, PT ;  /* 0x000000ff0a00720b */ /* 0x000fda0003f35000 */
[----:B------:R-:W1:Y:S01]  /*6110*/  @P1 MUFU.RCP R7, R10 ;  /* 0x0000000a00071308 */ /* 0x000e620000001000 */
[----:B0-----:R-:W-:-:S07]  /*6120*/  FADD.FTZ R11, R6, R5 ;  /* 0x00000005060b7221 */ /* 0x001fce0000010000 */
[----:B------:R-:W0:Y:S01]  /*6130*/  @P1 MUFU.LG2 R4, R10 ;  /* 0x0000000a00041308 */ /* 0x000e220000000c00 */
[----:B------:R-:W-:Y:S01]  /*6140*/  IMAD.U32 R5, RZ, RZ, UR5 ;  /* 0x00000005ff057e24 */ /* 0x000fe2000f8e00ff */
[----:B------:R-:W-:-:S03]  /*6150*/  FSETP.NE.FTZ.AND P2, PT, R11, RZ, PT ;  /* 0x000000ff0b00720b */ /* 0x000fc60003f55000 */
[----:B------:R-:W-:Y:S01]  /*6160*/  @P1 FMUL.FTZ R5, R5, 0.69314718246459960938 ;  /* 0x3f31721805051820 */ /* 0x000fe20000410000 */
        /* <DEDUP_REMOVED lines=17> */
[----:B------:R-:W3:Y:S01]  /*6280*/  @P2 MUFU.RCP R3, R11 ;  /* 0x0000000b00032308 */ /* 0x000ee20000001000 */
        /* <DEDUP_REMOVED lines=48> */
[----:B------:R-:W-:-:S02]  /*6590*/  IMAD.U32 R7, RZ, RZ, UR5 ;  /* 0x00000005ff077e24 */ /* 0x000fc4000f8e00ff */
[----:B0-----:R-:W-:Y:S01]  /*65a0*/  @P1 FMUL.FTZ R4, R4, 0.69314718246459960938 ;  /* 0x3f31721804041820 */ /* 0x001fe20000410000 */
[----:B-1----:R-:W-:Y:S01]  /*65b0*/  @P2 FMUL.FTZ R6, R6, 0.69314718246459960938 ;  /* 0x3f31721806062820 */ /* 0x002fe20000410000 */
[-C--:B---3--:R-:W-:Y:S01]  /*65c0*/  FMUL.FTZ R10, R83, R3.reuse ;  /* 0x00000003530a7220 */ /* 0x088fe20000410000 */
[----:B------:R-:W-:Y:S01]  /*65d0*/  @P2 FMUL.FTZ R7, R7, 0.69314718246459960938 ;  /* 0x3f31721807072820 */ /* 0x000fe20000410000 */
        /* <DEDUP_REMOVED lines=65> */
.L_x_10108:
[----:B0-----:R-:W0:Y:S01]  /*69f0*/  S2R R5, SR_CgaCtaId ;  /* 0x0000000000057919 */ /* 0x001e220000008800 */
        /* <DEDUP_REMOVED lines=59> */
[----:B------:R-:W-:Y:S02]  /*6db0*/  LOP3.LUT R30, R177, 0x380, RZ, 0xc0, !PT ;  /* 0x00000380b11e7812 */ /* 0x000fe400078ec0ff */
[----:B------:R-:W-:Y:S02]  /*6dc0*/  IADD3 R187, P0, R106, 0x8020, RZ ;  /* 0x000080206abb7810 */ /* 0x000fe40007f1e0ff */
[----:B------:R-:W-:Y:S02]  /*6dd0*/  SHF.R.U64 R16, R16, 0x3, RZ ;  /* 0x0000000310107819 */ /* 0x000fe400000012ff */
[----:B------:R-:W-:Y:S01]  /*6de0*/  LOP3.LUT R38, R179, 0x380, RZ, 0xc0, !PT ;  /* 0x00000380b3267812 */ /* 0x000fe200078ec0ff */
[----:B------:R-:W-:Y:S01]  /*6df0*/  IMAD.X R71, RZ, RZ, R107, P0 ;  /* 0x000000ffff477224 */ /* 0x000fe200000e066b */
[----:B------:R-:W-:-:S02]  /*6e00*/  IADD3 R189, P4, R106, 0x8040, RZ ;  /* 0x000080406abd7810 */ /* 0x000fc40007f9e0ff */
[----:B------:R-:W-:Y:S02]  /*6e10*/  SHF.R.U64 R18, R18, 0x3, RZ ;  /* 0x0000000312127819 */ /* 0x000fe400000012ff */
[----:B------:R-:W-:Y:S01]  /*6e20*/  LOP3.LUT R46, R181, 0x380, RZ, 0xc0, !PT ;  /* 0x00000380b52e7812 */ /* 0x000fe200078ec0ff */
[--C-:B------:R-:W-:Y:S01]  /*6e30*/  IMAD.X R79, RZ, RZ, R107.reuse, P4 ;  /* 0x000000ffff4f7224 */ /* 0x100fe200020e066b */
[C---:B------:R-:W-:Y:S02]  /*6e40*/  IADD3 R191, P3, R106.reuse, 0x8060, RZ ;  /* 0x000080606abf7810 */ /* 0x040fe40007f7e0ff */
[C---:B------:R-:W-:Y:S02]  /*6e50*/  IADD3 R193, P6, R106.reuse, 0xc000, RZ ;  /* 0x0000c0006ac17810 */ /* 0x040fe40007fde0ff */
[C---:B------:R-:W-:Y:S01]  /*6e60*/  IADD3 R6, P5, R106.reuse, 0xc020, RZ ;  /* 0x0000c0206a067810 */ /* 0x040fe20007fbe0ff */
[--C-:B------:R-:W-:Y:S01]  /*6e70*/  IMAD.X R95, RZ, RZ, R107.reuse, P3 ;  /* 0x000000ffff5f7224 */ /* 0x100fe200018e066b */
[C---:B------:R-:W-:Y:S01]  /*6e80*/  IADD3 R156, P2, R106.reuse, 0xc040, RZ ;  /* 0x0000c0406a9c7810 */ /* 0x040fe20007f5e0ff */
[--C-:B------:R-:W-:Y:S01]  /*6e90*/  IMAD.X R99, RZ, RZ, R107.reuse, P6 ;  /* 0x000000ffff637224 */ /* 0x100fe200030e066b */
[----:B------:R-:W-:Y:S01]  /*6ea0*/  IADD3 R151, P1, R106, 0xc060, RZ ;  /* 0x0000c0606a977810 */ /* 0x000fe20007f3e0ff */
[----:B------:R-:W-:Y:S01]  /*6eb0*/  IMAD.X R103, RZ, RZ, R107, P5 ;  /* 0x000000ffff677224 */ /* 0x000fe200028e066b */
[----:B------:R-:W-:-:S02]  /*6ec0*/  SHF.R.U64 R20, R20, 0x3, RZ ;  /* 0x0000000314147819 */ /* 0x000fc400000012ff */
[----:B------:R-:W-:Y:S01]  /*6ed0*/  LOP3.LUT R54, R183, 0x380, RZ, 0xc0, !PT ;  /* 0x00000380b7367812 */ /* 0x000fe200078ec0ff */
[--C-:B------:R-:W-:Y:S01]  /*6ee0*/  IMAD.X R15, RZ, RZ, R107.reuse, P1 ;  /* 0x000000ffff0f7224 */ /* 0x100fe200008e066b */
[----:B------:R-:W-:Y:S01]  /*6ef0*/  LOP3.LUT R106, R13, R106, RZ, 0x3c, !PT ;  /* 0x0000006a0d6a7212 */ /* 0x000fe200078e3cff */
[----:B------:R-:W-:Y:S01]  /*6f00*/  IMAD.X R13, RZ, RZ, R107, P2 ;  /* 0x000000ffff0d7224 */ /* 0x000fe200010e066b */
[----:B------:R-:W-:Y:S02]  /*6f10*/  SHF.R.U64 R30, R30, 0x3, RZ ;  /* 0x000000031e1e7819 */ /* 0x000fe400000012ff */
[----:B------:R-:W-:Y:S02]  /*6f20*/  LOP3.LUT R62, R185, 0x380, RZ, 0xc0, !PT ;  /* 0x00000380b93e7812 */ /* 0x000fe400078ec0ff */
[----:B------:R-:W-:Y:S02]  /*6f30*/  LOP3.LUT R16, R16, R171, RZ, 0x3c, !PT ;  /* 0x000000ab10107212 */ /* 0x000fe400078e3cff */
[----:B------:R-:W-:-:S02]  /*6f40*/  SHF.R.U64 R38, R38, 0x3, RZ ;  /* 0x0000000326267819 */ /* 0x000fc400000012ff */
        /* <DEDUP_REMOVED lines=10> */
[----:B------:R-:W-:Y:S01]  /*6ff0*/  MOV R106, R106 ;  /* 0x0000006a006a7202 */ /* 0x000fe20000000f00 */
[----:B------:R-:W-:Y:S01]  /*7000*/  BAR.SYNC.DEFER_BLOCKING 0x1, 0x100 ;  /* 0x0044000000007b1d */ /* 0x000fe20000010000 */
[----:B------:R-:W-:-:S02]  /*7010*/  LOP3.LUT R38, R38, R179, RZ, 0x3c, !PT ;  /* 0x000000b326267212 */ /* 0x000fc400078e3cff */
[----:B------:R-:W-:Y:S02]  /*7020*/  SHF.R.U64 R70, R70, 0x3, RZ ;  /* 0x0000000346467819 */ /* 0x000fe400000012ff */
[----:B------:R-:W-:Y:S02]  /*7030*/  LOP3.LUT R14, R6, 0x380, RZ, 0xc0, !PT ;  /* 0x00000380060e7812 */ /* 0x000fe400078ec0ff */
[----:B------:R-:W-:Y:S02]  /*7040*/  LOP3.LUT R107, R156, 0x380, RZ, 0xc0, !PT ;  /* 0x000003809c6b7812 */ /* 0x000fe400078ec0ff */
[----:B------:R-:W-:Y:S02]  /*7050*/  MOV R16, R16 ;  /* 0x0000001000107202 */ /* 0x000fe40000000f00 */
[----:B------:R-:W-:Y:S02]  /*7060*/  LOP3.LUT R46, R46, R181, RZ, 0x3c, !PT ;  /* 0x000000b52e2e7212 */ /* 0x000fe400078e3cff */
[----:B------:R-:W-:-:S02]  /*7070*/  SHF.R.U64 R78, R78, 0x3, RZ ;  /* 0x000000034e4e7819 */ /* 0x000fc400000012ff */
[----:B------:R-:W-:Y:S02]  /*7080*/  MOV R18, R18 ;  /* 0x0000001200127202 */ /* 0x000fe40000000f00 */
[----:B------:R-:W-:Y:S02]  /*7090*/  LOP3.LUT R54, R54, R183, RZ, 0x3c, !PT ;  /* 0x000000b736367212 */ /* 0x000fe400078e3cff */
[----:B------:R-:W-:Y:S02]  /*70a0*/  SHF.R.U64 R94, R94, 0x3, RZ ;  /* 0x000000035e5e7819 */ /* 0x000fe400000012ff */
[----:B------:R-:W-:Y:S02]  /*70b0*/  LOP3.LUT R102, R151, 0x380, RZ, 0xc0, !PT ;  /* 0x0000038097667812 */ /* 0x000fe400078ec0ff */
[----:B------:R-:W-:Y:S01]  /*70c0*/  MOV R20, R20 ;  /* 0x0000001400147202 */ /* 0x000fe20000000f00 */
[----:B------:R0:W-:Y:S01]  /*70d0*/  STSM.16.M88.4 [R106], R24 ;  /* 0x000000186a007844 */ /* 0x0001e20000000200 */
[----:B------:R-:W-:-:S02]  /*70e0*/  LOP3.LUT R62, R62, R185, RZ, 0x3c, !PT ;  /* 0x000000b93e3e7212 */ /* 0x000fc400078e3cff */
[----:B------:R-:W-:Y:S01]  /*70f0*/  SHF.R.U64 R98, R98, 0x3, RZ ;  /* 0x0000000362627819 */ /* 0x000fe200000012ff */
[----:B------:R1:W-:Y:S01]  /*7100*/  STSM.16.M88.4 [R16], R32 ;  /* 0x0000002010007844 */ /* 0x0003e20000000200 */
[----:B------:R-:W-:Y:S02]  /*7110*/  MOV R30, R30 ;  /* 0x0000001e001e7202 */ /* 0x000fe40000000f00 */
[----:B------:R-:W-:Y:S01]  /*7120*/  F2FP.BF16.F32.PACK_AB R59, R155, R59 ;  /* 0x0000003b9b3b723e */ /* 0x000fe200000010ff */
[----:B------:R2:W-:Y:S01]  /*7130*/  STSM.16.M88.4 [R18], R40 ;  /* 0x0000002812007844 */ /* 0x0005e20000000200 */
[----:B------:R-:W-:Y:S02]  /*7140*/  F2FP.BF16.F32.PACK_AB R65, R154, R66 ;  /* 0x000000429a41723e */ /* 0x000fe400000010ff */
[----:B------:R-:W-:Y:S01]  /*7150*/  F2FP.BF16.F32.PACK_AB R72, R73, R72 ;  /* 0x000000484948723e */ /* 0x000fe200000010ff */
[----:B------:R2:W-:Y:S01]  /*7160*/  STSM.16.M88.4 [R20], R48 ;  /* 0x0000003014007844 */ /* 0x0005e20000000200 */
[----:B------:R-:W-:-:S02]  /*7170*/  LOP3.LUT R70, R70, R187, RZ, 0x3c, !PT ;  /* 0x000000bb46467212 */ /* 0x000fc400078e3cff */
[----:B------:R-:W-:Y:S01]  /*7180*/  SHF.R.U64 R29, R14, 0x3, RZ ;  /* 0x000000030e1d7819 */ /* 0x000fe200000012ff */
[----:B------:R2:W-:Y:S01]  /*7190*/  STSM.16.M88.4 [R30], R56 ;  /* 0x000000381e007844 */ /* 0x0005e20000000200 */
[----:B------:R-:W-:Y:S02]  /*71a0*/  SHF.R.U64 R107, R107, 0x3, RZ ;  /* 0x000000036b6b7819 */ /* 0x000fe400000012ff */
[----:B------:R-:W-:Y:S02]  /*71b0*/  MOV R38, R38 ;  /* 0x0000002600267202 */ /* 0x000fe40000000f00 */
[----:B------:R-:W-:Y:S02]  /*71c0*/  F2FP.BF16.F32.PACK_AB R66, R69, R68 ;  /* 0x000000444542723e */ /* 0x000fe400000010ff */
[----:B------:R-:W-:Y:S02]  /*71d0*/  F2FP.BF16.F32.PACK_AB R67, R153, R67 ;  /* 0x000000439943723e */ /* 0x000fe400000010ff */
[----:B------:R-:W-:-:S02]  /*71e0*/  F2FP.BF16.F32.PACK_AB R73, R152, R74 ;  /* 0x0000004a9849723e */ /* 0x000fc400000010ff */
[----:B------:R-:W-:Y:S01]  /*71f0*/  F2FP.BF16.F32.PACK_AB R80, R81, R80 ;  /* 0x000000505150723e */ /* 0x000fe200000010ff */
[----:B------:R2:W-:Y:S01]  /*7200*/  STSM.16.M88.4 [R38], R64 ;  /* 0x0000004026007844 */ /* 0x0005e20000000200 */
[----:B------:R-:W-:Y:S02]  /*7210*/  LOP3.LUT R78, R78, R189, RZ, 0x3c, !PT ;  /* 0x000000bd4e4e7212 */ /* 0x000fe400078e3cff */
[----:B------:R-:W-:Y:S02]  /*7220*/  MOV R46, R46 ;  /* 0x0000002e002e7202 */ /* 0x000fe40000000f00 */
[----:B------:R-:W-:Y:S02]  /*7230*/  F2FP.BF16.F32.PACK_AB R74, R77, R76 ;  /* 0x0000004c4d4a723e */ /* 0x000fe400000010ff */
[----:B------:R-:W-:Y:S01]  /*7240*/  F2FP.BF16.F32.PACK_AB R75, R11, R75 ;  /* 0x0000004b0b4b723e */ /* 0x000fe200000010ff */
[----:B------:R-:W-:Y:S01]  /*7250*/  IMAD.U32 R11, RZ, RZ, UR9 ;  /* 0x00000009ff0b7e24 */ /* 0x000fe2000f8e00ff */
[----:B------:R-:W-:Y:S01]  /*7260*/  F2FP.BF16.F32.PACK_AB R81, R10, R82 ;  /* 0x000000520a51723e */ /* 0x000fe200000010ff */
[----:B------:R-:W-:Y:S01]  /*7270*/  IMAD.U32 R10, RZ, RZ, UR8 ;  /* 0x00000008ff0a7e24 */ /* 0x000fe2000f8e00ff */
[----:B------:R-:W-:Y:S01]  /*7280*/  LOP3.LUT R94, R94, R191, RZ, 0x3c, !PT ;  /* 0x000000bf5e5e7212 */ /* 0x000fe200078e3cff */
[----:B------:R2:W-:Y:S01]  /*7290*/  STSM.16.M88.4 [R46], R72 ;  /* 0x000000482e007844 */ /* 0x0005e20000000200 */
[----:B------:R-:W-:Y:S01]  /*72a0*/  SHF.R.U64 R14, R102, 0x3, RZ ;  /* 0x00000003660e7819 */ /* 0x000fe200000012ff */
[----:B------:R-:W-:Y:S01]  /*72b0*/  ULDC.64 UR8, c[0x0][0xd08] ;  /* 0x0003420000087ab9 */ /* 0x000fe20000000a00 */
[----:B------:R-:W-:-:S02]  /*72c0*/  MOV R54, R54 ;  /* 0x0000003600367202 */ /* 0x000fc40000000f00 */
        /* <DEDUP_REMOVED lines=10> */
[----:B------:R-:W-:Y:S01]  /*7370*/  R2UR UR4, R218 ;  /* 0x00000000da0472ca */ /* 0x000fe200000e0000 */
[----:B------:R-:W-:Y:S01]  /*7380*/  ULDC UR7, c[0x0][0xb88] ;  /* 0x0002e20000077ab9 */ /* 0x000fe20000000800 */
[----:B------:R-:W-:Y:S01]  /*7390*/  F2FP.BF16.F32.PACK_AB R82, R85, R84 ;  /* 0x000000545552723e */ /* 0x000fe200000010ff */
[----:B------:R-:W3:Y:S01]  /*73a0*/  LDC R76, c[0x0][0xce8] ;  /* 0x00033a00ff4c7b82 */ /* 0x000ee20000000800 */
[----:B------:R-:W-:-:S02]  /*73b0*/  LOP3.LUT R98, R98, R193, RZ, 0x3c, !PT ;  /* 0x000000c162627212 */ /* 0x000fc400078e3cff */
[----:B------:R-:W-:Y:S01]  /*73c0*/  MOV R62, R62 ;  /* 0x0000003e003e7202 */ /* 0x000fe20000000f00 */
[----:B------:R2:W-:Y:S01]  /*73d0*/  STSM.16.M88.4 [R54], R80 ;  /* 0x0000005036007844 */ /* 0x0005e20000000200 */
[----:B------:R-:W-:Y:S02]  /*73e0*/  F2FP.BF16.F32.PACK_AB R84, R89, R88 ;  /* 0x000000585954723e */ /* 0x000fe400000010ff */
[----:B------:R-:W-:Y:S02]  /*73f0*/  F2FP.BF16.F32.PACK_AB R85, R91, R90 ;  /* 0x0000005a5b55723e */ /* 0x000fe400000010ff */
[----:B------:R-:W-:Y:S02]  /*7400*/  F2FP.BF16.F32.PACK_AB R86, R93, R92 ;  /* 0x0000005c5d56723e */ /* 0x000fe400000010ff */
[----:B------:R-:W-:Y:S02]  /*7410*/  LOP3.LUT R102, R29, R6, RZ, 0x3c, !PT ;  /* 0x000000061d667212 */ /* 0x000fe400078e3cff */
[----:B------:R-:W-:Y:S01]  /*7420*/  LOP3.LUT R12, R107, R156, RZ, 0x3c, !PT ;  /* 0x0000009c6b0c7212 */ /* 0x000fe200078e3cff */
[----:B------:R2:W-:Y:S01]  /*7430*/  STSM.16.M88.4 [R62], R84 ;  /* 0x000000543e007844 */ /* 0x0005e20000000200 */
[----:B------:R-:W-:-:S02]  /*7440*/  MOV R70, R70 ;  /* 0x0000004600467202 */ /* 0x000fc40000000f00 */
[----:B------:R-:W-:Y:S02]  /*7450*/  F2FP.BF16.F32.PACK_AB R164, R97, R96 ;  /* 0x0000006061a4723e */ /* 0x000fe400000010ff */
[----:B------:R-:W-:Y:S02]  /*7460*/  F2FP.BF16.F32.PACK_AB R166, R101, R100 ;  /* 0x0000006465a6723e */ /* 0x000fe400000010ff */
[----:B------:R-:W-:Y:S02]  /*7470*/  MOV R78, R78 ;  /* 0x0000004e004e7202 */ /* 0x000fe40000000f00 */
[----:B------:R-:W-:Y:S01]  /*7480*/  F2FP.BF16.F32.PACK_AB R105, R170, R169 ;  /* 0x000000a9aa69723e */ /* 0x000fe200000010ff */
[----:B------:R2:W-:Y:S01]  /*7490*/  STSM.16.M88.4 [R70], R164 ;  /* 0x000000a446007844 */ /* 0x0005e20000000200 */
[----:B0-----:R-:W-:Y:S02]  /*74a0*/  F2FP.BF16.F32.PACK_AB R106, R109, R108 ;  /* 0x0000006c6d6a723e */ /* 0x001fe400000010ff */
[----:B------:R-:W-:-:S02]  /*74b0*/  F2FP.BF16.F32.PACK_AB R107, R111, R110 ;  /* 0x0000006e6f6b723e */ /* 0x000fc400000010ff */
[----:B------:R-:W-:Y:S02]  /*74c0*/  F2FP.BF16.F32.PACK_AB R113, R115, R114 ;  /* 0x000000727371723e */ /* 0x000fe400000010ff */
[----:B------:R-:W-:Y:S01]  /*74d0*/  LOP3.LUT R14, R14, R151, RZ, 0x3c, !PT ;  /* 0x000000970e0e7212 */ /* 0x000fe200078e3cff */
[----:B------:R2:W-:Y:S01]  /*74e0*/  STSM.16.M88.4 [R78], R104 ;  /* 0x000000684e007844 */ /* 0x0005e20000000200 */
[----:B------:R-:W-:Y:S02]  /*74f0*/  MOV R94, R94 ;  /* 0x0000005e005e7202 */ /* 0x000fe40000000f00 */
[----:B------:R-:W-:Y:S02]  /*7500*/  F2FP.BF16.F32.PACK_AB R114, R117, R116 ;  /* 0x000000747572723e */ /* 0x000fe400000010ff */
[----:B------:R-:W-:Y:S02]  /*7510*/  F2FP.BF16.F32.PACK_AB R115, R119, R118 ;  /* 0x000000767773723e */ /* 0x000fe400000010ff */
[----:B------:R-:W-:-:S02]  /*7520*/  F2FP.BF16.F32.PACK_AB R121, R123, R122 ;  /* 0x0000007a7b79723e */ /* 0x000fc400000010ff */
[----:B------:R-:W-:Y:S01]  /*7530*/  MOV R98, R98 ;  /* 0x0000006200627202 */ /* 0x000fe20000000f00 */
[----:B------:R2:W-:Y:S01]  /*7540*/  STSM.16.M88.4 [R94], R112 ;  /* 0x000000705e007844 */ /* 0x0005e20000000200 */
[----:B------:R-:W-:Y:S02]  /*7550*/  F2FP.BF16.F32.PACK_AB R122, R125, R124 ;  /* 0x0000007c7d7a723e */ /* 0x000fe400000010ff */
[----:B------:R-:W-:Y:S02]  /*7560*/  F2FP.BF16.F32.PACK_AB R123, R127, R126 ;  /* 0x0000007e7f7b723e */ /* 0x000fe400000010ff */
[----:B------:R-:W-:Y:S02]  /*7570*/  F2FP.BF16.F32.PACK_AB R129, R131, R130 ;  /* 0x000000828381723e */ /* 0x000fe400000010ff */
[----:B------:R-:W-:Y:S01]  /*7580*/  MOV R102, R102 ;  /* 0x0000006600667202 */ /* 0x000fe20000000f00 */
[----:B------:R2:W-:Y:S01]  /*7590*/  STSM.16.M88.4 [R98], R120 ;  /* 0x0000007862007844 */ /* 0x0005e20000000200 */
        /* <DEDUP_REMOVED lines=8> */
[----:B------:R-:W-:Y:S01]  /*7620*/  MOV R14, R14 ;  /* 0x0000000e000e7202 */ /* 0x000fe20000000f00 */
[----:B------:R2:W-:Y:S01]  /*7630*/  STSM.16.M88.4 [R12], R136 ;  /* 0x000000880c007844 */ /* 0x0005e20000000200 */
[----:B------:R-:W-:Y:S02]  /*7640*/  F2FP.BF16.F32.PACK_AB R146, R149, R148 ;  /* 0x000000949592723e */ /* 0x000fe400000010ff */
[----:B------:R-:W-:Y:S02]  /*7650*/  F2FP.BF16.F32.PACK_AB R147, R3, R150 ;  /* 0x000000960393723e */ /* 0x000fe400000010ff */
[----:B------:R-:W-:Y:S02]  /*7660*/  PLOP3.LUT P0, PT, PT, PT, UP0, 0x80, 0x0 ;  /* 0x000000000000781c */ /* 0x000fe40003f0f008 */
[----:B------:R-:W-:Y:S01]  /*7670*/  R2UR UR10, R202 ;  /* 0x00000000ca0a72ca */ /* 0x000fe200000e0000 */
[----:B------:R2:W-:Y:S01]  /*7680*/  STSM.16.M88.4 [R14], R144 ;  /* 0x000000900e007844 */ /* 0x0005e20000000200 */
[----:B------:R-:W-:Y:S09]  /*7690*/  BAR.SYNC.DEFER_BLOCKING 0x1, 0x100 ;  /* 0x0044000000007b1d */ /* 0x000ff20000010000 */
[----:B------:R-:W4:Y:S01]  /*76a0*/  @P0 LDG.E R3, desc[UR38][R10.64] ;  /* 0x000000260a030981 */ /* 0x000f22000c1e1900 */
[----:B------:R-:W-:Y:S01]  /*76b0*/  UISETP.NE.U32.AND UP1, UPT, UR8, URZ, UPT ;  /* 0x0000003f0800728c */ /* 0x000fe2000bf25070 */
[----:B---3--:R-:W-:Y:S01]  /*76c0*/  ISETP.NE.AND P1, PT, R76, 0x1, PT ;  /* 0x000000014c00780c */ /* 0x008fe20003f25270 */
[----:B------:R-:W-:-:S02]  /*76d0*/  IMAD.U32 R15, RZ, RZ, UR10 ;  /* 0x0000000aff0f7e24 */ /* 0x000fc4000f8e00ff */
[----:B------:R-:W-:-:S06]  /*76e0*/  UISETP.NE.AND.EX UP1, UPT, UR9, URZ, UPT, UP1 ;  /* 0x0000003f0900728c */ /* 0x000fcc000bf25310 */
[----:B------:R-:W-:-:S04]  /*76f0*/  PLOP3.LUT P2, PT, PT, PT, UP1, 0x80, 0x0 ;  /* 0x000000000000781c */ /* 0x000fc80003f4f018 */
[----:B------:R-:W0:Y:S01]  /*7700*/  @P1 LDC R6, c[0x0][0xcec] ;  /* 0x00033b00ff061b82 */ /* 0x000e220000000800 */
[----:B------:R-:W-:-:S04]  /*7710*/  @UP1 ULEA UR8, UP2, UR61, UR8, 0x2 ;  /* 0x000000083d081291 */ /* 0x000fc8000f84103f */
[----:B------:R-:W-:Y:S02]  /*7720*/  @UP1 ULEA.HI.X UR9, UR61, UR9, UR4, 0x2, UP2 ;  /* 0x000000093d091291 */ /* 0x000fe400090f1404 */
[----:B-1----:R-:W-:Y:S01]  /*7730*/  IMAD.U32 R16, RZ, RZ, UR8 ;  /* 0x00000008ff107e24 */ /* 0x002fe2000f8e00ff */
[----:B------:R-:W-:Y:S01]  /*7740*/  UMOV UR4, URZ ;  /* 0x0000003f00047c82 */ /* 0x000fe20008000000 */
[----:B------:R-:W1:Y:S02]  /*7750*/  @P1 LDC R13, c[0x0][0xcf0] ;  /* 0x00033c00ff0d1b82 */ /* 0x000e640000000800 */
[----:B------:R-:W-:Y:S01]  /*7760*/  IMAD.U32 R17, RZ, RZ, UR9 ;  /* 0x00000009ff117e24 */ /* 0x000fe2000f8e00ff */
[----:B----4-:R-:W-:Y:S01]  /*7770*/  @P0 R2UR UR4, R3 ;  /* 0x00000000030402ca */ /* 0x010fe200000e0000 */
[----:B------:R-:W-:-:S06]  /*7780*/  IMAD.U32 R3, RZ, RZ, UR7 ;  /* 0x00000007ff037e24 */ /* 0x000fcc000f8e00ff */
[----:B------:R2:W5:Y:S01]  /*7790*/  @P2 LDG.E R3, desc[UR38][R16.64] ;  /* 0x0000002610032981 */ /* 0x000562000c1e1900 */
[----:B01----:R-:W-:Y:S07]  /*77a0*/  @P2 BRA `(.L_x_10132) ;  /* 0x0000000000102947 */ /* 0x003fee0003800000 */
[----:B------:R-:W-:Y:S05]  /*77b0*/  @!P0 BRA `(.L_x_10132) ;  /* 0x00000000000c8947 */ /* 0x000fea0003800000 */
[----:B--2---:R-:W2:Y:S04]  /*77c0*/  LDG.E R12, desc[UR38][R10.64] ;  /* 0x000000260a0c7981 */ /* 0x004ea8000c1e1900 */
[----:B-----5:R-:W2:Y:S02]  /*77d0*/  LDG.E R3, desc[UR38][R10.64+0x4] ;  /* 0x000004260a037981 */ /* 0x020ea4000c1e1900 */
[----:B--2---:R-:W-:-:S07]  /*77e0*/  IMAD.IADD R3, R3, 0x1, -R12 ;  /* 0x0000000103037824 */ /* 0x004fce00078e0a0c */
.L_x_10132:
[----:B------:R-:W-:Y:S01]  /*77f0*/  R2UR UR17, R203 ;  /* 0x00000000cb1172ca */ /* 0x000fe200000e0000 */
[----:B------:R-:W-:Y:S01]  /*7800*/  ULDC.64 UR12, c[0x0][0xc90] ;  /* 0x00032400000c7ab9 */ /* 0x000fe20000000a00 */
[----:B------:R-:W-:Y:S01]  /*7810*/  R2UR UR15, R218 ;  /* 0x00000000da0f72ca */ /* 0x000fe200000e0000 */
[----:B------:R-:W-:Y:S01]  /*7820*/  USHF.R.S32.HI UR11, URZ, 0x1f, UR4 ;  /* 0x0000001f3f0b7899 */ /* 0x000fe20008011404 */
[----:B------:R-:W-:Y:S01]  /*7830*/  IMAD R15, R15, 0x80, R224 ;  /* 0x000000800f0f7824 */ /* 0x000fe200078e02e0 */
[----:B------:R-:W-:Y:S01]  /*7840*/  UMOV UR10, UR4 ;  /* 0x00000004000a7c82 */ /* 0x000fe20008000000 */
[----:B------:R-:W-:Y:S01]  /*7850*/  USEL UR61, UR61, URZ, !UP0 ;  /* 0x0000003f3d3d7287 */ /* 0x000fe2000c000000 */
[----:B------:R-:W-:Y:S01]  /*7860*/  IMAD R11, R204, 0x40, R2 ;  /* 0x00000040cc0b7824 */ /* 0x000fe200078e0202 */
[----:B------:R-:W-:Y:S01]  /*7870*/  R2UR UR16, R202 ;  /* 0x00000000ca1072ca */ /* 0x000fe200000e0000 */
[----:B------:R-:W-:-:S04]  /*7880*/  @P1 IMAD.HI.U32 R6, R15, R6, RZ ;  /* 0x000000060f061227 */ /* 0x000fc800078e00ff */
[----:B------:R-:W-:Y:S01]  /*7890*/  USHF.R.S32.HI UR14, URZ, 0x1f, UR17 ;  /* 0x0000001f3f0e7899 */ /* 0x000fe20008011411 */
[----:B------:R-:W-:Y:S01]  /*78a0*/  IMAD.MOV.U32 R10, RZ, RZ, R15 ;  /* 0x000000ffff0a7224 */ /* 0x000fe200078e000f */
[----:B------:R-:W-:Y:S01]  /*78b0*/  UIMAD.WIDE.U32 UR8, UR17, UR12, UR10 ;  /* 0x0000000c110872a5 */ /* 0x000fe2000f8e000a */
[----:B------:R-:W-:Y:S01]  /*78c0*/  @P1 SHF.R.U32.HI R10, RZ, R13, R6 ;  /* 0x0000000dff0a1219 */ /* 0x000fe20000011606 */
[----:B------:R-:W-:Y:S01]  /*78d0*/  UIMAD UR7, UR14, UR12, URZ ;  /* 0x0000000c0e0772a4 */ /* 0x000fe2000f8e023f */
[----:B------:R-:W-:Y:S01]  /*78e0*/  IMAD.WIDE R4, R11, 0x2, R4 ;  /* 0x000000020b047825 */ /* 0x000fe200078e0204 */
[----:B------:R-:W-:Y:S01]  /*78f0*/  USEL UR15, UR15, URZ, !UP0 ;  /* 0x0000003f0f0f7287 */ /* 0x000fe2000c000000 */
[--C-:B------:R-:W-:Y:S01]  /*7900*/  SHF.R.S32.HI R6, RZ, 0x1f, R10.reuse ;  /* 0x0000001fff067819 */ /* 0x100fe2000001140a */
[----:B------:R-:W-:Y:S01]  /*7910*/  UIMAD UR7, UR17, UR13, UR7 ;  /* 0x0000000d110772a4 */ /* 0x000fe2000f8e0207 */
[----:B------:R-:W-:Y:S01]  /*7920*/  IMAD.MOV R13, RZ, RZ, -R10 ;  /* 0x000000ffff0d7224 */ /* 0x000fe200078e0a0a */
[----:B------:R-:W-:Y:S01]  /*7930*/  IADD3 R37, P2, R4, 0x5000, RZ ;  /* 0x0000500004257810 */ /* 0x000fe20007f5e0ff */
[----:B------:R-:W-:Y:S01]  /*7940*/  ULDC.64 UR12, c[0x0][0xc98] ;  /* 0x00032600000c7ab9 */ /* 0x000fe20000000a00 */
[----:B------:R-:W-:Y:S01]  /*7950*/  UIADD3 UR9, UR9, UR7, URZ ;  /* 0x0000000709097290 */ /* 0x000fe2000fffe03f */
[----:B------:R-:W-:Y:S01]  /*7960*/  IMAD R13, R76, R13, R15 ;  /* 0x0000000d4c0d7224 */ /* 0x000fe200078e020f */
[----:B------:R-:W-:Y:S01]  /*7970*/  UIMAD UR7, UR15, UR12, URZ ;  /* 0x0000000c0f0772a4 */ /* 0x000fe2000f8e023f */
[C---:B--2---:R-:W-:Y:S01]  /*7980*/  IADD3 R17, P5, R4.reuse, 0x1000, RZ ;  /* 0x0000100004117810 */ /* 0x044fe20007fbe0ff */
[----:B------:R-:W-:Y:S01]  /*7990*/  UIMAD.WIDE.U32 UR8, UR61, UR12, UR8 ;  /* 0x0000000c3d0872a5 */ /* 0x000fe2000f8e0008 */
[C---:B------:R-:W-:Y:S01]  /*79a0*/  IADD3 R25, P4, R4.reuse, 0x2000, RZ ;  /* 0x0000200004197810 */ /* 0x040fe20007f9e0ff */
[----:B------:R-:W-:Y:S01]  /*79b0*/  UIMAD UR7, UR61, UR13, UR7 ;  /* 0x0000000d3d0772a4 */ /* 0x000fe2000f8e0207 */
[----:B------:R-:W-:Y:S01]  /*79c0*/  IADD3 R33, P3, R4, 0x4000, RZ ;  /* 0x0000400004217810 */ /* 0x000fe20007f7e0ff */
[----:B------:R-:W-:Y:S01]  /*79d0*/  IMAD.U32 R19, RZ, RZ, UR16 ;  /* 0x00000010ff137e24 */ /* 0x000fe2000f8e00ff */
[----:B------:R-:W-:Y:S01]  /*79e0*/  LOP3.LUT R36, R37, 0x380, RZ, 0xc0, !PT ;  /* 0x0000038025247812 */ /* 0x000fe200078ec0ff */
[----:B-----5:R-:W-:Y:S01]  /*79f0*/  IMAD R80, R3, R76, RZ ;  /* 0x0000004c03507224 */ /* 0x020fe200078e02ff */
[----:B------:R-:W-:Y:S01]  /*7a00*/  IADD3 R10, P0, R10, UR8, RZ ;  /* 0x000000080a0a7c10 */ /* 0x000fe2000ff1e0ff */
[----:B------:R-:W-:Y:S01]  /*7a10*/  IMAD.U32 R11, RZ, RZ, UR7 ;  /* 0x00000007ff0b7e24 */ /* 0x000fe2000f8e00ff */
[----:B------:R-:W-:Y:S01]  /*7a20*/  LOP3.LUT R16, R17, 0x380, RZ, 0xc0, !PT ;  /* 0x0000038011107812 */ /* 0x000fe200078ec0ff */
[----:B------:R-:W-:Y:S01]  /*7a30*/  IMAD R19, R19, 0x80, R222 ;  /* 0x0000008013137824 */ /* 0x000fe200078e02de */
[----:B------:R-:W-:Y:S01]  /*7a40*/  LOP3.LUT R24, R25, 0x380, RZ, 0xc0, !PT ;  /* 0x0000038019187812 */ /* 0x000fe200078ec0ff */
[----:B------:R-:W-:Y:S01]  /*7a50*/  ULDC.64 UR12, c[0x0][0xba0] ;  /* 0x0002e800000c7ab9 */ /* 0x000fe20000000a00 */
[----:B------:R-:W-:Y:S01]  /*7a60*/  IADD3.X R11, R6, UR9, R11, P0, !PT ;  /* 0x00000009060b7c10 */ /* 0x000fe200087fe40b */
[----:B------:R-:W-:Y:S01]  /*7a70*/  ULDC.64 UR8, c[0x0][0xc88] ;  /* 0x0003220000087ab9 */ /* 0x000fe20000000a00 */
[----:B------:R-:W-:-:S02]  /*7a80*/  SHF.R.S32.HI R6, RZ, 0x1f, R13 ;  /* 0x0000001fff067819 */ /* 0x000fc4000001140d */
[----:B------:R-:W-:Y:S01]  /*7a90*/  IADD3 R29, P0, R4, 0x3000, RZ ;  /* 0x00003000041d7810 */ /* 0x000fe20007f1e0ff */
[----:B------:R-:W-:Y:S01]  /*7aa0*/  IMAD.WIDE.U32 R10, R13, UR8, R10 ;  /* 0x000000080d0a7c25 */ /* 0x000fe2000f8e000a */
[----:B------:R-:W-:Y:S02]  /*7ab0*/  LOP3.LUT R32, R33, 0x380, RZ, 0xc0, !PT ;  /* 0x0000038021207812 */ /* 0x000fe400078ec0ff */
[----:B------:R-:W-:Y:S01]  /*7ac0*/  LOP3.LUT R28, R29, 0x380, RZ, 0xc0, !PT ;  /* 0x000003801d1c7812 */ /* 0x000fe200078ec0ff */
[----:B------:R-:W-:Y:S01]  /*7ad0*/  IMAD R6, R6, UR8, RZ ;  /* 0x0000000806067c24 */ /* 0x000fe2000f8e02ff */
[----:B------:R-:W-:Y:S02]  /*7ae0*/  SHF.R.U64 R36, R36, 0x3, RZ ;  /* 0x0000000324247819 */ /* 0x000fe400000012ff */
[----:B------:R-:W-:Y:S01]  /*7af0*/  SHF.R.U64 R28, R28, 0x3, RZ ;  /* 0x000000031c1c7819 */ /* 0x000fe200000012ff */
[----:B------:R-:W-:Y:S01]  /*7b00*/  IMAD R15, R13, UR9, R6 ;  /* 0x000000090d0f7c24 */ /* 0x000fe2000f8e0206 */
[----:B------:R-:W-:Y:S01]  /*7b10*/  ULDC.64 UR8, c[0x0][0xc50] ;  /* 0x0003140000087ab9 */ /* 0x000fe20000000a00 */
[----:B------:R-:W-:Y:S01]  /*7b20*/  SHF.R.U64 R16, R16, 0x3, RZ ;  /* 0x0000000310107819 */ /* 0x000fe200000012ff */
[----:B------:R-:W-:Y:S01]  /*7b30*/  VIADD R6, R19, 0x8 ;  /* 0x0000000813067836 */ /* 0x000fe20000000000 */
[----:B------:R-:W-:Y:S01]  /*7b40*/  LEA R14, P6, R10, UR8, 0x2 ;  /* 0x000000080a0e7c11 */ /* 0x000fe2000f8c10ff */
[----:B------:R-:W-:Y:S01]  /*7b50*/  IMAD.IADD R11, R11, 0x1, R15 ;  /* 0x000000010b0b7824 */ /* 0x000fe200078e020f */
[----:B------:R-:W-:Y:S01]  /*7b60*/  LOP3.LUT R28, R28, R29, RZ, 0x3c, !PT ;  /* 0x0000001d1c1c7212 */ /* 0x000fe200078e3cff */
[----:B------:R-:W-:Y:S01]  /*7b70*/  IMAD.X R29, RZ, RZ, R5, P0 ;  /* 0x000000ffff1d7224 */ /* 0x000fe200000e0605 */
[----:B------:R-:W-:Y:S01]  /*7b80*/  SHF.R.U64 R24, R24, 0x3, RZ ;  /* 0x0000000318187819 */ /* 0x000fe200000012ff */
[----:B------:R-:W-:Y:S01]  /*7b90*/  SHFL.IDX PT, R20, R14, RZ, 0x1c1f ;  /* 0x001c1fff0e147589 */ /* 0x000fe200000e0000 */
[----:B------:R-:W-:-:S02]  /*7ba0*/  SHF.R.U64 R32, R32, 0x3, RZ ;  /* 0x0000000320207819 */ /* 0x000fc400000012ff */
[----:B------:R-:W-:Y:S01]  /*7bb0*/  IADD3 R57, P0, R4, 0x9000, RZ ;  /* 0x0000900004397810 */ /* 0x000fe20007f1e0ff */
[----:B------:R-:W-:Y:S01]  /*7bc0*/  SHFL.IDX PT, R50, R14, 0x1, 0x1c1f ;  /* 0x003c1f000e327f89 */ /* 0x000fe200000e0000 */
        /* <DEDUP_REMOVED lines=163> */
.L_x_10134:
[----:B------:R-:W-:Y:S05]  /*8600*/  BSYNC B1 ;  /* 0x0000000000017941 */ /* 0x000fea0003800000 */
.L_x_10133:
        /* <DEDUP_REMOVED lines=21> */
.L_x_10136:
[----:B------:R-:W-:Y:S05]  /*8760*/  BSYNC B1 ;  /* 0x0000000000017941 */ /* 0x000fea0003800000 */
.L_x_10135:
[----:B0-----:R0:W0:Y:S01]  /*8770*/  SHFL.IDX PT, R17, R3, 0x2, 0x181f ;  /* 0x00581f0003117f89 */ /* 0x00102200000e0000 */
        /* <DEDUP_REMOVED lines=11> */
[----:B------:R-:W-:Y:S02]  /*8830*/  @!P3 LEA.HI.X R5, R2, R17, R230, 0x1, P6 ;  /* 0x000000110205b211 */ /* 0x000fe400030f0ce6 */
        /* <DEDUP_REMOVED lines=8> */
.L_x_10138:
[----:B------:R-:W-:Y:S05]  /*88c0*/  BSYNC B1 ;  /* 0x0000000000017941 */ /* 0x000fea0003800000 */
.L_x_10137:
[----:B------:R-:W-:Y:S01]  /*88d0*/  VIADD R0, R83, 0x60 ;  /* 0x0000006053007836 */ /* 0x000fe20000000000 */
[----:B0--3--:R-:W0:Y:S04]  /*88e0*/  SHFL.IDX PT, R3, R3, 0x3, 0x181f ;  /* 0x00781f0003037f89 */ /* 0x009e2800000e0000 */
[----:B------:R-:W-:Y:S01]  /*88f0*/  ISETP.GE.AND P0, PT, R0, R80, PT ;  /* 0x000000500000720c */ /* 0x000fe20003f06270 */
[----:B------:R3:W0:-:S12]  /*8900*/  SHFL.IDX PT, R13, R6, 0x3, 0x181f ;  /* 0x00781f00060d7f89 */ /* 0x00061800000e0000 */
[----:B---3--:R-:W-:Y:S05]  /*8910*/  @P0 BRA `(.L_x_10139) ;  /* 0x0000000c00d80947 */ /* 0x008fea0003800000 */
[----:B------:R-:W-:Y:S02]  /*8920*/  ULDC UR4, c[0x0][0xbc8] ;  /* 0x0002f20000047ab9 */ /* 0x000fe40000000800 */
[----:B------:R-:W-:Y:S02]  /*8930*/  ISETP.GE.AND P3, PT, R2, UR4, PT ;  /* 0x0000000402007c0c */ /* 0x000fe4000bf66270 */
[----:B------:R-:W-:Y:S02]  /*8940*/  ISETP.GE.AND P4, PT, R23, UR4, PT ;  /* 0x0000000417007c0c */ /* 0x000fe4000bf86270 */
[----:B------:R-:W-:-:S09]  /*8950*/  ISETP.GE.AND P5, PT, R22, UR4, PT ;  /* 0x0000000416007c0c */ /* 0x000fd2000bfa6270 */
[-C--:B0-----:R-:W-:Y:S02]  /*8960*/  @!P3 LEA R4, P0, R2, R13.reuse, 0x1 ;  /* 0x0000000d0204b211 */ /* 0x081fe400078008ff */
[CC--:B------:R-:W-:Y:S02]  /*8970*/  @!P4 LEA R8, P1, R23.reuse, R13.reuse, 0x1 ;  /* 0x0000000d1708c211 */ /* 0x0c0fe400078208ff */
[----:B------:R-:W-:Y:S02]  /*8980*/  @!P5 LEA R10, P2, R22, R13, 0x1 ;  /* 0x0000000d160ad211 */ /* 0x000fe400078408ff */
[-C--:B------:R-:W-:Y:S02]  /*8990*/  @!P3 LEA.HI.X R5, R2, R3.reuse, R230, 0x1, P0 ;  /* 0x000000030205b211 */ /* 0x080fe400000f0ce6 */
[-C--:B------:R-:W-:Y:S02]  /*89a0*/  @!P4 LEA.HI.X R9, R23, R3.reuse, R229, 0x1, P1 ;  /* 0x000000031709c211 */ /* 0x080fe400008f0ce5 */
[----:B------:R-:W-:Y:S01]  /*89b0*/  @!P5 LEA.HI.X R11, R22, R3, R228, 0x1, P2 ;  /* 0x00000003160bd211 */ /* 0x000fe200010f0ce4 */
[----:B------:R3:W-:Y:S01]  /*89c0*/  @!P3 ST.E.128 desc[UR38][R4.64], R28 ;  /* 0x0000001c0400b985 */ /* 0x0007e2000c101d26 */
[----:B------:R-:W-:-:S03]  /*89d0*/  ISETP.GE.AND P0, PT, R200, UR4, PT ;  /* 0x00000004c8007c0c */ /* 0x000fc6000bf06270 */
[----:B------:R3:W-:Y:S04]  /*89e0*/  @!P4 ST.E.128 desc[UR38][R8.64], R44 ;  /* 0x0000002c0800c985 */ /* 0x0007e8000c101d26 */
[----:B------:R3:W-:Y:S06]  /*89f0*/  @!P5 ST.E.128 desc[UR38][R10.64], R48 ;  /* 0x000000300a00d985 */ /* 0x0007ec000c101d26 */
[----:B------:R-:W-:Y:S05]  /*8a00*/  @P0 BRA `(.L_x_10139) ;  /* 0x0000000c009c0947 */ /* 0x000fea0003800000 */
[----:B---3--:R-:W-:-:S04]  /*8a10*/  LEA R4, P0, R200, R13, 0x1 ;  /* 0x0000000dc8047211 */ /* 0x008fc800078008ff */
[----:B------:R-:W-:-:S05]  /*8a20*/  LEA.HI.X R5, R200, R3, R227, 0x1, P0 ;  /* 0x00000003c8057211 */ /* 0x000fca00000f0ce3 */
[----:B------:R0:W-:Y:S01]  /*8a30*/  ST.E.128 desc[UR38][R4.64], R52 ;  /* 0x0000003404007985 */ /* 0x0001e2000c101d26 */
[----:B------:R-:W-:Y:S05]  /*8a40*/  BRA `(.L_x_10139) ;  /* 0x0000000c008c7947 */ /* 0x000fea0003800000 */
.L_x_10131:
[----:B------:R-:W-:Y:S01]  /*8a50*/  R2UR UR4, R218 ;  /* 0x00000000da0472ca */ /* 0x000fe200000e0000 */
[----:B------:R-:W-:Y:S01]  /*8a60*/  ULDC.64 UR10, c[0x0][0xd00] ;  /* 0x00034000000a7ab9 */ /* 0x000fe20000000a00 */
[----:B------:R-:W-:Y:S01]  /*8a70*/  USHF.L.U32 UR8, UR61, 0x2, URZ ;  /* 0x000000023d087899 */ /* 0x000fe2000800063f */
[----:B------:R-:W0:Y:S01]  /*8a80*/  LDC R13, c[0x0][0xce8] ;  /* 0x00033a00ff0d7b82 */ /* 0x000e220000000800 */
[----:B------:R-:W-:Y:S01]  /*8a90*/  UISETP.NE.U32.AND UP0, UPT, UR10, URZ, UPT ;  /* 0x0000003f0a00728c */ /* 0x000fe2000bf05070 */
[----:B------:R-:W-:-:S03]  /*8aa0*/  R2UR UR12, R203 ;  /* 0x00000000cb0c72ca */ /* 0x000fc600000e0000 */
[----:B------:R-:W-:-:S05]  /*8ab0*/  UISETP.NE.AND.EX UP0, UPT, UR11, URZ, UPT, UP0 ;  /* 0x0000003f0b00728c */ /* 0x000fca000bf05300 */
[----:B------:R-:W-:Y:S01]  /*8ac0*/  USHF.L.U64.HI UR9, UR61, 0x2, UR4 ;  /* 0x000000023d097899 */ /* 0x000fe20008010204 */
[----:B------:R-:W-:Y:S01]  /*8ad0*/  PLOP3.LUT P2, PT, PT, PT, UP0, 0x80, 0x0 ;  /* 0x000000000000781c */ /* 0x000fe20003f4f008 */
[----:B------:R-:W-:-:S04]  /*8ae0*/  UIADD3 UR4, UP1, UR8, UR10, URZ ;  /* 0x0000000a08047290 */ /* 0x000fc8000ff3e03f */
[----:B------:R-:W-:Y:S02]  /*8af0*/  UIADD3.X UR7, UR9, UR11, URZ, UP1, !UPT ;  /* 0x0000000b09077290 */ /* 0x000fe40008ffe43f */
[----:B------:R-:W-:Y:S01]  /*8b00*/  IMAD.U32 R4, RZ, RZ, UR4 ;  /* 0x00000004ff047e24 */ /* 0x000fe2000f8e00ff */
[----:B------:R-:W-:Y:S02]  /*8b10*/  ULDC.64 UR10, c[0x0][0xd08] ;  /* 0x00034200000a7ab9 */ /* 0x000fe40000000a00 */
[----:B------:R-:W-:Y:S01]  /*8b20*/  UISETP.NE.U32.AND UP1, UPT, UR10, URZ, UPT ;  /* 0x0000003f0a00728c */ /* 0x000fe2000bf25070 */
[----:B------:R-:W-:-:S03]  /*8b30*/  IMAD.U32 R5, RZ, RZ, UR7 ;  /* 0x00000007ff057e24 */ /* 0x000fc6000f8e00ff */
[----:B------:R-:W-:Y:S02]  /*8b40*/  UISETP.NE.AND.EX UP1, UPT, UR11, URZ, UPT, UP1 ;  /* 0x0000003f0b00728c */ /* 0x000fe4000bf25310 */
[----:B------:R-:W2:Y:S01]  /*8b50*/  @P2 LDG.E R3, desc[UR38][R4.64] ;  /* 0x0000002604032981 */ /* 0x000ea2000c1e1900 */
[----:B------:R-:W-:Y:S02]  /*8b60*/  ULDC UR4, c[0x0][0xb88] ;  /* 0x0002e20000047ab9 */ /* 0x000fe40000000800 */
[----:B------:R-:W-:Y:S01]  /*8b70*/  IMAD.U32 R0, RZ, RZ, UR4 ;  /* 0x00000004ff007e24 */ /* 0x000fe2000f8e00ff */
[----:B------:R-:W-:-:S05]  /*8b80*/  PLOP3.LUT P3, PT, PT, PT, UP1, 0x80, 0x0 ;  /* 0x000000000000781c */ /* 0x000fca0003f6f018 */
        /* <DEDUP_REMOVED lines=17> */
.L_x_10140:
        /* <DEDUP_REMOVED lines=19> */
[----:B------:R-:W-:-:S08]  /*8dd0*/  UMOV UR9, UR10 ;  /* 0x0000000a00097c82 */ /* 0x000fd00008000000 */
        /* <DEDUP_REMOVED lines=29> */
.L_x_10142:
[----:B------:R-:W-:Y:S05]  /*8fb0*/  BSYNC B1 ;  /* 0x0000000000017941 */ /* 0x000fea0003800000 */
.L_x_10141:
        /* <DEDUP_REMOVED lines=73> */
.L_x_10144:
[----:B------:R-:W-:Y:S05]  /*9450*/  BSYNC B1 ;  /* 0x0000000000017941 */ /* 0x000fea0003800000 */
.L_x_10143:
        /* <DEDUP_REMOVED lines=21> */
.L_x_10146:
[----:B------:R-:W-:Y:S05]  /*95b0*/  BSYNC B1 ;  /* 0x0000000000017941 */ /* 0x000fea0003800000 */
.L_x_10145:
        /* <DEDUP_REMOVED lines=21> */
.L_x_10148:
[----:B------:R-:W-:Y:S05]  /*9710*/  BSYNC B1 ;  /* 0x0000000000017941 */ /* 0x000fea0003800000 */
.L_x_10147:
        /* <DEDUP_REMOVED lines=22> */
.L_x_10139:
[----:B------:R-:W-:Y:S05]  /*9880*/  BSYNC B0 ;  /* 0x0000000000007941 */ /* 0x000fea0003800000 */
.L_x_10130:
[----:B------:R-:W-:Y:S02]  /*9890*/  ULDC UR4, c[0x0][0xd3c] ;  /* 0x00034f0000047ab9 */ /* 0x000fe40000000800 */
[----:B------:R-:W-:-:S13]  /*98a0*/  ISETP.GE.AND P0, PT, R7, UR4, PT ;  /* 0x0000000407007c0c */ /* 0x000fda000bf06270 */
[----:B------:R-:W-:Y:S05]  /*98b0*/  @!P0 BRA `(.L_x_10149) ;  /* 0xffffff7400888947 */ /* 0x000fea000383ffff */
[----:B------:R-:W-:Y:S05]  /*98c0*/  EXIT ;  /* 0x000000000000794d */ /* 0x000fea0003800000 */
.L_x_10105:
        /* <DEDUP_REMOVED lines=18> */
.L_x_10150:
        /* <DEDUP_REMOVED lines=42> */
.L_x_10156:
        /* <DEDUP_REMOVED lines=12> */
.L_x_10155:
[----:B------:R-:W-:Y:S05]  /*9d50*/  BSYNC B0 ;  /* 0x0000000000007941 */ /* 0x000fea0003800000 */
.L_x_10154:
        /* <DEDUP_REMOVED lines=22> */
.L_x_10152:
        /* <DEDUP_REMOVED lines=16> */
.L_x_10157:
        /* <DEDUP_REMOVED lines=25> */
.L_x_10153:
[----:B------:R-:W-:Y:S02]  /*a150*/  IMAD.MOV.U32 R17, RZ, RZ, RZ ;  /* 0x000000ffff117224 */ /* 0x000fe400078e00ff */
[----:B------:R-:W-:Y:S02]  /*a160*/  IMAD.U32 R16, RZ, RZ, UR6 ;  /* 0x00000006ff107e24 */ /* 0x000fe4000f8e00ff */
[----:B------:R-:W-:-:S07]  /*a170*/  IMAD.MOV.U32 R18, RZ, RZ, RZ ;  /* 0x000000ffff127224 */ /* 0x000fce00078e00ff */
.L_x_10158:
[----:B------:R-:W-:-:S13]  /*a180*/  ISETP.NE.AND P0, PT, R5, RZ, PT ;  /* 0x000000ff0500720c */ /* 0x000fda0003f05270 */
[----:B------:R-:W0:Y:S01]  /*a190*/  @!P0 S2R R3, SR_CgaCtaId ;  /* 0x0000000000038919 */ /* 0x000e220000008800 */
[----:B------:R-:W-:-:S04]  /*a1a0*/  @!P0 MOV R0, 0x400 ;  /* 0x0000040000008802 */ /* 0x000fc80000000f00 */
[----:B0-----:R-:W-:-:S05]  /*a1b0*/  @!P0 LEA R0, R3, R0, 0x18 ;  /* 0x0000000003008211 */ /* 0x001fca00078ec0ff */
[----:B------:R0:W-:Y:S01]  /*a1c0*/  @!P0 STS.128 [R0+0x324d0], R16 ;  /* 0x0324d01000008388 */ /* 0x0001e20000000c00 */
[----:B------:R-:W-:Y:S06]  /*a1d0*/  BAR.ARV 0x5, 0x180 ;  /* 0x0146000000007b1d */ /* 0x000fec0000002000 */
.L_x_10151:
        /* <DEDUP_REMOVED lines=28> */
[----:B------:R0:W-:Y:S04]  /*a3a0*/  STL [R1+0x10], R3 ;  /* 0x0000100301007387 */ /* 0x0001e80000100800 */
[----:B------:R-:W-:Y:S04]  /*a3b0*/  STL [R1+0x6c], RZ ;  /* 0x00006cff01007387 */ /* 0x000fe80000100800 */
[----:B------:R1:W-:Y:S01]  /*a3c0*/  STL [R1+0x18], R2 ;  /* 0x0000180201007387 */ /* 0x0003e20000100800 */
[----:B0-----:R-:W-:-:S03]  /*a3d0*/  LOP3.LUT R3, R0, 0x40, RZ, 0xfc, !PT ;  /* 0x0000004000037812 */ /* 0x001fc600078efcff */
[----:B------:R0:W-:Y:S01]  /*a3e0*/  STL [R1+0x8], RZ ;  /* 0x000008ff01007387 */ /* 0x0001e20000100800 */
[C---:B-1----:R-:W-:Y:S02]  /*a3f0*/  LOP3.LUT R2, R0.reuse, 0x80, RZ, 0xfc, !PT ;  /* 0x0000008000027812 */ /* 0x042fe400078efcff */
[----:B------:R-:W-:-:S07]  /*a400*/  LOP3.LUT R0, R0, 0xc0, RZ, 0xfc, !PT ;  /* 0x000000c000007812 */ /* 0x000fce00078efcff */
.L_x_10267:
[----:B01----:R-:W1:Y:S02]  /*a410*/  LDC.64 R2, c[0x0][0xd88] ;  /* 0x00036200ff027b82 */ /* 0x003e640000000a00 */
[----:B-1----:R-:W-:-:S05]  /*a420*/  IMAD.WIDE R2, R19, 0x4, R2 ;  /* 0x0000000413027825 */ /* 0x002fca00078e0202 */
        /* <DEDUP_REMOVED lines=27> */
[----:B--2---:R-:W-:-:S02]  /*a5e0*/  IADD3 R2, P3, R10, UR4, RZ ;  /* 0x000000040a027c10 */ /* 0x004fc4000ff7e0ff */
[----:B-1----:R-:W-:Y:S02]  /*a5f0*/  IADD3 R4, P4, R10, UR8, RZ ;  /* 0x000000080a047c10 */ /* 0x002fe4000ff9e0ff */
        /* <DEDUP_REMOVED lines=8> */
[----:B-1----:R-:W-:-:S04]  /*a680*/  @P2 IADD3 R6, P3, R10, UR6, RZ ;  /* 0x000000060a062c10 */ /* 0x002fc8000ff7e0ff */
        /* <DEDUP_REMOVED lines=8> */
[----:B-1----:R-:W-:Y:S01]  /*a710*/  IMAD.U32 R6, RZ, RZ, UR4 ;  /* 0x00000004ff067e24 */ /* 0x002fe2000f8e00ff */
[----:B--2---:R1:W-:Y:S01]  /*a720*/  STL [R1+0x38], R12 ;  /* 0x0000380c01007387 */ /* 0x0043e20000100800 */
[----:B------:R-:W-:Y:S05]  /*a730*/  @P2 BRA `(.L_x_10160) ;  /* 0x0000000000142947 */ /* 0x000fea0003800000 */
[----:B------:R-:W-:Y:S05]  /*a740*/  @!P1 BRA `(.L_x_10160) ;  /* 0x0000000000109947 */ /* 0x000fea0003800000 */
[----:B------:R-:W2:Y:S04]  /*a750*/  LDG.E R7, desc[UR38][R2.64] ;  /* 0x0000002602077981 */ /* 0x000ea8000c1e1900 */
[----:B------:R-:W2:Y:S02]  /*a760*/  LDG.E R2, desc[UR38][R2.64+0x4] ;  /* 0x0000042602027981 */ /* 0x000ea4000c1e1900 */
[----:B--2---:R-:W-:-:S05]  /*a770*/  IMAD.IADD R2, R2, 0x1, -R7 ;  /* 0x0000000102027824 */ /* 0x004fca00078e0a07 */
[----:B------:R2:W-:Y:S02]  /*a780*/  STL [R1+0x38], R2 ;  /* 0x0000380201007387 */ /* 0x0005e40000100800 */
.L_x_10160:
[----:B--2---:R-:W-:Y:S01]  /*a790*/  IMAD.MOV.U32 R2, RZ, RZ, R11 ;  /* 0x000000ffff027224 */ /* 0x004fe200078e000b */
        /* <DEDUP_REMOVED lines=11> */
.L_x_10161:
[----:B------:R-:W-:Y:S05]  /*a850*/  @!P0 BRA `(.L_x_10162) ;  /* 0x00000000000c8947 */ /* 0x000fea0003800000 */
[----:B------:R-:W2:Y:S04]  /*a860*/  LDG.E R6, desc[UR38][R4.64] ;  /* 0x0000002604067981 */ /* 0x000ea8000c1e1900 */
[----:B------:R-:W2:Y:S02]  /*a870*/  LDG.E R4, desc[UR38][R4.64+0x4] ;  /* 0x0000042604047981 */ /* 0x000ea4000c1e1900 */
[----:B--2---:R-:W-:-:S07]  /*a880*/  IMAD.IADD R6, R4, 0x1, -R6 ;  /* 0x0000000104067824 */ /* 0x004fce00078e0a06 */
.L_x_10162:
[----:B-----5:R-:W-:Y:S01]  /*a890*/  IMAD.IADD R2, R6, 0x1, -R0 ;  /* 0x0000000106027824 */ /* 0x020fe200078e0a00 */
[----:B------:R-:W-:Y:S03]  /*a8a0*/  BSSY B7, `(.L_x_10163) ;  /* 0x00004e6000077945 */ /* 0x000fe60003800000 */
[C---:B------:R-:W-:Y:S01]  /*a8b0*/  VIADD R0, R2.reuse, 0x5f ;  /* 0x0000005f02007836 */ /* 0x040fe20000000000 */
[----:B------:R3:W-:Y:S01]  /*a8c0*/  STL [R1+0x48], R2 ;  /* 0x0000480201007387 */ /* 0x0007e20000100800 */
[----:B------:R-:W-:Y:S02]  /*a8d0*/  ISETP.GT.AND P0, PT, R2, RZ, PT ;  /* 0x000000ff0200720c */ /* 0x000fe40003f04270 */
[----:B------:R-:W-:-:S05]  /*a8e0*/  IMAD.HI R0, R0, 0x2aaaaaab, RZ ;  /* 0x2aaaaaab00007827 */ /* 0x000fca00078e02ff */
[----:B---3--:R-:W-:-:S04]  /*a8f0*/  SHF.R.U32.HI R2, RZ, 0x1f, R0 ;  /* 0x0000001fff027819 */ /* 0x008fc80000011600 */
[----:B------:R-:W-:-:S05]  /*a900*/  LEA.HI.SX32 R0, R0, R2, 0x1c ;  /* 0x0000000200007211 */ /* 0x000fca00078fe2ff */
[----:B------:R3:W-:Y:S01]  /*a910*/  STL [R1+0x30], R0 ;  /* 0x0000300001007387 */ /* 0x0007e20000100800 */
[----:B------:R-:W-:Y:S05]  /*a920*/  @P0 BRA `(.L_x_10164) ;  /* 0x0000000000440947 */ /* 0x000fea0003800000 */
[----:B------:R-:W4:Y:S02]  /*a930*/  S2R R3, SR_TID.X ;  /* 0x0000000000037919 */ /* 0x000f240000002100 */
[----:B----4-:R-:W-:-:S04]  /*a940*/  LOP3.LUT R3, R3, 0x7f, RZ, 0xc0, !PT ;  /* 0x0000007f03037812 */ /* 0x010fc800078ec0ff */
[----:B------:R-:W-:-:S13]  /*a950*/  ISETP.NE.AND P0, PT, R3, RZ, PT ;  /* 0x000000ff0300720c */ /* 0x000fda0003f05270 */
[----:B------:R-:W-:Y:S05]  /*a960*/  @P0 BRA `(.L_x_10165) ;  /* 0x0000004c00640947 */ /* 0x000fea0003800000 */
[----:B------:R-:W4:Y:S01]  /*a970*/  S2R R3, SR_LANEID ;  /* 0x0000000000037919 */ /* 0x000f220000000000 */
[----:B------:R-:W-:Y:S01]  /*a980*/  VOTEU.ANY UR4, UPT, PT ;  /* 0x0000000000047886 */ /* 0x000fe200038e0100 */
[----:B------:R-:W5:Y:S01]  /*a990*/  LDC.64 R4, c[0x0][0xd60] ;  /* 0x00035800ff047b82 */ /* 0x000f620000000a00 */
[----:B---3--:R-:W4:Y:S08]  /*a9a0*/  FLO.U32 R0, UR4 ;  /* 0x0000000400007d00 */ /* 0x008f3000080e0000 */
[----:B------:R-:W5:Y:S01]  /*a9b0*/  POPC R2, UR4 ;  /* 0x0000000400027d09 */ /* 0x000f620008000000 */
[----:B----4-:R-:W-:-:S13]  /*a9c0*/  ISETP.EQ.U32.AND P0, PT, R0, R3, PT ;  /* 0x000000030000720c */ /* 0x010fda0003f02070 */
[----:B-----5:R-:W3:Y:S01]  /*a9d0*/  @P0 ATOMG.E.ADD.STRONG.GPU PT, R5, desc[UR38][R4.64], R2 ;  /* 0x00000002040509a8 */ /* 0x020ee200081ee1e6 */
[----:B------:R-:W4:Y:S02]  /*a9e0*/  S2R R3, SR_LTMASK ;  /* 0x0000000000037919 */ /* 0x000f240000003900 */
[----:B----4-:R-:W-:-:S06]  /*a9f0*/  LOP3.LUT R3, R3, UR4, RZ, 0xc0, !PT ;  /* 0x0000000403037c12 */ /* 0x010fcc000f8ec0ff */
[----:B------:R-:W4:Y:S01]  /*aa00*/  POPC R3, R3 ;  /* 0x0000000300037309 */ /* 0x000f220000000000 */
[----:B---3--:R-:W4:Y:S02]  /*aa10*/  SHFL.IDX PT, R0, R5, R0, 0x1f ;  /* 0x00001f0005007589 */ /* 0x008f2400000e0000 */
[----:B----4-:R-:W-:Y:S01]  /*aa20*/  IADD3 R16, R0, UR40, R3 ;  /* 0x0000002800107c10 */ /* 0x010fe2000fffe003 */
[----:B------:R-:W-:Y:S06]  /*aa30*/  BRA `(.L_x_10165) ;  /* 0x0000004c00307947 */ /* 0x000fec0003800000 */
.L_x_10164:
[----:B---3--:R-:W3:Y:S01]  /*aa40*/  LDL R0, [R1+0x4] ;  /* 0x0000040001007983 */ /* 0x008ee20000100800 */
        /* <DEDUP_REMOVED lines=16> */
[----:B-1----:R-:W-:Y:S02]  /*ab50*/  IMAD.MOV.U32 R12, RZ, RZ, 0x1 ;  /* 0x00000001ff0c7424 */ /* 0x002fe400078e00ff */
[----:B------:R-:W-:-:S07]  /*ab60*/  IMAD.MOV.U32 R13, RZ, RZ, RZ ;  /* 0x000000ffff0d7224 */ /* 0x000fce00078e00ff */
[----:B------:R-:W-:-:S07]  /*ab70*/  LEPC R20, `(.L_x_10167) ;  /* 0x000000001014794e */ /* 0x000fce0000000000 */
[----:B0--3--:R-:W-:Y:S05]  /*ab80*/  CALL.ABS.NOINC R2 ;  /* 0x0000000002007343 */ /* 0x009fea0003c00000 */
.L_x_10167:
[----:B------:R-:W-:Y:S05]  /*ab90*/  BSYNC B6 ;  /* 0x0000000000067941 */ /* 0x000fea0003800000 */
.L_x_10166:
        /* <DEDUP_REMOVED lines=17> */
[----:B-1----:R-:W-:Y:S02]  /*acb0*/  IMAD.MOV.U32 R12, RZ, RZ, 0x1 ;  /* 0x00000001ff0c7424 */ /* 0x002fe400078e00ff */
[----:B---3--:R-:W-:-:S07]  /*acc0*/  IMAD.MOV.U32 R13, RZ, RZ, RZ ;  /* 0x000000ffff0d7224 */ /* 0x008fce00078e00ff */
[----:B------:R-:W-:-:S07]  /*acd0*/  LEPC R20, `(.L_x_10170) ;  /* 0x000000001014794e */ /* 0x000fce0000000000 */
[----:B0---4-:R-:W-:Y:S05]  /*ace0*/  CALL.ABS.NOINC R2 ;  /* 0x0000000002007343 */ /* 0x011fea0003c00000 */
.L_x_10170:
        /* <DEDUP_REMOVED lines=16> */
.L_x_10169:
[----:B------:R-:W-:Y:S05]  /*adf0*/  BSYNC B6 ;  /* 0x0000000000067941 */ /* 0x000fea0003800000 */
.L_x_10168:
        /* <DEDUP_REMOVED lines=10> */
[----:B--2---:R2:W3:Y:S01]  /*aea0*/  @P0 LDG.E R7, desc[UR38][R2.64] ;  /* 0x0000002602070981 */ /* 0x0044e2000c1e1900 */
[----:B-----5:R-:W-:Y:S01]  /*aeb0*/  VIADD R9, R0, 0xffffffff ;  /* 0xffffffff00097836 */ /* 0x020fe20000000000 */
[----:B--2---:R-:W2:Y:S01]  /*aec0*/  LDC.64 R2, c[0x0][0x418] ;  /* 0x00010600ff027b82 */ /* 0x004ea20000000a00 */
[----:B---3--:R-:W-:Y:S01]  /*aed0*/  SHF.R.S32.HI R8, RZ, 0x1f, R7 ;  /* 0x0000001fff087819 */ /* 0x008fe20000011407 */
[----:B------:R3:W-:Y:S04]  /*aee0*/  @P0 STL [R1+0xc], R7 ;  /* 0x00000c0701000387 */ /* 0x0007e80000100800 */
[----:B------:R3:W-:Y:S04]  /*aef0*/  STL [R1+0x2c], R9 ;  /* 0x00002c0901007387 */ /* 0x0007e80000100800 */
        /* <DEDUP_REMOVED lines=10> */
.L_x_10284:
[----:B--2---:R-:W2:Y:S01]  /*afa0*/  LDL.LU R4, [R1+0x14] ;  /* 0x0000140001047983 */ /* 0x004ea20000300800 */
[----:B------:R-:W-:Y:S02]  /*afb0*/  PLOP3.LUT P1, PT, PT, PT, PT, 0x8, 0x0 ;  /* 0x000000000000781c */ /* 0x000fe40003f2e170 */
[----:B---3--:R-:W-:Y:S01]  /*afc0*/  ISETP.NE.AND P0, PT, R14, RZ, PT ;  /* 0x000000ff0e00720c */ /* 0x008fe20003f05270 */
        /* <DEDUP_REMOVED lines=8> */
.L_x_10287:
[----:B------:R-:W-:Y:S05]  /*b050*/  @!P6 BRA `(.L_x_10172) ;  /* 0x000000040014e947 */ /* 0x000fea0003800000 */
[----:B------:R2:W-:Y:S01]  /*b060*/  STL [R1+0x70], R9 ;  /* 0x0000700901007387 */ /* 0x0005e20000100800 */
[----:B------:R-:W-:-:S04]  /*b070*/  ISETP.NE.U32.AND P0, PT, R2, RZ, PT ;  /* 0x000000ff0200720c */ /* 0x000fc80003f05070 */
[----:B------:R-:W-:-:S13]  /*b080*/  ISETP.NE.AND.EX P0, PT, R3, RZ, PT, P0 ;  /* 0x000000ff0300720c */ /* 0x000fda0003f05300 */
[----:B--2---:R-:W-:Y:S05]  /*b090*/  @!P0 BRA `(.L_x_10174) ;  /* 0x0000000000508947 */ /* 0x004fea0003800000 */
[----:B------:R-:W2:Y:S01]  /*b0a0*/  LDC R6, c[0x0][0x43c] ;  /* 0x00010f00ff067b82 */ /* 0x000ea20000000800 */
[----:B---3--:R-:W-:Y:S01]  /*b0b0*/  IMAD.MOV.U32 R0, RZ, RZ, R9 ;  /* 0x000000ffff007224 */ /* 0x008fe200078e0009 */
[----:B------:R-:W-:Y:S01]  /*b0c0*/  ULDC.64 UR4, c[0x0][0x428] ;  /* 0x00010a0000047ab9 */ /* 0x000fe20000000a00 */
[----:B--2---:R-:W-:-:S13]  /*b0d0*/  ISETP.NE.AND P0, PT, R6, 0x1, PT ;  /* 0x000000010600780c */ /* 0x004fda0003f05270 */
        /* <DEDUP_REMOVED lines=14> */
[----:B------:R-:W2:Y:S04]  /*b1c0*/  LDG.E R0, desc[UR38][R2.64] ;  /* 0x0000002602007981 */ /* 0x000ea8000c1e1900 */
[----:B--2---:R2:W-:Y:S02]  /*b1d0*/  STL [R1], R0 ;  /* 0x0000000001007387 */ /* 0x0045e40000100800 */
.L_x_10174:
[----:B------:R-:W4:Y:S04]  /*b1e0*/  LDL R7, [R1+0x4] ;  /* 0x0000040001077983 */ /* 0x000f280000100800 */
[----:B--23--:R-:W4:Y:S04]  /*b1f0*/  LDL R0, [R1+0x8] ;  /* 0x0000080001007983 */ /* 0x00cf280000100800 */
[----:B------:R-:W2:Y:S01]  /*b200*/  LDL R2, [R1+0x18] ;  /* 0x0000180001027983 */ /* 0x000ea20000100800 */
[----:B----4-:R-:W-:Y:S01]  /*b210*/  IMAD R0, R0, 0x8, R7 ;  /* 0x0000000800007824 */ /* 0x010fe200078e0207 */
[----:B--2---:R-:W-:-:S04]  /*b220*/  SHF.L.U32 R2, R2, 0x1f, RZ ;  /* 0x0000001f02027819 */ /* 0x004fc800000006ff */
[----:B------:R-:W2:Y:S02]  /*b230*/  SYNCS.PHASECHK.TRANS64.TRYWAIT P0, [R0+URZ+0x32440], R2 ;  /* 0x03244002000075a7 */ /* 0x000ea4000800017f */
[----:B--2---:R-:W-:Y:S05]  /*b240*/  @!P0 BRA `(.L_x_10175) ;  /* 0x00000054008c8947 */ /* 0x004fea0003800000 */
.L_x_10288:
        /* <DEDUP_REMOVED lines=11> */
.L_x_10176:
[----:B------:R-:W3:Y:S04]  /*b300*/  LDL R7, [R1+0x4] ;  /* 0x0000040001077983 */ /* 0x000ee80000100800 */
[----:B------:R-:W3:Y:S04]  /*b310*/  LDL R6, [R1+0x8] ;  /* 0x0000080001067983 */ /* 0x000ee80000100800 */
[----:B------:R-:W4:Y:S04]  /*b320*/  LDL R5, [R1+0x70] ;  /* 0x0000700001057983 */ /* 0x000f280000100800 */
[----:B------:R-:W5:Y:S04]  /*b330*/  LDL R4, [R1+0x20] ;  /* 0x0000200001047983 */ /* 0x000f680000100800 */
[----:B------:R-:W5:Y:S04]  /*b340*/  LDL R3, [R1] ;  /* 0x0000000001037983 */ /* 0x000f680000100800 */
[----:B--2---:R-:W2:Y:S01]  /*b350*/  LDL.LU R2, [R1+0x14] ;  /* 0x0000140001027983 */ /* 0x004ea20000300800 */
        /* <DEDUP_REMOVED lines=8> */
[----:B---3--:R-:W-:Y:S01]  /*b3e0*/  IMAD R0, R6, 0x3000, R7 ;  /* 0x0000300006007824 */ /* 0x008fe200078e0207 */
[----:B----4-:R-:W-:-:S04]  /*b3f0*/  R2UR UR11, R5 ;  /* 0x00000000050b72ca */ /* 0x010fc800000e0000 */
[----:B------:R-:W-:Y:S02]  /*b400*/  R2UR UR8, R0 ;  /* 0x00000000000872ca */ /* 0x000fe400000e0000 */
[----:B-----5:R-:W-:Y:S02]  /*b410*/  R2UR UR4, R4 ;  /* 0x00000000040472ca */ /* 0x020fe400000e0000 */
[----:B------:R-:W-:Y:S02]  /*b420*/  R2UR UR13, R3 ;  /* 0x00000000030d72ca */ /* 0x000fe400000e0000 */
[----:B--2---:R-:W-:-:S07]  /*b430*/  LOP3.LUT R2, R2, 0xfffffffe, RZ, 0xc0, !PT ;  /* 0xfffffffe02027812 */ /* 0x004fce00078ec0ff */
[----:B------:R-:W-:Y:S01]  /*b440*/  UIADD3 UR8, UR8, 0x1c400, URZ ;  /* 0x0001c40008087890 */ /* 0x000fe2000fffe03f */
[----:B------:R-:W-:Y:S01]  /*b450*/  @P0 LOP3.LUT R2, R2, 0x1, RZ, 0xfc, !PT ;  /* 0x0000000102020812 */ /* 0x000fe200078efcff */
[----:B------:R-:W-:-:S03]  /*b460*/  UIMAD UR11, UR11, 0x60, UR4 ;  /* 0x000000600b0b78a4 */ /* 0x000fc6000f8e0204 */
[----:B------:R-:W-:Y:S01]  /*b470*/  UMOV UR4, 0x0 ;  /* 0x0000000000047882 */ /* 0x000fe20000000000 */
[----:B------:R2:W-:Y:S05]  /*b480*/  STL [R1+0x14], R2 ;  /* 0x0000140201007387 */ /* 0x0005ea0000100800 */
[----:B------:R2:W-:Y:S01]  /*b490*/  UTMALDG.4D [UR8], [UR6], desc[UR4] ;  /* 0x00000408060075b4 */ /* 0x0005e20008019000 */
[----:B------:R-:W-:Y:S02]  /*b4a0*/  NOP ;  /* 0x0000000000007918 */ /* 0x000fe40000000000 */
.L_x_10172:
        /* <DEDUP_REMOVED lines=33> */
[----:B-1----:R-:W-:Y:S02]  /*b6c0*/  IMAD.MOV.U32 R12, RZ, RZ, 0x1 ;  /* 0x00000001ff0c7424 */ /* 0x002fe400078e00ff */
[----:B------:R-:W-:-:S07]  /*b6d0*/  IMAD.MOV.U32 R13, RZ, RZ, RZ ;  /* 0x000000ffff0d7224 */ /* 0x000fce00078e00ff */
[----:B------:R-:W-:-:S07]  /*b6e0*/  LEPC R20, `(.L_x_10178) ;  /* 0x000000001014794e */ /* 0x000fce0000000000 */
[----:B0-2---:R-:W-:Y:S05]  /*b6f0*/  CALL.ABS.NOINC R2 ;  /* 0x0000000002007343 */ /* 0x005fea0003c00000 */
.L_x_10178:
[----:B------:R-:W-:Y:S05]  /*b700*/  BSYNC B6 ;  /* 0x0000000000067941 */ /* 0x000fea0003800000 */
.L_x_10177:
[----:B------:R-:W3:Y:S01]  /*b710*/  LDL R4, [R1+0x40] ;  /* 0x0000400001047983 */ /* 0x000ee20000100800 */
[----:B------:R-:W4:Y:S03]  /*b720*/  LDC R6, c[0x0][0x448] ;  /* 0x00011200ff067b82 */ /* 0x000f260000000800 */
[----:B------:R-:W3:Y:S04]  /*b730*/  LDL R10, [R1+0x28] ;  /* 0x00002800010a7983 */ /* 0x000ee80000100800 */
[----:B------:R-:W3:Y:S01]  /*b740*/  LDL R9, [R1+0x50] ;  /* 0x0000500001097983 */ /* 0x000ee20000100800 */
[----:B--2---:R-:W2:Y:S01]  /*b750*/  S2R R2, SR_TID.X ;  /* 0x0000000000027919 */ /* 0x004ea20000002100 */
[----:B------:R-:W0:Y:S02]  /*b760*/  S2R R0, SR_TID.X ;  /* 0x0000000000007919 */ /* 0x000e240000002100 */
[----:B------:R-:W3:Y:S04]  /*b770*/  LDL R8, [R1+0x58] ;  /* 0x0000580001087983 */ /* 0x000ee80000100800 */
[----:B------:R-:W3:Y:S01]  /*b780*/  LDL R7, [R1+0x34] ;  /* 0x0000340001077983 */ /* 0x000ee20000100800 */
[----:B----4-:R-:W-:Y:S01]  /*b790*/  ISETP.NE.AND P0, PT, R6, 0x1, PT ;  /* 0x000000010600780c */ /* 0x010fe20003f05270 */
[----:B------:R-:W-:Y:S01]  /*b7a0*/  IMAD.SHL.U32 R17, R17, 0x80, RZ ;  /* 0x0000008011117824 */ /* 0x000fe200078e00ff */
[----:B------:R-:W-:Y:S01]  /*b7b0*/  ULDC.64 UR4, c[0x0][0x298] ;  /* 0x0000a60000047ab9 */ /* 0x000fe20000000a00 */
[----:B------:R-:W-:-:S10]  /*b7c0*/  ULDC.64 UR6, c[0x0][0x280] ;  /* 0x0000a00000067ab9 */ /* 0x000fd40000000a00 */
[----:B------:R-:W4:Y:S01]  /*b7d0*/  @P0 LDC R3, c[0x0][0x450] ;  /* 0x00011400ff030b82 */ /* 0x000f220000000800 */
[----:B--2---:R-:W-:-:S04]  /*b7e0*/  LOP3.LUT R2, R2, 0x7f, RZ, 0xc0, !PT ;  /* 0x0000007f02027812 */ /* 0x004fc800078ec0ff */
[----:B------:R-:W-:Y:S01]  /*b7f0*/  SHF.R.U32.HI R2, RZ, 0x3, R2 ;  /* 0x00000003ff027819 */ /* 0x000fe20000011602 */
[----:B0-----:R-:W-:-:S05]  /*b800*/  IMAD.SHL.U32 R0, R0, 0x10, RZ ;  /* 0x0000001000007824 */ /* 0x001fca00078e00ff */
[----:B------:R-:W-:Y:S02]  /*b810*/  LOP3.LUT R0, R2, 0x70, R0, 0xf8, !PT ;  /* 0x0000007002007812 */ /* 0x000fe400078ef800 */
[----:B------:R-:W0:Y:S02]  /*b820*/  @P0 LDC R2, c[0x0][0x44c] ;  /* 0x00011300ff020b82 */ /* 0x000e240000000800 */
[----:B------:R-:W-:-:S05]  /*b830*/  LOP3.LUT R5, R0, R17, RZ, 0xfc, !PT ;  /* 0x0000001100057212 */ /* 0x000fca00078efcff */
        /* <DEDUP_REMOVED lines=27> */
[----:B--2---:R-:W2:Y:S01]  /*b9f0*/  S2R R5, SR_TID.X ;  /* 0x0000000000057919 */ /* 0x004ea20000002100 */
[----:B------:R-:W-:Y:S02]  /*ba00*/  IMAD.IADD R3, R3, 0x1, R4 ;  /* 0x0000000103037824 */ /* 0x000fe400078e0204 */
[----:B------:R-:W-:-:S05]  /*ba10*/  SHF.R.S32.HI R4, RZ, 0x1f, R0 ;  /* 0x0000001fff047819 */ /* 0x000fca0000011400 */
[----:B------:R-:W-:Y:S02]  /*ba20*/  IMAD R4, R4, UR4, RZ ;  /* 0x0000000404047c24 */ /* 0x000fe4000f8e02ff */
[----:B------:R-:W-:Y:S01]  /*ba30*/  IMAD.WIDE.U32 R2, R0, UR4, R2 ;  /* 0x0000000400027c25 */ /* 0x000fe2000f8e0002 */
[----:B------:R-:W-:-:S03]  /*ba40*/  ULDC UR4, c[0x0][0x2b8] ;  /* 0x0000ae0000047ab9 */ /* 0x000fc60000000800 */
[----:B------:R-:W-:Y:S01]  /*ba50*/  IMAD R4, R0, UR5, R4 ;  /* 0x0000000500047c24 */ /* 0x000fe2000f8e0204 */
[----:B------:R-:W-:-:S03]  /*ba60*/  LEA R0, P1, R2, UR6, 0x1 ;  /* 0x0000000602007c11 */ /* 0x000fc6000f8208ff */
[----:B------:R-:W-:Y:S02]  /*ba70*/  IMAD.IADD R4, R3, 0x1, R4 ;  /* 0x0000000103047824 */ /* 0x000fe400078e0204 */
[----:B--2---:R-:W-:-:S05]  /*ba80*/  IMAD.SHL.U32 R10, R5, 0x8, RZ ;  /* 0x00000008050a7824 */ /* 0x004fca00078e00ff */
[----:B------:R-:W-:Y:S02]  /*ba90*/  LOP3.LUT R10, R10, 0x38, RZ, 0xc0, !PT ;  /* 0x000000380a0a7812 */ /* 0x000fe400078ec0ff */
[----:B------:R-:W-:Y:S02]  /*baa0*/  LOP3.LUT R5, R5, 0x7f, RZ, 0xc0, !PT ;  /* 0x0000007f05057812 */ /* 0x000fe400078ec0ff */
[----:B------:R-:W-:Y:S01]  /*bab0*/  ISETP.GE.AND P0, PT, R10, UR4, PT ;  /* 0x000000040a007c0c */ /* 0x000fe2000bf06270 */
[----:B------:R-:W-:Y:S01]  /*bac0*/  UMOV UR4, 0xffffffff ;  /* 0xffffffff00047882 */ /* 0x000fe20000000000 */
[----:B------:R-:W-:Y:S02]  /*bad0*/  LEA.HI.X R2, R2, UR7, R4, 0x1, P1 ;  /* 0x0000000702027c11 */ /* 0x000fe400088f0c04 */
[----:B------:R-:W-:Y:S01]  /*bae0*/  SHF.R.U32.HI R8, RZ, 0x3, R5 ;  /* 0x00000003ff087819 */ /* 0x000fe20000011605 */
[----:B0-----:R-:W-:Y:S08]  /*baf0*/  BRA.DIV UR4, `(.L_x_10179) ;  /* 0x0000004e04747947 */ /* 0x001ff0000b800000 */
[----:B------:R-:W2:Y:S01]  /*bb00*/  LDL R7, [R1+0x38] ;  /* 0x0000380001077983 */ /* 0x000ea20000100800 */
[----:B------:R-:W-:-:S03]  /*bb10*/  IMAD.IADD R17, R8, 0x1, R17 ;  /* 0x0000000108117824 */ /* 0x000fc600078e0211 */
[----:B------:R-:W0:Y:S01]  /*bb20*/  SHFL.IDX PT, R5, R0, RZ, 0x181f ;  /* 0x00181fff00057589 */ /* 0x000e2200000e0000 */
[----:B------:R-:W-:-:S03]  /*bb30*/  VIADD R8, R17, 0x10 ;  /* 0x0000001011087836 */ /* 0x000fc60000000000 */
[----:B------:R-:W3:Y:S04]  /*bb40*/  SHFL.IDX PT, R4, R2, RZ, 0x181f ;  /* 0x00181fff02047589 */ /* 0x000ee800000e0000 */
[----:B------:R4:W-:Y:S01]  /*bb50*/  STL [R1+0x3c], R8 ;  /* 0x00003c0801007387 */ /* 0x0009e20000100800 */
[----:B--2---:R-:W-:-:S03]  /*bb60*/  IMAD R3, R7, R6, RZ ;  /* 0x0000000607037224 */ /* 0x004fc600078e02ff */
[----:B------:R-:W2:Y:S02]  /*bb70*/  SHFL.IDX PT, R6, R0, 0x1, 0x181f ;  /* 0x00381f0000067f89 */ /* 0x000ea400000e0000 */
[CC--:B------:R-:W-:Y:S02]  /*bb80*/  ISETP.GE.AND P1, PT, R17.reuse, R3.reuse, PT ;  /* 0x000000031100720c */ /* 0x0c0fe40003f26270 */
[----:B------:R-:W1:Y:S01]  /*bb90*/  SHFL.IDX PT, R7, R2, 0x1, 0x181f ;  /* 0x00381f0002077f89 */ /* 0x000e6200000e0000 */
[----:B------:R-:W-:Y:S01]  /*bba0*/  ISETP.GE.AND P2, PT, R8, R3, PT ;  /* 0x000000030800720c */ /* 0x000fe20003f46270 */
[----:B----4-:R-:W-:-:S05]  /*bbb0*/  VIADD R8, R17, 0x20 ;  /* 0x0000002011087836 */ /* 0x010fca0000000000 */
[----:B------:R-:W-:Y:S04]  /*bbc0*/  STL [R1+0x4c], R8 ;  /* 0x00004c0801007387 */ /* 0x000fe80000100800 */
[----:B0-----:R-:W-:-:S05]  /*bbd0*/  @!P1 LEA R5, P3, R10, R5, 0x1 ;  /* 0x000000050a059211 */ /* 0x001fca00078608ff */
[----:B---3--:R-:W-:-:S05]  /*bbe0*/  @!P1 IMAD.X R4, RZ, RZ, R4, P3 ;  /* 0x000000ffff049224 */ /* 0x008fca00018e0604 */
[----:B------:R-:W-:-:S04]  /*bbf0*/  @!P1 LOP3.LUT R5, R5, R4, RZ, 0x3c, !PT ;  /* 0x0000000405059212 */ /* 0x000fc800078e3cff */
[----:B------:R-:W-:-:S04]  /*bc00*/  @!P1 LOP3.LUT R4, R5, R4, RZ, 0x3c, !PT ;  /* 0x0000000405049212 */ /* 0x000fc800078e3cff */
[----:B------:R-:W-:-:S05]  /*bc10*/  @!P1 LOP3.LUT R5, R5, R4, RZ, 0x3c, !PT ;  /* 0x0000000405059212 */ /* 0x000fca00078e3cff */
[----:B-----5:R2:W-:Y:S02]  /*bc20*/  @!P1 LDGSTS.E.BYPASS.LTC128B.128 [R9+0x18400], desc[UR38][R4.64], !P0 ;  /* 0x1840000004099fae */ /* 0x0205e4000c101d66 */
[----:B--2---:R-:W-:Y:S02]  /*bc30*/  @!P2 LEA R5, P1, R10, R6, 0x1 ;  /* 0x000000060a05a211 */ /* 0x004fe400078208ff */
[----:B------:R-:W-:Y:S03]  /*bc40*/  SHFL.IDX PT, R6, R2, 0x2, 0x181f ;  /* 0x00581f0002067f89 */ /* 0x000fe600000e0000 */
[----:B-1----:R-:W-:Y:S01]  /*bc50*/  @!P2 IMAD.X R4, RZ, RZ, R7, P1 ;  /* 0x000000ffff04a224 */ /* 0x002fe200008e0607 */
[----:B------:R-:W-:Y:S01]  /*bc60*/  ISETP.GE.AND P1, PT, R8, R3, PT ;  /* 0x000000030800720c */ /* 0x000fe20003f26270 */
[----:B------:R-:W-:-:S03]  /*bc70*/  VIADD R7, R17, 0x30 ;  /* 0x0000003011077836 */ /* 0x000fc60000000000 */
[-C--:B------:R-:W-:Y:S02]  /*bc80*/  @!P2 LOP3.LUT R5, R5, R4.reuse, RZ, 0x3c, !PT ;  /* 0x000000040505a212 */ /* 0x080fe400078e3cff */
[----:B------:R-:W-:Y:S02]  /*bc90*/  STL [R1+0x54], R7 ;  /* 0x0000540701007387 */ /* 0x000fe40000100800 */
        /* <DEDUP_REMOVED lines=54> */
.L_x_10305:
        /* <DEDUP_REMOVED lines=12> */
.L_x_10180:
[----:B-1----:R-:W2:Y:S01]  /*c0c0*/  LDL R2, [R1+0x4] ;  /* 0x0000040001027983 */ /* 0x002ea20000100800 */
[----:B------:R-:W-:Y:S02]  /*c0d0*/  PLOP3.LUT P1, PT, P1, P0, PT, 0xa2, 0x0 ;  /* 0x000000000000781c */ /* 0x000fe40000f21472 */
[----:B--2---:R-:W-:-:S08]  /*c0e0*/  @P0 R2UR P1, UR4, R2 ;  /* 0x00000000020402ca */ /* 0x004fd00000020000 */
[----:B------:R-:W-:-:S05]  /*c0f0*/  @P0 PLOP3.LUT P0, PT, P1, PT, PT, 0x80, 0x0 ;  /* 0x000000000000081c */ /* 0x000fca0000f0f070 */
[----:B------:R-:W-:Y:S01]  /*c100*/  @!P1 SYNCS.ARRIVE.TRANS64.RED.A0T1 RZ, [UR4+0x32400], RZ ;  /* 0x032400ffffff99a7 */ /* 0x000fe20008200404 */
[----:B------:R-:W-:Y:S07]  /*c110*/  @!P1 ARRIVES.LDGSTSBAR.64.TRANSCNT [UR4+0x32400] ;  /* 0x03240000ff0099b0 */ /* 0x000fee0008000a84 */
[----:B------:R-:W-:Y:S05]  /*c120*/  @P0 BRA.U.ANY `(.L_x_10180) ;  /* 0xfffffffd00e40947 */ /* 0x000fea000393ffff */
[----:B------:R-:W-:Y:S01]  /*c130*/  NOP ;  /* 0x0000000000007918 */ /* 0x000fe20000000000 */
[----:B------:R-:W2:Y:S01]  /*c140*/  LDL.LU R0, [R1+0x40] ;  /* 0x0000400001007983 */ /* 0x000ea20000300800 */
[----:B------:R0:W-:Y:S01]  /*c150*/  SYNCS.ARRIVE.TRANS64.A1T0 RZ, [R2+URZ+0x32400], RZ ;  /* 0x032400ff02ff79a7 */ /* 0x0001e2000810003f */
[----:B------:R-:W-:Y:S02]  /*c160*/  ULDC.64 UR4, c[0x0][0x398] ;  /* 0x0000e60000047ab9 */ /* 0x000fe40000000a00 */
        /* <DEDUP_REMOVED lines=27> */
.L_x_10182:
[----:B------:R-:W-:Y:S05]  /*c320*/  BSYNC B6 ;  /* 0x0000000000067941 */ /* 0x000fea0003800000 */
.L_x_10181:
[----:B------:R-:W2:Y:S01]  /*c330*/  LDL.LU R6, [R1+0x28] ;  /* 0x0000280001067983 */ /* 0x000ea20000300800 */
[----:B------:R-:W-:Y:S01]  /*c340*/  ULDC.64 UR4, c[0x0][0x3d8] ;  /* 0x0000f60000047ab9 */ /* 0x000fe20000000a00 */
[----:B------:R-:W-:Y:S02]  /*c350*/  ULDC.64 UR6, c[0x0][0x390] ;  /* 0x0000e40000067ab9 */ /* 0x000fe40000000a00 */
[----:B0-----:R-:W2:Y:S04]  /*c360*/  LDL.LU.64 R2, [R1+0x40] ;  /* 0x0000400001027983 */ /* 0x001ea80000300a00 */
[----:B------:R-:W3:Y:S04]  /*c370*/  LDL.LU R0, [R1+0x50] ;  /* 0x0000500001007983 */ /* 0x000ee80000300800 */
[----:B------:R-:W4:Y:S04]  /*c380*/  LDL.LU R5, [R1+0x58] ;  /* 0x0000580001057983 */ /* 0x000f280000300800 */
[----:B------:R-:W4:Y:S04]  /*c390*/  LDL.LU R4, [R1+0x34] ;  /* 0x0000340001047983 */ /* 0x000f280000300800 */
[----:B------:R-:W4:Y:S01]  /*c3a0*/  LDL.LU R7, [R1+0x24] ;  /* 0x0000240001077983 */ /* 0x000f220000300800 */
[----:B-----5:R-:W0:Y:S01]  /*c3b0*/  S2R R8, SR_TID.X ;  /* 0x0000000000087919 */ /* 0x020e220000002100 */
[----:B--2---:R-:W-:-:S02]  /*c3c0*/  IMAD.MOV.U32 R3, RZ, RZ, R6 ;  /* 0x000000ffff037224 */ /* 0x004fc400078e0006 */
[----:B------:R-:W1:Y:S01]  /*c3d0*/  LDC R6, c[0x0][0x448] ;  /* 0x00011200ff067b82 */ /* 0x000e620000000800 */
[----:B---3--:R-:W-:Y:S02]  /*c3e0*/  IMAD R0, R0, UR4, RZ ;  /* 0x0000000400007c24 */ /* 0x008fe4000f8e02ff */
[----:B------:R-:W-:-:S04]  /*c3f0*/  IMAD.WIDE.U32 R2, R18, UR4, R2 ;  /* 0x0000000412027c25 */ /* 0x000fc8000f8e0002 */
[----:B------:R-:W-:Y:S01]  /*c400*/  IMAD R0, R18, UR5, R0 ;  /* 0x0000000512007c24 */ /* 0x000fe2000f8e0200 */
[----:B------:R-:W-:-:S03]  /*c410*/  ULDC.64 UR4, c[0x0][0x3e0] ;  /* 0x0000f80000047ab9 */ /* 0x000fc60000000a00 */
[----:B------:R-:W-:Y:S02]  /*c420*/  IMAD.IADD R3, R3, 0x1, R0 ;  /* 0x0000000103037824 */ /* 0x000fe400078e0200 */
[----:B----4-:R-:W-:Y:S01]  /*c430*/  IMAD R0, R5, UR4, RZ ;  /* 0x0000000405007c24 */ /* 0x010fe2000f8e02ff */
[----:B-1----:R-:W-:Y:S01]  /*c440*/  ISETP.NE.AND P0, PT, R6, 0x1, PT ;  /* 0x000000010600780c */ /* 0x002fe20003f05270 */
[----:B------:R-:W-:-:S04]  /*c450*/  IMAD.WIDE.U32 R2, R4, UR4, R2 ;  /* 0x0000000404027c25 */ /* 0x000fc8000f8e0002 */
[----:B------:R-:W-:Y:S01]  /*c460*/  IMAD R0, R4, UR5, R0 ;  /* 0x0000000504007c24 */ /* 0x000fe2000f8e0200 */
[----:B------:R-:W-:-:S07]  /*c470*/  ULDC.64 UR4, c[0x0][0x3d0] ;  /* 0x0000f40000047ab9 */ /* 0x000fce0000000a00 */
[----:B------:R-:W1:Y:S08]  /*c480*/  @P0 LDC R4, c[0x0][0x44c] ;  /* 0x00011300ff040b82 */ /* 0x000e700000000800 */
[----:B------:R-:W2:Y:S01]  /*c490*/  @P0 LDC R5, c[0x0][0x450] ;  /* 0x00011400ff050b82 */ /* 0x000ea20000000800 */
[----:B------:R-:W-:Y:S02]  /*c4a0*/  IMAD.IADD R3, R3, 0x1, R0 ;  /* 0x0000000103037824 */ /* 0x000fe400078e0200 */
[----:B------:R-:W-:-:S02]  /*c4b0*/  IMAD.MOV.U32 R0, RZ, RZ, R7 ;  /* 0x000000ffff007224 */ /* 0x000fc400078e0007 */
[----:B-1----:R-:W-:-:S05]  /*c4c0*/  @P0 IMAD.HI.U32 R4, R7, R4, RZ ;  /* 0x0000000407040227 */ /* 0x002fca00078e00ff */
[----:B--2---:R-:W-:-:S04]  /*c4d0*/  @P0 SHF.R.U32.HI R0, RZ, R5, R4 ;  /* 0x00000005ff000219 */ /* 0x004fc80000011604 */
[--C-:B------:R-:W-:Y:S01]  /*c4e0*/  SHF.R.S32.HI R5, RZ, 0x1f, R0.reuse ;  /* 0x0000001fff057819 */ /* 0x100fe20000011400 */
[----:B------:R-:W-:-:S04]  /*c4f0*/  IMAD.MOV R4, RZ, RZ, -R0 ;  /* 0x000000ffff047224 */ /* 0x000fc800078e0a00 */
[----:B------:R-:W-:Y:S02]  /*c500*/  IMAD R5, R5, UR4, RZ ;  /* 0x0000000405057c24 */ /* 0x000fe4000f8e02ff */
[----:B------:R-:W-:-:S04]  /*c510*/  IMAD.WIDE.U32 R2, R0, UR4, R2 ;  /* 0x0000000400027c25 */ /* 0x000fc8000f8e0002 */
[----:B------:R-:W-:Y:S02]  /*c520*/  IMAD R4, R6, R4, R7 ;  /* 0x0000000406047224 */ /* 0x000fe400078e0207 */
[----:B------:R-:W-:Y:S01]  /*c530*/  IMAD R0, R0, UR5, R5 ;  /* 0x0000000500007c24 */ /* 0x000fe2000f8e0205 */
[----:B------:R-:W-:Y:S01]  /*c540*/  ULDC.64 UR4, c[0x0][0x3c8] ;  /* 0x0000f20000047ab9 */ /* 0x000fe20000000a00 */
[C---:B0-----:R-:W-:Y:S02]  /*c550*/  IMAD.SHL.U32 R7, R8.reuse, 0x8, RZ ;  /* 0x0000000808077824 */ /* 0x041fe400078e00ff */
[----:B------:R-:W-:Y:S01]  /*c560*/  IMAD.IADD R3, R3, 0x1, R0 ;  /* 0x0000000103037824 */ /* 0x000fe200078e0200 */
[----:B------:R-:W-:Y:S01]  /*c570*/  SHF.R.S32.HI R0, RZ, 0x1f, R4 ;  /* 0x0000001fff007819 */ /* 0x000fe20000011404 */
[----:B------:R-:W-:-:S04]  /*c580*/  IMAD.SHL.U32 R8, R8, 0x8, RZ ;  /* 0x0000000808087824 */ /* 0x000fc800078e00ff */
[----:B------:R-:W-:Y:S01]  /*c590*/  IMAD R0, R0, UR4, RZ ;  /* 0x0000000400007c24 */ /* 0x000fe2000f8e02ff */
[----:B------:R-:W-:Y:S01]  /*c5a0*/  LOP3.LUT R8, R8, 0x38, RZ, 0xc0, !PT ;  /* 0x0000003808087812 */ /* 0x000fe200078ec0ff */
[----:B------:R-:W-:Y:S01]  /*c5b0*/  IMAD.WIDE.U32 R2, R4, UR4, R2 ;  /* 0x0000000404027c25 */ /* 0x000fe2000f8e0002 */
[----:B------:R-:W-:Y:S01]  /*c5c0*/  LOP3.LUT R7, R7, 0x38, RZ, 0xc0, !PT ;  /* 0x0000003807077812 */ /* 0x000fe200078ec0ff */
[----:B------:R-:W-:Y:S01]  /*c5d0*/  ULDC UR4, c[0x0][0x3b8] ;  /* 0x0000ee0000047ab9 */ /* 0x000fe20000000800 */
[----:B------:R-:W-:Y:S01]  /*c5e0*/  LOP3.LUT R10, R8, 0x40, RZ, 0xfc, !PT ;  /* 0x00000040080a7812 */ /* 0x000fe200078efcff */
[----:B------:R-:W-:Y:S01]  /*c5f0*/  IMAD R0, R4, UR5, R0 ;  /* 0x0000000504007c24 */ /* 0x000fe2000f8e0200 */
[C---:B------:R-:W-:Y:S02]  /*c600*/  LOP3.LUT R9, R8.reuse, 0x80, RZ, 0xfc, !PT ;  /* 0x0000008008097812 */ /* 0x040fe400078efcff */
[----:B------:R-:W-:Y:S01]  /*c610*/  LOP3.LUT R8, R8, 0xc0, RZ, 0xfc, !PT ;  /* 0x000000c008087812 */ /* 0x000fe200078efcff */
[----:B------:R-:W-:Y:S01]  /*c620*/  IMAD.IADD R0, R3, 0x1, R0 ;  /* 0x0000000103007824 */ /* 0x000fe200078e0200 */
[----:B------:R-:W-:-:S02]  /*c630*/  LEA R4, P4, R2, UR6, 0x1 ;  /* 0x0000000602047c11 */ /* 0x000fc4000f8808ff */
[----:B------:R-:W-:Y:S02]  /*c640*/  ISETP.GE.AND P3, PT, R7, UR4, PT ;  /* 0x0000000407007c0c */ /* 0x000fe4000bf66270 */
[----:B------:R-:W-:Y:S02]  /*c650*/  ISETP.GE.AND P2, PT, R10, UR4, PT ;  /* 0x000000040a007c0c */ /* 0x000fe4000bf46270 */
[----:B------:R-:W-:Y:S02]  /*c660*/  ISETP.GE.AND P1, PT, R9, UR4, PT ;  /* 0x0000000409007c0c */ /* 0x000fe4000bf26270 */
[----:B------:R-:W-:Y:S01]  /*c670*/  ISETP.GE.AND P0, PT, R8, UR4, PT ;  /* 0x0000000408007c0c */ /* 0x000fe2000bf06270 */
[----:B------:R-:W-:Y:S01]  /*c680*/  UMOV UR4, 0xffffffff ;  /* 0xffffffff00047882 */ /* 0x000fe20000000000 */
[----:B------:R-:W-:Y:S02]  /*c690*/  LEA.HI.X R0, R2, UR7, R0, 0x1, P4 ;  /* 0x0000000702007c11 */ /* 0x000fe4000a0f0c00 */
[----:B------:R-:W-:Y:S09]  /*c6a0*/  BRA.DIV UR4, `(.L_x_10183) ;  /* 0x0000004e04487947 */ /* 0x000ff2000b800000 */
[----:B------:R-:W2:Y:S04]  /*c6b0*/  LDL.LU R9, [R1+0x38] ;  /* 0x0000380001097983 */ /* 0x000ea80000300800 */
[----:B------:R-:W3:Y:S04]  /*c6c0*/  LDL.LU R3, [R1+0x3c] ;  /* 0x00003c0001037983 */ /* 0x000ee80000300800 */
[----:B------:R-:W4:Y:S04]  /*c6d0*/  LDL.LU R10, [R1+0x4c] ;  /* 0x00004c00010a7983 */ /* 0x000f280000300800 */
[----:B------:R-:W5:Y:S04]  /*c6e0*/  LDL R8, [R1+0x10] ;  /* 0x0000100001087983 */ /* 0x000f680000100800 */
[----:B------:R-:W-:Y:S01]  /*c6f0*/  SHFL.IDX PT, R2, R0, RZ, 0x181f ;  /* 0x00181fff00027589 */ /* 0x000fe200000e0000 */
[----:B--2---:R-:W-:-:S03]  /*c700*/  IMAD R5, R9, R6, RZ ;  /* 0x0000000609057224 */ /* 0x004fc600078e02ff */
[----:B------:R-:W2:Y:S02]  /*c710*/  LDL.LU R9, [R1+0x54] ;  /* 0x0000540001097983 */ /* 0x000ea40000300800 */
[-C--:B---3--:R-:W-:Y:S02]  /*c720*/  ISETP.GE.AND P4, PT, R3, R5.reuse, PT ;  /* 0x000000050300720c */ /* 0x088fe40003f86270 */
[----:B------:R-:W3:Y:S01]  /*c730*/  LDL.LU R11, [R1+0x5c] ;  /* 0x00005c00010b7983 */ /* 0x000ee20000300800 */
[----:B------:R-:W-:-:S03]  /*c740*/  ISETP.GE.AND P5, PT, R17, R5, PT ;  /* 0x000000051100720c */ /* 0x000fc60003fa6270 */
[----:B------:R-:W0:Y:S10]  /*c750*/  SHFL.IDX PT, R3, R4, RZ, 0x181f ;  /* 0x00181fff04037589 */ /* 0x000e3400000e0000 */
[----:B0-----:R-:W-:-:S05]  /*c760*/  @!P5 LEA R3, P6, R7, R3, 0x1 ;  /* 0x000000030703d211 */ /* 0x001fca00078c08ff */
[----:B------:R-:W-:-:S05]  /*c770*/  @!P5 IMAD.X R2, RZ, RZ, R2, P6 ;  /* 0x000000ffff02d224 */ /* 0x000fca00030e0602 */
[----:B------:R-:W-:-:S04]  /*c780*/  @!P5 LOP3.LUT R3, R3, R2, RZ, 0x3c, !PT ;  /* 0x000000020303d212 */ /* 0x000fc800078e3cff */
[----:B------:R-:W-:-:S04]  /*c790*/  @!P5 LOP3.LUT R2, R3, R2, RZ, 0x3c, !PT ;  /* 0x000000020302d212 */ /* 0x000fc800078e3cff */
[----:B------:R-:W-:-:S05]  /*c7a0*/  @!P5 LOP3.LUT R3, R3, R2, RZ, 0x3c, !PT ;  /* 0x000000020303d212 */ /* 0x000fca00078e3cff */
[----:B------:R-:W-:Y:S01]  /*c7b0*/  @!PT LDS RZ, [RZ] ;  /* 0x00000000fffff984 */ /* 0x000fe20000000800 */
[----:B-----5:R-:W-:Y:S04]  /*c7c0*/  @!P5 LDGSTS.E.BYPASS.LTC128B.128 [R8+0x22400], desc[UR38][R2.64], !P3 ;  /* 0x224000000208dfae */ /* 0x020fe8000d901d66 */
[----:B------:R-:W-:Y:S04]  /*c7d0*/  @!P5 LDGSTS.E.BYPASS.LTC128B.128 [R8+0x26400], desc[UR38][R2.64+0x80], !P2 ;  /* 0x264000800208dfae */ /* 0x000fe8000d101d66 */
[----:B------:R-:W-:Y:S04]  /*c7e0*/  @!P5 LDGSTS.E.BYPASS.LTC128B.128 [R8+0x2a400], desc[UR38][R2.64+0x100], !P1 ;  /* 0x2a4001000208dfae */ /* 0x000fe8000c901d66 */
[----:B------:R0:W-:Y:S04]  /*c7f0*/  @!P5 LDGSTS.E.BYPASS.LTC128B.128 [R8+0x2e400], desc[UR38][R2.64+0x180], !P0 ;  /* 0x2e4001800208dfae */ /* 0x0001e8000c101d66 */
        /* <DEDUP_REMOVED lines=10> */
[----:B0-----:R-:W0:Y:S04]  /*c8a0*/  SHFL.IDX PT, R2, R4, 0x2, 0x181f ;  /* 0x00581f0004027f89 */ /* 0x001e2800000e0000 */
[----:B------:R-:W1:Y:S02]  /*c8b0*/  SHFL.IDX PT, R6, R0, 0x2, 0x181f ;  /* 0x00581f0000067f89 */ /* 0x000e6400000e0000 */
[----:B0-----:R-:W-:-:S05]  /*c8c0*/  @!P4 LEA R2, P6, R7, R2, 0x1 ;  /* 0x000000020702c211 */ /* 0x001fca00078c08ff */
[----:B-1----:R-:W-:-:S05]  /*c8d0*/  @!P4 IMAD.X R3, RZ, RZ, R6, P6 ;  /* 0x000000ffff03c224 */ /* 0x002fca00030e0606 */
        /* <DEDUP_REMOVED lines=9> */
[----:B-1----:R-:W-:-:S05]  /*c970*/  @!P4 IMAD.X R3, RZ, RZ, R6, P6 ;  /* 0x000000ffff03c224 */ /* 0x002fca00030e0606 */
[----:B------:R-:W-:Y:S04]  /*c980*/  @!P4 LDGSTS.E.BYPASS.LTC128B.128 [R8+0x23c00], desc[UR38][R2.64], !P3 ;  /* 0x23c000000208cfae */ /* 0x000fe8000d901d66 */
[----:B------:R-:W-:Y:S04]  /*c990*/  @!P4 LDGSTS.E.BYPASS.LTC128B.128 [R8+0x27c00], desc[UR38][R2.64+0x80], !P2 ;  /* 0x27c000800208cfae */ /* 0x000fe8000d101d66 */
[----:B------:R-:W-:Y:S04]  /*c9a0*/  @!P4 LDGSTS.E.BYPASS.LTC128B.128 [R8+0x2bc00], desc[UR38][R2.64+0x100], !P1 ;  /* 0x2bc001000208cfae */ /* 0x000fe8000c901d66 */
[----:B------:R0:W-:Y:S04]  /*c9b0*/  @!P4 LDGSTS.E.BYPASS.LTC128B.128 [R8+0x2fc00], desc[UR38][R2.64+0x180], !P0 ;  /* 0x2fc001800208cfae */ /* 0x0001e8000c101d66 */
[----:B------:R-:W-:Y:S04]  /*c9c0*/  SHFL.IDX PT, R6, R0, 0x4, 0x181f ;  /* 0x00981f0000067f89 */ /* 0x000fe800000e0000 */
[----:B0-----:R-:W0:Y:S01]  /*c9d0*/  SHFL.IDX PT, R2, R4, 0x4, 0x181f ;  /* 0x00981f0004027f89 */ /* 0x001e2200000e0000 */
[----:B---3--:R-:W-:-:S13]  /*c9e0*/  ISETP.GE.AND P4, PT, R11, R5, PT ;  /* 0x000000050b00720c */ /* 0x008fda0003f86270 */
[----:B0-----:R-:W-:-:S05]  /*c9f0*/  @!P4 LEA R2, P6, R7, R2, 0x1 ;  /* 0x000000020702c211 */ /* 0x001fca00078c08ff */
[----:B------:R-:W-:-:S05]  /*ca00*/  @!P4 IMAD.X R3, RZ, RZ, R6, P6 ;  /* 0x000000ffff03c224 */ /* 0x000fca00030e0606 */
[----:B------:R-:W-:Y:S04]  /*ca10*/  @!P4 LDGSTS.E.BYPASS.LTC128B.128 [R8+0x24400], desc[UR38][R2.64], !P3 ;  /* 0x244000000208cfae */ /* 0x000fe8000d901d66 */
[----:B------:R-:W-:Y:S04]  /*ca20*/  @!P4 LDGSTS.E.BYPASS.LTC128B.128 [R8+0x28400], desc[UR38][R2.64+0x80], !P2 ;  /* 0x284000800208cfae */ /* 0x000fe8000d101d66 */
[----:B------:R-:W-:Y:S04]  /*ca30*/  @!P4 LDGSTS.E.BYPASS.LTC128B.128 [R8+0x2c400], desc[UR38][R2.64+0x100], !P1 ;  /* 0x2c4001000208cfae */ /* 0x000fe8000c901d66 */
[----:B------:R0:W-:Y:S04]  /*ca40*/  @!P4 LDGSTS.E.BYPASS.LTC128B.128 [R8+0x30400], desc[UR38][R2.64+0x180], !P0 ;  /* 0x304001800208cfae */ /* 0x0001e8000c101d66 */
[----:B------:R-:W-:Y:S04]  /*ca50*/  SHFL.IDX PT, R6, R0, 0x5, 0x181f ;  /* 0x00b81f0000067f89 */ /* 0x000fe800000e0000 */
[----:B0-----:R-:W0:Y:S01]  /*ca60*/  SHFL.IDX PT, R2, R4, 0x5, 0x181f ;  /* 0x00b81f0004027f89 */ /* 0x001e2200000e0000 */
[----:B----4-:R-:W-:-:S13]  /*ca70*/  ISETP.GE.AND P4, PT, R10, R5, PT ;  /* 0x000000050a00720c */ /* 0x010fda0003f86270 */
        /* <DEDUP_REMOVED lines=8> */
[----:B--2---:R-:W-:-:S13]  /*cb00*/  ISETP.GE.AND P4, PT, R9, R5, PT ;  /* 0x000000050900720c */ /* 0x004fda0003f86270 */
[----:B0-----:R-:W-:-:S05]  /*cb10*/  @!P4 LEA R2, P5, R7, R2, 0x1 ;  /* 0x000000020702c211 */ /* 0x001fca00078a08ff */
[----:B------:R-:W-:-:S05]  /*cb20*/  @!P4 IMAD.X R3, RZ, RZ, R6, P5 ;  /* 0x000000ffff03c224 */ /* 0x000fca00028e0606 */
[----:B------:R-:W-:Y:S04]  /*cb30*/  @!P4 LDGSTS.E.BYPASS.LTC128B.128 [R8+0x25400], desc[UR38][R2.64], !P3 ;  /* 0x254000000208cfae */ /* 0x000fe8000d901d66 */
[----:B------:R-:W-:Y:S04]  /*cb40*/  @!P4 LDGSTS.E.BYPASS.LTC128B.128 [R8+0x29400], desc[UR38][R2.64+0x80], !P2 ;  /* 0x294000800208cfae */ /* 0x000fe8000d101d66 */
[----:B------:R-:W-:Y:S04]  /*cb50*/  @!P4 LDGSTS.E.BYPASS.LTC128B.128 [R8+0x2d400], desc[UR38][R2.64+0x100], !P1 ;  /* 0x2d4001000208cfae */ /* 0x000fe8000c901d66 */
[----:B------:R0:W-:Y:S04]  /*cb60*/  @!P4 LDGSTS.E.BYPASS.LTC128B.128 [R8+0x31400], desc[UR38][R2.64+0x180], !P0 ;  /* 0x314001800208cfae */ /* 0x0001e8000c101d66 */
[----:B------:R1:W2:Y:S04]  /*cb70*/  SHFL.IDX PT, R6, R0, 0x7, 0x181f ;  /* 0x00f81f0000067f89 */ /* 0x0002a800000e0000 */
[----:B0-----:R1:W0:Y:S02]  /*cb80*/  SHFL.IDX PT, R2, R4, 0x7, 0x181f ;  /* 0x00f81f0004027f89 */ /* 0x00122400000e0000 */
.L_x_10323:
[----:B-1----:R-:W3:Y:S01]  /*cb90*/  LDL.LU R0, [R1+0x68] ;  /* 0x0000680001007983 */ /* 0x002ee20000300800 */
[----:B------:R-:W-:Y:S01]  /*cba0*/  BSSY B0, `(.L_x_10184) ;  /* 0x000000d000007945 */ /* 0x000fe20003800000 */
[----:B---3--:R-:W-:-:S13]  /*cbb0*/  ISETP.GE.AND P4, PT, R0, R5, PT ;  /* 0x000000050000720c */ /* 0x008fda0003f86270 */
        /* <DEDUP_REMOVED lines=9> */
[----:B------:R1:W-:Y:S04]  /*cc50*/  LDGSTS.E.BYPASS.LTC128B.128 [R0+0x2dc00], desc[UR38][R2.64+0x100], !P1 ;  /* 0x2dc0010002007fae */ /* 0x0003e8000c901d66 */
[----:B------:R1:W-:Y:S02]  /*cc60*/  LDGSTS.E.BYPASS.LTC128B.128 [R0+0x31c00], desc[UR38][R2.64+0x180], !P0 ;  /* 0x31c0018002007fae */ /* 0x0003e4000c101d66 */
.L_x_10185:
[----:B------:R-:W-:Y:S05]  /*cc70*/  BSYNC B0 ;  /* 0x0000000000007941 */ /* 0x000fea0003800000 */
.L_x_10184:
[----:B------:R3:W5:Y:S01]  /*cc80*/  LDL R7, [R1+0x4] ;  /* 0x0000040001077983 */ /* 0x0007620000100800 */
[----:B------:R-:W-:Y:S01]  /*cc90*/  PLOP3.LUT P0, PT, PT, PT, PT, 0x80, 0x0 ;  /* 0x000000000000781c */ /* 0x000fe20003f0f070 */
[----:B------:R-:W-:-:S12]  /*cca0*/  NOP ;  /* 0x0000000000007918 */ /* 0x000fd80000000000 */
.L_x_10186:
        /* <DEDUP_REMOVED lines=19> */
.L_x_10324:
[----:B------:R-:W-:Y:S05]  /*cde0*/  BSYNC B0 ;  /* 0x0000000000007941 */ /* 0x000fea0003800000 */
.L_x_10187:
[----:B0-----:R-:W4:Y:S01]  /*cdf0*/  LDL R2, [R1+0x14] ;  /* 0x0000140001027983 */ /* 0x001f220000100800 */
[----:B------:R-:W-:Y:S01]  /*ce00*/  BSSY B0, `(.L_x_10189) ;  /* 0x0000063000007945 */ /* 0x000fe20003800000 */
[----:B----4-:R-:W-:-:S13]  /*ce10*/  LOP3.LUT P0, RZ, R2, 0x1, RZ, 0xc0, !PT ;  /* 0x0000000102ff7812 */ /* 0x010fda000780c0ff */
[----:B------:R-:W-:Y:S05]  /*ce20*/  @!P0 BRA `(.L_x_10190) ;  /* 0x0000000400808947 */ /* 0x000fea0003800000 */
[----:B------:R-:W4:Y:S04]  /*ce30*/  LDL R2, [R1+0x4] ;  /* 0x0000040001027983 */ /* 0x000f280000100800 */
[----:B------:R-:W2:Y:S01]  /*ce40*/  LDL R4, [R1+0x18] ;  /* 0x0000180001047983 */ /* 0x000ea20000100800 */
[----:B------:R-:W0:Y:S01]  /*ce50*/  S2R R3, SR_TID.X ;  /* 0x0000000000037919 */ /* 0x000e220000002100 */
[----:B----4-:R-:W-:Y:S02]  /*ce60*/  IMAD.MOV.U32 R5, RZ, RZ, R2 ;  /* 0x000000ffff057224 */ /* 0x010fe400078e0002 */
[----:B------:R-:W4:Y:S01]  /*ce70*/  LDL R2, [R1+0x8] ;  /* 0x0000080001027983 */ /* 0x000f220000100800 */
[----:B--2---:R-:W-:Y:S01]  /*ce80*/  SHF.L.U32 R0, R4, 0x1f, RZ ;  /* 0x0000001f04007819 */ /* 0x004fe200000006ff */
[----:B------:R-:W-:Y:S01]  /*ce90*/  BSSY B1, `(.L_x_10191) ;  /* 0x0000006000017945 */ /* 0x000fe20003800000 */
[----:B0-----:R-:W-:-:S04]  /*cea0*/  LOP3.LUT R3, R3, 0x7f, RZ, 0xc0, !PT ;  /* 0x0000007f03037812 */ /* 0x001fc800078ec0ff */
[----:B------:R-:W-:Y:S01]  /*ceb0*/  ISETP.NE.AND P1, PT, R3, RZ, PT ;  /* 0x000000ff0300720c */ /* 0x000fe20003f25270 */
[----:B----4-:R-:W-:-:S04]  /*cec0*/  IMAD R2, R2, 0x8, R5 ;  /* 0x0000000802027824 */ /* 0x010fc800078e0205 */
[----:B------:R-:W0:Y:S02]  /*ced0*/  SYNCS.PHASECHK.TRANS64.TRYWAIT P0, [R2+URZ+0x32460], R0 ;  /* 0x03246000020075a7 */ /* 0x000e24000800017f */
[----:B0-----:R-:W-:Y:S06]  /*cee0*/  @!P0 BRA `(.L_x_10192) ;  /* 0x0000005000a08947 */ /* 0x001fec0003800000 */
.L_x_10325:
[----:B------:R-:W-:Y:S05]  /*cef0*/  BSYNC B1 ;  /* 0x0000000000017941 */ /* 0x000fea0003800000 */
.L_x_10191:
        /* <DEDUP_REMOVED lines=9> */
.L_x_10194:
[----:B------:R-:W-:Y:S05]  /*cf90*/  BSYNC B1 ;  /* 0x0000000000017941 */ /* 0x000fea0003800000 */
.L_x_10193:
[----:B------:R-:W2:Y:S04]  /*cfa0*/  LDL R5, [R1+0x4] ;  /* 0x0000040001057983 */ /* 0x000ea80000100800 */
[----:B------:R-:W2:Y:S04]  /*cfb0*/  LDL R3, [R1+0x8] ;  /* 0x0000080001037983 */ /* 0x000ea80000100800 */
        /* <DEDUP_REMOVED lines=10> */
[----:B----4-:R-:W-:Y:S02]  /*d060*/  IMAD R0, R0, 0x60, R4 ;  /* 0x0000006000007824 */ /* 0x010fe400078e0204 */
[----:B------:R-:W-:-:S07]  /*d070*/  VIADD R4, R3, 0x400 ;  /* 0x0000040003047836 */ /* 0x000fce0000000000 */
.L_x_10195:
        /* <DEDUP_REMOVED lines=16> */
.L_x_10196:
        /* <DEDUP_REMOVED lines=16> */
.L_x_10197:
        /* <DEDUP_REMOVED lines=16> */
.L_x_10198:
        /* <DEDUP_REMOVED lines=11> */
.L_x_10190:
[----:B------:R-:W-:Y:S05]  /*d430*/  BSYNC B0 ;  /* 0x0000000000007941 */ /* 0x000fea0003800000 */
.L_x_10189:
[----:B------:R-:W4:Y:S01]  /*d440*/  LDL.LU R4, [R1+0x48] ;  /* 0x0000480001047983 */ /* 0x000f220000300800 */
[----:B------:R-:W-:Y:S01]  /*d450*/  BSSY B0, `(.L_x_10199) ;  /* 0x000020f000007945 */ /* 0x000fe20003800000 */
[----:B----4-:R-:W-:-:S13]  /*d460*/  ISETP.GE.AND P0, PT, R4, 0x61, PT ;  /* 0x000000610400780c */ /* 0x010fda0003f06270 */
        /* <DEDUP_REMOVED lines=12> */
[----:B------:R-:W4:Y:S04]  /*d530*/  LDL.LU R4, [R1+0x8] ;  /* 0x0000080001047983 */ /* 0x000f280000300800 */
[----:B-----5:R-:W3:Y:S01]  /*d540*/  LDL.LU R7, [R1+0x18] ;  /* 0x0000180001077983 */ /* 0x020ee20000300800 */
[----:B------:R-:W-:Y:S01]  /*d550*/  BSSY B1, `(.L_x_10203) ;  /* 0x00000a5000017945 */ /* 0x000fe20003800000 */
[----:B--2---:R-:W-:Y:S01]  /*d560*/  LOP3.LUT P2, RZ, R5, 0x1, RZ, 0xc0, !PT ;  /* 0x0000000105ff7812 */ /* 0x004fe2000784c0ff */
[----:B----4-:R-:W-:-:S05]  /*d570*/  VIADD R2, R4, 0x1 ;  /* 0x0000000104027836 */ /* 0x010fca0000000000 */
[----:B------:R-:W-:-:S04]  /*d580*/  ISETP.NE.AND P0, PT, R2, 0x2, PT ;  /* 0x000000020200780c */ /* 0x000fc80003f05270 */
[----:B------:R-:W-:Y:S02]  /*d590*/  SEL R3, RZ, 0x1, P0 ;  /* 0x00000001ff037807 */ /* 0x000fe40000000000 */
[----:B------:R-:W-:Y:S02]  /*d5a0*/  SEL R8, R2, RZ, P0 ;  /* 0x000000ff02087207 */ /* 0x000fe40000000000 */
[----:B---3--:R-:W-:-:S05]  /*d5b0*/  LOP3.LUT R7, R7, R3, RZ, 0x3c, !PT ;  /* 0x0000000307077212 */ /* 0x008fca00078e3cff */
        /* <DEDUP_REMOVED lines=27> */
.L_x_10205:
        /* <DEDUP_REMOVED lines=9> */
.L_x_10326:
[----:B------:R-:W-:Y:S05]  /*d800*/  BSYNC B3 ;  /* 0x0000000000037941 */ /* 0x000fea0003800000 */
.L_x_10206:
        /* <DEDUP_REMOVED lines=9> */
.L_x_10209:
[----:B------:R-:W-:Y:S05]  /*d8a0*/  BSYNC B3 ;  /* 0x0000000000037941 */ /* 0x000fea0003800000 */
.L_x_10208:
        /* <DEDUP_REMOVED lines=14> */
.L_x_10210:
        /* <DEDUP_REMOVED lines=14> */
.L_x_10327:
[----:B------:R-:W-:Y:S05]  /*da70*/  BSYNC B3 ;  /* 0x0000000000037941 */ /* 0x000fea0003800000 */
.L_x_10211:
        /* <DEDUP_REMOVED lines=11> */
.L_x_10214:
[----:B------:R-:W-:Y:S05]  /*db30*/  BSYNC B3 ;  /* 0x0000000000037941 */ /* 0x000fea0003800000 */
.L_x_10213:
        /* <DEDUP_REMOVED lines=11> */
.L_x_10215:
        /* <DEDUP_REMOVED lines=16> */
.L_x_10216:
        /* <DEDUP_REMOVED lines=16> */
.L_x_10217:
        /* <DEDUP_REMOVED lines=16> */
.L_x_10218:
        /* <DEDUP_REMOVED lines=11> */
.L_x_10204:
[----:B------:R-:W-:Y:S05]  /*dfa0*/  BSYNC B1 ;  /* 0x0000000000017941 */ /* 0x000fea0003800000 */
.L_x_10203:
[----:B------:R-:W2:Y:S02]  /*dfb0*/  LDL.LU R4, [R1+0x30] ;  /* 0x0000300001047983 */ /* 0x000ea40000300800 */
[----:B--2---:R-:W-:-:S07]  /*dfc0*/  VIADD R0, R4, 0xfffffffd ;  /* 0xfffffffd04007836 */ /* 0x004fce0000000000 */
.L_x_10202:
[----:B------:R-:W-:Y:S05]  /*dfd0*/  BSYNC B2 ;  /* 0x0000000000027941 */ /* 0x000fea0003800000 */
.L_x_10201:
[----:B------:R-:W2:Y:S01]  /*dfe0*/  LDL.LU R2, [R1+0x2c] ;  /* 0x00002c0001027983 */ /* 0x000ea20000300800 */
[----:B------:R-:W-:-:S05]  /*dff0*/  IMAD.MOV R6, RZ, RZ, -R6 ;  /* 0x000000ffff067224 */ /* 0x000fca00078e0a06 */
[----:B--2---:R-:W-:-:S13]  /*e000*/  ISETP.NE.AND P0, PT, R2, R6, PT ;  /* 0x000000060200720c */ /* 0x004fda0003f05270 */
[----:B------:R-:W-:Y:S05]  /*e010*/  @!P0 BRA `(.L_x_10200) ;  /* 0x0000001400488947 */ /* 0x000fea0003800000 */
.L_x_10251:
[----:B------:R-:W2:Y:S04]  /*e020*/  LDL R4, [R1+0x14] ;  /* 0x0000140001047983 */ /* 0x000ea80000100800 */
[----:B0-----:R-:W0:Y:S04]  /*e030*/  LDL.LU R3, [R1+0x8] ;  /* 0x0000080001037983 */ /* 0x001e280000300800 */
[----:B------:R-:W4:Y:S01]  /*e040*/  LDL.LU R2, [R1+0x18] ;  /* 0x0000180001027983 */ /* 0x000f220000300800 */
[----:B------:R-:W-:Y:S05]  /*e050*/  YIELD ;  /* 0x0000000000007946 */ /* 0x000fea0003800000 */
[----:B------:R-:W-:Y:S01]  /*e060*/  BSSY B1, `(.L_x_10219) ;  /* 0x00000a2000017945 */ /* 0x000fe20003800000 */
[----:B--2---:R-:W-:Y:S01]  /*e070*/  LOP3.LUT P1, RZ, R4, 0x1, RZ, 0xc0, !PT ;  /* 0x0000000104ff7812 */ /* 0x004fe2000782c0ff */
[----:B0----5:R-:W-:-:S05]  /*e080*/  VIADD R7, R3, 0x1 ;  /* 0x0000000103077836 */ /* 0x021fca0000000000 */
        /* <DEDUP_REMOVED lines=28> */
[----:B------:R-:W2:Y:S04]  /*e250*/  LDG.E R2, desc[UR38][R4.64] ;  /* 0x0000002604027981 */ /* 0x000ea8000c1e1900 */
[----:B--2---:R0:W-:Y:S02]  /*e260*/  STL [R1], R2 ;  /* 0x0000000201007387 */ /* 0x0041e40000100800 */
.L_x_10221:
        /* <DEDUP_REMOVED lines=9> */
.L_x_10328:
[----:B------:R-:W-:Y:S05]  /*e300*/  BSYNC B2 ;  /* 0x0000000000027941 */ /* 0x000fea0003800000 */
.L_x_10222:
        /* <DEDUP_REMOVED lines=9> */
.L_x_10225:
[----:B------:R-:W-:Y:S05]  /*e3a0*/  BSYNC B2 ;  /* 0x0000000000027941 */ /* 0x000fea0003800000 */
.L_x_10224:
[----:B------:R-:W2:Y:S04]  /*e3b0*/  LDL R3, [R1+0x4] ;  /* 0x0000040001037983 */ /* 0x000ea80000100800 */
        /* <DEDUP_REMOVED lines=9> */
[----:B----4-:R-:W-:Y:S02]  /*e450*/  IMAD R8, R8, 0x60, R5 ;  /* 0x0000006008087824 */ /* 0x010fe400078e0205 */
[----:B------:R-:W-:Y:S02]  /*e460*/  VIADD R3, R3, 0x1c400 ;  /* 0x0001c40003037836 */ /* 0x000fe40000000000 */
[----:B------:R-:W-:-:S07]  /*e470*/  VIADD R5, R4, 0x32430 ;  /* 0x0003243004057836 */ /* 0x000fce0000000000 */
.L_x_10226:
        /* <DEDUP_REMOVED lines=14> */
.L_x_10329:
[----:B------:R-:W-:Y:S05]  /*e560*/  BSYNC B2 ;  /* 0x0000000000027941 */ /* 0x000fea0003800000 */
.L_x_10227:
        /* <DEDUP_REMOVED lines=11> */
.L_x_10230:
[----:B------:R-:W-:Y:S05]  /*e620*/  BSYNC B2 ;  /* 0x0000000000027941 */ /* 0x000fea0003800000 */
.L_x_10229:
        /* <DEDUP_REMOVED lines=10> */
.L_x_10231:
        /* <DEDUP_REMOVED lines=16> */
.L_x_10232:
        /* <DEDUP_REMOVED lines=16> */
.L_x_10233:
        /* <DEDUP_REMOVED lines=16> */
.L_x_10234:
        /* <DEDUP_REMOVED lines=11> */
.L_x_10220:
[----:B------:R-:W-:Y:S05]  /*ea80*/  BSYNC B1 ;  /* 0x0000000000017941 */ /* 0x000fea0003800000 */
.L_x_10219:
        /* <DEDUP_REMOVED lines=36> */
.L_x_10237:
        /* <DEDUP_REMOVED lines=9> */
.L_x_10330:
[----:B------:R-:W-:Y:S05]  /*ed60*/  BSYNC B2 ;  /* 0x0000000000027941 */ /* 0x000fea0003800000 */
.L_x_10238:
        /* <DEDUP_REMOVED lines=9> */
.L_x_10241:
[----:B------:R-:W-:Y:S05]  /*ee00*/  BSYNC B2 ;  /* 0x0000000000027941 */ /* 0x000fea0003800000 */
.L_x_10240:
[----:B0-----:R-:W2:Y:S04]  /*ee10*/  LDL R8, [R1+0x4] ;  /* 0x0000040001087983 */ /* 0x001ea80000100800 */
        /* <DEDUP_REMOVED lines=13> */
.L_x_10242:
        /* <DEDUP_REMOVED lines=14> */
.L_x_10331:
[----:B------:R-:W-:Y:S05]  /*efd0*/  BSYNC B2 ;  /* 0x0000000000027941 */ /* 0x000fea0003800000 */
.L_x_10243:
        /* <DEDUP_REMOVED lines=11> */
.L_x_10246:
[----:B------:R-:W-:Y:S05]  /*f090*/  BSYNC B2 ;  /* 0x0000000000027941 */ /* 0x000fea0003800000 */
.L_x_10245:
        /* <DEDUP_REMOVED lines=11> */
.L_x_10247:
        /* <DEDUP_REMOVED lines=16> */
.L_x_10248:
        /* <DEDUP_REMOVED lines=16> */
.L_x_10249:
        /* <DEDUP_REMOVED lines=16> */
.L_x_10250:
        /* <DEDUP_REMOVED lines=11> */
.L_x_10236:
[----:B------:R-:W-:Y:S05]  /*f500*/  BSYNC B1 ;  /* 0x0000000000017941 */ /* 0x000fea0003800000 */
.L_x_10235:
[C---:B------:R-:W-:Y:S01]  /*f510*/  ISETP.GT.AND P0, PT, R0.reuse, 0x1, PT ;  /* 0x000000010000780c */ /* 0x040fe20003f04270 */
[----:B------:R-:W-:-:S12]  /*f520*/  VIADD R0, R0, 0xfffffffe ;  /* 0xfffffffe00007836 */ /* 0x000fd80000000000 */
[----:B------:R-:W-:Y:S05]  /*f530*/  @P0 BRA `(.L_x_10251) ;  /* 0xffffffe800b80947 */ /* 0x000fea000383ffff */
.L_x_10200:
[----:B------:R-:W-:Y:S05]  /*f540*/  BSYNC B0 ;  /* 0x0000000000007941 */ /* 0x000fea0003800000 */
.L_x_10199:
[----:B------:R-:W4:Y:S04]  /*f550*/  LDL.LU R4, [R1+0x8] ;  /* 0x0000080001047983 */ /* 0x000f280000300800 */
[----:B------:R-:W2:Y:S01]  /*f560*/  LDL.LU R3, [R1+0x18] ;  /* 0x0000180001037983 */ /* 0x000ea20000300800 */
[----:B------:R-:W1:Y:S01]  /*f570*/  S2R R2, SR_TID.X ;  /* 0x0000000000027919 */ /* 0x000e620000002100 */
[----:B------:R-:W-:Y:S01]  /*f580*/  BSSY B0, `(.L_x_10252) ;  /* 0x0000015000007945 */ /* 0x000fe20003800000 */
[----:B-1----:R-:W-:-:S04]  /*f590*/  LOP3.LUT R2, R2, 0x7f, RZ, 0xc0, !PT ;  /* 0x0000007f02027812 */ /* 0x002fc800078ec0ff */
[----:B------:R-:W-:Y:S01]  /*f5a0*/  ISETP.NE.AND P1, PT, R2, RZ, PT ;  /* 0x000000ff0200720c */ /* 0x000fe20003f25270 */
[----:B----4-:R-:W-:-:S05]  /*f5b0*/  VIADD R0, R4, 0x1 ;  /* 0x0000000104007836 */ /* 0x010fca0000000000 */
[----:B------:R-:W-:-:S04]  /*f5c0*/  ISETP.NE.AND P0, PT, R0, 0x2, PT ;  /* 0x000000020000780c */ /* 0x000fc80003f05270 */
[----:B------:R-:W-:-:S04]  /*f5d0*/  SEL R2, RZ, 0x1, P0 ;  /* 0x00000001ff027807 */ /* 0x000fc80000000000 */
[----:B--2---:R-:W-:-:S05]  /*f5e0*/  LOP3.LUT R3, R3, R2, RZ, 0x3c, !PT ;  /* 0x0000000203037212 */ /* 0x004fca00078e3cff */
[----:B------:R1:W-:Y:S01]  /*f5f0*/  STL [R1+0x18], R3 ;  /* 0x0000180301007387 */ /* 0x0003e20000100800 */
[----:B------:R-:W-:Y:S05]  /*f600*/  @P1 BRA `(.L_x_10253) ;  /* 0x0000000000301947 */ /* 0x000fea0003800000 */
[----:B-1----:R-:W1:Y:S01]  /*f610*/  S2R R3, SR_LANEID ;  /* 0x0000000000037919 */ /* 0x002e620000000000 */
[----:B------:R-:W-:Y:S01]  /*f620*/  VOTEU.ANY UR4, UPT, PT ;  /* 0x0000000000047886 */ /* 0x000fe200038e0100 */
[----:B------:R-:W2:Y:S01]  /*f630*/  LDC.64 R4, c[0x0][0xd60] ;  /* 0x00035800ff047b82 */ /* 0x000ea20000000a00 */
[----:B------:R-:W1:Y:S02]  /*f640*/  FLO.U32 R2, UR4 ;  /* 0x0000000400027d00 */ /* 0x000e6400080e0000 */
[----:B-1----:R-:W-:-:S06]  /*f650*/  ISETP.EQ.U32.AND P1, PT, R2, R3, PT ;  /* 0x000000030200720c */ /* 0x002fcc0003f22070 */
[----:B------:R-:W2:Y:S07]  /*f660*/  POPC R3, UR4 ;  /* 0x0000000400037d09 */ /* 0x000eae0008000000 */
[----:B--2---:R-:W2:Y:S01]  /*f670*/  @P1 ATOMG.E.ADD.STRONG.GPU PT, R3, desc[UR38][R4.64], R3 ;  /* 0x00000003040319a8 */ /* 0x004ea200081ee1e6 */
[----:B------:R-:W1:Y:S02]  /*f680*/  S2R R6, SR_LTMASK ;  /* 0x0000000000067919 */ /* 0x000e640000003900 */
[----:B-1----:R-:W-:-:S04]  /*f690*/  LOP3.LUT R6, R6, UR4, RZ, 0xc0, !PT ;  /* 0x0000000406067c12 */ /* 0x002fc8000f8ec0ff */
[----:B0----5:R-:W0:Y:S01]  /*f6a0*/  POPC R7, R6 ;  /* 0x0000000600077309 */ /* 0x021e220000000000 */
[----:B--2---:R-:W0:Y:S02]  /*f6b0*/  SHFL.IDX PT, R2, R3, R2, 0x1f ;  /* 0x00001f0203027589 */ /* 0x004e2400000e0000 */
[----:B0-----:R-:W-:-:S07]  /*f6c0*/  IADD3 R16, R2, UR40, R7 ;  /* 0x0000002802107c10 */ /* 0x001fce000fffe007 */
.L_x_10253:
[----:B------:R-:W-:Y:S05]  /*f6d0*/  BSYNC B0 ;  /* 0x0000000000007941 */ /* 0x000fea0003800000 */
.L_x_10252:
[----:B------:R-:W-:-:S05]  /*f6e0*/  SEL R0, R0, RZ, P0 ;  /* 0x000000ff00007207 */ /* 0x000fca0000000000 */
[----:B------:R2:W-:Y:S02]  /*f6f0*/  STL [R1+0x8], R0 ;  /* 0x0000080001007387 */ /* 0x0005e40000100800 */
.L_x_10165:
[----:B------:R-:W-:Y:S05]  /*f700*/  BSYNC B7 ;  /* 0x0000000000077941 */ /* 0x000fea0003800000 */
.L_x_10163:
[----:B--23--:R-:W2:Y:S02]  /*f710*/  LDL R0, [R1+0x14] ;  /* 0x0000140001007983 */ /* 0x00cea40000100800 */
        /* <DEDUP_REMOVED lines=12> */
.L_x_10254:
[----:B------:R-:W0:Y:S01]  /*f7e0*/  S2R R0, SR_TID.X ;  /* 0x0000000000007919 */ /* 0x000e220000002100 */
[----:B------:R-:W-:Y:S01]  /*f7f0*/  UMOV UR4, 0xffffffff ;  /* 0xffffffff00047882 */ /* 0x000fe20000000000 */
[----:B0----5:R-:W-:-:S04]  /*f800*/  LOP3.LUT R7, R0, 0x1f, RZ, 0xc0, !PT ;  /* 0x0000001f00077812 */ /* 0x021fc800078ec0ff */
        /* <DEDUP_REMOVED lines=33> */
.L_x_10341:
[----:B------:R-:W-:Y:S02]  /*fa20*/  ULDC UR4, c[0x0][0xd38] ;  /* 0x00034e0000047ab9 */ /* 0x000fe40000000800 */
[----:B------:R-:W-:-:S04]  /*fa30*/  IMAD.U32 R16, RZ, RZ, UR4 ;  /* 0x00000004ff107e24 */ /* 0x000fc8000f8e00ff */
[----:B-1----:R-:W-:-:S04]  /*fa40*/  IMAD R6, R6, R16, RZ ;  /* 0x0000001006067224 */ /* 0x002fc800078e02ff */
[----:B------:R-:W-:-:S05]  /*fa50*/  IMAD.IADD R4, R4, 0x1, R6 ;  /* 0x0000000104047824 */ /* 0x000fca00078e0206 */
[----:B------:R-:W-:-:S13]  /*fa60*/  ISETP.GT.AND P6, PT, R4, R0, PT ;  /* 0x000000000400720c */ /* 0x000fda0003fc4270 */
[----:B------:R-:W-:Y:S05]  /*fa70*/  @P6 BRA `(.L_x_10257) ;  /* 0x00000000009c6947 */ /* 0x000fea0003800000 */
.L_x_10262:
        /* <DEDUP_REMOVED lines=14> */
.L_x_10260:
[----:B------:R-:W-:Y:S05]  /*fb60*/  BSYNC B0 ;  /* 0x0000000000007941 */ /* 0x000fea0003800000 */
.L_x_10259:
        /* <DEDUP_REMOVED lines=18> */
.L_x_10349:
[----:B------:R-:W-:Y:S02]  /*fc90*/  ULDC UR4, c[0x0][0xd38] ;  /* 0x00034e0000047ab9 */ /* 0x000fe40000000800 */
[----:B------:R-:W-:-:S04]  /*fca0*/  IMAD.U32 R16, RZ, RZ, UR4 ;  /* 0x00000004ff107e24 */ /* 0x000fc8000f8e00ff */
[----:B-1----:R-:W-:-:S04]  /*fcb0*/  IMAD R6, R6, R16, RZ ;  /* 0x0000001006067224 */ /* 0x002fc800078e02ff */
[----:B------:R-:W-:-:S05]  /*fcc0*/  IMAD.IADD R4, R6, 0x1, R4 ;  /* 0x0000000106047824 */ /* 0x000fca00078e0204 */
[----:B------:R-:W-:-:S13]  /*fcd0*/  ISETP.GT.AND P6, PT, R4, R0, PT ;  /* 0x000000000400720c */ /* 0x000fda0003fc4270 */
[----:B------:R-:W-:Y:S05]  /*fce0*/  @!P6 BRA `(.L_x_10262) ;  /* 0xfffffffc0064e947 */ /* 0x000fea000383ffff */
.L_x_10257:
        /* <DEDUP_REMOVED lines=8> */
.L_x_10353:
[----:B------:R-:W-:Y:S01]  /*fd70*/  ISETP.NE.AND P0, PT, R5, RZ, PT ;  /* 0x000000ff0500720c */ /* 0x000fe20003f05270 */
[----:B-1----:R-:W-:-:S12]  /*fd80*/  IMAD.MOV.U32 R2, RZ, RZ, RZ ;  /* 0x000000ffff027224 */ /* 0x002fd800078e00ff */
[----:B------:R-:W-:Y:S05]  /*fd90*/  @!P0 BRA `(.L_x_10264) ;  /* 0x0000000000108947 */ /* 0x000fea0003800000 */
[----:B------:R-:W-:Y:S01]  /*fda0*/  UMOV UR4, 0xffffffff ;  /* 0xffffffff00047882 */ /* 0x000fe20000000000 */
[----:B------:R-:W-:Y:S02]  /*fdb0*/  VIADD R12, R4, 0xffffffff ;  /* 0xffffffff040c7836 */ /* 0x000fe40000000000 */
[----:B------:R-:W-:Y:S05]  /*fdc0*/  BRA.DIV UR4, `(.L_x_10265) ;  /* 0x0000002e04d07947 */ /* 0x000fea000b800000 */
[----:B------:R1:W3:Y:S02]  /*fdd0*/  SHFL.IDX PT, R2, R3, R12, 0x1f ;  /* 0x00001f0c03027589 */ /* 0x0002e400000e0000 */
.L_x_10264:
        /* <DEDUP_REMOVED lines=31> */
.L_x_10258:
[----:B------:R-:W-:Y:S01]  /*ffd0*/  UMOV UR4, URZ ;  /* 0x0000003f00047c82 */ /* 0x000fe20008000000 */
[----:B------:R-:W-:Y:S01]  /*ffe0*/  UMOV UR5, URZ ;  /* 0x0000003f00057c82 */ /* 0x000fe20008000000 */
[----:B------:R-:W-:Y:S01]  /*fff0*/  ULDC UR6, c[0x0][0xd3c] ;  /* 0x00034f0000067ab9 */ /* 0x000fe20000000800 */
[----:B------:R-:W-:Y:S02]  /*10000*/  IMAD.MOV.U32 R16, RZ, RZ, R0 ;  /* 0x000000ffff107224 */ /* 0x000fe400078e0000 */
[----:B------:R-:W-:Y:S02]  /*10010*/  IMAD.U32 R17, RZ, RZ, UR4 ;  /* 0x00000004ff117e24 */ /* 0x000fe4000f8e00ff */
[----:B------:R-:W-:Y:S02]  /*10020*/  IMAD.U32 R18, RZ, RZ, UR5 ;  /* 0x00000005ff127e24 */ /* 0x000fe4000f8e00ff */
[----:B------:R-:W-:-:S07]  /*10030*/  IMAD.U32 R19, RZ, RZ, UR6 ;  /* 0x00000006ff137e24 */ /* 0x000fce000f8e00ff */
.L_x_10266:
[----:B0-----:R0:W2:Y:S01]  /*10040*/  LDL R3, [R1+0x4] ;  /* 0x0000040001037983 */ /* 0x0010a20000100800 */
        /* <DEDUP_REMOVED lines=11> */
.L_x_10255:
[----:B------:R-:W-:Y:S02]  /*10100*/  ULDC UR4, c[0x0][0xd3c] ;  /* 0x00034f0000047ab9 */ /* 0x000fe40000000800 */
[----:B---3--:R-:W-:-:S13]  /*10110*/  ISETP.GE.AND P0, PT, R19, UR4, PT ;  /* 0x0000000413007c0c */ /* 0x008fda000bf06270 */
[----:B------:R-:W-:Y:S05]  /*10120*/  @!P0 BRA `(.L_x_10267) ;  /* 0xffffffa000b88947 */ /* 0x000fea000383ffff */
[----:B------:R-:W-:Y:S05]  /*10130*/  BSYNC B8 ;  /* 0x0000000000087941 */ /* 0x000fea0003800000 */
.L_x_10159:
[----:B--2---:R-:W2:Y:S01]  /*10140*/  LDL.LU R0, [R1+0x6c] ;  /* 0x00006c0001007983 */ /* 0x004ea20000300800 */
[----:B------:R-:W-:Y:S01]  /*10150*/  BSSY B0, `(.L_x_10268) ;  /* 0x000000b000007945 */ /* 0x000fe20003800000 */
[----:B------:R-:W3:Y:S01]  /*10160*/  S2R R5, SR_CgaCtaId ;  /* 0x0000000000057919 */ /* 0x000ee20000008800 */
[----:B--2---:R-:W-:-:S05]  /*10170*/  VIADD R0, R0, 0x1 ;  /* 0x0000000100007836 */ /* 0x004fca0000000000 */
[----:B------:R-:W-:-:S04]  /*10180*/  LEA.HI R2, R0, R0, RZ, 0x1 ;  /* 0x0000000000027211 */ /* 0x000fc800078f08ff */
[----:B01----:R-:W-:-:S05]  /*10190*/  LOP3.LUT R3, R2, 0xfffffffe, RZ, 0xc0, !PT ;  /* 0xfffffffe02037812 */ /* 0x003fca00078ec0ff */
[----:B------:R-:W-:Y:S01]  /*101a0*/  IMAD.IADD R3, R0, 0x1, -R3 ;  /* 0x0000000100037824 */ /* 0x000fe200078e0a03 */
[----:B------:R-:W-:-:S04]  /*101b0*/  MOV R0, 0x400 ;  /* 0x0000040000007802 */ /* 0x000fc80000000f00 */
[----:B---3--:R-:W-:Y:S02]  /*101c0*/  LEA R0, R5, R0, 0x18 ;  /* 0x0000000005007211 */ /* 0x008fe400078ec0ff */
[----:B------:R-:W-:-:S04]  /*101d0*/  SHF.L.U32 R3, R3, 0x1f, RZ ;  /* 0x0000001f03037819 */ /* 0x000fc800000006ff */
[----:B------:R-:W0:Y:S02]  /*101e0*/  SYNCS.PHASECHK.TRANS64.TRYWAIT P0, [R0+URZ+0x32420], R3 ;  /* 0x03242003000075a7 */ /* 0x000e24000800017f */
[----:B0-----:R-:W-:Y:S05]  /*101f0*/  @!P0 BRA `(.L_x_10269) ;  /* 0x0000002800ec8947 */ /* 0x001fea0003800000 */
.L_x_10356:
[----:B------:R-:W-:Y:S05]  /*10200*/  BSYNC B0 ;  /* 0x0000000000007941 */ /* 0x000fea0003800000 */
.L_x_10268:
[----:B------:R-:W-:-:S03]  /*10210*/  UMOV UR4, 0xffffffff ;  /* 0xffffffff00047882 */ /* 0x000fc60000000000 */
[----:B------:R-:W-:Y:S05]  /*10220*/  BRA.DIV UR4, `(.L_x_10270) ;  /* 0x0000002a04f47947 */ /* 0x000fea000b800000 */
[----:B------:R-:W1:Y:S02]  /*10230*/  S2R R2, SR_TID.X ;  /* 0x0000000000027919 */ /* 0x000e640000002100 */
[----:B-1----:R-:W-:-:S04]  /*10240*/  SHF.R.U32.HI R2, RZ, 0x5, R2 ;  /* 0x00000005ff027819 */ /* 0x002fc80000011602 */
[----:B------:R-:W-:-:S05]  /*10250*/  LOP3.LUT R2, R2, 0x3, RZ, 0xc0, !PT ;  /* 0x0000000302027812 */ /* 0x000fca00078ec0ff */
[----:B------:R1:W2:Y:S02]  /*10260*/  SHFL.IDX PT, R14, R2, RZ, 0x1f ;  /* 0x00001fff020e7589 */ /* 0x0002a400000e0000 */
.L_x_10359:
[----:B--2---:R-:W-:Y:S01]  /*10270*/  ISETP.NE.AND P0, PT, R14, RZ, PT ;  /* 0x000000ff0e00720c */ /* 0x004fe20003f05270 */
[----:B------:R-:W-:-:S12]  /*10280*/  BSSY B0, `(.L_x_10271) ;  /* 0x0000029000007945 */ /* 0x000fd80003800000 */
[----:B------:R-:W-:Y:S05]  /*10290*/  @P0 BRA `(.L_x_10272) ;  /* 0x00000000009c0947 */ /* 0x000fea0003800000 */
[----:B------:R-:W-:-:S03]  /*102a0*/  UMOV UR4, 0xffffffff ;  /* 0xffffffff00047882 */ /* 0x000fc60000000000 */
[----:B------:R-:W-:Y:S05]  /*102b0*/  BRA.DIV UR4, `(.L_x_10273) ;  /* 0x0000002e04047947 */ /* 0x000fea000b800000 */
[----:B------:R-:W-:-:S13]  /*102c0*/  ELECT P6, URZ, PT ;  /* 0x00000000003f782f */ /* 0x000fda00038c0000 */
.L_x_10362:
        /* <DEDUP_REMOVED lines=8> */
.L_x_10274:
[----:B0-----:R-:W2:Y:S04]  /*10350*/  LDL R3, [R1+0x8] ;  /* 0x0000080001037983 */ /* 0x001ea80000100800 */
[----:B-----5:R-:W3:Y:S01]  /*10360*/  LDL.LU R7, [R1+0x18] ;  /* 0x0000180001077983 */ /* 0x020ee20000300800 */
        /* <DEDUP_REMOVED lines=12> */
.L_x_10363:
[----:B------:R-:W1:Y:S02]  /*10430*/  SYNCS.PHASECHK.TRANS64.TRYWAIT P0, [R7+URZ], R2 ;  /* 0x00000002070075a7 */ /* 0x000e64000800017f */
[----:B-1----:R-:W-:Y:S05]  /*10440*/  @!P0 BRA `(.L_x_10276) ;  /* 0x0000002800d48947 */ /* 0x002fea0003800000 */
.L_x_10364:
[----:B------:R-:W-:Y:S05]  /*10450*/  @!P2 BRA `(.L_x_10277) ;  /* 0x000000000004a947 */ /* 0x000fea0003800000 */
[----:B------:R-:W-:Y:S01]  /*10460*/  BPT.TRAP 0x1 ;  /* 0x000000040000795c */ /* 0x000fe20000300000 */
.L_x_10277:
[----:B------:R-:W2:Y:S01]  /*10470*/  LDL.LU R4, [R1+0x8] ;  /* 0x0000080001047983 */ /* 0x000ea20000300800 */
[----:B------:R-:W-:-:S04]  /*10480*/  VIADD R0, R0, 0x32460 ;  /* 0x0003246000007836 */ /* 0x000fc80000000000 */
[----:B--2---:R-:W-:-:S04]  /*10490*/  IMAD R4, R4, 0x8, R0 ;  /* 0x0000000804047824 */ /* 0x004fc800078e0200 */
[----:B------:R-:W2:Y:S02]  /*104a0*/  SYNCS.PHASECHK.TRANS64.TRYWAIT P0, [R4+URZ], R5 ;  /* 0x00000005040075a7 */ /* 0x000ea4000800017f */
[----:B--2---:R-:W-:Y:S05]  /*104b0*/  @!P0 BRA `(.L_x_10278) ;  /* 0x0000002800cc8947 */ /* 0x004fea0003800000 */
.L_x_10365:
[----:B------:R-:W-:-:S07]  /*104c0*/  IMAD R3, R3, 0x8, R0 ;  /* 0x0000000803037824 */ /* 0x000fce00078e0200 */
.L_x_10279:
[----:B---3--:R3:W4:Y:S02]  /*104d0*/  SYNCS.PHASECHK.TRANS64.TRYWAIT P0, [R3+URZ], R2 ;  /* 0x00000002030075a7 */ /* 0x008724000800017f */
[----:B----4-:R-:W-:Y:S05]  /*104e0*/  @!P0 NANOSLEEP.SYNCS 0x989680 ;  /* 0x009896800000895d */ /* 0x010fea0003900000 */
[----:B------:R-:W4:Y:S02]  /*104f0*/  @!P0 SYNCS.PHASECHK.TRANS64 P0, [R3+URZ], R2 ;  /* 0x00000002030085a7 */ /* 0x000f24000800007f */
[----:B----4-:R-:W-:Y:S05]  /*10500*/  @!P0 BRA `(.L_x_10279) ;  /* 0xfffffffc00f08947 */ /* 0x010fea000383ffff */
.L_x_10272:
[----:B------:R-:W-:Y:S05]  /*10510*/  BSYNC B0 ;  /* 0x0000000000007941 */ /* 0x000fea0003800000 */
.L_x_10271:
[----:B------:R-:W-:Y:S05]  /*10520*/  EXIT ;  /* 0x000000000000794d */ /* 0x000fea0003800000 */
.L_x_10110:
[----:B0-----:R0:W1:Y:S02]  /*10530*/  SYNCS.PHASECHK.TRANS64.TRYWAIT P0, [R5+URZ+0x32400], R0 ;  /* 0x03240000050075a7 */ /* 0x001064000800017f */
[----:B-1----:R-:W-:Y:S05]  /*10540*/  @!P0 NANOSLEEP.SYNCS 0x989680 ;  /* 0x009896800000895d */ /* 0x002fea0003900000 */
[----:B------:R-:W1:Y:S02]  /*10550*/  @!P0 SYNCS.PHASECHK.TRANS64 P0, [R5+URZ+0x32400], R0 ;  /* 0x03240000050085a7 */ /* 0x000e64000800007f */
[----:B-1----:R-:W-:Y:S05]  /*10560*/  @!P0 BRA `(.L_x_10110) ;  /* 0xfffffffc00f08947 */ /* 0x002fea000383ffff */
[----:B------:R-:W-:Y:S05]  /*10570*/  BRA `(.L_x_10280) ;  /* 0xffffff1000e47947 */ /* 0x000fea000383ffff */
.L_x_10114:
[----:B--2---:R2:W3:Y:S02]  /*10580*/  SYNCS.PHASECHK.TRANS64.TRYWAIT P1, [R3+URZ+0x32430], R4 ;  /* 0x03243004030075a7 */ /* 0x0044e4000802017f */
[----:B---3--:R-:W-:Y:S05]  /*10590*/  @!P1 NANOSLEEP.SYNCS 0x989680 ;  /* 0x009896800000995d */ /* 0x008fea0003900000 */
[----:B------:R-:W3:Y:S02]  /*105a0*/  @!P1 SYNCS.PHASECHK.TRANS64 P1, [R3+URZ+0x32430], R4 ;  /* 0x03243004030095a7 */ /* 0x000ee4000802007f */
[----:B---3--:R-:W-:Y:S05]  /*105b0*/  @!P1 BRA `(.L_x_10114) ;  /* 0xfffffffc00f09947 */ /* 0x008fea000383ffff */
[----:B------:R-:W-:Y:S05]  /*105c0*/  BRA `(.L_x_10113) ;  /* 0xffffff1400187947 */ /* 0x000fea000383ffff */
.L_x_10115:
[----:B---3--:R3:W4:Y:S02]  /*105d0*/  SYNCS.PHASECHK.TRANS64.TRYWAIT P1, [R5+URZ+0x32410], R0 ;  /* 0x03241000050075a7 */ /* 0x008724000802017f */
[----:B----4-:R-:W-:Y:S05]  /*105e0*/  @!P1 NANOSLEEP.SYNCS 0x989680 ;  /* 0x009896800000995d */ /* 0x010fea0003900000 */
[----:B------:R-:W4:Y:S02]  /*105f0*/  @!P1 SYNCS.PHASECHK.TRANS64 P1, [R5+URZ+0x32410], R0 ;  /* 0x03241000050095a7 */ /* 0x000f24000802007f */
[----:B----4-:R-:W-:Y:S05]  /*10600*/  @!P1 BRA `(.L_x_10115) ;  /* 0xfffffffc00f09947 */ /* 0x010fea000383ffff */
[----:B------:R-:W-:Y:S05]  /*10610*/  BRA `(.L_x_10281) ;  /* 0xffffff1400e07947 */ /* 0x000fea000383ffff */
.L_x_10119:
[----:B------:R0:W0:Y:S02]  /*10620*/  SYNCS.PHASECHK.TRANS64.TRYWAIT P1, [R3+URZ+0x32450], R4 ;  /* 0x03245004030075a7 */ /* 0x000024000802017f */
[----:B0-----:R-:W-:Y:S05]  /*10630*/  @!P1 NANOSLEEP.SYNCS 0x989680 ;  /* 0x009896800000995d */ /* 0x001fea0003900000 */
[----:B------:R-:W0:Y:S02]  /*10640*/  @!P1 SYNCS.PHASECHK.TRANS64 P1, [R3+URZ+0x32450], R4 ;  /* 0x03245004030095a7 */ /* 0x000e24000802007f */
[----:B0-----:R-:W-:Y:S05]  /*10650*/  @!P1 BRA `(.L_x_10119) ;  /* 0xfffffffc00f09947 */ /* 0x001fea000383ffff */
[----:B------:R-:W-:Y:S05]  /*10660*/  BRA `(.L_x_10118) ;  /* 0xffffff1400ec7947 */ /* 0x000fea000383ffff */
.L_x_10124:
[----:B-1----:R-:W-:-:S04]  /*10670*/  IMAD.U32 R153, RZ, RZ, UR4 ;  /* 0x00000004ff997e24 */ /* 0x002fc8000f8e00ff */
[----:B------:R1:W2:Y:S03]  /*10680*/  SYNCS.PHASECHK.TRANS64.TRYWAIT P3, [R153+URZ+0x32430], R0 ;  /* 0x03243000990075a7 */ /* 0x0002a6000806017f */
[----:B--2---:R-:W-:Y:S05]  /*10690*/  @!P3 NANOSLEEP.SYNCS 0x989680 ;  /* 0x009896800000b95d */ /* 0x004fea0003900000 */
[----:B------:R-:W2:Y:S02]  /*106a0*/  @!P3 SYNCS.PHASECHK.TRANS64 P3, [R153+URZ+0x32430], R0 ;  /* 0x032430009900b5a7 */ /* 0x000ea4000806007f */
[----:B--2---:R-:W-:Y:S05]  /*106b0*/  @!P3 BRA `(.L_x_10124) ;  /* 0xfffffffc00ecb947 */ /* 0x004fea000383ffff */
[----:B------:R-:W-:Y:S05]  /*106c0*/  BRA `(.L_x_10123) ;  /* 0xffffff3400d47947 */ /* 0x000fea000383ffff */
.L_x_10128:
[----:B--2---:R-:W-:-:S04]  /*106d0*/  IMAD.U32 R209, RZ, RZ, UR4 ;  /* 0x00000004ffd17e24 */ /* 0x004fc8000f8e00ff */
[----:B------:R2:W3:Y:S03]  /*106e0*/  SYNCS.PHASECHK.TRANS64.TRYWAIT P3, [R209+URZ+0x32450], R0 ;  /* 0x03245000d10075a7 */ /* 0x0004e6000806017f */
[----:B---3--:R-:W-:Y:S05]  /*106f0*/  @!P3 NANOSLEEP.SYNCS 0x989680 ;  /* 0x009896800000b95d */ /* 0x008fea0003900000 */
[----:B------:R-:W3:Y:S02]  /*10700*/  @!P3 SYNCS.PHASECHK.TRANS64 P3, [R209+URZ+0x32450], R0 ;  /* 0x03245000d100b5a7 */ /* 0x000ee4000806007f */
[----:B---3--:R-:W-:Y:S05]  /*10710*/  @!P3 BRA `(.L_x_10128) ;  /* 0xfffffffc00ecb947 */ /* 0x008fea000383ffff */
[----:B------:R-:W-:Y:S05]  /*10720*/  BRA `(.L_x_10127) ;  /* 0xffffff3800507947 */ /* 0x000fea000383ffff */
.L_x_10171:
[----:B------:R-:W2:Y:S01]  /*10730*/  S2R R4, SR_TID.X ;  /* 0x0000000000047919 */ /* 0x000ea20000002100 */
[----:B------:R-:W-:Y:S01]  /*10740*/  BSSY B0, `(.L_x_10282) ;  /* 0x000000a000007945 */ /* 0x000fe20003800000 */
[----:B-1----:R-:W-:Y:S02]  /*10750*/  IMAD.MOV.U32 R12, RZ, RZ, RZ ;  /* 0x000000ffff0c7224 */ /* 0x002fe400078e00ff */
[----:B------:R-:W-:Y:S02]  /*10760*/  IMAD.MOV.U32 R11, RZ, RZ, 0x1f ;  /* 0x0000001fff0b7424 */ /* 0x000fe400078e00ff */
[----:B------:R-:W-:Y:S01]  /*10770*/  IMAD.MOV.U32 R15, RZ, RZ, -0x1 ;  /* 0xffffffffff0f7424 */ /* 0x000fe200078e00ff */
[----:B--2---:R-:W-:-:S04]  /*10780*/  SHF.R.U32.HI R4, RZ, 0x5, R4 ;  /* 0x00000005ff047819 */ /* 0x004fc80000011604 */
[----:B------:R-:W-:-:S05]  /*10790*/  LOP3.LUT R4, R4, 0x3, RZ, 0xc0, !PT ;  /* 0x0000000304047812 */ /* 0x000fca00078ec0ff */
[----:B------:R-:W-:-:S07]  /*107a0*/  IMAD.MOV.U32 R13, RZ, RZ, R4 ;  /* 0x000000ffff0d7224 */ /* 0x000fce00078e0004 */
[----:B0-----:R-:W-:Y:S05]  /*107b0*/  WARPSYNC.COLLECTIVE R15, `(.L_x_10283) ;  /* 0x000000000f087348 */ /* 0x001fea0003c00000 */
[----:B------:R1:W2:Y:S02]  /*107c0*/  SHFL.IDX P6, R14, R13, R12, R11 ;  /* 0x0000000c0d0e7389 */ /* 0x0002a400000c000b */
[----:B012---:R-:W-:Y:S01]  /*107d0*/  ENDCOLLECTIVE ;  /* 0x000000000000791b */ /* 0x007fe20003800000 */
.L_x_10283:
[----:B------:R-:W-:Y:S05]  /*107e0*/  BSYNC B0 ;  /* 0x0000000000007941 */ /* 0x000fea0003800000 */
.L_x_10282:
[----:B------:R-:W-:Y:S05]  /*107f0*/  BRA `(.L_x_10284) ;  /* 0xffffffa400e87947 */ /* 0x000fea000383ffff */
.L_x_10173:
[----:B------:R-:W-:Y:S01]  /*10800*/  BSSY B0, `(.L_x_10285) ;  /* 0x0000006000007945 */ /* 0x000fe20003800000 */
[----:B------:R-:W-:-:S07]  /*10810*/  IMAD.MOV.U32 R15, RZ, RZ, -0x1 ;  /* 0xffffffffff0f7424 */ /* 0x000fce00078e00ff */
[----:B01-3--:R-:W-:Y:S05]  /*10820*/  WARPSYNC.COLLECTIVE R15, `(.L_x_10286) ;  /* 0x000000000f0c7348 */ /* 0x00bfea0003c00000 */
[----:B------:R-:W-:Y:S02]  /*10830*/  ELECT P6, UR62, PT ;  /* 0x00000000003e782f */ /* 0x000fe400038c0000 */
[----:B------:R-:W-:Y:S01]  /*10840*/  MOV R14, UR62 ;  /* 0x0000003e000e7c02 */ /* 0x000fe20008000f00 */
[----:B01-3--:R-:W-:Y:S10]  /*10850*/  ENDCOLLECTIVE ;  /* 0x000000000000791b */ /* 0x00bff40003800000 */
.L_x_10286:
[----:B------:R-:W-:Y:S05]  /*10860*/  BSYNC B0 ;  /* 0x0000000000007941 */ /* 0x000fea0003800000 */
.L_x_10285:
[----:B------:R-:W-:Y:S05]  /*10870*/  BRA `(.L_x_10287) ;  /* 0xffffffa400f47947 */ /* 0x000fea000383ffff */
.L_x_10175:
[----:B--2---:R2:W3:Y:S02]  /*10880*/  SYNCS.PHASECHK.TRANS64.TRYWAIT P0, [R0+URZ+0x32440], R2 ;  /* 0x03244002000075a7 */ /* 0x0044e4000800017f */
[----:B---3--:R-:W-:Y:S05]  /*10890*/  @!P0 NANOSLEEP.SYNCS 0x989680 ;  /* 0x009896800000895d */ /* 0x008fea0003900000 */
[----:B------:R-:W3:Y:S02]  /*108a0*/  @!P0 SYNCS.PHASECHK.TRANS64 P0, [R0+URZ+0x32440], R2 ;  /* 0x03244002000085a7 */ /* 0x000ee4000800007f */
[----:B---3--:R-:W-:Y:S05]  /*108b0*/  @!P0 BRA `(.L_x_10175) ;  /* 0xfffffffc00f08947 */ /* 0x008fea000383ffff */
[----:B------:R-:W-:Y:S05]  /*108c0*/  BRA `(.L_x_10288) ;  /* 0xffffffa800607947 */ /* 0x000fea000383ffff */
.L_x_10179:
[----:B------:R0:W5:Y:S01]  /*108d0*/  LDL R7, [R1+0x38] ;  /* 0x0000380001077983 */ /* 0x0001620000100800 */
[----:B------:R-:W-:Y:S02]  /*108e0*/  IMAD.MOV.U32 R13, RZ, RZ, R2 ;  /* 0x000000ffff0d7224 */ /* 0x000fe400078e0002 */
[----:B-1----:R-:W-:Y:S02]  /*108f0*/  IMAD.MOV.U32 R12, RZ, RZ, RZ ;  /* 0x000000ffff0c7224 */ /* 0x002fe400078e00ff */
[----:B------:R-:W-:Y:S02]  /*10900*/  IMAD.MOV.U32 R11, RZ, RZ, 0x181f ;  /* 0x0000181fff0b7424 */ /* 0x000fe400078e00ff */
[----:B------:R-:W-:Y:S02]  /*10910*/  IMAD.MOV.U32 R15, RZ, RZ, -0x1 ;  /* 0xffffffffff0f7424 */ /* 0x000fe400078e00ff */
[----:B0-----:R-:W-:-:S07]  /*10920*/  IMAD.IADD R17, R8, 0x1, R17 ;  /* 0x0000000108117824 */ /* 0x001fce00078e0211 */
[----:B-----5:R-:W-:Y:S05]  /*10930*/  WARPSYNC.COLLECTIVE R15, `(.L_x_10289) ;  /* 0x000000000f087348 */ /* 0x020fea0003c00000 */
[----:B------:R0:W1:Y:S02]  /*10940*/  SHFL.IDX P6, R14, R13, R12, R11 ;  /* 0x0000000c0d0e7389 */ /* 0x00006400000c000b */
[----:B01---5:R-:W-:Y:S01]  /*10950*/  ENDCOLLECTIVE ;  /* 0x000000000000791b */ /* 0x023fe20003800000 */
.L_x_10289:
[----:B------:R-:W-:-:S05]  /*10960*/  VIADD R8, R17, 0x10 ;  /* 0x0000001011087836 */ /* 0x000fca0000000000 */
[----:B------:R0:W-:Y:S01]  /*10970*/  STL [R1+0x3c], R8 ;  /* 0x00003c0801007387 */ /* 0x0001e20000100800 */
[----:B------:R-:W-:Y:S02]  /*10980*/  IMAD.MOV.U32 R13, RZ, RZ, R0 ;  /* 0x000000ffff0d7224 */ /* 0x000fe400078e0000 */
[----:B------:R-:W-:-:S07]  /*10990*/  IMAD.MOV.U32 R4, RZ, RZ, R14 ;  /* 0x000000ffff047224 */ /* 0x000fce00078e000e */
[----:B0-----:R-:W-:Y:S05]  /*109a0*/  WARPSYNC.COLLECTIVE R15, `(.L_x_10290) ;  /* 0x000000000f087348 */ /* 0x001fea0003c00000 */
[----:B------:R1:W2:Y:S02]  /*109b0*/  SHFL.IDX P6, R14, R13, R12, R11 ;  /* 0x0000000c0d0e7389 */ /* 0x0002a400000c000b */
[----:B012---:R-:W-:Y:S01]  /*109c0*/  ENDCOLLECTIVE ;  /* 0x000000000000791b */ /* 0x007fe20003800000 */
.L_x_10290:
[----:B------:R-:W-:Y:S02]  /*109d0*/  IMAD.MOV.U32 R13, RZ, RZ, R2 ;  /* 0x000000ffff0d7224 */ /* 0x000fe400078e0002 */
[----:B------:R-:W-:Y:S02]  /*109e0*/  IMAD.MOV.U32 R12, RZ, RZ, 0x1 ;  /* 0x00000001ff0c7424 */ /* 0x000fe400078e00ff */
[----:B------:R-:W-:-:S07]  /*109f0*/  IMAD.MOV.U32 R5, RZ, RZ, R14 ;  /* 0x000000ffff057224 */ /* 0x000fce00078e000e */
[----:B------:R-:W-:Y:S05]  /*10a00*/  WARPSYNC.COLLECTIVE R15, `(.L_x_10291) ;  /* 0x000000000f087348 */ /* 0x000fea0003c00000 */
[----:B------:R0:W1:Y:S02]  /*10a10*/  SHFL.IDX P6, R14, R13, R12, R11 ;  /* 0x0000000c0d0e7389 */ /* 0x00006400000c000b */
[----:B01----:R-:W-:Y:S01]  /*10a20*/  ENDCOLLECTIVE ;  /* 0x000000000000791b */ /* 0x003fe20003800000 */
.L_x_10291:
[----:B------:R-:W-:Y:S02]  /*10a30*/  IMAD.MOV.U32 R13, RZ, RZ, R0 ;  /* 0x000000ffff0d7224 */ /* 0x000fe400078e0000 */
[----:B------:R-:W-:Y:S02]  /*10a40*/  IMAD R3, R7, R6, RZ ;  /* 0x0000000607037224 */ /* 0x000fe400078e02ff */
[----:B------:R-:W-:-:S07]  /*10a50*/  IMAD.MOV.U32 R7, RZ, RZ, R14 ;  /* 0x000000ffff077224 */ /* 0x000fce00078e000e */
[----:B------:R-:W-:Y:S05]  /*10a60*/  WARPSYNC.COLLECTIVE R15, `(.L_x_10292) ;  /* 0x000000000f087348 */ /* 0x000fea0003c00000 */
[----:B------:R0:W1:Y:S02]  /*10a70*/  SHFL.IDX P6, R14, R13, R12, R11 ;  /* 0x0000000c0d0e7389 */ /* 0x00006400000c000b */
[----:B01----:R-:W-:Y:S01]  /*10a80*/  ENDCOLLECTIVE ;  /* 0x000000000000791b */ /* 0x003fe20003800000 */
.L_x_10292:
[CC--:B------:R-:W-:Y:S02]  /*10a90*/  ISETP.GE.AND P1, PT, R17.reuse, R3.reuse, PT ;  /* 0x000000031100720c */ /* 0x0c0fe40003f26270 */
[----:B------:R-:W-:Y:S01]  /*10aa0*/  ISETP.GE.AND P2, PT, R8, R3, PT ;  /* 0x000000030800720c */ /* 0x000fe20003f46270 */
[----:B------:R-:W-:-:S05]  /*10ab0*/  VIADD R8, R17, 0x20 ;  /* 0x0000002011087836 */ /* 0x000fca0000000000 */
[----:B------:R0:W-:Y:S01]  /*10ac0*/  STL [R1+0x4c], R8 ;  /* 0x00004c0801007387 */ /* 0x0001e20000100800 */
[----:B------:R-:W-:-:S04]  /*10ad0*/  IMAD.MOV.U32 R13, RZ, RZ, R2 ;  /* 0x000000ffff0d7224 */ /* 0x000fc800078e0002 */
[----:B------:R-:W-:Y:S01]  /*10ae0*/  @!P1 LEA R5, P3, R10, R5, 0x1 ;  /* 0x000000050a059211 */ /* 0x000fe200078608ff */
[----:B------:R-:W-:-:S04]  /*10af0*/  IMAD.MOV.U32 R12, RZ, RZ, 0x2 ;  /* 0x00000002ff0c7424 */ /* 0x000fc800078e00ff */
[----:B------:R-:W-:Y:S02]  /*10b00*/  @!P1 IMAD.X R4, RZ, RZ, R4, P3 ;  /* 0x000000ffff049224 */ /* 0x000fe400018e0604 */
[----:B------:R-:W-:-:S03]  /*10b10*/  IMAD.MOV.U32 R6, RZ, RZ, R14 ;  /* 0x000000ffff067224 */ /* 0x000fc600078e000e */
[----:B0-----:R-:W-:-:S07]  /*10b20*/  @!P1 LOP3.LUT R5, R5, R4, RZ, 0x3c, !PT ;  /* 0x0000000405059212 */ /* 0x001fce00078e3cff */
[----:B------:R-:W-:Y:S05]  /*10b30*/  WARPSYNC.COLLECTIVE R15, `(.L_x_10293) ;  /* 0x000000000f087348 */ /* 0x000fea0003c00000 */
[----:B------:R0:W1:Y:S02]  /*10b40*/  SHFL.IDX P6, R14, R13, R12, R11 ;  /* 0x0000000c0d0e7389 */ /* 0x00006400000c000b */
[----:B01----:R-:W-:Y:S01]  /*10b50*/  ENDCOLLECTIVE ;  /* 0x000000000000791b */ /* 0x003fe20003800000 */
.L_x_10293:
[----:B------:R-:W-:-:S04]  /*10b60*/  @!P1 LOP3.LUT R4, R5, R4, RZ, 0x3c, !PT ;  /* 0x0000000405049212 */ /* 0x000fc800078e3cff */
[----:B------:R-:W-:-:S05]  /*10b70*/  @!P1 LOP3.LUT R5, R5, R4, RZ, 0x3c, !PT ;  /* 0x0000000405059212 */ /* 0x000fca00078e3cff */
[----:B------:R-:W-:Y:S01]  /*10b80*/  @!PT LDS RZ, [RZ] ;  /* 0x00000000fffff984 */ /* 0x000fe20000000800 */
[----:B------:R-:W-:Y:S01]  /*10b90*/  @!PT LDS RZ, [RZ] ;  /* 0x00000000fffff984 */ /* 0x000fe20000000800 */
[----:B------:R-:W-:Y:S01]  /*10ba0*/  @!PT LDS RZ, [RZ] ;  /* 0x00000000fffff984 */ /* 0x000fe20000000800 */
[----:B------:R0:W-:Y:S01]  /*10bb0*/  @!P1 LDGSTS.E.BYPASS.LTC128B.128 [R9+0x18400], desc[UR38][R4.64], !P0 ;  /* 0x1840000004099fae */ /* 0x0001e2000c101d66 */
[----:B------:R-:W-:Y:S01]  /*10bc0*/  IMAD.MOV.U32 R13, RZ, RZ, R0 ;  /* 0x000000ffff0d7224 */ /* 0x000fe200078e0000 */
[----:B0-----:R-:W-:Y:S01]  /*10bd0*/  @!P2 LEA R5, P1, R10, R6, 0x1 ;  /* 0x000000060a05a211 */ /* 0x001fe200078208ff */
[----:B------:R-:W-:-:S12]  /*10be0*/  IMAD.MOV.U32 R6, RZ, RZ, R14 ;  /* 0x000000ffff067224 */ /* 0x000fd800078e000e */
[----:B------:R-:W-:Y:S05]  /*10bf0*/  WARPSYNC.COLLECTIVE R15, `(.L_x_10294) ;  /* 0x000000000f087348 */ /* 0x000fea0003c00000 */
[----:B------:R0:W1:Y:S02]  /*10c00*/  SHFL.IDX P6, R14, R13, R12, R11 ;  /* 0x0000000c0d0e7389 */ /* 0x00006400000c000b */
[----:B01----:R-:W-:Y:S01]  /*10c10*/  ENDCOLLECTIVE ;  /* 0x000000000000791b */ /* 0x003fe20003800000 */
.L_x_10294:
[----:B------:R-:W-:Y:S01]  /*10c20*/  @!P2 IMAD.X R4, RZ, RZ, R7, P1 ;  /* 0x000000ffff04a224 */ /* 0x000fe200008e0607 */
[----:B------:R-:W-:Y:S01]  /*10c30*/  ISETP.GE.AND P1, PT, R8, R3, PT ;  /* 0x000000030800720c */ /* 0x000fe20003f26270 */
[----:B------:R-:W-:-:S03]  /*10c40*/  VIADD R7, R17, 0x30 ;  /* 0x0000003011077836 */ /* 0x000fc60000000000 */
[-C--:B------:R-:W-:Y:S02]  /*10c50*/  @!P2 LOP3.LUT R5, R5, R4.reuse, RZ, 0x3c, !PT ;  /* 0x000000040505a212 */ /* 0x080fe400078e3cff */
[----:B------:R0:W-:Y:S02]  /*10c60*/  STL [R1+0x54], R7 ;  /* 0x0000540701007387 */ /* 0x0001e40000100800 */
[----:B------:R-:W-:Y:S01]  /*10c70*/  @!P2 LOP3.LUT R4, R5, R4, RZ, 0x3c, !PT ;  /* 0x000000040504a212 */ /* 0x000fe200078e3cff */
[----:B------:R-:W-:-:S03]  /*10c80*/  IMAD.MOV.U32 R13, RZ, RZ, R2 ;  /* 0x000000ffff0d7224 */ /* 0x000fc600078e0002 */
[----:B------:R-:W-:Y:S01]  /*10c90*/  @!P2 LOP3.LUT R5, R5, R4, RZ, 0x3c, !PT ;  /* 0x000000040505a212 */ /* 0x000fe200078e3cff */
[----:B------:R-:W-:-:S04]  /*10ca0*/  IMAD.MOV.U32 R12, RZ, RZ, 0x3 ;  /* 0x00000003ff0c7424 */ /* 0x000fc800078e00ff */
[----:B------:R-:W-:Y:S01]  /*10cb0*/  @!PT LDS RZ, [RZ] ;  /* 0x00000000fffff984 */ /* 0x000fe20000000800 */
[----:B------:R-:W-:Y:S01]  /*10cc0*/  @!PT LDS RZ, [RZ] ;  /* 0x00000000fffff984 */ /* 0x000fe20000000800 */
[----:B------:R-:W-:Y:S01]  /*10cd0*/  @!PT LDS RZ, [RZ] ;  /* 0x00000000fffff984 */ /* 0x000fe20000000800 */
[----:B------:R1:W-:Y:S02]  /*10ce0*/  @!P2 LDGSTS.E.BYPASS.LTC128B.128 [R9+0x18c00], desc[UR38][R4.64], !P0 ;  /* 0x18c000000409afae */ /* 0x0003e4000c101d66 */
[----:B01----:R-:W-:-:S07]  /*10cf0*/  IMAD.MOV.U32 R4, RZ, RZ, R14 ;  /* 0x000000ffff047224 */ /* 0x003fce00078e000e */
[----:B------:R-:W-:Y:S05]  /*10d00*/  WARPSYNC.COLLECTIVE R15, `(.L_x_10295) ;  /* 0x000000000f087348 */ /* 0x000fea0003c00000 */
[----:B------:R0:W1:Y:S02]  /*10d10*/  SHFL.IDX P6, R14, R13, R12, R11 ;  /* 0x0000000c0d0e7389 */ /* 0x00006400000c000b */
[----:B01----:R-:W-:Y:S01]  /*10d20*/  ENDCOLLECTIVE ;  /* 0x000000000000791b */ /* 0x003fe20003800000 */
.L_x_10295:
        /* <DEDUP_REMOVED lines=10> */
.L_x_10296:
        /* <DEDUP_REMOVED lines=13> */
.L_x_10297:
        /* <DEDUP_REMOVED lines=10> */
.L_x_10298:
        /* <DEDUP_REMOVED lines=13> */
.L_x_10299:
        /* <DEDUP_REMOVED lines=10> */
.L_x_10300:
        /* <DEDUP_REMOVED lines=13> */
.L_x_10301:
        /* <DEDUP_REMOVED lines=10> */
.L_x_10302:
        /* <DEDUP_REMOVED lines=11> */
.L_x_10303:
        /* <DEDUP_REMOVED lines=14> */
.L_x_10304:
[----:B------:R-:W-:Y:S01]  /*113b0*/  IMAD.MOV.U32 R0, RZ, RZ, R14 ;  /* 0x000000ffff007224 */ /* 0x000fe200078e000e */
[----:B------:R-:W-:Y:S06]  /*113c0*/  BRA `(.L_x_10305) ;  /* 0xffffffac000c7947 */ /* 0x000fec000383ffff */
.L_x_10183:
[----:B------:R-:W2:Y:S04]  /*113d0*/  LDL.LU R5, [R1+0x38] ;  /* 0x0000380001057983 */ /* 0x000ea80000300800 */
[----:B------:R-:W3:Y:S04]  /*113e0*/  LDL.LU R14, [R1+0x3c] ;  /* 0x00003c00010e7983 */ /* 0x000ee80000300800 */
[----:B------:R-:W4:Y:S04]  /*113f0*/  LDL.LU R13, [R1+0x4c] ;  /* 0x00004c00010d7983 */ /* 0x000f280000300800 */
[----:B------:R-:W5:Y:S04]  /*11400*/  LDL.LU R12, [R1+0x54] ;  /* 0x00005400010c7983 */ /* 0x000f680000300800 */
[----:B------:R-:W5:Y:S04]  /*11410*/  LDL.LU R11, [R1+0x5c] ;  /* 0x00005c00010b7983 */ /* 0x000f680000300800 */
[----:B------:R-:W5:Y:S04]  /*11420*/  LDL.LU R10, [R1+0x60] ;  /* 0x00006000010a7983 */ /* 0x000f680000300800 */
[----:B------:R-:W5:Y:S04]  /*11430*/  LDL.LU R9, [R1+0x64] ;  /* 0x0000640001097983 */ /* 0x000f680000300800 */
[----:B------:R-:W5:Y:S01]  /*11440*/  LDL.LU R8, [R1+0x14] ;  /* 0x0000140001087983 */ /* 0x000f620000300800 */
[----:B------:R-:W-:Y:S01]  /*11450*/  BSSY B0, `(.L_x_10306) ;  /* 0x000001b000007945 */ /* 0x000fe20003800000 */
[----:B------:R-:W-:-:S02]  /*11460*/  IMAD.MOV.U32 R15, RZ, RZ, -0x1 ;  /* 0xffffffffff0f7424 */ /* 0x000fc400078e00ff */
[----:B--2---:R-:W-:-:S05]  /*11470*/  IMAD R5, R5, R6, RZ ;  /* 0x0000000605057224 */ /* 0x004fca00078e02ff */
[-C--:B------:R-:W-:Y:S02]  /*11480*/  ISETP.GE.AND P4, PT, R17, R5.reuse, PT ;  /* 0x000000051100720c */ /* 0x080fe40003f86270 */
[-C--:B---3--:R-:W-:Y:S02]  /*11490*/  ISETP.GE.AND P5, PT, R14, R5.reuse, PT ;  /* 0x000000050e00720c */ /* 0x088fe40003fa6270 */
[----:B----4-:R-:W-:Y:S01]  /*114a0*/  ISETP.GE.AND P6, PT, R13, R5, PT ;  /* 0x000000050d00720c */ /* 0x010fe20003fc6270 */
[----:B------:R-:W-:Y:S01]  /*114b0*/  IMAD.MOV.U32 R13, RZ, RZ, R0 ;  /* 0x000000ffff0d7224 */ /* 0x000fe200078e0000 */
[----:B-----5:R-:W-:-:S07]  /*114c0*/  LOP3.LUT R8, R8, 0xffffffef, RZ, 0xc0, !PT ;  /* 0xffffffef08087812 */ /* 0x020fce00078ec0ff */
[----:B------:R-:W-:Y:S02]  /*114d0*/  @P4 LOP3.LUT R8, R8, 0x10, RZ, 0xfc, !PT ;  /* 0x0000001008084812 */ /* 0x000fe400078efcff */
[----:B------:R-:W-:Y:S01]  /*114e0*/  ISETP.GE.AND P4, PT, R12, R5, PT ;  /* 0x000000050c00720c */ /* 0x000fe20003f86270 */
[----:B------:R-:W-:Y:S01]  /*114f0*/  IMAD.MOV.U32 R12, RZ, RZ, RZ ;  /* 0x000000ffff0c7224 */ /* 0x000fe200078e00ff */
[----:B------:R-:W-:-:S04]  /*11500*/  LOP3.LUT R8, R8, 0xfffffff7, RZ, 0xc0, !PT ;  /* 0xfffffff708087812 */ /* 0x000fc800078ec0ff */
[----:B------:R-:W-:Y:S02]  /*11510*/  @P5 LOP3.LUT R8, R8, 0x8, RZ, 0xfc, !PT ;  /* 0x0000000808085812 */ /* 0x000fe400078efcff */
[----:B------:R-:W-:Y:S01]  /*11520*/  ISETP.GE.AND P5, PT, R11, R5, PT ;  /* 0x000000050b00720c */ /* 0x000fe20003fa6270 */
[----:B------:R-:W-:Y:S01]  /*11530*/  IMAD.MOV.U32 R11, RZ, RZ, 0x181f ;  /* 0x0000181fff0b7424 */ /* 0x000fe200078e00ff */
[----:B------:R-:W-:-:S04]  /*11540*/  LOP3.LUT R8, R8, 0xfffffffb, RZ, 0xc0, !PT ;  /* 0xfffffffb08087812 */ /* 0x000fc800078ec0ff */
[----:B------:R-:W-:Y:S02]  /*11550*/  @P6 LOP3.LUT R8, R8, 0x4, RZ, 0xfc, !PT ;  /* 0x0000000408086812 */ /* 0x000fe400078efcff */
[----:B------:R-:W-:Y:S02]  /*11560*/  ISETP.GE.AND P6, PT, R10, R5, PT ;  /* 0x000000050a00720c */ /* 0x000fe40003fc6270 */
[----:B------:R-:W-:-:S04]  /*11570*/  LOP3.LUT R8, R8, 0xfffffffd, RZ, 0xc0, !PT ;  /* 0xfffffffd08087812 */ /* 0x000fc800078ec0ff */
[----:B------:R-:W-:Y:S02]  /*11580*/  @P4 LOP3.LUT R8, R8, 0x2, RZ, 0xfc, !PT ;  /* 0x0000000208084812 */ /* 0x000fe400078efcff */
[----:B------:R-:W-:Y:S02]  /*11590*/  ISETP.GE.AND P4, PT, R9, R5, PT ;  /* 0x000000050900720c */ /* 0x000fe40003f86270 */
[----:B------:R-:W-:-:S04]  /*115a0*/  LOP3.LUT R8, R8, 0xffffffdf, RZ, 0xc0, !PT ;  /* 0xffffffdf08087812 */ /* 0x000fc800078ec0ff */
[----:B------:R-:W-:-:S05]  /*115b0*/  @P6 LOP3.LUT R8, R8, 0x20, RZ, 0xfc, !PT ;  /* 0x0000002008086812 */ /* 0x000fca00078efcff */
[----:B------:R0:W-:Y:S02]  /*115c0*/  STL [R1+0x14], R8 ;  /* 0x0000140801007387 */ /* 0x0001e40000100800 */
[----:B0-----:R-:W-:Y:S05]  /*115d0*/  WARPSYNC.COLLECTIVE R15, `(.L_x_10307) ;  /* 0x000000000f087348 */ /* 0x001fea0003c00000 */
[----:B------:R1:W2:Y:S02]  /*115e0*/  SHFL.IDX P6, R14, R13, R12, R11 ;  /* 0x0000000c0d0e7389 */ /* 0x0002a400000c000b */
[----:B012---:R-:W-:Y:S01]  /*115f0*/  ENDCOLLECTIVE ;  /* 0x000000000000791b */ /* 0x007fe20003800000 */
.L_x_10307:
[----:B------:R-:W-:Y:S05]  /*11600*/  BSYNC B0 ;  /* 0x0000000000007941 */ /* 0x000fea0003800000 */
.L_x_10306:
[----:B------:R-:W-:Y:S02]  /*11610*/  IMAD.MOV.U32 R9, RZ, RZ, R8 ;  /* 0x000000ffff097224 */ /* 0x000fe400078e0008 */
[----:B------:R0:W5:Y:S01]  /*11620*/  LDL R8, [R1+0x10] ;  /* 0x0000100001087983 */ /* 0x0001620000100800 */
[----:B------:R-:W-:Y:S02]  /*11630*/  IMAD.MOV.U32 R13, RZ, RZ, R4 ;  /* 0x000000ffff0d7224 */ /* 0x000fe400078e0004 */
[----:B------:R-:W-:Y:S01]  /*11640*/  IMAD.MOV.U32 R12, RZ, RZ, RZ ;  /* 0x000000ffff0c7224 */ /* 0x000fe200078e00ff */
[----:B------:R-:W-:Y:S01]  /*11650*/  LOP3.LUT R9, R9, 0xfffffeff, RZ, 0xc0, !PT ;  /* 0xfffffeff09097812 */ /* 0x000fe200078ec0ff */
[----:B------:R-:W-:Y:S02]  /*11660*/  IMAD.MOV.U32 R11, RZ, RZ, 0x181f ;  /* 0x0000181fff0b7424 */ /* 0x000fe400078e00ff */
[----:B------:R-:W-:Y:S01]  /*11670*/  IMAD.MOV.U32 R15, RZ, RZ, -0x1 ;  /* 0xffffffffff0f7424 */ /* 0x000fe200078e00ff */
[----:B------:R-:W-:Y:S01]  /*11680*/  @P5 LOP3.LUT R9, R9, 0x100, RZ, 0xfc, !PT ;  /* 0x0000010009095812 */ /* 0x000fe200078efcff */
[----:B0-----:R-:W-:-:S07]  /*11690*/  IMAD.MOV.U32 R2, RZ, RZ, R14 ;  /* 0x000000ffff027224 */ /* 0x001fce00078e000e */
[----:B-----5:R-:W-:Y:S05]  /*116a0*/  WARPSYNC.COLLECTIVE R15, `(.L_x_10308) ;  /* 0x000000000f087348 */ /* 0x020fea0003c00000 */
[----:B------:R0:W1:Y:S02]  /*116b0*/  SHFL.IDX P6, R14, R13, R12, R11 ;  /* 0x0000000c0d0e7389 */ /* 0x00006400000c000b */
[----:B01---5:R-:W-:Y:S01]  /*116c0*/  ENDCOLLECTIVE ;  /* 0x000000000000791b */ /* 0x023fe20003800000 */
.L_x_10308:
[C---:B------:R-:W-:Y:S02]  /*116d0*/  LOP3.LUT P5, RZ, R9.reuse, 0x10, RZ, 0xc0, !PT ;  /* 0x0000001009ff7812 */ /* 0x040fe400078ac0ff */
[----:B------:R-:W-:-:S04]  /*116e0*/  LOP3.LUT R9, R9, 0xffffff7f, RZ, 0xc0, !PT ;  /* 0xffffff7f09097812 */ /* 0x000fc800078ec0ff */
[----:B------:R-:W-:-:S04]  /*116f0*/  @P4 LOP3.LUT R9, R9, 0x80, RZ, 0xfc, !PT ;  /* 0x0000008009094812 */ /* 0x000fc800078efcff */
[----:B------:R-:W-:Y:S01]  /*11700*/  LOP3.LUT P4, RZ, R9, 0x8, RZ, 0xc0, !PT ;  /* 0x0000000809ff7812 */ /* 0x000fe2000788c0ff */
[----:B------:R0:W-:Y:S01]  /*11710*/  STL [R1+0x14], R9 ;  /* 0x0000140901007387 */ /* 0x0001e20000100800 */
[----:B------:R-:W-:Y:S02]  /*11720*/  IMAD.MOV.U32 R13, RZ, RZ, R0 ;  /* 0x000000ffff0d7224 */ /* 0x000fe400078e0000 */
[----:B------:R-:W-:Y:S02]  /*11730*/  IMAD.MOV.U32 R12, RZ, RZ, 0x1 ;  /* 0x00000001ff0c7424 */ /* 0x000fe400078e00ff */
[----:B------:R-:W-:-:S05]  /*11740*/  IMAD.MOV.U32 R3, RZ, RZ, R14 ;  /* 0x000000ffff037224 */ /* 0x000fca00078e000e */
[----:B------:R-:W-:-:S05]  /*11750*/  @!P5 LEA R3, P6, R7, R3, 0x1 ;  /* 0x000000030703d211 */ /* 0x000fca00078c08ff */
[----:B------:R-:W-:-:S05]  /*11760*/  @!P5 IMAD.X R2, RZ, RZ, R2, P6 ;  /* 0x000000ffff02d224 */ /* 0x000fca00030e0602 */
[----:B0-----:R-:W-:-:S07]  /*11770*/  @!P5 LOP3.LUT R3, R3, R2, RZ, 0x3c, !PT ;  /* 0x000000020303d212 */ /* 0x001fce00078e3cff */
[----:B------:R-:W-:Y:S05]  /*11780*/  WARPSYNC.COLLECTIVE R15, `(.L_x_10309) ;  /* 0x000000000f087348 */ /* 0x000fea0003c00000 */
[----:B------:R0:W1:Y:S02]  /*11790*/  SHFL.IDX P6, R14, R13, R12, R11 ;  /* 0x0000000c0d0e7389 */ /* 0x00006400000c000b */
[----:B01----:R-:W-:Y:S01]  /*117a0*/  ENDCOLLECTIVE ;  /* 0x000000000000791b */ /* 0x003fe20003800000 */
.L_x_10309:
[----:B------:R-:W-:-:S04]  /*117b0*/  @!P5 LOP3.LUT R2, R3, R2, RZ, 0x3c, !PT ;  /* 0x000000020302d212 */ /* 0x000fc800078e3cff */
[----:B------:R-:W-:Y:S01]  /*117c0*/  @!P5 LOP3.LUT R3, R3, R2, RZ, 0x3c, !PT ;  /* 0x000000020303d212 */ /* 0x000fe200078e3cff */
[----:B------:R-:W-:Y:S02]  /*117d0*/  IMAD.MOV.U32 R13, RZ, RZ, R4 ;  /* 0x000000ffff0d7224 */ /* 0x000fe400078e0004 */
[----:B------:R-:W-:-:S07]  /*117e0*/  IMAD.MOV.U32 R6, RZ, RZ, R14 ;  /* 0x000000ffff067224 */ /* 0x000fce00078e000e */
[----:B------:R-:W-:Y:S05]  /*117f0*/  WARPSYNC.COLLECTIVE R15, `(.L_x_10310) ;  /* 0x000000000f087348 */ /* 0x000fea0003c00000 */
[----:B------:R0:W1:Y:S02]  /*11800*/  SHFL.IDX P6, R14, R13, R12, R11 ;  /* 0x0000000c0d0e7389 */ /* 0x00006400000c000b */
[----:B01----:R-:W-:Y:S01]  /*11810*/  ENDCOLLECTIVE ;  /* 0x000000000000791b */ /* 0x003fe20003800000 */
.L_x_10310:
[----:B------:R-:W-:Y:S02]  /*11820*/  IMAD.MOV.U32 R13, RZ, RZ, R0 ;  /* 0x000000ffff0d7224 */ /* 0x000fe400078e0000 */
[----:B------:R-:W-:Y:S01]  /*11830*/  IMAD.MOV.U32 R12, RZ, RZ, 0x2 ;  /* 0x00000002ff0c7424 */ /* 0x000fe200078e00ff */
[----:B------:R-:W-:Y:S01]  /*11840*/  @!PT LDS RZ, [RZ] ;  /* 0x00000000fffff984 */ /* 0x000fe20000000800 */
[----:B------:R-:W-:Y:S01]  /*11850*/  @!PT LDS RZ, [RZ] ;  /* 0x00000000fffff984 */ /* 0x000fe20000000800 */
[----:B------:R-:W-:Y:S01]  /*11860*/  @!PT LDS RZ, [RZ] ;  /* 0x00000000fffff984 */ /* 0x000fe20000000800 */
[----:B------:R-:W-:Y:S04]  /*11870*/  @!P5 LDGSTS.E.BYPASS.LTC128B.128 [R8+0x22400], desc[UR38][R2.64], !P3 ;  /* 0x224000000208dfae */ /* 0x000fe8000d901d66 */
[----:B------:R-:W-:Y:S04]  /*11880*/  @!P5 LDGSTS.E.BYPASS.LTC128B.128 [R8+0x26400], desc[UR38][R2.64+0x80], !P2 ;  /* 0x264000800208dfae */ /* 0x000fe8000d101d66 */
[----:B------:R-:W-:Y:S04]  /*11890*/  @!P5 LDGSTS.E.BYPASS.LTC128B.128 [R8+0x2a400], desc[UR38][R2.64+0x100], !P1 ;  /* 0x2a4001000208dfae */ /* 0x000fe8000c901d66 */
[----:B------:R0:W-:Y:S01]  /*118a0*/  @!P5 LDGSTS.E.BYPASS.LTC128B.128 [R8+0x2e400], desc[UR38][R2.64+0x180], !P0 ;  /* 0x2e4001800208dfae */ /* 0x0001e2000c101d66 */
[----:B------:R-:W-:Y:S01]  /*118b0*/  LOP3.LUT P5, RZ, R9, 0x4, RZ, 0xc0, !PT ;  /* 0x0000000409ff7812 */ /* 0x000fe200078ac0ff */
[----:B0-----:R-:W-:-:S05]  /*118c0*/  IMAD.MOV.U32 R2, RZ, RZ, R14 ;  /* 0x000000ffff027224 */ /* 0x001fca00078e000e */
[----:B------:R-:W-:-:S05]  /*118d0*/  @!P4 LEA R2, P6, R7, R2, 0x1 ;  /* 0x000000020702c211 */ /* 0x000fca00078c08ff */
[----:B------:R-:W-:-:S05]  /*118e0*/  @!P4 IMAD.X R3, RZ, RZ, R6, P6 ;  /* 0x000000ffff03c224 */ /* 0x000fca00030e0606 */
[----:B------:R0:W-:Y:S03]  /*118f0*/  @!P4 LDGSTS.E.BYPASS.LTC128B.128 [R8+0x22c00], desc[UR38][R2.64], !P3 ;  /* 0x22c000000208cfae */ /* 0x0001e6000d901d66 */
[----:B0-----:R-:W-:Y:S05]  /*11900*/  WARPSYNC.COLLECTIVE R15, `(.L_x_10311) ;  /* 0x000000000f087348 */ /* 0x001fea0003c00000 */
[----:B------:R1:W2:Y:S02]  /*11910*/  SHFL.IDX P6, R14, R13, R12, R11 ;  /* 0x0000000c0d0e7389 */ /* 0x0002a400000c000b */
[----:B012---:R-:W-:Y:S01]  /*11920*/  ENDCOLLECTIVE ;  /* 0x000000000000791b */ /* 0x007fe20003800000 */
.L_x_10311:
        /* <DEDUP_REMOVED lines=12> */
.L_x_10312:
        /* <DEDUP_REMOVED lines=12> */
.L_x_10313:
        /* <DEDUP_REMOVED lines=12> */
.L_x_10314:
        /* <DEDUP_REMOVED lines=12> */
.L_x_10315:
        /* <DEDUP_REMOVED lines=12> */
.L_x_10316:
        /* <DEDUP_REMOVED lines=12> */
.L_x_10317:
        /* <DEDUP_REMOVED lines=11> */
.L_x_10318:
[----:B------:R-:W-:Y:S02]  /*11e60*/  IMAD.MOV.U32 R13, RZ, RZ, R0 ;  /* 0x000000ffff0d7224 */ /* 0x000fe400078e0000 */
[----:B------:R-:W-:Y:S01]  /*11e70*/  IMAD.MOV.U32 R12, RZ, RZ, 0x6 ;  /* 0x00000006ff0c7424 */ /* 0x000fe200078e00ff */
[----:B------:R-:W-:Y:S01]  /*11e80*/  LOP3.LUT P6, RZ, R9, 0x20, RZ, 0xc0, !PT ;  /* 0x0000002009ff7812 */ /* 0x000fe200078cc0ff */
[----:B------:R-:W-:-:S12]  /*11e90*/  IMAD.MOV.U32 R2, RZ, RZ, R14 ;  /* 0x000000ffff027224 */ /* 0x000fd800078e000e */
[----:B------:R-:W-:-:S05]  /*11ea0*/  @!P6 LEA R2, P5, R7, R2, 0x1 ;  /* 0x000000020702e211 */ /* 0x000fca00078a08ff */
[----:B------:R-:W-:-:S05]  /*11eb0*/  @!P6 IMAD.X R3, RZ, RZ, R6, P5 ;  /* 0x000000ffff03e224 */ /* 0x000fca00028e0606 */
        /* <DEDUP_REMOVED lines=10> */
.L_x_10319:
[----:B------:R-:W-:Y:S02]  /*11f60*/  IMAD.MOV.U32 R13, RZ, RZ, R4 ;  /* 0x000000ffff0d7224 */ /* 0x000fe400078e0004 */
[----:B------:R-:W-:-:S07]  /*11f70*/  IMAD.MOV.U32 R6, RZ, RZ, R14 ;  /* 0x000000ffff067224 */ /* 0x000fce00078e000e */
[----:B------:R-:W-:Y:S05]  /*11f80*/  WARPSYNC.COLLECTIVE R15, `(.L_x_10320) ;  /* 0x000000000f087348 */ /* 0x000fea0003c00000 */
[----:B------:R0:W1:Y:S02]  /*11f90*/  SHFL.IDX P6, R14, R13, R12, R11 ;  /* 0x0000000c0d0e7389 */ /* 0x00006400000c000b */
[----:B01----:R-:W-:Y:S01]  /*11fa0*/  ENDCOLLECTIVE ;  /* 0x000000000000791b */ /* 0x003fe20003800000 */
.L_x_10320:
[----:B------:R-:W-:Y:S02]  /*11fb0*/  IMAD.MOV.U32 R13, RZ, RZ, R0 ;  /* 0x000000ffff0d7224 */ /* 0x000fe400078e0000 */
[----:B------:R-:W-:Y:S02]  /*11fc0*/  IMAD.MOV.U32 R12, RZ, RZ, 0x7 ;  /* 0x00000007ff0c7424 */ /* 0x000fe400078e00ff */
[----:B------:R-:W-:-:S07]  /*11fd0*/  IMAD.MOV.U32 R2, RZ, RZ, R14 ;  /* 0x000000ffff027224 */ /* 0x000fce00078e000e */
[----:B------:R-:W-:Y:S05]  /*11fe0*/  WARPSYNC.COLLECTIVE R15, `(.L_x_10321) ;  /* 0x000000000f087348 */ /* 0x000fea0003c00000 */
[----:B------:R0:W1:Y:S02]  /*11ff0*/  SHFL.IDX P6, R14, R13, R12, R11 ;  /* 0x0000000c0d0e7389 */ /* 0x00006400000c000b */
[----:B01----:R-:W-:Y:S01]  /*12000*/  ENDCOLLECTIVE ;  /* 0x000000000000791b */ /* 0x003fe20003800000 */
.L_x_10321:
[----:B------:R-:W-:-:S05]  /*12010*/  @!P4 LEA R2, P5, R7, R2, 0x1 ;  /* 0x000000020702c211 */ /* 0x000fca00078a08ff */
[----:B------:R-:W-:-:S05]  /*12020*/  @!P4 IMAD.X R3, RZ, RZ, R6, P5 ;  /* 0x000000ffff03c224 */ /* 0x000fca00028e0606 */
[----:B------:R-:W-:Y:S01]  /*12030*/  @!PT LDS RZ, [RZ] ;  /* 0x00000000fffff984 */ /* 0x000fe20000000800 */
[----:B------:R-:W-:Y:S01]  /*12040*/  @!PT LDS RZ, [RZ] ;  /* 0x00000000fffff984 */ /* 0x000fe20000000800 */
[----:B------:R-:W-:Y:S01]  /*12050*/  @!PT LDS RZ, [RZ] ;  /* 0x00000000fffff984 */ /* 0x000fe20000000800 */
[----:B------:R0:W-:Y:S01]  /*12060*/  @!P4 LDGSTS.E.BYPASS.LTC128B.128 [R8+0x25400], desc[UR38][R2.64], !P3 ;  /* 0x254000000208cfae */ /* 0x0001e2000d901d66 */
[----:B------:R-:W-:-:S03]  /*12070*/  IMAD.MOV.U32 R13, RZ, RZ, R4 ;  /* 0x000000ffff0d7224 */ /* 0x000fc600078e0004 */
[----:B------:R0:W-:Y:S04]  /*12080*/  @!P4 LDGSTS.E.BYPASS.LTC128B.128 [R8+0x29400], desc[UR38][R2.64+0x80], !P2 ;  /* 0x294000800208cfae */ /* 0x0001e8000d101d66 */
[----:B------:R0:W-:Y:S01]  /*12090*/  @!P4 LDGSTS.E.BYPASS.LTC128B.128 [R8+0x2d400], desc[UR38][R2.64+0x100], !P1 ;  /* 0x2d4001000208cfae */ /* 0x0001e2000c901d66 */
[----:B------:R-:W-:-:S03]  /*120a0*/  IMAD.MOV.U32 R6, RZ, RZ, R14 ;  /* 0x000000ffff067224 */ /* 0x000fc600078e000e */
[----:B------:R0:W-:Y:S04]  /*120b0*/  @!P4 LDGSTS.E.BYPASS.LTC128B.128 [R8+0x31400], desc[UR38][R2.64+0x180], !P0 ;  /* 0x314001800208cfae */ /* 0x0001e8000c101d66 */
[----:B0-----:R-:W-:Y:S05]  /*120c0*/  WARPSYNC.COLLECTIVE R15, `(.L_x_10322) ;  /* 0x000000000f087348 */ /* 0x001fea0003c00000 */
[----:B------:R1:W2:Y:S02]  /*120d0*/  SHFL.IDX P6, R14, R13, R12, R11 ;  /* 0x0000000c0d0e7389 */ /* 0x0002a400000c000b */
[----:B012---:R-:W-:Y:S01]  /*120e0*/  ENDCOLLECTIVE ;  /* 0x000000000000791b */ /* 0x007fe20003800000 */
.L_x_10322:
[----:B------:R-:W-:Y:S01]  /*120f0*/  IMAD.MOV.U32 R2, RZ, RZ, R14 ;  /* 0x000000ffff027224 */ /* 0x000fe200078e000e */
[----:B------:R-:W-:Y:S06]  /*12100*/  BRA `(.L_x_10323) ;  /* 0xffffffa800a07947 */ /* 0x000fec000383ffff */
.L_x_10188:
[----:B0-----:R-:W4:Y:S02]  /*12110*/  LDL R2, [R1+0x4] ;  /* 0x0000040001027983 */ /* 0x001f240000100800 */
[----:B----4-:R0:W1:Y:S02]  /*12120*/  SYNCS.PHASECHK.TRANS64.TRYWAIT P0, [R2+URZ+0x32420], R0 ;  /* 0x03242000020075a7 */ /* 0x010064000800017f */
[----:B-1----:R-:W-:Y:S05]  /*12130*/  @!P0 NANOSLEEP.SYNCS 0x989680 ;  /* 0x009896800000895d */ /* 0x002fea0003900000 */
[----:B------:R-:W1:Y:S02]  /*12140*/  @!P0 SYNCS.PHASECHK.TRANS64 P0, [R2+URZ+0x32420], R0 ;  /* 0x03242000020085a7 */ /* 0x000e64000800007f */
[----:B-1----:R-:W-:Y:S05]  /*12150*/  @!P0 BRA `(.L_x_10188) ;  /* 0xfffffffc00ec8947 */ /* 0x002fea000383ffff */
[----:B------:R-:W-:Y:S05]  /*12160*/  BRA `(.L_x_10324) ;  /* 0xffffffac001c7947 */ /* 0x000fea000383ffff */
.L_x_10192:
[----:B0-----:R0:W1:Y:S02]  /*12170*/  SYNCS.PHASECHK.TRANS64.TRYWAIT P0, [R2+URZ+0x32460], R0 ;  /* 0x03246000020075a7 */ /* 0x001064000800017f */
[----:B-1----:R-:W-:Y:S05]  /*12180*/  @!P0 NANOSLEEP.SYNCS 0x989680 ;  /* 0x009896800000895d */ /* 0x002fea0003900000 */
[----:B------:R-:W1:Y:S02]  /*12190*/  @!P0 SYNCS.PHASECHK.TRANS64 P0, [R2+URZ+0x32460], R0 ;  /* 0x03246000020085a7 */ /* 0x000e64000800007f */
[----:B-1----:R-:W-:Y:S05]  /*121a0*/  @!P0 BRA `(.L_x_10192) ;  /* 0xfffffffc00f08947 */ /* 0x002fea000383ffff */
[----:B------:R-:W-:Y:S05]  /*121b0*/  BRA `(.L_x_10325) ;  /* 0xffffffac004c7947 */ /* 0x000fea000383ffff */
.L_x_10207:
[----:B-1----:R1:W2:Y:S02]  /*121c0*/  SYNCS.PHASECHK.TRANS64.TRYWAIT P0, [R3+URZ+0x32440], R2 ;  /* 0x03244002030075a7 */ /* 0x0022a4000800017f */
[----:B--2---:R-:W-:Y:S05]  /*121d0*/  @!P0 NANOSLEEP.SYNCS 0x989680 ;  /* 0x009896800000895d */ /* 0x004fea0003900000 */
[----:B------:R-:W2:Y:S02]  /*121e0*/  @!P0 SYNCS.PHASECHK.TRANS64 P0, [R3+URZ+0x32440], R2 ;  /* 0x03244002030085a7 */ /* 0x000ea4000800007f */
[----:B--2---:R-:W-:Y:S05]  /*121f0*/  @!P0 BRA `(.L_x_10207) ;  /* 0xfffffffc00f08947 */ /* 0x004fea000383ffff */
[----:B------:R-:W-:Y:S05]  /*12200*/  BRA `(.L_x_10326) ;  /* 0xffffffb4007c7947 */ /* 0x000fea000383ffff */
.L_x_10212:
[----:B0-----:R0:W2:Y:S02]  /*12210*/  SYNCS.PHASECHK.TRANS64.TRYWAIT P0, [R3+URZ+0x32460], R2 ;  /* 0x03246002030075a7 */ /* 0x0010a4000800017f */
[----:B--2---:R-:W-:Y:S05]  /*12220*/  @!P0 NANOSLEEP.SYNCS 0x989680 ;  /* 0x009896800000895d */ /* 0x004fea0003900000 */
[----:B------:R-:W2:Y:S02]  /*12230*/  @!P0 SYNCS.PHASECHK.TRANS64 P0, [R3+URZ+0x32460], R2 ;  /* 0x03246002030085a7 */ /* 0x000ea4000800007f */
[----:B--2---:R-:W-:Y:S05]  /*12240*/  @!P0 BRA `(.L_x_10212) ;  /* 0xfffffffc00f08947 */ /* 0x004fea000383ffff */
[----:B------:R-:W-:Y:S05]  /*12250*/  BRA `(.L_x_10327) ;  /* 0xffffffb800047947 */ /* 0x000fea000383ffff */
.L_x_10223:
[----:B0-----:R0:W1:Y:S02]  /*12260*/  SYNCS.PHASECHK.TRANS64.TRYWAIT P0, [R4+URZ+0x32440], R2 ;  /* 0x03244002040075a7 */ /* 0x001064000800017f */
[----:B-1----:R-:W-:Y:S05]  /*12270*/  @!P0 NANOSLEEP.SYNCS 0x989680 ;  /* 0x009896800000895d */ /* 0x002fea0003900000 */
[----:B------:R-:W1:Y:S02]  /*12280*/  @!P0 SYNCS.PHASECHK.TRANS64 P0, [R4+URZ+0x32440], R2 ;  /* 0x03244002040085a7 */ /* 0x000e64000800007f */
[----:B-1----:R-:W-:Y:S05]  /*12290*/  @!P0 BRA `(.L_x_10223) ;  /* 0xfffffffc00f08947 */ /* 0x002fea000383ffff */
[----:B------:R-:W-:Y:S05]  /*122a0*/  BRA `(.L_x_10328) ;  /* 0xffffffc000147947 */ /* 0x000fea000383ffff */
.L_x_10228:
[----:B-1----:R1:W2:Y:S02]  /*122b0*/  SYNCS.PHASECHK.TRANS64.TRYWAIT P0, [R4+URZ+0x32460], R2 ;  /* 0x03246002040075a7 */ /* 0x0022a4000800017f */
[----:B--2---:R-:W-:Y:S05]  /*122c0*/  @!P0 NANOSLEEP.SYNCS 0x989680 ;  /* 0x009896800000895d */ /* 0x004fea0003900000 */
[----:B------:R-:W2:Y:S02]  /*122d0*/  @!P0 SYNCS.PHASECHK.TRANS64 P0, [R4+URZ+0x32460], R2 ;  /* 0x03246002040085a7 */ /* 0x000ea4000800007f */
[----:B--2---:R-:W-:Y:S05]  /*122e0*/  @!P0 BRA `(.L_x_10228) ;  /* 0xfffffffc00f08947 */ /* 0x004fea000383ffff */
[----:B------:R-:W-:Y:S05]  /*122f0*/  BRA `(.L_x_10329) ;  /* 0xffffffc000987947 */ /* 0x000fea000383ffff */
.L_x_10239:
[----:B-1----:R1:W2:Y:S02]  /*12300*/  SYNCS.PHASECHK.TRANS64.TRYWAIT P0, [R4+URZ+0x32440], R2 ;  /* 0x03244002040075a7 */ /* 0x0022a4000800017f */
[----:B--2---:R-:W-:Y:S05]  /*12310*/  @!P0 NANOSLEEP.SYNCS 0x989680 ;  /* 0x009896800000895d */ /* 0x004fea0003900000 */
[----:B------:R-:W2:Y:S02]  /*12320*/  @!P0 SYNCS.PHASECHK.TRANS64 P0, [R4+URZ+0x32440], R2 ;  /* 0x03244002040085a7 */ /* 0x000ea4000800007f */
[----:B--2---:R-:W-:Y:S05]  /*12330*/  @!P0 BRA `(.L_x_10239) ;  /* 0xfffffffc00f08947 */ /* 0x004fea000383ffff */
[----:B------:R-:W-:Y:S05]  /*12340*/  BRA `(.L_x_10330) ;  /* 0xffffffc800847947 */ /* 0x000fea000383ffff */
.L_x_10244:
[----:B0-----:R0:W2:Y:S02]  /*12350*/  SYNCS.PHASECHK.TRANS64.TRYWAIT P0, [R4+URZ+0x32460], R2 ;  /* 0x03246002040075a7 */ /* 0x0010a4000800017f */
[----:B--2---:R-:W-:Y:S05]  /*12360*/  @!P0 NANOSLEEP.SYNCS 0x989680 ;  /* 0x009896800000895d */ /* 0x004fea0003900000 */
[----:B------:R-:W2:Y:S02]  /*12370*/  @!P0 SYNCS.PHASECHK.TRANS64 P0, [R4+URZ+0x32460], R2 ;  /* 0x03246002040085a7 */ /* 0x000ea4000800007f */
[----:B--2---:R-:W-:Y:S05]  /*12380*/  @!P0 BRA `(.L_x_10244) ;  /* 0xfffffffc00f08947 */ /* 0x004fea000383ffff */
[----:B------:R-:W-:Y:S05]  /*12390*/  BRA `(.L_x_10331) ;  /* 0xffffffcc000c7947 */ /* 0x000fea000383ffff */
.L_x_10256:
[----:B------:R-:W-:Y:S01]  /*123a0*/  BSSY B0, `(.L_x_10332) ;  /* 0x0000008000007945 */ /* 0x000fe20003800000 */
[----:B------:R-:W-:Y:S02]  /*123b0*/  IMAD.MOV.U32 R13, RZ, RZ, R16 ;  /* 0x000000ffff0d7224 */ /* 0x000fe400078e0010 */
[----:B-1----:R-:W-:Y:S02]  /*123c0*/  IMAD.MOV.U32 R12, RZ, RZ, RZ ;  /* 0x000000ffff0c7224 */ /* 0x002fe400078e00ff */
[----:B------:R-:W-:Y:S02]  /*123d0*/  IMAD.MOV.U32 R11, RZ, RZ, 0x1f ;  /* 0x0000001fff0b7424 */ /* 0x000fe400078e00ff */
[----:B------:R-:W-:-:S07]  /*123e0*/  IMAD.MOV.U32 R15, RZ, RZ, -0x1 ;  /* 0xffffffffff0f7424 */ /* 0x000fce00078e00ff */
[----:B------:R-:W-:Y:S05]  /*123f0*/  WARPSYNC.COLLECTIVE R15, `(.L_x_10333) ;  /* 0x000000000f087348 */ /* 0x000fea0003c00000 */
[----:B------:R0:W1:Y:S02]  /*12400*/  SHFL.IDX P6, R14, R13, R12, R11 ;  /* 0x0000000c0d0e7389 */ /* 0x00006400000c000b */
[----:B01----:R-:W-:Y:S01]  /*12410*/  ENDCOLLECTIVE ;  /* 0x000000000000791b */ /* 0x003fe20003800000 */
.L_x_10333:
[----:B------:R-:W-:Y:S05]  /*12420*/  BSYNC B0 ;  /* 0x0000000000007941 */ /* 0x000fea0003800000 */
.L_x_10332:
        /* <DEDUP_REMOVED lines=9> */
.L_x_10334:
        /* <DEDUP_REMOVED lines=18> */
.L_x_10335:
        /* <DEDUP_REMOVED lines=8> */
.L_x_10336:
        /* <DEDUP_REMOVED lines=8> */
.L_x_10337:
        /* <DEDUP_REMOVED lines=8> */
.L_x_10338:
        /* <DEDUP_REMOVED lines=8> */
.L_x_10339:
        /* <DEDUP_REMOVED lines=9> */
.L_x_10340:
[----:B------:R-:W-:Y:S01]  /*12870*/  IMAD.MOV.U32 R6, RZ, RZ, R14 ;  /* 0x000000ffff067224 */ /* 0x000fe200078e000e */
[----:B------:R-:W-:Y:S06]  /*12880*/  BRA `(.L_x_10341) ;  /* 0xffffffd000647947 */ /* 0x000fec000383ffff */
.L_x_10261:
        /* <DEDUP_REMOVED lines=8> */
.L_x_10343:
[----:B------:R-:W-:Y:S05]  /*12910*/  BSYNC B0 ;  /* 0x0000000000007941 */ /* 0x000fea0003800000 */
.L_x_10342:
        /* <DEDUP_REMOVED lines=10> */
.L_x_10344:
        /* <DEDUP_REMOVED lines=8> */
.L_x_10345:
        /* <DEDUP_REMOVED lines=8> */
.L_x_10346:
        /* <DEDUP_REMOVED lines=8> */
.L_x_10347:
        /* <DEDUP_REMOVED lines=9> */
.L_x_10348:
[----:B------:R-:W-:Y:S01]  /*12bd0*/  IMAD.MOV.U32 R6, RZ, RZ, R14 ;  /* 0x000000ffff067224 */ /* 0x000fe200078e000e */
[----:B------:R-:W-:Y:S06]  /*12be0*/  BRA `(.L_x_10349) ;  /* 0xffffffd000287947 */ /* 0x000fec000383ffff */
.L_x_10263:
[----:B------:R-:W-:Y:S01]  /*12bf0*/  BSSY B0, `(.L_x_10350) ;  /* 0x0000006000007945 */ /* 0x000fe20003800000 */
[----:B------:R-:W-:Y:S01]  /*12c00*/  PLOP3.LUT P6, PT, P6, PT, PT, 0x8, 0x0 ;  /* 0x000000000000781c */ /* 0x000fe200037ce170 */
[----:B------:R-:W-:-:S12]  /*12c10*/  IMAD.MOV.U32 R15, RZ, RZ, -0x1 ;  /* 0xffffffffff0f7424 */ /* 0x000fd800078e00ff */
[----:B0-----:R-:W-:Y:S05]  /*12c20*/  WARPSYNC.COLLECTIVE R15, `(.L_x_10351) ;  /* 0x000000000f087348 */ /* 0x001fea0003c00000 */
[----:B------:R-:W-:Y:S01]  /*12c30*/  VOTE.ANY R14, PT, P6 ;  /* 0x00000000000e7806 */ /* 0x000fe200030e0100 */
[----:B0-----:R-:W-:Y:S06]  /*12c40*/  ENDCOLLECTIVE ;  /* 0x000000000000791b */ /* 0x001fec0003800000 */
.L_x_10351:
[----:B------:R-:W-:Y:S05]  /*12c50*/  BSYNC B0 ;  /* 0x0000000000007941 */ /* 0x000fea0003800000 */
.L_x_10350:
        /* <DEDUP_REMOVED lines=9> */
.L_x_10352:
[----:B------:R-:W-:Y:S01]  /*12cf0*/  IMAD.MOV.U32 R17, RZ, RZ, R14 ;  /* 0x000000ffff117224 */ /* 0x000fe200078e000e */
[----:B------:R-:W-:Y:S06]  /*12d00*/  BRA `(.L_x_10353) ;  /* 0xffffffd000187947 */ /* 0x000fec000383ffff */
.L_x_10265:
[----:B------:R-:W-:Y:S01]  /*12d10*/  BSSY B0, `(.L_x_10354) ;  /* 0x0000007000007945 */ /* 0x000fe20003800000 */
[----:B------:R-:W-:Y:S02]  /*12d20*/  IMAD.MOV.U32 R13, RZ, RZ, R3 ;  /* 0x000000ffff0d7224 */ /* 0x000fe400078e0003 */
[----:B------:R-:W-:Y:S02]  /*12d30*/  IMAD.MOV.U32 R11, RZ, RZ, 0x1f ;  /* 0x0000001fff0b7424 */ /* 0x000fe400078e00ff */
[----:B------:R-:W-:-:S07]  /*12d40*/  IMAD.MOV.U32 R15, RZ, RZ, -0x1 ;  /* 0xffffffffff0f7424 */ /* 0x000fce00078e00ff */
[----:B0-2---:R-:W-:Y:S05]  /*12d50*/  WARPSYNC.COLLECTIVE R15, `(.L_x_10355) ;  /* 0x000000000f087348 */ /* 0x005fea0003c00000 */
[----:B------:R1:W3:Y:S02]  /*12d60*/  SHFL.IDX P6, R14, R13, R12, R11 ;  /* 0x0000000c0d0e7389 */ /* 0x0002e400000c000b */
[----:B0123--:R-:W-:Y:S01]  /*12d70*/  ENDCOLLECTIVE ;  /* 0x000000000000791b */ /* 0x00ffe20003800000 */
.L_x_10355:
[----:B------:R-:W-:Y:S05]  /*12d80*/  BSYNC B0 ;  /* 0x0000000000007941 */ /* 0x000fea0003800000 */
.L_x_10354:
[----:B------:R-:W-:Y:S01]  /*12d90*/  IMAD.MOV.U32 R2, RZ, RZ, R14 ;  /* 0x000000ffff027224 */ /* 0x000fe200078e000e */
[----:B------:R-:W-:Y:S06]  /*12da0*/  BRA `(.L_x_10264) ;  /* 0xffffffd0000c7947 */ /* 0x000fec000383ffff */
.L_x_10269:
[----:B0-----:R0:W1:Y:S02]  /*12db0*/  SYNCS.PHASECHK.TRANS64.TRYWAIT P0, [R0+URZ+0x32420], R3 ;  /* 0x03242003000075a7 */ /* 0x001064000800017f */
[----:B-1----:R-:W-:Y:S05]  /*12dc0*/  @!P0 NANOSLEEP.SYNCS 0x989680 ;  /* 0x009896800000895d */ /* 0x002fea0003900000 */
[----:B------:R-:W1:Y:S02]  /*12dd0*/  @!P0 SYNCS.PHASECHK.TRANS64 P0, [R0+URZ+0x32420], R3 ;  /* 0x03242003000085a7 */ /* 0x000e64000800007f */
[----:B-1----:R-:W-:Y:S05]  /*12de0*/  @!P0 BRA `(.L_x_10269) ;  /* 0xfffffffc00f08947 */ /* 0x002fea000383ffff */
[----:B------:R-:W-:Y:S05]  /*12df0*/  BRA `(.L_x_10356) ;  /* 0xffffffd400007947 */ /* 0x000fea000383ffff */
.L_x_10270:
        /* <DEDUP_REMOVED lines=11> */
.L_x_10358:
[----:B------:R-:W-:Y:S05]  /*12eb0*/  BSYNC B0 ;  /* 0x0000000000007941 */ /* 0x000fea0003800000 */
.L_x_10357:
[----:B------:R-:W-:Y:S05]  /*12ec0*/  BRA `(.L_x_10359) ;  /* 0xffffffd000e87947 */ /* 0x000fea000383ffff */
.L_x_10273:
[----:B------:R-:W-:Y:S01]  /*12ed0*/  BSSY B1, `(.L_x_10360) ;  /* 0x0000006000017945 */ /* 0x000fe20003800000 */
[----:B------:R-:W-:-:S07]  /*12ee0*/  IMAD.MOV.U32 R15, RZ, RZ, -0x1 ;  /* 0xffffffffff0f7424 */ /* 0x000fce00078e00ff */
[----:B01---5:R-:W-:Y:S05]  /*12ef0*/  WARPSYNC.COLLECTIVE R15, `(.L_x_10361) ;  /* 0x000000000f0c7348 */ /* 0x023fea0003c00000 */
[----:B------:R-:W-:Y:S02]  /*12f00*/  ELECT P6, UR62, PT ;  /* 0x00000000003e782f */ /* 0x000fe400038c0000 */
[----:B------:R-:W-:Y:S01]  /*12f10*/  MOV R14, UR62 ;  /* 0x0000003e000e7c02 */ /* 0x000fe20008000f00 */
[----:B01---5:R-:W-:Y:S10]  /*12f20*/  ENDCOLLECTIVE ;  /* 0x000000000000791b */ /* 0x023ff40003800000 */
.L_x_10361:
[----:B------:R-:W-:Y:S05]  /*12f30*/  BSYNC B1 ;  /* 0x0000000000017941 */ /* 0x000fea0003800000 */
.L_x_10360:
[----:B------:R-:W-:Y:S05]  /*12f40*/  BRA `(.L_x_10362) ;  /* 0xffffffd000e07947 */ /* 0x000fea000383ffff */
.L_x_10275:
[----:B0-----:R0:W1:Y:S02]  /*12f50*/  SYNCS.PHASECHK.TRANS64.TRYWAIT P0, [R6+URZ], R5 ;  /* 0x00000005060075a7 */ /* 0x001064000800017f */
[----:B-1----:R-:W-:Y:S05]  /*12f60*/  @!P0 NANOSLEEP.SYNCS 0x989680 ;  /* 0x009896800000895d */ /* 0x002fea0003900000 */
[----:B------:R-:W1:Y:S02]  /*12f70*/  @!P0 SYNCS.PHASECHK.TRANS64 P0, [R6+URZ], R5 ;  /* 0x00000005060085a7 */ /* 0x000e64000800007f */
[----:B-1----:R-:W-:Y:S05]  /*12f80*/  @!P0 BRA `(.L_x_10275) ;  /* 0xfffffffc00f08947 */ /* 0x002fea000383ffff */
[----:B------:R-:W-:Y:S05]  /*12f90*/  BRA `(.L_x_10363) ;  /* 0xffffffd400247947 */ /* 0x000fea000383ffff */
.L_x_10276:
[----:B-1----:R1:W2:Y:S02]  /*12fa0*/  SYNCS.PHASECHK.TRANS64.TRYWAIT P0, [R7+URZ], R2 ;  /* 0x00000002070075a7 */ /* 0x0022a4000800017f */
[----:B--2---:R-:W-:Y:S05]  /*12fb0*/  @!P0 NANOSLEEP.SYNCS 0x989680 ;  /* 0x009896800000895d */ /* 0x004fea0003900000 */
[----:B------:R-:W2:Y:S02]  /*12fc0*/  @!P0 SYNCS.PHASECHK.TRANS64 P0, [R7+URZ], R2 ;  /* 0x00000002070085a7 */ /* 0x000ea4000800007f */
[----:B--2---:R-:W-:Y:S05]  /*12fd0*/  @!P0 BRA `(.L_x_10276) ;  /* 0xfffffffc00f08947 */ /* 0x004fea000383ffff */
[----:B------:R-:W-:Y:S05]  /*12fe0*/  BRA `(.L_x_10364) ;  /* 0xffffffd400187947 */ /* 0x000fea000383ffff */
.L_x_10278:
[----:B--2---:R2:W3:Y:S02]  /*12ff0*/  SYNCS.PHASECHK.TRANS64.TRYWAIT P0, [R4+URZ], R5 ;  /* 0x00000005040075a7 */ /* 0x0044e4000800017f */
[----:B---3--:R-:W-:Y:S05]  /*13000*/  @!P0 NANOSLEEP.SYNCS 0x989680 ;  /* 0x009896800000895d */ /* 0x008fea0003900000 */
[----:B------:R-:W3:Y:S02]  /*13010*/  @!P0 SYNCS.PHASECHK.TRANS64 P0, [R4+URZ], R5 ;  /* 0x00000005040085a7 */ /* 0x000ee4000800007f */
[----:B---3--:R-:W-:Y:S05]  /*13020*/  @!P0 BRA `(.L_x_10278) ;  /* 0xfffffffc00f08947 */ /* 0x008fea000383ffff */
[----:B------:R-:W-:Y:S05]  /*13030*/  BRA `(.L_x_10365) ;  /* 0xffffffd400207947 */ /* 0x000fea000383ffff */
.L_x_10366:
        /* <DEDUP_REMOVED lines=12> */
.L_x_15138:


//--------------------- .text._ZN7cutlass13device_kernelIN5flash11enable_sm90INS1_16FlashAttnFwdSm90INS1_25CollectiveMainloopFwdSm90ILi2EN4cute5tupleIJNS5_1CILi1EEES8_S8_EEENS6_IJNS7_ILi128EEENS7_ILi96EEENS7_ILi64EEEEEELi256ENS_10bfloat16_tEfNS_4arch4Sm90ELb0ELb0ELb0ELb1ELb0ELb1ELb1ELb1ELb0ELb1ELb0ELb0EEENS1_21CollectiveEpilogueFwdINS6_IJSA_NS7_ILi256EEESB_EEES9_SE_SG_Li256ELb1ELb1ELb0ELb0EEENS1_36VarlenDynamicPersistentTileSchedulerILi128ELi96ELi256ELi128ELb0ELb1ELb1ELb0ELb1ELb1EEEEEEEEEvNT_6ParamsE --------------------------
	.section	.text._ZN7cutlass13device_kernelIN5flash11enable_sm90INS1_16FlashAttnFwdSm90INS1_25CollectiveMainloopFwdSm90ILi2EN4cute5tupleIJNS5_1CILi1EEES8_S8_EEENS6_IJNS7_ILi128EEENS7_ILi96EEENS7_ILi64EEEEEELi256ENS_10bfloat16_tEfNS_4arch4Sm90ELb0ELb0ELb0ELb1ELb0ELb1ELb1ELb1ELb0ELb1ELb0ELb0EEENS1_21CollectiveEpilogueFwdINS6_IJSA_NS7_ILi256EEESB_EEES9_SE_SG_Li256ELb1ELb1ELb0ELb0EEENS1_36VarlenDynamicPersistentTileSchedulerILi128ELi96ELi256ELi128ELb0ELb1ELb1ELb0ELb1ELb1EEEEEEEEEvNT_6ParamsE,"ax",@progbits
	.align	128
.text._ZN7cutlass13device_kernelIN5flash11enable_sm90INS1_16FlashAttnFwdSm90INS1_25CollectiveMainloopFwdSm90ILi2EN4cute5tupleIJNS5_1CILi1EEES8_S8_EEENS6_IJNS7_ILi128EEENS7_ILi96EEENS7_ILi64EEEEEELi256ENS_10bfloat16_tEfNS_4arch4Sm90ELb0ELb0ELb0ELb1ELb0ELb1ELb1ELb1ELb0ELb1ELb0ELb0EEENS1_21CollectiveEpilogueFwdINS6_IJSA_NS7_ILi256EEESB_EEES9_SE_SG_Li256ELb1ELb1ELb0ELb0EEENS1_36VarlenDynamicPersistentTileSchedulerILi128ELi96ELi256ELi128ELb0ELb1ELb1ELb0ELb1ELb1EEEEEEEEEvNT_6ParamsE:
        .type           _ZN7cutlass13device_kernelIN5flash11enable_sm90INS1_16FlashAttnFwdSm90INS1_25CollectiveMainloopFwdSm90ILi2EN4cute5tupleIJNS5_1CILi1EEES8_S8_EEENS6_IJNS7_ILi128EEENS7_ILi96EEENS7_ILi64EEEEEELi256ENS_10bfloat16_tEfNS_4arch4Sm90ELb0ELb0ELb0ELb1ELb0ELb1ELb1ELb1ELb0ELb1ELb0ELb0EEENS1_21CollectiveEpilogueFwdINS6_IJSA_NS7_ILi256EEESB_EEES9_SE_SG_Li256ELb1ELb1ELb0ELb0EEENS1_36VarlenDynamicPersistentTileSchedulerILi128ELi96ELi256ELi128ELb0ELb1ELb1ELb0ELb1ELb1EEEEEEEEEvNT_6ParamsE,@function
        .size           _ZN7cutlass13device_kernelIN5flash11enable_sm90INS1_16FlashAttnFwdSm90INS1_25CollectiveMainloopFwdSm90ILi2EN4cute5tupleIJNS5_1CILi1EEES8_S8_EEENS6_IJNS7_ILi128EEENS7_ILi96EEENS7_ILi64EEEEEELi256ENS_10bfloat16_tEfNS_4arch4Sm90ELb0ELb0ELb0ELb1ELb0ELb1ELb1ELb1ELb0ELb1ELb0ELb0EEENS1_21CollectiveEpilogueFwdINS6_IJSA_NS7_ILi256EEESB_EEES9_SE_SG_Li256ELb1ELb1ELb0ELb0EEENS1_36VarlenDynamicPersistentTileSchedulerILi128ELi96ELi256ELi128ELb0ELb1ELb1ELb0ELb1ELb1EEEEEEEEEvNT_6ParamsE,(.L_x_15139 - _ZN7cutlass13device_kernelIN5flash11enable_sm90INS1_16FlashAttnFwdSm90INS1_25CollectiveMainloopFwdSm90ILi2EN4cute5tupleIJNS5_1CILi1EEES8_S8_EEENS6_IJNS7_ILi128EEENS7_ILi96EEENS7_ILi64EEEEEELi256ENS_10bfloat16_tEfNS_4arch4Sm90ELb0ELb0ELb0ELb1ELb0ELb1ELb1ELb1ELb0ELb1ELb0ELb0EEENS1_21CollectiveEpilogueFwdINS6_IJSA_NS7_ILi256EEESB_EEES9_SE_SG_Li256ELb1ELb1ELb0ELb0EEENS1_36VarlenDynamicPersistentTileSchedulerILi128ELi96ELi256ELi128ELb0ELb1ELb1ELb0ELb1ELb1EEEEEEEEEvNT_6ParamsE)
        .other          _ZN7cutlass13device_kernelIN5flash11enable_sm90INS1_16FlashAttnFwdSm90INS1_25CollectiveMainloopFwdSm90ILi2EN4cute5tupleIJNS5_1CILi1EEES8_S8_EEENS6_IJNS7_ILi128EEENS7_ILi96EEENS7_ILi64EEEEEELi256ENS_10bfloat16_tEfNS_4arch4Sm90ELb0ELb0ELb0ELb1ELb0ELb1ELb1ELb1ELb0ELb1ELb0ELb0EEENS1_21CollectiveEpilogueFwdINS6_IJSA_NS7_ILi256EEESB_EEES9_SE_SG_Li256ELb1ELb1ELb0ELb0EEENS1_36VarlenDynamicPersistentTileSchedulerILi128ELi96ELi256ELi128ELb0ELb1ELb1ELb0ELb1ELb1EEEEEEEEEvNT_6ParamsE,@"STO_CUDA_ENTRY STV_DEFAULT"
_ZN7cutlass13device_kernelIN5flash11enable_sm90INS1_16FlashAttnFwdSm90INS1_25CollectiveMainloopFwdSm90ILi2EN4cute5tupleIJNS5_1CILi1EEES8_S8_EEENS6_IJNS7_ILi128EEENS7_ILi96EEENS7_ILi64EEEEEELi256ENS_10bfloat16_tEfNS_4arch4Sm90ELb0ELb0ELb0ELb1ELb0ELb1ELb1ELb1ELb0ELb1ELb0ELb0EEENS1_21CollectiveEpilogueFwdINS6_IJSA_NS7_ILi256EEESB_EEES9_SE_SG_Li256ELb1ELb1ELb0ELb0EEENS1_36VarlenDynamicPersistentTileSchedulerILi128ELi96ELi256ELi128ELb0ELb1ELb1ELb0ELb1ELb1EEEEEEEEEvNT_6ParamsE:
        /* <DEDUP_REMOVED lines=23> */
.L_x_10368:
[----:B------:R-:W-:Y:S05]  /*0170*/  BSYNC B0 ;  /* 0x0000000000007941 */ /* 0x000fea0003800000 */
.L_x_10367:
        /* <DEDUP_REMOVED lines=10> */
[----:B------:R-:W-:Y:S01]  /*0220*/  SHF.R.U32.HI R3, RZ, 0x7, R3 ;  /* 0x00000007ff037819 */ /* 0x000fe20000011603 */
[----:B------:R-:W-:Y:S01]  /*0230*/  VOTEU.ANY UP2, P0 ;  /* 0x00000000003f7886 */ /* 0x000fe20000040100 */
[----:B0-----:R-:W-:-:S03]  /*0240*/  ISETP.NE.AND P1, PT, R2, RZ, PT ;  /* 0x000000ff0200720c */ /* 0x001fc60003f25270 */
[----:B------:R0:W2:Y:S01]  /*0250*/  SHFL.IDX PT, R2, R3, RZ, 0x1f ;  /* 0x00001fff03027589 */ /* 0x0000a200000e0000 */
[----:B-1----:R-:W-:Y:S02]  /*0260*/  @UP0 ULEA UR8, UR8, UR6, 0x18 ;  /* 0x0000000608080291 */ /* 0x002fe4000f8ec03f */
[----:B------:R-:W-:-:S04]  /*0270*/  @UP0 UIADD3 UR6, -UR7, 0x100000, URZ ;  /* 0x0010000007060890 */ /* 0x000fc8000fffe13f */
[----:B------:R-:W-:Y:S02]  /*0280*/  @UP0 USHF.L.U32 UR7, UR6, 0xb, URZ ;  /* 0x0000000b06070899 */ /* 0x000fe4000800063f */
[----:B------:R-:W-:Y:S01]  /*0290*/  @UP0 USHF.L.U32 UR6, UR6, 0x1, URZ ;  /* 0x0000000106060899 */ /* 0x000fe2000800063f */
[----:B------:R-:W-:Y:S01]  /*02a0*/  VOTEU.ANY UP0, P0 ;  /* 0x00000000003f7886 */ /* 0x000fe20000000100 */
[----:B------:R-:W1:Y:S04]  /*02b0*/  FENCE.VIEW.ASYNC.S ;  /* 0x00000000000073c6 */ /* 0x000e680000000000 */
[----:B-1----:R0:W1:Y:S01]  /*02c0*/  @UP0 SYNCS.EXCH.64 URZ, [UR8+0x32400], UR4 ;  /* 0x03240004083f05b2 */ /* 0x0020620008000100 */
[----:B------:R0:W3:Y:S05]  /*02d0*/  @UP1 SYNCS.EXCH.64 URZ, [UR8+0x32410], UR4 ;  /* 0x03241004083f15b2 */ /* 0x0000ea0008000100 */
[----:B------:R0:W4:Y:S02]  /*02e0*/  @UP2 SYNCS.EXCH.64 URZ, [UR8+0x32420], UR6 ;  /* 0x03242006083f25b2 */ /* 0x0001240008000100 */
        /* <DEDUP_REMOVED lines=19> */
.L_x_10369:
        /* <DEDUP_REMOVED lines=22> */
.L_x_10370:
        /* <DEDUP_REMOVED lines=18> */
.L_x_10371:
        /* <DEDUP_REMOVED lines=22> */
.L_x_10372:
        /* <DEDUP_REMOVED lines=22> */
.L_x_10373:
        /* <DEDUP_REMOVED lines=9> */
.L_x_10376:
        /* <DEDUP_REMOVED lines=62> */
[----:B------:R-:W-:-:S02]  /*0dd0*/  IMAD.SHL.U32 R16, R4, 0x8, RZ ;  /* 0x0000000804107824 */ /* 0x000fc400078e00ff */
[C---:B------:R-:W-:Y:S02]  /*0de0*/  IMAD.SHL.U32 R22, R4.reuse, 0x4, RZ ;  /* 0x0000000404167824 */ /* 0x040fe400078e00ff */
[----:B------:R-:W-:Y:S01]  /*0df0*/  IMAD.IADD R0, R4, 0x1, -R3 ;  /* 0x0000000104007824 */ /* 0x000fe200078e0a03 */
[----:B------:R-:W-:Y:S01]  /*0e00*/  SHF.R.S32.HI R4, RZ, 0x1f, R221 ;  /* 0x0000001fff047819 */ /* 0x000fe200000114dd */
[----:B------:R-:W-:-:S03]  /*0e10*/  IMAD.IADD R216, R10, 0x1, -R216 ;  /* 0x000000010ad87824 */ /* 0x000fc600078e0ad8 */
[----:B------:R-:W-:Y:S01]  /*0e20*/  LEA.HI R4, R4, R221, RZ, 0x3 ;  /* 0x000000dd04047211 */ /* 0x000fe200078f18ff */
[----:B------:R-:W-:-:S04]  /*0e30*/  IMAD.SHL.U32 R209, R216, 0x8, RZ ;  /* 0x00000008d8d17824 */ /* 0x000fc800078e00ff */
[----:B------:R-:W-:Y:S02]  /*0e40*/  IMAD.SHL.U32 R4, R4, 0x40, RZ ;  /* 0x0000004004047824 */ /* 0x000fe400078e00ff */
[----:B------:R-:W-:Y:S02]  /*0e50*/  VIADD R215, R209, 0xc0 ;  /* 0x000000c0d1d77836 */ /* 0x000fe40000000000 */
[----:B------:R-:W-:Y:S01]  /*0e60*/  IMAD R7, R5, 0x8, R2 ;  /* 0x0000000805077824 */ /* 0x000fe200078e0202 */
[----:B------:R-:W-:Y:S02]  /*0e70*/  LOP3.LUT R212, R4, 0xfffffe00, RZ, 0xc0, !PT ;  /* 0xfffffe0004d47812 */ /* 0x000fe400078ec0ff */
[----:B------:R-:W-:Y:S01]  /*0e80*/  SHF.R.S32.HI R4, RZ, 0x1f, R215 ;  /* 0x0000001fff047819 */ /* 0x000fe200000114d7 */
[----:B------:R-:W-:Y:S01]  /*0e90*/  IMAD.SHL.U32 R4, R7, 0x8, RZ ;  /* 0x0000000807047824 */ /* 0x000fe200078e00ff */
[----:B------:R-:W-:Y:S01]  /*0ea0*/  LEA.HI R8, R8, R19, RZ, 0x3 ;  /* 0x0000001308087211 */ /* 0x000fe200078f18ff */
[----:B------:R-:W-:-:S03]  /*0eb0*/  IMAD.SHL.U32 R210, R221, 0x40, RZ ;  /* 0x00000040ddd27824 */ /* 0x000fc600078e00ff */
[----:B------:R0:W-:Y:S01]  /*0ec0*/  STL [R1+0x7c], R4 ;  /* 0x00007c0401007387 */ /* 0x0001e20000100800 */
[----:B------:R-:W-:Y:S02]  /*0ed0*/  LOP3.LUT R8, R8, 0xfffffff8, RZ, 0xc0, !PT ;  /* 0xfffffff808087812 */ /* 0x000fe400078ec0ff */
[----:B------:R-:W-:Y:S01]  /*0ee0*/  LOP3.LUT R210, R210, 0x1c0, RZ, 0xc0, !PT ;  /* 0x000001c0d2d27812 */ /* 0x000fe200078ec0ff */
[----:B------:R-:W-:Y:S01]  /*0ef0*/  VIADD R202, R22, 0x10 ;  /* 0x0000001016ca7836 */ /* 0x000fe20000000000 */
[----:B------:R-:W-:Y:S01]  /*0f00*/  SHF.R.S32.HI R3, RZ, 0x1f, R209 ;  /* 0x0000001fff037819 */ /* 0x000fe200000114d1 */
[----:B------:R-:W-:Y:S01]  /*0f10*/  IMAD.IADD R227, R19, 0x1, -R8 ;  /* 0x0000000113e37824 */ /* 0x000fe200078e0a08 */
[----:B------:R-:W-:Y:S02]  /*0f20*/  SHF.R.U32.HI R8, RZ, 0x3, R210 ;  /* 0x00000003ff087819 */ /* 0x000fe400000116d2 */
[----:B------:R-:W-:Y:S01]  /*0f30*/  LOP3.LUT R3, R210, 0x38, R16, 0xf8, !PT ;  /* 0x00000038d2037812 */ /* 0x000fe200078ef810 */
[C---:B------:R-:W-:Y:S01]  /*0f40*/  VIADD R214, R209.reuse, 0x40 ;  /* 0x00000040d1d67836 */ /* 0x040fe20000000000 */
[----:B------:R-:W-:Y:S01]  /*0f50*/  LOP3.LUT R5, R6, 0x7ffffffc, RZ, 0xc0, !PT ;  /* 0x7ffffffc06057812 */ /* 0x000fe200078ec0ff */
[----:B------:R-:W-:Y:S01]  /*0f60*/  VIADD R213, R209, 0x80 ;  /* 0x00000080d1d57836 */ /* 0x000fe20000000000 */
[----:B------:R-:W-:-:S02]  /*0f70*/  LOP3.LUT R3, R212, R3, R8, 0xf6, !PT ;  /* 0x00000003d4037212 */ /* 0x000fc400078ef608 */
[----:B------:R-:W-:Y:S01]  /*0f80*/  SHF.R.S32.HI R231, RZ, 0x1f, R202 ;  /* 0x0000001fffe77819 */ /* 0x000fe200000114ca */
[----:B------:R-:W-:Y:S01]  /*0f90*/  IMAD.MOV.U32 R2, RZ, RZ, RZ ;  /* 0x000000ffff027224 */ /* 0x000fe200078e00ff */
[----:B------:R-:W-:Y:S02]  /*0fa0*/  SHF.R.S32.HI R6, RZ, 0x1f, R214 ;  /* 0x0000001fff067819 */ /* 0x000fe400000114d6 */
[----:B------:R-:W-:Y:S01]  /*0fb0*/  CS2R R200, SRZ ;  /* 0x0000000000c87805 */ /* 0x000fe2000001ff00 */
[----:B------:R-:W-:Y:S01]  /*0fc0*/  IMAD.MOV.U32 R208, RZ, RZ, RZ ;  /* 0x000000ffffd07224 */ /* 0x000fe200078e00ff */
[----:B------:R-:W-:Y:S01]  /*0fd0*/  SHF.R.S32.HI R225, RZ, 0x1f, R19 ;  /* 0x0000001fffe17819 */ /* 0x000fe20000011413 */
[----:B------:R-:W-:Y:S01]  /*0fe0*/  IMAD.MOV.U32 R222, RZ, RZ, RZ ;  /* 0x000000ffffde7224 */ /* 0x000fe200078e00ff */
        /* <DEDUP_REMOVED lines=8> */
.L_x_10512:
        /* <DEDUP_REMOVED lines=50> */
.L_x_10378:
        /* <DEDUP_REMOVED lines=10> */
.L_x_10379:
[----:B------:R-:W-:Y:S05]  /*1430*/  @!P0 BRA `(.L_x_10380) ;  /* 0x00000000000c8947 */ /* 0x000fea0003800000 */
[----:B------:R-:W2:Y:S04]  /*1440*/  LDG.E R5, desc[UR60][R8.64] ;  /* 0x0000003c08057981 */ /* 0x000ea8000c1e1900 */
[----:B------:R-:W2:Y:S02]  /*1450*/  LDG.E R32, desc[UR60][R8.64+0x4] ;  /* 0x0000043c08207981 */ /* 0x000ea4000c1e1900 */
[----:B--2---:R-:W-:-:S07]  /*1460*/  IMAD.IADD R32, R32, 0x1, -R5 ;  /* 0x0000000120207824 */ /* 0x004fce00078e0a05 */
.L_x_10380:
        /* <DEDUP_REMOVED lines=56> */
.L_x_10383:
[----:B------:R-:W-:Y:S05]  /*17f0*/  BSYNC B6 ;  /* 0x0000000000067941 */ /* 0x000fea0003800000 */
.L_x_10382:
        /* <DEDUP_REMOVED lines=20> */
.L_x_10385:
[----:B------:R-:W-:Y:S05]  /*1940*/  BSYNC B6 ;  /* 0x0000000000067941 */ /* 0x000fea0003800000 */
.L_x_10384:
[----:B------:R-:W-:Y:S01]  /*1950*/  ULDC.64 UR4, c[0x0][0xaf0] ;  /* 0x0002bc0000047ab9 */ /* 0x000fe20000000a00 */
[----:B------:R-:W0:Y:S01]  /*1960*/  S2R R20, SR_TID.X ;  /* 0x0000000000147919 */ /* 0x000e220000002100 */
[----:B------:R-:W-:Y:S01]  /*1970*/  ISETP.NE.U32.AND P0, PT, RZ, UR4, PT ;  /* 0x00000004ff007c0c */ /* 0x000fe2000bf05070 */
[----:B------:R-:W1:Y:S01]  /*1980*/  LDC.64 R30, c[0x0][0x300] ;  /* 0x0000c000ff1e7b82 */ /* 0x000e620000000a00 */
[----:B------:R-:W-:Y:S01]  /*1990*/  IMAD.IADD R70, R37, 0x1, R32 ;  /* 0x0000000125467824 */ /* 0x000fe200078e0220 */
[----:B------:R-:W-:Y:S01]  /*19a0*/  SHF.R.S32.HI R9, RZ, 0x1f, R34 ;  /* 0x0000001fff097819 */ /* 0x000fe20000011422 */
[----:B------:R-:W-:Y:S01]  /*19b0*/  ULDC.64 UR6, c[0x0][0xb00] ;  /* 0x0002c00000067ab9 */ /* 0x000fe20000000a00 */
[----:B------:R-:W-:Y:S01]  /*19c0*/  ISETP.NE.AND.EX P0, PT, RZ, UR5, PT, P0 ;  /* 0x00000005ff007c0c */ /* 0x000fe2000bf05300 */
[C---:B------:R-:W-:Y:S02]  /*19d0*/  VIADD R74, R16.reuse, 0x40 ;  /* 0x00000040104a7836 */ /* 0x040fe40000000000 */
[C---:B------:R-:W-:Y:S01]  /*19e0*/  VIADD R73, R16.reuse, 0x60 ;  /* 0x0000006010497836 */ /* 0x040fe20000000000 */
[----:B------:R-:W2:Y:S01]  /*19f0*/  LDC.64 R68, c[0x0][0x3f8] ;  /* 0x0000fe00ff447b82 */ /* 0x000ea20000000a00 */
[----:B------:R-:W-:-:S02]  /*1a00*/  VIADD R10, R16, 0xc0 ;  /* 0x000000c0100a7836 */ /* 0x000fc40000000000 */
[----:B------:R-:W-:-:S05]  /*1a10*/  VIADD R72, R16, 0x80 ;  /* 0x0000008010487836 */ /* 0x000fca0000000000 */
[----:B------:R-:W3:Y:S01]  /*1a20*/  LDC R47, c[0x0][0x3f4] ;  /* 0x0000fd00ff2f7b82 */ /* 0x000ee20000000800 */
[----:B------:R-:W-:-:S04]  /*1a30*/  @P0 IADD3 R4, P1, R218, UR4, RZ ;  /* 0x00000004da040c10 */ /* 0x000fc8000ff3e0ff */
[----:B------:R-:W-:Y:S01]  /*1a40*/  @P0 IADD3.X R5, R219, UR5, RZ, P1, !PT ;  /* 0x00000005db050c10 */ /* 0x000fe20008ffe4ff */
[----:B------:R-:W-:Y:S02]  /*1a50*/  ULDC.64 UR4, c[0x0][0x308] ;  /* 0x0000c20000047ab9 */ /* 0x000fe40000000a00 */
[----:B------:R-:W4:Y:S02]  /*1a60*/  LDC.64 R38, c[0x0][0x408] ;  /* 0x00010200ff267b82 */ /* 0x000f240000000a00 */
[----:B------:R0:W3:Y:S01]  /*1a70*/  @P0 LDG.E R35, desc[UR60][R4.64] ;  /* 0x0000003c04230981 */ /* 0x0000e2000c1e1900 */
[----:B------:R-:W-:Y:S01]  /*1a80*/  SHF.R.S32.HI R42, RZ, 0x1f, R70 ;  /* 0x0000001fff2a7819 */ /* 0x000fe20000011446 */
[-C--:B-1----:R-:W-:Y:S01]  /*1a90*/  IMAD.WIDE.U32 R6, R70, R30.reuse, RZ ;  /* 0x0000001e46067225 */ /* 0x082fe200078e00ff */
[----:B------:R-:W-:Y:S02]  /*1aa0*/  ISETP.NE.U32.AND P0, PT, RZ, UR6, PT ;  /* 0x00000006ff007c0c */ /* 0x000fe4000bf05070 */
[----:B0-----:R-:W-:Y:S01]  /*1ab0*/  SHF.R.U32.HI R44, RZ, 0x7, R20 ;  /* 0x00000007ff2c7819 */ /* 0x001fe20000011614 */
[-C--:B------:R-:W-:Y:S01]  /*1ac0*/  IMAD R0, R42, R30.reuse, RZ ;  /* 0x0000001e2a007224 */ /* 0x080fe200078e02ff */
[----:B------:R-:W-:Y:S01]  /*1ad0*/  ISETP.NE.AND.EX P0, PT, RZ, UR7, PT, P0 ;  /* 0x00000007ff007c0c */ /* 0x000fe2000bf05300 */
[----:B------:R-:W-:Y:S01]  /*1ae0*/  IMAD R8, R225, R30, RZ ;  /* 0x0000001ee1087224 */ /* 0x000fe200078e02ff */
[----:B------:R-:W-:Y:S01]  /*1af0*/  ISETP.NE.AND P6, PT, R44, 0x1, PT ;  /* 0x000000012c00780c */ /* 0x000fe20003fc5270 */
[----:B------:R-:W-:Y:S01]  /*1b00*/  IMAD R3, R70, R31, R0 ;  /* 0x0000001f46037224 */ /* 0x000fe200078e0200 */
[----:B------:R-:W-:Y:S01]  /*1b10*/  SHF.R.S32.HI R23, RZ, 0x1f, R22 ;  /* 0x0000001fff177819 */ /* 0x000fe20000011416 */
[----:B------:R-:W-:Y:S01]  /*1b20*/  VIADD R32, R16, 0xa0 ;  /* 0x000000a010207836 */ /* 0x000fe20000000000 */
[----:B------:R-:W-:Y:S01]  /*1b30*/  SHF.R.S32.HI R96, RZ, 0x1f, R221 ;  /* 0x0000001fff607819 */ /* 0x000fe200000114dd */
[----:B------:R-:W-:-:S02]  /*1b40*/  IMAD.IADD R7, R7, 0x1, R3 ;  /* 0x0000000107077824 */ /* 0x000fc400078e0203 */
[----:B------:R-:W-:Y:S02]  /*1b50*/  IMAD R3, R9, UR4, RZ ;  /* 0x0000000409037c24 */ /* 0x000fe4000f8e02ff */
[----:B------:R-:W-:-:S04]  /*1b60*/  IMAD.WIDE.U32 R4, R34, UR4, R6 ;  /* 0x0000000422047c25 */ /* 0x000fc8000f8e0006 */
[----:B------:R-:W-:Y:S01]  /*1b70*/  IMAD R3, R34, UR5, R3 ;  /* 0x0000000522037c24 */ /* 0x000fe2000f8e0203 */
[----:B------:R-:W-:Y:S01]  /*1b80*/  ULDC.64 UR4, c[0x0][0x310] ;  /* 0x0000c40000047ab9 */ /* 0x000fe20000000a00 */
[----:B------:R-:W-:-:S04]  /*1b90*/  IMAD.WIDE.U32 R6, R19, R30, R16 ;  /* 0x0000001e13067225 */ /* 0x000fc800078e0010 */
[----:B------:R-:W-:Y:S02]  /*1ba0*/  IMAD.IADD R5, R5, 0x1, R3 ;  /* 0x0000000105057824 */ /* 0x000fe400078e0203 */
[----:B------:R-:W-:Y:S02]  /*1bb0*/  VIADD R13, R16, 0xe0 ;  /* 0x000000e0100d7836 */ /* 0x000fe40000000000 */
[----:B--2---:R-:W-:-:S04]  /*1bc0*/  IMAD.WIDE.U32 R64, R19, R68, R22 ;  /* 0x0000004413407225 */ /* 0x004fc800078e0016 */
[----:B------:R-:W-:Y:S02]  /*1bd0*/  IMAD.MOV.U32 R75, RZ, RZ, 0x20 ;  /* 0x00000020ff4b7424 */ /* 0x000fe400078e00ff */
[----:B------:R-:W-:Y:S01]  /*1be0*/  VIADD R98, R44, 0x8 ;  /* 0x000000082c627836 */ /* 0x000fe20000000000 */
[----:B------:R-:W-:Y:S01]  /*1bf0*/  SHF.R.U32.HI R44, RZ, 0x3, R210 ;  /* 0x00000003ff2c7819 */ /* 0x000fe200000116d2 */
[----:B------:R-:W-:Y:S02]  /*1c00*/  IMAD R43, R31, 0x60, RZ ;  /* 0x000000601f2b7824 */ /* 0x000fe400078e02ff */
[----:B----4-:R-:W-:Y:S02]  /*1c10*/  IMAD R79, R39, 0x60, RZ ;  /* 0x00000060274f7824 */ /* 0x010fe400078e02ff */
[----:B------:R-:W-:Y:S02]  /*1c20*/  IMAD R45, R69, 0x60, RZ ;  /* 0x00000060452d7824 */ /* 0x000fe400078e02ff */
[----:B---3--:R-:W-:Y:S01]  /*1c30*/  IMAD.SHL.U32 R76, R47, 0x2, RZ ;  /* 0x000000022f4c7824 */ /* 0x008fe200078e00ff */
[----:B------:R-:W-:-:S02]  /*1c40*/  SHF.R.S32.HI R0, RZ, 0x1f, R35 ;  /* 0x0000001fff007819 */ /* 0x000fc40000011423 */
[----:B------:R-:W-:Y:S02]  /*1c50*/  SEL R21, R35, RZ, !P0 ;  /* 0x000000ff23157207 */ /* 0x000fe40004000000 */
[----:B------:R-:W-:Y:S02]  /*1c60*/  SEL R12, R0, RZ, !P0 ;  /* 0x000000ff000c7207 */ /* 0x000fe40004000000 */
[----:B-----5:R-:W-:Y:S01]  /*1c70*/  SHF.R.S32.HI R35, RZ, 0x1f, R28 ;  /* 0x0000001fff237819 */ /* 0x020fe2000001141c */
[----:B------:R-:W-:-:S04]  /*1c80*/  IMAD.WIDE.U32 R14, R21, UR4, R4 ;  /* 0x00000004150e7c25 */ /* 0x000fc8000f8e0004 */
[----:B------:R-:W-:Y:S01]  /*1c90*/  IMAD R0, R12, UR4, RZ ;  /* 0x000000040c007c24 */ /* 0x000fe2000f8e02ff */
[----:B------:R-:W-:Y:S01]  /*1ca0*/  IADD3 R4, P0, R14, R6, RZ ;  /* 0x000000060e047210 */ /* 0x000fe20007f1e0ff */
[----:B------:R-:W-:Y:S02]  /*1cb0*/  VIADD R5, R16, 0x20 ;  /* 0x0000002010057836 */ /* 0x000fe40000000000 */
[----:B------:R-:W-:Y:S01]  /*1cc0*/  IMAD R3, R21, UR5, R0 ;  /* 0x0000000515037c24 */ /* 0x000fe2000f8e0200 */
[----:B------:R-:W-:Y:S05]  /*1cd0*/  @!P6 WARPSYNC.ALL ;  /* 0x000000000000e948 */ /* 0x000fea0003800000 */
[----:B------:R-:W-:Y:S01]  /*1ce0*/  ULDC UR4, c[0x0][0x320] ;  /* 0x0000c80000047ab9 */ /* 0x000fe20000000800 */
[----:B------:R-:W-:Y:S01]  /*1cf0*/  IMAD R0, R19, R31, R8 ;  /* 0x0000001f13007224 */ /* 0x000fe200078e0208 */
[----:B------:R-:W-:Y:S01]  /*1d00*/  @!P6 BAR.SYNC.DEFER_BLOCKING 0x9, 0x100 ;  /* 0x024400000000eb1d */ /* 0x000fe20000010000 */
[----:B------:R-:W-:Y:S01]  /*1d10*/  IMAD.IADD R3, R15, 0x1, R3 ;  /* 0x000000010f037824 */ /* 0x000fe200078e0203 */
[----:B------:R-:W-:Y:S01]  /*1d20*/  ISETP.GE.AND P1, PT, R5, UR4, PT ;  /* 0x0000000405007c0c */ /* 0x000fe2000bf26270 */
[----:B------:R-:W-:Y:S01]  /*1d30*/  IMAD R40, R35, R68, RZ ;  /* 0x0000004423287224 */ /* 0x000fe200078e02ff */
        /* <DEDUP_REMOVED lines=14> */
[----:B------:R-:W-:Y:S01]  /*1e20*/  SEL R9, RZ, 0x4, P0 ;  /* 0x00000004ff097807 */ /* 0x000fe20000000000 */
[----:B------:R-:W-:Y:S01]  /*1e30*/  IMAD R85, R28, R69, R40 ;  /* 0x000000451c557224 */ /* 0x000fe200078e0228 */
        /* <DEDUP_REMOVED lines=11> */
[----:B------:R-:W-:Y:S01]  /*1ef0*/  IMAD.SHL.U32 R12, R30, 0x40, RZ ;  /* 0x000000401e0c7824 */ /* 0x000fe200078e00ff */
[----:B------:R-:W-:Y:S01]  /*1f00*/  ISETP.GE.AND P0, PT, R16, R47, PT ;  /* 0x0000002f1000720c */ /* 0x000fe20003f06270 */
[----:B------:R-:W-:Y:S01]  /*1f10*/  IMAD R91, R21, UR5, R10 ;  /* 0x00000005155b7c24 */ /* 0x000fe2000f8e020a */
[----:B------:R-:W-:Y:S01]  /*1f20*/  LOP3.LUT R93, R9, R8, RZ, 0xfc, !PT ;  /* 0x00000008095d7212 */ /* 0x000fe200078efcff */
[----:B------:R-:W-:Y:S01]  /*1f30*/  IMAD R8, R225, R68, RZ ;  /* 0x00000044e1087224 */ /* 0x000fe200078e02ff */
[----:B------:R-:W-:Y:S01]  /*1f40*/  SEL R13, R47, RZ, P0 ;  /* 0x000000ff2f0d7207 */ /* 0x000fe20000000000 */
[----:B------:R-:W-:Y:S01]  /*1f50*/  IMAD.WIDE.U32 R20, R21, UR4, R6 ;  /* 0x0000000415147c25 */ /* 0x000fe2000f8e0006 */
[----:B------:R-:W-:Y:S01]  /*1f60*/  IADD3 R70, P2, R19, R70, RZ ;  /* 0x0000004613467210 */ /* 0x000fe20007f5e0ff */
[----:B------:R-:W-:Y:S01]  /*1f70*/  ULDC UR4, c[0x0][0x2f4] ;  /* 0x0000bd0000047ab9 */ /* 0x000fe20000000800 */
[----:B------:R-:W-:Y:S01]  /*1f80*/  LOP3.LUT P1, RZ, R227, 0x4, RZ, 0xc0, !PT ;  /* 0x00000004e3ff7812 */ /* 0x000fe2000782c0ff */
[----:B------:R-:W-:Y:S01]  /*1f90*/  IMAD R67, R19, R69, R8 ;  /* 0x0000004513437224 */ /* 0x000fe200078e0208 */
[----:B------:R-:W-:Y:S01]  /*1fa0*/  SEL R92, RZ, 0xffffff80, P3 ;  /* 0xffffff80ff5c7807 */ /* 0x000fe20001800000 */
[----:B------:R-:W-:Y:S01]  /*1fb0*/  IMAD R6, R225, R38, RZ ;  /* 0x00000026e1067224 */ /* 0x000fe200078e02ff */
[----:B------:R-:W-:Y:S01]  /*1fc0*/  SEL R75, R75, 0xffffffe0, !P1 ;  /* 0xffffffe04b4b7807 */ /* 0x000fe20004800000 */
[----:B------:R-:W-:Y:S01]  /*1fd0*/  IMAD.WIDE.U32 R8, R19, R68, R16 ;  /* 0x0000004413087225 */ /* 0x000fe200078e0010 */
[----:B------:R-:W-:-:S02]  /*1fe0*/  LOP3.LUT R92, R93, 0x80, R92, 0xc8, !PT ;  /* 0x000000805d5c7812 */ /* 0x000fc400078ec85c */
[----:B------:R-:W-:Y:S01]  /*1ff0*/  ISETP.GE.AND P1, PT, R16, UR4, PT ;  /* 0x0000000410007c0c */ /* 0x000fe2000bf26270 */
[----:B------:R-:W-:Y:S01]  /*2000*/  IMAD.IADD R65, R65, 0x1, R67 ;  /* 0x0000000141417824 */ /* 0x000fe200078e0243 */
[----:B------:R-:W-:Y:S01]  /*2010*/  LOP3.LUT R93, R93, 0x40, RZ, 0xc0, !PT ;  /* 0x000000405d5d7812 */ /* 0x000fe200078ec0ff */
[----:B------:R-:W-:Y:S02]  /*2020*/  IMAD R37, R19, R39, R6 ;  /* 0x0000002713257224 */ /* 0x000fe400078e0206 */
[----:B------:R-:W-:Y:S02]  /*2030*/  IMAD.IADD R67, R67, 0x1, R9 ;  /* 0x0000000143437824 */ /* 0x000fe400078e0209 */
[----:B------:R-:W-:-:S04]  /*2040*/  IMAD.WIDE.U32 R6, R19, R38, R22 ;  /* 0x0000002613067225 */ /* 0x000fc800078e0016 */
[----:B------:R-:W-:Y:S02]  /*2050*/  IMAD.SHL.U32 R9, R227, 0x40, RZ ;  /* 0x00000040e3097824 */ /* 0x000fe400078e00ff */
[----:B------:R-:W-:-:S03]  /*2060*/  IMAD.WIDE.U32 R10, R19, R38, R16 ;  /* 0x00000026130a7225 */ /* 0x000fc600078e0010 */
[----:B------:R-:W-:Y:S01]  /*2070*/  LOP3.LUT R9, R9, 0x1c0, RZ, 0xc0, !PT ;  /* 0x000001c009097812 */ /* 0x000fe200078ec0ff */
[----:B------:R-:W-:Y:S02]  /*2080*/  IMAD.IADD R13, R16, 0x1, R13 ;  /* 0x00000001100d7824 */ /* 0x000fe400078e020d */
[----:B------:R-:W-:Y:S01]  /*2090*/  IMAD.IADD R7, R7, 0x1, R37 ;  /* 0x0000000107077824 */ /* 0x000fe200078e0225 */
[----:B------:R-:W-:Y:S01]  /*20a0*/  LOP3.LUT R41, R9, 0x18, R16, 0xf8, !PT ;  /* 0x0000001809297812 */ /* 0x000fe200078ef810 */
[----:B------:R-:W-:Y:S01]  /*20b0*/  IMAD.MOV.U32 R36, RZ, RZ, R10 ;  /* 0x000000ffff247224 */ /* 0x000fe200078e000a */
[----:B------:R-:W-:Y:S01]  /*20c0*/  SHF.R.S32.HI R10, RZ, 0x1f, R13 ;  /* 0x0000001fff0a7819 */ /* 0x000fe2000001140d */
[----:B------:R-:W-:Y:S02]  /*20d0*/  IMAD.MOV.U32 R66, RZ, RZ, R8 ;  /* 0x000000ffff427224 */ /* 0x000fe400078e0008 */
[-C--:B------:R-:W-:Y:S01]  /*20e0*/  IMAD R8, R35, R38.reuse, RZ ;  /* 0x0000002623087224 */ /* 0x080fe200078e02ff */
[----:B------:R-:W-:Y:S01]  /*20f0*/  LEA.HI R87, R10, R13, RZ, 0x3 ;  /* 0x0000000d0a577211 */ /* 0x000fe200078f18ff */
[----:B------:R-:W-:Y:S01]  /*2100*/  IMAD.WIDE.U32 R34, R28, R38, R6 ;  /* 0x000000261c227225 */ /* 0x000fe200078e0006 */
[----:B------:R-:W-:-:S02]  /*2110*/  SHF.R.U32.HI R6, RZ, 0x3, R9 ;  /* 0x00000003ff067819 */ /* 0x000fc40000011609 */
[----:B------:R-:W-:Y:S01]  /*2120*/  SHF.L.U64.HI R13, R30, 0x6, R31 ;  /* 0x000000061e0d7819 */ /* 0x000fe2000001021f */
[----:B------:R-:W-:Y:S01]  /*2130*/  IMAD.X R71, R225, 0x1, R42, P2 ;  /* 0x00000001e1477824 */ /* 0x000fe200010e062a */
[-C--:B------:R-:W-:Y:S01]  /*2140*/  LOP3.LUT R40, R41, R6.reuse, RZ, 0x3c, !PT ;  /* 0x0000000629287212 */ /* 0x080fe200078e3cff */
[----:B------:R-:W-:Y:S01]  /*2150*/  IMAD.IADD R37, R37, 0x1, R11 ;  /* 0x0000000125257824 */ /* 0x000fe200078e020b */
[--C-:B------:R-:W-:Y:S01]  /*2160*/  LOP3.LUT R41, R9, 0x38, R87.reuse, 0xf8, !PT ;  /* 0x0000003809297812 */ /* 0x100fe200078ef857 */
[----:B------:R-:W-:Y:S01]  /*2170*/  IMAD R83, R28, R39, R8 ;  /* 0x000000271c537224 */ /* 0x000fe200078e0208 */
[----:B------:R-:W-:Y:S01]  /*2180*/  LOP3.LUT R42, R210, 0x38, R87, 0xf8, !PT ;  /* 0x00000038d22a7812 */ /* 0x000fe200078ef857 */
[----:B------:R-:W-:Y:S01]  /*2190*/  IMAD R77, R211, 0x200, R40 ;  /* 0x00000200d34d7824 */ /* 0x000fe200078e0228 */
[----:B------:R-:W-:Y:S01]  /*21a0*/  LOP3.LUT R40, R41, R6, RZ, 0x3c, !PT ;  /* 0x0000000629287212 */ /* 0x000fe200078e3cff */
[C---:B------:R-:W-:Y:S01]  /*21b0*/  IMAD.SHL.U32 R10, R38.reuse, 0x40, RZ ;  /* 0x00000040260a7824 */ /* 0x040fe200078e00ff */
[----:B------:R-:W-:Y:S01]  /*21c0*/  SHF.L.U64.HI R11, R38, 0x6, R39 ;  /* 0x00000006260b7819 */ /* 0x000fe20000010227 */
[----:B------:R-:W-:Y:S01]  /*21d0*/  IMAD.WIDE.U32 R36, R28, R38, R36 ;  /* 0x000000261c247225 */ /* 0x000fe200078e0024 */
[----:B------:R-:W-:-:S02]  /*21e0*/  SHF.L.U64.HI R8, R68, 0x6, R69 ;  /* 0x0000000644087819 */ /* 0x000fc40000010245 */
[----:B------:R-:W-:Y:S01]  /*21f0*/  SHF.R.S32.HI R86, RZ, 0x3, R87 ;  /* 0x00000003ff567819 */ /* 0x000fe20000011457 */
[----:B------:R-:W-:Y:S01]  /*2200*/  IMAD.SHL.U32 R7, R68, 0x40, RZ ;  /* 0x0000004044077824 */ /* 0x000fe200078e00ff */
[----:B------:R-:W-:Y:S01]  /*2210*/  LOP3.LUT R41, R42, R44, RZ, 0x3c, !PT ;  /* 0x0000002c2a297212 */ /* 0x000fe200078e3cff */
[CC--:B------:R-:W-:Y:S01]  /*2220*/  IMAD.WIDE.U32 R64, R28.reuse, R68.reuse, R64 ;  /* 0x000000441c407225 */ /* 0x0c0fe200078e0040 */
[----:B------:R-:W-:Y:S02]  /*2230*/  LOP3.LUT R87, R87, 0xfffffff8, RZ, 0xc0, !PT ;  /* 0xfffffff857577812 */ /* 0x000fe400078ec0ff */
[----:B------:R-:W-:Y:S01]  /*2240*/  ISETP.GE.AND P2, PT, R5, UR4, PT ;  /* 0x0000000405007c0c */ /* 0x000fe2000bf46270 */
[----:B------:R-:W-:Y:S01]  /*2250*/  IMAD.WIDE.U32 R66, R28, R68, R66 ;  /* 0x000000441c427225 */ /* 0x000fe200078e0042 */
[----:B------:R-:W-:-:S03]  /*2260*/  SHF.R.S32.HI R88, RZ, 0x1f, R87 ;  /* 0x0000001fff587819 */ /* 0x000fc60000011457 */
[----:B------:R-:W-:-:S04]  /*2270*/  IMAD.WIDE.U32 R30, R30, 0x60, RZ ;  /* 0x000000601e1e7825 */ /* 0x000fc800078e00ff */
[----:B------:R-:W-:-:S04]  /*2280*/  IMAD.WIDE.U32 R38, R38, 0x60, RZ ;  /* 0x0000006026267825 */ /* 0x000fc800078e00ff */
[----:B------:R-:W-:-:S04]  /*2290*/  IMAD.WIDE.U32 R68, R68, 0x60, RZ ;  /* 0x0000006044447825 */ /* 0x000fc800078e00ff */
[----:B------:R-:W-:Y:S02]  /*22a0*/  IMAD.IADD R82, R35, 0x1, R83 ;  /* 0x0000000123527824 */ /* 0x000fe400078e0253 */
[----:B------:R-:W-:Y:S02]  /*22b0*/  IMAD.IADD R84, R65, 0x1, R85 ;  /* 0x0000000141547824 */ /* 0x000fe400078e0255 */
[----:B------:R-:W-:Y:S02]  /*22c0*/  IMAD.IADD R78, R31, 0x1, R43 ;  /* 0x000000011f4e7824 */ /* 0x000fe400078e022b */
[----:B------:R-:W-:Y:S02]  /*22d0*/  IMAD.IADD R79, R39, 0x1, R79 ;  /* 0x00000001274f7824 */ /* 0x000fe400078e024f */
[----:B------:R-:W-:Y:S02]  /*22e0*/  IMAD.IADD R80, R69, 0x1, R45 ;  /* 0x0000000145507824 */ /* 0x000fe400078e022d */
[----:B------:R-:W-:-:S02]  /*22f0*/  IMAD.IADD R81, R75, 0x1, R77 ;  /* 0x000000014b517824 */ /* 0x000fc400078e024d */
[----:B------:R-:W-:Y:S02]  /*2300*/  IMAD.IADD R83, R83, 0x1, R37 ;  /* 0x0000000153537824 */ /* 0x000fe400078e0225 */
[----:B------:R-:W-:Y:S02]  /*2310*/  IMAD.IADD R85, R85, 0x1, R67 ;  /* 0x0000000155557824 */ /* 0x000fe400078e0243 */
[----:B------:R-:W-:Y:S02]  /*2320*/  IMAD R89, R211, 0x200, R40 ;  /* 0x00000200d3597824 */ /* 0x000fe400078e0228 */
[----:B------:R-:W-:Y:S02]  /*2330*/  IMAD.IADD R90, R212, 0x1, R41 ;  /* 0x00000001d45a7824 */ /* 0x000fe400078e0229 */
[----:B------:R-:W-:-:S07]  /*2340*/  IMAD.IADD R91, R21, 0x1, R91 ;  /* 0x00000001155b7824 */ /* 0x000fce00078e025b */
.L_x_10433:
        /* <DEDUP_REMOVED lines=9> */
[-C--:B------:R-:W-:Y:S01]  /*23e0*/  IADD3 R26, P3, P4, R4, R102.reuse, R12 ;  /* 0x00000066041a7210 */ /* 0x080fe20007c7e00c */
[----:B------:R-:W-:Y:S01]  /*23f0*/  IMAD R106, R2, 0x1800, R77 ;  /* 0x00001800026a7824 */ /* 0x000fe200078e024d */
        /* <DEDUP_REMOVED lines=57> */
.L_x_10390:
[----:B------:R-:W-:Y:S05]  /*2790*/  BSYNC B1 ;  /* 0x0000000000017941 */ /* 0x000fea0003800000 */
.L_x_10389:
        /* <DEDUP_REMOVED lines=28> */
.L_x_10392:
[----:B------:R-:W-:Y:S05]  /*2960*/  BSYNC B1 ;  /* 0x0000000000017941 */ /* 0x000fea0003800000 */
.L_x_10391:
        /* <DEDUP_REMOVED lines=33> */
.L_x_10393:
[----:B------:R-:W-:Y:S01]  /*2b80*/  IMAD R94, R2, 0x8, R18 ;  /* 0x00000008025e7824 */ /* 0x000fe200078e0212 */
[----:B------:R-:W-:Y:S01]  /*2b90*/  SHF.L.U32 R108, R201, 0x1f, RZ ;  /* 0x0000001fc96c7819 */ /* 0x000fe200000006ff */
[----:B------:R-:W-:Y:S03]  /*2ba0*/  BSSY B1, `(.L_x_10394) ;  /* 0x0000003000017945 */ /* 0x000fe60003800000 */
[----:B------:R-:W0:Y:S02]  /*2bb0*/  SYNCS.PHASECHK.TRANS64.TRYWAIT P6, [R94+URZ+0x32490], R108 ;  /* 0x0324906c5e0075a7 */ /* 0x000e2400080c017f */
[----:B0-----:R-:W-:Y:S05]  /*2bc0*/  @!P6 BRA `(.L_x_10395) ;  /* 0x000001600088e947 */ /* 0x001fea0003800000 */
.L_x_10679:
[----:B------:R-:W-:Y:S05]  /*2bd0*/  BSYNC B1 ;  /* 0x0000000000017941 */ /* 0x000fea0003800000 */
.L_x_10394:
        /* <DEDUP_REMOVED lines=54> */
.L_x_10401:
[----:B------:R-:W-:Y:S05]  /*2f40*/  BSYNC B3 ;  /* 0x0000000000037941 */ /* 0x000fea0003800000 */
.L_x_10400:
[----:B--2---:R1:W-:Y:S02]  /*2f50*/  STG.E.128 desc[UR60][R50.64], R40 ;  /* 0x0000002832007986 */ /* 0x0043e4000c101d3c */
.L_x_10399:
[----:B------:R-:W-:Y:S05]  /*2f60*/  BSYNC B2 ;  /* 0x0000000000027941 */ /* 0x000fea0003800000 */
.L_x_10398:
        /* <DEDUP_REMOVED lines=51> */
.L_x_10403:
[----:B------:R-:W-:Y:S05]  /*32a0*/  BSYNC B2 ;  /* 0x0000000000027941 */ /* 0x000fea0003800000 */
.L_x_10402:
[----:B--2---:R2:W-:Y:S02]  /*32b0*/  STG.E.128 desc[UR60][R50.64+0x40], R40 ;  /* 0x0000402832007986 */ /* 0x0045e4000c101d3c */
.L_x_10397:
[----:B------:R-:W-:Y:S05]  /*32c0*/  BSYNC B1 ;  /* 0x0000000000017941 */ /* 0x000fea0003800000 */
.L_x_10396:
        /* <DEDUP_REMOVED lines=53> */
.L_x_10408:
[----:B------:R-:W-:Y:S05]  /*3620*/  BSYNC B2 ;  /* 0x0000000000027941 */ /* 0x000fea0003800000 */
.L_x_10407:
[----:B--2---:R3:W-:Y:S02]  /*3630*/  STG.E.128 desc[UR60][R48.64], R40 ;  /* 0x0000002830007986 */ /* 0x0047e4000c101d3c */
.L_x_10406:
[----:B------:R-:W-:Y:S05]  /*3640*/  BSYNC B1 ;  /* 0x0000000000017941 */ /* 0x000fea0003800000 */
.L_x_10405:
        /* <DEDUP_REMOVED lines=51> */
.L_x_10410:
[----:B------:R-:W-:Y:S05]  /*3980*/  BSYNC B1 ;  /* 0x0000000000017941 */ /* 0x000fea0003800000 */
.L_x_10409:
[----:B--2---:R1:W-:Y:S01]  /*3990*/  STG.E.128 desc[UR60][R48.64+0x40], R40 ;  /* 0x0000402830007986 */ /* 0x0043e2000c101d3c */
[----:B------:R-:W-:Y:S05]  /*39a0*/  BRA `(.L_x_10404) ;  /* 0x0000001400b87947 */ /* 0x000fea0003800000 */
.L_x_10388:
        /* <DEDUP_REMOVED lines=24> */
[----:B------:R2:W3:Y:S05]  /*3b30*/  @!P4 LDG.E.128 R44, desc[UR60][R50.64] ;  /* 0x0000003c322cc981 */ /* 0x0004ea000c1e1d00 */
[----:B------:R4:W5:Y:S01]  /*3b40*/  @!P4 LDG.E.128 R40, desc[UR60][R48.64] ;  /* 0x0000003c3028c981 */ /* 0x000962000c1e1d00 */
[----:B0-----:R-:W-:-:S04]  /*3b50*/  @!P3 LEA R52, P4, R58, R52, 0x1 ;  /* 0x000000343a34b211 */ /* 0x001fc800078808ff */
[----:B------:R-:W-:Y:S02]  /*3b60*/  @!P3 LEA.HI.X R53, R58, R53, R60, 0x1, P4 ;  /* 0x000000353a35b211 */ /* 0x000fe400020f0c3c */
[----:B--2---:R-:W-:Y:S02]  /*3b70*/  CS2R R50, SRZ ;  /* 0x0000000000327805 */ /* 0x004fe4000001ff00 */
[C---:B-1----:R-:W-:Y:S02]  /*3b80*/  @!P3 LEA R56, P4, R54.reuse, R56, 0x1 ;  /* 0x000000383638b211 */ /* 0x042fe400078808ff */
[----:B----4-:R-:W-:Y:S02]  /*3b90*/  CS2R R48, SRZ ;  /* 0x0000000000307805 */ /* 0x010fe4000001ff00 */
[----:B------:R-:W-:Y:S02]  /*3ba0*/  @!P3 LEA.HI.X R57, R54, R57, R55, 0x1, P4 ;  /* 0x000000393639b211 */ /* 0x000fe400020f0c37 */
[----:B------:R-:W-:-:S02]  /*3bb0*/  CS2R R54, SRZ ;  /* 0x0000000000367805 */ /* 0x000fc4000001ff00 */
[----:B------:R0:W2:Y:S02]  /*3bc0*/  @!P3 LDG.E.128 R48, desc[UR60][R52.64] ;  /* 0x0000003c3430b981 */ /* 0x0000a4000c1e1d00 */
[----:B0-----:R-:W-:-:S06]  /*3bd0*/  CS2R R52, SRZ ;  /* 0x0000000000347805 */ /* 0x001fcc000001ff00 */
[----:B------:R3:W4:Y:S01]  /*3be0*/  @!P3 LDG.E.128 R52, desc[UR60][R56.64] ;  /* 0x0000003c3834b981 */ /* 0x000722000c1e1d00 */
[----:B------:R-:W-:Y:S02]  /*3bf0*/  ISETP.NE.AND P3, PT, R203, 0x3, PT ;  /* 0x00000003cb00780c */ /* 0x000fe40003f65270 */
[----:B------:R-:W-:Y:S01]  /*3c00*/  ISETP.GE.AND P4, PT, R16, R105, PT ;  /* 0x000000691000720c */ /* 0x000fe20003f86270 */
[----:B-----5:R-:W-:Y:S02]  /*3c10*/  IMAD.MOV.U32 R58, RZ, RZ, R42 ;  /* 0x000000ffff3a7224 */ /* 0x020fe400078e002a */
[----:B------:R-:W-:Y:S02]  /*3c20*/  IMAD.MOV.U32 R60, RZ, RZ, R43 ;  /* 0x000000ffff3c7224 */ /* 0x000fe400078e002b */
[----:B---3--:R-:W-:Y:S01]  /*3c30*/  IMAD.MOV.U32 R56, RZ, RZ, R47 ;  /* 0x000000ffff387224 */ /* 0x008fe200078e002f */
[----:B------:R-:W-:Y:S01]  /*3c40*/  PRMT R132, R58, 0x7610, R132 ;  /* 0x000076103a847816 */ /* 0x000fe20000000084 */
[----:B------:R-:W-:Y:S01]  /*3c50*/  IMAD.MOV.U32 R58, RZ, RZ, R46 ;  /* 0x000000ffff3a7224 */ /* 0x000fe200078e002e */
[----:B------:R-:W-:Y:S01]  /*3c60*/  PRMT R115, R115, 0x5410, R60 ;  /* 0x0000541073737816 */ /* 0x000fe2000000003c */
[----:B------:R-:W-:-:S02]  /*3c70*/  IMAD.MOV.U32 R57, RZ, RZ, R44 ;  /* 0x000000ffff397224 */ /* 0x000fc400078e002c */
[----:B------:R-:W-:Y:S02]  /*3c80*/  IMAD.MOV.U32 R60, RZ, RZ, R45 ;  /* 0x000000ffff3c7224 */ /* 0x000fe400078e002d */
[----:B------:R-:W-:Y:S01]  /*3c90*/  IMAD.MOV.U32 R62, RZ, RZ, R41 ;  /* 0x000000ffff3e7224 */ /* 0x000fe200078e0029 */
[----:B------:R-:W-:Y:S02]  /*3ca0*/  PRMT R117, R117, 0x5410, R58 ;  /* 0x0000541075757816 */ /* 0x000fe4000000003a */
[----:B------:R-:W-:Y:S01]  /*3cb0*/  PRMT R135, R56, 0x7610, R135 ;  /* 0x0000761038877816 */ /* 0x000fe20000000087 */
[----:B--2---:R-:W-:Y:S01]  /*3cc0*/  IMAD.MOV.U32 R56, RZ, RZ, R50 ;  /* 0x000000ffff387224 */ /* 0x004fe200078e0032 */
        /* <DEDUP_REMOVED lines=11> */
[----:B----4-:R-:W-:Y:S02]  /*3d80*/  IMAD.MOV.U32 R56, RZ, RZ, R54 ;  /* 0x000000ffff387224 */ /* 0x010fe400078e0036 */
[----:B------:R-:W-:Y:S02]  /*3d90*/  IMAD.MOV.U32 R57, RZ, RZ, R55 ;  /* 0x000000ffff397224 */ /* 0x000fe400078e0037 */
[----:B------:R-:W-:Y:S02]  /*3da0*/  IMAD.MOV.U32 R58, RZ, RZ, R52 ;  /* 0x000000ffff3a7224 */ /* 0x000fe400078e0034 */
[----:B------:R-:W-:Y:S01]  /*3db0*/  IMAD.MOV.U32 R60, RZ, RZ, R53 ;  /* 0x000000ffff3c7224 */ /* 0x000fe200078e0035 */
[----:B------:R-:W-:-:S02]  /*3dc0*/  PRMT R134, R61, 0x7610, R134 ;  /* 0x000076103d867816 */ /* 0x000fc40000000086 */
[----:B------:R-:W-:Y:S02]  /*3dd0*/  PRMT R119, R56, 0x7610, R119 ;  /* 0x0000761038777816 */ /* 0x000fe40000000077 */
[----:B------:R-:W-:Y:S02]  /*3de0*/  PRMT R120, R57, 0x7610, R120 ;  /* 0x0000761039787816 */ /* 0x000fe40000000078 */
[----:B------:R-:W-:Y:S02]  /*3df0*/  PRMT R121, R58, 0x7610, R121 ;  /* 0x000076103a797816 */ /* 0x000fe40000000079 */
[----:B------:R-:W-:Y:S01]  /*3e00*/  PRMT R122, R60, 0x7610, R122 ;  /* 0x000076103c7a7816 */ /* 0x000fe2000000007a */
[----:B------:R-:W-:Y:S06]  /*3e10*/  @!P3 BRA `(.L_x_10411) ;  /* 0x000000000004b947 */ /* 0x000fec0003800000 */
[----:B------:R-:W-:Y:S01]  /*3e20*/  BPT.TRAP 0x1 ;  /* 0x000000040000795c */ /* 0x000fe20000300000 */
.L_x_10411:
        /* <DEDUP_REMOVED lines=9> */
.L_x_10680:
[----:B------:R-:W-:Y:S05]  /*3ec0*/  BSYNC B1 ;  /* 0x0000000000017941 */ /* 0x000fea0003800000 */
.L_x_10412:
        /* <DEDUP_REMOVED lines=25> */
[----:B------:R-:W-:Y:S01]  /*4060*/  SHF.R.U32.HI R130, RZ, 0x10, R45 ;  /* 0x00000010ff827819 */ /* 0x000fe2000001162d */
[----:B--2---:R-:W-:Y:S01]  /*4070*/  IMAD.U32 R125, R63, 0x10000, RZ ;  /* 0x000100003f7d7824 */ /* 0x004fe200078e00ff */
[--C-:B------:R-:W-:Y:S01]  /*4080*/  SHF.R.U32.HI R126, RZ, 0x10, R41.reuse ;  /* 0x00000010ff7e7819 */ /* 0x100fe20000011629 */
[----:B-1----:R-:W-:Y:S01]  /*4090*/  IMAD.U32 R123, R59, 0x10000, RZ ;  /* 0x000100003b7b7824 */ /* 0x002fe200078e00ff */
[----:B------:R-:W-:Y:S01]  /*40a0*/  SHF.R.U64 R131, R40, 0x10, R41 ;  /* 0x0000001028837819 */ /* 0x000fe20000001229 */
[----:B------:R-:W-:Y:S01]  /*40b0*/  IMAD.U32 R41, R62, 0x10000, RZ ;  /* 0x000100003e297824 */ /* 0x000fe200078e00ff */
[----:B------:R-:W-:Y:S01]  /*40c0*/  PRMT R130, R118, 0x5432, R130 ;  /* 0x0000543276827816 */ /* 0x000fe20000000082 */
[----:B------:R-:W-:Y:S01]  /*40d0*/  IMAD.U32 R40, R58, 0x10000, RZ ;  /* 0x000100003a287824 */ /* 0x000fe200078e00ff */
[----:B------:R-:W-:Y:S01]  /*40e0*/  SHF.R.U64 R127, R42, 0x10, R43 ;  /* 0x000000102a7f7819 */ /* 0x000fe2000000122b */
[----:B------:R-:W-:Y:S01]  /*40f0*/  IMAD.U32 R42, R61, 0x10000, RZ ;  /* 0x000100003d2a7824 */ /* 0x000fe200078e00ff */
[----:B------:R-:W-:-:S02]  /*4100*/  SHF.R.U64 R46, R46, 0x10, R47 ;  /* 0x000000102e2e7819 */ /* 0x000fc4000000122f */
[----:B------:R-:W-:Y:S02]  /*4110*/  SHF.R.U32.HI R133, RZ, 0x10, R47 ;  /* 0x00000010ff857819 */ /* 0x000fe4000001162f */
[----:B------:R-:W-:Y:S02]  /*4120*/  PRMT R126, R116, 0x5432, R126 ;  /* 0x00005432747e7816 */ /* 0x000fe4000000007e */
[----:B------:R-:W-:Y:S02]  /*4130*/  LOP3.LUT R47, R61, 0xffff0000, RZ, 0xc0, !PT ;  /* 0xffff00003d2f7812 */ /* 0x000fe400078ec0ff */
[----:B------:R-:W-:Y:S02]  /*4140*/  LOP3.LUT R61, R63, 0xffff0000, RZ, 0xc0, !PT ;  /* 0xffff00003f3d7812 */ /* 0x000fe400078ec0ff */
[----:B------:R-:W-:Y:S01]  /*4150*/  SHF.R.U64 R129, R44, 0x10, R45 ;  /* 0x000000102c817819 */ /* 0x000fe2000000122d */
[----:B------:R-:W-:Y:S01]  /*4160*/  IMAD.U32 R44, R56, 0x10000, RZ ;  /* 0x00010000382c7824 */ /* 0x000fe200078e00ff */
[----:B------:R-:W-:Y:S01]  /*4170*/  PRMT R63, R134, 0x5410, R131 ;  /* 0x00005410863f7816 */ /* 0x000fe20000000083 */
[----:B------:R-:W-:Y:S01]  /*4180*/  IMAD.U32 R131, R130, 0x10000, RZ ;  /* 0x0001000082837824 */ /* 0x000fe200078e00ff */
[----:B------:R-:W-:Y:S01]  /*4190*/  PRMT R45, R132, 0x5410, R127 ;  /* 0x00005410842d7816 */ /* 0x000fe2000000007f */
[----:B------:R-:W-:Y:S01]  /*41a0*/  IMAD.U32 R127, R126, 0x10000, RZ ;  /* 0x000100007e7f7824 */ /* 0x000fe200078e00ff */
[----:B------:R-:W-:Y:S01]  /*41b0*/  SHF.R.U32.HI R128, RZ, 0x10, R43 ;  /* 0x00000010ff807819 */ /* 0x000fe2000001162b */
[----:B------:R-:W-:-:S02]  /*41c0*/  IMAD.U32 R43, R57, 0x10000, RZ ;  /* 0x00010000392b7824 */ /* 0x000fc400078e00ff */
[----:B------:R-:W-:Y:S01]  /*41d0*/  FMUL.FTZ R134, R42, R131 ;  /* 0x000000832a867220 */ /* 0x000fe20000410000 */
[----:B------:R-:W-:Y:S02]  /*41e0*/  PRMT R133, R135, 0x5410, R133 ;  /* 0x0000541087857816 */ /* 0x000fe40000000085 */
[----:B------:R-:W-:Y:S01]  /*41f0*/  LOP3.LUT R132, R130, 0xffff0000, RZ, 0xc0, !PT ;  /* 0xffff000082847812 */ /* 0x000fe200078ec0ff */
[-C--:B------:R-:W-:Y:S01]  /*4200*/  FMUL.FTZ R130, R42, R127.reuse ;  /* 0x0000007f2a827220 */ /* 0x080fe20000410000 */
[----:B------:R-:W-:Y:S01]  /*4210*/  PRMT R128, R115, 0x5432, R128 ;  /* 0x0000543273807816 */ /* 0x000fe20000000080 */
[----:B------:R-:W-:Y:S01]  /*4220*/  FFMA.FTZ R42, R43, R127, -R134 ;  /* 0x0000007f2b2a7223 */ /* 0x000fe20000010886 */
[----:B------:R-:W-:Y:S01]  /*4230*/  LOP3.LUT R126, R126, 0xffff0000, RZ, 0xc0, !PT ;  /* 0xffff00007e7e7812 */ /* 0x000fe200078ec0ff */
[----:B------:R-:W-:Y:S01]  /*4240*/  IMAD.U32 R134, R133, 0x10000, RZ ;  /* 0x0001000085867824 */ /* 0x000fe200078e00ff */
[----:B------:R-:W-:Y:S01]  /*4250*/  LOP3.LUT R124, R57, 0xffff0000, RZ, 0xc0, !PT ;  /* 0xffff0000397c7812 */ /* 0x000fe200078ec0ff */
[----:B------:R-:W-:Y:S01]  /*4260*/  FMUL.FTZ R127, R47, R132 ;  /* 0x000000842f7f7220 */ /* 0x000fe20000410000 */
[----:B------:R-:W-:Y:S01]  /*4270*/  FFMA.FTZ R43, R43, R131, R130 ;  /* 0x000000832b2b7223 */ /* 0x000fe20000010082 */
[----:B------:R-:W-:Y:S01]  /*4280*/  IMAD.U32 R130, R128, 0x10000, RZ ;  /* 0x0001000080827824 */ /* 0x000fe200078e00ff */
[----:B------:R-:W-:Y:S01]  /*4290*/  PRMT R129, R136, 0x5410, R129 ;  /* 0x0000541088817816 */ /* 0x000fe20000000081 */
[-C--:B------:R-:W-:Y:S01]  /*42a0*/  FMUL.FTZ R131, R47, R126.reuse ;  /* 0x0000007e2f837220 */ /* 0x080fe20000410000 */
[----:B------:R-:W-:Y:S01]  /*42b0*/  FFMA.FTZ R47, R124, R126, -R127 ;  /* 0x0000007e7c2f7223 */ /* 0x000fe2000001087f */
[----:B------:R-:W-:Y:S01]  /*42c0*/  FMUL.FTZ R136, R125, R134 ;  /* 0x000000867d887220 */ /* 0x000fe20000410000 */
[----:B------:R-:W-:Y:S01]  /*42d0*/  LOP3.LUT R126, R133, 0xffff0000, RZ, 0xc0, !PT ;  /* 0xffff0000857e7812 */ /* 0x000fe200078ec0ff */
[-C--:B------:R-:W-:Y:S01]  /*42e0*/  FMUL.FTZ R125, R125, R130.reuse ;  /* 0x000000827d7d7220 */ /* 0x080fe20000410000 */
[----:B------:R-:W-:Y:S01]  /*42f0*/  LOP3.LUT R128, R128, 0xffff0000, RZ, 0xc0, !PT ;  /* 0xffff000080807812 */ /* 0x000fe200078ec0ff */
[----:B------:R-:W-:Y:S01]  /*4300*/  FFMA.FTZ R136, R123, R130, -R136 ;  /* 0x000000827b887223 */ /* 0x000fe20000010888 */
[----:B------:R-:W-:Y:S01]  /*4310*/  LOP3.LUT R59, R59, 0xffff0000, RZ, 0xc0, !PT ;  /* 0xffff00003b3b7812 */ /* 0x000fe200078ec0ff */
[----:B------:R-:W-:Y:S01]  /*4320*/  FFMA.FTZ R134, R123, R134, R125 ;  /* 0x000000867b867223 */ /* 0x000fe2000001007d */
[----:B------:R-:W-:-:S02]  /*4330*/  IMAD.U32 R57, R60, 0x10000, RZ ;  /* 0x000100003c397824 */ /* 0x000fc400078e00ff */
[----:B------:R-:W-:Y:S01]  /*4340*/  FMUL.FTZ R130, R61, R126 ;  /* 0x0000007e3d827220 */ /* 0x000fe20000410000 */
[----:B------:R-:W-:Y:S01]  /*4350*/  IMAD.U32 R125, R129, 0x10000, RZ ;  /* 0x00010000817d7824 */ /* 0x000fe200078e00ff */
[----:B------:R-:W-:Y:S01]  /*4360*/  LOP3.LUT R60, R60, 0xffff0000, RZ, 0xc0, !PT ;  /* 0xffff00003c3c7812 */ /* 0x000fe200078ec0ff */
[----:B------:R-:W-:Y:S01]  /*4370*/  IMAD.U32 R123, R63, 0x10000, RZ ;  /* 0x000100003f7b7824 */ /* 0x000fe200078e00ff */
[----:B------:R-:W-:Y:S01]  /*4380*/  LOP3.LUT R129, R129, 0xffff0000, RZ, 0xc0, !PT ;  /* 0xffff000081817812 */ /* 0x000fe200078ec0ff */
[----:B------:R-:W-:Y:S01]  /*4390*/  FFMA.FTZ R124, R124, R132, R131 ;  /* 0x000000847c7c7223 */ /* 0x000fe20000010083 */
[-C--:B------:R-:W-:Y:S01]  /*43a0*/  FMUL.FTZ R132, R61, R128.reuse ;  /* 0x000000803d847220 */ /* 0x080fe20000410000 */
[----:B------:R-:W-:Y:S01]  /*43b0*/  FFMA.FTZ R127, R59, R128, -R130 ;  /* 0x000000803b7f7223 */ /* 0x000fe20000010882 */
[----:B------:R-:W-:Y:S01]  /*43c0*/  LOP3.LUT R63, R63, 0xffff0000, RZ, 0xc0, !PT ;  /* 0xffff00003f3f7812 */ /* 0x000fe200078ec0ff */
[C---:B------:R-:W-:Y:S01]  /*43d0*/  FMUL.FTZ R61, R57.reuse, R125 ;  /* 0x0000007d393d7220 */ /* 0x040fe20000410000 */
[----:B------:R-:W-:Y:S01]  /*43e0*/  LOP3.LUT R56, R56, 0xffff0000, RZ, 0xc0, !PT ;  /* 0xffff000038387812 */ /* 0x000fe200078ec0ff */
[----:B------:R-:W-:Y:S01]  /*43f0*/  FMUL.FTZ R128, R57, R123 ;  /* 0x0000007b39807220 */ /* 0x000fe20000410000 */
[----:B------:R-:W-:Y:S01]  /*4400*/  PRMT R46, R117, 0x5432, R46 ;  /* 0x00005432752e7816 */ /* 0x000fe2000000002e */
[----:B------:R-:W-:Y:S01]  /*4410*/  FMUL.FTZ R57, R60, R129 ;  /* 0x000000813c397220 */ /* 0x000fe20000410000 */
[----:B------:R-:W-:Y:S01]  /*4420*/  FFMA.FTZ R61, R44, R123, -R61 ;  /* 0x0000007b2c3d7223 */ /* 0x000fe2000001083d */
[----:B------:R-:W-:Y:S01]  /*4430*/  FMUL.FTZ R123, R60, R63 ;  /* 0x0000003f3c7b7220 */ /* 0x000fe20000410000 */
[----:B------:R-:W-:Y:S01]  /*4440*/  FFMA.FTZ R131, R59, R126, R132 ;  /* 0x0000007e3b837223 */ /* 0x000fe20000010084 */
[----:B------:R-:W-:Y:S01]  /*4450*/  FFMA.FTZ R128, R44, R125, R128 ;  /* 0x0000007d2c807223 */ /* 0x000fe20000010080 */
[----:B------:R-:W-:Y:S01]  /*4460*/  FFMA.FTZ R60, R56, R63, -R57 ;  /* 0x0000003f383c7223 */ /* 0x000fe20000010839 */
        /* <DEDUP_REMOVED lines=26> */
.L_x_10417:
[----:B------:R-:W-:Y:S05]  /*4610*/  BSYNC B2 ;  /* 0x0000000000027941 */ /* 0x000fea0003800000 */
.L_x_10416:
        /* <DEDUP_REMOVED lines=12> */
.L_x_10415:
[----:B------:R-:W-:Y:S05]  /*46e0*/  BSYNC B1 ;  /* 0x0000000000017941 */ /* 0x000fea0003800000 */
.L_x_10414:
        /* <DEDUP_REMOVED lines=29> */
[----:B------:R-:W-:Y:S02]  /*48c0*/  SHF.R.U64 R62, R50, 0x10, R51 ;  /* 0x00000010323e7819 */ /* 0x000fe40000001233 */
[----:B------:R-:W-:Y:S02]  /*48d0*/  PRMT R122, R122, 0x5410, R63 ;  /* 0x000054107a7a7816 */ /* 0x000fe4000000003f */
[----:B------:R-:W-:Y:S01]  /*48e0*/  SHF.R.U64 R60, R52, 0x10, R53 ;  /* 0x00000010343c7819 */ /* 0x000fe20000001235 */
[----:B--2---:R-:W-:Y:S01]  /*48f0*/  IMAD.U32 R53, R45, 0x10000, RZ ;  /* 0x000100002d357824 */ /* 0x004fe200078e00ff */
[----:B------:R-:W-:-:S02]  /*4900*/  PRMT R118, R118, 0x5410, R107 ;  /* 0x0000541076767816 */ /* 0x000fc4000000006b */
[--C-:B------:R-:W-:Y:S02]  /*4910*/  SHF.R.U32.HI R61, RZ, 0x10, R55.reuse ;  /* 0x00000010ff3d7819 */ /* 0x100fe40000011637 */
[----:B------:R-:W-:Y:S01]  /*4920*/  SHF.R.U64 R104, R54, 0x10, R55 ;  /* 0x0000001036687819 */ /* 0x000fe20000001237 */
[----:B------:R-:W-:Y:S01]  /*4930*/  IMAD.U32 R55, R47, 0x10000, RZ ;  /* 0x000100002f377824 */ /* 0x000fe200078e00ff */
[----:B------:R-:W-:Y:S01]  /*4940*/  PRMT R115, R115, 0x5410, R62 ;  /* 0x0000541073737816 */ /* 0x000fe2000000003e */
[----:B------:R-:W-:Y:S01]  /*4950*/  IMAD.U32 R62, R122, 0x10000, RZ ;  /* 0x000100007a3e7824 */ /* 0x000fe200078e00ff */
[----:B------:R-:W-:Y:S01]  /*4960*/  SHF.R.U64 R106, R48, 0x10, R49 ;  /* 0x00000010306a7819 */ /* 0x000fe20000001231 */
[----:B-1----:R-:W-:Y:S01]  /*4970*/  IMAD.U32 R49, R41, 0x10000, RZ ;  /* 0x0001000029317824 */ /* 0x002fe200078e00ff */
[----:B------:R-:W-:Y:S01]  /*4980*/  PRMT R121, R121, 0x5410, R60 ;  /* 0x0000541079797816 */ /* 0x000fe2000000003c */
[----:B------:R-:W-:Y:S01]  /*4990*/  IMAD.U32 R60, R118, 0x10000, RZ ;  /* 0x00010000763c7824 */ /* 0x000fe200078e00ff */
[----:B------:R-:W-:Y:S01]  /*49a0*/  PRMT R120, R120, 0x5410, R61 ;  /* 0x0000541078787816 */ /* 0x000fe2000000003d */
[----:B------:R-:W-:Y:S01]  /*49b0*/  IMAD.U32 R48, R40, 0x10000, RZ ;  /* 0x0001000028307824 */ /* 0x000fe200078e00ff */
[----:B------:R-:W-:-:S02]  /*49c0*/  LOP3.LUT R54, R45, 0xffff0000, RZ, 0xc0, !PT ;  /* 0xffff00002d367812 */ /* 0x000fc400078ec0ff */
[----:B------:R-:W-:Y:S01]  /*49d0*/  PRMT R119, R119, 0x5410, R104 ;  /* 0x0000541077777816 */ /* 0x000fe20000000068 */
[----:B------:R-:W-:Y:S01]  /*49e0*/  FMUL.FTZ R104, R53, R62 ;  /* 0x0000003e35687220 */ /* 0x000fe20000410000 */
[----:B------:R-:W-:Y:S02]  /*49f0*/  LOP3.LUT R61, R122, 0xffff0000, RZ, 0xc0, !PT ;  /* 0xffff00007a3d7812 */ /* 0x000fe400078ec0ff */
[----:B------:R-:W-:Y:S01]  /*4a00*/  SHF.R.U32.HI R105, RZ, 0x10, R51 ;  /* 0x00000010ff697819 */ /* 0x000fe20000011633 */
[-C--:B------:R-:W-:Y:S01]  /*4a10*/  FFMA.FTZ R104, R49, R60.reuse, -R104 ;  /* 0x0000003c31687223 */ /* 0x080fe20000010868 */
[----:B------:R-:W-:Y:S01]  /*4a20*/  PRMT R117, R117, 0x5410, R106 ;  /* 0x0000541075757816 */ /* 0x000fe2000000006a */
[----:B------:R-:W-:Y:S01]  /*4a30*/  FMUL.FTZ R106, R53, R60 ;  /* 0x0000003c356a7220 */ /* 0x000fe20000410000 */
[----:B------:R-:W-:Y:S01]  /*4a40*/  LOP3.LUT R50, R41, 0xffff0000, RZ, 0xc0, !PT ;  /* 0xffff000029327812 */ /* 0x000fe200078ec0ff */
[----:B------:R-:W-:Y:S01]  /*4a50*/  FMUL.FTZ R63, R54, R61 ;  /* 0x0000003d363f7220 */ /* 0x000fe20000410000 */
[----:B------:R-:W-:Y:S01]  /*4a60*/  LOP3.LUT R53, R118, 0xffff0000, RZ, 0xc0, !PT ;  /* 0xffff000076357812 */ /* 0x000fe200078ec0ff */
[----:B------:R-:W-:Y:S01]  /*4a70*/  IMAD.U32 R60, R120, 0x10000, RZ ;  /* 0x00010000783c7824 */ /* 0x000fe200078e00ff */
[----:B------:R-:W-:Y:S01]  /*4a80*/  PRMT R116, R116, 0x5410, R105 ;  /* 0x0000541074747816 */ /* 0x000fe20000000069 */
[C---:B------:R-:W-:Y:S01]  /*4a90*/  IMAD.U32 R51, R44.reuse, 0x10000, RZ ;  /* 0x000100002c337824 */ /* 0x040fe200078e00ff */
[----:B------:R-:W-:Y:S01]  /*4aa0*/  LOP3.LUT R52, R44, 0xffff0000, RZ, 0xc0, !PT ;  /* 0xffff00002c347812 */ /* 0x000fe200078ec0ff */
[----:B------:R-:W-:Y:S01]  /*4ab0*/  FFMA.FTZ R106, R49, R62, R106 ;  /* 0x0000003e316a7223 */ /* 0x000fe2000001006a */
[-C--:B------:R-:W-:Y:S01]  /*4ac0*/  FMUL.FTZ R105, R54, R53.reuse ;  /* 0x0000003536697220 */ /* 0x080fe20000410000 */
[----:B------:R-:W-:Y:S01]  /*4ad0*/  FFMA.FTZ R63, R50, R53, -R63 ;  /* 0x00000035323f7223 */ /* 0x000fe2000001083f */
[----:B------:R-:W-:-:S02]  /*4ae0*/  IMAD.U32 R44, R43, 0x10000, RZ ;  /* 0x000100002b2c7824 */ /* 0x000fc400078e00ff */
[-C--:B------:R-:W-:Y:S01]  /*4af0*/  FMUL.FTZ R53, R55, R60.reuse ;  /* 0x0000003c37357220 */ /* 0x080fe20000410000 */
[----:B------:R-:W-:Y:S01]  /*4b00*/  IMAD.U32 R49, R116, 0x10000, RZ ;  /* 0x0001000074317824 */ /* 0x000fe200078e00ff */
[----:B------:R-:W-:Y:S01]  /*4b10*/  LOP3.LUT R47, R47, 0xffff0000, RZ, 0xc0, !PT ;  /* 0xffff00002f2f7812 */ /* 0x000fe200078ec0ff */
[----:B------:R-:W-:Y:S01]  /*4b20*/  FFMA.FTZ R105, R50, R61, R105 ;  /* 0x0000003d32697223 */ /* 0x000fe20000010069 */
[----:B------:R-:W-:Y:S01]  /*4b30*/  LOP3.LUT R120, R120, 0xffff0000, RZ, 0xc0, !PT ;  /* 0xffff000078787812 */ /* 0x000fe200078ec0ff */
[-C--:B------:R-:W-:Y:S01]  /*4b40*/  FMUL.FTZ R55, R55, R49.reuse ;  /* 0x0000003137377220 */ /* 0x080fe20000410000 */
[----:B------:R-:W-:Y:S01]  /*4b50*/  LOP3.LUT R116, R116, 0xffff0000, RZ, 0xc0, !PT ;  /* 0xffff000074747812 */ /* 0x000fe200078ec0ff */
[C---:B------:R-:W-:Y:S01]  /*4b60*/  FFMA.FTZ R53, R44.reuse, R49, -R53 ;  /* 0x000000312c357223 */ /* 0x040fe20000010835 */
[----:B------:R-:W-:Y:S01]  /*4b70*/  IMAD.U32 R49, R121, 0x10000, RZ ;  /* 0x0001000079317824 */ /* 0x000fe200078e00ff */
[----:B------:R-:W-:Y:S01]  /*4b80*/  LOP3.LUT R45, R43, 0xffff0000, RZ, 0xc0, !PT ;  /* 0xffff00002b2d7812 */ /* 0x000fe200078ec0ff */
[----:B------:R-:W-:Y:S01]  /*4b90*/  FFMA.FTZ R55, R44, R60, R55 ;  /* 0x0000003c2c377223 */ /* 0x000fe20000010037 */
[C---:B------:R-:W-:Y:S01]  /*4ba0*/  FMUL.FTZ R50, R47.reuse, R120 ;  /* 0x000000782f327220 */ /* 0x040fe20000410000 */
[----:B------:R-:W-:Y:S01]  /*4bb0*/  FMUL.FTZ R54, R47, R116 ;  /* 0x000000742f367220 */ /* 0x000fe20000410000 */
[----:B------:R-:W-:-:S02]  /*4bc0*/  IMAD.U32 R44, R117, 0x10000, RZ ;  /* 0x00010000752c7824 */ /* 0x000fc400078e00ff */
[----:B------:R-:W-:Y:S01]  /*4bd0*/  FMUL.FTZ R47, R51, R49 ;  /* 0x00000031332f7220 */ /* 0x000fe20000410000 */
[----:B------:R-:W-:Y:S01]  /*4be0*/  LOP3.LUT R121, R121, 0xffff0000, RZ, 0xc0, !PT ;  /* 0xffff000079797812 */ /* 0x000fe200078ec0ff */
[C---:B------:R-:W-:Y:S01]  /*4bf0*/  FFMA.FTZ R116, R45.reuse, R116, -R50 ;  /* 0x000000742d747223 */ /* 0x040fe20000010832 */
[----:B------:R-:W-:Y:S01]  /*4c00*/  FFMA.FTZ R120, R45, R120, R54 ;  /* 0x000000782d787223 */ /* 0x000fe20000010036 */
[----:B------:R-:W-:Y:S02]  /*4c10*/  IMAD.U32 R43, R46, 0x10000, RZ ;  /* 0x000100002e2b7824 */ /* 0x000fe400078e00ff */
[-C--:B------:R-:W-:Y:S01]  /*4c20*/  FMUL.FTZ R50, R51, R44.reuse ;  /* 0x0000002c33327220 */ /* 0x080fe20000410000 */
[----:B------:R-:W-:Y:S01]  /*4c30*/  FFMA.FTZ R47, R48, R44, -R47 ;  /* 0x0000002c302f7223 */ /* 0x000fe2000001082f */
[----:B------:R-:W-:Y:S01]  /*4c40*/  IMAD.U32 R45, R119, 0x10000, RZ ;  /* 0x00010000772d7824 */ /* 0x000fe200078e00ff */
[----:B------:R-:W-:Y:S01]  /*4c50*/  LOP3.LUT R41, R40, 0xffff0000, RZ, 0xc0, !PT ;  /* 0xffff000028297812 */ /* 0x000fe200078ec0ff */
[----:B------:R-:W-:Y:S01]  /*4c60*/  IMAD.U32 R44, R115, 0x10000, RZ ;  /* 0x00010000732c7824 */ /* 0x000fe200078e00ff */
[----:B------:R-:W-:Y:S01]  /*4c70*/  LOP3.LUT R46, R46, 0xffff0000, RZ, 0xc0, !PT ;  /* 0xffff00002e2e7812 */ /* 0x000fe200078ec0ff */
[----:B------:R-:W-:Y:S01]  /*4c80*/  FMUL.FTZ R54, R52, R121 ;  /* 0x0000007934367220 */ /* 0x000fe20000410000 */
[----:B------:R-:W-:Y:S01]  /*4c90*/  LOP3.LUT R117, R117, 0xffff0000, RZ, 0xc0, !PT ;  /* 0xffff000075757812 */ /* 0x000fe200078ec0ff */
[----:B------:R-:W-:Y:S01]  /*4ca0*/  IMAD.U32 R40, R42, 0x10000, RZ ;  /* 0x000100002a287824 */ /* 0x000fe200078e00ff */
[----:B------:R-:W-:Y:S01]  /*4cb0*/  LOP3.LUT R119, R119, 0xffff0000, RZ, 0xc0, !PT ;  /* 0xffff000077777812 */ /* 0x000fe200078ec0ff */
[----:B------:R-:W-:Y:S01]  /*4cc0*/  FFMA.FTZ R50, R48, R49, R50 ;  /* 0x0000003130327223 */ /* 0x000fe20000010032 */
[----:B------:R-:W-:Y:S01]  /*4cd0*/  LOP3.LUT R115, R115, 0xffff0000, RZ, 0xc0, !PT ;  /* 0xffff000073737812 */ /* 0x000fe200078ec0ff */
[C---:B------:R-:W-:Y:S01]  /*4ce0*/  FMUL.FTZ R49, R43.reuse, R45 ;  /* 0x0000002d2b317220 */ /* 0x040fe20000410000 */
[----:B------:R-:W-:Y:S01]  /*4cf0*/  LOP3.LUT R42, R42, 0xffff0000, RZ, 0xc0, !PT ;  /* 0xffff00002a2a7812 */ /* 0x000fe200078ec0ff */
[-C--:B------:R-:W-:Y:S01]  /*4d00*/  FMUL.FTZ R48, R43, R44.reuse ;  /* 0x0000002c2b307220 */ /* 0x080fe20000410000 */
[-C--:B------:R-:W-:Y:S01]  /*4d10*/  FMUL.FTZ R52, R52, R117.reuse ;  /* 0x0000007534347220 */ /* 0x080fe20000410000 */
[C---:B------:R-:W-:Y:S01]  /*4d20*/  FFMA.FTZ R54, R41.reuse, R117, -R54 ;  /* 0x0000007529367223 */ /* 0x040fe20000010836 */
        /* <DEDUP_REMOVED lines=18> */
.L_x_10419:
[----:B------:R-:W-:Y:S05]  /*4e50*/  BSYNC B1 ;  /* 0x0000000000017941 */ /* 0x000fea0003800000 */
.L_x_10418:
        /* <DEDUP_REMOVED lines=10> */
.L_x_10387:
[----:B------:R-:W-:-:S13]  /*4f00*/  ISETP.NE.AND P3, PT, R203, 0x3, PT ;  /* 0x00000003cb00780c */ /* 0x000fda0003f65270 */
[----:B------:R-:W-:Y:S05]  /*4f10*/  @!P3 BRA `(.L_x_10420) ;  /* 0x000000000004b947 */ /* 0x000fea0003800000 */
[----:B------:R-:W-:Y:S01]  /*4f20*/  BPT.TRAP 0x1 ;  /* 0x000000040000795c */ /* 0x000fe20000300000 */
.L_x_10420:
[----:B------:R-:W-:Y:S01]  /*4f30*/  IMAD R94, R2, 0x8, R18 ;  /* 0x00000008025e7824 */ /* 0x000fe200078e0212 */
[----:B------:R-:W-:Y:S01]  /*4f40*/  SHF.L.U32 R108, R201, 0x1f, RZ ;  /* 0x0000001fc96c7819 */ /* 0x000fe200000006ff */
[----:B------:R-:W-:Y:S01]  /*4f50*/  IMAD R99, R26, -0x60, R29 ;  /* 0xffffffa01a637824 */ /* 0x000fe200078e021d */
[----:B------:R-:W-:Y:S02]  /*4f60*/  BSSY B1, `(.L_x_10421) ;  /* 0x0000004000017945 */ /* 0x000fe40003800000 */
[----:B------:R-:W0:Y:S02]  /*4f70*/  SYNCS.PHASECHK.TRANS64.TRYWAIT P4, [R94+URZ+0x32490], R108 ;  /* 0x0324906c5e0075a7 */ /* 0x000e24000808017f */
[----:B------:R-:W-:Y:S01]  /*4f80*/  VIMNMX R99, R99, 0x60, PT ;  /* 0x0000006063637848 */ /* 0x000fe20003fe0100 */
[----:B0-----:R-:W-:Y:S06]  /*4f90*/  @!P4 BRA `(.L_x_10422) ;  /* 0x0000013c00bcc947 */ /* 0x001fec0003800000 */
.L_x_10681:
[----:B------:R-:W-:Y:S05]  /*4fa0*/  BSYNC B1 ;  /* 0x0000000000017941 */ /* 0x000fea0003800000 */
.L_x_10421:
        /* <DEDUP_REMOVED lines=8> */
.L_x_10424:
[----:B------:R-:W-:Y:S05]  /*5030*/  BSYNC B1 ;  /* 0x0000000000017941 */ /* 0x000fea0003800000 */
.L_x_10423:
[----:B------:R-:W-:Y:S05]  /*5040*/  @P4 BRA `(.L_x_10404) ;  /* 0x0000000000104947 */ /* 0x000fea0003800000 */
[----:B-1----:R-:W1:Y:S04]  /*5050*/  @!P1 LDS.128 R40, [R106+0x2000] ;  /* 0x002000006a289984 */ /* 0x002e680000000c00 */
[----:B------:R-:W2:Y:S04]  /*5060*/  @!P2 LDS.128 R44, [R104+0x2000] ;  /* 0x00200000682ca984 */ /* 0x000ea80000000c00 */
[----:B-1----:R3:W-:Y:S04]  /*5070*/  @!P1 STG.E.128 desc[UR60][R48.64], R40 ;  /* 0x0000002830009986 */ /* 0x0027e8000c101d3c */
[----:B--2---:R3:W-:Y:S02]  /*5080*/  @!P2 STG.E.128 desc[UR60][R48.64+0x40], R44 ;  /* 0x0000402c3000a986 */ /* 0x0047e4000c101d3c */
.L_x_10404:
[----:B------:R-:W-:Y:S05]  /*5090*/  BSYNC B0 ;  /* 0x0000000000007941 */ /* 0x000fea0003800000 */
.L_x_10386:
        /* <DEDUP_REMOVED lines=17> */
.L_x_10426:
[----:B------:R-:W-:Y:S05]  /*51b0*/  BSYNC B0 ;  /* 0x0000000000007941 */ /* 0x000fea0003800000 */
.L_x_10425:
[----:B------:R-:W2:Y:S01]  /*51c0*/  SYNCS.PHASECHK.TRANS64.TRYWAIT P3, [R94+URZ+0x324b0], R108 ;  /* 0x0324b06c5e0075a7 */ /* 0x000ea2000806017f */
[----:B------:R-:W-:Y:S01]  /*51d0*/  ULDC.64 UR56, c[0x0][0x328] ;  /* 0x0000ca0000387ab9 */ /* 0x000fe20000000a00 */
[----:B------:R-:W-:Y:S01]  /*51e0*/  ULDC.64 UR58, c[0x0][0x318] ;  /* 0x0000c600003a7ab9 */ /* 0x000fe20000000a00 */
[----:B------:R-:W-:Y:S01]  /*51f0*/  BSSY B0, `(.L_x_10427) ;  /* 0x0000003000007945 */ /* 0x000fe20003800000 */
[----:B-1----:R-:W-:-:S03]  /*5200*/  IMAD R40, R2, 0x6000, R77 ;  /* 0x0000600002287824 */ /* 0x002fc600078e024d */
[----:B--2---:R-:W-:Y:S05]  /*5210*/  @!P3 BRA `(.L_x_10428) ;  /* 0x0000013c0030b947 */ /* 0x004fea0003800000 */
.L_x_10682:
[----:B------:R-:W-:Y:S05]  /*5220*/  BSYNC B0 ;  /* 0x0000000000007941 */ /* 0x000fea0003800000 */
.L_x_10427:
[----:B------:R-:W-:Y:S01]  /*5230*/  ISETP.GE.AND P3, PT, R19, R99, PT ;  /* 0x000000631300720c */ /* 0x000fe20003f66270 */
[----:B------:R-:W-:Y:S01]  /*5240*/  IMAD.IADD R41, R75, 0x1, R40 ;  /* 0x000000014b297824 */ /* 0x000fe200078e0228 */
[----:B------:R-:W-:Y:S01]  /*5250*/  BSSY B0, `(.L_x_10429) ;  /* 0x0000026000007945 */ /* 0x000fe20003800000 */
[----:B------:R-:W-:Y:S02]  /*5260*/  IMAD R48, R40, 0x2, R24 ;  /* 0x0000000228307824 */ /* 0x000fe400078e0218 */
[----:B------:R-:W-:-:S04]  /*5270*/  IMAD.WIDE R44, R26, 0x60, R70 ;  /* 0x000000601a2c7825 */ /* 0x000fc800078e0246 */
[----:B------:R-:W-:-:S04]  /*5280*/  IMAD R49, R41, 0x2, R24 ;  /* 0x0000000229317824 */ /* 0x000fc800078e0218 */
[----:B------:R-:W-:Y:S05]  /*5290*/  @P3 BRA `(.L_x_10430) ;  /* 0x0000000000843947 */ /* 0x000fea0003800000 */
[----:B------:R-:W-:Y:S01]  /*52a0*/  IMAD R43, R45, UR56, RZ ;  /* 0x000000382d2b7c24 */ /* 0x000fe2000f8e02ff */
[----:B------:R-:W-:Y:S01]  /*52b0*/  ULDC UR4, c[0x0][0x320] ;  /* 0x0000c80000047ab9 */ /* 0x000fe20000000800 */
        /* <DEDUP_REMOVED lines=31> */
.L_x_10430:
[----:B------:R-:W-:Y:S05]  /*54b0*/  BSYNC B0 ;  /* 0x0000000000007941 */ /* 0x000fea0003800000 */
.L_x_10429:
[----:B------:R-:W-:Y:S01]  /*54c0*/  ISETP.GE.AND P3, PT, R221, R99, PT ;  /* 0x00000063dd00720c */ /* 0x000fe20003f66270 */
[----:B------:R-:W-:-:S12]  /*54d0*/  BSSY B0, `(.L_x_10431) ;  /* 0x0000025000007945 */ /* 0x000fd80003800000 */
[----:B------:R-:W-:Y:S05]  /*54e0*/  @P3 BRA `(.L_x_10432) ;  /* 0x00000000008c3947 */ /* 0x000fea0003800000 */
[----:B--2---:R-:W-:Y:S01]  /*54f0*/  IADD3 R43, P3, R44, 0x40, RZ ;  /* 0x000000402c2b7810 */ /* 0x004fe20007f7e0ff */
[----:B------:R-:W-:Y:S01]  /*5500*/  IMAD.MOV.U32 R40, RZ, RZ, R20 ;  /* 0x000000ffff287224 */ /* 0x000fe200078e0014 */
[----:B------:R-:W-:Y:S01]  /*5510*/  ULDC UR4, c[0x0][0x320] ;  /* 0x0000c80000047ab9 */ /* 0x000fe20000000800 */
        /* <DEDUP_REMOVED lines=32> */
.L_x_10432:
[----:B------:R-:W-:Y:S05]  /*5720*/  BSYNC B0 ;  /* 0x0000000000007941 */ /* 0x000fea0003800000 */
.L_x_10431:
        /* <DEDUP_REMOVED lines=22> */
.L_x_10381:
[----:B------:R-:W-:Y:S02]  /*5890*/  ISETP.GE.AND P2, PT, R198, 0x1, PT ;  /* 0x00000001c600780c */ /* 0x000fe40003f46270 */
[----:B------:R-:W-:Y:S02]  /*58a0*/  CS2R R6, SRZ ;  /* 0x0000000000067805 */ /* 0x000fe4000001ff00 */
[----:B------:R-:W-:Y:S02]  /*58b0*/  PLOP3.LUT P1, PT, PT, PT, PT, 0x80, 0x0 ;  /* 0x000000000000781c */ /* 0x000fe40003f2f070 */
[----:B------:R-:W-:Y:S01]  /*58c0*/  CS2R R4, SRZ ;  /* 0x0000000000047805 */ /* 0x000fe2000001ff00 */
[----:B------:R-:W-:Y:S01]  /*58d0*/  IMAD.MOV.U32 R150, RZ, RZ, RZ ;  /* 0x000000ffff967224 */ /* 0x000fe200078e00ff */
        /* <DEDUP_REMOVED lines=63> */
[----:B------:R-:W-:Y:S02]  /*5cd0*/  IMAD.MOV.U32 R27, RZ, RZ, RZ ;  /* 0x000000ffff1b7224 */ /* 0x000fe400078e00ff */
[----:B------:R-:W-:Y:S01]  /*5ce0*/  IMAD.MOV.U32 R9, RZ, RZ, RZ ;  /* 0x000000ffff097224 */ /* 0x000fe200078e00ff */
[----:B------:R-:W-:Y:S06]  /*5cf0*/  @P0 BRA `(.L_x_10434) ;  /* 0x00000000000c0947 */ /* 0x000fec0003800000 */
[----:B------:R-:W0:Y:S01]  /*5d00*/  FENCE.VIEW.ASYNC.G ;  /* 0x00000000000073c6 */ /* 0x000e220000000100 */
[----:B------:R-:W-:Y:S05]  /*5d10*/  WARPSYNC.ALL ;  /* 0x0000000000007948 */ /* 0x000fea0003800000 */
[----:B0-----:R-:W-:Y:S06]  /*5d20*/  BAR.ARV 0xc, 0x180 ;  /* 0x0306000000007b1d */ /* 0x001fec0000002000 */
.L_x_10434:
[----:B------:R-:W-:Y:S01]  /*5d30*/  CS2R R24, SRZ ;  /* 0x0000000000187805 */ /* 0x000fe2000001ff00 */
[----:B------:R-:W-:Y:S06]  /*5d40*/  @!P2 BRA `(.L_x_10435) ;  /* 0x0000007c00dca947 */ /* 0x000fec0003800000 */
[----:B------:R-:W-:-:S03]  /*5d50*/  UMOV UR4, 0xffffffff ;  /* 0xffffffff00047882 */ /* 0x000fc60000000000 */
[----:B------:R-:W-:Y:S05]  /*5d60*/  BRA.DIV UR4, `(.L_x_10436) ;  /* 0x0000013204707947 */ /* 0x000fea000b800000 */
[----:B------:R0:W1:Y:S02]  /*5d70*/  SHFL.IDX PT, R14, R234, RZ, 0x1f ;  /* 0x00001fffea0e7589 */ /* 0x00006400000e0000 */
.L_x_10685:
[----:B------:R-:W-:Y:S01]  /*5d80*/  VIADD R24, R18, 0x18400 ;  /* 0x0001840012187836 */ /* 0x000fe20000000000 */
[----:B-1----:R-:W-:Y:S01]  /*5d90*/  LEA.HI R0, R14, R14, RZ, 0x1 ;  /* 0x0000000e0e007211 */ /* 0x002fe200078f08ff */
[----:B------:R-:W-:Y:S03]  /*5da0*/  BSSY B6, `(.L_x_10437) ;  /* 0x0000015000067945 */ /* 0x000fe60003800000 */
[----:B------:R-:W-:Y:S02]  /*5db0*/  LOP3.LUT P0, RZ, R24, 0x1bf, RZ, 0xc0, !PT ;  /* 0x000001bf18ff7812 */ /* 0x000fe4000780c0ff */
[----:B------:R-:W-:-:S05]  /*5dc0*/  LOP3.LUT R29, R0, 0xffffe, RZ, 0xc0, !PT ;  /* 0x000ffffe001d7812 */ /* 0x000fca00078ec0ff */
[----:B------:R-:W-:-:S06]  /*5dd0*/  IMAD.IADD R29, R14, 0x1, -R29 ;  /* 0x000000010e1d7824 */ /* 0x000fcc00078e0a1d */
        /* <DEDUP_REMOVED lines=17> */
.L_x_10438:
[----:B------:R-:W-:Y:S05]  /*5ef0*/  BSYNC B6 ;  /* 0x0000000000067941 */ /* 0x000fea0003800000 */
.L_x_10437:
        /* <DEDUP_REMOVED lines=12> */
.L_x_10442:
[----:B--2---:R2:W3:Y:S02]  /*5fc0*/  SYNCS.PHASECHK.TRANS64.TRYWAIT P0, [R18+URZ+0x32400], R3 ;  /* 0x03240003120075a7 */ /* 0x0044e4000800017f */
[----:B---3--:R-:W-:Y:S05]  /*5fd0*/  @!P0 NANOSLEEP.SYNCS 0x989680 ;  /* 0x009896800000895d */ /* 0x008fea0003900000 */
[----:B------:R-:W3:Y:S02]  /*5fe0*/  @!P0 SYNCS.PHASECHK.TRANS64 P0, [R18+URZ+0x32400], R3 ;  /* 0x03240003120085a7 */ /* 0x000ee4000800007f */
[----:B---3--:R-:W-:Y:S05]  /*5ff0*/  @!P0 BRA `(.L_x_10442) ;  /* 0xfffffffc00f08947 */ /* 0x008fea000383ffff */
.L_x_10441:
[----:B------:R-:W-:Y:S05]  /*6000*/  BSYNC B0 ;  /* 0x0000000000007941 */ /* 0x000fea0003800000 */
.L_x_10440:
[----:B------:R-:W-:Y:S05]  /*6010*/  BRA `(.L_x_10443) ;  /* 0x00000020007c7947 */ /* 0x000fea0003800000 */
.L_x_10439:
        /* <DEDUP_REMOVED lines=36> */
.L_x_10445:
[----:B------:R-:W-:Y:S05]  /*6260*/  BSYNC B6 ;  /* 0x0000000000067941 */ /* 0x000fea0003800000 */
.L_x_10444:
        /* <DEDUP_REMOVED lines=11> */
.L_x_10691:
[----:B------:R-:W-:Y:S01]  /*6320*/  ULDC UR4, c[0x0][0x448] ;  /* 0x0001120000047ab9 */ /* 0x000fe20000000800 */
[----:B------:R-:W-:Y:S01]  /*6330*/  LEA.HI R6, R222, R222, RZ, 0x1 ;  /* 0x000000dede067211 */ /* 0x000fe200078f08ff */
[----:B------:R-:W-:Y:S01]  /*6340*/  IMAD R28, R97, UR4, RZ ;  /* 0x00000004611c7c24 */ /* 0x000fe2000f8e02ff */
[----:B------:R-:W-:Y:S01]  /*6350*/  BSSY B1, `(.L_x_10449) ;  /* 0x000001e000017945 */ /* 0x000fe20003800000 */
[----:B------:R-:W-:Y:S02]  /*6360*/  CS2R R10, SRZ ;  /* 0x00000000000a7805 */ /* 0x000fe4000001ff00 */
[----:B------:R-:W-:Y:S02]  /*6370*/  LOP3.LUT R9, R6, 0xfffffffe, RZ, 0xc0, !PT ;  /* 0xfffffffe06097812 */ /* 0x000fe400078ec0ff */
[----:B------:R-:W-:Y:S02]  /*6380*/  CS2R R6, SRZ ;  /* 0x0000000000067805 */ /* 0x000fe4000001ff00 */
[----:B------:R-:W-:Y:S01]  /*6390*/  ISETP.GE.AND P0, PT, R5, R28, PT ;  /* 0x0000001c0500720c */ /* 0x000fe20003f06270 */
[----:B------:R-:W-:Y:S01]  /*63a0*/  IMAD.SHL.U32 R5, R227, 0x40, RZ ;  /* 0x00000040e3057824 */ /* 0x000fe200078e00ff */
[----:B------:R-:W-:Y:S01]  /*63b0*/  CS2R R20, SRZ ;  /* 0x0000000000147805 */ /* 0x000fe2000001ff00 */
[----:B------:R-:W-:Y:S01]  /*63c0*/  IMAD.IADD R12, R222, 0x1, -R9 ;  /* 0x00000001de0c7824 */ /* 0x000fe200078e0a09 */
[----:B------:R-:W-:-:S02]  /*63d0*/  CS2R R8, SRZ ;  /* 0x0000000000087805 */ /* 0x000fc4000001ff00 */
[----:B------:R-:W-:Y:S02]  /*63e0*/  LOP3.LUT R13, R5, 0x1c0, RZ, 0xc0, !PT ;  /* 0x000001c0050d7812 */ /* 0x000fe400078ec0ff */
[----:B------:R-:W-:-:S05]  /*63f0*/  SHF.L.U32 R5, R12, 0x1f, RZ ;  /* 0x0000001f0c057819 */ /* 0x000fca00000006ff */
        /* <DEDUP_REMOVED lines=19> */
.L_x_10450:
[----:B------:R-:W-:Y:S05]  /*6530*/  BSYNC B1 ;  /* 0x0000000000017941 */ /* 0x000fea0003800000 */
.L_x_10449:
[----:B------:R-:W1:Y:S01]  /*6540*/  SYNCS.PHASECHK.TRANS64.TRYWAIT P0, [R18+URZ+0x32400], R5 ;  /* 0x03240005120075a7 */ /* 0x000e62000800017f */
[----:B---3--:R-:W-:Y:S01]  /*6550*/  LOP3.LUT R3, R13, 0x18, R16, 0xf8, !PT ;  /* 0x000000180d037812 */ /* 0x008fe200078ef810 */
[----:B--2---:R-:W-:Y:S01]  /*6560*/  IMAD R0, R33, -0x80, R28 ;  /* 0xffffff8021007824 */ /* 0x004fe200078e021c */
[----:B----4-:R-:W-:Y:S01]  /*6570*/  SHF.R.U32.HI R4, RZ, 0x3, R13 ;  /* 0x00000003ff047819 */ /* 0x010fe2000001160d */
[--C-:B0----5:R-:W-:Y:S01]  /*6580*/  IMAD.MOV.U32 R14, RZ, RZ, R9.reuse ;  /* 0x000000ffff0e7224 */ /* 0x121fe200078e0009 */
[--C-:B------:R-:W-:Y:S01]  /*6590*/  SHF.R.U64 R28, R8, 0x10, R9.reuse ;  /* 0x00000010081c7819 */ /* 0x100fe20000001209 */
[----:B------:R-:W-:Y:S01]  /*65a0*/  IMAD.MOV.U32 R13, RZ, RZ, R8 ;  /* 0x000000ffff0d7224 */ /* 0x000fe200078e0008 */
[----:B------:R-:W-:Y:S01]  /*65b0*/  LOP3.LUT R30, R3, R4, RZ, 0x3c, !PT ;  /* 0x00000004031e7212 */ /* 0x000fe200078e3cff */
[----:B------:R-:W-:Y:S01]  /*65c0*/  IMAD.MOV.U32 R3, RZ, RZ, R6 ;  /* 0x000000ffff037224 */ /* 0x000fe200078e0006 */
[----:B-1----:R-:W-:Y:S01]  /*65d0*/  SHF.R.U32.HI R27, RZ, 0x10, R9 ;  /* 0x00000010ff1b7819 */ /* 0x002fe20000011609 */
[--C-:B------:R-:W-:Y:S01]  /*65e0*/  IMAD.MOV.U32 R4, RZ, RZ, R7.reuse ;  /* 0x000000ffff047224 */ /* 0x100fe200078e0007 */
[--C-:B------:R-:W-:Y:S01]  /*65f0*/  SHF.R.U64 R26, R6, 0x10, R7.reuse ;  /* 0x00000010061a7819 */ /* 0x100fe20000001207 */
[----:B------:R-:W-:Y:S01]  /*6600*/  IMAD R9, R211, 0x200, R30 ;  /* 0x00000200d3097824 */ /* 0x000fe200078e021e */
[----:B------:R-:W-:Y:S01]  /*6610*/  SHF.R.U32.HI R25, RZ, 0x10, R7 ;  /* 0x00000010ff197819 */ /* 0x000fe20000011607 */
[----:B------:R-:W-:Y:S01]  /*6620*/  IMAD.MOV.U32 R7, RZ, RZ, R20 ;  /* 0x000000ffff077224 */ /* 0x000fe200078e0014 */
[--C-:B------:R-:W-:Y:S01]  /*6630*/  SHF.R.U64 R24, R20, 0x10, R21.reuse ;  /* 0x0000001014187819 */ /* 0x100fe20000001215 */
[----:B------:R-:W-:Y:S01]  /*6640*/  IMAD R9, R9, 0x2, R18 ;  /* 0x0000000209097824 */ /* 0x000fe200078e0212 */
[----:B------:R-:W-:Y:S01]  /*6650*/  VIMNMX R38, R0, 0x80, PT ;  /* 0x0000008000267848 */ /* 0x000fe20003fe0100 */
[----:B------:R-:W-:Y:S01]  /*6660*/  BSSY B1, `(.L_x_10451) ;  /* 0x0000011000017945 */ /* 0x000fe20003800000 */
[--C-:B------:R-:W-:Y:S01]  /*6670*/  IMAD.MOV.U32 R15, RZ, RZ, R21.reuse ;  /* 0x000000ffff0f7224 */ /* 0x100fe200078e0015 */
[----:B------:R-:W-:Y:S01]  /*6680*/  SHF.R.U32.HI R20, RZ, 0x10, R21 ;  /* 0x00000010ff147819 */ /* 0x000fe20000011615 */
[--C-:B------:R-:W-:Y:S01]  /*6690*/  IMAD.MOV.U32 R8, RZ, RZ, R11.reuse ;  /* 0x000000ffff087224 */ /* 0x100fe200078e000b */
[----:B------:R-:W-:Y:S01]  /*66a0*/  PRMT R33, R3, 0x5410, R26 ;  /* 0x0000541003217816 */ /* 0x000fe2000000001a */
[----:B------:R-:W-:Y:S01]  /*66b0*/  IMAD.MOV.U32 R6, RZ, RZ, R10 ;  /* 0x000000ffff067224 */ /* 0x000fe200078e000a */
[----:B------:R-:W-:Y:S01]  /*66c0*/  SHF.R.U64 R21, R10, 0x10, R11 ;  /* 0x000000100a157819 */ /* 0x000fe2000000120b */
[C---:B------:R-:W-:Y:S01]  /*66d0*/  VIADD R0, R9.reuse, 0x18440 ;  /* 0x0001844009007836 */ /* 0x040fe20000000000 */
[----:B------:R-:W-:Y:S01]  /*66e0*/  PRMT R3, R4, 0x5410, R25 ;  /* 0x0000541004037816 */ /* 0x000fe20000000019 */
[----:B------:R-:W-:Y:S01]  /*66f0*/  VIADD R4, R9, 0x18400 ;  /* 0x0001840009047836 */ /* 0x000fe20000000000 */
[----:B------:R-:W-:-:S02]  /*6700*/  SHF.R.U32.HI R11, RZ, 0x10, R11 ;  /* 0x00000010ff0b7819 */ /* 0x000fc4000001160b */
[----:B------:R-:W-:Y:S02]  /*6710*/  PRMT R31, R13, 0x5410, R28 ;  /* 0x000054100d1f7816 */ /* 0x000fe4000000001c */
[----:B------:R-:W-:Y:S02]  /*6720*/  LOP3.LUT P2, RZ, R227, 0x4, RZ, 0xc0, !PT ;  /* 0x00000004e3ff7812 */ /* 0x000fe4000784c0ff */
[----:B------:R-:W-:Y:S02]  /*6730*/  ISETP.GE.AND P1, PT, R19, R38, PT ;  /* 0x000000261300720c */ /* 0x000fe40003f26270 */
[----:B------:R-:W-:Y:S02]  /*6740*/  PRMT R32, R14, 0x5410, R27 ;  /* 0x000054100e207816 */ /* 0x000fe4000000001b */
[----:B------:R-:W-:Y:S01]  /*6750*/  PRMT R34, R7, 0x5410, R24 ;  /* 0x0000541007227816 */ /* 0x000fe20000000018 */
[----:B------:R-:W-:Y:S08]  /*6760*/  @!P0 BRA `(.L_x_10452) ;  /* 0x0000012800888947 */ /* 0x000ff00003800000 */
.L_x_10692:
[----:B------:R-:W-:Y:S05]  /*6770*/  BSYNC B1 ;  /* 0x0000000000017941 */ /* 0x000fea0003800000 */
.L_x_10451:
        /* <DEDUP_REMOVED lines=27> */
[-C--:B------:R-:W-:Y:S01]  /*6930*/  FMUL.FTZ R30, R5, R20.reuse ;  /* 0x00000014051e7220 */ /* 0x080fe20000410000 */
[----:B------:R-:W-:Y:S01]  /*6940*/  LOP3.LUT R7, R7, 0xffff0000, RZ, 0xc0, !PT ;  /* 0xffff000007077812 */ /* 0x000fe200078ec0ff */
[----:B------:R-:W-:Y:S01]  /*6950*/  FFMA.FTZ R26, R10, R21, R4 ;  /* 0x000000150a1a7223 */ /* 0x000fe20000010004 */
        /* <DEDUP_REMOVED lines=19> */
.L_x_10456:
[----:B------:R-:W-:Y:S05]  /*6a90*/  BSYNC B2 ;  /* 0x0000000000027941 */ /* 0x000fea0003800000 */
.L_x_10455:
[----:B------:R-:W-:Y:S05]  /*6aa0*/  @P1 BRA `(.L_x_10454) ;  /* 0x0000000000981947 */ /* 0x000fea0003800000 */
[----:B0-----:R-:W0:Y:S01]  /*6ab0*/  LDS.128 R4, [R0] ;  /* 0x0000000000047984 */ /* 0x001e220000000c00 */
        /* <DEDUP_REMOVED lines=37> */
.L_x_10454:
[----:B------:R-:W-:Y:S05]  /*6d10*/  BSYNC B1 ;  /* 0x0000000000017941 */ /* 0x000fea0003800000 */
.L_x_10453:
        /* <DEDUP_REMOVED lines=29> */
[C---:B------:R-:W-:Y:S01]  /*6ef0*/  LOP3.LUT R26, R35.reuse, 0xffff0000, RZ, 0xc0, !PT ;  /* 0xffff0000231a7812 */ /* 0x040fe200078ec0ff */
[----:B------:R-:W-:Y:S02]  /*6f00*/  IMAD.U32 R31, R35, 0x10000, RZ ;  /* 0x00010000231f7824 */ /* 0x000fe400078e00ff */
[----:B------:R-:W-:Y:S01]  /*6f10*/  FFMA.FTZ R10, R27, R11, R10 ;  /* 0x0000000b1b0a7223 */ /* 0x000fe2000001000a */
[-C--:B------:R-:W-:Y:S01]  /*6f20*/  FMUL.FTZ R24, R25, R6.reuse ;  /* 0x0000000619187220 */ /* 0x080fe20000410000 */
[-C--:B------:R-:W-:Y:S01]  /*6f30*/  FMUL.FTZ R15, R32, R7.reuse ;  /* 0x00000007200f7220 */ /* 0x080fe20000410000 */
[----:B------:R-:W-:Y:S01]  /*6f40*/  FMUL.FTZ R20, R31, R6 ;  /* 0x000000061f147220 */ /* 0x000fe20000410000 */
[----:B------:R-:W-:Y:S01]  /*6f50*/  FMUL.FTZ R11, R26, R7 ;  /* 0x000000071a0b7220 */ /* 0x000fe20000410000 */
[----:B------:R-:W-:-:S02]  /*6f60*/  F2FP.BF16.F32.PACK_AB R4, R21, R4 ;  /* 0x000000041504723e */ /* 0x000fc400000010ff */
[-C--:B------:R-:W-:Y:S01]  /*6f70*/  FFMA.FTZ R6, R25, R13.reuse, -R20 ;  /* 0x0000000d19067223 */ /* 0x080fe20000010814 */
[-C--:B------:R-:W-:Y:S01]  /*6f80*/  FFMA.FTZ R7, R32, R14.reuse, -R11 ;  /* 0x0000000e20077223 */ /* 0x080fe2000001080b */
[----:B------:R-:W-:Y:S01]  /*6f90*/  FFMA.FTZ R13, R31, R13, R24 ;  /* 0x0000000d1f0d7223 */ /* 0x000fe20000010018 */
[----:B------:R-:W-:Y:S01]  /*6fa0*/  FFMA.FTZ R14, R26, R14, R15 ;  /* 0x0000000e1a0e7223 */ /* 0x000fe2000001000f */
[----:B------:R-:W-:-:S03]  /*6fb0*/  F2FP.BF16.F32.PACK_AB R5, R10, R5 ;  /* 0x000000050a05723e */ /* 0x000fc600000010ff */
[----:B------:R-:W-:Y:S02]  /*6fc0*/  F2FP.BF16.F32.PACK_AB R6, R13, R6 ;  /* 0x000000060d06723e */ /* 0x000fe400000010ff */
[----:B------:R-:W-:-:S05]  /*6fd0*/  F2FP.BF16.F32.PACK_AB R7, R14, R7 ;  /* 0x000000070e07723e */ /* 0x000fca00000010ff */
[----:B------:R0:W-:Y:S02]  /*6fe0*/  STS.128 [R9+0x1a400], R4 ;  /* 0x01a4000409007388 */ /* 0x0001e40000000c00 */
.L_x_10459:
[----:B------:R-:W-:Y:S05]  /*6ff0*/  BSYNC B1 ;  /* 0x0000000000017941 */ /* 0x000fea0003800000 */
.L_x_10458:
[----:B------:R-:W-:Y:S05]  /*7000*/  @P1 BRA `(.L_x_10457) ;  /* 0x00000010005c1947 */ /* 0x000fea0003800000 */
[----:B0-----:R-:W0:Y:S01]  /*7010*/  LDS.128 R4, [R0+0x2000] ;  /* 0x0020000000047984 */ /* 0x001e220000000c00 */
        /* <DEDUP_REMOVED lines=17> */
[----:B------:R-:W-:Y:S01]  /*7130*/  FFMA.FTZ R5, R24, R10, -R15 ;  /* 0x0000000a18057223 */ /* 0x000fe2000001080f */
[----:B------:R-:W-:Y:S01]  /*7140*/  FFMA.FTZ R9, R25, R9, R20 ;  /* 0x0000000919097223 */ /* 0x000fe20000010014 */
[----:B------:R-:W-:Y:S01]  /*7150*/  IMAD.U32 R15, R3, 0x10000, RZ ;  /* 0x00010000030f7824 */ /* 0x000fe200078e00ff */
[----:B------:R-:W-:Y:S01]  /*7160*/  LOP3.LUT R7, R7, 0xffff0000, RZ, 0xc0, !PT ;  /* 0xffff000007077812 */ /* 0x000fe200078ec0ff */
[----:B------:R-:W-:Y:S01]  /*7170*/  IMAD.U32 R25, R8, 0x10000, RZ ;  /* 0x0001000008197824 */ /* 0x000fe200078e00ff */
[----:B------:R-:W-:Y:S01]  /*7180*/  LOP3.LUT R3, R3, 0xffff0000, RZ, 0xc0, !PT ;  /* 0xffff000003037812 */ /* 0x000fe200078ec0ff */
[----:B------:R-:W-:Y:S01]  /*7190*/  FMUL.FTZ R14, R15, R6 ;  /* 0x000000060f0e7220 */ /* 0x000fe20000410000 */
[----:B------:R-:W-:Y:S01]  /*71a0*/  FFMA.FTZ R10, R36, R10, R21 ;  /* 0x0000000a240a7223 */ /* 0x000fe20000010015 */
[----:B------:R-:W-:Y:S01]  /*71b0*/  FMUL.FTZ R8, R25, R6 ;  /* 0x0000000619087220 */ /* 0x000fe20000410000 */
[-C--:B------:R-:W-:Y:S01]  /*71c0*/  FMUL.FTZ R20, R27, R7.reuse ;  /* 0x000000071b147220 */ /* 0x080fe20000410000 */
[----:B------:R-:W-:Y:S01]  /*71d0*/  FMUL.FTZ R24, R3, R7 ;  /* 0x0000000703187220 */ /* 0x000fe20000410000 */
[----:B------:R-:W-:Y:S01]  /*71e0*/  F2FP.BF16.F32.PACK_AB R4, R9, R4 ;  /* 0x000000040904723e */ /* 0x000fe200000010ff */
[-C--:B------:R-:W-:Y:S01]  /*71f0*/  FFMA.FTZ R6, R15, R11.reuse, -R8 ;  /* 0x0000000b0f067223 */ /* 0x080fe20000010808 */
[----:B------:R-:W-:Y:S01]  /*7200*/  FFMA.FTZ R11, R25, R11, R14 ;  /* 0x0000000b190b7223 */ /* 0x000fe2000001000e */
[-C--:B------:R-:W-:Y:S01]  /*7210*/  FFMA.FTZ R7, R3, R13.reuse, -R20 ;  /* 0x0000000d03077223 */ /* 0x080fe20000010814 */
[----:B------:R-:W-:Y:S01]  /*7220*/  FFMA.FTZ R24, R27, R13, R24 ;  /* 0x0000000d1b187223 */ /* 0x000fe20000010018 */
[----:B------:R-:W-:-:S02]  /*7230*/  F2FP.BF16.F32.PACK_AB R5, R10, R5 ;  /* 0x000000050a05723e */ /* 0x000fc400000010ff */
[----:B------:R-:W-:Y:S02]  /*7240*/  F2FP.BF16.F32.PACK_AB R6, R11, R6 ;  /* 0x000000060b06723e */ /* 0x000fe400000010ff */
[----:B------:R-:W-:-:S05]  /*7250*/  F2FP.BF16.F32.PACK_AB R7, R24, R7 ;  /* 0x000000071807723e */ /* 0x000fca00000010ff */
[----:B------:R3:W-:Y:S01]  /*7260*/  STS.128 [R0+0x2000], R4 ;  /* 0x0020000400007388 */ /* 0x0007e20000000c00 */
[----:B------:R-:W-:Y:S05]  /*7270*/  BRA `(.L_x_10457) ;  /* 0x0000000c00c07947 */ /* 0x000fea0003800000 */
.L_x_10447:
[----:B------:R-:W-:-:S03]  /*7280*/  UMOV UR4, 0xffffffff ;  /* 0xffffffff00047882 */ /* 0x000fc60000000000 */
[----:B------:R-:W-:Y:S05]  /*7290*/  BRA.DIV UR4, `(.L_x_10460) ;  /* 0x0000011e04d07947 */ /* 0x000fea000b800000 */
[----:B------:R1:W2:Y:S04]  /*72a0*/  SHFL.IDX PT, R0, R25, RZ, 0x1c1f ;  /* 0x001c1fff19007589 */ /* 0x0002a800000e0000 */
[----:B------:R1:W3:Y:S04]  /*72b0*/  SHFL.IDX PT, R3, R24, RZ, 0x1c1f ;  /* 0x001c1fff18037589 */ /* 0x0002e800000e0000 */
[----:B------:R1:W4:Y:S04]  /*72c0*/  SHFL.IDX PT, R20, R27, RZ, 0x1c1f ;  /* 0x001c1fff1b147589 */ /* 0x00032800000e0000 */
[----:B------:R1:W0:Y:S02]  /*72d0*/  SHFL.IDX PT, R14, R26, RZ, 0x1c1f ;  /* 0x001c1fff1a0e7589 */ /* 0x00022400000e0000 */
.L_x_10698:
[----:B------:R-:W-:Y:S01]  /*72e0*/  ULDC UR4, c[0x0][0x448] ;  /* 0x0001120000047ab9 */ /* 0x000fe20000000800 */
[----:B------:R-:W0:Y:S01]  /*72f0*/  LDC R47, c[0x0][0x3f4] ;  /* 0x0000fd00ff2f7b82 */ /* 0x000e220000000800 */
[----:B-1----:R-:W-:Y:S01]  /*7300*/  IMAD R26, R97, UR4, RZ ;  /* 0x00000004611a7c24 */ /* 0x002fe2000f8e02ff */
[----:B------:R-:W-:Y:S01]  /*7310*/  LEA.HI R4, R222, R222, RZ, 0x1 ;  /* 0x000000dede047211 */ /* 0x000fe200078f08ff */
[----:B------:R-:W-:Y:S01]  /*7320*/  BSSY B1, `(.L_x_10461) ;  /* 0x0000016000017945 */ /* 0x000fe20003800000 */
[----:B------:R-:W-:Y:S02]  /*7330*/  CS2R R8, SRZ ;  /* 0x0000000000087805 */ /* 0x000fe4000001ff00 */
[----:B------:R-:W-:Y:S02]  /*7340*/  CS2R R10, SRZ ;  /* 0x00000000000a7805 */ /* 0x000fe4000001ff00 */
[----:B------:R-:W-:Y:S02]  /*7350*/  ISETP.GE.AND P0, PT, R5, R26, PT ;  /* 0x0000001a0500720c */ /* 0x000fe40003f06270 */
[----:B------:R-:W-:-:S02]  /*7360*/  LOP3.LUT R7, R4, 0xfffffffe, RZ, 0xc0, !PT ;  /* 0xfffffffe04077812 */ /* 0x000fc400078ec0ff */
[----:B------:R-:W-:-:S03]  /*7370*/  CS2R R4, SRZ ;  /* 0x0000000000047805 */ /* 0x000fc6000001ff00 */
[----:B------:R-:W-:Y:S01]  /*7380*/  IMAD.IADD R12, R222, 0x1, -R7 ;  /* 0x00000001de0c7824 */ /* 0x000fe200078e0a07 */
[----:B------:R-:W-:-:S04]  /*7390*/  CS2R R6, SRZ ;  /* 0x0000000000067805 */ /* 0x000fc8000001ff00 */
[----:B------:R-:W-:Y:S01]  /*73a0*/  SHF.L.U32 R21, R12, 0x1f, RZ ;  /* 0x0000001f0c157819 */ /* 0x000fe200000006ff */
[----:B------:R-:W-:Y:S06]  /*73b0*/  @P0 BRA `(.L_x_10462) ;  /* 0x0000000000300947 */ /* 0x000fec0003800000 */
[----:B------:R-:W-:Y:S01]  /*73c0*/  ULDC UR4, c[0x0][0x3f4] ;  /* 0x0000fd0000047ab9 */ /* 0x000fe20000000800 */
[C---:B------:R-:W-:Y:S01]  /*73d0*/  IMAD.SHL.U32 R15, R16.reuse, 0x2, RZ ;  /* 0x00000002100f7824 */ /* 0x040fe200078e00ff */
[C---:B------:R-:W-:Y:S02]  /*73e0*/  ISETP.GE.AND P2, PT, R16.reuse, UR4, PT ;  /* 0x0000000410007c0c */ /* 0x040fe4000bf46270 */
[----:B------:R-:W-:Y:S02]  /*73f0*/  SHF.L.U64.HI R5, R16, 0x1, R17 ;  /* 0x0000000110057819 */ /* 0x000fe40000010211 */
[-C--:B---3--:R-:W-:Y:S02]  /*7400*/  IADD3 R24, P0, R3, R15.reuse, RZ ;  /* 0x0000000f03187210 */ /* 0x088fe40007f1e0ff */
[----:B0-----:R-:W-:-:S03]  /*7410*/  IADD3 R14, P1, R14, R15, RZ ;  /* 0x0000000f0e0e7210 */ /* 0x001fc60007f3e0ff */
[--C-:B--2---:R-:W-:Y:S02]  /*7420*/  IMAD.X R25, R0, 0x1, R5.reuse, P0 ;  /* 0x0000000100197824 */ /* 0x104fe400000e0605 */
[----:B----4-:R-:W-:Y:S01]  /*7430*/  IMAD.X R15, R20, 0x1, R5, P1 ;  /* 0x00000001140f7824 */ /* 0x010fe200008e0605 */
[----:B------:R-:W-:Y:S01]  /*7440*/  CS2R R4, SRZ ;  /* 0x0000000000047805 */ /* 0x000fe2000001ff00 */
[----:B------:R-:W-:Y:S06]  /*7450*/  @P2 BRA `(.L_x_10462) ;  /* 0x0000000000082947 */ /* 0x000fec0003800000 */
[----:B------:R1:W5:Y:S04]  /*7460*/  LD.E.128 R4, desc[UR60][R24.64] ;  /* 0x0000003c18047980 */ /* 0x000368000c101d00 */
[----:B------:R1:W5:Y:S02]  /*7470*/  LD.E.128 R8, desc[UR60][R14.64] ;  /* 0x0000003c0e087980 */ /* 0x000364000c101d00 */
.L_x_10462:
[----:B------:R-:W-:Y:S05]  /*7480*/  BSYNC B1 ;  /* 0x0000000000017941 */ /* 0x000fea0003800000 */
.L_x_10461:
[----:B------:R-:W4:Y:S01]  /*7490*/  SYNCS.PHASECHK.TRANS64.TRYWAIT P1, [R18+URZ+0x32400], R21 ;  /* 0x03240015120075a7 */ /* 0x000f22000802017f */
[----:B--2---:R-:W-:Y:S01]  /*74a0*/  IMAD R0, R33, -0x80, R26 ;  /* 0xffffff8021007824 */ /* 0x004fe200078e021a */
[--C-:B-----5:R-:W-:Y:S01]  /*74b0*/  SHF.R.U64 R28, R4, 0x10, R5.reuse ;  /* 0x00000010041c7819 */ /* 0x120fe20000001205 */
[--C-:B------:R-:W-:Y:S01]  /*74c0*/  IMAD.MOV.U32 R13, RZ, RZ, R5.reuse ;  /* 0x000000ffff0d7224 */ /* 0x100fe200078e0005 */
[----:B------:R-:W-:Y:S01]  /*74d0*/  SHF.R.U32.HI R26, RZ, 0x10, R5 ;  /* 0x00000010ff1a7819 */ /* 0x000fe20000011605 */
[----:B---3--:R-:W-:Y:S01]  /*74e0*/  IMAD.MOV.U32 R3, RZ, RZ, R4 ;  /* 0x000000ffff037224 */ /* 0x008fe200078e0004 */
[----:B0-----:R-:W-:Y:S01]  /*74f0*/  ISETP.GE.AND P0, PT, R16, R47, PT ;  /* 0x0000002f1000720c */ /* 0x001fe20003f06270 */
[----:B-1----:R-:W-:Y:S01]  /*7500*/  IMAD.MOV.U32 R15, RZ, RZ, R6 ;  /* 0x000000ffff0f7224 */ /* 0x002fe200078e0006 */
[----:B------:R-:W-:Y:S01]  /*7510*/  VIMNMX R0, R0, 0x80, PT ;  /* 0x0000008000007848 */ /* 0x000fe20003fe0100 */
[----:B------:R-:W-:Y:S01]  /*7520*/  IMAD.MOV.U32 R5, RZ, RZ, R8 ;  /* 0x000000ffff057224 */ /* 0x000fe200078e0008 */
[--C-:B------:R-:W-:Y:S01]  /*7530*/  SHF.R.U64 R24, R6, 0x10, R7.reuse ;  /* 0x0000001006187819 */ /* 0x100fe20000001207 */
[--C-:B------:R-:W-:Y:S01]  /*7540*/  IMAD.MOV.U32 R4, RZ, RZ, R7.reuse ;  /* 0x000000ffff047224 */ /* 0x100fe200078e0007 */
[----:B------:R-:W-:Y:S01]  /*7550*/  SHF.R.U32.HI R27, RZ, 0x10, R7 ;  /* 0x00000010ff1b7819 */ /* 0x000fe20000011607 */
[--C-:B------:R-:W-:Y:S01]  /*7560*/  IMAD.MOV.U32 R6, RZ, RZ, R9.reuse ;  /* 0x000000ffff067224 */ /* 0x100fe200078e0009 */
[--C-:B------:R-:W-:Y:S01]  /*7570*/  SHF.R.U64 R8, R8, 0x10, R9.reuse ;  /* 0x0000001008087819 */ /* 0x100fe20000001209 */
[----:B----4-:R-:W-:Y:S01]  /*7580*/  IMAD.MOV.U32 R20, RZ, RZ, R10 ;  /* 0x000000ffff147224 */ /* 0x010fe200078e000a */
[----:B------:R-:W-:Y:S01]  /*7590*/  SHF.R.U32.HI R25, RZ, 0x10, R9 ;  /* 0x00000010ff197819 */ /* 0x000fe20000011609 */
[--C-:B------:R-:W-:Y:S01]  /*75a0*/  IMAD.MOV.U32 R14, RZ, RZ, R11.reuse ;  /* 0x000000ffff0e7224 */ /* 0x100fe200078e000b */
[--C-:B------:R-:W-:Y:S01]  /*75b0*/  SHF.R.U64 R9, R10, 0x10, R11.reuse ;  /* 0x000000100a097819 */ /* 0x100fe2000000120b */
[----:B------:R-:W-:Y:S01]  /*75c0*/  BSSY B1, `(.L_x_10463) ;  /* 0x000000d000017945 */ /* 0x000fe20003800000 */
[----:B------:R-:W-:-:S02]  /*75d0*/  SHF.R.U32.HI R7, RZ, 0x10, R11 ;  /* 0x00000010ff077819 */ /* 0x000fc4000001160b */
[-C--:B------:R-:W-:Y:S02]  /*75e0*/  ISETP.GE.OR P2, PT, R19, R0.reuse, P0 ;  /* 0x000000001300720c */ /* 0x080fe40000746670 */
[----:B------:R-:W-:Y:S02]  /*75f0*/  ISETP.GE.OR P0, PT, R221, R0, P0 ;  /* 0x00000000dd00720c */ /* 0x000fe40000706670 */
[----:B------:R-:W-:Y:S02]  /*7600*/  PRMT R44, R3, 0x5410, R28 ;  /* 0x00005410032c7816 */ /* 0x000fe4000000001c */
        /* <DEDUP_REMOVED lines=8> */
.L_x_10699:
[----:B------:R-:W-:Y:S05]  /*7690*/  BSYNC B1 ;  /* 0x0000000000017941 */ /* 0x000fea0003800000 */
.L_x_10463:
        /* <DEDUP_REMOVED lines=9> */
[----:B------:R-:W-:Y:S02]  /*7730*/  SHF.R.U32.HI R7, RZ, 0x3, R6 ;  /* 0x00000003ff077819 */ /* 0x000fe40000011606 */
[----:B------:R-:W-:Y:S02]  /*7740*/  LOP3.LUT R6, R6, 0x38, R5, 0xf8, !PT ;  /* 0x0000003806067812 */ /* 0x000fe400078ef805 */
[-C--:B------:R-:W-:Y:S02]  /*7750*/  LOP3.LUT R4, R4, R7.reuse, RZ, 0x3c, !PT ;  /* 0x0000000704047212 */ /* 0x080fe400078e3cff */
[----:B------:R-:W-:-:S03]  /*7760*/  LOP3.LUT R6, R6, R7, RZ, 0x3c, !PT ;  /* 0x0000000706067212 */ /* 0x000fc600078e3cff */
[C---:B------:R-:W-:Y:S02]  /*7770*/  IMAD R5, R211.reuse, 0x200, R4 ;  /* 0x00000200d3057824 */ /* 0x040fe400078e0204 */
[----:B------:R-:W-:Y:S02]  /*7780*/  IMAD R9, R211, 0x200, R6 ;  /* 0x00000200d3097824 */ /* 0x000fe400078e0206 */
[--C-:B------:R-:W-:Y:S02]  /*7790*/  IMAD R40, R5, 0x2, R18.reuse ;  /* 0x0000000205287824 */ /* 0x100fe400078e0212 */
[----:B------:R-:W-:-:S03]  /*77a0*/  IMAD R42, R9, 0x2, R18 ;  /* 0x00000002092a7824 */ /* 0x000fc600078e0212 */
[----:B------:R-:W0:Y:S04]  /*77b0*/  LDS.128 R4, [R40+0x18400] ;  /* 0x0184000028047984 */ /* 0x000e280000000c00 */
[----:B------:R-:W1:Y:S01]  /*77c0*/  LDS.128 R8, [R42+0x18400] ;  /* 0x018400002a087984 */ /* 0x000e620000000c00 */
[C---:B0-----:R-:W-:Y:S01]  /*77d0*/  IMAD.U32 R21, R4.reuse, 0x10000, RZ ;  /* 0x0001000004157824 */ /* 0x041fe200078e00ff */
        /* <DEDUP_REMOVED lines=14> */
[-C--:B------:R-:W-:Y:S01]  /*78c0*/  FFMA.FTZ R37, R4, R27.reuse, -R35 ;  /* 0x0000001b04257223 */ /* 0x080fe20000010823 */
[C---:B------:R-:W-:Y:S02]  /*78d0*/  IMAD.U32 R21, R15.reuse, 0x10000, RZ ;  /* 0x000100000f157824 */ /* 0x040fe400078e00ff */
[----:B------:R-:W-:Y:S01]  /*78e0*/  FMUL.FTZ R39, R8, R27 ;  /* 0x0000001b08277220 */ /* 0x000fe20000410000 */
[----:B------:R-:W-:Y:S01]  /*78f0*/  LOP3.LUT R35, R20, 0xffff0000, RZ, 0xc0, !PT ;  /* 0xffff000014237812 */ /* 0x000fe200078ec0ff */
[CC--:B------:R-:W-:Y:S01]  /*7900*/  FMUL.FTZ R8, R30.reuse, R32.reuse ;  /* 0x000000201e087220 */ /* 0x0c0fe20000410000 */
[----:B------:R-:W-:Y:S01]  /*7910*/  FMUL.FTZ R41, R30, R21 ;  /* 0x000000151e297220 */ /* 0x000fe20000410000 */
        /* <DEDUP_REMOVED lines=14> */
[-C--:B------:R-:W-:Y:S01]  /*7a00*/  FMUL.FTZ R28, R28, R21.reuse ;  /* 0x000000151c1c7220 */ /* 0x080fe20000410000 */
[----:B------:R-:W-:Y:S01]  /*7a10*/  IMAD.U32 R24, R5, 0x10000, RZ ;  /* 0x0001000005187824 */ /* 0x000fe200078e00ff */
[----:B------:R-:W-:Y:S01]  /*7a20*/  LOP3.LUT R9, R9, 0xffff0000, RZ, 0xc0, !PT ;  /* 0xffff000009097812 */ /* 0x000fe200078ec0ff */
[----:B------:R-:W-:Y:S02]  /*7a30*/  IMAD.U32 R26, R7, 0x10000, RZ ;  /* 0x00010000071a7824 */ /* 0x000fe400078e00ff */
[----:B------:R-:W-:Y:S01]  /*7a40*/  FMUL.FTZ R35, R31, R10 ;  /* 0x0000000a1f237220 */ /* 0x000fe20000410000 */
[----:B------:R-:W-:Y:S02]  /*7a50*/  IMAD.U32 R4, R3, 0x10000, RZ ;  /* 0x0001000003047824 */ /* 0x000fe400078e00ff */
[C---:B------:R-:W-:Y:S01]  /*7a60*/  FFMA.FTZ R27, R24.reuse, R21, -R27 ;  /* 0x00000015181b7223 */ /* 0x040fe2000001081b */
[----:B------:R-:W-:Y:S01]  /*7a70*/  FFMA.FTZ R28, R24, R25, R28 ;  /* 0x00000019181c7223 */ /* 0x000fe2000001001c */
[----:B------:R-:W-:Y:S01]  /*7a80*/  LOP3.LUT R11, R11, 0xffff0000, RZ, 0xc0, !PT ;  /* 0xffff00000b0b7812 */ /* 0x000fe200078ec0ff */
[-C--:B------:R-:W-:Y:S01]  /*7a90*/  FMUL.FTZ R31, R31, R4.reuse ;  /* 0x000000041f1f7220 */ /* 0x080fe20000410000 */
[----:B------:R-:W-:Y:S01]  /*7aa0*/  FFMA.FTZ R35, R26, R4, -R35 ;  /* 0x000000041a237223 */ /* 0x000fe20000010823 */
[----:B------:R-:W-:-:S02]  /*7ab0*/  LOP3.LUT R8, R13, 0xffff0000, RZ, 0xc0, !PT ;  /* 0xffff00000d087812 */ /* 0x000fc400078ec0ff */
        /* <DEDUP_REMOVED lines=24> */
.L_x_10466:
[----:B------:R-:W-:Y:S05]  /*7c40*/  BSYNC B1 ;  /* 0x0000000000017941 */ /* 0x000fea0003800000 */
.L_x_10465:
        /* <DEDUP_REMOVED lines=8> */
[----:B------:R-:W-:Y:S01]  /*7cd0*/  LOP3.LUT R38, R45, 0xffff0000, RZ, 0xc0, !PT ;  /* 0xffff00002d267812 */ /* 0x000fe200078ec0ff */
[----:B------:R-:W-:Y:S01]  /*7ce0*/  IMAD.U32 R41, R0, 0x10000, RZ ;  /* 0x0001000000297824 */ /* 0x000fe200078e00ff */
        /* <DEDUP_REMOVED lines=20> */
[----:B------:R-:W-:Y:S01]  /*7e30*/  FMUL.FTZ R28, R43, R30 ;  /* 0x0000001e2b1c7220 */ /* 0x000fe20000410000 */
[----:B------:R-:W-:Y:S01]  /*7e40*/  FMUL.FTZ R37, R38, R8 ;  /* 0x0000000826257220 */ /* 0x000fe20000410000 */
[----:B------:R-:W-:Y:S01]  /*7e50*/  FFMA.FTZ R35, R36, R24, R35 ;  /* 0x0000001824237223 */ /* 0x000fe20000010023 */
[----:B------:R-:W-:Y:S01]  /*7e60*/  FMUL.FTZ R30, R41, R30 ;  /* 0x0000001e291e7220 */ /* 0x000fe20000410000 */
[----:B------:R-:W-:-:S02]  /*7e70*/  IMAD.U32 R31, R10, 0x10000, RZ ;  /* 0x000100000a1f7824 */ /* 0x000fc400078e00ff */
[----:B------:R-:W-:Y:S01]  /*7e80*/  FFMA.FTZ R33, R34, R24, -R33 ;  /* 0x0000001822217223 */ /* 0x000fe20000010821 */
[----:B------:R-:W-:Y:S02]  /*7e90*/  IMAD.U32 R36, R20, 0x10000, RZ ;  /* 0x0001000014247824 */ /* 0x000fe400078e00ff */
[-C--:B------:R-:W-:Y:S01]  /*7ea0*/  FFMA.FTZ R24, R38, R4.reuse, R39 ;  /* 0x0000000426187223 */ /* 0x080fe20000010027 */
[----:B------:R-:W-:Y:S01]  /*7eb0*/  LOP3.LUT R10, R10, 0xffff0000, RZ, 0xc0, !PT ;  /* 0xffff00000a0a7812 */ /* 0x000fe200078ec0ff */
[----:B------:R-:W-:Y:S01]  /*7ec0*/  FFMA.FTZ R8, R44, R4, -R37 ;  /* 0x000000042c087223 */ /* 0x000fe20000010825 */
[-C--:B------:R-:W-:Y:S01]  /*7ed0*/  FFMA.FTZ R28, R41, R25.reuse, -R28 ;  /* 0x00000019291c7223 */ /* 0x080fe2000001081c */
[----:B------:R-:W-:Y:S01]  /*7ee0*/  FFMA.FTZ R30, R43, R25, R30 ;  /* 0x000000192b1e7223 */ /* 0x000fe2000001001e */
[----:B------:R-:W-:Y:S01]  /*7ef0*/  LOP3.LUT R38, R20, 0xffff0000, RZ, 0xc0, !PT ;  /* 0xffff000014267812 */ /* 0x000fe200078ec0ff */
[----:B------:R-:W-:Y:S02]  /*7f00*/  IMAD.U32 R4, R15, 0x10000, RZ ;  /* 0x000100000f047824 */ /* 0x000fe400078e00ff */
[----:B------:R-:W-:Y:S01]  /*7f10*/  FMUL.FTZ R25, R36, R31 ;  /* 0x0000001f24197220 */ /* 0x000fe20000410000 */
[----:B------:R-:W-:Y:S01]  /*7f20*/  IMAD.U32 R32, R11, 0x10000, RZ ;  /* 0x000100000b207824 */ /* 0x000fe200078e00ff */
[----:B------:R-:W-:Y:S01]  /*7f30*/  LOP3.LUT R34, R15, 0xffff0000, RZ, 0xc0, !PT ;  /* 0xffff00000f227812 */ /* 0x000fe200078ec0ff */
[----:B------:R-:W-:-:S02]  /*7f40*/  IMAD.U32 R41, R14, 0x10000, RZ ;  /* 0x000100000e297824 */ /* 0x000fc400078e00ff */
[C---:B------:R-:W-:Y:S01]  /*7f50*/  FMUL.FTZ R31, R4.reuse, R31 ;  /* 0x0000001f041f7220 */ /* 0x040fe20000410000 */
[----:B------:R-:W-:Y:S01]  /*7f60*/  FFMA.FTZ R25, R4, R26, -R25 ;  /* 0x0000001a04197223 */ /* 0x000fe20000010819 */
[----:B------:R-:W-:Y:S01]  /*7f70*/  FMUL.FTZ R15, R38, R10 ;  /* 0x0000000a260f7220 */ /* 0x000fe20000410000 */
[----:B------:R-:W-:Y:S02]  /*7f80*/  IMAD.U32 R39, R3, 0x10000, RZ ;  /* 0x0001000003277824 */ /* 0x000fe400078e00ff */
[----:B------:R-:W-:Y:S01]  /*7f90*/  FMUL.FTZ R4, R41, R32 ;  /* 0x0000002029047220 */ /* 0x000fe20000410000 */
[C---:B------:R-:W-:Y:S01]  /*7fa0*/  FMUL.FTZ R37, R34.reuse, R10 ;  /* 0x0000000a22257220 */ /* 0x040fe20000410000 */
[----:B------:R-:W-:Y:S01]  /*7fb0*/  FFMA.FTZ R20, R34, R6, -R15 ;  /* 0x0000000622147223 */ /* 0x000fe2000001080f */
[C---:B------:R-:W-:Y:S01]  /*7fc0*/  FMUL.FTZ R32, R39.reuse, R32 ;  /* 0x0000002027207220 */ /* 0x040fe20000410000 */
[-C--:B------:R-:W-:Y:S01]  /*7fd0*/  FFMA.FTZ R15, R39, R27.reuse, -R4 ;  /* 0x0000001b270f7223 */ /* 0x080fe20000010804 */
[----:B------:R-:W-:Y:S01]  /*7fe0*/  LOP3.LUT R39, R13, 0xffff0000, RZ, 0xc0, !PT ;  /* 0xffff00000d277812 */ /* 0x000fe200078ec0ff */
[----:B------:R-:W-:Y:S01]  /*7ff0*/  FFMA.FTZ R10, R36, R26, R31 ;  /* 0x0000001a240a7223 */ /* 0x000fe2000001001f */
[----:B------:R-:W-:Y:S01]  /*8000*/  LOP3.LUT R11, R11, 0xffff0000, RZ, 0xc0, !PT ;  /* 0xffff00000b0b7812 */ /* 0x000fe200078ec0ff */
[----:B------:R-:W-:Y:S01]  /*8010*/  FFMA.FTZ R37, R38, R6, R37 ;  /* 0x0000000626257223 */ /* 0x000fe20000010025 */
        /* <DEDUP_REMOVED lines=22> */
.L_x_10457:
[----:B------:R-:W-:Y:S05]  /*8180*/  BSYNC B0 ;  /* 0x0000000000007941 */ /* 0x000fea0003800000 */
.L_x_10446:
        /* <DEDUP_REMOVED lines=8> */
.L_x_10443:
        /* <DEDUP_REMOVED lines=8> */
.L_x_10467:
[----:B0-2---:R-:W-:Y:S01]  /*8290*/  IMAD R4, R200, 0x8, R18 ;  /* 0x00000008c8047824 */ /* 0x005fe200078e0212 */
[----:B------:R-:W-:-:S04]  /*82a0*/  SHF.L.U32 R3, R208, 0x1f, RZ ;  /* 0x0000001fd0037819 */ /* 0x000fc800000006ff */
[----:B------:R0:W2:Y:S01]  /*82b0*/  SYNCS.PHASECHK.TRANS64.TRYWAIT P1, [R4+URZ+0x32430], R3 ;  /* 0x03243003040075a7 */ /* 0x0000a2000802017f */
[----:B------:R-:W-:Y:S05]  /*82c0*/  @!P0 BRA `(.L_x_10468) ;  /* 0x0000000000048947 */ /* 0x000fea0003800000 */
[----:B------:R-:W-:Y:S01]  /*82d0*/  BPT.TRAP 0x1 ;  /* 0x000000040000795c */ /* 0x000fe20000300000 */
.L_x_10468:
[----:B------:R-:W-:-:S05]  /*82e0*/  VIADD R0, R18, 0x1c400 ;  /* 0x0001c40012007836 */ /* 0x000fca0000000000 */
[----:B------:R-:W-:-:S04]  /*82f0*/  SHF.R.U32.HI R0, RZ, 0x4, R0 ;  /* 0x00000004ff007819 */ /* 0x000fc80000011600 */
[----:B------:R-:W-:Y:S01]  /*8300*/  LOP3.LUT R0, R0, 0x3fff, RZ, 0xc0, !PT ;  /* 0x00003fff00007812 */ /* 0x000fe200078ec0ff */
[----:B--2---:R-:W-:Y:S06]  /*8310*/  @P1 BRA `(.L_x_10469) ;  /* 0x0000000000081947 */ /* 0x004fec0003800000 */
[----:B------:R-:W2:Y:S02]  /*8320*/  SYNCS.PHASECHK.TRANS64.TRYWAIT P1, [R4+URZ+0x32430], R3 ;  /* 0x03243003040075a7 */ /* 0x000ea4000802017f */
[----:B--2---:R-:W-:Y:S05]  /*8330*/  @!P1 BRA `(.L_x_10470) ;  /* 0x00000110002c9947 */ /* 0x004fea0003800000 */
.L_x_10469:
[----:B------:R-:W-:Y:S05]  /*8340*/  WARPSYNC.ALL ;  /* 0x0000000000007948 */ /* 0x000fea0003800000 */
[----:B------:R-:W-:Y:S01]  /*8350*/  LOP3.LUT R20, R0, 0x10000, RZ, 0xfc, !PT ;  /* 0x0001000000147812 */ /* 0x000fe200078efcff */
[----:B------:R-:W-:Y:S01]  /*8360*/  IMAD R29, R29, 0x2000, R18 ;  /* 0x000020001d1d7824 */ /* 0x000fe200078e0212 */
[----:B------:R-:W-:-:S03]  /*8370*/  UMOV UR9, 0x40000040 ;  /* 0x4000004000097882 */ /* 0x000fc60000000000 */
[----:B------:R-:W-:Y:S01]  /*8380*/  IMAD R6, R200, 0x300, R20 ;  /* 0x00000300c8067824 */ /* 0x000fe200078e0214 */
[----:B------:R-:W-:Y:S01]  /*8390*/  SHF.L.U32 R5, R12, 0x1f, RZ ;  /* 0x0000001f0c057819 */ /* 0x000fe200000006ff */
[----:B------:R-:W-:Y:S01]  /*83a0*/  IMAD.MOV.U32 R7, RZ, RZ, 0x40000040 ;  /* 0x40000040ff077424 */ /* 0x000fe200078e00ff */
[----:B------:R-:W-:Y:S01]  /*83b0*/  R2UR UR4, R29 ;  /* 0x000000001d0472ca */ /* 0x000fe200000e0000 */
[C---:B------:R-:W-:Y:S01]  /*83c0*/  VIADD R8, R6.reuse, 0x2 ;  /* 0x0000000206087836 */ /* 0x040fe20000000000 */
[----:B------:R-:W-:Y:S01]  /*83d0*/  R2UR UR10, R6 ;  /* 0x00000000060a72ca */ /* 0x000fe200000e0000 */
[----:B-----5:R-:W-:Y:S01]  /*83e0*/  WARPGROUP.ARRIVE ;  /* 0x00000000000079c5 */ /* 0x020fe20000000000 */
[----:B------:R-:W-:Y:S01]  /*83f0*/  R2UR UR11, R7 ;  /* 0x00000000070b72ca */ /* 0x000fe200000e0000 */
[----:B------:R-:W-:Y:S01]  /*8400*/  IMAD.MOV.U32 R9, RZ, RZ, 0x40000040 ;  /* 0x40000040ff097424 */ /* 0x000fe200078e00ff */
[----:B------:R-:W-:Y:S01]  /*8410*/  BSSY B0, `(.L_x_10471) ;  /* 0x0000032000007945 */ /* 0x000fe20003800000 */
[----:B------:R-:W-:-:S02]  /*8420*/  IMAD.U32 R11, RZ, RZ, UR9 ;  /* 0x00000009ff0b7e24 */ /* 0x000fc4000f8e00ff */
[----:B------:R-:W-:-:S04]  /*8430*/  IMAD.MOV.U32 R7, RZ, RZ, 0x40000040 ;  /* 0x40000040ff077424 */ /* 0x000fc800078e00ff */
[----:B------:R-:W-:-:S04]  /*8440*/  UIADD3 UR5, UR4, 0x18400, URZ ;  /* 0x0001840004057890 */ /* 0x000fc8000fffe03f */
[----:B------:R-:W-:-:S04]  /*8450*/  USHF.R.U32.HI UR5, URZ, 0x4, UR5 ;  /* 0x000000043f057899 */ /* 0x000fc80008011605 */
[----:B------:R-:W-:-:S04]  /*8460*/  ULOP3.LUT UR5, UR5, 0x3fff, URZ, 0xc0, !UPT ;  /* 0x00003fff05057892 */ /* 0x000fc8000f8ec03f */
[----:B------:R-:W-:-:S04]  /*8470*/  ULOP3.LUT UR6, UR5, 0x10000, URZ, 0xfc, !UPT ;  /* 0x0001000005067892 */ /* 0x000fc8000f8efc3f */
[----:B------:R-:W-:-:S03]  /*8480*/  UIADD3 UR5, UR6, 0x2, URZ ;  /* 0x0000000206057890 */ /* 0x000fc6000fffe03f */
[----:B------:R-:W-:Y:S02]  /*8490*/  UMOV UR8, UR6 ;  /* 0x0000000600087c82 */ /* 0x000fe40008000000 */
[----:B------:R-:W-:Y:S01]  /*84a0*/  HGMMA.64x96x16.F32.BF16 R24, gdesc[UR8], RZ, !UPT, gsb0 ;  /* 0x01600000081879f0 */ /* 0x000fe2000c0018ff */
[----:B------:R-:W-:Y:S01]  /*84b0*/  R2UR UR10, R8 ;  /* 0x00000000080a72ca */ /* 0x000fe200000e0000 */
[----:B------:R-:W-:Y:S01]  /*84c0*/  IMAD.U32 R10, RZ, RZ, UR8 ;  /* 0x00000008ff0a7e24 */ /* 0x000fe2000f8e00ff */
[----:B------:R-:W-:Y:S01]  /*84d0*/  R2UR UR11, R9 ;  /* 0x00000000090b72ca */ /* 0x000fe200000e0000 */
[----:B------:R-:W-:Y:S01]  /*84e0*/  UMOV UR8, UR5 ;  /* 0x0000000500087c82 */ /* 0x000fe20008000000 */
[----:B------:R-:W-:Y:S01]  /*84f0*/  UMOV UR9, 0x40000040 ;  /* 0x4000004000097882 */ /* 0x000fe20000000000 */
[C---:B------:R-:W-:Y:S01]  /*8500*/  VIADD R8, R6.reuse, 0x4 ;  /* 0x0000000406087836 */ /* 0x040fe20000000000 */
[----:B------:R-:W-:Y:S01]  /*8510*/  UIADD3 UR5, UR6, 0x4, URZ ;  /* 0x0000000406057890 */ /* 0x000fe2000fffe03f */
[----:B------:R-:W-:Y:S01]  /*8520*/  IMAD.MOV.U32 R9, RZ, RZ, 0x40000040 ;  /* 0x40000040ff097424 */ /* 0x000fe200078e00ff */
[----:B------:R3:W-:Y:S01]  /*8530*/  STL.64 [R1+0x70], R10 ;  /* 0x0000700a01007387 */ /* 0x0007e20000100a00 */
[----:B------:R-:W-:-:S02]  /*8540*/  VIADD R6, R6, 0x6 ;  /* 0x0000000606067836 */ /* 0x000fc40000000000 */
[----:B---3--:R-:W-:Y:S02]  /*8550*/  IMAD.U32 R10, RZ, RZ, UR8 ;  /* 0x00000008ff0a7e24 */ /* 0x008fe4000f8e00ff */
        /* <DEDUP_REMOVED lines=9> */
[----:B------:R-:W-:Y:S01]  /*85f0*/  UIADD3 UR5, UR6, 0x6, URZ ;  /* 0x0000000606057890 */ /* 0x000fe2000fffe03f */
[----:B------:R-:W-:Y:S02]  /*8600*/  IMAD.U32 R8, RZ, RZ, UR8 ;  /* 0x00000008ff087e24 */ /* 0x000fe4000f8e00ff */
        /* <DEDUP_REMOVED lines=9> */
[----:B------:R-:W-:Y:S02]  /*86a0*/  IMAD.U32 R6, RZ, RZ, UR8 ;  /* 0x00000008ff067e24 */ /* 0x000fe4000f8e00ff */
[----:B------:R-:W-:-:S05]  /*86b0*/  IMAD.U32 R7, RZ, RZ, UR9 ;  /* 0x00000009ff077e24 */ /* 0x000fca000f8e00ff */
[----:B------:R3:W-:Y:S01]  /*86c0*/  STL.64 [R1+0x58], R6 ;  /* 0x0000580601007387 */ /* 0x0007e20000100a00 */
[----:B------:R-:W-:Y:S02]  /*86d0*/  WARPGROUP.DEPBAR.LE gsb0, 0x0 ;  /* 0x00008000000079c5 */ /* 0x000fe40000010000 */
[----:B------:R-:W-:-:S06]  /*86e0*/  WARPGROUP.ARRIVE ;  /* 0x00000000000079c5 */ /* 0x000fcc0000000000 */
[----:B------:R-:W-:Y:S03]  /*86f0*/  HGMMA.64x96x16.F32.BF16 R24, gdesc[UR8], R24, gsb0 ;  /* 0x01600000081879f0 */ /* 0x000fe60008001818 */
[----:B------:R-:W-:Y:S02]  /*8700*/  WARPGROUP.DEPBAR.LE gsb0, 0x0 ;  /* 0x00008000000079c5 */ /* 0x000fe40000010000 */
[----:B------:R-:W4:Y:S02]  /*8710*/  SYNCS.PHASECHK.TRANS64.TRYWAIT P1, [R18+URZ+0x32410], R5 ;  /* 0x03241005120075a7 */ /* 0x000f24000802017f */
[----:B---34-:R-:W-:Y:S05]  /*8720*/  @!P1 BRA `(.L_x_10472) ;  /* 0x0000010c00449947 */ /* 0x018fea0003800000 */
.L_x_10700:
[----:B------:R-:W-:Y:S05]  /*8730*/  BSYNC B0 ;  /* 0x0000000000007941 */ /* 0x000fea0003800000 */
.L_x_10471:
[----:B------:R-:W-:Y:S05]  /*8740*/  @!P0 BRA `(.L_x_10473) ;  /* 0x0000000000048947 */ /* 0x000fea0003800000 */
[----:B------:R-:W-:Y:S01]  /*8750*/  BPT.TRAP 0x1 ;  /* 0x000000040000795c */ /* 0x000fe20000300000 */
.L_x_10473:
[----:B------:R4:W0:Y:S01]  /*8760*/  SYNCS.PHASECHK.TRANS64.TRYWAIT P2, [R4+URZ+0x32450], R3 ;  /* 0x03245003040075a7 */ /* 0x000822000804017f */
[----:B------:R-:W-:Y:S05]  /*8770*/  @!P0 BRA `(.L_x_10474) ;  /* 0x0000000000048947 */ /* 0x000fea0003800000 */
[----:B------:R-:W-:Y:S01]  /*8780*/  BPT.TRAP 0x1 ;  /* 0x000000040000795c */ /* 0x000fe20000300000 */
.L_x_10474:
[----:B------:R-:W5:Y:S01]  /*8790*/  S2R R0, SR_TID.X ;  /* 0x0000000000007919 */ /* 0x000f620000002100 */
[----:B------:R-:W-:Y:S01]  /*87a0*/  BSSY B0, `(.L_x_10475) ;  /* 0x0000006000007945 */ /* 0x000fe20003800000 */
[----:B-----5:R-:W-:-:S04]  /*87b0*/  LOP3.LUT R0, R0, 0x7f, RZ, 0xc0, !PT ;  /* 0x0000007f00007812 */ /* 0x020fc800078ec0ff */
[----:B------:R-:W-:Y:S01]  /*87c0*/  ISETP.NE.AND P1, PT, R0, RZ, PT ;  /* 0x000000ff0000720c */ /* 0x000fe20003f25270 */
[----:B0-----:R-:W-:-:S12]  /*87d0*/  @P2 BRA `(.L_x_10476) ;  /* 0x0000000000082947 */ /* 0x001fd80003800000 */
[----:B------:R-:W0:Y:S02]  /*87e0*/  SYNCS.PHASECHK.TRANS64.TRYWAIT P2, [R4+URZ+0x32450], R3 ;  /* 0x03245003040075a7 */ /* 0x000e24000804017f */
[----:B0-----:R-:W-:Y:S05]  /*87f0*/  @!P2 BRA `(.L_x_10477) ;  /* 0x0000010c0024a947 */ /* 0x001fea0003800000 */
.L_x_10476:
[----:B------:R-:W-:Y:S05]  /*8800*/  BSYNC B0 ;  /* 0x0000000000007941 */ /* 0x000fea0003800000 */
.L_x_10475:
[----:B------:R-:W-:Y:S05]  /*8810*/  WARPSYNC.ALL ;  /* 0x0000000000007948 */ /* 0x000fea0003800000 */
[----:B------:R-:W-:Y:S01]  /*8820*/  VIADD R15, R18, 0x400 ;  /* 0x00000400120f7836 */ /* 0x000fe20000000000 */
[----:B------:R-:W-:Y:S01]  /*8830*/  UIADD3 UR4, UR4, 0x22400, URZ ;  /* 0x0002240004047890 */ /* 0x000fe2000fffe03f */
[----:B------:R-:W-:Y:S01]  /*8840*/  IMAD.MOV.U32 R7, RZ, RZ, 0x40000040 ;  /* 0x40000040ff077424 */ /* 0x000fe200078e00ff */
[----:B------:R-:W-:Y:S01]  /*8850*/  WARPGROUP.ARRIVE ;  /* 0x00000000000079c5 */ /* 0x000fe20000000000 */
[----:B------:R-:W-:Y:S01]  /*8860*/  UMOV UR9, 0x40000040 ;  /* 0x4000004000097882 */ /* 0x000fe20000000000 */
[----:B------:R-:W-:Y:S01]  /*8870*/  SHF.R.U32.HI R15, RZ, 0x4, R15 ;  /* 0x00000004ff0f7819 */ /* 0x000fe2000001160f */
[----:B------:R-:W-:Y:S01]  /*8880*/  USHF.R.U32.HI UR4, URZ, 0x4, UR4 ;  /* 0x000000043f047899 */ /* 0x000fe20008011604 */
[----:B------:R-:W-:Y:S01]  /*8890*/  R2UR UR11, R7 ;  /* 0x00000000070b72ca */ /* 0x000fe200000e0000 */
[----:B------:R-:W-:Y:S01]  /*88a0*/  IMAD.MOV.U32 R9, RZ, RZ, 0x40000040 ;  /* 0x40000040ff097424 */ /* 0x000fe200078e00ff */
[----:B------:R-:W-:Y:S01]  /*88b0*/  LOP3.LUT R15, R15, 0x3fff, RZ, 0xc0, !PT ;  /* 0x00003fff0f0f7812 */ /* 0x000fe200078ec0ff */
[----:B------:R-:W-:Y:S01]  /*88c0*/  ULOP3.LUT UR4, UR4, 0x3fff, URZ, 0xc0, !UPT ;  /* 0x00003fff04047892 */ /* 0x000fe2000f8ec03f */
[----:B------:R-:W-:Y:S01]  /*88d0*/  IMAD.U32 R11, RZ, RZ, UR9 ;  /* 0x00000009ff0b7e24 */ /* 0x000fe2000f8e00ff */
        /* <DEDUP_REMOVED lines=14> */
[----:B------:R-:W-:Y:S01]  /*89c0*/  IMAD R0, R226, -0x60, R198 ;  /* 0xffffffa0e2007824 */ /* 0x000fe200078e02c6 */
[----:B------:R-:W-:Y:S01]  /*89d0*/  UIADD3 UR48, UR4, 0xc00, URZ ;  /* 0x00000c0004307890 */ /* 0x000fe2000fffe03f */
[----:B------:R-:W0:Y:S01]  /*89e0*/  S2R R73, SR_TID.X ;  /* 0x0000000000497919 */ /* 0x000e220000002100 */
[----:B------:R-:W-:Y:S01]  /*89f0*/  UIADD3 UR44, UR4, 0xc02, URZ ;  /* 0x00000c02042c7890 */ /* 0x000fe2000fffe03f */
[----:B--2-4-:R-:W-:Y:S01]  /*8a00*/  VIADD R3, R0, 0x60 ;  /* 0x0000006000037836 */ /* 0x014fe20000000000 */
[----:B------:R-:W-:Y:S01]  /*8a10*/  UIADD3 UR40, UR4, 0xc04, URZ ;  /* 0x00000c0404287890 */ /* 0x000fe2000fffe03f */
[----:B------:R2:W-:Y:S01]  /*8a20*/  STL.64 [R1+0x50], R10 ;  /* 0x0000500a01007387 */ /* 0x0005e20000100a00 */
[----:B------:R-:W-:Y:S01]  /*8a30*/  UMOV UR41, 0x40000040 ;  /* 0x4000004000297882 */ /* 0x000fe20000000000 */
[----:B------:R-:W-:Y:S01]  /*8a40*/  UIADD3 UR36, UR4, 0xc06, URZ ;  /* 0x00000c0604247890 */ /* 0x000fe2000fffe03f */
[----:B------:R-:W-:Y:S01]  /*8a50*/  IMAD R3, R236, -0x2, R3 ;  /* 0xfffffffeec037824 */ /* 0x000fe200078e0203 */
[----:B------:R-:W-:Y:S01]  /*8a60*/  HGMMA.64x96x16.F32.BF16 R24, gdesc[UR8], R24, gsb0 ;  /* 0x01600000081879f0 */ /* 0x000fe20008001818 */
[----:B------:R-:W-:Y:S01]  /*8a70*/  R2UR UR10, R8 ;  /* 0x00000000080a72ca */ /* 0x000fe200000e0000 */
[----:B------:R-:W-:Y:S01]  /*8a80*/  UMOV UR8, UR5 ;  /* 0x0000000500087c82 */ /* 0x000fe20008000000 */
[----:B------:R-:W-:Y:S01]  /*8a90*/  R2UR UR11, R9 ;  /* 0x00000000090b72ca */ /* 0x000fe200000e0000 */
[----:B------:R-:W-:Y:S01]  /*8aa0*/  UMOV UR9, 0x40000040 ;  /* 0x4000004000097882 */ /* 0x000fe20000000000 */
[----:B------:R-:W-:Y:S01]  /*8ab0*/  VIADD R8, R6, 0x4 ;  /* 0x0000000406087836 */ /* 0x000fe20000000000 */
[----:B------:R-:W-:Y:S01]  /*8ac0*/  UIADD3 UR5, UR4, 0x4, URZ ;  /* 0x0000000404057890 */ /* 0x000fe2000fffe03f */
[----:B------:R-:W-:Y:S01]  /*8ad0*/  IMAD.MOV.U32 R9, RZ, RZ, 0x40000040 ;  /* 0x40000040ff097424 */ /* 0x000fe200078e00ff */
[----:B------:R-:W-:Y:S01]  /*8ae0*/  UMOV UR37, 0x40000040 ;  /* 0x4000004000257882 */ /* 0x000fe20000000000 */
[----:B--2---:R-:W-:Y:S01]  /*8af0*/  IMAD.U32 R10, RZ, RZ, UR8 ;  /* 0x00000008ff0a7e24 */ /* 0x004fe2000f8e00ff */
[C---:B------:R-:W-:Y:S01]  /*8b00*/  ISETP.GT.AND P3, PT, R3.reuse, RZ, PT ;  /* 0x000000ff0300720c */ /* 0x040fe20003f64270 */
[----:B------:R-:W-:Y:S01]  /*8b10*/  IMAD.U32 R11, RZ, RZ, UR9 ;  /* 0x00000009ff0b7e24 */ /* 0x000fe2000f8e00ff */
[----:B------:R-:W-:-:S02]  /*8b20*/  ISETP.GT.AND P5, PT, R3, 0x1, PT ;  /* 0x000000010300780c */ /* 0x000fc40003fa4270 */
[C---:B------:R-:W-:Y:S02]  /*8b30*/  ISETP.GT.AND P4, PT, R3.reuse, 0x8, PT ;  /* 0x000000080300780c */ /* 0x040fe40003f84270 */
[----:B------:R2:W-:Y:S01]  /*8b40*/  STL.64 [R1+0x48], R10 ;  /* 0x0000480a01007387 */ /* 0x0005e20000100a00 */
[----:B------:R-:W-:Y:S02]  /*8b50*/  ISETP.GT.AND P2, PT, R3, 0x9, PT ;  /* 0x000000090300780c */ /* 0x000fe40003f44270 */
[----:B------:R-:W-:Y:S02]  /*8b60*/  LOP3.LUT R15, R15, 0x3000000, RZ, 0xfc, !PT ;  /* 0x030000000f0f7812 */ /* 0x000fe400078efcff */
[----:B0-----:R-:W-:Y:S01]  /*8b70*/  SHF.R.U32.HI R73, RZ, 0x7, R73 ;  /* 0x00000007ff497819 */ /* 0x001fe20000011649 */
        /* <DEDUP_REMOVED lines=124> */
[----:B------:R0:W-:Y:S02]  /*9340*/  STL.64 [R1], R10 ;  /* 0x0000000a01007387 */ /* 0x0001e40000100a00 */
        /* <DEDUP_REMOVED lines=31> */
[----:B0-----:R-:W-:Y:S02]  /*9540*/  FSEL R11, R26, -INF , P3 ;  /* 0xff8000001a0b7808 */ /* 0x001fe40001800000 */
[----:B------:R-:W-:Y:S02]  /*9550*/  ISETP.GT.AND P3, PT, R3, 0x10, PT ;  /* 0x000000100300780c */ /* 0x000fe40003f64270 */
[----:B------:R-:W-:Y:S02]  /*9560*/  FSEL R24, R29, -INF , P2 ;  /* 0xff8000001d187808 */ /* 0x000fe40001000000 */
[----:B------:R-:W-:Y:S02]  /*9570*/  FMNMX.FTZ R25, R28, R25, !PT ;  /* 0x000000191c197209 */ /* 0x000fe40007810000 */
[----:B------:R-:W-:Y:S02]  /*9580*/  FSEL R27, R27, -INF , P5 ;  /* 0xff8000001b1b7808 */ /* 0x000fe40002800000 */
[----:B------:R-:W-:-:S02]  /*9590*/  ISETP.GT.AND P5, PT, R3, 0x11, PT ;  /* 0x000000110300780c */ /* 0x000fc40003fa4270 */
[----:B---3--:R-:W-:Y:S02]  /*95a0*/  FSEL R5, R32, -INF , P3 ;  /* 0xff80000020057808 */ /* 0x008fe40001800000 */
        /* <DEDUP_REMOVED lines=9> */
[----:B------:R-:W-:Y:S02]  /*9640*/  FMNMX.FTZ R0, R11, R27, !PT ;  /* 0x0000001b0b007209 */ /* 0x000fe40007810000 */
[----:B------:R-:W-:-:S02]  /*9650*/  FSEL R154, R34, -INF , P3 ;  /* 0xff800000229a7808 */ /* 0x000fc40001800000 */
[----:B------:R-:W-:Y:S02]  /*9660*/  FSEL R10, R37, -INF , P2 ;  /* 0xff800000250a7808 */ /* 0x000fe40001000000 */
[----:B------:R-:W-:Y:S02]  /*9670*/  FMNMX.FTZ R25, R7, R26, !PT ;  /* 0x0000001a07197209 */ /* 0x000fe40007810000 */
[----:B------:R-:W-:Y:S02]  /*9680*/  ISETP.GT.AND P3, PT, R3, 0x20, PT ;  /* 0x000000200300780c */ /* 0x000fe40003f64270 */
[----:B------:R-:W-:Y:S02]  /*9690*/  FMNMX.FTZ R0, R13, R0, !PT ;  /* 0x000000000d007209 */ /* 0x000fe40007810000 */
[----:B------:R-:W-:Y:S02]  /*96a0*/  FSEL R153, R35, -INF , P5 ;  /* 0xff80000023997808 */ /* 0x000fe40002800000 */
[----:B------:R-:W-:-:S02]  /*96b0*/  FMNMX.FTZ R26, R10, R25, !PT ;  /* 0x000000190a1a7209 */ /* 0x000fc40007810000 */
[----:B------:R-:W-:Y:S02]  /*96c0*/  ISETP.GT.AND P5, PT, R3, 0x21, PT ;  /* 0x000000210300780c */ /* 0x000fe40003fa4270 */
[----:B------:R-:W-:Y:S02]  /*96d0*/  FSEL R171, R40, -INF , P3 ;  /* 0xff80000028ab7808 */ /* 0x000fe40001800000 */
[----:B------:R-:W-:Y:S02]  /*96e0*/  FMNMX.FTZ R25, R31, R0, !PT ;  /* 0x000000001f197209 */ /* 0x000fe40007810000 */
[----:B------:R-:W-:Y:S02]  /*96f0*/  FSEL R152, R38, -INF , P4 ;  /* 0xff80000026987808 */ /* 0x000fe40002000000 */
[----:B------:R-:W-:Y:S02]  /*9700*/  ISETP.GT.AND P4, PT, R3, 0x28, PT ;  /* 0x000000280300780c */ /* 0x000fe40003f84270 */
[----:B------:R-:W-:-:S02]  /*9710*/  FSEL R170, R41, -INF , P5 ;  /* 0xff80000029aa7808 */ /* 0x000fc40002800000 */
[----:B------:R-:W-:Y:S02]  /*9720*/  FMNMX.FTZ R29, R171, R26, !PT ;  /* 0x0000001aab1d7209 */ /* 0x000fe40007810000 */
[----:B------:R-:W-:Y:S02]  /*9730*/  FMNMX.FTZ R0, R154, R25, !PT ;  /* 0x000000199a007209 */ /* 0x000fe40007810000 */
[----:B------:R-:W-:Y:S02]  /*9740*/  FSEL R9, R39, -INF , P2 ;  /* 0xff80000027097808 */ /* 0x000fe40001000000 */
[----:B------:R-:W-:Y:S02]  /*9750*/  ISETP.GT.AND P2, PT, R3, 0x29, PT ;  /* 0x000000290300780c */ /* 0x000fe40003f44270 */
[----:B------:R-:W-:Y:S02]  /*9760*/  FSEL R14, R44, -INF , P4 ;  /* 0xff8000002c0e7808 */ /* 0x000fe40002000000 */
[----:B------:R-:W-:-:S02]  /*9770*/  FMNMX.FTZ R29, R170, R29, !PT ;  /* 0x0000001daa1d7209 */ /* 0x000fc40007810000 */
[----:B------:R-:W-:Y:S02]  /*9780*/  FMNMX.FTZ R25, R153, R0, !PT ;  /* 0x0000000099197209 */ /* 0x000fe40007810000 */
[----:B------:R-:W-:Y:S02]  /*9790*/  FSEL R180, R42, -INF , P3 ;  /* 0xff8000002ab47808 */ /* 0x000fe40001800000 */
[----:B------:R-:W-:Y:S02]  /*97a0*/  ISETP.GT.AND P3, PT, R3, 0x30, PT ;  /* 0x000000300300780c */ /* 0x000fe40003f64270 */
[----:B------:R-:W-:Y:S02]  /*97b0*/  FSEL R156, R45, -INF , P2 ;  /* 0xff8000002d9c7808 */ /* 0x000fe40001000000 */
[----:B------:R-:W-:Y:S02]  /*97c0*/  FMNMX.FTZ R29, R14, R29, !PT ;  /* 0x0000001d0e1d7209 */ /* 0x000fe40007810000 */
[----:B------:R-:W-:-:S02]  /*97d0*/  FMNMX.FTZ R0, R152, R25, !PT ;  /* 0x0000001998007209 */ /* 0x000fc40007810000 */
[----:B------:R-:W-:Y:S02]  /*97e0*/  FSEL R173, R43, -INF , P5 ;  /* 0xff8000002bad7808 */ /* 0x000fe40002800000 */
[----:B------:R-:W-:Y:S02]  /*97f0*/  ISETP.GT.AND P5, PT, R3, 0x31, PT ;  /* 0x000000310300780c */ /* 0x000fe40003fa4270 */
[----:B------:R-:W-:Y:S02]  /*9800*/  FSEL R179, R48, -INF , P3 ;  /* 0xff80000030b37808 */ /* 0x000fe40001800000 */
[----:B------:R-:W-:Y:S02]  /*9810*/  FMNMX.FTZ R26, R156, R29, !PT ;  /* 0x0000001d9c1a7209 */ /* 0x000fe40007810000 */
[----:B------:R-:W-:Y:S02]  /*9820*/  FMNMX.FTZ R25, R9, R0, !PT ;  /* 0x0000000009197209 */ /* 0x000fe40007810000 */
[----:B------:R-:W-:-:S02]  /*9830*/  FSEL R174, R46, -INF , P4 ;  /* 0xff8000002eae7808 */ /* 0x000fc40002000000 */
[----:B------:R-:W-:Y:S02]  /*9840*/  ISETP.GT.AND P4, PT, R3, 0x38, PT ;  /* 0x000000380300780c */ /* 0x000fe40003f84270 */
[----:B------:R-:W-:Y:S02]  /*9850*/  FSEL R176, R49, -INF , P5 ;  /* 0xff80000031b07808 */ /* 0x000fe40002800000 */
[----:B------:R-:W-:Y:S02]  /*9860*/  FMNMX.FTZ R29, R179, R26, !PT ;  /* 0x0000001ab31d7209 */ /* 0x000fe40007810000 */
[----:B------:R-:W-:Y:S02]  /*9870*/  FMNMX.FTZ R0, R180, R25, !PT ;  /* 0x00000019b4007209 */ /* 0x000fe40007810000 */
[----:B------:R-:W-:Y:S02]  /*9880*/  FSEL R175, R47, -INF , P2 ;  /* 0xff8000002faf7808 */ /* 0x000fe40001000000 */
[----:B------:R-:W-:-:S02]  /*9890*/  ISETP.GT.AND P2, PT, R3, 0x39, PT ;  /* 0x000000390300780c */ /* 0x000fc40003f44270 */
[----:B------:R-:W-:Y:S02]  /*98a0*/  FSEL R177, R52, -INF , P4 ;  /* 0xff80000034b17808 */ /* 0x000fe40002000000 */
[----:B------:R-:W-:Y:S02]  /*98b0*/  FMNMX.FTZ R26, R176, R29, !PT ;  /* 0x0000001db01a7209 */ /* 0x000fe40007810000 */
        /* <DEDUP_REMOVED lines=32> */
[----:B------:R-:W-:Y:S02]  /*9ac0*/  FSEL R192, R63, -INF , P2 ;  /* 0xff8000003fc07808 */ /* 0x000fe40001000000 */
[----:B------:R-:W-:-:S02]  /*9ad0*/  ISETP.GT.AND P4, PT, R3, 0x58, PT ;  /* 0x000000580300780c */ /* 0x000fc40003f84270 */
[----:B------:R-:W-:Y:S02]  /*9ae0*/  ISETP.GT.AND P2, PT, R3, 0x59, PT ;  /* 0x000000590300780c */ /* 0x000fe40003f44270 */
[----:B------:R-:W-:Y:S02]  /*9af0*/  FSEL R186, R65, -INF , P5 ;  /* 0xff80000041ba7808 */ /* 0x000fe40002800000 */
[----:B------:R-:W-:Y:S02]  /*9b00*/  FMNMX.FTZ R29, R194, R29, !PT ;  /* 0x0000001dc21d7209 */ /* 0x000fe40007810000 */
[----:B------:R-:W-:Y:S02]  /*9b10*/  FMNMX.FTZ R3, R197, R0, !PT ;  /* 0x00000000c5037209 */ /* 0x000fe40007810000 */
[----:B------:R-:W-:Y:S02]  /*9b20*/  FSEL R185, R68, -INF , P4 ;  /* 0xff80000044b97808 */ /* 0x000fe40002000000 */
[----:B------:R-:W-:-:S02]  /*9b30*/  FMNMX.FTZ R26, R186, R29, !PT ;  /* 0x0000001dba1a7209 */ /* 0x000fc40007810000 */
[----:B------:R-:W-:Y:S02]  /*9b40*/  FMNMX.FTZ R0, R196, R3, !PT ;  /* 0x00000003c4007209 */ /* 0x000fe40007810000 */
[----:B------:R-:W-:Y:S02]  /*9b50*/  FSEL R184, R69, -INF , P2 ;  /* 0xff80000045b87808 */ /* 0x000fe40001000000 */
[----:B------:R-:W-:Y:S02]  /*9b60*/  FMNMX.FTZ R25, R185, R26, !PT ;  /* 0x0000001ab9197209 */ /* 0x000fe40007810000 */
[----:B------:R-:W-:Y:S02]  /*9b70*/  FMNMX.FTZ R3, R195, R0, !PT ;  /* 0x00000000c3037209 */ /* 0x000fe40007810000 */
[----:B------:R-:W-:Y:S02]  /*9b80*/  FMNMX.FTZ R25, R184, R25, !PT ;  /* 0x00000019b8197209 */ /* 0x000fe40007810000 */
[----:B------:R-:W-:-:S02]  /*9b90*/  FSEL R183, R66, -INF , P3 ;  /* 0xff80000042b77808 */ /* 0x000fc40001800000 */
[----:B------:R-:W-:Y:S01]  /*9ba0*/  FMNMX.FTZ R0, R192, R3, !PT ;  /* 0x00000003c0007209 */ /* 0x000fe20007810000 */
[----:B------:R-:W0:Y:S01]  /*9bb0*/  SHFL.BFLY PT, R30, R25, 0x2, 0x1f ;  /* 0x0c401f00191e7f89 */ /* 0x000e2200000e0000 */
[----:B------:R-:W-:Y:S02]  /*9bc0*/  FSEL R157, R67, -INF , P5 ;  /* 0xff800000439d7808 */ /* 0x000fe40002800000 */
[----:B------:R-:W-:Y:S02]  /*9bd0*/  FMNMX.FTZ R0, R183, R0, !PT ;  /* 0x00000000b7007209 */ /* 0x000fe40007810000 */
[----:B------:R-:W-:Y:S02]  /*9be0*/  FSEL R158, R70, -INF , P4 ;  /* 0xff800000469e7808 */ /* 0x000fe40002000000 */
[----:B------:R-:W-:Y:S02]  /*9bf0*/  FMNMX.FTZ R3, R157, R0, !PT ;  /* 0x000000009d037209 */ /* 0x000fe40007810000 */
[----:B------:R-:W-:-:S02]  /*9c00*/  FSEL R161, R71, -INF , P2 ;  /* 0xff80000047a17808 */ /* 0x000fc40001000000 */
[----:B------:R-:W-:-:S04]  /*9c10*/  FMNMX.FTZ R0, R158, R3, !PT ;  /* 0x000000039e007209 */ /* 0x000fc80007810000 */
[----:B------:R-:W-:Y:S01]  /*9c20*/  FMNMX.FTZ R26, R161, R0, !PT ;  /* 0x00000000a11a7209 */ /* 0x000fe20007810000 */
[----:B------:R-:W-:-:S04]  /*9c30*/  IMAD.U32 R0, RZ, RZ, UR4 ;  /* 0x00000004ff007e24 */ /* 0x000fc8000f8e00ff */
[----:B------:R-:W2:Y:S01]  /*9c40*/  SHFL.BFLY PT, R29, R26, 0x2, 0x1f ;  /* 0x0c401f001a1d7f89 */ /* 0x000ea200000e0000 */
[----:B0-----:R-:W-:-:S05]  /*9c50*/  FMNMX.FTZ R30, R25, R30, !PT ;  /* 0x0000001e191e7209 */ /* 0x001fca0007810000 */
[----:B------:R-:W0:Y:S01]  /*9c60*/  SHFL.BFLY PT, R3, R30, 0x1, 0x1f ;  /* 0x0c201f001e037f89 */ /* 0x000e2200000e0000 */
[----:B--2---:R-:W-:-:S05]  /*9c70*/  FMNMX.FTZ R29, R26, R29, !PT ;  /* 0x0000001d1a1d7209 */ /* 0x004fca0007810000 */
[----:B------:R-:W2:Y:S01]  /*9c80*/  SHFL.BFLY PT, R32, R29, 0x1, 0x1f ;  /* 0x0c201f001d207f89 */ /* 0x000ea200000e0000 */
[----:B0-----:R-:W-:-:S04]  /*9c90*/  FMNMX.FTZ R3, R30, R3, !PT ;  /* 0x000000031e037209 */ /* 0x001fc80007810000 */
[C---:B------:R-:W-:Y:S01]  /*9ca0*/  FSETP.NEU.FTZ.AND P2, PT, R3.reuse, -INF , PT ;  /* 0xff8000000300780b */ /* 0x040fe20003f5d000 */
[----:B------:R-:W-:-:S05]  /*9cb0*/  FMUL.FTZ R159, R3, R0 ;  /* 0x00000000039f7220 */ /* 0x000fca0000410000 */
[----:B------:R-:W-:-:S05]  /*9cc0*/  FSEL R159, R159, RZ, P2 ;  /* 0x000000ff9f9f7208 */ /* 0x000fca0001000000 */
[-CC-:B------:R-:W-:Y:S01]  /*9cd0*/  FFMA.FTZ R25, R8, R0.reuse, -R159.reuse ;  /* 0x0000000008197223 */ /* 0x180fe2000001089f */
[-CC-:B------:R-:W-:Y:S01]  /*9ce0*/  FFMA.FTZ R26, R12, R0.reuse, -R159.reuse ;  /* 0x000000000c1a7223 */ /* 0x180fe2000001089f */
[----:B------:R-:W-:Y:S02]  /*9cf0*/  @!P1 VIADD R12, R4, 0x32440 ;  /* 0x00032440040c9836 */ /* 0x000fe40000000000 */
[--C-:B------:R-:W-:Y:S01]  /*9d00*/  FFMA.FTZ R162, R24, R0, -R159.reuse ;  /* 0x0000000018a27223 */ /* 0x100fe2000001089f */
[----:B------:R0:W-:Y:S01]  /*9d10*/  MUFU.EX2 R204, R25 ;  /* 0x0000001900cc7308 */ /* 0x0001e20000000800 */
[----:B--2---:R-:W-:Y:S01]  /*9d20*/  FMNMX.FTZ R8, R29, R32, !PT ;  /* 0x000000201d087209 */ /* 0x004fe20007810000 */
[-C--:B------:R-:W-:Y:S01]  /*9d30*/  FFMA.FTZ R28, R28, R0.reuse, -R159 ;  /* 0x000000001c1c7223 */ /* 0x080fe2000001089f */
[----:B------:R-:W-:Y:S01]  /*9d40*/  @!P1 PRMT R24, RZ, 0x654, R12 ;  /* 0x00000654ff189816 */ /* 0x000fe2000000000c */
[----:B------:R-:W-:Y:S01]  /*9d50*/  IMAD R12, R200, 0xc00, R15 ;  /* 0x00000c00c80c7824 */ /* 0x000fe200078e020f */
[C---:B------:R-:W-:Y:S01]  /*9d60*/  FSETP.NEU.FTZ.AND P2, PT, R8.reuse, -INF , PT ;  /* 0xff8000000800780b */ /* 0x040fe20003f5d000 */
[-C--:B------:R-:W-:Y:S01]  /*9d70*/  FMUL.FTZ R160, R8, R0.reuse ;  /* 0x0000000008a07220 */ /* 0x080fe20000410000 */
[----:B------:R-:W-:Y:S01]  /*9d80*/  IMAD.MOV.U32 R29, RZ, RZ, 0x40000040 ;  /* 0x40000040ff1d7424 */ /* 0x000fe200078e00ff */
[----:B------:R2:W3:Y:S01]  /*9d90*/  MUFU.EX2 R33, R26 ;  /* 0x0000001a00217308 */ /* 0x0004e20000000800 */
[----:B------:R-:W-:Y:S01]  /*9da0*/  R2UR UR6, R12 ;  /* 0x000000000c0672ca */ /* 0x000fe200000e0000 */
[-CC-:B------:R-:W-:Y:S01]  /*9db0*/  FFMA.FTZ R164, R5, R0.reuse, -R159.reuse ;  /* 0x0000000005a47223 */ /* 0x180fe2000001089f */
[----:B------:R-:W-:Y:S01]  /*9dc0*/  FSEL R160, R160, RZ, P2 ;  /* 0x000000ffa0a07208 */ /* 0x000fe20001000000 */
[----:B------:R-:W-:Y:S01]  /*9dd0*/  FFMA.FTZ R165, R6, R0, -R159 ;  /* 0x0000000006a57223 */ /* 0x000fe2000001089f */
[----:B------:R-:W-:Y:S01]  /*9de0*/  R2UR UR11, R29 ;  /* 0x000000001d0b72ca */ /* 0x000fe200000e0000 */
[----:B------:R-:W-:-:S02]  /*9df0*/  IMAD.MOV.U32 R29, RZ, RZ, 0x40000040 ;  /* 0x40000040ff1d7424 */ /* 0x000fc400078e00ff */
[-C--:B------:R-:W-:Y:S01]  /*9e00*/  FFMA.FTZ R166, R7, R0.reuse, -R159 ;  /* 0x0000000007a67223 */ /* 0x080fe2000001089f */
[-CC-:B0-----:R-:W-:Y:S01]  /*9e10*/  FFMA.FTZ R25, R11, R0.reuse, -R160.reuse ;  /* 0x000000000b197223 */ /* 0x181fe200000108a0 */
[----:B------:R-:W-:Y:S01]  /*9e20*/  IADD3 R11, -R73, 0xb, RZ ;  /* 0x0000000b490b7810 */ /* 0x000fe20007ffe1ff */
[-CC-:B------:R-:W-:Y:S01]  /*9e30*/  FFMA.FTZ R30, R27, R0.reuse, -R160.reuse ;  /* 0x000000001b1e7223 */ /* 0x180fe200000108a0 */
[-CC-:B------:R-:W-:Y:S01]  /*9e40*/  FFMA.FTZ R163, R13, R0.reuse, -R160.reuse ;  /* 0x000000000da37223 */ /* 0x180fe200000108a0 */
[----:B------:R-:W-:Y:S02]  /*9e50*/  IMAD.MOV.U32 R13, RZ, RZ, 0x40000040 ;  /* 0x40000040ff0d7424 */ /* 0x000fe400078e00ff */
[----:B------:R-:W-:Y:S01]  /*9e60*/  FFMA.FTZ R31, R31, R0, -R160 ;  /* 0x000000001f1f7223 */ /* 0x000fe200000108a0 */
[----:B------:R0:W-:Y:S06]  /*9e70*/  BAR.ARV R11, 0x100 ;  /* 0x0004000b0000751d */ /* 0x0001ec0000002000 */
[----:B------:R4:W-:Y:S01]  /*9e80*/  @!P1 SYNCS.ARRIVE.TRANS64.RED.A1T0 RZ, [R24+URZ], RZ ;  /* 0x000000ff18ff99a7 */ /* 0x0009e2000810043f */
[----:B------:R5:W-:Y:S01]  /*9e90*/  MUFU.EX2 R205, R25 ;  /* 0x0000001900cd7308 */ /* 0x000be20000000800 */
[----:B------:R-:W-:Y:S01]  /*9ea0*/  R2UR UR7, R13 ;  /* 0x000000000d0772ca */ /* 0x000fe200000e0000 */
[----:B--2---:R-:W-:-:S02]  /*9eb0*/  VIADD R26, R12, 0x100 ;  /* 0x000001000c1a7836 */ /* 0x004fc40000000000 */
[----:B---3--:R-:W-:Y:S01]  /*9ec0*/  FADD.FTZ R224, R204, R33 ;  /* 0x00000021cce07221 */ /* 0x008fe20000010000 */
[----:B------:R-:W-:Y:S01]  /*9ed0*/  IMAD.MOV.U32 R27, RZ, RZ, 0x40000040 ;  /* 0x40000040ff1b7424 */ /* 0x000fe200078e00ff */
[----:B------:R-:W-:Y:S01]  /*9ee0*/  F2FP.BF16.F32.PACK_AB R204, R33, R204 ;  /* 0x000000cc21cc723e */ /* 0x000fe200000010ff */
[-CC-:B------:R-:W-:Y:S01]  /*9ef0*/  FFMA.FTZ R5, R10, R0.reuse, -R159.reuse ;  /* 0x000000000a057223 */ /* 0x180fe2000001089f */
[----:B----4-:R-:W-:Y:S01]  /*9f00*/  VIADD R24, R12, 0x180 ;  /* 0x000001800c187836 */ /* 0x010fe20000000000 */
[----:B------:R-:W2:Y:S01]  /*9f10*/  MUFU.EX2 R30, R30 ;  /* 0x0000001e001e7308 */ /* 0x000ea20000000800 */
[----:B-----5:R-:W-:Y:S01]  /*9f20*/  IMAD.MOV.U32 R25, RZ, RZ, 0x40000040 ;  /* 0x40000040ff197424 */ /* 0x020fe200078e00ff */
[----:B------:R-:W-:Y:S01]  /*9f30*/  R2UR UR14, R26 ;  /* 0x000000001a0e72ca */ /* 0x000fe200000e0000 */
[-CC-:B------:R-:W-:Y:S01]  /*9f40*/  FFMA.FTZ R169, R154, R0.reuse, -R160.reuse ;  /* 0x000000009aa97223 */ /* 0x180fe200000108a0 */
[----:B------:R-:W-:Y:S01]  /*9f50*/  R2UR UR15, R27 ;  /* 0x000000001b0f72ca */ /* 0x000fe200000e0000 */
[-CC-:B------:R-:W-:Y:S01]  /*9f60*/  FFMA.FTZ R168, R153, R0.reuse, -R160.reuse ;  /* 0x0000000099a87223 */ /* 0x180fe200000108a0 */
[----:B------:R-:W-:Y:S01]  /*9f70*/  R2UR UR18, R24 ;  /* 0x00000000181272ca */ /* 0x000fe200000e0000 */
[-CC-:B------:R-:W-:Y:S01]  /*9f80*/  FFMA.FTZ R167, R152, R0.reuse, -R160.reuse ;  /* 0x0000000098a77223 */ /* 0x180fe200000108a0 */
[----:B------:R3:W4:Y:S01]  /*9f90*/  MUFU.EX2 R35, R28 ;  /* 0x0000001c00237308 */ /* 0x0007220000000800 */
[----:B------:R-:W-:Y:S01]  /*9fa0*/  R2UR UR19, R25 ;  /* 0x00000000191372ca */ /* 0x000fe200000e0000 */
[-C--:B------:R-:W-:Y:S01]  /*9fb0*/  FFMA.FTZ R9, R9, R0.reuse, -R160 ;  /* 0x0000000009097223 */ /* 0x080fe200000108a0 */
[----:B------:R-:W-:Y:S01]  /*9fc0*/  R2UR UR23, R29 ;  /* 0x000000001d1772ca */ /* 0x000fe200000e0000 */
[-CC-:B------:R-:W-:Y:S01]  /*9fd0*/  FFMA.FTZ R172, R14, R0.reuse, -R159.reuse ;  /* 0x000000000eac7223 */ /* 0x180fe2000001089f */
[-CC-:B------:R-:W-:Y:S01]  /*9fe0*/  FFMA.FTZ R10, R156, R0.reuse, -R159.reuse ;  /* 0x000000009c0a7223 */ /* 0x180fe2000001089f */
[-CC-:B------:R-:W-:Y:S01]  /*9ff0*/  FFMA.FTZ R171, R171, R0.reuse, -R159.reuse ;  /* 0x00000000abab7223 */ /* 0x180fe2000001089f */
[----:B------:R-:W-:Y:S01]  /*a000*/  FFMA.FTZ R170, R170, R0, -R159 ;  /* 0x00000000aaaa7223 */ /* 0x000fe2000001089f */
[----:B------:R-:W5:Y:S01]  /*a010*/  MUFU.EX2 R162, R162 ;  /* 0x000000a200a27308 */ /* 0x000f620000000800 */
[----:B---3--:R-:W-:-:S02]  /*a020*/  VIADD R28, R12, 0x80 ;  /* 0x000000800c1c7836 */ /* 0x008fc40000000000 */
[----:B--2---:R-:W-:Y:S01]  /*a030*/  FADD.FTZ R199, R205, R30 ;  /* 0x0000001ecdc77221 */ /* 0x004fe20000010000 */
[----:B------:R-:W-:Y:S01]  /*a040*/  F2FP.BF16.F32.PACK_AB R205, R30, R205 ;  /* 0x000000cd1ecd723e */ /* 0x000fe200000010ff */
[-CC-:B------:R-:W-:Y:S01]  /*a050*/  FFMA.FTZ R156, R180, R0.reuse, -R160.reuse ;  /* 0x00000000b49c7223 */ /* 0x180fe200000108a0 */
[-C--:B------:R-:W-:Y:S01]  /*a060*/  FFMA.FTZ R173, R173, R0.reuse, -R160 ;  /* 0x00000000adad7223 */ /* 0x080fe200000108a0 */
[----:B------:R-:W-:Y:S01]  /*a070*/  R2UR UR10, R28 ;  /* 0x000000001c0a72ca */ /* 0x000fe200000e0000 */
[----:B------:R-:W-:Y:S01]  /*a080*/  VIADD R28, R12, 0x200 ;  /* 0x000002000c1c7836 */ /* 0x000fe20000000000 */
[----:B------:R-:W-:Y:S01]  /*a090*/  MUFU.EX2 R163, R163 ;  /* 0x000000a300a37308 */ /* 0x000fe20000000800 */
[----:B----4-:R-:W-:Y:S01]  /*a0a0*/  FADD.FTZ R224, R35, R224 ;  /* 0x000000e023e07221 */ /* 0x010fe20000010000 */
[-CC-:B------:R-:W-:Y:S01]  /*a0b0*/  FFMA.FTZ R174, R174, R0.reuse, -R160.reuse ;  /* 0x00000000aeae7223 */ /* 0x180fe200000108a0 */
[-CC-:B------:R-:W-:Y:S01]  /*a0c0*/  FFMA.FTZ R14, R175, R0.reuse, -R160.reuse ;  /* 0x00000000af0e7223 */ /* 0x180fe200000108a0 */
[----:B------:R-:W-:Y:S01]  /*a0d0*/  R2UR UR22, R28 ;  /* 0x000000001c1672ca */ /* 0x000fe200000e0000 */
[-CC-:B------:R-:W-:Y:S01]  /*a0e0*/  FFMA.FTZ R175, R179, R0.reuse, -R159.reuse ;  /* 0x00000000b3af7223 */ /* 0x180fe2000001089f */
[-CC-:B------:R-:W-:Y:S01]  /*a0f0*/  FFMA.FTZ R176, R176, R0.reuse, -R159.reuse ;  /* 0x00000000b0b07223 */ /* 0x180fe2000001089f */
[-CC-:B------:R-:W-:Y:S01]  /*a100*/  FFMA.FTZ R177, R177, R0.reuse, -R159.reuse ;  /* 0x00000000b1b17223 */ /* 0x180fe2000001089f */
[----:B------:R-:W2:Y:S01]  /*a110*/  MUFU.EX2 R13, R31 ;  /* 0x0000001f000d7308 */ /* 0x000ea20000000800 */
[----:B-----5:R-:W-:Y:S01]  /*a120*/  F2FP.BF16.F32.PACK_AB R206, R162, R35 ;  /* 0x00000023a2ce723e */ /* 0x020fe200000010ff */
[-C--:B------:R-:W-:Y:S01]  /*a130*/  FFMA.FTZ R178, R178, R0.reuse, -R159 ;  /* 0x00000000b2b27223 */ /* 0x080fe2000001089f */
[-CC-:B------:R-:W-:Y:S01]  /*a140*/  FFMA.FTZ R179, R191, R0.reuse, -R160.reuse ;  /* 0x00000000bfb37223 */ /* 0x180fe200000108a0 */
[-CC-:B------:R-:W-:Y:S01]  /*a150*/  FFMA.FTZ R180, R190, R0.reuse, -R160.reuse ;  /* 0x00000000beb47223 */ /* 0x180fe200000108a0 */
[-CC-:B------:R-:W-:Y:S01]  /*a160*/  FFMA.FTZ R181, R181, R0.reuse, -R160.reuse ;  /* 0x00000000b5b57223 */ /* 0x180fe200000108a0 */
[----:B------:R-:W-:Y:S01]  /*a170*/  FFMA.FTZ R182, R182, R0, -R160 ;  /* 0x00000000b6b67223 */ /* 0x000fe200000108a0 */
[----:B------:R-:W-:Y:S01]  /*a180*/  VIADD R6, R12, 0x280 ;  /* 0x000002800c067836 */ /* 0x000fe20000000000 */
[----:B------:R-:W3:Y:S01]  /*a190*/  MUFU.EX2 R164, R164 ;  /* 0x000000a400a47308 */ /* 0x000ee20000000800 */
[----:B------:R-:W-:-:S02]  /*a1a0*/  IMAD.MOV.U32 R7, RZ, RZ, 0x40000040 ;  /* 0x40000040ff077424 */ /* 0x000fc400078e00ff */
[----:B------:R-:W-:Y:S01]  /*a1b0*/  FADD.FTZ R191, R162, R224 ;  /* 0x000000e0a2bf7221 */ /* 0x000fe20000010000 */
[-CC-:B------:R-:W-:Y:S01]  /*a1c0*/  FFMA.FTZ R12, R188, R0.reuse, -R159.reuse ;  /* 0x00000000bc0c7223 */ /* 0x180fe2000001089f */
[-CC-:B------:R-:W-:Y:S01]  /*a1d0*/  FFMA.FTZ R162, R197, R0.reuse, -R160.reuse ;  /* 0x00000000c5a27223 */ /* 0x180fe200000108a0 */
[-CC-:B------:R-:W-:Y:S01]  /*a1e0*/  FFMA.FTZ R194, R194, R0.reuse, -R159.reuse ;  /* 0x00000000c2c27223 */ /* 0x180fe2000001089f */
[-CC-:B------:R-:W-:Y:S01]  /*a1f0*/  FFMA.FTZ R186, R186, R0.reuse, -R159.reuse ;  /* 0x00000000baba7223 */ /* 0x180fe2000001089f */
[-C--:B------:R-:W-:Y:S01]  /*a200*/  FFMA.FTZ R185, R185, R0.reuse, -R159 ;  /* 0x00000000b9b97223 */ /* 0x080fe2000001089f */
[----:B------:R-:W4:Y:S01]  /*a210*/  MUFU.EX2 R165, R165 ;  /* 0x000000a500a57308 */ /* 0x000f220000000800 */
[----:B--2---:R-:W-:Y:S01]  /*a220*/  F2FP.BF16.F32.PACK_AB R207, R13, R163 ;  /* 0x000000a30dcf723e */ /* 0x004fe200000010ff */
[----:B------:R-:W-:Y:S01]  /*a230*/  FADD.FTZ R163, R163, R199 ;  /* 0x000000c7a3a37221 */ /* 0x000fe20000010000 */
[-CC-:B------:R-:W-:Y:S01]  /*a240*/  FFMA.FTZ R183, R183, R0.reuse, -R160.reuse ;  /* 0x00000000b7b77223 */ /* 0x180fe200000108a0 */
[-CC-:B------:R-:W-:Y:S01]  /*a250*/  FFMA.FTZ R157, R157, R0.reuse, -R160.reuse ;  /* 0x000000009d9d7223 */ /* 0x180fe200000108a0 */
[-CC-:B------:R-:W-:Y:S01]  /*a260*/  FFMA.FTZ R158, R158, R0.reuse, -R160.reuse ;  /* 0x000000009e9e7223 */ /* 0x180fe200000108a0 */
[----:B------:R-:W-:Y:S01]  /*a270*/  FADD.FTZ R190, R13, R163 ;  /* 0x000000a30dbe7221 */ /* 0x000fe20000010000 */
[-C--:B------:R-:W-:Y:S01]  /*a280*/  FFMA.FTZ R13, R187, R0.reuse, -R159 ;  /* 0x00000000bb0d7223 */ /* 0x080fe2000001089f */
[----:B------:R-:W2:Y:S01]  /*a290*/  MUFU.EX2 R166, R166 ;  /* 0x000000a600a67308 */ /* 0x000ea20000000800 */
[----:B---3--:R-:W-:Y:S01]  /*a2a0*/  FADD.FTZ R191, R164, R191 ;  /* 0x000000bfa4bf7221 */ /* 0x008fe20000010000 */
[-CC-:B------:R-:W-:Y:S01]  /*a2b0*/  FFMA.FTZ R163, R196, R0.reuse, -R160.reuse ;  /* 0x00000000c4a37223 */ /* 0x180fe200000108a0 */
[----:B------:R-:W-:Y:S01]  /*a2c0*/  FFMA.FTZ R187, R195, R0, -R160 ;  /* 0x00000000c3bb7223 */ /* 0x000fe200000108a0 */
[----:B------:R-:W-:Y:S01]  /*a2d0*/  ISETP.GE.AND P2, PT, R198, 0x61, PT ;  /* 0x00000061c600780c */ /* 0x000fe20003f46270 */
[----:B------:R-:W-:-:S03]  /*a2e0*/  @!P1 VIADD R4, R4, 0x32460 ;  /* 0x0003246004049836 */ /* 0x000fc60000000000 */
[----:B------:R-:W3:Y:S01]  /*a2f0*/  MUFU.EX2 R5, R5 ;  /* 0x0000000500057308 */ /* 0x000ee20000000800 */
[----:B----4-:R-:W-:Y:S01]  /*a300*/  F2FP.BF16.F32.PACK_AB R152, R165, R164 ;  /* 0x000000a4a598723e */ /* 0x010fe200000010ff */
[-CC-:B------:R-:W-:Y:S01]  /*a310*/  FFMA.FTZ R164, R192, R0.reuse, -R160.reuse ;  /* 0x00000000c0a47223 */ /* 0x180fe200000108a0 */
[----:B------:R-:W-:Y:S01]  /*a320*/  FFMA.FTZ R160, R161, R0, -R160 ;  /* 0x00000000a1a07223 */ /* 0x000fe200000108a0 */
[----:B------:R-:W-:Y:S01]  /*a330*/  FADD.FTZ R191, R165, R191 ;  /* 0x000000bfa5bf7221 */ /* 0x000fe20000010000 */
[----:B------:R-:W-:-:S03]  /*a340*/  @!P1 PRMT R4, RZ, 0x654, R4 ;  /* 0x00000654ff049816 */ /* 0x000fc60000000004 */
[----:B------:R-:W4:Y:S01]  /*a350*/  MUFU.EX2 R169, R169 ;  /* 0x000000a900a97308 */ /* 0x000f220000000800 */
[----:B--2---:R-:W-:-:S07]  /*a360*/  FADD.FTZ R191, R166, R191 ;  /* 0x000000bfa6bf7221 */ /* 0x004fce0000010000 */
[----:B------:R-:W2:Y:S01]  /*a370*/  MUFU.EX2 R168, R168 ;  /* 0x000000a800a87308 */ /* 0x000ea20000000800 */
[C---:B---3--:R-:W-:Y:S01]  /*a380*/  F2FP.BF16.F32.PACK_AB R154, R5.reuse, R166 ;  /* 0x000000a6059a723e */ /* 0x048fe200000010ff */
[----:B------:R-:W-:-:S06]  /*a390*/  FADD.FTZ R191, R5, R191 ;  /* 0x000000bf05bf7221 */ /* 0x000fcc0000010000 */
[----:B------:R-:W3:Y:S01]  /*a3a0*/  MUFU.EX2 R167, R167 ;  /* 0x000000a700a77308 */ /* 0x000ee20000000800 */
[----:B----4-:R-:W-:-:S07]  /*a3b0*/  FADD.FTZ R190, R169, R190 ;  /* 0x000000bea9be7221 */ /* 0x010fce0000010000 */
[----:B------:R-:W4:Y:S01]  /*a3c0*/  MUFU.EX2 R9, R9 ;  /* 0x0000000900097308 */ /* 0x000f220000000800 */
[C---:B--2---:R-:W-:Y:S01]  /*a3d0*/  F2FP.BF16.F32.PACK_AB R153, R168.reuse, R169 ;  /* 0x000000a9a899723e */ /* 0x044fe200000010ff */
[----:B------:R-:W-:-:S06]  /*a3e0*/  FADD.FTZ R190, R168, R190 ;  /* 0x000000bea8be7221 */ /* 0x000fcc0000010000 */
[----:B------:R-:W2:Y:S01]  /*a3f0*/  MUFU.EX2 R171, R171 ;  /* 0x000000ab00ab7308 */ /* 0x000ea20000000800 */
[----:B---3--:R-:W-:-:S07]  /*a400*/  FADD.FTZ R190, R167, R190 ;  /* 0x000000bea7be7221 */ /* 0x008fce0000010000 */
[----:B------:R-:W3:Y:S01]  /*a410*/  MUFU.EX2 R170, R170 ;  /* 0x000000aa00aa7308 */ /* 0x000ee20000000800 */
[C---:B----4-:R-:W-:Y:S01]  /*a420*/  F2FP.BF16.F32.PACK_AB R155, R9.reuse, R167 ;  /* 0x000000a7099b723e */ /* 0x050fe200000010ff */
[----:B------:R-:W-:-:S06]  /*a430*/  FADD.FTZ R190, R9, R190 ;  /* 0x000000be09be7221 */ /* 0x000fcc0000010000 */
[----:B------:R-:W-:Y:S01]  /*a440*/  MUFU.EX2 R172, R172 ;  /* 0x000000ac00ac7308 */ /* 0x000fe20000000800 */
[----:B--2---:R-:W-:-:S07]  /*a450*/  FADD.FTZ R191, R171, R191 ;  /* 0x000000bfabbf7221 */ /* 0x004fce0000010000 */
[----:B------:R-:W-:Y:S01]  /*a460*/  MUFU.EX2 R10, R10 ;  /* 0x0000000a000a7308 */ /* 0x000fe20000000800 */
[----:B---3--:R-:W-:-:S07]  /*a470*/  FADD.FTZ R191, R170, R191 ;  /* 0x000000bfaabf7221 */ /* 0x008fce0000010000 */
[----:B------:R-:W2:Y:S08]  /*a480*/  MUFU.EX2 R156, R156 ;  /* 0x0000009c009c7308 */ /* 0x000eb00000000800 */
[----:B------:R-:W3:Y:S08]  /*a490*/  MUFU.EX2 R173, R173 ;  /* 0x000000ad00ad7308 */ /* 0x000ef00000000800 */
[----:B------:R-:W-:Y:S01]  /*a4a0*/  MUFU.EX2 R174, R174 ;  /* 0x000000ae00ae7308 */ /* 0x000fe20000000800 */
[----:B--2---:R-:W-:-:S07]  /*a4b0*/  FADD.FTZ R190, R156, R190 ;  /* 0x000000be9cbe7221 */ /* 0x004fce0000010000 */
[----:B------:R-:W2:Y:S01]  /*a4c0*/  MUFU.EX2 R14, R14 ;  /* 0x0000000e000e7308 */ /* 0x000ea20000000800 */
[----:B---3--:R-:W-:-:S07]  /*a4d0*/  FADD.FTZ R190, R173, R190 ;  /* 0x000000beadbe7221 */ /* 0x008fce0000010000 */
[----:B------:R-:W3:Y:S08]  /*a4e0*/  MUFU.EX2 R175, R175 ;  /* 0x000000af00af7308 */ /* 0x000ef00000000800 */
[----:B------:R-:W-:Y:S08]  /*a4f0*/  MUFU.EX2 R176, R176 ;  /* 0x000000b000b07308 */ /* 0x000ff00000000800 */
[----:B------:R-:W-:Y:S08]  /*a500*/  MUFU.EX2 R177, R177 ;  /* 0x000000b100b17308 */ /* 0x000ff00000000800 */
[----:B------:R-:W-:Y:S08]  /*a510*/  MUFU.EX2 R178, R178 ;  /* 0x000000b200b27308 */ /* 0x000ff00000000800 */
[----:B------:R-:W4:Y:S08]  /*a520*/  MUFU.EX2 R179, R179 ;  /* 0x000000b300b37308 */ /* 0x000f300000000800 */
[----:B------:R-:W5:Y:S08]  /*a530*/  MUFU.EX2 R180, R180 ;  /* 0x000000b400b47308 */ /* 0x000f700000000800 */
[----:B------:R-:W-:Y:S08]  /*a540*/  MUFU.EX2 R181, R181 ;  /* 0x000000b500b57308 */ /* 0x000ff00000000800 */
[----:B------:R-:W0:Y:S08]  /*a550*/  MUFU.EX2 R182, R182 ;  /* 0x000000b600b67308 */ /* 0x000e300000000800 */
        /* <DEDUP_REMOVED lines=13> */
[----:B------:R1:W-:Y:S06]  /*a630*/  BAR.SYNC.DEFER_BLOCKING R72, 0x100 ;  /* 0x000400480000751d */ /* 0x0003ec0000010000 */
[----:B-1----:R-:W-:-:S06]  /*a640*/  WARPGROUP.ARRIVE ;  /* 0x00000000000079c5 */ /* 0x002fcc0000000000 */
[----:B------:R-:W-:Y:S01]  /*a650*/  HGMMA.64x256x16.F32.BF16 R24, R204, gdesc[UR4].tnspB, RZ, !UPT, gsb0 ;  /* 0x43e00004cc187df0 */ /* 0x000fe2000c0018ff */
[----:B------:R-:W-:Y:S01]  /*a660*/  R2UR UR6, R6 ;  /* 0x00000000060672ca */ /* 0x000fe200000e0000 */
[-CC-:B------:R-:W-:Y:S01]  /*a670*/  FFMA.FTZ R6, R193, R0.reuse, -R159.reuse ;  /* 0x00000000c1067223 */ /* 0x180fe2000001089f */
[----:B------:R-:W-:Y:S01]  /*a680*/  R2UR UR7, R7 ;  /* 0x00000000070772ca */ /* 0x000fe200000e0000 */
[-CC-:B------:R-:W-:Y:S01]  /*a690*/  FFMA.FTZ R7, R189, R0.reuse, -R159.reuse ;  /* 0x00000000bd077223 */ /* 0x180fe2000001089f */
[----:B------:R-:W-:-:S03]  /*a6a0*/  FFMA.FTZ R159, R184, R0, -R159 ;  /* 0x00000000b89f7223 */ /* 0x000fc6000001089f */
[----:B------:R-:W-:Y:S08]  /*a6b0*/  MUFU.EX2 R6, R6 ;  /* 0x0000000600067308 */ /* 0x000ff00000000800 */
[----:B------:R-:W1:Y:S08]  /*a6c0*/  MUFU.EX2 R7, R7 ;  /* 0x0000000700077308 */ /* 0x000e700000000800 */
[----:B------:R-:W1:Y:S01]  /*a6d0*/  MUFU.EX2 R159, R159 ;  /* 0x0000009f009f7308 */ /* 0x000e620000000800 */
[----:B------:R-:W-:-:S02]  /*a6e0*/  WARPGROUP.DEPBAR.LE gsb0, 0x0 ;  /* 0x00008000000079c5 */ /* 0x000fc40000010000 */
[----:B------:R-:W-:-:S06]  /*a6f0*/  WARPGROUP.ARRIVE ;  /* 0x00000000000079c5 */ /* 0x000fcc0000000000 */
[----:B------:R-:W-:Y:S03]  /*a700*/  HGMMA.64x256x16.F32.BF16 R24, R152, gdesc[UR8].tnspB, R24, gsb0 ;  /* 0x43e0000898187df0 */ /* 0x000fe60008001818 */
[----:B------:R-:W-:Y:S02]  /*a710*/  WARPGROUP.DEPBAR.LE gsb0, 0x0 ;  /* 0x00008000000079c5 */ /* 0x000fe40000010000 */
[----:B------:R-:W-:Y:S02]  /*a720*/  F2FP.BF16.F32.PACK_AB R152, R170, R171 ;  /* 0x000000abaa98723e */ /* 0x000fe400000010ff */
[----:B------:R-:W-:Y:S02]  /*a730*/  F2FP.BF16.F32.PACK_AB R153, R173, R156 ;  /* 0x0000009cad99723e */ /* 0x000fe400000010ff */
[----:B------:R-:W-:Y:S01]  /*a740*/  F2FP.BF16.F32.PACK_AB R154, R10, R172 ;  /* 0x000000ac0a9a723e */ /* 0x000fe200000010ff */
[----:B------:R-:W-:Y:S01]  /*a750*/  FADD.FTZ R172, R172, R191 ;  /* 0x000000bfacac7221 */ /* 0x000fe20000010000 */
[----:B--2---:R-:W-:Y:S01]  /*a760*/  F2FP.BF16.F32.PACK_AB R155, R14, R174 ;  /* 0x000000ae0e9b723e */ /* 0x004fe200000010ff */
[----:B------:R-:W-:-:S02]  /*a770*/  FADD.FTZ R174, R174, R190 ;  /* 0x000000beaeae7221 */ /* 0x000fc40000010000 */
[----:B------:R-:W-:Y:S01]  /*a780*/  FADD.FTZ R172, R10, R172 ;  /* 0x000000ac0aac7221 */ /* 0x000fe20000010000 */
[----:B------:R-:W-:Y:S01]  /*a790*/  WARPGROUP.ARRIVE ;  /* 0x00000000000079c5 */ /* 0x000fe20000000000 */
[----:B------:R-:W-:Y:S02]  /*a7a0*/  FADD.FTZ R174, R14, R174 ;  /* 0x000000ae0eae7221 */ /* 0x000fe40000010000 */
[----:B---3--:R-:W-:Y:S02]  /*a7b0*/  FADD.FTZ R172, R175, R172 ;  /* 0x000000acafac7221 */ /* 0x008fe40000010000 */
[----:B----4-:R-:W-:-:S08]  /*a7c0*/  FADD.FTZ R174, R179, R174 ;  /* 0x000000aeb3ae7221 */ /* 0x010fd00000010000 */
[----:B------:R-:W-:Y:S01]  /*a7d0*/  HGMMA.64x256x16.F32.BF16 R24, R152, gdesc[UR12].tnspB, R24, gsb0 ;  /* 0x43e0000c98187df0 */ /* 0x000fe20008001818 */
[----:B------:R-:W-:Y:S01]  /*a7e0*/  FADD.FTZ R172, R176, R172 ;  /* 0x000000acb0ac7221 */ /* 0x000fe20000010000 */
[----:B-----5:R-:W-:-:S03]  /*a7f0*/  FADD.FTZ R174, R180, R174 ;  /* 0x000000aeb4ae7221 */ /* 0x020fc60000010000 */
[----:B------:R-:W-:-:S04]  /*a800*/  FADD.FTZ R172, R177, R172 ;  /* 0x000000acb1ac7221 */ /* 0x000fc80000010000 */
[----:B------:R-:W-:Y:S01]  /*a810*/  FADD.FTZ R5, R178, R172 ;  /* 0x000000acb2057221 */ /* 0x000fe20000010000 */
[----:B------:R-:W-:Y:S02]  /*a820*/  WARPGROUP.DEPBAR.LE gsb0, 0x0 ;  /* 0x00008000000079c5 */ /* 0x000fe40000010000 */
[----:B------:R-:W-:Y:S02]  /*a830*/  F2FP.BF16.F32.PACK_AB R152, R176, R175 ;  /* 0x000000afb098723e */ /* 0x000fe400000010ff */
[----:B------:R-:W-:Y:S02]  /*a840*/  F2FP.BF16.F32.PACK_AB R153, R180, R179 ;  /* 0x000000b3b499723e */ /* 0x000fe400000010ff */
[----:B------:R-:W-:Y:S02]  /*a850*/  F2FP.BF16.F32.PACK_AB R154, R178, R177 ;  /* 0x000000b1b29a723e */ /* 0x000fe400000010ff */
[----:B0-----:R-:W-:Y:S01]  /*a860*/  F2FP.BF16.F32.PACK_AB R155, R182, R181 ;  /* 0x000000b5b69b723e */ /* 0x001fe200000010ff */
[----:B------:R-:W-:-:S03]  /*a870*/  FADD.FTZ R181, R181, R174 ;  /* 0x000000aeb5b57221 */ /* 0x000fc60000010000 */
[----:B------:R-:W-:Y:S01]  /*a880*/  WARPGROUP.ARRIVE ;  /* 0x00000000000079c5 */ /* 0x000fe20000000000 */
[----:B------:R-:W-:-:S05]  /*a890*/  FADD.FTZ R181, R182, R181 ;  /* 0x000000b5b6b57221 */ /* 0x000fca0000010000 */
[----:B------:R-:W-:Y:S03]  /*a8a0*/  HGMMA.64x256x16.F32.BF16 R24, R152, gdesc[UR16].tnspB, R24, gsb0 ;  /* 0x43e0001098187df0 */ /* 0x000fe60008001818 */
[----:B------:R-:W-:Y:S02]  /*a8b0*/  WARPGROUP.DEPBAR.LE gsb0, 0x0 ;  /* 0x00008000000079c5 */ /* 0x000fe40000010000 */
[----:B-1----:R-:W-:Y:S01]  /*a8c0*/  F2FP.BF16.F32.PACK_AB R152, R7, R6 ;  /* 0x000000060798723e */ /* 0x002fe200000010ff */
        /* <DEDUP_REMOVED lines=13> */
[----:B------:R-:W-:Y:S01]  /*a9a0*/  FADD.FTZ R13, R194, R13 ;  /* 0x0000000dc20d7221 */ /* 0x000fe20000010000 */
[----:B------:R-:W-:Y:S01]  /*a9b0*/  FADD.FTZ R164, R183, R164 ;  /* 0x000000a4b7a47221 */ /* 0x000fe20000010000 */
[----:B------:R-:W-:Y:S02]  /*a9c0*/  WARPGROUP.DEPBAR.LE gsb0, 0x0 ;  /* 0x00008000000079c5 */ /* 0x000fe40000010000 */
[C---:B------:R-:W-:Y:S01]  /*a9d0*/  F2FP.BF16.F32.PACK_AB R152, R186.reuse, R194 ;  /* 0x000000c2ba98723e */ /* 0x040fe200000010ff */
[----:B------:R-:W-:Y:S01]  /*a9e0*/  FADD.FTZ R186, R186, R13 ;  /* 0x0000000dbaba7221 */ /* 0x000fe20000010000 */
[C---:B------:R-:W-:Y:S01]  /*a9f0*/  F2FP.BF16.F32.PACK_AB R153, R157.reuse, R183 ;  /* 0x000000b79d99723e */ /* 0x040fe200000010ff */
[----:B------:R-:W-:Y:S01]  /*aa00*/  FADD.FTZ R157, R157, R164 ;  /* 0x000000a49d9d7221 */ /* 0x000fe20000010000 */
[----:B------:R-:W-:Y:S01]  /*aa10*/  F2FP.BF16.F32.PACK_AB R154, R159, R185 ;  /* 0x000000b99f9a723e */ /* 0x000fe200000010ff */
[----:B------:R-:W-:Y:S01]  /*aa20*/  FADD.FTZ R186, R185, R186 ;  /* 0x000000bab9ba7221 */ /* 0x000fe20000010000 */
[----:B------:R-:W-:Y:S01]  /*aa30*/  F2FP.BF16.F32.PACK_AB R155, R160, R158 ;  /* 0x0000009ea09b723e */ /* 0x000fe200000010ff */
[----:B------:R-:W-:-:S02]  /*aa40*/  FADD.FTZ R157, R158, R157 ;  /* 0x0000009d9e9d7221 */ /* 0x000fc40000010000 */
[----:B------:R-:W-:Y:S01]  /*aa50*/  FADD.FTZ R12, R159, R186 ;  /* 0x000000ba9f0c7221 */ /* 0x000fe20000010000 */
[----:B------:R-:W-:Y:S01]  /*aa60*/  WARPGROUP.ARRIVE ;  /* 0x00000000000079c5 */ /* 0x000fe20000000000 */
[----:B------:R-:W-:-:S12]  /*aa70*/  FADD.FTZ R13, R160, R157 ;  /* 0x0000009da00d7221 */ /* 0x000fd80000010000 */
[----:B------:R-:W-:Y:S03]  /*aa80*/  HGMMA.64x256x16.F32.BF16 R24, R152, gdesc[UR4].tnspB, R24, gsb0 ;  /* 0x43e0000498187df0 */ /* 0x000fe60008001818 */
[----:B------:R-:W-:Y:S02]  /*aa90*/  WARPGROUP.DEPBAR.LE gsb0, 0x0 ;  /* 0x00008000000079c5 */ /* 0x000fe40000010000 */
[----:B------:R0:W-:Y:S01]  /*aaa0*/  @!P1 SYNCS.ARRIVE.TRANS64.RED.A1T0 RZ, [R4+URZ], RZ ;  /* 0x000000ff04ff99a7 */ /* 0x0001e2000810043f */
[----:B------:R-:W-:Y:S05]  /*aab0*/  @!P2 BRA `(.L_x_10478) ;  /* 0x0000002400f8a947 */ /* 0x000fea0003800000 */
[----:B0-----:R-:W-:Y:S02]  /*aac0*/  VIADD R4, R226, 0xfffffffe ;  /* 0xfffffffee2047836 */ /* 0x001fe40000000000 */
[----:B------:R-:W-:Y:S02]  /*aad0*/  IMAD.MOV.U32 R6, RZ, RZ, R8 ;  /* 0x000000ffff067224 */ /* 0x000fe400078e0008 */
[----:B------:R-:W-:-:S07]  /*aae0*/  IMAD.MOV.U32 R7, RZ, RZ, R3 ;  /* 0x000000ffff077224 */ /* 0x000fce00078e0003 */
.L_x_10488:
        /* <DEDUP_REMOVED lines=8> */
[----:B-1---5:R-:W-:Y:S06]  /*ab70*/  @!P0 BRA `(.L_x_10479) ;  /* 0x0000000000048947 */ /* 0x022fec0003800000 */
[----:B------:R-:W-:Y:S01]  /*ab80*/  BPT.TRAP 0x1 ;  /* 0x000000040000795c */ /* 0x000fe20000300000 */
.L_x_10479:
[----:B------:R-:W-:Y:S01]  /*ab90*/  IMAD R5, R200, 0x8, R18 ;  /* 0x00000008c8057824 */ /* 0x000fe200078e0212 */
[----:B------:R-:W-:-:S04]  /*aba0*/  SHF.L.U32 R0, R208, 0x1f, RZ ;  /* 0x0000001fd0007819 */ /* 0x000fc800000006ff */
[----:B------:R0:W1:Y:S01]  /*abb0*/  SYNCS.PHASECHK.TRANS64.TRYWAIT P3, [R5+URZ+0x32430], R0 ;  /* 0x03243000050075a7 */ /* 0x000062000806017f */
[----:B------:R-:W-:Y:S05]  /*abc0*/  @!P0 BRA `(.L_x_10480) ;  /* 0x0000000000048947 */ /* 0x000fea0003800000 */
[----:B------:R-:W-:Y:S01]  /*abd0*/  BPT.TRAP 0x1 ;  /* 0x000000040000795c */ /* 0x000fe20000300000 */
.L_x_10480:
[----:B------:R-:W-:Y:S02]  /*abe0*/  IMAD R152, R200, 0x300, R20 ;  /* 0x00000300c8987824 */ /* 0x000fe400078e0214 */
[----:B------:R-:W-:Y:S01]  /*abf0*/  IMAD.MOV.U32 R153, RZ, RZ, 0x40000040 ;  /* 0x40000040ff997424 */ /* 0x000fe200078e00ff */
[----:B-1----:R-:W-:Y:S06]  /*ac00*/  @P3 BRA `(.L_x_10481) ;  /* 0x0000000000083947 */ /* 0x002fec0003800000 */
[----:B------:R-:W1:Y:S02]  /*ac10*/  SYNCS.PHASECHK.TRANS64.TRYWAIT P3, [R5+URZ+0x32430], R0 ;  /* 0x03243000050075a7 */ /* 0x000e64000806017f */
[----:B-1----:R-:W-:Y:S05]  /*ac20*/  @!P3 BRA `(.L_x_10482) ;  /* 0x000000e8002cb947 */ /* 0x002fea0003800000 */
.L_x_10481:
[----:B------:R-:W2:Y:S01]  /*ac30*/  LDL.64 R154, [R1+0x70] ;  /* 0x00007000019a7983 */ /* 0x000ea20000100a00 */
[----:B------:R-:W-:Y:S02]  /*ac40*/  VIADD R10, R152, 0x2 ;  /* 0x00000002980a7836 */ /* 0x000fe40000000000 */
[----:B------:R-:W-:Y:S01]  /*ac50*/  IMAD.MOV.U32 R11, RZ, RZ, 0x40000040 ;  /* 0x40000040ff0b7424 */ /* 0x000fe200078e00ff */
[----:B------:R-:W-:Y:S05]  /*ac60*/  WARPSYNC.ALL ;  /* 0x0000000000007948 */ /* 0x000fea0003800000 */
[----:B------:R-:W-:Y:S01]  /*ac70*/  R2UR UR14, R10 ;  /* 0x000000000a0e72ca */ /* 0x000fe200000e0000 */
[----:B------:R-:W3:Y:S01]  /*ac80*/  LDL.64 R206, [R1+0x60] ;  /* 0x0000600001ce7983 */ /* 0x000ee20000100a00 */
[----:B------:R-:W-:-:S03]  /*ac90*/  R2UR UR15, R11 ;  /* 0x000000000b0f72ca */ /* 0x000fc600000e0000 */
[----:B------:R-:W4:Y:S01]  /*aca0*/  LDL.64 R10, [R1+0x68] ;  /* 0x00006800010a7983 */ /* 0x000f220000100a00 */
[----:B------:R-:W-:-:S03]  /*acb0*/  R2UR UR18, R152 ;  /* 0x00000000981272ca */ /* 0x000fc600000e0000 */
[----:B------:R-:W5:Y:S01]  /*acc0*/  LDL.64 R204, [R1+0x58] ;  /* 0x0000580001cc7983 */ /* 0x000f620000100a00 */
[----:B------:R-:W-:Y:S01]  /*acd0*/  R2UR UR19, R153 ;  /* 0x00000000991372ca */ /* 0x000fe200000e0000 */
[C---:B------:R-:W-:Y:S02]  /*ace0*/  VIADD R8, R152.reuse, 0x4 ;  /* 0x0000000498087836 */ /* 0x040fe40000000000 */
[----:B------:R-:W-:Y:S02]  /*acf0*/  VIADD R152, R152, 0x6 ;  /* 0x0000000698987836 */ /* 0x000fe40000000000 */
[----:B------:R-:W-:-:S03]  /*ad00*/  IMAD.MOV.U32 R153, RZ, RZ, 0x40000040 ;  /* 0x40000040ff997424 */ /* 0x000fc600078e00ff */
[----:B------:R-:W-:Y:S02]  /*ad10*/  R2UR UR6, R152 ;  /* 0x00000000980672ca */ /* 0x000fe400000e0000 */
[----:B------:R-:W-:Y:S01]  /*ad20*/  R2UR UR7, R153 ;  /* 0x00000000990772ca */ /* 0x000fe200000e0000 */
[----:B------:R-:W-:Y:S01]  /*ad30*/  IMAD.MOV.U32 R9, RZ, RZ, 0x40000040 ;  /* 0x40000040ff097424 */ /* 0x000fe200078e00ff */
[----:B------:R-:W-:-:S04]  /*ad40*/  R2UR UR10, R8 ;  /* 0x00000000080a72ca */ /* 0x000fc800000e0000 */
[----:B------:R-:W-:Y:S02]  /*ad50*/  R2UR UR11, R9 ;  /* 0x00000000090b72ca */ /* 0x000fe400000e0000 */
[----:B--2---:R-:W-:Y:S02]  /*ad60*/  R2UR UR16, R154 ;  /* 0x000000009a1072ca */ /* 0x004fe400000e0000 */
[----:B------:R-:W-:Y:S02]  /*ad70*/  R2UR UR17, R155 ;  /* 0x000000009b1172ca */ /* 0x000fe400000e0000 */
[----:B------:R-:W-:-:S11]  /*ad80*/  WARPGROUP.ARRIVE ;  /* 0x00000000000079c5 */ /* 0x000fd60000000000 */
[----:B------:R-:W-:Y:S01]  /*ad90*/  HGMMA.64x96x16.F32.BF16 R152, gdesc[UR16], RZ, !UPT, gsb0 ;  /* 0x01600000109879f0 */ /* 0x000fe2000c0018ff */
[----:B----4-:R-:W-:Y:S02]  /*ada0*/  R2UR UR12, R10 ;  /* 0x000000000a0c72ca */ /* 0x010fe400000e0000 */
[----:B------:R-:W-:Y:S02]  /*adb0*/  R2UR UR13, R11 ;  /* 0x000000000b0d72ca */ /* 0x000fe400000e0000 */
[----:B---3--:R-:W-:Y:S02]  /*adc0*/  R2UR UR8, R206 ;  /* 0x00000000ce0872ca */ /* 0x008fe400000e0000 */
[----:B------:R-:W-:Y:S01]  /*add0*/  R2UR UR9, R207 ;  /* 0x00000000cf0972ca */ /* 0x000fe200000e0000 */
[----:B------:R-:W-:Y:S02]  /*ade0*/  WARPGROUP.DEPBAR.LE gsb0, 0x0 ;  /* 0x00008000000079c5 */ /* 0x000fe40000010000 */
[----:B------:R-:W-:-:S06]  /*adf0*/  WARPGROUP.ARRIVE ;  /* 0x00000000000079c5 */ /* 0x000fcc0000000000 */
[----:B------:R-:W-:Y:S01]  /*ae00*/  HGMMA.64x96x16.F32.BF16 R152, gdesc[UR12], R152, gsb0 ;  /* 0x016000000c9879f0 */ /* 0x000fe20008001898 */
[----:B-----5:R-:W-:Y:S02]  /*ae10*/  R2UR UR4, R204 ;  /* 0x00000000cc0472ca */ /* 0x020fe400000e0000 */
        /* <DEDUP_REMOVED lines=10> */
.L_x_10483:
[----:B------:R2:W3:Y:S01]  /*aec0*/  SYNCS.PHASECHK.TRANS64.TRYWAIT P3, [R5+URZ+0x32450], R0 ;  /* 0x03245000050075a7 */ /* 0x0004e2000806017f */
[----:B------:R-:W-:Y:S05]  /*aed0*/  @!P0 BRA `(.L_x_10484) ;  /* 0x0000000000048947 */ /* 0x000fea0003800000 */
[----:B------:R-:W-:Y:S01]  /*aee0*/  BPT.TRAP 0x1 ;  /* 0x000000040000795c */ /* 0x000fe20000300000 */
.L_x_10484:
[----:B------:R-:W-:Y:S04]  /*aef0*/  BSSY B0, `(.L_x_10485) ;  /* 0x0000004000007945 */ /* 0x000fe80003800000 */
[----:B---3--:R-:W-:Y:S05]  /*af00*/  @P3 BRA `(.L_x_10486) ;  /* 0x0000000000083947 */ /* 0x008fea0003800000 */
[----:B------:R-:W3:Y:S02]  /*af10*/  SYNCS.PHASECHK.TRANS64.TRYWAIT P3, [R5+URZ+0x32450], R0 ;  /* 0x03245000050075a7 */ /* 0x000ee4000806017f */
[----:B---3--:R-:W-:Y:S05]  /*af20*/  @!P3 BRA `(.L_x_10487) ;  /* 0x000000e40080b947 */ /* 0x008fea0003800000 */
.L_x_10486:
[----:B------:R-:W-:Y:S05]  /*af30*/  BSYNC B0 ;  /* 0x0000000000007941 */ /* 0x000fea0003800000 */
.L_x_10485:
[----:B------:R-:W-:Y:S05]  /*af40*/  WARPSYNC.ALL ;  /* 0x0000000000007948 */ /* 0x000fea0003800000 */
[----:B------:R-:W4:Y:S04]  /*af50*/  LDL.64 R206, [R1+0x50] ;  /* 0x0000500001ce7983 */ /* 0x000f280000100a00 */
[----:B------:R-:W2:Y:S04]  /*af60*/  LDL.64 R204, [R1+0x48] ;  /* 0x0000480001cc7983 */ /* 0x000ea80000100a00 */
[----:B------:R0:W-:Y:S04]  /*af70*/  STL.64 [R1+0x88], R16 ;  /* 0x0000881001007387 */ /* 0x0001e80000100a00 */
[----:B0-----:R-:W3:Y:S01]  /*af80*/  LDL.64 R16, [R1+0x40] ;  /* 0x0000400001107983 */ /* 0x001ee20000100a00 */
[----:B------:R-:W-:-:S02]  /*af90*/  IMAD R8, R200, 0xc00, R21 ;  /* 0x00000c00c8087824 */ /* 0x000fc400078e0215 */
[----:B------:R-:W-:-:S03]  /*afa0*/  IMAD.MOV.U32 R9, RZ, RZ, 0x40000040 ;  /* 0x40000040ff097424 */ /* 0x000fc600078e00ff */
[C---:B------:R-:W-:Y:S02]  /*afb0*/  R2UR UR6, R8.reuse ;  /* 0x00000000080672ca */ /* 0x040fe400000e0000 */
[----:B------:R-:W-:Y:S01]  /*afc0*/  R2UR UR7, R9 ;  /* 0x00000000090772ca */ /* 0x000fe200000e0000 */
[----:B------:R-:W-:Y:S01]  /*afd0*/  WARPGROUP.ARRIVE ;  /* 0x00000000000079c5 */ /* 0x000fe20000000000 */
[----:B------:R-:W-:Y:S02]  /*afe0*/  VIADD R10, R8, 0x2 ;  /* 0x00000002080a7836 */ /* 0x000fe40000000000 */
[----:B------:R-:W-:Y:S01]  /*aff0*/  IMAD.MOV.U32 R11, RZ, RZ, 0x40000040 ;  /* 0x40000040ff0b7424 */ /* 0x000fe200078e00ff */
[----:B----4-:R-:W-:Y:S02]  /*b000*/  R2UR UR4, R206 ;  /* 0x00000000ce0472ca */ /* 0x010fe400000e0000 */
[----:B------:R-:W-:Y:S02]  /*b010*/  R2UR UR5, R207 ;  /* 0x00000000cf0572ca */ /* 0x000fe400000e0000 */
[----:B------:R-:W4:Y:S11]  /*b020*/  LDL.64 R206, [R1+0x38] ;  /* 0x0000380001ce7983 */ /* 0x000f360000100a00 */
[----:B------:R-:W-:Y:S01]  /*b030*/  HGMMA.64x96x16.F32.BF16 R152, gdesc[UR4], R152, gsb0 ;  /* 0x01600000049879f0 */ /* 0x000fe20008001898 */
[----:B--2---:R-:W-:-:S02]  /*b040*/  R2UR UR4, R204 ;  /* 0x00000000cc0472ca */ /* 0x004fc400000e0000 */
[----:B------:R-:W-:Y:S02]  /*b050*/  R2UR UR5, R205 ;  /* 0x00000000cd0572ca */ /* 0x000fe400000e0000 */
[----:B------:R-:W2:Y:S01]  /*b060*/  LDL.64 R204, [R1+0x30] ;  /* 0x0000300001cc7983 */ /* 0x000ea20000100a00 */
[----:B------:R-:W-:Y:S02]  /*b070*/  R2UR UR6, R10 ;  /* 0x000000000a0672ca */ /* 0x000fe400000e0000 */
[----:B------:R-:W-:Y:S01]  /*b080*/  R2UR UR7, R11 ;  /* 0x000000000b0772ca */ /* 0x000fe200000e0000 */
[----:B------:R-:W-:Y:S02]  /*b090*/  VIADD R10, R8, 0x4 ;  /* 0x00000004080a7836 */ /* 0x000fe40000000000 */
[----:B------:R-:W-:Y:S01]  /*b0a0*/  IMAD.MOV.U32 R11, RZ, RZ, 0x40000040 ;  /* 0x40000040ff0b7424 */ /* 0x000fe200078e00ff */
[----:B------:R-:W-:Y:S02]  /*b0b0*/  WARPGROUP.DEPBAR.LE gsb0, 0x0 ;  /* 0x00008000000079c5 */ /* 0x000fe40000010000 */
[----:B------:R-:W-:-:S07]  /*b0c0*/  WARPGROUP.ARRIVE ;  /* 0x00000000000079c5 */ /* 0x000fce0000000000 */
[----:B------:R-:W-:Y:S01]  /*b0d0*/  HGMMA.64x96x16.F32.BF16 R152, gdesc[UR4], R152, gsb0 ;  /* 0x01600000049879f0 */ /* 0x000fe20008001898 */
[----:B---3--:R-:W-:Y:S02]  /*b0e0*/  R2UR UR4, R16 ;  /* 0x00000000100472ca */ /* 0x008fe400000e0000 */
[----:B------:R-:W-:Y:S02]  /*b0f0*/  R2UR UR5, R17 ;  /* 0x00000000110572ca */ /* 0x000fe400000e0000 */
[----:B------:R-:W3:Y:S01]  /*b100*/  LDL.64 R16, [R1+0x28] ;  /* 0x0000280001107983 */ /* 0x000ee20000100a00 */
        /* <DEDUP_REMOVED lines=10> */
[----:B------:R-:W-:Y:S02]  /*b1b0*/  R2UR UR5, R207 ;  /* 0x00000000cf0572ca */ /* 0x000fe400000e0000 */
[----:B------:R-:W4:Y:S01]  /*b1c0*/  LDL.64 R206, [R1+0x20] ;  /* 0x0000200001ce7983 */ /* 0x000f220000100a00 */
[----:B------:R-:W-:-:S02]  /*b1d0*/  WARPGROUP.DEPBAR.LE gsb0, 0x0 ;  /* 0x00008000000079c5 */ /* 0x000fc40000010000 */
[----:B------:R-:W-:-:S08]  /*b1e0*/  WARPGROUP.ARRIVE ;  /* 0x00000000000079c5 */ /* 0x000fd00000000000 */
[----:B------:R-:W-:Y:S01]  /*b1f0*/  HGMMA.64x96x16.F32.BF16 R152, gdesc[UR4], R152, gsb0 ;  /* 0x01600000049879f0 */ /* 0x000fe20008001898 */
[----:B--2---:R-:W-:Y:S02]  /*b200*/  R2UR UR4, R204 ;  /* 0x00000000cc0472ca */ /* 0x004fe400000e0000 */
[----:B------:R-:W-:Y:S02]  /*b210*/  R2UR UR5, R205 ;  /* 0x00000000cd0572ca */ /* 0x000fe400000e0000 */
[----:B------:R-:W2:Y:S01]  /*b220*/  LDL.64 R204, [R1+0x18] ;  /* 0x0000180001cc7983 */ /* 0x000ea20000100a00 */
[----:B------:R-:W-:Y:S02]  /*b230*/  VIADD R10, R8, 0x300 ;  /* 0x00000300080a7836 */ /* 0x000fe40000000000 */
[----:B------:R-:W-:-:S03]  /*b240*/  IMAD.MOV.U32 R11, RZ, RZ, 0x40000040 ;  /* 0x40000040ff0b7424 */ /* 0x000fc600078e00ff */
[----:B------:R-:W-:Y:S02]  /*b250*/  R2UR UR6, R10 ;  /* 0x000000000a0672ca */ /* 0x000fe400000e0000 */
[----:B------:R-:W-:Y:S01]  /*b260*/  R2UR UR7, R11 ;  /* 0x000000000b0772ca */ /* 0x000fe200000e0000 */
[----:B------:R-:W-:Y:S01]  /*b270*/  VIADD R10, R8, 0x302 ;  /* 0x00000302080a7836 */ /* 0x000fe20000000000 */
[----:B------:R-:W-:Y:S02]  /*b280*/  WARPGROUP.DEPBAR.LE gsb0, 0x0 ;  /* 0x00008000000079c5 */ /* 0x000fe40000010000 */
[----:B------:R-:W-:-:S09]  /*b290*/  WARPGROUP.ARRIVE ;  /* 0x00000000000079c5 */ /* 0x000fd20000000000 */
[----:B------:R-:W-:Y:S01]  /*b2a0*/  HGMMA.64x96x16.F32.BF16 R152, gdesc[UR4], R152, gsb0 ;  /* 0x01600000049879f0 */ /* 0x000fe20008001898 */
[----:B------:R-:W-:Y:S01]  /*b2b0*/  IMAD.MOV.U32 R11, RZ, RZ, 0x40000040 ;  /* 0x40000040ff0b7424 */ /* 0x000fe200078e00ff */
[----:B---3--:R-:W-:Y:S02]  /*b2c0*/  R2UR UR4, R16 ;  /* 0x00000000100472ca */ /* 0x008fe400000e0000 */
[----:B------:R-:W-:Y:S02]  /*b2d0*/  R2UR UR5, R17 ;  /* 0x00000000110572ca */ /* 0x000fe400000e0000 */
[----:B------:R-:W3:Y:S01]  /*b2e0*/  LDL.64 R16, [R1+0x10] ;  /* 0x0000100001107983 */ /* 0x000ee20000100a00 */
[----:B------:R-:W-:Y:S02]  /*b2f0*/  R2UR UR6, R10 ;  /* 0x000000000a0672ca */ /* 0x000fe400000e0000 */
[----:B------:R-:W-:Y:S01]  /*b300*/  R2UR UR7, R11 ;  /* 0x000000000b0772ca */ /* 0x000fe200000e0000 */
[----:B------:R-:W-:-:S02]  /*b310*/  VIADD R10, R8, 0x304 ;  /* 0x00000304080a7836 */ /* 0x000fc40000000000 */
[----:B------:R-:W-:Y:S01]  /*b320*/  IMAD.MOV.U32 R11, RZ, RZ, 0x40000040 ;  /* 0x40000040ff0b7424 */ /* 0x000fe200078e00ff */
[----:B------:R-:W-:Y:S02]  /*b330*/  WARPGROUP.DEPBAR.LE gsb0, 0x0 ;  /* 0x00008000000079c5 */ /* 0x000fe40000010000 */
        /* <DEDUP_REMOVED lines=10> */
[----:B------:R-:W-:Y:S01]  /*b3e0*/  VIADD R10, R8, 0x306 ;  /* 0x00000306080a7836 */ /* 0x000fe20000000000 */
[----:B--2---:R-:W-:Y:S01]  /*b3f0*/  R2UR UR4, R204 ;  /* 0x00000000cc0472ca */ /* 0x004fe200000e0000 */
[----:B------:R-:W-:Y:S01]  /*b400*/  IMAD.MOV.U32 R11, RZ, RZ, 0x40000040 ;  /* 0x40000040ff0b7424 */ /* 0x000fe200078e00ff */
[----:B------:R-:W-:Y:S02]  /*b410*/  R2UR UR5, R205 ;  /* 0x00000000cd0572ca */ /* 0x000fe400000e0000 */
[----:B------:R-:W2:Y:S01]  /*b420*/  LDL.64 R204, [R1] ;  /* 0x0000000001cc7983 */ /* 0x000ea20000100a00 */
        /* <DEDUP_REMOVED lines=21> */
[----:B------:R-:W-:Y:S02]  /*b580*/  WARPGROUP.DEPBAR.LE gsb0, 0x0 ;  /* 0x00008000000079c5 */ /* 0x000fe40000010000 */
[----:B------:R-:W-:-:S10]  /*b590*/  WARPGROUP.ARRIVE ;  /* 0x00000000000079c5 */ /* 0x000fd40000000000 */
[----:B------:R-:W-:Y:S01]  /*b5a0*/  HGMMA.64x96x16.F32.BF16 R152, gdesc[UR4], R152, gsb0 ;  /* 0x01600000049879f0 */ /* 0x000fe20008001898 */
[----:B------:R-:W-:Y:S02]  /*b5b0*/  VIADD R10, R8, 0x604 ;  /* 0x00000604080a7836 */ /* 0x000fe40000000000 */
[----:B------:R-:W-:Y:S01]  /*b5c0*/  IMAD.MOV.U32 R11, RZ, RZ, 0x40000040 ;  /* 0x40000040ff0b7424 */ /* 0x000fe200078e00ff */
[----:B--2---:R-:W-:Y:S02]  /*b5d0*/  R2UR UR4, R204 ;  /* 0x00000000cc0472ca */ /* 0x004fe400000e0000 */
[----:B------:R-:W-:Y:S02]  /*b5e0*/  R2UR UR6, R10 ;  /* 0x000000000a0672ca */ /* 0x000fe400000e0000 */
        /* <DEDUP_REMOVED lines=8> */
[----:B------:R-:W-:Y:S01]  /*b670*/  R2UR UR55, R11 ;  /* 0x000000000b3772ca */ /* 0x000fe200000e0000 */
[----:B------:R-:W-:Y:S02]  /*b680*/  VIADD R10, R8, 0x900 ;  /* 0x00000900080a7836 */ /* 0x000fe40000000000 */
[----:B------:R-:W-:-:S03]  /*b690*/  IMAD.MOV.U32 R11, RZ, RZ, 0x40000040 ;  /* 0x40000040ff0b7424 */ /* 0x000fc600078e00ff */
[----:B------:R-:W-:Y:S01]  /*b6a0*/  R2UR UR50, R10 ;  /* 0x000000000a3272ca */ /* 0x000fe200000e0000 */
[----:B------:R-:W-:Y:S02]  /*b6b0*/  WARPGROUP.DEPBAR.LE gsb0, 0x0 ;  /* 0x00008000000079c5 */ /* 0x000fe40000010000 */
[----:B------:R-:W-:-:S06]  /*b6c0*/  WARPGROUP.ARRIVE ;  /* 0x00000000000079c5 */ /* 0x000fcc0000000000 */
[----:B------:R-:W-:Y:S01]  /*b6d0*/  HGMMA.64x96x16.F32.BF16 R152, gdesc[UR52], R152, gsb0 ;  /* 0x01600000349879f0 */ /* 0x000fe20008001898 */
[----:B------:R-:W-:Y:S01]  /*b6e0*/  R2UR UR51, R11 ;  /* 0x000000000b3372ca */ /* 0x000fe200000e0000 */
        /* <DEDUP_REMOVED lines=25> */
[----:B-1----:R-:W-:-:S04]  /*b880*/  FMNMX.FTZ R0, R152, R7, !PT ;  /* 0x0000000798007209 */ /* 0x002fc80007810000 */
        /* <DEDUP_REMOVED lines=26> */
[----:B0-----:R-:W-:Y:S02]  /*ba30*/  FMNMX.FTZ R3, R3, R0, !PT ;  /* 0x0000000003037209 */ /* 0x001fe40007810000 */
[----:B------:R-:W0:Y:S03]  /*ba40*/  LDC R0, c[0x0][0xa80] ;  /* 0x0002a000ff007b82 */ /* 0x000e260000000800 */
[C---:B------:R-:W-:Y:S01]  /*ba50*/  FADD.FTZ R7, -R3.reuse, R7 ;  /* 0x0000000703077221 */ /* 0x040fe20000010100 */
[----:B0-----:R-:W-:-:S03]  /*ba60*/  FMUL.FTZ R9, R3, R0 ;  /* 0x0000000003097220 */ /* 0x001fc60000410000 */
[-C--:B------:R-:W-:Y:S01]  /*ba70*/  FMUL.FTZ R7, R7, R0.reuse ;  /* 0x0000000007077220 */ /* 0x080fe20000410000 */
[-CC-:B------:R-:W-:Y:S01]  /*ba80*/  FFMA.FTZ R152, R152, R0.reuse, -R9.reuse ;  /* 0x0000000098987223 */ /* 0x180fe20000010809 */
[----:B------:R-:W-:-:S04]  /*ba90*/  FFMA.FTZ R153, R153, R0, -R9 ;  /* 0x0000000099997223 */ /* 0x000fc80000010809 */
[----:B------:R-:W-:Y:S01]  /*baa0*/  MUFU.EX2 R7, R7 ;  /* 0x0000000700077308 */ /* 0x000fe20000000800 */
[-CC-:B------:R-:W-:Y:S01]  /*bab0*/  FFMA.FTZ R156, R156, R0.reuse, -R9.reuse ;  /* 0x000000009c9c7223 */ /* 0x180fe20000010809 */
[----:B------:R-:W-:-:S06]  /*bac0*/  FFMA.FTZ R157, R157, R0, -R9 ;  /* 0x000000009d9d7223 */ /* 0x000fcc0000010809 */
[----:B------:R-:W0:Y:S08]  /*bad0*/  MUFU.EX2 R152, R152 ;  /* 0x0000009800987308 */ /* 0x000e300000000800 */
[----:B------:R-:W1:Y:S08]  /*bae0*/  MUFU.EX2 R153, R153 ;  /* 0x0000009900997308 */ /* 0x000e700000000800 */
[----:B------:R-:W2:Y:S01]  /*baf0*/  MUFU.EX2 R156, R156 ;  /* 0x0000009c009c7308 */ /* 0x000ea20000000800 */
[----:B0-----:R-:W-:-:S07]  /*bb00*/  FFMA.FTZ R8, R7, R12, R152 ;  /* 0x0000000c07087223 */ /* 0x001fce0000010098 */
[----:B------:R-:W0:Y:S01]  /*bb10*/  MUFU.EX2 R157, R157 ;  /* 0x0000009d009d7308 */ /* 0x000e220000000800 */
[----:B-1----:R-:W-:-:S04]  /*bb20*/  FADD.FTZ R8, R153, R8 ;  /* 0x0000000899087221 */ /* 0x002fc80000010000 */
[----:B--2---:R-:W-:-:S04]  /*bb30*/  FADD.FTZ R8, R156, R8 ;  /* 0x000000089c087221 */ /* 0x004fc80000010000 */
[----:B0-----:R-:W-:Y:S01]  /*bb40*/  FADD.FTZ R10, R157, R8 ;  /* 0x000000089d0a7221 */ /* 0x001fe20000010000 */
        /* <DEDUP_REMOVED lines=26> */
[----:B------:R-:W0:Y:S01]  /*bcf0*/  SHFL.BFLY PT, R11, R8, 0x1, 0x1f ;  /* 0x0c201f00080b7f89 */ /* 0x000e2200000e0000 */
[----:B------:R-:W1:Y:S01]  /*bd00*/  S2R R207, SR_TID.X ;  /* 0x0000000000cf7919 */ /* 0x000e620000002100 */
[----:B0-----:R-:W-:-:S05]  /*bd10*/  FMNMX.FTZ R8, R8, R11, !PT ;  /* 0x0000000b08087209 */ /* 0x001fca0007810000 */
[C---:B------:R-:W-:Y:S01]  /*bd20*/  FMUL.FTZ R11, R8.reuse, R0 ;  /* 0x00000000080b7220 */ /* 0x040fe20000410000 */
[----:B------:R-:W-:-:S03]  /*bd30*/  FADD.FTZ R6, -R8, R6 ;  /* 0x0000000608067221 */ /* 0x000fc60000010100 */
[-C--:B------:R-:W-:Y:S01]  /*bd40*/  FFMA.FTZ R154, R154, R0.reuse, -R11 ;  /* 0x000000009a9a7223 */ /* 0x080fe2000001080b */
[----:B------:R-:W-:-:S05]  /*bd50*/  FMUL.FTZ R6, R6, R0 ;  /* 0x0000000006067220 */ /* 0x000fca0000410000 */
[----:B------:R-:W-:Y:S08]  /*bd60*/  MUFU.EX2 R154, R154 ;  /* 0x0000009a009a7308 */ /* 0x000ff00000000800 */
        /* <DEDUP_REMOVED lines=65> */
[----:B-1----:R-:W-:Y:S01]  /*c180*/  SHF.R.U32.HI R207, RZ, 0x7, R207 ;  /* 0x00000007ffcf7819 */ /* 0x002fe200000116cf */
[----:B------:R-:W-:-:S02]  /*c190*/  @!P1 VIADD R7, R5, 0x32440 ;  /* 0x0003244005079836 */ /* 0x000fc40000000000 */
        /* <DEDUP_REMOVED lines=23> */
[----:B------:R-:W-:Y:S01]  /*c310*/  IADD3 R11, -R207, 0xb, RZ ;  /* 0x0000000bcf0b7810 */ /* 0x000fe20007ffe1ff */
[----:B0-----:R-:W-:Y:S01]  /*c320*/  FFMA.FTZ R14, R6, R13, R154 ;  /* 0x0000000d060e7223 */ /* 0x001fe2000001009a */
        /* <DEDUP_REMOVED lines=64> */
[----:B------:R-:W-:Y:S01]  /*c730*/  @!P1 PRMT R7, RZ, 0x654, R7 ;  /* 0x00000654ff079816 */ /* 0x000fe20000000007 */
[----:B------:R-:W-:Y:S01]  /*c740*/  VIADD R6, R207, 0x8 ;  /* 0x00000008cf067836 */ /* 0x000fe20000000000 */
[----:B------:R3:W-:Y:S06]  /*c750*/  BAR.ARV R11, 0x100 ;  /* 0x0004000b0000751d */ /* 0x0007ec0000002000 */
[----:B------:R0:W-:Y:S01]  /*c760*/  @!P1 SYNCS.ARRIVE.TRANS64.RED.A1T0 RZ, [R7+URZ], RZ ;  /* 0x000000ff07ff99a7 */ /* 0x0001e2000810043f */
[----:B------:R-:W1:Y:S08]  /*c770*/  MUFU.EX2 R155, R155 ;  /* 0x0000009b009b7308 */ /* 0x000e700000000800 */
[----:B------:R-:W-:Y:S08]  /*c780*/  MUFU.EX2 R158, R158 ;  /* 0x0000009e009e7308 */ /* 0x000ff00000000800 */
[----:B------:R-:W2:Y:S01]  /*c790*/  MUFU.EX2 R159, R159 ;  /* 0x0000009f009f7308 */ /* 0x000ea20000000800 */
[----:B------:R-:W-:Y:S01]  /*c7a0*/  IMAD R12, R200, 0xc00, R15 ;  /* 0x00000c00c80c7824 */ /* 0x000fe200078e020f */
[----:B------:R4:W-:Y:S01]  /*c7b0*/  BAR.SYNC.DEFER_BLOCKING R6, 0x100 ;  /* 0x000400060000751d */ /* 0x0009e20000010000 */
[----:B------:R-:W-:-:S03]  /*c7c0*/  IMAD.MOV.U32 R13, RZ, RZ, 0x40000040 ;  /* 0x40000040ff0d7424 */ /* 0x000fc600078e00ff */
[----:B------:R-:W-:Y:S02]  /*c7d0*/  R2UR UR6, R12 ;  /* 0x000000000c0672ca */ /* 0x000fe400000e0000 */
[----:B------:R-:W-:Y:S02]  /*c7e0*/  R2UR UR7, R13 ;  /* 0x000000000d0772ca */ /* 0x000fe400000e0000 */
[----:B------:R-:W-:Y:S02]  /*c7f0*/  F2FP.BF16.F32.PACK_AB R204, R153, R152 ;  /* 0x0000009899cc723e */ /* 0x000fe400000010ff */
[----:B------:R-:W-:Y:S02]  /*c800*/  F2FP.BF16.F32.PACK_AB R206, R157, R156 ;  /* 0x0000009c9dce723e */ /* 0x000fe400000010ff */
[----:B-1----:R-:W-:Y:S02]  /*c810*/  F2FP.BF16.F32.PACK_AB R205, R155, R154 ;  /* 0x0000009a9bcd723e */ /* 0x002fe400000010ff */
[----:B--2---:R-:W-:-:S04]  /*c820*/  F2FP.BF16.F32.PACK_AB R207, R159, R158 ;  /* 0x0000009e9fcf723e */ /* 0x004fc800000010ff */
[----:B------:R-:W-:-:S06]  /*c830*/  WARPGROUP.ARRIVE ;  /* 0x00000000000079c5 */ /* 0x000fcc0000000000 */
[----:B------:R-:W-:Y:S01]  /*c840*/  HGMMA.64x256x16.F32.BF16 R24, R204, gdesc[UR4].tnspB, R24, gsb0 ;  /* 0x43e00004cc187df0 */ /* 0x000fe20008001818 */
[-CC-:B------:R-:W-:Y:S01]  /*c850*/  FFMA.FTZ R160, R160, R0.reuse, -R9.reuse ;  /* 0x00000000a0a07223 */ /* 0x180fe20000010809 */
[----:B------:R-:W-:-:S03]  /*c860*/  FFMA.FTZ R161, R161, R0, -R9 ;  /* 0x00000000a1a17223 */ /* 0x000fc60000010809 */
[----:B------:R-:W1:Y:S01]  /*c870*/  MUFU.EX2 R152, R160 ;  /* 0x000000a000987308 */ /* 0x000e620000000800 */
[-CC-:B------:R-:W-:Y:S01]  /*c880*/  FFMA.FTZ R165, R165, R0.reuse, -R9.reuse ;  /* 0x00000000a5a57223 */ /* 0x180fe20000010809 */
[----:B------:R-:W-:-:S06]  /*c890*/  FFMA.FTZ R164, R164, R0, -R9 ;  /* 0x00000000a4a47223 */ /* 0x000fcc0000010809 */
[----:B------:R-:W2:Y:S08]  /*c8a0*/  MUFU.EX2 R161, R161 ;  /* 0x000000a100a17308 */ /* 0x000eb00000000800 */
[----:B------:R-:W3:Y:S08]  /*c8b0*/  MUFU.EX2 R154, R164 ;  /* 0x000000a4009a7308 */ /* 0x000ef00000000800 */
[----:B------:R-:W3:Y:S08]  /*c8c0*/  MUFU.EX2 R165, R165 ;  /* 0x000000a500a57308 */ /* 0x000ef00000000800 */
[----:B------:R-:W-:Y:S08]  /*c8d0*/  MUFU.EX2 R162, R162 ;  /* 0x000000a200a27308 */ /* 0x000ff00000000800 */
[----:B------:R-:W3:Y:S08]  /*c8e0*/  MUFU.EX2 R163, R163 ;  /* 0x000000a300a37308 */ /* 0x000ef00000000800 */
[----:B------:R-:W-:Y:S08]  /*c8f0*/  MUFU.EX2 R166, R166 ;  /* 0x000000a600a67308 */ /* 0x000ff00000000800 */
[----:B------:R-:W3:Y:S01]  /*c900*/  MUFU.EX2 R167, R167 ;  /* 0x000000a700a77308 */ /* 0x000ee20000000800 */
[----:B-1----:R-:W-:Y:S01]  /*c910*/  FADD.FTZ R10, R152, R10 ;  /* 0x0000000a980a7221 */ /* 0x002fe20000010000 */
[----:B----4-:R-:W-:-:S02]  /*c920*/  VIADD R6, R12, 0x80 ;  /* 0x000000800c067836 */ /* 0x010fc40000000000 */
[----:B0-----:R-:W-:Y:S02]  /*c930*/  IMAD.MOV.U32 R7, RZ, RZ, 0x40000040 ;  /* 0x40000040ff077424 */ /* 0x001fe400078e00ff */
[----:B--2---:R-:W-:Y:S01]  /*c940*/  FADD.FTZ R10, R161, R10 ;  /* 0x0000000aa10a7221 */ /* 0x004fe20000010000 */
[----:B------:R-:W-:Y:S02]  /*c950*/  R2UR UR6, R6 ;  /* 0x00000000060672ca */ /* 0x000fe400000e0000 */
[----:B------:R-:W-:Y:S01]  /*c960*/  R2UR UR7, R7 ;  /* 0x00000000070772ca */ /* 0x000fe200000e0000 */
[----:B------:R-:W-:Y:S01]  /*c970*/  FADD.FTZ R14, R155, R14 ;  /* 0x0000000e9b0e7221 */ /* 0x000fe20000010000 */
[----:B---3--:R-:W-:Y:S01]  /*c980*/  FADD.FTZ R10, R154, R10 ;  /* 0x0000000a9a0a7221 */ /* 0x008fe20000010000 */
[----:B------:R-:W-:Y:S02]  /*c990*/  F2FP.BF16.F32.PACK_AB R152, R161, R152 ;  /* 0x00000098a198723e */ /* 0x000fe400000010ff */
[----:B------:R-:W-:-:S02]  /*c9a0*/  F2FP.BF16.F32.PACK_AB R154, R165, R154 ;  /* 0x0000009aa59a723e */ /* 0x000fc400000010ff */
[----:B------:R-:W-:Y:S02]  /*c9b0*/  F2FP.BF16.F32.PACK_AB R153, R163, R162 ;  /* 0x000000a2a399723e */ /* 0x000fe400000010ff */
[----:B------:R-:W-:Y:S01]  /*c9c0*/  F2FP.BF16.F32.PACK_AB R155, R167, R166 ;  /* 0x000000a6a79b723e */ /* 0x000fe200000010ff */
[-CC-:B------:R-:W-:Y:S01]  /*c9d0*/  FFMA.FTZ R168, R168, R0.reuse, -R9.reuse ;  /* 0x00000000a8a87223 */ /* 0x180fe20000010809 */
[-CC-:B------:R-:W-:Y:S01]  /*c9e0*/  FFMA.FTZ R169, R169, R0.reuse, -R9.reuse ;  /* 0x00000000a9a97223 */ /* 0x180fe20000010809 */
[-CC-:B------:R-:W-:Y:S01]  /*c9f0*/  FFMA.FTZ R173, R173, R0.reuse, -R9.reuse ;  /* 0x00000000adad7223 */ /* 0x180fe20000010809 */
[----:B------:R-:W-:-:S04]  /*ca00*/  FFMA.FTZ R172, R172, R0, -R9 ;  /* 0x00000000acac7223 */ /* 0x000fc80000010809 */
[----:B------:R-:W-:Y:S01]  /*ca10*/  MUFU.EX2 R169, R169 ;  /* 0x000000a900a97308 */ /* 0x000fe20000000800 */
[----:B------:R-:W-:Y:S02]  /*ca20*/  WARPGROUP.DEPBAR.LE gsb0, 0x0 ;  /* 0x00008000000079c5 */ /* 0x000fe40000010000 */
[----:B------:R-:W-:-:S06]  /*ca30*/  WARPGROUP.ARRIVE ;  /* 0x00000000000079c5 */ /* 0x000fcc0000000000 */
[----:B------:R-:W-:Y:S01]  /*ca40*/  HGMMA.64x256x16.F32.BF16 R24, R152, gdesc[UR4].tnspB, R24, gsb0 ;  /* 0x43e0000498187df0 */ /* 0x000fe20008001818 */
[----:B------:R-:W-:Y:S01]  /*ca50*/  MUFU.EX2 R173, R173 ;  /* 0x000000ad00ad7308 */ /* 0x000fe20000000800 */
[----:B------:R-:W-:-:S07]  /*ca60*/  FADD.FTZ R10, R165, R10 ;  /* 0x0000000aa50a7221 */ /* 0x000fce0000010000 */
[----:B------:R-:W-:Y:S08]  /*ca70*/  MUFU.EX2 R170, R170 ;  /* 0x000000aa00aa7308 */ /* 0x000ff00000000800 */
[----:B------:R-:W-:Y:S08]  /*ca80*/  MUFU.EX2 R171, R171 ;  /* 0x000000ab00ab7308 */ /* 0x000ff00000000800 */
[----:B------:R-:W-:Y:S08]  /*ca90*/  MUFU.EX2 R174, R174 ;  /* 0x000000ae00ae7308 */ /* 0x000ff00000000800 */
[----:B------:R-:W-:Y:S01]  /*caa0*/  MUFU.EX2 R175, R175 ;  /* 0x000000af00af7308 */ /* 0x000fe20000000800 */
[----:B------:R-:W-:-:S02]  /*cab0*/  VIADD R6, R12, 0x100 ;  /* 0x000001000c067836 */ /* 0x000fc40000000000 */
[----:B------:R-:W-:-:S03]  /*cac0*/  IMAD.MOV.U32 R7, RZ, RZ, 0x40000040 ;  /* 0x40000040ff077424 */ /* 0x000fc600078e00ff */
[----:B------:R-:W-:Y:S02]  /*cad0*/  R2UR UR6, R6 ;  /* 0x00000000060672ca */ /* 0x000fe400000e0000 */
[----:B------:R-:W-:Y:S01]  /*cae0*/  R2UR UR7, R7 ;  /* 0x00000000070772ca */ /* 0x000fe200000e0000 */
[-CC-:B------:R-:W-:Y:S01]  /*caf0*/  FFMA.FTZ R176, R176, R0.reuse, -R9.reuse ;  /* 0x00000000b0b07223 */ /* 0x180fe20000010809 */
[-CC-:B------:R-:W-:Y:S01]  /*cb00*/  FFMA.FTZ R177, R177, R0.reuse, -R9.reuse ;  /* 0x00000000b1b17223 */ /* 0x180fe20000010809 */
[-CC-:B------:R-:W-:Y:S01]  /*cb10*/  FFMA.FTZ R181, R181, R0.reuse, -R9.reuse ;  /* 0x00000000b5b57223 */ /* 0x180fe20000010809 */
[----:B------:R-:W-:-:S04]  /*cb20*/  FFMA.FTZ R180, R180, R0, -R9 ;  /* 0x00000000b4b47223 */ /* 0x000fc80000010809 */
[----:B------:R-:W-:Y:S01]  /*cb30*/  MUFU.EX2 R177, R177 ;  /* 0x000000b100b17308 */ /* 0x000fe20000000800 */
[----:B------:R-:W-:-:S07]  /*cb40*/  IMAD.MOV.U32 R7, RZ, RZ, 0x40000040 ;  /* 0x40000040ff077424 */ /* 0x000fce00078e00ff */
[----:B------:R-:W-:Y:S01]  /*cb50*/  MUFU.EX2 R181, R181 ;  /* 0x000000b500b57308 */ /* 0x000fe20000000800 */
[----:B------:R-:W-:-:S07]  /*cb60*/  WARPGROUP.DEPBAR.LE gsb0, 0x0 ;  /* 0x00008000000079c5 */ /* 0x000fce0000010000 */
[----:B------:R-:W0:Y:S08]  /*cb70*/  MUFU.EX2 R152, R168 ;  /* 0x000000a800987308 */ /* 0x000e300000000800 */
[----:B------:R-:W1:Y:S01]  /*cb80*/  MUFU.EX2 R154, R172 ;  /* 0x000000ac009a7308 */ /* 0x000e620000000800 */
[----:B0-----:R-:W-:-:S04]  /*cb90*/  FADD.FTZ R10, R152, R10 ;  /* 0x0000000a980a7221 */ /* 0x001fc80000010000 */
[C---:B------:R-:W-:Y:S01]  /*cba0*/  FADD.FTZ R10, R169.reuse, R10 ;  /* 0x0000000aa90a7221 */ /* 0x040fe20000010000 */
[----:B------:R-:W-:Y:S02]  /*cbb0*/  F2FP.BF16.F32.PACK_AB R152, R169, R152 ;  /* 0x00000098a998723e */ /* 0x000fe400000010ff */
[----:B------:R-:W-:Y:S01]  /*cbc0*/  F2FP.BF16.F32.PACK_AB R153, R171, R170 ;  /* 0x000000aaab99723e */ /* 0x000fe200000010ff */
[----:B-1----:R-:W-:Y:S01]  /*cbd0*/  FADD.FTZ R10, R154, R10 ;  /* 0x0000000a9a0a7221 */ /* 0x002fe20000010000 */
[----:B------:R-:W-:Y:S02]  /*cbe0*/  F2FP.BF16.F32.PACK_AB R154, R173, R154 ;  /* 0x0000009aad9a723e */ /* 0x000fe400000010ff */
[----:B------:R-:W-:-:S04]  /*cbf0*/  F2FP.BF16.F32.PACK_AB R155, R175, R174 ;  /* 0x000000aeaf9b723e */ /* 0x000fc800000010ff */
[----:B------:R-:W-:-:S06]  /*cc00*/  WARPGROUP.ARRIVE ;  /* 0x00000000000079c5 */ /* 0x000fcc0000000000 */
[----:B------:R-:W-:Y:S01]  /*cc10*/  HGMMA.64x256x16.F32.BF16 R24, R152, gdesc[UR4].tnspB, R24, gsb0 ;  /* 0x43e0000498187df0 */ /* 0x000fe20008001818 */
[----:B------:R-:W-:Y:S01]  /*cc20*/  MUFU.EX2 R178, R178 ;  /* 0x000000b200b27308 */ /* 0x000fe20000000800 */
[----:B------:R-:W-:-:S07]  /*cc30*/  FADD.FTZ R10, R173, R10 ;  /* 0x0000000aad0a7221 */ /* 0x000fce0000010000 */
[----:B------:R-:W-:Y:S08]  /*cc40*/  MUFU.EX2 R179, R179 ;  /* 0x000000b300b37308 */ /* 0x000ff00000000800 */
[----:B------:R-:W-:Y:S08]  /*cc50*/  MUFU.EX2 R182, R182 ;  /* 0x000000b600b67308 */ /* 0x000ff00000000800 */
[----:B------:R-:W-:Y:S01]  /*cc60*/  MUFU.EX2 R183, R183 ;  /* 0x000000b700b77308 */ /* 0x000fe20000000800 */
[----:B------:R-:W-:Y:S01]  /*cc70*/  VIADD R6, R12, 0x180 ;  /* 0x000001800c067836 */ /* 0x000fe20000000000 */
[----:B------:R-:W-:-:S04]  /*cc80*/  R2UR UR7, R7 ;  /* 0x00000000070772ca */ /* 0x000fc800000e0000 */
[----:B------:R-:W-:Y:S01]  /*cc90*/  R2UR UR6, R6 ;  /* 0x00000000060672ca */ /* 0x000fe200000e0000 */
[-CC-:B------:R-:W-:Y:S01]  /*cca0*/  FFMA.FTZ R184, R184, R0.reuse, -R9.reuse ;  /* 0x00000000b8b87223 */ /* 0x180fe20000010809 */
[-CC-:B------:R-:W-:Y:S01]  /*ccb0*/  FFMA.FTZ R185, R185, R0.reuse, -R9.reuse ;  /* 0x00000000b9b97223 */ /* 0x180fe20000010809 */
[-CC-:B------:R-:W-:Y:S01]  /*ccc0*/  FFMA.FTZ R189, R189, R0.reuse, -R9.reuse ;  /* 0x00000000bdbd7223 */ /* 0x180fe20000010809 */
[----:B------:R-:W-:-:S04]  /*ccd0*/  FFMA.FTZ R188, R188, R0, -R9 ;  /* 0x00000000bcbc7223 */ /* 0x000fc80000010809 */
[----:B------:R-:W-:Y:S01]  /*cce0*/  MUFU.EX2 R185, R185 ;  /* 0x000000b900b97308 */ /* 0x000fe20000000800 */
[----:B------:R-:W-:-:S07]  /*ccf0*/  VIADD R6, R12, 0x200 ;  /* 0x000002000c067836 */ /* 0x000fce0000000000 */
[----:B------:R-:W-:Y:S08]  /*cd00*/  MUFU.EX2 R189, R189 ;  /* 0x000000bd00bd7308 */ /* 0x000ff00000000800 */
        /* <DEDUP_REMOVED lines=16> */
[----:B------:R-:W-:Y:S01]  /*ce10*/  MUFU.EX2 R191, R191 ;  /* 0x000000bf00bf7308 */ /* 0x000fe20000000800 */
[----:B------:R-:W-:Y:S01]  /*ce20*/  R2UR UR6, R6 ;  /* 0x00000000060672ca */ /* 0x000fe200000e0000 */
        /* <DEDUP_REMOVED lines=8> */
[----:B------:R-:W-:Y:S01]  /*ceb0*/  MUFU.EX2 R198, R198 ;  /* 0x000000c600c67308 */ /* 0x000fe20000000800 */
[----:B------:R-:W-:-:S07]  /*cec0*/  WARPGROUP.DEPBAR.LE gsb0, 0x0 ;  /* 0x00008000000079c5 */ /* 0x000fce0000010000 */
[----:B------:R-:W0:Y:S08]  /*ced0*/  MUFU.EX2 R152, R184 ;  /* 0x000000b800987308 */ /* 0x000e300000000800 */
[----:B------:R-:W1:Y:S01]  /*cee0*/  MUFU.EX2 R154, R188 ;  /* 0x000000bc009a7308 */ /* 0x000e620000000800 */
[----:B0-----:R-:W-:Y:S01]  /*cef0*/  FADD.FTZ R10, R152, R7 ;  /* 0x00000007980a7221 */ /* 0x001fe20000010000 */
[----:B------:R-:W-:-:S03]  /*cf00*/  IMAD.MOV.U32 R7, RZ, RZ, 0x40000040 ;  /* 0x40000040ff077424 */ /* 0x000fc600078e00ff */
[----:B------:R-:W-:Y:S02]  /*cf10*/  FADD.FTZ R6, R185, R10 ;  /* 0x0000000ab9067221 */ /* 0x000fe40000010000 */
[----:B------:R-:W-:Y:S02]  /*cf20*/  R2UR UR7, R7 ;  /* 0x00000000070772ca */ /* 0x000fe400000e0000 */
[----:B-1----:R-:W-:Y:S01]  /*cf30*/  FADD.FTZ R6, R154, R6 ;  /* 0x000000069a067221 */ /* 0x002fe20000010000 */
[----:B------:R-:W-:Y:S02]  /*cf40*/  F2FP.BF16.F32.PACK_AB R152, R185, R152 ;  /* 0x00000098b998723e */ /* 0x000fe400000010ff */
[----:B------:R-:W-:Y:S02]  /*cf50*/  F2FP.BF16.F32.PACK_AB R154, R189, R154 ;  /* 0x0000009abd9a723e */ /* 0x000fe400000010ff */
[----:B------:R-:W-:Y:S02]  /*cf60*/  F2FP.BF16.F32.PACK_AB R153, R187, R186 ;  /* 0x000000babb99723e */ /* 0x000fe400000010ff */
[----:B------:R-:W-:-:S04]  /*cf70*/  F2FP.BF16.F32.PACK_AB R155, R191, R190 ;  /* 0x000000bebf9b723e */ /* 0x000fc800000010ff */
[----:B------:R-:W-:-:S06]  /*cf80*/  WARPGROUP.ARRIVE ;  /* 0x00000000000079c5 */ /* 0x000fcc0000000000 */
[----:B------:R-:W-:Y:S01]  /*cf90*/  HGMMA.64x256x16.F32.BF16 R24, R152, gdesc[UR4].tnspB, R24, gsb0 ;  /* 0x43e0000498187df0 */ /* 0x000fe20008001818 */
[----:B------:R-:W-:Y:S01]  /*cfa0*/  MUFU.EX2 R199, R199 ;  /* 0x000000c700c77308 */ /* 0x000fe20000000800 */
[----:B------:R-:W-:Y:S01]  /*cfb0*/  FADD.FTZ R6, R189, R6 ;  /* 0x00000006bd067221 */ /* 0x000fe20000010000 */
[----:B------:R-:W-:Y:S02]  /*cfc0*/  VIADD R12, R12, 0x280 ;  /* 0x000002800c0c7836 */ /* 0x000fe40000000000 */
[----:B------:R-:W-:-:S03]  /*cfd0*/  IMAD.MOV.U32 R13, RZ, RZ, 0x40000040 ;  /* 0x40000040ff0d7424 */ /* 0x000fc600078e00ff */
[----:B------:R-:W-:Y:S02]  /*cfe0*/  R2UR UR6, R12 ;  /* 0x000000000c0672ca */ /* 0x000fe400000e0000 */
[----:B------:R-:W-:Y:S01]  /*cff0*/  R2UR UR7, R13 ;  /* 0x000000000d0772ca */ /* 0x000fe200000e0000 */
        /* <DEDUP_REMOVED lines=18> */
[----:B------:R-:W-:Y:S02]  /*d120*/  WARPGROUP.DEPBAR.LE gsb0, 0x0 ;  /* 0x00008000000079c5 */ /* 0x000fe40000010000 */
        /* <DEDUP_REMOVED lines=11> */
[----:B------:R-:W-:Y:S02]  /*d1e0*/  @!P1 VIADD R5, R5, 0x32460 ;  /* 0x0003246005059836 */ /* 0x000fe40000000000 */
[----:B------:R-:W-:-:S04]  /*d1f0*/  FADD.FTZ R194, R194, R191 ;  /* 0x000000bfc2c27221 */ /* 0x000fc80000010000 */
[----:B------:R-:W-:Y:S01]  /*d200*/  FADD.FTZ R195, R195, R194 ;  /* 0x000000c2c3c37221 */ /* 0x000fe20000010000 */
[----:B------:R-:W-:-:S03]  /*d210*/  @!P1 PRMT R5, RZ, 0x654, R5 ;  /* 0x00000654ff059816 */ /* 0x000fc60000000005 */
[----:B------:R-:W-:Y:S01]  /*d220*/  FADD.FTZ R198, R198, R195 ;  /* 0x000000c3c6c67221 */ /* 0x000fe20000010000 */
[----:B------:R-:W-:Y:S01]  /*d230*/  FADD.FTZ R12, R9, R12 ;  /* 0x0000000c090c7221 */ /* 0x000fe20000010000 */
[----:B------:R-:W-:Y:S02]  /*d240*/  IMAD.MOV.U32 R6, RZ, RZ, R8 ;  /* 0x000000ffff067224 */ /* 0x000fe400078e0008 */
[----:B------:R-:W-:Y:S01]  /*d250*/  FADD.FTZ R13, R199, R198 ;  /* 0x000000c6c70d7221 */ /* 0x000fe20000010000 */
[----:B------:R-:W-:Y:S01]  /*d260*/  IMAD.MOV.U32 R7, RZ, RZ, R3 ;  /* 0x000000ffff077224 */ /* 0x000fe200078e0003 */
[----:B------:R-:W-:Y:S02]  /*d270*/  WARPGROUP.DEPBAR.LE gsb0, 0x0 ;  /* 0x00008000000079c5 */ /* 0x000fe40000010000 */
[----:B------:R1:W-:Y:S01]  /*d280*/  @!P1 SYNCS.ARRIVE.TRANS64.RED.A1T0 RZ, [R5+URZ], RZ ;  /* 0x000000ff05ff99a7 */ /* 0x0003e2000810043f */
[----:B------:R-:W-:Y:S05]  /*d290*/  @P2 BRA `(.L_x_10488) ;  /* 0xffffffd800142947 */ /* 0x000fea000383ffff */
.L_x_10478:
[----:B------:R-:W-:Y:S05]  /*d2a0*/  WARPSYNC.ALL ;  /* 0x0000000000007948 */ /* 0x000fea0003800000 */
[----:B-1----:R-:W1:Y:S01]  /*d2b0*/  SHFL.BFLY PT, R5, R12, 0x2, 0x1f ;  /* 0x0c401f000c057f89 */ /* 0x002e6200000e0000 */
[----:B------:R-:W-:Y:S01]  /*d2c0*/  VIADD R200, R200, 0x1 ;  /* 0x00000001c8c87836 */ /* 0x000fe20000000000 */
[----:B------:R2:W-:Y:S08]  /*d2d0*/  BAR.ARV R11, 0x100 ;  /* 0x0004000b0000751d */ /* 0x0005f00000002000 */
[----:B------:R-:W-:Y:S06]  /*d2e0*/  BAR.ARV 0x8, 0x180 ;  /* 0x0206000000007b1d */ /* 0x000fec0000002000 */
[----:B------:R-:W-:Y:S01]  /*d2f0*/  ISETP.NE.AND P0, PT, R200, 0x2, PT ;  /* 0x00000002c800780c */ /* 0x000fe20003f05270 */
[----:B------:R-:W-:Y:S01]  /*d300*/  VIADD R222, R222, 0x1 ;  /* 0x00000001dede7836 */ /* 0x000fe20000000000 */
[----:B------:R-:W3:Y:S01]  /*d310*/  SHFL.BFLY PT, R6, R13, 0x2, 0x1f ;  /* 0x0c401f000d067f89 */ /* 0x000ee200000e0000 */
[----:B------:R-:W-:-:S02]  /*d320*/  PLOP3.LUT P1, PT, PT, PT, PT, 0x8, 0x0 ;  /* 0x000000000000781c */ /* 0x000fc40003f2e170 */
[----:B------:R-:W-:Y:S01]  /*d330*/  SEL R200, R200, RZ, P0 ;  /* 0x000000ffc8c87207 */ /* 0x000fe20000000000 */
[----:B-1----:R-:W-:-:S05]  /*d340*/  FADD.FTZ R5, R5, R12 ;  /* 0x0000000c05057221 */ /* 0x002fca0000010000 */
[----:B0-----:R-:W0:Y:S01]  /*d350*/  SHFL.BFLY PT, R4, R5, 0x1, 0x1f ;  /* 0x0c201f0005047f89 */ /* 0x001e2200000e0000 */
[----:B---3--:R-:W-:Y:S01]  /*d360*/  FADD.FTZ R7, R6, R13 ;  /* 0x0000000d06077221 */ /* 0x008fe20000010000 */
[----:B------:R-:W-:Y:S01]  /*d370*/  IMAD.MOV.U32 R6, RZ, RZ, RZ ;  /* 0x000000ffff067224 */ /* 0x000fe200078e00ff */
[----:B------:R-:W-:-:S03]  /*d380*/  SEL R13, RZ, 0x1, P0 ;  /* 0x00000001ff0d7807 */ /* 0x000fc60000000000 */
[----:B------:R-:W1:Y:S01]  /*d390*/  SHFL.BFLY PT, R10, R7, 0x1, 0x1f ;  /* 0x0c201f00070a7f89 */ /* 0x000e6200000e0000 */
[----:B------:R-:W-:Y:S01]  /*d3a0*/  LOP3.LUT R208, R208, R13, RZ, 0x3c, !PT ;  /* 0x0000000dd0d07212 */ /* 0x000fe200078e3cff */
[----:B0-----:R-:W-:Y:S01]  /*d3b0*/  FADD.FTZ R9, R5, R4 ;  /* 0x0000000405097221 */ /* 0x001fe20000010000 */
[----:B------:R-:W-:-:S04]  /*d3c0*/  IMAD.MOV.U32 R5, RZ, RZ, RZ ;  /* 0x000000ffff057224 */ /* 0x000fc800078e00ff */
[----:B------:R-:W-:-:S13]  /*d3d0*/  FSETP.NE.FTZ.AND P2, PT, R9, RZ, PT ;  /* 0x000000ff0900720b */ /* 0x000fda0003f55000 */
[----:B------:R-:W0:Y:S01]  /*d3e0*/  @P2 MUFU.RCP R6, R9 ;  /* 0x0000000900062308 */ /* 0x000e220000001000 */
[----:B-1----:R-:W-:Y:S01]  /*d3f0*/  FADD.FTZ R12, R7, R10 ;  /* 0x0000000a070c7221 */ /* 0x002fe20000010000 */
[----:B------:R-:W-:-:S04]  /*d400*/  IMAD.MOV.U32 R7, RZ, RZ, -0x800000 ;  /* 0xff800000ff077424 */ /* 0x000fc800078e00ff */
[----:B------:R-:W-:Y:S02]  /*d410*/  FSETP.NE.FTZ.AND P3, PT, R12, RZ, PT ;  /* 0x000000ff0c00720b */ /* 0x000fe40003f75000 */
[----:B------:R-:W1:Y:S01]  /*d420*/  @P2 MUFU.LG2 R20, R9 ;  /* 0x0000000900142308 */ /* 0x000e620000000c00 */
[-C--:B0-----:R-:W-:Y:S01]  /*d430*/  FMUL.FTZ R10, R28, R6.reuse ;  /* 0x000000061c0a7220 */ /* 0x081fe20000410000 */
[----:B------:R-:W-:Y:S01]  /*d440*/  FMUL.FTZ R4, R33, R6 ;  /* 0x0000000621047220 */ /* 0x000fe20000410000 */
[----:B------:R-:W-:-:S08]  /*d450*/  @P2 FMUL.FTZ R28, R0, 0.69314718246459960938 ;  /* 0x3f317218001c2820 */ /* 0x000fd00000410000 */
[----:B------:R-:W0:Y:S01]  /*d460*/  @P3 MUFU.LG2 R18, R12 ;  /* 0x0000000c00123308 */ /* 0x000e220000000c00 */
[----:B------:R-:W-:Y:S01]  /*d470*/  @P3 FMUL.FTZ R21, R0, 0.69314718246459960938 ;  /* 0x3f31721800153820 */ /* 0x000fe20000410000 */
[-C--:B------:R-:W-:Y:S01]  /*d480*/  FMUL.FTZ R162, R48, R6.reuse ;  /* 0x0000000630a27220 */ /* 0x080fe20000410000 */
[-C--:B------:R-:W-:Y:S01]  /*d490*/  FMUL.FTZ R166, R64, R6.reuse ;  /* 0x0000000640a67220 */ /* 0x080fe20000410000 */
[-C--:B------:R-:W-:Y:S01]  /*d4a0*/  FMUL.FTZ R170, R80, R6.reuse ;  /* 0x0000000650aa7220 */ /* 0x080fe20000410000 */
[----:B-1----:R-:W-:Y:S01]  /*d4b0*/  @P2 FMUL.FTZ R33, R20, 0.69314718246459960938 ;  /* 0x3f31721814212820 */ /* 0x002fe20000410000 */
[-C--:B------:R-:W-:Y:S01]  /*d4c0*/  FMUL.FTZ R24, R24, R6.reuse ;  /* 0x0000000618187220 */ /* 0x080fe20000410000 */
[-C--:B------:R-:W-:Y:S01]  /*d4d0*/  FMUL.FTZ R25, R25, R6.reuse ;  /* 0x0000000619197220 */ /* 0x080fe20000410000 */
[----:B------:R-:W1:Y:S01]  /*d4e0*/  @P3 MUFU.RCP R5, R12 ;  /* 0x0000000c00053308 */ /* 0x000e620000001000 */
        /* <DEDUP_REMOVED lines=59> */
[----:B------:R-:W-:Y:S01]  /*d8a0*/  FMUL.FTZ R15, R47, R5 ;  /* 0x000000052f0f7220 */ /* 0x000fe20000410000 */
[----:B------:R-:W-:-:S02]  /*d8b0*/  IMAD.MOV.U32 R6, RZ, RZ, -0x800000 ;  /* 0xff800000ff067424 */ /* 0x000fc400078e00ff */
        /* <DEDUP_REMOVED lines=64> */
.L_x_10435:
        /* <DEDUP_REMOVED lines=27> */
[----:B---3--:R-:W-:Y:S01]  /*de70*/  MOV R21, R3 ;  /* 0x0000000300157202 */ /* 0x008fe20000000f00 */
[----:B------:R-:W-:Y:S02]  /*de80*/  BAR.SYNC.DEFER_BLOCKING 0x1, 0x100 ;  /* 0x0044000000007b1d */ /* 0x000fe40000010000 */
[----:B--2---:R-:W-:-:S03]  /*de90*/  IMAD.WIDE R124, R8, 0x2, R20 ;  /* 0x00000002087c7825 */ /* 0x004fc600078e0214 */
[C---:B------:R-:W-:Y:S02]  /*dea0*/  IADD3 R8, P2, R124.reuse, 0x40, RZ ;  /* 0x000000407c087810 */ /* 0x040fe40007f5e0ff */
[----:B------:R-:W-:Y:S02]  /*deb0*/  IADD3 R26, P3, R124, 0x60, RZ ;  /* 0x000000607c1a7810 */ /* 0x000fe40007f7e0ff */
[----:B------:R-:W-:Y:S01]  /*dec0*/  LOP3.LUT R96, R8, 0x380, RZ, 0xc0, !PT ;  /* 0x0000038008607812 */ /* 0x000fe200078ec0ff */
[--C-:B------:R-:W-:Y:S01]  /*ded0*/  IMAD.X R97, RZ, RZ, R125.reuse, P2 ;  /* 0x000000ffff617224 */ /* 0x100fe200010e067d */
[----:B-1----:R-:W-:Y:S01]  /*dee0*/  IADD3 R32, P0, R124, 0x4040, RZ ;  /* 0x000040407c207810 */ /* 0x002fe20007f1e0ff */
[--C-:B------:R-:W-:Y:S01]  /*def0*/  IMAD.X R101, RZ, RZ, R125.reuse, P3 ;  /* 0x000000ffff657224 */ /* 0x100fe200018e067d */
[----:B------:R-:W-:Y:S02]  /*df00*/  SHF.R.U64 R96, R96, 0x3, RZ ;  /* 0x0000000360607819 */ /* 0x000fe400000012ff */
[----:B------:R-:W-:Y:S01]  /*df10*/  IADD3 R30, P5, R124, 0x4020, RZ ;  /* 0x000040207c1e7810 */ /* 0x000fe20007fbe0ff */
[----:B------:R-:W-:Y:S01]  /*df20*/  IMAD.X R109, RZ, RZ, R125, P0 ;  /* 0x000000ffff6d7224 */ /* 0x000fe200000e067d */
[----:B------:R-:W-:-:S02]  /*df30*/  LOP3.LUT R100, R26, 0x380, RZ, 0xc0, !PT ;  /* 0x000003801a647812 */ /* 0x000fc400078ec0ff */
[----:B------:R-:W-:Y:S01]  /*df40*/  LOP3.LUT R96, R96, R8, RZ, 0x3c, !PT ;  /* 0x0000000860607212 */ /* 0x000fe200078e3cff */
[----:B------:R-:W-:Y:S01]  /*df50*/  IMAD.X R107, RZ, RZ, R125, P5 ;  /* 0x000000ffff6b7224 */ /* 0x000fe200028e067d */
[----:B------:R-:W-:Y:S02]  /*df60*/  LOP3.LUT R8, R32, 0x380, RZ, 0xc0, !PT ;  /* 0x0000038020087812 */ /* 0x000fe400078ec0ff */
[----:B------:R-:W-:Y:S02]  /*df70*/  SHF.R.U64 R100, R100, 0x3, RZ ;  /* 0x0000000364647819 */ /* 0x000fe400000012ff */
[----:B------:R-:W-:Y:S02]  /*df80*/  SHF.R.U64 R8, R8, 0x3, RZ ;  /* 0x0000000308087819 */ /* 0x000fe400000012ff */
[C---:B------:R-:W-:Y:S02]  /*df90*/  IADD3 R118, P5, R124.reuse, 0x8060, RZ ;  /* 0x000080607c767810 */ /* 0x040fe40007fbe0ff */
[----:B------:R-:W-:-:S02]  /*dfa0*/  IADD3 R3, P1, R124, 0x20, RZ ;  /* 0x000000207c037810 */ /* 0x000fc40007f3e0ff */
[----:B-----5:R-:W-:Y:S01]  /*dfb0*/  IADD3 R28, P4, R124, 0x4000, RZ ;  /* 0x000040007c1c7810 */ /* 0x020fe20007f9e0ff */
[--C-:B------:R-:W-:Y:S01]  /*dfc0*/  IMAD.X R119, RZ, RZ, R125.reuse, P5 ;  /* 0x000000ffff777224 */ /* 0x100fe200028e067d */
[----:B------:R-:W-:Y:S01]  /*dfd0*/  LOP3.LUT R100, R100, R26, RZ, 0x3c, !PT ;  /* 0x0000001a64647212 */ /* 0x000fe200078e3cff */
[--C-:B------:R-:W-:Y:S01]  /*dfe0*/  IMAD.X R93, RZ, RZ, R125.reuse, P1 ;  /* 0x000000ffff5d7224 */ /* 0x100fe200008e067d */
[----:B------:R-:W-:Y:S01]  /*dff0*/  IADD3 R114, P3, R124, 0x8020, RZ ;  /* 0x000080207c727810 */ /* 0x000fe20007f7e0ff */
[--C-:B------:R-:W-:Y:S01]  /*e000*/  IMAD.X R105, RZ, RZ, R125.reuse, P4 ;  /* 0x000000ffff697224 */ /* 0x100fe200020e067d */
[----:B------:R-:W-:Y:S02]  /*e010*/  LOP3.LUT R26, R30, 0x380, RZ, 0xc0, !PT ;  /* 0x000003801e1a7812 */ /* 0x000fe400078ec0ff */
[----:B------:R-:W-:Y:S01]  /*e020*/  LOP3.LUT R108, R8, R32, RZ, 0x3c, !PT ;  /* 0x00000020086c7212 */ /* 0x000fe200078e3cff */
[----:B------:R-:W-:Y:S01]  /*e030*/  IMAD.X R115, RZ, RZ, R125, P3 ;  /* 0x000000ffff737224 */ /* 0x000fe200018e067d */
[----:B------:R-:W-:-:S02]  /*e040*/  LOP3.LUT R8, R118, 0x380, RZ, 0xc0, !PT ;  /* 0x0000038076087812 */ /* 0x000fc400078ec0ff */
[----:B------:R-:W-:Y:S02]  /*e050*/  LOP3.LUT R92, R3, 0x380, RZ, 0xc0, !PT ;  /* 0x00000380035c7812 */ /* 0x000fe400078ec0ff */
[----:B------:R-:W-:Y:S02]  /*e060*/  LOP3.LUT R104, R28, 0x380, RZ, 0xc0, !PT ;  /* 0x000003801c687812 */ /* 0x000fe400078ec0ff */
[----:B------:R-:W-:Y:S02]  /*e070*/  SHF.R.U64 R26, R26, 0x3, RZ ;  /* 0x000000031a1a7819 */ /* 0x000fe400000012ff */
[----:B------:R-:W-:Y:S02]  /*e080*/  IADD3 R88, P2, R124, 0x8000, RZ ;  /* 0x000080007c587810 */ /* 0x000fe40007f5e0ff */
[----:B------:R-:W-:Y:S02]  /*e090*/  SHF.R.U64 R8, R8, 0x3, RZ ;  /* 0x0000000308087819 */ /* 0x000fe400000012ff */
[----:B------:R-:W-:Y:S01]  /*e0a0*/  IADD3 R140, P3, R124, 0xc060, RZ ;  /* 0x0000c0607c8c7810 */ /* 0x000fe20007f7e0ff */
[----:B------:R-:W-:Y:S01]  /*e0b0*/  IMAD.X R113, RZ, RZ, R125, P2 ;  /* 0x000000ffff717224 */ /* 0x000fe200010e067d */
[----:B------:R-:W-:-:S02]  /*e0c0*/  SHF.R.U64 R92, R92, 0x3, RZ ;  /* 0x000000035c5c7819 */ /* 0x000fc400000012ff */
[C---:B------:R-:W-:Y:S02]  /*e0d0*/  LOP3.LUT R89, R124.reuse, 0x380, RZ, 0xc0, !PT ;  /* 0x000003807c597812 */ /* 0x040fe400078ec0ff */
[----:B------:R-:W-:Y:S02]  /*e0e0*/  IADD3 R84, P1, R124, 0x4060, RZ ;  /* 0x000040607c547810 */ /* 0x000fe40007f3e0ff */
[----:B------:R-:W-:Y:S02]  /*e0f0*/  SHF.R.U64 R104, R104, 0x3, RZ ;  /* 0x0000000368687819 */ /* 0x000fe400000012ff */
[----:B------:R-:W-:Y:S01]  /*e100*/  LOP3.LUT R106, R26, R30, RZ, 0x3c, !PT ;  /* 0x0000001e1a6a7212 */ /* 0x000fe200078e3cff */
[----:B------:R-:W-:Y:S01]  /*e110*/  IMAD.X R111, RZ, RZ, R125, P1 ;  /* 0x000000ffff6f7224 */ /* 0x000fe200008e067d */
[----:B------:R-:W-:Y:S02]  /*e120*/  LOP3.LUT R26, R88, 0x380, RZ, 0xc0, !PT ;  /* 0x00000380581a7812 */ /* 0x000fe400078ec0ff */
[----:B------:R-:W-:-:S02]  /*e130*/  LOP3.LUT R118, R8, R118, RZ, 0x3c, !PT ;  /* 0x0000007608767212 */ /* 0x000fc400078e3cff */
[----:B------:R-:W-:Y:S02]  /*e140*/  LOP3.LUT R92, R92, R3, RZ, 0x3c, !PT ;  /* 0x000000035c5c7212 */ /* 0x000fe400078e3cff */
[----:B------:R-:W-:Y:S02]  /*e150*/  LOP3.LUT R8, R140, 0x380, RZ, 0xc0, !PT ;  /* 0x000003808c087812 */ /* 0x000fe400078ec0ff */
[----:B------:R-:W-:Y:S02]  /*e160*/  SHF.R.U64 R89, R89, 0x3, RZ ;  /* 0x0000000359597819 */ /* 0x000fe400000012ff */
[----:B------:R-:W-:Y:S02]  /*e170*/  LOP3.LUT R3, R84, 0x380, RZ, 0xc0, !PT ;  /* 0x0000038054037812 */ /* 0x000fe400078ec0ff */
[----:B------:R-:W-:Y:S02]  /*e180*/  LOP3.LUT R104, R104, R28, RZ, 0x3c, !PT ;  /* 0x0000001c68687212 */ /* 0x000fe400078e3cff */
[----:B------:R-:W-:-:S02]  /*e190*/  LOP3.LUT R28, R114, 0x380, RZ, 0xc0, !PT ;  /* 0x00000380721c7812 */ /* 0x000fc400078ec0ff */
[----:B------:R-:W-:Y:S02]  /*e1a0*/  SHF.R.U64 R26, R26, 0x3, RZ ;  /* 0x000000031a1a7819 */ /* 0x000fe400000012ff */
[C---:B------:R-:W-:Y:S02]  /*e1b0*/  IADD3 R116, P4, R124.reuse, 0x8040, RZ ;  /* 0x000080407c747810 */ /* 0x040fe40007f9e0ff */
[C---:B------:R-:W-:Y:S02]  /*e1c0*/  IADD3 R120, P0, R124.reuse, 0xc000, RZ ;  /* 0x0000c0007c787810 */ /* 0x040fe40007f1e0ff */
[C---:B------:R-:W-:Y:S01]  /*e1d0*/  IADD3 R122, P1, R124.reuse, 0xc020, RZ ;  /* 0x0000c0207c7a7810 */ /* 0x040fe20007f3e0ff */
[--C-:B------:R-:W-:Y:S01]  /*e1e0*/  IMAD.X R117, RZ, RZ, R125.reuse, P4 ;  /* 0x000000ffff757224 */ /* 0x100fe200020e067d */
[----:B------:R-:W-:Y:S01]  /*e1f0*/  IADD3 R136, P2, R124, 0xc040, RZ ;  /* 0x0000c0407c887810 */ /* 0x000fe20007f5e0ff */
[--C-:B------:R-:W-:Y:S01]  /*e200*/  IMAD.X R121, RZ, RZ, R125.reuse, P0 ;  /* 0x000000ffff797224 */ /* 0x100fe200000e067d */
[----:B------:R-:W-:Y:S01]  /*e210*/  SHF.R.U64 R8, R8, 0x3, RZ ;  /* 0x0000000308087819 */ /* 0x000fe200000012ff */
[--C-:B------:R-:W-:Y:S01]  /*e220*/  IMAD.X R123, RZ, RZ, R125.reuse, P1 ;  /* 0x000000ffff7b7224 */ /* 0x100fe200008e067d */
[----:B------:R-:W-:Y:S01]  /*e230*/  LOP3.LUT R124, R89, R124, RZ, 0x3c, !PT ;  /* 0x0000007c597c7212 */ /* 0x000fe200078e3cff */
[--C-:B------:R-:W-:Y:S01]  /*e240*/  IMAD.X R85, RZ, RZ, R125.reuse, P2 ;  /* 0x000000ffff557224 */ /* 0x100fe200010e067d */
[----:B------:R-:W-:Y:S01]  /*e250*/  SHF.R.U64 R3, R3, 0x3, RZ ;  /* 0x0000000303037819 */ /* 0x000fe200000012ff */
[----:B------:R-:W-:Y:S01]  /*e260*/  IMAD.X R89, RZ, RZ, R125, P3 ;  /* 0x000000ffff597224 */ /* 0x000fe200018e067d */
[----:B------:R-:W-:-:S02]  /*e270*/  SHF.R.U64 R28, R28, 0x3, RZ ;  /* 0x000000031c1c7819 */ /* 0x000fc400000012ff */
[----:B------:R-:W-:Y:S02]  /*e280*/  LOP3.LUT R112, R26, R88, RZ, 0x3c, !PT ;  /* 0x000000581a707212 */ /* 0x000fe400078e3cff */
[----:B------:R-:W-:Y:S02]  /*e290*/  LOP3.LUT R88, R8, R140, RZ, 0x3c, !PT ;  /* 0x0000008c08587212 */ /* 0x000fe400078e3cff */
[----:B------:R-:W-:Y:S02]  /*e2a0*/  LOP3.LUT R110, R3, R84, RZ, 0x3c, !PT ;  /* 0x00000054036e7212 */ /* 0x000fe400078e3cff */
[----:B------:R-:W-:Y:S02]  /*e2b0*/  MOV R124, R124 ;  /* 0x0000007c007c7202 */ /* 0x000fe40000000f00 */
[----:B------:R-:W-:Y:S02]  /*e2c0*/  F2FP.BF16.F32.PACK_AB R8, R25, R24 ;  /* 0x000000181908723e */ /* 0x000fe400000010ff */
[----:B------:R-:W-:-:S02]  /*e2d0*/  LOP3.LUT R3, R116, 0x380, RZ, 0xc0, !PT ;  /* 0x0000038074037812 */ /* 0x000fc400078ec0ff */
[----:B------:R-:W-:Y:S01]  /*e2e0*/  LOP3.LUT R114, R28, R114, RZ, 0x3c, !PT ;  /* 0x000000721c727212 */ /* 0x000fe200078e3cff */
[----:B------:R1:W-:Y:S01]  /*e2f0*/  STSM.16.M88.4 [R124], R8 ;  /* 0x000000087c007844 */ /* 0x0003e20000000200 */
[----:B------:R-:W-:Y:S02]  /*e300*/  LOP3.LUT R26, R120, 0x380, RZ, 0xc0, !PT ;  /* 0x00000380781a7812 */ /* 0x000fe400078ec0ff */
[----:B------:R-:W-:Y:S02]  /*e310*/  LOP3.LUT R28, R122, 0x380, RZ, 0xc0, !PT ;  /* 0x000003807a1c7812 */ /* 0x000fe400078ec0ff */
[----:B------:R-:W-:Y:S02]  /*e320*/  SHF.R.U64 R3, R3, 0x3, RZ ;  /* 0x0000000303037819 */ /* 0x000fe400000012ff */
[----:B------:R-:W-:Y:S02]  /*e330*/  SHF.R.U64 R26, R26, 0x3, RZ ;  /* 0x000000031a1a7819 */ /* 0x000fe400000012ff */
[----:B------:R-:W-:-:S02]  /*e340*/  SHF.R.U64 R28, R28, 0x3, RZ ;  /* 0x000000031c1c7819 */ /* 0x000fc400000012ff */
[----:B------:R-:W-:Y:S02]  /*e350*/  MOV R92, R92 ;  /* 0x0000005c005c7202 */ /* 0x000fe40000000f00 */
[----:B------:R-:W-:Y:S02]  /*e360*/  MOV R96, R96 ;  /* 0x0000006000607202 */ /* 0x000fe40000000f00 */
[----:B------:R-:W-:Y:S02]  /*e370*/  LOP3.LUT R116, R3, R116, RZ, 0x3c, !PT ;  /* 0x0000007403747212 */ /* 0x000fe400078e3cff */
[----:B-1----:R-:W-:Y:S02]  /*e380*/  F2FP.BF16.F32.PACK_AB R8, R4, R14 ;  /* 0x0000000e0408723e */ /* 0x002fe400000010ff */
[----:B------:R-:W-:Y:S02]  /*e390*/  F2FP.BF16.F32.PACK_AB R9, R12, R0 ;  /* 0x000000000c09723e */ /* 0x000fe400000010ff */
[----:B------:R-:W-:Y:S01]  /*e3a0*/  F2FP.BF16.F32.PACK_AB R10, R37, R36 ;  /* 0x00000024250a723e */ /* 0x000fe200000010ff */
[----:B------:R-:W1:Y:S01]  /*e3b0*/  LDC R0, c[0x0][0xce8] ;  /* 0x00033a00ff007b82 */ /* 0x000e620000000800 */
[----:B------:R-:W-:-:S02]  /*e3c0*/  F2FP.BF16.F32.PACK_AB R11, R39, R38 ;  /* 0x00000026270b723e */ /* 0x000fc400000010ff */
[----:B------:R-:W-:Y:S02]  /*e3d0*/  F2FP.BF16.F32.PACK_AB R12, R41, R160 ;  /* 0x000000a0290c723e */ /* 0x000fe400000010ff */
[----:B------:R-:W-:Y:S01]  /*e3e0*/  F2FP.BF16.F32.PACK_AB R14, R45, R161 ;  /* 0x000000a12d0e723e */ /* 0x000fe200000010ff */
[----:B------:R2:W-:Y:S01]  /*e3f0*/  STSM.16.M88.4 [R92], R8 ;  /* 0x000000085c007844 */ /* 0x0005e20000000200 */
[----:B------:R-:W-:Y:S02]  /*e400*/  LOP3.LUT R120, R26, R120, RZ, 0x3c, !PT ;  /* 0x000000781a787212 */ /* 0x000fe400078e3cff */
[----:B------:R-:W-:Y:S01]  /*e410*/  LOP3.LUT R3, R136, 0x380, RZ, 0xc0, !PT ;  /* 0x0000038088037812 */ /* 0x000fe200078ec0ff */
[----:B------:R3:W-:Y:S01]  /*e420*/  STSM.16.M88.4 [R96], R12 ;  /* 0x0000000c60007844 */ /* 0x0007e20000000200 */
[----:B------:R-:W-:Y:S02]  /*e430*/  LOP3.LUT R122, R28, R122, RZ, 0x3c, !PT ;  /* 0x0000007a1c7a7212 */ /* 0x000fe400078e3cff */
[----:B------:R-:W-:-:S02]  /*e440*/  MOV R100, R100 ;  /* 0x0000006400647202 */ /* 0x000fc40000000f00 */
[----:B------:R-:W-:Y:S02]  /*e450*/  F2FP.BF16.F32.PACK_AB R24, R49, R162 ;  /* 0x000000a23118723e */ /* 0x000fe400000010ff */
[----:B------:R-:W-:Y:S02]  /*e460*/  F2FP.BF16.F32.PACK_AB R25, R51, R50 ;  /* 0x000000323319723e */ /* 0x000fe400000010ff */
[----:B------:R-:W-:Y:S02]  /*e470*/  F2FP.BF16.F32.PACK_AB R26, R53, R163 ;  /* 0x000000a3351a723e */ /* 0x000fe400000010ff */
[----:B------:R-:W-:Y:S02]  /*e480*/  MOV R104, R104 ;  /* 0x0000006800687202 */ /* 0x000fe40000000f00 */
[----:B------:R-:W-:Y:S01]  /*e490*/  F2FP.BF16.F32.PACK_AB R28, R57, R164 ;  /* 0x000000a4391c723e */ /* 0x000fe200000010ff */
[----:B------:R-:W-:Y:S01]  /*e4a0*/  STSM.16.M88.4 [R100], R24 ;  /* 0x0000001864007844 */ /* 0x000fe20000000200 */
[----:B------:R-:W-:-:S02]  /*e4b0*/  F2FP.BF16.F32.PACK_AB R30, R61, R165 ;  /* 0x000000a53d1e723e */ /* 0x000fc400000010ff */
[----:B------:R-:W-:Y:S02]  /*e4c0*/  MOV R106, R106 ;  /* 0x0000006a006a7202 */ /* 0x000fe40000000f00 */
[----:B--2---:R-:W-:Y:S01]  /*e4d0*/  F2FP.BF16.F32.PACK_AB R8, R65, R166 ;  /* 0x000000a64108723e */ /* 0x004fe200000010ff */
[----:B------:R-:W-:Y:S01]  /*e4e0*/  STSM.16.M88.4 [R104], R28 ;  /* 0x0000001c68007844 */ /* 0x000fe20000000200 */
[----:B------:R-:W-:Y:S02]  /*e4f0*/  F2FP.BF16.F32.PACK_AB R9, R67, R66 ;  /* 0x000000424309723e */ /* 0x000fe400000010ff */
[----:B------:R-:W-:Y:S02]  /*e500*/  F2FP.BF16.F32.PACK_AB R10, R69, R167 ;  /* 0x000000a7450a723e */ /* 0x000fe400000010ff */
[----:B------:R-:W-:Y:S02]  /*e510*/  F2FP.BF16.F32.PACK_AB R11, R71, R70 ;  /* 0x00000046470b723e */ /* 0x000fe400000010ff */
[----:B------:R-:W-:-:S02]  /*e520*/  MOV R108, R108 ;  /* 0x0000006c006c7202 */ /* 0x000fc40000000f00 */
[----:B---3--:R-:W-:Y:S01]  /*e530*/  F2FP.BF16.F32.PACK_AB R12, R73, R168 ;  /* 0x000000a8490c723e */ /* 0x008fe200000010ff */
[----:B------:R2:W-:Y:S01]  /*e540*/  STSM.16.M88.4 [R106], R8 ;  /* 0x000000086a007844 */ /* 0x0005e20000000200 */
[----:B------:R-:W-:Y:S02]  /*e550*/  F2FP.BF16.F32.PACK_AB R13, R75, R74 ;  /* 0x0000004a4b0d723e */ /* 0x000fe400000010ff */
[----:B------:R-:W-:Y:S02]  /*e560*/  F2FP.BF16.F32.PACK_AB R14, R77, R169 ;  /* 0x000000a94d0e723e */ /* 0x000fe400000010ff */
[----:B------:R-:W-:Y:S02]  /*e570*/  F2FP.BF16.F32.PACK_AB R15, R79, R78 ;  /* 0x0000004e4f0f723e */ /* 0x000fe400000010ff */
[----:B------:R-:W-:Y:S02]  /*e580*/  SHF.R.U64 R3, R3, 0x3, RZ ;  /* 0x0000000303037819 */ /* 0x000fe400000012ff */
[----:B------:R-:W-:Y:S01]  /*e590*/  MOV R110, R110 ;  /* 0x0000006e006e7202 */ /* 0x000fe20000000f00 */
[----:B------:R3:W-:Y:S01]  /*e5a0*/  STSM.16.M88.4 [R108], R12 ;  /* 0x0000000c6c007844 */ /* 0x0007e20000000200 */
[----:B------:R-:W-:-:S02]  /*e5b0*/  F2FP.BF16.F32.PACK_AB R36, R81, R170 ;  /* 0x000000aa5124723e */ /* 0x000fc400000010ff */
[----:B------:R-:W-:Y:S02]  /*e5c0*/  F2FP.BF16.F32.PACK_AB R37, R83, R82 ;  /* 0x000000525325723e */ /* 0x000fe400000010ff */
[----:B------:R-:W-:Y:S02]  /*e5d0*/  F2FP.BF16.F32.PACK_AB R38, R48, R171 ;  /* 0x000000ab3026723e */ /* 0x000fe400000010ff */
[----:B------:R-:W-:Y:S02]  /*e5e0*/  F2FP.BF16.F32.PACK_AB R39, R87, R86 ;  /* 0x000000565727723e */ /* 0x000fe400000010ff */
[----:B------:R-:W-:Y:S02]  /*e5f0*/  MOV R112, R112 ;  /* 0x0000007000707202 */ /* 0x000fe40000000f00 */
[----:B------:R-:W-:Y:S01]  /*e600*/  F2FP.BF16.F32.PACK_AB R48, R64, R172 ;  /* 0x000000ac4030723e */ /* 0x000fe200000010ff */
[----:B------:R4:W-:Y:S01]  /*e610*/  STSM.16.M88.4 [R110], R36 ;  /* 0x000000246e007844 */ /* 0x0009e20000000200 */
[----:B------:R-:W-:-:S02]  /*e620*/  F2FP.BF16.F32.PACK_AB R49, R91, R90 ;  /* 0x0000005a5b31723e */ /* 0x000fc400000010ff */
[----:B------:R-:W-:Y:S01]  /*e630*/  F2FP.BF16.F32.PACK_AB R50, R80, R173 ;  /* 0x000000ad5032723e */ /* 0x000fe200000010ff */
[----:B------:R-:W-:Y:S01]  /*e640*/  IMAD.MOV.U32 R80, RZ, RZ, RZ ;  /* 0x000000ffff507224 */ /* 0x000fe200078e00ff */
[----:B------:R-:W-:Y:S02]  /*e650*/  F2FP.BF16.F32.PACK_AB R51, R95, R94 ;  /* 0x0000005e5f33723e */ /* 0x000fe400000010ff */
[----:B------:R-:W-:Y:S02]  /*e660*/  MOV R114, R114 ;  /* 0x0000007200727202 */ /* 0x000fe40000000f00 */
[----:B------:R-:W-:Y:S01]  /*e670*/  F2FP.BF16.F32.PACK_AB R64, R152, R174 ;  /* 0x000000ae9840723e */ /* 0x000fe200000010ff */
[----:B------:R-:W-:Y:S01]  /*e680*/  STSM.16.M88.4 [R112], R48 ;  /* 0x0000003070007844 */ /* 0x000fe20000000200 */
[----:B------:R-:W-:Y:S02]  /*e690*/  F2FP.BF16.F32.PACK_AB R65, R99, R98 ;  /* 0x000000626341723e */ /* 0x000fe400000010ff */
[----:B------:R-:W-:-:S02]  /*e6a0*/  F2FP.BF16.F32.PACK_AB R66, R153, R175 ;  /* 0x000000af9942723e */ /* 0x000fc400000010ff */
[----:B------:R-:W-:Y:S02]  /*e6b0*/  F2FP.BF16.F32.PACK_AB R67, R103, R102 ;  /* 0x000000666743723e */ /* 0x000fe400000010ff */
[----:B------:R-:W-:Y:S02]  /*e6c0*/  LOP3.LUT R84, R3, R136, RZ, 0x3c, !PT ;  /* 0x0000008803547212 */ /* 0x000fe400078e3cff */
[----:B------:R-:W-:Y:S01]  /*e6d0*/  MOV R116, R116 ;  /* 0x0000007400747202 */ /* 0x000fe20000000f00 */
[----:B------:R-:W-:Y:S01]  /*e6e0*/  STSM.16.M88.4 [R114], R64 ;  /* 0x0000004072007844 */ /* 0x000fe20000000200 */
[----:B--2---:R-:W-:Y:S02]  /*e6f0*/  F2FP.BF16.F32.PACK_AB R8, R154, R176 ;  /* 0x000000b09a08723e */ /* 0x004fe400000010ff */
[----:B------:R-:W-:Y:S02]  /*e700*/  F2FP.BF16.F32.PACK_AB R9, R43, R40 ;  /* 0x000000282b09723e */ /* 0x000fe400000010ff */
[----:B------:R-:W-:-:S02]  /*e710*/  F2FP.BF16.F32.PACK_AB R10, R155, R177 ;  /* 0x000000b19b0a723e */ /* 0x000fc400000010ff */
[----:B------:R-:W-:Y:S02]  /*e720*/  F2FP.BF16.F32.PACK_AB R11, R47, R44 ;  /* 0x0000002c2f0b723e */ /* 0x000fe400000010ff */
[----:B------:R-:W-:Y:S02]  /*e730*/  MOV R118, R118 ;  /* 0x0000007600767202 */ /* 0x000fe40000000f00 */
[----:B---3--:R-:W-:Y:S01]  /*e740*/  F2FP.BF16.F32.PACK_AB R12, R156, R178 ;  /* 0x000000b29c0c723e */ /* 0x008fe200000010ff */
[----:B------:R2:W-:Y:S01]  /*e750*/  STSM.16.M88.4 [R116], R8 ;  /* 0x0000000874007844 */ /* 0x0005e20000000200 */
        /* <DEDUP_REMOVED lines=9> */
[----:B------:R-:W-:-:S02]  /*e7f0*/  ISETP.NE.U32.AND P0, PT, RZ, UR4, PT ;  /* 0x00000004ff007c0c */ /* 0x000fc4000bf05070 */
[----:B------:R-:W-:Y:S01]  /*e800*/  IADD3 R4, P1, R218, UR4, RZ ;  /* 0x00000004da047c10 */ /* 0x000fe2000ff3e0ff */
[----:B------:R3:W-:Y:S01]  /*e810*/  STSM.16.M88.4 [R120], R24 ;  /* 0x0000001878007844 */ /* 0x0007e20000000200 */
[----:B------:R-:W-:Y:S02]  /*e820*/  MOV R122, R122 ;  /* 0x0000007a007a7202 */ /* 0x000fe40000000f00 */
[----:B------:R-:W-:Y:S02]  /*e830*/  F2FP.BF16.F32.PACK_AB R28, R129, R128 ;  /* 0x00000080811c723e */ /* 0x000fe400000010ff */
[----:B------:R-:W-:Y:S02]  /*e840*/  F2FP.BF16.F32.PACK_AB R29, R131, R130 ;  /* 0x00000082831d723e */ /* 0x000fe400000010ff */
[----:B------:R-:W-:Y:S02]  /*e850*/  F2FP.BF16.F32.PACK_AB R30, R133, R132 ;  /* 0x00000084851e723e */ /* 0x000fe400000010ff */
[----:B------:R-:W-:-:S02]  /*e860*/  F2FP.BF16.F32.PACK_AB R31, R135, R134 ;  /* 0x00000086871f723e */ /* 0x000fc400000010ff */
[----:B------:R-:W-:Y:S02]  /*e870*/  MOV R84, R84 ;  /* 0x0000005400547202 */ /* 0x000fe40000000f00 */
[----:B----4-:R-:W-:Y:S01]  /*e880*/  F2FP.BF16.F32.PACK_AB R36, R137, R182 ;  /* 0x000000b68924723e */ /* 0x010fe200000010ff */
[----:B------:R4:W-:Y:S01]  /*e890*/  STSM.16.M88.4 [R122], R28 ;  /* 0x0000001c7a007844 */ /* 0x0009e20000000200 */
[----:B------:R-:W-:Y:S02]  /*e8a0*/  F2FP.BF16.F32.PACK_AB R37, R139, R138 ;  /* 0x0000008a8b25723e */ /* 0x000fe400000010ff */
[----:B------:R-:W-:Y:S02]  /*e8b0*/  F2FP.BF16.F32.PACK_AB R38, R141, R183 ;  /* 0x000000b78d26723e */ /* 0x000fe400000010ff */
[----:B------:R-:W-:Y:S02]  /*e8c0*/  F2FP.BF16.F32.PACK_AB R39, R143, R142 ;  /* 0x0000008e8f27723e */ /* 0x000fe400000010ff */
[----:B------:R-:W-:-:S02]  /*e8d0*/  MOV R88, R88 ;  /* 0x0000005800587202 */ /* 0x000fc40000000f00 */
        /* <DEDUP_REMOVED lines=10> */
[----:B--2---:R-:W-:Y:S01]  /*e980*/  IMAD.U32 R11, RZ, RZ, UR4 ;  /* 0x00000004ff0b7e24 */ /* 0x004fe2000f8e00ff */
[----:B------:R-:W-:Y:S01]  /*e990*/  @P2 IADD3.X R219, R219, UR5, RZ, P3, !PT ;  /* 0x00000005dbdb2c10 */ /* 0x000fe20009ffe4ff */
[----:B------:R4:W5:Y:S01]  /*e9a0*/  @P0 LDG.E R80, desc[UR60][R4.64] ;  /* 0x0000003c04500981 */ /* 0x000962000c1e1900 */
[----:B-1----:R-:W-:Y:S01]  /*e9b0*/  ISETP.NE.AND P1, PT, R0, 0x1, PT ;  /* 0x000000010000780c */ /* 0x002fe20003f25270 */
[----:B---3--:R-:W-:Y:S02]  /*e9c0*/  IMAD R27, R223, 0x80, R237 ;  /* 0x00000080df1b7824 */ /* 0x008fe400078e02ed */
[----:B------:R4:W5:Y:S10]  /*e9d0*/  @P2 LDG.E R11, desc[UR60][R218.64] ;  /* 0x0000003cda0b2981 */ /* 0x000974000c1e1900 */
[----:B------:R-:W1:Y:S08]  /*e9e0*/  @P1 LDC R8, c[0x0][0xcec] ;  /* 0x00033b00ff081b82 */ /* 0x000e700000000800 */
[----:B------:R-:W2:Y:S01]  /*e9f0*/  @P1 LDC R13, c[0x0][0xcf0] ;  /* 0x00033c00ff0d1b82 */ /* 0x000ea20000000800 */
[----:B----4-:R-:W-:Y:S05]  /*ea00*/  @P2 BRA `(.L_x_10491) ;  /* 0x0000000000102947 */ /* 0x010fea0003800000 */
[----:B------:R-:W-:Y:S05]  /*ea10*/  @!P0 BRA `(.L_x_10491) ;  /* 0x00000000000c8947 */ /* 0x000fea0003800000 */
[----:B------:R-:W3:Y:S04]  /*ea20*/  LDG.E R10, desc[UR60][R4.64] ;  /* 0x0000003c040a7981 */ /* 0x000ee8000c1e1900 */
[----:B-----5:R-:W3:Y:S02]  /*ea30*/  LDG.E R11, desc[UR60][R4.64+0x4] ;  /* 0x0000043c040b7981 */ /* 0x020ee4000c1e1900 */
[----:B---3--:R-:W-:-:S07]  /*ea40*/  IMAD.IADD R11, R11, 0x1, -R10 ;  /* 0x000000010b0b7824 */ /* 0x008fce00078e0a0a */
.L_x_10491:
[----:B------:R-:W-:Y:S01]  /*ea50*/  SHF.R.S32.HI R3, RZ, 0x1f, R217 ;  /* 0x0000001fff037819 */ /* 0x000fe200000114d9 */
[----:B-1----:R-:W-:Y:S01]  /*ea60*/  @P1 IMAD.HI.U32 R4, R27, R8, RZ ;  /* 0x000000081b041227 */ /* 0x002fe200078e00ff */
[----:B------:R-:W-:Y:S01]  /*ea70*/  ULDC.64 UR4, c[0x0][0xc90] ;  /* 0x0003240000047ab9 */ /* 0x000fe20000000a00 */
[----:B-----5:R-:W-:Y:S01]  /*ea80*/  SHF.R.S32.HI R81, RZ, 0x1f, R80 ;  /* 0x0000001fff517819 */ /* 0x020fe20000011450 */
[----:B------:R-:W1:Y:S01]  /*ea90*/  @P1 LDC R83, c[0x0][0xcec] ;  /* 0x00033b00ff531b82 */ /* 0x000e620000000800 */
[----:B------:R-:W-:Y:S01]  /*eaa0*/  IMAD R8, R3, UR4, RZ ;  /* 0x0000000403087c24 */ /* 0x000fe2000f8e02ff */
[----:B------:R-:W-:Y:S01]  /*eab0*/  SEL R229, R229, RZ, !P0 ;  /* 0x000000ffe5e57207 */ /* 0x000fe20004000000 */
[----:B------:R-:W-:Y:S01]  /*eac0*/  IMAD.MOV.U32 R9, RZ, RZ, R27 ;  /* 0x000000ffff097224 */ /* 0x000fe200078e001b */
[----:B--2---:R-:W-:Y:S01]  /*ead0*/  @P1 SHF.R.U32.HI R9, RZ, R13, R4 ;  /* 0x0000000dff091219 */ /* 0x004fe20000011604 */
[----:B------:R-:W-:Y:S01]  /*eae0*/  IMAD.WIDE.U32 R4, R217, UR4, R80 ;  /* 0x00000004d9047c25 */ /* 0x000fe2000f8e0050 */
[----:B------:R-:W-:-:S02]  /*eaf0*/  SEL R220, R220, RZ, !P0 ;  /* 0x000000ffdcdc7207 */ /* 0x000fc40004000000 */
[----:B------:R-:W2:Y:S01]  /*eb00*/  @P1 LDC R85, c[0x0][0xcf0] ;  /* 0x00033c00ff551b82 */ /* 0x000ea20000000800 */
[----:B------:R-:W-:Y:S01]  /*eb10*/  IMAD R13, R217, UR5, R8 ;  /* 0x00000005d90d7c24 */ /* 0x000fe2000f8e0208 */
[----:B------:R-:W-:Y:S01]  /*eb20*/  ULDC.64 UR4, c[0x0][0xc98] ;  /* 0x0003260000047ab9 */ /* 0x000fe20000000a00 */
[----:B------:R-:W-:Y:S02]  /*eb30*/  IMAD.MOV R25, RZ, RZ, -R9 ;  /* 0x000000ffff197224 */ /* 0x000fe400078e0a09 */
[----:B------:R-:W-:Y:S02]  /*eb40*/  IMAD.IADD R5, R5, 0x1, R13 ;  /* 0x0000000105057824 */ /* 0x000fe400078e020d */
[----:B------:R-:W-:Y:S02]  /*eb50*/  IMAD R13, R0, R25, R27 ;  /* 0x00000019000d7224 */ /* 0x000fe400078e021b */
[----:B------:R-:W-:Y:S02]  /*eb60*/  IMAD R15, R228, 0x40, R209 ;  /* 0x00000040e40f7824 */ /* 0x000fe400078e02d1 */
[----:B------:R-:W-:Y:S01]  /*eb70*/  IMAD R25, R229, UR4, RZ ;  /* 0x00000004e5197c24 */ /* 0x000fe2000f8e02ff */
[----:B------:R-:W-:Y:S01]  /*eb80*/  SHF.R.S32.HI R8, RZ, 0x1f, R13 ;  /* 0x0000001fff087819 */ /* 0x000fe2000001140d */
[----:B------:R-:W-:-:S04]  /*eb90*/  IMAD.WIDE.U32 R4, R220, UR4, R4 ;  /* 0x00000004dc047c25 */ /* 0x000fc8000f8e0004 */
[----:B------:R-:W-:Y:S01]  /*eba0*/  IMAD.WIDE R20, R15, 0x2, R20 ;  /* 0x000000020f147825 */ /* 0x000fe200078e0214 */
[----:B------:R-:W-:Y:S02]  /*ebb0*/  SHF.R.S32.HI R15, RZ, 0x1f, R9 ;  /* 0x0000001fff0f7819 */ /* 0x000fe40000011409 */
[----:B------:R-:W-:Y:S01]  /*ebc0*/  IADD3 R4, P0, R9, R4, RZ ;  /* 0x0000000409047210 */ /* 0x000fe20007f1e0ff */
[----:B------:R-:W-:Y:S01]  /*ebd0*/  IMAD R25, R220, UR5, R25 ;  /* 0x00000005dc197c24 */ /* 0x000fe2000f8e0219 */
[----:B------:R-:W-:Y:S01]  /*ebe0*/  ULDC.64 UR4, c[0x0][0xc88] ;  /* 0x0003220000047ab9 */ /* 0x000fe20000000a00 */
[----:B------:R-:W-:Y:S01]  /*ebf0*/  IADD3 R9, P2, R20, 0x1000, RZ ;  /* 0x0000100014097810 */ /* 0x000fe20007f5e0ff */
[----:B------:R-:W-:Y:S01]  /*ec00*/  IMAD R10, R8, UR4, RZ ;  /* 0x00000004080a7c24 */ /* 0x000fe2000f8e02ff */
[----:B------:R-:W-:Y:S01]  /*ec10*/  IADD3 R37, P4, R20, 0x5000, RZ ;  /* 0x0000500014257810 */ /* 0x000fe20007f9e0ff */
[----:B------:R-:W-:Y:S01]  /*ec20*/  IMAD R32, R11, R0, RZ ;  /* 0x000000000b207224 */ /* 0x000fe200078e02ff */
[----:B------:R-:W-:Y:S01]  /*ec30*/  IADD3.X R5, R15, R5, R25, P0, !PT ;  /* 0x000000050f057210 */ /* 0x000fe200007fe419 */
[----:B------:R-:W-:Y:S01]  /*ec40*/  IMAD R15, R13, UR5, R10 ;  /* 0x000000050d0f7c24 */ /* 0x000fe2000f8e020a */
[----:B------:R-:W-:-:S02]  /*ec50*/  LOP3.LUT R8, R9, 0x380, RZ, 0xc0, !PT ;  /* 0x0000038009087812 */ /* 0x000fc400078ec0ff */
[C---:B------:R-:W-:Y:S01]  /*ec60*/  IADD3 R25, P5, R20.reuse, 0x3000, RZ ;  /* 0x0000300014197810 */ /* 0x040fe20007fbe0ff */
[----:B------:R-:W-:Y:S01]  /*ec70*/  IMAD.WIDE.U32 R4, R13, UR4, R4 ;  /* 0x000000040d047c25 */ /* 0x000fe2000f8e0004 */
[----:B------:R-:W-:Y:S01]  /*ec80*/  ULDC.64 UR4, c[0x0][0xc50] ;  /* 0x0003140000047ab9 */ /* 0x000fe20000000a00 */
[----:B------:R-:W-:Y:S02]  /*ec90*/  IADD3 R13, P3, R20, 0x2000, RZ ;  /* 0x00002000140d7810 */ /* 0x000fe40007f7e0ff */
[----:B------:R-:W-:Y:S01]  /*eca0*/  IMAD.IADD R5, R5, 0x1, R15 ;  /* 0x0000000105057824 */ /* 0x000fe200078e020f */
[----:B------:R-:W-:Y:S02]  /*ecb0*/  LEA R10, P0, R4, UR4, 0x2 ;  /* 0x00000004040a7c11 */ /* 0x000fe4000f8010ff */
[----:B------:R-:W-:Y:S02]  /*ecc0*/  SHF.R.U64 R8, R8, 0x3, RZ ;  /* 0x0000000308087819 */ /* 0x000fe400000012ff */
[----:B------:R-:W-:Y:S01]  /*ecd0*/  LEA.HI.X R4, R4, UR5, R5, 0x2, P0 ;  /* 0x0000000504047c11 */ /* 0x000fe200080f1405 */
[----:B------:R-:W-:Y:S01]  /*ece0*/  SHFL.IDX PT, R54, R10, RZ, 0x1c1f ;  /* 0x001c1fff0a367589 */ /* 0x000fe200000e0000 */
[----:B------:R-:W-:Y:S01]  /*ecf0*/  IADD3 R29, P0, R20, 0x4000, RZ ;  /* 0x00004000141d7810 */ /* 0x000fe20007f1e0ff */
[----:B------:R-:W-:Y:S01]  /*ed00*/  IMAD R5, R223, 0x80, R235 ;  /* 0x00000080df057824 */ /* 0x000fe200078e02eb */
[----:B------:R-:W-:Y:S01]  /*ed10*/  LOP3.LUT R12, R13, 0x380, RZ, 0xc0, !PT ;  /* 0x000003800d0c7812 */ /* 0x000fe200078ec0ff */
[----:B------:R-:W3:Y:S01]  /*ed20*/  SHFL.IDX PT, R55, R4, RZ, 0x1c1f ;  /* 0x001c1fff04377589 */ /* 0x000ee200000e0000 */
[----:B------:R-:W-:Y:S01]  /*ed30*/  LOP3.LUT R8, R8, R9, RZ, 0x3c, !PT ;  /* 0x0000000908087212 */ /* 0x000fe200078e3cff */
[----:B------:R-:W-:Y:S01]  /*ed40*/  IMAD.X R9, RZ, RZ, R21, P2 ;  /* 0x000000ffff097224 */ /* 0x000fe200010e0615 */
[----:B------:R-:W-:Y:S01]  /*ed50*/  LOP3.LUT R28, R29, 0x380, RZ, 0xc0, !PT ;  /* 0x000003801d1c7812 */ /* 0x000fe200078ec0ff */
[----:B------:R-:W-:Y:S01]  /*ed60*/  SHFL.IDX PT, R58, R10, 0x1, 0x1c1f ;  /* 0x003c1f000a3a7f89 */ /* 0x000fe200000e0000 */
[----:B------:R-:W-:Y:S01]  /*ed70*/  SHF.R.U64 R12, R12, 0x3, RZ ;  /* 0x000000030c0c7819 */ /* 0x000fe200000012ff */
[----:B------:R-:W-:Y:S01]  /*ed80*/  ULDC.64 UR4, c[0x0][0xba0] ;  /* 0x0002e80000047ab9 */ /* 0x000fe20000000a00 */
[----:B------:R-:W-:Y:S01]  /*ed90*/  IADD3 R41, P2, R20, 0x6000, RZ ;  /* 0x0000600014297810 */ /* 0x000fe20007f5e0ff */
[----:B------:R4:W0:Y:S01]  /*eda0*/  SHFL.IDX PT, R59, R4, 0x1, 0x1c1f ;  /* 0x003c1f00043b7f89 */ /* 0x00082200000e0000 */
[----:B------:R-:W-:-:S02]  /*edb0*/  SHF.R.U64 R28, R28, 0x3, RZ ;  /* 0x000000031c1c7819 */ /* 0x000fc400000012ff */
[----:B------:R-:W-:Y:S01]  /*edc0*/  LOP3.LUT R12, R12, R13, RZ, 0x3c, !PT ;  /* 0x0000000d0c0c7212 */ /* 0x000fe200078e3cff */
[--C-:B------:R-:W-:Y:S01]  /*edd0*/  IMAD.X R13, RZ, RZ, R21.reuse, P3 ;  /* 0x000000ffff0d7224 */ /* 0x100fe200018e0615 */
[----:B------:R-:W-:Y:S02]  /*ede0*/  LOP3.LUT R40, R41, 0x380, RZ, 0xc0, !PT ;  /* 0x0000038029287812 */ /* 0x000fe400078ec0ff */
[----:B------:R-:W-:Y:S02]  /*edf0*/  IADD3 R45, P3, R20, 0x7000, RZ ;  /* 0x00007000142d7810 */ /* 0x000fe40007f7e0ff */
[----:B------:R-:W-:Y:S01]  /*ee00*/  LOP3.LUT R28, R28, R29, RZ, 0x3c, !PT ;  /* 0x0000001d1c1c7212 */ /* 0x000fe200078e3cff */
[----:B------:R-:W-:Y:S01]  /*ee10*/  IMAD.X R29, RZ, RZ, R21, P0 ;  /* 0x000000ffff1d7224 */ /* 0x000fe200000e0615 */
[----:B------:R-:W-:Y:S02]  /*ee20*/  SHF.R.U64 R40, R40, 0x3, RZ ;  /* 0x0000000328287819 */ /* 0x000fe400000012ff */
[----:B------:R-:W-:-:S02]  /*ee30*/  IADD3 R53, P0, R20, 0x9000, RZ ;  /* 0x0000900014357810 */ /* 0x000fc40007f1e0ff */
[----:B------:R-:W-:Y:S02]  /*ee40*/  LOP3.LUT R44, R45, 0x380, RZ, 0xc0, !PT ;  /* 0x000003802d2c7812 */ /* 0x000fe400078ec0ff */
[----:B------:R-:W-:Y:S02]  /*ee50*/  LOP3.LUT R24, R25, 0x380, RZ, 0xc0, !PT ;  /* 0x0000038019187812 */ /* 0x000fe400078ec0ff */
[----:B------:R-:W-:Y:S02]  /*ee60*/  LOP3.LUT R36, R37, 0x380, RZ, 0xc0, !PT ;  /* 0x0000038025247812 */ /* 0x000fe400078ec0ff */
[----:B------:R-:W-:Y:S01]  /*ee70*/  LOP3.LUT R40, R40, R41, RZ, 0x3c, !PT ;  /* 0x0000002928287212 */ /* 0x000fe200078e3cff */
[----:B------:R-:W-:Y:S01]  /*ee80*/  IMAD.X R41, RZ, RZ, R21, P2 ;  /* 0x000000ffff297224 */ /* 0x000fe200010e0615 */
[----:B------:R-:W-:Y:S02]  /*ee90*/  LOP3.LUT R52, R53, 0x380, RZ, 0xc0, !PT ;  /* 0x0000038035347812 */ /* 0x000fe400078ec0ff */
[----:B------:R-:W-:-:S02]  /*eea0*/  SHF.R.U64 R44, R44, 0x3, RZ ;  /* 0x000000032c2c7819 */ /* 0x000fc400000012ff */
[----:B------:R-:W-:Y:S02]  /*eeb0*/  IADD3 R61, P2, R20, 0xb000, RZ ;  /* 0x0000b000143d7810 */ /* 0x000fe40007f5e0ff */
[----:B------:R-:W-:Y:S02]  /*eec0*/  SHF.R.U64 R24, R24, 0x3, RZ ;  /* 0x0000000318187819 */ /* 0x000fe400000012ff */
[----:B------:R-:W-:Y:S02]  /*eed0*/  SHF.R.U64 R36, R36, 0x3, RZ ;  /* 0x0000000324247819 */ /* 0x000fe400000012ff */
[----:B------:R-:W-:Y:S02]  /*eee0*/  SHF.R.U64 R52, R52, 0x3, RZ ;  /* 0x0000000334347819 */ /* 0x000fe400000012ff */
[----:B------:R-:W-:Y:S01]  /*eef0*/  LOP3.LUT R44, R44, R45, RZ, 0x3c, !PT ;  /* 0x0000002d2c2c7212 */ /* 0x000fe200078e3cff */
[----:B------:R-:W-:Y:S01]  /*ef00*/  IMAD.X R45, RZ, RZ, R21, P3 ;  /* 0x000000ffff2d7224 */ /* 0x000fe200018e0615 */
[----:B------:R-:W-:-:S02]  /*ef10*/  LOP3.LUT R60, R61, 0x380, RZ, 0xc0, !PT ;  /* 0x000003803d3c7812 */ /* 0x000fc400078ec0ff */
[----:B------:R-:W-:Y:S01]  /*ef20*/  LOP3.LUT R24, R24, R25, RZ, 0x3c, !PT ;  /* 0x0000001918187212 */ /* 0x000fe200078e3cff */
[--C-:B------:R-:W-:Y:S01]  /*ef30*/  IMAD.X R25, RZ, RZ, R21.reuse, P5 ;  /* 0x000000ffff197224 */ /* 0x100fe200028e0615 */
[----:B------:R-:W-:Y:S01]  /*ef40*/  LOP3.LUT R36, R36, R37, RZ, 0x3c, !PT ;  /* 0x0000002524247212 */ /* 0x000fe200078e3cff */
[--C-:B------:R-:W-:Y:S01]  /*ef50*/  IMAD.X R37, RZ, RZ, R21.reuse, P4 ;  /* 0x000000ffff257224 */ /* 0x100fe200020e0615 */
[C---:B------:R-:W-:Y:S02]  /*ef60*/  IADD3 R65, P3, R20.reuse, 0xc000, RZ ;  /* 0x0000c00014417810 */ /* 0x040fe40007f7e0ff */
[C---:B------:R-:W-:Y:S02]  /*ef70*/  IADD3 R49, P5, R20.reuse, 0x8000, RZ ;  /* 0x0000800014317810 */ /* 0x040fe40007fbe0ff */
[----:B------:R-:W-:Y:S02]  /*ef80*/  IADD3 R57, P4, R20, 0xa000, RZ ;  /* 0x0000a00014397810 */ /* 0x000fe40007f9e0ff */
[----:B------:R-:W-:Y:S01]  /*ef90*/  LOP3.LUT R52, R52, R53, RZ, 0x3c, !PT ;  /* 0x0000003534347212 */ /* 0x000fe200078e3cff */
[----:B------:R-:W-:Y:S01]  /*efa0*/  IMAD.X R53, RZ, RZ, R21, P0 ;  /* 0x000000ffff357224 */ /* 0x000fe200000e0615 */
[----:B------:R-:W-:-:S02]  /*efb0*/  SHF.R.U64 R60, R60, 0x3, RZ ;  /* 0x000000033c3c7819 */ /* 0x000fc400000012ff */
[----:B------:R-:W-:Y:S02]  /*efc0*/  LOP3.LUT R64, R65, 0x380, RZ, 0xc0, !PT ;  /* 0x0000038041407812 */ /* 0x000fe400078ec0ff */
[----:B------:R-:W-:Y:S02]  /*efd0*/  LOP3.LUT P0, RZ, R230, 0x3, RZ, 0xc0, !PT ;  /* 0x00000003e6ff7812 */ /* 0x000fe4000780c0ff */
[----:B------:R-:W-:Y:S02]  /*efe0*/  LOP3.LUT R48, R49, 0x380, RZ, 0xc0, !PT ;  /* 0x0000038031307812 */ /* 0x000fe400078ec0ff */
[----:B------:R-:W-:Y:S02]  /*eff0*/  LOP3.LUT R56, R57, 0x380, RZ, 0xc0, !PT ;  /* 0x0000038039387812 */ /* 0x000fe400078ec0ff */
[----:B------:R-:W-:Y:S01]  /*f000*/  LOP3.LUT R60, R60, R61, RZ, 0x3c, !PT ;  /* 0x0000003d3c3c7212 */ /* 0x000fe200078e3cff */
[----:B------:R-:W-:Y:S01]  /*f010*/  IMAD.X R61, RZ, RZ, R21, P2 ;  /* 0x000000ffff3d7224 */ /* 0x000fe200010e0615 */
[----:B------:R-:W-:-:S02]  /*f020*/  SHF.R.U64 R64, R64, 0x3, RZ ;  /* 0x0000000340407819 */ /* 0x000fc400000012ff */
[CC--:B------:R-:W-:Y:S01]  /*f030*/  ISETP.GE.OR P2, PT, R5.reuse, R32.reuse, P0 ;  /* 0x000000200500720c */ /* 0x0c0fe20000746670 */
[----:B------:R-:W-:Y:S01]  /*f040*/  VIADD R5, R5, 0x8 ;  /* 0x0000000805057836 */ /* 0x000fe20000000000 */
[----:B------:R-:W-:Y:S02]  /*f050*/  SHF.R.U64 R48, R48, 0x3, RZ ;  /* 0x0000000330307819 */ /* 0x000fe400000012ff */
[----:B------:R-:W-:Y:S02]  /*f060*/  SHF.R.U64 R56, R56, 0x3, RZ ;  /* 0x0000000338387819 */ /* 0x000fe400000012ff */
[----:B------:R-:W-:Y:S01]  /*f070*/  LOP3.LUT R64, R64, R65, RZ, 0x3c, !PT ;  /* 0x0000004140407212 */ /* 0x000fe200078e3cff */
[--C-:B------:R-:W-:Y:S01]  /*f080*/  IMAD.X R65, RZ, RZ, R21.reuse, P3 ;  /* 0x000000ffff417224 */ /* 0x100fe200018e0615 */
[----:B------:R-:W-:Y:S01]  /*f090*/  LOP3.LUT R48, R48, R49, RZ, 0x3c, !PT ;  /* 0x0000003130307212 */ /* 0x000fe200078e3cff */
[--C-:B------:R-:W-:Y:S01]  /*f0a0*/  IMAD.X R49, RZ, RZ, R21.reuse, P5 ;  /* 0x000000ffff317224 */ /* 0x100fe200028e0615 */
[----:B------:R-:W-:Y:S01]  /*f0b0*/  LOP3.LUT R56, R56, R57, RZ, 0x3c, !PT ;  /* 0x0000003938387212 */ /* 0x000fe200078e3cff */
[----:B------:R-:W-:Y:S01]  /*f0c0*/  IMAD.X R57, RZ, RZ, R21, P4 ;  /* 0x000000ffff397224 */ /* 0x000fe200020e0615 */
[----:B------:R-:W-:Y:S01]  /*f0d0*/  IADD3 R11, P3, R20, 0xf000, RZ ;  /* 0x0000f000140b7810 */ /* 0x000fe20007f7e0ff */
[----:B---3--:R-:W-:Y:S01]  /*f0e0*/  @!P2 ST.E desc[UR60][R54.64], R7 ;  /* 0x000000073600a985 */ /* 0x008fe2000c10193c */
[----:B------:R-:W-:-:S02]  /*f0f0*/  ISETP.GE.OR P0, PT, R5, R32, P0 ;  /* 0x000000200500720c */ /* 0x000fc40000706670 */
[C---:B------:R-:W-:Y:S01]  /*f100*/  IADD3 R69, P5, R20.reuse, 0xd000, RZ ;  /* 0x0000d00014457810 */ /* 0x040fe20007fbe0ff */
[----:B------:R-:W-:Y:S01]  /*f110*/  IMAD.X R77, RZ, RZ, R21, P3 ;  /* 0x000000ffff4d7224 */ /* 0x000fe200018e0615 */
[C---:B------:R-:W-:Y:S02]  /*f120*/  IADD3 R73, P4, R20.reuse, 0xe000, RZ ;  /* 0x0000e00014497810 */ /* 0x040fe40007f9e0ff */
[----:B------:R-:W-:Y:S02]  /*f130*/  LOP3.LUT R15, R20, 0x380, RZ, 0xc0, !PT ;  /* 0x00000380140f7812 */ /* 0x000fe400078ec0ff */
[----:B----4-:R-:W-:Y:S02]  /*f140*/  LOP3.LUT R4, R11, 0x380, RZ, 0xc0, !PT ;  /* 0x000003800b047812 */ /* 0x010fe400078ec0ff */
[----:B------:R-:W-:Y:S02]  /*f150*/  LOP3.LUT R68, R69, 0x380, RZ, 0xc0, !PT ;  /* 0x0000038045447812 */ /* 0x000fe400078ec0ff */
[----:B------:R-:W-:Y:S01]  /*f160*/  LOP3.LUT R72, R73, 0x380, RZ, 0xc0, !PT ;  /* 0x0000038049487812 */ /* 0x000fe200078ec0ff */
[----:B0-----:R0:W-:Y:S01]  /*f170*/  @!P0 ST.E desc[UR60][R58.64], R6 ;  /* 0x000000063a008985 */ /* 0x0011e2000c10193c */
[----:B------:R-:W-:-:S02]  /*f180*/  SHF.R.U64 R15, R15, 0x3, RZ ;  /* 0x000000030f0f7819 */ /* 0x000fc400000012ff */
[----:B------:R-:W-:Y:S01]  /*f190*/  SHF.R.U64 R4, R4, 0x3, RZ ;  /* 0x0000000304047819 */ /* 0x000fe200000012ff */
[----:B------:R-:W5:Y:S01]  /*f1a0*/  LD.E.128 R24, desc[UR60][R24.64] ;  /* 0x0000003c18187980 */ /* 0x000f62000c101d00 */
[----:B------:R-:W-:Y:S02]  /*f1b0*/  SHF.R.U64 R68, R68, 0x3, RZ ;  /* 0x0000000344447819 */ /* 0x000fe400000012ff */
[----:B------:R-:W-:Y:S01]  /*f1c0*/  SHF.R.U64 R72, R72, 0x3, RZ ;  /* 0x0000000348487819 */ /* 0x000fe200000012ff */
[----:B------:R-:W5:Y:S01]  /*f1d0*/  LD.E.128 R28, desc[UR60][R28.64] ;  /* 0x0000003c1c1c7980 */ /* 0x000f62000c101d00 */
[----:B------:R-:W-:Y:S02]  /*f1e0*/  LOP3.LUT R20, R15, R20, RZ, 0x3c, !PT ;  /* 0x000000140f147212 */ /* 0x000fe400078e3cff */
[----:B------:R-:W-:Y:S01]  /*f1f0*/  LOP3.LUT R68, R68, R69, RZ, 0x3c, !PT ;  /* 0x0000004544447212 */ /* 0x000fe200078e3cff */
[--C-:B------:R-:W-:Y:S01]  /*f200*/  IMAD.X R69, RZ, RZ, R21.reuse, P5 ;  /* 0x000000ffff457224 */ /* 0x100fe200028e0615 */
[----:B------:R-:W-:Y:S01]  /*f210*/  LOP3.LUT R72, R72, R73, RZ, 0x3c, !PT ;  /* 0x0000004948487212 */ /* 0x000fe200078e3cff */
[----:B------:R-:W-:Y:S01]  /*f220*/  IMAD.X R73, RZ, RZ, R21, P4 ;  /* 0x000000ffff497224 */ /* 0x000fe200020e0615 */
[----:B------:R-:W-:Y:S01]  /*f230*/  LOP3.LUT R76, R4, R11, RZ, 0x3c, !PT ;  /* 0x0000000b044c7212 */ /* 0x000fe200078e3cff */
[----:B------:R-:W5:Y:S04]  /*f240*/  LD.E.128 R12, desc[UR60][R12.64] ;  /* 0x0000003c0c0c7980 */ /* 0x000f68000c101d00 */
[----:B0-----:R0:W5:Y:S04]  /*f250*/  LD.E.128 R4, desc[UR60][R20.64] ;  /* 0x0000003c14047980 */ /* 0x001168000c101d00 */
[----:B------:R-:W5:Y:S04]  /*f260*/  LD.E.128 R8, desc[UR60][R8.64] ;  /* 0x0000003c08087980 */ /* 0x000f68000c101d00 */
[----:B------:R-:W5:Y:S01]  /*f270*/  LD.E.128 R36, desc[UR60][R36.64] ;  /* 0x0000003c24247980 */ /* 0x000f62000c101d00 */
[----:B0-----:R-:W-:-:S03]  /*f280*/  IMAD R21, R81, UR4, RZ ;  /* 0x0000000451157c24 */ /* 0x001fc6000f8e02ff */
[----:B------:R-:W5:Y:S01]  /*f290*/  LD.E.128 R40, desc[UR60][R40.64] ;  /* 0x0000003c28287980 */ /* 0x000f62000c101d00 */
[C---:B------:R-:W-:Y:S02]  /*f2a0*/  IMAD R81, R80.reuse, UR5, R21 ;  /* 0x0000000550517c24 */ /* 0x040fe4000f8e0215 */
[----:B------:R-:W-:Y:S01]  /*f2b0*/  IMAD.WIDE.U32 R20, R80, UR4, RZ ;  /* 0x0000000450147c25 */ /* 0x000fe2000f8e00ff */
[----:B------:R-:W-:Y:S01]  /*f2c0*/  ULDC.64 UR4, c[0x0][0xbe8] ;  /* 0x0002fa0000047ab9 */ /* 0x000fe20000000a00 */
[----:B------:R-:W5:Y:S02]  /*f2d0*/  LD.E.128 R44, desc[UR60][R44.64] ;  /* 0x0000003c2c2c7980 */ /* 0x000f64000c101d00 */
[----:B------:R-:W-:Y:S02]  /*f2e0*/  IMAD R82, R3, UR4, RZ ;  /* 0x0000000403527c24 */ /* 0x000fe4000f8e02ff */
[----:B------:R-:W-:Y:S01]  /*f2f0*/  IMAD R80, R216, 0x20, R228 ;  /* 0x00000020d8507824 */ /* 0x000fe200078e02e4 */
[----:B------:R-:W5:Y:S01]  /*f300*/  LD.E.128 R48, desc[UR60][R48.64] ;  /* 0x0000003c30307980 */ /* 0x000f62000c101d00 */
[----:B------:R-:W-:-:S02]  /*f310*/  IMAD.IADD R21, R21, 0x1, R81 ;  /* 0x0000000115157824 */ /* 0x000fc400078e0251 */
[----:B------:R-:W-:Y:S01]  /*f320*/  IMAD R3, R217, UR5, R82 ;  /* 0x00000005d9037c24 */ /* 0x000fe2000f8e0252 */
[----:B------:R-:W5:Y:S01]  /*f330*/  LD.E.128 R52, desc[UR60][R52.64] ;  /* 0x0000003c34347980 */ /* 0x000f62000c101d00 */
[----:B------:R-:W-:Y:S02]  /*f340*/  IMAD R82, R223, 0x80, R80 ;  /* 0x00000080df527824 */ /* 0x000fe400078e0250 */
[----:B------:R-:W-:Y:S01]  /*f350*/  IMAD.WIDE.U32 R20, R217, UR4, R20 ;  /* 0x00000004d9147c25 */ /* 0x000fe2000f8e0014 */
[----:B------:R-:W-:Y:S01]  /*f360*/  ULDC.64 UR4, c[0x0][0xbf0] ;  /* 0x0002fc0000047ab9 */ /* 0x000fe20000000a00 */
[----:B------:R-:W5:Y:S02]  /*f370*/  LD.E.128 R56, desc[UR60][R56.64] ;  /* 0x0000003c38387980 */ /* 0x000f64000c101d00 */
[----:B-1----:R-:W-:Y:S02]  /*f380*/  @P1 IMAD.HI.U32 R80, R82, R83, RZ ;  /* 0x0000005352501227 */ /* 0x002fe400078e00ff */
[----:B------:R-:W5:Y:S02]  /*f390*/  LD.E.128 R60, desc[UR60][R60.64] ;  /* 0x0000003c3c3c7980 */ /* 0x000f64000c101d00 */
[----:B------:R-:W-:-:S02]  /*f3a0*/  IMAD.IADD R21, R21, 0x1, R3 ;  /* 0x0000000115157824 */ /* 0x000fc400078e0203 */
[----:B------:R-:W-:Y:S01]  /*f3b0*/  IMAD.MOV.U32 R3, RZ, RZ, R82 ;  /* 0x000000ffff037224 */ /* 0x000fe200078e0052 */
[----:B--2---:R-:W-:Y:S01]  /*f3c0*/  @P1 SHF.R.U32.HI R3, RZ, R85, R80 ;  /* 0x00000055ff031219 */ /* 0x004fe20000011650 */
[----:B------:R-:W-:Y:S01]  /*f3d0*/  IMAD R229, R229, UR4, RZ ;  /* 0x00000004e5e57c24 */ /* 0x000fe2000f8e02ff */
[----:B------:R-:W5:Y:S01]  /*f3e0*/  LD.E.128 R64, desc[UR60][R64.64] ;  /* 0x0000003c40407980 */ /* 0x000f62000c101d00 */
[C---:B------:R-:W-:Y:S01]  /*f3f0*/  IMAD.WIDE.U32 R20, R220.reuse, UR4, R20 ;  /* 0x00000004dc147c25 */ /* 0x040fe2000f8e0014 */
[--C-:B------:R-:W-:Y:S02]  /*f400*/  SHF.R.S32.HI R80, RZ, 0x1f, R3.reuse ;  /* 0x0000001fff507819 */ /* 0x100fe40000011403 */
[----:B------:R-:W5:Y:S01]  /*f410*/  LD.E.128 R68, desc[UR60][R68.64] ;  /* 0x0000003c44447980 */ /* 0x000f62000c101d00 */
[----:B------:R-:W-:Y:S02]  /*f420*/  IMAD.MOV R81, RZ, RZ, -R3 ;  /* 0x000000ffff517224 */ /* 0x000fe400078e0a03 */
[----:B------:R-:W-:Y:S01]  /*f430*/  IMAD R229, R220, UR5, R229 ;  /* 0x00000005dce57c24 */ /* 0x000fe2000f8e02e5 */
[----:B------:R-:W-:Y:S01]  /*f440*/  ULDC.64 UR4, c[0x0][0xbe0] ;  /* 0x0002f80000047ab9 */ /* 0x000fe20000000a00 */
[----:B------:R-:W-:Y:S01]  /*f450*/  IMAD R81, R0, R81, R82 ;  /* 0x0000005100517224 */ /* 0x000fe200078e0252 */
[----:B------:R-:W5:Y:S01]  /*f460*/  LD.E.128 R72, desc[UR60][R72.64] ;  /* 0x0000003c48487980 */ /* 0x000f62000c101d00 */
[----:B------:R-:W-:-:S02]  /*f470*/  IMAD.IADD R21, R21, 0x1, R229 ;  /* 0x0000000115157824 */ /* 0x000fc400078e02e5 */
[----:B------:R-:W-:Y:S01]  /*f480*/  IMAD R80, R80, UR4, RZ ;  /* 0x0000000450507c24 */ /* 0x000fe2000f8e02ff */
[----:B------:R-:W5:Y:S01]  /*f490*/  LD.E.128 R76, desc[UR60][R76.64] ;  /* 0x0000003c4c4c7980 */ /* 0x000f62000c101d00 */
[----:B------:R-:W-:Y:S01]  /*f4a0*/  SHF.R.S32.HI R0, RZ, 0x1f, R81 ;  /* 0x0000001fff007819 */ /* 0x000fe20000011451 */
[----:B------:R-:W-:Y:S01]  /*f4b0*/  @!PT LDS RZ, [RZ] ;  /* 0x00000000fffff984 */ /* 0x000fe20000000800 */
[----:B------:R-:W-:Y:S01]  /*f4c0*/  @!PT LDS RZ, [RZ] ;  /* 0x00000000fffff984 */ /* 0x000fe20000000800 */
[----:B------:R-:W-:Y:S01]  /*f4d0*/  @!PT LDS RZ, [RZ] ;  /* 0x00000000fffff984 */ /* 0x000fe20000000800 */
[----:B------:R-:W-:Y:S01]  /*f4e0*/  @!PT LDS RZ, [RZ] ;  /* 0x00000000fffff984 */ /* 0x000fe20000000800 */
[----:B------:R0:W-:Y:S06]  /*f4f0*/  MEMBAR.ALL.CTA ;  /* 0x0000000000007992 */ /* 0x0001ec0000008000 */
[----:B0-----:R-:W0:Y:S01]  /*f500*/  FENCE.VIEW.ASYNC.S ;  /* 0x00000000000073c6 */ /* 0x001e220000000000 */
[----:B------:R-:W-:-:S02]  /*f510*/  IMAD R83, R3, UR5, R80 ;  /* 0x0000000503537c24 */ /* 0x000fc4000f8e0250 */
[----:B------:R-:W-:Y:S01]  /*f520*/  IMAD.WIDE.U32 R20, R3, UR4, R20 ;  /* 0x0000000403147c25 */ /* 0x000fe2000f8e0014 */
[----:B------:R-:W-:-:S03]  /*f530*/  ULDC.64 UR4, c[0x0][0xbd8] ;  /* 0x0002f60000047ab9 */ /* 0x000fc60000000a00 */
[----:B------:R-:W-:Y:S02]  /*f540*/  IMAD R85, R223, 0x80, R228 ;  /* 0x00000080df557824 */ /* 0x000fe400078e02e4 */
[----:B------:R-:W-:Y:S02]  /*f550*/  IMAD.IADD R21, R21, 0x1, R83 ;  /* 0x0000000115157824 */ /* 0x000fe400078e0253 */
[----:B------:R-:W-:Y:S02]  /*f560*/  IMAD R0, R0, UR4, RZ ;  /* 0x0000000400007c24 */ /* 0x000fe4000f8e02ff */
[----:B------:R-:W-:Y:S02]  /*f570*/  VIADD R3, R85, 0x20 ;  /* 0x0000002055037836 */ /* 0x000fe40000000000 */
[C---:B------:R-:W-:Y:S02]  /*f580*/  IMAD R83, R81.reuse, UR5, R0 ;  /* 0x0000000551537c24 */ /* 0x040fe4000f8e0200 */
[----:B------:R-:W-:Y:S01]  /*f590*/  IMAD.WIDE.U32 R20, R81, UR4, R20 ;  /* 0x0000000451147c25 */ /* 0x000fe2000f8e0014 */
[-C--:B------:R-:W-:Y:S01]  /*f5a0*/  ISETP.GE.AND P0, PT, R3, R32.reuse, PT ;  /* 0x000000200300720c */ /* 0x080fe20003f06270 */
[----:B------:R-:W-:Y:S01]  /*f5b0*/  ULDC.64 UR4, c[0x0][0xb80] ;  /* 0x0002e00000047ab9 */ /* 0x000fe20000000a00 */
[----:B------:R-:W-:Y:S01]  /*f5c0*/  ISETP.GE.AND P2, PT, R85, R32, PT ;  /* 0x000000205500720c */ /* 0x000fe20003f46270 */
[----:B------:R-:W-:-:S02]  /*f5d0*/  VIADD R0, R18, 0x32420 ;  /* 0x0003242012007836 */ /* 0x000fc40000000000 */
[----:B------:R-:W-:Y:S01]  /*f5e0*/  VIADD R3, R85, 0x40 ;  /* 0x0000004055037836 */ /* 0x000fe20000000000 */
[C---:B------:R-:W-:Y:S01]  /*f5f0*/  LEA R86, P3, R20.reuse, UR4, 0x1 ;  /* 0x0000000414567c11 */ /* 0x040fe2000f8608ff */
[----:B------:R-:W-:Y:S01]  /*f600*/  IMAD.IADD R21, R21, 0x1, R83 ;  /* 0x0000000115157824 */ /* 0x000fe200078e0253 */
[----:B------:R-:W-:Y:S02]  /*f610*/  P2R R87, PR, RZ, 0x1 ;  /* 0x00000001ff577803 */ /* 0x000fe40000000000 */
[----:B------:R-:W-:Y:S02]  /*f620*/  ISETP.GE.AND P0, PT, R3, R32, PT ;  /* 0x000000200300720c */ /* 0x000fe40003f06270 */
[----:B------:R-:W-:Y:S02]  /*f630*/  PRMT R0, RZ, 0x654, R0 ;  /* 0x00000654ff007816 */ /* 0x000fe40000000000 */
[----:B------:R-:W-:Y:S01]  /*f640*/  LEA.HI.X R3, R20, UR5, R21, 0x1, P3 ;  /* 0x0000000514037c11 */ /* 0x000fe200098f0c15 */
        /* <DEDUP_REMOVED lines=13> */
[----:B------:R-:W-:-:S11]  /*f720*/  ISETP.GE.AND P3, PT, R214, UR4, PT ;  /* 0x00000004d6007c0c */ /* 0x000fd6000bf66270 */
[----:B--2---:R-:W-:-:S04]  /*f730*/  @!P2 LEA R20, P4, R209, R84, 0x1 ;  /* 0x00000054d114a211 */ /* 0x004fc800078808ff */
[----:B0-----:R-:W-:Y:S02]  /*f740*/  @!P2 LEA.HI.X R21, R209, R0, R91, 0x1, P4 ;  /* 0x00000000d115a211 */ /* 0x001fe400020f0c5b */
[----:B------:R-:W-:-:S03]  /*f750*/  @!P3 LEA R80, P4, R214, R84, 0x1 ;  /* 0x00000054d650b211 */ /* 0x000fc600078808ff */
[----:B-----5:R3:W-:Y:S01]  /*f760*/  @!P2 ST.E.128 desc[UR60][R20.64], R4 ;  /* 0x000000041400a985 */ /* 0x0207e2000c101d3c */
[----:B------:R-:W-:Y:S02]  /*f770*/  @!P3 LEA.HI.X R81, R214, R0, R90, 0x1, P4 ;  /* 0x00000000d651b211 */ /* 0x000fe400020f0c5a */
[----:B------:R-:W-:-:S03]  /*f780*/  ISETP.GE.AND P4, PT, R213, UR4, PT ;  /* 0x00000004d5007c0c */ /* 0x000fc6000bf86270 */
[----:B------:R3:W-:Y:S10]  /*f790*/  @!P3 ST.E.128 desc[UR60][R80.64], R28 ;  /* 0x0000001c5000b985 */ /* 0x0007f4000c101d3c */
[----:B------:R-:W-:-:S04]  /*f7a0*/  @!P4 LEA R82, P5, R213, R84, 0x1 ;  /* 0x00000054d552c211 */ /* 0x000fc800078a08ff */
[----:B------:R-:W-:Y:S02]  /*f7b0*/  @!P4 LEA.HI.X R83, R213, R0, R89, 0x1, P5 ;  /* 0x00000000d553c211 */ /* 0x000fe400028f0c59 */
[----:B------:R-:W-:-:S03]  /*f7c0*/  ISETP.GE.AND P5, PT, R215, UR4, PT ;  /* 0x00000004d7007c0c */ /* 0x000fc6000bfa6270 */
[----:B------:R3:W-:Y:S10]  /*f7d0*/  @!P4 ST.E.128 desc[UR60][R82.64], R48 ;  /* 0x000000305200c985 */ /* 0x0007f4000c101d3c */
[----:B------:R-:W-:-:S04]  /*f7e0*/  @!P5 LEA R84, P6, R215, R84, 0x1 ;  /* 0x00000054d754d211 */ /* 0x000fc800078c08ff */
[----:B------:R-:W-:-:S05]  /*f7f0*/  @!P5 LEA.HI.X R85, R215, R0, R88, 0x1, P6 ;  /* 0x00000000d755d211 */ /* 0x000fca00030f0c58 */
[----:B------:R3:W-:Y:S04]  /*f800*/  @!P5 ST.E.128 desc[UR60][R84.64], R64 ;  /* 0x000000405400d985 */ /* 0x0007e8000c101d3c */
.L_x_10493:
[----:B------:R-:W-:Y:S05]  /*f810*/  BSYNC B1 ;  /* 0x0000000000017941 */ /* 0x000fea0003800000 */
.L_x_10492:
[----:B------:R-:W-:Y:S01]  /*f820*/  ISETP.NE.AND P2, PT, R87, RZ, PT ;  /* 0x000000ff5700720c */ /* 0x000fe20003f45270 */
[----:B0-----:R0:W4:Y:S01]  /*f830*/  SHFL.IDX PT, R0, R3, 0x1, 0x181f ;  /* 0x00381f0003007f89 */ /* 0x00112200000e0000 */
[----:B------:R-:W-:Y:S03]  /*f840*/  BSSY B1, `(.L_x_10494) ;  /* 0x0000014000017945 */ /* 0x000fe60003800000 */
[----:B---3-5:R0:W3:Y:S08]  /*f850*/  SHFL.IDX PT, R28, R86, 0x1, 0x181f ;  /* 0x00381f00561c7f89 */ /* 0x0280f000000e0000 */
[----:B0-----:R-:W-:Y:S05]  /*f860*/  @P2 BRA `(.L_x_10495) ;  /* 0x0000000000442947 */ /* 0x001fea0003800000 */
[----:B------:R-:W-:Y:S02]  /*f870*/  ULDC UR4, c[0x0][0xbc8] ;  /* 0x0002f20000047ab9 */ /* 0x000fe40000000800 */
[----:B------:R-:W-:Y:S02]  /*f880*/  ISETP.GE.AND P2, PT, R209, UR4, PT ;  /* 0x00000004d1007c0c */ /* 0x000fe4000bf46270 */
[----:B------:R-:W-:Y:S02]  /*f890*/  ISETP.GE.AND P3, PT, R214, UR4, PT ;  /* 0x00000004d6007c0c */ /* 0x000fe4000bf66270 */
[----:B------:R-:W-:-:S09]  /*f8a0*/  ISETP.GE.AND P4, PT, R213, UR4, PT ;  /* 0x00000004d5007c0c */ /* 0x000fd2000bf86270 */
[----:B---3--:R-:W-:-:S04]  /*f8b0*/  @!P2 LEA R4, P5, R209, R28, 0x1 ;  /* 0x0000001cd104a211 */ /* 0x008fc800078a08ff */
[----:B----4-:R-:W-:Y:S02]  /*f8c0*/  @!P2 LEA.HI.X R5, R209, R0, R91, 0x1, P5 ;  /* 0x00000000d105a211 */ /* 0x010fe400028f0c5b */
[----:B------:R-:W-:-:S03]  /*f8d0*/  ISETP.GE.AND P5, PT, R215, UR4, PT ;  /* 0x00000004d7007c0c */ /* 0x000fc6000bfa6270 */
[----:B------:R0:W-:Y:S01]  /*f8e0*/  @!P2 ST.E.128 desc[UR60][R4.64], R8 ;  /* 0x000000080400a985 */ /* 0x0001e2000c101d3c */
        /* <DEDUP_REMOVED lines=9> */
.L_x_10495:
[----:B------:R-:W-:Y:S05]  /*f980*/  BSYNC B1 ;  /* 0x0000000000017941 */ /* 0x000fea0003800000 */
.L_x_10494:
        /* <DEDUP_REMOVED lines=9> */
[----:B0-----:R-:W-:-:S04]  /*fa20*/  @!P4 LEA R4, P5, R209, R10, 0x1 ;  /* 0x0000000ad104c211 */ /* 0x001fc800078a08ff */
[----:B-1----:R-:W-:Y:S02]  /*fa30*/  @!P4 LEA.HI.X R5, R209, R0, R91, 0x1, P5 ;  /* 0x00000000d105c211 */ /* 0x002fe400028f0c5b */
        /* <DEDUP_REMOVED lines=10> */
.L_x_10497:
[----:B------:R-:W-:Y:S05]  /*fae0*/  BSYNC B1 ;  /* 0x0000000000017941 */ /* 0x000fea0003800000 */
.L_x_10496:
[----:B-1----:R1:W0:Y:S04]  /*faf0*/  SHFL.IDX PT, R0, R3, 0x3, 0x181f ;  /* 0x00781f0003007f89 */ /* 0x00222800000e0000 */
[----:B----4-:R-:W4:Y:S01]  /*fb00*/  SHFL.IDX PT, R86, R86, 0x3, 0x181f ;  /* 0x00781f0056567f89 */ /* 0x010f2200000e0000 */
[----:B------:R-:W-:Y:S05]  /*fb10*/  @P1 BRA `(.L_x_10498) ;  /* 0x0000000c00e41947 */ /* 0x000fea0003800000 */
[----:B------:R-:W-:Y:S02]  /*fb20*/  ULDC UR4, c[0x0][0xbc8] ;  /* 0x0002f20000047ab9 */ /* 0x000fe40000000800 */
[----:B------:R-:W-:Y:S02]  /*fb30*/  ISETP.GE.AND P3, PT, R209, UR4, PT ;  /* 0x00000004d1007c0c */ /* 0x000fe4000bf66270 */
[----:B------:R-:W-:Y:S02]  /*fb40*/  ISETP.GE.AND P4, PT, R214, UR4, PT ;  /* 0x00000004d6007c0c */ /* 0x000fe4000bf86270 */
[----:B------:R-:W-:-:S09]  /*fb50*/  ISETP.GE.AND P5, PT, R213, UR4, PT ;  /* 0x00000004d5007c0c */ /* 0x000fd2000bfa6270 */
[-C--:B0---4-:R-:W-:Y:S02]  /*fb60*/  @!P3 LEA R4, P0, R209, R86.reuse, 0x1 ;  /* 0x00000056d104b211 */ /* 0x091fe400078008ff */
        /* <DEDUP_REMOVED lines=14> */
.L_x_10490:
        /* <DEDUP_REMOVED lines=26> */
.L_x_10499:
        /* <DEDUP_REMOVED lines=46> */
.L_x_10501:
[----:B------:R-:W-:Y:S05]  /*100d0*/  BSYNC B1 ;  /* 0x0000000000017941 */ /* 0x000fea0003800000 */
.L_x_10500:
[----:B------:R-:W4:Y:S01]  /*100e0*/  @P2 LDC R9, c[0x0][0xcf0] ;  /* 0x00033c00ff092b82 */ /* 0x000f220000000800 */
[----:B------:R-:W-:Y:S01]  /*100f0*/  ULDC.64 UR4, c[0x0][0xba0] ;  /* 0x0002e80000047ab9 */ /* 0x000fe20000000a00 */
[----:B---3--:R-:W-:Y:S02]  /*10100*/  IMAD R6, R216, 0x20, R228 ;  /* 0x00000020d8067824 */ /* 0x008fe400078e02e4 */
[----:B------:R-:W-:Y:S02]  /*10110*/  IMAD R3, R11, UR4, RZ ;  /* 0x000000040b037c24 */ /* 0x000fe4000f8e02ff */
[----:B------:R-:W-:-:S04]  /*10120*/  IMAD.WIDE.U32 R4, R0, UR4, RZ ;  /* 0x0000000400047c25 */ /* 0x000fc8000f8e00ff */
[----:B------:R-:W-:Y:S01]  /*10130*/  IMAD R3, R0, UR5, R3 ;  /* 0x0000000500037c24 */ /* 0x000fe2000f8e0203 */
[----:B------:R-:W-:Y:S01]  /*10140*/  ULDC.64 UR4, c[0x0][0xbe8] ;  /* 0x0002fa0000047ab9 */ /* 0x000fe20000000a00 */
[----:B------:R-:W-:Y:S02]  /*10150*/  IMAD R10, R223, 0x80, R6 ;  /* 0x00000080df0a7824 */ /* 0x000fe400078e0206 */
[----:B------:R-:W-:Y:S02]  /*10160*/  IMAD R0, R12, UR4, RZ ;  /* 0x000000040c007c24 */ /* 0x000fe4000f8e02ff */
[----:B------:R-:W-:Y:S02]  /*10170*/  IMAD.IADD R5, R5, 0x1, R3 ;  /* 0x0000000105057824 */ /* 0x000fe400078e0203 */
        /* <DEDUP_REMOVED lines=32> */
.L_x_10703:
        /* <DEDUP_REMOVED lines=26> */
.L_x_10504:
[----:B------:R-:W-:Y:S05]  /*10520*/  BSYNC B1 ;  /* 0x0000000000017941 */ /* 0x000fea0003800000 */
.L_x_10503:
[----:B------:R-:W-:-:S03]  /*10530*/  UMOV UR4, 0xffffffff ;  /* 0xffffffff00047882 */ /* 0x000fc60000000000 */
[----:B------:R-:W-:Y:S05]  /*10540*/  BRA.DIV UR4, `(.L_x_10505) ;  /* 0x0000009204407947 */ /* 0x000fea000b800000 */
[----:B---3--:R3:W0:Y:S04]  /*10550*/  SHFL.IDX PT, R0, R4, 0x1, 0x181f ;  /* 0x00381f0004007f89 */ /* 0x00862800000e0000 */
[----:B----4-:R3:W4:Y:S02]  /*10560*/  SHFL.IDX PT, R14, R3, 0x1, 0x181f ;  /* 0x00381f00030e7f89 */ /* 0x01072400000e0000 */
.L_x_10707:
        /* <DEDUP_REMOVED lines=25> */
.L_x_10507:
[----:B------:R-:W-:Y:S05]  /*10700*/  BSYNC B1 ;  /* 0x0000000000017941 */ /* 0x000fea0003800000 */
.L_x_10506:
[----:B------:R-:W-:-:S03]  /*10710*/  UMOV UR4, 0xffffffff ;  /* 0xffffffff00047882 */ /* 0x000fc60000000000 */
[----:B------:R-:W-:Y:S05]  /*10720*/  BRA.DIV UR4, `(.L_x_10508) ;  /* 0x0000009204107947 */ /* 0x000fea000b800000 */
[----:B0-----:R0:W0:Y:S04]  /*10730*/  SHFL.IDX PT, R0, R4, 0x2, 0x181f ;  /* 0x00581f0004007f89 */ /* 0x00102800000e0000 */
[----:B----4-:R4:W0:Y:S02]  /*10740*/  SHFL.IDX PT, R14, R3, 0x2, 0x181f ;  /* 0x00581f00030e7f89 */ /* 0x01082400000e0000 */
.L_x_10711:
        /* <DEDUP_REMOVED lines=25> */
.L_x_10510:
[----:B------:R-:W-:Y:S05]  /*108e0*/  BSYNC B1 ;  /* 0x0000000000017941 */ /* 0x000fea0003800000 */
.L_x_10509:
[----:B------:R-:W-:-:S03]  /*108f0*/  UMOV UR4, 0xffffffff ;  /* 0xffffffff00047882 */ /* 0x000fc60000000000 */
[----:B------:R-:W-:Y:S05]  /*10900*/  BRA.DIV UR4, `(.L_x_10511) ;  /* 0x0000008e04e07947 */ /* 0x000fea000b800000 */
[----:B0-----:R0:W0:Y:S04]  /*10910*/  SHFL.IDX PT, R0, R4, 0x3, 0x181f ;  /* 0x00781f0004007f89 */ /* 0x00102800000e0000 */
[----:B------:R0:W0:Y:S02]  /*10920*/  SHFL.IDX PT, R14, R3, 0x3, 0x181f ;  /* 0x00781f00030e7f89 */ /* 0x00002400000e0000 */
.L_x_10715:
        /* <DEDUP_REMOVED lines=24> */
.L_x_10498:
[----:B------:R-:W-:Y:S05]  /*10ab0*/  BSYNC B0 ;  /* 0x0000000000007941 */ /* 0x000fea0003800000 */
.L_x_10489:
[----:B------:R-:W-:Y:S02]  /*10ac0*/  ULDC UR4, c[0x0][0xd3c] ;  /* 0x00034f0000047ab9 */ /* 0x000fe40000000800 */
[----:B-1----:R-:W-:-:S13]  /*10ad0*/  ISETP.GE.AND P0, PT, R35, UR4, PT ;  /* 0x0000000423007c0c */ /* 0x002fda000bf06270 */
[----:B------:R-:W-:Y:S05]  /*10ae0*/  @!P0 BRA `(.L_x_10512) ;  /* 0xffffff0400608947 */ /* 0x000fea000383ffff */
[----:B------:R-:W-:Y:S05]  /*10af0*/  BRA `(.L_x_10377) ;  /* 0x0000008000b47947 */ /* 0x000fea0003800000 */
.L_x_10375:
        /* <DEDUP_REMOVED lines=18> */
.L_x_10513:
        /* <DEDUP_REMOVED lines=42> */
.L_x_10519:
        /* <DEDUP_REMOVED lines=12> */
.L_x_10518:
[----:B------:R-:W-:Y:S05]  /*10f80*/  BSYNC B0 ;  /* 0x0000000000007941 */ /* 0x000fea0003800000 */
.L_x_10517:
        /* <DEDUP_REMOVED lines=22> */
.L_x_10515:
        /* <DEDUP_REMOVED lines=16> */
.L_x_10520:
        /* <DEDUP_REMOVED lines=25> */
.L_x_10516:
[----:B------:R-:W-:Y:S02]  /*11380*/  IMAD.MOV.U32 R17, RZ, RZ, RZ ;  /* 0x000000ffff117224 */ /* 0x000fe400078e00ff */
[----:B------:R-:W-:Y:S02]  /*11390*/  IMAD.U32 R16, RZ, RZ, UR6 ;  /* 0x00000006ff107e24 */ /* 0x000fe4000f8e00ff */
[----:B------:R-:W-:-:S07]  /*113a0*/  IMAD.MOV.U32 R18, RZ, RZ, RZ ;  /* 0x000000ffff127224 */ /* 0x000fce00078e00ff */
.L_x_10521:
[----:B------:R-:W-:-:S13]  /*113b0*/  ISETP.NE.AND P0, PT, R5, RZ, PT ;  /* 0x000000ff0500720c */ /* 0x000fda0003f05270 */
[----:B------:R-:W0:Y:S01]  /*113c0*/  @!P0 S2R R3, SR_CgaCtaId ;  /* 0x0000000000038919 */ /* 0x000e220000008800 */
[----:B------:R-:W-:-:S04]  /*113d0*/  @!P0 MOV R0, 0x400 ;  /* 0x0000040000008802 */ /* 0x000fc80000000f00 */
[----:B0-----:R-:W-:-:S05]  /*113e0*/  @!P0 LEA R0, R3, R0, 0x18 ;  /* 0x0000000003008211 */ /* 0x001fca00078ec0ff */
[----:B------:R2:W-:Y:S01]  /*113f0*/  @!P0 STS.128 [R0+0x324d0], R16 ;  /* 0x0324d01000008388 */ /* 0x0005e20000000c00 */
[----:B------:R-:W-:Y:S06]  /*11400*/  BAR.ARV 0x5, 0x180 ;  /* 0x0146000000007b1d */ /* 0x000fec0000002000 */
.L_x_10514:
        /* <DEDUP_REMOVED lines=30> */
[----:B0-----:R-:W-:-:S03]  /*115f0*/  IMAD.MOV.U32 R4, RZ, RZ, 0x1 ;  /* 0x00000001ff047424 */ /* 0x001fc600078e00ff */
[----:B------:R0:W-:Y:S01]  /*11600*/  STL [R1+0x20], R2 ;  /* 0x0000200201007387 */ /* 0x0001e20000100800 */
[----:B-1----:R-:W-:-:S03]  /*11610*/  LOP3.LUT R3, R0, 0x40, RZ, 0xfc, !PT ;  /* 0x0000004000037812 */ /* 0x002fc600078efcff */
[----:B------:R1:W-:Y:S04]  /*11620*/  STL [R1+0xc], RZ ;  /* 0x00000cff01007387 */ /* 0x0003e80000100800 */
[----:B------:R1:W-:Y:S01]  /*11630*/  STL [R1+0x8], RZ ;  /* 0x000008ff01007387 */ /* 0x0003e20000100800 */
[----:B0-----:R-:W-:-:S03]  /*11640*/  LOP3.LUT R2, R0, 0x80, RZ, 0xfc, !PT ;  /* 0x0000008000027812 */ /* 0x001fc600078efcff */
[----:B------:R1:W-:Y:S01]  /*11650*/  STL [R1+0x1c], R4 ;  /* 0x00001c0401007387 */ /* 0x0003e20000100800 */
[----:B------:R-:W-:-:S07]  /*11660*/  LOP3.LUT R0, R0, 0xc0, RZ, 0xfc, !PT ;  /* 0x000000c000007812 */ /* 0x000fce00078efcff */
.L_x_10668:
[----:B01----:R-:W0:Y:S02]  /*11670*/  LDC.64 R2, c[0x0][0xd88] ;  /* 0x00036200ff027b82 */ /* 0x003e240000000a00 */
[----:B0-----:R-:W-:-:S05]  /*11680*/  IMAD.WIDE R2, R19, 0x4, R2 ;  /* 0x0000000413027825 */ /* 0x001fca00078e0202 */
[----:B------:R-:W1:Y:S01]  /*11690*/  LDG.E R15, desc[UR60][R2.64] ;  /* 0x0000003c020f7981 */ /* 0x000e62000c1e1900 */
[----:B------:R-:W-:Y:S05]  /*116a0*/  YIELD ;  /* 0x0000000000007946 */ /* 0x000fea0003800000 */
[----:B------:R-:W-:Y:S01]  /*116b0*/  ULDC.64 UR4, c[0x0][0xb20] ;  /* 0x0002c80000047ab9 */ /* 0x000fe20000000a00 */
[----:B--2---:R-:W-:Y:S01]  /*116c0*/  IMAD.MOV.U32 R0, RZ, RZ, RZ ;  /* 0x000000ffff007224 */ /* 0x004fe200078e00ff */
[----:B------:R-:W-:Y:S02]  /*116d0*/  ISETP.NE.U32.AND P0, PT, RZ, UR4, PT ;  /* 0x00000004ff007c0c */ /* 0x000fe4000bf05070 */
[----:B-----5:R-:W-:Y:S01]  /*116e0*/  CS2R R8, SRZ ;  /* 0x0000000000087805 */ /* 0x020fe2000001ff00 */
[----:B------:R-:W-:Y:S01]  /*116f0*/  ULDC.64 UR10, c[0x0][0xb10] ;  /* 0x0002c400000a7ab9 */ /* 0x000fe20000000a00 */
[----:B------:R-:W-:Y:S01]  /*11700*/  ULDC.64 UR8, c[0x0][0xb08] ;  /* 0x0002c20000087ab9 */ /* 0x000fe20000000a00 */
[----:B------:R-:W-:Y:S01]  /*11710*/  ISETP.NE.AND.EX P0, PT, RZ, UR5, PT, P0 ;  /* 0x00000005ff007c0c */ /* 0x000fe2000bf05300 */
[----:B------:R-:W-:Y:S01]  /*11720*/  ULDC.64 UR6, c[0x0][0xb00] ;  /* 0x0002c00000067ab9 */ /* 0x000fe20000000a00 */
[----:B-1----:R-:W-:Y:S01]  /*11730*/  SHF.R.S32.HI R4, RZ, 0x1f, R15 ;  /* 0x0000001fff047819 */ /* 0x002fe2000001140f */
        /* <DEDUP_REMOVED lines=45> */
[----:B----4-:R-:W-:Y:S06]  /*11a10*/  @P3 BRA `(.L_x_10523) ;  /* 0x0000000000143947 */ /* 0x010fec0003800000 */
[----:B------:R-:W-:Y:S05]  /*11a20*/  @!P2 BRA `(.L_x_10523) ;  /* 0x000000000010a947 */ /* 0x000fea0003800000 */
[----:B------:R-:W2:Y:S04]  /*11a30*/  LDG.E R11, desc[UR60][R2.64] ;  /* 0x0000003c020b7981 */ /* 0x000ea8000c1e1900 */
[----:B------:R-:W2:Y:S02]  /*11a40*/  LDG.E R2, desc[UR60][R2.64+0x4] ;  /* 0x0000043c02027981 */ /* 0x000ea4000c1e1900 */
[----:B--2---:R-:W-:-:S05]  /*11a50*/  IMAD.IADD R2, R2, 0x1, -R11 ;  /* 0x0000000102027824 */ /* 0x004fca00078e0a0b */
[----:B------:R0:W-:Y:S02]  /*11a60*/  STL [R1+0x44], R2 ;  /* 0x0000440201007387 */ /* 0x0001e40000100800 */
.L_x_10523:
        /* <DEDUP_REMOVED lines=12> */
.L_x_10524:
[----:B------:R-:W-:Y:S05]  /*11b30*/  @!P0 BRA `(.L_x_10525) ;  /* 0x00000000000c8947 */ /* 0x000fea0003800000 */
[----:B------:R-:W2:Y:S04]  /*11b40*/  LDG.E R8, desc[UR60][R6.64] ;  /* 0x0000003c06087981 */ /* 0x000ea8000c1e1900 */
[----:B------:R-:W2:Y:S02]  /*11b50*/  LDG.E R6, desc[UR60][R6.64+0x4] ;  /* 0x0000043c06067981 */ /* 0x000ea4000c1e1900 */
[----:B--2---:R-:W-:-:S07]  /*11b60*/  IMAD.IADD R8, R6, 0x1, -R8 ;  /* 0x0000000106087824 */ /* 0x004fce00078e0a08 */
.L_x_10525:
[----:B0-----:R-:W2:Y:S01]  /*11b70*/  @P1 LDG.E R2, desc[UR60][R4.64] ;  /* 0x0000003c04021981 */ /* 0x001ea2000c1e1900 */
[----:B-----5:R-:W-:-:S03]  /*11b80*/  IMAD.IADD R0, R8, 0x1, -R0 ;  /* 0x0000000108007824 */ /* 0x020fc600078e0a00 */
[----:B------:R-:W2:Y:S01]  /*11b90*/  @P1 LDG.E R4, desc[UR60][R4.64+0x4] ;  /* 0x0000043c04041981 */ /* 0x000ea2000c1e1900 */
[----:B------:R-:W-:Y:S01]  /*11ba0*/  BSSY B0, `(.L_x_10526) ;  /* 0x0000150000007945 */ /* 0x000fe20003800000 */
[----:B--2---:R-:W-:-:S04]  /*11bb0*/  @P1 IMAD.IADD R10, R4, 0x1, -R2 ;  /* 0x00000001040a1824 */ /* 0x004fc800078e0a02 */
[----:B------:R-:W-:-:S04]  /*11bc0*/  IMAD.IADD R3, R0, 0x1, R10 ;  /* 0x0000000100037824 */ /* 0x000fc800078e020a */
[----:B------:R-:W-:-:S04]  /*11bd0*/  VIADD R2, R3, 0x5f ;  /* 0x0000005f03027836 */ /* 0x000fc80000000000 */
[----:B------:R-:W-:Y:S01]  /*11be0*/  IMAD.HI R2, R2, 0x2aaaaaab, RZ ;  /* 0x2aaaaaab02027827 */ /* 0x000fe200078e02ff */
[----:B------:R0:W-:Y:S04]  /*11bf0*/  STL [R1+0x7c], R3 ;  /* 0x00007c0301007387 */ /* 0x0001e80000100800 */
[----:B0-----:R-:W-:-:S04]  /*11c00*/  SHF.R.U32.HI R3, RZ, 0x1f, R2 ;  /* 0x0000001fff037819 */ /* 0x001fc80000011602 */
[----:B------:R-:W-:-:S05]  /*11c10*/  LEA.HI.SX32 R4, R2, R3, 0x1c ;  /* 0x0000000302047211 */ /* 0x000fca00078fe2ff */
[--C-:B------:R-:W-:Y:S02]  /*11c20*/  IMAD R2, R4, 0x60, -R0.reuse ;  /* 0x0000006004027824 */ /* 0x100fe400078e0a00 */
[----:B------:R-:W-:-:S03]  /*11c30*/  IMAD.MOV R0, RZ, RZ, -R0 ;  /* 0x000000ffff007224 */ /* 0x000fc600078e0a00 */
[----:B------:R-:W-:Y:S02]  /*11c40*/  VIMNMX R10, R2, R10, PT ;  /* 0x0000000a020a7248 */ /* 0x000fe40003fe0100 */
[----:B------:R-:W-:-:S04]  /*11c50*/  VIMNMX R0, RZ, R0, !PT ;  /* 0x00000000ff007248 */ /* 0x000fc80007fe0100 */
[----:B------:R-:W-:Y:S01]  /*11c60*/  ISETP.GT.AND P0, PT, R10, R0, PT ;  /* 0x000000000a00720c */ /* 0x000fe20003f04270 */
[----:B------:R-:W-:-:S05]  /*11c70*/  IMAD.WIDE.U32 R2, R0, -0x55555555, RZ ;  /* 0xaaaaaaab00027825 */ /* 0x000fca00078e00ff */
[----:B------:R-:W-:-:S07]  /*11c80*/  SHF.R.U32.HI R2, RZ, 0x6, R3 ;  /* 0x00000006ff027819 */ /* 0x000fce0000011603 */
[----:B------:R-:W-:-:S04]  /*11c90*/  @P0 VIADD R10, R10, 0x5f ;  /* 0x0000005f0a0a0836 */ /* 0x000fc80000000000 */
[----:B------:R-:W-:Y:S01]  /*11ca0*/  @P0 IMAD.HI R0, R10, 0x2aaaaaab, RZ ;  /* 0x2aaaaaab0a000827 */ /* 0x000fe200078e02ff */
[----:B------:R0:W-:Y:S04]  /*11cb0*/  STL [R1+0x38], R4 ;  /* 0x0000380401007387 */ /* 0x0001e80000100800 */
[----:B------:R-:W-:Y:S01]  /*11cc0*/  @P0 SHF.R.U32.HI R3, RZ, 0x1f, R0 ;  /* 0x0000001fff030819 */ /* 0x000fe20000011600 */
[----:B------:R-:W-:-:S03]  /*11cd0*/  IMAD.MOV.U32 R7, RZ, RZ, R2 ;  /* 0x000000ffff077224 */ /* 0x000fc600078e0002 */
[----:B------:R-:W-:-:S04]  /*11ce0*/  @P0 LEA.HI.SX32 R7, R0, R3, 0x1c ;  /* 0x0000000300070211 */ /* 0x000fc800078fe2ff */
        /* <DEDUP_REMOVED lines=10> */
.L_x_10718:
[----:B-1----:R-:W-:Y:S02]  /*11d90*/  ISETP.NE.AND P0, PT, R14, RZ, PT ;  /* 0x000000ff0e00720c */ /* 0x002fe40003f05270 */
[----:B------:R-:W-:-:S11]  /*11da0*/  PLOP3.LUT P6, PT, PT, PT, PT, 0x8, 0x0 ;  /* 0x000000000000781c */ /* 0x000fd60003fce170 */
[----:B------:R-:W-:Y:S05]  /*11db0*/  @P0 BRA `(.L_x_10529) ;  /* 0x00000000000c0947 */ /* 0x000fea0003800000 */
[----:B------:R-:W-:-:S03]  /*11dc0*/  UMOV UR4, 0xffffffff ;  /* 0xffffffff00047882 */ /* 0x000fc60000000000 */
[----:B------:R-:W-:Y:S05]  /*11dd0*/  BRA.DIV UR4, `(.L_x_10530) ;  /* 0x0000007e04287947 */ /* 0x000fea000b800000 */
[----:B------:R-:W-:-:S13]  /*11de0*/  ELECT P6, URZ, PT ;  /* 0x00000000003f782f */ /* 0x000fda00038c0000 */
.L_x_10529:
        /* <DEDUP_REMOVED lines=10> */
.L_x_10721:
[----:B------:R-:W-:Y:S05]  /*11e90*/  BSYNC B1 ;  /* 0x0000000000017941 */ /* 0x000fea0003800000 */
.L_x_10531:
        /* <DEDUP_REMOVED lines=14> */
.L_x_10722:
[----:B------:R-:W-:Y:S05]  /*11f80*/  BSYNC B2 ;  /* 0x0000000000027941 */ /* 0x000fea0003800000 */
.L_x_10535:
        /* <DEDUP_REMOVED lines=9> */
.L_x_10538:
[----:B------:R-:W-:Y:S05]  /*12020*/  BSYNC B2 ;  /* 0x0000000000027941 */ /* 0x000fea0003800000 */
.L_x_10537:
        /* <DEDUP_REMOVED lines=14> */
.L_x_10539:
        /* <DEDUP_REMOVED lines=13> */
.L_x_10723:
[----:B------:R-:W-:Y:S05]  /*121e0*/  BSYNC B2 ;  /* 0x0000000000027941 */ /* 0x000fea0003800000 */
.L_x_10540:
        /* <DEDUP_REMOVED lines=11> */
.L_x_10543:
[----:B------:R-:W-:Y:S05]  /*122a0*/  BSYNC B2 ;  /* 0x0000000000027941 */ /* 0x000fea0003800000 */
.L_x_10542:
        /* <DEDUP_REMOVED lines=11> */
.L_x_10544:
        /* <DEDUP_REMOVED lines=15> */
.L_x_10545:
        /* <DEDUP_REMOVED lines=15> */
.L_x_10546:
        /* <DEDUP_REMOVED lines=15> */
.L_x_10547:
        /* <DEDUP_REMOVED lines=10> */
.L_x_10534:
[----:B------:R-:W-:Y:S05]  /*126d0*/  BSYNC B1 ;  /* 0x0000000000017941 */ /* 0x000fea0003800000 */
.L_x_10533:
        /* <DEDUP_REMOVED lines=13> */
.L_x_10563:
        /* <DEDUP_REMOVED lines=14> */
.L_x_10724:
[----:B------:R-:W-:Y:S05]  /*12890*/  BSYNC B2 ;  /* 0x0000000000027941 */ /* 0x000fea0003800000 */
.L_x_10550:
        /* <DEDUP_REMOVED lines=9> */
.L_x_10553:
[----:B------:R-:W-:Y:S05]  /*12930*/  BSYNC B2 ;  /* 0x0000000000027941 */ /* 0x000fea0003800000 */
.L_x_10552:
        /* <DEDUP_REMOVED lines=13> */
.L_x_10554:
        /* <DEDUP_REMOVED lines=13> */
.L_x_10725:
[----:B------:R-:W-:Y:S05]  /*12ae0*/  BSYNC B2 ;  /* 0x0000000000027941 */ /* 0x000fea0003800000 */
.L_x_10555:
        /* <DEDUP_REMOVED lines=11> */
.L_x_10558:
[----:B------:R-:W-:Y:S05]  /*12ba0*/  BSYNC B2 ;  /* 0x0000000000027941 */ /* 0x000fea0003800000 */
.L_x_10557:
        /* <DEDUP_REMOVED lines=11> */
.L_x_10559:
        /* <DEDUP_REMOVED lines=15> */
.L_x_10560:
        /* <DEDUP_REMOVED lines=15> */
.L_x_10561:
        /* <DEDUP_REMOVED lines=15> */
.L_x_10562:
        /* <DEDUP_REMOVED lines=10> */
.L_x_10549:
[----:B------:R-:W-:Y:S05]  /*12fd0*/  BSYNC B1 ;  /* 0x0000000000017941 */ /* 0x000fea0003800000 */
.L_x_10548:
        /* <DEDUP_REMOVED lines=12> */
.L_x_10527:
[----:B------:R-:W-:Y:S05]  /*130a0*/  BSYNC B0 ;  /* 0x0000000000007941 */ /* 0x000fea0003800000 */
.L_x_10526:
        /* <DEDUP_REMOVED lines=23> */
.L_x_10565:
        /* <DEDUP_REMOVED lines=21> */
.L_x_10568:
[----:B------:R-:W-:Y:S05]  /*13370*/  BSYNC B6 ;  /* 0x0000000000067941 */ /* 0x000fea0003800000 */
.L_x_10567:
        /* <DEDUP_REMOVED lines=21> */
.L_x_10571:
        /* <DEDUP_REMOVED lines=16> */
.L_x_10570:
[----:B------:R-:W-:Y:S05]  /*135d0*/  BSYNC B6 ;  /* 0x0000000000067941 */ /* 0x000fea0003800000 */
.L_x_10569:
        /* <DEDUP_REMOVED lines=26> */
.L_x_10728:
        /* <DEDUP_REMOVED lines=11> */
.L_x_10731:
        /* <DEDUP_REMOVED lines=25> */
.L_x_10575:
[----:B------:R-:W2:Y:S04]  /*139c0*/  LDL R7, [R1+0x4] ;  /* 0x0000040001077983 */ /* 0x000ea80000100800 */
[----:B01----:R-:W2:Y:S04]  /*139d0*/  LDL R0, [R1+0x8] ;  /* 0x0000080001007983 */ /* 0x003ea80000100800 */
[----:B------:R-:W3:Y:S01]  /*139e0*/  LDL R2, [R1+0x1c] ;  /* 0x00001c0001027983 */ /* 0x000ee20000100800 */
[----:B--2---:R-:W-:Y:S01]  /*139f0*/  IMAD R0, R0, 0x8, R7 ;  /* 0x0000000800007824 */ /* 0x004fe200078e0207 */
[----:B---3--:R-:W-:-:S04]  /*13a00*/  SHF.L.U32 R2, R2, 0x1f, RZ ;  /* 0x0000001f02027819 */ /* 0x008fc800000006ff */
[----:B------:R-:W0:Y:S02]  /*13a10*/  SYNCS.PHASECHK.TRANS64.TRYWAIT P0, [R0+URZ+0x32440], R2 ;  /* 0x03244002000075a7 */ /* 0x000e24000800017f */
[----:B0-----:R-:W-:Y:S05]  /*13a20*/  @!P0 BRA `(.L_x_10576) ;  /* 0x0000006000f08947 */ /* 0x001fea0003800000 */
.L_x_10732:
        /* <DEDUP_REMOVED lines=11> */
.L_x_10577:
        /* <DEDUP_REMOVED lines=27> */
.L_x_10573:
        /* <DEDUP_REMOVED lines=37> */
.L_x_10579:
[----:B------:R-:W-:Y:S05]  /*13ee0*/  BSYNC B6 ;  /* 0x0000000000067941 */ /* 0x000fea0003800000 */
.L_x_10578:
[----:B------:R-:W2:Y:S01]  /*13ef0*/  LDL R4, [R1+0x50] ;  /* 0x0000500001047983 */ /* 0x000ea20000100800 */
[----:B------:R-:W0:Y:S03]  /*13f00*/  LDC R7, c[0x0][0x448] ;  /* 0x00011200ff077b82 */ /* 0x000e260000000800 */
[----:B------:R-:W3:Y:S04]  /*13f10*/  LDL R10, [R1+0x34] ;  /* 0x00003400010a7983 */ /* 0x000ee80000100800 */
[----:B------:R-:W4:Y:S01]  /*13f20*/  LDL R9, [R1+0x5c] ;  /* 0x00005c0001097983 */ /* 0x000f220000100800 */
[----:B-1----:R-:W1:Y:S01]  /*13f30*/  S2R R2, SR_TID.X ;  /* 0x0000000000027919 */ /* 0x002e620000002100 */
[----:B------:R-:W1:Y:S02]  /*13f40*/  S2R R0, SR_TID.X ;  /* 0x0000000000007919 */ /* 0x000e640000002100 */
[----:B------:R-:W4:Y:S04]  /*13f50*/  LDL R8, [R1+0x64] ;  /* 0x0000640001087983 */ /* 0x000f280000100800 */
[----:B------:R-:W4:Y:S01]  /*13f60*/  LDL R6, [R1+0x40] ;  /* 0x0000400001067983 */ /* 0x000f220000100800 */
[----:B0-----:R-:W-:Y:S01]  /*13f70*/  ISETP.NE.AND P0, PT, R7, 0x1, PT ;  /* 0x000000010700780c */ /* 0x001fe20003f05270 */
[----:B------:R-:W-:Y:S01]  /*13f80*/  IMAD.SHL.U32 R17, R17, 0x80, RZ ;  /* 0x0000008011117824 */ /* 0x000fe200078e00ff */
[----:B------:R-:W-:Y:S01]  /*13f90*/  ULDC.64 UR4, c[0x0][0x298] ;  /* 0x0000a60000047ab9 */ /* 0x000fe20000000a00 */
[----:B------:R-:W-:-:S10]  /*13fa0*/  ULDC.64 UR6, c[0x0][0x280] ;  /* 0x0000a00000067ab9 */ /* 0x000fd40000000a00 */
[----:B------:R-:W0:Y:S01]  /*13fb0*/  @P0 LDC R3, c[0x0][0x450] ;  /* 0x00011400ff030b82 */ /* 0x000e220000000800 */
[----:B-1----:R-:W-:-:S04]  /*13fc0*/  LOP3.LUT R2, R2, 0x7f, RZ, 0xc0, !PT ;  /* 0x0000007f02027812 */ /* 0x002fc800078ec0ff */
[----:B------:R-:W-:Y:S01]  /*13fd0*/  SHF.R.U32.HI R2, RZ, 0x3, R2 ;  /* 0x00000003ff027819 */ /* 0x000fe20000011602 */
[----:B------:R-:W-:-:S05]  /*13fe0*/  IMAD.SHL.U32 R0, R0, 0x10, RZ ;  /* 0x0000001000007824 */ /* 0x000fca00078e00ff */
[----:B------:R-:W-:Y:S02]  /*13ff0*/  LOP3.LUT R0, R2, 0x70, R0, 0xf8, !PT ;  /* 0x0000007002007812 */ /* 0x000fe400078ef800 */
[----:B------:R-:W1:Y:S02]  /*14000*/  @P0 LDC R2, c[0x0][0x44c] ;  /* 0x00011300ff020b82 */ /* 0x000e640000000800 */
[----:B------:R-:W-:-:S05]  /*14010*/  LOP3.LUT R5, R0, R17, RZ, 0xfc, !PT ;  /* 0x0000001100057212 */ /* 0x000fca00078efcff */
        /* <DEDUP_REMOVED lines=45> */
[----:B------:R-:W-:-:S03]  /*142f0*/  IMAD.IADD R17, R8, 0x1, R17 ;  /* 0x0000000108117824 */ /* 0x000fc600078e0211 */
[----:B------:R-:W0:Y:S01]  /*14300*/  SHFL.IDX PT, R5, R3, RZ, 0x181f ;  /* 0x00181fff03057589 */ /* 0x000e2200000e0000 */
[----:B------:R-:W-:-:S03]  /*14310*/  VIADD R8, R17, 0x10 ;  /* 0x0000001011087836 */ /* 0x000fc60000000000 */
[----:B------:R-:W1:Y:S04]  /*14320*/  SHFL.IDX PT, R4, R2, RZ, 0x181f ;  /* 0x00181fff02047589 */ /* 0x000e6800000e0000 */
[----:B------:R3:W-:Y:S01]  /*14330*/  STL [R1+0x4c], R8 ;  /* 0x00004c0801007387 */ /* 0x0007e20000100800 */
[----:B--2---:R-:W-:-:S03]  /*14340*/  IMAD R0, R6, R7, RZ ;  /* 0x0000000706007224 */ /* 0x004fc600078e02ff */
[----:B------:R-:W2:Y:S02]  /*14350*/  SHFL.IDX PT, R6, R3, 0x1, 0x181f ;  /* 0x00381f0003067f89 */ /* 0x000ea400000e0000 */
[CC--:B------:R-:W-:Y:S02]  /*14360*/  ISETP.GE.AND P1, PT, R17.reuse, R0.reuse, PT ;  /* 0x000000001100720c */ /* 0x0c0fe40003f26270 */
[----:B------:R-:W4:Y:S01]  /*14370*/  SHFL.IDX PT, R7, R2, 0x1, 0x181f ;  /* 0x00381f0002077f89 */ /* 0x000f2200000e0000 */
[----:B------:R-:W-:Y:S01]  /*14380*/  ISETP.GE.AND P2, PT, R8, R0, PT ;  /* 0x000000000800720c */ /* 0x000fe20003f46270 */
[----:B---3--:R-:W-:-:S05]  /*14390*/  VIADD R8, R17, 0x20 ;  /* 0x0000002011087836 */ /* 0x008fca0000000000 */
[----:B------:R-:W-:Y:S04]  /*143a0*/  STL [R1+0x58], R8 ;  /* 0x0000580801007387 */ /* 0x000fe80000100800 */
[----:B0-----:R-:W-:-:S05]  /*143b0*/  @!P1 LEA R5, P3, R10, R5, 0x1 ;  /* 0x000000050a059211 */ /* 0x001fca00078608ff */
[----:B-1----:R-:W-:-:S05]  /*143c0*/  @!P1 IMAD.X R4, RZ, RZ, R4, P3 ;  /* 0x000000ffff049224 */ /* 0x002fca00018e0604 */
[----:B------:R-:W-:-:S04]  /*143d0*/  @!P1 LOP3.LUT R5, R5, R4, RZ, 0x3c, !PT ;  /* 0x0000000405059212 */ /* 0x000fc800078e3cff */
[----:B------:R-:W-:-:S04]  /*143e0*/  @!P1 LOP3.LUT R4, R5, R4, RZ, 0x3c, !PT ;  /* 0x0000000405049212 */ /* 0x000fc800078e3cff */
[----:B------:R-:W-:-:S05]  /*143f0*/  @!P1 LOP3.LUT R5, R5, R4, RZ, 0x3c, !PT ;  /* 0x0000000405059212 */ /* 0x000fca00078e3cff */
[----:B-----5:R2:W-:Y:S02]  /*14400*/  @!P1 LDGSTS.E.BYPASS.LTC128B.128 [R9+0x18400], desc[UR60][R4.64], !P0 ;  /* 0x1840000004099fae */ /* 0x0205e4000c101d7c */
[----:B--2---:R-:W-:Y:S02]  /*14410*/  @!P2 LEA R5, P1, R10, R6, 0x1 ;  /* 0x000000060a05a211 */ /* 0x004fe400078208ff */
[----:B------:R-:W-:Y:S03]  /*14420*/  SHFL.IDX PT, R6, R2, 0x2, 0x181f ;  /* 0x00581f0002067f89 */ /* 0x000fe600000e0000 */
[----:B----4-:R-:W-:Y:S01]  /*14430*/  @!P2 IMAD.X R4, RZ, RZ, R7, P1 ;  /* 0x000000ffff04a224 */ /* 0x010fe200008e0607 */
        /* <DEDUP_REMOVED lines=58> */
.L_x_10749:
        /* <DEDUP_REMOVED lines=12> */
.L_x_10581:
        /* <DEDUP_REMOVED lines=38> */
.L_x_10583:
[----:B------:R-:W-:Y:S05]  /*14b00*/  BSYNC B6 ;  /* 0x0000000000067941 */ /* 0x000fea0003800000 */
.L_x_10582:
[----:B------:R-:W2:Y:S01]  /*14b10*/  LDL.LU R6, [R1+0x34] ;  /* 0x0000340001067983 */ /* 0x000ea20000300800 */
[----:B------:R-:W1:Y:S01]  /*14b20*/  LDC R7, c[0x0][0x448] ;  /* 0x00011200ff077b82 */ /* 0x000e620000000800 */
[----:B------:R-:W-:Y:S01]  /*14b30*/  ULDC.64 UR4, c[0x0][0x3d8] ;  /* 0x0000f60000047ab9 */ /* 0x000fe20000000a00 */
[----:B------:R-:W-:Y:S01]  /*14b40*/  ULDC.64 UR6, c[0x0][0x390] ;  /* 0x0000e40000067ab9 */ /* 0x000fe20000000a00 */
[----:B0-----:R-:W2:Y:S04]  /*14b50*/  LDL.LU.64 R2, [R1+0x50] ;  /* 0x0000500001027983 */ /* 0x001ea80000300a00 */
[----:B------:R-:W3:Y:S04]  /*14b60*/  LDL.LU R0, [R1+0x5c] ;  /* 0x00005c0001007983 */ /* 0x000ee80000300800 */
[----:B------:R-:W4:Y:S04]  /*14b70*/  LDL.LU R5, [R1+0x64] ;  /* 0x0000640001057983 */ /* 0x000f280000300800 */
[----:B------:R-:W4:Y:S04]  /*14b80*/  LDL.LU R4, [R1+0x40] ;  /* 0x0000400001047983 */ /* 0x000f280000300800 */
[----:B-----5:R-:W4:Y:S01]  /*14b90*/  LDL.LU R8, [R1+0x2c] ;  /* 0x00002c0001087983 */ /* 0x020f220000300800 */
[----:B-1----:R-:W-:Y:S01]  /*14ba0*/  ISETP.NE.AND P0, PT, R7, 0x1, PT ;  /* 0x000000010700780c */ /* 0x002fe20003f05270 */
[----:B------:R-:W0:Y:S01]  /*14bb0*/  S2R R9, SR_TID.X ;  /* 0x0000000000097919 */ /* 0x000e220000002100 */
[----:B--2---:R-:W-:-:S02]  /*14bc0*/  IMAD.MOV.U32 R3, RZ, RZ, R6 ;  /* 0x000000ffff037224 */ /* 0x004fc400078e0006 */
        /* <DEDUP_REMOVED lines=9> */
[----:B------:R-:W-:-:S04]  /*14c60*/  ULDC.64 UR4, c[0x0][0x3d0] ;  /* 0x0000f40000047ab9 */ /* 0x000fc80000000a00 */
[----:B------:R-:W2:Y:S01]  /*14c70*/  @P0 LDC R4, c[0x0][0x44c] ;  /* 0x00011300ff040b82 */ /* 0x000ea20000000800 */
[----:B------:R-:W-:Y:S02]  /*14c80*/  IMAD.IADD R3, R3, 0x1, R0 ;  /* 0x0000000103037824 */ /* 0x000fe400078e0200 */
[----:B------:R-:W-:Y:S02]  /*14c90*/  IMAD.MOV.U32 R0, RZ, RZ, R8 ;  /* 0x000000ffff007224 */ /* 0x000fe400078e0008 */
[----:B--2---:R-:W-:-:S05]  /*14ca0*/  @P0 IMAD.HI.U32 R4, R8, R4, RZ ;  /* 0x0000000408040227 */ /* 0x004fca00078e00ff */
[----:B-1----:R-:W-:-:S04]  /*14cb0*/  @P0 SHF.R.U32.HI R0, RZ, R5, R4 ;  /* 0x00000005ff000219 */ /* 0x002fc80000011604 */
[--C-:B------:R-:W-:Y:S01]  /*14cc0*/  SHF.R.S32.HI R4, RZ, 0x1f, R0.reuse ;  /* 0x0000001fff047819 */ /* 0x100fe20000011400 */
[----:B------:R-:W-:-:S04]  /*14cd0*/  IMAD.MOV R6, RZ, RZ, -R0 ;  /* 0x000000ffff067224 */ /* 0x000fc800078e0a00 */
[----:B------:R-:W-:Y:S02]  /*14ce0*/  IMAD R4, R4, UR4, RZ ;  /* 0x0000000404047c24 */ /* 0x000fe4000f8e02ff */
[----:B------:R-:W-:-:S04]  /*14cf0*/  IMAD.WIDE.U32 R2, R0, UR4, R2 ;  /* 0x0000000400027c25 */ /* 0x000fc8000f8e0002 */
[----:B------:R-:W-:Y:S02]  /*14d00*/  IMAD R6, R7, R6, R8 ;  /* 0x0000000607067224 */ /* 0x000fe400078e0208 */
[----:B------:R-:W-:Y:S01]  /*14d10*/  IMAD R0, R0, UR5, R4 ;  /* 0x0000000500007c24 */ /* 0x000fe2000f8e0204 */
[----:B------:R-:W-:Y:S01]  /*14d20*/  ULDC.64 UR4, c[0x0][0x3c8] ;  /* 0x0000f20000047ab9 */ /* 0x000fe20000000a00 */
[----:B0-----:R-:W-:Y:S02]  /*14d30*/  IMAD.SHL.U32 R8, R9, 0x8, RZ ;  /* 0x0000000809087824 */ /* 0x001fe400078e00ff */
        /* <DEDUP_REMOVED lines=8> */
[C---:B------:R-:W-:Y:S01]  /*14dc0*/  LOP3.LUT R11, R9.reuse, 0x40, RZ, 0xfc, !PT ;  /* 0x00000040090b7812 */ /* 0x040fe200078efcff */
        /* <DEDUP_REMOVED lines=16> */
[----:B------:R-:W4:Y:S04]  /*14ed0*/  LDL.LU R10, [R1+0x60] ;  /* 0x00006000010a7983 */ /* 0x000f280000300800 */
[----:B------:R-:W4:Y:S04]  /*14ee0*/  LDL.LU R12, [R1+0x6c] ;  /* 0x00006c00010c7983 */ /* 0x000f280000300800 */
[----:B------:R-:W-:Y:S01]  /*14ef0*/  SHFL.IDX PT, R6, R0, 0x1, 0x181f ;  /* 0x00381f0000067f89 */ /* 0x000fe200000e0000 */
[----:B--2---:R-:W-:-:S03]  /*14f00*/  IMAD R3, R5, R7, RZ ;  /* 0x0000000705037224 */ /* 0x004fc600078e02ff */
[----:B------:R-:W0:Y:S02]  /*14f10*/  SHFL.IDX PT, R5, R2, RZ, 0x181f ;  /* 0x00181fff02057589 */ /* 0x000e2400000e0000 */
[-C--:B---3--:R-:W-:Y:S02]  /*14f20*/  ISETP.GE.AND P4, PT, R4, R3.reuse, PT ;  /* 0x000000030400720c */ /* 0x088fe40003f86270 */
[----:B------:R-:W1:Y:S01]  /*14f30*/  SHFL.IDX PT, R4, R0, RZ, 0x181f ;  /* 0x00181fff00047589 */ /* 0x000e6200000e0000 */
[----:B------:R-:W-:-:S13]  /*14f40*/  ISETP.GE.AND P5, PT, R17, R3, PT ;  /* 0x000000031100720c */ /* 0x000fda0003fa6270 */
[----:B0-----:R-:W-:-:S05]  /*14f50*/  @!P5 LEA R5, P6, R8, R5, 0x1 ;  /* 0x000000050805d211 */ /* 0x001fca00078c08ff */
[----:B-1----:R-:W-:-:S05]  /*14f60*/  @!P5 IMAD.X R4, RZ, RZ, R4, P6 ;  /* 0x000000ffff04d224 */ /* 0x002fca00030e0604 */
        /* <DEDUP_REMOVED lines=10> */
[----:B------:R-:W-:-:S04]  /*15010*/  @!P4 LOP3.LUT R5, R5, R4, RZ, 0x3c, !PT ;  /* 0x000000040505c212 */ /* 0x000fc800078e3cff */
[----:B------:R-:W-:-:S04]  /*15020*/  @!P4 LOP3.LUT R4, R5, R4, RZ, 0x3c, !PT ;  /* 0x000000040504c212 */ /* 0x000fc800078e3cff */
[----:B------:R-:W-:-:S05]  /*15030*/  @!P4 LOP3.LUT R5, R5, R4, RZ, 0x3c, !PT ;  /* 0x000000040505c212 */ /* 0x000fca00078e3cff */
[----:B------:R-:W-:Y:S04]  /*15040*/  @!P4 LDGSTS.E.BYPASS.LTC128B.128 [R9+0x22c00], desc[UR60][R4.64], !P3 ;  /* 0x22c000000409cfae */ /* 0x000fe8000d901d7c */
[----:B------:R-:W-:Y:S04]  /*15050*/  @!P4 LDGSTS.E.BYPASS.LTC128B.128 [R9+0x26c00], desc[UR60][R4.64+0x80], !P2 ;  /* 0x26c000800409cfae */ /* 0x000fe8000d101d7c */
[----:B------:R-:W-:Y:S04]  /*15060*/  @!P4 LDGSTS.E.BYPASS.LTC128B.128 [R9+0x2ac00], desc[UR60][R4.64+0x100], !P1 ;  /* 0x2ac001000409cfae */ /* 0x000fe8000c901d7c */
[----:B------:R0:W-:Y:S01]  /*15070*/  @!P4 LDGSTS.E.BYPASS.LTC128B.128 [R9+0x2ec00], desc[UR60][R4.64+0x180], !P0 ;  /* 0x2ec001800409cfae */ /* 0x0001e2000c101d7c */
[----:B----4-:R-:W-:-:S03]  /*15080*/  ISETP.GE.AND P4, PT, R11, R3, PT ;  /* 0x000000030b00720c */ /* 0x010fc60003f86270 */
[----:B------:R-:W2:Y:S04]  /*15090*/  LDL.LU R11, [R1+0x70] ;  /* 0x00007000010b7983 */ /* 0x000ea80000300800 */
[----:B0-----:R-:W0:Y:S04]  /*150a0*/  SHFL.IDX PT, R5, R2, 0x2, 0x181f ;  /* 0x00581f0002057f89 */ /* 0x001e2800000e0000 */
[----:B------:R-:W1:Y:S02]  /*150b0*/  SHFL.IDX PT, R6, R0, 0x2, 0x181f ;  /* 0x00581f0000067f89 */ /* 0x000e6400000e0000 */
[----:B0-----:R-:W-:-:S05]  /*150c0*/  @!P4 LEA R5, P6, R8, R5, 0x1 ;  /* 0x000000050805c211 */ /* 0x001fca00078c08ff */
[----:B-1----:R-:W-:-:S05]  /*150d0*/  @!P4 IMAD.X R4, RZ, RZ, R6, P6 ;  /* 0x000000ffff04c224 */ /* 0x002fca00030e0606 */
[----:B------:R-:W-:-:S04]  /*150e0*/  @!P4 LOP3.LUT R5, R5, R4, RZ, 0x3c, !PT ;  /* 0x000000040505c212 */ /* 0x000fc800078e3cff */
[----:B------:R-:W-:-:S04]  /*150f0*/  @!P4 LOP3.LUT R4, R5, R4, RZ, 0x3c, !PT ;  /* 0x000000040504c212 */ /* 0x000fc800078e3cff */
[----:B------:R-:W-:-:S05]  /*15100*/  @!P4 LOP3.LUT R5, R5, R4, RZ, 0x3c, !PT ;  /* 0x000000040505c212 */ /* 0x000fca00078e3cff */
[----:B------:R-:W-:Y:S04]  /*15110*/  @!P4 LDGSTS.E.BYPASS.LTC128B.128 [R9+0x23400], desc[UR60][R4.64], !P3 ;  /* 0x234000000409cfae */ /* 0x000fe8000d901d7c */
[----:B------:R-:W-:Y:S04]  /*15120*/  @!P4 LDGSTS.E.BYPASS.LTC128B.128 [R9+0x27400], desc[UR60][R4.64+0x80], !P2 ;  /* 0x274000800409cfae */ /* 0x000fe8000d101d7c */
[----:B------:R-:W-:Y:S04]  /*15130*/  @!P4 LDGSTS.E.BYPASS.LTC128B.128 [R9+0x2b400], desc[UR60][R4.64+0x100], !P1 ;  /* 0x2b4001000409cfae */ /* 0x000fe8000c901d7c */
[----:B------:R0:W-:Y:S01]  /*15140*/  @!P4 LDGSTS.E.BYPASS.LTC128B.128 [R9+0x2f400], desc[UR60][R4.64+0x180], !P0 ;  /* 0x2f4001800409cfae */ /* 0x0001e2000c101d7c */
[----:B------:R-:W-:-:S03]  /*15150*/  ISETP.GE.AND P4, PT, R10, R3, PT ;  /* 0x000000030a00720c */ /* 0x000fc60003f86270 */
[----:B------:R-:W3:Y:S04]  /*15160*/  LDL.LU R10, [R1+0x74] ;  /* 0x00007400010a7983 */ /* 0x000ee80000300800 */
        /* <DEDUP_REMOVED lines=10> */
[----:B------:R0:W-:Y:S04]  /*15210*/  @!P4 LDGSTS.E.BYPASS.LTC128B.128 [R9+0x2fc00], desc[UR60][R4.64+0x180], !P0 ;  /* 0x2fc001800409cfae */ /* 0x0001e8000c101d7c */
[----:B------:R-:W-:Y:S04]  /*15220*/  SHFL.IDX PT, R6, R0, 0x4, 0x181f ;  /* 0x00981f0000067f89 */ /* 0x000fe800000e0000 */
[----:B0-----:R-:W0:Y:S01]  /*15230*/  SHFL.IDX PT, R5, R2, 0x4, 0x181f ;  /* 0x00981f0002057f89 */ /* 0x001e2200000e0000 */
[----:B------:R-:W-:-:S13]  /*15240*/  ISETP.GE.AND P4, PT, R12, R3, PT ;  /* 0x000000030c00720c */ /* 0x000fda0003f86270 */
        /* <DEDUP_REMOVED lines=26> */
[----:B------:R-:W-:-:S04]  /*153f0*/  @!P4 LOP3.LUT R5, R5, R4, RZ, 0x3c, !PT ;  /* 0x000000040505c212 */ /* 0x000fc800078e3cff */
[----:B------:R-:W-:-:S04]  /*15400*/  @!P4 LOP3.LUT R4, R5, R4, RZ, 0x3c, !PT ;  /* 0x000000040504c212 */ /* 0x000fc800078e3cff */
[----:B------:R-:W-:Y:S01]  /*15410*/  @!P4 LOP3.LUT R5, R5, R4, RZ, 0x3c, !PT ;  /* 0x000000040505c212 */ /* 0x000fe200078e3cff */
[----:B------:R1:W2:Y:S04]  /*15420*/  SHFL.IDX PT, R6, R0, 0x7, 0x181f ;  /* 0x00f81f0000067f89 */ /* 0x0002a800000e0000 */
[----:B------:R1:W-:Y:S04]  /*15430*/  @!P4 LDGSTS.E.BYPASS.LTC128B.128 [R9+0x25400], desc[UR60][R4.64], !P3 ;  /* 0x254000000409cfae */ /* 0x0003e8000d901d7c */
[----:B------:R1:W-:Y:S04]  /*15440*/  @!P4 LDGSTS.E.BYPASS.LTC128B.128 [R9+0x29400], desc[UR60][R4.64+0x80], !P2 ;  /* 0x294000800409cfae */ /* 0x0003e8000d101d7c */
[----:B------:R1:W-:Y:S04]  /*15450*/  @!P4 LDGSTS.E.BYPASS.LTC128B.128 [R9+0x2d400], desc[UR60][R4.64+0x100], !P1 ;  /* 0x2d4001000409cfae */ /* 0x0003e8000c901d7c */
[----:B------:R1:W-:Y:S04]  /*15460*/  @!P4 LDGSTS.E.BYPASS.LTC128B.128 [R9+0x31400], desc[UR60][R4.64+0x180], !P0 ;  /* 0x314001800409cfae */ /* 0x0003e8000c101d7c */
[----:B------:R-:W3:Y:S02]  /*15470*/  SHFL.IDX PT, R2, R2, 0x7, 0x181f ;  /* 0x00f81f0002027f89 */ /* 0x000ee400000e0000 */
.L_x_10767:
[----:B-1----:R-:W4:Y:S01]  /*15480*/  LDL.LU R0, [R1+0x78] ;  /* 0x0000780001007983 */ /* 0x002f220000300800 */
[----:B------:R-:W-:Y:S01]  /*15490*/  BSSY B0, `(.L_x_10585) ;  /* 0x000000d000007945 */ /* 0x000fe20003800000 */
[----:B----4-:R-:W-:-:S13]  /*154a0*/  ISETP.GE.AND P4, PT, R0, R3, PT ;  /* 0x000000030000720c */ /* 0x010fda0003f86270 */
[----:B------:R-:W-:Y:S05]  /*154b0*/  @P4 BRA `(.L_x_10586) ;  /* 0x0000000000284947 */ /* 0x000fea0003800000 */
[----:B------:R-:W4:Y:S01]  /*154c0*/  LDL R0, [R1+0x14] ;  /* 0x0000140001007983 */ /* 0x000f220000100800 */
[----:B---3--:R-:W-:-:S05]  /*154d0*/  LEA R2, P4, R8, R2, 0x1 ;  /* 0x0000000208027211 */ /* 0x008fca00078808ff */
[----:B--2---:R-:W-:-:S05]  /*154e0*/  IMAD.X R3, RZ, RZ, R6, P4 ;  /* 0x000000ffff037224 */ /* 0x004fca00020e0606 */
[----:B------:R-:W-:Y:S01]  /*154f0*/  @!PT LDS RZ, [RZ] ;  /* 0x00000000fffff984 */ /* 0x000fe20000000800 */
[----:B------:R-:W-:Y:S01]  /*15500*/  @!PT LDS RZ, [RZ] ;  /* 0x00000000fffff984 */ /* 0x000fe20000000800 */
[----:B------:R-:W-:Y:S01]  /*15510*/  @!PT LDS RZ, [RZ] ;  /* 0x00000000fffff984 */ /* 0x000fe20000000800 */
[----:B----4-:R1:W-:Y:S04]  /*15520*/  LDGSTS.E.BYPASS.LTC128B.128 [R0+0x25c00], desc[UR60][R2.64], !P3 ;  /* 0x25c0000002007fae */ /* 0x0103e8000d901d7c */
[----:B------:R1:W-:Y:S04]  /*15530*/  LDGSTS.E.BYPASS.LTC128B.128 [R0+0x29c00], desc[UR60][R2.64+0x80], !P2 ;  /* 0x29c0008002007fae */ /* 0x0003e8000d101d7c */
[----:B------:R1:W-:Y:S04]  /*15540*/  LDGSTS.E.BYPASS.LTC128B.128 [R0+0x2dc00], desc[UR60][R2.64+0x100], !P1 ;  /* 0x2dc0010002007fae */ /* 0x0003e8000c901d7c */
[----:B------:R1:W-:Y:S02]  /*15550*/  LDGSTS.E.BYPASS.LTC128B.128 [R0+0x31c00], desc[UR60][R2.64+0x180], !P0 ;  /* 0x31c0018002007fae */ /* 0x0003e4000c101d7c */
.L_x_10586:
[----:B------:R-:W-:Y:S05]  /*15560*/  BSYNC B0 ;  /* 0x0000000000007941 */ /* 0x000fea0003800000 */
.L_x_10585:
[----:B------:R4:W5:Y:S01]  /*15570*/  LDL R8, [R1+0x4] ;  /* 0x0000040001087983 */ /* 0x0009620000100800 */
[----:B------:R-:W-:Y:S01]  /*15580*/  PLOP3.LUT P0, PT, PT, PT, PT, 0x80, 0x0 ;  /* 0x000000000000781c */ /* 0x000fe20003f0f070 */
[----:B------:R-:W-:-:S12]  /*15590*/  NOP ;  /* 0x0000000000007918 */ /* 0x000fd80000000000 */
.L_x_10587:
[----:B-1-3--:R-:W3:Y:S01]  /*155a0*/  LDL R2, [R1+0x4] ;  /* 0x0000040001027983 */ /* 0x00aee20000100800 */
        /* <DEDUP_REMOVED lines=18> */
.L_x_10768:
[----:B------:R-:W-:Y:S05]  /*156d0*/  BSYNC B0 ;  /* 0x0000000000007941 */ /* 0x000fea0003800000 */
.L_x_10588:
[----:B-1----:R-:W3:Y:S01]  /*156e0*/  LDL R2, [R1+0x18] ;  /* 0x0000180001027983 */ /* 0x002ee20000100800 */
[----:B------:R-:W-:Y:S01]  /*156f0*/  BSSY B0, `(.L_x_10590) ;  /* 0x0000063000007945 */ /* 0x000fe20003800000 */
[----:B---3--:R-:W-:-:S13]  /*15700*/  LOP3.LUT P0, RZ, R2, 0x1, RZ, 0xc0, !PT ;  /* 0x0000000102ff7812 */ /* 0x008fda000780c0ff */
[----:B------:R-:W-:Y:S05]  /*15710*/  @!P0 BRA `(.L_x_10591) ;  /* 0x0000000400808947 */ /* 0x000fea0003800000 */
[----:B------:R-:W3:Y:S04]  /*15720*/  LDL R2, [R1+0x4] ;  /* 0x0000040001027983 */ /* 0x000ee80000100800 */
[----:B0-----:R-:W2:Y:S01]  /*15730*/  LDL R4, [R1+0x1c] ;  /* 0x00001c0001047983 */ /* 0x001ea20000100800 */
[----:B------:R-:W0:Y:S01]  /*15740*/  S2R R3, SR_TID.X ;  /* 0x0000000000037919 */ /* 0x000e220000002100 */
[----:B---3--:R-:W-:Y:S02]  /*15750*/  IMAD.MOV.U32 R5, RZ, RZ, R2 ;  /* 0x000000ffff057224 */ /* 0x008fe400078e0002 */
[----:B------:R-:W3:Y:S01]  /*15760*/  LDL R2, [R1+0x8] ;  /* 0x0000080001027983 */ /* 0x000ee20000100800 */
[----:B--2---:R-:W-:Y:S01]  /*15770*/  SHF.L.U32 R0, R4, 0x1f, RZ ;  /* 0x0000001f04007819 */ /* 0x004fe200000006ff */
[----:B------:R-:W-:Y:S01]  /*15780*/  BSSY B1, `(.L_x_10592) ;  /* 0x0000006000017945 */ /* 0x000fe20003800000 */
[----:B0-----:R-:W-:-:S04]  /*15790*/  LOP3.LUT R3, R3, 0x7f, RZ, 0xc0, !PT ;  /* 0x0000007f03037812 */ /* 0x001fc800078ec0ff */
[----:B------:R-:W-:Y:S01]  /*157a0*/  ISETP.NE.AND P1, PT, R3, RZ, PT ;  /* 0x000000ff0300720c */ /* 0x000fe20003f25270 */
[----:B---3--:R-:W-:-:S04]  /*157b0*/  IMAD R2, R2, 0x8, R5 ;  /* 0x0000000802027824 */ /* 0x008fc800078e0205 */
[----:B------:R-:W0:Y:S02]  /*157c0*/  SYNCS.PHASECHK.TRANS64.TRYWAIT P0, [R2+URZ+0x32460], R0 ;  /* 0x03246000020075a7 */ /* 0x000e24000800017f */
[----:B0-----:R-:W-:Y:S06]  /*157d0*/  @!P0 BRA `(.L_x_10593) ;  /* 0x0000005c00e08947 */ /* 0x001fec0003800000 */
.L_x_10769:
[----:B------:R-:W-:Y:S05]  /*157e0*/  BSYNC B1 ;  /* 0x0000000000017941 */ /* 0x000fea0003800000 */
.L_x_10592:
        /* <DEDUP_REMOVED lines=9> */
.L_x_10595:
[----:B------:R-:W-:Y:S05]  /*15880*/  BSYNC B1 ;  /* 0x0000000000017941 */ /* 0x000fea0003800000 */
.L_x_10594:
        /* <DEDUP_REMOVED lines=14> */
.L_x_10596:
        /* <DEDUP_REMOVED lines=16> */
.L_x_10597:
        /* <DEDUP_REMOVED lines=16> */
.L_x_10598:
        /* <DEDUP_REMOVED lines=16> */
.L_x_10599:
        /* <DEDUP_REMOVED lines=11> */
.L_x_10591:
[----:B------:R-:W-:Y:S05]  /*15d20*/  BSYNC B0 ;  /* 0x0000000000007941 */ /* 0x000fea0003800000 */
.L_x_10590:
[----:B0-----:R-:W3:Y:S01]  /*15d30*/  LDL.LU R4, [R1+0x7c] ;  /* 0x00007c0001047983 */ /* 0x001ee20000300800 */
[----:B------:R-:W-:Y:S01]  /*15d40*/  BSSY B0, `(.L_x_10600) ;  /* 0x000020f000007945 */ /* 0x000fe20003800000 */
[----:B---3--:R-:W-:-:S13]  /*15d50*/  ISETP.GE.AND P0, PT, R4, 0x61, PT ;  /* 0x000000610400780c */ /* 0x008fda0003f06270 */
        /* <DEDUP_REMOVED lines=48> */
.L_x_10606:
        /* <DEDUP_REMOVED lines=9> */
.L_x_10770:
[----:B------:R-:W-:Y:S05]  /*160f0*/  BSYNC B3 ;  /* 0x0000000000037941 */ /* 0x000fea0003800000 */
.L_x_10607:
        /* <DEDUP_REMOVED lines=9> */
.L_x_10610:
[----:B------:R-:W-:Y:S05]  /*16190*/  BSYNC B3 ;  /* 0x0000000000037941 */ /* 0x000fea0003800000 */
.L_x_10609:
        /* <DEDUP_REMOVED lines=14> */
.L_x_10611:
        /* <DEDUP_REMOVED lines=14> */
.L_x_10771:
[----:B------:R-:W-:Y:S05]  /*16360*/  BSYNC B3 ;  /* 0x0000000000037941 */ /* 0x000fea0003800000 */
.L_x_10612:
        /* <DEDUP_REMOVED lines=11> */
.L_x_10615:
[----:B------:R-:W-:Y:S05]  /*16420*/  BSYNC B3 ;  /* 0x0000000000037941 */ /* 0x000fea0003800000 */
.L_x_10614:
        /* <DEDUP_REMOVED lines=11> */
.L_x_10616:
        /* <DEDUP_REMOVED lines=16> */
.L_x_10617:
        /* <DEDUP_REMOVED lines=16> */
.L_x_10618:
        /* <DEDUP_REMOVED lines=16> */
.L_x_10619:
        /* <DEDUP_REMOVED lines=11> */
.L_x_10605:
[----:B------:R-:W-:Y:S05]  /*16890*/  BSYNC B1 ;  /* 0x0000000000017941 */ /* 0x000fea0003800000 */
.L_x_10604:
[----:B------:R-:W2:Y:S02]  /*168a0*/  LDL.LU R4, [R1+0x38] ;  /* 0x0000380001047983 */ /* 0x000ea40000300800 */
[----:B--2---:R-:W-:-:S07]  /*168b0*/  VIADD R0, R4, 0xfffffffd ;  /* 0xfffffffd04007836 */ /* 0x004fce0000000000 */
.L_x_10603:
[----:B------:R-:W-:Y:S05]  /*168c0*/  BSYNC B2 ;  /* 0x0000000000027941 */ /* 0x000fea0003800000 */
.L_x_10602:
[----:B------:R-:W2:Y:S01]  /*168d0*/  LDL.LU R2, [R1+0x3c] ;  /* 0x00003c0001027983 */ /* 0x000ea20000300800 */
[----:B------:R-:W-:-:S05]  /*168e0*/  IMAD.MOV R6, RZ, RZ, -R6 ;  /* 0x000000ffff067224 */ /* 0x000fca00078e0a06 */
[----:B--2---:R-:W-:-:S13]  /*168f0*/  ISETP.NE.AND P0, PT, R2, R6, PT ;  /* 0x000000060200720c */ /* 0x004fda0003f05270 */
[----:B------:R-:W-:Y:S05]  /*16900*/  @!P0 BRA `(.L_x_10601) ;  /* 0x0000001400488947 */ /* 0x000fea0003800000 */
.L_x_10652:
        /* <DEDUP_REMOVED lines=37> */
.L_x_10622:
        /* <DEDUP_REMOVED lines=9> */
.L_x_10772:
[----:B------:R-:W-:Y:S05]  /*16bf0*/  BSYNC B2 ;  /* 0x0000000000027941 */ /* 0x000fea0003800000 */
.L_x_10623:
        /* <DEDUP_REMOVED lines=9> */
.L_x_10626:
[----:B------:R-:W-:Y:S05]  /*16c90*/  BSYNC B2 ;  /* 0x0000000000027941 */ /* 0x000fea0003800000 */
.L_x_10625:
        /* <DEDUP_REMOVED lines=13> */
.L_x_10627:
        /* <DEDUP_REMOVED lines=14> */
.L_x_10773:
[----:B------:R-:W-:Y:S05]  /*16e50*/  BSYNC B2 ;  /* 0x0000000000027941 */ /* 0x000fea0003800000 */
.L_x_10628:
        /* <DEDUP_REMOVED lines=11> */
.L_x_10631:
[----:B------:R-:W-:Y:S05]  /*16f10*/  BSYNC B2 ;  /* 0x0000000000027941 */ /* 0x000fea0003800000 */
.L_x_10630:
        /* <DEDUP_REMOVED lines=10> */
.L_x_10632:
        /* <DEDUP_REMOVED lines=16> */
.L_x_10633:
        /* <DEDUP_REMOVED lines=16> */
.L_x_10634:
        /* <DEDUP_REMOVED lines=16> */
.L_x_10635:
        /* <DEDUP_REMOVED lines=11> */
.L_x_10621:
[----:B------:R-:W-:Y:S05]  /*17370*/  BSYNC B1 ;  /* 0x0000000000017941 */ /* 0x000fea0003800000 */
.L_x_10620:
        /* <DEDUP_REMOVED lines=36> */
.L_x_10638:
        /* <DEDUP_REMOVED lines=9> */
.L_x_10774:
[----:B------:R-:W-:Y:S05]  /*17650*/  BSYNC B2 ;  /* 0x0000000000027941 */ /* 0x000fea0003800000 */
.L_x_10639:
        /* <DEDUP_REMOVED lines=9> */
.L_x_10642:
[----:B------:R-:W-:Y:S05]  /*176f0*/  BSYNC B2 ;  /* 0x0000000000027941 */ /* 0x000fea0003800000 */
.L_x_10641:
        /* <DEDUP_REMOVED lines=14> */
.L_x_10643:
        /* <DEDUP_REMOVED lines=14> */
.L_x_10775:
[----:B------:R-:W-:Y:S05]  /*178c0*/  BSYNC B2 ;  /* 0x0000000000027941 */ /* 0x000fea0003800000 */
.L_x_10644:
        /* <DEDUP_REMOVED lines=11> */
.L_x_10647:
[----:B------:R-:W-:Y:S05]  /*17980*/  BSYNC B2 ;  /* 0x0000000000027941 */ /* 0x000fea0003800000 */
.L_x_10646:
        /* <DEDUP_REMOVED lines=11> */
.L_x_10648:
        /* <DEDUP_REMOVED lines=16> */
.L_x_10649:
        /* <DEDUP_REMOVED lines=16> */
.L_x_10650:
        /* <DEDUP_REMOVED lines=16> */
.L_x_10651:
        /* <DEDUP_REMOVED lines=11> */
.L_x_10637:
[----:B------:R-:W-:Y:S05]  /*17df0*/  BSYNC B1 ;  /* 0x0000000000017941 */ /* 0x000fea0003800000 */
.L_x_10636:
[C---:B------:R-:W-:Y:S01]  /*17e00*/  ISETP.GT.AND P0, PT, R0.reuse, 0x1, PT ;  /* 0x000000010000780c */ /* 0x040fe20003f04270 */
[----:B------:R-:W-:-:S12]  /*17e10*/  VIADD R0, R0, 0xfffffffe ;  /* 0xfffffffe00007836 */ /* 0x000fd80000000000 */
[----:B------:R-:W-:Y:S05]  /*17e20*/  @P0 BRA `(.L_x_10652) ;  /* 0xffffffe800b80947 */ /* 0x000fea000383ffff */
.L_x_10601:
[----:B------:R-:W-:Y:S05]  /*17e30*/  BSYNC B0 ;  /* 0x0000000000007941 */ /* 0x000fea0003800000 */
.L_x_10600:
[----:B------:R-:W3:Y:S04]  /*17e40*/  LDL.LU R4, [R1+0x8] ;  /* 0x0000080001047983 */ /* 0x000ee80000300800 */
[----:B------:R-:W2:Y:S01]  /*17e50*/  LDL.LU R3, [R1+0x1c] ;  /* 0x00001c0001037983 */ /* 0x000ea20000300800 */
[----:B------:R-:W1:Y:S01]  /*17e60*/  S2R R2, SR_TID.X ;  /* 0x0000000000027919 */ /* 0x000e620000002100 */
[----:B------:R-:W-:Y:S01]  /*17e70*/  BSSY B0, `(.L_x_10653) ;  /* 0x0000015000007945 */ /* 0x000fe20003800000 */
[----:B-1----:R-:W-:-:S04]  /*17e80*/  LOP3.LUT R2, R2, 0x7f, RZ, 0xc0, !PT ;  /* 0x0000007f02027812 */ /* 0x002fc800078ec0ff */
[----:B------:R-:W-:Y:S01]  /*17e90*/  ISETP.NE.AND P1, PT, R2, RZ, PT ;  /* 0x000000ff0200720c */ /* 0x000fe20003f25270 */
[----:B---3--:R-:W-:-:S05]  /*17ea0*/  VIADD R0, R4, 0x1 ;  /* 0x0000000104007836 */ /* 0x008fca0000000000 */
        /* <DEDUP_REMOVED lines=16> */
[----:B--2---:R-:W-:-:S07]  /*17fb0*/  IADD3 R16, R3, UR36, R2 ;  /* 0x0000002403107c10 */ /* 0x004fce000fffe002 */
.L_x_10654:
[----:B------:R-:W-:Y:S05]  /*17fc0*/  BSYNC B0 ;  /* 0x0000000000007941 */ /* 0x000fea0003800000 */
.L_x_10653:
[----:B------:R-:W-:-:S05]  /*17fd0*/  SEL R0, R0, RZ, P0 ;  /* 0x000000ff00007207 */ /* 0x000fca0000000000 */
[----:B------:R2:W-:Y:S02]  /*17fe0*/  STL [R1+0x8], R0 ;  /* 0x0000080001007387 */ /* 0x0005e40000100800 */
.L_x_10566:
[----:B------:R-:W-:Y:S05]  /*17ff0*/  BSYNC B7 ;  /* 0x0000000000077941 */ /* 0x000fea0003800000 */
.L_x_10564:
        /* <DEDUP_REMOVED lines=13> */
.L_x_10655:
        /* <DEDUP_REMOVED lines=36> */
.L_x_10785:
[----:B------:R-:W-:Y:S02]  /*18310*/  ULDC UR4, c[0x0][0xd38] ;  /* 0x00034e0000047ab9 */ /* 0x000fe40000000800 */
[----:B------:R-:W-:-:S04]  /*18320*/  IMAD.U32 R16, RZ, RZ, UR4 ;  /* 0x00000004ff107e24 */ /* 0x000fc8000f8e00ff */
[----:B-1----:R-:W-:-:S04]  /*18330*/  IMAD R6, R6, R16, RZ ;  /* 0x0000001006067224 */ /* 0x002fc800078e02ff */
[----:B------:R-:W-:-:S05]  /*18340*/  IMAD.IADD R4, R4, 0x1, R6 ;  /* 0x0000000104047824 */ /* 0x000fca00078e0206 */
[----:B------:R-:W-:-:S13]  /*18350*/  ISETP.GT.AND P6, PT, R4, R0, PT ;  /* 0x000000000400720c */ /* 0x000fda0003fc4270 */
[----:B------:R-:W-:Y:S05]  /*18360*/  @P6 BRA `(.L_x_10658) ;  /* 0x00000000009c6947 */ /* 0x000fea0003800000 */
.L_x_10663:
        /* <DEDUP_REMOVED lines=14> */
.L_x_10661:
[----:B------:R-:W-:Y:S05]  /*18450*/  BSYNC B0 ;  /* 0x0000000000007941 */ /* 0x000fea0003800000 */
.L_x_10660:
        /* <DEDUP_REMOVED lines=18> */
.L_x_10793:
[----:B------:R-:W-:Y:S02]  /*18580*/  ULDC UR4, c[0x0][0xd38] ;  /* 0x00034e0000047ab9 */ /* 0x000fe40000000800 */
[----:B------:R-:W-:-:S04]  /*18590*/  IMAD.U32 R16, RZ, RZ, UR4 ;  /* 0x00000004ff107e24 */ /* 0x000fc8000f8e00ff */
[----:B-1----:R-:W-:-:S04]  /*185a0*/  IMAD R6, R6, R16, RZ ;  /* 0x0000001006067224 */ /* 0x002fc800078e02ff */
[----:B------:R-:W-:-:S05]  /*185b0*/  IMAD.IADD R4, R6, 0x1, R4 ;  /* 0x0000000106047824 */ /* 0x000fca00078e0204 */
[----:B------:R-:W-:-:S13]  /*185c0*/  ISETP.GT.AND P6, PT, R4, R0, PT ;  /* 0x000000000400720c */ /* 0x000fda0003fc4270 */
[----:B------:R-:W-:Y:S05]  /*185d0*/  @!P6 BRA `(.L_x_10663) ;  /* 0xfffffffc0064e947 */ /* 0x000fea000383ffff */
.L_x_10658:
        /* <DEDUP_REMOVED lines=8> */
.L_x_10797:
[----:B------:R-:W-:Y:S01]  /*18660*/  ISETP.NE.AND P0, PT, R5, RZ, PT ;  /* 0x000000ff0500720c */ /* 0x000fe20003f05270 */
[----:B-1----:R-:W-:-:S12]  /*18670*/  IMAD.MOV.U32 R2, RZ, RZ, RZ ;  /* 0x000000ffff027224 */ /* 0x002fd800078e00ff */
[----:B------:R-:W-:Y:S05]  /*18680*/  @!P0 BRA `(.L_x_10665) ;  /* 0x0000000000108947 */ /* 0x000fea0003800000 */
[----:B------:R-:W-:Y:S01]  /*18690*/  UMOV UR4, 0xffffffff ;  /* 0xffffffff00047882 */ /* 0x000fe20000000000 */
[----:B------:R-:W-:Y:S02]  /*186a0*/  VIADD R12, R4, 0xffffffff ;  /* 0xffffffff040c7836 */ /* 0x000fe40000000000 */
[----:B------:R-:W-:Y:S05]  /*186b0*/  BRA.DIV UR4, `(.L_x_10666) ;  /* 0x0000003e04107947 */ /* 0x000fea000b800000 */
[----:B------:R1:W3:Y:S02]  /*186c0*/  SHFL.IDX PT, R2, R3, R12, 0x1f ;  /* 0x00001f0c03027589 */ /* 0x0002e400000e0000 */
.L_x_10665:
        /* <DEDUP_REMOVED lines=31> */
.L_x_10659:
[----:B------:R-:W-:Y:S01]  /*188c0*/  UMOV UR4, URZ ;  /* 0x0000003f00047c82 */ /* 0x000fe20008000000 */
[----:B------:R-:W-:Y:S01]  /*188d0*/  UMOV UR5, URZ ;  /* 0x0000003f00057c82 */ /* 0x000fe20008000000 */
[----:B------:R-:W-:Y:S01]  /*188e0*/  ULDC UR6, c[0x0][0xd3c] ;  /* 0x00034f0000067ab9 */ /* 0x000fe20000000800 */
[----:B------:R-:W-:Y:S02]  /*188f0*/  IMAD.MOV.U32 R16, RZ, RZ, R0 ;  /* 0x000000ffff107224 */ /* 0x000fe400078e0000 */
[----:B------:R-:W-:Y:S02]  /*18900*/  IMAD.U32 R17, RZ, RZ, UR4 ;  /* 0x00000004ff117e24 */ /* 0x000fe4000f8e00ff */
[----:B------:R-:W-:Y:S02]  /*18910*/  IMAD.U32 R18, RZ, RZ, UR5 ;  /* 0x00000005ff127e24 */ /* 0x000fe4000f8e00ff */
[----:B------:R-:W-:-:S07]  /*18920*/  IMAD.U32 R19, RZ, RZ, UR6 ;  /* 0x00000006ff137e24 */ /* 0x000fce000f8e00ff */
.L_x_10667:
        /* <DEDUP_REMOVED lines=12> */
.L_x_10656:
[----:B------:R-:W-:Y:S02]  /*189f0*/  ULDC UR4, c[0x0][0xd3c] ;  /* 0x00034f0000047ab9 */ /* 0x000fe40000000800 */
[----:B---3--:R-:W-:-:S13]  /*18a00*/  ISETP.GE.AND P0, PT, R19, UR4, PT ;  /* 0x0000000413007c0c */ /* 0x008fda000bf06270 */
[----:B------:R-:W-:Y:S05]  /*18a10*/  @!P0 BRA `(.L_x_10668) ;  /* 0xffffff8c00148947 */ /* 0x000fea000383ffff */
[----:B------:R-:W-:Y:S05]  /*18a20*/  BSYNC B8 ;  /* 0x0000000000087941 */ /* 0x000fea0003800000 */
.L_x_10522:
        /* <DEDUP_REMOVED lines=12> */
.L_x_10800:
[----:B------:R-:W-:Y:S05]  /*18af0*/  BSYNC B0 ;  /* 0x0000000000007941 */ /* 0x000fea0003800000 */
.L_x_10669:
[----:B------:R-:W-:-:S03]  /*18b00*/  UMOV UR4, 0xffffffff ;  /* 0xffffffff00047882 */ /* 0x000fc60000000000 */
[----:B------:R-:W-:Y:S05]  /*18b10*/  BRA.DIV UR4, `(.L_x_10671) ;  /* 0x0000003a04347947 */ /* 0x000fea000b800000 */
[----:B------:R-:W1:Y:S02]  /*18b20*/  S2R R2, SR_TID.X ;  /* 0x0000000000027919 */ /* 0x000e640000002100 */
[----:B-1----:R-:W-:-:S04]  /*18b30*/  SHF.R.U32.HI R2, RZ, 0x5, R2 ;  /* 0x00000005ff027819 */ /* 0x002fc80000011602 */
[----:B------:R-:W-:-:S05]  /*18b40*/  LOP3.LUT R2, R2, 0x3, RZ, 0xc0, !PT ;  /* 0x0000000302027812 */ /* 0x000fca00078ec0ff */
[----:B------:R1:W2:Y:S02]  /*18b50*/  SHFL.IDX PT, R14, R2, RZ, 0x1f ;  /* 0x00001fff020e7589 */ /* 0x0002a400000e0000 */
.L_x_10803:
[----:B--2---:R-:W-:-:S13]  /*18b60*/  ISETP.NE.AND P0, PT, R14, RZ, PT ;  /* 0x000000ff0e00720c */ /* 0x004fda0003f05270 */
[----:B------:R-:W-:Y:S05]  /*18b70*/  @P0 BRA `(.L_x_10377) ;  /* 0x0000000000940947 */ /* 0x000fea0003800000 */
[----:B------:R-:W-:-:S03]  /*18b80*/  UMOV UR4, 0xffffffff ;  /* 0xffffffff00047882 */ /* 0x000fc60000000000 */
[----:B------:R-:W-:Y:S05]  /*18b90*/  BRA.DIV UR4, `(.L_x_10672) ;  /* 0x0000003a04487947 */ /* 0x000fea000b800000 */
[----:B------:R-:W-:-:S13]  /*18ba0*/  ELECT P6, URZ, PT ;  /* 0x00000000003f782f */ /* 0x000fda00038c0000 */
.L_x_10806:
[----:B------:R-:W-:Y:S05]  /*18bb0*/  @!P6 BRA `(.L_x_10377) ;  /* 0x000000000084e947 */ /* 0x000fea0003800000 */
[----:B-1----:R-:W2:Y:S02]  /*18bc0*/  LDL.LU R2, [R1+0x84] ;  /* 0x0000840001027983 */ /* 0x002ea40000300800 */
[----:B--2---:R-:W-:-:S04]  /*18bd0*/  LOP3.LUT R2, R2, 0x2, RZ, 0xfc, !PT ;  /* 0x0000000202027812 */ /* 0x004fc800078efcff */
[----:B------:R-:W-:-:S13]  /*18be0*/  ISETP.NE.AND P2, PT, R2, 0x3, PT ;  /* 0x000000030200780c */ /* 0x000fda0003f45270 */
[----:B------:R-:W-:Y:S05]  /*18bf0*/  @!P2 BRA `(.L_x_10673) ;  /* 0x000000000004a947 */ /* 0x000fea0003800000 */
[----:B------:R-:W-:Y:S01]  /*18c00*/  BPT.TRAP 0x1 ;  /* 0x000000040000795c */ /* 0x000fe20000300000 */
.L_x_10673:
        /* <DEDUP_REMOVED lines=14> */
.L_x_10807:
[----:B------:R-:W1:Y:S02]  /*18cf0*/  SYNCS.PHASECHK.TRANS64.TRYWAIT P0, [R7+URZ], R2 ;  /* 0x00000002070075a7 */ /* 0x000e64000800017f */
[----:B-1----:R-:W-:Y:S05]  /*18d00*/  @!P0 BRA `(.L_x_10675) ;  /* 0x0000003800208947 */ /* 0x002fea0003800000 */
.L_x_10808:
[----:B------:R-:W-:Y:S05]  /*18d10*/  @!P2 BRA `(.L_x_10676) ;  /* 0x000000000004a947 */ /* 0x000fea0003800000 */
[----:B------:R-:W-:Y:S01]  /*18d20*/  BPT.TRAP 0x1 ;  /* 0x000000040000795c */ /* 0x000fe20000300000 */
.L_x_10676:
[----:B------:R-:W2:Y:S01]  /*18d30*/  LDL.LU R4, [R1+0x8] ;  /* 0x0000080001047983 */ /* 0x000ea20000300800 */
[----:B------:R-:W-:-:S04]  /*18d40*/  VIADD R0, R0, 0x32460 ;  /* 0x0003246000007836 */ /* 0x000fc80000000000 */
[----:B--2---:R-:W-:-:S04]  /*18d50*/  IMAD R4, R4, 0x8, R0 ;  /* 0x0000000804047824 */ /* 0x004fc800078e0200 */
[----:B------:R-:W2:Y:S02]  /*18d60*/  SYNCS.PHASECHK.TRANS64.TRYWAIT P0, [R4+URZ], R5 ;  /* 0x00000005040075a7 */ /* 0x000ea4000800017f */
[----:B--2---:R-:W-:Y:S05]  /*18d70*/  @!P0 BRA `(.L_x_10677) ;  /* 0x0000003800188947 */ /* 0x004fea0003800000 */
.L_x_10809:
[----:B------:R-:W-:-:S07]  /*18d80*/  IMAD R3, R3, 0x8, R0 ;  /* 0x0000000803037824 */ /* 0x000fce00078e0200 */
.L_x_10678:
[----:B---3--:R3:W0:Y:S02]  /*18d90*/  SYNCS.PHASECHK.TRANS64.TRYWAIT P0, [R3+URZ], R2 ;  /* 0x00000002030075a7 */ /* 0x008624000800017f */
[----:B0-----:R-:W-:Y:S05]  /*18da0*/  @!P0 NANOSLEEP.SYNCS 0x989680 ;  /* 0x009896800000895d */ /* 0x001fea0003900000 */
[----:B------:R-:W0:Y:S02]  /*18db0*/  @!P0 SYNCS.PHASECHK.TRANS64 P0, [R3+URZ], R2 ;  /* 0x00000002030085a7 */ /* 0x000e24000800007f */
[----:B0-----:R-:W-:Y:S05]  /*18dc0*/  @!P0 BRA `(.L_x_10678) ;  /* 0xfffffffc00f08947 */ /* 0x001fea000383ffff */
.L_x_10377:
[----:B------:R-:W-:Y:S05]  /*18dd0*/  BSYNC B9 ;  /* 0x0000000000097941 */ /* 0x000fea0003800000 */
.L_x_10374:
[----:B------:R-:W-:Y:S05]  /*18de0*/  EXIT ;  /* 0x000000000000794d */ /* 0x000fea0003800000 */
.L_x_10395:
[----:B0-----:R0:W1:Y:S02]  /*18df0*/  SYNCS.PHASECHK.TRANS64.TRYWAIT P6, [R94+URZ+0x32490], R108 ;  /* 0x0324906c5e0075a7 */ /* 0x00106400080c017f */
[----:B-1----:R-:W-:Y:S05]  /*18e00*/  @!P6 NANOSLEEP.SYNCS 0x989680 ;  /* 0x009896800000e95d */ /* 0x002fea0003900000 */
[----:B------:R-:W1:Y:S02]  /*18e10*/  @!P6 SYNCS.PHASECHK.TRANS64 P6, [R94+URZ+0x32490], R108 ;  /* 0x0324906c5e00e5a7 */ /* 0x000e6400080c007f */
[----:B-1----:R-:W-:Y:S05]  /*18e20*/  @!P6 BRA `(.L_x_10395) ;  /* 0xfffffffc00f0e947 */ /* 0x002fea000383ffff */
[----:B------:R-:W-:Y:S05]  /*18e30*/  BRA `(.L_x_10679) ;  /* 0xfffffe9c00647947 */ /* 0x000fea000383ffff */
.L_x_10413:
[----:B0-----:R0:W1:Y:S02]  /*18e40*/  SYNCS.PHASECHK.TRANS64.TRYWAIT P5, [R94+URZ+0x32490], R108 ;  /* 0x0324906c5e0075a7 */ /* 0x00106400080a017f */
[----:B-1----:R-:W-:Y:S05]  /*18e50*/  @!P5 NANOSLEEP.SYNCS 0x989680 ;  /* 0x009896800000d95d */ /* 0x002fea0003900000 */
[----:B------:R-:W1:Y:S02]  /*18e60*/  @!P5 SYNCS.PHASECHK.TRANS64 P5, [R94+URZ+0x32490], R108 ;  /* 0x0324906c5e00d5a7 */ /* 0x000e6400080a007f */
[----:B-1----:R-:W-:Y:S05]  /*18e70*/  @!P5 BRA `(.L_x_10413) ;  /* 0xfffffffc00f0d947 */ /* 0x002fea000383ffff */
[----:B------:R-:W-:Y:S05]  /*18e80*/  BRA `(.L_x_10680) ;  /* 0xfffffeb0000c7947 */ /* 0x000fea000383ffff */
.L_x_10422:
[----:B0-----:R0:W1:Y:S02]  /*18e90*/  SYNCS.PHASECHK.TRANS64.TRYWAIT P4, [R94+URZ+0x32490], R108 ;  /* 0x0324906c5e0075a7 */ /* 0x001064000808017f */
[----:B-1----:R-:W-:Y:S05]  /*18ea0*/  @!P4 NANOSLEEP.SYNCS 0x989680 ;  /* 0x009896800000c95d */ /* 0x002fea0003900000 */
[----:B------:R-:W1:Y:S02]  /*18eb0*/  @!P4 SYNCS.PHASECHK.TRANS64 P4, [R94+URZ+0x32490], R108 ;  /* 0x0324906c5e00c5a7 */ /* 0x000e64000808007f */
[----:B-1----:R-:W-:Y:S05]  /*18ec0*/  @!P4 BRA `(.L_x_10422) ;  /* 0xfffffffc00f0c947 */ /* 0x002fea000383ffff */
[----:B------:R-:W-:Y:S05]  /*18ed0*/  BRA `(.L_x_10681) ;  /* 0xfffffec000307947 */ /* 0x000fea000383ffff */
.L_x_10428:
[----:B-1----:R1:W2:Y:S02]  /*18ee0*/  SYNCS.PHASECHK.TRANS64.TRYWAIT P3, [R94+URZ+0x324b0], R108 ;  /* 0x0324b06c5e0075a7 */ /* 0x0022a4000806017f */
[----:B--2---:R-:W-:Y:S05]  /*18ef0*/  @!P3 NANOSLEEP.SYNCS 0x989680 ;  /* 0x009896800000b95d */ /* 0x004fea0003900000 */
[----:B------:R-:W2:Y:S02]  /*18f00*/  @!P3 SYNCS.PHASECHK.TRANS64 P3, [R94+URZ+0x324b0], R108 ;  /* 0x0324b06c5e00b5a7 */ /* 0x000ea4000806007f */
[----:B--2---:R-:W-:Y:S05]  /*18f10*/  @!P3 BRA `(.L_x_10428) ;  /* 0xfffffffc00f0b947 */ /* 0x004fea000383ffff */
[----:B------:R-:W-:Y:S05]  /*18f20*/  BRA `(.L_x_10682) ;  /* 0xfffffec000bc7947 */ /* 0x000fea000383ffff */
.L_x_10436:
        /* <DEDUP_REMOVED lines=8> */
.L_x_10684:
[----:B------:R-:W-:Y:S05]  /*18fb0*/  BSYNC B0 ;  /* 0x0000000000007941 */ /* 0x000fea0003800000 */
.L_x_10683:
[----:B------:R-:W-:Y:S05]  /*18fc0*/  BRA `(.L_x_10685) ;  /* 0xfffffecc006c7947 */ /* 0x000fea000383ffff */
.L_x_10448:
        /* <DEDUP_REMOVED lines=8> */
.L_x_10687:
[----:B------:R-:W-:Y:S05]  /*19050*/  BSYNC B1 ;  /* 0x0000000000017941 */ /* 0x000fea0003800000 */
.L_x_10686:
        /* <DEDUP_REMOVED lines=8> */
.L_x_10688:
[----:B------:R-:W-:Y:S02]  /*190e0*/  IMAD.MOV.U32 R13, RZ, RZ, R27 ;  /* 0x000000ffff0d7224 */ /* 0x000fe400078e001b */
[----:B------:R-:W-:-:S07]  /*190f0*/  IMAD.MOV.U32 R3, RZ, RZ, R14 ;  /* 0x000000ffff037224 */ /* 0x000fce00078e000e */
[----:B------:R-:W-:Y:S05]  /*19100*/  WARPSYNC.COLLECTIVE R15, `(.L_x_10689) ;  /* 0x000000000f087348 */ /* 0x000fea0003c00000 */
[----:B------:R0:W1:Y:S02]  /*19110*/  SHFL.IDX P6, R14, R13, R12, R11 ;  /* 0x0000000c0d0e7389 */ /* 0x00006400000c000b */
[----:B01----:R-:W-:Y:S01]  /*19120*/  ENDCOLLECTIVE ;  /* 0x000000000000791b */ /* 0x003fe20003800000 */
.L_x_10689:
[----:B------:R-:W-:Y:S02]  /*19130*/  IMAD.MOV.U32 R13, RZ, RZ, R26 ;  /* 0x000000ffff0d7224 */ /* 0x000fe400078e001a */
[----:B------:R-:W-:-:S07]  /*19140*/  IMAD.MOV.U32 R4, RZ, RZ, R14 ;  /* 0x000000ffff047224 */ /* 0x000fce00078e000e */
[----:B------:R-:W-:Y:S05]  /*19150*/  WARPSYNC.COLLECTIVE R15, `(.L_x_10690) ;  /* 0x000000000f087348 */ /* 0x000fea0003c00000 */
[----:B------:R0:W1:Y:S02]  /*19160*/  SHFL.IDX P6, R14, R13, R12, R11 ;  /* 0x0000000c0d0e7389 */ /* 0x00006400000c000b */
[----:B01----:R-:W-:Y:S01]  /*19170*/  ENDCOLLECTIVE ;  /* 0x000000000000791b */ /* 0x003fe20003800000 */
.L_x_10690:
[----:B------:R-:W-:Y:S05]  /*19180*/  BRA `(.L_x_10691) ;  /* 0xfffffed000647947 */ /* 0x000fea000383ffff */
.L_x_10452:
[----:B0-----:R0:W1:Y:S02]  /*19190*/  SYNCS.PHASECHK.TRANS64.TRYWAIT P0, [R18+URZ+0x32400], R5 ;  /* 0x03240005120075a7 */ /* 0x001064000800017f */
[----:B-1----:R-:W-:Y:S05]  /*191a0*/  @!P0 NANOSLEEP.SYNCS 0x989680 ;  /* 0x009896800000895d */ /* 0x002fea0003900000 */
[----:B------:R-:W1:Y:S02]  /*191b0*/  @!P0 SYNCS.PHASECHK.TRANS64 P0, [R18+URZ+0x32400], R5 ;  /* 0x03240005120085a7 */ /* 0x000e64000800007f */
[----:B-1----:R-:W-:Y:S05]  /*191c0*/  @!P0 BRA `(.L_x_10452) ;  /* 0xfffffffc00f08947 */ /* 0x002fea000383ffff */
[----:B------:R-:W-:Y:S05]  /*191d0*/  BRA `(.L_x_10692) ;  /* 0xfffffed400647947 */ /* 0x000fea000383ffff */
.L_x_10460:
        /* <DEDUP_REMOVED lines=8> */
.L_x_10694:
[----:B------:R-:W-:Y:S05]  /*19260*/  BSYNC B1 ;  /* 0x0000000000017941 */ /* 0x000fea0003800000 */
.L_x_10693:
        /* <DEDUP_REMOVED lines=8> */
.L_x_10695:
[----:B------:R-:W-:Y:S02]  /*192f0*/  IMAD.MOV.U32 R13, RZ, RZ, R27 ;  /* 0x000000ffff0d7224 */ /* 0x000fe400078e001b */
[----:B------:R-:W-:-:S07]  /*19300*/  IMAD.MOV.U32 R3, RZ, RZ, R14 ;  /* 0x000000ffff037224 */ /* 0x000fce00078e000e */
[----:B------:R-:W-:Y:S05]  /*19310*/  WARPSYNC.COLLECTIVE R15, `(.L_x_10696) ;  /* 0x000000000f087348 */ /* 0x000fea0003c00000 */
[----:B------:R0:W1:Y:S02]  /*19320*/  SHFL.IDX P6, R14, R13, R12, R11 ;  /* 0x0000000c0d0e7389 */ /* 0x00006400000c000b */
[----:B01----:R-:W-:Y:S01]  /*19330*/  ENDCOLLECTIVE ;  /* 0x000000000000791b */ /* 0x003fe20003800000 */
.L_x_10696:
[----:B------:R-:W-:Y:S02]  /*19340*/  IMAD.MOV.U32 R13, RZ, RZ, R26 ;  /* 0x000000ffff0d7224 */ /* 0x000fe400078e001a */
[----:B------:R-:W-:-:S07]  /*19350*/  IMAD.MOV.U32 R20, RZ, RZ, R14 ;  /* 0x000000ffff147224 */ /* 0x000fce00078e000e */
[----:B------:R-:W-:Y:S05]  /*19360*/  WARPSYNC.COLLECTIVE R15, `(.L_x_10697) ;  /* 0x000000000f087348 */ /* 0x000fea0003c00000 */
[----:B------:R0:W1:Y:S02]  /*19370*/  SHFL.IDX P6, R14, R13, R12, R11 ;  /* 0x0000000c0d0e7389 */ /* 0x00006400000c000b */
[----:B01----:R-:W-:Y:S01]  /*19380*/  ENDCOLLECTIVE ;  /* 0x000000000000791b */ /* 0x003fe20003800000 */
.L_x_10697:
[----:B------:R-:W-:Y:S05]  /*19390*/  BRA `(.L_x_10698) ;  /* 0xfffffedc00d07947 */ /* 0x000fea000383ffff */
.L_x_10464:
[----:B0-----:R0:W1:Y:S02]  /*193a0*/  SYNCS.PHASECHK.TRANS64.TRYWAIT P1, [R18+URZ+0x32400], R21 ;  /* 0x03240015120075a7 */ /* 0x001064000802017f */
[----:B-1----:R-:W-:Y:S05]  /*193b0*/  @!P1 NANOSLEEP.SYNCS 0x989680 ;  /* 0x009896800000995d */ /* 0x002fea0003900000 */
[----:B------:R-:W1:Y:S02]  /*193c0*/  @!P1 SYNCS.PHASECHK.TRANS64 P1, [R18+URZ+0x32400], R21 ;  /* 0x03240015120095a7 */ /* 0x000e64000802007f */
[----:B-1----:R-:W-:Y:S05]  /*193d0*/  @!P1 BRA `(.L_x_10464) ;  /* 0xfffffffc00f09947 */ /* 0x002fea000383ffff */
[----:B------:R-:W-:Y:S05]  /*193e0*/  BRA `(.L_x_10699) ;  /* 0xfffffee000a87947 */ /* 0x000fea000383ffff */
.L_x_10470:
[----:B--2---:R2:W3:Y:S02]  /*193f0*/  SYNCS.PHASECHK.TRANS64.TRYWAIT P1, [R4+URZ+0x32430], R3 ;  /* 0x03243003040075a7 */ /* 0x0044e4000802017f */
[----:B---3--:R-:W-:Y:S05]  /*19400*/  @!P1 NANOSLEEP.SYNCS 0x989680 ;  /* 0x009896800000995d */ /* 0x008fea0003900000 */
[----:B------:R-:W3:Y:S02]  /*19410*/  @!P1 SYNCS.PHASECHK.TRANS64 P1, [R4+URZ+0x32430], R3 ;  /* 0x03243003040095a7 */ /* 0x000ee4000802007f */
[----:B---3--:R-:W-:Y:S05]  /*19420*/  @!P1 BRA `(.L_x_10470) ;  /* 0xfffffffc00f09947 */ /* 0x008fea000383ffff */
[----:B------:R-:W-:Y:S05]  /*19430*/  BRA `(.L_x_10469) ;  /* 0xfffffeec00c07947 */ /* 0x000fea000383ffff */
.L_x_10472:
[----:B---3--:R3:W4:Y:S02]  /*19440*/  SYNCS.PHASECHK.TRANS64.TRYWAIT P1, [R18+URZ+0x32410], R5 ;  /* 0x03241005120075a7 */ /* 0x008724000802017f */
[----:B----4-:R-:W-:Y:S05]  /*19450*/  @!P1 NANOSLEEP.SYNCS 0x989680 ;  /* 0x009896800000995d */ /* 0x010fea0003900000 */
[----:B------:R-:W4:Y:S02]  /*19460*/  @!P1 SYNCS.PHASECHK.TRANS64 P1, [R18+URZ+0x32410], R5 ;  /* 0x03241005120095a7 */ /* 0x000f24000802007f */
[----:B----4-:R-:W-:Y:S05]  /*19470*/  @!P1 BRA `(.L_x_10472) ;  /* 0xfffffffc00f09947 */ /* 0x010fea000383ffff */
[----:B------:R-:W-:Y:S05]  /*19480*/  BRA `(.L_x_10700) ;  /* 0xfffffef000a87947 */ /* 0x000fea000383ffff */
.L_x_10477:
[----:B------:R0:W0:Y:S02]  /*19490*/  SYNCS.PHASECHK.TRANS64.TRYWAIT P2, [R4+URZ+0x32450], R3 ;  /* 0x03245003040075a7 */ /* 0x000024000804017f */
[----:B0-----:R-:W-:Y:S05]  /*194a0*/  @!P2 NANOSLEEP.SYNCS 0x989680 ;  /* 0x009896800000a95d */ /* 0x001fea0003900000 */
[----:B------:R-:W0:Y:S02]  /*194b0*/  @!P2 SYNCS.PHASECHK.TRANS64 P2, [R4+URZ+0x32450], R3 ;  /* 0x032450030400a5a7 */ /* 0x000e24000804007f */
[----:B0-----:R-:W-:Y:S05]  /*194c0*/  @!P2 BRA `(.L_x_10477) ;  /* 0xfffffffc00f0a947 */ /* 0x001fea000383ffff */
[----:B------:R-:W-:Y:S05]  /*194d0*/  BRA `(.L_x_10476) ;  /* 0xfffffef000c87947 */ /* 0x000fea000383ffff */
.L_x_10482:
[----:B-1----:R1:W2:Y:S02]  /*194e0*/  SYNCS.PHASECHK.TRANS64.TRYWAIT P3, [R5+URZ+0x32430], R0 ;  /* 0x03243000050075a7 */ /* 0x0022a4000806017f */
[----:B--2---:R-:W-:Y:S05]  /*194f0*/  @!P3 NANOSLEEP.SYNCS 0x989680 ;  /* 0x009896800000b95d */ /* 0x004fea0003900000 */
[----:B------:R-:W2:Y:S02]  /*19500*/  @!P3 SYNCS.PHASECHK.TRANS64 P3, [R5+URZ+0x32430], R0 ;  /* 0x032430000500b5a7 */ /* 0x000ea4000806007f */
[----:B--2---:R-:W-:Y:S05]  /*19510*/  @!P3 BRA `(.L_x_10482) ;  /* 0xfffffffc00f0b947 */ /* 0x004fea000383ffff */
[----:B------:R-:W-:Y:S05]  /*19520*/  BRA `(.L_x_10481) ;  /* 0xffffff1400c07947 */ /* 0x000fea000383ffff */
.L_x_10487:
[----:B---3--:R3:W4:Y:S02]  /*19530*/  SYNCS.PHASECHK.TRANS64.TRYWAIT P3, [R5+URZ+0x32450], R0 ;  /* 0x03245000050075a7 */ /* 0x008724000806017f */
[----:B----4-:R-:W-:Y:S05]  /*19540*/  @!P3 NANOSLEEP.SYNCS 0x989680 ;  /* 0x009896800000b95d */ /* 0x010fea0003900000 */
[----:B------:R-:W4:Y:S02]  /*19550*/  @!P3 SYNCS.PHASECHK.TRANS64 P3, [R5+URZ+0x32450], R0 ;  /* 0x032450000500b5a7 */ /* 0x000f24000806007f */
[----:B----4-:R-:W-:Y:S05]  /*19560*/  @!P3 BRA `(.L_x_10487) ;  /* 0xfffffffc00f0b947 */ /* 0x010fea000383ffff */
[----:B------:R-:W-:Y:S05]  /*19570*/  BRA `(.L_x_10486) ;  /* 0xffffff18006c7947 */ /* 0x000fea000383ffff */
.L_x_10502:
[----:B------:R-:W-:Y:S02]  /*19580*/  IMAD.MOV.U32 R13, RZ, RZ, R4 ;  /* 0x000000ffff0d7224 */ /* 0x000fe400078e0004 */
[----:B------:R-:W-:Y:S02]  /*19590*/  IMAD.MOV.U32 R12, RZ, RZ, RZ ;  /* 0x000000ffff0c7224 */ /* 0x000fe400078e00ff */
[----:B------:R-:W-:Y:S02]  /*195a0*/  IMAD.MOV.U32 R11, RZ, RZ, 0x181f ;  /* 0x0000181fff0b7424 */ /* 0x000fe400078e00ff */
[----:B------:R-:W-:-:S07]  /*195b0*/  IMAD.MOV.U32 R15, RZ, RZ, -0x1 ;  /* 0xffffffffff0f7424 */ /* 0x000fce00078e00ff */
[----:B01----:R-:W-:Y:S05]  /*195c0*/  WARPSYNC.COLLECTIVE R15, `(.L_x_10701) ;  /* 0x000000000f087348 */ /* 0x003fea0003c00000 */
[----:B------:R2:W3:Y:S02]  /*195d0*/  SHFL.IDX P6, R14, R13, R12, R11 ;  /* 0x0000000c0d0e7389 */ /* 0x0004e400000c000b */
[----:B0123--:R-:W-:Y:S01]  /*195e0*/  ENDCOLLECTIVE ;  /* 0x000000000000791b */ /* 0x00ffe20003800000 */
.L_x_10701:
[----:B------:R-:W-:Y:S02]  /*195f0*/  IMAD.MOV.U32 R13, RZ, RZ, R3 ;  /* 0x000000ffff0d7224 */ /* 0x000fe400078e0003 */
[----:B------:R-:W-:-:S07]  /*19600*/  IMAD.MOV.U32 R0, RZ, RZ, R14 ;  /* 0x000000ffff007224 */ /* 0x000fce00078e000e */
[----:B------:R-:W-:Y:S05]  /*19610*/  WARPSYNC.COLLECTIVE R15, `(.L_x_10702) ;  /* 0x000000000f087348 */ /* 0x000fea0003c00000 */
[----:B------:R0:W1:Y:S02]  /*19620*/  SHFL.IDX P6, R14, R13, R12, R11 ;  /* 0x0000000c0d0e7389 */ /* 0x00006400000c000b */
[----:B01----:R-:W-:Y:S01]  /*19630*/  ENDCOLLECTIVE ;  /* 0x000000000000791b */ /* 0x003fe20003800000 */
.L_x_10702:
[----:B------:R-:W-:Y:S05]  /*19640*/  BRA `(.L_x_10703) ;  /* 0xffffff6c004c7947 */ /* 0x000fea000383ffff */
.L_x_10505:
        /* <DEDUP_REMOVED lines=8> */
.L_x_10705:
[----:B------:R-:W-:Y:S05]  /*196d0*/  BSYNC B1 ;  /* 0x0000000000017941 */ /* 0x000fea0003800000 */
.L_x_10704:
        /* <DEDUP_REMOVED lines=8> */
.L_x_10706:
[----:B------:R-:W-:Y:S05]  /*19760*/  BRA `(.L_x_10707) ;  /* 0xffffff6c00807947 */ /* 0x000fea000383ffff */
.L_x_10508:
        /* <DEDUP_REMOVED lines=8> */
.L_x_10709:
[----:B------:R-:W-:Y:S05]  /*197f0*/  BSYNC B1 ;  /* 0x0000000000017941 */ /* 0x000fea0003800000 */
.L_x_10708:
        /* <DEDUP_REMOVED lines=8> */
.L_x_10710:
[----:B------:R-:W-:Y:S05]  /*19880*/  BRA `(.L_x_10711) ;  /* 0xffffff6c00b07947 */ /* 0x000fea000383ffff */
.L_x_10511:
        /* <DEDUP_REMOVED lines=8> */
.L_x_10713:
[----:B------:R-:W-:Y:S05]  /*19910*/  BSYNC B1 ;  /* 0x0000000000017941 */ /* 0x000fea0003800000 */
.L_x_10712:
        /* <DEDUP_REMOVED lines=8> */
.L_x_10714:
[----:B------:R-:W-:Y:S05]  /*199a0*/  BRA `(.L_x_10715) ;  /* 0xffffff6c00e07947 */ /* 0x000fea000383ffff */
.L_x_10528:
        /* <DEDUP_REMOVED lines=11> */
.L_x_10717:
[----:B------:R-:W-:Y:S05]  /*19a60*/  BSYNC B1 ;  /* 0x0000000000017941 */ /* 0x000fea0003800000 */
.L_x_10716:
[----:B------:R-:W-:Y:S05]  /*19a70*/  BRA `(.L_x_10718) ;  /* 0xffffff8000c47947 */ /* 0x000fea000383ffff */
.L_x_10530:
[----:B------:R-:W-:Y:S01]  /*19a80*/  BSSY B1, `(.L_x_10719) ;  /* 0x0000006000017945 */ /* 0x000fe20003800000 */
[----:B------:R-:W-:-:S07]  /*19a90*/  IMAD.MOV.U32 R15, RZ, RZ, -0x1 ;  /* 0xffffffffff0f7424 */ /* 0x000fce00078e00ff */
[----:B0-----:R-:W-:Y:S05]  /*19aa0*/  WARPSYNC.COLLECTIVE R15, `(.L_x_10720) ;  /* 0x000000000f0c7348 */ /* 0x001fea0003c00000 */
[----:B------:R-:W-:Y:S02]  /*19ab0*/  ELECT P6, UR62, PT ;  /* 0x00000000003e782f */ /* 0x000fe400038c0000 */
[----:B------:R-:W-:Y:S01]  /*19ac0*/  MOV R14, UR62 ;  /* 0x0000003e000e7c02 */ /* 0x000fe20008000f00 */
[----:B0-----:R-:W-:Y:S10]  /*19ad0*/  ENDCOLLECTIVE ;  /* 0x000000000000791b */ /* 0x001ff40003800000 */
.L_x_10720:
[----:B------:R-:W-:Y:S05]  /*19ae0*/  BSYNC B1 ;  /* 0x0000000000017941 */ /* 0x000fea0003800000 */
.L_x_10719:
[----:B------:R-:W-:Y:S05]  /*19af0*/  BRA `(.L_x_10529) ;  /* 0xffffff8000bc7947 */ /* 0x000fea000383ffff */
.L_x_10532:
[----:B0-----:R-:W2:Y:S02]  /*19b00*/  LDL R4, [R1+0x4] ;  /* 0x0000040001047983 */ /* 0x001ea40000100800 */
[----:B--2---:R0:W1:Y:S02]  /*19b10*/  SYNCS.PHASECHK.TRANS64.TRYWAIT P0, [R4+URZ+0x32420], R3 ;  /* 0x03242003040075a7 */ /* 0x004064000800017f */
[----:B-1----:R-:W-:Y:S05]  /*19b20*/  @!P0 NANOSLEEP.SYNCS 0x989680 ;  /* 0x009896800000895d */ /* 0x002fea0003900000 */
[----:B------:R-:W1:Y:S02]  /*19b30*/  @!P0 SYNCS.PHASECHK.TRANS64 P0, [R4+URZ+0x32420], R3 ;  /* 0x03242003040085a7 */ /* 0x000e64000800007f */
[----:B-1----:R-:W-:Y:S05]  /*19b40*/  @!P0 BRA `(.L_x_10532) ;  /* 0xfffffffc00ec8947 */ /* 0x002fea000383ffff */
[----:B------:R-:W-:Y:S05]  /*19b50*/  BRA `(.L_x_10721) ;  /* 0xffffff8000cc7947 */ /* 0x000fea000383ffff */
.L_x_10536:
[----:B0-----:R0:W1:Y:S02]  /*19b60*/  SYNCS.PHASECHK.TRANS64.TRYWAIT P0, [R3+URZ+0x324a0], R8 ;  /* 0x0324a008030075a7 */ /* 0x001064000800017f */
[----:B-1----:R-:W-:Y:S05]  /*19b70*/  @!P0 NANOSLEEP.SYNCS 0x989680 ;  /* 0x009896800000895d */ /* 0x002fea0003900000 */
[----:B------:R-:W1:Y:S02]  /*19b80*/  @!P0 SYNCS.PHASECHK.TRANS64 P0, [R3+URZ+0x324a0], R8 ;  /* 0x0324a008030085a7 */ /* 0x000e64000800007f */
[----:B-1----:R-:W-:Y:S05]  /*19b90*/  @!P0 BRA `(.L_x_10536) ;  /* 0xfffffffc00f08947 */ /* 0x002fea000383ffff */
[----:B------:R-:W-:Y:S05]  /*19ba0*/  BRA `(.L_x_10722) ;  /* 0xffffff8000f47947 */ /* 0x000fea000383ffff */
.L_x_10541:
[----:B-1----:R1:W2:Y:S02]  /*19bb0*/  SYNCS.PHASECHK.TRANS64.TRYWAIT P0, [R3+URZ+0x324c0], R8 ;  /* 0x0324c008030075a7 */ /* 0x0022a4000800017f */
[----:B--2---:R-:W-:Y:S05]  /*19bc0*/  @!P0 NANOSLEEP.SYNCS 0x989680 ;  /* 0x009896800000895d */ /* 0x004fea0003900000 */
[----:B------:R-:W2:Y:S02]  /*19bd0*/  @!P0 SYNCS.PHASECHK.TRANS64 P0, [R3+URZ+0x324c0], R8 ;  /* 0x0324c008030085a7 */ /* 0x000ea4000800007f */
[----:B--2---:R-:W-:Y:S05]  /*19be0*/  @!P0 BRA `(.L_x_10541) ;  /* 0xfffffffc00f08947 */ /* 0x004fea000383ffff */
[----:B------:R-:W-:Y:S05]  /*19bf0*/  BRA `(.L_x_10723) ;  /* 0xffffff8400787947 */ /* 0x000fea000383ffff */
.L_x_10551:
[----:B0-----:R0:W1:Y:S02]  /*19c00*/  SYNCS.PHASECHK.TRANS64.TRYWAIT P1, [R4+URZ+0x324a0], R5 ;  /* 0x0324a005040075a7 */ /* 0x001064000802017f */
[----:B-1----:R-:W-:Y:S05]  /*19c10*/  @!P1 NANOSLEEP.SYNCS 0x989680 ;  /* 0x009896800000995d */ /* 0x002fea0003900000 */
[----:B------:R-:W1:Y:S02]  /*19c20*/  @!P1 SYNCS.PHASECHK.TRANS64 P1, [R4+URZ+0x324a0], R5 ;  /* 0x0324a005040095a7 */ /* 0x000e64000802007f */
[----:B-1----:R-:W-:Y:S05]  /*19c30*/  @!P1 BRA `(.L_x_10551) ;  /* 0xfffffffc00f09947 */ /* 0x002fea000383ffff */
[----:B------:R-:W-:Y:S05]  /*19c40*/  BRA `(.L_x_10724) ;  /* 0xffffff8c00107947 */ /* 0x000fea000383ffff */
.L_x_10556:
[----:B-1----:R1:W2:Y:S02]  /*19c50*/  SYNCS.PHASECHK.TRANS64.TRYWAIT P1, [R4+URZ+0x324c0], R5 ;  /* 0x0324c005040075a7 */ /* 0x0022a4000802017f */
[----:B--2---:R-:W-:Y:S05]  /*19c60*/  @!P1 NANOSLEEP.SYNCS 0x989680 ;  /* 0x009896800000995d */ /* 0x004fea0003900000 */
[----:B------:R-:W2:Y:S02]  /*19c70*/  @!P1 SYNCS.PHASECHK.TRANS64 P1, [R4+URZ+0x324c0], R5 ;  /* 0x0324c005040095a7 */ /* 0x000ea4000802007f */
[----:B--2---:R-:W-:Y:S05]  /*19c80*/  @!P1 BRA `(.L_x_10556) ;  /* 0xfffffffc00f09947 */ /* 0x004fea000383ffff */
[----:B------:R-:W-:Y:S05]  /*19c90*/  BRA `(.L_x_10725) ;  /* 0xffffff8c00907947 */ /* 0x000fea000383ffff */
.L_x_10572:
        /* <DEDUP_REMOVED lines=11> */
.L_x_10727:
[----:B------:R-:W-:Y:S05]  /*19d50*/  BSYNC B0 ;  /* 0x0000000000007941 */ /* 0x000fea0003800000 */
.L_x_10726:
[----:B------:R-:W-:Y:S05]  /*19d60*/  BRA `(.L_x_10728) ;  /* 0xffffff9800847947 */ /* 0x000fea000383ffff */
.L_x_10574:
[----:B------:R-:W-:Y:S01]  /*19d70*/  BSSY B0, `(.L_x_10729) ;  /* 0x0000006000007945 */ /* 0x000fe20003800000 */
[----:B------:R-:W-:-:S07]  /*19d80*/  IMAD.MOV.U32 R15, RZ, RZ, -0x1 ;  /* 0xffffffffff0f7424 */ /* 0x000fce00078e00ff */
[----:B0-----:R-:W-:Y:S05]  /*19d90*/  WARPSYNC.COLLECTIVE R15, `(.L_x_10730) ;  /* 0x000000000f0c7348 */ /* 0x001fea0003c00000 */
[----:B------:R-:W-:Y:S02]  /*19da0*/  ELECT P6, UR62, PT ;  /* 0x00000000003e782f */ /* 0x000fe400038c0000 */
[----:B------:R-:W-:Y:S01]  /*19db0*/  MOV R14, UR62 ;  /* 0x0000003e000e7c02 */ /* 0x000fe20008000f00 */
[----:B0-----:R-:W-:Y:S10]  /*19dc0*/  ENDCOLLECTIVE ;  /* 0x000000000000791b */ /* 0x001ff40003800000 */
.L_x_10730:
[----:B------:R-:W-:Y:S05]  /*19dd0*/  BSYNC B0 ;  /* 0x0000000000007941 */ /* 0x000fea0003800000 */
.L_x_10729:
[----:B------:R-:W-:Y:S05]  /*19de0*/  BRA `(.L_x_10731) ;  /* 0xffffff9800907947 */ /* 0x000fea000383ffff */
.L_x_10576:
[----:B0-----:R0:W1:Y:S02]  /*19df0*/  SYNCS.PHASECHK.TRANS64.TRYWAIT P0, [R0+URZ+0x32440], R2 ;  /* 0x03244002000075a7 */ /* 0x001064000800017f */
[----:B-1----:R-:W-:Y:S05]  /*19e00*/  @!P0 NANOSLEEP.SYNCS 0x989680 ;  /* 0x009896800000895d */ /* 0x002fea0003900000 */
[----:B------:R-:W1:Y:S02]  /*19e10*/  @!P0 SYNCS.PHASECHK.TRANS64 P0, [R0+URZ+0x32440], R2 ;  /* 0x03244002000085a7 */ /* 0x000e64000800007f */
[----:B-1----:R-:W-:Y:S05]  /*19e20*/  @!P0 BRA `(.L_x_10576) ;  /* 0xfffffffc00f08947 */ /* 0x002fea000383ffff */
[----:B------:R-:W-:Y:S05]  /*19e30*/  BRA `(.L_x_10732) ;  /* 0xffffff9800fc7947 */ /* 0x000fea000383ffff */
.L_x_10580:
[----:B------:R0:W5:Y:S01]  /*19e40*/  LDL R6, [R1+0x44] ;  /* 0x0000440001067983 */ /* 0x0001620000100800 */
        /* <DEDUP_REMOVED lines=8> */
.L_x_10733:
[----:B------:R-:W-:-:S05]  /*19ed0*/  VIADD R8, R17, 0x10 ;  /* 0x0000001011087836 */ /* 0x000fca0000000000 */
[----:B------:R0:W-:Y:S01]  /*19ee0*/  STL [R1+0x4c], R8 ;  /* 0x00004c0801007387 */ /* 0x0001e20000100800 */
[----:B------:R-:W-:Y:S02]  /*19ef0*/  IMAD.MOV.U32 R13, RZ, RZ, R3 ;  /* 0x000000ffff0d7224 */ /* 0x000fe400078e0003 */
[----:B------:R-:W-:-:S07]  /*19f00*/  IMAD.MOV.U32 R4, RZ, RZ, R14 ;  /* 0x000000ffff047224 */ /* 0x000fce00078e000e */
[----:B0-----:R-:W-:Y:S05]  /*19f10*/  WARPSYNC.COLLECTIVE R15, `(.L_x_10734) ;  /* 0x000000000f087348 */ /* 0x001fea0003c00000 */
[----:B------:R1:W2:Y:S02]  /*19f20*/  SHFL.IDX P6, R14, R13, R12, R11 ;  /* 0x0000000c0d0e7389 */ /* 0x0002a400000c000b */
[----:B012---:R-:W-:Y:S01]  /*19f30*/  ENDCOLLECTIVE ;  /* 0x000000000000791b */ /* 0x007fe20003800000 */
.L_x_10734:
[----:B------:R-:W-:Y:S02]  /*19f40*/  IMAD.MOV.U32 R13, RZ, RZ, R2 ;  /* 0x000000ffff0d7224 */ /* 0x000fe400078e0002 */
[----:B------:R-:W-:Y:S02]  /*19f50*/  IMAD.MOV.U32 R12, RZ, RZ, 0x1 ;  /* 0x00000001ff0c7424 */ /* 0x000fe400078e00ff */
[----:B------:R-:W-:-:S07]  /*19f60*/  IMAD.MOV.U32 R5, RZ, RZ, R14 ;  /* 0x000000ffff057224 */ /* 0x000fce00078e000e */
[----:B------:R-:W-:Y:S05]  /*19f70*/  WARPSYNC.COLLECTIVE R15, `(.L_x_10735) ;  /* 0x000000000f087348 */ /* 0x000fea0003c00000 */
[----:B------:R0:W1:Y:S02]  /*19f80*/  SHFL.IDX P6, R14, R13, R12, R11 ;  /* 0x0000000c0d0e7389 */ /* 0x00006400000c000b */
[----:B01----:R-:W-:Y:S01]  /*19f90*/  ENDCOLLECTIVE ;  /* 0x000000000000791b */ /* 0x003fe20003800000 */
.L_x_10735:
[----:B------:R-:W-:Y:S02]  /*19fa0*/  IMAD.MOV.U32 R13, RZ, RZ, R3 ;  /* 0x000000ffff0d7224 */ /* 0x000fe400078e0003 */
[----:B------:R-:W-:Y:S02]  /*19fb0*/  IMAD R0, R6, R7, RZ ;  /* 0x0000000706007224 */ /* 0x000fe400078e02ff */
[----:B------:R-:W-:-:S07]  /*19fc0*/  IMAD.MOV.U32 R7, RZ, RZ, R14 ;  /* 0x000000ffff077224 */ /* 0x000fce00078e000e */
[----:B------:R-:W-:Y:S05]  /*19fd0*/  WARPSYNC.COLLECTIVE R15, `(.L_x_10736) ;  /* 0x000000000f087348 */ /* 0x000fea0003c00000 */
[----:B------:R0:W1:Y:S02]  /*19fe0*/  SHFL.IDX P6, R14, R13, R12, R11 ;  /* 0x0000000c0d0e7389 */ /* 0x00006400000c000b */
[----:B01----:R-:W-:Y:S01]  /*19ff0*/  ENDCOLLECTIVE ;  /* 0x000000000000791b */ /* 0x003fe20003800000 */
.L_x_10736:
        /* <DEDUP_REMOVED lines=13> */
.L_x_10737:
        /* <DEDUP_REMOVED lines=12> */
.L_x_10738:
        /* <DEDUP_REMOVED lines=17> */
.L_x_10739:
        /* <DEDUP_REMOVED lines=10> */
.L_x_10740:
        /* <DEDUP_REMOVED lines=13> */
.L_x_10741:
        /* <DEDUP_REMOVED lines=10> */
.L_x_10742:
        /* <DEDUP_REMOVED lines=13> */
.L_x_10743:
        /* <DEDUP_REMOVED lines=10> */
.L_x_10744:
        /* <DEDUP_REMOVED lines=13> */
.L_x_10745:
        /* <DEDUP_REMOVED lines=10> */
.L_x_10746:
        /* <DEDUP_REMOVED lines=11> */
.L_x_10747:
        /* <DEDUP_REMOVED lines=14> */
.L_x_10748:
[----:B------:R-:W-:Y:S01]  /*1a920*/  IMAD.MOV.U32 R3, RZ, RZ, R14 ;  /* 0x000000ffff037224 */ /* 0x000fe200078e000e */
[----:B------:R-:W-:Y:S06]  /*1a930*/  BRA `(.L_x_10749) ;  /* 0xffffff9c00a87947 */ /* 0x000fec000383ffff */
.L_x_10584:
        /* <DEDUP_REMOVED lines=9> */
[----:B--2---:R-:W-:-:S05]  /*1a9d0*/  IMAD R3, R3, R7, RZ ;  /* 0x0000000703037224 */ /* 0x004fca00078e02ff */
[-C--:B------:R-:W-:Y:S02]  /*1a9e0*/  ISETP.GE.AND P4, PT, R17, R3.reuse, PT ;  /* 0x000000031100720c */ /* 0x080fe40003f86270 */
[-C--:B---3--:R-:W-:Y:S01]  /*1a9f0*/  ISETP.GE.AND P5, PT, R15, R3.reuse, PT ;  /* 0x000000030f00720c */ /* 0x088fe20003fa6270 */
[----:B------:R-:W-:Y:S01]  /*1aa00*/  IMAD.MOV.U32 R15, RZ, RZ, -0x1 ;  /* 0xffffffffff0f7424 */ /* 0x000fe200078e00ff */
[----:B----4-:R-:W-:Y:S02]  /*1aa10*/  ISETP.GE.AND P6, PT, R14, R3, PT ;  /* 0x000000030e00720c */ /* 0x010fe40003fc6270 */
[----:B-----5:R-:W-:-:S07]  /*1aa20*/  LOP3.LUT R9, R9, 0xffffffef, RZ, 0xc0, !PT ;  /* 0xffffffef09097812 */ /* 0x020fce00078ec0ff */
[----:B------:R-:W-:Y:S02]  /*1aa30*/  @P4 LOP3.LUT R9, R9, 0x10, RZ, 0xfc, !PT ;  /* 0x0000001009094812 */ /* 0x000fe400078efcff */
[----:B------:R-:W-:Y:S01]  /*1aa40*/  ISETP.GE.AND P4, PT, R13, R3, PT ;  /* 0x000000030d00720c */ /* 0x000fe20003f86270 */
[----:B------:R-:W-:Y:S01]  /*1aa50*/  IMAD.MOV.U32 R13, RZ, RZ, R0 ;  /* 0x000000ffff0d7224 */ /* 0x000fe200078e0000 */
[----:B------:R-:W-:-:S04]  /*1aa60*/  LOP3.LUT R9, R9, 0xfffffff7, RZ, 0xc0, !PT ;  /* 0xfffffff709097812 */ /* 0x000fc800078ec0ff */
        /* <DEDUP_REMOVED lines=16> */
.L_x_10751:
[----:B------:R-:W-:Y:S05]  /*1ab70*/  BSYNC B0 ;  /* 0x0000000000007941 */ /* 0x000fea0003800000 */
.L_x_10750:
[----:B------:R0:W5:Y:S01]  /*1ab80*/  LDL R7, [R1+0x14] ;  /* 0x0000140001077983 */ /* 0x0001620000100800 */
[----:B------:R-:W-:Y:S01]  /*1ab90*/  IMAD.MOV.U32 R13, RZ, RZ, R2 ;  /* 0x000000ffff0d7224 */ /* 0x000fe200078e0002 */
[----:B------:R-:W-:Y:S01]  /*1aba0*/  LOP3.LUT R9, R9, 0xfffffeff, RZ, 0xc0, !PT ;  /* 0xfffffeff09097812 */ /* 0x000fe200078ec0ff */
[----:B------:R-:W-:Y:S02]  /*1abb0*/  IMAD.MOV.U32 R12, RZ, RZ, RZ ;  /* 0x000000ffff0c7224 */ /* 0x000fe400078e00ff */
[----:B------:R-:W-:Y:S01]  /*1abc0*/  IMAD.MOV.U32 R11, RZ, RZ, 0x181f ;  /* 0x0000181fff0b7424 */ /* 0x000fe200078e00ff */
[----:B------:R-:W-:Y:S01]  /*1abd0*/  @P5 LOP3.LUT R9, R9, 0x100, RZ, 0xfc, !PT ;  /* 0x0000010009095812 */ /* 0x000fe200078efcff */
[----:B------:R-:W-:Y:S02]  /*1abe0*/  IMAD.MOV.U32 R15, RZ, RZ, -0x1 ;  /* 0xffffffffff0f7424 */ /* 0x000fe400078e00ff */
[----:B------:R-:W-:Y:S01]  /*1abf0*/  IMAD.MOV.U32 R4, RZ, RZ, R14 ;  /* 0x000000ffff047224 */ /* 0x000fe200078e000e */
[----:B0-----:R-:W-:-:S13]  /*1ac00*/  LOP3.LUT P5, RZ, R9, 0x10, RZ, 0xc0, !PT ;  /* 0x0000001009ff7812 */ /* 0x001fda00078ac0ff */
[----:B-----5:R-:W-:Y:S05]  /*1ac10*/  WARPSYNC.COLLECTIVE R15, `(.L_x_10752) ;  /* 0x000000000f087348 */ /* 0x020fea0003c00000 */
[----:B------:R0:W1:Y:S02]  /*1ac20*/  SHFL.IDX P6, R14, R13, R12, R11 ;  /* 0x0000000c0d0e7389 */ /* 0x00006400000c000b */
[----:B01---5:R-:W-:Y:S01]  /*1ac30*/  ENDCOLLECTIVE ;  /* 0x000000000000791b */ /* 0x023fe20003800000 */
.L_x_10752:
        /* <DEDUP_REMOVED lines=13> */
.L_x_10753:
[----:B------:R-:W-:-:S04]  /*1ad10*/  @!P5 LOP3.LUT R4, R5, R4, RZ, 0x3c, !PT ;  /* 0x000000040504d212 */ /* 0x000fc800078e3cff */
[----:B------:R-:W-:Y:S01]  /*1ad20*/  @!P5 LOP3.LUT R5, R5, R4, RZ, 0x3c, !PT ;  /* 0x000000040505d212 */ /* 0x000fe200078e3cff */
[----:B------:R-:W-:Y:S02]  /*1ad30*/  IMAD.MOV.U32 R13, RZ, RZ, R2 ;  /* 0x000000ffff0d7224 */ /* 0x000fe400078e0002 */
[----:B------:R-:W-:-:S07]  /*1ad40*/  IMAD.MOV.U32 R6, RZ, RZ, R14 ;  /* 0x000000ffff067224 */ /* 0x000fce00078e000e */
[----:B------:R-:W-:Y:S05]  /*1ad50*/  WARPSYNC.COLLECTIVE R15, `(.L_x_10754) ;  /* 0x000000000f087348 */ /* 0x000fea0003c00000 */
[----:B------:R0:W1:Y:S02]  /*1ad60*/  SHFL.IDX P6, R14, R13, R12, R11 ;  /* 0x0000000c0d0e7389 */ /* 0x00006400000c000b */
[----:B01----:R-:W-:Y:S01]  /*1ad70*/  ENDCOLLECTIVE ;  /* 0x000000000000791b */ /* 0x003fe20003800000 */
.L_x_10754:
        /* <DEDUP_REMOVED lines=13> */
[----:B------:R-:W-:-:S07]  /*1ae50*/  @!P4 LOP3.LUT R5, R5, R4, RZ, 0x3c, !PT ;  /* 0x000000040505c212 */ /* 0x000fce00078e3cff */
[----:B------:R-:W-:Y:S05]  /*1ae60*/  WARPSYNC.COLLECTIVE R15, `(.L_x_10755) ;  /* 0x000000000f087348 */ /* 0x000fea0003c00000 */
[----:B------:R0:W1:Y:S02]  /*1ae70*/  SHFL.IDX P6, R14, R13, R12, R11 ;  /* 0x0000000c0d0e7389 */ /* 0x00006400000c000b */
[----:B01----:R-:W-:Y:S01]  /*1ae80*/  ENDCOLLECTIVE ;  /* 0x000000000000791b */ /* 0x003fe20003800000 */
.L_x_10755:
        /* <DEDUP_REMOVED lines=15> */
.L_x_10756:
[----:B------:R-:W-:Y:S02]  /*1af80*/  IMAD.MOV.U32 R13, RZ, RZ, R0 ;  /* 0x000000ffff0d7224 */ /* 0x000fe400078e0000 */
[----:B------:R-:W-:Y:S02]  /*1af90*/  IMAD.MOV.U32 R12, RZ, RZ, 0x3 ;  /* 0x00000003ff0c7424 */ /* 0x000fe400078e00ff */
[----:B------:R-:W-:-:S05]  /*1afa0*/  IMAD.MOV.U32 R5, RZ, RZ, R14 ;  /* 0x000000ffff057224 */ /* 0x000fca00078e000e */
[----:B------:R-:W-:-:S05]  /*1afb0*/  @!P5 LEA R5, P6, R8, R5, 0x1 ;  /* 0x000000050805d211 */ /* 0x000fca00078c08ff */
[----:B------:R-:W-:-:S05]  /*1afc0*/  @!P5 IMAD.X R4, RZ, RZ, R6, P6 ;  /* 0x000000ffff04d224 */ /* 0x000fca00030e0606 */
[----:B------:R-:W-:-:S07]  /*1afd0*/  @!P5 LOP3.LUT R5, R5, R4, RZ, 0x3c, !PT ;  /* 0x000000040505d212 */ /* 0x000fce00078e3cff */
[----:B------:R-:W-:Y:S05]  /*1afe0*/  WARPSYNC.COLLECTIVE R15, `(.L_x_10757) ;  /* 0x000000000f087348 */ /* 0x000fea0003c00000 */
[----:B------:R0:W1:Y:S02]  /*1aff0*/  SHFL.IDX P6, R14, R13, R12, R11 ;  /* 0x0000000c0d0e7389 */ /* 0x00006400000c000b */
[----:B01----:R-:W-:Y:S01]  /*1b000*/  ENDCOLLECTIVE ;  /* 0x000000000000791b */ /* 0x003fe20003800000 */
.L_x_10757:
        /* <DEDUP_REMOVED lines=15> */
.L_x_10758:
        /* <DEDUP_REMOVED lines=9> */
.L_x_10759:
        /* <DEDUP_REMOVED lines=15> */
.L_x_10760:
        /* <DEDUP_REMOVED lines=9> */
.L_x_10761:
        /* <DEDUP_REMOVED lines=10> */
[----:B------:R-:W-:-:S07]  /*1b3b0*/  IMAD.MOV.U32 R6, RZ, RZ, R14 ;  /* 0x000000ffff067224 */ /* 0x000fce00078e000e */
[----:B0-----:R-:W-:Y:S05]  /*1b3c0*/  WARPSYNC.COLLECTIVE R15, `(.L_x_10762) ;  /* 0x000000000f087348 */ /* 0x001fea0003c00000 */
[----:B------:R1:W2:Y:S02]  /*1b3d0*/  SHFL.IDX P6, R14, R13, R12, R11 ;  /* 0x0000000c0d0e7389 */ /* 0x0002a400000c000b */
[----:B012---:R-:W-:Y:S01]  /*1b3e0*/  ENDCOLLECTIVE ;  /* 0x000000000000791b */ /* 0x007fe20003800000 */
.L_x_10762:
[----:B------:R-:W-:Y:S02]  /*1b3f0*/  IMAD.MOV.U32 R13, RZ, RZ, R0 ;  /* 0x000000ffff0d7224 */ /* 0x000fe400078e0000 */
[----:B------:R-:W-:Y:S01]  /*1b400*/  IMAD.MOV.U32 R12, RZ, RZ, 0x6 ;  /* 0x00000006ff0c7424 */ /* 0x000fe200078e00ff */
[----:B------:R-:W-:Y:S01]  /*1b410*/  LOP3.LUT P6, RZ, R9, 0x20, RZ, 0xc0, !PT ;  /* 0x0000002009ff7812 */ /* 0x000fe200078cc0ff */
[----:B------:R-:W-:-:S12]  /*1b420*/  IMAD.MOV.U32 R5, RZ, RZ, R14 ;  /* 0x000000ffff057224 */ /* 0x000fd800078e000e */
        /* <DEDUP_REMOVED lines=15> */
.L_x_10763:
[----:B------:R-:W-:Y:S02]  /*1b520*/  IMAD.MOV.U32 R13, RZ, RZ, R2 ;  /* 0x000000ffff0d7224 */ /* 0x000fe400078e0002 */
[----:B------:R-:W-:-:S07]  /*1b530*/  IMAD.MOV.U32 R6, RZ, RZ, R14 ;  /* 0x000000ffff067224 */ /* 0x000fce00078e000e */
[----:B------:R-:W-:Y:S05]  /*1b540*/  WARPSYNC.COLLECTIVE R15, `(.L_x_10764) ;  /* 0x000000000f087348 */ /* 0x000fea0003c00000 */
[----:B------:R0:W1:Y:S02]  /*1b550*/  SHFL.IDX P6, R14, R13, R12, R11 ;  /* 0x0000000c0d0e7389 */ /* 0x00006400000c000b */
[----:B01----:R-:W-:Y:S01]  /*1b560*/  ENDCOLLECTIVE ;  /* 0x000000000000791b */ /* 0x003fe20003800000 */
.L_x_10764:
[----:B------:R-:W-:Y:S02]  /*1b570*/  IMAD.MOV.U32 R13, RZ, RZ, R0 ;  /* 0x000000ffff0d7224 */ /* 0x000fe400078e0000 */
[----:B------:R-:W-:Y:S02]  /*1b580*/  IMAD.MOV.U32 R12, RZ, RZ, 0x7 ;  /* 0x00000007ff0c7424 */ /* 0x000fe400078e00ff */
[----:B------:R-:W-:-:S07]  /*1b590*/  IMAD.MOV.U32 R5, RZ, RZ, R14 ;  /* 0x000000ffff057224 */ /* 0x000fce00078e000e */
[----:B------:R-:W-:Y:S05]  /*1b5a0*/  WARPSYNC.COLLECTIVE R15, `(.L_x_10765) ;  /* 0x000000000f087348 */ /* 0x000fea0003c00000 */
[----:B------:R0:W1:Y:S02]  /*1b5b0*/  SHFL.IDX P6, R14, R13, R12, R11 ;  /* 0x0000000c0d0e7389 */ /* 0x00006400000c000b */
[----:B01----:R-:W-:Y:S01]  /*1b5c0*/  ENDCOLLECTIVE ;  /* 0x000000000000791b */ /* 0x003fe20003800000 */
.L_x_10765:
        /* <DEDUP_REMOVED lines=10> */
.L_x_10766:
[----:B------:R-:W-:Y:S01]  /*1b670*/  @!PT LDS RZ, [RZ] ;  /* 0x00000000fffff984 */ /* 0x000fe20000000800 */
[----:B------:R-:W-:Y:S01]  /*1b680*/  @!PT LDS RZ, [RZ] ;  /* 0x00000000fffff984 */ /* 0x000fe20000000800 */
[----:B------:R-:W-:Y:S01]  /*1b690*/  @!PT LDS RZ, [RZ] ;  /* 0x00000000fffff984 */ /* 0x000fe20000000800 */
[----:B------:R0:W-:Y:S04]  /*1b6a0*/  @!P4 LDGSTS.E.BYPASS.LTC128B.128 [R7+0x25400], desc[UR60][R4.64], !P3 ;  /* 0x254000000407cfae */ /* 0x0001e8000d901d7c */
[----:B------:R0:W-:Y:S04]  /*1b6b0*/  @!P4 LDGSTS.E.BYPASS.LTC128B.128 [R7+0x29400], desc[UR60][R4.64+0x80], !P2 ;  /* 0x294000800407cfae */ /* 0x0001e8000d101d7c */
[----:B------:R0:W-:Y:S04]  /*1b6c0*/  @!P4 LDGSTS.E.BYPASS.LTC128B.128 [R7+0x2d400], desc[UR60][R4.64+0x100], !P1 ;  /* 0x2d4001000407cfae */ /* 0x0001e8000c901d7c */
[----:B------:R0:W-:Y:S01]  /*1b6d0*/  @!P4 LDGSTS.E.BYPASS.LTC128B.128 [R7+0x31400], desc[UR60][R4.64+0x180], !P0 ;  /* 0x314001800407cfae */ /* 0x0001e2000c101d7c */
[----:B------:R-:W-:Y:S01]  /*1b6e0*/  IMAD.MOV.U32 R2, RZ, RZ, R14 ;  /* 0x000000ffff027224 */ /* 0x000fe200078e000e */
[----:B------:R-:W-:Y:S06]  /*1b6f0*/  BRA `(.L_x_10767) ;  /* 0xffffff9c00607947 */ /* 0x000fec000383ffff */
.L_x_10589:
[----:B-1----:R-:W3:Y:S02]  /*1b700*/  LDL R2, [R1+0x4] ;  /* 0x0000040001027983 */ /* 0x002ee40000100800 */
[----:B---3--:R1:W3:Y:S02]  /*1b710*/  SYNCS.PHASECHK.TRANS64.TRYWAIT P0, [R2+URZ+0x32420], R0 ;  /* 0x03242000020075a7 */ /* 0x0082e4000800017f */
[----:B---3--:R-:W-:Y:S05]  /*1b720*/  @!P0 NANOSLEEP.SYNCS 0x989680 ;  /* 0x009896800000895d */ /* 0x008fea0003900000 */
[----:B------:R-:W3:Y:S02]  /*1b730*/  @!P0 SYNCS.PHASECHK.TRANS64 P0, [R2+URZ+0x32420], R0 ;  /* 0x03242000020085a7 */ /* 0x000ee4000800007f */
[----:B---3--:R-:W-:Y:S05]  /*1b740*/  @!P0 BRA `(.L_x_10589) ;  /* 0xfffffffc00ec8947 */ /* 0x008fea000383ffff */
[----:B------:R-:W-:Y:S05]  /*1b750*/  BRA `(.L_x_10768) ;  /* 0xffffff9c00dc7947 */ /* 0x000fea000383ffff */
.L_x_10593:
[----:B0-----:R0:W1:Y:S02]  /*1b760*/  SYNCS.PHASECHK.TRANS64.TRYWAIT P0, [R2+URZ+0x32460], R0 ;  /* 0x03246000020075a7 */ /* 0x001064000800017f */
[----:B-1----:R-:W-:Y:S05]  /*1b770*/  @!P0 NANOSLEEP.SYNCS 0x989680 ;  /* 0x009896800000895d */ /* 0x002fea0003900000 */
[----:B------:R-:W1:Y:S02]  /*1b780*/  @!P0 SYNCS.PHASECHK.TRANS64 P0, [R2+URZ+0x32460], R0 ;  /* 0x03246000020085a7 */ /* 0x000e64000800007f */
[----:B-1----:R-:W-:Y:S05]  /*1b790*/  @!P0 BRA `(.L_x_10593) ;  /* 0xfffffffc00f08947 */ /* 0x002fea000383ffff */
[----:B------:R-:W-:Y:S05]  /*1b7a0*/  BRA `(.L_x_10769) ;  /* 0xffffffa0000c7947 */ /* 0x000fea000383ffff */
.L_x_10608:
[----:B-1----:R1:W2:Y:S02]  /*1b7b0*/  SYNCS.PHASECHK.TRANS64.TRYWAIT P0, [R2+URZ+0x32440], R5 ;  /* 0x03244005020075a7 */ /* 0x0022a4000800017f */
[----:B--2---:R-:W-:Y:S05]  /*1b7c0*/  @!P0 NANOSLEEP.SYNCS 0x989680 ;  /* 0x009896800000895d */ /* 0x004fea0003900000 */
[----:B------:R-:W2:Y:S02]  /*1b7d0*/  @!P0 SYNCS.PHASECHK.TRANS64 P0, [R2+URZ+0x32440], R5 ;  /* 0x03244005020085a7 */ /* 0x000ea4000800007f */
[----:B--2---:R-:W-:Y:S05]  /*1b7e0*/  @!P0 BRA `(.L_x_10608) ;  /* 0xfffffffc00f08947 */ /* 0x004fea000383ffff */
[----:B------:R-:W-:Y:S05]  /*1b7f0*/  BRA `(.L_x_10770) ;  /* 0xffffffa8003c7947 */ /* 0x000fea000383ffff */
.L_x_10613:
[----:B0-----:R0:W2:Y:S02]  /*1b800*/  SYNCS.PHASECHK.TRANS64.TRYWAIT P0, [R2+URZ+0x32460], R5 ;  /* 0x03246005020075a7 */ /* 0x0010a4000800017f */
[----:B--2---:R-:W-:Y:S05]  /*1b810*/  @!P0 NANOSLEEP.SYNCS 0x989680 ;  /* 0x009896800000895d */ /* 0x004fea0003900000 */
[----:B------:R-:W2:Y:S02]  /*1b820*/  @!P0 SYNCS.PHASECHK.TRANS64 P0, [R2+URZ+0x32460], R5 ;  /* 0x03246005020085a7 */ /* 0x000ea4000800007f */
[----:B--2---:R-:W-:Y:S05]  /*1b830*/  @!P0 BRA `(.L_x_10613) ;  /* 0xfffffffc00f08947 */ /* 0x004fea000383ffff */
[----:B------:R-:W-:Y:S05]  /*1b840*/  BRA `(.L_x_10771) ;  /* 0xffffffa800c47947 */ /* 0x000fea000383ffff */
.L_x_10624:
[----:B0-----:R0:W1:Y:S02]  /*1b850*/  SYNCS.PHASECHK.TRANS64.TRYWAIT P0, [R3+URZ+0x32440], R2 ;  /* 0x03244002030075a7 */ /* 0x001064000800017f */
[----:B-1----:R-:W-:Y:S05]  /*1b860*/  @!P0 NANOSLEEP.SYNCS 0x989680 ;  /* 0x009896800000895d */ /* 0x002fea0003900000 */
[----:B------:R-:W1:Y:S02]  /*1b870*/  @!P0 SYNCS.PHASECHK.TRANS64 P0, [R3+URZ+0x32440], R2 ;  /* 0x03244002030085a7 */ /* 0x000e64000800007f */
[----:B-1----:R-:W-:Y:S05]  /*1b880*/  @!P0 BRA `(.L_x_10624) ;  /* 0xfffffffc00f08947 */ /* 0x002fea000383ffff */
[----:B------:R-:W-:Y:S05]  /*1b890*/  BRA `(.L_x_10772) ;  /* 0xffffffb000d47947 */ /* 0x000fea000383ffff */
.L_x_10629:
[----:B-1----:R1:W2:Y:S02]  /*1b8a0*/  SYNCS.PHASECHK.TRANS64.TRYWAIT P0, [R3+URZ+0x32460], R2 ;  /* 0x03246002030075a7 */ /* 0x0022a4000800017f */
[----:B--2---:R-:W-:Y:S05]  /*1b8b0*/  @!P0 NANOSLEEP.SYNCS 0x989680 ;  /* 0x009896800000895d */ /* 0x004fea0003900000 */
[----:B------:R-:W2:Y:S02]  /*1b8c0*/  @!P0 SYNCS.PHASECHK.TRANS64 P0, [R3+URZ+0x32460], R2 ;  /* 0x03246002030085a7 */ /* 0x000ea4000800007f */
[----:B--2---:R-:W-:Y:S05]  /*1b8d0*/  @!P0 BRA `(.L_x_10629) ;  /* 0xfffffffc00f08947 */ /* 0x004fea000383ffff */
[----:B------:R-:W-:Y:S05]  /*1b8e0*/  BRA `(.L_x_10773) ;  /* 0xffffffb400587947 */ /* 0x000fea000383ffff */
.L_x_10640:
[----:B0-----:R0:W1:Y:S02]  /*1b8f0*/  SYNCS.PHASECHK.TRANS64.TRYWAIT P0, [R3+URZ+0x32440], R2 ;  /* 0x03244002030075a7 */ /* 0x001064000800017f */
[----:B-1----:R-:W-:Y:S05]  /*1b900*/  @!P0 NANOSLEEP.SYNCS 0x989680 ;  /* 0x009896800000895d */ /* 0x002fea0003900000 */
[----:B------:R-:W1:Y:S02]  /*1b910*/  @!P0 SYNCS.PHASECHK.TRANS64 P0, [R3+URZ+0x32440], R2 ;  /* 0x03244002030085a7 */ /* 0x000e64000800007f */
[----:B-1----:R-:W-:Y:S05]  /*1b920*/  @!P0 BRA `(.L_x_10640) ;  /* 0xfffffffc00f08947 */ /* 0x002fea000383ffff */
[----:B------:R-:W-:Y:S05]  /*1b930*/  BRA `(.L_x_10774) ;  /* 0xffffffbc00447947 */ /* 0x000fea000383ffff */
.L_x_10645:
[----:B-1----:R1:W2:Y:S02]  /*1b940*/  SYNCS.PHASECHK.TRANS64.TRYWAIT P0, [R3+URZ+0x32460], R2 ;  /* 0x03246002030075a7 */ /* 0x0022a4000800017f */
[----:B--2---:R-:W-:Y:S05]  /*1b950*/  @!P0 NANOSLEEP.SYNCS 0x989680 ;  /* 0x009896800000895d */ /* 0x004fea0003900000 */
[----:B------:R-:W2:Y:S02]  /*1b960*/  @!P0 SYNCS.PHASECHK.TRANS64 P0, [R3+URZ+0x32460], R2 ;  /* 0x03246002030085a7 */ /* 0x000ea4000800007f */
[----:B--2---:R-:W-:Y:S05]  /*1b970*/  @!P0 BRA `(.L_x_10645) ;  /* 0xfffffffc00f08947 */ /* 0x004fea000383ffff */
[----:B------:R-:W-:Y:S05]  /*1b980*/  BRA `(.L_x_10775) ;  /* 0xffffffbc00cc7947 */ /* 0x000fea000383ffff */
.L_x_10657:
[----:B------:R-:W-:Y:S01]  /*1b990*/  BSSY B0, `(.L_x_10776) ;  /* 0x0000008000007945 */ /* 0x000fe20003800000 */
[----:B------:R-:W-:Y:S02]  /*1b9a0*/  IMAD.MOV.U32 R13, RZ, RZ, R16 ;  /* 0x000000ffff0d7224 */ /* 0x000fe400078e0010 */
[----:B------:R-:W-:Y:S02]  /*1b9b0*/  IMAD.MOV.U32 R12, RZ, RZ, RZ ;  /* 0x000000ffff0c7224 */ /* 0x000fe400078e00ff */
[----:B------:R-:W-:Y:S02]  /*1b9c0*/  IMAD.MOV.U32 R11, RZ, RZ, 0x1f ;  /* 0x0000001fff0b7424 */ /* 0x000fe400078e00ff */
[----:B------:R-:W-:-:S07]  /*1b9d0*/  IMAD.MOV.U32 R15, RZ, RZ, -0x1 ;  /* 0xffffffffff0f7424 */ /* 0x000fce00078e00ff */
[----:B-1--45:R-:W-:Y:S05]  /*1b9e0*/  WARPSYNC.COLLECTIVE R15, `(.L_x_10777) ;  /* 0x000000000f087348 */ /* 0x032fea0003c00000 */
[----:B------:R0:W2:Y:S02]  /*1b9f0*/  SHFL.IDX P6, R14, R13, R12, R11 ;  /* 0x0000000c0d0e7389 */ /* 0x0000a400000c000b */
[----:B012-45:R-:W-:Y:S01]  /*1ba00*/  ENDCOLLECTIVE ;  /* 0x000000000000791b */ /* 0x037fe20003800000 */
.L_x_10777:
[----:B------:R-:W-:Y:S05]  /*1ba10*/  BSYNC B0 ;  /* 0x0000000000007941 */ /* 0x000fea0003800000 */
.L_x_10776:
        /* <DEDUP_REMOVED lines=9> */
.L_x_10778:
        /* <DEDUP_REMOVED lines=18> */
.L_x_10779:
        /* <DEDUP_REMOVED lines=8> */
.L_x_10780:
        /* <DEDUP_REMOVED lines=8> */
.L_x_10781:
        /* <DEDUP_REMOVED lines=8> */
.L_x_10782:
        /* <DEDUP_REMOVED lines=8> */
.L_x_10783:
        /* <DEDUP_REMOVED lines=9> */
.L_x_10784:
[----:B------:R-:W-:Y:S01]  /*1be60*/  IMAD.MOV.U32 R6, RZ, RZ, R14 ;  /* 0x000000ffff067224 */ /* 0x000fe200078e000e */
[----:B------:R-:W-:Y:S06]  /*1be70*/  BRA `(.L_x_10785) ;  /* 0xffffffc400247947 */ /* 0x000fec000383ffff */
.L_x_10662:
[----:B------:R-:W-:Y:S01]  /*1be80*/  BSSY B0, `(.L_x_10786) ;  /* 0x0000008000007945 */ /* 0x000fe20003800000 */
[----:B-----5:R-:W-:Y:S02]  /*1be90*/  IMAD.MOV.U32 R13, RZ, RZ, R2 ;  /* 0x000000ffff0d7224 */ /* 0x020fe400078e0002 */
[----:B------:R-:W-:Y:S02]  /*1bea0*/  IMAD.MOV.U32 R12, RZ, RZ, 0x1 ;  /* 0x00000001ff0c7424 */ /* 0x000fe400078e00ff */
[----:B------:R-:W-:Y:S02]  /*1beb0*/  IMAD.MOV.U32 R11, RZ, RZ, RZ ;  /* 0x000000ffff0b7224 */ /* 0x000fe400078e00ff */
[----:B------:R-:W-:-:S07]  /*1bec0*/  IMAD.MOV.U32 R15, RZ, RZ, -0x1 ;  /* 0xffffffffff0f7424 */ /* 0x000fce00078e00ff */
[----:B0---4-:R-:W-:Y:S05]  /*1bed0*/  WARPSYNC.COLLECTIVE R15, `(.L_x_10787) ;  /* 0x000000000f087348 */ /* 0x011fea0003c00000 */
[----:B------:R1:W2:Y:S02]  /*1bee0*/  SHFL.UP P6, R14, R13, R12, R11 ;  /* 0x0400000c0d0e7389 */ /* 0x0002a400000c000b */
[----:B012-4-:R-:W-:Y:S01]  /*1bef0*/  ENDCOLLECTIVE ;  /* 0x000000000000791b */ /* 0x017fe20003800000 */
.L_x_10787:
[----:B------:R-:W-:Y:S05]  /*1bf00*/  BSYNC B0 ;  /* 0x0000000000007941 */ /* 0x000fea0003800000 */
.L_x_10786:
        /* <DEDUP_REMOVED lines=10> */
.L_x_10788:
        /* <DEDUP_REMOVED lines=8> */
.L_x_10789:
        /* <DEDUP_REMOVED lines=8> */
.L_x_10790:
        /* <DEDUP_REMOVED lines=8> */
.L_x_10791:
        /* <DEDUP_REMOVED lines=9> */
.L_x_10792:
[----:B------:R-:W-:Y:S01]  /*1c1c0*/  IMAD.MOV.U32 R6, RZ, RZ, R14 ;  /* 0x000000ffff067224 */ /* 0x000fe200078e000e */
[----:B------:R-:W-:Y:S06]  /*1c1d0*/  BRA `(.L_x_10793) ;  /* 0xffffffc000e87947 */ /* 0x000fec000383ffff */
.L_x_10664:
[----:B------:R-:W-:Y:S01]  /*1c1e0*/  BSSY B0, `(.L_x_10794) ;  /* 0x0000006000007945 */ /* 0x000fe20003800000 */
[----:B------:R-:W-:Y:S01]  /*1c1f0*/  PLOP3.LUT P6, PT, P6, PT, PT, 0x8, 0x0 ;  /* 0x000000000000781c */ /* 0x000fe200037ce170 */
[----:B------:R-:W-:-:S12]  /*1c200*/  IMAD.MOV.U32 R15, RZ, RZ, -0x1 ;  /* 0xffffffffff0f7424 */ /* 0x000fd800078e00ff */
[----:B0---45:R-:W-:Y:S05]  /*1c210*/  WARPSYNC.COLLECTIVE R15, `(.L_x_10795) ;  /* 0x000000000f087348 */ /* 0x031fea0003c00000 */
[----:B------:R-:W-:Y:S01]  /*1c220*/  VOTE.ANY R14, PT, P6 ;  /* 0x00000000000e7806 */ /* 0x000fe200030e0100 */
[----:B0---45:R-:W-:Y:S06]  /*1c230*/  ENDCOLLECTIVE ;  /* 0x000000000000791b */ /* 0x031fec0003800000 */
.L_x_10795:
[----:B------:R-:W-:Y:S05]  /*1c240*/  BSYNC B0 ;  /* 0x0000000000007941 */ /* 0x000fea0003800000 */
.L_x_10794:
        /* <DEDUP_REMOVED lines=9> */
.L_x_10796:
[----:B------:R-:W-:Y:S01]  /*1c2e0*/  IMAD.MOV.U32 R17, RZ, RZ, R14 ;  /* 0x000000ffff117224 */ /* 0x000fe200078e000e */
[----:B------:R-:W-:Y:S06]  /*1c2f0*/  BRA `(.L_x_10797) ;  /* 0xffffffc000d87947 */ /* 0x000fec000383ffff */
.L_x_10666:
[----:B------:R-:W-:Y:S01]  /*1c300*/  BSSY B0, `(.L_x_10798) ;  /* 0x0000007000007945 */ /* 0x000fe20003800000 */
[----:B------:R-:W-:Y:S02]  /*1c310*/  IMAD.MOV.U32 R13, RZ, RZ, R3 ;  /* 0x000000ffff0d7224 */ /* 0x000fe400078e0003 */
[----:B------:R-:W-:Y:S02]  /*1c320*/  IMAD.MOV.U32 R11, RZ, RZ, 0x1f ;  /* 0x0000001fff0b7424 */ /* 0x000fe400078e00ff */
[----:B------:R-:W-:-:S07]  /*1c330*/  IMAD.MOV.U32 R15, RZ, RZ, -0x1 ;  /* 0xffffffffff0f7424 */ /* 0x000fce00078e00ff */
[----:B0-2-45:R-:W-:Y:S05]  /*1c340*/  WARPSYNC.COLLECTIVE R15, `(.L_x_10799) ;  /* 0x000000000f087348 */ /* 0x035fea0003c00000 */
[----:B------:R1:W3:Y:S02]  /*1c350*/  SHFL.IDX P6, R14, R13, R12, R11 ;  /* 0x0000000c0d0e7389 */ /* 0x0002e400000c000b */
[----:B012345:R-:W-:Y:S01]  /*1c360*/  ENDCOLLECTIVE ;  /* 0x000000000000791b */ /* 0x03ffe20003800000 */
.L_x_10799:
[----:B------:R-:W-:Y:S05]  /*1c370*/  BSYNC B0 ;  /* 0x0000000000007941 */ /* 0x000fea0003800000 */
.L_x_10798:
[----:B------:R-:W-:Y:S01]  /*1c380*/  IMAD.MOV.U32 R2, RZ, RZ, R14 ;  /* 0x000000ffff027224 */ /* 0x000fe200078e000e */
[----:B------:R-:W-:Y:S06]  /*1c390*/  BRA `(.L_x_10665) ;  /* 0xffffffc000cc7947 */ /* 0x000fec000383ffff */
.L_x_10670:
[----:B0-----:R0:W1:Y:S02]  /*1c3a0*/  SYNCS.PHASECHK.TRANS64.TRYWAIT P0, [R0+URZ+0x32420], R3 ;  /* 0x03242003000075a7 */ /* 0x001064000800017f */
[----:B-1----:R-:W-:Y:S05]  /*1c3b0*/  @!P0 NANOSLEEP.SYNCS 0x989680 ;  /* 0x009896800000895d */ /* 0x002fea0003900000 */
[----:B------:R-:W1:Y:S02]  /*1c3c0*/  @!P0 SYNCS.PHASECHK.TRANS64 P0, [R0+URZ+0x32420], R3 ;  /* 0x03242003000085a7 */ /* 0x000e64000800007f */
[----:B-1----:R-:W-:Y:S05]  /*1c3d0*/  @!P0 BRA `(.L_x_10670) ;  /* 0xfffffffc00f08947 */ /* 0x002fea000383ffff */
[----:B------:R-:W-:Y:S05]  /*1c3e0*/  BRA `(.L_x_10800) ;  /* 0xffffffc400c07947 */ /* 0x000fea000383ffff */
.L_x_10671:
        /* <DEDUP_REMOVED lines=11> */
.L_x_10802:
[----:B------:R-:W-:Y:S05]  /*1c4a0*/  BSYNC B0 ;  /* 0x0000000000007941 */ /* 0x000fea0003800000 */
.L_x_10801:
[----:B------:R-:W-:Y:S05]  /*1c4b0*/  BRA `(.L_x_10803) ;  /* 0xffffffc400a87947 */ /* 0x000fea000383ffff */
.L_x_10672:
[----:B------:R-:W-:Y:S01]  /*1c4c0*/  BSSY B0, `(.L_x_10804) ;  /* 0x0000006000007945 */ /* 0x000fe20003800000 */
[----:B------:R-:W-:-:S07]  /*1c4d0*/  IMAD.MOV.U32 R15, RZ, RZ, -0x1 ;  /* 0xffffffffff0f7424 */ /* 0x000fce00078e00ff */
[----:B01--45:R-:W-:Y:S05]  /*1c4e0*/  WARPSYNC.COLLECTIVE R15, `(.L_x_10805) ;  /* 0x000000000f0c7348 */ /* 0x033fea0003c00000 */
[----:B------:R-:W-:Y:S02]  /*1c4f0*/  ELECT P6, UR62, PT ;  /* 0x00000000003e782f */ /* 0x000fe400038c0000 */
[----:B------:R-:W-:Y:S01]  /*1c500*/  MOV R14, UR62 ;  /* 0x0000003e000e7c02 */ /* 0x000fe20008000f00 */
[----:B01--45:R-:W-:Y:S10]  /*1c510*/  ENDCOLLECTIVE ;  /* 0x000000000000791b */ /* 0x033ff40003800000 */
.L_x_10805:
[----:B------:R-:W-:Y:S05]  /*1c520*/  BSYNC B0 ;  /* 0x0000000000007941 */ /* 0x000fea0003800000 */
.L_x_10804:
[----:B------:R-:W-:Y:S05]  /*1c530*/  BRA `(.L_x_10806) ;  /* 0xffffffc4009c7947 */ /* 0x000fea000383ffff */
.L_x_10674:
[----:B0-----:R0:W1:Y:S02]  /*1c540*/  SYNCS.PHASECHK.TRANS64.TRYWAIT P0, [R6+URZ], R5 ;  /* 0x00000005060075a7 */ /* 0x001064000800017f */
[----:B-1----:R-:W-:Y:S05]  /*1c550*/  @!P0 NANOSLEEP.SYNCS 0x989680 ;  /* 0x009896800000895d */ /* 0x002fea0003900000 */
[----:B------:R-:W1:Y:S02]  /*1c560*/  @!P0 SYNCS.PHASECHK.TRANS64 P0, [R6+URZ], R5 ;  /* 0x00000005060085a7 */ /* 0x000e64000800007f */
[----:B-1----:R-:W-:Y:S05]  /*1c570*/  @!P0 BRA `(.L_x_10674) ;  /* 0xfffffffc00f08947 */ /* 0x002fea000383ffff */
[----:B------:R-:W-:Y:S05]  /*1c580*/  BRA `(.L_x_10807) ;  /* 0xffffffc400d87947 */ /* 0x000fea000383ffff */
.L_x_10675:
[----:B-1----:R1:W2:Y:S02]  /*1c590*/  SYNCS.PHASECHK.TRANS64.TRYWAIT P0, [R7+URZ], R2 ;  /* 0x00000002070075a7 */ /* 0x0022a4000800017f */
[----:B--2---:R-:W-:Y:S05]  /*1c5a0*/  @!P0 NANOSLEEP.SYNCS 0x989680 ;  /* 0x009896800000895d */ /* 0x004fea0003900000 */
[----:B------:R-:W2:Y:S02]  /*1c5b0*/  @!P0 SYNCS.PHASECHK.TRANS64 P0, [R7+URZ], R2 ;  /* 0x00000002070085a7 */ /* 0x000ea4000800007f */
[----:B--2---:R-:W-:Y:S05]  /*1c5c0*/  @!P0 BRA `(.L_x_10675) ;  /* 0xfffffffc00f08947 */ /* 0x004fea000383ffff */
[----:B------:R-:W-:Y:S05]  /*1c5d0*/  BRA `(.L_x_10808) ;  /* 0xffffffc400cc7947 */ /* 0x000fea000383ffff */
.L_x_10677:
[----:B--2---:R2:W3:Y:S02]  /*1c5e0*/  SYNCS.PHASECHK.TRANS64.TRYWAIT P0, [R4+URZ], R5 ;  /* 0x00000005040075a7 */ /* 0x0044e4000800017f */
[----:B---3--:R-:W-:Y:S05]  /*1c5f0*/  @!P0 NANOSLEEP.SYNCS 0x989680 ;  /* 0x009896800000895d */ /* 0x008fea0003900000 */
[----:B------:R-:W3:Y:S02]  /*1c600*/  @!P0 SYNCS.PHASECHK.TRANS64 P0, [R4+URZ], R5 ;  /* 0x00000005040085a7 */ /* 0x000ee4000800007f */
[----:B---3--:R-:W-:Y:S05]  /*1c610*/  @!P0 BRA `(.L_x_10677) ;  /* 0xfffffffc00f08947 */ /* 0x008fea000383ffff */
[----:B------:R-:W-:Y:S05]  /*1c620*/  BRA `(.L_x_10809) ;  /* 0xffffffc400d47947 */ /* 0x000fea000383ffff */
.L_x_10810:
        /* <DEDUP_REMOVED lines=13> */
.L_x_15139:


//--------------------- .text._ZN7cutlass13device_kernelIN5flash11enable_sm90INS1_16FlashAttnFwdSm90INS1_25CollectiveMainloopFwdSm90ILi2EN4cute5tupleIJNS5_1CILi1EEES8_S8_EEENS6_IJNS7_ILi128EEENS7_ILi96EEENS7_ILi64EEEEEELi256ENS_10bfloat16_tEfNS_4arch4Sm90ELb0ELb1ELb0ELb0ELb0ELb0ELb0ELb1ELb0ELb1ELb0ELb0EEENS1_21CollectiveEpilogueFwdINS6_IJSA_NS7_ILi256EEESB_EEES9_SE_SG_Li256ELb0ELb1ELb0ELb0EEENS1_30DynamicPersistentTileSchedulerILi256ELi128ELb0ELb1ELb1EEEEEEEEEvNT_6ParamsE --------------------------
	.section	.text._ZN7cutlass13device_kernelIN5flash11enable_sm90INS1_16FlashAttnFwdSm90INS1_25CollectiveMainloopFwdSm90ILi2EN4cute5tupleIJNS5_1CILi1EEES8_S8_EEENS6_IJNS7_ILi128EEENS7_ILi96EEENS7_ILi64EEEEEELi256ENS_10bfloat16_tEfNS_4arch4Sm90ELb0ELb1ELb0ELb0ELb0ELb0ELb0ELb1ELb0ELb1ELb0ELb0EEENS1_21CollectiveEpilogueFwdINS6_IJSA_NS7_ILi256EEESB_EEES9_SE_SG_Li256ELb0ELb1ELb0ELb0EEENS1_30DynamicPersistentTileSchedulerILi256ELi128ELb0ELb1ELb1EEEEEEEEEvNT_6ParamsE,"ax",@progbits
	.align	128
.text._ZN7cutlass13device_kernelIN5flash11enable_sm90INS1_16FlashAttnFwdSm90INS1_25CollectiveMainloopFwdSm90ILi2EN4cute5tupleIJNS5_1CILi1EEES8_S8_EEENS6_IJNS7_ILi128EEENS7_ILi96EEENS7_ILi64EEEEEELi256ENS_10bfloat16_tEfNS_4arch4Sm90ELb0ELb1ELb0ELb0ELb0ELb0ELb0ELb1ELb0ELb1ELb0ELb0EEENS1_21CollectiveEpilogueFwdINS6_IJSA_NS7_ILi256EEESB_EEES9_SE_SG_Li256ELb0ELb1ELb0ELb0EEENS1_30DynamicPersistentTileSchedulerILi256ELi128ELb0ELb1ELb1EEEEEEEEEvNT_6ParamsE:
        .type           _ZN7cutlass13device_kernelIN5flash11enable_sm90INS1_16FlashAttnFwdSm90INS1_25CollectiveMainloopFwdSm90ILi2EN4cute5tupleIJNS5_1CILi1EEES8_S8_EEENS6_IJNS7_ILi128EEENS7_ILi96EEENS7_ILi64EEEEEELi256ENS_10bfloat16_tEfNS_4arch4Sm90ELb0ELb1ELb0ELb0ELb0ELb0ELb0ELb1ELb0ELb1ELb0ELb0EEENS1_21CollectiveEpilogueFwdINS6_IJSA_NS7_ILi256EEESB_EEES9_SE_SG_Li256ELb0ELb1ELb0ELb0EEENS1_30DynamicPersistentTileSchedulerILi256ELi128ELb0ELb1ELb1EEEEEEEEEvNT_6ParamsE,@function
        .size           _ZN7cutlass13device_kernelIN5flash11enable_sm90INS1_16FlashAttnFwdSm90INS1_25CollectiveMainloopFwdSm90ILi2EN4cute5tupleIJNS5_1CILi1EEES8_S8_EEENS6_IJNS7_ILi128EEENS7_ILi96EEENS7_ILi64EEEEEELi256ENS_10bfloat16_tEfNS_4arch4Sm90ELb0ELb1ELb0ELb0ELb0ELb0ELb0ELb1ELb0ELb1ELb0ELb0EEENS1_21CollectiveEpilogueFwdINS6_IJSA_NS7_ILi256EEESB_EEES9_SE_SG_Li256ELb0ELb1ELb0ELb0EEENS1_30DynamicPersistentTileSchedulerILi256ELi128ELb0ELb1ELb1EEEEEEEEEvNT_6ParamsE,(.L_x_15140 - _ZN7cutlass13device_kernelIN5flash11enable_sm90INS1_16FlashAttnFwdSm90INS1_25CollectiveMainloopFwdSm90ILi2EN4cute5tupleIJNS5_1CILi1EEES8_S8_EEENS6_IJNS7_ILi128EEENS7_ILi96EEENS7_ILi64EEEEEELi256ENS_10bfloat16_tEfNS_4arch4Sm90ELb0ELb1ELb0ELb0ELb0ELb0ELb0ELb1ELb0ELb1ELb0ELb0EEENS1_21CollectiveEpilogueFwdINS6_IJSA_NS7_ILi256EEESB_EEES9_SE_SG_Li256ELb0ELb1ELb0ELb0EEENS1_30DynamicPersistentTileSchedulerILi256ELi128ELb0ELb1ELb1EEEEEEEEEvNT_6ParamsE)
        .other          _ZN7cutlass13device_kernelIN5flash11enable_sm90INS1_16FlashAttnFwdSm90INS1_25CollectiveMainloopFwdSm90ILi2EN4cute5tupleIJNS5_1CILi1EEES8_S8_EEENS6_IJNS7_ILi128EEENS7_ILi96EEENS7_ILi64EEEEEELi256ENS_10bfloat16_tEfNS_4arch4Sm90ELb0ELb1ELb0ELb0ELb0ELb0ELb0ELb1ELb0ELb1ELb0ELb0EEENS1_21CollectiveEpilogueFwdINS6_IJSA_NS7_ILi256EEESB_EEES9_SE_SG_Li256ELb0ELb1ELb0ELb0EEENS1_30DynamicPersistentTileSchedulerILi256ELi128ELb0ELb1ELb1EEEEEEEEEvNT_6ParamsE,@"STO_CUDA_ENTRY STV_DEFAULT"
_ZN7cutlass13device_kernelIN5flash11enable_sm90INS1_16FlashAttnFwdSm90INS1_25CollectiveMainloopFwdSm90ILi2EN4cute5tupleIJNS5_1CILi1EEES8_S8_EEENS6_IJNS7_ILi128EEENS7_ILi96EEENS7_ILi64EEEEEELi256ENS_10bfloat16_tEfNS_4arch4Sm90ELb0ELb1ELb0ELb0ELb0ELb0ELb0ELb1ELb0ELb1ELb0ELb0EEENS1_21CollectiveEpilogueFwdINS6_IJSA_NS7_ILi256EEESB_EEES9_SE_SG_Li256ELb0ELb1ELb0ELb0EEENS1_30DynamicPersistentTileSchedulerILi256ELi128ELb0ELb1ELb1EEEEEEEEEvNT_6ParamsE:
        /* <DEDUP_REMOVED lines=18> */
.L_x_10812:
[----:B------:R-:W-:Y:S05]  /*0120*/  BSYNC B0 ;  /* 0x0000000000007941 */ /* 0x000fea0003800000 */
.L_x_10811:
        /* <DEDUP_REMOVED lines=41> */
.L_x_10813:
        /* <DEDUP_REMOVED lines=22> */
.L_x_10814:
        /* <DEDUP_REMOVED lines=18> */
.L_x_10815:
        /* <DEDUP_REMOVED lines=22> */
.L_x_10816:
        /* <DEDUP_REMOVED lines=22> */
.L_x_10817:
[----:B------:R-:W-:Y:S01]  /*0900*/  PLOP3.LUT P0, PT, PT, PT, UP0, 0x80, 0x0 ;  /* 0x000000000000781c */ /* 0x000fe20003f0f008 */
[----:B------:R-:W-:Y:S01]  /*0910*/  UMOV UR41, 0x1 ;  /* 0x0000000100297882 */ /* 0x000fe20000000000 */
[----:B------:R-:W-:Y:S01]  /*0920*/  NOP ;  /* 0x0000000000007918 */ /* 0x000fe20000000000 */
[----:B------:R-:W-:Y:S01]  /*0930*/  USEL UR41, UR41, 0x2, !UP0 ;  /* 0x0000000229297887 */ /* 0x000fe2000c000000 */
[----:B------:R-:W-:Y:S01]  /*0940*/  ULDC.64 UR46, c[0x0][0x208] ;  /* 0x00008200002e7ab9 */ /* 0x000fe20000000a00 */
[----:B012-4-:R-:W-:Y:S08]  /*0950*/  BAR.SYNC.DEFER_BLOCKING 0x0 ;  /* 0x0000000000007b1d */ /* 0x017ff00000010000 */
[----:B------:R-:W-:Y:S05]  /*0960*/  @!P0 BRA `(.L_x_10818) ;  /* 0x000000f000548947 */ /* 0x000fea0003800000 */
.L_x_10819:
[----:B------:R-:W-:-:S08]  /*0970*/  NOP ;  /* 0x0000000000007918 */ /* 0x000fd00000000000 */
[----:B------:R-:W0:Y:S02]  /*0980*/  USETMAXREG.TRY_ALLOC.CTAPOOL UP0, 0xf0 ;  /* 0x000000f0000079c8 */ /* 0x000e240008000600 */
[----:B0-----:R-:W-:-:S13]  /*0990*/  PLOP3.LUT P0, PT, PT, PT, UP0, 0x80, 0x0 ;  /* 0x000000000000781c */ /* 0x001fda0003f0f008 */
[----:B------:R-:W-:Y:S05]  /*09a0*/  @!P0 BRA `(.L_x_10819) ;  /* 0xfffffffc00f08947 */ /* 0x000fea000383ffff */
[----:B------:R-:W0:Y:S01]  /*09b0*/  S2R R0, SR_TID.X ;  /* 0x0000000000007919 */ /* 0x000e220000002100 */
[----:B------:R-:W1:Y:S08]  /*09c0*/  S2UR UR4, SR_CTAID.X ;  /* 0x00000000000479c3 */ /* 0x000e700000002500 */
[----:B------:R-:W-:Y:S08]  /*09d0*/  BAR.ARV 0x4, 0x180 ;  /* 0x0106000000007b1d */ /* 0x000ff00000002000 */
[----:B------:R-:W-:Y:S06]  /*09e0*/  BAR.ARV 0x8, 0x180 ;  /* 0x0206000000007b1d */ /* 0x000fec0000002000 */
[----:B0-----:R-:W-:-:S04]  /*09f0*/  SHF.R.U32.HI R0, RZ, 0x7, R0 ;  /* 0x00000007ff007819 */ /* 0x001fc80000011600 */
[----:B------:R-:W-:Y:S02]  /*0a00*/  ISETP.NE.AND P0, PT, R0, 0x1, PT ;  /* 0x000000010000780c */ /* 0x000fe40003f05270 */
[----:B------:R-:W1:Y:S11]  /*0a10*/  LDC R0, c[0x0][0xc38] ;  /* 0x00030e00ff007b82 */ /* 0x000e760000000800 */
[----:B------:R-:W-:Y:S06]  /*0a20*/  @!P0 BAR.ARV 0x9, 0x100 ;  /* 0x0244000000008b1d */ /* 0x000fec0000002000 */
[----:B-1----:R-:W-:-:S13]  /*0a30*/  ISETP.LE.AND P0, PT, R0, UR4, PT ;  /* 0x0000000400007c0c */ /* 0x002fda000bf03270 */
[----:B------:R-:W-:Y:S05]  /*0a40*/  @P0 EXIT ;  /* 0x000000000000094d */ /* 0x000fea0003800000 */
[----:B------:R-:W0:Y:S01]  /*0a50*/  S2R R2, SR_TID.X ;  /* 0x0000000000027919 */ /* 0x000e220000002100 */
[----:B------:R-:W-:Y:S01]  /*0a60*/  ULOP3.LUT UR44, UR41, 0x1, URZ, 0xfc, !UPT ;  /* 0x00000001292c7892 */ /* 0x000fe2000f8efc3f */
[----:B------:R-:W-:Y:S01]  /*0a70*/  UMOV UR38, URZ ;  /* 0x0000003f00267c82 */ /* 0x000fe20008000000 */
[----:B------:R-:W-:Y:S01]  /*0a80*/  UMOV UR37, URZ ;  /* 0x0000003f00257c82 */ /* 0x000fe20008000000 */
[----:B------:R-:W-:Y:S01]  /*0a90*/  UMOV UR36, URZ ;  /* 0x0000003f00247c82 */ /* 0x000fe20008000000 */
[----:B0-----:R-:W-:-:S05]  /*0aa0*/  VIADD R214, R2, 0xffffff80 ;  /* 0xffffff8002d67836 */ /* 0x001fca0000000000 */
[----:B------:R-:W-:-:S04]  /*0ab0*/  SHF.R.S32.HI R3, RZ, 0x1f, R214 ;  /* 0x0000001fff037819 */ /* 0x000fc800000114d6 */
[CC--:B------:R-:W-:Y:S02]  /*0ac0*/  LEA.HI R0, R3.reuse, R214.reuse, RZ, 0x7 ;  /* 0x000000d603007211 */ /* 0x0c0fe400078f38ff */
[CC--:B------:R-:W-:Y:S02]  /*0ad0*/  LEA.HI R2, R3.reuse, R214.reuse, RZ, 0x4 ;  /* 0x000000d603027211 */ /* 0x0c0fe400078f20ff */
[----:B------:R-:W-:Y:S02]  /*0ae0*/  LOP3.LUT R5, R0, 0xffffff80, RZ, 0xc0, !PT ;  /* 0xffffff8000057812 */ /* 0x000fe400078ec0ff */
[----:B------:R-:W-:Y:S02]  /*0af0*/  SHF.R.S32.HI R7, RZ, 0x4, R2 ;  /* 0x00000004ff077819 */ /* 0x000fe40000011402 */
[----:B------:R-:W-:Y:S01]  /*0b00*/  LEA.HI R4, R3, R214, RZ, 0x5 ;  /* 0x000000d603047211 */ /* 0x000fe200078f28ff */
[----:B------:R-:W-:Y:S01]  /*0b10*/  IMAD.IADD R206, R214, 0x1, -R5 ;  /* 0x00000001d6ce7824 */ /* 0x000fe200078e0a05 */
[----:B------:R-:W-:-:S02]  /*0b20*/  LOP3.LUT R5, R2, 0x3fffff0, RZ, 0xc0, !PT ;  /* 0x03fffff002057812 */ /* 0x000fc400078ec0ff */
[----:B------:R-:W-:Y:S01]  /*0b30*/  LEA.HI R2, R2, R7, RZ, 0x1 ;  /* 0x0000000702027211 */ /* 0x000fe200078f08ff */
[----:B------:R-:W-:Y:S01]  /*0b40*/  IMAD.SHL.U32 R4, R4, 0x20, RZ ;  /* 0x0000002004047824 */ /* 0x000fe200078e00ff */
[----:B------:R-:W-:Y:S01]  /*0b50*/  SHF.R.S32.HI R9, RZ, 0x1f, R206 ;  /* 0x0000001fff097819 */ /* 0x000fe200000114ce */
[----:B------:R-:W-:Y:S01]  /*0b60*/  IMAD.IADD R5, R214, 0x1, -R5 ;  /* 0x00000001d6057824 */ /* 0x000fe200078e0a05 */
[----:B------:R-:W-:Y:S02]  /*0b70*/  LOP3.LUT R2, R2, 0x1ffffffe, RZ, 0xc0, !PT ;  /* 0x1ffffffe02027812 */ /* 0x000fe400078ec0ff */
[----:B------:R-:W-:Y:S02]  /*0b80*/  LEA.HI R6, R9, R206, RZ, 0x2 ;  /* 0x000000ce09067211 */ /* 0x000fe400078f10ff */
[----:B------:R-:W-:Y:S01]  /*0b90*/  LEA.HI R10, R3, R214, RZ, 0x2 ;  /* 0x000000d6030a7211 */ /* 0x000fe200078f10ff */
[----:B------:R-:W-:Y:S01]  /*0ba0*/  IMAD.IADD R2, R7, 0x1, -R2 ;  /* 0x0000000107027824 */ /* 0x000fe200078e0a02 */
[----:B------:R-:W-:-:S02]  /*0bb0*/  SHF.R.S32.HI R8, RZ, 0x2, R6 ;  /* 0x00000002ff087819 */ /* 0x000fc40000011406 */
[----:B------:R-:W-:Y:S02]  /*0bc0*/  SHF.R.S32.HI R11, RZ, 0x1f, R6 ;  /* 0x0000001fff0b7819 */ /* 0x000fe40000011406 */
[----:B------:R-:W-:Y:S02]  /*0bd0*/  LOP3.LUT R4, R4, 0xfffffc00, RZ, 0xc0, !PT ;  /* 0xfffffc0004047812 */ /* 0x000fe400078ec0ff */
[----:B------:R-:W-:Y:S02]  /*0be0*/  LOP3.LUT R7, R10, 0xfffffffc, RZ, 0xc0, !PT ;  /* 0xfffffffc0a077812 */ /* 0x000fe400078ec0ff */
[----:B------:R-:W-:Y:S01]  /*0bf0*/  LEA.HI R3, R3, R214, RZ, 0x3 ;  /* 0x000000d603037211 */ /* 0x000fe200078f18ff */
[----:B------:R-:W-:Y:S01]  /*0c00*/  IMAD R5, R5, 0x40, R4 ;  /* 0x0000004005057824 */ /* 0x000fe200078e0204 */
[----:B------:R-:W-:Y:S01]  /*0c10*/  LEA.HI R11, R11, R8, RZ, 0x3 ;  /* 0x000000080b0b7211 */ /* 0x000fe200078f18ff */
[----:B------:R-:W-:Y:S01]  /*0c20*/  IMAD.IADD R4, R214, 0x1, -R7 ;  /* 0x00000001d6047824 */ /* 0x000fe200078e0a07 */
[----:B------:R-:W-:Y:S01]  /*0c30*/  SHF.R.S32.HI R207, RZ, 0x7, R0 ;  /* 0x00000007ffcf7819 */ /* 0x000fe20000011400 */
[----:B------:R-:W-:Y:S01]  /*0c40*/  IMAD R209, R2, 0x8, R5 ;  /* 0x0000000802d17824 */ /* 0x000fe200078e0205 */
[----:B------:R-:W-:-:S02]  /*0c50*/  LOP3.LUT R7, R3, 0xfffffff8, RZ, 0xc0, !PT ;  /* 0xfffffff803077812 */ /* 0x000fc400078ec0ff */
[----:B------:R-:W-:Y:S02]  /*0c60*/  LOP3.LUT R11, R11, 0xfffffff8, RZ, 0xc0, !PT ;  /* 0xfffffff80b0b7812 */ /* 0x000fe400078ec0ff */
[----:B------:R-:W-:Y:S01]  /*0c70*/  LEA.HI R9, R9, R206, RZ, 0x5 ;  /* 0x000000ce09097211 */ /* 0x000fe200078f28ff */
[----:B------:R-:W-:Y:S01]  /*0c80*/  IMAD.IADD R202, R214, 0x1, -R7 ;  /* 0x00000001d6ca7824 */ /* 0x000fe200078e0a07 */
[----:B------:R-:W-:Y:S01]  /*0c90*/  LEA.HI R0, R0, R207, RZ, 0x1 ;  /* 0x000000cf00007211 */ /* 0x000fe200078f08ff */
[----:B------:R-:W-:Y:S01]  /*0ca0*/  IMAD.IADD R8, R8, 0x1, -R11 ;  /* 0x0000000108087824 */ /* 0x000fe200078e0a0b */
[----:B------:R-:W-:Y:S01]  /*0cb0*/  SHF.R.S32.HI R9, RZ, 0x5, R9 ;  /* 0x00000005ff097819 */ /* 0x000fe20000011409 */
[----:B------:R-:W-:Y:S01]  /*0cc0*/  IMAD.SHL.U32 R19, R202, 0x8, RZ ;  /* 0x00000008ca137824 */ /* 0x000fe200078e00ff */
[----:B------:R-:W-:Y:S02]  /*0cd0*/  LEA.HI R10, R4, R4, RZ, 0x1 ;  /* 0x00000004040a7211 */ /* 0x000fe400078f08ff */
[----:B------:R-:W-:Y:S01]  /*0ce0*/  LOP3.LUT R0, R0, 0x3fffffe, RZ, 0xc0, !PT ;  /* 0x03fffffe00007812 */ /* 0x000fe200078ec0ff */
[----:B------:R-:W-:Y:S01]  /*0cf0*/  IMAD R9, R9, 0x10, R8 ;  /* 0x0000001009097824 */ /* 0x000fe200078e0208 */
[----:B------:R-:W-:Y:S01]  /*0d00*/  LOP3.LUT R11, R10, 0x1ffffffe, RZ, 0xc0, !PT ;  /* 0x1ffffffe0a0b7812 */ /* 0x000fe200078ec0ff */
[----:B------:R-:W-:Y:S01]  /*0d10*/  VIADD R200, R19, 0x40 ;  /* 0x0000004013c87836 */ /* 0x000fe20000000000 */
[----:B------:R-:W-:Y:S01]  /*0d20*/  SHF.R.S32.HI R205, RZ, 0x3, R3 ;  /* 0x00000003ffcd7819 */ /* 0x000fe20000011403 */
[----:B------:R-:W-:Y:S01]  /*0d30*/  IMAD.IADD R0, R207, 0x1, -R0 ;  /* 0x00000001cf007824 */ /* 0x000fe200078e0a00 */
[----:B------:R-:W-:Y:S01]  /*0d40*/  LOP3.LUT R3, R6, 0x7ffffffc, RZ, 0xc0, !PT ;  /* 0x7ffffffc06037812 */ /* 0x000fe200078ec0ff */
        /* <DEDUP_REMOVED lines=8> */
[----:B------:R-:W-:-:S02]  /*0dd0*/  IMAD.IADD R18, R206, 0x1, -R3 ;  /* 0x00000001ce127824 */ /* 0x000fc400078e0a03 */
[----:B------:R-:W-:-:S07]  /*0de0*/  IMAD R22, R11, 0x8, R208 ;  /* 0x000000080b167824 */ /* 0x000fce00078e02d0 */
.L_x_10916:
        /* <DEDUP_REMOVED lines=21> */
.L_x_10820:
[----:B------:R-:W-:Y:S01]  /*0f40*/  ULDC UR7, c[0x0][0xc54] ;  /* 0x0003150000077ab9 */ /* 0x000fe20000000800 */
[----:B------:R-:W-:Y:S01]  /*0f50*/  UMOV UR6, UR9 ;  /* 0x0000000900067c82 */ /* 0x000fe20008000000 */
[----:B------:R-:W-:-:S11]  /*0f60*/  UISETP.NE.AND UP0, UPT, UR7, 0x1, UPT ;  /* 0x000000010700788c */ /* 0x000fd6000bf05270 */
[----:B------:R-:W-:Y:S02]  /*0f70*/  @UP0 ULDC.64 UR10, c[0x0][0xc58] ;  /* 0x00031600000a0ab9 */ /* 0x000fe40000000a00 */
[----:B------:R-:W-:-:S04]  /*0f80*/  UIMAD.WIDE.U32 UR4, UR9, UR10, URZ ;  /* 0x0000000a090472a5 */ /* 0x000fc8000f8e003f */
[----:B------:R-:W-:-:S04]  /*0f90*/  @UP0 USHF.R.U32.HI UR6, URZ, UR11, UR5 ;  /* 0x0000000b3f060299 */ /* 0x000fc80008011605 */
[----:B------:R-:W-:-:S12]  /*0fa0*/  UIMAD UR4, UR6, UR7, URZ ;  /* 0x00000007060472a4 */ /* 0x000fd8000f8e023f */
.L_x_10821:
[----:B------:R-:W0:Y:S01]  /*0fb0*/  LDC R0, c[0x0][0x448] ;  /* 0x00011200ff007b82 */ /* 0x000e220000000800 */
[----:B------:R-:W-:Y:S01]  /*0fc0*/  ULOP3.LUT UR6, URZ, UR6, URZ, 0x33, !UPT ;  /* 0x000000063f067292 */ /* 0x000fe2000f8e333f */
[----:B------:R-:W-:Y:S01]  /*0fd0*/  ULDC UR40, c[0x0][0xc48] ;  /* 0x0003120000287ab9 */ /* 0x000fe20000000800 */
[----:B------:R-:W-:Y:S01]  /*0fe0*/  ULDC UR5, c[0x0][0xc3c] ;  /* 0x00030f0000057ab9 */ /* 0x000fe20000000800 */
[----:B------:R-:W-:Y:S02]  /*0ff0*/  UISETP.NE.AND UP0, UPT, UR40, 0x1, UPT ;  /* 0x000000012800788c */ /* 0x000fe4000bf05270 */
[----:B------:R-:W-:Y:S02]  /*1000*/  UIADD3 UR6, UR6, UR5, URZ ;  /* 0x0000000506067290 */ /* 0x000fe4000fffe03f */
[----:B------:R-:W1:Y:S01]  /*1010*/  LDC.64 R8, c[0x0][0x9e0] ;  /* 0x00027800ff087b82 */ /* 0x000e620000000a00 */
[----:B------:R-:W-:Y:S02]  /*1020*/  UIADD3 UR4, UR9, -UR4, URZ ;  /* 0x8000000409047290 */ /* 0x000fe4000fffe03f */
[----:B------:R-:W-:Y:S01]  /*1030*/  USHF.L.U32 UR43, UR6, 0x7, URZ ;  /* 0x00000007062b7899 */ /* 0x000fe2000800063f */
[----:B------:R-:W-:Y:S01]  /*1040*/  ULDC.64 UR10, c[0x0][0x418] ;  /* 0x00010600000a7ab9 */ /* 0x000fe20000000a00 */
[----:B------:R-:W-:Y:S01]  /*1050*/  ULDC UR7, c[0x0][0xc54] ;  /* 0x0003150000077ab9 */ /* 0x000fe20000000800 */
[----:B------:R-:W-:-:S02]  /*1060*/  ISETP.NE.U32.AND P0, PT, RZ, UR10, PT ;  /* 0x0000000aff007c0c */ /* 0x000fc4000bf05070 */
[----:B------:R-:W2:Y:S01]  /*1070*/  LDC R6, c[0x0][0x288] ;  /* 0x0000a200ff067b82 */ /* 0x000ea20000000800 */
[----:B------:R-:W-:Y:S02]  /*1080*/  UIADD3 UR6, UR43, 0x7f, URZ ;  /* 0x0000007f2b067890 */ /* 0x000fe4000fffe03f */
[----:B------:R-:W-:Y:S01]  /*1090*/  UIMAD UR8, UR8, UR7, UR4 ;  /* 0x00000007080872a4 */ /* 0x000fe2000f8e0204 */
[----:B------:R-:W-:Y:S02]  /*10a0*/  ISETP.NE.AND.EX P0, PT, RZ, UR11, PT, P0 ;  /* 0x0000000bff007c0c */ /* 0x000fe4000bf05300 */
[----:B------:R-:W-:Y:S01]  /*10b0*/  @UP0 ULDC UR4, c[0x0][0xc4c] ;  /* 0x0003130000040ab9 */ /* 0x000fe20000000800 */
[----:B------:R-:W-:Y:S01]  /*10c0*/  @UP0 ULDC UR7, c[0x0][0xc50] ;  /* 0x0003140000070ab9 */ /* 0x000fe20000000800 */
[----:B0-----:R-:W-:Y:S01]  /*10d0*/  ISETP.NE.AND P1, PT, R0, 0x1, PT ;  /* 0x000000010000780c */ /* 0x001fe20003f25270 */
[----:B------:R-:W0:Y:S01]  /*10e0*/  LDC R7, c[0x0][0x2f0] ;  /* 0x0000bc00ff077b82 */ /* 0x000e220000000800 */
[----:B------:R-:W-:Y:S01]  /*10f0*/  UIMAD.WIDE.U32 UR4, UR8, UR4, URZ ;  /* 0x00000004080472a5 */ /* 0x000fe2000f8e003f */
[----:B------:R-:W-:Y:S01]  /*1100*/  IMAD.U32 R2, RZ, RZ, UR6 ;  /* 0x00000006ff027e24 */ /* 0x000fe2000f8e00ff */
[----:B------:R-:W-:-:S02]  /*1110*/  UMOV UR42, UR8 ;  /* 0x00000008002a7c82 */ /* 0x000fc40008000000 */
[----:B------:R-:W-:Y:S01]  /*1120*/  @UP0 USHF.R.U32.HI UR42, URZ, UR7, UR5 ;  /* 0x000000073f2a0299 */ /* 0x000fe20008011605 */
[----:B-1----:R-:W-:Y:S02]  /*1130*/  ISETP.GE.AND P2, PT, R9, 0x1, PT ;  /* 0x000000010900780c */ /* 0x002fe40003f46270 */
[----:B------:R-:W1:Y:S01]  /*1140*/  LDC R0, c[0x0][0x424] ;  /* 0x00010900ff007b82 */ /* 0x000e620000000800 */
[----:B------:R-:W-:-:S04]  /*1150*/  UIADD3 UR4, -UR42, URZ, URZ ;  /* 0x0000003f2a047290 */ /* 0x000fc8000fffe13f */
[----:B------:R-:W-:Y:S01]  /*1160*/  UIMAD UR40, UR40, UR4, UR8 ;  /* 0x00000004282872a4 */ /* 0x000fe2000f8e0208 */
[----:B--2---:R-:W-:Y:S02]  /*1170*/  IADD3 R5, -R6, 0x1, RZ ;  /* 0x0000000106057810 */ /* 0x004fe40007ffe1ff */
[----:B------:R-:W2:Y:S08]  /*1180*/  @P1 LDC R3, c[0x0][0x44c] ;  /* 0x00011300ff031b82 */ /* 0x000eb00000000800 */
[----:B------:R-:W3:Y:S01]  /*1190*/  @P1 LDC R4, c[0x0][0x450] ;  /* 0x00011400ff041b82 */ /* 0x000ee20000000800 */
[----:B-1----:R-:W-:-:S05]  /*11a0*/  SEL R0, R0, 0x1, P0 ;  /* 0x0000000100007807 */ /* 0x002fca0000000000 */
[CC--:B0-----:R-:W-:Y:S02]  /*11b0*/  IMAD R5, R0.reuse, R7.reuse, R5 ;  /* 0x0000000700057224 */ /* 0x0c1fe400078e0205 */
[----:B------:R-:W-:Y:S02]  /*11c0*/  IMAD R16, R0, R7, RZ ;  /* 0x0000000700107224 */ /* 0x000fe400078e02ff */
[----:B--2---:R-:W-:-:S05]  /*11d0*/  @P1 IMAD.HI.U32 R3, R3, UR6, RZ ;  /* 0x0000000603031c27 */ /* 0x004fca000f8e00ff */
[----:B---3--:R-:W-:-:S05]  /*11e0*/  @P1 SHF.R.U32.HI R2, RZ, R4, R3 ;  /* 0x00000004ff021219 */ /* 0x008fca0000011603 */
        /* <DEDUP_REMOVED lines=13> */
.L_x_10823:
[----:B------:R-:W-:-:S13]  /*12c0*/  ISETP.NE.AND P0, PT, R9, 0x1, PT ;  /* 0x000000010900780c */ /* 0x000fda0003f05270 */
[----:B------:R-:W0:Y:S02]  /*12d0*/  @P0 LDC.64 R4, c[0x0][0x9e8] ;  /* 0x00027a00ff040b82 */ /* 0x000e240000000a00 */
[----:B0-----:R-:W-:-:S05]  /*12e0*/  @P0 IMAD.HI.U32 R4, R3, R4, RZ ;  /* 0x0000000403040227 */ /* 0x001fca00078e00ff */
[----:B------:R-:W-:-:S07]  /*12f0*/  @P0 SHF.R.U32.HI R3, RZ, R5, R4 ;  /* 0x00000005ff030219 */ /* 0x000fce0000011604 */
.L_x_10824:
[----:B------:R-:W-:-:S05]  /*1300*/  IMAD R3, R3, R9, R9 ;  /* 0x0000000903037224 */ /* 0x000fca00078e0209 */
[----:B------:R-:W-:-:S07]  /*1310*/  VIMNMX R2, R2, R3, PT ;  /* 0x0000000302027248 */ /* 0x000fce0003fe0100 */
.L_x_10822:
[----:B------:R-:W0:Y:S01]  /*1320*/  @P1 LDC R4, c[0x0][0x44c] ;  /* 0x00011300ff041b82 */ /* 0x000e220000000800 */
[----:B------:R-:W-:Y:S01]  /*1330*/  IMAD.U32 R3, RZ, RZ, UR43 ;  /* 0x0000002bff037e24 */ /* 0x000fe2000f8e00ff */
[----:B------:R-:W-:Y:S01]  /*1340*/  ULDC UR4, c[0x0][0x9dc] ;  /* 0x0002770000047ab9 */ /* 0x000fe20000000800 */
[-C--:B------:R-:W-:Y:S02]  /*1350*/  IMAD R6, R0, R7.reuse, -R6 ;  /* 0x0000000700067224 */ /* 0x080fe400078e0a06 */
[----:B------:R-:W-:Y:S02]  /*1360*/  VIADD R2, R2, 0x5f ;  /* 0x0000005f02027836 */ /* 0x000fe40000000000 */
[----:B------:R-:W-:Y:S01]  /*1370*/  IMAD R0, R0, R7, 0x5f ;  /* 0x0000005f00007424 */ /* 0x000fe200078e0207 */
[----:B------:R-:W1:Y:S01]  /*1380*/  @P1 LDC R5, c[0x0][0x450] ;  /* 0x00011400ff051b82 */ /* 0x000e620000000800 */
[----:B------:R-:W-:-:S04]  /*1390*/  IMAD.HI R2, R2, 0x2aaaaaab, RZ ;  /* 0x2aaaaaab02027827 */ /* 0x000fc800078e02ff */
[----:B------:R-:W-:-:S04]  /*13a0*/  IMAD.HI R0, R0, 0x2aaaaaab, RZ ;  /* 0x2aaaaaab00007827 */ /* 0x000fc800078e02ff */
[----:B0-----:R-:W-:-:S05]  /*13b0*/  @P1 IMAD.HI.U32 R4, R4, UR43, RZ ;  /* 0x0000002b04041c27 */ /* 0x001fca000f8e00ff */
[----:B-1----:R-:W-:Y:S02]  /*13c0*/  @P1 SHF.R.U32.HI R3, RZ, R5, R4 ;  /* 0x00000005ff031219 */ /* 0x002fe40000011604 */
[----:B------:R-:W-:-:S03]  /*13d0*/  SHF.R.U32.HI R5, RZ, 0x1f, R2 ;  /* 0x0000001fff057819 */ /* 0x000fc60000011602 */
[----:B------:R-:W-:Y:S01]  /*13e0*/  IMAD.IADD R6, R6, 0x1, R3 ;  /* 0x0000000106067824 */ /* 0x000fe200078e0203 */
[----:B------:R-:W-:Y:S02]  /*13f0*/  SHF.R.U32.HI R3, RZ, 0x1f, R0 ;  /* 0x0000001fff037819 */ /* 0x000fe40000011600 */
[----:B------:R-:W-:Y:S01]  /*1400*/  LEA.HI.SX32 R176, R2, R5, 0x1c ;  /* 0x0000000502b07211 */ /* 0x000fe200078fe2ff */
[----:B------:R-:W-:Y:S01]  /*1410*/  VIADD R4, R6, -UR4 ;  /* 0x8000000406047c36 */ /* 0x000fe20008000000 */
[----:B------:R-:W-:-:S04]  /*1420*/  LEA.HI.SX32 R3, R0, R3, 0x1c ;  /* 0x0000000300037211 */ /* 0x000fc800078fe2ff */
[----:B------:R-:W-:Y:S02]  /*1430*/  R2UR UR4, R4 ;  /* 0x00000000040472ca */ /* 0x000fe400000e0000 */
[----:B------:R-:W-:Y:S01]  /*1440*/  VIMNMX R176, R3, R176, PT ;  /* 0x000000b003b07248 */ /* 0x000fe20003fe0100 */
[----:B------:R-:W-:-:S12]  /*1450*/  @!P2 BRA `(.L_x_10825) ;  /* 0x000000000044a947 */ /* 0x000fd80003800000 */
        /* <DEDUP_REMOVED lines=9> */
.L_x_10826:
[----:B------:R-:W-:-:S13]  /*14f0*/  ISETP.NE.AND P0, PT, R9, 0x1, PT ;  /* 0x000000010900780c */ /* 0x000fda0003f05270 */
[----:B------:R-:W0:Y:S02]  /*1500*/  @P0 LDC.64 R2, c[0x0][0x9e8] ;  /* 0x00027a00ff020b82 */ /* 0x000e240000000a00 */
[----:B0-----:R-:W-:-:S05]  /*1510*/  @P0 IMAD.HI.U32 R0, R6, R2, RZ ;  /* 0x0000000206000227 */ /* 0x001fca00078e00ff */
[----:B------:R-:W-:-:S07]  /*1520*/  @P0 SHF.R.U32.HI R6, RZ, R3, R0 ;  /* 0x00000003ff060219 */ /* 0x000fce0000011600 */
.L_x_10827:
[----:B------:R-:W-:-:S05]  /*1530*/  IMAD R6, R6, R9, RZ ;  /* 0x0000000906067224 */ /* 0x000fca00078e02ff */
[----:B------:R-:W-:-:S13]  /*1540*/  R2UR UR5, R6 ;  /* 0x00000000060572ca */ /* 0x000fda00000e0000 */
[----:B------:R-:W-:-:S04]  /*1550*/  UISETP.LT.AND UP0, UPT, UR4, UR5, UPT ;  /* 0x000000050400728c */ /* 0x000fc8000bf01270 */
[----:B------:R-:W-:-:S12]  /*1560*/  USEL UR4, UR4, UR5, !UP0 ;  /* 0x0000000504047287 */ /* 0x000fd8000c000000 */
.L_x_10825:
[----:B------:R-:W-:Y:S01]  /*1570*/  UIMAD.WIDE UR4, UR4, 0x2aaaaaab, URZ ;  /* 0x2aaaaaab040478a5 */ /* 0x000fe2000f8e023f */
[----:B------:R-:W-:Y:S01]  /*1580*/  PLOP3.LUT P0, PT, PT, PT, PT, 0x80, 0x0 ;  /* 0x000000000000781c */ /* 0x000fe20003f0f070 */
[----:B------:R-:W-:Y:S01]  /*1590*/  IMAD.MOV.U32 R3, RZ, RZ, RZ ;  /* 0x000000ffff037224 */ /* 0x000fe200078e00ff */
[----:B------:R-:W-:Y:S01]  /*15a0*/  CS2R R4, SRZ ;  /* 0x0000000000047805 */ /* 0x000fe2000001ff00 */
[----:B------:R-:W-:Y:S01]  /*15b0*/  USHF.R.U32.HI UR4, URZ, 0x1f, UR5 ;  /* 0x0000001f3f047899 */ /* 0x000fe20008011605 */
[----:B------:R-:W-:Y:S01]  /*15c0*/  IMAD.MOV.U32 R0, RZ, RZ, RZ ;  /* 0x000000ffff007224 */ /* 0x000fe200078e00ff */
[----:B------:R-:W-:Y:S02]  /*15d0*/  CS2R R178, SRZ ;  /* 0x0000000000b27805 */ /* 0x000fe4000001ff00 */
[----:B------:R-:W-:Y:S01]  /*15e0*/  CS2R R148, SRZ ;  /* 0x0000000000947805 */ /* 0x000fe2000001ff00 */
[----:B------:R-:W-:Y:S01]  /*15f0*/  ULEA.HI.SX32 UR4, UR5, UR4, 0x1c ;  /* 0x0000000405047291 */ /* 0x000fe2000f8fe23f */
[----:B------:R-:W-:Y:S01]  /*1600*/  IMAD.MOV.U32 R177, RZ, RZ, RZ ;  /* 0x000000ffffb17224 */ /* 0x000fe200078e00ff */
[----:B------:R-:W-:-:S02]  /*1610*/  CS2R R144, SRZ ;  /* 0x0000000000907805 */ /* 0x000fc4000001ff00 */
[----:B------:R-:W-:Y:S01]  /*1620*/  CS2R R174, SRZ ;  /* 0x0000000000ae7805 */ /* 0x000fe2000001ff00 */
[----:B------:R-:W-:Y:S01]  /*1630*/  UISETP.LT.AND UP0, UPT, URZ, UR4, UPT ;  /* 0x000000043f00728c */ /* 0x000fe2000bf01270 */
[----:B------:R-:W-:Y:S02]  /*1640*/  CS2R R140, SRZ ;  /* 0x00000000008c7805 */ /* 0x000fe4000001ff00 */
[----:B------:R-:W-:Y:S02]  /*1650*/  CS2R R128, SRZ ;  /* 0x0000000000807805 */ /* 0x000fe4000001ff00 */
[----:B------:R-:W-:Y:S01]  /*1660*/  CS2R R120, SRZ ;  /* 0x0000000000787805 */ /* 0x000fe2000001ff00 */
[----:B------:R-:W-:Y:S01]  /*1670*/  USEL UR39, URZ, UR4, !UP0 ;  /* 0x000000043f277287 */ /* 0x000fe2000c000000 */
[----:B------:R-:W-:Y:S02]  /*1680*/  CS2R R136, SRZ ;  /* 0x0000000000887805 */ /* 0x000fe4000001ff00 */
[----:B------:R-:W-:-:S02]  /*1690*/  CS2R R116, SRZ ;  /* 0x0000000000747805 */ /* 0x000fc4000001ff00 */
[----:B------:R-:W-:Y:S02]  /*16a0*/  CS2R R112, SRZ ;  /* 0x0000000000707805 */ /* 0x000fe4000001ff00 */
[----:B------:R-:W-:Y:S02]  /*16b0*/  CS2R R132, SRZ ;  /* 0x0000000000847805 */ /* 0x000fe4000001ff00 */
[----:B------:R-:W-:Y:S02]  /*16c0*/  CS2R R108, SRZ ;  /* 0x00000000006c7805 */ /* 0x000fe4000001ff00 */
[----:B------:R-:W-:Y:S02]  /*16d0*/  ISETP.GT.AND P1, PT, R176, UR39, PT ;  /* 0x00000027b0007c0c */ /* 0x000fe4000bf24270 */
        /* <DEDUP_REMOVED lines=84> */
.L_x_10829:
        /* <DEDUP_REMOVED lines=13> */
.L_x_11026:
[----:B0-----:R-:W-:Y:S01]  /*1cf0*/  IMAD.U32 R0, RZ, RZ, UR44 ;  /* 0x0000002cff007e24 */ /* 0x001fe2000f8e00ff */
[----:B------:R-:W-:Y:S05]  /*1d00*/  WARPSYNC.ALL ;  /* 0x0000000000007948 */ /* 0x000fea0003800000 */
[----:B------:R0:W-:Y:S01]  /*1d10*/  BAR.SYNC.DEFER_BLOCKING R9, 0x100 ;  /* 0x000400090000751d */ /* 0x0001e20000010000 */
[----:B------:R-:W-:-:S13]  /*1d20*/  ISETP.NE.AND P0, PT, R0, 0x3, PT ;  /* 0x000000030000780c */ /* 0x000fda0003f05270 */
[----:B0-----:R-:W-:Y:S05]  /*1d30*/  @!P0 BRA `(.L_x_10831) ;  /* 0x0000000000048947 */ /* 0x001fea0003800000 */
[----:B------:R-:W-:Y:S01]  /*1d40*/  BPT.TRAP 0x1 ;  /* 0x000000040000795c */ /* 0x000fe20000300000 */
.L_x_10831:
[----:B------:R-:W-:Y:S01]  /*1d50*/  R2UR UR22, R5 ;  /* 0x00000000051672ca */ /* 0x000fe200000e0000 */
[----:B------:R-:W-:-:S05]  /*1d60*/  IMAD.U32 R10, RZ, RZ, UR37 ;  /* 0x00000025ff0a7e24 */ /* 0x000fca000f8e00ff */
[----:B------:R-:W-:-:S07]  /*1d70*/  SHF.L.U32 R10, R10, 0x1f, RZ ;  /* 0x0000001f0a0a7819 */ /* 0x000fce00000006ff */
[----:B------:R-:W-:-:S09]  /*1d80*/  ULEA UR22, UR36, UR22, 0x3 ;  /* 0x0000001624167291 */ /* 0x000fd2000f8e183f */
[----:B------:R0:W1:Y:S01]  /*1d90*/  SYNCS.PHASECHK.TRANS64.TRYWAIT P1, [UR22+0x22830], R10 ;  /* 0x0228300aff0075a7 */ /* 0x0000620008020156 */
[----:B------:R-:W-:Y:S05]  /*1da0*/  @!P0 BRA `(.L_x_10832) ;  /* 0x0000000000048947 */ /* 0x000fea0003800000 */
[----:B------:R-:W-:Y:S01]  /*1db0*/  BPT.TRAP 0x1 ;  /* 0x000000040000795c */ /* 0x000fe20000300000 */
.L_x_10832:
[----:B-1----:R-:W-:Y:S05]  /*1dc0*/  @P1 BRA `(.L_x_10833) ;  /* 0x0000000000081947 */ /* 0x002fea0003800000 */
[----:B------:R-:W1:Y:S02]  /*1dd0*/  SYNCS.PHASECHK.TRANS64.TRYWAIT P1, [UR22+0x22830], R10 ;  /* 0x0228300aff0075a7 */ /* 0x000e640008020156 */
[----:B-1----:R-:W-:Y:S05]  /*1de0*/  @!P1 BRA `(.L_x_10834) ;  /* 0x0000012800109947 */ /* 0x002fea0003800000 */
.L_x_10833:
[----:B------:R-:W-:Y:S01]  /*1df0*/  R2UR UR4, R5 ;  /* 0x00000000050472ca */ /* 0x000fe200000e0000 */
[----:B------:R-:W-:Y:S01]  /*1e00*/  ULOP3.LUT UR16, UR45, 0x10000, URZ, 0xfc, !UPT ;  /* 0x000100002d107892 */ /* 0x000fe2000f8efc3f */
[----:B------:R-:W-:Y:S01]  /*1e10*/  WARPGROUP.ARRIVE ;  /* 0x00000000000079c5 */ /* 0x000fe20000000000 */
[----:B------:R-:W-:Y:S01]  /*1e20*/  UMOV UR17, 0x40000040 ;  /* 0x4000004000117882 */ /* 0x000fe20000000000 */
[----:B------:R-:W-:Y:S01]  /*1e30*/  UMOV UR19, 0x40000040 ;  /* 0x4000004000137882 */ /* 0x000fe20000000000 */
[----:B------:R-:W-:Y:S01]  /*1e40*/  UMOV UR5, 0x40000040 ;  /* 0x4000004000057882 */ /* 0x000fe20000000000 */
[----:B------:R-:W-:Y:S01]  /*1e50*/  UMOV UR7, 0x40000040 ;  /* 0x4000004000077882 */ /* 0x000fe20000000000 */
[----:B------:R-:W-:Y:S01]  /*1e60*/  UIADD3 UR8, UR16, 0x4, URZ ;  /* 0x0000000410087890 */ /* 0x000fe2000fffe03f */
[----:B------:R-:W2:Y:S01]  /*1e70*/  LDC R8, c[0x0][0x448] ;  /* 0x00011200ff087b82 */ /* 0x000ea20000000800 */
[----:B------:R-:W-:Y:S01]  /*1e80*/  UMOV UR9, 0x40000040 ;  /* 0x4000004000097882 */ /* 0x000fe20000000000 */
[----:B------:R-:W-:Y:S01]  /*1e90*/  UMOV UR11, 0x40000040 ;  /* 0x40000040000b7882 */ /* 0x000fe20000000000 */
[----:B------:R-:W-:Y:S01]  /*1ea0*/  UIADD3 UR12, UR16, 0x6, URZ ;  /* 0x00000006100c7890 */ /* 0x000fe2000fffe03f */
[----:B------:R-:W3:Y:S01]  /*1eb0*/  S2R R2, SR_TID.X ;  /* 0x0000000000027919 */ /* 0x000ee20000002100 */
[----:B------:R-:W-:Y:S01]  /*1ec0*/  UIADD3 UR4, UR4, 0x1c400, URZ ;  /* 0x0001c40004047890 */ /* 0x000fe2000fffe03f */
[----:B------:R-:W-:Y:S01]  /*1ed0*/  VIADD R0, R22, UR43 ;  /* 0x0000002b16007c36 */ /* 0x000fe20008000000 */
[----:B------:R-:W-:Y:S01]  /*1ee0*/  UMOV UR13, 0x40000040 ;  /* 0x40000040000d7882 */ /* 0x000fe20000000000 */
[----:B------:R-:W-:Y:S01]  /*1ef0*/  UMOV UR15, 0x40000040 ;  /* 0x40000040000f7882 */ /* 0x000fe20000000000 */
[----:B------:R-:W-:Y:S01]  /*1f00*/  USHF.R.U32.HI UR4, URZ, 0x4, UR4 ;  /* 0x000000043f047899 */ /* 0x000fe20008011604 */
[----:B------:R-:W4:Y:S01]  /*1f10*/  LDC R7, c[0x0][0x288] ;  /* 0x0000a200ff077b82 */ /* 0x000f220000000800 */
[----:B------:R-:W-:Y:S01]  /*1f20*/  IMAD.MOV.U32 R6, RZ, RZ, R0 ;  /* 0x000000ffff067224 */ /* 0x000fe200078e0000 */
[----:B------:R-:W-:Y:S01]  /*1f30*/  LOP3.LUT R17, R17, 0xffefffff, RZ, 0xc0, !PT ;  /* 0xffefffff11117812 */ /* 0x000fe200078ec0ff */
[----:B------:R-:W-:-:S04]  /*1f40*/  ULOP3.LUT UR4, UR4, 0x3fff, URZ, 0xc0, !UPT ;  /* 0x00003fff04047892 */ /* 0x000fc8000f8ec03f */
[----:B------:R-:W-:Y:S02]  /*1f50*/  ULOP3.LUT UR20, UR4, 0x10000, URZ, 0xfc, !UPT ;  /* 0x0001000004147892 */ /* 0x000fe4000f8efc3f */
[----:B------:R-:W-:Y:S02]  /*1f60*/  UIADD3 UR4, UR16, 0x2, URZ ;  /* 0x0000000210047890 */ /* 0x000fe4000fffe03f */
[----:B------:R-:W-:Y:S01]  /*1f70*/  UIMAD UR18, UR36, 0x300, UR20 ;  /* 0x00000300241278a4 */ /* 0x000fe2000f8e0214 */
[----:B--2---:R-:W-:-:S03]  /*1f80*/  ISETP.NE.AND P2, PT, R8, 0x1, PT ;  /* 0x000000010800780c */ /* 0x004fc60003f45270 */
[----:B------:R-:W-:Y:S02]  /*1f90*/  UIADD3 UR6, UR18, 0x2, URZ ;  /* 0x0000000212067890 */ /* 0x000fe4000fffe03f */
[----:B------:R-:W-:Y:S02]  /*1fa0*/  UIADD3 UR10, UR18, 0x4, URZ ;  /* 0x00000004120a7890 */ /* 0x000fe4000fffe03f */
[----:B------:R-:W-:Y:S02]  /*1fb0*/  UIADD3 UR14, UR18, 0x6, URZ ;  /* 0x00000006120e7890 */ /* 0x000fe4000fffe03f */
[----:B------:R-:W-:Y:S01]  /*1fc0*/  HGMMA.64x96x16.F32.BF16 R24, gdesc[UR16], RZ, !UPT, gsb0 ;  /* 0x01600000101879f0 */ /* 0x000fe2000c0018ff */
[----:B---3--:R-:W-:-:S03]  /*1fd0*/  LOP3.LUT P1, RZ, R2, 0x7f, RZ, 0xc0, !PT ;  /* 0x0000007f02ff7812 */ /* 0x008fc6000782c0ff */
[----:B-1----:R-:W1:Y:S01]  /*1fe0*/  @P2 LDC R3, c[0x0][0x44c] ;  /* 0x00011300ff032b82 */ /* 0x002e620000000800 */
[----:B------:R-:W-:Y:S01]  /*1ff0*/  SHF.R.U32.HI R11, RZ, 0x7, R2 ;  /* 0x00000007ff0b7819 */ /* 0x000fe20000011602 */
[----:B------:R-:W-:Y:S01]  /*2000*/  IMAD R2, R176, -0x60, R16 ;  /* 0xffffffa0b0027824 */ /* 0x000fe200078e0210 */
[----:B------:R-:W-:-:S04]  /*2010*/  @P2 LOP3.LUT R17, R17, 0x100000, RZ, 0xfc, !PT ;  /* 0x0010000011112812 */ /* 0x000fc800078efcff */
[----:B------:R-:W-:Y:S01]  /*2020*/  LOP3.LUT R17, R17, 0xfff7ffff, RZ, 0xc0, !PT ;  /* 0xfff7ffff11117812 */ /* 0x000fe200078ec0ff */
[----:B------:R-:W2:Y:S03]  /*2030*/  @P2 LDC R4, c[0x0][0x450] ;  /* 0x00011400ff042b82 */ /* 0x000ea60000000800 */
[----:B------:R-:W-:Y:S01]  /*2040*/  @P1 LOP3.LUT R17, R17, 0x80000, RZ, 0xfc, !PT ;  /* 0x0008000011111812 */ /* 0x000fe200078efcff */
[----:B-1----:R-:W-:-:S04]  /*2050*/  @P2 IMAD.HI.U32 R3, R0, R3, RZ ;  /* 0x0000000300032227 */ /* 0x002fc800078e00ff */
[----:B------:R-:W-:Y:S01]  /*2060*/  IMAD.U32 R0, RZ, RZ, UR22 ;  /* 0x00000016ff007e24 */ /* 0x000fe2000f8e00ff */
[----:B--2---:R-:W-:-:S03]  /*2070*/  @P2 SHF.R.U32.HI R6, RZ, R4, R3 ;  /* 0x00000004ff062219 */ /* 0x004fc60000011603 */
[----:B------:R-:W-:Y:S01]  /*2080*/  @!P1 VIADD R0, R0, 0x22840 ;  /* 0x0002284000009836 */ /* 0x000fe20000000000 */
[----:B------:R-:W-:Y:S01]  /*2090*/  IADD3 R4, -R11, 0xb, RZ ;  /* 0x0000000b0b047810 */ /* 0x000fe20007ffe1ff */
[----:B------:R-:W-:Y:S01]  /*20a0*/  VIADD R3, R2, 0x61 ;  /* 0x0000006102037836 */ /* 0x000fe20000000000 */
[----:B------:R-:W1:Y:S02]  /*20b0*/  SHFL.IDX PT, R20, R6, RZ, 0x1c1f ;  /* 0x001c1fff06147589 */ /* 0x000e6400000e0000 */
[----:B------:R-:W-:Y:S01]  /*20c0*/  @!P1 PRMT R0, RZ, 0x654, R0 ;  /* 0x00000654ff009816 */ /* 0x000fe20000000000 */
[----:B------:R-:W-:-:S04]  /*20d0*/  IMAD.MOV.U32 R11, RZ, RZ, -0x60 ;  /* 0xffffffa0ff0b7424 */ /* 0x000fc800078e00ff */
[----:B------:R-:W-:-:S04]  /*20e0*/  IMAD R15, R176, R11, 0x60 ;  /* 0x00000060b00f7424 */ /* 0x000fc800078e020b */
[----:B------:R-:W-:Y:S01]  /*20f0*/  IMAD R14, R18, -0x2, R15 ;  /* 0xfffffffe120e7824 */ /* 0x000fe200078e020f */
[----:B------:R-:W-:Y:S02]  /*2100*/  WARPGROUP.DEPBAR.LE gsb0, 0x0 ;  /* 0x00008000000079c5 */ /* 0x000fe40000010000 */
[----:B------:R-:W-:-:S06]  /*2110*/  WARPGROUP.ARRIVE ;  /* 0x00000000000079c5 */ /* 0x000fcc0000000000 */
[----:B------:R-:W-:Y:S01]  /*2120*/  HGMMA.64x96x16.F32.BF16 R24, gdesc[UR4], R24, gsb0 ;  /* 0x01600000041879f0 */ /* 0x000fe20008001818 */
[----:B------:R-:W-:Y:S02]  /*2130*/  ULDC UR7, c[0x0][0x9dc] ;  /* 0x0002770000077ab9 */ /* 0x000fe40000000800 */
[----:B------:R-:W-:Y:S01]  /*2140*/  ULOP3.LUT UR6, URZ, UR7, URZ, 0x33, !UPT ;  /* 0x000000073f067292 */ /* 0x000fe2000f8e333f */
[----:B------:R-:W-:Y:S02]  /*2150*/  WARPGROUP.DEPBAR.LE gsb0, 0x0 ;  /* 0x00008000000079c5 */ /* 0x000fe40000010000 */
[----:B------:R-:W-:-:S06]  /*2160*/  WARPGROUP.ARRIVE ;  /* 0x00000000000079c5 */ /* 0x000fcc0000000000 */
[----:B------:R-:W-:Y:S03]  /*2170*/  HGMMA.64x96x16.F32.BF16 R24, gdesc[UR8], R24, gsb0 ;  /* 0x01600000081879f0 */ /* 0x000fe60008001818 */
[----:B------:R-:W-:Y:S02]  /*2180*/  WARPGROUP.DEPBAR.LE gsb0, 0x0 ;  /* 0x00008000000079c5 */ /* 0x000fe40000010000 */
[----:B------:R-:W-:-:S06]  /*2190*/  WARPGROUP.ARRIVE ;  /* 0x00000000000079c5 */ /* 0x000fcc0000000000 */
[----:B------:R-:W-:Y:S01]  /*21a0*/  HGMMA.64x96x16.F32.BF16 R24, gdesc[UR12], R24, gsb0 ;  /* 0x016000000c1879f0 */ /* 0x000fe20008001818 */
[----:B------:R-:W-:Y:S02]  /*21b0*/  ULDC.64 UR14, c[0x0][0x9e0] ;  /* 0x00027800000e7ab9 */ /* 0x000fe40000000a00 */
[----:B------:R-:W-:Y:S01]  /*21c0*/  UISETP.GE.AND UP0, UPT, UR15, 0x1, UPT ;  /* 0x000000010f00788c */ /* 0x000fe2000bf06270 */
[----:B------:R-:W-:Y:S02]  /*21d0*/  WARPGROUP.DEPBAR.LE gsb0, 0x0 ;  /* 0x00008000000079c5 */ /* 0x000fe40000010000 */
[----:B------:R2:W-:Y:S06]  /*21e0*/  BAR.ARV R4, 0x100 ;  /* 0x000400040000751d */ /* 0x0005ec0000002000 */
[----:B------:R3:W-:Y:S01]  /*21f0*/  @!P1 SYNCS.ARRIVE.TRANS64.RED.A1T0 RZ, [R0+URZ], RZ ;  /* 0x000000ff00ff99a7 */ /* 0x0007e2000810043f */
[----:B------:R-:W-:Y:S01]  /*2200*/  PLOP3.LUT P1, PT, PT, PT, UP0, 0x40, 0x0 ;  /* 0x000000000000781c */ /* 0x000fe20003f2e808 */
[----:B---3--:R-:W-:-:S02]  /*2210*/  IMAD R0, R18, -0x2, R3 ;  /* 0xfffffffe12007824 */ /* 0x008fc400078e0203 */
[----:B------:R-:W-:Y:S02]  /*2220*/  VIADD R3, R2, 0x60 ;  /* 0x0000006002037836 */ /* 0x000fe40000000000 */
[----:B----4-:R-:W-:Y:S02]  /*2230*/  IMAD.IADD R0, R0, 0x1, -R7 ;  /* 0x0000000100007824 */ /* 0x010fe400078e0a07 */
[----:B------:R-:W-:Y:S02]  /*2240*/  IMAD R11, R18, -0x2, R3 ;  /* 0xfffffffe120b7824 */ /* 0x000fe400078e0203 */
[C---:B------:R-:W-:Y:S02]  /*2250*/  VIADD R12, R0.reuse, UR14 ;  /* 0x0000000e000c7c36 */ /* 0x040fe40008000000 */
[----:B------:R-:W-:-:S03]  /*2260*/  VIADD R13, R0, UR6 ;  /* 0x00000006000d7c36 */ /* 0x000fc60008000000 */
[----:B-1----:R-:W-:Y:S01]  /*2270*/  VIADDMNMX R0, R20, R12, R11, PT ;  /* 0x0000000c14007246 */ /* 0x002fe2000380010b */
[----:B------:R-:W-:Y:S01]  /*2280*/  IMAD.IADD R2, R13, 0x1, R20 ;  /* 0x000000010d027824 */ /* 0x000fe200078e0214 */
[----:B--2---:R-:W-:Y:S06]  /*2290*/  @P1 BRA `(.L_x_10835) ;  /* 0x0000000000541947 */ /* 0x004fec0003800000 */
[----:B------:R-:W-:Y:S01]  /*22a0*/  IADD3 R3, R16, -R7, R20 ;  /* 0x8000000710037210 */ /* 0x000fe20007ffe014 */
        /* <DEDUP_REMOVED lines=11> */
.L_x_10837:
[----:B------:R-:W-:-:S06]  /*2360*/  UISETP.NE.AND UP1, UPT, UR15, 0x1, UPT ;  /* 0x000000010f00788c */ /* 0x000fcc000bf25270 */
[----:B------:R-:W-:-:S05]  /*2370*/  PLOP3.LUT P1, PT, PT, PT, UP1, 0x80, 0x0 ;  /* 0x000000000000781c */ /* 0x000fca0003f2f018 */
[----:B------:R-:W-:-:S08]  /*2380*/  @UP1 ULDC.64 UR10, c[0x0][0x9e8] ;  /* 0x00027a00000a1ab9 */ /* 0x000fd00000000a00 */
[----:B------:R-:W-:-:S05]  /*2390*/  @P1 IMAD.HI.U32 R20, R3, UR10, RZ ;  /* 0x0000000a03141c27 */ /* 0x000fca000f8e00ff */
[----:B------:R-:W-:-:S07]  /*23a0*/  @P1 SHF.R.U32.HI R3, RZ, UR11, R20 ;  /* 0x0000000bff031c19 */ /* 0x000fce0008011614 */
.L_x_10838:
[----:B------:R-:W-:Y:S05]  /*23b0*/  BSYNC B0 ;  /* 0x0000000000007941 */ /* 0x000fea0003800000 */
.L_x_10836:
[----:B------:R-:W-:-:S05]  /*23c0*/  IMAD R3, R3, UR15, R14 ;  /* 0x0000000f03037c24 */ /* 0x000fca000f8e020e */
[----:B------:R-:W-:Y:S02]  /*23d0*/  VIMNMX R2, R2, R3, !PT ;  /* 0x0000000302027248 */ /* 0x000fe40007fe0100 */
[----:B------:R-:W-:-:S07]  /*23e0*/  VIADDMNMX R0, R3, UR15, R0, PT ;  /* 0x0000000f03007c46 */ /* 0x000fce000b800100 */
.L_x_10835:
[C---:B------:R-:W-:Y:S02]  /*23f0*/  ISETP.GE.AND P6, PT, R15.reuse, 0x9, PT ;  /* 0x000000090f00780c */ /* 0x040fe40003fc6270 */
[C---:B------:R-:W-:Y:S02]  /*2400*/  ISETP.GE.AND P1, PT, R15.reuse, 0x2, PT ;  /* 0x000000020f00780c */ /* 0x040fe40003f26270 */
[C---:B------:R-:W-:Y:S02]  /*2410*/  ISETP.GT.AND P2, PT, R2.reuse, 0x8, !P6 ;  /* 0x000000080200780c */ /* 0x040fe40007744270 */
[----:B------:R-:W-:Y:S02]  /*2420*/  ISETP.GT.AND P3, PT, R2, 0x1, !P1 ;  /* 0x000000010200780c */ /* 0x000fe40004f64270 */
[----:B------:R-:W-:Y:S02]  /*2430*/  ISETP.LT.OR P2, PT, R0, 0x9, P2 ;  /* 0x000000090000780c */ /* 0x000fe40001741670 */
[----:B------:R-:W-:-:S02]  /*2440*/  ISETP.GE.AND P4, PT, R15, 0xa, PT ;  /* 0x0000000a0f00780c */ /* 0x000fc40003f86270 */
[----:B------:R-:W-:Y:S02]  /*2450*/  FSEL R28, R28, -INF , !P2 ;  /* 0xff8000001c1c7808 */ /* 0x000fe40005000000 */
[----:B------:R-:W-:Y:S02]  /*2460*/  ISETP.LT.OR P3, PT, R0, 0x2, P3 ;  /* 0x000000020000780c */ /* 0x000fe40001f61670 */
[----:B------:R-:W-:Y:S02]  /*2470*/  ISETP.GT.AND P2, PT, R2, 0x9, !P4 ;  /* 0x000000090200780c */ /* 0x000fe40006744270 */
[----:B------:R-:W-:Y:S02]  /*2480*/  FSEL R20, R25, -INF , !P3 ;  /* 0xff80000019147808 */ /* 0x000fe40005800000 */
        /* <DEDUP_REMOVED lines=26> */
[C---:B------:R-:W-:Y:S02]  /*2630*/  ISETP.GE.AND P3, PT, R15.reuse, 0x22, PT ;  /* 0x000000220f00780c */ /* 0x040fe40003f66270 */
        /* <DEDUP_REMOVED lines=59> */
[----:B------:R-:W-:Y:S02]  /*29f0*/  P2R R21, PR, RZ, 0x10 ;  /* 0x00000010ff157803 */ /* 0x000fe40000000000 */
[----:B------:R-:W-:Y:S02]  /*2a00*/  FSEL R64, R64, -INF , !P2 ;  /* 0xff80000040407808 */ /* 0x000fe40005000000 */
[C---:B------:R-:W-:Y:S02]  /*2a10*/  ISETP.GE.AND P2, PT, R15.reuse, 0x52, PT ;  /* 0x000000520f00780c */ /* 0x040fe40003f46270 */
[----:B------:R-:W-:Y:S02]  /*2a20*/  ISETP.GE.AND P5, PT, R15, 0x1, PT ;  /* 0x000000010f00780c */ /* 0x000fe40003fa6270 */
[----:B------:R-:W-:-:S04]  /*2a30*/  ISETP.GT.AND P3, PT, R2, 0x51, !P2 ;  /* 0x000000510200780c */ /* 0x000fc80005764270 */
[----:B------:R-:W-:-:S04]  /*2a40*/  ISETP.LT.OR P3, PT, R0, 0x52, P3 ;  /* 0x000000520000780c */ /* 0x000fc80001f61670 */
[----:B------:R-:W-:Y:S02]  /*2a50*/  FSEL R90, R65, -INF , !P3 ;  /* 0xff800000415a7808 */ /* 0x000fe40005800000 */
[----:B------:R-:W-:-:S04]  /*2a60*/  ISETP.GE.AND P3, PT, R15, 0x59, PT ;  /* 0x000000590f00780c */ /* 0x000fc80003f66270 */
[----:B------:R-:W-:-:S04]  /*2a70*/  ISETP.GT.AND P4, PT, R2, 0x58, !P3 ;  /* 0x000000580200780c */ /* 0x000fc80005f84270 */
[----:B------:R-:W-:-:S04]  /*2a80*/  ISETP.LT.OR P4, PT, R0, 0x59, P4 ;  /* 0x000000590000780c */ /* 0x000fc80002781670 */
[----:B------:R-:W-:Y:S02]  /*2a90*/  FSEL R68, R68, -INF , !P4 ;  /* 0xff80000044447808 */ /* 0x000fe40006000000 */
[----:B------:R-:W-:-:S04]  /*2aa0*/  ISETP.GT.AND P4, PT, R2, RZ, !P5 ;  /* 0x000000ff0200720c */ /* 0x000fc80006f84270 */
[----:B------:R-:W-:-:S04]  /*2ab0*/  ISETP.LT.OR P4, PT, R0, 0x1, P4 ;  /* 0x000000010000780c */ /* 0x000fc80002781670 */
[----:B------:R-:W-:Y:S02]  /*2ac0*/  FSEL R24, R24, -INF , !P4 ;  /* 0xff80000018187808 */ /* 0x000fe40006000000 */
[----:B------:R-:W-:-:S04]  /*2ad0*/  ISETP.GE.AND P4, PT, R15, 0x5a, PT ;  /* 0x0000005a0f00780c */ /* 0x000fc80003f86270 */
[----:B------:R-:W-:Y:S02]  /*2ae0*/  P2R R15, PR, RZ, 0x10 ;  /* 0x00000010ff0f7803 */ /* 0x000fe40000000000 */
[----:B------:R-:W-:Y:S02]  /*2af0*/  ISETP.GT.AND P4, PT, R2, 0x59, !P4 ;  /* 0x000000590200780c */ /* 0x000fe40006784270 */
[----:B------:R-:W1:Y:S02]  /*2b00*/  SHFL.IDX PT, R2, R6, 0x1, 0x1c1f ;  /* 0x003c1f0006027f89 */ /* 0x000e6400000e0000 */
[----:B------:R-:W-:-:S04]  /*2b10*/  ISETP.LT.OR P4, PT, R0, 0x5a, P4 ;  /* 0x0000005a0000780c */ /* 0x000fc80002781670 */
[----:B------:R-:W-:Y:S02]  /*2b20*/  FSEL R92, R69, -INF , !P4 ;  /* 0xff800000455c7808 */ /* 0x000fe40006000000 */
[----:B------:R-:W-:Y:S02]  /*2b30*/  PLOP3.LUT P4, PT, PT, PT, UP0, 0x40, 0x0 ;  /* 0x000000000000781c */ /* 0x000fe40003f8e808 */
[----:B-1----:R-:W-:Y:S01]  /*2b40*/  VIADDMNMX R0, R2, R12, R11, PT ;  /* 0x0000000c02007246 */ /* 0x002fe2000380010b */
[----:B------:R-:W-:-:S10]  /*2b50*/  IMAD.IADD R3, R13, 0x1, R2 ;  /* 0x000000010d037824 */ /* 0x000fd400078e0202 */
[----:B------:R-:W-:Y:S05]  /*2b60*/  @P4 BRA `(.L_x_10839) ;  /* 0x00000000005c4947 */ /* 0x000fea0003800000 */
        /* <DEDUP_REMOVED lines=13> */
.L_x_10841:
[----:B------:R-:W-:-:S06]  /*2c40*/  UISETP.NE.AND UP1, UPT, UR15, 0x1, UPT ;  /* 0x000000010f00788c */ /* 0x000fcc000bf25270 */
[----:B------:R-:W-:-:S05]  /*2c50*/  PLOP3.LUT P4, PT, PT, PT, UP1, 0x80, 0x0 ;  /* 0x000000000000781c */ /* 0x000fca0003f8f018 */
[----:B------:R-:W-:-:S08]  /*2c60*/  @UP1 ULDC.64 UR10, c[0x0][0x9e8] ;  /* 0x00027a00000a1ab9 */ /* 0x000fd00000000a00 */
[----:B------:R-:W-:Y:S01]  /*2c70*/  @P4 IMAD.HI.U32 R6, R2, UR10, RZ ;  /* 0x0000000a02064c27 */ /* 0x000fe2000f8e00ff */
[----:B------:R-:W-:-:S13]  /*2c80*/  PLOP3.LUT P4, PT, PT, PT, UP1, 0x80, 0x0 ;  /* 0x000000000000781c */ /* 0x000fda0003f8f018 */
[----:B------:R-:W-:-:S07]  /*2c90*/  @P4 SHF.R.U32.HI R2, RZ, UR11, R6 ;  /* 0x0000000bff024c19 */ /* 0x000fce0008011606 */
.L_x_10842:
[----:B------:R-:W-:Y:S05]  /*2ca0*/  BSYNC B0 ;  /* 0x0000000000007941 */ /* 0x000fea0003800000 */
.L_x_10840:
[----:B------:R-:W-:-:S05]  /*2cb0*/  IMAD R2, R2, UR15, R14 ;  /* 0x0000000f02027c24 */ /* 0x000fca000f8e020e */
[----:B------:R-:W-:Y:S02]  /*2cc0*/  VIMNMX R3, R3, R2, !PT ;  /* 0x0000000203037248 */ /* 0x000fe40007fe0100 */
[----:B------:R-:W-:-:S07]  /*2cd0*/  VIADDMNMX R0, R2, UR15, R0, PT ;  /* 0x0000000f02007c46 */ /* 0x000fce000b800100 */
.L_x_10839:
[C---:B------:R-:W-:Y:S01]  /*2ce0*/  ISETP.GT.AND P1, PT, R3.reuse, 0x1, !P1 ;  /* 0x000000010300780c */ /* 0x040fe20004f24270 */
[----:B------:R-:W-:Y:S01]  /*2cf0*/  ULDC UR6, c[0x0][0x988] ;  /* 0x0002620000067ab9 */ /* 0x000fe20000000800 */
        /* <DEDUP_REMOVED lines=66> */
[----:B------:R-:W-:Y:S01]  /*3120*/  ISETP.NE.AND P6, PT, R83, RZ, PT ;  /* 0x000000ff5300720c */ /* 0x000fe20003fc5270 */
[----:B------:R-:W1:Y:S01]  /*3130*/  SHFL.BFLY PT, R11, R6, 0x2, 0x1f ;  /* 0x0c401f00060b7f89 */ /* 0x000e6200000e0000 */
[----:B------:R-:W-:Y:S02]  /*3140*/  ISETP.LT.OR P1, PT, R0, 0x31, P1 ;  /* 0x000000310000780c */ /* 0x000fe40000f21670 */
[----:B------:R-:W-:Y:S02]  /*3150*/  ISETP.NE.AND P4, PT, R57, RZ, PT ;  /* 0x000000ff3900720c */ /* 0x000fe40003f85270 */
[----:B------:R-:W-:Y:S02]  /*3160*/  FSEL R50, R50, -INF , !P1 ;  /* 0xff80000032327808 */ /* 0x000fe40004800000 */
[----:B------:R-:W-:-:S02]  /*3170*/  ISETP.NE.AND P1, PT, R79, RZ, PT ;  /* 0x000000ff4f00720c */ /* 0x000fc40003f25270 */
[C---:B------:R-:W-:Y:S02]  /*3180*/  ISETP.GT.AND P5, PT, R3.reuse, RZ, !P5 ;  /* 0x000000ff0300720c */ /* 0x040fe40006fa4270 */
[----:B------:R-:W-:Y:S02]  /*3190*/  ISETP.GT.AND P1, PT, R3, 0x31, !P1 ;  /* 0x000000310300780c */ /* 0x000fe40004f24270 */
[C---:B------:R-:W-:Y:S02]  /*31a0*/  ISETP.LT.OR P5, PT, R0.reuse, 0x1, P5 ;  /* 0x000000010000780c */ /* 0x040fe40002fa1670 */
[----:B------:R-:W-:Y:S02]  /*31b0*/  ISETP.LT.OR P1, PT, R0, 0x32, P1 ;  /* 0x000000320000780c */ /* 0x000fe40000f21670 */
[----:B------:R-:W-:Y:S02]  /*31c0*/  FSEL R26, R26, -INF , !P5 ;  /* 0xff8000001a1a7808 */ /* 0x000fe40006800000 */
[----:B------:R-:W-:-:S02]  /*31d0*/  FSEL R51, R51, -INF , !P1 ;  /* 0xff80000033337808 */ /* 0x000fc40004800000 */
[----:B------:R-:W-:Y:S02]  /*31e0*/  ISETP.NE.AND P1, PT, R49, RZ, PT ;  /* 0x000000ff3100720c */ /* 0x000fe40003f25270 */
[C---:B------:R-:W-:Y:S02]  /*31f0*/  ISETP.GT.AND P2, PT, R3.reuse, 0x51, !P2 ;  /* 0x000000510300780c */ /* 0x040fe40005744270 */
[C---:B------:R-:W-:Y:S02]  /*3200*/  ISETP.GT.AND P1, PT, R3.reuse, 0x38, !P1 ;  /* 0x000000380300780c */ /* 0x040fe40004f24270 */
[----:B-1----:R-:W-:Y:S02]  /*3210*/  FMNMX.FTZ R12, R6, R11, !PT ;  /* 0x0000000b060c7209 */ /* 0x002fe40007810000 */
[----:B------:R-:W-:Y:S02]  /*3220*/  ISETP.LT.OR P1, PT, R0, 0x39, P1 ;  /* 0x000000390000780c */ /* 0x000fe40000f21670 */
[----:B------:R-:W-:Y:S01]  /*3230*/  ISETP.GT.AND P3, PT, R3, 0x58, !P3 ;  /* 0x000000580300780c */ /* 0x000fe20005f64270 */
[----:B------:R-:W1:Y:S01]  /*3240*/  SHFL.BFLY PT, R11, R12, 0x1, 0x1f ;  /* 0x0c201f000c0b7f89 */ /* 0x000e6200000e0000 */
[----:B------:R-:W-:-:S02]  /*3250*/  FSEL R54, R54, -INF , !P1 ;  /* 0xff80000036367808 */ /* 0x000fc40004800000 */
[----:B------:R-:W-:Y:S02]  /*3260*/  ISETP.NE.AND P1, PT, R81, RZ, PT ;  /* 0x000000ff5100720c */ /* 0x000fe40003f25270 */
[C---:B------:R-:W-:Y:S02]  /*3270*/  ISETP.LT.OR P2, PT, R0.reuse, 0x52, P2 ;  /* 0x000000520000780c */ /* 0x040fe40001741670 */
[----:B------:R-:W-:Y:S02]  /*3280*/  ISETP.GT.AND P1, PT, R3, 0x39, !P1 ;  /* 0x000000390300780c */ /* 0x000fe40004f24270 */
[C---:B------:R-:W-:Y:S02]  /*3290*/  ISETP.LT.OR P3, PT, R0.reuse, 0x59, P3 ;  /* 0x000000590000780c */ /* 0x040fe40001f61670 */
[----:B------:R-:W-:Y:S02]  /*32a0*/  ISETP.LT.OR P1, PT, R0, 0x3a, P1 ;  /* 0x0000003a0000780c */ /* 0x000fe40000f21670 */
[----:B------:R-:W-:-:S02]  /*32b0*/  FSEL R67, R67, -INF , !P2 ;  /* 0xff80000043437808 */ /* 0x000fc40005000000 */
[----:B------:R-:W-:Y:S02]  /*32c0*/  FSEL R55, R55, -INF , !P1 ;  /* 0xff80000037377808 */ /* 0x000fe40004800000 */
[----:B------:R-:W-:Y:S02]  /*32d0*/  ISETP.NE.AND P1, PT, R53, RZ, PT ;  /* 0x000000ff3500720c */ /* 0x000fe40003f25270 */
[----:B------:R-:W-:Y:S02]  /*32e0*/  FSEL R70, R70, -INF , !P3 ;  /* 0xff80000046467808 */ /* 0x000fe40005800000 */
[----:B------:R-:W-:Y:S02]  /*32f0*/  ISETP.GT.AND P1, PT, R3, 0x40, !P1 ;  /* 0x000000400300780c */ /* 0x000fe40004f24270 */
[----:B-1----:R-:W-:Y:S02]  /*3300*/  FMNMX.FTZ R2, R12, R11, !PT ;  /* 0x0000000b0c027209 */ /* 0x002fe40007810000 */
[----:B------:R-:W-:-:S03]  /*3310*/  ISETP.LT.OR P1, PT, R0, 0x41, P1 ;  /* 0x000000410000780c */ /* 0x000fc60000f21670 */
[----:B------:R-:W-:Y:S01]  /*3320*/  FMUL.FTZ R11, R2, UR6 ;  /* 0x00000006020b7c20 */ /* 0x000fe20008410000 */
        /* <DEDUP_REMOVED lines=19> */
[----:B------:R-:W-:Y:S01]  /*3460*/  MUFU.EX2 R14, R14 ;  /* 0x0000000e000e7308 */ /* 0x000fe20000000800 */
[----:B------:R-:W-:Y:S01]  /*3470*/  FSEL R63, R63, -INF , !P1 ;  /* 0xff8000003f3f7808 */ /* 0x000fe20004800000 */
[--C-:B------:R-:W-:Y:S01]  /*3480*/  FFMA.FTZ R21, R72, UR6, -R13.reuse ;  /* 0x0000000648157c23 */ /* 0x100fe2000801080d */
[----:B------:R-:W-:Y:S01]  /*3490*/  FMNMX.FTZ R6, R34, R11, !PT ;  /* 0x0000000b22067209 */ /* 0x000fe20007810000 */
[--C-:B------:R-:W-:Y:S01]  /*34a0*/  FFMA.FTZ R24, R32, UR6, -R13.reuse ;  /* 0x0000000620187c23 */ /* 0x100fe2000801080d */
[----:B------:R-:W-:Y:S01]  /*34b0*/  ISETP.GT.AND P1, PT, R3, 0x50, !P6 ;  /* 0x000000500300780c */ /* 0x000fe20007724270 */
[--C-:B------:R-:W-:Y:S01]  /*34c0*/  FFMA.FTZ R28, R36, UR6, -R13.reuse ;  /* 0x00000006241c7c23 */ /* 0x100fe2000801080d */
[----:B------:R-:W-:Y:S01]  /*34d0*/  FMNMX.FTZ R11, R35, R6, !PT ;  /* 0x00000006230b7209 */ /* 0x000fe20007810000 */
[----:B------:R-:W-:Y:S01]  /*34e0*/  MUFU.EX2 R20, R20 ;  /* 0x0000001400147308 */ /* 0x000fe20000000800 */
[----:B------:R-:W-:Y:S01]  /*34f0*/  ISETP.NE.AND P4, PT, R15, RZ, PT ;  /* 0x000000ff0f00720c */ /* 0x000fe20003f85270 */
[--C-:B------:R-:W-:Y:S01]  /*3500*/  FFMA.FTZ R36, R48, UR6, -R13.reuse ;  /* 0x0000000630247c23 */ /* 0x100fe2000801080d */
[----:B------:R-:W-:Y:S01]  /*3510*/  FMNMX.FTZ R6, R38, R11, !PT ;  /* 0x0000000b26067209 */ /* 0x000fe20007810000 */
[--C-:B------:R-:W-:Y:S01]  /*3520*/  FFMA.FTZ R48, R88, UR6, -R13.reuse ;  /* 0x0000000658307c23 */ /* 0x100fe2000801080d */
[----:B------:R-:W-:Y:S01]  /*3530*/  ISETP.LT.OR P1, PT, R0, 0x51, P1 ;  /* 0x000000510000780c */ /* 0x000fe20000f21670 */
[--C-:B------:R-:W-:Y:S01]  /*3540*/  FFMA.FTZ R29, R76, UR6, -R13.reuse ;  /* 0x000000064c1d7c23 */ /* 0x100fe2000801080d */
[----:B------:R-:W-:Y:S01]  /*3550*/  FMNMX.FTZ R11, R39, R6, !PT ;  /* 0x00000006270b7209 */ /* 0x000fe20007810000 */
[----:B------:R1:W2:Y:S01]  /*3560*/  MUFU.EX2 R15, R12 ;  /* 0x0000000c000f7308 */ /* 0x0002a20000000800 */
[----:B------:R-:W-:Y:S01]  /*3570*/  ISETP.GT.AND P4, PT, R3, 0x59, !P4 ;  /* 0x000000590300780c */ /* 0x000fe20006784270 */
[--C-:B------:R-:W-:Y:S01]  /*3580*/  FFMA.FTZ R32, R80, UR6, -R13.reuse ;  /* 0x0000000650207c23 */ /* 0x100fe2000801080d */
[----:B------:R-:W-:Y:S01]  /*3590*/  FMNMX.FTZ R6, R42, R11, !PT ;  /* 0x0000000b2a067209 */ /* 0x000fe20007810000 */
[--C-:B------:R-:W-:Y:S01]  /*35a0*/  FFMA.FTZ R37, R82, UR6, -R13.reuse ;  /* 0x0000000652257c23 */ /* 0x100fe2000801080d */
[----:B------:R-:W-:Y:S01]  /*35b0*/  FSEL R66, R66, -INF , !P1 ;  /* 0xff80000042427808 */ /* 0x000fe20004800000 */
[--C-:B------:R-:W-:Y:S01]  /*35c0*/  FFMA.FTZ R41, R84, UR6, -R13.reuse ;  /* 0x0000000654297c23 */ /* 0x100fe2000801080d */
[----:B------:R-:W-:Y:S01]  /*35d0*/  FMNMX.FTZ R11, R43, R6, !PT ;  /* 0x000000062b0b7209 */ /* 0x000fe20007810000 */
[----:B------:R-:W3:Y:S01]  /*35e0*/  MUFU.EX2 R21, R21 ;  /* 0x0000001500157308 */ /* 0x000ee20000000800 */
[----:B------:R-:W-:Y:S01]  /*35f0*/  ISETP.LT.OR P4, PT, R0, 0x5a, P4 ;  /* 0x0000005a0000780c */ /* 0x000fe20002781670 */
[--C-:B-1----:R-:W-:Y:S01]  /*3600*/  FFMA.FTZ R12, R74, UR6, -R13.reuse ;  /* 0x000000064a0c7c23 */ /* 0x102fe2000801080d */
[----:B------:R-:W-:Y:S01]  /*3610*/  FMNMX.FTZ R6, R46, R11, !PT ;  /* 0x0000000b2e067209 */ /* 0x000fe20007810000 */
[----:B------:R-:W-:Y:S01]  /*3620*/  FFMA.FTZ R53, R90, UR6, -R13 ;  /* 0x000000065a357c23 */ /* 0x000fe2000801080d */
[----:B------:R-:W-:-:S02]  /*3630*/  FSEL R71, R71, -INF , !P4 ;  /* 0xff80000047477808 */ /* 0x000fc40006000000 */
[----:B------:R-:W-:Y:S01]  /*3640*/  FMNMX.FTZ R11, R47, R6, !PT ;  /* 0x000000062f0b7209 */ /* 0x000fe20007810000 */
[----:B------:R-:W-:Y:S01]  /*3650*/  MUFU.EX2 R24, R24 ;  /* 0x0000001800187308 */ /* 0x000fe20000000800 */
[----:B--2---:R-:W-:Y:S02]  /*3660*/  F2FP.BF16.F32.PACK_AB R152, R15, R14 ;  /* 0x0000000e0f98723e */ /* 0x004fe400000010ff */
[----:B------:R-:W-:-:S04]  /*3670*/  FMNMX.FTZ R6, R50, R11, !PT ;  /* 0x0000000b32067209 */ /* 0x000fc80007810000 */
[----:B------:R-:W-:Y:S01]  /*3680*/  FMNMX.FTZ R11, R51, R6, !PT ;  /* 0x00000006330b7209 */ /* 0x000fe20007810000 */
[----:B------:R1:W2:Y:S01]  /*3690*/  MUFU.EX2 R25, R12 ;  /* 0x0000000c00197308 */ /* 0x0002a20000000800 */
[----:B---3--:R-:W-:Y:S02]  /*36a0*/  F2FP.BF16.F32.PACK_AB R154, R21, R20 ;  /* 0x00000014159a723e */ /* 0x008fe400000010ff */
[----:B------:R-:W-:-:S04]  /*36b0*/  FMNMX.FTZ R6, R54, R11, !PT ;  /* 0x0000000b36067209 */ /* 0x000fc80007810000 */
[----:B------:R-:W-:Y:S01]  /*36c0*/  FMNMX.FTZ R11, R55, R6, !PT ;  /* 0x00000006370b7209 */ /* 0x000fe20007810000 */
[----:B------:R-:W-:Y:S01]  /*36d0*/  MUFU.EX2 R28, R28 ;  /* 0x0000001c001c7308 */ /* 0x000fe20000000800 */
[--C-:B-1----:R-:W-:Y:S01]  /*36e0*/  FFMA.FTZ R12, R40, UR6, -R13.reuse ;  /* 0x00000006280c7c23 */ /* 0x102fe2000801080d */
[--C-:B------:R-:W-:Y:S01]  /*36f0*/  FFMA.FTZ R40, R52, UR6, -R13.reuse ;  /* 0x0000000634287c23 */ /* 0x100fe2000801080d */
[----:B------:R-:W-:Y:S01]  /*3700*/  FMNMX.FTZ R6, R58, R11, !PT ;  /* 0x0000000b3a067209 */ /* 0x000fe20007810000 */
[----:B------:R-:W-:-:S03]  /*3710*/  FFMA.FTZ R52, R64, UR6, -R13 ;  /* 0x0000000640347c23 */ /* 0x000fc6000801080d */
[----:B------:R-:W-:Y:S01]  /*3720*/  FMNMX.FTZ R11, R59, R6, !PT ;  /* 0x000000063b0b7209 */ /* 0x000fe20007810000 */
[----:B------:R-:W-:Y:S01]  /*3730*/  MUFU.EX2 R49, R48 ;  /* 0x0000003000317308 */ /* 0x000fe20000000800 */
[----:B--2---:R-:W-:Y:S02]  /*3740*/  F2FP.BF16.F32.PACK_AB R156, R25, R24 ;  /* 0x00000018199c723e */ /* 0x004fe400000010ff */
[----:B------:R-:W-:Y:S01]  /*3750*/  FMNMX.FTZ R6, R62, R11, !PT ;  /* 0x0000000b3e067209 */ /* 0x000fe20007810000 */
[----:B------:R-:W-:-:S03]  /*3760*/  FFMA.FTZ R11, R78, UR6, -R13 ;  /* 0x000000064e0b7c23 */ /* 0x000fc6000801080d */
[----:B------:R-:W-:Y:S01]  /*3770*/  FMNMX.FTZ R3, R63, R6, !PT ;  /* 0x000000063f037209 */ /* 0x000fe20007810000 */
[----:B------:R-:W1:Y:S03]  /*3780*/  MUFU.EX2 R29, R29 ;  /* 0x0000001d001d7308 */ /* 0x000e660000000800 */
[----:B------:R-:W-:-:S04]  /*3790*/  FMNMX.FTZ R6, R66, R3, !PT ;  /* 0x0000000342067209 */ /* 0x000fc80007810000 */
[----:B------:R-:W-:Y:S01]  /*37a0*/  FMNMX.FTZ R3, R67, R6, !PT ;  /* 0x0000000643037209 */ /* 0x000fe20007810000 */
[--C-:B------:R-:W-:Y:S01]  /*37b0*/  FFMA.FTZ R6, R44, UR6, -R13.reuse ;  /* 0x000000062c067c23 */ /* 0x100fe2000801080d */
[----:B------:R-:W-:Y:S01]  /*37c0*/  MUFU.EX2 R12, R12 ;  /* 0x0000000c000c7308 */ /* 0x000fe20000000800 */
[----:B------:R-:W-:Y:S01]  /*37d0*/  FFMA.FTZ R44, R56, UR6, -R13 ;  /* 0x00000006382c7c23 */ /* 0x000fe2000801080d */
[----:B------:R-:W-:-:S04]  /*37e0*/  FMNMX.FTZ R0, R70, R3, !PT ;  /* 0x0000000346007209 */ /* 0x000fc80007810000 */
[----:B------:R-:W-:Y:S02]  /*37f0*/  FMNMX.FTZ R0, R71, R0, !PT ;  /* 0x0000000047007209 */ /* 0x000fe40007810000 */
[----:B------:R-:W-:Y:S01]  /*3800*/  MUFU.EX2 R162, R6 ;  /* 0x0000000600a27308 */ /* 0x000fe20000000800 */
[----:B-1----:R-:W-:Y:S02]  /*3810*/  F2FP.BF16.F32.PACK_AB R158, R29, R28 ;  /* 0x0000001c1d9e723e */ /* 0x002fe400000010ff */
[----:B------:R-:W1:Y:S05]  /*3820*/  SHFL.BFLY PT, R3, R0, 0x2, 0x1f ;  /* 0x0c401f0000037f89 */ /* 0x000e6a00000e0000 */
[----:B------:R-:W2:Y:S08]  /*3830*/  MUFU.EX2 R11, R11 ;  /* 0x0000000b000b7308 */ /* 0x000eb00000000800 */
[----:B------:R3:W-:Y:S08]  /*3840*/  MUFU.EX2 R33, R32 ;  /* 0x0000002000217308 */ /* 0x0007f00000000800 */
[----:B------:R-:W-:Y:S01]  /*3850*/  MUFU.EX2 R36, R36 ;  /* 0x0000002400247308 */ /* 0x000fe20000000800 */
[----:B---3--:R-:W-:Y:S01]  /*3860*/  FFMA.FTZ R32, R60, UR6, -R13 ;  /* 0x000000063c207c23 */ /* 0x008fe2000801080d */
[----:B--2---:R-:W-:-:S02]  /*3870*/  F2FP.BF16.F32.PACK_AB R160, R11, R12 ;  /* 0x0000000c0ba0723e */ /* 0x004fc400000010ff */
[----:B-1----:R-:W-:Y:S01]  /*3880*/  FMNMX.FTZ R3, R0, R3, !PT ;  /* 0x0000000300037209 */ /* 0x002fe20007810000 */
[----:B------:R-:W-:-:S03]  /*3890*/  FFMA.FTZ R0, R86, UR6, -R13 ;  /* 0x0000000656007c23 */ /* 0x000fc6000801080d */
[----:B------:R-:W1:Y:S01]  /*38a0*/  MUFU.EX2 R37, R37 ;  /* 0x0000002500257308 */ /* 0x000e620000000800 */
[----:B------:R-:W2:Y:S07]  /*38b0*/  SHFL.BFLY PT, R6, R3, 0x1, 0x1f ;  /* 0x0c201f0003067f89 */ /* 0x000eae00000e0000 */
[----:B------:R3:W-:Y:S08]  /*38c0*/  MUFU.EX2 R45, R0 ;  /* 0x00000000002d7308 */ /* 0x0007f00000000800 */
[----:B------:R-:W-:Y:S01]  /*38d0*/  MUFU.EX2 R40, R40 ;  /* 0x0000002800287308 */ /* 0x000fe20000000800 */
[----:B-1----:R-:W-:-:S07]  /*38e0*/  F2FP.BF16.F32.PACK_AB R164, R37, R36 ;  /* 0x0000002425a4723e */ /* 0x002fce00000010ff */
[----:B------:R-:W-:Y:S01]  /*38f0*/  MUFU.EX2 R41, R41 ;  /* 0x0000002900297308 */ /* 0x000fe20000000800 */
[----:B--2---:R-:W-:Y:S01]  /*3900*/  FMNMX.FTZ R6, R3, R6, !PT ;  /* 0x0000000603067209 */ /* 0x004fe20007810000 */
[--C-:B------:R-:W-:Y:S01]  /*3910*/  FFMA.FTZ R3, R68, UR6, -R13.reuse ;  /* 0x0000000644037c23 */ /* 0x100fe2000801080d */
[----:B------:R-:W-:Y:S02]  /*3920*/  FFMA.FTZ R13, R92, UR6, -R13 ;  /* 0x000000065c0d7c23 */ /* 0x000fe4000801080d */
[C---:B------:R-:W-:Y:S01]  /*3930*/  FSETP.NEU.FTZ.AND P1, PT, R6.reuse, -INF , PT ;  /* 0xff8000000600780b */ /* 0x040fe20003f3d000 */
[----:B---3--:R-:W-:Y:S02]  /*3940*/  FMUL.FTZ R0, R6, UR6 ;  /* 0x0000000606007c20 */ /* 0x008fe40008410000 */
[----:B------:R1:W-:Y:S03]  /*3950*/  MUFU.EX2 R174, R3 ;  /* 0x0000000300ae7308 */ /* 0x0003e60000000800 */
[----:B------:R-:W-:-:S05]  /*3960*/  FSEL R0, R0, RZ, P1 ;  /* 0x000000ff00007208 */ /* 0x000fca0000800000 */
[--C-:B------:R-:W-:Y:S01]  /*3970*/  FFMA.FTZ R26, R26, UR6, -R0.reuse ;  /* 0x000000061a1a7c23 */ /* 0x100fe20008010800 */
[--C-:B------:R-:W-:Y:S01]  /*3980*/  FFMA.FTZ R27, R27, UR6, -R0.reuse ;  /* 0x000000061b1b7c23 */ /* 0x100fe20008010800 */
[--C-:B------:R-:W-:Y:S01]  /*3990*/  FFMA.FTZ R30, R30, UR6, -R0.reuse ;  /* 0x000000061e1e7c23 */ /* 0x100fe20008010800 */
[--C-:B------:R-:W-:Y:S01]  /*39a0*/  FFMA.FTZ R31, R31, UR6, -R0.reuse ;  /* 0x000000061f1f7c23 */ /* 0x100fe20008010800 */
[----:B-1----:R-:W-:Y:S01]  /*39b0*/  FADD.FTZ R3, R14, R15 ;  /* 0x0000000f0e037221 */ /* 0x002fe20000010000 */
[--C-:B------:R-:W-:Y:S01]  /*39c0*/  FFMA.FTZ R34, R34, UR6, -R0.reuse ;  /* 0x0000000622227c23 */ /* 0x100fe20008010800 */
[----:B------:R-:W-:Y:S01]  /*39d0*/  MUFU.EX2 R26, R26 ;  /* 0x0000001a001a7308 */ /* 0x000fe20000000800 */
[--C-:B------:R-:W-:Y:S01]  /*39e0*/  FFMA.FTZ R35, R35, UR6, -R0.reuse ;  /* 0x0000000623237c23 */ /* 0x100fe20008010800 */
[----:B------:R-:W-:Y:S01]  /*39f0*/  FADD.FTZ R48, R20, R3 ;  /* 0x0000000314307221 */ /* 0x000fe20000010000 */
[--C-:B------:R-:W-:Y:S01]  /*3a00*/  FFMA.FTZ R38, R38, UR6, -R0.reuse ;  /* 0x0000000626267c23 */ /* 0x100fe20008010800 */
[--C-:B------:R-:W-:Y:S01]  /*3a10*/  FFMA.FTZ R39, R39, UR6, -R0.reuse ;  /* 0x0000000627277c23 */ /* 0x100fe20008010800 */
[----:B------:R-:W-:Y:S01]  /*3a20*/  FFMA.FTZ R42, R42, UR6, -R0 ;  /* 0x000000062a2a7c23 */ /* 0x000fe20008010800 */
[----:B------:R-:W-:Y:S01]  /*3a30*/  FADD.FTZ R3, R21, R48 ;  /* 0x0000003015037221 */ /* 0x000fe20000010000 */
[--C-:B------:R-:W-:Y:S01]  /*3a40*/  FFMA.FTZ R43, R43, UR6, -R0.reuse ;  /* 0x000000062b2b7c23 */ /* 0x100fe20008010800 */
[----:B------:R-:W1:Y:S01]  /*3a50*/  MUFU.EX2 R27, R27 ;  /* 0x0000001b001b7308 */ /* 0x000e620000000800 */
[--C-:B------:R-:W-:Y:S01]  /*3a60*/  FFMA.FTZ R46, R46, UR6, -R0.reuse ;  /* 0x000000062e2e7c23 */ /* 0x100fe20008010800 */
[----:B------:R-:W-:Y:S01]  /*3a70*/  FADD.FTZ R48, R24, R3 ;  /* 0x0000000318307221 */ /* 0x000fe20000010000 */
[--C-:B------:R-:W-:Y:S01]  /*3a80*/  FFMA.FTZ R47, R47, UR6, -R0.reuse ;  /* 0x000000062f2f7c23 */ /* 0x100fe20008010800 */
[--C-:B------:R-:W-:Y:S01]  /*3a90*/  FFMA.FTZ R50, R50, UR6, -R0.reuse ;  /* 0x0000000632327c23 */ /* 0x100fe20008010800 */
[----:B------:R-:W-:Y:S01]  /*3aa0*/  FFMA.FTZ R51, R51, UR6, -R0 ;  /* 0x0000000633337c23 */ /* 0x000fe20008010800 */
[----:B------:R-:W-:Y:S01]  /*3ab0*/  FADD.FTZ R57, R25, R48 ;  /* 0x0000003019397221 */ /* 0x000fe20000010000 */
[--C-:B------:R-:W-:Y:S01]  /*3ac0*/  FFMA.FTZ R54, R54, UR6, -R0.reuse ;  /* 0x0000000636367c23 */ /* 0x100fe20008010800 */
[----:B------:R-:W2:Y:S01]  /*3ad0*/  MUFU.EX2 R30, R30 ;  /* 0x0000001e001e7308 */ /* 0x000ea20000000800 */
[--C-:B------:R-:W-:Y:S01]  /*3ae0*/  FFMA.FTZ R55, R55, UR6, -R0.reuse ;  /* 0x0000000637377c23 */ /* 0x100fe20008010800 */
[----:B------:R-:W-:Y:S01]  /*3af0*/  FADD.FTZ R56, R28, R57 ;  /* 0x000000391c387221 */ /* 0x000fe20000010000 */
[--C-:B------:R-:W-:Y:S01]  /*3b00*/  FFMA.FTZ R58, R58, UR6, -R0.reuse ;  /* 0x000000063a3a7c23 */ /* 0x100fe20008010800 */
[--C-:B------:R-:W-:Y:S01]  /*3b10*/  FFMA.FTZ R59, R59, UR6, -R0.reuse ;  /* 0x000000063b3b7c23 */ /* 0x100fe20008010800 */
[----:B------:R-:W-:Y:S01]  /*3b20*/  FFMA.FTZ R62, R62, UR6, -R0 ;  /* 0x000000063e3e7c23 */ /* 0x000fe20008010800 */
[----:B------:R-:W-:Y:S01]  /*3b30*/  FADD.FTZ R57, R29, R56 ;  /* 0x000000381d397221 */ /* 0x000fe20000010000 */
[--C-:B------:R-:W-:Y:S01]  /*3b40*/  FFMA.FTZ R63, R63, UR6, -R0.reuse ;  /* 0x000000063f3f7c23 */ /* 0x100fe20008010800 */
[----:B------:R-:W3:Y:S01]  /*3b50*/  MUFU.EX2 R31, R31 ;  /* 0x0000001f001f7308 */ /* 0x000ee20000000800 */
[----:B-1----:R-:W-:Y:S01]  /*3b60*/  FADD.FTZ R3, R26, R27 ;  /* 0x0000001b1a037221 */ /* 0x002fe20000010000 */
[----:B------:R-:W-:Y:S01]  /*3b70*/  FADD.FTZ R56, R12, R57 ;  /* 0x000000390c387221 */ /* 0x000fe20000010000 */
[--C-:B------:R-:W-:Y:S01]  /*3b80*/  FFMA.FTZ R66, R66, UR6, -R0.reuse ;  /* 0x0000000642427c23 */ /* 0x100fe20008010800 */
[--C-:B------:R-:W-:Y:S01]  /*3b90*/  FFMA.FTZ R67, R67, UR6, -R0.reuse ;  /* 0x0000000643437c23 */ /* 0x100fe20008010800 */
[----:B------:R-:W-:Y:S01]  /*3ba0*/  FFMA.FTZ R70, R70, UR6, -R0 ;  /* 0x0000000646467c23 */ /* 0x000fe20008010800 */
[----:B------:R-:W-:Y:S01]  /*3bb0*/  FADD.FTZ R57, R11, R56 ;  /* 0x000000380b397221 */ /* 0x000fe20000010000 */
[----:B------:R-:W-:Y:S01]  /*3bc0*/  FFMA.FTZ R0, R71, UR6, -R0 ;  /* 0x0000000647007c23 */ /* 0x000fe20008010800 */
[----:B------:R-:W1:Y:S01]  /*3bd0*/  MUFU.EX2 R34, R34 ;  /* 0x0000002200227308 */ /* 0x000e620000000800 */
[----:B--2---:R-:W-:Y:S01]  /*3be0*/  FADD.FTZ R48, R30, R3 ;  /* 0x000000031e307221 */ /* 0x004fe20000010000 */
[----:B------:R-:W-:Y:S01]  /*3bf0*/  FADD.FTZ R56, R162, R57 ;  /* 0x00000039a2387221 */ /* 0x000fe20000010000 */
[----:B------:R-:W-:-:S02]  /*3c00*/  F2FP.BF16.F32.PACK_AB R162, R33, R162 ;  /* 0x000000a221a2723e */ /* 0x000fc400000010ff */
[----:B------:R-:W-:Y:S01]  /*3c10*/  F2FP.BF16.F32.PACK_AB R166, R41, R40 ;  /* 0x0000002829a6723e */ /* 0x000fe200000010ff */
[----:B------:R-:W-:Y:S01]  /*3c20*/  FADD.FTZ R57, R33, R56 ;  /* 0x0000003821397221 */ /* 0x000fe20000010000 */
[----:B------:R-:W-:Y:S01]  /*3c30*/  F2FP.BF16.F32.PACK_AB R153, R27, R26 ;  /* 0x0000001a1b99723e */ /* 0x000fe200000010ff */
[----:B------:R-:W2:Y:S01]  /*3c40*/  MUFU.EX2 R35, R35 ;  /* 0x0000002300237308 */ /* 0x000ea20000000800 */
[C---:B---3--:R-:W-:Y:S01]  /*3c50*/  FADD.FTZ R3, R31.reuse, R48 ;  /* 0x000000301f037221 */ /* 0x048fe20000010000 */
[----:B------:R-:W-:Y:S01]  /*3c60*/  FADD.FTZ R56, R36, R57 ;  /* 0x0000003924387221 */ /* 0x000fe20000010000 */
[----:B------:R-:W-:-:S03]  /*3c70*/  F2FP.BF16.F32.PACK_AB R155, R31, R30 ;  /* 0x0000001e1f9b723e */ /* 0x000fc600000010ff */
[----:B------:R-:W-:Y:S02]  /*3c80*/  FADD.FTZ R57, R37, R56 ;  /* 0x0000003825397221 */ /* 0x000fe40000010000 */
[----:B------:R-:W3:Y:S01]  /*3c90*/  MUFU.EX2 R38, R38 ;  /* 0x0000002600267308 */ /* 0x000ee20000000800 */
[----:B-1----:R-:W-:Y:S01]  /*3ca0*/  FADD.FTZ R48, R34, R3 ;  /* 0x0000000322307221 */ /* 0x002fe20000010000 */
[----:B------:R-:W-:-:S04]  /*3cb0*/  FADD.FTZ R56, R40, R57 ;  /* 0x0000003928387221 */ /* 0x000fc80000010000 */
[----:B------:R-:W-:Y:S02]  /*3cc0*/  FADD.FTZ R57, R41, R56 ;  /* 0x0000003829397221 */ /* 0x000fe40000010000 */
        /* <DEDUP_REMOVED lines=18> */
[----:B------:R-:W2:Y:S01]  /*3df0*/  MUFU.EX2 R51, R51 ;  /* 0x0000003300337308 */ /* 0x000ea20000000800 */
[----:B---3--:R-:W-:-:S07]  /*3e00*/  FADD.FTZ R14, R50, R3 ;  /* 0x00000003320e7221 */ /* 0x008fce0000010000 */
[----:B------:R-:W3:Y:S01]  /*3e10*/  MUFU.EX2 R54, R54 ;  /* 0x0000003600367308 */ /* 0x000ee20000000800 */
[----:B-1----:R-:W-:Y:S01]  /*3e20*/  FADD.FTZ R48, R44, R57 ;  /* 0x000000392c307221 */ /* 0x002fe20000010000 */
[----:B------:R-:W-:-:S03]  /*3e30*/  F2FP.BF16.F32.PACK_AB R168, R45, R44 ;  /* 0x0000002c2da8723e */ /* 0x000fc600000010ff */
[----:B------:R-:W-:-:S03]  /*3e40*/  FADD.FTZ R15, R45, R48 ;  /* 0x000000302d0f7221 */ /* 0x000fc60000010000 */
        /* <DEDUP_REMOVED lines=15> */
[----:B-1----:R-:W-:-:S07]  /*3f40*/  FADD.FTZ R14, R52, R11 ;  /* 0x0000000b340e7221 */ /* 0x002fce0000010000 */
[----:B------:R-:W1:Y:S01]  /*3f50*/  MUFU.EX2 R62, R62 ;  /* 0x0000003e003e7308 */ /* 0x000e620000000800 */
[C---:B--2---:R-:W-:Y:S01]  /*3f60*/  FADD.FTZ R3, R59.reuse, R12 ;  /* 0x0000000c3b037221 */ /* 0x044fe20000010000 */
[----:B------:R-:W-:-:S06]  /*3f70*/  F2FP.BF16.F32.PACK_AB R169, R59, R58 ;  /* 0x0000003a3ba9723e */ /* 0x000fcc00000010ff */
[----:B------:R-:W2:Y:S01]  /*3f80*/  MUFU.EX2 R63, R63 ;  /* 0x0000003f003f7308 */ /* 0x000ea20000000800 */
[C---:B---3--:R-:W-:Y:S01]  /*3f90*/  FADD.FTZ R11, R53.reuse, R14 ;  /* 0x0000000e350b7221 */ /* 0x048fe20000010000 */
[----:B------:R-:W-:-:S03]  /*3fa0*/  F2FP.BF16.F32.PACK_AB R172, R53, R52 ;  /* 0x0000003435ac723e */ /* 0x000fc600000010ff */
[----:B------:R-:W-:-:S03]  /*3fb0*/  FADD.FTZ R14, R174, R11 ;  /* 0x0000000bae0e7221 */ /* 0x000fc60000010000 */
[----:B------:R-:W3:Y:S01]  /*3fc0*/  MUFU.EX2 R66, R66 ;  /* 0x0000004200427308 */ /* 0x000ee20000000800 */
[----:B-1----:R-:W-:-:S07]  /*3fd0*/  FADD.FTZ R12, R62, R3 ;  /* 0x000000033e0c7221 */ /* 0x002fce0000010000 */
[----:B------:R-:W1:Y:S01]  /*3fe0*/  MUFU.EX2 R67, R67 ;  /* 0x0000004300437308 */ /* 0x000e620000000800 */
[C---:B--2---:R-:W-:Y:S01]  /*3ff0*/  FADD.FTZ R11, R63.reuse, R12 ;  /* 0x0000000c3f0b7221 */ /* 0x044fe20000010000 */
[----:B------:R-:W-:-:S06]  /*4000*/  F2FP.BF16.F32.PACK_AB R171, R63, R62 ;  /* 0x0000003e3fab723e */ /* 0x000fcc00000010ff */
[----:B------:R-:W2:Y:S01]  /*4010*/  MUFU.EX2 R70, R70 ;  /* 0x0000004600467308 */ /* 0x000ea20000000800 */
[----:B---3--:R-:W-:-:S07]  /*4020*/  FADD.FTZ R12, R66, R11 ;  /* 0x0000000b420c7221 */ /* 0x008fce0000010000 */
[----:B------:R2:W3:Y:S01]  /*4030*/  MUFU.EX2 R175, R0 ;  /* 0x0000000000af7308 */ /* 0x0004e20000000800 */
[C---:B-1----:R-:W-:Y:S01]  /*4040*/  FADD.FTZ R11, R67.reuse, R12 ;  /* 0x0000000c430b7221 */ /* 0x042fe20000010000 */
[----:B------:R-:W-:-:S06]  /*4050*/  F2FP.BF16.F32.PACK_AB R173, R67, R66 ;  /* 0x0000004243ad723e */ /* 0x000fcc00000010ff */
[----:B------:R-:W1:Y:S01]  /*4060*/  MUFU.EX2 R13, R13 ;  /* 0x0000000d000d7308 */ /* 0x000e620000000800 */
[----:B--2---:R-:W-:-:S04]  /*4070*/  FADD.FTZ R0, R70, R11 ;  /* 0x0000000b46007221 */ /* 0x004fc80000010000 */
[C---:B---3--:R-:W-:Y:S01]  /*4080*/  FADD.FTZ R0, R175.reuse, R0 ;  /* 0x00000000af007221 */ /* 0x048fe20000010000 */
[----:B------:R-:W-:Y:S01]  /*4090*/  F2FP.BF16.F32.PACK_AB R175, R175, R70 ;  /* 0x00000046afaf723e */ /* 0x000fe200000010ff */
[C---:B-1----:R-:W-:Y:S01]  /*40a0*/  FADD.FTZ R3, R13.reuse, R14 ;  /* 0x0000000e0d037221 */ /* 0x042fe20000010000 */
[----:B------:R-:W-:Y:S01]  /*40b0*/  F2FP.BF16.F32.PACK_AB R174, R13, R174 ;  /* 0x000000ae0dae723e */ /* 0x000fe200000010ff */
[----:B------:R-:W-:Y:S06]  /*40c0*/  @!P0 BRA `(.L_x_10843) ;  /* 0x0000000000048947 */ /* 0x000fec0003800000 */
[----:B------:R-:W-:Y:S01]  /*40d0*/  BPT.TRAP 0x1 ;  /* 0x000000040000795c */ /* 0x000fe20000300000 */
.L_x_10843:
[----:B------:R1:W2:Y:S01]  /*40e0*/  SYNCS.PHASECHK.TRANS64.TRYWAIT P1, [UR22+0x22850], R10 ;  /* 0x0228500aff0075a7 */ /* 0x0002a20008020156 */
[----:B------:R-:W-:Y:S05]  /*40f0*/  @!P0 BRA `(.L_x_10844) ;  /* 0x0000000000048947 */ /* 0x000fea0003800000 */
[----:B------:R-:W-:Y:S01]  /*4100*/  BPT.TRAP 0x1 ;  /* 0x000000040000795c */ /* 0x000fe20000300000 */
.L_x_10844:
[----:B--2---:R-:W-:Y:S05]  /*4110*/  @P1 BRA `(.L_x_10845) ;  /* 0x0000000000081947 */ /* 0x004fea0003800000 */
[----:B------:R-:W2:Y:S02]  /*4120*/  SYNCS.PHASECHK.TRANS64.TRYWAIT P1, [UR22+0x22850], R10 ;  /* 0x0228500aff0075a7 */ /* 0x000ea40008020156 */
[----:B--2---:R-:W-:Y:S05]  /*4130*/  @!P1 BRA `(.L_x_10846) ;  /* 0x0000010400549947 */ /* 0x004fea0003800000 */
.L_x_10845:
[----:B------:R-:W-:Y:S01]  /*4140*/  R2UR UR10, R5 ;  /* 0x00000000050a72ca */ /* 0x000fe200000e0000 */
[----:B------:R3:W-:Y:S01]  /*4150*/  BAR.SYNC.DEFER_BLOCKING R9, 0x100 ;  /* 0x000400090000751d */ /* 0x0007e20000010000 */
[----:B------:R-:W-:-:S05]  /*4160*/  ISETP.NE.AND P2, PT, R8, 0x1, PT ;  /* 0x000000010800780c */ /* 0x000fca0003f45270 */
[----:B------:R-:W-:Y:S01]  /*4170*/  UMOV UR11, 0x40000040 ;  /* 0x40000040000b7882 */ /* 0x000fe20000000000 */
[----:B--2---:R-:W2:Y:S01]  /*4180*/  S2R R11, SR_TID.X ;  /* 0x00000000000b7919 */ /* 0x004ea20000002100 */
[----:B---3--:R-:W-:-:S04]  /*4190*/  IMAD.U32 R9, RZ, RZ, UR43 ;  /* 0x0000002bff097e24 */ /* 0x008fc8000f8e00ff */
[----:B------:R-:W-:Y:S02]  /*41a0*/  UIADD3 UR10, UR10, 0x400, URZ ;  /* 0x000004000a0a7890 */ /* 0x000fe4000fffe03f */
[----:B------:R-:W3:Y:S02]  /*41b0*/  @P2 LDC R5, c[0x0][0x44c] ;  /* 0x00011300ff052b82 */ /* 0x000ee40000000800 */
[----:B------:R-:W-:-:S04]  /*41c0*/  USHF.R.U32.HI UR10, URZ, 0x4, UR10 ;  /* 0x000000043f0a7899 */ /* 0x000fc8000801160a */
[----:B------:R-:W-:Y:S02]  /*41d0*/  ULOP3.LUT UR10, UR10, 0x3fff, URZ, 0xc0, !UPT ;  /* 0x00003fff0a0a7892 */ /* 0x000fe4000f8ec03f */
[----:B01----:R-:W0:Y:S02]  /*41e0*/  @P2 LDC R10, c[0x0][0x450] ;  /* 0x00011400ff0a2b82 */ /* 0x003e240000000800 */
[----:B------:R-:W-:Y:S01]  /*41f0*/  ULOP3.LUT UR21, UR10, 0x3000000, URZ, 0xfc, !UPT ;  /* 0x030000000a157892 */ /* 0x000fe2000f8efc3f */
[----:B------:R-:W-:-:S03]  /*4200*/  WARPGROUP.ARRIVE ;  /* 0x00000000000079c5 */ /* 0x000fc60000000000 */
[----:B------:R-:W-:-:S07]  /*4210*/  UIMAD UR18, UR36, 0xc00, UR21 ;  /* 0x00000c00241278a4 */ /* 0x000fce000f8e0215 */
[----:B------:R-:W-:Y:S02]  /*4220*/  UMOV UR10, UR18 ;  /* 0x00000012000a7c82 */ /* 0x000fe40008000000 */
[----:B------:R-:W-:Y:S01]  /*4230*/  HGMMA.64x256x16.F32.BF16 R24, R152, gdesc[UR8].tnspB, RZ, !UPT, gsb0 ;  /* 0x43e0000898187df0 */ /* 0x000fe2000c0018ff */
[----:B------:R-:W-:Y:S01]  /*4240*/  UIADD3 UR10, UR18, 0x80, URZ ;  /* 0x00000080120a7890 */ /* 0x000fe2000fffe03f */
[----:B---3--:R-:W-:Y:S01]  /*4250*/  @P2 IMAD.HI.U32 R5, R5, UR43, RZ ;  /* 0x0000002b05052c27 */ /* 0x008fe2000f8e00ff */
[----:B------:R-:W-:Y:S01]  /*4260*/  UMOV UR11, 0x40000040 ;  /* 0x40000040000b7882 */ /* 0x000fe20000000000 */
[----:B--2---:R-:W-:Y:S02]  /*4270*/  LOP3.LUT P1, RZ, R11, 0x7f, RZ, 0xc0, !PT ;  /* 0x0000007f0bff7812 */ /* 0x004fe4000782c0ff */
[----:B------:R-:W-:Y:S01]  /*4280*/  IMAD.U32 R11, RZ, RZ, UR22 ;  /* 0x00000016ff0b7e24 */ /* 0x000fe2000f8e00ff */
[----:B0-----:R-:W-:-:S04]  /*4290*/  @P2 SHF.R.U32.HI R9, RZ, R10, R5 ;  /* 0x0000000aff092219 */ /* 0x001fc80000011605 */
[----:B------:R-:W-:-:S06]  /*42a0*/  IADD3 R9, R9, -R7, R16 ;  /* 0x8000000709097210 */ /* 0x000fcc0007ffe010 */
[----:B------:R-:W-:-:S05]  /*42b0*/  @!P1 VIADD R5, R11, 0x22860 ;  /* 0x000228600b059836 */ /* 0x000fca0000000000 */
[----:B------:R-:W-:Y:S01]  /*42c0*/  @!P1 PRMT R5, RZ, 0x654, R5 ;  /* 0x00000654ff059816 */ /* 0x000fe20000000005 */
[----:B------:R-:W-:Y:S02]  /*42d0*/  WARPGROUP.DEPBAR.LE gsb0, 0x0 ;  /* 0x00008000000079c5 */ /* 0x000fe40000010000 */
        /* <DEDUP_REMOVED lines=26> */
[----:B------:R-:W-:-:S13]  /*4480*/  R2UR UR10, R9 ;  /* 0x00000000090a72ca */ /* 0x000fda00000e0000 */
[----:B------:R-:W-:Y:S01]  /*4490*/  UIADD3 UR14, UR10, UR14, URZ ;  /* 0x0000000e0a0e7290 */ /* 0x000fe2000fffe03f */
[----:B------:R-:W-:Y:S02]  /*44a0*/  WARPGROUP.DEPBAR.LE gsb0, 0x0 ;  /* 0x00008000000079c5 */ /* 0x000fe40000010000 */
[----:B------:R0:W-:Y:S01]  /*44b0*/  @!P1 SYNCS.ARRIVE.TRANS64.RED.A1T0 RZ, [R5+URZ], RZ ;  /* 0x000000ff05ff99a7 */ /* 0x0001e2000810043f */
[----:B------:R-:W-:Y:S01]  /*44c0*/  PLOP3.LUT P1, PT, PT, PT, UP0, 0x40, 0x0 ;  /* 0x000000000000781c */ /* 0x000fe20003f2e808 */
[----:B0-----:R-:W-:-:S12]  /*44d0*/  VIADD R5, R176, 0xfffffffe ;  /* 0xfffffffeb0057836 */ /* 0x001fd80000000000 */
[----:B------:R-:W-:Y:S05]  /*44e0*/  @P1 BRA `(.L_x_10847) ;  /* 0x0000000000481947 */ /* 0x000fea0003800000 */
[C---:B------:R-:W-:Y:S01]  /*44f0*/  ISETP.GT.AND P1, PT, R9.reuse, RZ, PT ;  /* 0x000000ff0900720c */ /* 0x040fe20003f24270 */
[----:B------:R-:W-:-:S05]  /*4500*/  VIADD R10, R9, 0xffffffff ;  /* 0xffffffff090a7836 */ /* 0x000fca0000000000 */
[----:B------:R-:W-:-:S07]  /*4510*/  R2UR UR18, R10 ;  /* 0x000000000a1272ca */ /* 0x000fce00000e0000 */
[----:B------:R-:W-:Y:S08]  /*4520*/  @P1 BRA `(.L_x_10848) ;  /* 0x00000000001c1947 */ /* 0x000ff00003800000 */
[----:B------:R-:W-:Y:S02]  /*4530*/  UISETP.NE.AND UP1, UPT, UR15, 0x1, UPT ;  /* 0x000000010f00788c */ /* 0x000fe4000bf25270 */
[----:B------:R-:W-:-:S09]  /*4540*/  UIADD3 UR18, -UR10, URZ, URZ ;  /* 0x0000003f0a127290 */ /* 0x000fd2000fffe13f */
[----:B------:R-:W-:Y:S02]  /*4550*/  @UP1 ULDC.64 UR22, c[0x0][0x9e8] ;  /* 0x00027a0000161ab9 */ /* 0x000fe40000000a00 */
[----:B------:R-:W-:-:S04]  /*4560*/  UIMAD.WIDE.U32 UR10, UR18, UR22, URZ ;  /* 0x00000016120a72a5 */ /* 0x000fc8000f8e003f */
[----:B------:R-:W-:-:S04]  /*4570*/  @UP1 USHF.R.U32.HI UR18, URZ, UR23, UR11 ;  /* 0x000000173f121299 */ /* 0x000fc8000801160b */
[----:B------:R-:W-:Y:S01]  /*4580*/  ULOP3.LUT UR18, URZ, UR18, URZ, 0x33, !UPT ;  /* 0x000000123f127292 */ /* 0x000fe2000f8e333f */
[----:B------:R-:W-:Y:S11]  /*4590*/  BRA `(.L_x_10849) ;  /* 0x0000000000107947 */ /* 0x000ff60003800000 */
.L_x_10848:
[----:B------:R-:W-:-:S11]  /*45a0*/  UISETP.NE.AND UP1, UPT, UR15, 0x1, UPT ;  /* 0x000000010f00788c */ /* 0x000fd6000bf25270 */
[----:B------:R-:W-:Y:S02]  /*45b0*/  @UP1 ULDC.64 UR22, c[0x0][0x9e8] ;  /* 0x00027a0000161ab9 */ /* 0x000fe40000000a00 */
[----:B------:R-:W-:-:S04]  /*45c0*/  UIMAD.WIDE.U32 UR10, UR18, UR22, URZ ;  /* 0x00000016120a72a5 */ /* 0x000fc8000f8e003f */
[----:B------:R-:W-:-:S12]  /*45d0*/  @UP1 USHF.R.U32.HI UR18, URZ, UR23, UR11 ;  /* 0x000000173f121299 */ /* 0x000fd8000801160b */
.L_x_10849:
[----:B------:R-:W-:-:S04]  /*45e0*/  UIMAD UR15, UR18, UR15, UR15 ;  /* 0x0000000f120f72a4 */ /* 0x000fc8000f8e020f */
[----:B------:R-:W-:-:S04]  /*45f0*/  UISETP.LT.AND UP1, UPT, UR14, UR15, UPT ;  /* 0x0000000f0e00728c */ /* 0x000fc8000bf21270 */
[----:B------:R-:W-:-:S12]  /*4600*/  USEL UR14, UR14, UR15, UP1 ;  /* 0x0000000f0e0e7287 */ /* 0x000fd80008800000 */
.L_x_10847:
[----:B------:R-:W-:Y:S01]  /*4610*/  UIMAD.WIDE UR10, UR14, 0x2aaaaaab, URZ ;  /* 0x2aaaaaab0e0a78a5 */ /* 0x000fe2000f8e023f */
[----:B------:R-:W-:Y:S01]  /*4620*/  ULDC UR25, c[0x0][0x9e4] ;  /* 0x0002790000197ab9 */ /* 0x000fe20000000800 */
[----:B------:R-:W-:Y:S02]  /*4630*/  ULDC UR23, c[0x0][0x9dc] ;  /* 0x0002770000177ab9 */ /* 0x000fe40000000800 */
[----:B------:R-:W-:Y:S01]  /*4640*/  USHF.R.U32.HI UR10, URZ, 0x1f, UR11 ;  /* 0x0000001f3f0a7899 */ /* 0x000fe2000801160b */
[----:B------:R-:W-:Y:S01]  /*4650*/  ULDC UR24, c[0x0][0x988] ;  /* 0x0002620000187ab9 */ /* 0x000fe20000000800 */
[----:B------:R-:W-:Y:S02]  /*4660*/  ULDC UR26, c[0x0][0x9e0] ;  /* 0x00027800001a7ab9 */ /* 0x000fe40000000800 */
[----:B------:R-:W-:-:S04]  /*4670*/  ULEA.HI.SX32 UR10, UR11, UR10, 0x1c ;  /* 0x0000000a0b0a7291 */ /* 0x000fc8000f8fe23f */
[----:B------:R-:W-:-:S04]  /*4680*/  UISETP.LT.AND UP1, UPT, UR39, UR10, UPT ;  /* 0x0000000a2700728c */ /* 0x000fc8000bf21270 */
[----:B------:R-:W-:-:S06]  /*4690*/  USEL UR22, UR39, UR10, !UP1 ;  /* 0x0000000a27167287 */ /* 0x000fcc000c800000 */
[----:B------:R-:W-:-:S13]  /*46a0*/  ISETP.GE.AND P1, PT, R5, UR22, PT ;  /* 0x0000001605007c0c */ /* 0x000fda000bf26270 */
[----:B------:R-:W-:Y:S05]  /*46b0*/  @!P1 BRA `(.L_x_10850) ;  /* 0x0000003000049947 */ /* 0x000fea0003800000 */
.L_x_10867:
[----:B------:R-:W-:-:S04]  /*46c0*/  UIADD3 UR36, UR36, 0x1, URZ ;  /* 0x0000000124247890 */ /* 0x000fc8000fffe03f */
[----:B------:R-:W-:-:S04]  /*46d0*/  UISETP.NE.AND UP1, UPT, UR36, 0x2, UPT ;  /* 0x000000022400788c */ /* 0x000fc8000bf25270 */
[----:B------:R-:W-:Y:S02]  /*46e0*/  USEL UR6, URZ, 0x1, UP1 ;  /* 0x000000013f067887 */ /* 0x000fe40008800000 */
[----:B------:R-:W-:Y:S02]  /*46f0*/  USEL UR36, UR36, URZ, UP1 ;  /* 0x0000003f24247287 */ /* 0x000fe40008800000 */
[----:B------:R-:W-:Y:S01]  /*4700*/  ULOP3.LUT UR37, UR37, UR6, URZ, 0x3c, !UPT ;  /* 0x0000000625257292 */ /* 0x000fe2000f8e3c3f */
[----:B01----:R-:W-:Y:S11]  /*4710*/  @!P0 BRA `(.L_x_10851) ;  /* 0x0000000000048947 */ /* 0x003ff60003800000 */
[----:B------:R-:W-:Y:S01]  /*4720*/  BPT.TRAP 0x1 ;  /* 0x000000040000795c */ /* 0x000fe20000300000 */
.L_x_10851:
        /* <DEDUP_REMOVED lines=9> */
.L_x_10852:
[----:B-1----:R-:W-:Y:S05]  /*47c0*/  @P1 BRA `(.L_x_10853) ;  /* 0x0000000000081947 */ /* 0x002fea0003800000 */
[----:B------:R-:W1:Y:S02]  /*47d0*/  SYNCS.PHASECHK.TRANS64.TRYWAIT P1, [UR27+0x22830], R9 ;  /* 0x02283009ff0075a7 */ /* 0x000e64000802015b */
[----:B-1----:R-:W-:Y:S05]  /*47e0*/  @!P1 BRA `(.L_x_10854) ;  /* 0x000000fc00c09947 */ /* 0x002fea0003800000 */
.L_x_10853:
[----:B------:R-:W-:Y:S01]  /*47f0*/  UIMAD UR18, UR36, 0x300, UR20 ;  /* 0x00000300241278a4 */ /* 0x000fe2000f8e0214 */
[----:B------:R-:W-:Y:S01]  /*4800*/  WARPGROUP.ARRIVE ;  /* 0x00000000000079c5 */ /* 0x000fe20000000000 */
[----:B------:R-:W-:Y:S01]  /*4810*/  UMOV UR19, 0x40000040 ;  /* 0x4000004000137882 */ /* 0x000fe20000000000 */
[----:B------:R-:W-:Y:S01]  /*4820*/  UMOV UR7, 0x40000040 ;  /* 0x4000004000077882 */ /* 0x000fe20000000000 */
[----:B------:R-:W-:Y:S01]  /*4830*/  UIADD3 UR6, UR18, 0x2, URZ ;  /* 0x0000000212067890 */ /* 0x000fe2000fffe03f */
[----:B------:R-:W-:Y:S01]  /*4840*/  ISETP.NE.AND P2, PT, R8, 0x1, PT ;  /* 0x000000010800780c */ /* 0x000fe20003f45270 */
[----:B------:R-:W-:Y:S01]  /*4850*/  UIADD3 UR10, UR18, 0x4, URZ ;  /* 0x00000004120a7890 */ /* 0x000fe2000fffe03f */
[----:B------:R-:W2:Y:S01]  /*4860*/  S2R R10, SR_TID.X ;  /* 0x00000000000a7919 */ /* 0x000ea20000002100 */
[----:B------:R-:W-:Y:S01]  /*4870*/  UMOV UR11, 0x40000040 ;  /* 0x40000040000b7882 */ /* 0x000fe20000000000 */
[----:B------:R-:W-:Y:S01]  /*4880*/  HGMMA.64x96x16.F32.BF16 R152, gdesc[UR16], RZ, !UPT, gsb0 ;  /* 0x01600000109879f0 */ /* 0x000fe2000c0018ff */
[----:B------:R-:W-:Y:S01]  /*4890*/  UIADD3 UR14, UR18, 0x6, URZ ;  /* 0x00000006120e7890 */ /* 0x000fe2000fffe03f */
[----:B------:R-:W-:Y:S01]  /*48a0*/  VIADD R203, R22, UR43 ;  /* 0x0000002b16cb7c36 */ /* 0x000fe20008000000 */
[----:B------:R-:W-:Y:S01]  /*48b0*/  UMOV UR15, 0x40000040 ;  /* 0x40000040000f7882 */ /* 0x000fe20000000000 */
[----:B------:R-:W3:Y:S01]  /*48c0*/  LDC R7, c[0x0][0x288] ;  /* 0x0000a200ff077b82 */ /* 0x000ee20000000800 */
[----:B------:R-:W-:-:S02]  /*48d0*/  IMAD.U32 R12, RZ, RZ, UR27 ;  /* 0x0000001bff0c7e24 */ /* 0x000fc4000f8e00ff */
[----:B------:R-:W-:-:S05]  /*48e0*/  IMAD R13, R5, -0x60, RZ ;  /* 0xffffffa0050d7824 */ /* 0x000fca00078e02ff */
[----:B-1----:R-:W1:Y:S08]  /*48f0*/  @P2 LDC R4, c[0x0][0x44c] ;  /* 0x00011300ff042b82 */ /* 0x002e700000000800 */
[----:B------:R-:W4:Y:S01]  /*4900*/  @P2 LDC R11, c[0x0][0x450] ;  /* 0x00011400ff0b2b82 */ /* 0x000f220000000800 */
[----:B--2---:R-:W-:Y:S02]  /*4910*/  LOP3.LUT P1, RZ, R10, 0x7f, RZ, 0xc0, !PT ;  /* 0x0000007f0aff7812 */ /* 0x004fe4000782c0ff */
[----:B------:R-:W-:Y:S01]  /*4920*/  SHF.R.U32.HI R14, RZ, 0x7, R10 ;  /* 0x00000007ff0e7819 */ /* 0x000fe2000001160a */
[----:B-1----:R-:W-:-:S10]  /*4930*/  @P2 IMAD.HI.U32 R4, R203, R4, RZ ;  /* 0x00000004cb042227 */ /* 0x002fd400078e00ff */
[----:B------:R-:W-:Y:S01]  /*4940*/  @!P1 VIADD R10, R12, 0x22840 ;  /* 0x000228400c0a9836 */ /* 0x000fe20000000000 */
[----:B----4-:R-:W-:Y:S01]  /*4950*/  @P2 SHF.R.U32.HI R203, RZ, R11, R4 ;  /* 0x0000000bffcb2219 */ /* 0x010fe20000011604 */
[----:B------:R-:W-:Y:S01]  /*4960*/  VIADD R11, R13, 0x1 ;  /* 0x000000010d0b7836 */ /* 0x000fe20000000000 */
[----:B------:R-:W-:Y:S02]  /*4970*/  IADD3 R4, -R14, 0xb, RZ ;  /* 0x0000000b0e047810 */ /* 0x000fe40007ffe1ff */
[----:B------:R-:W-:Y:S01]  /*4980*/  @!P1 PRMT R10, RZ, 0x654, R10 ;  /* 0x00000654ff0a9816 */ /* 0x000fe2000000000a */
[----:B------:R-:W1:Y:S01]  /*4990*/  SHFL.IDX PT, R215, R203, RZ, 0x1c1f ;  /* 0x001c1fffcbd77589 */ /* 0x000e6200000e0000 */
[----:B------:R-:W-:-:S05]  /*49a0*/  IMAD R11, R18, -0x2, R11 ;  /* 0xfffffffe120b7824 */ /* 0x000fca00078e020b */
[----:B---3--:R-:W-:-:S05]  /*49b0*/  IADD3 R11, R11, -R7, R16 ;  /* 0x800000070b0b7210 */ /* 0x008fca0007ffe010 */
[----:B------:R-:W-:-:S04]  /*49c0*/  VIADD R21, R11, UR26 ;  /* 0x0000001a0b157c36 */ /* 0x000fc80008000000 */
[----:B-1----:R-:W-:Y:S01]  /*49d0*/  IMAD.IADD R15, R215, 0x1, R21 ;  /* 0x00000001d70f7824 */ /* 0x002fe200078e0215 */
[----:B------:R-:W-:Y:S02]  /*49e0*/  WARPGROUP.DEPBAR.LE gsb0, 0x0 ;  /* 0x00008000000079c5 */ /* 0x000fe40000010000 */
[----:B------:R-:W-:-:S06]  /*49f0*/  WARPGROUP.ARRIVE ;  /* 0x00000000000079c5 */ /* 0x000fcc0000000000 */
[----:B------:R-:W-:Y:S01]  /*4a00*/  HGMMA.64x96x16.F32.BF16 R152, gdesc[UR4], R152, gsb0 ;  /* 0x01600000049879f0 */ /* 0x000fe20008001898 */
[----:B------:R-:W-:Y:S02]  /*4a10*/  UMOV UR7, UR23 ;  /* 0x0000001700077c82 */ /* 0x000fe40008000000 */
[----:B------:R-:W-:-:S06]  /*4a20*/  ULOP3.LUT UR6, URZ, UR7, URZ, 0x33, !UPT ;  /* 0x000000073f067292 */ /* 0x000fcc000f8e333f */
[----:B------:R-:W-:-:S04]  /*4a30*/  VIADD R20, R11, UR6 ;  /* 0x000000060b147c36 */ /* 0x000fc80008000000 */
[----:B------:R-:W-:Y:S01]  /*4a40*/  IMAD.IADD R14, R215, 0x1, R20 ;  /* 0x00000001d70e7824 */ /* 0x000fe200078e0214 */
[----:B------:R-:W-:Y:S02]  /*4a50*/  WARPGROUP.DEPBAR.LE gsb0, 0x0 ;  /* 0x00008000000079c5 */ /* 0x000fe40000010000 */
[----:B------:R-:W-:-:S06]  /*4a60*/  WARPGROUP.ARRIVE ;  /* 0x00000000000079c5 */ /* 0x000fcc0000000000 */
[----:B------:R-:W-:Y:S03]  /*4a70*/  HGMMA.64x96x16.F32.BF16 R152, gdesc[UR8], R152, gsb0 ;  /* 0x01600000089879f0 */ /* 0x000fe60008001898 */
[----:B------:R-:W-:Y:S02]  /*4a80*/  WARPGROUP.DEPBAR.LE gsb0, 0x0 ;  /* 0x00008000000079c5 */ /* 0x000fe40000010000 */
[----:B------:R-:W-:-:S06]  /*4a90*/  WARPGROUP.ARRIVE ;  /* 0x00000000000079c5 */ /* 0x000fcc0000000000 */
[----:B------:R-:W-:Y:S03]  /*4aa0*/  HGMMA.64x96x16.F32.BF16 R152, gdesc[UR12], R152, gsb0 ;  /* 0x016000000c9879f0 */ /* 0x000fe60008001898 */
[----:B------:R-:W-:Y:S02]  /*4ab0*/  WARPGROUP.DEPBAR.LE gsb0, 0x0 ;  /* 0x00008000000079c5 */ /* 0x000fe40000010000 */
[----:B------:R1:W-:Y:S06]  /*4ac0*/  BAR.ARV R4, 0x100 ;  /* 0x000400040000751d */ /* 0x0003ec0000002000 */
[----:B------:R1:W-:Y:S01]  /*4ad0*/  @!P1 SYNCS.ARRIVE.TRANS64.RED.A1T0 RZ, [R10+URZ], RZ ;  /* 0x000000ff0aff99a7 */ /* 0x0003e2000810043f */
[----:B------:R-:W-:-:S13]  /*4ae0*/  PLOP3.LUT P1, PT, PT, PT, UP0, 0x40, 0x0 ;  /* 0x000000000000781c */ /* 0x000fda0003f2e808 */
[----:B-1----:R-:W-:Y:S05]  /*4af0*/  @P1 BRA `(.L_x_10855) ;  /* 0x0000000000581947 */ /* 0x002fea0003800000 */
[----:B------:R-:W-:Y:S01]  /*4b00*/  IADD3 R215, R16, -R7, R215 ;  /* 0x8000000710d77210 */ /* 0x000fe20007ffe0d7 */
[----:B------:R-:W-:Y:S03]  /*4b10*/  BSSY B0, `(.L_x_10856) ;  /* 0x0000010000007945 */ /* 0x000fe60003800000 */
        /* <DEDUP_REMOVED lines=10> */
.L_x_10857:
[----:B------:R-:W-:-:S05]  /*4bc0*/  IMAD.U32 R204, RZ, RZ, UR25 ;  /* 0x00000019ffcc7e24 */ /* 0x000fca000f8e00ff */
[----:B------:R-:W-:-:S13]  /*4bd0*/  ISETP.NE.AND P1, PT, R204, 0x1, PT ;  /* 0x00000001cc00780c */ /* 0x000fda0003f25270 */
[----:B------:R-:W1:Y:S02]  /*4be0*/  @P1 LDC.64 R10, c[0x0][0x9e8] ;  /* 0x00027a00ff0a1b82 */ /* 0x000e640000000a00 */
[----:B-1----:R-:W-:-:S05]  /*4bf0*/  @P1 IMAD.HI.U32 R10, R215, R10, RZ ;  /* 0x0000000ad70a1227 */ /* 0x002fca00078e00ff */
[----:B------:R-:W-:-:S07]  /*4c00*/  @P1 SHF.R.U32.HI R215, RZ, R11, R10 ;  /* 0x0000000bffd71219 */ /* 0x000fce000001160a */
.L_x_10858:
[----:B------:R-:W-:Y:S05]  /*4c10*/  BSYNC B0 ;  /* 0x0000000000007941 */ /* 0x000fea0003800000 */
.L_x_10856:
[----:B------:R-:W-:-:S04]  /*4c20*/  IMAD R10, R18, -0x2, R13 ;  /* 0xfffffffe120a7824 */ /* 0x000fc800078e020d */
[----:B------:R-:W-:-:S05]  /*4c30*/  IMAD R10, R215, R204, R10 ;  /* 0x000000ccd70a7224 */ /* 0x000fca00078e020a */
[----:B------:R-:W-:Y:S02]  /*4c40*/  VIADDMNMX R15, R10, R204, R15, PT ;  /* 0x000000cc0a0f7246 */ /* 0x000fe4000380010f */
[----:B------:R-:W-:-:S07]  /*4c50*/  VIMNMX R14, R14, R10, !PT ;  /* 0x0000000a0e0e7248 */ /* 0x000fce0007fe0100 */
.L_x_10855:
[----:B------:R-:W-:Y:S02]  /*4c60*/  ISETP.GE.AND P2, PT, R13, 0x1, PT ;  /* 0x000000010d00780c */ /* 0x000fe40003f46270 */
[----:B------:R-:W-:Y:S02]  /*4c70*/  LOP3.LUT R17, R17, 0xfffbffff, RZ, 0xc0, !PT ;  /* 0xfffbffff11117812 */ /* 0x000fe400078ec0ff */
[C---:B------:R-:W-:Y:S02]  /*4c80*/  ISETP.GE.AND P1, PT, R13.reuse, 0x2, PT ;  /* 0x000000020d00780c */ /* 0x040fe40003f26270 */
[----:B------:R-:W-:Y:S02]  /*4c90*/  ISETP.GT.AND P3, PT, R14, RZ, !P2 ;  /* 0x000000ff0e00720c */ /* 0x000fe40005764270 */
[----:B------:R-:W-:Y:S02]  /*4ca0*/  ISETP.GE.AND P4, PT, R13, 0x9, PT ;  /* 0x000000090d00780c */ /* 0x000fe40003f86270 */
[----:B------:R-:W-:-:S03]  /*4cb0*/  ISETP.LT.OR P3, PT, R15, 0x1, P3 ;  /* 0x000000010f00780c */ /* 0x000fc60001f61670 */
[----:B------:R-:W-:Y:S02]  /*4cc0*/  @P2 LOP3.LUT R17, R17, 0x40000, RZ, 0xfc, !PT ;  /* 0x0004000011112812 */ /* 0x000fe400078efcff */
[----:B------:R-:W-:Y:S02]  /*4cd0*/  ISETP.GT.AND P2, PT, R14, 0x1, !P1 ;  /* 0x000000010e00780c */ /* 0x000fe40004f44270 */
[----:B------:R-:W-:Y:S02]  /*4ce0*/  FSEL R215, R152, -INF , !P3 ;  /* 0xff80000098d77808 */ /* 0x000fe40005800000 */
[----:B------:R-:W-:Y:S02]  /*4cf0*/  ISETP.LT.OR P2, PT, R15, 0x2, P2 ;  /* 0x000000020f00780c */ /* 0x000fe40001741670 */
[----:B------:R-:W-:Y:S02]  /*4d00*/  ISETP.GE.AND P3, PT, R13, 0xa, PT ;  /* 0x0000000a0d00780c */ /* 0x000fe40003f66270 */
[----:B------:R-:W-:-:S02]  /*4d10*/  LOP3.LUT R17, R17, 0xfffffffd, RZ, 0xc0, !PT ;  /* 0xfffffffd11117812 */ /* 0x000fc400078ec0ff */
[----:B------:R-:W-:Y:S02]  /*4d20*/  FSEL R153, R153, -INF , !P2 ;  /* 0xff80000099997808 */ /* 0x000fe40005000000 */
[----:B------:R-:W-:Y:S02]  /*4d30*/  ISETP.GT.AND P2, PT, R14, 0x8, !P4 ;  /* 0x000000080e00780c */ /* 0x000fe40006744270 */
[----:B------:R-:W-:Y:S02]  /*4d40*/  @P4 LOP3.LUT R17, R17, 0x2, RZ, 0xfc, !PT ;  /* 0x0000000211114812 */ /* 0x000fe400078efcff */
[----:B------:R-:W-:Y:S02]  /*4d50*/  ISETP.LT.OR P2, PT, R15, 0x9, P2 ;  /* 0x000000090f00780c */ /* 0x000fe40001741670 */
[----:B------:R-:W-:Y:S02]  /*4d60*/  LOP3.LUT R17, R17, 0xfffffffb, RZ, 0xc0, !PT ;  /* 0xfffffffb11117812 */ /* 0x000fe400078ec0ff */
[----:B------:R-:W-:-:S02]  /*4d70*/  FSEL R156, R156, -INF , !P2 ;  /* 0xff8000009c9c7808 */ /* 0x000fc40005000000 */
[----:B------:R-:W-:Y:S02]  /*4d80*/  @P3 LOP3.LUT R17, R17, 0x4, RZ, 0xfc, !PT ;  /* 0x0000000411113812 */ /* 0x000fe400078efcff */
[----:B------:R-:W-:Y:S02]  /*4d90*/  ISETP.GT.AND P2, PT, R14, 0x9, !P3 ;  /* 0x000000090e00780c */ /* 0x000fe40005f44270 */
[----:B------:R-:W-:Y:S02]  /*4da0*/  ISETP.GE.AND P3, PT, R13, 0x11, PT ;  /* 0x000000110d00780c */ /* 0x000fe40003f66270 */
[----:B------:R-:W-:Y:S02]  /*4db0*/  ISETP.LT.OR P2, PT, R15, 0xa, P2 ;  /* 0x0000000a0f00780c */ /* 0x000fe40001741670 */
[----:B------:R-:W-:Y:S02]  /*4dc0*/  LOP3.LUT R17, R17, 0xfffffff7, RZ, 0xc0, !PT ;  /* 0xfffffff711117812 */ /* 0x000fe400078ec0ff */
[----:B------:R-:W-:-:S02]  /*4dd0*/  FSEL R157, R157, -INF , !P2 ;  /* 0xff8000009d9d7808 */ /* 0x000fc40005000000 */
[----:B------:R-:W-:-:S04]  /*4de0*/  ISETP.GT.AND P2, PT, R14, 0x10, !P3 ;  /* 0x000000100e00780c */ /* 0x000fc80005f44270 */
[----:B------:R-:W-:Y:S02]  /*4df0*/  ISETP.LT.OR P2, PT, R15, 0x11, P2 ;  /* 0x000000110f00780c */ /* 0x000fe40001741670 */
[----:B------:R-:W-:Y:S02]  /*4e00*/  @P3 LOP3.LUT R17, R17, 0x8, RZ, 0xfc, !PT ;  /* 0x0000000811113812 */ /* 0x000fe400078efcff */
[----:B------:R-:W-:Y:S02]  /*4e10*/  ISETP.GE.AND P3, PT, R13, 0x12, PT ;  /* 0x000000120d00780c */ /* 0x000fe40003f66270 */
[----:B------:R-:W-:Y:S02]  /*4e20*/  LOP3.LUT R17, R17, 0xffffffef, RZ, 0xc0, !PT ;  /* 0xffffffef11117812 */ /* 0x000fe400078ec0ff */
[----:B------:R-:W-:Y:S02]  /*4e30*/  FSEL R160, R160, -INF , !P2 ;  /* 0xff800000a0a07808 */ /* 0x000fe40005000000 */
[----:B------:R-:W-:-:S04]  /*4e40*/  ISETP.GT.AND P2, PT, R14, 0x11, !P3 ;  /* 0x000000110e00780c */ /* 0x000fc80005f44270 */
[----:B------:R-:W-:-:S03]  /*4e50*/  ISETP.LT.OR P2, PT, R15, 0x12, P2 ;  /* 0x000000120f00780c */ /* 0x000fc60001741670 */
        /* <DEDUP_REMOVED lines=68> */
[----:B------:R-:W-:Y:S02]  /*52a0*/  FSEL R184, R184, -INF , !P2 ;  /* 0xff800000b8b87808 */ /* 0x000fe40005000000 */
[----:B------:R-:W-:Y:S02]  /*52b0*/  LOP3.LUT R17, R17, 0xffffffbf, RZ, 0xc0, !PT ;  /* 0xffffffbf11117812 */ /* 0x000fe400078ec0ff */
[----:B------:R-:W-:-:S04]  /*52c0*/  ISETP.GT.AND P2, PT, R14, 0x41, !P3 ;  /* 0x000000410e00780c */ /* 0x000fc80005f44270 */
[----:B------:R-:W-:-:S03]  /*52d0*/  ISETP.LT.OR P2, PT, R15, 0x42, P2 ;  /* 0x000000420f00780c */ /* 0x000fc60001741670 */
[----:B------:R-:W-:Y:S02]  /*52e0*/  @P3 LOP3.LUT R17, R17, 0x40, RZ, 0xfc, !PT ;  /* 0x0000004011113812 */ /* 0x000fe400078efcff */
[----:B------:R-:W-:Y:S02]  /*52f0*/  ISETP.GE.AND P3, PT, R13, 0x49, PT ;  /* 0x000000490d00780c */ /* 0x000fe40003f66270 */
[----:B------:R-:W-:Y:S02]  /*5300*/  FSEL R185, R185, -INF , !P2 ;  /* 0xff800000b9b97808 */ /* 0x000fe40005000000 */
[----:B------:R-:W-:Y:S02]  /*5310*/  ISETP.GT.AND P2, PT, R14, 0x48, !P3 ;  /* 0x000000480e00780c */ /* 0x000fe40005f44270 */
[----:B------:R-:W-:Y:S02]  /*5320*/  LOP3.LUT R17, R17, 0xffffffdf, RZ, 0xc0, !PT ;  /* 0xffffffdf11117812 */ /* 0x000fe400078ec0ff */
[----:B------:R-:W-:-:S04]  /*5330*/  ISETP.LT.OR P2, PT, R15, 0x49, P2 ;  /* 0x000000490f00780c */ /* 0x000fc80001741670 */
[----:B------:R-:W-:Y:S02]  /*5340*/  FSEL R188, R188, -INF , !P2 ;  /* 0xff800000bcbc7808 */ /* 0x000fe40005000000 */
[----:B------:R-:W-:Y:S02]  /*5350*/  ISETP.GE.AND P2, PT, R13, 0x4a, PT ;  /* 0x0000004a0d00780c */ /* 0x000fe40003f46270 */
[----:B------:R-:W-:Y:S02]  /*5360*/  @P3 LOP3.LUT R17, R17, 0x20, RZ, 0xfc, !PT ;  /* 0x0000002011113812 */ /* 0x000fe400078efcff */
[----:B------:R-:W-:Y:S02]  /*5370*/  ISETP.GT.AND P3, PT, R14, 0x49, !P2 ;  /* 0x000000490e00780c */ /* 0x000fe40005764270 */
[----:B------:R-:W-:Y:S02]  /*5380*/  LOP3.LUT R17, R17, 0xfffffffe, RZ, 0xc0, !PT ;  /* 0xfffffffe11117812 */ /* 0x000fe400078ec0ff */
        /* <DEDUP_REMOVED lines=14> */
[----:B------:R-:W-:-:S13]  /*5470*/  ISETP.GE.AND P6, PT, R13, 0x5a, PT ;  /* 0x0000005a0d00780c */ /* 0x000fda0003fc6270 */
[----:B------:R-:W-:Y:S02]  /*5480*/  @P6 LOP3.LUT R17, R17, 0x1, RZ, 0xfc, !PT ;  /* 0x0000000111116812 */ /* 0x000fe400078efcff */
[----:B------:R-:W-:-:S04]  /*5490*/  ISETP.GT.AND P6, PT, R14, 0x59, !P6 ;  /* 0x000000590e00780c */ /* 0x000fc800077c4270 */
[----:B------:R-:W-:Y:S02]  /*54a0*/  ISETP.LT.OR P6, PT, R15, 0x5a, P6 ;  /* 0x0000005a0f00780c */ /* 0x000fe400037c1670 */
[----:B------:R-:W1:Y:S02]  /*54b0*/  SHFL.IDX PT, R15, R203, 0x1, 0x1c1f ;  /* 0x003c1f00cb0f7f89 */ /* 0x000e6400000e0000 */
[----:B------:R-:W-:Y:S02]  /*54c0*/  FSEL R197, R197, -INF , !P6 ;  /* 0xff800000c5c57808 */ /* 0x000fe40007000000 */
[----:B------:R-:W-:Y:S01]  /*54d0*/  PLOP3.LUT P6, PT, PT, PT, UP0, 0x40, 0x0 ;  /* 0x000000000000781c */ /* 0x000fe20003fce808 */
[--C-:B-1----:R-:W-:Y:S02]  /*54e0*/  IMAD.IADD R21, R21, 0x1, R15.reuse ;  /* 0x0000000115157824 */ /* 0x102fe400078e020f */
[----:B------:R-:W-:-:S10]  /*54f0*/  IMAD.IADD R20, R20, 0x1, R15 ;  /* 0x0000000114147824 */ /* 0x000fd400078e020f */
[----:B------:R-:W-:Y:S05]  /*5500*/  @P6 BRA `(.L_x_10859) ;  /* 0x0000000000586947 */ /* 0x000fea0003800000 */
        /* <DEDUP_REMOVED lines=12> */
.L_x_10861:
[----:B------:R-:W-:-:S05]  /*55d0*/  IMAD.U32 R14, RZ, RZ, UR25 ;  /* 0x00000019ff0e7e24 */ /* 0x000fca000f8e00ff */
[----:B------:R-:W-:-:S13]  /*55e0*/  ISETP.NE.AND P6, PT, R14, 0x1, PT ;  /* 0x000000010e00780c */ /* 0x000fda0003fc5270 */
[----:B------:R-:W1:Y:S02]  /*55f0*/  @P6 LDC.64 R10, c[0x0][0x9e8] ;  /* 0x00027a00ff0a6b82 */ /* 0x000e640000000a00 */
[----:B-1----:R-:W-:-:S05]  /*5600*/  @P6 IMAD.HI.U32 R10, R15, R10, RZ ;  /* 0x0000000a0f0a6227 */ /* 0x002fca00078e00ff */
[----:B------:R-:W-:-:S07]  /*5610*/  @P6 SHF.R.U32.HI R15, RZ, R11, R10 ;  /* 0x0000000bff0f6219 */ /* 0x000fce000001160a */
.L_x_10862:
[----:B------:R-:W-:Y:S05]  /*5620*/  BSYNC B0 ;  /* 0x0000000000007941 */ /* 0x000fea0003800000 */
.L_x_10860:
[----:B------:R-:W-:-:S04]  /*5630*/  IMAD R13, R18, -0x2, R13 ;  /* 0xfffffffe120d7824 */ /* 0x000fc800078e020d */
[----:B------:R-:W-:-:S05]  /*5640*/  IMAD R15, R15, R14, R13 ;  /* 0x0000000e0f0f7224 */ /* 0x000fca00078e020d */
[----:B------:R-:W-:Y:S02]  /*5650*/  VIADDMNMX R21, R15, R14, R21, PT ;  /* 0x0000000e0f157246 */ /* 0x000fe40003800115 */
[----:B------:R-:W-:-:S07]  /*5660*/  VIMNMX R20, R20, R15, !PT ;  /* 0x0000000f14147248 */ /* 0x000fce0007fe0100 */
.L_x_10859:
[----:B------:R-:W-:Y:S01]  /*5670*/  ISETP.GT.AND P1, PT, R20, 0x1, !P1 ;  /* 0x000000011400780c */ /* 0x000fe20004f24270 */
[----:B------:R-:W-:Y:S01]  /*5680*/  UMOV UR6, UR24 ;  /* 0x0000001800067c82 */ /* 0x000fe20008000000 */
[----:B------:R-:W-:Y:S02]  /*5690*/  LOP3.LUT P6, RZ, R17, 0x10000, RZ, 0xc0, !PT ;  /* 0x0001000011ff7812 */ /* 0x000fe400078cc0ff */
[----:B------:R-:W-:Y:S02]  /*56a0*/  ISETP.LT.OR P1, PT, R21, 0x2, P1 ;  /* 0x000000021500780c */ /* 0x000fe40000f21670 */
[----:B------:R-:W-:Y:S02]  /*56b0*/  FMNMX.FTZ R10, R215, R2, !PT ;  /* 0x00000002d70a7209 */ /* 0x000fe40007810000 */
[----:B------:R-:W-:Y:S02]  /*56c0*/  FSEL R155, R155, -INF , !P1 ;  /* 0xff8000009b9b7808 */ /* 0x000fe40004800000 */
[----:B------:R-:W-:-:S02]  /*56d0*/  LOP3.LUT P1, RZ, R17, 0x2, RZ, 0xc0, !PT ;  /* 0x0000000211ff7812 */ /* 0x000fc4000782c0ff */
[----:B------:R-:W-:Y:S02]  /*56e0*/  FMNMX.FTZ R11, R153, R10, !PT ;  /* 0x0000000a990b7209 */ /* 0x000fe40007810000 */
[----:B------:R-:W-:Y:S02]  /*56f0*/  ISETP.GT.AND P1, PT, R20, 0x8, !P1 ;  /* 0x000000081400780c */ /* 0x000fe40004f24270 */
[----:B------:R-:W-:Y:S02]  /*5700*/  FMNMX.FTZ R10, R156, R11, !PT ;  /* 0x0000000b9c0a7209 */ /* 0x000fe40007810000 */
[----:B------:R-:W-:Y:S02]  /*5710*/  ISETP.LT.OR P1, PT, R21, 0x9, P1 ;  /* 0x000000091500780c */ /* 0x000fe40000f21670 */
[----:B------:R-:W-:Y:S02]  /*5720*/  FMNMX.FTZ R11, R157, R10, !PT ;  /* 0x0000000a9d0b7209 */ /* 0x000fe40007810000 */
[----:B------:R-:W-:-:S02]  /*5730*/  FSEL R158, R158, -INF , !P1 ;  /* 0xff8000009e9e7808 */ /* 0x000fc40004800000 */
[----:B------:R-:W-:Y:S02]  /*5740*/  LOP3.LUT P1, RZ, R17, 0x4, RZ, 0xc0, !PT ;  /* 0x0000000411ff7812 */ /* 0x000fe4000782c0ff */
[----:B------:R-:W-:Y:S02]  /*5750*/  FMNMX.FTZ R10, R160, R11, !PT ;  /* 0x0000000ba00a7209 */ /* 0x000fe40007810000 */
[----:B------:R-:W-:Y:S02]  /*5760*/  ISETP.GT.AND P1, PT, R20, 0x9, !P1 ;  /* 0x000000091400780c */ /* 0x000fe40004f24270 */
[----:B------:R-:W-:Y:S02]  /*5770*/  FMNMX.FTZ R11, R161, R10, !PT ;  /* 0x0000000aa10b7209 */ /* 0x000fe40007810000 */
[----:B------:R-:W-:Y:S02]  /*5780*/  ISETP.LT.OR P1, PT, R21, 0xa, P1 ;  /* 0x0000000a1500780c */ /* 0x000fe40000f21670 */
[----:B------:R-:W-:-:S02]  /*5790*/  FMNMX.FTZ R10, R164, R11, !PT ;  /* 0x0000000ba40a7209 */ /* 0x000fc40007810000 */
[----:B------:R-:W-:Y:S02]  /*57a0*/  FSEL R159, R159, -INF , !P1 ;  /* 0xff8000009f9f7808 */ /* 0x000fe40004800000 */
[----:B------:R-:W-:Y:S02]  /*57b0*/  LOP3.LUT P1, RZ, R17, 0x8, RZ, 0xc0, !PT ;  /* 0x0000000811ff7812 */ /* 0x000fe4000782c0ff */
[----:B------:R-:W-:Y:S02]  /*57c0*/  FMNMX.FTZ R11, R165, R10, !PT ;  /* 0x0000000aa50b7209 */ /* 0x000fe40007810000 */
[----:B------:R-:W-:Y:S02]  /*57d0*/  ISETP.GT.AND P1, PT, R20, 0x10, !P1 ;  /* 0x000000101400780c */ /* 0x000fe40004f24270 */
[----:B------:R-:W-:Y:S02]  /*57e0*/  FMNMX.FTZ R10, R168, R11, !PT ;  /* 0x0000000ba80a7209 */ /* 0x000fe40007810000 */
[----:B------:R-:W-:-:S02]  /*57f0*/  ISETP.LT.OR P1, PT, R21, 0x11, P1 ;  /* 0x000000111500780c */ /* 0x000fc40000f21670 */
[----:B------:R-:W-:Y:S02]  /*5800*/  FMNMX.FTZ R11, R169, R10, !PT ;  /* 0x0000000aa90b7209 */ /* 0x000fe40007810000 */
[----:B------:R-:W-:Y:S02]  /*5810*/  FSEL R162, R162, -INF , !P1 ;  /* 0xff800000a2a27808 */ /* 0x000fe40004800000 */
[----:B------:R-:W-:Y:S02]  /*5820*/  LOP3.LUT P1, RZ, R17, 0x10, RZ, 0xc0, !PT ;  /* 0x0000001011ff7812 */ /* 0x000fe4000782c0ff */
[----:B------:R-:W-:Y:S02]  /*5830*/  FMNMX.FTZ R10, R172, R11, !PT ;  /* 0x0000000bac0a7209 */ /* 0x000fe40007810000 */
[----:B------:R-:W-:Y:S02]  /*5840*/  ISETP.GT.AND P1, PT, R20, 0x11, !P1 ;  /* 0x000000111400780c */ /* 0x000fe40004f24270 */
[----:B------:R-:W-:-:S02]  /*5850*/  FMNMX.FTZ R11, R173, R10, !PT ;  /* 0x0000000aad0b7209 */ /* 0x000fc40007810000 */
[----:B------:R-:W-:Y:S02]  /*5860*/  ISETP.LT.OR P1, PT, R21, 0x12, P1 ;  /* 0x000000121500780c */ /* 0x000fe40000f21670 */
[----:B------:R-:W-:Y:S02]  /*5870*/  FMNMX.FTZ R10, R176, R11, !PT ;  /* 0x0000000bb00a7209 */ /* 0x000fe40007810000 */
[----:B------:R-:W-:Y:S02]  /*5880*/  FSEL R163, R163, -INF , !P1 ;  /* 0xff800000a3a37808 */ /* 0x000fe40004800000 */
[----:B------:R-:W-:Y:S02]  /*5890*/  LOP3.LUT P1, RZ, R17, 0x20000, RZ, 0xc0, !PT ;  /* 0x0002000011ff7812 */ /* 0x000fe4000782c0ff */
        /* <DEDUP_REMOVED lines=18> */
[----:B------:R-:W-:Y:S02]  /*59c0*/  LOP3.LUT P1, RZ, R17, 0x4000, RZ, 0xc0, !PT ;  /* 0x0000400011ff7812 */ /* 0x000fe4000782c0ff */
[----:B------:R-:W-:-:S02]  /*59d0*/  FMNMX.FTZ R11, R193, R10, !PT ;  /* 0x0000000ac10b7209 */ /* 0x000fc40007810000 */
[----:B------:R-:W-:Y:S02]  /*59e0*/  ISETP.GT.AND P1, PT, R20, 0x21, !P1 ;  /* 0x000000211400780c */ /* 0x000fe40004f24270 */
[----:B------:R-:W-:Y:S02]  /*59f0*/  FMNMX.FTZ R10, R196, R11, !PT ;  /* 0x0000000bc40a7209 */ /* 0x000fe40007810000 */
[----:B------:R-:W-:Y:S02]  /*5a00*/  ISETP.LT.OR P1, PT, R21, 0x22, P1 ;  /* 0x000000221500780c */ /* 0x000fe40000f21670 */
[----:B------:R-:W-:Y:S02]  /*5a10*/  FMNMX.FTZ R13, R197, R10, !PT ;  /* 0x0000000ac50d7209 */ /* 0x000fe40007810000 */
[----:B------:R-:W-:Y:S02]  /*5a20*/  FSEL R171, R171, -INF , !P1 ;  /* 0xff800000abab7808 */ /* 0x000fe40004800000 */
[C---:B------:R-:W-:Y:S01]  /*5a30*/  LOP3.LUT P1, RZ, R17.reuse, 0x2000, RZ, 0xc0, !PT ;  /* 0x0000200011ff7812 */ /* 0x040fe2000782c0ff */
[----:B------:R-:W1:Y:S01]  /*5a40*/  SHFL.BFLY PT, R10, R13, 0x2, 0x1f ;  /* 0x0c401f000d0a7f89 */ /* 0x000e6200000e0000 */
[----:B------:R-:W-:-:S02]  /*5a50*/  LOP3.LUT P6, RZ, R17, 0x20, RZ, 0xc0, !PT ;  /* 0x0000002011ff7812 */ /* 0x000fc400078cc0ff */
[C---:B------:R-:W-:Y:S02]  /*5a60*/  ISETP.GT.AND P1, PT, R20.reuse, 0x28, !P1 ;  /* 0x000000281400780c */ /* 0x040fe40004f24270 */
[----:B------:R-:W-:Y:S02]  /*5a70*/  ISETP.GT.AND P2, PT, R20, 0x49, !P2 ;  /* 0x000000491400780c */ /* 0x000fe40005744270 */
[C---:B------:R-:W-:Y:S02]  /*5a80*/  ISETP.LT.OR P1, PT, R21.reuse, 0x29, P1 ;  /* 0x000000291500780c */ /* 0x040fe40000f21670 */
[----:B------:R-:W-:Y:S02]  /*5a90*/  ISETP.LT.OR P2, PT, R21, 0x4a, P2 ;  /* 0x0000004a1500780c */ /* 0x000fe40001741670 */
[----:B------:R-:W-:Y:S02]  /*5aa0*/  FSEL R174, R174, -INF , !P1 ;  /* 0xff800000aeae7808 */ /* 0x000fe40004800000 */
[----:B------:R-:W-:-:S02]  /*5ab0*/  LOP3.LUT P1, RZ, R17, 0x1000, RZ, 0xc0, !PT ;  /* 0x0000100011ff7812 */ /* 0x000fc4000782c0ff */
[C---:B------:R-:W-:Y:S02]  /*5ac0*/  ISETP.GT.AND P3, PT, R20.reuse, 0x50, !P3 ;  /* 0x000000501400780c */ /* 0x040fe40005f64270 */
[----:B------:R-:W-:Y:S02]  /*5ad0*/  ISETP.GT.AND P1, PT, R20, 0x29, !P1 ;  /* 0x000000291400780c */ /* 0x000fe40004f24270 */
[----:B------:R-:W-:Y:S02]  /*5ae0*/  FSEL R191, R191, -INF , !P2 ;  /* 0xff800000bfbf7808 */ /* 0x000fe40005000000 */
[C---:B------:R-:W-:Y:S02]  /*5af0*/  ISETP.LT.OR P1, PT, R21.reuse, 0x2a, P1 ;  /* 0x0000002a1500780c */ /* 0x040fe40000f21670 */
[----:B------:R-:W-:Y:S02]  /*5b00*/  ISETP.LT.OR P3, PT, R21, 0x51, P3 ;  /* 0x000000511500780c */ /* 0x000fe40001f61670 */
[----:B------:R-:W-:-:S02]  /*5b10*/  FSEL R175, R175, -INF , !P1 ;  /* 0xff800000afaf7808 */ /* 0x000fc40004800000 */
[----:B------:R-:W-:Y:S02]  /*5b20*/  LOP3.LUT P1, RZ, R17, 0x800, RZ, 0xc0, !PT ;  /* 0x0000080011ff7812 */ /* 0x000fe4000782c0ff */
[----:B-1----:R-:W-:Y:S02]  /*5b30*/  FMNMX.FTZ R15, R13, R10, !PT ;  /* 0x0000000a0d0f7209 */ /* 0x002fe40007810000 */
[C---:B------:R-:W-:Y:S02]  /*5b40*/  ISETP.GT.AND P1, PT, R20.reuse, 0x30, !P1 ;  /* 0x000000301400780c */ /* 0x040fe40004f24270 */
[----:B------:R-:W-:Y:S01]  /*5b50*/  ISETP.GT.AND P4, PT, R20, 0x51, !P4 ;  /* 0x000000511400780c */ /* 0x000fe20006784270 */
[----:B------:R-:W1:Y:S01]  /*5b60*/  SHFL.BFLY PT, R10, R15, 0x1, 0x1f ;  /* 0x0c201f000f0a7f89 */ /* 0x000e6200000e0000 */
[----:B------:R-:W-:Y:S02]  /*5b70*/  ISETP.LT.OR P1, PT, R21, 0x31, P1 ;  /* 0x000000311500780c */ /* 0x000fe40000f21670 */
[----:B------:R-:W-:-:S02]  /*5b80*/  FSEL R194, R194, -INF , !P3 ;  /* 0xff800000c2c27808 */ /* 0x000fc40005800000 */
[----:B------:R-:W-:Y:S02]  /*5b90*/  FSEL R178, R178, -INF , !P1 ;  /* 0xff800000b2b27808 */ /* 0x000fe40004800000 */
[----:B------:R-:W-:Y:S02]  /*5ba0*/  LOP3.LUT P1, RZ, R17, 0x400, RZ, 0xc0, !PT ;  /* 0x0000040011ff7812 */ /* 0x000fe4000782c0ff */
[C---:B------:R-:W-:Y:S02]  /*5bb0*/  ISETP.GT.AND P5, PT, R20.reuse, 0x58, !P5 ;  /* 0x000000581400780c */ /* 0x040fe40006fa4270 */
[----:B------:R-:W-:Y:S02]  /*5bc0*/  ISETP.GT.AND P1, PT, R20, 0x31, !P1 ;  /* 0x000000311400780c */ /* 0x000fe40004f24270 */
[C---:B------:R-:W-:Y:S02]  /*5bd0*/  ISETP.LT.OR P4, PT, R21.reuse, 0x52, P4 ;  /* 0x000000521500780c */ /* 0x040fe40002781670 */
[----:B------:R-:W-:-:S02]  /*5be0*/  ISETP.LT.OR P1, PT, R21, 0x32, P1 ;  /* 0x000000321500780c */ /* 0x000fc40000f21670 */
[----:B------:R-:W-:Y:S02]  /*5bf0*/  ISETP.LT.OR P5, PT, R21, 0x59, P5 ;  /* 0x000000591500780c */ /* 0x000fe40002fa1670 */
[----:B------:R-:W-:Y:S02]  /*5c00*/  FSEL R179, R179, -INF , !P1 ;  /* 0xff800000b3b37808 */ /* 0x000fe40004800000 */
[----:B------:R-:W-:Y:S02]  /*5c10*/  LOP3.LUT P1, RZ, R17, 0x200, RZ, 0xc0, !PT ;  /* 0x0000020011ff7812 */ /* 0x000fe4000782c0ff */
[----:B------:R-:W-:Y:S02]  /*5c20*/  FSEL R195, R195, -INF , !P4 ;  /* 0xff800000c3c37808 */ /* 0x000fe40006000000 */
[----:B------:R-:W-:Y:S02]  /*5c30*/  ISETP.GT.AND P1, PT, R20, 0x38, !P1 ;  /* 0x000000381400780c */ /* 0x000fe40004f24270 */
[----:B-1----:R-:W-:-:S02]  /*5c40*/  FMNMX.FTZ R10, R15, R10, !PT ;  /* 0x0000000a0f0a7209 */ /* 0x002fc40007810000 */
[----:B------:R-:W-:Y:S02]  /*5c50*/  ISETP.LT.OR P1, PT, R21, 0x39, P1 ;  /* 0x000000391500780c */ /* 0x000fe40000f21670 */
[----:B------:R-:W-:Y:S01]  /*5c60*/  FSEL R198, R198, -INF , !P5 ;  /* 0xff800000c6c67808 */ /* 0x000fe20006800000 */
[----:B------:R-:W-:Y:S01]  /*5c70*/  FMUL.FTZ R14, R10, UR6 ;  /* 0x000000060a0e7c20 */ /* 0x000fe20008410000 */
[----:B------:R-:W-:Y:S02]  /*5c80*/  FSEL R182, R182, -INF , !P1 ;  /* 0xff800000b6b67808 */ /* 0x000fe40004800000 */
[----:B------:R-:W-:-:S04]  /*5c90*/  LOP3.LUT P1, RZ, R17, 0x100, RZ, 0xc0, !PT ;  /* 0x0000010011ff7812 */ /* 0x000fc8000782c0ff */
[----:B------:R-:W-:-:S04]  /*5ca0*/  ISETP.GT.AND P1, PT, R20, 0x39, !P1 ;  /* 0x000000391400780c */ /* 0x000fc80004f24270 */
[----:B------:R-:W-:-:S04]  /*5cb0*/  ISETP.LT.OR P1, PT, R21, 0x3a, P1 ;  /* 0x0000003a1500780c */ /* 0x000fc80000f21670 */
        /* <DEDUP_REMOVED lines=9> */
[----:B------:R-:W-:Y:S02]  /*5d50*/  ISETP.GT.AND P1, PT, R20, 0x48, !P6 ;  /* 0x000000481400780c */ /* 0x000fe40007724270 */
[----:B------:R-:W-:Y:S02]  /*5d60*/  LOP3.LUT P6, RZ, R17, 0x40000, RZ, 0xc0, !PT ;  /* 0x0004000011ff7812 */ /* 0x000fe400078cc0ff */
[----:B------:R-:W-:-:S04]  /*5d70*/  ISETP.LT.OR P1, PT, R21, 0x49, P1 ;  /* 0x000000491500780c */ /* 0x000fc80000f21670 */
[----:B------:R-:W-:Y:S02]  /*5d80*/  FSEL R190, R190, -INF , !P1 ;  /* 0xff800000bebe7808 */ /* 0x000fe40004800000 */
[C---:B------:R-:W-:Y:S02]  /*5d90*/  ISETP.GT.AND P1, PT, R20.reuse, RZ, !P6 ;  /* 0x000000ff1400720c */ /* 0x040fe40007724270 */
[----:B------:R-:W-:Y:S02]  /*5da0*/  LOP3.LUT P6, RZ, R17, 0x1, RZ, 0xc0, !PT ;  /* 0x0000000111ff7812 */ /* 0x000fe400078cc0ff */
        /* <DEDUP_REMOVED lines=8> */
[--C-:B------:R-:W-:Y:S01]  /*5e30*/  FFMA.FTZ R203, R156, UR6, -R14.reuse ;  /* 0x000000069ccb7c23 */ /* 0x100fe2000801080e */
[----:B------:R-:W-:Y:S01]  /*5e40*/  FMNMX.FTZ R154, R158, R15, !PT ;  /* 0x0000000f9e9a7209 */ /* 0x000fe20007810000 */
[--C-:B------:R-:W-:Y:S01]  /*5e50*/  FFMA.FTZ R13, R153, UR6, -R14.reuse ;  /* 0x00000006990d7c23 */ /* 0x100fe2000801080e */
[--C-:B------:R-:W-:Y:S01]  /*5e60*/  FFMA.FTZ R204, R160, UR6, -R14.reuse ;  /* 0x00000006a0cc7c23 */ /* 0x100fe2000801080e */
[----:B------:R-:W-:Y:S01]  /*5e70*/  FSEL R199, R199, -INF , !P2 ;  /* 0xff800000c7c77808 */ /* 0x000fe20005000000 */
[--C-:B------:R-:W-:Y:S01]  /*5e80*/  FFMA.FTZ R152, R215, UR6, -R14.reuse ;  /* 0x00000006d7987c23 */ /* 0x100fe2000801080e */
[----:B------:R-:W-:Y:S01]  /*5e90*/  FMNMX.FTZ R15, R159, R154, !PT ;  /* 0x0000009a9f0f7209 */ /* 0x000fe20007810000 */
[--C-:B------:R-:W-:Y:S01]  /*5ea0*/  FFMA.FTZ R196, R196, UR6, -R14.reuse ;  /* 0x00000006c4c47c23 */ /* 0x100fe2000801080e */
[----:B------:R1:W-:Y:S02]  /*5eb0*/  MUFU.EX2 R154, R203 ;  /* 0x000000cb009a7308 */ /* 0x0003e40000000800 */
[----:B------:R-:W-:Y:S01]  /*5ec0*/  FMNMX.FTZ R156, R162, R15, !PT ;  /* 0x0000000fa29c7209 */ /* 0x000fe20007810000 */
[----:B------:R-:W-:-:S03]  /*5ed0*/  FFMA.FTZ R15, R157, UR6, -R14 ;  /* 0x000000069d0f7c23 */ /* 0x000fc6000801080e */
[----:B------:R-:W-:Y:S02]  /*5ee0*/  FMNMX.FTZ R153, R163, R156, !PT ;  /* 0x0000009ca3997209 */ /* 0x000fe40007810000 */
[----:B------:R-:W-:Y:S01]  /*5ef0*/  MUFU.EX2 R152, R152 ;  /* 0x0000009800987308 */ /* 0x000fe20000000800 */
[----:B-1----:R-:W-:Y:S01]  /*5f00*/  FFMA.FTZ R203, R165, UR6, -R14 ;  /* 0x00000006a5cb7c23 */ /* 0x002fe2000801080e */
[----:B------:R-:W-:-:S04]  /*5f10*/  FMNMX.FTZ R156, R166, R153, !PT ;  /* 0x00000099a69c7209 */ /* 0x000fc80007810000 */
[----:B------:R-:W-:Y:S02]  /*5f20*/  FMNMX.FTZ R153, R167, R156, !PT ;  /* 0x0000009ca7997209 */ /* 0x000fe40007810000 */
[----:B------:R1:W-:Y:S02]  /*5f30*/  MUFU.EX2 R156, R204 ;  /* 0x000000cc009c7308 */ /* 0x0003e40000000800 */
[----:B------:R-:W-:Y:S01]  /*5f40*/  FMNMX.FTZ R160, R170, R153, !PT ;  /* 0x00000099aaa07209 */ /* 0x000fe20007810000 */
[----:B------:R-:W-:-:S03]  /*5f50*/  FFMA.FTZ R153, R161, UR6, -R14 ;  /* 0x00000006a1997c23 */ /* 0x000fc6000801080e */
[----:B------:R-:W-:Y:S02]  /*5f60*/  FMNMX.FTZ R157, R171, R160, !PT ;  /* 0x000000a0ab9d7209 */ /* 0x000fe40007810000 */
[----:B------:R-:W-:Y:S01]  /*5f70*/  MUFU.EX2 R13, R13 ;  /* 0x0000000d000d7308 */ /* 0x000fe20000000800 */
[--C-:B-1----:R-:W-:Y:S01]  /*5f80*/  FFMA.FTZ R204, R169, UR6, -R14.reuse ;  /* 0x00000006a9cc7c23 */ /* 0x102fe2000801080e */
[----:B------:R-:W-:Y:S01]  /*5f90*/  FMNMX.FTZ R160, R174, R157, !PT ;  /* 0x0000009daea07209 */ /* 0x000fe20007810000 */
[----:B------:R-:W-:-:S03]  /*5fa0*/  FFMA.FTZ R157, R164, UR6, -R14 ;  /* 0x00000006a49d7c23 */ /* 0x000fc6000801080e */
[----:B------:R-:W-:Y:S02]  /*5fb0*/  FMNMX.FTZ R161, R175, R160, !PT ;  /* 0x000000a0afa17209 */ /* 0x000fe40007810000 */
[----:B------:R-:W-:Y:S02]  /*5fc0*/  MUFU.EX2 R15, R15 ;  /* 0x0000000f000f7308 */ /* 0x000fe40000000800 */
[----:B------:R-:W-:-:S04]  /*5fd0*/  FMNMX.FTZ R160, R178, R161, !PT ;  /* 0x000000a1b2a07209 */ /* 0x000fc80007810000 */
[----:B------:R-:W-:Y:S02]  /*5fe0*/  FMNMX.FTZ R161, R179, R160, !PT ;  /* 0x000000a0b3a17209 */ /* 0x000fe40007810000 */
[----:B------:R-:W-:Y:S02]  /*5ff0*/  MUFU.EX2 R153, R153 ;  /* 0x0000009900997308 */ /* 0x000fe40000000800 */
[----:B------:R-:W-:Y:S01]  /*6000*/  FMNMX.FTZ R164, R182, R161, !PT ;  /* 0x000000a1b6a47209 */ /* 0x000fe20007810000 */
[----:B------:R-:W-:-:S03]  /*6010*/  FFMA.FTZ R161, R168, UR6, -R14 ;  /* 0x00000006a8a17c23 */ /* 0x000fc6000801080e */
[----:B------:R-:W-:Y:S02]  /*6020*/  FMNMX.FTZ R165, R183, R164, !PT ;  /* 0x000000a4b7a57209 */ /* 0x000fe40007810000 */
[----:B------:R-:W-:Y:S02]  /*6030*/  MUFU.EX2 R157, R157 ;  /* 0x0000009d009d7308 */ /* 0x000fe40000000800 */
[----:B------:R-:W-:-:S04]  /*6040*/  FMNMX.FTZ R164, R186, R165, !PT ;  /* 0x000000a5baa47209 */ /* 0x000fc80007810000 */
[----:B------:R-:W-:Y:S02]  /*6050*/  FMNMX.FTZ R165, R187, R164, !PT ;  /* 0x000000a4bba57209 */ /* 0x000fe40007810000 */
[----:B------:R1:W-:Y:S02]  /*6060*/  MUFU.EX2 R164, R204 ;  /* 0x000000cc00a47308 */ /* 0x0003e40000000800 */
[----:B------:R-:W-:Y:S01]  /*6070*/  FMNMX.FTZ R168, R190, R165, !PT ;  /* 0x000000a5bea87209 */ /* 0x000fe20007810000 */
[--C-:B------:R-:W-:Y:S01]  /*6080*/  FFMA.FTZ R165, R172, UR6, -R14.reuse ;  /* 0x00000006aca57c23 */ /* 0x100fe2000801080e */
[--C-:B------:R-:W-:Y:S02]  /*6090*/  FFMA.FTZ R172, R177, UR6, -R14.reuse ;  /* 0x00000006b1ac7c23 */ /* 0x100fe4000801080e */
[----:B------:R-:W-:Y:S01]  /*60a0*/  FMNMX.FTZ R169, R191, R168, !PT ;  /* 0x000000a8bfa97209 */ /* 0x000fe20007810000 */
[--C-:B------:R-:W-:Y:S01]  /*60b0*/  FFMA.FTZ R168, R173, UR6, -R14.reuse ;  /* 0x00000006ada87c23 */ /* 0x100fe2000801080e */
[--C-:B------:R-:W-:Y:S01]  /*60c0*/  FFMA.FTZ R173, R184, UR6, -R14.reuse ;  /* 0x00000006b8ad7c23 */ /* 0x100fe2000801080e */
[--C-:B------:R-:W-:Y:S01]  /*60d0*/  FFMA.FTZ R184, R189, UR6, -R14.reuse ;  /* 0x00000006bdb87c23 */ /* 0x100fe2000801080e */
[----:B------:R-:W-:Y:S01]  /*60e0*/  FMNMX.FTZ R20, R194, R169, !PT ;  /* 0x000000a9c2147209 */ /* 0x000fe20007810000 */
[--C-:B------:R-:W-:Y:S01]  /*60f0*/  FFMA.FTZ R169, R180, UR6, -R14.reuse ;  /* 0x00000006b4a97c23 */ /* 0x100fe2000801080e */
[----:B------:R-:W-:Y:S01]  /*6100*/  FFMA.FTZ R180, R185, UR6, -R14 ;  /* 0x00000006b9b47c23 */ /* 0x000fe2000801080e */
[----:B------:R-:W-:Y:S01]  /*6110*/  FSEL R189, R10, RZ, P1 ;  /* 0x000000ff0abd7208 */ /* 0x000fe20000800000 */
[----:B------:R-:W-:Y:S01]  /*6120*/  MUFU.EX2 R160, R203 ;  /* 0x000000cb00a07308 */ /* 0x000fe20000000800 */
[----:B------:R-:W-:-:S03]  /*6130*/  FMNMX.FTZ R21, R195, R20, !PT ;  /* 0x00000014c3157209 */ /* 0x000fc60007810000 */
[----:B------:R-:W-:Y:S01]  /*6140*/  FADD.FTZ R189, -R189, R2 ;  /* 0x00000002bdbd7221 */ /* 0x000fe20000010100 */
[----:B------:R-:W-:Y:S01]  /*6150*/  FMNMX.FTZ R20, R198, R21, !PT ;  /* 0x00000015c6147209 */ /* 0x000fe20007810000 */
[--C-:B------:R-:W-:Y:S01]  /*6160*/  FFMA.FTZ R21, R176, UR6, -R14.reuse ;  /* 0x00000006b0157c23 */ /* 0x100fe2000801080e */
[--C-:B------:R-:W-:Y:S01]  /*6170*/  FFMA.FTZ R176, R181, UR6, -R14.reuse ;  /* 0x00000006b5b07c23 */ /* 0x100fe2000801080e */
[--C-:B------:R-:W-:Y:S01]  /*6180*/  FFMA.FTZ R181, R192, UR6, -R14.reuse ;  /* 0x00000006c0b57c23 */ /* 0x100fe2000801080e */
[----:B------:R-:W-:Y:S01]  /*6190*/  FMNMX.FTZ R20, R199, R20, !PT ;  /* 0x00000014c7147209 */ /* 0x000fe20007810000 */
[----:B------:R-:W-:Y:S04]  /*61a0*/  MUFU.EX2 R161, R161 ;  /* 0x000000a100a17308 */ /* 0x000fe80000000800 */
[----:B------:R-:W2:Y:S04]  /*61b0*/  SHFL.BFLY PT, R177, R20, 0x2, 0x1f ;  /* 0x0c401f0014b17f89 */ /* 0x000ea800000e0000 */
[----:B------:R-:W-:Y:S08]  /*61c0*/  MUFU.EX2 R165, R165 ;  /* 0x000000a500a57308 */ /* 0x000ff00000000800 */
[----:B------:R-:W-:Y:S08]  /*61d0*/  MUFU.EX2 R168, R168 ;  /* 0x000000a800a87308 */ /* 0x000ff00000000800 */
[----:B------:R-:W-:Y:S01]  /*61e0*/  MUFU.EX2 R21, R21 ;  /* 0x0000001500157308 */ /* 0x000fe20000000800 */
[----:B--2---:R-:W-:Y:S01]  /*61f0*/  FMNMX.FTZ R185, R20, R177, !PT ;  /* 0x000000b114b97209 */ /* 0x004fe20007810000 */
[--C-:B------:R-:W-:Y:S01]  /*6200*/  FFMA.FTZ R177, R188, UR6, -R14.reuse ;  /* 0x00000006bcb17c23 */ /* 0x100fe2000801080e */
[----:B------:R-:W-:-:S05]  /*6210*/  FFMA.FTZ R188, R193, UR6, -R14 ;  /* 0x00000006c1bc7c23 */ /* 0x000fca000801080e */
[----:B------:R-:W-:Y:S01]  /*6220*/  MUFU.EX2 R172, R172 ;  /* 0x000000ac00ac7308 */ /* 0x000fe20000000800 */
[----:B------:R-:W2:Y:S07]  /*6230*/  SHFL.BFLY PT, R20, R185, 0x1, 0x1f ;  /* 0x0c201f00b9147f89 */ /* 0x000eae00000e0000 */
[----:B------:R-:W-:Y:S08]  /*6240*/  MUFU.EX2 R169, R169 ;  /* 0x000000a900a97308 */ /* 0x000ff00000000800 */
[----:B------:R-:W-:Y:S08]  /*6250*/  MUFU.EX2 R176, R176 ;  /* 0x000000b000b07308 */ /* 0x000ff00000000800 */
[----:B------:R-:W-:Y:S01]  /*6260*/  MUFU.EX2 R173, R173 ;  /* 0x000000ad00ad7308 */ /* 0x000fe20000000800 */
[----:B--2---:R-:W-:Y:S01]  /*6270*/  FMNMX.FTZ R20, R185, R20, !PT ;  /* 0x00000014b9147209 */ /* 0x004fe20007810000 */
[----:B------:R-:W-:Y:S01]  /*6280*/  FMUL.FTZ R185, R189, UR6 ;  /* 0x00000006bdb97c20 */ /* 0x000fe20008410000 */
[----:B------:R-:W-:-:S02]  /*6290*/  FFMA.FTZ R189, R197, UR6, -R14 ;  /* 0x00000006c5bd7c23 */ /* 0x000fc4000801080e */
[C---:B------:R-:W-:Y:S01]  /*62a0*/  FSETP.NEU.FTZ.AND P1, PT, R20.reuse, -INF , PT ;  /* 0xff8000001400780b */ /* 0x040fe20003f3d000 */
[----:B-1----:R-:W-:Y:S02]  /*62b0*/  FMUL.FTZ R204, R20, UR6 ;  /* 0x0000000614cc7c20 */ /* 0x002fe40008410000 */
[----:B------:R-:W1:Y:S03]  /*62c0*/  MUFU.EX2 R185, R185 ;  /* 0x000000b900b97308 */ /* 0x000e660000000800 */
[----:B------:R-:W-:-:S05]  /*62d0*/  FSEL R204, R204, RZ, P1 ;  /* 0x000000ffcccc7208 */ /* 0x000fca0000800000 */
        /* <DEDUP_REMOVED lines=9> */
[----:B-1----:R-:W-:Y:S01]  /*6370*/  FFMA.FTZ R192, R185, R3, R152 ;  /* 0x00000003b9c07223 */ /* 0x002fe20000010098 */
[----:B------:R-:W-:Y:S01]  /*6380*/  MUFU.EX2 R177, R177 ;  /* 0x000000b100b17308 */ /* 0x000fe20000000800 */
[----:B------:R-:W-:Y:S01]  /*6390*/  F2FP.BF16.F32.PACK_AB R152, R13, R152 ;  /* 0x000000980d98723e */ /* 0x000fe200000010ff */
[----:B------:R-:W-:Y:S01]  /*63a0*/  FFMA.FTZ R183, R183, UR6, -R204 ;  /* 0x00000006b7b77c23 */ /* 0x000fe200080108cc */
[----:B------:R-:W-:Y:S01]  /*63b0*/  FADD.FTZ R3, R13, R192 ;  /* 0x000000c00d037221 */ /* 0x000fe20000010000 */
[--C-:B------:R-:W-:Y:S01]  /*63c0*/  FFMA.FTZ R192, R159, UR6, -R204.reuse ;  /* 0x000000069fc07c23 */ /* 0x100fe200080108cc */
[--C-:B------:R-:W-:Y:S01]  /*63d0*/  FFMA.FTZ R159, R162, UR6, -R204.reuse ;  /* 0x00000006a29f7c23 */ /* 0x100fe200080108cc */
[--C-:B------:R-:W-:Y:S01]  /*63e0*/  FFMA.FTZ R186, R186, UR6, -R204.reuse ;  /* 0x00000006baba7c23 */ /* 0x100fe200080108cc */
[----:B------:R-:W-:Y:S01]  /*63f0*/  FADD.FTZ R158, R154, R3 ;  /* 0x000000039a9e7221 */ /* 0x000fe20000010000 */
[----:B------:R-:W1:Y:S01]  /*6400*/  MUFU.EX2 R184, R184 ;  /* 0x000000b800b87308 */ /* 0x000e620000000800 */
[----:B------:R-:W-:Y:S01]  /*6410*/  F2FP.BF16.F32.PACK_AB R154, R15, R154 ;  /* 0x0000009a0f9a723e */ /* 0x000fe200000010ff */
[----:B------:R-:W-:Y:S01]  /*6420*/  FFMA.FTZ R187, R187, UR6, -R204 ;  /* 0x00000006bbbb7c23 */ /* 0x000fe200080108cc */
[----:B------:R-:W-:Y:S01]  /*6430*/  FADD.FTZ R3, R15, R158 ;  /* 0x0000009e0f037221 */ /* 0x000fe20000010000 */
[--C-:B------:R-:W-:Y:S01]  /*6440*/  FFMA.FTZ R191, R191, UR6, -R204.reuse ;  /* 0x00000006bfbf7c23 */ /* 0x100fe200080108cc */
[--C-:B------:R-:W-:Y:S01]  /*6450*/  FFMA.FTZ R194, R194, UR6, -R204.reuse ;  /* 0x00000006c2c27c23 */ /* 0x100fe200080108cc */
[--C-:B------:R-:W-:Y:S01]  /*6460*/  FFMA.FTZ R195, R195, UR6, -R204.reuse ;  /* 0x00000006c3c37c23 */ /* 0x100fe200080108cc */
[----:B------:R-:W-:Y:S01]  /*6470*/  FADD.FTZ R158, R156, R3 ;  /* 0x000000039c9e7221 */ /* 0x000fe20000010000 */
[----:B------:R2:W-:Y:S01]  /*6480*/  MUFU.EX2 R2, R196 ;  /* 0x000000c400027308 */ /* 0x0005e20000000800 */
[--C-:B------:R-:W-:Y:S01]  /*6490*/  FFMA.FTZ R198, R198, UR6, -R204.reuse ;  /* 0x00000006c6c67c23 */ /* 0x100fe200080108cc */
[----:B------:R-:W-:Y:S01]  /*64a0*/  FFMA.FTZ R199, R199, UR6, -R204 ;  /* 0x00000006c7c77c23 */ /* 0x000fe200080108cc */
[C---:B------:R-:W-:Y:S01]  /*64b0*/  FADD.FTZ R158, R153.reuse, R158 ;  /* 0x0000009e999e7221 */ /* 0x040fe20000010000 */
[----:B------:R-:W-:Y:S01]  /*64c0*/  F2FP.BF16.F32.PACK_AB R156, R153, R156 ;  /* 0x0000009c999c723e */ /* 0x000fe200000010ff */
[-C--:B------:R-:W-:Y:S01]  /*64d0*/  FMUL.FTZ R24, R24, R185.reuse ;  /* 0x000000b918187220 */ /* 0x080fe20000410000 */
[----:B------:R-:W-:Y:S01]  /*64e0*/  FMUL.FTZ R25, R25, R185 ;  /* 0x000000b919197220 */ /* 0x000fe20000410000 */
[----:B------:R-:W-:Y:S01]  /*64f0*/  FADD.FTZ R3, R157, R158 ;  /* 0x0000009e9d037221 */ /* 0x000fe20000010000 */
[----:B------:R-:W-:Y:S01]  /*6500*/  MUFU.EX2 R181, R181 ;  /* 0x000000b500b57308 */ /* 0x000fe20000000800 */
[--C-:B--2---:R-:W-:Y:S01]  /*6510*/  FFMA.FTZ R196, R163, UR6, -R204.reuse ;  /* 0x00000006a3c47c23 */ /* 0x104fe200080108cc */
[----:B------:R-:W-:Y:S01]  /*6520*/  FFMA.FTZ R163, R166, UR6, -R204 ;  /* 0x00000006a6a37c23 */ /* 0x000fe200080108cc */
[----:B------:R-:W-:Y:S01]  /*6530*/  FADD.FTZ R158, R160, R3 ;  /* 0x00000003a09e7221 */ /* 0x000fe20000010000 */
[----:B------:R-:W-:Y:S01]  /*6540*/  F2FP.BF16.F32.PACK_AB R166, R176, R169 ;  /* 0x000000a9b0a6723e */ /* 0x000fe200000010ff */
[-C--:B------:R-:W-:Y:S01]  /*6550*/  FMUL.FTZ R28, R28, R185.reuse ;  /* 0x000000b91c1c7220 */ /* 0x080fe20000410000 */
[-C--:B------:R-:W-:Y:S01]  /*6560*/  FMUL.FTZ R29, R29, R185.reuse ;  /* 0x000000b91d1d7220 */ /* 0x080fe20000410000 */
[----:B------:R-:W-:Y:S01]  /*6570*/  FADD.FTZ R3, R161, R158 ;  /* 0x0000009ea1037221 */ /* 0x000fe20000010000 */
[----:B------:R-:W-:Y:S01]  /*6580*/  MUFU.EX2 R188, R188 ;  /* 0x000000bc00bc7308 */ /* 0x000fe20000000800 */
[-C--:B------:R-:W-:Y:S01]  /*6590*/  FMUL.FTZ R32, R32, R185.reuse ;  /* 0x000000b920207220 */ /* 0x080fe20000410000 */
[-C--:B------:R-:W-:Y:S01]  /*65a0*/  FMUL.FTZ R33, R33, R185.reuse ;  /* 0x000000b921217220 */ /* 0x080fe20000410000 */
[----:B------:R-:W-:Y:S01]  /*65b0*/  FADD.FTZ R158, R164, R3 ;  /* 0x00000003a49e7221 */ /* 0x000fe20000010000 */
[----:B------:R-:W-:Y:S01]  /*65c0*/  FSEL R3, R20, RZ, P1 ;  /* 0x000000ff14037208 */ /* 0x000fe20000800000 */
[-C--:B------:R-:W-:Y:S01]  /*65d0*/  FMUL.FTZ R36, R36, R185.reuse ;  /* 0x000000b924247220 */ /* 0x080fe20000410000 */
[----:B------:R-:W-:Y:S01]  /*65e0*/  FMUL.FTZ R37, R37, R185 ;  /* 0x000000b925257220 */ /* 0x000fe20000410000 */
[----:B------:R-:W-:Y:S01]  /*65f0*/  FADD.FTZ R193, R165, R158 ;  /* 0x0000009ea5c17221 */ /* 0x000fe20000010000 */
[----:B------:R-:W-:Y:S01]  /*6600*/  MUFU.EX2 R11, R11 ;  /* 0x0000000b000b7308 */ /* 0x000fe20000000800 */
[----:B------:R-:W-:Y:S01]  /*6610*/  FADD.FTZ R3, -R3, R6 ;  /* 0x0000000603037221 */ /* 0x000fe20000010100 */
[--C-:B------:R-:W-:Y:S01]  /*6620*/  FFMA.FTZ R6, R167, UR6, -R204.reuse ;  /* 0x00000006a7067c23 */ /* 0x100fe200080108cc */
[----:B------:R-:W-:Y:S01]  /*6630*/  FADD.FTZ R158, R168, R193 ;  /* 0x000000c1a89e7221 */ /* 0x000fe20000010000 */
[----:B------:R-:W-:Y:S01]  /*6640*/  FFMA.FTZ R167, R170, UR6, -R204 ;  /* 0x00000006aaa77c23 */ /* 0x000fe200080108cc */
[----:B-1----:R-:W-:Y:S01]  /*6650*/  F2FP.BF16.F32.PACK_AB R170, R184, R177 ;  /* 0x000000b1b8aa723e */ /* 0x002fe200000010ff */
[-C--:B------:R-:W-:Y:S01]  /*6660*/  FMUL.FTZ R40, R40, R185.reuse ;  /* 0x000000b928287220 */ /* 0x080fe20000410000 */
[----:B------:R-:W-:Y:S01]  /*6670*/  FADD.FTZ R193, R21, R158 ;  /* 0x0000009e15c17221 */ /* 0x000fe20000010000 */
[----:B------:R-:W-:Y:S01]  /*6680*/  FFMA.FTZ R158, R171, UR6, -R204 ;  /* 0x00000006ab9e7c23 */ /* 0x000fe200080108cc */
[----:B------:R-:W1:Y:S01]  /*6690*/  MUFU.EX2 R14, R14 ;  /* 0x0000000e000e7308 */ /* 0x000e620000000800 */
[-C--:B------:R-:W-:Y:S01]  /*66a0*/  FMUL.FTZ R41, R41, R185.reuse ;  /* 0x000000b929297220 */ /* 0x080fe20000410000 */
[----:B------:R-:W-:Y:S01]  /*66b0*/  FADD.FTZ R162, R172, R193 ;  /* 0x000000c1aca27221 */ /* 0x000fe20000010000 */
[-C--:B------:R-:W-:Y:S01]  /*66c0*/  FMUL.FTZ R44, R44, R185.reuse ;  /* 0x000000b92c2c7220 */ /* 0x080fe20000410000 */
[-C--:B------:R-:W-:Y:S01]  /*66d0*/  FMUL.FTZ R45, R45, R185.reuse ;  /* 0x000000b92d2d7220 */ /* 0x080fe20000410000 */
[-C--:B------:R-:W-:Y:S01]  /*66e0*/  FMUL.FTZ R48, R48, R185.reuse ;  /* 0x000000b930307220 */ /* 0x080fe20000410000 */
[----:B------:R-:W-:Y:S01]  /*66f0*/  FADD.FTZ R171, R169, R162 ;  /* 0x000000a2a9ab7221 */ /* 0x000fe20000010000 */
[-C--:B------:R-:W-:Y:S01]  /*6700*/  FMUL.FTZ R49, R49, R185.reuse ;  /* 0x000000b931317220 */ /* 0x080fe20000410000 */
[----:B------:R-:W-:Y:S01]  /*6710*/  MUFU.EX2 R155, R155 ;  /* 0x0000009b009b7308 */ /* 0x000fe20000000800 */
[-C--:B------:R-:W-:Y:S01]  /*6720*/  FMUL.FTZ R52, R52, R185.reuse ;  /* 0x000000b934347220 */ /* 0x080fe20000410000 */
[----:B------:R-:W-:Y:S01]  /*6730*/  FADD.FTZ R162, R176, R171 ;  /* 0x000000abb0a27221 */ /* 0x000fe20000010000 */
[----:B------:R-:W-:Y:S01]  /*6740*/  FMUL.FTZ R176, R3, UR6 ;  /* 0x0000000603b07c20 */ /* 0x000fe20008410000 */
[----:B------:R-:W-:Y:S01]  /*6750*/  FFMA.FTZ R171, R190, UR6, -R204 ;  /* 0x00000006beab7c23 */ /* 0x000fe200080108cc */
[-C--:B------:R-:W-:Y:S01]  /*6760*/  FMUL.FTZ R53, R53, R185.reuse ;  /* 0x000000b935357220 */ /* 0x080fe20000410000 */
[----:B------:R-:W-:Y:S01]  /*6770*/  FADD.FTZ R193, R173, R162 ;  /* 0x000000a2adc17221 */ /* 0x000fe20000010000 */
[----:B------:R-:W-:Y:S01]  /*6780*/  FMUL.FTZ R56, R56, R185 ;  /* 0x000000b938387220 */ /* 0x000fe20000410000 */
[----:B------:R-:W-:Y:S01]  /*6790*/  MUFU.EX2 R192, R192 ;  /* 0x000000c000c07308 */ /* 0x000fe20000000800 */
[----:B-1----:R-:W-:Y:S01]  /*67a0*/  F2FP.BF16.F32.PACK_AB R153, R14, R11 ;  /* 0x0000000b0e99723e */ /* 0x002fe200000010ff */
[----:B------:R-:W-:Y:S01]  /*67b0*/  FADD.FTZ R162, R180, R193 ;  /* 0x000000c1b4a27221 */ /* 0x000fe20000010000 */
[-C--:B------:R-:W-:Y:S01]  /*67c0*/  FMUL.FTZ R57, R57, R185.reuse ;  /* 0x000000b939397220 */ /* 0x080fe20000410000 */
[-C--:B------:R-:W-:Y:S01]  /*67d0*/  FMUL.FTZ R60, R60, R185.reuse ;  /* 0x000000b93c3c7220 */ /* 0x080fe20000410000 */
[-C--:B------:R-:W-:Y:S01]  /*67e0*/  FMUL.FTZ R61, R61, R185.reuse ;  /* 0x000000b93d3d7220 */ /* 0x080fe20000410000 */
[----:B------:R-:W-:Y:S01]  /*67f0*/  FADD.FTZ R193, R177, R162 ;  /* 0x000000a2b1c17221 */ /* 0x000fe20000010000 */
[-C--:B------:R-:W-:Y:S01]  /*6800*/  FMUL.FTZ R64, R64, R185.reuse ;  /* 0x000000b940407220 */ /* 0x080fe20000410000 */
[----:B------:R-:W1:Y:S01]  /*6810*/  MUFU.EX2 R176, R176 ;  /* 0x000000b000b07308 */ /* 0x000e620000000800 */
[-C--:B------:R-:W-:Y:S01]  /*6820*/  FMUL.FTZ R65, R65, R185.reuse ;  /* 0x000000b941417220 */ /* 0x080fe20000410000 */
[----:B------:R-:W-:Y:S01]  /*6830*/  FADD.FTZ R162, R184, R193 ;  /* 0x000000c1b8a27221 */ /* 0x000fe20000010000 */
[-C--:B------:R-:W-:Y:S01]  /*6840*/  FMUL.FTZ R68, R68, R185.reuse ;  /* 0x000000b944447220 */ /* 0x080fe20000410000 */
[-C--:B------:R-:W-:Y:S01]  /*6850*/  FMUL.FTZ R69, R69, R185.reuse ;  /* 0x000000b945457220 */ /* 0x080fe20000410000 */
[----:B------:R-:W-:Y:S01]  /*6860*/  FMUL.FTZ R72, R72, R185 ;  /* 0x000000b948487220 */ /* 0x000fe20000410000 */
[----:B------:R-:W-:Y:S01]  /*6870*/  FADD.FTZ R15, R181, R162 ;  /* 0x000000a2b50f7221 */ /* 0x000fe20000010000 */
[----:B------:R-:W-:Y:S01]  /*6880*/  F2FP.BF16.F32.PACK_AB R162, R168, R165 ;  /* 0x000000a5a8a2723e */ /* 0x000fe200000010ff */
[----:B------:R2:W-:Y:S01]  /*6890*/  MUFU.EX2 R13, R174 ;  /* 0x000000ae000d7308 */ /* 0x0005e20000000800 */
[----:B------:R-:W-:Y:S01]  /*68a0*/  F2FP.BF16.F32.PACK_AB R168, R180, R173 ;  /* 0x000000adb4a8723e */ /* 0x000fe200000010ff */
[----:B------:R-:W-:Y:S01]  /*68b0*/  FADD.FTZ R15, R188, R15 ;  /* 0x0000000fbc0f7221 */ /* 0x000fe20000010000 */
[-C--:B------:R-:W-:Y:S01]  /*68c0*/  FMUL.FTZ R73, R73, R185.reuse ;  /* 0x000000b949497220 */ /* 0x080fe20000410000 */
[-C--:B------:R-:W-:Y:S01]  /*68d0*/  FMUL.FTZ R76, R76, R185.reuse ;  /* 0x000000b94c4c7220 */ /* 0x080fe20000410000 */
[-C--:B------:R-:W-:Y:S01]  /*68e0*/  FMUL.FTZ R77, R77, R185.reuse ;  /* 0x000000b94d4d7220 */ /* 0x080fe20000410000 */
[-C--:B------:R-:W-:Y:S01]  /*68f0*/  FMUL.FTZ R80, R80, R185.reuse ;  /* 0x000000b950507220 */ /* 0x080fe20000410000 */
[-C--:B------:R-:W-:Y:S01]  /*6900*/  FMUL.FTZ R81, R81, R185.reuse ;  /* 0x000000b951517220 */ /* 0x080fe20000410000 */
[----:B------:R-:W3:Y:S01]  /*6910*/  MUFU.EX2 R159, R159 ;  /* 0x0000009f009f7308 */ /* 0x000ee20000000800 */
[----:B--2---:R-:W-:Y:S01]  /*6920*/  FADD.FTZ R174, R2, R15 ;  /* 0x0000000f02ae7221 */ /* 0x004fe20000010000 */
[----:B-1----:R-:W-:Y:S01]  /*6930*/  FFMA.FTZ R15, R176, R0, R11 ;  /* 0x00000000b00f7223 */ /* 0x002fe2000001000b */
        /* <DEDUP_REMOVED lines=13> */
[----:B------:R-:W2:Y:S01]  /*6a10*/  MUFU.EX2 R163, R163 ;  /* 0x000000a300a37308 */ /* 0x000ea20000000800 */
[-C--:B------:R-:W-:Y:S01]  /*6a20*/  FMUL.FTZ R101, R101, R185.reuse ;  /* 0x000000b965657220 */ /* 0x080fe20000410000 */
[----:B---3--:R-:W-:Y:S01]  /*6a30*/  FADD.FTZ R15, R159, R0 ;  /* 0x000000009f0f7221 */ /* 0x008fe20000010000 */
        /* <DEDUP_REMOVED lines=14> */
[----:B--2---:R-:W-:Y:S01]  /*6b20*/  FADD.FTZ R15, R163, R0 ;  /* 0x00000000a30f7221 */ /* 0x004fe20000010000 */
        /* <DEDUP_REMOVED lines=13> */
[----:B------:R-:W-:Y:S01]  /*6c00*/  FMUL.FTZ R149, R149, R185 ;  /* 0x000000b995957220 */ /* 0x000fe20000410000 */
[----:B------:R2:W3:Y:S01]  /*6c10*/  MUFU.EX2 R190, R158 ;  /* 0x0000009e00be7308 */ /* 0x0004e20000000800 */
[----:B------:R-:W-:Y:S01]  /*6c20*/  F2FP.BF16.F32.PACK_AB R155, R192, R155 ;  /* 0x0000009bc09b723e */ /* 0x000fe200000010ff */
[-C--:B------:R-:W-:Y:S01]  /*6c30*/  FMUL.FTZ R26, R26, R176.reuse ;  /* 0x000000b01a1a7220 */ /* 0x080fe20000410000 */
[-C--:B------:R-:W-:Y:S01]  /*6c40*/  FMUL.FTZ R27, R27, R176.reuse ;  /* 0x000000b01b1b7220 */ /* 0x080fe20000410000 */
[-C--:B------:R-:W-:Y:S01]  /*6c50*/  FMUL.FTZ R30, R30, R176.reuse ;  /* 0x000000b01e1e7220 */ /* 0x080fe20000410000 */
[-C--:B------:R-:W-:Y:S01]  /*6c60*/  FMUL.FTZ R31, R31, R176.reuse ;  /* 0x000000b01f1f7220 */ /* 0x080fe20000410000 */
[-C--:B------:R-:W-:Y:S01]  /*6c70*/  FMUL.FTZ R34, R34, R176.reuse ;  /* 0x000000b022227220 */ /* 0x080fe20000410000 */
[----:B------:R-:W-:Y:S01]  /*6c80*/  FMUL.FTZ R35, R35, R176 ;  /* 0x000000b023237220 */ /* 0x000fe20000410000 */
[----:B------:R-:W4:Y:S01]  /*6c90*/  MUFU.EX2 R204, R175 ;  /* 0x000000af00cc7308 */ /* 0x000f220000000800 */
[C---:B-1----:R-:W-:Y:S01]  /*6ca0*/  FADD.FTZ R3, R189.reuse, R174 ;  /* 0x000000aebd037221 */ /* 0x042fe20000010000 */
[----:B------:R-:W-:Y:S01]  /*6cb0*/  F2FP.BF16.F32.PACK_AB R174, R189, R2 ;  /* 0x00000002bdae723e */ /* 0x000fe200000010ff */
[-C--:B------:R-:W-:Y:S01]  /*6cc0*/  FMUL.FTZ R38, R38, R176.reuse ;  /* 0x000000b026267220 */ /* 0x080fe20000410000 */
[----:B--2---:R-:W-:Y:S01]  /*6cd0*/  F2FP.BF16.F32.PACK_AB R158, R160, R157 ;  /* 0x0000009da09e723e */ /* 0x004fe200000010ff */
[-C--:B------:R-:W-:Y:S01]  /*6ce0*/  FMUL.FTZ R39, R39, R176.reuse ;  /* 0x000000b027277220 */ /* 0x080fe20000410000 */
[----:B------:R-:W-:Y:S01]  /*6cf0*/  F2FP.BF16.F32.PACK_AB R157, R196, R159 ;  /* 0x0000009fc49d723e */ /* 0x000fe200000010ff */
[-C--:B------:R-:W-:Y:S01]  /*6d00*/  FMUL.FTZ R42, R42, R176.reuse ;  /* 0x000000b02a2a7220 */ /* 0x080fe20000410000 */
[----:B------:R1:W2:Y:S01]  /*6d10*/  MUFU.EX2 R165, R178 ;  /* 0x000000b200a57308 */ /* 0x0002a20000000800 */
[----:B------:R-:W-:Y:S01]  /*6d20*/  F2FP.BF16.F32.PACK_AB R159, R6, R163 ;  /* 0x000000a3069f723e */ /* 0x000fe200000010ff */
[-C--:B------:R-:W-:Y:S01]  /*6d30*/  FMUL.FTZ R43, R43, R176.reuse ;  /* 0x000000b02b2b7220 */ /* 0x080fe20000410000 */
[----:B------:R-:W-:Y:S01]  /*6d40*/  F2FP.BF16.F32.PACK_AB R160, R164, R161 ;  /* 0x000000a1a4a0723e */ /* 0x000fe200000010ff */
[-C--:B------:R-:W-:Y:S01]  /*6d50*/  FMUL.FTZ R46, R46, R176.reuse ;  /* 0x000000b02e2e7220 */ /* 0x080fe20000410000 */
[----:B------:R-:W-:Y:S01]  /*6d60*/  F2FP.BF16.F32.PACK_AB R164, R172, R21 ;  /* 0x00000015aca4723e */ /* 0x000fe200000010ff */
[-C--:B------:R-:W-:Y:S01]  /*6d70*/  FMUL.FTZ R47, R47, R176.reuse ;  /* 0x000000b02f2f7220 */ /* 0x080fe20000410000 */
[----:B---3--:R-:W-:Y:S01]  /*6d80*/  F2FP.BF16.F32.PACK_AB R161, R190, R167 ;  /* 0x000000a7bea1723e */ /* 0x008fe200000010ff */
[----:B------:R-:W3:Y:S01]  /*6d90*/  MUFU.EX2 R2, R179 ;  /* 0x000000b300027308 */ /* 0x000ee20000000800 */
[----:B-1----:R-:W-:Y:S01]  /*6da0*/  FADD.FTZ R178, R6, R15 ;  /* 0x0000000f06b27221 */ /* 0x002fe20000010000 */
[----:B------:R-:W-:Y:S01]  /*6db0*/  F2FP.BF16.F32.PACK_AB R172, R188, R181 ;  /* 0x000000b5bcac723e */ /* 0x000fe200000010ff */
[-C--:B------:R-:W-:Y:S01]  /*6dc0*/  FMUL.FTZ R50, R50, R176.reuse ;  /* 0x000000b032327220 */ /* 0x080fe20000410000 */
[----:B----4-:R-:W-:Y:S01]  /*6dd0*/  F2FP.BF16.F32.PACK_AB R163, R204, R13 ;  /* 0x0000000dcca3723e */ /* 0x010fe200000010ff */
[----:B------:R-:W-:Y:S01]  /*6de0*/  FADD.FTZ R15, R167, R178 ;  /* 0x000000b2a70f7221 */ /* 0x000fe20000010000 */
[-C--:B------:R-:W-:Y:S01]  /*6df0*/  FMUL.FTZ R51, R51, R176.reuse ;  /* 0x000000b033337220 */ /* 0x080fe20000410000 */
[-C--:B------:R-:W-:Y:S01]  /*6e00*/  FMUL.FTZ R54, R54, R176.reuse ;  /* 0x000000b036367220 */ /* 0x080fe20000410000 */
[----:B------:R-:W1:Y:S01]  /*6e10*/  MUFU.EX2 R182, R182 ;  /* 0x000000b600b67308 */ /* 0x000e620000000800 */
[----:B------:R-:W-:Y:S01]  /*6e20*/  FADD.FTZ R178, R190, R15 ;  /* 0x0000000fbeb27221 */ /* 0x000fe20000010000 */
[-C--:B------:R-:W-:Y:S01]  /*6e30*/  FMUL.FTZ R55, R55, R176.reuse ;  /* 0x000000b037377220 */ /* 0x080fe20000410000 */
[-C--:B------:R-:W-:Y:S01]  /*6e40*/  FMUL.FTZ R58, R58, R176.reuse ;  /* 0x000000b03a3a7220 */ /* 0x080fe20000410000 */
[-C--:B------:R-:W-:Y:S01]  /*6e50*/  FMUL.FTZ R59, R59, R176.reuse ;  /* 0x000000b03b3b7220 */ /* 0x080fe20000410000 */
[----:B------:R-:W-:Y:S01]  /*6e60*/  FADD.FTZ R15, R13, R178 ;  /* 0x000000b20d0f7221 */ /* 0x000fe20000010000 */
[-C--:B------:R-:W-:Y:S01]  /*6e70*/  FMUL.FTZ R62, R62, R176.reuse ;  /* 0x000000b03e3e7220 */ /* 0x080fe20000410000 */
[-C--:B------:R-:W-:Y:S01]  /*6e80*/  FMUL.FTZ R63, R63, R176.reuse ;  /* 0x000000b03f3f7220 */ /* 0x080fe20000410000 */
[----:B------:R-:W4:Y:S01]  /*6e90*/  MUFU.EX2 R183, R183 ;  /* 0x000000b700b77308 */ /* 0x000f220000000800 */
[----:B------:R-:W-:Y:S01]  /*6ea0*/  FADD.FTZ R180, R204, R15 ;  /* 0x0000000fccb47221 */ /* 0x000fe20000010000 */
[-C--:B------:R-:W-:Y:S01]  /*6eb0*/  FMUL.FTZ R66, R66, R176.reuse ;  /* 0x000000b042427220 */ /* 0x080fe20000410000 */
[-C--:B------:R-:W-:Y:S01]  /*6ec0*/  FMUL.FTZ R67, R67, R176.reuse ;  /* 0x000000b043437220 */ /* 0x080fe20000410000 */
[-C--:B------:R-:W-:Y:S01]  /*6ed0*/  FMUL.FTZ R70, R70, R176.reuse ;  /* 0x000000b046467220 */ /* 0x080fe20000410000 */
[----:B--2---:R-:W-:Y:S01]  /*6ee0*/  FADD.FTZ R15, R165, R180 ;  /* 0x000000b4a50f7221 */ /* 0x004fe20000010000 */
[C---:B---3--:R-:W-:Y:S01]  /*6ef0*/  F2FP.BF16.F32.PACK_AB R165, R2.reuse, R165 ;  /* 0x000000a502a5723e */ /* 0x048fe200000010ff */
[-C--:B------:R-:W-:Y:S01]  /*6f00*/  FMUL.FTZ R71, R71, R176.reuse ;  /* 0x000000b047477220 */ /* 0x080fe20000410000 */
[----:B------:R-:W2:Y:S01]  /*6f10*/  MUFU.EX2 R169, R186 ;  /* 0x000000ba00a97308 */ /* 0x000ea20000000800 */
[----:B------:R-:W-:Y:S01]  /*6f20*/  FADD.FTZ R15, R2, R15 ;  /* 0x0000000f020f7221 */ /* 0x000fe20000010000 */
[-C--:B------:R-:W-:Y:S01]  /*6f30*/  FMUL.FTZ R74, R74, R176.reuse ;  /* 0x000000b04a4a7220 */ /* 0x080fe20000410000 */
[-C--:B------:R-:W-:Y:S01]  /*6f40*/  FMUL.FTZ R75, R75, R176.reuse ;  /* 0x000000b04b4b7220 */ /* 0x080fe20000410000 */
[-C--:B------:R-:W-:Y:S01]  /*6f50*/  FMUL.FTZ R78, R78, R176.reuse ;  /* 0x000000b04e4e7220 */ /* 0x080fe20000410000 */
[----:B-1----:R-:W-:Y:S01]  /*6f60*/  FADD.FTZ R184, R182, R15 ;  /* 0x0000000fb6b87221 */ /* 0x002fe20000010000 */
[-C--:B------:R-:W-:Y:S01]  /*6f70*/  FMUL.FTZ R79, R79, R176.reuse ;  /* 0x000000b04f4f7220 */ /* 0x080fe20000410000 */
[----:B------:R-:W-:Y:S01]  /*6f80*/  FMUL.FTZ R82, R82, R176 ;  /* 0x000000b052527220 */ /* 0x000fe20000410000 */
[----:B------:R-:W1:Y:S01]  /*6f90*/  MUFU.EX2 R0, R187 ;  /* 0x000000bb00007308 */ /* 0x000e620000000800 */
[C---:B----4-:R-:W-:Y:S01]  /*6fa0*/  FADD.FTZ R184, R183.reuse, R184 ;  /* 0x000000b8b7b87221 */ /* 0x050fe20000010000 */
[----:B------:R-:W-:Y:S01]  /*6fb0*/  F2FP.BF16.F32.PACK_AB R167, R183, R182 ;  /* 0x000000b6b7a7723e */ /* 0x000fe200000010ff */
        /* <DEDUP_REMOVED lines=49> */
[----:B------:R-:W-:Y:S01]  /*72d0*/  FMUL.FTZ R151, R151, R176 ;  /* 0x000000b097977220 */ /* 0x000fe20000410000 */
[----:B--2---:R-:W-:-:S04]  /*72e0*/  FADD.FTZ R11, R175, R6 ;  /* 0x00000006af0b7221 */ /* 0x004fc80000010000 */
[C---:B-1----:R-:W-:Y:S01]  /*72f0*/  FADD.FTZ R0, R184.reuse, R11 ;  /* 0x0000000bb8007221 */ /* 0x042fe20000010000 */
[----:B------:R-:W-:Y:S01]  /*7300*/  F2FP.BF16.F32.PACK_AB R175, R184, R175 ;  /* 0x000000afb8af723e */ /* 0x000fe200000010ff */
[----:B------:R-:W-:Y:S06]  /*7310*/  @!P0 BRA `(.L_x_10863) ;  /* 0x0000000000048947 */ /* 0x000fec0003800000 */
[----:B------:R-:W-:Y:S01]  /*7320*/  BPT.TRAP 0x1 ;  /* 0x000000040000795c */ /* 0x000fe20000300000 */
.L_x_10863:
[----:B------:R1:W2:Y:S01]  /*7330*/  SYNCS.PHASECHK.TRANS64.TRYWAIT P1, [UR27+0x22850], R9 ;  /* 0x02285009ff0075a7 */ /* 0x0002a2000802015b */
[----:B------:R-:W-:Y:S05]  /*7340*/  @!P0 BRA `(.L_x_10864) ;  /* 0x0000000000048947 */ /* 0x000fea0003800000 */
[----:B------:R-:W-:Y:S01]  /*7350*/  BPT.TRAP 0x1 ;  /* 0x000000040000795c */ /* 0x000fe20000300000 */
.L_x_10864:
[----:B--2---:R-:W-:Y:S05]  /*7360*/  @P1 BRA `(.L_x_10865) ;  /* 0x0000000000081947 */ /* 0x004fea0003800000 */
[----:B------:R-:W2:Y:S02]  /*7370*/  SYNCS.PHASECHK.TRANS64.TRYWAIT P1, [UR27+0x22850], R9 ;  /* 0x02285009ff0075a7 */ /* 0x000ea4000802015b */
[----:B--2---:R-:W-:Y:S05]  /*7380*/  @!P1 BRA `(.L_x_10866) ;  /* 0x000000d000f09947 */ /* 0x004fea0003800000 */
.L_x_10865:
[----:B------:R-:W3:Y:S01]  /*7390*/  S2R R2, SR_TID.X ;  /* 0x0000000000027919 */ /* 0x000ee20000002100 */
[----:B------:R-:W-:Y:S01]  /*73a0*/  UIMAD UR14, UR36, 0xc00, UR21 ;  /* 0x00000c00240e78a4 */ /* 0x000fe2000f8e0215 */
[----:B------:R-:W-:Y:S01]  /*73b0*/  UMOV UR11, 0x40000040 ;  /* 0x40000040000b7882 */ /* 0x000fe20000000000 */
[----:B------:R-:W4:Y:S05]  /*73c0*/  S2R R6, SR_TID.X ;  /* 0x0000000000067919 */ /* 0x000f2a0000002100 */
[----:B------:R-:W-:Y:S01]  /*73d0*/  UMOV UR10, UR14 ;  /* 0x0000000e000a7c82 */ /* 0x000fe20008000000 */
[----:B---3--:R-:W-:Y:S02]  /*73e0*/  SHF.R.U32.HI R2, RZ, 0x7, R2 ;  /* 0x00000007ff027819 */ /* 0x008fe40000011602 */
[----:B----4-:R-:W-:-:S03]  /*73f0*/  LOP3.LUT P1, RZ, R6, 0x7f, RZ, 0xc0, !PT ;  /* 0x0000007f06ff7812 */ /* 0x010fc6000782c0ff */
[----:B------:R-:W-:Y:S02]  /*7400*/  VIADD R2, R2, 0x8 ;  /* 0x0000000802027836 */ /* 0x000fe40000000000 */
[----:B------:R-:W-:-:S03]  /*7410*/  IMAD.MOV.U32 R6, RZ, RZ, R20 ;  /* 0x000000ffff067224 */ /* 0x000fc600078e0014 */
[----:B------:R3:W-:Y:S05]  /*7420*/  BAR.SYNC.DEFER_BLOCKING R2, 0x100 ;  /* 0x000400020000751d */ /* 0x0007ea0000010000 */
[----:B--2---:R-:W-:Y:S02]  /*7430*/  @!P1 VIADD R12, R12, 0x22860 ;  /* 0x000228600c0c9836 */ /* 0x004fe40000000000 */
[----:B---3--:R-:W-:-:S03]  /*7440*/  IMAD.MOV.U32 R2, RZ, RZ, R10 ;  /* 0x000000ffff027224 */ /* 0x008fc600078e000a */
[----:B------:R-:W-:Y:S01]  /*7450*/  @!P1 PRMT R12, RZ, 0x654, R12 ;  /* 0x00000654ff0c9816 */ /* 0x000fe2000000000c */
        /* <DEDUP_REMOVED lines=34> */
[C---:B------:R-:W-:Y:S01]  /*7680*/  ISETP.GT.AND P1, PT, R5.reuse, UR22, PT ;  /* 0x0000001605007c0c */ /* 0x040fe2000bf24270 */
[----:B------:R-:W-:-:S12]  /*7690*/  VIADD R5, R5, 0xffffffff ;  /* 0xffffffff05057836 */ /* 0x000fd80000000000 */
[----:B--2---:R-:W-:Y:S05]  /*76a0*/  @P1 BRA `(.L_x_10867) ;  /* 0xffffffd000041947 */ /* 0x004fea000383ffff */
[----:B------:R-:W-:Y:S02]  /*76b0*/  IMAD.MOV.U32 R6, RZ, RZ, R20 ;  /* 0x000000ffff067224 */ /* 0x000fe400078e0014 */
[----:B------:R-:W-:-:S07]  /*76c0*/  IMAD.MOV.U32 R2, RZ, RZ, R10 ;  /* 0x000000ffff027224 */ /* 0x000fce00078e000a */
.L_x_10850:
[----:B------:R-:W-:Y:S01]  /*76d0*/  ULDC UR10, c[0x0][0x448] ;  /* 0x00011200000a7ab9 */ /* 0x000fe20000000800 */
[----:B------:R-:W-:Y:S01]  /*76e0*/  IADD3 R7, R16, 0x1, -R7 ;  /* 0x0000000110077810 */ /* 0x000fe20007ffe807 */
[----:B------:R-:W-:Y:S01]  /*76f0*/  UISETP.NE.AND UP0, UPT, UR10, 0x1, UPT ;  /* 0x000000010a00788c */ /* 0x000fe2000bf05270 */
[----:B------:R-:W-:Y:S02]  /*7700*/  ULDC UR15, c[0x0][0x9e4] ;  /* 0x00027900000f7ab9 */ /* 0x000fe40000000800 */
[----:B------:R-:W-:Y:S01]  /*7710*/  R2UR UR18, R7 ;  /* 0x00000000071272ca */ /* 0x000fe200000e0000 */
[----:B------:R-:W-:Y:S02]  /*7720*/  UISETP.GE.AND UP1, UPT, UR15, 0x1, UPT ;  /* 0x000000010f00788c */ /* 0x000fe4000bf26270 */
[----:B------:R-:W-:-:S04]  /*7730*/  UIADD3 UR14, UR43, 0x7f, URZ ;  /* 0x0000007f2b0e7890 */ /* 0x000fc8000fffe03f */
[----:B------:R-:W-:Y:S01]  /*7740*/  PLOP3.LUT P1, PT, PT, PT, UP1, 0x40, 0x0 ;  /* 0x000000000000781c */ /* 0x000fe20003f2e818 */
[----:B------:R-:W-:Y:S01]  /*7750*/  @UP0 ULDC UR10, c[0x0][0x44c] ;  /* 0x00011300000a0ab9 */ /* 0x000fe20000000800 */
[----:B------:R-:W-:Y:S01]  /*7760*/  @UP0 ULDC UR19, c[0x0][0x450] ;  /* 0x0001140000130ab9 */ /* 0x000fe20000000800 */
[----:B------:R-:W-:-:S04]  /*7770*/  UIMAD.WIDE.U32 UR10, UR14, UR10, URZ ;  /* 0x0000000a0e0a72a5 */ /* 0x000fc8000f8e003f */
[----:B------:R-:W-:-:S04]  /*7780*/  @UP0 USHF.R.U32.HI UR14, URZ, UR19, UR11 ;  /* 0x000000133f0e0299 */ /* 0x000fc8000801160b */
[----:B------:R-:W-:-:S04]  /*7790*/  UIADD3 UR14, UR18, UR14, URZ ;  /* 0x0000000e120e7290 */ /* 0x000fc8000fffe03f */
[----:B------:R-:W-:Y:S01]  /*77a0*/  UIADD3 UR7, UR14, -UR7, URZ ;  /* 0x800000070e077290 */ /* 0x000fe2000fffe03f */
[----:B------:R-:W-:Y:S11]  /*77b0*/  @P1 BRA `(.L_x_10868) ;  /* 0x0000000000441947 */ /* 0x000ff60003800000 */
        /* <DEDUP_REMOVED lines=10> */
.L_x_10869:
[----:B------:R-:W-:-:S11]  /*7860*/  UISETP.NE.AND UP2, UPT, UR15, 0x1, UPT ;  /* 0x000000010f00788c */ /* 0x000fd6000bf45270 */
[----:B------:R-:W-:Y:S02]  /*7870*/  @UP2 ULDC.64 UR18, c[0x0][0x9e8] ;  /* 0x00027a0000122ab9 */ /* 0x000fe40000000a00 */
[----:B------:R-:W-:-:S04]  /*7880*/  UIMAD.WIDE.U32 UR10, UR14, UR18, URZ ;  /* 0x000000120e0a72a5 */ /* 0x000fc8000f8e003f */
[----:B------:R-:W-:-:S12]  /*7890*/  @UP2 USHF.R.U32.HI UR14, URZ, UR19, UR11 ;  /* 0x000000133f0e2299 */ /* 0x000fd8000801160b */
.L_x_10870:
[----:B------:R-:W-:-:S04]  /*78a0*/  UIMAD UR14, UR14, UR15, URZ ;  /* 0x0000000f0e0e72a4 */ /* 0x000fc8000f8e023f */
[----:B------:R-:W-:-:S04]  /*78b0*/  UISETP.LT.AND UP2, UPT, UR7, UR14, UPT ;  /* 0x0000000e0700728c */ /* 0x000fc8000bf41270 */
[----:B------:R-:W-:-:S12]  /*78c0*/  USEL UR7, UR7, UR14, !UP2 ;  /* 0x0000000e07077287 */ /* 0x000fd8000d000000 */
.L_x_10868:
[----:B------:R-:W-:-:S04]  /*78d0*/  UIADD3 UR10, UR7, 0x5f, URZ ;  /* 0x0000005f070a7890 */ /* 0x000fc8000fffe03f */
[----:B------:R-:W-:-:S04]  /*78e0*/  UIMAD.WIDE UR10, UR10, 0x2aaaaaab, URZ ;  /* 0x2aaaaaab0a0a78a5 */ /* 0x000fc8000f8e023f */
[----:B------:R-:W-:-:S04]  /*78f0*/  USHF.R.U32.HI UR7, URZ, 0x1f, UR11 ;  /* 0x0000001f3f077899 */ /* 0x000fc8000801160b */
[----:B------:R-:W-:-:S04]  /*7900*/  ULEA.HI.SX32 UR7, UR11, UR7, 0x1c ;  /* 0x000000070b077291 */ /* 0x000fc8000f8fe23f */
[----:B------:R-:W-:-:S04]  /*7910*/  UISETP.LT.AND UP2, UPT, UR39, UR7, UPT ;  /* 0x000000072700728c */ /* 0x000fc8000bf41270 */
[----:B------:R-:W-:-:S06]  /*7920*/  USEL UR22, UR39, UR7, !UP2 ;  /* 0x0000000727167287 */ /* 0x000fcc000d000000 */
[----:B------:R-:W-:-:S13]  /*7930*/  ISETP.GE.AND P1, PT, R5, UR22, PT ;  /* 0x0000001605007c0c */ /* 0x000fda000bf26270 */
[----:B------:R-:W-:Y:S05]  /*7940*/  @!P1 BRA `(.L_x_10871) ;  /* 0x0000001c005c9947 */ /* 0x000fea0003800000 */
[----:B------:R-:W-:Y:S01]  /*7950*/  IMAD.MOV.U32 R203, RZ, RZ, R6 ;  /* 0x000000ffffcb7224 */ /* 0x000fe200078e0006 */
[----:B------:R-:W-:Y:S01]  /*7960*/  ULDC UR23, c[0x0][0x988] ;  /* 0x0002620000177ab9 */ /* 0x000fe20000000800 */
[----:B01----:R-:W-:Y:S02]  /*7970*/  IMAD.MOV.U32 R9, RZ, RZ, R2 ;  /* 0x000000ffff097224 */ /* 0x003fe400078e0002 */
[----:B------:R-:W-:-:S07]  /*7980*/  IMAD.MOV.U32 R7, RZ, RZ, R5 ;  /* 0x000000ffff077224 */ /* 0x000fce00078e0005 */
.L_x_10880:
[----:B------:R-:W-:Y:S01]  /*7990*/  UIADD3 UR36, UR36, 0x1, URZ ;  /* 0x0000000124247890 */ /* 0x000fe2000fffe03f */
[C---:B------:R-:W-:Y:S01]  /*79a0*/  ISETP.GT.AND P1, PT, R7.reuse, UR22, PT ;  /* 0x0000001607007c0c */ /* 0x040fe2000bf24270 */
[----:B------:R-:W-:Y:S02]  /*79b0*/  VIADD R7, R7, 0xffffffff ;  /* 0xffffffff07077836 */ /* 0x000fe40000000000 */
[----:B------:R-:W-:-:S04]  /*79c0*/  UISETP.NE.AND UP2, UPT, UR36, 0x2, UPT ;  /* 0x000000022400788c */ /* 0x000fc8000bf45270 */
[----:B------:R-:W-:Y:S02]  /*79d0*/  USEL UR6, URZ, 0x1, UP2 ;  /* 0x000000013f067887 */ /* 0x000fe40009000000 */
[----:B------:R-:W-:Y:S02]  /*79e0*/  USEL UR36, UR36, URZ, UP2 ;  /* 0x0000003f24247287 */ /* 0x000fe40009000000 */
[----:B------:R-:W-:Y:S01]  /*79f0*/  ULOP3.LUT UR37, UR37, UR6, URZ, 0x3c, !UPT ;  /* 0x0000000625257292 */ /* 0x000fe2000f8e3c3f */
[----:B-1----:R-:W-:Y:S11]  /*7a00*/  @!P0 BRA `(.L_x_10872) ;  /* 0x0000000000048947 */ /* 0x002ff60003800000 */
[----:B------:R-:W-:Y:S01]  /*7a10*/  BPT.TRAP 0x1 ;  /* 0x000000040000795c */ /* 0x000fe20000300000 */
.L_x_10872:
        /* <DEDUP_REMOVED lines=9> */
.L_x_10873:
[----:B-1----:R-:W-:Y:S05]  /*7ab0*/  @P2 BRA `(.L_x_10874) ;  /* 0x0000000000082947 */ /* 0x002fea0003800000 */
[----:B------:R-:W1:Y:S02]  /*7ac0*/  SYNCS.PHASECHK.TRANS64.TRYWAIT P2, [UR24+0x22830], R5 ;  /* 0x02283005ff0075a7 */ /* 0x000e640008040158 */
[----:B-1----:R-:W-:Y:S05]  /*7ad0*/  @!P2 BRA `(.L_x_10875) ;  /* 0x000000cc0030a947 */ /* 0x002fea0003800000 */
.L_x_10874:
        /* <DEDUP_REMOVED lines=11> */
[----:B--2---:R-:W-:Y:S02]  /*7b90*/  LOP3.LUT P2, RZ, R215, 0x7f, RZ, 0xc0, !PT ;  /* 0x0000007fd7ff7812 */ /* 0x004fe4000784c0ff */
[----:B------:R-:W-:Y:S01]  /*7ba0*/  SHF.R.U32.HI R215, RZ, 0x7, R215 ;  /* 0x00000007ffd77819 */ /* 0x000fe200000116d7 */
        /* <DEDUP_REMOVED lines=39> */
[----:B-1----:R-:W-:Y:S02]  /*7e20*/  FMNMX.FTZ R2, R12, R11, !PT ;  /* 0x0000000b0c027209 */ /* 0x002fe40007810000 */
[----:B------:R-:W-:-:S03]  /*7e30*/  FMNMX.FTZ R11, R155, R6, !PT ;  /* 0x000000069b0b7209 */ /* 0x000fc60007810000 */
[----:B------:R-:W-:Y:S01]  /*7e40*/  FADD.FTZ R4, -R2, R9 ;  /* 0x0000000902047221 */ /* 0x000fe20000010100 */
[----:B------:R-:W-:-:S03]  /*7e50*/  FMNMX.FTZ R6, R158, R11, !PT ;  /* 0x0000000b9e067209 */ /* 0x000fc60007810000 */
[----:B------:R-:W-:Y:S01]  /*7e60*/  FMUL.FTZ R8, R4, UR6 ;  /* 0x0000000604087c20 */ /* 0x000fe20008410000 */
[----:B------:R-:W-:Y:S01]  /*7e70*/  FMNMX.FTZ R11, R159, R6, !PT ;  /* 0x000000069f0b7209 */ /* 0x000fe20007810000 */
[----:B------:R-:W-:-:S03]  /*7e80*/  FMUL.FTZ R4, R2, UR6 ;  /* 0x0000000602047c20 */ /* 0x000fc60008410000 */
        /* <DEDUP_REMOVED lines=21> */
[----:B------:R-:W1:Y:S03]  /*7fe0*/  MUFU.EX2 R8, R8 ;  /* 0x0000000800087308 */ /* 0x000e660000000800 */
[----:B------:R-:W-:Y:S01]  /*7ff0*/  FMNMX.FTZ R6, R174, R13, !PT ;  /* 0x0000000dae067209 */ /* 0x000fe20007810000 */
[--C-:B------:R-:W-:Y:S01]  /*8000*/  FFMA.FTZ R13, R161, UR6, -R4.reuse ;  /* 0x00000006a10d7c23 */ /* 0x100fe20008010804 */
[--C-:B------:R-:W-:Y:S01]  /*8010*/  FFMA.FTZ R161, R181, UR6, -R4.reuse ;  /* 0x00000006b5a17c23 */ /* 0x100fe20008010804 */
[----:B------:R-:W-:Y:S01]  /*8020*/  FFMA.FTZ R181, R197, UR6, -R4 ;  /* 0x00000006c5b57c23 */ /* 0x000fe20008010804 */
[----:B------:R-:W-:Y:S01]  /*8030*/  FMNMX.FTZ R15, R175, R6, !PT ;  /* 0x00000006af0f7209 */ /* 0x000fe20007810000 */
[----:B------:R-:W2:Y:S03]  /*8040*/  MUFU.EX2 R9, R9 ;  /* 0x0000000900097308 */ /* 0x000ea60000000800 */
[----:B------:R-:W-:-:S04]  /*8050*/  FMNMX.FTZ R6, R178, R15, !PT ;  /* 0x0000000fb2067209 */ /* 0x000fc80007810000 */
[----:B------:R-:W-:Y:S01]  /*8060*/  FMNMX.FTZ R15, R179, R6, !PT ;  /* 0x00000006b30f7209 */ /* 0x000fe20007810000 */
[----:B------:R-:W3:Y:S01]  /*8070*/  MUFU.EX2 R152, R152 ;  /* 0x0000009800987308 */ /* 0x000ee20000000800 */
[-C--:B-1----:R-:W-:Y:S01]  /*8080*/  FMUL.FTZ R24, R24, R8.reuse ;  /* 0x0000000818187220 */ /* 0x082fe20000410000 */
[-C--:B------:R-:W-:Y:S01]  /*8090*/  FMUL.FTZ R25, R25, R8.reuse ;  /* 0x0000000819197220 */ /* 0x080fe20000410000 */
[----:B------:R-:W-:Y:S01]  /*80a0*/  FMNMX.FTZ R6, R182, R15, !PT ;  /* 0x0000000fb6067209 */ /* 0x000fe20007810000 */
[--C-:B------:R-:W-:Y:S01]  /*80b0*/  FFMA.FTZ R15, R165, UR6, -R4.reuse ;  /* 0x00000006a50f7c23 */ /* 0x100fe20008010804 */
[-C--:B------:R-:W-:Y:S01]  /*80c0*/  FMUL.FTZ R28, R28, R8.reuse ;  /* 0x000000081c1c7220 */ /* 0x080fe20000410000 */
[----:B------:R-:W-:Y:S01]  /*80d0*/  FMUL.FTZ R29, R29, R8 ;  /* 0x000000081d1d7220 */ /* 0x000fe20000410000 */
[----:B------:R-:W-:Y:S01]  /*80e0*/  FMNMX.FTZ R21, R183, R6, !PT ;  /* 0x00000006b7157209 */ /* 0x000fe20007810000 */
[----:B------:R-:W-:Y:S01]  /*80f0*/  MUFU.EX2 R10, R10 ;  /* 0x0000000a000a7308 */ /* 0x000fe20000000800 */
[----:B--2---:R-:W-:Y:S01]  /*8100*/  FFMA.FTZ R3, R8, R3, R9 ;  /* 0x0000000308037223 */ /* 0x004fe20000010009 */
[-C--:B------:R-:W-:Y:S01]  /*8110*/  FMUL.FTZ R32, R32, R8.reuse ;  /* 0x0000000820207220 */ /* 0x080fe20000410000 */
[----:B------:R-:W-:Y:S01]  /*8120*/  FMNMX.FTZ R6, R186, R21, !PT ;  /* 0x00000015ba067209 */ /* 0x000fe20007810000 */
[-C--:B------:R-:W-:Y:S01]  /*8130*/  FMUL.FTZ R33, R33, R8.reuse ;  /* 0x0000000821217220 */ /* 0x080fe20000410000 */
[-C--:B------:R-:W-:Y:S01]  /*8140*/  FMUL.FTZ R36, R36, R8.reuse ;  /* 0x0000000824247220 */ /* 0x080fe20000410000 */
[----:B------:R-:W-:Y:S01]  /*8150*/  FMUL.FTZ R37, R37, R8 ;  /* 0x0000000825257220 */ /* 0x000fe20000410000 */
[----:B------:R-:W-:Y:S01]  /*8160*/  FMNMX.FTZ R21, R187, R6, !PT ;  /* 0x00000006bb157209 */ /* 0x000fe20007810000 */
[----:B------:R-:W-:Y:S01]  /*8170*/  MUFU.EX2 R11, R11 ;  /* 0x0000000b000b7308 */ /* 0x000fe20000000800 */
[C---:B---3--:R-:W-:Y:S01]  /*8180*/  FADD.FTZ R3, R152.reuse, R3 ;  /* 0x0000000398037221 */ /* 0x048fe20000010000 */
[----:B------:R-:W-:Y:S01]  /*8190*/  F2FP.BF16.F32.PACK_AB R152, R152, R9 ;  /* 0x000000099898723e */ /* 0x000fe200000010ff */
[-C--:B------:R-:W-:Y:S01]  /*81a0*/  FMUL.FTZ R40, R40, R8.reuse ;  /* 0x0000000828287220 */ /* 0x080fe20000410000 */
[----:B------:R-:W-:Y:S01]  /*81b0*/  FMNMX.FTZ R6, R190, R21, !PT ;  /* 0x00000015be067209 */ /* 0x000fe20007810000 */
[--C-:B------:R-:W-:Y:S01]  /*81c0*/  FFMA.FTZ R21, R169, UR6, -R4.reuse ;  /* 0x00000006a9157c23 */ /* 0x100fe20008010804 */
[--C-:B------:R-:W-:Y:S01]  /*81d0*/  FFMA.FTZ R169, R188, UR6, -R4.reuse ;  /* 0x00000006bca97c23 */ /* 0x100fe20008010804 */
[----:B------:R-:W-:Y:S01]  /*81e0*/  FMUL.FTZ R41, R41, R8 ;  /* 0x0000000829297220 */ /* 0x000fe20000410000 */
[----:B------:R-:W-:Y:S01]  /*81f0*/  FMNMX.FTZ R153, R191, R6, !PT ;  /* 0x00000006bf997209 */ /* 0x000fe20007810000 */
[----:B------:R-:W-:Y:S01]  /*8200*/  MUFU.EX2 R156, R156 ;  /* 0x0000009c009c7308 */ /* 0x000fe20000000800 */
[-C--:B------:R-:W-:Y:S01]  /*8210*/  FMUL.FTZ R44, R44, R8.reuse ;  /* 0x000000082c2c7220 */ /* 0x080fe20000410000 */
[-C--:B------:R-:W-:Y:S01]  /*8220*/  FMUL.FTZ R45, R45, R8.reuse ;  /* 0x000000082d2d7220 */ /* 0x080fe20000410000 */
[----:B------:R-:W-:Y:S01]  /*8230*/  FMNMX.FTZ R6, R194, R153, !PT ;  /* 0x00000099c2067209 */ /* 0x000fe20007810000 */
[-C--:B------:R-:W-:Y:S01]  /*8240*/  FMUL.FTZ R48, R48, R8.reuse ;  /* 0x0000000830307220 */ /* 0x080fe20000410000 */
[-C--:B------:R-:W-:Y:S01]  /*8250*/  FMUL.FTZ R49, R49, R8.reuse ;  /* 0x0000000831317220 */ /* 0x080fe20000410000 */
[----:B------:R-:W-:Y:S01]  /*8260*/  FMUL.FTZ R52, R52, R8 ;  /* 0x0000000834347220 */ /* 0x000fe20000410000 */
[----:B------:R-:W-:Y:S01]  /*8270*/  FMNMX.FTZ R153, R195, R6, !PT ;  /* 0x00000006c3997209 */ /* 0x000fe20007810000 */
[----:B------:R-:W-:Y:S01]  /*8280*/  MUFU.EX2 R13, R13 ;  /* 0x0000000d000d7308 */ /* 0x000fe20000000800 */
[-C--:B------:R-:W-:Y:S01]  /*8290*/  FMUL.FTZ R53, R53, R8.reuse ;  /* 0x0000000835357220 */ /* 0x080fe20000410000 */
        /* <DEDUP_REMOVED lines=9> */
[-C--:B------:R-:W-:Y:S01]  /*8330*/  FMUL.FTZ R64, R64, R8.reuse ;  /* 0x0000000840407220 */ /* 0x080fe20000410000 */
[----:B------:R-:W1:Y:S01]  /*8340*/  SHFL.BFLY PT, R165, R6, 0x2, 0x1f ;  /* 0x0c401f0006a57f89 */ /* 0x000e6200000e0000 */
        /* <DEDUP_REMOVED lines=23> */
[----:B-1----:R-:W-:Y:S01]  /*84c0*/  FMNMX.FTZ R177, R6, R165, !PT ;  /* 0x000000a506b17209 */ /* 0x002fe20007810000 */
[----:B------:R-:W-:Y:S01]  /*84d0*/  FFMA.FTZ R165, R185, UR6, -R4 ;  /* 0x00000006b9a57c23 */ /* 0x000fe20008010804 */
[-C--:B------:R-:W-:Y:S01]  /*84e0*/  FMUL.FTZ R105, R105, R8.reuse ;  /* 0x0000000869697220 */ /* 0x080fe20000410000 */
[-C--:B------:R-:W-:Y:S01]  /*84f0*/  FMUL.FTZ R108, R108, R8.reuse ;  /* 0x000000086c6c7220 */ /* 0x080fe20000410000 */
[----:B------:R-:W-:Y:S01]  /*8500*/  MUFU.EX2 R14, R14 ;  /* 0x0000000e000e7308 */ /* 0x000fe20000000800 */
[----:B------:R-:W1:Y:S01]  /*8510*/  SHFL.BFLY PT, R6, R177, 0x1, 0x1f ;  /* 0x0c201f00b1067f89 */ /* 0x000e6200000e0000 */
        /* <DEDUP_REMOVED lines=23> */
[----:B-1----:R-:W-:Y:S01]  /*8690*/  FMNMX.FTZ R6, R177, R6, !PT ;  /* 0x00000006b1067209 */ /* 0x002fe20007810000 */
[----:B------:R-:W-:-:S04]  /*86a0*/  FMUL.FTZ R149, R149, R8 ;  /* 0x0000000895957220 */ /* 0x000fc80000410000 */
[C---:B------:R-:W-:Y:S01]  /*86b0*/  FMUL.FTZ R189, R6.reuse, UR6 ;  /* 0x0000000606bd7c20 */ /* 0x040fe20008410000 */
[----:B------:R-:W-:Y:S01]  /*86c0*/  FADD.FTZ R4, -R6, R203 ;  /* 0x000000cb06047221 */ /* 0x000fe20000010100 */
[----:B------:R-:W-:Y:S02]  /*86d0*/  MUFU.EX2 R20, R20 ;  /* 0x0000001400147308 */ /* 0x000fe40000000800 */
[--C-:B------:R-:W-:Y:S01]  /*86e0*/  FFMA.FTZ R184, R154, UR6, -R189.reuse ;  /* 0x000000069ab87c23 */ /* 0x100fe200080108bd */
[----:B------:R-:W-:Y:S01]  /*86f0*/  FMUL.FTZ R4, R4, UR6 ;  /* 0x0000000604047c20 */ /* 0x000fe20008410000 */
[--C-:B------:R-:W-:Y:S01]  /*8700*/  FFMA.FTZ R155, R155, UR6, -R189.reuse ;  /* 0x000000069b9b7c23 */ /* 0x100fe200080108bd */
[--C-:B------:R-:W-:Y:S01]  /*8710*/  FFMA.FTZ R185, R158, UR6, -R189.reuse ;  /* 0x000000069eb97c23 */ /* 0x100fe200080108bd */
[--C-:B------:R-:W-:Y:S01]  /*8720*/  FFMA.FTZ R188, R159, UR6, -R189.reuse ;  /* 0x000000069fbc7c23 */ /* 0x100fe200080108bd */
[--C-:B------:R-:W-:Y:S01]  /*8730*/  FFMA.FTZ R216, R175, UR6, -R189.reuse ;  /* 0x00000006afd87c23 */ /* 0x100fe200080108bd */
[----:B------:R1:W-:Y:S01]  /*8740*/  MUFU.EX2 R177, R4 ;  /* 0x0000000400b17308 */ /* 0x0003e20000000800 */
[--C-:B------:R-:W-:Y:S01]  /*8750*/  FFMA.FTZ R159, R162, UR6, -R189.reuse ;  /* 0x00000006a29f7c23 */ /* 0x100fe200080108bd */
[----:B------:R-:W-:Y:S01]  /*8760*/  FFMA.FTZ R175, R178, UR6, -R189 ;  /* 0x00000006b2af7c23 */ /* 0x000fe200080108bd */
[----:B------:R-:W-:-:S02]  /*8770*/  IMAD.U32 R178, RZ, RZ, UR24 ;  /* 0x00000018ffb27e24 */ /* 0x000fc4000f8e00ff */
[--C-:B------:R-:W-:Y:S01]  /*8780*/  FFMA.FTZ R192, R163, UR6, -R189.reuse ;  /* 0x00000006a3c07c23 */ /* 0x100fe200080108bd */
[--C-:B------:R-:W-:Y:S01]  /*8790*/  FFMA.FTZ R163, R166, UR6, -R189.reuse ;  /* 0x00000006a6a37c23 */ /* 0x100fe200080108bd */
[--C-:B------:R-:W-:Y:S01]  /*87a0*/  FFMA.FTZ R196, R167, UR6, -R189.reuse ;  /* 0x00000006a7c47c23 */ /* 0x100fe200080108bd */
[----:B------:R-:W-:Y:S01]  /*87b0*/  @!P2 VIADD R154, R178, 0x22840 ;  /* 0x00022840b29aa836 */ /* 0x000fe20000000000 */
[----:B------:R-:W2:Y:S01]  /*87c0*/  MUFU.EX2 R184, R184 ;  /* 0x000000b800b87308 */ /* 0x000ea20000000800 */
[----:B-1----:R-:W-:Y:S01]  /*87d0*/  IADD3 R4, -R215, 0xb, RZ ;  /* 0x0000000bd7047810 */ /* 0x002fe20007ffe1ff */
[--C-:B------:R-:W-:Y:S01]  /*87e0*/  FFMA.FTZ R167, R170, UR6, -R189.reuse ;  /* 0x00000006aaa77c23 */ /* 0x100fe200080108bd */
[--C-:B------:R-:W-:Y:S01]  /*87f0*/  FFMA.FTZ R204, R171, UR6, -R189.reuse ;  /* 0x00000006abcc7c23 */ /* 0x100fe200080108bd */
[----:B------:R-:W-:Y:S01]  /*8800*/  @!P2 PRMT R154, RZ, 0x654, R154 ;  /* 0x00000654ff9aa816 */ /* 0x000fe2000000009a */
[--C-:B------:R-:W-:Y:S01]  /*8810*/  FFMA.FTZ R171, R174, UR6, -R189.reuse ;  /* 0x00000006aeab7c23 */ /* 0x100fe200080108bd */
[----:B------:R1:W-:Y:S06]  /*8820*/  BAR.ARV R4, 0x100 ;  /* 0x000400040000751d */ /* 0x0003ec0000002000 */
[----:B------:R-:W3:Y:S01]  /*8830*/  MUFU.EX2 R155, R155 ;  /* 0x0000009b009b7308 */ /* 0x000ee20000000800 */
[----:B------:R4:W-:Y:S01]  /*8840*/  @!P2 SYNCS.ARRIVE.TRANS64.RED.A1T0 RZ, [R154+URZ], RZ ;  /* 0x000000ff9affa9a7 */ /* 0x0009e2000810043f */
[--C-:B------:R-:W-:Y:S01]  /*8850*/  FFMA.FTZ R218, R179, UR6, -R189.reuse ;  /* 0x00000006b3da7c23 */ /* 0x100fe200080108bd */
[--C-:B------:R-:W-:Y:S01]  /*8860*/  FFMA.FTZ R179, R182, UR6, -R189.reuse ;  /* 0x00000006b6b37c23 */ /* 0x100fe200080108bd */
[--C-:B------:R-:W-:Y:S01]  /*8870*/  FFMA.FTZ R182, R183, UR6, -R189.reuse ;  /* 0x00000006b7b67c23 */ /* 0x100fe200080108bd */
[----:B--2---:R-:W-:Y:S01]  /*8880*/  FFMA.FTZ R0, R177, R0, R184 ;  /* 0x00000000b1007223 */ /* 0x004fe200000100b8 */
[--C-:B------:R-:W-:Y:S01]  /*8890*/  FFMA.FTZ R183, R186, UR6, -R189.reuse ;  /* 0x00000006bab77c23 */ /* 0x100fe200080108bd */
[----:B------:R-:W-:Y:S01]  /*88a0*/  FFMA.FTZ R186, R187, UR6, -R189 ;  /* 0x00000006bbba7c23 */ /* 0x000fe200080108bd */
[----:B------:R-:W2:Y:S01]  /*88b0*/  MUFU.EX2 R185, R185 ;  /* 0x000000b900b97308 */ /* 0x000ea20000000800 */
[----:B----4-:R-:W-:Y:S01]  /*88c0*/  FADD.FTZ R154, R10, R3 ;  /* 0x000000030a9a7221 */ /* 0x010fe20000010000 */
[--C-:B------:R-:W-:Y:S01]  /*88d0*/  FFMA.FTZ R187, R190, UR6, -R189.reuse ;  /* 0x00000006bebb7c23 */ /* 0x100fe200080108bd */
[--C-:B------:R-:W-:Y:S01]  /*88e0*/  FFMA.FTZ R190, R191, UR6, -R189.reuse ;  /* 0x00000006bfbe7c23 */ /* 0x100fe200080108bd */
[--C-:B------:R-:W-:Y:S01]  /*88f0*/  FFMA.FTZ R194, R194, UR6, -R189.reuse ;  /* 0x00000006c2c27c23 */ /* 0x100fe200080108bd */
[----:B------:R-:W-:Y:S01]  /*8900*/  FADD.FTZ R3, R11, R154 ;  /* 0x0000009a0b037221 */ /* 0x000fe20000010000 */
[--C-:B------:R-:W-:Y:S01]  /*8910*/  FFMA.FTZ R195, R195, UR6, -R189.reuse ;  /* 0x00000006c3c37c23 */ /* 0x100fe200080108bd */
[----:B------:R-:W-:Y:S01]  /*8920*/  FFMA.FTZ R198, R198, UR6, -R189 ;  /* 0x00000006c6c67c23 */ /* 0x000fe200080108bd */
[----:B------:R-:W4:Y:S01]  /*8930*/  MUFU.EX2 R188, R188 ;  /* 0x000000bc00bc7308 */ /* 0x000f220000000800 */
[----:B---3--:R-:W-:Y:S01]  /*8940*/  FADD.FTZ R0, R155, R0 ;  /* 0x000000009b007221 */ /* 0x008fe20000010000 */
[----:B------:R-:W-:Y:S01]  /*8950*/  FADD.FTZ R154, R156, R3 ;  /* 0x000000039c9a7221 */ /* 0x000fe20000010000 */
[----:B------:R-:W-:Y:S01]  /*8960*/  FFMA.FTZ R199, R199, UR6, -R189 ;  /* 0x00000006c7c77c23 */ /* 0x000fe200080108bd */
[----:B------:R-:W-:Y:S01]  /*8970*/  F2FP.BF16.F32.PACK_AB R162, R153, R14 ;  /* 0x0000000e99a2723e */ /* 0x000fe200000010ff */
[-C--:B------:R-:W-:Y:S01]  /*8980*/  FMUL.FTZ R26, R26, R177.reuse ;  /* 0x000000b11a1a7220 */ /* 0x080fe20000410000 */
[C---:B------:R-:W-:Y:S01]  /*8990*/  FADD.FTZ R3, R13.reuse, R154 ;  /* 0x0000009a0d037221 */ /* 0x040fe20000010000 */
[----:B------:R-:W-:Y:S01]  /*89a0*/  F2FP.BF16.F32.PACK_AB R156, R13, R156 ;  /* 0x0000009c0d9c723e */ /* 0x000fe200000010ff */
        /* <DEDUP_REMOVED lines=11> */
[----:B------:R-:W-:Y:S01]  /*8a60*/  F2FP.BF16.F32.PACK_AB R160, R21, R160 ;  /* 0x000000a015a0723e */ /* 0x000fe200000010ff */
[-C--:B------:R-:W-:Y:S01]  /*8a70*/  FMUL.FTZ R35, R35, R177.reuse ;  /* 0x000000b123237220 */ /* 0x080fe20000410000 */
[-C--:B------:R-:W-:Y:S01]  /*8a80*/  FMUL.FTZ R38, R38, R177.reuse ;  /* 0x000000b126267220 */ /* 0x080fe20000410000 */
[----:B------:R-:W-:Y:S01]  /*8a90*/  FADD.FTZ R3, R21, R154 ;  /* 0x0000009a15037221 */ /* 0x000fe20000010000 */
[-C--:B------:R-:W-:Y:S01]  /*8aa0*/  FMUL.FTZ R39, R39, R177.reuse ;  /* 0x000000b127277220 */ /* 0x080fe20000410000 */
[----:B------:R-:W4:Y:S01]  /*8ab0*/  MUFU.EX2 R163, R163 ;  /* 0x000000a300a37308 */ /* 0x000f220000000800 */
[----:B---3--:R-:W-:Y:S01]  /*8ac0*/  FADD.FTZ R9, R159, R0 ;  /* 0x000000009f097221 */ /* 0x008fe20000010000 */
[----:B------:R-:W-:Y:S01]  /*8ad0*/  FADD.FTZ R154, R14, R3 ;  /* 0x000000030e9a7221 */ /* 0x000fe20000010000 */
[-C--:B------:R-:W-:Y:S01]  /*8ae0*/  FMUL.FTZ R42, R42, R177.reuse ;  /* 0x000000b12a2a7220 */ /* 0x080fe20000410000 */
[-C--:B------:R-:W-:Y:S01]  /*8af0*/  FMUL.FTZ R43, R43, R177.reuse ;  /* 0x000000b12b2b7220 */ /* 0x080fe20000410000 */
[-C--:B------:R-:W-:Y:S01]  /*8b00*/  FMUL.FTZ R46, R46, R177.reuse ;  /* 0x000000b12e2e7220 */ /* 0x080fe20000410000 */
[----:B------:R-:W-:Y:S01]  /*8b10*/  FADD.FTZ R3, R153, R154 ;  /* 0x0000009a99037221 */ /* 0x000fe20000010000 */
[----:B------:R-:W-:Y:S01]  /*8b20*/  F2FP.BF16.F32.PACK_AB R153, R155, R184 ;  /* 0x000000b89b99723e */ /* 0x000fe200000010ff */
[----:B------:R-:W3:Y:S01]  /*8b30*/  MUFU.EX2 R196, R196 ;  /* 0x000000c400c47308 */ /* 0x000ee20000000800 */
[----:B--2---:R-:W-:Y:S01]  /*8b40*/  FADD.FTZ R0, R192, R9 ;  /* 0x00000009c0007221 */ /* 0x004fe20000010000 */
[----:B------:R-:W-:Y:S01]  /*8b50*/  FADD.FTZ R154, R164, R3 ;  /* 0x00000003a49a7221 */ /* 0x000fe20000010000 */
[----:B------:R-:W-:Y:S01]  /*8b60*/  F2FP.BF16.F32.PACK_AB R164, R157, R164 ;  /* 0x000000a49da4723e */ /* 0x000fe200000010ff */
[-C--:B------:R-:W-:Y:S01]  /*8b70*/  FMUL.FTZ R47, R47, R177.reuse ;  /* 0x000000b12f2f7220 */ /* 0x080fe20000410000 */
[----:B------:R-:W-:Y:S01]  /*8b80*/  FMUL.FTZ R50, R50, R177 ;  /* 0x000000b132327220 */ /* 0x000fe20000410000 */
[----:B------:R-:W-:Y:S01]  /*8b90*/  FADD.FTZ R3, R157, R154 ;  /* 0x0000009a9d037221 */ /* 0x000fe20000010000 */
[----:B------:R-:W-:Y:S01]  /*8ba0*/  F2FP.BF16.F32.PACK_AB R157, R192, R159 ;  /* 0x0000009fc09d723e */ /* 0x000fe200000010ff */
[----:B------:R-:W2:Y:S01]  /*8bb0*/  MUFU.EX2 R167, R167 ;  /* 0x000000a700a77308 */ /* 0x000ea20000000800 */
[----:B----4-:R-:W-:Y:S01]  /*8bc0*/  FADD.FTZ R9, R163, R0 ;  /* 0x00000000a3097221 */ /* 0x010fe20000010000 */
[----:B------:R-:W-:Y:S01]  /*8bd0*/  FADD.FTZ R154, R20, R3 ;  /* 0x00000003149a7221 */ /* 0x000fe20000010000 */
[-C--:B------:R-:W-:Y:S01]  /*8be0*/  FMUL.FTZ R51, R51, R177.reuse ;  /* 0x000000b133337220 */ /* 0x080fe20000410000 */
[-C--:B------:R-:W-:Y:S01]  /*8bf0*/  FMUL.FTZ R54, R54, R177.reuse ;  /* 0x000000b136367220 */ /* 0x080fe20000410000 */
[-C--:B------:R-:W-:Y:S01]  /*8c00*/  FMUL.FTZ R55, R55, R177.reuse ;  /* 0x000000b137377220 */ /* 0x080fe20000410000 */
[-C--:B------:R-:W-:Y:S01]  /*8c10*/  FMUL.FTZ R58, R58, R177.reuse ;  /* 0x000000b13a3a7220 */ /* 0x080fe20000410000 */
[----:B------:R-:W-:Y:S01]  /*8c20*/  FMUL.FTZ R59, R59, R177 ;  /* 0x000000b13b3b7220 */ /* 0x000fe20000410000 */
[----:B------:R-:W4:Y:S01]  /*8c30*/  MUFU.EX2 R204, R204 ;  /* 0x000000cc00cc7308 */ /* 0x000f220000000800 */
        /* <DEDUP_REMOVED lines=65> */
[----:B------:R-:W-:-:S02]  /*9050*/  F2FP.BF16.F32.PACK_AB R166, R161, R20 ;  /* 0x00000014a1a6723e */ /* 0x000fc400000010ff */
[----:B------:R-:W-:Y:S02]  /*9060*/  F2FP.BF16.F32.PACK_AB R161, R204, R167 ;  /* 0x000000a7cca1723e */ /* 0x000fe400000010ff */
[----:B------:R-:W-:Y:S02]  /*9070*/  F2FP.BF16.F32.PACK_AB R155, R188, R185 ;  /* 0x000000b9bc9b723e */ /* 0x000fe400000010ff */
[----:B------:R-:W4:Y:S01]  /*9080*/  MUFU.EX2 R183, R183 ;  /* 0x000000b700b77308 */ /* 0x000f220000000800 */
[C---:B---3--:R-:W-:Y:S01]  /*9090*/  FADD.FTZ R0, R182.reuse, R9 ;  /* 0x00000009b6007221 */ /* 0x048fe20000010000 */
[----:B------:R-:W-:-:S06]  /*90a0*/  F2FP.BF16.F32.PACK_AB R167, R182, R179 ;  /* 0x000000b3b6a7723e */ /* 0x000fcc00000010ff */
[----:B------:R-:W3:Y:S01]  /*90b0*/  MUFU.EX2 R165, R165 ;  /* 0x000000a500a57308 */ /* 0x000ee20000000800 */
[----:B--2---:R-:W-:-:S07]  /*90c0*/  FADD.FTZ R154, R168, R3 ;  /* 0x00000003a89a7221 */ /* 0x004fce0000010000 */
[----:B------:R-:W2:Y:S01]  /*90d0*/  MUFU.EX2 R186, R186 ;  /* 0x000000ba00ba7308 */ /* 0x000ea20000000800 */
[----:B----4-:R-:W-:-:S07]  /*90e0*/  FADD.FTZ R9, R183, R0 ;  /* 0x00000000b7097221 */ /* 0x010fce0000010000 */
[----:B------:R-:W4:Y:S01]  /*90f0*/  MUFU.EX2 R169, R169 ;  /* 0x000000a900a97308 */ /* 0x000f220000000800 */
[C---:B---3--:R-:W-:Y:S01]  /*9100*/  FADD.FTZ R154, R165.reuse, R154 ;  /* 0x0000009aa59a7221 */ /* 0x048fe20000010000 */
[----:B------:R-:W-:Y:S02]  /*9110*/  F2FP.BF16.F32.PACK_AB R168, R165, R168 ;  /* 0x000000a8a5a8723e */ /* 0x000fe400000010ff */
[----:B------:R-:W-:-:S04]  /*9120*/  F2FP.BF16.F32.PACK_AB R165, R218, R175 ;  /* 0x000000afdaa5723e */ /* 0x000fc800000010ff */
[----:B------:R-:W3:Y:S01]  /*9130*/  MUFU.EX2 R187, R187 ;  /* 0x000000bb00bb7308 */ /* 0x000ee20000000800 */
[----:B--2---:R-:W-:-:S07]  /*9140*/  FADD.FTZ R0, R186, R9 ;  /* 0x00000009ba007221 */ /* 0x004fce0000010000 */
[----:B------:R-:W2:Y:S01]  /*9150*/  MUFU.EX2 R172, R172 ;  /* 0x000000ac00ac7308 */ /* 0x000ea20000000800 */
[----:B----4-:R-:W-:Y:S01]  /*9160*/  FADD.FTZ R3, R169, R154 ;  /* 0x0000009aa9037221 */ /* 0x010fe20000010000 */
[----:B------:R-:W-:-:S06]  /*9170*/  F2FP.BF16.F32.PACK_AB R154, R11, R10 ;  /* 0x0000000a0b9a723e */ /* 0x000fcc00000010ff */
[----:B------:R-:W4:Y:S01]  /*9180*/  MUFU.EX2 R190, R190 ;  /* 0x000000be00be7308 */ /* 0x000f220000000800 */
[----:B---3--:R-:W-:-:S07]  /*9190*/  FADD.FTZ R9, R187, R0 ;  /* 0x00000000bb097221 */ /* 0x008fce0000010000 */
[----:B------:R-:W3:Y:S01]  /*91a0*/  MUFU.EX2 R173, R173 ;  /* 0x000000ad00ad7308 */ /* 0x000ee20000000800 */
[C---:B--2---:R-:W-:Y:S01]  /*91b0*/  FADD.FTZ R158, R172.reuse, R3 ;  /* 0x00000003ac9e7221 */ /* 0x044fe20000010000 */
[----:B------:R-:W-:Y:S02]  /*91c0*/  F2FP.BF16.F32.PACK_AB R170, R172, R169 ;  /* 0x000000a9acaa723e */ /* 0x000fe400000010ff */
[----:B------:R-:W-:-:S04]  /*91d0*/  F2FP.BF16.F32.PACK_AB R169, R186, R183 ;  /* 0x000000b7baa9723e */ /* 0x000fc800000010ff */
[----:B------:R-:W2:Y:S01]  /*91e0*/  MUFU.EX2 R189, R194 ;  /* 0x000000c200bd7308 */ /* 0x000ea20000000800 */
[C---:B----4-:R-:W-:Y:S01]  /*91f0*/  FADD.FTZ R0, R190.reuse, R9 ;  /* 0x00000009be007221 */ /* 0x050fe20000010000 */
[----:B------:R-:W-:-:S06]  /*9200*/  F2FP.BF16.F32.PACK_AB R171, R190, R187 ;  /* 0x000000bbbeab723e */ /* 0x000fcc00000010ff */
[----:B------:R-:W4:Y:S01]  /*9210*/  MUFU.EX2 R176, R176 ;  /* 0x000000b000b07308 */ /* 0x000f220000000800 */
[----:B---3--:R-:W-:Y:S01]  /*9220*/  FADD.FTZ R3, R173, R158 ;  /* 0x0000009ead037221 */ /* 0x008fe20000010000 */
[----:B------:R-:W-:-:S06]  /*9230*/  F2FP.BF16.F32.PACK_AB R158, R15, R12 ;  /* 0x0000000c0f9e723e */ /* 0x000fcc00000010ff */
        /* <DEDUP_REMOVED lines=9> */
[----:B--2---:R-:W-:-:S07]  /*92d0*/  FADD.FTZ R10, R180, R3 ;  /* 0x00000003b40a7221 */ /* 0x004fce0000010000 */
[----:B------:R-:W2:Y:S01]  /*92e0*/  MUFU.EX2 R199, R199 ;  /* 0x000000c700c77308 */ /* 0x000ea20000000800 */
[----:B----4-:R-:W-:Y:S01]  /*92f0*/  FADD.FTZ R0, R198, R9 ;  /* 0x00000009c6007221 */ /* 0x010fe20000010000 */
[C---:B---3--:R-:W-:Y:S01]  /*9300*/  FADD.FTZ R3, R181.reuse, R10 ;  /* 0x0000000ab5037221 */ /* 0x048fe20000010000 */
[----:B------:R-:W-:Y:S02]  /*9310*/  F2FP.BF16.F32.PACK_AB R174, R181, R180 ;  /* 0x000000b4b5ae723e */ /* 0x000fe400000010ff */
[C---:B--2---:R-:W-:Y:S01]  /*9320*/  FADD.FTZ R0, R199.reuse, R0 ;  /* 0x00000000c7007221 */ /* 0x044fe20000010000 */
[----:B------:R-:W-:Y:S01]  /*9330*/  F2FP.BF16.F32.PACK_AB R175, R199, R198 ;  /* 0x000000c6c7af723e */ /* 0x000fe200000010ff */
[----:B-1----:R-:W-:Y:S06]  /*9340*/  @!P0 BRA `(.L_x_10876) ;  /* 0x0000000000048947 */ /* 0x002fec0003800000 */
[----:B------:R-:W-:Y:S01]  /*9350*/  BPT.TRAP 0x1 ;  /* 0x000000040000795c */ /* 0x000fe20000300000 */
.L_x_10876:
[----:B------:R1:W2:Y:S01]  /*9360*/  SYNCS.PHASECHK.TRANS64.TRYWAIT P2, [UR24+0x22850], R5 ;  /* 0x02285005ff0075a7 */ /* 0x0002a20008040158 */
[----:B------:R-:W-:Y:S05]  /*9370*/  @!P0 BRA `(.L_x_10877) ;  /* 0x0000000000048947 */ /* 0x000fea0003800000 */
[----:B------:R-:W-:Y:S01]  /*9380*/  BPT.TRAP 0x1 ;  /* 0x000000040000795c */ /* 0x000fe20000300000 */
.L_x_10877:
[----:B--2---:R-:W-:Y:S05]  /*9390*/  @P2 BRA `(.L_x_10878) ;  /* 0x0000000000082947 */ /* 0x004fea0003800000 */
[----:B------:R-:W2:Y:S02]  /*93a0*/  SYNCS.PHASECHK.TRANS64.TRYWAIT P2, [UR24+0x22850], R5 ;  /* 0x02285005ff0075a7 */ /* 0x000ea40008040158 */
[----:B--2---:R-:W-:Y:S05]  /*93b0*/  @!P2 BRA `(.L_x_10879) ;  /* 0x000000b40010a947 */ /* 0x004fea0003800000 */
.L_x_10878:
[----:B------:R-:W3:Y:S01]  /*93c0*/  S2R R8, SR_TID.X ;  /* 0x0000000000087919 */ /* 0x000ee20000002100 */
[----:B------:R-:W-:Y:S01]  /*93d0*/  UIMAD UR7, UR36, 0xc00, UR21 ;  /* 0x00000c00240778a4 */ /* 0x000fe2000f8e0215 */
[----:B------:R-:W-:Y:S01]  /*93e0*/  IMAD.MOV.U32 R203, RZ, RZ, R6 ;  /* 0x000000ffffcb7224 */ /* 0x000fe200078e0006 */
[----:B------:R-:W-:Y:S01]  /*93f0*/  UMOV UR11, 0x40000040 ;  /* 0x40000040000b7882 */ /* 0x000fe20000000000 */
[----:B------:R-:W-:-:S04]  /*9400*/  IMAD.MOV.U32 R9, RZ, RZ, R2 ;  /* 0x000000ffff097224 */ /* 0x000fc800078e0002 */
[----:B------:R-:W-:Y:S01]  /*9410*/  UMOV UR10, UR7 ;  /* 0x00000007000a7c82 */ /* 0x000fe20008000000 */
[----:B---3--:R-:W-:-:S05]  /*9420*/  SHF.R.U32.HI R8, RZ, 0x7, R8 ;  /* 0x00000007ff087819 */ /* 0x008fca0000011608 */
[----:B012---:R-:W-:Y:S02]  /*9430*/  VIADD R5, R8, 0x8 ;  /* 0x0000000808057836 */ /* 0x007fe40000000000 */
[----:B------:R-:W0:Y:S03]  /*9440*/  S2R R8, SR_TID.X ;  /* 0x0000000000087919 */ /* 0x000e260000002100 */
[----:B------:R1:W-:Y:S06]  /*9450*/  BAR.SYNC.DEFER_BLOCKING R5, 0x100 ;  /* 0x000400050000751d */ /* 0x0003ec0000010000 */
[----:B------:R-:W-:Y:S01]  /*9460*/  WARPGROUP.ARRIVE ;  /* 0x00000000000079c5 */ /* 0x000fe20000000000 */
[----:B0-----:R-:W-:-:S05]  /*9470*/  LOP3.LUT P2, RZ, R8, 0x7f, RZ, 0xc0, !PT ;  /* 0x0000007f08ff7812 */ /* 0x001fca000784c0ff */
[----:B------:R-:W-:Y:S01]  /*9480*/  HGMMA.64x256x16.F32.BF16 R24, R152, gdesc[UR8].tnspB, R24, gsb0 ;  /* 0x43e0000898187df0 */ /* 0x000fe20008001818 */
[----:B------:R-:W-:Y:S01]  /*9490*/  UIADD3 UR10, UR7, 0x80, URZ ;  /* 0x00000080070a7890 */ /* 0x000fe2000fffe03f */
[----:B------:R-:W-:-:S06]  /*94a0*/  UMOV UR11, 0x40000040 ;  /* 0x40000040000b7882 */ /* 0x000fcc0000000000 */
[----:B------:R-:W-:-:S05]  /*94b0*/  @!P2 VIADD R178, R178, 0x22860 ;  /* 0x00022860b2b2a836 */ /* 0x000fca0000000000 */
[----:B------:R-:W-:Y:S01]  /*94c0*/  @!P2 PRMT R178, RZ, 0x654, R178 ;  /* 0x00000654ffb2a816 */ /* 0x000fe200000000b2 */
[----:B------:R-:W-:Y:S02]  /*94d0*/  WARPGROUP.DEPBAR.LE gsb0, 0x0 ;  /* 0x00008000000079c5 */ /* 0x000fe40000010000 */
[----:B------:R-:W-:-:S12]  /*94e0*/  WARPGROUP.ARRIVE ;  /* 0x00000000000079c5 */ /* 0x000fd80000000000 */
        /* <DEDUP_REMOVED lines=28> */
[----:B-1----:R-:W-:-:S07]  /*96b0*/  IMAD.MOV.U32 R5, RZ, RZ, R7 ;  /* 0x000000ffff057224 */ /* 0x002fce00078e0007 */
.L_x_10871:
[----:B------:R-:W-:-:S13]  /*96c0*/  ISETP.GE.AND P1, PT, R5, UR39, PT ;  /* 0x0000002705007c0c */ /* 0x000fda000bf26270 */
[----:B------:R-:W-:Y:S05]  /*96d0*/  @!P1 BRA `(.L_x_10881) ;  /* 0x0000003000109947 */ /* 0x000fea0003800000 */
[----:B------:R-:W-:Y:S01]  /*96e0*/  IMAD.MOV.U32 R12, RZ, RZ, R6 ;  /* 0x000000ffff0c7224 */ /* 0x000fe200078e0006 */
[----:B------:R-:W-:Y:S01]  /*96f0*/  ULDC UR23, c[0x0][0x9e4] ;  /* 0x0002790000177ab9 */ /* 0x000fe20000000800 */
[----:B01----:R-:W-:Y:S01]  /*9700*/  IMAD.MOV.U32 R9, RZ, RZ, R2 ;  /* 0x000000ffff097224 */ /* 0x003fe200078e0002 */
[----:B------:R-:W-:Y:S01]  /*9710*/  ULDC UR24, c[0x0][0x288] ;  /* 0x0000a20000187ab9 */ /* 0x000fe20000000800 */
[----:B------:R-:W-:Y:S01]  /*9720*/  ULDC UR25, c[0x0][0x9dc] ;  /* 0x0002770000197ab9 */ /* 0x000fe20000000800 */
[----:B------:R-:W-:Y:S01]  /*9730*/  ULDC UR22, c[0x0][0x988] ;  /* 0x0002620000167ab9 */ /* 0x000fe20000000800 */
[----:B------:R-:W-:-:S05]  /*9740*/  ULDC UR26, c[0x0][0x9e0] ;  /* 0x00027800001a7ab9 */ /* 0x000fca0000000800 */
.L_x_10898:
[----:B------:R-:W-:-:S04]  /*9750*/  UIADD3 UR36, UR36, 0x1, URZ ;  /* 0x0000000124247890 */ /* 0x000fc8000fffe03f */
[----:B------:R-:W-:-:S04]  /*9760*/  UISETP.NE.AND UP2, UPT, UR36, 0x2, UPT ;  /* 0x000000022400788c */ /* 0x000fc8000bf45270 */
[----:B------:R-:W-:Y:S02]  /*9770*/  USEL UR6, URZ, 0x1, UP2 ;  /* 0x000000013f067887 */ /* 0x000fe40009000000 */
[----:B------:R-:W-:Y:S02]  /*9780*/  USEL UR36, UR36, URZ, UP2 ;  /* 0x0000003f24247287 */ /* 0x000fe40009000000 */
[----:B------:R-:W-:Y:S01]  /*9790*/  ULOP3.LUT UR37, UR37, UR6, URZ, 0x3c, !UPT ;  /* 0x0000000625257292 */ /* 0x000fe2000f8e3c3f */
[----:B------:R-:W-:Y:S11]  /*97a0*/  @!P0 BRA `(.L_x_10882) ;  /* 0x0000000000048947 */ /* 0x000ff60003800000 */
[----:B------:R-:W-:Y:S01]  /*97b0*/  BPT.TRAP 0x1 ;  /* 0x000000040000795c */ /* 0x000fe20000300000 */
.L_x_10882:
        /* <DEDUP_REMOVED lines=9> */
.L_x_10883:
[----:B-1----:R-:W-:Y:S05]  /*9850*/  @P1 BRA `(.L_x_10884) ;  /* 0x0000000000081947 */ /* 0x002fea0003800000 */
[----:B------:R-:W1:Y:S02]  /*9860*/  SYNCS.PHASECHK.TRANS64.TRYWAIT P1, [UR27+0x22830], R7 ;  /* 0x02283007ff0075a7 */ /* 0x000e64000802015b */
[----:B-1----:R-:W-:Y:S05]  /*9870*/  @!P1 BRA `(.L_x_10885) ;  /* 0x000000ac00f49947 */ /* 0x002fea0003800000 */
.L_x_10884:
[----:B------:R-:W-:Y:S01]  /*9880*/  UIMAD UR18, UR36, 0x300, UR20 ;  /* 0x00000300241278a4 */ /* 0x000fe2000f8e0214 */
[----:B------:R-:W-:Y:S01]  /*9890*/  WARPGROUP.ARRIVE ;  /* 0x00000000000079c5 */ /* 0x000fe20000000000 */
[----:B------:R-:W-:Y:S01]  /*98a0*/  UMOV UR19, 0x40000040 ;  /* 0x4000004000137882 */ /* 0x000fe20000000000 */
[----:B------:R-:W-:Y:S01]  /*98b0*/  UMOV UR7, 0x40000040 ;  /* 0x4000004000077882 */ /* 0x000fe20000000000 */
[----:B------:R-:W-:-:S03]  /*98c0*/  UIADD3 UR6, UR18, 0x2, URZ ;  /* 0x0000000212067890 */ /* 0x000fc6000fffe03f */
[----:B------:R-:W2:Y:S01]  /*98d0*/  S2R R4, SR_TID.X ;  /* 0x0000000000047919 */ /* 0x000ea20000002100 */
[----:B------:R-:W-:Y:S01]  /*98e0*/  UIADD3 UR10, UR18, 0x4, URZ ;  /* 0x00000004120a7890 */ /* 0x000fe2000fffe03f */
[----:B------:R-:W-:Y:S01]  /*98f0*/  PLOP3.LUT P1, PT, PT, PT, UP0, 0x80, 0x0 ;  /* 0x000000000000781c */ /* 0x000fe20003f2f008 */
[----:B------:R-:W-:Y:S01]  /*9900*/  UMOV UR11, 0x40000040 ;  /* 0x40000040000b7882 */ /* 0x000fe20000000000 */
[----:B------:R-:W-:Y:S01]  /*9910*/  HGMMA.64x96x16.F32.BF16 R152, gdesc[UR16], RZ, !UPT, gsb0 ;  /* 0x01600000109879f0 */ /* 0x000fe2000c0018ff */
[----:B------:R-:W-:Y:S01]  /*9920*/  UIADD3 UR14, UR18, 0x6, URZ ;  /* 0x00000006120e7890 */ /* 0x000fe2000fffe03f */
[----:B------:R-:W-:Y:S01]  /*9930*/  PLOP3.LUT P2, PT, PT, PT, UP0, 0x80, 0x0 ;  /* 0x000000000000781c */ /* 0x000fe20003f4f008 */
[----:B------:R-:W-:Y:S01]  /*9940*/  UMOV UR15, 0x40000040 ;  /* 0x40000040000f7882 */ /* 0x000fe20000000000 */
[----:B------:R-:W-:Y:S02]  /*9950*/  VIADD R20, R22, UR43 ;  /* 0x0000002b16147c36 */ /* 0x000fe40008000000 */
[----:B------:R-:W-:-:S02]  /*9960*/  IMAD R13, R5, -0x60, RZ ;  /* 0xffffffa0050d7824 */ /* 0x000fc400078e02ff */
[----:B------:R-:W-:Y:S02]  /*9970*/  IMAD.U32 R8, RZ, RZ, UR27 ;  /* 0x0000001bff087e24 */ /* 0x000fe4000f8e00ff */
[----:B------:R-:W-:-:S04]  /*9980*/  VIADD R11, R13, 0x1 ;  /* 0x000000010d0b7836 */ /* 0x000fc80000000000 */
[----:B------:R-:W-:-:S05]  /*9990*/  IMAD R11, R18, -0x2, R11 ;  /* 0xfffffffe120b7824 */ /* 0x000fca00078e020b */
[----:B------:R-:W-:-:S05]  /*99a0*/  IADD3 R11, R11, -UR24, R16 ;  /* 0x800000180b0b7c10 */ /* 0x000fca000fffe010 */
[----:B------:R-:W-:Y:S01]  /*99b0*/  VIADD R15, R11, UR26 ;  /* 0x0000001a0b0f7c36 */ /* 0x000fe20008000000 */
[----:B--2---:R-:W-:Y:S02]  /*99c0*/  LOP3.LUT P3, RZ, R4, 0x7f, RZ, 0xc0, !PT ;  /* 0x0000007f04ff7812 */ /* 0x004fe4000786c0ff */
[----:B------:R-:W-:-:S04]  /*99d0*/  SHF.R.U32.HI R4, RZ, 0x7, R4 ;  /* 0x00000007ff047819 */ /* 0x000fc80000011604 */
[----:B------:R-:W-:Y:S01]  /*99e0*/  IADD3 R4, -R4, 0xb, RZ ;  /* 0x0000000b04047810 */ /* 0x000fe20007ffe1ff */
[----:B------:R-:W-:Y:S02]  /*99f0*/  WARPGROUP.DEPBAR.LE gsb0, 0x0 ;  /* 0x00008000000079c5 */ /* 0x000fe40000010000 */
[----:B------:R-:W-:-:S06]  /*9a00*/  WARPGROUP.ARRIVE ;  /* 0x00000000000079c5 */ /* 0x000fcc0000000000 */
[----:B------:R-:W-:Y:S01]  /*9a10*/  HGMMA.64x96x16.F32.BF16 R152, gdesc[UR4], R152, gsb0 ;  /* 0x01600000049879f0 */ /* 0x000fe20008001898 */
[----:B------:R-:W-:Y:S02]  /*9a20*/  @UP0 ULDC UR6, c[0x0][0x44c] ;  /* 0x0001130000060ab9 */ /* 0x000fe40000000800 */
[----:B-1----:R-:W-:Y:S01]  /*9a30*/  @P1 IMAD.HI.U32 R2, R20, UR6, RZ ;  /* 0x0000000614021c27 */ /* 0x002fe2000f8e00ff */
[----:B------:R-:W-:Y:S01]  /*9a40*/  @UP0 ULDC UR6, c[0x0][0x450] ;  /* 0x0001140000060ab9 */ /* 0x000fe20000000800 */
[----:B------:R-:W-:-:S03]  /*9a50*/  PLOP3.LUT P1, PT, PT, PT, UP1, 0x40, 0x0 ;  /* 0x000000000000781c */ /* 0x000fc60003f2e818 */
[----:B------:R-:W-:Y:S01]  /*9a60*/  @P2 SHF.R.U32.HI R20, RZ, UR6, R2 ;  /* 0x00000006ff142c19 */ /* 0x000fe20008011602 */
[----:B------:R-:W-:Y:S01]  /*9a70*/  @!P3 VIADD R2, R8, 0x22840 ;  /* 0x000228400802b836 */ /* 0x000fe20000000000 */
[----:B------:R-:W-:-:S03]  /*9a80*/  ULOP3.LUT UR6, URZ, UR25, URZ, 0x33, !UPT ;  /* 0x000000193f067292 */ /* 0x000fc6000f8e333f */
[----:B------:R-:W1:Y:S01]  /*9a90*/  SHFL.IDX PT, R21, R20, RZ, 0x1c1f ;  /* 0x001c1fff14157589 */ /* 0x000e6200000e0000 */
[----:B------:R-:W-:Y:S02]  /*9aa0*/  @!P3 PRMT R2, RZ, 0x654, R2 ;  /* 0x00000654ff02b816 */ /* 0x000fe40000000002 */
[----:B------:R-:W-:Y:S02]  /*9ab0*/  VIADD R14, R11, UR6 ;  /* 0x000000060b0e7c36 */ /* 0x000fe40008000000 */
[----:B-1----:R-:W-:Y:S01]  /*9ac0*/  IMAD.IADD R6, R21, 0x1, R15 ;  /* 0x0000000115067824 */ /* 0x002fe200078e020f */
        /* <DEDUP_REMOVED lines=8> */
[----:B------:R2:W-:Y:S02]  /*9b50*/  @!P3 SYNCS.ARRIVE.TRANS64.RED.A1T0 RZ, [R2+URZ], RZ ;  /* 0x000000ff02ffb9a7 */ /* 0x0005e4000810043f */
[----:B--2---:R-:W-:Y:S01]  /*9b60*/  IMAD.IADD R2, R21, 0x1, R14 ;  /* 0x0000000115027824 */ /* 0x004fe200078e020e */
[----:B-1----:R-:W-:Y:S06]  /*9b70*/  @P1 BRA `(.L_x_10886) ;  /* 0x0000000000581947 */ /* 0x002fec0003800000 */
[----:B------:R-:W-:Y:S01]  /*9b80*/  IADD3 R21, R16, -UR24, R21 ;  /* 0x8000001810157c10 */ /* 0x000fe2000fffe015 */
        /* <DEDUP_REMOVED lines=11> */
.L_x_10888:
[----:B------:R-:W-:-:S05]  /*9c40*/  IMAD.U32 R203, RZ, RZ, UR23 ;  /* 0x00000017ffcb7e24 */ /* 0x000fca000f8e00ff */
[----:B------:R-:W-:-:S13]  /*9c50*/  ISETP.NE.AND P1, PT, R203, 0x1, PT ;  /* 0x00000001cb00780c */ /* 0x000fda0003f25270 */
[----:B------:R-:W1:Y:S02]  /*9c60*/  @P1 LDC.64 R10, c[0x0][0x9e8] ;  /* 0x00027a00ff0a1b82 */ /* 0x000e640000000a00 */
[----:B-1----:R-:W-:-:S05]  /*9c70*/  @P1 IMAD.HI.U32 R10, R21, R10, RZ ;  /* 0x0000000a150a1227 */ /* 0x002fca00078e00ff */
[----:B------:R-:W-:-:S07]  /*9c80*/  @P1 SHF.R.U32.HI R21, RZ, R11, R10 ;  /* 0x0000000bff151219 */ /* 0x000fce000001160a */
.L_x_10889:
[----:B------:R-:W-:Y:S05]  /*9c90*/  BSYNC B0 ;  /* 0x0000000000007941 */ /* 0x000fea0003800000 */
.L_x_10887:
[----:B------:R-:W-:-:S04]  /*9ca0*/  IMAD R10, R18, -0x2, R13 ;  /* 0xfffffffe120a7824 */ /* 0x000fc800078e020d */
[----:B------:R-:W-:-:S05]  /*9cb0*/  IMAD R21, R21, R203, R10 ;  /* 0x000000cb15157224 */ /* 0x000fca00078e020a */
[----:B------:R-:W-:Y:S02]  /*9cc0*/  VIADDMNMX R6, R21, R203, R6, PT ;  /* 0x000000cb15067246 */ /* 0x000fe40003800106 */
[----:B------:R-:W-:-:S07]  /*9cd0*/  VIMNMX R2, R2, R21, !PT ;  /* 0x0000001502027248 */ /* 0x000fce0007fe0100 */
.L_x_10886:
[C---:B------:R-:W-:Y:S01]  /*9ce0*/  ISETP.GE.AND P1, PT, R13.reuse, 0x1, PT ;  /* 0x000000010d00780c */ /* 0x040fe20003f26270 */
[----:B------:R-:W1:Y:S01]  /*9cf0*/  SHFL.IDX PT, R21, R20, 0x1, 0x1c1f ;  /* 0x003c1f0014157f89 */ /* 0x000e6200000e0000 */
[----:B------:R-:W-:Y:S02]  /*9d00*/  ISETP.GE.AND P4, PT, R13, 0x9, PT ;  /* 0x000000090d00780c */ /* 0x000fe40003f86270 */
[----:B------:R-:W-:Y:S02]  /*9d10*/  LOP3.LUT R17, R17, 0xfffbffff, RZ, 0xc0, !PT ;  /* 0xfffbffff11117812 */ /* 0x000fe400078ec0ff */
[----:B------:R-:W-:-:S04]  /*9d20*/  ISETP.GT.AND P2, PT, R2, RZ, !P1 ;  /* 0x000000ff0200720c */ /* 0x000fc80004f44270 */
[----:B------:R-:W-:-:S03]  /*9d30*/  ISETP.LT.OR P2, PT, R6, 0x1, P2 ;  /* 0x000000010600780c */ /* 0x000fc60001741670 */
[----:B------:R-:W-:Y:S02]  /*9d40*/  @P1 LOP3.LUT R17, R17, 0x40000, RZ, 0xfc, !PT ;  /* 0x0004000011111812 */ /* 0x000fe400078efcff */
[----:B------:R-:W-:Y:S02]  /*9d50*/  ISETP.GE.AND P1, PT, R13, 0x2, PT ;  /* 0x000000020d00780c */ /* 0x000fe40003f26270 */
[----:B------:R-:W-:Y:S02]  /*9d60*/  LOP3.LUT R17, R17, 0xfffffffd, RZ, 0xc0, !PT ;  /* 0xfffffffd11117812 */ /* 0x000fe400078ec0ff */
[----:B------:R-:W-:Y:S02]  /*9d70*/  FSEL R152, R152, -INF , !P2 ;  /* 0xff80000098987808 */ /* 0x000fe40005000000 */
[----:B------:R-:W-:Y:S02]  /*9d80*/  ISETP.GT.AND P3, PT, R2, 0x1, !P1 ;  /* 0x000000010200780c */ /* 0x000fe40004f64270 */
[----:B------:R-:W-:-:S02]  /*9d90*/  @P4 LOP3.LUT R17, R17, 0x2, RZ, 0xfc, !PT ;  /* 0x0000000211114812 */ /* 0x000fc400078efcff */
[----:B------:R-:W-:Y:S01]  /*9da0*/  ISETP.GT.AND P2, PT, R2, 0x8, !P4 ;  /* 0x000000080200780c */ /* 0x000fe20006744270 */
[--C-:B-1----:R-:W-:Y:S01]  /*9db0*/  IMAD.IADD R15, R15, 0x1, R21.reuse ;  /* 0x000000010f0f7824 */ /* 0x102fe200078e0215 */
[----:B------:R-:W-:Y:S01]  /*9dc0*/  ISETP.GE.AND P4, PT, R13, 0xa, PT ;  /* 0x0000000a0d00780c */ /* 0x000fe20003f86270 */
[----:B------:R-:W-:Y:S01]  /*9dd0*/  IMAD.IADD R14, R14, 0x1, R21 ;  /* 0x000000010e0e7824 */ /* 0x000fe200078e0215 */
[C---:B------:R-:W-:Y:S02]  /*9de0*/  ISETP.LT.OR P3, PT, R6.reuse, 0x2, P3 ;  /* 0x000000020600780c */ /* 0x040fe40001f61670 */
[----:B------:R-:W-:Y:S02]  /*9df0*/  ISETP.LT.OR P2, PT, R6, 0x9, P2 ;  /* 0x000000090600780c */ /* 0x000fe40001741670 */
[----:B------:R-:W-:Y:S02]  /*9e00*/  FSEL R153, R153, -INF , !P3 ;  /* 0xff80000099997808 */ /* 0x000fe40005800000 */
[----:B------:R-:W-:-:S02]  /*9e10*/  ISETP.GE.AND P3, PT, R13, 0x11, PT ;  /* 0x000000110d00780c */ /* 0x000fc40003f66270 */
[----:B------:R-:W-:Y:S02]  /*9e20*/  LOP3.LUT R17, R17, 0xfffffffb, RZ, 0xc0, !PT ;  /* 0xfffffffb11117812 */ /* 0x000fe400078ec0ff */
[----:B------:R-:W-:Y:S02]  /*9e30*/  FSEL R156, R156, -INF , !P2 ;  /* 0xff8000009c9c7808 */ /* 0x000fe40005000000 */
[----:B------:R-:W-:Y:S02]  /*9e40*/  ISETP.GT.AND P2, PT, R2, 0x9, !P4 ;  /* 0x000000090200780c */ /* 0x000fe40006744270 */
[----:B------:R-:W-:Y:S02]  /*9e50*/  @P4 LOP3.LUT R17, R17, 0x4, RZ, 0xfc, !PT ;  /* 0x0000000411114812 */ /* 0x000fe400078efcff */
[----:B------:R-:W-:Y:S02]  /*9e60*/  ISETP.LT.OR P2, PT, R6, 0xa, P2 ;  /* 0x0000000a0600780c */ /* 0x000fe40001741670 */
[----:B------:R-:W-:-:S02]  /*9e70*/  LOP3.LUT R17, R17, 0xfffffff7, RZ, 0xc0, !PT ;  /* 0xfffffff711117812 */ /* 0x000fc400078ec0ff */
[----:B------:R-:W-:Y:S02]  /*9e80*/  FSEL R157, R157, -INF , !P2 ;  /* 0xff8000009d9d7808 */ /* 0x000fe40005000000 */
[----:B------:R-:W-:Y:S02]  /*9e90*/  @P3 LOP3.LUT R17, R17, 0x8, RZ, 0xfc, !PT ;  /* 0x0000000811113812 */ /* 0x000fe400078efcff */
[----:B------:R-:W-:Y:S02]  /*9ea0*/  ISETP.GT.AND P2, PT, R2, 0x10, !P3 ;  /* 0x000000100200780c */ /* 0x000fe40005f44270 */
[----:B------:R-:W-:Y:S02]  /*9eb0*/  ISETP.GE.AND P3, PT, R13, 0x12, PT ;  /* 0x000000120d00780c */ /* 0x000fe40003f66270 */
[----:B------:R-:W-:Y:S02]  /*9ec0*/  ISETP.LT.OR P2, PT, R6, 0x11, P2 ;  /* 0x000000110600780c */ /* 0x000fe40001741670 */
[----:B------:R-:W-:-:S02]  /*9ed0*/  LOP3.LUT R17, R17, 0xffffffef, RZ, 0xc0, !PT ;  /* 0xffffffef11117812 */ /* 0x000fc400078ec0ff */
[----:B------:R-:W-:Y:S02]  /*9ee0*/  FSEL R160, R160, -INF , !P2 ;  /* 0xff800000a0a07808 */ /* 0x000fe40005000000 */
        /* <DEDUP_REMOVED lines=102> */
[----:B------:R-:W-:-:S04]  /*a550*/  ISETP.LT.OR P6, PT, R6, 0x5a, P6 ;  /* 0x0000005a0600780c */ /* 0x000fc800037c1670 */
[----:B------:R-:W-:Y:S02]  /*a560*/  FSEL R197, R197, -INF , !P6 ;  /* 0xff800000c5c57808 */ /* 0x000fe40007000000 */
[----:B------:R-:W-:-:S13]  /*a570*/  PLOP3.LUT P6, PT, PT, PT, UP1, 0x40, 0x0 ;  /* 0x000000000000781c */ /* 0x000fda0003fce818 */
[----:B------:R-:W-:Y:S05]  /*a580*/  @P6 BRA `(.L_x_10890) ;  /* 0x0000000000586947 */ /* 0x000fea0003800000 */
        /* <DEDUP_REMOVED lines=12> */
.L_x_10892:
[----:B------:R-:W-:-:S05]  /*a650*/  IMAD.U32 R2, RZ, RZ, UR23 ;  /* 0x00000017ff027e24 */ /* 0x000fca000f8e00ff */
[----:B------:R-:W-:-:S13]  /*a660*/  ISETP.NE.AND P6, PT, R2, 0x1, PT ;  /* 0x000000010200780c */ /* 0x000fda0003fc5270 */
[----:B------:R-:W1:Y:S02]  /*a670*/  @P6 LDC.64 R10, c[0x0][0x9e8] ;  /* 0x00027a00ff0a6b82 */ /* 0x000e640000000a00 */
[----:B-1----:R-:W-:-:S05]  /*a680*/  @P6 IMAD.HI.U32 R10, R21, R10, RZ ;  /* 0x0000000a150a6227 */ /* 0x002fca00078e00ff */
[----:B------:R-:W-:-:S07]  /*a690*/  @P6 SHF.R.U32.HI R21, RZ, R11, R10 ;  /* 0x0000000bff156219 */ /* 0x000fce000001160a */
.L_x_10893:
[----:B------:R-:W-:Y:S05]  /*a6a0*/  BSYNC B0 ;  /* 0x0000000000007941 */ /* 0x000fea0003800000 */
.L_x_10891:
[----:B------:R-:W-:-:S04]  /*a6b0*/  IMAD R13, R18, -0x2, R13 ;  /* 0xfffffffe120d7824 */ /* 0x000fc800078e020d */
[----:B------:R-:W-:-:S05]  /*a6c0*/  IMAD R21, R21, R2, R13 ;  /* 0x0000000215157224 */ /* 0x000fca00078e020d */
[----:B------:R-:W-:Y:S02]  /*a6d0*/  VIADDMNMX R15, R21, R2, R15, PT ;  /* 0x00000002150f7246 */ /* 0x000fe4000380010f */
[----:B------:R-:W-:-:S07]  /*a6e0*/  VIMNMX R14, R14, R21, !PT ;  /* 0x000000150e0e7248 */ /* 0x000fce0007fe0100 */
.L_x_10890:
        /* <DEDUP_REMOVED lines=70> */
[C---:B------:R-:W-:Y:S02]  /*ab50*/  ISETP.GT.AND P1, PT, R14.reuse, 0x29, !P1 ;  /* 0x000000290e00780c */ /* 0x040fe40004f24270 */
[----:B------:R-:W-:Y:S02]  /*ab60*/  FSEL R191, R191, -INF , !P2 ;  /* 0xff800000bfbf7808 */ /* 0x000fe40005000000 */
[----:B------:R-:W-:Y:S02]  /*ab70*/  ISETP.LT.OR P1, PT, R15, 0x2a, P1 ;  /* 0x0000002a0f00780c */ /* 0x000fe40000f21670 */
[----:B------:R-:W-:Y:S02]  /*ab80*/  ISETP.GT.AND P4, PT, R14, 0x51, !P4 ;  /* 0x000000510e00780c */ /* 0x000fe40006784270 */
[----:B------:R-:W-:-:S02]  /*ab90*/  FSEL R175, R175, -INF , !P1 ;  /* 0xff800000afaf7808 */ /* 0x000fc40004800000 */
[----:B------:R-:W-:Y:S02]  /*aba0*/  LOP3.LUT P1, RZ, R17, 0x800, RZ, 0xc0, !PT ;  /* 0x0000080011ff7812 */ /* 0x000fe4000782c0ff */
[----:B-1----:R-:W-:Y:S02]  /*abb0*/  FMNMX.FTZ R13, R6, R11, !PT ;  /* 0x0000000b060d7209 */ /* 0x002fe40007810000 */
[C---:B------:R-:W-:Y:S02]  /*abc0*/  ISETP.GT.AND P1, PT, R14.reuse, 0x30, !P1 ;  /* 0x000000300e00780c */ /* 0x040fe40004f24270 */
[C---:B------:R-:W-:Y:S01]  /*abd0*/  ISETP.LT.OR P3, PT, R15.reuse, 0x51, P3 ;  /* 0x000000510f00780c */ /* 0x040fe20001f61670 */
[----:B------:R-:W1:Y:S01]  /*abe0*/  SHFL.BFLY PT, R2, R13, 0x1, 0x1f ;  /* 0x0c201f000d027f89 */ /* 0x000e6200000e0000 */
[----:B------:R-:W-:Y:S02]  /*abf0*/  ISETP.LT.OR P1, PT, R15, 0x31, P1 ;  /* 0x000000310f00780c */ /* 0x000fe40000f21670 */
[----:B------:R-:W-:-:S02]  /*ac00*/  ISETP.GT.AND P5, PT, R14, 0x58, !P5 ;  /* 0x000000580e00780c */ /* 0x000fc40006fa4270 */
[----:B------:R-:W-:Y:S02]  /*ac10*/  FSEL R178, R178, -INF , !P1 ;  /* 0xff800000b2b27808 */ /* 0x000fe40004800000 */
[----:B------:R-:W-:Y:S02]  /*ac20*/  LOP3.LUT P1, RZ, R17, 0x400, RZ, 0xc0, !PT ;  /* 0x0000040011ff7812 */ /* 0x000fe4000782c0ff */
[C---:B------:R-:W-:Y:S02]  /*ac30*/  ISETP.LT.OR P4, PT, R15.reuse, 0x52, P4 ;  /* 0x000000520f00780c */ /* 0x040fe40002781670 */
[----:B------:R-:W-:Y:S02]  /*ac40*/  ISETP.GT.AND P1, PT, R14, 0x31, !P1 ;  /* 0x000000310e00780c */ /* 0x000fe40004f24270 */
[----:B------:R-:W-:Y:S02]  /*ac50*/  FSEL R194, R194, -INF , !P3 ;  /* 0xff800000c2c27808 */ /* 0x000fe40005800000 */
        /* <DEDUP_REMOVED lines=45> */
[----:B------:R-:W-:Y:S01]  /*af30*/  FSEL R184, R2, RZ, P1 ;  /* 0x000000ff02b87208 */ /* 0x000fe20000800000 */
[--C-:B------:R-:W-:Y:S01]  /*af40*/  FFMA.FTZ R152, R152, UR6, -R10.reuse ;  /* 0x0000000698987c23 */ /* 0x100fe2000801080a */
[----:B------:R-:W-:Y:S01]  /*af50*/  FMNMX.FTZ R6, R162, R21, !PT ;  /* 0x00000015a2067209 */ /* 0x000fe20007810000 */
[--C-:B------:R-:W-:Y:S01]  /*af60*/  FFMA.FTZ R21, R157, UR6, -R10.reuse ;  /* 0x000000069d157c23 */ /* 0x100fe2000801080a */
[--C-:B------:R-:W-:Y:S01]  /*af70*/  FFMA.FTZ R154, R156, UR6, -R10.reuse ;  /* 0x000000069c9a7c23 */ /* 0x100fe2000801080a */
[----:B------:R-:W-:Y:S01]  /*af80*/  FADD.FTZ R9, -R184, R9 ;  /* 0x00000009b8097221 */ /* 0x000fe20000010100 */
[----:B------:R-:W-:Y:S01]  /*af90*/  FMNMX.FTZ R153, R163, R6, !PT ;  /* 0x00000006a3997209 */ /* 0x000fe20007810000 */
[----:B------:R-:W-:Y:S01]  /*afa0*/  MUFU.EX2 R152, R152 ;  /* 0x0000009800987308 */ /* 0x000fe20000000800 */
[--C-:B------:R-:W-:Y:S01]  /*afb0*/  FFMA.FTZ R20, R164, UR6, -R10.reuse ;  /* 0x00000006a4147c23 */ /* 0x100fe2000801080a */
[----:B------:R-:W-:Y:S01]  /*afc0*/  FMUL.FTZ R9, R9, UR6 ;  /* 0x0000000609097c20 */ /* 0x000fe20008410000 */
        /* <DEDUP_REMOVED lines=18> */
[----:B------:R-:W-:Y:S01]  /*b0f0*/  FMUL.FTZ R25, R25, R9 ;  /* 0x0000000919197220 */ /* 0x000fe20000410000 */
[----:B------:R-:W-:Y:S01]  /*b100*/  FMNMX.FTZ R6, R178, R157, !PT ;  /* 0x0000009db2067209 */ /* 0x000fe20007810000 */
[--C-:B------:R-:W-:Y:S01]  /*b110*/  FFMA.FTZ R157, R165, UR6, -R10.reuse ;  /* 0x00000006a59d7c23 */ /* 0x100fe2000801080a */
[-C--:B------:R-:W-:Y:S01]  /*b120*/  FMUL.FTZ R28, R28, R9.reuse ;  /* 0x000000091c1c7220 */ /* 0x080fe20000410000 */
[-C--:B------:R-:W-:Y:S01]  /*b130*/  FMUL.FTZ R29, R29, R9.reuse ;  /* 0x000000091d1d7220 */ /* 0x080fe20000410000 */
[----:B------:R-:W-:Y:S01]  /*b140*/  FMNMX.FTZ R161, R179, R6, !PT ;  /* 0x00000006b3a17209 */ /* 0x000fe20007810000 */
[----:B------:R-:W1:Y:S01]  /*b150*/  MUFU.EX2 R21, R21 ;  /* 0x0000001500157308 */ /* 0x000e620000000800 */
[-C--:B------:R-:W-:Y:S01]  /*b160*/  FMUL.FTZ R32, R32, R9.reuse ;  /* 0x0000000920207220 */ /* 0x080fe20000410000 */
[----:B------:R-:W-:Y:S01]  /*b170*/  FMUL.FTZ R33, R33, R9 ;  /* 0x0000000921217220 */ /* 0x000fe20000410000 */
[----:B------:R-:W-:Y:S01]  /*b180*/  FMNMX.FTZ R6, R182, R161, !PT ;  /* 0x000000a1b6067209 */ /* 0x000fe20007810000 */
[-C--:B------:R-:W-:Y:S01]  /*b190*/  FMUL.FTZ R36, R36, R9.reuse ;  /* 0x0000000924247220 */ /* 0x080fe20000410000 */
[-C--:B------:R-:W-:Y:S01]  /*b1a0*/  FMUL.FTZ R37, R37, R9.reuse ;  /* 0x0000000925257220 */ /* 0x080fe20000410000 */
[-C--:B------:R-:W-:Y:S01]  /*b1b0*/  FMUL.FTZ R40, R40, R9.reuse ;  /* 0x0000000928287220 */ /* 0x080fe20000410000 */
[----:B------:R-:W-:Y:S01]  /*b1c0*/  FMNMX.FTZ R161, R183, R6, !PT ;  /* 0x00000006b7a17209 */ /* 0x000fe20007810000 */
[----:B------:R-:W4:Y:S01]  /*b1d0*/  MUFU.EX2 R156, R156 ;  /* 0x0000009c009c7308 */ /* 0x000f220000000800 */
[-C--:B------:R-:W-:Y:S01]  /*b1e0*/  FMUL.FTZ R41, R41, R9.reuse ;  /* 0x0000000929297220 */ /* 0x080fe20000410000 */
[----:B------:R-:W-:Y:S01]  /*b1f0*/  FMUL.FTZ R44, R44, R9 ;  /* 0x000000092c2c7220 */ /* 0x000fe20000410000 */
[----:B------:R-:W-:Y:S01]  /*b200*/  FMNMX.FTZ R6, R186, R161, !PT ;  /* 0x000000a1ba067209 */ /* 0x000fe20007810000 */
[--C-:B------:R-:W-:Y:S01]  /*b210*/  FFMA.FTZ R161, R169, UR6, -R10.reuse ;  /* 0x00000006a9a17c23 */ /* 0x100fe2000801080a */
[--C-:B------:R-:W-:Y:S01]  /*b220*/  FFMA.FTZ R169, R181, UR6, -R10.reuse ;  /* 0x00000006b5a97c23 */ /* 0x100fe2000801080a */
[----:B------:R-:W-:Y:S01]  /*b230*/  FFMA.FTZ R181, R193, UR6, -R10 ;  /* 0x00000006c1b57c23 */ /* 0x000fe2000801080a */
[----:B------:R-:W-:Y:S01]  /*b240*/  FMNMX.FTZ R165, R187, R6, !PT ;  /* 0x00000006bba57209 */ /* 0x000fe20007810000 */
[----:B------:R5:W-:Y:S01]  /*b250*/  MUFU.EX2 R184, R188 ;  /* 0x000000bc00b87308 */ /* 0x000be20000000800 */
[-C--:B------:R-:W-:Y:S01]  /*b260*/  FMUL.FTZ R45, R45, R9.reuse ;  /* 0x000000092d2d7220 */ /* 0x080fe20000410000 */
[----:B------:R-:W-:Y:S01]  /*b270*/  FMUL.FTZ R48, R48, R9 ;  /* 0x0000000930307220 */ /* 0x000fe20000410000 */
[----:B------:R-:W-:Y:S01]  /*b280*/  FMNMX.FTZ R6, R190, R165, !PT ;  /* 0x000000a5be067209 */ /* 0x000fe20007810000 */
[-C--:B------:R-:W-:Y:S01]  /*b290*/  FMUL.FTZ R49, R49, R9.reuse ;  /* 0x0000000931317220 */ /* 0x080fe20000410000 */
[-C--:B------:R-:W-:Y:S01]  /*b2a0*/  FMUL.FTZ R52, R52, R9.reuse ;  /* 0x0000000934347220 */ /* 0x080fe20000410000 */
[----:B------:R-:W-:Y:S01]  /*b2b0*/  FMUL.FTZ R53, R53, R9 ;  /* 0x0000000935357220 */ /* 0x000fe20000410000 */
[----:B------:R-:W-:Y:S01]  /*b2c0*/  FMNMX.FTZ R165, R191, R6, !PT ;  /* 0x00000006bfa57209 */ /* 0x000fe20007810000 */
[----:B------:R-:W0:Y:S01]  /*b2d0*/  MUFU.EX2 R153, R153 ;  /* 0x0000009900997308 */ /* 0x000e220000000800 */
[----:B-----5:R-:W-:Y:S01]  /*b2e0*/  FFMA.FTZ R188, R9, R3, R152 ;  /* 0x0000000309bc7223 */ /* 0x020fe20000010098 */
[C---:B--2---:R-:W-:Y:S01]  /*b2f0*/  F2FP.BF16.F32.PACK_AB R152, R13.reuse, R152 ;  /* 0x000000980d98723e */ /* 0x044fe200000010ff */
[----:B------:R-:W-:Y:S01]  /*b300*/  FMUL.FTZ R56, R56, R9 ;  /* 0x0000000938387220 */ /* 0x000fe20000410000 */
[----:B------:R-:W-:Y:S01]  /*b310*/  FMNMX.FTZ R6, R194, R165, !PT ;  /* 0x000000a5c2067209 */ /* 0x000fe20007810000 */
[----:B------:R-:W-:Y:S01]  /*b320*/  FADD.FTZ R3, R13, R188 ;  /* 0x000000bc0d037221 */ /* 0x000fe20000010000 */
[-C--:B------:R-:W-:Y:S01]  /*b330*/  FMUL.FTZ R57, R57, R9.reuse ;  /* 0x0000000939397220 */ /* 0x080fe20000410000 */
[-C--:B------:R-:W-:Y:S01]  /*b340*/  FMUL.FTZ R60, R60, R9.reuse ;  /* 0x000000093c3c7220 */ /* 0x080fe20000410000 */
[----:B------:R-:W-:Y:S01]  /*b350*/  FMNMX.FTZ R165, R195, R6, !PT ;  /* 0x00000006c3a57209 */ /* 0x000fe20007810000 */
[----:B------:R-:W-:Y:S01]  /*b360*/  MUFU.EX2 R20, R20 ;  /* 0x0000001400147308 */ /* 0x000fe20000000800 */
[-C--:B------:R-:W-:Y:S01]  /*b370*/  FMUL.FTZ R61, R61, R9.reuse ;  /* 0x000000093d3d7220 */ /* 0x080fe20000410000 */
[----:B------:R-:W-:Y:S01]  /*b380*/  FMUL.FTZ R64, R64, R9 ;  /* 0x0000000940407220 */ /* 0x000fe20000410000 */
[----:B------:R-:W-:Y:S01]  /*b390*/  FMNMX.FTZ R6, R198, R165, !PT ;  /* 0x000000a5c6067209 */ /* 0x000fe20007810000 */
[--C-:B------:R-:W-:Y:S01]  /*b3a0*/  FFMA.FTZ R165, R177, UR6, -R10.reuse ;  /* 0x00000006b1a57c23 */ /* 0x100fe2000801080a */
[-C--:B------:R-:W-:Y:S01]  /*b3b0*/  FMUL.FTZ R65, R65, R9.reuse ;  /* 0x0000000941417220 */ /* 0x080fe20000410000 */
[-C--:B------:R-:W-:Y:S01]  /*b3c0*/  FMUL.FTZ R68, R68, R9.reuse ;  /* 0x0000000944447220 */ /* 0x080fe20000410000 */
[----:B------:R-:W-:Y:S01]  /*b3d0*/  FMNMX.FTZ R6, R199, R6, !PT ;  /* 0x00000006c7067209 */ /* 0x000fe20007810000 */
[----:B------:R-:W-:Y:S01]  /*b3e0*/  MUFU.EX2 R157, R157 ;  /* 0x0000009d009d7308 */ /* 0x000fe20000000800 */
[-C--:B------:R-:W-:Y:S01]  /*b3f0*/  FMUL.FTZ R69, R69, R9.reuse ;  /* 0x0000000945457220 */ /* 0x080fe20000410000 */
[-C--:B------:R-:W-:Y:S01]  /*b400*/  FMUL.FTZ R72, R72, R9.reuse ;  /* 0x0000000948487220 */ /* 0x080fe20000410000 */
[-C--:B------:R-:W-:Y:S01]  /*b410*/  FMUL.FTZ R73, R73, R9.reuse ;  /* 0x0000000949497220 */ /* 0x080fe20000410000 */
[----:B------:R-:W2:Y:S01]  /*b420*/  SHFL.BFLY PT, R177, R6, 0x2, 0x1f ;  /* 0x0c401f0006b17f89 */ /* 0x000ea200000e0000 */
        /* <DEDUP_REMOVED lines=23> */
[----:B--2---:R-:W-:Y:S01]  /*b5a0*/  FMNMX.FTZ R185, R6, R177, !PT ;  /* 0x000000b106b97209 */ /* 0x004fe20007810000 */
[----:B------:R-:W-:Y:S01]  /*b5b0*/  FFMA.FTZ R177, R189, UR6, -R10 ;  /* 0x00000006bdb17c23 */ /* 0x000fe2000801080a */
[-C--:B------:R-:W-:Y:S01]  /*b5c0*/  FMUL.FTZ R116, R116, R9.reuse ;  /* 0x0000000974747220 */ /* 0x080fe20000410000 */
[-C--:B------:R-:W-:Y:S01]  /*b5d0*/  FMUL.FTZ R117, R117, R9.reuse ;  /* 0x0000000975757220 */ /* 0x080fe20000410000 */
[----:B------:R-:W-:Y:S01]  /*b5e0*/  MUFU.EX2 R15, R15 ;  /* 0x0000000f000f7308 */ /* 0x000fe20000000800 */
[----:B------:R-:W2:Y:S01]  /*b5f0*/  SHFL.BFLY PT, R6, R185, 0x1, 0x1f ;  /* 0x0c201f00b9067f89 */ /* 0x000ea200000e0000 */
        /* <DEDUP_REMOVED lines=17> */
[----:B------:R-:W-:-:S05]  /*b710*/  FMUL.FTZ R149, R149, R9 ;  /* 0x0000000995957220 */ /* 0x000fca0000410000 */
[----:B------:R-:W-:Y:S01]  /*b720*/  MUFU.EX2 R168, R168 ;  /* 0x000000a800a87308 */ /* 0x000fe20000000800 */
[----:B--2---:R-:W-:Y:S01]  /*b730*/  FMNMX.FTZ R6, R185, R6, !PT ;  /* 0x00000006b9067209 */ /* 0x004fe20007810000 */
[----:B------:R-:W-:-:S03]  /*b740*/  FFMA.FTZ R185, R197, UR6, -R10 ;  /* 0x00000006c5b97c23 */ /* 0x000fc6000801080a */
[C---:B------:R-:W-:Y:S01]  /*b750*/  FSETP.NEU.FTZ.AND P1, PT, R6.reuse, -INF , PT ;  /* 0xff8000000600780b */ /* 0x040fe20003f3d000 */
[----:B------:R-:W-:Y:S02]  /*b760*/  FMUL.FTZ R196, R6, UR6 ;  /* 0x0000000606c47c20 */ /* 0x000fe40008410000 */
[----:B------:R-:W2:Y:S03]  /*b770*/  MUFU.EX2 R169, R169 ;  /* 0x000000a900a97308 */ /* 0x000ea60000000800 */
[----:B------:R-:W-:-:S05]  /*b780*/  FSEL R196, R196, RZ, P1 ;  /* 0x000000ffc4c47208 */ /* 0x000fca0000800000 */
[--C-:B------:R-:W-:Y:S01]  /*b790*/  FFMA.FTZ R10, R155, UR6, -R196.reuse ;  /* 0x000000069b0a7c23 */ /* 0x100fe200080108c4 */
[--C-:B------:R-:W-:Y:S01]  /*b7a0*/  FFMA.FTZ R155, R158, UR6, -R196.reuse ;  /* 0x000000069e9b7c23 */ /* 0x100fe200080108c4 */
[----:B---3--:R-:W-:Y:S01]  /*b7b0*/  FADD.FTZ R158, R154, R3 ;  /* 0x000000039a9e7221 */ /* 0x008fe20000010000 */
[--C-:B------:R-:W-:Y:S01]  /*b7c0*/  FFMA.FTZ R188, R159, UR6, -R196.reuse ;  /* 0x000000069fbc7c23 */ /* 0x100fe200080108c4 */
[----:B------:R-:W-:Y:S01]  /*b7d0*/  MUFU.EX2 R172, R172 ;  /* 0x000000ac00ac7308 */ /* 0x000fe20000000800 */
[----:B------:R-:W-:Y:S01]  /*b7e0*/  FFMA.FTZ R159, R162, UR6, -R196 ;  /* 0x00000006a29f7c23 */ /* 0x000fe200080108c4 */
[C---:B-1----:R-:W-:Y:S01]  /*b7f0*/  FADD.FTZ R3, R21.reuse, R158 ;  /* 0x0000009e15037221 */ /* 0x042fe20000010000 */
[----:B------:R-:W-:Y:S01]  /*b800*/  F2FP.BF16.F32.PACK_AB R154, R21, R154 ;  /* 0x0000009a159a723e */ /* 0x000fe200000010ff */
[--C-:B------:R-:W-:Y:S01]  /*b810*/  FFMA.FTZ R11, R11, UR6, -R196.reuse ;  /* 0x000000060b0b7c23 */ /* 0x100fe200080108c4 */
[--C-:B------:R-:W-:Y:S01]  /*b820*/  FFMA.FTZ R174, R174, UR6, -R196.reuse ;  /* 0x00000006aeae7c23 */ /* 0x100fe200080108c4 */
[----:B----4-:R-:W-:Y:S01]  /*b830*/  FADD.FTZ R158, R156, R3 ;  /* 0x000000039c9e7221 */ /* 0x010fe20000010000 */
[--C-:B------:R-:W-:Y:S01]  /*b840*/  FFMA.FTZ R192, R163, UR6, -R196.reuse ;  /* 0x00000006a3c07c23 */ /* 0x100fe200080108c4 */
[----:B------:R-:W-:Y:S01]  /*b850*/  MUFU.EX2 R173, R173 ;  /* 0x000000ad00ad7308 */ /* 0x000fe20000000800 */
[----:B------:R-:W-:Y:S01]  /*b860*/  FFMA.FTZ R163, R166, UR6, -R196 ;  /* 0x00000006a6a37c23 */ /* 0x000fe200080108c4 */
[----:B0-----:R-:W-:Y:S01]  /*b870*/  FADD.FTZ R3, R153, R158 ;  /* 0x0000009e99037221 */ /* 0x001fe20000010000 */
[--C-:B------:R-:W-:Y:S01]  /*b880*/  FFMA.FTZ R175, R175, UR6, -R196.reuse ;  /* 0x00000006afaf7c23 */ /* 0x100fe200080108c4 */
[----:B--2---:R-:W-:Y:S01]  /*b890*/  F2FP.BF16.F32.PACK_AB R166, R169, R168 ;  /* 0x000000a8a9a6723e */ /* 0x004fe200000010ff */
[--C-:B------:R-:W-:Y:S01]  /*b8a0*/  FFMA.FTZ R179, R179, UR6, -R196.reuse ;  /* 0x00000006b3b37c23 */ /* 0x100fe200080108c4 */
[----:B------:R-:W-:Y:S01]  /*b8b0*/  FADD.FTZ R158, R20, R3 ;  /* 0x00000003149e7221 */ /* 0x000fe20000010000 */
[--C-:B------:R-:W-:Y:S01]  /*b8c0*/  FFMA.FTZ R182, R182, UR6, -R196.reuse ;  /* 0x00000006b6b67c23 */ /* 0x100fe200080108c4 */
[----:B------:R-:W-:Y:S01]  /*b8d0*/  MUFU.EX2 R176, R176 ;  /* 0x000000b000b07308 */ /* 0x000fe20000000800 */
[----:B------:R-:W-:Y:S01]  /*b8e0*/  FFMA.FTZ R183, R183, UR6, -R196 ;  /* 0x00000006b7b77c23 */ /* 0x000fe200080108c4 */
[----:B------:R-:W-:Y:S01]  /*b8f0*/  FADD.FTZ R3, R157, R158 ;  /* 0x0000009e9d037221 */ /* 0x000fe20000010000 */
[--C-:B------:R-:W-:Y:S01]  /*b900*/  FFMA.FTZ R186, R186, UR6, -R196.reuse ;  /* 0x00000006baba7c23 */ /* 0x100fe200080108c4 */
[--C-:B------:R-:W-:Y:S01]  /*b910*/  FFMA.FTZ R187, R187, UR6, -R196.reuse ;  /* 0x00000006bbbb7c23 */ /* 0x100fe200080108c4 */
[--C-:B------:R-:W-:Y:S01]  /*b920*/  FFMA.FTZ R190, R190, UR6, -R196.reuse ;  /* 0x00000006bebe7c23 */ /* 0x100fe200080108c4 */
[----:B------:R-:W-:Y:S01]  /*b930*/  FADD.FTZ R158, R160, R3 ;  /* 0x00000003a09e7221 */ /* 0x000fe20000010000 */
[----:B------:R-:W-:Y:S01]  /*b940*/  FSEL R3, R6, RZ, P1 ;  /* 0x000000ff06037208 */ /* 0x000fe20000800000 */
[----:B------:R-:W0:Y:S01]  /*b950*/  MUFU.EX2 R177, R177 ;  /* 0x000000b100b17308 */ /* 0x000e220000000800 */
[----:B------:R-:W-:Y:S01]  /*b960*/  FFMA.FTZ R191, R191, UR6, -R196 ;  /* 0x00000006bfbf7c23 */ /* 0x000fe200080108c4 */
[----:B------:R-:W-:Y:S01]  /*b970*/  FADD.FTZ R189, R161, R158 ;  /* 0x0000009ea1bd7221 */ /* 0x000fe20000010000 */
[----:B------:R-:W-:Y:S01]  /*b980*/  FFMA.FTZ R194, R194, UR6, -R196 ;  /* 0x00000006c2c27c23 */ /* 0x000fe200080108c4 */
[----:B------:R-:W-:Y:S01]  /*b990*/  FADD.FTZ R3, -R3, R12 ;  /* 0x0000000c03037221 */ /* 0x000fe20000010100 */
        /* <DEDUP_REMOVED lines=8> */
[----:B------:R-:W-:Y:S01]  /*ba20*/  FFMA.FTZ R198, R198, UR6, -R196 ;  /* 0x00000006c6c67c23 */ /* 0x000fe200080108c4 */
[----:B------:R-:W-:Y:S01]  /*ba30*/  FADD.FTZ R162, R164, R189 ;  /* 0x000000bda4a27221 */ /* 0x000fe20000010000 */
[----:B------:R-:W-:Y:S01]  /*ba40*/  F2FP.BF16.F32.PACK_AB R164, R165, R164 ;  /* 0x000000a4a5a4723e */ /* 0x000fe200000010ff */
[----:B------:R-:W1:Y:S01]  /*ba50*/  MUFU.EX2 R181, R181 ;  /* 0x000000b500b57308 */ /* 0x000e620000000800 */
[----:B0-----:R-:W-:Y:S01]  /*ba60*/  F2FP.BF16.F32.PACK_AB R170, R177, R176 ;  /* 0x000000b0b1aa723e */ /* 0x001fe200000010ff */
[----:B------:R-:W-:Y:S01]  /*ba70*/  FADD.FTZ R189, R165, R162 ;  /* 0x000000a2a5bd7221 */ /* 0x000fe20000010000 */
[----:B------:R-:W-:Y:S01]  /*ba80*/  FFMA.FTZ R196, R199, UR6, -R196 ;  /* 0x00000006c7c47c23 */ /* 0x000fe200080108c4 */
[----:B------:R-:W-:-:S02]  /*ba90*/  F2FP.BF16.F32.PACK_AB R156, R153, R156 ;  /* 0x0000009c999c723e */ /* 0x000fc400000010ff */
[----:B------:R-:W-:Y:S01]  /*baa0*/  FADD.FTZ R162, R168, R189 ;  /* 0x000000bda8a27221 */ /* 0x000fe20000010000 */
[----:B------:R-:W-:Y:S01]  /*bab0*/  F2FP.BF16.F32.PACK_AB R168, R173, R172 ;  /* 0x000000acada8723e */ /* 0x000fe200000010ff */
[----:B------:R0:W-:Y:S01]  /*bac0*/  MUFU.EX2 R178, R158 ;  /* 0x0000009e00b27308 */ /* 0x0001e20000000800 */
[----:B------:R-:W-:Y:S01]  /*bad0*/  F2FP.BF16.F32.PACK_AB R160, R161, R160 ;  /* 0x000000a0a1a0723e */ /* 0x000fe200000010ff */
[----:B------:R-:W-:-:S04]  /*bae0*/  FADD.FTZ R189, R169, R162 ;  /* 0x000000a2a9bd7221 */ /* 0x000fc80000010000 */
[----:B------:R-:W-:Y:S02]  /*baf0*/  FADD.FTZ R162, R172, R189 ;  /* 0x000000bdaca27221 */ /* 0x000fe40000010000 */
[----:B------:R-:W-:Y:S01]  /*bb00*/  MUFU.EX2 R11, R11 ;  /* 0x0000000b000b7308 */ /* 0x000fe20000000800 */
[----:B0-----:R-:W-:Y:S01]  /*bb10*/  F2FP.BF16.F32.PACK_AB R158, R157, R20 ;  /* 0x000000149d9e723e */ /* 0x001fe200000010ff */
[----:B------:R-:W-:Y:S01]  /*bb20*/  FADD.FTZ R189, R173, R162 ;  /* 0x000000a2adbd7221 */ /* 0x000fe20000010000 */
[----:B-1----:R-:W-:-:S03]  /*bb30*/  F2FP.BF16.F32.PACK_AB R172, R181, R180 ;  /* 0x000000b4b5ac723e */ /* 0x002fc600000010ff */
[----:B------:R-:W-:Y:S02]  /*bb40*/  FADD.FTZ R162, R176, R189 ;  /* 0x000000bdb0a27221 */ /* 0x000fe40000010000 */
[----:B------:R-:W0:Y:S02]  /*bb50*/  MUFU.EX2 R10, R10 ;  /* 0x0000000a000a7308 */ /* 0x000e240000000800 */
[----:B------:R-:W-:Y:S01]  /*bb60*/  FADD.FTZ R21, R177, R162 ;  /* 0x000000a2b1157221 */ /* 0x000fe20000010000 */
[----:B------:R-:W-:-:S03]  /*bb70*/  F2FP.BF16.F32.PACK_AB R162, R15, R14 ;  /* 0x0000000e0fa2723e */ /* 0x000fc600000010ff */
[----:B------:R-:W-:Y:S02]  /*bb80*/  FADD.FTZ R20, R180, R21 ;  /* 0x00000015b4147221 */ /* 0x000fe40000010000 */
[----:B------:R-:W-:Y:S02]  /*bb90*/  MUFU.EX2 R155, R155 ;  /* 0x0000009b009b7308 */ /* 0x000fe40000000800 */
[----:B------:R-:W-:Y:S01]  /*bba0*/  FADD.FTZ R15, R181, R20 ;  /* 0x00000014b50f7221 */ /* 0x000fe20000010000 */
[----:B------:R-:W-:-:S05]  /*bbb0*/  FMUL.FTZ R20, R3, UR6 ;  /* 0x0000000603147c20 */ /* 0x000fca0008410000 */
[----:B------:R-:W-:Y:S01]  /*bbc0*/  MUFU.EX2 R188, R188 ;  /* 0x000000bc00bc7308 */ /* 0x000fe20000000800 */
[----:B0-----:R-:W-:-:S07]  /*bbd0*/  F2FP.BF16.F32.PACK_AB R153, R10, R11 ;  /* 0x0000000b0a99723e */ /* 0x001fce00000010ff */
[----:B------:R-:W0:Y:S08]  /*bbe0*/  MUFU.EX2 R20, R20 ;  /* 0x0000001400147308 */ /* 0x000e300000000800 */
[----:B------:R1:W-:Y:S08]  /*bbf0*/  MUFU.EX2 R13, R174 ;  /* 0x000000ae000d7308 */ /* 0x0003f00000000800 */
[----:B------:R-:W2:Y:S01]  /*bc00*/  MUFU.EX2 R159, R159 ;  /* 0x0000009f009f7308 */ /* 0x000ea20000000800 */
[----:B-1----:R-:W-:Y:S01]  /*bc10*/  FADD.FTZ R174, R184, R15 ;  /* 0x0000000fb8ae7221 */ /* 0x002fe20000010000 */
[----:B0-----:R-:W-:Y:S01]  /*bc20*/  FFMA.FTZ R15, R20, R0, R11 ;  /* 0x00000000140f7223 */ /* 0x001fe2000001000b */
[-C--:B------:R-:W-:Y:S01]  /*bc30*/  FMUL.FTZ R26, R26, R20.reuse ;  /* 0x000000141a1a7220 */ /* 0x080fe20000410000 */
[-C--:B------:R-:W-:Y:S01]  /*bc40*/  FMUL.FTZ R27, R27, R20.reuse ;  /* 0x000000141b1b7220 */ /* 0x080fe20000410000 */
[-C--:B------:R-:W-:Y:S01]  /*bc50*/  FMUL.FTZ R30, R30, R20.reuse ;  /* 0x000000141e1e7220 */ /* 0x080fe20000410000 */
[----:B------:R-:W-:Y:S01]  /*bc60*/  FADD.FTZ R0, R10, R15 ;  /* 0x0000000f0a007221 */ /* 0x000fe20000010000 */
[-C--:B------:R-:W-:Y:S01]  /*bc70*/  FMUL.FTZ R31, R31, R20.reuse ;  /* 0x000000141f1f7220 */ /* 0x080fe20000410000 */
[----:B------:R-:W0:Y:S01]  /*bc80*/  MUFU.EX2 R192, R192 ;  /* 0x000000c000c07308 */ /* 0x000e220000000800 */
[-C--:B------:R-:W-:Y:S01]  /*bc90*/  FMUL.FTZ R34, R34, R20.reuse ;  /* 0x0000001422227220 */ /* 0x080fe20000410000 */
        /* <DEDUP_REMOVED lines=8> */
[----:B--2---:R-:W-:Y:S01]  /*bd20*/  FADD.FTZ R15, R159, R0 ;  /* 0x000000009f0f7221 */ /* 0x004fe20000010000 */
        /* <DEDUP_REMOVED lines=31> */
[----:B------:R-:W-:Y:S01]  /*bf20*/  F2FP.BF16.F32.PACK_AB R161, R178, R167 ;  /* 0x000000a7b2a1723e */ /* 0x000fe200000010ff */
[-C--:B------:R-:W-:Y:S01]  /*bf30*/  FMUL.FTZ R86, R86, R20.reuse ;  /* 0x0000001456567220 */ /* 0x080fe20000410000 */
[-C--:B------:R-:W-:Y:S01]  /*bf40*/  FMUL.FTZ R87, R87, R20.reuse ;  /* 0x0000001457577220 */ /* 0x080fe20000410000 */
[----:B------:R-:W-:Y:S01]  /*bf50*/  FADD.FTZ R180, R178, R15 ;  /* 0x0000000fb2b47221 */ /* 0x000fe20000010000 */
[-C--:B------:R-:W-:Y:S01]  /*bf60*/  FMUL.FTZ R90, R90, R20.reuse ;  /* 0x000000145a5a7220 */ /* 0x080fe20000410000 */
[----:B------:R-:W-:Y:S01]  /*bf70*/  FMUL.FTZ R91, R91, R20 ;  /* 0x000000145b5b7220 */ /* 0x000fe20000410000 */
[----:B------:R-:W0:Y:S01]  /*bf80*/  MUFU.EX2 R165, R171 ;  /* 0x000000ab00a57308 */ /* 0x000e220000000800 */
[----:B------:R-:W-:Y:S01]  /*bf90*/  FADD.FTZ R15, R13, R180 ;  /* 0x000000b40d0f7221 */ /* 0x000fe20000010000 */
[C---:B-1----:R-:W-:Y:S01]  /*bfa0*/  FADD.FTZ R3, R185.reuse, R174 ;  /* 0x000000aeb9037221 */ /* 0x042fe20000010000 */
[----:B------:R-:W-:Y:S01]  /*bfb0*/  F2FP.BF16.F32.PACK_AB R174, R185, R184 ;  /* 0x000000b8b9ae723e */ /* 0x000fe200000010ff */
        /* <DEDUP_REMOVED lines=21> */
[C---:B-1----:R-:W-:Y:S01]  /*c110*/  FADD.FTZ R15, R176.reuse, R15 ;  /* 0x0000000fb00f7221 */ /* 0x042fe20000010000 */
[----:B------:R-:W-:Y:S01]  /*c120*/  F2FP.BF16.F32.PACK_AB R165, R176, R165 ;  /* 0x000000a5b0a5723e */ /* 0x000fe200000010ff */
        /* <DEDUP_REMOVED lines=14> */
[----:B--2---:R-:W-:Y:S01]  /*c210*/  FADD.FTZ R186, R182, R15 ;  /* 0x0000000fb6ba7221 */ /* 0x004fe20000010000 */
[----:B0-----:R-:W-:Y:S01]  /*c220*/  F2FP.BF16.F32.PACK_AB R167, R183, R182 ;  /* 0x000000b6b7a7723e */ /* 0x001fe200000010ff */
[-C--:B------:R-:W-:Y:S01]  /*c230*/  FMUL.FTZ R147, R147, R20.reuse ;  /* 0x0000001493937220 */ /* 0x080fe20000410000 */
[-C--:B------:R-:W-:Y:S01]  /*c240*/  FMUL.FTZ R150, R150, R20.reuse ;  /* 0x0000001496967220 */ /* 0x080fe20000410000 */
[----:B------:R-:W-:Y:S01]  /*c250*/  FADD.FTZ R186, R183, R186 ;  /* 0x000000bab7ba7221 */ /* 0x000fe20000010000 */
[----:B------:R-:W-:-:S02]  /*c260*/  FMUL.FTZ R151, R151, R20 ;  /* 0x0000001497977220 */ /* 0x000fc40000410000 */
[----:B------:R-:W0:Y:S01]  /*c270*/  MUFU.EX2 R171, R190 ;  /* 0x000000be00ab7308 */ /* 0x000e220000000800 */
[----:B-1----:R-:W-:-:S07]  /*c280*/  FADD.FTZ R15, R169, R186 ;  /* 0x000000baa90f7221 */ /* 0x002fce0000010000 */
[----:B------:R-:W1:Y:S01]  /*c290*/  MUFU.EX2 R180, R191 ;  /* 0x000000bf00b47308 */ /* 0x000e620000000800 */
[C---:B---3--:R-:W-:Y:S01]  /*c2a0*/  FADD.FTZ R186, R0.reuse, R15 ;  /* 0x0000000f00ba7221 */ /* 0x048fe20000010000 */
        /* <DEDUP_REMOVED lines=10> */
[----:B------:R-:W-:-:S03]  /*c350*/  F2FP.BF16.F32.PACK_AB R173, R184, R173 ;  /* 0x000000adb8ad723e */ /* 0x000fc600000010ff */
[----:B-1----:R-:W-:-:S04]  /*c360*/  FADD.FTZ R9, R175, R10 ;  /* 0x0000000aaf097221 */ /* 0x002fc80000010000 */
[C---:B--2---:R-:W-:Y:S01]  /*c370*/  FADD.FTZ R0, R196.reuse, R9 ;  /* 0x00000009c4007221 */ /* 0x044fe20000010000 */
[----:B------:R-:W-:Y:S01]  /*c380*/  F2FP.BF16.F32.PACK_AB R175, R196, R175 ;  /* 0x000000afc4af723e */ /* 0x000fe200000010ff */
[----:B------:R-:W-:Y:S06]  /*c390*/  @!P0 BRA `(.L_x_10894) ;  /* 0x0000000000048947 */ /* 0x000fec0003800000 */
[----:B------:R-:W-:Y:S01]  /*c3a0*/  BPT.TRAP 0x1 ;  /* 0x000000040000795c */ /* 0x000fe20000300000 */
.L_x_10894:
[----:B------:R0:W1:Y:S01]  /*c3b0*/  SYNCS.PHASECHK.TRANS64.TRYWAIT P1, [UR27+0x22850], R7 ;  /* 0x02285007ff0075a7 */ /* 0x000062000802015b */
[----:B------:R-:W-:Y:S05]  /*c3c0*/  @!P0 BRA `(.L_x_10895) ;  /* 0x0000000000048947 */ /* 0x000fea0003800000 */
[----:B------:R-:W-:Y:S01]  /*c3d0*/  BPT.TRAP 0x1 ;  /* 0x000000040000795c */ /* 0x000fe20000300000 */
.L_x_10895:
[----:B-1----:R-:W-:Y:S05]  /*c3e0*/  @P1 BRA `(.L_x_10896) ;  /* 0x0000000000081947 */ /* 0x002fea0003800000 */
[----:B------:R-:W1:Y:S02]  /*c3f0*/  SYNCS.PHASECHK.TRANS64.TRYWAIT P1, [UR27+0x22850], R7 ;  /* 0x02285007ff0075a7 */ /* 0x000e64000802015b */
[----:B-1----:R-:W-:Y:S05]  /*c400*/  @!P1 BRA `(.L_x_10897) ;  /* 0x0000008400289947 */ /* 0x002fea0003800000 */
.L_x_10896:
[----:B------:R-:W2:Y:S01]  /*c410*/  S2R R9, SR_TID.X ;  /* 0x0000000000097919 */ /* 0x000ea20000002100 */
[----:B------:R-:W-:Y:S01]  /*c420*/  UIMAD UR7, UR36, 0xc00, UR21 ;  /* 0x00000c00240778a4 */ /* 0x000fe2000f8e0215 */
[----:B------:R-:W-:Y:S01]  /*c430*/  IMAD.MOV.U32 R12, RZ, RZ, R6 ;  /* 0x000000ffff0c7224 */ /* 0x000fe200078e0006 */
[----:B------:R-:W-:-:S05]  /*c440*/  UMOV UR11, 0x40000040 ;  /* 0x40000040000b7882 */ /* 0x000fca0000000000 */
[----:B------:R-:W-:Y:S01]  /*c450*/  UMOV UR10, UR7 ;  /* 0x00000007000a7c82 */ /* 0x000fe20008000000 */
[----:B--2---:R-:W-:-:S05]  /*c460*/  SHF.R.U32.HI R9, RZ, 0x7, R9 ;  /* 0x00000007ff097819 */ /* 0x004fca0000011609 */
[----:B01----:R-:W-:Y:S02]  /*c470*/  VIADD R7, R9, 0x8 ;  /* 0x0000000809077836 */ /* 0x003fe40000000000 */
[----:B------:R-:W0:Y:S03]  /*c480*/  S2R R9, SR_TID.X ;  /* 0x0000000000097919 */ /* 0x000e260000002100 */
[----:B------:R2:W-:Y:S06]  /*c490*/  BAR.SYNC.DEFER_BLOCKING R7, 0x100 ;  /* 0x000400070000751d */ /* 0x0005ec0000010000 */
[----:B------:R-:W-:Y:S01]  /*c4a0*/  WARPGROUP.ARRIVE ;  /* 0x00000000000079c5 */ /* 0x000fe20000000000 */
[----:B0-----:R-:W-:Y:S01]  /*c4b0*/  LOP3.LUT P1, RZ, R9, 0x7f, RZ, 0xc0, !PT ;  /* 0x0000007f09ff7812 */ /* 0x001fe2000782c0ff */
[----:B------:R-:W-:-:S04]  /*c4c0*/  IMAD.MOV.U32 R9, RZ, RZ, R2 ;  /* 0x000000ffff097224 */ /* 0x000fc800078e0002 */
        /* <DEDUP_REMOVED lines=37> */
.L_x_10881:
[----:B------:R-:W2:Y:S01]  /*c720*/  SHFL.BFLY PT, R8, R3, 0x2, 0x1f ;  /* 0x0c401f0003087f89 */ /* 0x000ea200000e0000 */
[----:B------:R-:W-:Y:S01]  /*c730*/  UIADD3 UR36, UR36, 0x1, URZ ;  /* 0x0000000124247890 */ /* 0x000fe2000fffe03f */
[----:B------:R-:W-:Y:S01]  /*c740*/  IMAD.U32 R12, RZ, RZ, UR6 ;  /* 0x00000006ff0c7e24 */ /* 0x000fe2000f8e00ff */
[----:B------:R3:W-:Y:S06]  /*c750*/  BAR.ARV R4, 0x100 ;  /* 0x000400040000751d */ /* 0x0007ec0000002000 */
[----:B------:R-:W-:Y:S02]  /*c760*/  UISETP.NE.AND UP0, UPT, UR36, 0x2, UPT ;  /* 0x000000022400788c */ /* 0x000fe4000bf05270 */
[----:B------:R-:W-:Y:S06]  /*c770*/  BAR.ARV 0x8, 0x180 ;  /* 0x0206000000007b1d */ /* 0x000fec0000002000 */
[----:B---3--:R-:W-:Y:S01]  /*c780*/  IMAD.MOV.U32 R4, RZ, RZ, -0x800000 ;  /* 0xff800000ff047424 */ /* 0x008fe200078e00ff */
[----:B------:R-:W-:Y:S01]  /*c790*/  USEL UR4, URZ, 0x1, UP0 ;  /* 0x000000013f047887 */ /* 0x000fe20008000000 */
[----:B------:R-:W3:Y:S01]  /*c7a0*/  SHFL.BFLY PT, R7, R0, 0x2, 0x1f ;  /* 0x0c401f0000077f89 */ /* 0x000ee200000e0000 */
[----:B------:R-:W-:Y:S01]  /*c7b0*/  PLOP3.LUT P0, PT, PT, PT, PT, 0x8, 0x0 ;  /* 0x000000000000781c */ /* 0x000fe20003f0e170 */
[----:B------:R-:W-:Y:S01]  /*c7c0*/  UIADD3 UR38, UR38, 0x1, URZ ;  /* 0x0000000126267890 */ /* 0x000fe2000fffe03f */
[----:B--2---:R-:W-:Y:S01]  /*c7d0*/  FADD.FTZ R8, R8, R3 ;  /* 0x0000000308087221 */ /* 0x004fe20000010000 */
[----:B------:R-:W-:Y:S01]  /*c7e0*/  IMAD.MOV.U32 R3, RZ, RZ, -0x800000 ;  /* 0xff800000ff037424 */ /* 0x000fe200078e00ff */
[----:B------:R-:W-:-:S02]  /*c7f0*/  USEL UR36, UR36, URZ, UP0 ;  /* 0x0000003f24247287 */ /* 0x000fc40008000000 */
[----:B------:R-:W-:Y:S01]  /*c800*/  ULOP3.LUT UR37, UR37, UR4, URZ, 0x3c, !UPT ;  /* 0x0000000425257292 */ /* 0x000fe2000f8e3c3f */
[----:B------:R-:W2:Y:S01]  /*c810*/  SHFL.BFLY PT, R5, R8, 0x1, 0x1f ;  /* 0x0c201f0008057f89 */ /* 0x000ea200000e0000 */
[----:B---3--:R-:W-:Y:S01]  /*c820*/  FADD.FTZ R7, R7, R0 ;  /* 0x0000000007077221 */ /* 0x008fe20000010000 */
[----:B------:R-:W-:-:S04]  /*c830*/  IMAD.MOV.U32 R0, RZ, RZ, RZ ;  /* 0x000000ffff007224 */ /* 0x000fc800078e00ff */
[----:B------:R-:W3:Y:S01]  /*c840*/  SHFL.BFLY PT, R10, R7, 0x1, 0x1f ;  /* 0x0c201f00070a7f89 */ /* 0x000ee200000e0000 */
[----:B--2---:R-:W-:Y:S01]  /*c850*/  FADD.FTZ R11, R8, R5 ;  /* 0x00000005080b7221 */ /* 0x004fe20000010000 */
[----:B------:R-:W-:-:S04]  /*c860*/  IMAD.MOV.U32 R5, RZ, RZ, RZ ;  /* 0x000000ffff057224 */ /* 0x000fc800078e00ff */
[----:B------:R-:W-:-:S13]  /*c870*/  FSETP.NE.FTZ.AND P1, PT, R11, RZ, PT ;  /* 0x000000ff0b00720b */ /* 0x000fda0003f35000 */
[----:B------:R-:W2:Y:S01]  /*c880*/  @P1 MUFU.LG2 R8, R11 ;  /* 0x0000000b00081308 */ /* 0x000ea20000000c00 */
[----:B---3--:R-:W-:Y:S01]  /*c890*/  FADD.FTZ R10, R7, R10 ;  /* 0x0000000a070a7221 */ /* 0x008fe20000010000 */
[----:B------:R-:W-:-:S04]  /*c8a0*/  IMAD.U32 R7, RZ, RZ, UR6 ;  /* 0x00000006ff077e24 */ /* 0x000fc8000f8e00ff */
[----:B------:R-:W-:Y:S02]  /*c8b0*/  FSETP.NE.FTZ.AND P2, PT, R10, RZ, PT ;  /* 0x000000ff0a00720b */ /* 0x000fe40003f55000 */
[----:B------:R-:W3:Y:S01]  /*c8c0*/  @P1 MUFU.RCP R5, R11 ;  /* 0x0000000b00051308 */ /* 0x000ee20000001000 */
[----:B------:R-:W-:Y:S01]  /*c8d0*/  @P1 FMUL.FTZ R7, R7, 0.69314718246459960938 ;  /* 0x3f31721807071820 */ /* 0x000fe20000410000 */
[----:B--2---:R-:W-:-:S09]  /*c8e0*/  @P1 FMUL.FTZ R8, R8, 0.69314718246459960938 ;  /* 0x3f31721808081820 */ /* 0x004fd20000410000 */
[----:B01----:R-:W0:Y:S01]  /*c8f0*/  @P2 MUFU.LG2 R9, R10 ;  /* 0x0000000a00092308 */ /* 0x003e220000000c00 */
[----:B------:R-:W-:Y:S01]  /*c900*/  @P2 FMUL.FTZ R12, R12, 0.69314718246459960938 ;  /* 0x3f3172180c0c2820 */ /* 0x000fe20000410000 */
[----:B------:R-:W-:Y:S01]  /*c910*/  @P1 FFMA.FTZ R4, R7, R2, R8 ;  /* 0x0000000207041223 */ /* 0x000fe20000010008 */
[-C--:B---3--:R-:W-:Y:S01]  /*c920*/  FMUL.FTZ R180, R40, R5.reuse ;  /* 0x0000000528b47220 */ /* 0x088fe20000410000 */
[-C--:B------:R-:W-:Y:S01]  /*c930*/  FMUL.FTZ R24, R24, R5.reuse ;  /* 0x0000000518187220 */ /* 0x080fe20000410000 */
[----:B------:R-:W-:-:S03]  /*c940*/  FMUL.FTZ R25, R25, R5 ;  /* 0x0000000519197220 */ /* 0x000fc60000410000 */
        /* <DEDUP_REMOVED lines=127> */
[----:B------:R-:W-:-:S07]  /*d140*/  @P2 FFMA.FTZ R3, R12, R6, R9 ;  /* 0x000000060c032223 */ /* 0x000fce0000010009 */
.L_x_10828:
        /* <DEDUP_REMOVED lines=13> */
[----:B------:R-:W-:Y:S01]  /*d220*/  F2FP.BF16.F32.PACK_AB R33, R35, R34 ;  /* 0x000000222321723e */ /* 0x000fe200000010ff */
[----:B------:R-:W-:Y:S01]  /*d230*/  BAR.SYNC.DEFER_BLOCKING 0x1, 0x100 ;  /* 0x0044000000007b1d */ /* 0x000fe20000010000 */
[----:B------:R-:W-:Y:S01]  /*d240*/  F2FP.BF16.F32.PACK_AB R35, R39, R38 ;  /* 0x000000262723723e */ /* 0x000fe200000010ff */
[----:B------:R-:W-:Y:S01]  /*d250*/  USHF.R.S32.HI UR12, URZ, 0x1f, UR42 ;  /* 0x0000001f3f0c7899 */ /* 0x000fe2000801142a */
[----:B------:R-:W-:Y:S02]  /*d260*/  F2FP.BF16.F32.PACK_AB R24, R25, R24 ;  /* 0x000000181918723e */ /* 0x000fe400000010ff */
[----:B------:R-:W-:Y:S01]  /*d270*/  F2FP.BF16.F32.PACK_AB R25, R40, R26 ;  /* 0x0000001a2819723e */ /* 0x000fe200000010ff */
[----:B------:R-:W-:Y:S01]  /*d280*/  ULDC.64 UR8, c[0x0][0xb90] ;  /* 0x0002e40000087ab9 */ /* 0x000fe20000000a00 */
[----:B------:R-:W-:Y:S01]  /*d290*/  F2FP.BF16.F32.PACK_AB R26, R29, R28 ;  /* 0x0000001c1d1a723e */ /* 0x000fe200000010ff */
[----:B------:R-:W-:Y:S01]  /*d2a0*/  UIMAD UR5, UR10, UR8, URZ ;  /* 0x000000080a0572a4 */ /* 0x000fe2000f8e023f */
[----:B------:R-:W-:Y:S01]  /*d2b0*/  F2FP.BF16.F32.PACK_AB R27, R27, R30 ;  /* 0x0000001e1b1b723e */ /* 0x000fe200000010ff */
[----:B------:R-:W-:Y:S01]  /*d2c0*/  UIMAD.WIDE.U32 UR6, UR40, UR8, URZ ;  /* 0x00000008280672a5 */ /* 0x000fe2000f8e003f */
[----:B------:R-:W-:Y:S01]  /*d2d0*/  F2FP.BF16.F32.PACK_AB R34, R37, R36 ;  /* 0x000000242522723e */ /* 0x000fe200000010ff */
[----:B------:R-:W-:Y:S01]  /*d2e0*/  UIMAD UR5, UR40, UR9, UR5 ;  /* 0x00000009280572a4 */ /* 0x000fe2000f8e0205 */
[----:B------:R-:W-:-:S02]  /*d2f0*/  F2FP.BF16.F32.PACK_AB R144, R145, R144 ;  /* 0x000000909190723e */ /* 0x000fc400000010ff */
[----:B------:R-:W-:Y:S01]  /*d300*/  ULDC.64 UR8, c[0x0][0xb98] ;  /* 0x0002e60000087ab9 */ /* 0x000fe20000000a00 */
[----:B------:R-:W-:Y:S01]  /*d310*/  UIADD3 UR7, UR7, UR5, URZ ;  /* 0x0000000507077290 */ /* 0x000fe2000fffe03f */
[----:B------:R-:W-:Y:S01]  /*d320*/  F2FP.BF16.F32.PACK_AB R145, R178, R177 ;  /* 0x000000b1b291723e */ /* 0x000fe200000010ff */
[----:B------:R-:W-:Y:S02]  /*d330*/  UIMAD UR5, UR12, UR8, URZ ;  /* 0x000000080c0572a4 */ /* 0x000fe4000f8e023f */
[----:B------:R-:W-:Y:S02]  /*d340*/  UIMAD.WIDE.U32 UR6, UR42, UR8, UR6 ;  /* 0x000000082a0672a5 */ /* 0x000fe4000f8e0006 */
[----:B------:R-:W-:-:S03]  /*d350*/  UIMAD UR5, UR42, UR9, UR5 ;  /* 0x000000092a0572a4 */ /* 0x000fc6000f8e0205 */
[----:B------:R-:W-:Y:S01]  /*d360*/  ULDC.64 UR8, c[0x0][0xae8] ;  /* 0x0002ba0000087ab9 */ /* 0x000fe20000000a00 */
[----:B------:R-:W-:Y:S02]  /*d370*/  MOV R170, R176 ;  /* 0x000000b000aa7202 */ /* 0x000fe40000000f00 */
[----:B0-----:R-:W-:-:S03]  /*d380*/  MOV R171, R7 ;  /* 0x0000000700ab7202 */ /* 0x001fc60000000f00 */
[----:B------:R-:W-:-:S04]  /*d390*/  IMAD.WIDE R6, R209, 0x2, R170 ;  /* 0x00000002d1067825 */ /* 0x000fc800078e02aa */
[----:B------:R-:W-:Y:S01]  /*d3a0*/  IMAD.WIDE R170, R9, 0x2, R170 ;  /* 0x0000000209aa7825 */ /* 0x000fe200078e02aa */
[C---:B------:R-:W-:Y:S02]  /*d3b0*/  IADD3 R11, P3, R6.reuse, 0xc060, RZ ;  /* 0x0000c060060b7810 */ /* 0x040fe40007f7e0ff */
[C---:B------:R-:W-:Y:S02]  /*d3c0*/  LOP3.LUT R173, R6.reuse, 0x380, RZ, 0xc0, !PT ;  /* 0x0000038006ad7812 */ /* 0x040fe400078ec0ff */
[----:B------:R-:W-:Y:S01]  /*d3d0*/  LOP3.LUT R8, R11, 0x380, RZ, 0xc0, !PT ;  /* 0x000003800b087812 */ /* 0x000fe200078ec0ff */
[----:B------:R-:W-:Y:S01]  /*d3e0*/  IMAD.X R9, RZ, RZ, R7, P3 ;  /* 0x000000ffff097224 */ /* 0x000fe200018e0607 */
[----:B------:R-:W-:Y:S02]  /*d3f0*/  IADD3 R131, P4, R6, 0xc040, RZ ;  /* 0x0000c04006837810 */ /* 0x000fe40007f9e0ff */
[----:B------:R-:W-:Y:S02]  /*d400*/  SHF.R.U64 R8, R8, 0x3, RZ ;  /* 0x0000000308087819 */ /* 0x000fe400000012ff */
        /* <DEDUP_REMOVED lines=30> */
[--C-:B------:R-:W-:Y:S01]  /*d5f0*/  IMAD.X R169, RZ, RZ, R7.reuse, P3 ;  /* 0x000000ffffa97224 */ /* 0x100fe200018e0607 */
[----:B------:R-:W-:Y:S01]  /*d600*/  LOP3.LUT R2, R123, 0x380, RZ, 0xc0, !PT ;  /* 0x000003807b027812 */ /* 0x000fe200078ec0ff */
[----:B------:R-:W-:Y:S01]  /*d610*/  IMAD.MOV.U32 R173, RZ, RZ, R7 ;  /* 0x000000ffffad7224 */ /* 0x000fe200078e0007 */
[----:B------:R-:W-:-:S02]  /*d620*/  SHF.R.U64 R6, R6, 0x3, RZ ;  /* 0x0000000306067819 */ /* 0x000fc400000012ff */
[----:B------:R-:W-:Y:S02]  /*d630*/  LOP3.LUT R7, R12, 0x380, RZ, 0xc0, !PT ;  /* 0x000003800c077812 */ /* 0x000fe400078ec0ff */
[----:B------:R-:W-:Y:S02]  /*d640*/  LOP3.LUT R14, R6, R127, RZ, 0x3c, !PT ;  /* 0x0000007f060e7212 */ /* 0x000fe400078e3cff */
[----:B------:R-:W-:Y:S02]  /*d650*/  LOP3.LUT R6, R115, 0x380, RZ, 0xc0, !PT ;  /* 0x0000038073067812 */ /* 0x000fe400078ec0ff */
[----:B------:R-:W-:Y:S02]  /*d660*/  SHF.R.U64 R7, R7, 0x3, RZ ;  /* 0x0000000307077819 */ /* 0x000fe400000012ff */
[----:B------:R-:W-:Y:S02]  /*d670*/  SHF.R.U64 R6, R6, 0x3, RZ ;  /* 0x0000000306067819 */ /* 0x000fe400000012ff */
[----:B------:R-:W-:-:S02]  /*d680*/  MOV R173, R172 ;  /* 0x000000ac00ad7202 */ /* 0x000fc40000000f00 */
[----:B------:R-:W-:Y:S01]  /*d690*/  LOP3.LUT R158, R6, R115, RZ, 0x3c, !PT ;  /* 0x00000073069e7212 */ /* 0x000fe200078e3cff */
[----:B------:R-:W0:Y:S01]  /*d6a0*/  LDC R172, c[0x0][0xbe8] ;  /* 0x0002fa00ffac7b82 */ /* 0x000e220000000800 */
[----:B------:R-:W-:Y:S01]  /*d6b0*/  IADD3 R115, P2, R170, 0x7000, RZ ;  /* 0x00007000aa737810 */ /* 0x000fe20007f5e0ff */
[----:B------:R1:W-:Y:S01]  /*d6c0*/  STSM.16.M88.4 [R173], R24 ;  /* 0x00000018ad007844 */ /* 0x0003e20000000200 */
[----:B------:R-:W-:Y:S02]  /*d6d0*/  LOP3.LUT R12, R7, R12, RZ, 0x3c, !PT ;  /* 0x0000000c070c7212 */ /* 0x000fe400078e3cff */
[----:B------:R-:W-:Y:S02]  /*d6e0*/  LOP3.LUT R114, R115, 0x380, RZ, 0xc0, !PT ;  /* 0x0000038073727812 */ /* 0x000fe400078ec0ff */
[----:B------:R-:W-:Y:S02]  /*d6f0*/  LOP3.LUT R7, R20, 0x380, RZ, 0xc0, !PT ;  /* 0x0000038014077812 */ /* 0x000fe400078ec0ff */
[----:B------:R-:W-:-:S02]  /*d700*/  SHF.R.U64 R114, R114, 0x3, RZ ;  /* 0x0000000372727819 */ /* 0x000fc400000012ff */
[----:B------:R-:W-:Y:S02]  /*d710*/  SHF.R.U64 R7, R7, 0x3, RZ ;  /* 0x0000000307077819 */ /* 0x000fe400000012ff */
[----:B------:R-:W-:Y:S01]  /*d720*/  LOP3.LUT R114, R114, R115, RZ, 0x3c, !PT ;  /* 0x0000007372727212 */ /* 0x000fe200078e3cff */
[----:B------:R-:W-:Y:S01]  /*d730*/  IMAD.X R115, RZ, RZ, R171, P2 ;  /* 0x000000ffff737224 */ /* 0x000fe200010e06ab */
[----:B------:R-:W-:Y:S02]  /*d740*/  IADD3 R143, P2, R170, 0xe000, RZ ;  /* 0x0000e000aa8f7810 */ /* 0x000fe40007f5e0ff */
[----:B------:R-:W-:Y:S02]  /*d750*/  LOP3.LUT R156, R7, R20, RZ, 0x3c, !PT ;  /* 0x00000014079c7212 */ /* 0x000fe400078e3cff */
[----:B------:R-:W-:Y:S02]  /*d760*/  LOP3.LUT R7, R16, 0x380, RZ, 0xc0, !PT ;  /* 0x0000038010077812 */ /* 0x000fe400078ec0ff */
[----:B------:R-:W-:-:S02]  /*d770*/  LOP3.LUT R142, R143, 0x380, RZ, 0xc0, !PT ;  /* 0x000003808f8e7812 */ /* 0x000fc400078ec0ff */
[----:B------:R-:W-:Y:S02]  /*d780*/  SHF.R.U64 R2, R2, 0x3, RZ ;  /* 0x0000000302027819 */ /* 0x000fe400000012ff */
[----:B------:R-:W-:Y:S02]  /*d790*/  LOP3.LUT R6, R107, 0x380, RZ, 0xc0, !PT ;  /* 0x000003806b067812 */ /* 0x000fe400078ec0ff */
[----:B------:R-:W-:Y:S02]  /*d7a0*/  SHF.R.U64 R7, R7, 0x3, RZ ;  /* 0x0000000307077819 */ /* 0x000fe400000012ff */
[----:B------:R-:W-:Y:S02]  /*d7b0*/  SHF.R.U64 R142, R142, 0x3, RZ ;  /* 0x000000038e8e7819 */ /* 0x000fe400000012ff */
[----:B------:R-:W-:Y:S02]  /*d7c0*/  LOP3.LUT R150, R2, R123, RZ, 0x3c, !PT ;  /* 0x0000007b02967212 */ /* 0x000fe400078e3cff */
[----:B------:R-:W-:-:S02]  /*d7d0*/  SHF.R.U64 R6, R6, 0x3, RZ ;  /* 0x0000000306067819 */ /* 0x000fc400000012ff */
[----:B------:R-:W-:Y:S02]  /*d7e0*/  LOP3.LUT R164, R7, R16, RZ, 0x3c, !PT ;  /* 0x0000001007a47212 */ /* 0x000fe400078e3cff */
[----:B------:R-:W-:Y:S02]  /*d7f0*/  LOP3.LUT R2, R21, 0x380, RZ, 0xc0, !PT ;  /* 0x0000038015027812 */ /* 0x000fe400078ec0ff */
[----:B------:R-:W-:Y:S02]  /*d800*/  IADD3 R7, P3, R170, 0x1000, RZ ;  /* 0x00001000aa077810 */ /* 0x000fe40007f7e0ff */
[----:B------:R-:W-:Y:S01]  /*d810*/  LOP3.LUT R142, R142, R143, RZ, 0x3c, !PT ;  /* 0x0000008f8e8e7212 */ /* 0x000fe200078e3cff */
[----:B------:R-:W-:Y:S01]  /*d820*/  IMAD.X R143, RZ, RZ, R171, P2 ;  /* 0x000000ffff8f7224 */ /* 0x000fe200010e06ab */
[----:B0-----:R-:W-:Y:S02]  /*d830*/  ISETP.NE.AND P2, PT, R172, 0x1, PT ;  /* 0x00000001ac00780c */ /* 0x001fe40003f45270 */
[----:B------:R-:W-:-:S02]  /*d840*/  LOP3.LUT R166, R6, R107, RZ, 0x3c, !PT ;  /* 0x0000006b06a67212 */ /* 0x000fc400078e3cff */
[----:B------:R-:W-:Y:S02]  /*d850*/  SHF.R.U64 R2, R2, 0x3, RZ ;  /* 0x0000000302027819 */ /* 0x000fe400000012ff */
[----:B------:R-:W-:Y:S02]  /*d860*/  LOP3.LUT R6, R7, 0x380, RZ, 0xc0, !PT ;  /* 0x0000038007067812 */ /* 0x000fe400078ec0ff */
[----:B------:R-:W-:Y:S02]  /*d870*/  LOP3.LUT R98, R119, 0x380, RZ, 0xc0, !PT ;  /* 0x0000038077627812 */ /* 0x000fe400078ec0ff */
[----:B------:R-:W-:Y:S02]  /*d880*/  LOP3.LUT R152, R2, R21, RZ, 0x3c, !PT ;  /* 0x0000001502987212 */ /* 0x000fe400078e3cff */
[----:B------:R-:W-:Y:S01]  /*d890*/  SHF.R.U64 R6, R6, 0x3, RZ ;  /* 0x0000000306067819 */ /* 0x000fe200000012ff */
[----:B------:R-:W0:Y:S01]  /*d8a0*/  @P2 LDC R38, c[0x0][0xbf0] ;  /* 0x0002fc00ff262b82 */ /* 0x000e220000000800 */
[----:B------:R-:W-:-:S02]  /*d8b0*/  SHF.R.U64 R98, R98, 0x3, RZ ;  /* 0x0000000362627819 */ /* 0x000fc400000012ff */
[----:B------:R-:W-:Y:S02]  /*d8c0*/  LOP3.LUT R2, R31, 0x380, RZ, 0xc0, !PT ;  /* 0x000003801f027812 */ /* 0x000fe400078ec0ff */
[----:B------:R-:W-:Y:S01]  /*d8d0*/  LOP3.LUT R6, R6, R7, RZ, 0x3c, !PT ;  /* 0x0000000706067212 */ /* 0x000fe200078e3cff */
[----:B------:R-:W-:Y:S01]  /*d8e0*/  IMAD.X R7, RZ, RZ, R171, P3 ;  /* 0x000000ffff077224 */ /* 0x000fe200018e06ab */
[----:B------:R-:W-:Y:S02]  /*d8f0*/  LOP3.LUT R154, R98, R119, RZ, 0x3c, !PT ;  /* 0x00000077629a7212 */ /* 0x000fe400078e3cff */
[----:B------:R-:W-:Y:S02]  /*d900*/  SHF.R.U64 R2, R2, 0x3, RZ ;  /* 0x0000000302027819 */ /* 0x000fe400000012ff */
[----:B------:R-:W-:Y:S02]  /*d910*/  IADD3 R119, P3, R170, 0x8000, RZ ;  /* 0x00008000aa777810 */ /* 0x000fe40007f7e0ff */
[----:B------:R-:W-:-:S02]  /*d920*/  MOV R150, R150 ;  /* 0x0000009600967202 */ /* 0x000fc40000000f00 */
[----:B------:R-:W2:Y:S01]  /*d930*/  @P2 LDC R151, c[0x0][0xbec] ;  /* 0x0002fb00ff972b82 */ /* 0x000ea20000000800 */
[----:B------:R-:W-:Y:S02]  /*d940*/  LOP3.LUT R162, R2, R31, RZ, 0x3c, !PT ;  /* 0x0000001f02a27212 */ /* 0x000fe400078e3cff */
        /* <DEDUP_REMOVED lines=8> */
[----:B------:R-:W-:Y:S02]  /*d9d0*/  LOP3.LUT R160, R20, R111, RZ, 0x3c, !PT ;  /* 0x0000006f14a07212 */ /* 0x000fe400078e3cff */
[----:B------:R-:W-:Y:S02]  /*d9e0*/  LOP3.LUT R146, R16, R103, RZ, 0x3c, !PT ;  /* 0x0000006710927212 */ /* 0x000fe400078e3cff */
[----:B------:R-:W-:-:S02]  /*d9f0*/  LOP3.LUT R168, R2, R99, RZ, 0x3c, !PT ;  /* 0x0000006302a87212 */ /* 0x000fc400078e3cff */
        /* <DEDUP_REMOVED lines=17> */
[----:B------:R-:W-:Y:S02]  /*db10*/  LOP3.LUT R29, R170, 0x380, RZ, 0xc0, !PT ;  /* 0x00000380aa1d7812 */ /* 0x000fe400078ec0ff */
[----:B------:R-:W-:Y:S02]  /*db20*/  MOV R40, R8 ;  /* 0x0000000800287202 */ /* 0x000fe40000000f00 */
[----:B------:R-:W-:Y:S01]  /*db30*/  F2FP.BF16.F32.PACK_AB R9, R43, R42 ;  /* 0x0000002a2b09723e */ /* 0x000fe200000010ff */
[----:B------:R-:W-:Y:S01]  /*db40*/  VIADD R42, R22, UR43 ;  /* 0x0000002b162a7c36 */ /* 0x000fe20008000000 */
[----:B------:R-:W-:-:S02]  /*db50*/  SHF.R.U64 R20, R20, 0x3, RZ ;  /* 0x0000000314147819 */ /* 0x000fc400000012ff */
[----:B------:R-:W-:Y:S01]  /*db60*/  SHF.R.U64 R98, R98, 0x3, RZ ;  /* 0x0000000362627819 */ /* 0x000fe200000012ff */
[----:B--2---:R-:W-:Y:S01]  /*db70*/  @P2 IMAD.HI.U32 R37, R42, R151, RZ ;  /* 0x000000972a252227 */ /* 0x004fe200078e00ff */
[----:B------:R-:W-:Y:S02]  /*db80*/  SHF.R.U64 R102, R102, 0x3, RZ ;  /* 0x0000000366667819 */ /* 0x000fe400000012ff */
[----:B------:R-:W-:Y:S01]  /*db90*/  SHF.R.U64 R106, R106, 0x3, RZ ;  /* 0x000000036a6a7819 */ /* 0x000fe200000012ff */
[----:B------:R-:W-:Y:S01]  /*dba0*/  IMAD.MOV.U32 R36, RZ, RZ, R42 ;  /* 0x000000ffff247224 */ /* 0x000fe200078e002a */
[----:B------:R-:W-:Y:S02]  /*dbb0*/  SHF.R.U64 R110, R110, 0x3, RZ ;  /* 0x000000036e6e7819 */ /* 0x000fe400000012ff */
[----:B------:R-:W-:Y:S02]  /*dbc0*/  SHF.R.U64 R2, R2, 0x3, RZ ;  /* 0x0000000302027819 */ /* 0x000fe400000012ff */
[----:B------:R-:W-:-:S02]  /*dbd0*/  LOP3.LUT R10, R10, R131, RZ, 0x3c, !PT ;  /* 0x000000830a0a7212 */ /* 0x000fc400078e3cff */
        /* <DEDUP_REMOVED lines=12> */
[C---:B------:R-:W-:Y:S02]  /*dca0*/  IADD3 R123, P4, R170.reuse, 0x9000, RZ ;  /* 0x00009000aa7b7810 */ /* 0x040fe40007f9e0ff */
[C---:B------:R-:W-:Y:S02]  /*dcb0*/  IADD3 R127, P5, R170.reuse, 0xa000, RZ ;  /* 0x0000a000aa7f7810 */ /* 0x040fe40007fbe0ff */
[C---:B------:R-:W-:Y:S02]  /*dcc0*/  IADD3 R131, P6, R170.reuse, 0xb000, RZ ;  /* 0x0000b000aa837810 */ /* 0x040fe40007fde0ff */
[C---:B------:R-:W-:Y:S02]  /*dcd0*/  IADD3 R135, P0, R170.reuse, 0xc000, RZ ;  /* 0x0000c000aa877810 */ /* 0x040fe40007f1e0ff */
[----:B------:R-:W-:Y:S02]  /*dce0*/  IADD3 R139, P1, R170, 0xd000, RZ ;  /* 0x0000d000aa8b7810 */ /* 0x000fe40007f3e0ff */
[----:B------:R-:W-:Y:S01]  /*dcf0*/  LOP3.LUT R28, R29, R170, RZ, 0x3c, !PT ;  /* 0x000000aa1d1c7212 */ /* 0x000fe200078e3cff */
[----:B------:R-:W-:Y:S01]  /*dd00*/  IMAD.MOV.U32 R29, RZ, RZ, R171 ;  /* 0x000000ffff1d7224 */ /* 0x000fe200078e00ab */
[----:B------:R-:W-:-:S02]  /*dd10*/  MOV R2, R10 ;  /* 0x0000000a00027202 */ /* 0x000fc40000000f00 */
[----:B------:R-:W-:Y:S02]  /*dd20*/  MOV R152, R152 ;  /* 0x0000009800987202 */ /* 0x000fe40000000f00 */
[----:B------:R-:W-:Y:S02]  /*dd30*/  MOV R16, R12 ;  /* 0x0000000c00107202 */ /* 0x000fe40000000f00 */
[----:B------:R-:W-:Y:S01]  /*dd40*/  MOV R170, R14 ;  /* 0x0000000e00aa7202 */ /* 0x000fe20000000f00 */
[----:B------:R-:W-:Y:S01]  /*dd50*/  STSM.16.M88.4 [R152], R32 ;  /* 0x0000002098007844 */ /* 0x000fe20000000200 */
[----:B------:R-:W-:Y:S02]  /*dd60*/  MOV R162, R162 ;  /* 0x000000a200a27202 */ /* 0x000fe40000000f00 */
        /* <DEDUP_REMOVED lines=9> */
[----:B------:R-:W-:Y:S02]  /*de00*/  MOV R146, R146 ;  /* 0x0000009200927202 */ /* 0x000fe40000000f00 */
[----:B-1----:R-:W-:Y:S01]  /*de10*/  F2FP.BF16.F32.PACK_AB R24, R57, R184 ;  /* 0x000000b83918723e */ /* 0x002fe200000010ff */
[----:B------:R1:W-:Y:S01]  /*de20*/  STSM.16.M88.4 [R168], R12 ;  /* 0x0000000ca8007844 */ /* 0x0003e20000000200 */
[----:B------:R-:W-:Y:S02]  /*de30*/  F2FP.BF16.F32.PACK_AB R25, R59, R58 ;  /* 0x0000003a3b19723e */ /* 0x000fe400000010ff */
[----:B------:R-:W-:Y:S02]  /*de40*/  F2FP.BF16.F32.PACK_AB R26, R61, R185 ;  /* 0x000000b93d1a723e */ /* 0x000fe400000010ff */
[----:B------:R-:W-:Y:S02]  /*de50*/  F2FP.BF16.F32.PACK_AB R27, R63, R62 ;  /* 0x0000003e3f1b723e */ /* 0x000fe400000010ff */
[----:B0-----:R-:W-:-:S02]  /*de60*/  @P2 SHF.R.U32.HI R36, RZ, R38, R37 ;  /* 0x00000026ff242219 */ /* 0x001fc40000011625 */
[----:B------:R-:W-:Y:S01]  /*de70*/  LOP3.LUT R134, R135, 0x380, RZ, 0xc0, !PT ;  /* 0x0000038087867812 */ /* 0x000fe200078ec0ff */
[----:B------:R0:W-:Y:S01]  /*de80*/  STSM.16.M88.4 [R146], R24 ;  /* 0x0000001892007844 */ /* 0x0001e20000000200 */
[----:B------:R-:W-:Y:S01]  /*de90*/  MOV R166, R166 ;  /* 0x000000a600a67202 */ /* 0x000fe20000000f00 */
[----:B------:R-:W-:Y:S01]  /*dea0*/  IMAD.MOV R37, RZ, RZ, -R36 ;  /* 0x000000ffff257224 */ /* 0x000fe200078e0a24 */
[----:B--2---:R-:W-:Y:S02]  /*deb0*/  F2FP.BF16.F32.PACK_AB R8, R65, R186 ;  /* 0x000000ba4108723e */ /* 0x004fe400000010ff */
[----:B------:R-:W-:Y:S01]  /*dec0*/  F2FP.BF16.F32.PACK_AB R9, R67, R66 ;  /* 0x000000424309723e */ /* 0x000fe200000010ff */
[----:B------:R-:W-:Y:S01]  /*ded0*/  IMAD R37, R172, R37, R42 ;  /* 0x00000025ac257224 */ /* 0x000fe200078e022a */
        /* <DEDUP_REMOVED lines=8> */
[----:B------:R-:W-:-:S02]  /*df60*/  SHF.R.U64 R134, R134, 0x3, RZ ;  /* 0x0000000386867819 */ /* 0x000fc400000012ff */
[----:B------:R-:W-:Y:S01]  /*df70*/  MOV R160, R160 ;  /* 0x000000a000a07202 */ /* 0x000fe20000000f00 */
[----:B------:R2:W-:Y:S01]  /*df80*/  STSM.16.M88.4 [R164], R12 ;  /* 0x0000000ca4007844 */ /* 0x0005e20000000200 */
[----:B0-----:R-:W-:Y:S02]  /*df90*/  F2FP.BF16.F32.PACK_AB R24, R81, R190 ;  /* 0x000000be5118723e */ /* 0x001fe400000010ff */
[----:B------:R-:W-:Y:S02]  /*dfa0*/  F2FP.BF16.F32.PACK_AB R25, R83, R82 ;  /* 0x000000525319723e */ /* 0x000fe400000010ff */
[----:B------:R-:W-:Y:S02]  /*dfb0*/  F2FP.BF16.F32.PACK_AB R26, R85, R191 ;  /* 0x000000bf551a723e */ /* 0x000fe400000010ff */
[----:B------:R-:W-:Y:S02]  /*dfc0*/  F2FP.BF16.F32.PACK_AB R27, R87, R86 ;  /* 0x00000056571b723e */ /* 0x000fe400000010ff */
[----:B------:R-:W-:Y:S01]  /*dfd0*/  LOP3.LUT R134, R134, R135, RZ, 0x3c, !PT ;  /* 0x0000008786867212 */ /* 0x000fe200078e3cff */
[----:B------:R-:W-:Y:S01]  /*dfe0*/  IMAD.X R135, RZ, RZ, R171, P0 ;  /* 0x000000ffff877224 */ /* 0x000fe200000e06ab */
[----:B-1----:R-:W-:Y:S01]  /*dff0*/  F2FP.BF16.F32.PACK_AB R9, R44, R5 ;  /* 0x000000052c09723e */ /* 0x002fe200000010ff */
[----:B------:R0:W-:Y:S01]  /*e000*/  STSM.16.M88.4 [R160], R24 ;  /* 0x00000018a0007844 */ /* 0x0001e20000000200 */
[----:B------:R-:W-:-:S02]  /*e010*/  SHF.R.S32.HI R5, RZ, 0x1f, R37 ;  /* 0x0000001fff057819 */ /* 0x000fc40000011425 */
[----:B------:R-:W-:Y:S01]  /*e020*/  MOV R158, R158 ;  /* 0x0000009e009e7202 */ /* 0x000fe20000000f00 */
[----:B--2---:R-:W-:Y:S01]  /*e030*/  IMAD.U32 R13, RZ, RZ, UR5 ;  /* 0x00000005ff0d7e24 */ /* 0x004fe2000f8e00ff */
[----:B------:R-:W-:Y:S01]  /*e040*/  SHF.R.S32.HI R12, RZ, 0x1f, R36 ;  /* 0x0000001fff0c7819 */ /* 0x000fe20000011424 */
[----:B------:R-:W-:Y:S01]  /*e050*/  ULDC UR5, c[0x0][0xa88] ;  /* 0x0002a20000057ab9 */ /* 0x000fe20000000800 */
[----:B------:R-:W-:Y:S02]  /*e060*/  F2FP.BF16.F32.PACK_AB R32, R89, R192 ;  /* 0x000000c05920723e */ /* 0x000fe400000010ff */
[----:B------:R-:W-:Y:S02]  /*e070*/  F2FP.BF16.F32.PACK_AB R33, R91, R90 ;  /* 0x0000005a5b21723e */ /* 0x000fe400000010ff */
[----:B------:R-:W-:Y:S02]  /*e080*/  F2FP.BF16.F32.PACK_AB R34, R93, R193 ;  /* 0x000000c15d22723e */ /* 0x000fe400000010ff */
[----:B------:R-:W-:-:S02]  /*e090*/  F2FP.BF16.F32.PACK_AB R35, R95, R94 ;  /* 0x0000005e5f23723e */ /* 0x000fc400000010ff */
[----:B------:R-:W-:Y:S01]  /*e0a0*/  MOV R156, R156 ;  /* 0x0000009c009c7202 */ /* 0x000fe20000000f00 */
[----:B0-----:R-:W-:Y:S01]  /*e0b0*/  VIADD R26, R208, UR43 ;  /* 0x0000002bd01a7c36 */ /* 0x001fe20008000000 */
[----:B------:R-:W-:Y:S01]  /*e0c0*/  IADD3 R24, P0, R36, UR6, RZ ;  /* 0x0000000624187c10 */ /* 0x000fe2000ff1e0ff */
[----:B------:R0:W-:Y:S01]  /*e0d0*/  STSM.16.M88.4 [R158], R32 ;  /* 0x000000209e007844 */ /* 0x0001e20000000200 */
[----:B------:R-:W-:Y:S02]  /*e0e0*/  F2FP.BF16.F32.PACK_AB R8, R97, R194 ;  /* 0x000000c26108723e */ /* 0x000fe400000010ff */
[----:B------:R-:W-:Y:S01]  /*e0f0*/  IADD3.X R25, R12, UR7, R13, P0, !PT ;  /* 0x000000070c197c10 */ /* 0x000fe200087fe40d */
[----:B------:R-:W-:Y:S01]  /*e100*/  ULDC.64 UR6, c[0x0][0xb88] ;  /* 0x0002e20000067ab9 */ /* 0x000fe20000000a00 */
[----:B------:R-:W-:Y:S01]  /*e110*/  F2FP.BF16.F32.PACK_AB R10, R101, R195 ;  /* 0x000000c3650a723e */ /* 0x000fe200000010ff */
[----:B------:R-:W-:Y:S01]  /*e120*/  IMAD R12, R5, UR6, RZ ;  /* 0x00000006050c7c24 */ /* 0x000fe2000f8e02ff */
[----:B------:R-:W-:Y:S01]  /*e130*/  F2FP.BF16.F32.PACK_AB R11, R52, R48 ;  /* 0x00000030340b723e */ /* 0x000fe200000010ff */
[----:B------:R-:W-:Y:S01]  /*e140*/  IMAD.WIDE.U32 R24, R37, UR6, R24 ;  /* 0x0000000625187c25 */ /* 0x000fe2000f8e0018 */
[----:B------:R-:W-:-:S02]  /*e150*/  LOP3.LUT R138, R139, 0x380, RZ, 0xc0, !PT ;  /* 0x000003808b8a7812 */ /* 0x000fc400078ec0ff */
[----:B------:R-:W-:Y:S01]  /*e160*/  LOP3.LUT P0, RZ, R206, 0x3, RZ, 0xc0, !PT ;  /* 0x00000003ceff7812 */ /* 0x000fe2000780c0ff */
[----:B------:R-:W-:Y:S01]  /*e170*/  IMAD R37, R37, UR7, R12 ;  /* 0x0000000725257c24 */ /* 0x000fe2000f8e020c */
[----:B------:R1:W-:Y:S01]  /*e180*/  STSM.16.M88.4 [R156], R8 ;  /* 0x000000089c007844 */ /* 0x0003e20000000200 */
[----:B------:R-:W-:Y:S01]  /*e190*/  ULDC.64 UR6, c[0x0][0xb50] ;  /* 0x0002d40000067ab9 */ /* 0x000fe20000000a00 */
[----:B------:R-:W-:Y:S01]  /*e1a0*/  SHF.R.U64 R138, R138, 0x3, RZ ;  /* 0x000000038a8a7819 */ /* 0x000fe200000012ff */
[----:B------:R-:W-:Y:S01]  /*e1b0*/  IMAD R5, R172, UR5, RZ ;  /* 0x00000005ac057c24 */ /* 0x000fe2000f8e02ff */
[----:B0-----:R-:W-:Y:S02]  /*e1c0*/  LEA R34, P3, R24, UR6, 0x2 ;  /* 0x0000000618227c11 */ /* 0x001fe4000f8610ff */
[----:B------:R-:W-:Y:S02]  /*e1d0*/  MOV R154, R154 ;  /* 0x0000009a009a7202 */ /* 0x000fe40000000f00 */
[----:B------:R-:W-:Y:S01]  /*e1e0*/  F2FP.BF16.F32.PACK_AB R12, R105, R196 ;  /* 0x000000c4690c723e */ /* 0x000fe200000010ff */
[----:B------:R-:W-:Y:S01]  /*e1f0*/  SHFL.IDX PT, R42, R34, RZ, 0x1c1f ;  /* 0x001c1fff222a7589 */ /* 0x000fe200000e0000 */
[----:B------:R-:W-:-:S02]  /*e200*/  F2FP.BF16.F32.PACK_AB R13, R60, R56 ;  /* 0x000000383c0d723e */ /* 0x000fc400000010ff */
[----:B------:R-:W-:Y:S01]  /*e210*/  F2FP.BF16.F32.PACK_AB R14, R109, R197 ;  /* 0x000000c56d0e723e */ /* 0x000fe200000010ff */
[----:B------:R-:W-:Y:S01]  /*e220*/  SHFL.IDX PT, R52, R34, 0x1, 0x1c1f ;  /* 0x003c1f0022347f89 */ /* 0x000fe200000e0000 */
[----:B------:R-:W-:Y:S01]  /*e230*/  F2FP.BF16.F32.PACK_AB R15, R68, R64 ;  /* 0x00000040440f723e */ /* 0x000fe200000010ff */
[----:B-1----:R-:W-:Y:S01]  /*e240*/  IMAD.IADD R9, R25, 0x1, R37 ;  /* 0x0000000119097824 */ /* 0x002fe200078e0225 */
[----:B------:R-:W-:Y:S01]  /*e250*/  LOP3.LUT R138, R138, R139, RZ, 0x3c, !PT ;  /* 0x0000008b8a8a7212 */ /* 0x000fe200078e3cff */
[----:B------:R-:W-:Y:S02]  /*e260*/  VIADD R8, R26, 0x8 ;  /* 0x000000081a087836 */ /* 0x000fe40000000000 */
[----:B------:R0:W-:Y:S01]  /*e270*/  STSM.16.M88.4 [R154], R12 ;  /* 0x0000000c9a007844 */ /* 0x0001e20000000200 */
[----:B------:R-:W-:Y:S01]  /*e280*/  IMAD.X R139, RZ, RZ, R171, P1 ;  /* 0x000000ffff8b7224 */ /* 0x000fe200008e06ab */
[----:B------:R-:W-:Y:S02]  /*e290*/  LEA.HI.X R35, R24, UR7, R9, 0x2, P3 ;  /* 0x0000000718237c11 */ /* 0x000fe400098f1409 */
[----:B------:R-:W-:-:S02]  /*e2a0*/  ISETP.GE.OR P1, PT, R26, R5, P0 ;  /* 0x000000051a00720c */ /* 0x000fc40000726670 */
[----:B------:R-:W-:Y:S01]  /*e2b0*/  ISETP.GE.OR P0, PT, R8, R5, P0 ;  /* 0x000000050800720c */ /* 0x000fe20000706670 */
[----:B------:R-:W1:Y:S01]  /*e2c0*/  SHFL.IDX PT, R43, R35, RZ, 0x1c1f ;  /* 0x001c1fff232b7589 */ /* 0x000e6200000e0000 */
[----:B------:R-:W-:Y:S02]  /*e2d0*/  F2FP.BF16.F32.PACK_AB R8, R113, R198 ;  /* 0x000000c67108723e */ /* 0x000fe400000010ff */
[----:B------:R-:W-:Y:S01]  /*e2e0*/  F2FP.BF16.F32.PACK_AB R9, R76, R72 ;  /* 0x000000484c09723e */ /* 0x000fe200000010ff */
[----:B------:R-:W2:Y:S01]  /*e2f0*/  SHFL.IDX PT, R53, R35, 0x1, 0x1c1f ;  /* 0x003c1f0023357f89 */ /* 0x000ea200000e0000 */
[----:B------:R-:W-:Y:S02]  /*e300*/  F2FP.BF16.F32.PACK_AB R10, R117, R199 ;  /* 0x000000c7750a723e */ /* 0x000fe400000010ff */
[----:B------:R-:W-:Y:S02]  /*e310*/  F2FP.BF16.F32.PACK_AB R11, R84, R80 ;  /* 0x00000050540b723e */ /* 0x000fe400000010ff */
[----:B0-----:R-:W-:-:S02]  /*e320*/  F2FP.BF16.F32.PACK_AB R12, R121, R203 ;  /* 0x000000cb790c723e */ /* 0x001fc400000010ff */
[----:B------:R-:W-:Y:S01]  /*e330*/  F2FP.BF16.F32.PACK_AB R13, R92, R88 ;  /* 0x000000585c0d723e */ /* 0x000fe200000010ff */
[----:B------:R0:W-:Y:S01]  /*e340*/  STSM.16.M88.4 [R150], R8 ;  /* 0x0000000896007844 */ /* 0x0001e20000000200 */
        /* <DEDUP_REMOVED lines=8> */
[----:B------:R-:W-:Y:S01]  /*e3d0*/  F2FP.BF16.F32.PACK_AB R33, R128, R120 ;  /* 0x000000788021723e */ /* 0x000fe200000010ff */
[----:B------:R-:W-:Y:S01]  /*e3e0*/  STSM.16.M88.4 [R16], R24 ;  /* 0x0000001810007844 */ /* 0x000fe20000000200 */
[----:B------:R-:W-:Y:S01]  /*e3f0*/  F2FP.BF16.F32.PACK_AB R34, R141, R140 ;  /* 0x0000008c8d22723e */ /* 0x000fe200000010ff */
[----:B0-----:R-:W0:Y:S01]  /*e400*/  @P2 LDC R9, c[0x0][0xbf0] ;  /* 0x0002fc00ff092b82 */ /* 0x001e220000000800 */
[----:B------:R-:W-:Y:S02]  /*e410*/  F2FP.BF16.F32.PACK_AB R35, R175, R174 ;  /* 0x000000aeaf23723e */ /* 0x000fe400000010ff */
[----:B------:R-:W-:-:S02]  /*e420*/  F2FP.BF16.F32.PACK_AB R146, R149, R148 ;  /* 0x000000949592723e */ /* 0x000fc400000010ff */
[----:B------:R-:W-:Y:S01]  /*e430*/  F2FP.BF16.F32.PACK_AB R147, R0, R179 ;  /* 0x000000b30093723e */ /* 0x000fe200000010ff */
[----:B------:R-:W-:Y:S01]  /*e440*/  STSM.16.M88.4 [R2], R32 ;  /* 0x0000002002007844 */ /* 0x000fe20000000200 */
[----:B------:R-:W-:Y:S02]  /*e450*/  LOP3.LUT R122, R123, 0x380, RZ, 0xc0, !PT ;  /* 0x000003807b7a7812 */ /* 0x000fe400078ec0ff */
[----:B------:R-:W-:Y:S01]  /*e460*/  LOP3.LUT R126, R127, 0x380, RZ, 0xc0, !PT ;  /* 0x000003807f7e7812 */ /* 0x000fe200078ec0ff */
[----:B------:R-:W-:Y:S01]  /*e470*/  STSM.16.M88.4 [R40], R144 ;  /* 0x0000009028007844 */ /* 0x000fe20000000200 */
[----:B------:R-:W-:Y:S01]  /*e480*/  IMAD R0, R202, 0x20, R205 ;  /* 0x00000020ca007824 */ /* 0x000fe200078e02cd */
[----:B------:R-:W-:Y:S01]  /*e490*/  UIMAD UR5, UR10, UR8, URZ ;  /* 0x000000080a0572a4 */ /* 0x000fe2000f8e023f */
[----:B------:R-:W-:Y:S01]  /*e4a0*/  LOP3.LUT R130, R131, 0x380, RZ, 0xc0, !PT ;  /* 0x0000038083827812 */ /* 0x000fe200078ec0ff */
[----:B------:R-:W-:Y:S01]  /*e4b0*/  BAR.SYNC.DEFER_BLOCKING 0x1, 0x100 ;  /* 0x0044000000007b1d */ /* 0x000fe20000010000 */
[----:B------:R-:W-:Y:S01]  /*e4c0*/  UIMAD.WIDE.U32 UR6, UR40, UR8, URZ ;  /* 0x00000008280672a5 */ /* 0x000fe2000f8e003f */
[----:B------:R-:W-:Y:S01]  /*e4d0*/  SHF.R.U64 R122, R122, 0x3, RZ ;  /* 0x000000037a7a7819 */ /* 0x000fe200000012ff */
[----:B------:R-:W-:Y:S01]  /*e4e0*/  UIMAD UR5, UR40, UR9, UR5 ;  /* 0x00000009280572a4 */ /* 0x000fe2000f8e0205 */
[----:B------:R-:W-:-:S02]  /*e4f0*/  SHF.R.U64 R126, R126, 0x3, RZ ;  /* 0x000000037e7e7819 */ /* 0x000fc400000012ff */
[----:B------:R-:W-:Y:S01]  /*e500*/  ULDC.64 UR10, c[0x0][0xaf0] ;  /* 0x0002bc00000a7ab9 */ /* 0x000fe20000000a00 */
[----:B------:R-:W-:Y:S01]  /*e510*/  SHF.R.U64 R130, R130, 0x3, RZ ;  /* 0x0000000382827819 */ /* 0x000fe200000012ff */
[----:B-1----:R1:W-:Y:S01]  /*e520*/  @!P1 ST.E desc[UR46][R42.64], R4 ;  /* 0x000000042a009985 */ /* 0x0023e2000c10192e */
[----:B------:R-:W-:Y:S01]  /*e530*/  UIMAD UR8, UR12, UR10, URZ ;  /* 0x0000000a0c0872a4 */ /* 0x000fe2000f8e023f */
[----:B------:R-:W-:Y:S01]  /*e540*/  LOP3.LUT R122, R122, R123, RZ, 0x3c, !PT ;  /* 0x0000007b7a7a7212 */ /* 0x000fe200078e3cff */
[----:B------:R-:W-:Y:S01]  /*e550*/  UIADD3 UR7, UR7, UR5, URZ ;  /* 0x0000000507077290 */ /* 0x000fe2000fffe03f */
[----:B--2---:R2:W-:Y:S01]  /*e560*/  @!P0 ST.E desc[UR46][R52.64], R3 ;  /* 0x0000000334008985 */ /* 0x0045e2000c10192e */
[----:B------:R-:W-:Y:S02]  /*e570*/  LOP3.LUT R126, R126, R127, RZ, 0x3c, !PT ;  /* 0x0000007f7e7e7212 */ /* 0x000fe400078e3cff */
[----:B------:R-:W-:Y:S01]  /*e580*/  LOP3.LUT R130, R130, R131, RZ, 0x3c, !PT ;  /* 0x0000008382827212 */ /* 0x000fe200078e3cff */
[----:B------:R3:W5:Y:S01]  /*e590*/  LD.E.128 R44, desc[UR46][R6.64] ;  /* 0x0000002e062c7980 */ /* 0x000762000c101d00 */
[----:B-1----:R-:W-:Y:S01]  /*e5a0*/  VIADD R4, R0, UR43 ;  /* 0x0000002b00047c36 */ /* 0x002fe20008000000 */
[----:B------:R-:W-:Y:S01]  /*e5b0*/  UIMAD UR5, UR42, UR11, UR8 ;  /* 0x0000000b2a0572a4 */ /* 0x000fe2000f8e0208 */
[--C-:B------:R-:W-:Y:S01]  /*e5c0*/  IMAD.X R123, RZ, RZ, R171.reuse, P4 ;  /* 0x000000ffff7b7224 */ /* 0x100fe200020e06ab */
[----:B------:R-:W-:Y:S01]  /*e5d0*/  UIMAD.WIDE.U32 UR6, UR42, UR10, UR6 ;  /* 0x0000000a2a0672a5 */ /* 0x000fe2000f8e0006 */
[----:B--2---:R-:W1:Y:S01]  /*e5e0*/  @P2 LDC R3, c[0x0][0xbec] ;  /* 0x0002fb00ff032b82 */ /* 0x004e620000000800 */
[--C-:B------:R-:W-:Y:S01]  /*e5f0*/  IMAD.X R127, RZ, RZ, R171.reuse, P5 ;  /* 0x000000ffff7f7224 */ /* 0x100fe200028e06ab */
[----:B------:R-:W-:Y:S01]  /*e600*/  ULDC.64 UR8, c[0x0][0xae0] ;  /* 0x0002b80000087ab9 */ /* 0x000fe20000000a00 */
[----:B---3--:R-:W-:Y:S01]  /*e610*/  IMAD.MOV.U32 R7, RZ, RZ, R4 ;  /* 0x000000ffff077224 */ /* 0x008fe200078e0004 */
[----:B------:R-:W-:Y:S01]  /*e620*/  UIADD3 UR5, UR7, UR5, URZ ;  /* 0x0000000507057290 */ /* 0x000fe2000fffe03f */
[----:B------:R-:W-:Y:S01]  /*e630*/  IMAD.X R131, RZ, RZ, R171, P6 ;  /* 0x000000ffff837224 */ /* 0x000fe200030e06ab */
[----:B------:R2:W5:Y:S01]  /*e640*/  LD.E.128 R36, desc[UR46][R28.64] ;  /* 0x0000002e1c247980 */ /* 0x000562000c101d00 */
[----:B------:R-:W-:-:S03]  /*e650*/  IMAD.U32 R2, RZ, RZ, UR6 ;  /* 0x00000006ff027e24 */ /* 0x000fc6000f8e00ff */
[----:B------:R2:W5:Y:S04]  /*e660*/  LD.E.128 R48, desc[UR46][R20.64] ;  /* 0x0000002e14307980 */ /* 0x000568000c101d00 */
[----:B------:R-:W5:Y:S04]  /*e670*/  LD.E.128 R96, desc[UR46][R98.64] ;  /* 0x0000002e62607980 */ /* 0x000f68000c101d00 */
[----:B------:R-:W5:Y:S04]  /*e680*/  LD.E.128 R100, desc[UR46][R102.64] ;  /* 0x0000002e66647980 */ /* 0x000f68000c101d00 */
[----:B------:R-:W5:Y:S01]  /*e690*/  LD.E.128 R104, desc[UR46][R106.64] ;  /* 0x0000002e6a687980 */ /* 0x000f62000c101d00 */
[----:B-1----:R-:W-:-:S03]  /*e6a0*/  @P2 IMAD.HI.U32 R0, R4, R3, RZ ;  /* 0x0000000304002227 */ /* 0x002fc600078e00ff */
[----:B------:R-:W5:Y:S02]  /*e6b0*/  LD.E.128 R108, desc[UR46][R110.64] ;  /* 0x0000002e6e6c7980 */ /* 0x000f64000c101d00 */
[----:B0-----:R-:W-:Y:S02]  /*e6c0*/  @P2 SHF.R.U32.HI R7, RZ, R9, R0 ;  /* 0x00000009ff072219 */ /* 0x001fe40000011600 */
[----:B------:R-:W5:Y:S02]  /*e6d0*/  LD.E.128 R112, desc[UR46][R114.64] ;  /* 0x0000002e72707980 */ /* 0x000f64000c101d00 */
[--C-:B------:R-:W-:Y:S01]  /*e6e0*/  SHF.R.S32.HI R0, RZ, 0x1f, R7.reuse ;  /* 0x0000001fff007819 */ /* 0x100fe20000011407 */
[----:B------:R-:W-:Y:S01]  /*e6f0*/  IMAD.MOV R9, RZ, RZ, -R7 ;  /* 0x000000ffff097224 */ /* 0x000fe200078e0a07 */
[----:B------:R-:W5:Y:S01]  /*e700*/  LD.E.128 R116, desc[UR46][R118.64] ;  /* 0x0000002e76747980 */ /* 0x000f62000c101d00 */
[----:B------:R-:W-:Y:S01]  /*e710*/  IMAD.U32 R3, RZ, RZ, UR7 ;  /* 0x00000007ff037e24 */ /* 0x000fe2000f8e00ff */
[----:B------:R-:W-:Y:S01]  /*e720*/  ULDC.64 UR6, c[0x0][0xad8] ;  /* 0x0002b60000067ab9 */ /* 0x000fe20000000a00 */
[----:B------:R-:W-:Y:S01]  /*e730*/  IMAD R0, R0, UR8, RZ ;  /* 0x0000000800007c24 */ /* 0x000fe2000f8e02ff */
[----:B------:R-:W5:Y:S01]  /*e740*/  LD.E.128 R120, desc[UR46][R122.64] ;  /* 0x0000002e7a787980 */ /* 0x000f62000c101d00 */
[----:B------:R-:W-:-:S02]  /*e750*/  IMAD R9, R172, R9, R4 ;  /* 0x00000009ac097224 */ /* 0x000fc400078e0204 */
[----:B------:R-:W-:Y:S01]  /*e760*/  IMAD.U32 R3, RZ, RZ, UR5 ;  /* 0x00000005ff037e24 */ /* 0x000fe2000f8e00ff */
[----:B------:R-:W5:Y:S01]  /*e770*/  LD.E.128 R124, desc[UR46][R126.64] ;  /* 0x0000002e7e7c7980 */ /* 0x000f62000c101d00 */
[C---:B------:R-:W-:Y:S01]  /*e780*/  IMAD R11, R7.reuse, UR9, R0 ;  /* 0x00000009070b7c24 */ /* 0x040fe2000f8e0200 */
[----:B------:R-:W-:Y:S02]  /*e790*/  SHF.R.S32.HI R0, RZ, 0x1f, R9 ;  /* 0x0000001fff007819 */ /* 0x000fe40000011409 */
[----:B------:R-:W5:Y:S01]  /*e7a0*/  LD.E.128 R128, desc[UR46][R130.64] ;  /* 0x0000002e82807980 */ /* 0x000f62000c101d00 */
[----:B------:R-:W-:-:S03]  /*e7b0*/  IMAD.WIDE.U32 R2, R7, UR8, R2 ;  /* 0x0000000807027c25 */ /* 0x000fc6000f8e0002 */
[----:B------:R-:W5:Y:S04]  /*e7c0*/  LD.E.128 R132, desc[UR46][R134.64] ;  /* 0x0000002e86847980 */ /* 0x000f68000c101d00 */
[----:B------:R-:W5:Y:S04]  /*e7d0*/  LD.E.128 R136, desc[UR46][R138.64] ;  /* 0x0000002e8a887980 */ /* 0x000f68000c101d00 */
[----:B------:R-:W5:Y:S04]  /*e7e0*/  LD.E.128 R140, desc[UR46][R142.64] ;  /* 0x0000002e8e8c7980 */ /* 0x000f68000c101d00 */
[----:B------:R-:W5:Y:S01]  /*e7f0*/  LD.E.128 R28, desc[UR46][R30.64] ;  /* 0x0000002e1e1c7980 */ /* 0x000f62000c101d00 */
        /* <DEDUP_REMOVED lines=8> */
[----:B------:R-:W-:Y:S02]  /*e880*/  VIADD R14, R205, UR43 ;  /* 0x0000002bcd0e7c36 */ /* 0x000fe40008000000 */
[C---:B------:R-:W-:Y:S02]  /*e890*/  IMAD R7, R9.reuse, UR7, R4 ;  /* 0x0000000709077c24 */ /* 0x040fe4000f8e0204 */
[----:B------:R-:W-:Y:S01]  /*e8a0*/  IMAD.WIDE.U32 R2, R9, UR6, R2 ;  /* 0x0000000609027c25 */ /* 0x000fe2000f8e0002 */
[C---:B------:R-:W-:Y:S01]  /*e8b0*/  ISETP.GE.AND P2, PT, R14.reuse, R5, PT ;  /* 0x000000050e00720c */ /* 0x040fe20003f46270 */
[----:B------:R-:W-:Y:S02]  /*e8c0*/  ULDC.64 UR6, c[0x0][0xa80] ;  /* 0x0002a00000067ab9 */ /* 0x000fe40000000a00 */
[----:B------:R-:W-:Y:S01]  /*e8d0*/  VIADD R0, R14, 0x20 ;  /* 0x000000200e007836 */ /* 0x000fe20000000000 */
[----:B------:R-:W-:Y:S01]  /*e8e0*/  LEA R4, P3, R2, UR6, 0x1 ;  /* 0x0000000602047c11 */ /* 0x000fe2000f8608ff */
[----:B------:R-:W-:-:S02]  /*e8f0*/  IMAD.IADD R3, R3, 0x1, R7 ;  /* 0x0000000103037824 */ /* 0x000fc400078e0207 */
[----:B------:R-:W-:Y:S01]  /*e900*/  VIADD R176, R176, 0x22820 ;  /* 0x00022820b0b07836 */ /* 0x000fe20000000000 */
[-C--:B------:R-:W-:Y:S01]  /*e910*/  ISETP.GE.AND P1, PT, R0, R5.reuse, PT ;  /* 0x000000050000720c */ /* 0x080fe20003f26270 */
[----:B------:R-:W-:Y:S01]  /*e920*/  VIADD R0, R14, 0x40 ;  /* 0x000000400e007836 */ /* 0x000fe20000000000 */
[----:B------:R-:W-:Y:S02]  /*e930*/  LEA.HI.X R12, R2, UR7, R3, 0x1, P3 ;  /* 0x00000007020c7c11 */ /* 0x000fe400098f0c03 */
[----:B------:R-:W-:Y:S01]  /*e940*/  PRMT R176, RZ, 0x654, R176 ;  /* 0x00000654ffb07816 */ /* 0x000fe200000000b0 */
[----:B0-----:R2:W0:Y:S01]  /*e950*/  SHFL.IDX PT, R10, R4, RZ, 0x181f ;  /* 0x00181fff040a7589 */ /* 0x00142200000e0000 */
[----:B------:R-:W-:Y:S01]  /*e960*/  ISETP.GE.AND P0, PT, R0, R5, PT ;  /* 0x000000050000720c */ /* 0x000fe20003f06270 */
[----:B------:R-:W-:Y:S01]  /*e970*/  BSSY B1, `(.L_x_10901) ;  /* 0x0000015000017945 */ /* 0x000fe20003800000 */
[----:B------:R2:W-:Y:S01]  /*e980*/  SYNCS.ARRIVE.TRANS64.RED.A1T0 RZ, [R176+URZ], RZ ;  /* 0x000000ffb0ff79a7 */ /* 0x0005e2000810043f */
[----:B------:R2:W1:Y:S02]  /*e990*/  SHFL.IDX PT, R0, R12, RZ, 0x181f ;  /* 0x00181fff0c007589 */ /* 0x00046400000e0000 */
[----:B------:R-:W-:Y:S08]  /*e9a0*/  @P2 BRA `(.L_x_10902) ;  /* 0x0000000000442947 */ /* 0x000ff00003800000 */
        /* <DEDUP_REMOVED lines=17> */
.L_x_10902:
[----:B------:R-:W-:Y:S05]  /*eac0*/  BSYNC B1 ;  /* 0x0000000000017941 */ /* 0x000fea0003800000 */
.L_x_10901:
[----:B-1----:R1:W4:Y:S01]  /*ead0*/  SHFL.IDX PT, R0, R12, 0x1, 0x181f ;  /* 0x00381f000c007f89 */ /* 0x00232200000e0000 */
[----:B------:R-:W-:Y:S03]  /*eae0*/  BSSY B1, `(.L_x_10903) ;  /* 0x0000014000017945 */ /* 0x000fe60003800000 */
[----:B0--3--:R1:W0:Y:S01]  /*eaf0*/  SHFL.IDX PT, R10, R4, 0x1, 0x181f ;  /* 0x00381f00040a7f89 */ /* 0x00922200000e0000 */
        /* <DEDUP_REMOVED lines=11> */
[----:B-----5:R3:W-:Y:S01]  /*ebb0*/  @!P4 ST.E.128 desc[UR46][R2.64], R44 ;  /* 0x0000002c0200c985 */ /* 0x0207e2000c101d2e */
[----:B------:R-:W-:-:S02]  /*ebc0*/  @!P1 LEA R10, P5, R201, R10, 0x1 ;  /* 0x0000000ac90a9211 */ /* 0x000fc400078a08ff */
[-C--:B------:R-:W-:Y:S01]  /*ebd0*/  @!P2 LEA.HI.X R9, R23, R0.reuse, R211, 0x1, P6 ;  /* 0x000000001709a211 */ /* 0x080fe200030f0cd3 */
[----:B------:R3:W-:Y:S01]  /*ebe0*/  @!P3 ST.E.128 desc[UR46][R6.64], R104 ;  /* 0x000000680600b985 */ /* 0x0007e2000c101d2e */
[----:B------:R-:W-:-:S03]  /*ebf0*/  @!P1 LEA.HI.X R11, R201, R0, R210, 0x1, P5 ;  /* 0x00000000c90b9211 */ /* 0x000fc600028f0cd2 */
[----:B------:R3:W-:Y:S04]  /*ec00*/  @!P2 ST.E.128 desc[UR46][R8.64], R120 ;  /* 0x000000780800a985 */ /* 0x0007e8000c101d2e */
[----:B------:R3:W-:Y:S02]  /*ec10*/  @!P1 ST.E.128 desc[UR46][R10.64], R136 ;  /* 0x000000880a009985 */ /* 0x0007e4000c101d2e */
.L_x_10904:
[----:B------:R-:W-:Y:S05]  /*ec20*/  BSYNC B1 ;  /* 0x0000000000017941 */ /* 0x000fea0003800000 */
.L_x_10903:
[----:B----4-:R4:W1:Y:S01]  /*ec30*/  SHFL.IDX PT, R0, R12, 0x2, 0x181f ;  /* 0x00581f000c007f89 */ /* 0x01086200000e0000 */
        /* <DEDUP_REMOVED lines=11> */
[----:B-1----:R-:W-:Y:S02]  /*ecf0*/  @!P3 LEA.HI.X R3, R19, R0, R213, 0x1, P6 ;  /* 0x000000001303b211 */ /* 0x002fe400030f0cd5 */
[----:B------:R-:W-:Y:S02]  /*ed00*/  @!P0 LEA R10, P6, R201, R10, 0x1 ;  /* 0x0000000ac90a8211 */ /* 0x000fe400078c08ff */
[-C--:B------:R-:W-:Y:S01]  /*ed10*/  @!P2 LEA.HI.X R7, R200, R0.reuse, R212, 0x1, P5 ;  /* 0x00000000c807a211 */ /* 0x080fe200028f0cd4 */
[----:B-----5:R3:W-:Y:S01]  /*ed20*/  @!P3 ST.E.128 desc[UR46][R2.64], R48 ;  /* 0x000000300200b985 */ /* 0x0207e2000c101d2e */
[----:B------:R-:W-:-:S02]  /*ed30*/  @!P1 LEA.HI.X R9, R23, R0, R211, 0x1, P4 ;  /* 0x0000000017099211 */ /* 0x000fc400020f0cd3 */
[----:B------:R-:W-:Y:S01]  /*ed40*/  @!P0 LEA.HI.X R11, R201, R0, R210, 0x1, P6 ;  /* 0x00000000c90b8211 */ /* 0x000fe200030f0cd2 */
[----:B------:R3:W-:Y:S04]  /*ed50*/  @!P2 ST.E.128 desc[UR46][R6.64], R108 ;  /* 0x0000006c0600a985 */ /* 0x0007e8000c101d2e */
[----:B------:R3:W-:Y:S04]  /*ed60*/  @!P1 ST.E.128 desc[UR46][R8.64], R124 ;  /* 0x0000007c08009985 */ /* 0x0007e8000c101d2e */
[----:B------:R3:W-:Y:S02]  /*ed70*/  @!P0 ST.E.128 desc[UR46][R10.64], R140 ;  /* 0x0000008c0a008985 */ /* 0x0007e4000c101d2e */
.L_x_10906:
[----:B------:R-:W-:Y:S05]  /*ed80*/  BSYNC B1 ;  /* 0x0000000000017941 */ /* 0x000fea0003800000 */
.L_x_10905:
[----:B-1----:R-:W-:Y:S01]  /*ed90*/  VIADD R0, R14, 0x60 ;  /* 0x000000600e007836 */ /* 0x002fe20000000000 */
[----:B--2-4-:R-:W1:Y:S04]  /*eda0*/  SHFL.IDX PT, R12, R12, 0x3, 0x181f ;  /* 0x00781f000c0c7f89 */ /* 0x014e6800000e0000 */
[----:B------:R-:W-:Y:S01]  /*edb0*/  ISETP.GE.AND P0, PT, R0, R5, PT ;  /* 0x000000050000720c */ /* 0x000fe20003f06270 */
[----:B---3--:R2:W3:-:S12]  /*edc0*/  SHFL.IDX PT, R8, R4, 0x3, 0x181f ;  /* 0x00781f0004087f89 */ /* 0x0084d800000e0000 */
[----:B--2---:R-:W-:Y:S05]  /*edd0*/  @P0 BRA `(.L_x_10907) ;  /* 0x0000000c00200947 */ /* 0x004fea0003800000 */
[----:B------:R-:W-:Y:S02]  /*ede0*/  ULDC UR5, c[0x0][0xac8] ;  /* 0x0002b20000057ab9 */ /* 0x000fe40000000800 */
[----:B------:R-:W-:Y:S02]  /*edf0*/  ISETP.GE.AND P3, PT, R19, UR5, PT ;  /* 0x0000000513007c0c */ /* 0x000fe4000bf66270 */
[----:B------:R-:W-:Y:S02]  /*ee00*/  ISETP.GE.AND P4, PT, R200, UR5, PT ;  /* 0x00000005c8007c0c */ /* 0x000fe4000bf86270 */
[----:B------:R-:W-:-:S09]  /*ee10*/  ISETP.GE.AND P5, PT, R23, UR5, PT ;  /* 0x0000000517007c0c */ /* 0x000fd2000bfa6270 */
[-C--:B---3--:R-:W-:Y:S02]  /*ee20*/  @!P3 LEA R2, P0, R19, R8.reuse, 0x1 ;  /* 0x000000081302b211 */ /* 0x088fe400078008ff */
[CC--:B------:R-:W-:Y:S02]  /*ee30*/  @!P4 LEA R4, P1, R200.reuse, R8.reuse, 0x1 ;  /* 0x00000008c804c211 */ /* 0x0c0fe400078208ff */
[----:B------:R-:W-:Y:S02]  /*ee40*/  @!P5 LEA R6, P2, R23, R8, 0x1 ;  /* 0x000000081706d211 */ /* 0x000fe400078408ff */
[-C--:B-1----:R-:W-:Y:S02]  /*ee50*/  @!P3 LEA.HI.X R3, R19, R12.reuse, R213, 0x1, P0 ;  /* 0x0000000c1303b211 */ /* 0x082fe400000f0cd5 */
[-C--:B------:R-:W-:Y:S02]  /*ee60*/  @!P4 LEA.HI.X R5, R200, R12.reuse, R212, 0x1, P1 ;  /* 0x0000000cc805c211 */ /* 0x080fe400008f0cd4 */
[----:B------:R-:W-:Y:S01]  /*ee70*/  @!P5 LEA.HI.X R7, R23, R12, R211, 0x1, P2 ;  /* 0x0000000c1707d211 */ /* 0x000fe200010f0cd3 */
[----:B-----5:R1:W-:Y:S01]  /*ee80*/  @!P3 ST.E.128 desc[UR46][R2.64], R96 ;  /* 0x000000600200b985 */ /* 0x0203e2000c101d2e */
[----:B------:R-:W-:-:S03]  /*ee90*/  ISETP.GE.AND P0, PT, R201, UR5, PT ;  /* 0x00000005c9007c0c */ /* 0x000fc6000bf06270 */
[----:B------:R1:W-:Y:S04]  /*eea0*/  @!P4 ST.E.128 desc[UR46][R4.64], R112 ;  /* 0x000000700400c985 */ /* 0x0003e8000c101d2e */
[----:B------:R1:W-:Y:S06]  /*eeb0*/  @!P5 ST.E.128 desc[UR46][R6.64], R128 ;  /* 0x000000800600d985 */ /* 0x0003ec000c101d2e */
[----:B------:R-:W-:Y:S05]  /*eec0*/  @P0 BRA `(.L_x_10907) ;  /* 0x0000000800e40947 */ /* 0x000fea0003800000 */
[----:B-1----:R-:W-:-:S04]  /*eed0*/  LEA R2, P0, R201, R8, 0x1 ;  /* 0x00000008c9027211 */ /* 0x002fc800078008ff */
[----:B------:R-:W-:-:S05]  /*eee0*/  LEA.HI.X R3, R201, R12, R210, 0x1, P0 ;  /* 0x0000000cc9037211 */ /* 0x000fca00000f0cd2 */
[----:B------:R1:W-:Y:S01]  /*eef0*/  ST.E.128 desc[UR46][R2.64], R28 ;  /* 0x0000001c02007985 */ /* 0x0003e2000c101d2e */
[----:B------:R-:W-:Y:S05]  /*ef00*/  BRA `(.L_x_10907) ;  /* 0x0000000800d47947 */ /* 0x000fea0003800000 */
.L_x_10900:
[----:B------:R-:W0:Y:S01]  /*ef10*/  LDC R8, c[0x0][0xbe8] ;  /* 0x0002fa00ff087b82 */ /* 0x000e220000000800 */
[----:B------:R-:W-:Y:S01]  /*ef20*/  ISETP.GE.AND P0, PT, R214, 0x80, PT ;  /* 0x00000080d600780c */ /* 0x000fe20003f06270 */
[----:B------:R-:W-:Y:S01]  /*ef30*/  USHF.R.S32.HI UR8, URZ, 0x1f, UR40 ;  /* 0x0000001f3f087899 */ /* 0x000fe20008011428 */
[----:B------:R-:W-:Y:S01]  /*ef40*/  BSSY B1, `(.L_x_10908) ;  /* 0x000002f000017945 */ /* 0x000fe20003800000 */
[----:B------:R-:W-:Y:S01]  /*ef50*/  USHF.R.S32.HI UR9, URZ, 0x1f, UR42 ;  /* 0x0000001f3f097899 */ /* 0x000fe2000801142a */
[----:B------:R-:W-:Y:S01]  /*ef60*/  IMAD R6, R202, 0x20, R205 ;  /* 0x00000020ca067824 */ /* 0x000fe200078e02cd */
        /* <DEDUP_REMOVED lines=44> */
.L_x_10909:
[----:B------:R-:W-:Y:S05]  /*f230*/  BSYNC B1 ;  /* 0x0000000000017941 */ /* 0x000fea0003800000 */
.L_x_10908:
[----:B------:R-:W-:Y:S01]  /*f240*/  ULDC.64 UR10, c[0x0][0xae8] ;  /* 0x0002ba00000a7ab9 */ /* 0x000fe20000000a00 */
[----:B------:R-:W-:Y:S01]  /*f250*/  VIADD R6, R6, UR43 ;  /* 0x0000002b06067c36 */ /* 0x000fe20008000000 */
[----:B------:R-:W-:Y:S01]  /*f260*/  UIMAD UR5, UR8, UR10, URZ ;  /* 0x0000000a080572a4 */ /* 0x000fe2000f8e023f */
[----:B------:R-:W-:Y:S01]  /*f270*/  BSSY B1, `(.L_x_10910) ;  /* 0x000003c000017945 */ /* 0x000fe20003800000 */
[----:B------:R-:W-:Y:S01]  /*f280*/  UIMAD.WIDE.U32 UR6, UR40, UR10, URZ ;  /* 0x0000000a280672a5 */ /* 0x000fe2000f8e003f */
[----:B0-----:R-:W-:Y:S01]  /*f290*/  @P1 IMAD.HI.U32 R0, R6, R9, RZ ;  /* 0x0000000906001227 */ /* 0x001fe200078e00ff */
[----:B------:R-:W-:-:S03]  /*f2a0*/  UIMAD UR5, UR40, UR11, UR5 ;  /* 0x0000000b280572a4 */ /* 0x000fc6000f8e0205 */
[----:B------:R-:W-:Y:S01]  /*f2b0*/  ULDC.64 UR10, c[0x0][0xaf0] ;  /* 0x0002bc00000a7ab9 */ /* 0x000fe20000000a00 */
[----:B------:R-:W-:Y:S01]  /*f2c0*/  UIADD3 UR7, UR7, UR5, URZ ;  /* 0x0000000507077290 */ /* 0x000fe2000fffe03f */
[----:B--2---:R-:W-:Y:S01]  /*f2d0*/  IMAD.MOV.U32 R5, RZ, RZ, R6 ;  /* 0x000000ffff057224 */ /* 0x004fe200078e0006 */
        /* <DEDUP_REMOVED lines=10> */
[----:B------:R-:W-:Y:S02]  /*f380*/  IMAD R7, R8, R7, R6 ;  /* 0x0000000708077224 */ /* 0x000fe400078e0206 */
        /* <DEDUP_REMOVED lines=9> */
[----:B------:R-:W-:Y:S02]  /*f420*/  VIADD R6, R205, UR43 ;  /* 0x0000002bcd067c36 */ /* 0x000fe40008000000 */
        /* <DEDUP_REMOVED lines=32> */
.L_x_10911:
[----:B------:R-:W-:Y:S05]  /*f630*/  BSYNC B1 ;  /* 0x0000000000017941 */ /* 0x000fea0003800000 */
.L_x_10910:
[----:B--2---:R2:W4:Y:S01]  /*f640*/  SHFL.IDX PT, R0, R5, 0x1, 0x181f ;  /* 0x00381f0005007f89 */ /* 0x00452200000e0000 */
[----:B------:R-:W-:Y:S03]  /*f650*/  BSSY B1, `(.L_x_10912) ;  /* 0x0000014000017945 */ /* 0x000fe60003800000 */
[----:B-1-3--:R2:W1:Y:S01]  /*f660*/  SHFL.IDX PT, R2, R4, 0x1, 0x181f ;  /* 0x00381f0004027f89 */ /* 0x00a46200000e0000 */
        /* <DEDUP_REMOVED lines=8> */
[----:B----4-:R-:W-:Y:S02]  /*f6f0*/  @!P4 LEA.HI.X R11, R19, R0, R213, 0x1, P6 ;  /* 0x00000000130bc211 */ /* 0x010fe400030f0cd5 */
        /* <DEDUP_REMOVED lines=9> */
.L_x_10913:
[----:B------:R-:W-:Y:S05]  /*f790*/  BSYNC B1 ;  /* 0x0000000000017941 */ /* 0x000fea0003800000 */
.L_x_10912:
[----:B----4-:R4:W0:Y:S01]  /*f7a0*/  SHFL.IDX PT, R0, R5, 0x2, 0x181f ;  /* 0x00581f0005007f89 */ /* 0x01082200000e0000 */
        /* <DEDUP_REMOVED lines=20> */
.L_x_10915:
[----:B------:R-:W-:Y:S05]  /*f8f0*/  BSYNC B1 ;  /* 0x0000000000017941 */ /* 0x000fea0003800000 */
.L_x_10914:
[----:B---3--:R-:W-:Y:S01]  /*f900*/  VIADD R3, R6, 0x60 ;  /* 0x0000006006037836 */ /* 0x008fe20000000000 */
[----:B0-----:R0:W3:Y:S04]  /*f910*/  SHFL.IDX PT, R0, R5, 0x3, 0x181f ;  /* 0x00781f0005007f89 */ /* 0x0010e800000e0000 */
[----:B------:R-:W-:Y:S01]  /*f920*/  ISETP.GE.AND P0, PT, R3, R9, PT ;  /* 0x000000090300720c */ /* 0x000fe20003f06270 */
[----:B-1----:R0:W1:-:S12]  /*f930*/  SHFL.IDX PT, R2, R4, 0x3, 0x181f ;  /* 0x00781f0004027f89 */ /* 0x00205800000e0000 */
[----:B0-----:R-:W-:Y:S05]  /*f940*/  @P0 BRA `(.L_x_10907) ;  /* 0x0000000000440947 */ /* 0x001fea0003800000 */
[----:B------:R-:W-:Y:S02]  /*f950*/  ULDC UR5, c[0x0][0xac8] ;  /* 0x0002b20000057ab9 */ /* 0x000fe40000000800 */
[----:B------:R-:W-:Y:S02]  /*f960*/  ISETP.GE.AND P3, PT, R19, UR5, PT ;  /* 0x0000000513007c0c */ /* 0x000fe4000bf66270 */
[----:B------:R-:W-:Y:S02]  /*f970*/  ISETP.GE.AND P2, PT, R200, UR5, PT ;  /* 0x00000005c8007c0c */ /* 0x000fe4000bf46270 */
[----:B------:R-:W-:Y:S02]  /*f980*/  ISETP.GE.AND P1, PT, R23, UR5, PT ;  /* 0x0000000517007c0c */ /* 0x000fe4000bf26270 */
[----:B------:R-:W-:-:S07]  /*f990*/  ISETP.GE.AND P0, PT, R201, UR5, PT ;  /* 0x00000005c9007c0c */ /* 0x000fce000bf06270 */
[-C--:B-12-4-:R-:W-:Y:S02]  /*f9a0*/  @!P3 LEA R4, P6, R19, R2.reuse, 0x1 ;  /* 0x000000021304b211 */ /* 0x096fe400078c08ff */
[CC--:B------:R-:W-:Y:S02]  /*f9b0*/  @!P2 LEA R6, P5, R200.reuse, R2.reuse, 0x1 ;  /* 0x00000002c806a211 */ /* 0x0c0fe400078a08ff */
[----:B------:R-:W-:Y:S02]  /*f9c0*/  @!P1 LEA R8, P4, R23, R2, 0x1 ;  /* 0x0000000217089211 */ /* 0x000fe400078808ff */
[----:B---3--:R-:W-:Y:S02]  /*f9d0*/  @!P3 LEA.HI.X R5, R19, R0, R213, 0x1, P6 ;  /* 0x000000001305b211 */ /* 0x008fe400030f0cd5 */
        /* <DEDUP_REMOVED lines=8> */
.L_x_10907:
[----:B------:R-:W-:Y:S05]  /*fa60*/  BSYNC B0 ;  /* 0x0000000000007941 */ /* 0x000fea0003800000 */
.L_x_10899:
[----:B------:R-:W-:Y:S02]  /*fa70*/  ULDC UR5, c[0x0][0xc38] ;  /* 0x00030e0000057ab9 */ /* 0x000fe40000000800 */
[----:B------:R-:W-:-:S06]  /*fa80*/  UISETP.GE.AND UP0, UPT, UR4, UR5, UPT ;  /* 0x000000050400728c */ /* 0x000fcc000bf06270 */
[----:B------:R-:W-:-:S13]  /*fa90*/  PLOP3.LUT P0, PT, PT, PT, UP0, 0x80, 0x0 ;  /* 0x000000000000781c */ /* 0x000fda0003f0f008 */
[----:B------:R-:W-:Y:S05]  /*faa0*/  @!P0 BRA `(.L_x_10916) ;  /* 0xffffff1000d08947 */ /* 0x000fea000383ffff */
[----:B------:R-:W-:Y:S05]  /*fab0*/  EXIT ;  /* 0x000000000000794d */ /* 0x000fea0003800000 */
.L_x_10818:
        /* <DEDUP_REMOVED lines=26> */
[----:B------:R-:W-:-:S04]  /*fc60*/  LOP3.LUT R2, R0, 0x1f8, RZ, 0xc0, !PT ;  /* 0x000001f800027812 */ /* 0x000fc800078ec0ff */
[----:B------:R-:W-:Y:S01]  /*fc70*/  LOP3.LUT R3, R2, 0x38, R5, 0x78, !PT ;  /* 0x0000003802037812 */ /* 0x000fe200078e7805 */
[----:B------:R-:W-:Y:S01]  /*fc80*/  IMAD.SHL.U32 R2, R4, 0x8, RZ ;  /* 0x0000000804027824 */ /* 0x000fe200078e00ff */
[----:B------:R-:W-:-:S04]  /*fc90*/  SHF.R.U32.HI R4, RZ, 0x3, R4 ;  /* 0x00000003ff047819 */ /* 0x000fc80000011604 */
[----:B------:R-:W-:Y:S01]  /*fca0*/  LOP3.LUT R3, R3, 0x200, R2, 0xf8, !PT ;  /* 0x0000020003037812 */ /* 0x000fe200078ef802 */
[----:B------:R-:W-:-:S04]  /*fcb0*/  IMAD.SHL.U32 R2, R5, 0x10, RZ ;  /* 0x0000001005027824 */ /* 0x000fc800078e00ff */
[----:B------:R-:W-:Y:S01]  /*fcc0*/  IMAD R3, R3, 0x2, R18 ;  /* 0x0000000203037824 */ /* 0x000fe200078e0212 */
[----:B------:R-:W-:Y:S01]  /*fcd0*/  LOP3.LUT R0, R4, 0x70, R2, 0xf8, !PT ;  /* 0x0000007004007812 */ /* 0x000fe200078ef802 */
[----:B------:R-:W-:Y:S02]  /*fce0*/  IMAD.U32 R2, RZ, RZ, UR6 ;  /* 0x00000006ff027e24 */ /* 0x000fe4000f8e00ff */
[----:B------:R-:W-:Y:S01]  /*fcf0*/  IMAD.MOV.U32 R0, RZ, RZ, 0x1 ;  /* 0x00000001ff007424 */ /* 0x000fe200078e00ff */
[----:B------:R0:W-:Y:S04]  /*fd00*/  STL [R1+0x10], R3 ;  /* 0x0000100301007387 */ /* 0x0001e80000100800 */
[----:B------:R0:W-:Y:S04]  /*fd10*/  STL [R1+0xc], R2 ;  /* 0x00000c0201007387 */ /* 0x0001e80000100800 */
[----:B------:R0:W-:Y:S04]  /*fd20*/  STL [R1+0x18], RZ ;  /* 0x000018ff01007387 */ /* 0x0001e80000100800 */
[----:B------:R0:W-:Y:S02]  /*fd30*/  STL [R1+0x4], R0 ;  /* 0x0000040001007387 */ /* 0x0001e40000100800 */
.L_x_11013:
        /* <DEDUP_REMOVED lines=23> */
.L_x_10918:
[----:B------:R-:W-:Y:S01]  /*feb0*/  ULDC UR9, c[0x0][0xc54] ;  /* 0x0003150000097ab9 */ /* 0x000fe20000000800 */
[----:B------:R-:W-:Y:S01]  /*fec0*/  UMOV UR6, UR8 ;  /* 0x0000000800067c82 */ /* 0x000fe20008000000 */
[----:B------:R-:W-:-:S11]  /*fed0*/  UISETP.NE.AND UP0, UPT, UR9, 0x1, UPT ;  /* 0x000000010900788c */ /* 0x000fd6000bf05270 */
[----:B------:R-:W-:Y:S02]  /*fee0*/  @UP0 ULDC.64 UR10, c[0x0][0xc58] ;  /* 0x00031600000a0ab9 */ /* 0x000fe40000000a00 */
[----:B------:R-:W-:-:S04]  /*fef0*/  UIMAD.WIDE.U32 UR4, UR8, UR10, URZ ;  /* 0x0000000a080472a5 */ /* 0x000fc8000f8e003f */
[----:B------:R-:W-:-:S04]  /*ff00*/  @UP0 USHF.R.U32.HI UR6, URZ, UR11, UR5 ;  /* 0x0000000b3f060299 */ /* 0x000fc80008011605 */
[----:B------:R-:W-:-:S12]  /*ff10*/  UIMAD UR4, UR6, UR9, URZ ;  /* 0x00000009060472a4 */ /* 0x000fd8000f8e023f */
.L_x_10919:
        /* <DEDUP_REMOVED lines=48> */
.L_x_10921:
[----:B------:R-:W-:-:S11]  /*10220*/  UISETP.NE.AND UP0, UPT, UR5, 0x1, UPT ;  /* 0x000000010500788c */ /* 0x000fd6000bf05270 */
[----:B------:R-:W-:Y:S02]  /*10230*/  @UP0 ULDC.64 UR12, c[0x0][0x9e8] ;  /* 0x00027a00000c0ab9 */ /* 0x000fe40000000a00 */
[----:B------:R-:W-:-:S04]  /*10240*/  UIMAD.WIDE.U32 UR8, UR10, UR12, URZ ;  /* 0x0000000c0a0872a5 */ /* 0x000fc8000f8e003f */
[----:B------:R-:W-:-:S12]  /*10250*/  @UP0 USHF.R.U32.HI UR10, URZ, UR13, UR9 ;  /* 0x0000000d3f0a0299 */ /* 0x000fd80008011609 */
.L_x_10922:
[----:B------:R-:W-:-:S04]  /*10260*/  UIMAD UR10, UR10, UR5, UR5 ;  /* 0x000000050a0a72a4 */ /* 0x000fc8000f8e0205 */
[----:B------:R-:W-:-:S04]  /*10270*/  UISETP.LT.AND UP0, UPT, UR4, UR10, UPT ;  /* 0x0000000a0400728c */ /* 0x000fc8000bf01270 */
[----:B------:R-:W-:-:S12]  /*10280*/  USEL UR4, UR4, UR10, UP0 ;  /* 0x0000000a04047287 */ /* 0x000fd80008000000 */
.L_x_10920:
        /* <DEDUP_REMOVED lines=31> */
.L_x_10924:
[----:B------:R-:W-:-:S11]  /*10480*/  UISETP.NE.AND UP0, UPT, UR5, 0x1, UPT ;  /* 0x000000010500788c */ /* 0x000fd6000bf05270 */
[----:B------:R-:W-:Y:S02]  /*10490*/  @UP0 ULDC.64 UR10, c[0x0][0x9e8] ;  /* 0x00027a00000a0ab9 */ /* 0x000fe40000000a00 */
[----:B------:R-:W-:-:S04]  /*104a0*/  UIMAD.WIDE.U32 UR6, UR4, UR10, URZ ;  /* 0x0000000a040672a5 */ /* 0x000fc8000f8e003f */
[----:B------:R-:W-:-:S12]  /*104b0*/  @UP0 USHF.R.U32.HI UR4, URZ, UR11, UR7 ;  /* 0x0000000b3f040299 */ /* 0x000fd80008011607 */
.L_x_10925:
[----:B------:R-:W-:-:S04]  /*104c0*/  UIMAD UR4, UR4, UR5, URZ ;  /* 0x00000005040472a4 */ /* 0x000fc8000f8e023f */
[----:B------:R-:W-:-:S04]  /*104d0*/  UISETP.LT.AND UP0, UPT, UR8, UR4, UPT ;  /* 0x000000040800728c */ /* 0x000fc8000bf01270 */
[----:B------:R-:W-:-:S12]  /*104e0*/  USEL UR8, UR8, UR4, !UP0 ;  /* 0x0000000408087287 */ /* 0x000fd8000c000000 */
.L_x_10923:
        /* <DEDUP_REMOVED lines=27> */
.L_x_10927:
        /* <DEDUP_REMOVED lines=20> */
.L_x_10930:
[----:B------:R-:W-:Y:S05]  /*107e0*/  BSYNC B6 ;  /* 0x0000000000067941 */ /* 0x000fea0003800000 */
.L_x_10929:
        /* <DEDUP_REMOVED lines=20> */
.L_x_10933:
        /* <DEDUP_REMOVED lines=15> */
.L_x_10932:
[----:B------:R-:W-:Y:S05]  /*10a20*/  BSYNC B6 ;  /* 0x0000000000067941 */ /* 0x000fea0003800000 */
.L_x_10931:
        /* <DEDUP_REMOVED lines=27> */
.L_x_11028:
        /* <DEDUP_REMOVED lines=9> */
.L_x_11031:
[----:B------:R-:W-:Y:S05]  /*10c70*/  @!P6 BRA `(.L_x_10935) ;  /* 0x0000000000e0e947 */ /* 0x000fea0003800000 */
[----:B------:R-:W-:Y:S01]  /*10c80*/  IMAD.MOV.U32 R16, RZ, RZ, R7 ;  /* 0x000000ffff107224 */ /* 0x000fe200078e0007 */
[----:B------:R-:W-:Y:S06]  /*10c90*/  @!P1 BRA `(.L_x_10937) ;  /* 0x00000000004c9947 */ /* 0x000fec0003800000 */
[----:B------:R-:W-:Y:S01]  /*10ca0*/  IMAD.MOV.U32 R9, RZ, RZ, R0 ;  /* 0x000000ffff097224 */ /* 0x000fe200078e0000 */
[----:B------:R-:W-:Y:S01]  /*10cb0*/  ULDC.64 UR4, c[0x0][0x428] ;  /* 0x00010a0000047ab9 */ /* 0x000fe20000000a00 */
[----:B------:R-:W2:Y:S02]  /*10cc0*/  LDC R0, c[0x0][0x43c] ;  /* 0x00010f00ff007b82 */ /* 0x000ea40000000800 */
[----:B--2---:R-:W-:-:S13]  /*10cd0*/  ISETP.NE.AND P0, PT, R0, 0x1, PT ;  /* 0x000000010000780c */ /* 0x004fda0003f05270 */
[----:B-1----:R-:W1:Y:S02]  /*10ce0*/  @P0 LDC.64 R4, c[0x0][0x440] ;  /* 0x00011000ff040b82 */ /* 0x002e640000000a00 */
[----:B-1----:R-:W-:-:S04]  /*10cf0*/  @P0 IMAD.HI.U32 R6, R9, R4, RZ ;  /* 0x0000000409060227 */ /* 0x002fc800078e00ff */
[----:B------:R-:W-:Y:S01]  /*10d00*/  IMAD.MOV.U32 R4, RZ, RZ, R9 ;  /* 0x000000ffff047224 */ /* 0x000fe200078e0009 */
[----:B------:R-:W-:-:S05]  /*10d10*/  @P0 SHF.R.U32.HI R4, RZ, R5, R6 ;  /* 0x00000005ff040219 */ /* 0x000fca0000011606 */
[----:B------:R-:W-:-:S04]  /*10d20*/  IMAD.MOV R5, RZ, RZ, -R4 ;  /* 0x000000ffff057224 */ /* 0x000fc800078e0a04 */
[----:B------:R-:W-:Y:S01]  /*10d30*/  IMAD R9, R0, R5, R9 ;  /* 0x0000000500097224 */ /* 0x000fe200078e0209 */
[----:B------:R-:W-:Y:S01]  /*10d40*/  SHF.R.S32.HI R5, RZ, 0x1f, R4 ;  /* 0x0000001fff057819 */ /* 0x000fe20000011404 */
[----:B------:R-:W-:-:S03]  /*10d50*/  IMAD R0, R8, UR4, RZ ;  /* 0x0000000408007c24 */ /* 0x000fc6000f8e02ff */
[----:B------:R2:W-:Y:S01]  /*10d60*/  STL [R1+0x14], R9 ;  /* 0x0000140901007387 */ /* 0x0005e20000100800 */
[----:B------:R-:W-:-:S04]  /*10d70*/  IMAD.WIDE.U32 R4, R7, UR4, R4 ;  /* 0x0000000407047c25 */ /* 0x000fc8000f8e0004 */
[----:B------:R-:W-:Y:S01]  /*10d80*/  IMAD R0, R7, UR5, R0 ;  /* 0x0000000507007c24 */ /* 0x000fe2000f8e0200 */
[----:B------:R-:W-:-:S03]  /*10d90*/  LEA R2, P0, R4, R2, 0x2 ;  /* 0x0000000204027211 */ /* 0x000fc600078010ff */
[----:B------:R-:W-:-:S05]  /*10da0*/  IMAD.IADD R0, R5, 0x1, R0 ;  /* 0x0000000105007824 */ /* 0x000fca00078e0200 */
[----:B------:R-:W-:-:S05]  /*10db0*/  LEA.HI.X R3, R4, R3, R0, 0x2, P0 ;  /* 0x0000000304037211 */ /* 0x000fca00000f1400 */
[----:B------:R2:W5:Y:S02]  /*10dc0*/  LDG.E R16, desc[UR46][R2.64] ;  /* 0x0000002e02107981 */ /* 0x000564000c1e1900 */
.L_x_10937:
[----:B------:R-:W3:Y:S01]  /*10dd0*/  LDL R0, [R1+0x4] ;  /* 0x0000040001007983 */ /* 0x000ee20000100800 */
[----:B--2---:R-:W-:Y:S01]  /*10de0*/  IMAD R3, R19, 0x8, R18 ;  /* 0x0000000813037824 */ /* 0x004fe200078e0212 */
[----:B0-----:R-:W0:Y:S02]  /*10df0*/  S2R R7, SR_TID.X ;  /* 0x0000000000077919 */ /* 0x001e240000002100 */
[----:B0-----:R-:W-:-:S04]  /*10e00*/  LOP3.LUT R7, R7, 0x7f, RZ, 0xc0, !PT ;  /* 0x0000007f07077812 */ /* 0x001fc800078ec0ff */
[----:B------:R-:W-:Y:S02]  /*10e10*/  ISETP.NE.AND P1, PT, R7, RZ, PT ;  /* 0x000000ff0700720c */ /* 0x000fe40003f25270 */
[----:B---3--:R-:W-:-:S04]  /*10e20*/  SHF.L.U32 R0, R0, 0x1f, RZ ;  /* 0x0000001f00007819 */ /* 0x008fc800000006ff */
[----:B------:R-:W0:Y:S02]  /*10e30*/  SYNCS.PHASECHK.TRANS64.TRYWAIT P0, [R3+URZ+0x22840], R0 ;  /* 0x02284000030075a7 */ /* 0x000e24000800017f */
[----:B0-----:R-:W-:Y:S05]  /*10e40*/  @!P0 BRA `(.L_x_10938) ;  /* 0x0000003800ec8947 */ /* 0x001fea0003800000 */
.L_x_11032:
        /* <DEDUP_REMOVED lines=8> */
.L_x_10939:
        /* <DEDUP_REMOVED lines=11> */
[----:B------:R-:W-:-:S04]  /*10f80*/  LOP3.LUT R17, R17, 0xfffffffd, RZ, 0xc0, !PT ;  /* 0xfffffffd11117812 */ /* 0x000fc800078ec0ff */
[----:B------:R-:W-:-:S04]  /*10f90*/  UIADD3 UR33, UR33, 0x22830, URZ ;  /* 0x0002283021217890 */ /* 0x000fc8000fffe03f */
[----:B------:R-:W-:Y:S02]  /*10fa0*/  UIADD3 UR32, UR32, 0x1c400, URZ ;  /* 0x0001c40020207890 */ /* 0x000fe4000fffe03f */
[----:B------:R-:W-:Y:S02]  /*10fb0*/  @P0 LOP3.LUT R17, R17, 0x2, RZ, 0xfc, !PT ;  /* 0x0000000211110812 */ /* 0x000fe400078efcff */
[----:B--2---:R-:W-:-:S13]  /*10fc0*/  R2UR UR35, R2 ;  /* 0x00000000022372ca */ /* 0x004fda00000e0000 */
[----:B------:R-:W-:-:S09]  /*10fd0*/  UIMAD UR35, UR35, 0x60, URZ ;  /* 0x00000060232378a4 */ /* 0x000fd2000f8e023f */
[----:B------:R2:W-:Y:S02]  /*10fe0*/  UTMALDG.4D [UR32], [UR4], desc[UR6] ;  /* 0x00000620040075b4 */ /* 0x0005e40008019000 */
[----:B--2---:R-:W-:Y:S01]  /*10ff0*/  NOP ;  /* 0x0000000000007918 */ /* 0x004fe20000000000 */
.L_x_10935:
[----:B------:R-:W-:Y:S01]  /*11000*/  VIADD R0, R18, 0x18400 ;  /* 0x0001840012007836 */ /* 0x000fe20000000000 */
        /* <DEDUP_REMOVED lines=21> */
.L_x_10941:
[----:B------:R-:W-:Y:S05]  /*11160*/  BSYNC B6 ;  /* 0x0000000000067941 */ /* 0x000fea0003800000 */
.L_x_10940:
[----:B------:R2:W5:Y:S01]  /*11170*/  LDL R10, [R1+0x10] ;  /* 0x00001000010a7983 */ /* 0x0005620000100800 */
[----:B0-----:R-:W0:Y:S01]  /*11180*/  LDC R7, c[0x0][0x448] ;  /* 0x00011200ff077b82 */ /* 0x001e220000000800 */
[----:B------:R-:W3:Y:S01]  /*11190*/  S2R R2, SR_TID.X ;  /* 0x0000000000027919 */ /* 0x000ee20000002100 */
[----:B------:R-:W-:Y:S01]  /*111a0*/  USHF.R.S32.HI UR4, URZ, 0x1f, UR36 ;  /* 0x0000001f3f047899 */ /* 0x000fe20008011424 */
[----:B------:R-:W-:Y:S01]  /*111b0*/  ULDC.64 UR8, c[0x0][0x2d8] ;  /* 0x0000b60000087ab9 */ /* 0x000fe20000000a00 */
[----:B0-----:R-:W-:Y:S02]  /*111c0*/  ISETP.NE.AND P0, PT, R7, 0x1, PT ;  /* 0x000000010700780c */ /* 0x001fe40003f05270 */
[C---:B---3--:R-:W-:Y:S01]  /*111d0*/  LOP3.LUT R0, R2.reuse, 0x7f, RZ, 0xc0, !PT ;  /* 0x0000007f02007812 */ /* 0x048fe200078ec0ff */
[----:B------:R-:W-:-:S10]  /*111e0*/  IMAD.SHL.U32 R2, R2, 0x10, RZ ;  /* 0x0000001002027824 */ /* 0x000fd400078e00ff */
[----:B------:R-:W0:Y:S01]  /*111f0*/  @P0 LDC R3, c[0x0][0x44c] ;  /* 0x00011300ff030b82 */ /* 0x000e220000000800 */
[----:B------:R-:W-:-:S04]  /*11200*/  SHF.R.U32.HI R0, RZ, 0x3, R0 ;  /* 0x00000003ff007819 */ /* 0x000fc80000011600 */
[----:B------:R-:W-:-:S03]  /*11210*/  LOP3.LUT R2, R0, 0x70, R2, 0xf8, !PT ;  /* 0x0000007000027812 */ /* 0x000fc600078ef802 */
[----:B------:R-:W3:Y:S01]  /*11220*/  @P0 LDC R0, c[0x0][0x450] ;  /* 0x00011400ff000b82 */ /* 0x000ee20000000800 */
[----:B------:R-:W-:Y:S01]  /*11230*/  UIMAD UR6, UR4, UR8, URZ ;  /* 0x00000008040672a4 */ /* 0x000fe2000f8e023f */
[----:B------:R-:W-:Y:S01]  /*11240*/  VIADD R2, R2, UR40 ;  /* 0x0000002802027c36 */ /* 0x000fe20008000000 */
[----:B------:R-:W-:Y:S02]  /*11250*/  UIMAD.WIDE.U32 UR4, UR36, UR8, URZ ;  /* 0x00000008240472a5 */ /* 0x000fe4000f8e003f */
[----:B------:R-:W-:Y:S01]  /*11260*/  UIMAD UR6, UR36, UR9, UR6 ;  /* 0x00000009240672a4 */ /* 0x000fe2000f8e0206 */
[----:B------:R-:W-:Y:S01]  /*11270*/  IMAD.MOV.U32 R6, RZ, RZ, R2 ;  /* 0x000000ffff067224 */ /* 0x000fe200078e0002 */
[----:B------:R-:W-:Y:S02]  /*11280*/  USHF.R.S32.HI UR7, URZ, 0x1f, UR43 ;  /* 0x0000001f3f077899 */ /* 0x000fe4000801142b */
[----:B------:R-:W-:Y:S01]  /*11290*/  UIADD3 UR5, UR5, UR6, URZ ;  /* 0x0000000605057290 */ /* 0x000fe2000fffe03f */
[----:B------:R-:W-:Y:S01]  /*112a0*/  ULDC.64 UR8, c[0x0][0x2e0] ;  /* 0x0000b80000087ab9 */ /* 0x000fe20000000a00 */
[----:B0-----:R-:W-:-:S02]  /*112b0*/  @P0 IMAD.HI.U32 R3, R2, R3, RZ ;  /* 0x0000000302030227 */ /* 0x001fc400078e00ff */
[----:B------:R-:W-:Y:S01]  /*112c0*/  UIMAD.WIDE.U32 UR4, UR43, UR8, UR4 ;  /* 0x000000082b0472a5 */ /* 0x000fe2000f8e0004 */
[----:B------:R-:W0:Y:S01]  /*112d0*/  S2R R9, SR_TID.X ;  /* 0x0000000000097919 */ /* 0x000e220000002100 */
[----:B------:R-:W-:Y:S01]  /*112e0*/  UIMAD UR6, UR7, UR8, URZ ;  /* 0x00000008070672a4 */ /* 0x000fe2000f8e023f */
[----:B---3--:R-:W-:-:S03]  /*112f0*/  @P0 SHF.R.U32.HI R6, RZ, R0, R3 ;  /* 0x00000000ff060219 */ /* 0x008fc60000011603 */
[----:B------:R-:W-:Y:S01]  /*11300*/  UIMAD UR6, UR43, UR9, UR6 ;  /* 0x000000092b0672a4 */ /* 0x000fe2000f8e0206 */
[----:B-1----:R-:W-:Y:S02]  /*11310*/  IMAD.U32 R4, RZ, RZ, UR4 ;  /* 0x00000004ff047e24 */ /* 0x002fe4000f8e00ff */
        /* <DEDUP_REMOVED lines=30> */
[----:B------:R-:W1:Y:S01]  /*11500*/  S2R R8, SR_TID.X ;  /* 0x0000000000087919 */ /* 0x000e620000002100 */
[----:B------:R-:W2:Y:S04]  /*11510*/  SHFL.IDX PT, R6, R0, RZ, 0x181f ;  /* 0x00181fff00067589 */ /* 0x000ea800000e0000 */
[----:B------:R-:W-:Y:S04]  /*11520*/  SHFL.IDX PT, R9, R0, 0x1, 0x181f ;  /* 0x00381f0000097f89 */ /* 0x000fe800000e0000 */
[----:B------:R-:W-:Y:S01]  /*11530*/  SHFL.IDX PT, R14, R0, 0x7, 0x181f ;  /* 0x00f81f00000e7f89 */ /* 0x000fe200000e0000 */
[----:B0-----:R-:W-:-:S04]  /*11540*/  LOP3.LUT R5, R5, 0x7f, RZ, 0xc0, !PT ;  /* 0x0000007f05057812 */ /* 0x001fc800078ec0ff */
[----:B------:R-:W-:Y:S01]  /*11550*/  SHF.R.U32.HI R5, RZ, 0x3, R5 ;  /* 0x00000003ff057819 */ /* 0x000fe20000011605 */
[----:B-1----:R-:W-:Y:S02]  /*11560*/  IMAD.SHL.U32 R11, R8, 0x8, RZ ;  /* 0x00000008080b7824 */ /* 0x002fe400078e00ff */
[----:B------:R-:W-:Y:S02]  /*11570*/  SHFL.IDX PT, R8, R4, 0x1, 0x181f ;  /* 0x00381f0004087f89 */ /* 0x000fe400000e0000 */
[----:B------:R-:W-:Y:S01]  /*11580*/  VIADD R2, R5, UR40 ;  /* 0x0000002805027c36 */ /* 0x000fe20008000000 */
[----:B------:R-:W-:-:S03]  /*11590*/  LOP3.LUT R11, R11, 0x38, RZ, 0xc0, !PT ;  /* 0x000000380b0b7812 */ /* 0x000fc600078ec0ff */
[C---:B------:R-:W-:Y:S01]  /*115a0*/  VIADD R5, R2.reuse, 0x10 ;  /* 0x0000001002057836 */ /* 0x040fe20000000000 */
[----:B------:R-:W-:-:S04]  /*115b0*/  ISETP.GE.AND P3, PT, R2, R3, PT ;  /* 0x000000030200720c */ /* 0x000fc80003f66270 */
[----:B------:R-:W-:Y:S02]  /*115c0*/  ISETP.GE.AND P1, PT, R5, R3, PT ;  /* 0x000000030500720c */ /* 0x000fe40003f26270 */
[----:B------:R-:W0:Y:S07]  /*115d0*/  SHFL.IDX PT, R5, R4, RZ, 0x181f ;  /* 0x00181fff04057589 */ /* 0x000e2e00000e0000 */
[----:B--2---:R-:W-:-:S05]  /*115e0*/  @!P3 LEA R6, P2, R11, R6, 0x1 ;  /* 0x000000060b06b211 */ /* 0x004fca00078408ff */
[----:B0-----:R-:W-:-:S04]  /*115f0*/  @!P3 IMAD.X R5, RZ, RZ, R5, P2 ;  /* 0x000000ffff05b224 */ /* 0x001fc800010e0605 */
[----:B------:R-:W-:Y:S02]  /*11600*/  @!P3 IMAD.MOV.U32 R7, RZ, RZ, R5 ;  /* 0x000000ffff07b224 */ /* 0x000fe400078e0005 */
[----:B------:R-:W-:-:S03]  /*11610*/  VIADD R5, R2, 0x20 ;  /* 0x0000002002057836 */ /* 0x000fc60000000000 */
[----:B-----5:R0:W-:Y:S02]  /*11620*/  @!P3 LDGSTS.E.BYPASS.LTC128B.128 [R10+0x18400], desc[UR46][R6.64], !P0 ;  /* 0x18400000060abfae */ /* 0x0201e4000c101d6e */
[----:B0-----:R-:W-:-:S05]  /*11630*/  @!P1 LEA R6, P2, R11, R9, 0x1 ;  /* 0x000000090b069211 */ /* 0x001fca00078408ff */
[----:B------:R-:W-:-:S05]  /*11640*/  @!P1 IMAD.X R7, RZ, RZ, R8, P2 ;  /* 0x000000ffff079224 */ /* 0x000fca00010e0608 */
        /* <DEDUP_REMOVED lines=8> */
[----:B------:R0:W-:Y:S02]  /*116d0*/  @!P1 LDGSTS.E.BYPASS.LTC128B.128 [R10+0x19400], desc[UR46][R6.64], !P0 ;  /* 0x19400000060a9fae */ /* 0x0001e4000c101d6e */
        /* <DEDUP_REMOVED lines=26> */
[----:B------:R-:W-:Y:S04]  /*11880*/  SHFL.IDX PT, R4, R4, 0x7, 0x181f ;  /* 0x00f81f0004047f89 */ /* 0x000fe800000e0000 */
[----:B0-----:R-:W0:Y:S03]  /*11890*/  SHFL.IDX PT, R6, R0, 0x6, 0x181f ;  /* 0x00d81f0000067f89 */ /* 0x001e2600000e0000 */
[----:B0-----:R-:W-:-:S05]  /*118a0*/  @!P1 LEA R6, P2, R11, R6, 0x1 ;  /* 0x000000060b069211 */ /* 0x001fca00078408ff */
[----:B------:R-:W-:-:S04]  /*118b0*/  @!P1 IMAD.X R5, RZ, RZ, R5, P2 ;  /* 0x000000ffff059224 */ /* 0x000fc800010e0605 */
[----:B------:R-:W-:-:S05]  /*118c0*/  @!P1 IMAD.MOV.U32 R7, RZ, RZ, R5 ;  /* 0x000000ffff079224 */ /* 0x000fca00078e0005 */
[----:B------:R0:W-:Y:S02]  /*118d0*/  @!P1 LDGSTS.E.BYPASS.LTC128B.128 [R10+0x1b400], desc[UR46][R6.64], !P0 ;  /* 0x1b400000060a9fae */ /* 0x0001e4000c101d6e */
.L_x_11049:
[----:B------:R-:W1:Y:S01]  /*118e0*/  S2R R0, SR_TID.X ;  /* 0x0000000000007919 */ /* 0x000e620000002100 */
[----:B------:R-:W-:-:S05]  /*118f0*/  VIADD R2, R2, 0x70 ;  /* 0x0000007002027836 */ /* 0x000fca0000000000 */
[----:B------:R-:W-:Y:S01]  /*11900*/  ISETP.GE.AND P1, PT, R2, R3, PT ;  /* 0x000000030200720c */ /* 0x000fe20003f26270 */
[----:B-1----:R-:W-:-:S05]  /*11910*/  IMAD.SHL.U32 R0, R0, 0x8, RZ ;  /* 0x0000000800007824 */ /* 0x002fca00078e00ff */
[----:B------:R-:W-:-:S07]  /*11920*/  LOP3.LUT R0, R0, 0x38, RZ, 0xc0, !PT ;  /* 0x0000003800007812 */ /* 0x000fce00078ec0ff */
        /* <DEDUP_REMOVED lines=8> */
.L_x_10943:
        /* <DEDUP_REMOVED lines=18> */
.L_x_11050:
[----:B------:R-:W-:Y:S05]  /*11ad0*/  BSYNC B0 ;  /* 0x0000000000007941 */ /* 0x000fea0003800000 */
.L_x_10944:
[----:B------:R-:W-:Y:S01]  /*11ae0*/  LOP3.LUT P0, RZ, R17, 0x2, RZ, 0xc0, !PT ;  /* 0x0000000211ff7812 */ /* 0x000fe2000780c0ff */
[----:B------:R-:W-:-:S12]  /*11af0*/  BSSY B0, `(.L_x_10946) ;  /* 0x0000058000007945 */ /* 0x000fd80003800000 */
[----:B------:R-:W-:Y:S05]  /*11b00*/  @!P0 BRA `(.L_x_10947) ;  /* 0x0000000400588947 */ /* 0x000fea0003800000 */
[----:B------:R-:W1:Y:S01]  /*11b10*/  LDL R4, [R1+0x4] ;  /* 0x0000040001047983 */ /* 0x000e620000100800 */
[----:B------:R-:W2:Y:S02]  /*11b20*/  S2R R0, SR_TID.X ;  /* 0x0000000000007919 */ /* 0x000ea40000002100 */
[----:B--2---:R-:W-:Y:S01]  /*11b30*/  LOP3.LUT R2, R0, 0x7f, RZ, 0xc0, !PT ;  /* 0x0000007f00027812 */ /* 0x004fe200078ec0ff */
[----:B------:R-:W-:Y:S01]  /*11b40*/  IMAD R0, R19, 0x8, R18 ;  /* 0x0000000813007824 */ /* 0x000fe200078e0212 */
[----:B------:R-:W-:Y:S02]  /*11b50*/  BSSY B1, `(.L_x_10948) ;  /* 0x0000005000017945 */ /* 0x000fe40003800000 */
[----:B------:R-:W-:Y:S02]  /*11b60*/  ISETP.NE.AND P1, PT, R2, RZ, PT ;  /* 0x000000ff0200720c */ /* 0x000fe40003f25270 */
[----:B-1----:R-:W-:-:S04]  /*11b70*/  SHF.L.U32 R3, R4, 0x1f, RZ ;  /* 0x0000001f04037819 */ /* 0x002fc800000006ff */
[----:B------:R-:W1:Y:S02]  /*11b80*/  SYNCS.PHASECHK.TRANS64.TRYWAIT P0, [R0+URZ+0x22860], R3 ;  /* 0x02286003000075a7 */ /* 0x000e64000800017f */
[----:B-1----:R-:W-:Y:S05]  /*11b90*/  @!P0 BRA `(.L_x_10949) ;  /* 0x0000003800488947 */ /* 0x002fea0003800000 */
.L_x_11051:
[----:B------:R-:W-:Y:S05]  /*11ba0*/  BSYNC B1 ;  /* 0x0000000000017941 */ /* 0x000fea0003800000 */
.L_x_10948:
        /* <DEDUP_REMOVED lines=9> */
.L_x_10951:
[----:B------:R-:W-:Y:S05]  /*11c40*/  BSYNC B1 ;  /* 0x0000000000017941 */ /* 0x000fea0003800000 */
.L_x_10950:
[----:B------:R-:W2:Y:S01]  /*11c50*/  LDL.LU R2, [R1+0x14] ;  /* 0x0000140001027983 */ /* 0x000ea20000300800 */
[----:B-1----:R-:W-:Y:S01]  /*11c60*/  IMAD R3, R19, 0xc000, R18 ;  /* 0x0000c00013037824 */ /* 0x002fe200078e0212 */
[----:B------:R-:W-:Y:S01]  /*11c70*/  UIADD3 UR4, UP0, UR44, 0x470, URZ ;  /* 0x000004702c047890 */ /* 0x000fe2000ff1e03f */
[----:B------:R-:W-:Y:S01]  /*11c80*/  PLOP3.LUT P0, PT, PT, PT, PT, 0x80, 0x0 ;  /* 0x000000000000781c */ /* 0x000fe20003f0f070 */
[----:B------:R-:W-:Y:S01]  /*11c90*/  VIADD R0, R0, 0x22850 ;  /* 0x0002285000007836 */ /* 0x000fe20000000000 */
[----:B------:R-:W-:Y:S01]  /*11ca0*/  UMOV UR6, 0x0 ;  /* 0x0000000000067882 */ /* 0x000fe20000000000 */
[----:B------:R-:W-:Y:S01]  /*11cb0*/  VIADD R4, R3, 0x400 ;  /* 0x0000040003047836 */ /* 0x000fe20000000000 */
[----:B------:R-:W-:Y:S01]  /*11cc0*/  UIADD3.X UR5, URZ, UR45, URZ, UP0, !UPT ;  /* 0x0000002d3f057290 */ /* 0x000fe200087fe43f */
[----:B------:R-:W-:Y:S01]  /*11cd0*/  UMOV UR7, 0x14f00000 ;  /* 0x14f0000000077882 */ /* 0x000fe20000000000 */
[----:B------:R-:W-:Y:S01]  /*11ce0*/  UMOV UR10, URZ ;  /* 0x0000003f000a7c82 */ /* 0x000fe20008000000 */
[----:B--2---:R-:W-:-:S09]  /*11cf0*/  IMAD R2, R2, 0x60, RZ ;  /* 0x0000006002027824 */ /* 0x004fd200078e02ff */
.L_x_10952:
        /* <DEDUP_REMOVED lines=15> */
.L_x_10953:
        /* <DEDUP_REMOVED lines=15> */
.L_x_10954:
        /* <DEDUP_REMOVED lines=15> */
.L_x_10955:
        /* <DEDUP_REMOVED lines=10> */
.L_x_10947:
[----:B------:R-:W-:Y:S05]  /*12070*/  BSYNC B0 ;  /* 0x0000000000007941 */ /* 0x000fea0003800000 */
.L_x_10946:
[----:B------:R-:W-:-:S04]  /*12080*/  UIADD3 UR4, UR39, -0x2, URZ ;  /* 0xfffffffe27047890 */ /* 0x000fc8000fffe03f */
[----:B------:R-:W-:-:S06]  /*12090*/  UISETP.GE.AND UP0, UPT, UR4, UR38, UPT ;  /* 0x000000260400728c */ /* 0x000fcc000bf06270 */
[----:B------:R-:W-:-:S13]  /*120a0*/  PLOP3.LUT P0, PT, PT, PT, UP0, 0x80, 0x0 ;  /* 0x000000000000781c */ /* 0x000fda0003f0f008 */
[----:B------:R-:W-:Y:S05]  /*120b0*/  @!P0 BRA `(.L_x_10956) ;  /* 0x0000001c00808947 */ /* 0x000fea0003800000 */
[----:B-1----:R-:W-:Y:S01]  /*120c0*/  IMAD R3, RZ, RZ, -UR39 ;  /* 0x80000027ff037e24 */ /* 0x002fe2000f8e02ff */
[----:B0-----:R-:W-:-:S04]  /*120d0*/  LOP3.LUT R6, RZ, UR38, RZ, 0x33, !PT ;  /* 0x00000026ff067c12 */ /* 0x001fc8000f8e33ff */
        /* <DEDUP_REMOVED lines=38> */
.L_x_10960:
[----:B-1----:R-:W1:Y:S01]  /*12340*/  S2R R2, SR_TID.X ;  /* 0x0000000000027919 */ /* 0x002e620000002100 */
[----:B------:R-:W-:Y:S01]  /*12350*/  IMAD R4, R19, 0x8, R18 ;  /* 0x0000000813047824 */ /* 0x000fe200078e0212 */
[----:B------:R-:W-:Y:S01]  /*12360*/  BSSY B1, `(.L_x_10961) ;  /* 0x0000006000017945 */ /* 0x000fe20003800000 */
[----:B-1----:R-:W-:Y:S02]  /*12370*/  LOP3.LUT R3, R2, 0x7f, RZ, 0xc0, !PT ;  /* 0x0000007f02037812 */ /* 0x002fe400078ec0ff */
[----:B------:R-:W-:Y:S02]  /*12380*/  SHF.L.U32 R2, R8, 0x1f, RZ ;  /* 0x0000001f08027819 */ /* 0x000fe400000006ff */
[----:B------:R-:W-:Y:S02]  /*12390*/  ISETP.NE.AND P1, PT, R3, RZ, PT ;  /* 0x000000ff0300720c */ /* 0x000fe40003f25270 */
[----:B------:R-:W1:Y:S02]  /*123a0*/  SYNCS.PHASECHK.TRANS64.TRYWAIT P0, [R4+URZ+0x22840], R2 ;  /* 0x02284002040075a7 */ /* 0x000e64000800017f */
[----:B-1----:R-:W-:Y:S09]  /*123b0*/  @!P0 BRA `(.L_x_10962) ;  /* 0x0000003000548947 */ /* 0x002ff20003800000 */
.L_x_11052:
[----:B------:R-:W-:Y:S05]  /*123c0*/  BSYNC B1 ;  /* 0x0000000000017941 */ /* 0x000fea0003800000 */
.L_x_10961:
        /* <DEDUP_REMOVED lines=9> */
.L_x_10964:
[----:B------:R-:W-:Y:S05]  /*12460*/  BSYNC B1 ;  /* 0x0000000000017941 */ /* 0x000fea0003800000 */
.L_x_10963:
[----:B------:R-:W-:Y:S01]  /*12470*/  IMAD.MOV.U32 R7, RZ, RZ, RZ ;  /* 0x000000ffff077224 */ /* 0x000fe200078e00ff */
[----:B------:R-:W-:Y:S01]  /*12480*/  UIADD3 UR4, UP0, UR44, 0x370, URZ ;  /* 0x000003702c047890 */ /* 0x000fe2000ff1e03f */
[----:B------:R-:W-:Y:S01]  /*12490*/  IMAD R3, R19, 0x3000, R18 ;  /* 0x0000300013037824 */ /* 0x000fe200078e0212 */
[----:B------:R-:W-:Y:S01]  /*124a0*/  PLOP3.LUT P0, PT, PT, PT, PT, 0x80, 0x0 ;  /* 0x000000000000781c */ /* 0x000fe20003f0f070 */
[----:B------:R-:W-:Y:S01]  /*124b0*/  IMAD R5, R0, 0x60, RZ ;  /* 0x0000006000057824 */ /* 0x000fe200078e02ff */
[----:B------:R-:W-:Y:S01]  /*124c0*/  R2UR UR10, R7 ;  /* 0x00000000070a72ca */ /* 0x000fe200000e0000 */
[----:B------:R-:W-:Y:S01]  /*124d0*/  VIADD R0, R3, 0x1c400 ;  /* 0x0001c40003007836 */ /* 0x000fe20000000000 */
[----:B------:R-:W-:Y:S01]  /*124e0*/  UIADD3.X UR5, URZ, UR45, URZ, UP0, !UPT ;  /* 0x0000002d3f057290 */ /* 0x000fe200087fe43f */
[----:B------:R-:W-:Y:S01]  /*124f0*/  VIADD R3, R4, 0x22830 ;  /* 0x0002283004037836 */ /* 0x000fe20000000000 */
[----:B------:R-:W-:Y:S01]  /*12500*/  UMOV UR6, 0x0 ;  /* 0x0000000000067882 */ /* 0x000fe20000000000 */
[----:B------:R-:W-:-:S10]  /*12510*/  UMOV UR7, 0x14f00000 ;  /* 0x14f0000000077882 */ /* 0x000fd40000000000 */
.L_x_10965:
        /* <DEDUP_REMOVED lines=13> */
.L_x_11053:
[----:B------:R-:W-:Y:S05]  /*125f0*/  BSYNC B1 ;  /* 0x0000000000017941 */ /* 0x000fea0003800000 */
.L_x_10966:
        /* <DEDUP_REMOVED lines=11> */
.L_x_10969:
[----:B------:R-:W-:Y:S05]  /*126b0*/  BSYNC B1 ;  /* 0x0000000000017941 */ /* 0x000fea0003800000 */
.L_x_10968:
        /* <DEDUP_REMOVED lines=9> */
.L_x_10970:
        /* <DEDUP_REMOVED lines=15> */
.L_x_10971:
        /* <DEDUP_REMOVED lines=15> */
.L_x_10972:
        /* <DEDUP_REMOVED lines=15> */
.L_x_10973:
        /* <DEDUP_REMOVED lines=10> */
.L_x_10959:
[----:B------:R-:W-:Y:S05]  /*12ac0*/  BSYNC B0 ;  /* 0x0000000000007941 */ /* 0x000fea0003800000 */
.L_x_10958:
[----:B------:R-:W-:-:S06]  /*12ad0*/  UIADD3 UR4, UR39, -0x3, URZ ;  /* 0xfffffffd27047890 */ /* 0x000fcc000fffe03f */
[----:B------:R-:W-:-:S07]  /*12ae0*/  IMAD.U32 R0, RZ, RZ, UR4 ;  /* 0x00000004ff007e24 */ /* 0x000fce000f8e00ff */
.L_x_10957:
[----:B------:R-:W-:Y:S01]  /*12af0*/  ULOP3.LUT UR4, URZ, UR39, URZ, 0x33, !UPT ;  /* 0x000000273f047292 */ /* 0x000fe2000f8e333f */
[----:B------:R-:W-:Y:S01]  /*12b00*/  VIADD R6, R6, 0xfffffffe ;  /* 0xfffffffe06067836 */ /* 0x000fe20000000000 */
[----:B------:R-:W-:Y:S04]  /*12b10*/  BSSY B0, `(.L_x_10956) ;  /* 0x000013a000007945 */ /* 0x000fe80003800000 */
[----:B------:R-:W-:-:S13]  /*12b20*/  ISETP.NE.AND P0, PT, R6, UR4, PT ;  /* 0x0000000406007c0c */ /* 0x000fda000bf05270 */
[----:B------:R-:W-:Y:S05]  /*12b30*/  @!P0 BRA `(.L_x_10974) ;  /* 0x0000001000dc8947 */ /* 0x000fea0003800000 */
.L_x_11007:
        /* <DEDUP_REMOVED lines=33> */
.L_x_10977:
        /* <DEDUP_REMOVED lines=8> */
.L_x_11054:
[----:B------:R-:W-:Y:S05]  /*12dd0*/  BSYNC B2 ;  /* 0x0000000000027941 */ /* 0x000fea0003800000 */
.L_x_10978:
        /* <DEDUP_REMOVED lines=9> */
.L_x_10981:
[----:B------:R-:W-:Y:S05]  /*12e70*/  BSYNC B2 ;  /* 0x0000000000027941 */ /* 0x000fea0003800000 */
.L_x_10980:
        /* <DEDUP_REMOVED lines=11> */
.L_x_10982:
        /* <DEDUP_REMOVED lines=13> */
.L_x_11055:
[----:B------:R-:W-:Y:S05]  /*13000*/  BSYNC B2 ;  /* 0x0000000000027941 */ /* 0x000fea0003800000 */
.L_x_10983:
        /* <DEDUP_REMOVED lines=11> */
.L_x_10986:
[----:B------:R-:W-:Y:S05]  /*130c0*/  BSYNC B2 ;  /* 0x0000000000027941 */ /* 0x000fea0003800000 */
.L_x_10985:
        /* <DEDUP_REMOVED lines=9> */
.L_x_10987:
        /* <DEDUP_REMOVED lines=15> */
.L_x_10988:
        /* <DEDUP_REMOVED lines=15> */
.L_x_10989:
        /* <DEDUP_REMOVED lines=15> */
.L_x_10990:
        /* <DEDUP_REMOVED lines=10> */
.L_x_10976:
[----:B------:R-:W-:Y:S05]  /*134d0*/  BSYNC B1 ;  /* 0x0000000000017941 */ /* 0x000fea0003800000 */
.L_x_10975:
[----:B------:R-:W-:Y:S01]  /*134e0*/  VIADD R6, R6, 0x1 ;  /* 0x0000000106067836 */ /* 0x000fe20000000000 */
[----:B------:R-:W-:Y:S01]  /*134f0*/  LOP3.LUT P2, RZ, R17, 0x2, RZ, 0xc0, !PT ;  /* 0x0000000211ff7812 */ /* 0x000fe2000784c0ff */
[----:B------:R-:W-:Y:S03]  /*13500*/  BSSY B1, `(.L_x_10991) ;  /* 0x0000097000017945 */ /* 0x000fe60003800000 */
[----:B------:R-:W-:-:S04]  /*13510*/  ISETP.NE.AND P0, PT, R6, 0x2, PT ;  /* 0x000000020600780c */ /* 0x000fc80003f05270 */
[----:B------:R-:W-:Y:S02]  /*13520*/  SEL R2, RZ, 0x1, P0 ;  /* 0x00000001ff027807 */ /* 0x000fe40000000000 */
[----:B------:R-:W-:Y:S01]  /*13530*/  SEL R19, R6, RZ, P0 ;  /* 0x000000ff06137207 */ /* 0x000fe20000000000 */
[----:B------:R-:W-:Y:S01]  /*13540*/  VIADD R6, R0, 0xffffffff ;  /* 0xffffffff00067836 */ /* 0x000fe20000000000 */
[----:B0-----:R-:W-:-:S05]  /*13550*/  LOP3.LUT R8, R7, R2, RZ, 0x3c, !PT ;  /* 0x0000000207087212 */ /* 0x001fca00078e3cff */
        /* <DEDUP_REMOVED lines=25> */
.L_x_10993:
        /* <DEDUP_REMOVED lines=8> */
.L_x_11056:
[----:B------:R-:W-:Y:S05]  /*13770*/  BSYNC B2 ;  /* 0x0000000000027941 */ /* 0x000fea0003800000 */
.L_x_10994:
        /* <DEDUP_REMOVED lines=9> */
.L_x_10997:
[----:B------:R-:W-:Y:S05]  /*13810*/  BSYNC B2 ;  /* 0x0000000000027941 */ /* 0x000fea0003800000 */
.L_x_10996:
        /* <DEDUP_REMOVED lines=8> */
[----:B0-----:R-:W-:Y:S01]  /*138a0*/  VIADD R8, R4, 0x22830 ;  /* 0x0002283004087836 */ /* 0x001fe20000000000 */
[----:B------:R-:W-:Y:S01]  /*138b0*/  UMOV UR6, 0x0 ;  /* 0x0000000000067882 */ /* 0x000fe20000000000 */
[----:B------:R-:W-:-:S10]  /*138c0*/  UMOV UR7, 0x14f00000 ;  /* 0x14f0000000077882 */ /* 0x000fd40000000000 */
.L_x_10998:
        /* <DEDUP_REMOVED lines=13> */
.L_x_11057:
[----:B------:R-:W-:Y:S05]  /*139a0*/  BSYNC B2 ;  /* 0x0000000000027941 */ /* 0x000fea0003800000 */
.L_x_10999:
        /* <DEDUP_REMOVED lines=11> */
.L_x_11002:
[----:B------:R-:W-:Y:S05]  /*13a60*/  BSYNC B2 ;  /* 0x0000000000027941 */ /* 0x000fea0003800000 */
.L_x_11001:
        /* <DEDUP_REMOVED lines=9> */
.L_x_11003:
        /* <DEDUP_REMOVED lines=15> */
.L_x_11004:
        /* <DEDUP_REMOVED lines=15> */
.L_x_11005:
        /* <DEDUP_REMOVED lines=15> */
.L_x_11006:
        /* <DEDUP_REMOVED lines=10> */
.L_x_10992:
[----:B------:R-:W-:Y:S05]  /*13e70*/  BSYNC B1 ;  /* 0x0000000000017941 */ /* 0x000fea0003800000 */
.L_x_10991:
[----:B------:R-:W-:Y:S01]  /*13e80*/  ISETP.GT.AND P0, PT, R6, UR38, PT ;  /* 0x0000002606007c0c */ /* 0x000fe2000bf04270 */
[----:B------:R-:W-:-:S12]  /*13e90*/  VIADD R0, R0, 0xfffffffe ;  /* 0xfffffffe00007836 */ /* 0x000fd80000000000 */
[----:B------:R-:W-:Y:S05]  /*13ea0*/  @P0 BRA `(.L_x_11007) ;  /* 0xffffffec00240947 */ /* 0x000fea000383ffff */
.L_x_10974:
[----:B------:R-:W-:Y:S05]  /*13eb0*/  BSYNC B0 ;  /* 0x0000000000007941 */ /* 0x000fea0003800000 */
.L_x_10956:
[----:B------:R-:W2:Y:S01]  /*13ec0*/  LDL.LU R2, [R1+0x4] ;  /* 0x0000040001027983 */ /* 0x000ea20000300800 */
[----:B------:R-:W3:Y:S01]  /*13ed0*/  S2R R0, SR_TID.X ;  /* 0x0000000000007919 */ /* 0x000ee20000002100 */
[----:B------:R-:W-:-:S05]  /*13ee0*/  VIADD R19, R19, 0x1 ;  /* 0x0000000113137836 */ /* 0x000fca0000000000 */
[----:B------:R-:W-:Y:S02]  /*13ef0*/  ISETP.NE.AND P1, PT, R19, 0x2, PT ;  /* 0x000000021300780c */ /* 0x000fe40003f25270 */
[----:B---3--:R-:W-:-:S04]  /*13f00*/  LOP3.LUT R0, R0, 0x7f, RZ, 0xc0, !PT ;  /* 0x0000007f00007812 */ /* 0x008fc800078ec0ff */
[----:B------:R-:W-:Y:S02]  /*13f10*/  ISETP.NE.AND P0, PT, R0, RZ, PT ;  /* 0x000000ff0000720c */ /* 0x000fe40003f05270 */
[----:B------:R-:W-:Y:S01]  /*13f20*/  SEL R0, RZ, 0x1, P1 ;  /* 0x00000001ff007807 */ /* 0x000fe20000800000 */
[----:B------:R-:W-:Y:S03]  /*13f30*/  BSSY B0, `(.L_x_11008) ;  /* 0x0000011000007945 */ /* 0x000fe60003800000 */
[----:B--2---:R-:W-:-:S05]  /*13f40*/  LOP3.LUT R2, R2, R0, RZ, 0x3c, !PT ;  /* 0x0000000002027212 */ /* 0x004fca00078e3cff */
[----:B------:R2:W-:Y:S02]  /*13f50*/  STL [R1+0x4], R2 ;  /* 0x0000040201007387 */ /* 0x0005e40000100800 */
[----:B------:R-:W-:Y:S05]  /*13f60*/  @P0 BRA `(.L_x_11009) ;  /* 0x0000000000340947 */ /* 0x000fea0003800000 */
[----:B------:R-:W3:Y:S01]  /*13f70*/  S2R R5, SR_LANEID ;  /* 0x0000000000057919 */ /* 0x000ee20000000000 */
[----:B------:R-:W-:Y:S01]  /*13f80*/  VOTEU.ANY UR4, UPT, PT ;  /* 0x0000000000047886 */ /* 0x000fe200038e0100 */
[----:B-12---:R-:W1:Y:S01]  /*13f90*/  LDC.64 R2, c[0x0][0xc80] ;  /* 0x00032000ff027b82 */ /* 0x006e620000000a00 */
[----:B------:R-:W3:Y:S02]  /*13fa0*/  FLO.U32 R0, UR4 ;  /* 0x0000000400007d00 */ /* 0x000ee400080e0000 */
[----:B---3--:R-:W-:-:S06]  /*13fb0*/  ISETP.EQ.U32.AND P2, PT, R0, R5, PT ;  /* 0x000000050000720c */ /* 0x008fcc0003f42070 */
[----:B------:R-:W1:Y:S07]  /*13fc0*/  POPC R5, UR4 ;  /* 0x0000000400057d09 */ /* 0x000e6e0008000000 */
[----:B-1----:R-:W2:Y:S01]  /*13fd0*/  @P2 ATOMG.E.ADD.STRONG.GPU PT, R3, desc[UR46][R2.64], R5 ;  /* 0x00000005020329a8 */ /* 0x002ea200081ee1ee */
[----:B------:R-:W1:Y:S02]  /*13fe0*/  S2R R4, SR_LTMASK ;  /* 0x0000000000047919 */ /* 0x000e640000003900 */
[----:B-1----:R-:W-:-:S04]  /*13ff0*/  LOP3.LUT R4, R4, UR4, RZ, 0xc0, !PT ;  /* 0x0000000404047c12 */ /* 0x002fc8000f8ec0ff */
[----:B0-----:R-:W0:Y:S01]  /*14000*/  POPC R7, R4 ;  /* 0x0000000400077309 */ /* 0x001e220000000000 */
[----:B--2---:R-:W0:Y:S02]  /*14010*/  SHFL.IDX PT, R0, R3, R0, 0x1f ;  /* 0x00001f0003007589 */ /* 0x004e2400000e0000 */
[----:B0-----:R-:W-:-:S05]  /*14020*/  IADD3 R0, R0, UR42, R7 ;  /* 0x0000002a00007c10 */ /* 0x001fca000fffe007 */
[----:B------:R3:W-:Y:S02]  /*14030*/  STL [R1+0xc], R0 ;  /* 0x00000c0001007387 */ /* 0x0007e40000100800 */
.L_x_11009:
[----:B------:R-:W-:Y:S05]  /*14040*/  BSYNC B0 ;  /* 0x0000000000007941 */ /* 0x000fea0003800000 */
.L_x_11008:
[----:B------:R-:W-:-:S07]  /*14050*/  SEL R19, R19, RZ, P1 ;  /* 0x000000ff13137207 */ /* 0x000fce0000800000 */
.L_x_10928:
[----:B------:R-:W-:Y:S05]  /*14060*/  BSYNC B7 ;  /* 0x0000000000077941 */ /* 0x000fea0003800000 */
.L_x_10926:
[----:B--2---:R2:W5:Y:S01]  /*14070*/  LDL R2, [R1+0xc] ;  /* 0x00000c0001027983 */ /* 0x0045620000100800 */
[----:B------:R-:W-:-:S13]  /*14080*/  LOP3.LUT P1, RZ, R17, 0x4, RZ, 0xc0, !PT ;  /* 0x0000000411ff7812 */ /* 0x000fda000782c0ff */
[----:B--2---:R-:W-:Y:S05]  /*14090*/  @!P1 BRA `(.L_x_11010) ;  /* 0x0000000000289947 */ /* 0x004fea0003800000 */
[----:B------:R-:W-:Y:S05]  /*140a0*/  WARPSYNC.ALL ;  /* 0x0000000000007948 */ /* 0x000fea0003800000 */
[----:B------:R-:W2:Y:S08]  /*140b0*/  S2UR UR5, SR_CgaCtaId ;  /* 0x00000000000579c3 */ /* 0x000eb00000008800 */
[----:B------:R-:W-:Y:S06]  /*140c0*/  BAR.SYNC.DEFER_BLOCKING 0x5, 0x180 ;  /* 0x0146000000007b1d */ /* 0x000fec0000010000 */
[----:B------:R-:W-:-:S02]  /*140d0*/  UMOV UR4, 0x400 ;  /* 0x0000040000047882 */ /* 0x000fc40000000000 */
[----:B--2---:R-:W-:-:S06]  /*140e0*/  ULEA UR4, UR5, UR4, 0x18 ;  /* 0x0000000405047291 */ /* 0x004fcc000f8ec03f */
[----:B-1----:R-:W-:-:S05]  /*140f0*/  IMAD.U32 R18, RZ, RZ, UR4 ;  /* 0x00000004ff127e24 */ /* 0x002fca000f8e00ff */
[----:B-----5:R-:W1:Y:S04]  /*14100*/  LDS R2, [R18+0x228d0] ;  /* 0x0228d00012027984 */ /* 0x020e680000000800 */
[----:B-1----:R1:W-:Y:S01]  /*14110*/  STL [R1+0xc], R2 ;  /* 0x00000c0201007387 */ /* 0x0023e20000100800 */
[----:B------:R-:W-:Y:S06]  /*14120*/  BAR.ARV 0x4, 0x180 ;  /* 0x0106000000007b1d */ /* 0x000fec0000002000 */
[----:B------:R-:W-:Y:S05]  /*14130*/  BRA `(.L_x_11011) ;  /* 0x00000000002c7947 */ /* 0x000fea0003800000 */
.L_x_11010:
[----:B------:R-:W-:-:S03]  /*14140*/  UMOV UR4, 0xffffffff ;  /* 0xffffffff00047882 */ /* 0x000fc60000000000 */
[----:B------:R-:W-:Y:S05]  /*14150*/  BRA.DIV UR4, `(.L_x_11012) ;  /* 0x0000001604647947 */ /* 0x000fea000b800000 */
[----:B-----5:R2:W0:Y:S02]  /*14160*/  SHFL.IDX PT, R14, R2, RZ, 0x1f ;  /* 0x00001fff020e7589 */ /* 0x02042400000e0000 */
.L_x_11060:
[----:B-1----:R-:W1:Y:S01]  /*14170*/  @!P0 S2R R3, SR_CgaCtaId ;  /* 0x0000000000038919 */ /* 0x002e620000008800 */
[----:B------:R-:W-:Y:S05]  /*14180*/  WARPSYNC.ALL ;  /* 0x0000000000007948 */ /* 0x000fea0003800000 */
[----:B------:R-:W-:Y:S01]  /*14190*/  BAR.SYNC.DEFER_BLOCKING 0x4, 0x180 ;  /* 0x0106000000007b1d */ /* 0x000fe20000010000 */
[----:B---34-:R-:W-:-:S05]  /*141a0*/  @!P0 MOV R0, 0x400 ;  /* 0x0000040000008802 */ /* 0x018fca0000000f00 */
[----:B0-----:R0:W-:Y:S01]  /*141b0*/  STL [R1+0xc], R14 ;  /* 0x00000c0e01007387 */ /* 0x0011e20000100800 */
[----:B-1----:R-:W-:-:S05]  /*141c0*/  @!P0 LEA R18, R3, R0, 0x18 ;  /* 0x0000000003128211 */ /* 0x002fca00078ec0ff */
[----:B------:R0:W-:Y:S01]  /*141d0*/  @!P0 STS [R18+0x228d0], R2 ;  /* 0x0228d00212008388 */ /* 0x0001e20000000800 */
[----:B------:R-:W-:Y:S06]  /*141e0*/  BAR.ARV 0x5, 0x180 ;  /* 0x0146000000007b1d */ /* 0x000fec0000002000 */
.L_x_11011:
[----:B---34-:R-:W3:Y:S01]  /*141f0*/  LDL R0, [R1+0xc] ;  /* 0x00000c0001007983 */ /* 0x018ee20000100800 */
[----:B------:R-:W-:Y:S02]  /*14200*/  ULDC UR4, c[0x0][0xc38] ;  /* 0x00030e0000047ab9 */ /* 0x000fe40000000800 */
[----:B---3--:R-:W-:-:S13]  /*14210*/  ISETP.GE.AND P0, PT, R0, UR4, PT ;  /* 0x0000000400007c0c */ /* 0x008fda000bf06270 */
[----:B------:R-:W-:Y:S05]  /*14220*/  @!P0 BRA `(.L_x_11013) ;  /* 0xffffffb800c48947 */ /* 0x000fea000383ffff */
.L_x_10917:
[----:B0-----:R-:W3:Y:S01]  /*14230*/  LDL.LU R0, [R1+0x18] ;  /* 0x0000180001007983 */ /* 0x001ee20000300800 */
[----:B------:R-:W-:Y:S01]  /*14240*/  BSSY B0, `(.L_x_11014) ;  /* 0x000000b000007945 */ /* 0x000fe20003800000 */
[----:B------:R-:W0:Y:S01]  /*14250*/  S2R R5, SR_CgaCtaId ;  /* 0x0000000000057919 */ /* 0x000e220000008800 */
[----:B---3--:R-:W-:-:S05]  /*14260*/  VIADD R0, R0, 0x1 ;  /* 0x0000000100007836 */ /* 0x008fca0000000000 */
[----:B-12---:R-:W-:-:S04]  /*14270*/  LEA.HI R2, R0, R0, RZ, 0x1 ;  /* 0x0000000000027211 */ /* 0x006fc800078f08ff */
[----:B------:R-:W-:-:S05]  /*14280*/  LOP3.LUT R3, R2, 0xfffffffe, RZ, 0xc0, !PT ;  /* 0xfffffffe02037812 */ /* 0x000fca00078ec0ff */
[----:B------:R-:W-:Y:S01]  /*14290*/  IMAD.IADD R3, R0, 0x1, -R3 ;  /* 0x0000000100037824 */ /* 0x000fe200078e0a03 */
[----:B------:R-:W-:-:S04]  /*142a0*/  MOV R0, 0x400 ;  /* 0x0000040000007802 */ /* 0x000fc80000000f00 */
[----:B0-----:R-:W-:Y:S02]  /*142b0*/  LEA R0, R5, R0, 0x18 ;  /* 0x0000000005007211 */ /* 0x001fe400078ec0ff */
[----:B------:R-:W-:-:S04]  /*142c0*/  SHF.L.U32 R3, R3, 0x1f, RZ ;  /* 0x0000001f03037819 */ /* 0x000fc800000006ff */
[----:B------:R-:W0:Y:S02]  /*142d0*/  SYNCS.PHASECHK.TRANS64.TRYWAIT P0, [R0+URZ+0x22820], R3 ;  /* 0x02282003000075a7 */ /* 0x000e24000800017f */
[----:B0-----:R-:W-:Y:S05]  /*142e0*/  @!P0 BRA `(.L_x_11015) ;  /* 0x0000001400288947 */ /* 0x001fea0003800000 */
.L_x_11061:
[----:B------:R-:W-:Y:S05]  /*142f0*/  BSYNC B0 ;  /* 0x0000000000007941 */ /* 0x000fea0003800000 */
.L_x_11014:
[----:B------:R-:W-:-:S03]  /*14300*/  UMOV UR4, 0xffffffff ;  /* 0xffffffff00047882 */ /* 0x000fc60000000000 */
[----:B------:R-:W-:Y:S05]  /*14310*/  BRA.DIV UR4, `(.L_x_11016) ;  /* 0x0000001604307947 */ /* 0x000fea000b800000 */
[----:B------:R-:W1:Y:S02]  /*14320*/  S2R R2, SR_TID.X ;  /* 0x0000000000027919 */ /* 0x000e640000002100 */
[----:B-1----:R-:W-:-:S04]  /*14330*/  SHF.R.U32.HI R2, RZ, 0x5, R2 ;  /* 0x00000005ff027819 */ /* 0x002fc80000011602 */
[----:B------:R-:W-:-:S05]  /*14340*/  LOP3.LUT R2, R2, 0x3, RZ, 0xc0, !PT ;  /* 0x0000000302027812 */ /* 0x000fca00078ec0ff */
[----:B------:R1:W2:Y:S02]  /*14350*/  SHFL.IDX PT, R14, R2, RZ, 0x1f ;  /* 0x00001fff020e7589 */ /* 0x0002a400000e0000 */
.L_x_11064:
[----:B--2---:R-:W-:Y:S01]  /*14360*/  ISETP.NE.AND P0, PT, R14, RZ, PT ;  /* 0x000000ff0e00720c */ /* 0x004fe20003f05270 */
[----:B------:R-:W-:-:S12]  /*14370*/  BSSY B0, `(.L_x_11017) ;  /* 0x0000025000007945 */ /* 0x000fd80003800000 */
[----:B------:R-:W-:Y:S05]  /*14380*/  @P0 BRA `(.L_x_11018) ;  /* 0x00000000008c0947 */ /* 0x000fea0003800000 */
[----:B------:R-:W-:-:S03]  /*14390*/  UMOV UR4, 0xffffffff ;  /* 0xffffffff00047882 */ /* 0x000fc60000000000 */
[----:B------:R-:W-:Y:S05]  /*143a0*/  BRA.DIV UR4, `(.L_x_11019) ;  /* 0x0000001604407947 */ /* 0x000fea000b800000 */
[----:B------:R-:W-:-:S13]  /*143b0*/  ELECT P6, URZ, PT ;  /* 0x00000000003f782f */ /* 0x000fda00038c0000 */
.L_x_11067:
[----:B------:R-:W-:Y:S05]  /*143c0*/  @!P6 BRA `(.L_x_11018) ;  /* 0x00000000007ce947 */ /* 0x000fea0003800000 */
[----:B------:R-:W-:-:S06]  /*143d0*/  ULOP3.LUT UR4, UR41, 0x2, URZ, 0xfc, !UPT ;  /* 0x0000000229047892 */ /* 0x000fcc000f8efc3f */
[----:B-1----:R-:W-:-:S05]  /*143e0*/  IMAD.U32 R2, RZ, RZ, UR4 ;  /* 0x00000004ff027e24 */ /* 0x002fca000f8e00ff */
[----:B------:R-:W-:-:S13]  /*143f0*/  ISETP.NE.AND P2, PT, R2, 0x3, PT ;  /* 0x000000030200780c */ /* 0x000fda0003f45270 */
[----:B------:R-:W-:Y:S05]  /*14400*/  @!P2 BRA `(.L_x_11020) ;  /* 0x000000000004a947 */ /* 0x000fea0003800000 */
[----:B------:R-:W-:Y:S01]  /*14410*/  BPT.TRAP 0x1 ;  /* 0x000000040000795c */ /* 0x000fe20000300000 */
.L_x_11020:
[----:B------:R-:W2:Y:S01]  /*14420*/  LDL.LU R7, [R1+0x4] ;  /* 0x0000040001077983 */ /* 0x000ea20000300800 */
[----:B------:R-:W-:Y:S02]  /*14430*/  VIADD R2, R0, 0x22840 ;  /* 0x0002284000027836 */ /* 0x000fe40000000000 */
[C---:B0-----:R-:W-:Y:S02]  /*14440*/  VIADD R3, R19.reuse, 0x1 ;  /* 0x0000000113037836 */ /* 0x041fe40000000000 */
[----:B------:R-:W-:-:S03]  /*14450*/  IMAD R6, R19, 0x8, R2 ;  /* 0x0000000813067824 */ /* 0x000fc600078e0202 */
        /* <DEDUP_REMOVED lines=9> */
.L_x_11068:
[----:B------:R-:W1:Y:S02]  /*144f0*/  SYNCS.PHASECHK.TRANS64.TRYWAIT P0, [R7+URZ], R2 ;  /* 0x00000002070075a7 */ /* 0x000e64000800017f */
[----:B-1----:R-:W-:Y:S05]  /*14500*/  @!P0 BRA `(.L_x_11022) ;  /* 0x00000014001c8947 */ /* 0x002fea0003800000 */
.L_x_11069:
[----:B------:R-:W-:Y:S05]  /*14510*/  @!P2 BRA `(.L_x_11023) ;  /* 0x000000000004a947 */ /* 0x000fea0003800000 */
[----:B------:R-:W-:Y:S01]  /*14520*/  BPT.TRAP 0x1 ;  /* 0x000000040000795c */ /* 0x000fe20000300000 */
.L_x_11023:
[----:B------:R-:W-:-:S04]  /*14530*/  VIADD R0, R0, 0x22860 ;  /* 0x0002286000007836 */ /* 0x000fc80000000000 */
[----:B------:R-:W-:-:S04]  /*14540*/  IMAD R4, R19, 0x8, R0 ;  /* 0x0000000813047824 */ /* 0x000fc800078e0200 */
[----:B------:R-:W2:Y:S02]  /*14550*/  SYNCS.PHASECHK.TRANS64.TRYWAIT P0, [R4+URZ], R5 ;  /* 0x00000005040075a7 */ /* 0x000ea4000800017f */
[----:B--2---:R-:W-:Y:S05]  /*14560*/  @!P0 BRA `(.L_x_11024) ;  /* 0x0000001400188947 */ /* 0x004fea0003800000 */
.L_x_11070:
[----:B------:R-:W-:-:S07]  /*14570*/  IMAD R3, R3, 0x8, R0 ;  /* 0x0000000803037824 */ /* 0x000fce00078e0200 */
.L_x_11025:
[----:B---3--:R3:W4:Y:S02]  /*14580*/  SYNCS.PHASECHK.TRANS64.TRYWAIT P0, [R3+URZ], R2 ;  /* 0x00000002030075a7 */ /* 0x008724000800017f */
[----:B----4-:R-:W-:Y:S05]  /*14590*/  @!P0 NANOSLEEP.SYNCS 0x989680 ;  /* 0x009896800000895d */ /* 0x010fea0003900000 */
[----:B------:R-:W4:Y:S02]  /*145a0*/  @!P0 SYNCS.PHASECHK.TRANS64 P0, [R3+URZ], R2 ;  /* 0x00000002030085a7 */ /* 0x000f24000800007f */
[----:B----4-:R-:W-:Y:S05]  /*145b0*/  @!P0 BRA `(.L_x_11025) ;  /* 0xfffffffc00f08947 */ /* 0x010fea000383ffff */
.L_x_11018:
[----:B------:R-:W-:Y:S05]  /*145c0*/  BSYNC B0 ;  /* 0x0000000000007941 */ /* 0x000fea0003800000 */
.L_x_11017:
[----:B------:R-:W-:Y:S05]  /*145d0*/  EXIT ;  /* 0x000000000000794d */ /* 0x000fea0003800000 */
.L_x_10830:
[----:B0-----:R0:W1:Y:S02]  /*145e0*/  SYNCS.PHASECHK.TRANS64.TRYWAIT P0, [R5+URZ+0x22800], R0 ;  /* 0x02280000050075a7 */ /* 0x001064000800017f */
[----:B-1----:R-:W-:Y:S05]  /*145f0*/  @!P0 NANOSLEEP.SYNCS 0x989680 ;  /* 0x009896800000895d */ /* 0x002fea0003900000 */
[----:B------:R-:W1:Y:S02]  /*14600*/  @!P0 SYNCS.PHASECHK.TRANS64 P0, [R5+URZ+0x22800], R0 ;  /* 0x02280000050085a7 */ /* 0x000e64000800007f */
[----:B-1----:R-:W-:Y:S05]  /*14610*/  @!P0 BRA `(.L_x_10830) ;  /* 0xfffffffc00f08947 */ /* 0x002fea000383ffff */
[----:B------:R-:W-:Y:S05]  /*14620*/  BRA `(.L_x_11026) ;  /* 0xfffffed400b07947 */ /* 0x000fea000383ffff */
.L_x_10834:
[----:B-1----:R-:W-:-:S04]  /*14630*/  IMAD.U32 R3, RZ, RZ, UR22 ;  /* 0x00000016ff037e24 */ /* 0x002fc8000f8e00ff */
[----:B------:R1:W2:Y:S03]  /*14640*/  SYNCS.PHASECHK.TRANS64.TRYWAIT P1, [R3+URZ+0x22830], R10 ;  /* 0x0228300a030075a7 */ /* 0x0002a6000802017f */
[----:B--2---:R-:W-:Y:S05]  /*14650*/  @!P1 NANOSLEEP.SYNCS 0x989680 ;  /* 0x009896800000995d */ /* 0x004fea0003900000 */
[----:B------:R-:W2:Y:S02]  /*14660*/  @!P1 SYNCS.PHASECHK.TRANS64 P1, [R3+URZ+0x22830], R10 ;  /* 0x0228300a030095a7 */ /* 0x000ea4000802007f */
[----:B--2---:R-:W-:Y:S05]  /*14670*/  @!P1 BRA `(.L_x_10834) ;  /* 0xfffffffc00ec9947 */ /* 0x004fea000383ffff */
[----:B------:R-:W-:Y:S05]  /*14680*/  BRA `(.L_x_10833) ;  /* 0xfffffed400d87947 */ /* 0x000fea000383ffff */
.L_x_10846:
[----:B--2---:R-:W-:-:S04]  /*14690*/  IMAD.U32 R11, RZ, RZ, UR22 ;  /* 0x00000016ff0b7e24 */ /* 0x004fc8000f8e00ff */
[----:B------:R2:W3:Y:S03]  /*146a0*/  SYNCS.PHASECHK.TRANS64.TRYWAIT P1, [R11+URZ+0x22850], R10 ;  /* 0x0228500a0b0075a7 */ /* 0x0004e6000802017f */
[----:B---3--:R-:W-:Y:S05]  /*146b0*/  @!P1 NANOSLEEP.SYNCS 0x989680 ;  /* 0x009896800000995d */ /* 0x008fea0003900000 */
[----:B------:R-:W3:Y:S02]  /*146c0*/  @!P1 SYNCS.PHASECHK.TRANS64 P1, [R11+URZ+0x22850], R10 ;  /* 0x0228500a0b0095a7 */ /* 0x000ee4000802007f */
[----:B---3--:R-:W-:Y:S05]  /*146d0*/  @!P1 BRA `(.L_x_10846) ;  /* 0xfffffffc00ec9947 */ /* 0x008fea000383ffff */
[----:B------:R-:W-:Y:S05]  /*146e0*/  BRA `(.L_x_10845) ;  /* 0xfffffef800947947 */ /* 0x000fea000383ffff */
.L_x_10854:
[----:B-1----:R-:W-:-:S04]  /*146f0*/  IMAD.U32 R4, RZ, RZ, UR27 ;  /* 0x0000001bff047e24 */ /* 0x002fc8000f8e00ff */
[----:B------:R1:W2:Y:S03]  /*14700*/  SYNCS.PHASECHK.TRANS64.TRYWAIT P1, [R4+URZ+0x22830], R9 ;  /* 0x02283009040075a7 */ /* 0x0002a6000802017f */
[----:B--2---:R-:W-:Y:S05]  /*14710*/  @!P1 NANOSLEEP.SYNCS 0x989680 ;  /* 0x009896800000995d */ /* 0x004fea0003900000 */
[----:B------:R-:W2:Y:S02]  /*14720*/  @!P1 SYNCS.PHASECHK.TRANS64 P1, [R4+URZ+0x22830], R9 ;  /* 0x02283009040095a7 */ /* 0x000ea4000802007f */
[----:B--2---:R-:W-:Y:S05]  /*14730*/  @!P1 BRA `(.L_x_10854) ;  /* 0xfffffffc00ec9947 */ /* 0x004fea000383ffff */
[----:B------:R-:W-:Y:S05]  /*14740*/  BRA `(.L_x_10853) ;  /* 0xffffff0000287947 */ /* 0x000fea000383ffff */
.L_x_10866:
[----:B--2---:R2:W3:Y:S02]  /*14750*/  SYNCS.PHASECHK.TRANS64.TRYWAIT P1, [R12+URZ+0x22850], R9 ;  /* 0x022850090c0075a7 */ /* 0x0044e4000802017f */
[----:B---3--:R-:W-:Y:S05]  /*14760*/  @!P1 NANOSLEEP.SYNCS 0x989680 ;  /* 0x009896800000995d */ /* 0x008fea0003900000 */
[----:B------:R-:W3:Y:S02]  /*14770*/  @!P1 SYNCS.PHASECHK.TRANS64 P1, [R12+URZ+0x22850], R9 ;  /* 0x022850090c0095a7 */ /* 0x000ee4000802007f */
[----:B---3--:R-:W-:Y:S05]  /*14780*/  @!P1 BRA `(.L_x_10866) ;  /* 0xfffffffc00f09947 */ /* 0x008fea000383ffff */
[----:B------:R-:W-:Y:S05]  /*14790*/  BRA `(.L_x_10865) ;  /* 0xffffff2800fc7947 */ /* 0x000fea000383ffff */
.L_x_10875:
[----:B-1----:R-:W-:-:S04]  /*147a0*/  IMAD.U32 R2, RZ, RZ, UR24 ;  /* 0x00000018ff027e24 */ /* 0x002fc8000f8e00ff */
[----:B------:R1:W2:Y:S03]  /*147b0*/  SYNCS.PHASECHK.TRANS64.TRYWAIT P2, [R2+URZ+0x22830], R5 ;  /* 0x02283005020075a7 */ /* 0x0002a6000804017f */
[----:B--2---:R-:W-:Y:S05]  /*147c0*/  @!P2 NANOSLEEP.SYNCS 0x989680 ;  /* 0x009896800000a95d */ /* 0x004fea0003900000 */
[----:B------:R-:W2:Y:S02]  /*147d0*/  @!P2 SYNCS.PHASECHK.TRANS64 P2, [R2+URZ+0x22830], R5 ;  /* 0x022830050200a5a7 */ /* 0x000ea4000804007f */
[----:B--2---:R-:W-:Y:S05]  /*147e0*/  @!P2 BRA `(.L_x_10875) ;  /* 0xfffffffc00eca947 */ /* 0x004fea000383ffff */
[----:B------:R-:W-:Y:S05]  /*147f0*/  BRA `(.L_x_10874) ;  /* 0xffffff3000b87947 */ /* 0x000fea000383ffff */
.L_x_10879:
[----:B--2---:R2:W3:Y:S02]  /*14800*/  SYNCS.PHASECHK.TRANS64.TRYWAIT P2, [R178+URZ+0x22850], R5 ;  /* 0x02285005b20075a7 */ /* 0x0044e4000804017f */
[----:B---3--:R-:W-:Y:S05]  /*14810*/  @!P2 NANOSLEEP.SYNCS 0x989680 ;  /* 0x009896800000a95d */ /* 0x008fea0003900000 */
[----:B------:R-:W3:Y:S02]  /*14820*/  @!P2 SYNCS.PHASECHK.TRANS64 P2, [R178+URZ+0x22850], R5 ;  /* 0x02285005b200a5a7 */ /* 0x000ee4000804007f */
[----:B---3--:R-:W-:Y:S05]  /*14830*/  @!P2 BRA `(.L_x_10879) ;  /* 0xfffffffc00f0a947 */ /* 0x008fea000383ffff */
[----:B------:R-:W-:Y:S05]  /*14840*/  BRA `(.L_x_10878) ;  /* 0xffffff4800dc7947 */ /* 0x000fea000383ffff */
.L_x_10885:
[----:B-1----:R-:W-:-:S04]  /*14850*/  IMAD.U32 R2, RZ, RZ, UR27 ;  /* 0x0000001bff027e24 */ /* 0x002fc8000f8e00ff */
[----:B------:R1:W2:Y:S03]  /*14860*/  SYNCS.PHASECHK.TRANS64.TRYWAIT P1, [R2+URZ+0x22830], R7 ;  /* 0x02283007020075a7 */ /* 0x0002a6000802017f */
[----:B--2---:R-:W-:Y:S05]  /*14870*/  @!P1 NANOSLEEP.SYNCS 0x989680 ;  /* 0x009896800000995d */ /* 0x004fea0003900000 */
[----:B------:R-:W2:Y:S02]  /*14880*/  @!P1 SYNCS.PHASECHK.TRANS64 P1, [R2+URZ+0x22830], R7 ;  /* 0x02283007020095a7 */ /* 0x000ea4000802007f */
[----:B--2---:R-:W-:Y:S05]  /*14890*/  @!P1 BRA `(.L_x_10885) ;  /* 0xfffffffc00ec9947 */ /* 0x004fea000383ffff */
[----:B------:R-:W-:Y:S05]  /*148a0*/  BRA `(.L_x_10884) ;  /* 0xffffff4c00f47947 */ /* 0x000fea000383ffff */
.L_x_10897:
[----:B-1----:R1:W2:Y:S02]  /*148b0*/  SYNCS.PHASECHK.TRANS64.TRYWAIT P1, [R8+URZ+0x22850], R7 ;  /* 0x02285007080075a7 */ /* 0x0022a4000802017f */
[----:B--2---:R-:W-:Y:S05]  /*148c0*/  @!P1 NANOSLEEP.SYNCS 0x989680 ;  /* 0x009896800000995d */ /* 0x004fea0003900000 */
[----:B------:R-:W2:Y:S02]  /*148d0*/  @!P1 SYNCS.PHASECHK.TRANS64 P1, [R8+URZ+0x22850], R7 ;  /* 0x02285007080095a7 */ /* 0x000ea4000802007f */
[----:B--2---:R-:W-:Y:S05]  /*148e0*/  @!P1 BRA `(.L_x_10897) ;  /* 0xfffffffc00f09947 */ /* 0x004fea000383ffff */
[----:B------:R-:W-:Y:S05]  /*148f0*/  BRA `(.L_x_10896) ;  /* 0xffffff7800c47947 */ /* 0x000fea000383ffff */
.L_x_10934:
[----:B------:R-:W-:Y:S02]  /*14900*/  IMAD.MOV.U32 R13, RZ, RZ, R4 ;  /* 0x000000ffff0d7224 */ /* 0x000fe400078e0004 */
[----:B------:R-:W-:Y:S02]  /*14910*/  IMAD.MOV.U32 R12, RZ, RZ, RZ ;  /* 0x000000ffff0c7224 */ /* 0x000fe400078e00ff */
[----:B------:R-:W-:Y:S02]  /*14920*/  IMAD.MOV.U32 R11, RZ, RZ, 0x1f ;  /* 0x0000001fff0b7424 */ /* 0x000fe400078e00ff */
[----:B------:R-:W-:-:S07]  /*14930*/  IMAD.MOV.U32 R15, RZ, RZ, -0x1 ;  /* 0xffffffffff0f7424 */ /* 0x000fce00078e00ff */
[----:B0-----:R-:W-:Y:S05]  /*14940*/  WARPSYNC.COLLECTIVE R15, `(.L_x_11027) ;  /* 0x000000000f087348 */ /* 0x001fea0003c00000 */
[----:B------:R1:W2:Y:S02]  /*14950*/  SHFL.IDX P6, R14, R13, R12, R11 ;  /* 0x0000000c0d0e7389 */ /* 0x0002a400000c000b */
[----:B012---:R-:W-:Y:S01]  /*14960*/  ENDCOLLECTIVE ;  /* 0x000000000000791b */ /* 0x007fe20003800000 */
.L_x_11027:
[----:B------:R-:W-:Y:S05]  /*14970*/  BRA `(.L_x_11028) ;  /* 0xffffffc000987947 */ /* 0x000fea000383ffff */
.L_x_10936:
[----:B------:R-:W-:Y:S01]  /*14980*/  BSSY B0, `(.L_x_11029) ;  /* 0x0000006000007945 */ /* 0x000fe20003800000 */
[----:B------:R-:W-:-:S07]  /*14990*/  IMAD.MOV.U32 R15, RZ, RZ, -0x1 ;  /* 0xffffffffff0f7424 */ /* 0x000fce00078e00ff */
[----:B01----:R-:W-:Y:S05]  /*149a0*/  WARPSYNC.COLLECTIVE R15, `(.L_x_11030) ;  /* 0x000000000f0c7348 */ /* 0x003fea0003c00000 */
[----:B------:R-:W-:Y:S02]  /*149b0*/  ELECT P6, UR62, PT ;  /* 0x00000000003e782f */ /* 0x000fe400038c0000 */
[----:B------:R-:W-:Y:S01]  /*149c0*/  MOV R14, UR62 ;  /* 0x0000003e000e7c02 */ /* 0x000fe20008000f00 */
[----:B01----:R-:W-:Y:S10]  /*149d0*/  ENDCOLLECTIVE ;  /* 0x000000000000791b */ /* 0x003ff40003800000 */
.L_x_11030:
[----:B------:R-:W-:Y:S05]  /*149e0*/  BSYNC B0 ;  /* 0x0000000000007941 */ /* 0x000fea0003800000 */
.L_x_11029:
[----:B------:R-:W-:Y:S05]  /*149f0*/  BRA `(.L_x_11031) ;  /* 0xffffffc0009c7947 */ /* 0x000fea000383ffff */
.L_x_10938:
[----:B0-----:R0:W2:Y:S02]  /*14a00*/  SYNCS.PHASECHK.TRANS64.TRYWAIT P0, [R3+URZ+0x22840], R0 ;  /* 0x02284000030075a7 */ /* 0x0010a4000800017f */
[----:B--2---:R-:W-:Y:S05]  /*14a10*/  @!P0 NANOSLEEP.SYNCS 0x989680 ;  /* 0x009896800000895d */ /* 0x004fea0003900000 */
[----:B------:R-:W2:Y:S02]  /*14a20*/  @!P0 SYNCS.PHASECHK.TRANS64 P0, [R3+URZ+0x22840], R0 ;  /* 0x02284000030085a7 */ /* 0x000ea4000800007f */
[----:B--2---:R-:W-:Y:S05]  /*14a30*/  @!P0 BRA `(.L_x_10938) ;  /* 0xfffffffc00f08947 */ /* 0x004fea000383ffff */
[----:B------:R-:W-:Y:S05]  /*14a40*/  BRA `(.L_x_11032) ;  /* 0xffffffc400007947 */ /* 0x000fea000383ffff */
.L_x_10942:
        /* <DEDUP_REMOVED lines=10> */
.L_x_11033:
[----:B------:R-:W0:Y:S01]  /*14af0*/  S2R R9, SR_TID.X ;  /* 0x0000000000097919 */ /* 0x000e220000002100 */
[----:B------:R-:W-:Y:S02]  /*14b00*/  IMAD.MOV.U32 R13, RZ, RZ, R0 ;  /* 0x000000ffff0d7224 */ /* 0x000fe400078e0000 */
[----:B------:R-:W-:-:S07]  /*14b10*/  IMAD.MOV.U32 R5, RZ, RZ, R14 ;  /* 0x000000ffff057224 */ /* 0x000fce00078e000e */
[----:B0-----:R-:W-:Y:S05]  /*14b20*/  WARPSYNC.COLLECTIVE R15, `(.L_x_11034) ;  /* 0x000000000f087348 */ /* 0x001fea0003c00000 */
[----:B------:R1:W2:Y:S02]  /*14b30*/  SHFL.IDX P6, R14, R13, R12, R11 ;  /* 0x0000000c0d0e7389 */ /* 0x0002a400000c000b */
[----:B012---:R-:W-:Y:S01]  /*14b40*/  ENDCOLLECTIVE ;  /* 0x000000000000791b */ /* 0x007fe20003800000 */
.L_x_11034:
        /* <DEDUP_REMOVED lines=9> */
.L_x_11035:
[----:B------:R-:W-:-:S05]  /*14be0*/  @!P1 LEA R6, P2, R8, R6, 0x1 ;  /* 0x0000000608069211 */ /* 0x000fca00078408ff */
[----:B------:R-:W-:-:S04]  /*14bf0*/  @!P1 IMAD.X R5, RZ, RZ, R5, P2 ;  /* 0x000000ffff059224 */ /* 0x000fc800010e0605 */
[----:B------:R-:W-:Y:S02]  /*14c00*/  @!P1 IMAD.MOV.U32 R7, RZ, RZ, R5 ;  /* 0x000000ffff079224 */ /* 0x000fe400078e0005 */
[----:B------:R-:W-:Y:S02]  /*14c10*/  IMAD.MOV.U32 R13, RZ, RZ, R0 ;  /* 0x000000ffff0d7224 */ /* 0x000fe400078e0000 */
[C---:B------:R-:W-:Y:S01]  /*14c20*/  VIADD R5, R2.reuse, 0x10 ;  /* 0x0000001002057836 */ /* 0x040fe20000000000 */
[----:B------:R-:W-:Y:S01]  /*14c30*/  @!PT LDS RZ, [RZ] ;  /* 0x00000000fffff984 */ /* 0x000fe20000000800 */
[----:B------:R-:W-:Y:S01]  /*14c40*/  @!PT LDS RZ, [RZ] ;  /* 0x00000000fffff984 */ /* 0x000fe20000000800 */
[----:B------:R-:W-:Y:S01]  /*14c50*/  @!PT LDS RZ, [RZ] ;  /* 0x00000000fffff984 */ /* 0x000fe20000000800 */
[----:B------:R0:W-:Y:S04]  /*14c60*/  @!P1 LDGSTS.E.BYPASS.LTC128B.128 [R10+0x18400], desc[UR46][R6.64], !P0 ;  /* 0x18400000060a9fae */ /* 0x0001e8000c101d6e */
[----:B------:R-:W-:Y:S01]  /*14c70*/  ISETP.GE.AND P1, PT, R5, R3, PT ;  /* 0x000000030500720c */ /* 0x000fe20003f26270 */
[----:B------:R-:W-:-:S02]  /*14c80*/  VIADD R5, R2, 0x20 ;  /* 0x0000002002057836 */ /* 0x000fc40000000000 */
[----:B------:R-:W-:-:S10]  /*14c90*/  IMAD.MOV.U32 R8, RZ, RZ, R14 ;  /* 0x000000ffff087224 */ /* 0x000fd400078e000e */
[----:B0-----:R-:W-:Y:S05]  /*14ca0*/  WARPSYNC.COLLECTIVE R15, `(.L_x_11036) ;  /* 0x000000000f087348 */ /* 0x001fea0003c00000 */
[----:B------:R1:W2:Y:S02]  /*14cb0*/  SHFL.IDX P6, R14, R13, R12, R11 ;  /* 0x0000000c0d0e7389 */ /* 0x0002a400000c000b */
[----:B012---:R-:W-:Y:S01]  /*14cc0*/  ENDCOLLECTIVE ;  /* 0x000000000000791b */ /* 0x007fe20003800000 */
.L_x_11036:
[----:B------:R-:W-:-:S05]  /*14cd0*/  IMAD.SHL.U32 R7, R9, 0x8, RZ ;  /* 0x0000000809077824 */ /* 0x000fca00078e00ff */
[----:B------:R-:W-:Y:S01]  /*14ce0*/  LOP3.LUT R7, R7, 0x38, RZ, 0xc0, !PT ;  /* 0x0000003807077812 */ /* 0x000fe200078ec0ff */
[----:B------:R-:W-:Y:S02]  /*14cf0*/  IMAD.MOV.U32 R13, RZ, RZ, R4 ;  /* 0x000000ffff0d7224 */ /* 0x000fe400078e0004 */
[----:B------:R-:W-:Y:S02]  /*14d00*/  IMAD.MOV.U32 R12, RZ, RZ, 0x2 ;  /* 0x00000002ff0c7424 */ /* 0x000fe400078e00ff */
[----:B------:R-:W-:-:S07]  /*14d10*/  IMAD.MOV.U32 R9, RZ, RZ, R14 ;  /* 0x000000ffff097224 */ /* 0x000fce00078e000e */
[----:B------:R-:W-:Y:S05]  /*14d20*/  WARPSYNC.COLLECTIVE R15, `(.L_x_11037) ;  /* 0x000000000f087348 */ /* 0x000fea0003c00000 */
[----:B------:R0:W1:Y:S02]  /*14d30*/  SHFL.IDX P6, R14, R13, R12, R11 ;  /* 0x0000000c0d0e7389 */ /* 0x00006400000c000b */
[----:B01----:R-:W-:Y:S01]  /*14d40*/  ENDCOLLECTIVE ;  /* 0x000000000000791b */ /* 0x003fe20003800000 */
.L_x_11037:
[----:B------:R-:W-:Y:S02]  /*14d50*/  @!P1 LEA R6, P2, R7, R9, 0x1 ;  /* 0x0000000907069211 */ /* 0x000fe400078408ff */
[----:B------:R-:W0:Y:S03]  /*14d60*/  S2R R9, SR_TID.X ;  /* 0x0000000000097919 */ /* 0x000e260000002100 */
[----:B------:R-:W-:Y:S02]  /*14d70*/  @!P1 IMAD.X R7, RZ, RZ, R8, P2 ;  /* 0x000000ffff079224 */ /* 0x000fe400010e0608 */
[----:B------:R-:W-:-:S03]  /*14d80*/  VIADD R8, R2, 0x60 ;  /* 0x0000006002087836 */ /* 0x000fc60000000000 */
[----:B------:R-:W-:Y:S01]  /*14d90*/  @!PT LDS RZ, [RZ] ;  /* 0x00000000fffff984 */ /* 0x000fe20000000800 */
[----:B------:R-:W-:Y:S01]  /*14da0*/  @!PT LDS RZ, [RZ] ;  /* 0x00000000fffff984 */ /* 0x000fe20000000800 */
[----:B------:R-:W-:Y:S01]  /*14db0*/  @!PT LDS RZ, [RZ] ;  /* 0x00000000fffff984 */ /* 0x000fe20000000800 */
[----:B------:R1:W-:Y:S01]  /*14dc0*/  @!P1 LDGSTS.E.BYPASS.LTC128B.128 [R10+0x18c00], desc[UR46][R6.64], !P0 ;  /* 0x18c00000060a9fae */ /* 0x0003e2000c101d6e */
[----:B------:R-:W-:Y:S01]  /*14dd0*/  IMAD.MOV.U32 R13, RZ, RZ, R0 ;  /* 0x000000ffff0d7224 */ /* 0x000fe200078e0000 */
[----:B------:R-:W-:Y:S01]  /*14de0*/  ISETP.GE.AND P1, PT, R5, R3, PT ;  /* 0x000000030500720c */ /* 0x000fe20003f26270 */
[----:B------:R-:W-:-:S12]  /*14df0*/  IMAD.MOV.U32 R5, RZ, RZ, R14 ;  /* 0x000000ffff057224 */ /* 0x000fd800078e000e */
[----:B01----:R-:W-:Y:S05]  /*14e00*/  WARPSYNC.COLLECTIVE R15, `(.L_x_11038) ;  /* 0x000000000f087348 */ /* 0x003fea0003c00000 */
[----:B------:R2:W3:Y:S02]  /*14e10*/  SHFL.IDX P6, R14, R13, R12, R11 ;  /* 0x0000000c0d0e7389 */ /* 0x0004e400000c000b */
[----:B0123--:R-:W-:Y:S01]  /*14e20*/  ENDCOLLECTIVE ;  /* 0x000000000000791b */ /* 0x00ffe20003800000 */
.L_x_11038:
[----:B------:R-:W-:Y:S02]  /*14e30*/  IMAD.SHL.U32 R9, R9, 0x8, RZ ;  /* 0x0000000809097824 */ /* 0x000fe400078e00ff */
[----:B------:R-:W-:Y:S02]  /*14e40*/  IMAD.MOV.U32 R13, RZ, RZ, R4 ;  /* 0x000000ffff0d7224 */ /* 0x000fe400078e0004 */
[----:B------:R-:W-:Y:S01]  /*14e50*/  IMAD.MOV.U32 R12, RZ, RZ, 0x3 ;  /* 0x00000003ff0c7424 */ /* 0x000fe200078e00ff */
[----:B------:R-:W-:Y:S01]  /*14e60*/  LOP3.LUT R9, R9, 0x38, RZ, 0xc0, !PT ;  /* 0x0000003809097812 */ /* 0x000fe200078ec0ff */
[----:B------:R-:W-:-:S07]  /*14e70*/  IMAD.MOV.U32 R6, RZ, RZ, R14 ;  /* 0x000000ffff067224 */ /* 0x000fce00078e000e */
[----:B------:R-:W-:Y:S05]  /*14e80*/  WARPSYNC.COLLECTIVE R15, `(.L_x_11039) ;  /* 0x000000000f087348 */ /* 0x000fea0003c00000 */
[----:B------:R0:W1:Y:S02]  /*14e90*/  SHFL.IDX P6, R14, R13, R12, R11 ;  /* 0x0000000c0d0e7389 */ /* 0x00006400000c000b */
[----:B01----:R-:W-:Y:S01]  /*14ea0*/  ENDCOLLECTIVE ;  /* 0x000000000000791b */ /* 0x003fe20003800000 */
.L_x_11039:
        /* <DEDUP_REMOVED lines=14> */
.L_x_11040:
[----:B------:R-:W-:Y:S02]  /*14f90*/  IMAD.MOV.U32 R13, RZ, RZ, R4 ;  /* 0x000000ffff0d7224 */ /* 0x000fe400078e0004 */
[----:B------:R-:W-:Y:S02]  /*14fa0*/  IMAD.MOV.U32 R12, RZ, RZ, 0x4 ;  /* 0x00000004ff0c7424 */ /* 0x000fe400078e00ff */
[----:B------:R-:W-:-:S07]  /*14fb0*/  IMAD.MOV.U32 R6, RZ, RZ, R14 ;  /* 0x000000ffff067224 */ /* 0x000fce00078e000e */
[----:B------:R-:W-:Y:S05]  /*14fc0*/  WARPSYNC.COLLECTIVE R15, `(.L_x_11041) ;  /* 0x000000000f087348 */ /* 0x000fea0003c00000 */
[----:B------:R0:W1:Y:S02]  /*14fd0*/  SHFL.IDX P6, R14, R13, R12, R11 ;  /* 0x0000000c0d0e7389 */ /* 0x00006400000c000b */
[----:B01----:R-:W-:Y:S01]  /*14fe0*/  ENDCOLLECTIVE ;  /* 0x000000000000791b */ /* 0x003fe20003800000 */
.L_x_11041:
        /* <DEDUP_REMOVED lines=14> */
.L_x_11042:
[----:B------:R-:W-:Y:S02]  /*150d0*/  IMAD.MOV.U32 R13, RZ, RZ, R4 ;  /* 0x000000ffff0d7224 */ /* 0x000fe400078e0004 */
[----:B------:R-:W-:Y:S02]  /*150e0*/  IMAD.MOV.U32 R12, RZ, RZ, 0x5 ;  /* 0x00000005ff0c7424 */ /* 0x000fe400078e00ff */
[----:B------:R-:W-:-:S07]  /*150f0*/  IMAD.MOV.U32 R6, RZ, RZ, R14 ;  /* 0x000000ffff067224 */ /* 0x000fce00078e000e */
[----:B------:R-:W-:Y:S05]  /*15100*/  WARPSYNC.COLLECTIVE R15, `(.L_x_11043) ;  /* 0x000000000f087348 */ /* 0x000fea0003c00000 */
[----:B------:R0:W1:Y:S02]  /*15110*/  SHFL.IDX P6, R14, R13, R12, R11 ;  /* 0x0000000c0d0e7389 */ /* 0x00006400000c000b */
[----:B01----:R-:W-:Y:S01]  /*15120*/  ENDCOLLECTIVE ;  /* 0x000000000000791b */ /* 0x003fe20003800000 */
.L_x_11043:
        /* <DEDUP_REMOVED lines=14> */
.L_x_11044:
[----:B------:R-:W-:Y:S02]  /*15210*/  IMAD.MOV.U32 R13, RZ, RZ, R4 ;  /* 0x000000ffff0d7224 */ /* 0x000fe400078e0004 */
[----:B------:R-:W-:Y:S02]  /*15220*/  IMAD.MOV.U32 R12, RZ, RZ, 0x6 ;  /* 0x00000006ff0c7424 */ /* 0x000fe400078e00ff */
[----:B------:R-:W-:-:S07]  /*15230*/  IMAD.MOV.U32 R6, RZ, RZ, R14 ;  /* 0x000000ffff067224 */ /* 0x000fce00078e000e */
[----:B------:R-:W-:Y:S05]  /*15240*/  WARPSYNC.COLLECTIVE R15, `(.L_x_11045) ;  /* 0x000000000f087348 */ /* 0x000fea0003c00000 */
[----:B------:R0:W1:Y:S02]  /*15250*/  SHFL.IDX P6, R14, R13, R12, R11 ;  /* 0x0000000c0d0e7389 */ /* 0x00006400000c000b */
[----:B01----:R-:W-:Y:S01]  /*15260*/  ENDCOLLECTIVE ;  /* 0x000000000000791b */ /* 0x003fe20003800000 */
.L_x_11045:
        /* <DEDUP_REMOVED lines=13> */
.L_x_11046:
[----:B------:R-:W-:Y:S02]  /*15340*/  IMAD.MOV.U32 R13, RZ, RZ, R4 ;  /* 0x000000ffff0d7224 */ /* 0x000fe400078e0004 */
[----:B------:R-:W-:Y:S02]  /*15350*/  IMAD.MOV.U32 R12, RZ, RZ, 0x7 ;  /* 0x00000007ff0c7424 */ /* 0x000fe400078e00ff */
[----:B------:R-:W-:-:S07]  /*15360*/  IMAD.MOV.U32 R6, RZ, RZ, R14 ;  /* 0x000000ffff067224 */ /* 0x000fce00078e000e */
[----:B------:R-:W-:Y:S05]  /*15370*/  WARPSYNC.COLLECTIVE R15, `(.L_x_11047) ;  /* 0x000000000f087348 */ /* 0x000fea0003c00000 */
[----:B------:R0:W1:Y:S02]  /*15380*/  SHFL.IDX P6, R14, R13, R12, R11 ;  /* 0x0000000c0d0e7389 */ /* 0x00006400000c000b */
[----:B01----:R-:W-:Y:S01]  /*15390*/  ENDCOLLECTIVE ;  /* 0x000000000000791b */ /* 0x003fe20003800000 */
.L_x_11047:
        /* <DEDUP_REMOVED lines=12> */
.L_x_11048:
[----:B------:R-:W-:Y:S05]  /*15460*/  BRA `(.L_x_11049) ;  /* 0xffffffc4001c7947 */ /* 0x000fea000383ffff */
.L_x_10945:
[----:B-1----:R1:W2:Y:S02]  /*15470*/  SYNCS.PHASECHK.TRANS64.TRYWAIT P0, [R18+URZ+0x22820], R3 ;  /* 0x02282003120075a7 */ /* 0x0022a4000800017f */
[----:B--2---:R-:W-:Y:S05]  /*15480*/  @!P0 NANOSLEEP.SYNCS 0x989680 ;  /* 0x009896800000895d */ /* 0x004fea0003900000 */
[----:B------:R-:W2:Y:S02]  /*15490*/  @!P0 SYNCS.PHASECHK.TRANS64 P0, [R18+URZ+0x22820], R3 ;  /* 0x02282003120085a7 */ /* 0x000ea4000800007f */
[----:B--2---:R-:W-:Y:S05]  /*154a0*/  @!P0 BRA `(.L_x_10945) ;  /* 0xfffffffc00f08947 */ /* 0x004fea000383ffff */
[----:B------:R-:W-:Y:S05]  /*154b0*/  BRA `(.L_x_11050) ;  /* 0xffffffc400847947 */ /* 0x000fea000383ffff */
.L_x_10949:
[----:B-1----:R1:W2:Y:S02]  /*154c0*/  SYNCS.PHASECHK.TRANS64.TRYWAIT P0, [R0+URZ+0x22860], R3 ;  /* 0x02286003000075a7 */ /* 0x0022a4000800017f */
[----:B--2---:R-:W-:Y:S05]  /*154d0*/  @!P0 NANOSLEEP.SYNCS 0x989680 ;  /* 0x009896800000895d */ /* 0x004fea0003900000 */
[----:B------:R-:W2:Y:S02]  /*154e0*/  @!P0 SYNCS.PHASECHK.TRANS64 P0, [R0+URZ+0x22860], R3 ;  /* 0x02286003000085a7 */ /* 0x000ea4000800007f */
[----:B--2---:R-:W-:Y:S05]  /*154f0*/  @!P0 BRA `(.L_x_10949) ;  /* 0xfffffffc00f08947 */ /* 0x004fea000383ffff */
[----:B------:R-:W-:Y:S05]  /*15500*/  BRA `(.L_x_11051) ;  /* 0xffffffc400a47947 */ /* 0x000fea000383ffff */
.L_x_10962:
[----:B-1----:R1:W2:Y:S02]  /*15510*/  SYNCS.PHASECHK.TRANS64.TRYWAIT P0, [R4+URZ+0x22840], R2 ;  /* 0x02284002040075a7 */ /* 0x0022a4000800017f */
[----:B--2---:R-:W-:Y:S05]  /*15520*/  @!P0 NANOSLEEP.SYNCS 0x989680 ;  /* 0x009896800000895d */ /* 0x004fea0003900000 */
[----:B------:R-:W2:Y:S02]  /*15530*/  @!P0 SYNCS.PHASECHK.TRANS64 P0, [R4+URZ+0x22840], R2 ;  /* 0x02284002040085a7 */ /* 0x000ea4000800007f */
[----:B--2---:R-:W-:Y:S05]  /*15540*/  @!P0 BRA `(.L_x_10962) ;  /* 0xfffffffc00f08947 */ /* 0x004fea000383ffff */
[----:B------:R-:W-:Y:S05]  /*15550*/  BRA `(.L_x_11052) ;  /* 0xffffffcc00987947 */ /* 0x000fea000383ffff */
.L_x_10967:
[----:B--2---:R2:W3:Y:S02]  /*15560*/  SYNCS.PHASECHK.TRANS64.TRYWAIT P0, [R4+URZ+0x22860], R2 ;  /* 0x02286002040075a7 */ /* 0x0044e4000800017f */
[----:B---3--:R-:W-:Y:S05]  /*15570*/  @!P0 NANOSLEEP.SYNCS 0x989680 ;  /* 0x009896800000895d */ /* 0x008fea0003900000 */
[----:B------:R-:W3:Y:S02]  /*15580*/  @!P0 SYNCS.PHASECHK.TRANS64 P0, [R4+URZ+0x22860], R2 ;  /* 0x02286002040085a7 */ /* 0x000ee4000800007f */
[----:B---3--:R-:W-:Y:S05]  /*15590*/  @!P0 BRA `(.L_x_10967) ;  /* 0xfffffffc00f08947 */ /* 0x008fea000383ffff */
[----:B------:R-:W-:Y:S05]  /*155a0*/  BRA `(.L_x_11053) ;  /* 0xffffffd000107947 */ /* 0x000fea000383ffff */
.L_x_10979:
[----:B0-----:R0:W1:Y:S02]  /*155b0*/  SYNCS.PHASECHK.TRANS64.TRYWAIT P0, [R4+URZ+0x22840], R2 ;  /* 0x02284002040075a7 */ /* 0x001064000800017f */
[----:B-1----:R-:W-:Y:S05]  /*155c0*/  @!P0 NANOSLEEP.SYNCS 0x989680 ;  /* 0x009896800000895d */ /* 0x002fea0003900000 */
[----:B------:R-:W1:Y:S02]  /*155d0*/  @!P0 SYNCS.PHASECHK.TRANS64 P0, [R4+URZ+0x22840], R2 ;  /* 0x02284002040085a7 */ /* 0x000e64000800007f */
[----:B-1----:R-:W-:Y:S05]  /*155e0*/  @!P0 BRA `(.L_x_10979) ;  /* 0xfffffffc00f08947 */ /* 0x002fea000383ffff */
[----:B------:R-:W-:Y:S05]  /*155f0*/  BRA `(.L_x_11054) ;  /* 0xffffffd400f47947 */ /* 0x000fea000383ffff */
.L_x_10984:
[----:B-1----:R1:W2:Y:S02]  /*15600*/  SYNCS.PHASECHK.TRANS64.TRYWAIT P0, [R4+URZ+0x22860], R2 ;  /* 0x02286002040075a7 */ /* 0x0022a4000800017f */
[----:B--2---:R-:W-:Y:S05]  /*15610*/  @!P0 NANOSLEEP.SYNCS 0x989680 ;  /* 0x009896800000895d */ /* 0x004fea0003900000 */
[----:B------:R-:W2:Y:S02]  /*15620*/  @!P0 SYNCS.PHASECHK.TRANS64 P0, [R4+URZ+0x22860], R2 ;  /* 0x02286002040085a7 */ /* 0x000ea4000800007f */
[----:B--2---:R-:W-:Y:S05]  /*15630*/  @!P0 BRA `(.L_x_10984) ;  /* 0xfffffffc00f08947 */ /* 0x004fea000383ffff */
[----:B------:R-:W-:Y:S05]  /*15640*/  BRA `(.L_x_11055) ;  /* 0xffffffd8006c7947 */ /* 0x000fea000383ffff */
.L_x_10995:
[----:B-1----:R1:W2:Y:S02]  /*15650*/  SYNCS.PHASECHK.TRANS64.TRYWAIT P0, [R4+URZ+0x22840], R2 ;  /* 0x02284002040075a7 */ /* 0x0022a4000800017f */
[----:B--2---:R-:W-:Y:S05]  /*15660*/  @!P0 NANOSLEEP.SYNCS 0x989680 ;  /* 0x009896800000895d */ /* 0x004fea0003900000 */
[----:B------:R-:W2:Y:S02]  /*15670*/  @!P0 SYNCS.PHASECHK.TRANS64 P0, [R4+URZ+0x22840], R2 ;  /* 0x02284002040085a7 */ /* 0x000ea4000800007f */
[----:B--2---:R-:W-:Y:S05]  /*15680*/  @!P0 BRA `(.L_x_10995) ;  /* 0xfffffffc00f08947 */ /* 0x004fea000383ffff */
[----:B------:R-:W-:Y:S05]  /*15690*/  BRA `(.L_x_11056) ;  /* 0xffffffe000347947 */ /* 0x000fea000383ffff */
.L_x_11000:
[----:B0-----:R0:W2:Y:S02]  /*156a0*/  SYNCS.PHASECHK.TRANS64.TRYWAIT P0, [R4+URZ+0x22860], R2 ;  /* 0x02286002040075a7 */ /* 0x0010a4000800017f */
[----:B--2---:R-:W-:Y:S05]  /*156b0*/  @!P0 NANOSLEEP.SYNCS 0x989680 ;  /* 0x009896800000895d */ /* 0x004fea0003900000 */
[----:B------:R-:W2:Y:S02]  /*156c0*/  @!P0 SYNCS.PHASECHK.TRANS64 P0, [R4+URZ+0x22860], R2 ;  /* 0x02286002040085a7 */ /* 0x000ea4000800007f */
[----:B--2---:R-:W-:Y:S05]  /*156d0*/  @!P0 BRA `(.L_x_11000) ;  /* 0xfffffffc00f08947 */ /* 0x004fea000383ffff */
[----:B------:R-:W-:Y:S05]  /*156e0*/  BRA `(.L_x_11057) ;  /* 0xffffffe000ac7947 */ /* 0x000fea000383ffff */
.L_x_11012:
[----:B------:R-:W-:Y:S01]  /*156f0*/  BSSY B0, `(.L_x_11058) ;  /* 0x0000008000007945 */ /* 0x000fe20003800000 */
[----:B-----5:R-:W-:Y:S02]  /*15700*/  IMAD.MOV.U32 R13, RZ, RZ, R2 ;  /* 0x000000ffff0d7224 */ /* 0x020fe400078e0002 */
[----:B------:R-:W-:Y:S02]  /*15710*/  IMAD.MOV.U32 R12, RZ, RZ, RZ ;  /* 0x000000ffff0c7224 */ /* 0x000fe400078e00ff */
[----:B------:R-:W-:Y:S02]  /*15720*/  IMAD.MOV.U32 R11, RZ, RZ, 0x1f ;  /* 0x0000001fff0b7424 */ /* 0x000fe400078e00ff */
[----:B------:R-:W-:-:S07]  /*15730*/  IMAD.MOV.U32 R15, RZ, RZ, -0x1 ;  /* 0xffffffffff0f7424 */ /* 0x000fce00078e00ff */
[----:B01-34-:R-:W-:Y:S05]  /*15740*/  WARPSYNC.COLLECTIVE R15, `(.L_x_11059) ;  /* 0x000000000f087348 */ /* 0x01bfea0003c00000 */
[----:B------:R2:W0:Y:S02]  /*15750*/  SHFL.IDX P6, R14, R13, R12, R11 ;  /* 0x0000000c0d0e7389 */ /* 0x00042400000c000b */
[----:B01234-:R-:W-:Y:S01]  /*15760*/  ENDCOLLECTIVE ;  /* 0x000000000000791b */ /* 0x01ffe20003800000 */
.L_x_11059:
[----:B------:R-:W-:Y:S05]  /*15770*/  BSYNC B0 ;  /* 0x0000000000007941 */ /* 0x000fea0003800000 */
.L_x_11058:
[----:B------:R-:W-:Y:S05]  /*15780*/  BRA `(.L_x_11060) ;  /* 0xffffffe800787947 */ /* 0x000fea000383ffff */
.L_x_11015:
[----:B0-----:R0:W1:Y:S02]  /*15790*/  SYNCS.PHASECHK.TRANS64.TRYWAIT P0, [R0+URZ+0x22820], R3 ;  /* 0x02282003000075a7 */ /* 0x001064000800017f */
[----:B-1----:R-:W-:Y:S05]  /*157a0*/  @!P0 NANOSLEEP.SYNCS 0x989680 ;  /* 0x009896800000895d */ /* 0x002fea0003900000 */
[----:B------:R-:W1:Y:S02]  /*157b0*/  @!P0 SYNCS.PHASECHK.TRANS64 P0, [R0+URZ+0x22820], R3 ;  /* 0x02282003000085a7 */ /* 0x000e64000800007f */
[----:B-1----:R-:W-:Y:S05]  /*157c0*/  @!P0 BRA `(.L_x_11015) ;  /* 0xfffffffc00f08947 */ /* 0x002fea000383ffff */
[----:B------:R-:W-:Y:S05]  /*157d0*/  BRA `(.L_x_11061) ;  /* 0xffffffe800c47947 */ /* 0x000fea000383ffff */
.L_x_11016:
        /* <DEDUP_REMOVED lines=11> */
.L_x_11063:
[----:B------:R-:W-:Y:S05]  /*15890*/  BSYNC B0 ;  /* 0x0000000000007941 */ /* 0x000fea0003800000 */
.L_x_11062:
[----:B------:R-:W-:Y:S05]  /*158a0*/  BRA `(.L_x_11064) ;  /* 0xffffffe800ac7947 */ /* 0x000fea000383ffff */
.L_x_11019:
[----:B------:R-:W-:Y:S01]  /*158b0*/  BSSY B1, `(.L_x_11065) ;  /* 0x0000006000017945 */ /* 0x000fe20003800000 */
[----:B------:R-:W-:-:S07]  /*158c0*/  IMAD.MOV.U32 R15, RZ, RZ, -0x1 ;  /* 0xffffffffff0f7424 */ /* 0x000fce00078e00ff */
[----:B01----:R-:W-:Y:S05]  /*158d0*/  WARPSYNC.COLLECTIVE R15, `(.L_x_11066) ;  /* 0x000000000f0c7348 */ /* 0x003fea0003c00000 */
[----:B------:R-:W-:Y:S02]  /*158e0*/  ELECT P6, UR62, PT ;  /* 0x00000000003e782f */ /* 0x000fe400038c0000 */
[----:B------:R-:W-:Y:S01]  /*158f0*/  MOV R14, UR62 ;  /* 0x0000003e000e7c02 */ /* 0x000fe20008000f00 */
[----:B01----:R-:W-:Y:S10]  /*15900*/  ENDCOLLECTIVE ;  /* 0x000000000000791b */ /* 0x003ff40003800000 */
.L_x_11066:
[----:B------:R-:W-:Y:S05]  /*15910*/  BSYNC B1 ;  /* 0x0000000000017941 */ /* 0x000fea0003800000 */
.L_x_11065:
[----:B------:R-:W-:Y:S05]  /*15920*/  BRA `(.L_x_11067) ;  /* 0xffffffe800a47947 */ /* 0x000fea000383ffff */
.L_x_11021:
[----:B0-----:R0:W1:Y:S02]  /*15930*/  SYNCS.PHASECHK.TRANS64.TRYWAIT P0, [R6+URZ], R5 ;  /* 0x00000005060075a7 */ /* 0x001064000800017f */
[----:B-1----:R-:W-:Y:S05]  /*15940*/  @!P0 NANOSLEEP.SYNCS 0x989680 ;  /* 0x009896800000895d */ /* 0x002fea0003900000 */
[----:B------:R-:W1:Y:S02]  /*15950*/  @!P0 SYNCS.PHASECHK.TRANS64 P0, [R6+URZ], R5 ;  /* 0x00000005060085a7 */ /* 0x000e64000800007f */
[----:B-1----:R-:W-:Y:S05]  /*15960*/  @!P0 BRA `(.L_x_11021) ;  /* 0xfffffffc00f08947 */ /* 0x002fea000383ffff */
[----:B------:R-:W-:Y:S05]  /*15970*/  BRA `(.L_x_11068) ;  /* 0xffffffe800dc7947 */ /* 0x000fea000383ffff */
.L_x_11022:
[----:B-1----:R1:W2:Y:S02]  /*15980*/  SYNCS.PHASECHK.TRANS64.TRYWAIT P0, [R7+URZ], R2 ;  /* 0x00000002070075a7 */ /* 0x0022a4000800017f */
[----:B--2---:R-:W-:Y:S05]  /*15990*/  @!P0 NANOSLEEP.SYNCS 0x989680 ;  /* 0x009896800000895d */ /* 0x004fea0003900000 */
[----:B------:R-:W2:Y:S02]  /*159a0*/  @!P0 SYNCS.PHASECHK.TRANS64 P0, [R7+URZ], R2 ;  /* 0x00000002070085a7 */ /* 0x000ea4000800007f */
[----:B--2---:R-:W-:Y:S05]  /*159b0*/  @!P0 BRA `(.L_x_11022) ;  /* 0xfffffffc00f08947 */ /* 0x004fea000383ffff */
[----:B------:R-:W-:Y:S05]  /*159c0*/  BRA `(.L_x_11069) ;  /* 0xffffffe800d07947 */ /* 0x000fea000383ffff */
.L_x_11024:
[----:B--2---:R2:W3:Y:S02]  /*159d0*/  SYNCS.PHASECHK.TRANS64.TRYWAIT P0, [R4+URZ], R5 ;  /* 0x00000005040075a7 */ /* 0x0044e4000800017f */
[----:B---3--:R-:W-:Y:S05]  /*159e0*/  @!P0 NANOSLEEP.SYNCS 0x989680 ;  /* 0x009896800000895d */ /* 0x008fea0003900000 */
[----:B------:R-:W3:Y:S02]  /*159f0*/  @!P0 SYNCS.PHASECHK.TRANS64 P0, [R4+URZ], R5 ;  /* 0x00000005040085a7 */ /* 0x000ee4000800007f */
[----:B---3--:R-:W-:Y:S05]  /*15a00*/  @!P0 BRA `(.L_x_11024) ;  /* 0xfffffffc00f08947 */ /* 0x008fea000383ffff */
[----:B------:R-:W-:Y:S05]  /*15a10*/  BRA `(.L_x_11070) ;  /* 0xffffffe800d47947 */ /* 0x000fea000383ffff */
.L_x_11071:
        /* <DEDUP_REMOVED lines=14> */
.L_x_15140:


//--------------------- .text._ZN7cutlass13device_kernelIN5flash11enable_sm90INS1_16FlashAttnFwdSm90INS1_25CollectiveMainloopFwdSm90ILi2EN4cute5tupleIJNS5_1CILi1EEES8_S8_EEENS6_IJNS7_ILi128EEENS7_ILi96EEENS7_ILi64EEEEEELi256ENS_10bfloat16_tEfNS_4arch4Sm90ELb0ELb1ELb0ELb0ELb0ELb0ELb1ELb1ELb0ELb1ELb0ELb0EEENS1_21CollectiveEpilogueFwdINS6_IJSA_NS7_ILi256EEESB_EEES9_SE_SG_Li256ELb0ELb1ELb0ELb0EEENS1_30DynamicPersistentTileSchedulerILi256ELi128ELb0ELb1ELb1EEEEEEEEEvNT_6ParamsE --------------------------
	.section	.text._ZN7cutlass13device_kernelIN5flash11enable_sm90INS1_16FlashAttnFwdSm90INS1_25CollectiveMainloopFwdSm90ILi2EN4cute5tupleIJNS5_1CILi1EEES8_S8_EEENS6_IJNS7_ILi128EEENS7_ILi96EEENS7_ILi64EEEEEELi256ENS_10bfloat16_tEfNS_4arch4Sm90ELb0ELb1ELb0ELb0ELb0ELb0ELb1ELb1ELb0ELb1ELb0ELb0EEENS1_21CollectiveEpilogueFwdINS6_IJSA_NS7_ILi256EEESB_EEES9_SE_SG_Li256ELb0ELb1ELb0ELb0EEENS1_30DynamicPersistentTileSchedulerILi256ELi128ELb0ELb1ELb1EEEEEEEEEvNT_6ParamsE,"ax",@progbits
	.align	128
.text._ZN7cutlass13device_kernelIN5flash11enable_sm90INS1_16FlashAttnFwdSm90INS1_25CollectiveMainloopFwdSm90ILi2EN4cute5tupleIJNS5_1CILi1EEES8_S8_EEENS6_IJNS7_ILi128EEENS7_ILi96EEENS7_ILi64EEEEEELi256ENS_10bfloat16_tEfNS_4arch4Sm90ELb0ELb1ELb0ELb0ELb0ELb0ELb1ELb1ELb0ELb1ELb0ELb0EEENS1_21CollectiveEpilogueFwdINS6_IJSA_NS7_ILi256EEESB_EEES9_SE_SG_Li256ELb0ELb1ELb0ELb0EEENS1_30DynamicPersistentTileSchedulerILi256ELi128ELb0ELb1ELb1EEEEEEEEEvNT_6ParamsE:
        .type           _ZN7cutlass13device_kernelIN5flash11enable_sm90INS1_16FlashAttnFwdSm90INS1_25CollectiveMainloopFwdSm90ILi2EN4cute5tupleIJNS5_1CILi1EEES8_S8_EEENS6_IJNS7_ILi128EEENS7_ILi96EEENS7_ILi64EEEEEELi256ENS_10bfloat16_tEfNS_4arch4Sm90ELb0ELb1ELb0ELb0ELb0ELb0ELb1ELb1ELb0ELb1ELb0ELb0EEENS1_21CollectiveEpilogueFwdINS6_IJSA_NS7_ILi256EEESB_EEES9_SE_SG_Li256ELb0ELb1ELb0ELb0EEENS1_30DynamicPersistentTileSchedulerILi256ELi128ELb0ELb1ELb1EEEEEEEEEvNT_6ParamsE,@function
        .size           _ZN7cutlass13device_kernelIN5flash11enable_sm90INS1_16FlashAttnFwdSm90INS1_25CollectiveMainloopFwdSm90ILi2EN4cute5tupleIJNS5_1CILi1EEES8_S8_EEENS6_IJNS7_ILi128EEENS7_ILi96EEENS7_ILi64EEEEEELi256ENS_10bfloat16_tEfNS_4arch4Sm90ELb0ELb1ELb0ELb0ELb0ELb0ELb1ELb1ELb0ELb1ELb0ELb0EEENS1_21CollectiveEpilogueFwdINS6_IJSA_NS7_ILi256EEESB_EEES9_SE_SG_Li256ELb0ELb1ELb0ELb0EEENS1_30DynamicPersistentTileSchedulerILi256ELi128ELb0ELb1ELb1EEEEEEEEEvNT_6ParamsE,(.L_x_15141 - _ZN7cutlass13device_kernelIN5flash11enable_sm90INS1_16FlashAttnFwdSm90INS1_25CollectiveMainloopFwdSm90ILi2EN4cute5tupleIJNS5_1CILi1EEES8_S8_EEENS6_IJNS7_ILi128EEENS7_ILi96EEENS7_ILi64EEEEEELi256ENS_10bfloat16_tEfNS_4arch4Sm90ELb0ELb1ELb0ELb0ELb0ELb0ELb1ELb1ELb0ELb1ELb0ELb0EEENS1_21CollectiveEpilogueFwdINS6_IJSA_NS7_ILi256EEESB_EEES9_SE_SG_Li256ELb0ELb1ELb0ELb0EEENS1_30DynamicPersistentTileSchedulerILi256ELi128ELb0ELb1ELb1EEEEEEEEEvNT_6ParamsE)
        .other          _ZN7cutlass13device_kernelIN5flash11enable_sm90INS1_16FlashAttnFwdSm90INS1_25CollectiveMainloopFwdSm90ILi2EN4cute5tupleIJNS5_1CILi1EEES8_S8_EEENS6_IJNS7_ILi128EEENS7_ILi96EEENS7_ILi64EEEEEELi256ENS_10bfloat16_tEfNS_4arch4Sm90ELb0ELb1ELb0ELb0ELb0ELb0ELb1ELb1ELb0ELb1ELb0ELb0EEENS1_21CollectiveEpilogueFwdINS6_IJSA_NS7_ILi256EEESB_EEES9_SE_SG_Li256ELb0ELb1ELb0ELb0EEENS1_30DynamicPersistentTileSchedulerILi256ELi128ELb0ELb1ELb1EEEEEEEEEvNT_6ParamsE,@"STO_CUDA_ENTRY STV_DEFAULT"
_ZN7cutlass13device_kernelIN5flash11enable_sm90INS1_16FlashAttnFwdSm90INS1_25CollectiveMainloopFwdSm90ILi2EN4cute5tupleIJNS5_1CILi1EEES8_S8_EEENS6_IJNS7_ILi128EEENS7_ILi96EEENS7_ILi64EEEEEELi256ENS_10bfloat16_tEfNS_4arch4Sm90ELb0ELb1ELb0ELb0ELb0ELb0ELb1ELb1ELb0ELb1ELb0ELb0EEENS1_21CollectiveEpilogueFwdINS6_IJSA_NS7_ILi256EEESB_EEES9_SE_SG_Li256ELb0ELb1ELb0ELb0EEENS1_30DynamicPersistentTileSchedulerILi256ELi128ELb0ELb1ELb1EEEEEEEEEvNT_6ParamsE:
[----:B------:R-:W0:Y:S02]  /*0000*/  LDC R1, c[0x0][0x28] ;  /* 0x00000a00ff017b82 */ /* 0x000e240000000800 */
[----:B0-----:R-:W-:Y:S01]  /*0010*/  VIADD R1, R1, 0xfffffb50 ;  /* 0xfffffb5001017836 */ /* 0x001fe20000000000 */
[----:B------:R-:W0:Y:S01]  /*0020*/  S2R R3, SR_TID.X ;  /* 0x0000000000037919 */ /* 0x000e220000002100 */
[----:B------:R-:W-:Y:S01]  /*0030*/  ELECT P0, URZ, PT ;  /* 0x00000000003f782f */ /* 0x000fe20003800000 */
[----:B------:R-:W-:Y:S01]  /*0040*/  BSSY B0, `(.L_x_11072) ;  /* 0x0000012000007945 */ /* 0x000fe20003800000 */
[----:B------:R-:W-:Y:S02]  /*0050*/  ULDC UR4, c[0x0][0x20] ;  /* 0x0000080000047ab9 */ /* 0x000fe40000000800 */
[----:B------:R-:W-:Y:S01]  /*0060*/  IADD3 R16, P1, R1, UR4, RZ ;  /* 0x0000000401107c10 */ /* 0x000fe2000ff3e0ff */
[----:B------:R-:W-:-:S04]  /*0070*/  ULDC UR4, c[0x0][0x24] ;  /* 0x0000090000047ab9 */ /* 0x000fc80000000800 */
[----:B------:R-:W-:Y:S01]  /*0080*/  IMAD.X R17, RZ, RZ, UR4, P1 ;  /* 0x00000004ff117e24 */ /* 0x000fe200088e06ff */
        /* <DEDUP_REMOVED lines=13> */
.L_x_11073:
[----:B------:R-:W-:Y:S05]  /*0160*/  BSYNC B0 ;  /* 0x0000000000007941 */ /* 0x000fea0003800000 */
.L_x_11072:
        /* <DEDUP_REMOVED lines=43> */
.L_x_11074:
        /* <DEDUP_REMOVED lines=22> */
.L_x_11075:
        /* <DEDUP_REMOVED lines=18> */
.L_x_11076:
        /* <DEDUP_REMOVED lines=22> */
.L_x_11077:
        /* <DEDUP_REMOVED lines=22> */
.L_x_11078:
[----:B------:R-:W-:Y:S01]  /*0960*/  IADD3 R2, P0, R16, 0x70, RZ ;  /* 0x0000007010027810 */ /* 0x000fe20007f1e0ff */
[----:B------:R-:W-:Y:S01]  /*0970*/  UMOV UR41, 0x1 ;  /* 0x0000000100297882 */ /* 0x000fe20000000000 */
[----:B------:R-:W-:Y:S01]  /*0980*/  PLOP3.LUT P1, PT, PT, PT, UP0, 0x80, 0x0 ;  /* 0x000000000000781c */ /* 0x000fe20003f2f008 */
[----:B------:R-:W-:Y:S01]  /*0990*/  NOP ;  /* 0x0000000000007918 */ /* 0x000fe20000000000 */
[----:B------:R-:W-:Y:S01]  /*09a0*/  USEL UR41, UR41, 0x2, !UP0 ;  /* 0x0000000229297887 */ /* 0x000fe2000c000000 */
[----:B------:R4:W-:Y:S01]  /*09b0*/  STL [R1+0x464], R2 ;  /* 0x0004640201007387 */ /* 0x0009e20000100800 */
[----:B------:R-:W-:Y:S01]  /*09c0*/  ULDC.64 UR48, c[0x0][0x208] ;  /* 0x0000820000307ab9 */ /* 0x000fe20000000a00 */
[----:B------:R-:W-:Y:S02]  /*09d0*/  IMAD.MOV.U32 R22, RZ, RZ, R16 ;  /* 0x000000ffff167224 */ /* 0x000fe400078e0010 */
[--C-:B------:R-:W-:Y:S02]  /*09e0*/  IMAD.MOV.U32 R23, RZ, RZ, R17.reuse ;  /* 0x000000ffff177224 */ /* 0x100fe400078e0011 */
[----:B----4-:R-:W-:-:S05]  /*09f0*/  IMAD.X R2, RZ, RZ, R17, P0 ;  /* 0x000000ffff027224 */ /* 0x010fca00000e0611 */
[----:B------:R4:W-:Y:S01]  /*0a00*/  STL [R1+0x460], R2 ;  /* 0x0004600201007387 */ /* 0x0009e20000100800 */
[----:B0123--:R-:W-:Y:S06]  /*0a10*/  BAR.SYNC.DEFER_BLOCKING 0x0 ;  /* 0x0000000000007b1d */ /* 0x00ffec0000010000 */
[----:B------:R-:W-:Y:S05]  /*0a20*/  @!P1 BRA `(.L_x_11079) ;  /* 0x0000020800f49947 */ /* 0x000fea0003800000 */
.L_x_11080:
[----:B------:R-:W-:-:S08]  /*0a30*/  NOP ;  /* 0x0000000000007918 */ /* 0x000fd00000000000 */
[----:B------:R-:W0:Y:S02]  /*0a40*/  USETMAXREG.TRY_ALLOC.CTAPOOL UP0, 0xf0 ;  /* 0x000000f0000079c8 */ /* 0x000e240008000600 */
[----:B0-----:R-:W-:-:S13]  /*0a50*/  PLOP3.LUT P0, PT, PT, PT, UP0, 0x80, 0x0 ;  /* 0x000000000000781c */ /* 0x001fda0003f0f008 */
[----:B------:R-:W-:Y:S05]  /*0a60*/  @!P0 BRA `(.L_x_11080) ;  /* 0xfffffffc00f08947 */ /* 0x000fea000383ffff */
[----:B------:R-:W0:Y:S08]  /*0a70*/  S2UR UR5, SR_CTAID.X ;  /* 0x00000000000579c3 */ /* 0x000e300000002500 */
[----:B------:R-:W-:Y:S08]  /*0a80*/  BAR.ARV 0x4, 0x180 ;  /* 0x0106000000007b1d */ /* 0x000ff00000002000 */
[----:B------:R-:W-:Y:S08]  /*0a90*/  BAR.ARV 0x8, 0x180 ;  /* 0x0206000000007b1d */ /* 0x000ff00000002000 */
[----:B------:R-:W0:Y:S01]  /*0aa0*/  LDC R0, c[0x0][0xd38] ;  /* 0x00034e00ff007b82 */ /* 0x000e220000000800 */
[----:B------:R-:W-:Y:S01]  /*0ab0*/  ISETP.NE.AND P0, PT, R14, 0x1, PT ;  /* 0x000000010e00780c */ /* 0x000fe20003f05270 */
[----:B------:R1:W-:-:S12]  /*0ac0*/  STL.64 [R1+0x210], RZ ;  /* 0x000210ff01007387 */ /* 0x0003d80000100a00 */
[----:B------:R-:W-:Y:S06]  /*0ad0*/  @!P0 BAR.ARV 0x9, 0x100 ;  /* 0x0244000000008b1d */ /* 0x000fec0000002000 */
[C---:B------:R-:W-:Y:S02]  /*0ae0*/  IADD3 R214, P1, R16.reuse, 0x210, RZ ;  /* 0x0000021010d67810 */ /* 0x040fe40007f3e0ff */
[----:B------:R-:W-:Y:S01]  /*0af0*/  IADD3 R224, P2, R16, 0x21c, RZ ;  /* 0x0000021c10e07810 */ /* 0x000fe20007f5e0ff */
[----:B------:R1:W-:Y:S01]  /*0b00*/  STL [R1+0x218], RZ ;  /* 0x000218ff01007387 */ /* 0x0003e20000100800 */
[----:B0-----:R-:W-:Y:S01]  /*0b10*/  ISETP.LE.AND P0, PT, R0, UR5, PT ;  /* 0x0000000500007c0c */ /* 0x001fe2000bf03270 */
[----:B------:R-:W-:-:S02]  /*0b20*/  IMAD.X R213, RZ, RZ, R17, P1 ;  /* 0x000000ffffd57224 */ /* 0x000fc400008e0611 */
[----:B------:R1:W-:Y:S01]  /*0b30*/  STL [R1+0x21c], RZ ;  /* 0x00021cff01007387 */ /* 0x0003e20000100800 */
[----:B------:R-:W-:-:S09]  /*0b40*/  IMAD.X R223, RZ, RZ, R17, P2 ;  /* 0x000000ffffdf7224 */ /* 0x000fd200010e0611 */
[----:B-1----:R-:W-:Y:S05]  /*0b50*/  @P0 EXIT ;  /* 0x000000000000094d */ /* 0x002fea0003800000 */
[----:B----4-:R-:W0:Y:S01]  /*0b60*/  S2R R2, SR_TID.X ;  /* 0x0000000000027919 */ /* 0x010e220000002100 */
[----:B------:R-:W1:Y:S01]  /*0b70*/  S2UR UR6, SR_CgaCtaId ;  /* 0x00000000000679c3 */ /* 0x000e620000008800 */
[----:B------:R-:W-:Y:S01]  /*0b80*/  UMOV UR44, 0x400 ;  /* 0x00000400002c7882 */ /* 0x000fe20000000000 */
[----:B------:R-:W-:Y:S01]  /*0b90*/  IMAD.MOV.U32 R189, RZ, RZ, 0x2 ;  /* 0x00000002ffbd7424 */ /* 0x000fe200078e00ff */
[C---:B------:R-:W-:Y:S01]  /*0ba0*/  IADD3 R208, -R14.reuse, 0xb, RZ ;  /* 0x0000000b0ed07810 */ /* 0x040fe20007ffe1ff */
[----:B------:R-:W-:-:S04]  /*0bb0*/  VIADD R209, R14, 0x8 ;  /* 0x000000080ed17836 */ /* 0x000fc80000000000 */
[----:B------:R-:W2:Y:S01]  /*0bc0*/  S2UR UR4, SR_SWINHI ;  /* 0x00000000000479c3 */ /* 0x000ea20000002f00 */
[----:B-1----:R-:W-:Y:S01]  /*0bd0*/  ULEA UR44, UR6, UR44, 0x18 ;  /* 0x0000002c062c7291 */ /* 0x002fe2000f8ec03f */
[----:B0-----:R-:W-:-:S06]  /*0be0*/  VIADD R206, R2, 0xffffff80 ;  /* 0xffffff8002ce7836 */ /* 0x001fcc0000000000 */
[----:B------:R-:W-:Y:S01]  /*0bf0*/  UMOV UR36, UR44 ;  /* 0x0000002c00247c82 */ /* 0x000fe20008000000 */
[----:B--2---:R-:W-:Y:S01]  /*0c00*/  UMOV UR37, UR4 ;  /* 0x0000000400257c82 */ /* 0x004fe20008000000 */
[----:B------:R-:W-:Y:S01]  /*0c10*/  UMOV UR4, UR5 ;  /* 0x0000000500047c82 */ /* 0x000fe20008000000 */
[----:B------:R-:W-:-:S04]  /*0c20*/  SHF.R.S32.HI R15, RZ, 0x1f, R206 ;  /* 0x0000001fff0f7819 */ /* 0x000fc800000114ce */
[CC--:B------:R-:W-:Y:S02]  /*0c30*/  LEA.HI R2, R15.reuse, R206.reuse, RZ, 0x4 ;  /* 0x000000ce0f027211 */ /* 0x0c0fe400078f20ff */
[CC--:B------:R-:W-:Y:S02]  /*0c40*/  LEA.HI R0, R15.reuse, R206.reuse, RZ, 0x5 ;  /* 0x000000ce0f007211 */ /* 0x0c0fe400078f28ff */
[----:B------:R-:W-:Y:S02]  /*0c50*/  SHF.R.S32.HI R5, RZ, 0x4, R2 ;  /* 0x00000004ff057819 */ /* 0x000fe40000011402 */
[----:B------:R-:W-:Y:S01]  /*0c60*/  LOP3.LUT R3, R2, 0x3fffff0, RZ, 0xc0, !PT ;  /* 0x03fffff002037812 */ /* 0x000fe200078ec0ff */
[----:B------:R-:W-:Y:S01]  /*0c70*/  IMAD.SHL.U32 R6, R0, 0x20, RZ ;  /* 0x0000002000067824 */ /* 0x000fe200078e00ff */
[----:B------:R-:W-:Y:S02]  /*0c80*/  LEA.HI R0, R15, R206, RZ, 0x7 ;  /* 0x000000ce0f007211 */ /* 0x000fe400078f38ff */
[----:B------:R-:W-:Y:S01]  /*0c90*/  LEA.HI R4, R2, R5, RZ, 0x1 ;  /* 0x0000000502047211 */ /* 0x000fe200078f08ff */
[----:B------:R-:W-:Y:S01]  /*0ca0*/  IMAD.IADD R2, R206, 0x1, -R3 ;  /* 0x00000001ce027824 */ /* 0x000fe200078e0a03 */
[----:B------:R-:W-:-:S02]  /*0cb0*/  LOP3.LUT R3, R0, 0xffffff80, RZ, 0xc0, !PT ;  /* 0xffffff8000037812 */ /* 0x000fc400078ec0ff */
[----:B------:R-:W-:Y:S02]  /*0cc0*/  LOP3.LUT R7, R6, 0xfffffc00, RZ, 0xc0, !PT ;  /* 0xfffffc0006077812 */ /* 0x000fe400078ec0ff */
[----:B------:R-:W-:Y:S01]  /*0cd0*/  LOP3.LUT R4, R4, 0x1ffffffe, RZ, 0xc0, !PT ;  /* 0x1ffffffe04047812 */ /* 0x000fe200078ec0ff */
[----:B------:R-:W-:Y:S01]  /*0ce0*/  IMAD.IADD R212, R206, 0x1, -R3 ;  /* 0x00000001ced47824 */ /* 0x000fe200078e0a03 */
[----:B------:R-:W-:Y:S01]  /*0cf0*/  SHF.R.S32.HI R227, RZ, 0x7, R0 ;  /* 0x00000007ffe37819 */ /* 0x000fe20000011400 */
[----:B------:R-:W-:Y:S01]  /*0d00*/  IMAD R7, R2, 0x40, R7 ;  /* 0x0000004002077824 */ /* 0x000fe200078e0207 */
[----:B------:R-:W-:Y:S01]  /*0d10*/  LEA.HI R2, R15, R206, RZ, 0x2 ;  /* 0x000000ce0f027211 */ /* 0x000fe200078f10ff */
[----:B------:R-:W-:Y:S01]  /*0d20*/  IMAD.IADD R4, R5, 0x1, -R4 ;  /* 0x0000000105047824 */ /* 0x000fe200078e0a04 */
[----:B------:R-:W-:Y:S02]  /*0d30*/  SHF.R.S32.HI R3, RZ, 0x1f, R212 ;  /* 0x0000001fff037819 */ /* 0x000fe400000114d4 */
[----:B------:R-:W-:Y:S01]  /*0d40*/  LOP3.LUT R5, R2, 0xfffffffc, RZ, 0xc0, !PT ;  /* 0xfffffffc02057812 */ /* 0x000fe200078ec0ff */
[----:B------:R-:W-:Y:S01]  /*0d50*/  IMAD R4, R4, 0x8, R7 ;  /* 0x0000000804047824 */ /* 0x000fe200078e0207 */
[----:B------:R-:W-:-:S02]  /*0d60*/  LEA.HI R19, R3, R212, RZ, 0x2 ;  /* 0x000000d403137211 */ /* 0x000fc400078f10ff */
[----:B------:R-:W-:Y:S01]  /*0d70*/  LEA.HI R3, R3, R212, RZ, 0x5 ;  /* 0x000000d403037211 */ /* 0x000fe200078f28ff */
[----:B------:R-:W-:Y:S01]  /*0d80*/  IMAD.IADD R6, R206, 0x1, -R5 ;  /* 0x00000001ce067824 */ /* 0x000fe200078e0a05 */
[--C-:B------:R-:W-:Y:S01]  /*0d90*/  SHF.R.S32.HI R2, RZ, 0x2, R19.reuse ;  /* 0x00000002ff027819 */ /* 0x100fe20000011413 */
[----:B------:R-:W-:Y:S01]  /*0da0*/  IMAD.WIDE R188, R4, R189, UR36 ;  /* 0x0000002404bc7e25 */ /* 0x000fe2000f8e02bd */
[----:B------:R-:W-:Y:S02]  /*0db0*/  SHF.R.S32.HI R5, RZ, 0x1f, R19 ;  /* 0x0000001fff057819 */ /* 0x000fe40000011413 */
[----:B------:R-:W-:Y:S02]  /*0dc0*/  SHF.R.S32.HI R3, RZ, 0x5, R3 ;  /* 0x00000005ff037819 */ /* 0x000fe40000011403 */
[----:B------:R-:W-:Y:S02]  /*0dd0*/  LEA.HI R5, R5, R2, RZ, 0x3 ;  /* 0x0000000205057211 */ /* 0x000fe400078f18ff */
[----:B------:R-:W-:-:S02]  /*0de0*/  IADD3 R9, P0, R188, 0x20, RZ ;  /* 0x00000020bc097810 */ /* 0x000fc40007f1e0ff */
[----:B------:R-:W-:Y:S02]  /*0df0*/  LOP3.LUT R5, R5, 0xfffffff8, RZ, 0xc0, !PT ;  /* 0xfffffff805057812 */ /* 0x000fe400078ec0ff */
[----:B------:R-:W-:Y:S02]  /*0e00*/  LOP3.LUT R8, R9, 0x380, RZ, 0xc0, !PT ;  /* 0x0000038009087812 */ /* 0x000fe400078ec0ff */
[----:B------:R-:W-:Y:S01]  /*0e10*/  LEA.HI R7, R6, R6, RZ, 0x1 ;  /* 0x0000000606077211 */ /* 0x000fe200078f08ff */
[----:B------:R-:W-:Y:S01]  /*0e20*/  IMAD.IADD R2, R2, 0x1, -R5 ;  /* 0x0000000102027824 */ /* 0x000fe200078e0a05 */
[----:B------:R-:W-:Y:S02]  /*0e30*/  SHF.R.U64 R8, R8, 0x3, RZ ;  /* 0x0000000308087819 */ /* 0x000fe400000012ff */
[----:B------:R-:W-:Y:S01]  /*0e40*/  LOP3.LUT R7, R7, 0x1ffffffe, RZ, 0xc0, !PT ;  /* 0x1ffffffe07077812 */ /* 0x000fe200078ec0ff */
[----:B------:R-:W-:Y:S01]  /*0e50*/  IMAD R21, R3, 0x10, R2 ;  /* 0x0000001003157824 */ /* 0x000fe200078e0202 */
[----:B------:R-:W-:Y:S01]  /*0e60*/  LOP3.LUT R2, R8, R9, RZ, 0x3c, !PT ;  /* 0x0000000908027212 */ /* 0x000fe200078e3cff */
[----:B------:R-:W-:Y:S01]  /*0e70*/  IMAD.X R3, RZ, RZ, R189, P0 ;  /* 0x000000ffff037224 */ /* 0x000fe200000e06bd */
[----:B------:R-:W-:Y:S01]  /*0e80*/  LEA.HI R15, R15, R206, RZ, 0x3 ;  /* 0x000000ce0f0f7211 */ /* 0x000fe200078f18ff */
[----:B------:R-:W-:Y:S01]  /*0e90*/  IMAD.IADD R25, R6, 0x1, -R7 ;  /* 0x0000000106197824 */ /* 0x000fe200078e0a07 */
[----:B------:R-:W-:-:S02]  /*0ea0*/  IADD3 R5, P1, R188, 0x40, RZ ;  /* 0x00000040bc057810 */ /* 0x000fc40007f3e0ff */
[----:B------:R-:W-:Y:S02]  /*0eb0*/  MOV R235, R2 ;  /* 0x0000000200eb7202 */ /* 0x000fe40000000f00 */
[C---:B------:R-:W-:Y:S02]  /*0ec0*/  IADD3 R7, P2, R188.reuse, 0x60, RZ ;  /* 0x00000060bc077810 */ /* 0x040fe40007f5e0ff */
[C---:B------:R-:W-:Y:S02]  /*0ed0*/  IADD3 R9, P3, R188.reuse, 0x4000, RZ ;  /* 0x00004000bc097810 */ /* 0x040fe40007f7e0ff */
[C---:B------:R-:W-:Y:S02]  /*0ee0*/  IADD3 R231, P4, R188.reuse, 0x4020, RZ ;  /* 0x00004020bce77810 */ /* 0x040fe40007f9e0ff */
[C---:B------:R-:W-:Y:S02]  /*0ef0*/  IADD3 R11, P5, R188.reuse, 0x4040, RZ ;  /* 0x00004040bc0b7810 */ /* 0x040fe40007fbe0ff */
[----:B------:R-:W-:-:S02]  /*0f00*/  IADD3 R13, P6, R188, 0xc060, RZ ;  /* 0x0000c060bc0d7810 */ /* 0x000fc40007fde0ff */
[----:B------:R-:W-:Y:S02]  /*0f10*/  LOP3.LUT R3, R15, 0xfffffff8, RZ, 0xc0, !PT ;  /* 0xfffffff80f037812 */ /* 0x000fe400078ec0ff */
[----:B------:R-:W-:Y:S02]  /*0f20*/  LEA.HI R0, R0, R227, RZ, 0x1 ;  /* 0x000000e300007211 */ /* 0x000fe400078f08ff */
[----:B------:R-:W-:Y:S01]  /*0f30*/  LOP3.LUT R4, R5, 0x380, RZ, 0xc0, !PT ;  /* 0x0000038005047812 */ /* 0x000fe200078ec0ff */
[----:B------:R-:W-:Y:S01]  /*0f40*/  IMAD.IADD R3, R206, 0x1, -R3 ;  /* 0x00000001ce037824 */ /* 0x000fe200078e0a03 */
[----:B------:R-:W-:Y:S02]  /*0f50*/  LOP3.LUT R6, R7, 0x380, RZ, 0xc0, !PT ;  /* 0x0000038007067812 */ /* 0x000fe400078ec0ff */
[----:B------:R-:W-:Y:S01]  /*0f60*/  LOP3.LUT R8, R9, 0x380, RZ, 0xc0, !PT ;  /* 0x0000038009087812 */ /* 0x000fe200078ec0ff */
[----:B------:R-:W-:Y:S01]  /*0f70*/  IMAD.SHL.U32 R194, R3, 0x8, RZ ;  /* 0x0000000803c27824 */ /* 0x000fe200078e00ff */
[----:B------:R-:W-:-:S02]  /*0f80*/  LOP3.LUT R230, R231, 0x380, RZ, 0xc0, !PT ;  /* 0x00000380e7e67812 */ /* 0x000fc400078ec0ff */
[----:B------:R-:W-:Y:S01]  /*0f90*/  LOP3.LUT R10, R11, 0x380, RZ, 0xc0, !PT ;  /* 0x000003800b0a7812 */ /* 0x000fe200078ec0ff */
[C---:B------:R-:W-:Y:S01]  /*0fa0*/  VIADD R196, R194.reuse, 0x40 ;  /* 0x00000040c2c47836 */ /* 0x040fe20000000000 */
[----:B------:R-:W-:Y:S01]  /*0fb0*/  LOP3.LUT R12, R13, 0x380, RZ, 0xc0, !PT ;  /* 0x000003800d0c7812 */ /* 0x000fe200078ec0ff */
[----:B------:R-:W-:Y:S01]  /*0fc0*/  VIADD R195, R194, 0x80 ;  /* 0x00000080c2c37836 */ /* 0x000fe20000000000 */
[----:B------:R-:W-:Y:S01]  /*0fd0*/  LOP3.LUT R0, R0, 0x3fffffe, RZ, 0xc0, !PT ;  /* 0x03fffffe00007812 */ /* 0x000fe200078ec0ff */
[----:B------:R-:W-:Y:S01]  /*0fe0*/  VIADD R197, R194, 0xc0 ;  /* 0x000000c0c2c57836 */ /* 0x000fe20000000000 */
[----:B------:R-:W-:Y:S02]  /*0ff0*/  SHF.R.U64 R4, R4, 0x3, RZ ;  /* 0x0000000304047819 */ /* 0x000fe400000012ff */
[----:B------:R-:W-:Y:S01]  /*1000*/  SHF.R.U64 R6, R6, 0x3, RZ ;  /* 0x0000000306067819 */ /* 0x000fe200000012ff */
[----:B------:R-:W-:Y:S01]  /*1010*/  IMAD.IADD R0, R227, 0x1, -R0 ;  /* 0x00000001e3007824 */ /* 0x000fe200078e0a00 */
[----:B------:R-:W-:-:S02]  /*1020*/  SHF.R.U64 R8, R8, 0x3, RZ ;  /* 0x0000000308087819 */ /* 0x000fc400000012ff */
[----:B------:R-:W-:Y:S01]  /*1030*/  SHF.R.U64 R230, R230, 0x3, RZ ;  /* 0x00000003e6e67819 */ /* 0x000fe200000012ff */
[----:B------:R-:W-:Y:S01]  /*1040*/  IMAD R204, R0, 0x40, R21 ;  /* 0x0000004000cc7824 */ /* 0x000fe200078e0215 */
[----:B------:R-:W-:Y:S02]  /*1050*/  SHF.R.U64 R10, R10, 0x3, RZ ;  /* 0x000000030a0a7819 */ /* 0x000fe400000012ff */
[----:B------:R-:W-:Y:S01]  /*1060*/  SHF.R.U64 R12, R12, 0x3, RZ ;  /* 0x000000030c0c7819 */ /* 0x000fe200000012ff */
[----:B------:R-:W-:Y:S01]  /*1070*/  IMAD R236, R25, 0x8, R204 ;  /* 0x0000000819ec7824 */ /* 0x000fe200078e02cc */
        /* <DEDUP_REMOVED lines=13> */
[----:B------:R-:W-:Y:S01]  /*1150*/  IADD3 R18, P0, R16, 0x13c, RZ ;  /* 0x0000013c10127810 */ /* 0x000fe20007f1e0ff */
[----:B------:R-:W-:Y:S01]  /*1160*/  IMAD.IADD R19, R212, 0x1, -R19 ;  /* 0x00000001d4137824 */ /* 0x000fe200078e0a13 */
[----:B------:R-:W-:-:S02]  /*1170*/  IADD3 R226, P1, R16, 0x220, RZ ;  /* 0x0000022010e27810 */ /* 0x000fc40007f3e0ff */
[----:B------:R-:W-:Y:S01]  /*1180*/  SHF.R.S32.HI R210, RZ, 0x3, R15 ;  /* 0x00000003ffd27819 */ /* 0x000fe2000001140f */
[--C-:B------:R-:W-:Y:S01]  /*1190*/  IMAD.X R164, RZ, RZ, R17.reuse, P0 ;  /* 0x000000ffffa47224 */ /* 0x100fe200000e0611 */
[----:B------:R-:W-:Y:S01]  /*11a0*/  MOV R234, R4 ;  /* 0x0000000400ea7202 */ /* 0x000fe20000000f00 */
[----:B------:R-:W-:Y:S01]  /*11b0*/  IMAD.X R225, RZ, RZ, R17, P1 ;  /* 0x000000ffffe17224 */ /* 0x000fe200008e0611 */
[----:B------:R-:W-:Y:S01]  /*11c0*/  MOV R233, R6 ;  /* 0x0000000600e97202 */ /* 0x000fe20000000f00 */
[----:B------:R-:W-:Y:S01]  /*11d0*/  IMAD R211, R3, 0x20, R210 ;  /* 0x0000002003d37824 */ /* 0x000fe200078e02d2 */
[----:B------:R-:W-:Y:S01]  /*11e0*/  MOV R232, R8 ;  /* 0x0000000800e87202 */ /* 0x000fe20000000f00 */
[----:B------:R-:W-:Y:S01]  /*11f0*/  IMAD.SHL.U32 R205, R19, 0x2, RZ ;  /* 0x0000000213cd7824 */ /* 0x000fe200078e00ff */
[----:B------:R-:W-:Y:S02]  /*1200*/  MOV R230, R230 ;  /* 0x000000e600e67202 */ /* 0x000fe40000000f00 */
[----:B------:R-:W-:-:S02]  /*1210*/  MOV R229, R10 ;  /* 0x0000000a00e57202 */ /* 0x000fc40000000f00 */
[----:B------:R-:W-:Y:S02]  /*1220*/  MOV R228, R12 ;  /* 0x0000000c00e47202 */ /* 0x000fe40000000f00 */
[----:B------:R-:W-:Y:S02]  /*1230*/  SHF.R.S32.HI R203, RZ, 0x1f, R194 ;  /* 0x0000001fffcb7819 */ /* 0x000fe400000114c2 */
[----:B------:R-:W-:Y:S02]  /*1240*/  SHF.R.S32.HI R202, RZ, 0x1f, R196 ;  /* 0x0000001fffca7819 */ /* 0x000fe400000114c4 */
[----:B------:R-:W-:Y:S02]  /*1250*/  SHF.R.S32.HI R201, RZ, 0x1f, R195 ;  /* 0x0000001fffc97819 */ /* 0x000fe400000114c3 */
[----:B------:R-:W-:-:S07]  /*1260*/  SHF.R.S32.HI R200, RZ, 0x1f, R197 ;  /* 0x0000001fffc87819 */ /* 0x000fce00000114c5 */
.L_x_11203:
        /* <DEDUP_REMOVED lines=21> */
.L_x_11081:
[----:B------:R-:W-:Y:S01]  /*13c0*/  ULDC UR7, c[0x0][0xd54] ;  /* 0x0003550000077ab9 */ /* 0x000fe20000000800 */
[----:B------:R-:W-:Y:S01]  /*13d0*/  UMOV UR6, UR9 ;  /* 0x0000000900067c82 */ /* 0x000fe20008000000 */
[----:B------:R-:W-:-:S11]  /*13e0*/  UISETP.NE.AND UP0, UPT, UR7, 0x1, UPT ;  /* 0x000000010700788c */ /* 0x000fd6000bf05270 */
[----:B------:R-:W-:Y:S02]  /*13f0*/  @UP0 ULDC.64 UR10, c[0x0][0xd58] ;  /* 0x00035600000a0ab9 */ /* 0x000fe40000000a00 */
[----:B------:R-:W-:-:S04]  /*1400*/  UIMAD.WIDE.U32 UR4, UR9, UR10, URZ ;  /* 0x0000000a090472a5 */ /* 0x000fc8000f8e003f */
[----:B------:R-:W-:-:S04]  /*1410*/  @UP0 USHF.R.U32.HI UR6, URZ, UR11, UR5 ;  /* 0x0000000b3f060299 */ /* 0x000fc80008011605 */
[----:B------:R-:W-:-:S12]  /*1420*/  UIMAD UR4, UR6, UR7, URZ ;  /* 0x00000007060472a4 */ /* 0x000fd8000f8e023f */
.L_x_11082:
[----:B------:R-:W0:Y:S01]  /*1430*/  S2R R0, SR_TID.X ;  /* 0x0000000000007919 */ /* 0x000e220000002100 */
[----:B------:R-:W-:Y:S01]  /*1440*/  ULOP3.LUT UR5, URZ, UR6, URZ, 0x33, !UPT ;  /* 0x000000063f057292 */ /* 0x000fe2000f8e333f */
[----:B------:R-:W-:Y:S01]  /*1450*/  IMAD.MOV.U32 R2, RZ, RZ, 0x3000 ;  /* 0x00003000ff027424 */ /* 0x000fe200078e00ff */
[----:B------:R-:W-:Y:S01]  /*1460*/  UIADD3 UR6, UP2, UR36, 0x32450, URZ ;  /* 0x0003245024067890 */ /* 0x000fe2000ff5e03f */
[----:B------:R-:W-:Y:S01]  /*1470*/  IMAD.U32 R3, RZ, RZ, UR41 ;  /* 0x00000029ff037e24 */ /* 0x000fe2000f8e00ff */
[----:B------:R-:W-:Y:S01]  /*1480*/  ULDC UR39, c[0x0][0xd3c] ;  /* 0x00034f0000277ab9 */ /* 0x000fe20000000800 */
[----:B------:R-:W-:Y:S01]  /*1490*/  UIADD3 UR7, UP0, UR36, 0x32430, URZ ;  /* 0x0003243024077890 */ /* 0x000fe2000ff1e03f */
[----:B------:R-:W-:Y:S01]  /*14a0*/  IMAD.MOV.U32 R5, RZ, RZ, 0x100 ;  /* 0x00000100ff057424 */ /* 0x000fe200078e00ff */
[----:B------:R-:W-:Y:S01]  /*14b0*/  UIADD3 UR39, UR5, UR39, URZ ;  /* 0x0000002705277290 */ /* 0x000fe2000fffe03f */
[----:B------:R1:W-:Y:S01]  /*14c0*/  STL.64 [R1+0x18], R2 ;  /* 0x0000180201007387 */ /* 0x0003e20000100a00 */
[----:B------:R-:W-:Y:S01]  /*14d0*/  UIADD3.X UR5, URZ, UR37, URZ, UP2, !UPT ;  /* 0x000000253f057290 */ /* 0x000fe200097fe43f */
[----:B------:R-:W-:Y:S01]  /*14e0*/  IMAD.MOV.U32 R6, RZ, RZ, 0x1 ;  /* 0x00000001ff067424 */ /* 0x000fe200078e00ff */
[----:B------:R-:W-:Y:S01]  /*14f0*/  UIADD3 UR10, UP1, UR36, 0x32440, URZ ;  /* 0x00032440240a7890 */ /* 0x000fe2000ff3e03f */
[----:B------:R-:W-:Y:S01]  /*1500*/  IMAD.MOV.U32 R7, RZ, RZ, RZ ;  /* 0x000000ffff077224 */ /* 0x000fe200078e00ff */
[----:B------:R-:W-:Y:S01]  /*1510*/  UIADD3 UR11, UP3, UR36, 0x32460, URZ ;  /* 0x00032460240b7890 */ /* 0x000fe2000ff7e03f */
[----:B------:R-:W-:Y:S01]  /*1520*/  IMAD.MOV.U32 R8, RZ, RZ, 0xc000 ;  /* 0x0000c000ff087424 */ /* 0x000fe200078e00ff */
[----:B------:R-:W-:Y:S01]  /*1530*/  UIADD3 UR4, UR9, -UR4, URZ ;  /* 0x8000000409047290 */ /* 0x000fe2000fffe03f */
[----:B------:R-:W-:Y:S01]  /*1540*/  IMAD.U32 R9, RZ, RZ, UR41 ;  /* 0x00000029ff097e24 */ /* 0x000fe2000f8e00ff */
[----:B------:R-:W-:Y:S01]  /*1550*/  UIADD3.X UR12, URZ, UR37, URZ, UP3, !UPT ;  /* 0x000000253f0c7290 */ /* 0x000fe20009ffe43f */
[----:B------:R-:W-:Y:S01]  /*1560*/  IMAD.MOV.U32 R11, RZ, RZ, 0x100 ;  /* 0x00000100ff0b7424 */ /* 0x000fe200078e00ff */
[----:B------:R-:W-:Y:S01]  /*1570*/  ULDC UR42, c[0x0][0xd48] ;  /* 0x00035200002a7ab9 */ /* 0x000fe20000000800 */
[----:B-1----:R-:W-:Y:S01]  /*1580*/  IMAD.U32 R3, RZ, RZ, UR5 ;  /* 0x00000005ff037e24 */ /* 0x002fe2000f8e00ff */
[----:B------:R-:W-:Y:S01]  /*1590*/  UIADD3.X UR5, URZ, UR37, URZ, UP0, !UPT ;  /* 0x000000253f057290 */ /* 0x000fe200087fe43f */
[----:B------:R-:W-:Y:S01]  /*15a0*/  IMAD.U32 R2, RZ, RZ, UR6 ;  /* 0x00000006ff027e24 */ /* 0x000fe2000f8e00ff */
[----:B------:R-:W-:Y:S01]  /*15b0*/  UIADD3.X UR6, URZ, UR37, URZ, UP1, !UPT ;  /* 0x000000253f067290 */ /* 0x000fe20008ffe43f */
[----:B------:R-:W-:Y:S01]  /*15c0*/  IMAD.U32 R12, RZ, RZ, UR11 ;  /* 0x0000000bff0c7e24 */ /* 0x000fe2000f8e00ff */
[----:B------:R-:W-:Y:S01]  /*15d0*/  UISETP.NE.AND UP2, UPT, UR42, 0x1, UPT ;  /* 0x000000012a00788c */ /* 0x000fe2000bf45270 */
[----:B------:R-:W-:Y:S01]  /*15e0*/  IMAD.U32 R13, RZ, RZ, UR12 ;  /* 0x0000000cff0d7e24 */ /* 0x000fe2000f8e00ff */
[----:B------:R-:W-:Y:S01]  /*15f0*/  ULDC UR12, c[0x0][0xd54] ;  /* 0x00035500000c7ab9 */ /* 0x000fe20000000800 */
[----:B------:R-:W-:Y:S01]  /*1600*/  IMAD.MOV.U32 R20, RZ, RZ, 0x1 ;  /* 0x00000001ff147424 */ /* 0x000fe200078e00ff */
[----:B------:R-:W-:Y:S01]  /*1610*/  UIMAD UR12, UR8, UR12, UR4 ;  /* 0x0000000c080c72a4 */ /* 0x000fe2000f8e0204 */
[----:B------:R-:W-:Y:S01]  /*1620*/  IMAD.MOV.U32 R21, RZ, RZ, RZ ;  /* 0x000000ffff157224 */ /* 0x000fe200078e00ff */
[----:B0-----:R-:W-:Y:S01]  /*1630*/  LOP3.LUT R0, R0, 0x7f, RZ, 0xc0, !PT ;  /* 0x0000007f00007812 */ /* 0x001fe200078ec0ff */
[----:B------:R-:W-:Y:S01]  /*1640*/  IMAD.U32 R14, RZ, RZ, UR39 ;  /* 0x00000027ff0e7e24 */ /* 0x000fe2000f8e00ff */
[----:B------:R-:W-:Y:S01]  /*1650*/  USHF.L.U32 UR39, UR39, 0x7, URZ ;  /* 0x0000000727277899 */ /* 0x000fe2000800063f */
[----:B------:R-:W-:Y:S01]  /*1660*/  STL.128 [R1+0x430], RZ ;  /* 0x000430ff01007387 */ /* 0x000fe20000100c00 */
[----:B------:R-:W-:Y:S01]  /*1670*/  ISETP.NE.AND P0, PT, R0, RZ, PT ;  /* 0x000000ff0000720c */ /* 0x000fe20003f05270 */
[----:B------:R-:W-:Y:S01]  /*1680*/  ULDC UR45, c[0x0][0x424] ;  /* 0x00010900002d7ab9 */ /* 0x000fe20000000800 */
[----:B------:R-:W0:Y:S01]  /*1690*/  LDC R0, c[0x0][0xa80] ;  /* 0x0002a000ff007b82 */ /* 0x000e220000000800 */
[----:B------:R-:W-:Y:S01]  /*16a0*/  STL.64 [R1+0x60], R20 ;  /* 0x0000601401007387 */ /* 0x000fe20000100a00 */
[----:B------:R-:W-:Y:S01]  /*16b0*/  SEL R4, RZ, 0x1, P0 ;  /* 0x00000001ff047807 */ /* 0x000fe20000000000 */
[----:B------:R-:W-:Y:S01]  /*16c0*/  ULDC UR11, c[0x0][0x2f0] ;  /* 0x0000bc00000b7ab9 */ /* 0x000fe20000000800 */
[----:B------:R-:W-:Y:S01]  /*16d0*/  ULDC UR46, c[0x0][0x288] ;  /* 0x0000a200002e7ab9 */ /* 0x000fe20000000800 */
[----:B------:R-:W-:Y:S01]  /*16e0*/  STL [R1+0x70], R14 ;  /* 0x0000700e01007387 */ /* 0x000fe20000100800 */
[----:B------:R-:W-:Y:S01]  /*16f0*/  @UP2 ULDC UR13, c[0x0][0xd50] ;  /* 0x00035400000d2ab9 */ /* 0x000fe20000000800 */
[----:B------:R-:W-:Y:S01]  /*1700*/  IMAD.MOV.U32 R10, RZ, RZ, R4 ;  /* 0x000000ffff0a7224 */ /* 0x000fe200078e0004 */
[----:B------:R-:W-:Y:S01]  /*1710*/  UMOV UR38, UR12 ;  /* 0x0000000c00267c82 */ /* 0x000fe20008000000 */
[----:B------:R1:W-:Y:S01]  /*1720*/  STL.128 [R1+0x20], R4 ;  /* 0x0000200401007387 */ /* 0x0003e20000100c00 */
[----:B------:R-:W-:-:S02]  /*1730*/  IADD3 R32, P0, R16, 0x430, RZ ;  /* 0x0000043010207810 */ /* 0x000fc40007f1e0ff */
[----:B------:R-:W-:Y:S01]  /*1740*/  IADD3 R43, P1, R16, 0x38, RZ ;  /* 0x00000038102b7810 */ /* 0x000fe20007f3e0ff */
[----:B------:R2:W-:Y:S02]  /*1750*/  STL.128 [R1+0x50], R8 ;  /* 0x0000500801007387 */ /* 0x0005e40000100c00 */
[--C-:B------:R-:W-:Y:S02]  /*1760*/  IMAD.X R45, RZ, RZ, R17.reuse, P0 ;  /* 0x000000ffff2d7224 */ /* 0x100fe400000e0611 */
[----:B------:R3:W-:Y:S01]  /*1770*/  STL.128 [R1+0x440], RZ ;  /* 0x000440ff01007387 */ /* 0x0007e20000100c00 */
[----:B------:R-:W-:-:S03]  /*1780*/  IMAD.X R48, RZ, RZ, R17, P1 ;  /* 0x000000ffff307224 */ /* 0x000fc600008e0611 */
[----:B------:R3:W-:Y:S01]  /*1790*/  STL.128 [R1+0x220], RZ ;  /* 0x000220ff01007387 */ /* 0x0007e20000100c00 */
[----:B-1----:R-:W-:Y:S01]  /*17a0*/  IMAD.U32 R5, RZ, RZ, UR5 ;  /* 0x00000005ff057e24 */ /* 0x002fe2000f8e00ff */
[----:B------:R-:W-:Y:S01]  /*17b0*/  ULDC UR5, c[0x0][0x448] ;  /* 0x0001120000057ab9 */ /* 0x000fe20000000800 */
[----:B------:R-:W-:Y:S01]  /*17c0*/  IMAD.U32 R4, RZ, RZ, UR7 ;  /* 0x00000007ff047e24 */ /* 0x000fe2000f8e00ff */
[----:B------:R-:W-:Y:S01]  /*17d0*/  UISETP.NE.AND UP1, UPT, UR5, 0x1, UPT ;  /* 0x000000010500788c */ /* 0x000fe2000bf25270 */
[----:B--2---:R-:W-:Y:S01]  /*17e0*/  IMAD.MOV.U32 R9, RZ, RZ, R3 ;  /* 0x000000ffff097224 */ /* 0x004fe200078e0003 */
[----:B0-----:R3:W-:Y:S01]  /*17f0*/  STL [R1+0x450], R0 ;  /* 0x0004500001007387 */ /* 0x0017e20000100800 */
[----:B------:R-:W-:Y:S01]  /*1800*/  IMAD.U32 R3, RZ, RZ, UR6 ;  /* 0x00000006ff037e24 */ /* 0x000fe2000f8e00ff */
[----:B------:R-:W-:Y:S01]  /*1810*/  ULDC.64 UR6, c[0x0][0x418] ;  /* 0x0001060000067ab9 */ /* 0x000fe20000000a00 */
[----:B------:R-:W-:Y:S01]  /*1820*/  IMAD.MOV.U32 R8, RZ, RZ, R2 ;  /* 0x000000ffff087224 */ /* 0x000fe200078e0002 */
[----:B------:R-:W-:Y:S01]  /*1830*/  UISETP.NE.U32.AND UP0, UPT, UR6, URZ, UPT ;  /* 0x0000003f0600728c */ /* 0x000fe2000bf05070 */
[----:B------:R-:W-:Y:S01]  /*1840*/  IMAD.MOV.U32 R10, RZ, RZ, R12 ;  /* 0x000000ffff0a7224 */ /* 0x000fe200078e000c */
[----:B------:R-:W-:Y:S01]  /*1850*/  ULDC.64 UR4, c[0x0][0xad8] ;  /* 0x0002b60000047ab9 */ /* 0x000fe20000000a00 */
[----:B------:R-:W-:Y:S01]  /*1860*/  IMAD.MOV.U32 R11, RZ, RZ, R13 ;  /* 0x000000ffff0b7224 */ /* 0x000fe200078e000d */
[----:B------:R-:W-:Y:S01]  /*1870*/  UISETP.NE.AND.EX UP0, UPT, UR7, URZ, UPT, UP0 ;  /* 0x0000003f0700728c */ /* 0x000fe2000bf05300 */
[----:B------:R-:W-:Y:S01]  /*1880*/  IMAD.U32 R2, RZ, RZ, UR10 ;  /* 0x0000000aff027e24 */ /* 0x000fe2000f8e00ff */
[----:B------:R-:W-:Y:S01]  /*1890*/  UISETP.GE.AND UP3, UPT, UR5, 0x1, UPT ;  /* 0x000000010500788c */ /* 0x000fe2000bf66270 */
[----:B------:R3:W-:Y:S01]  /*18a0*/  STL.64 [R1+0x8], R4 ;  /* 0x0000080401007387 */ /* 0x0007e20000100a00 */
[----:B------:R-:W-:-:S02]  /*18b0*/  UIADD3 UR10, UR39, 0x7f, URZ ;  /* 0x0000007f270a7890 */ /* 0x000fc4000fffe03f */
[----:B------:R-:W-:Y:S01]  /*18c0*/  USEL UR45, UR45, 0x1, UP0 ;  /* 0x000000012d2d7887 */ /* 0x000fe20008000000 */
[----:B------:R3:W-:Y:S01]  /*18d0*/  STL.128 [R1+0x40], R8 ;  /* 0x0000400801007387 */ /* 0x0007e20000100c00 */
[----:B------:R-:W-:Y:S01]  /*18e0*/  @UP2 ULDC UR6, c[0x0][0xd4c] ;  /* 0x0003530000062ab9 */ /* 0x000fe20000000800 */
[----:B------:R-:W-:Y:S01]  /*18f0*/  @UP1 ULDC UR8, c[0x0][0x44c] ;  /* 0x0001130000081ab9 */ /* 0x000fe20000000800 */
[----:B------:R-:W-:Y:S01]  /*1900*/  UIMAD.WIDE.U32 UR6, UR12, UR6, URZ ;  /* 0x000000060c0672a5 */ /* 0x000fe2000f8e003f */
[----:B------:R3:W-:Y:S01]  /*1910*/  STL.64 [R1+0x68], R10 ;  /* 0x0000680a01007387 */ /* 0x0007e20000100a00 */
[----:B------:R-:W-:Y:S01]  /*1920*/  UIMAD.WIDE.U32 UR8, UR10, UR8, URZ ;  /* 0x000000080a0872a5 */ /* 0x000fe2000f8e003f */
[----:B------:R-:W-:Y:S01]  /*1930*/  PLOP3.LUT P2, PT, PT, PT, UP3, 0x80, 0x0 ;  /* 0x000000000000781c */ /* 0x000fe20003f4f038 */
[----:B------:R-:W-:Y:S01]  /*1940*/  UIMAD UR45, UR45, UR11, URZ ;  /* 0x0000000b2d2d72a4 */ /* 0x000fe2000f8e023f */
[----:B------:R3:W-:Y:S01]  /*1950*/  STL.64 [R1+0x10], R2 ;  /* 0x0000100201007387 */ /* 0x0007e20000100a00 */
[----:B------:R-:W-:Y:S01]  /*1960*/  @UP1 ULDC UR14, c[0x0][0x450] ;  /* 0x00011400000e1ab9 */ /* 0x000fe20000000800 */
[----:B------:R-:W-:-:S02]  /*1970*/  @UP2 USHF.R.U32.HI UR38, URZ, UR13, UR7 ;  /* 0x0000000d3f262299 */ /* 0x000fc40008011607 */
[----:B------:R3:W-:Y:S01]  /*1980*/  STL.64 [R1+0x30], R2 ;  /* 0x0000300201007387 */ /* 0x0007e20000100a00 */
[----:B------:R-:W-:Y:S02]  /*1990*/  UIADD3 UR40, UR45, 0x1, -UR46 ;  /* 0x000000012d287890 */ /* 0x000fe4000fffe82e */
[----:B------:R-:W-:Y:S01]  /*19a0*/  @UP1 USHF.R.U32.HI UR10, URZ, UR14, UR9 ;  /* 0x0000000e3f0a1299 */ /* 0x000fe20008011609 */
[----:B------:R3:W-:Y:S01]  /*19b0*/  STL.128 [R1+0x230], RZ ;  /* 0x000230ff01007387 */ /* 0x0007e20000100c00 */
[----:B------:R-:W-:Y:S02]  /*19c0*/  UIADD3 UR6, -UR38, URZ, URZ ;  /* 0x0000003f26067290 */ /* 0x000fe4000fffe13f */
[----:B------:R-:W-:Y:S01]  /*19d0*/  UIADD3 UR10, UR40, UR10, URZ ;  /* 0x0000000a280a7290 */ /* 0x000fe2000fffe03f */
[----:B------:R3:W-:Y:S01]  /*19e0*/  STL.128 [R1+0x240], RZ ;  /* 0x000240ff01007387 */ /* 0x0007e20000100c00 */
[----:B------:R-:W-:Y:S02]  /*19f0*/  UIMAD UR42, UR42, UR6, UR12 ;  /* 0x000000062a2a72a4 */ /* 0x000fe4000f8e020c */
[----:B------:R-:W-:Y:S01]  /*1a00*/  UIADD3 UR4, UR10, UR4, URZ ;  /* 0x000000040a047290 */ /* 0x000fe2000fffe03f */
[----:B------:R3:W-:Y:S04]  /*1a10*/  STL.128 [R1+0x250], RZ ;  /* 0x000250ff01007387 */ /* 0x0007e80000100c00 */
        /* <DEDUP_REMOVED lines=28> */
[----:B------:R3:W-:Y:S04]  /*1be0*/  STL.64 [R1], RZ ;  /* 0x000000ff01007387 */ /* 0x0007e80000100a00 */
[----:B------:R3:W-:Y:S01]  /*1bf0*/  STL.64 [R1+0x38], RZ ;  /* 0x000038ff01007387 */ /* 0x0007e20000100a00 */
[----:B------:R-:W-:Y:S05]  /*1c00*/  @!P2 BRA `(.L_x_11083) ;  /* 0x000000000044a947 */ /* 0x000fea0003800000 */
        /* <DEDUP_REMOVED lines=10> */
.L_x_11084:
[----:B------:R-:W-:-:S11]  /*1cb0*/  UISETP.NE.AND UP0, UPT, UR5, 0x1, UPT ;  /* 0x000000010500788c */ /* 0x000fd6000bf05270 */
[----:B------:R-:W-:Y:S02]  /*1cc0*/  @UP0 ULDC.64 UR10, c[0x0][0xae0] ;  /* 0x0002b800000a0ab9 */ /* 0x000fe40000000a00 */
[----:B------:R-:W-:-:S04]  /*1cd0*/  UIMAD.WIDE.U32 UR6, UR8, UR10, URZ ;  /* 0x0000000a080672a5 */ /* 0x000fc8000f8e003f */
[----:B------:R-:W-:-:S12]  /*1ce0*/  @UP0 USHF.R.U32.HI UR8, URZ, UR11, UR7 ;  /* 0x0000000b3f080299 */ /* 0x000fd80008011607 */
.L_x_11085:
[----:B------:R-:W-:-:S04]  /*1cf0*/  UIMAD UR8, UR8, UR5, UR5 ;  /* 0x00000005080872a4 */ /* 0x000fc8000f8e0205 */
[----:B------:R-:W-:-:S04]  /*1d00*/  UISETP.LT.AND UP0, UPT, UR4, UR8, UPT ;  /* 0x000000080400728c */ /* 0x000fc8000bf01270 */
[----:B------:R-:W-:-:S12]  /*1d10*/  USEL UR4, UR4, UR8, UP0 ;  /* 0x0000000804047287 */ /* 0x000fd80008000000 */
.L_x_11083:
[----:B------:R-:W-:Y:S02]  /*1d20*/  UIADD3 UR6, UR45, 0x5f, URZ ;  /* 0x0000005f2d067890 */ /* 0x000fe4000fffe03f */
[----:B------:R-:W-:Y:S02]  /*1d30*/  UIADD3 UR8, UR4, 0x5f, URZ ;  /* 0x0000005f04087890 */ /* 0x000fe4000fffe03f */
[----:B------:R-:W-:Y:S02]  /*1d40*/  UIMAD.WIDE UR6, UR6, 0x2aaaaaab, URZ ;  /* 0x2aaaaaab060678a5 */ /* 0x000fe4000f8e023f */
[----:B------:R-:W-:Y:S01]  /*1d50*/  UIMAD.WIDE UR8, UR8, 0x2aaaaaab, URZ ;  /* 0x2aaaaaab080878a5 */ /* 0x000fe2000f8e023f */
[----:B------:R-:W-:Y:S01]  /*1d60*/  @UP1 ULDC UR10, c[0x0][0x44c] ;  /* 0x00011300000a1ab9 */ /* 0x000fe20000000800 */
[----:B------:R-:W-:Y:S02]  /*1d70*/  USHF.R.U32.HI UR4, URZ, 0x1f, UR7 ;  /* 0x0000001f3f047899 */ /* 0x000fe40008011607 */
[----:B------:R-:W-:-:S02]  /*1d80*/  UIMAD.WIDE.U32 UR10, UR39, UR10, URZ ;  /* 0x0000000a270a72a5 */ /* 0x000fc4000f8e003f */
[----:B------:R-:W-:Y:S01]  /*1d90*/  USHF.R.U32.HI UR6, URZ, 0x1f, UR9 ;  /* 0x0000001f3f067899 */ /* 0x000fe20008011609 */
[----:B------:R-:W-:Y:S01]  /*1da0*/  @UP1 ULDC UR13, c[0x0][0x450] ;  /* 0x00011400000d1ab9 */ /* 0x000fe20000000800 */
[----:B------:R-:W-:Y:S01]  /*1db0*/  UMOV UR12, UR39 ;  /* 0x00000027000c7c82 */ /* 0x000fe20008000000 */
[----:B------:R-:W-:Y:S02]  /*1dc0*/  UIADD3 UR46, UR45, -UR46, URZ ;  /* 0x8000002e2d2e7290 */ /* 0x000fe4000fffe03f */
        /* <DEDUP_REMOVED lines=20> */
.L_x_11087:
[----:B------:R-:W-:-:S11]  /*1f10*/  UISETP.NE.AND UP0, UPT, UR5, 0x1, UPT ;  /* 0x000000010500788c */ /* 0x000fd6000bf05270 */
[----:B------:R-:W-:Y:S02]  /*1f20*/  @UP0 ULDC.64 UR10, c[0x0][0xae0] ;  /* 0x0002b800000a0ab9 */ /* 0x000fe40000000a00 */
[----:B------:R-:W-:-:S04]  /*1f30*/  UIMAD.WIDE.U32 UR6, UR4, UR10, URZ ;  /* 0x0000000a040672a5 */ /* 0x000fc8000f8e003f */
[----:B------:R-:W-:-:S12]  /*1f40*/  @UP0 USHF.R.U32.HI UR4, URZ, UR11, UR7 ;  /* 0x0000000b3f040299 */ /* 0x000fd80008011607 */
.L_x_11088:
[----:B------:R-:W-:-:S04]  /*1f50*/  UIMAD UR4, UR4, UR5, URZ ;  /* 0x00000005040472a4 */ /* 0x000fc8000f8e023f */
[----:B------:R-:W-:-:S04]  /*1f60*/  UISETP.LT.AND UP0, UPT, UR8, UR4, UPT ;  /* 0x000000040800728c */ /* 0x000fc8000bf01270 */
[----:B------:R-:W-:-:S12]  /*1f70*/  USEL UR8, UR8, UR4, !UP0 ;  /* 0x0000000408087287 */ /* 0x000fd8000c000000 */
.L_x_11086:
[----:B------:R-:W-:Y:S01]  /*1f80*/  UIMAD.WIDE UR4, UR8, 0x2aaaaaab, URZ ;  /* 0x2aaaaaab080478a5 */ /* 0x000fe2000f8e023f */
[----:B------:R-:W-:-:S03]  /*1f90*/  PLOP3.LUT P0, PT, PT, PT, PT, 0x80, 0x0 ;  /* 0x000000000000781c */ /* 0x000fc60003f0f070 */
[----:B------:R-:W-:-:S04]  /*1fa0*/  USHF.R.U32.HI UR4, URZ, 0x1f, UR5 ;  /* 0x0000001f3f047899 */ /* 0x000fc80008011605 */
[----:B------:R-:W-:-:S04]  /*1fb0*/  ULEA.HI.SX32 UR4, UR5, UR4, 0x1c ;  /* 0x0000000405047291 */ /* 0x000fc8000f8fe23f */
[----:B------:R-:W-:-:S04]  /*1fc0*/  UISETP.LT.AND UP0, UPT, URZ, UR4, UPT ;  /* 0x000000043f00728c */ /* 0x000fc8000bf01270 */
[----:B------:R-:W-:-:S04]  /*1fd0*/  USEL UR43, URZ, UR4, !UP0 ;  /* 0x000000043f2b7287 */ /* 0x000fc8000c000000 */
[----:B------:R-:W-:-:S06]  /*1fe0*/  UISETP.GT.AND UP0, UPT, UR47, UR43, UPT ;  /* 0x0000002b2f00728c */ /* 0x000fcc000bf04270 */
[----:B------:R-:W-:-:S13]  /*1ff0*/  PLOP3.LUT P1, PT, PT, PT, UP0, 0x80, 0x0 ;  /* 0x000000000000781c */ /* 0x000fda0003f2f008 */
[----:B------:R-:W-:Y:S05]  /*2000*/  @!P1 BRA `(.L_x_11089) ;  /* 0x000001cc00549947 */ /* 0x000fea0003800000 */
[----:B---3--:R-:W0:Y:S01]  /*2010*/  SHFL.IDX PT, R0, R227, RZ, 0x1f ;  /* 0x00001fffe3007589 */ /* 0x008e2200000e0000 */
[----:B------:R-:W-:Y:S01]  /*2020*/  UIADD3 UR6, UR44, 0x18400, URZ ;  /* 0x000184002c067890 */ /* 0x000fe2000fffe03f */
[----:B------:R-:W-:Y:S01]  /*2030*/  IMAD.MOV.U32 R12, RZ, RZ, 0x1 ;  /* 0x00000001ff0c7424 */ /* 0x000fe200078e00ff */
[----:B------:R-:W-:Y:S01]  /*2040*/  UIADD3 UR5, UR44, 0x400, URZ ;  /* 0x000004002c057890 */ /* 0x000fe2000fffe03f */
[----:B------:R-:W-:Y:S01]  /*2050*/  IMAD.MOV.U32 R4, RZ, RZ, 0x1 ;  /* 0x00000001ff047424 */ /* 0x000fe200078e00ff */
[----:B------:R-:W-:Y:S01]  /*2060*/  UIADD3 UR4, UR44, 0x1c400, URZ ;  /* 0x0001c4002c047890 */ /* 0x000fe2000fffe03f */
[----:B------:R-:W-:Y:S01]  /*2070*/  IMAD.MOV.U32 R5, RZ, RZ, RZ ;  /* 0x000000ffff057224 */ /* 0x000fe200078e00ff */
[----:B------:R-:W-:Y:S01]  /*2080*/  USHF.R.U32.HI UR5, URZ, 0x4, UR5 ;  /* 0x000000043f057899 */ /* 0x000fe20008011605 */
[----:B------:R-:W-:Y:S01]  /*2090*/  IMAD.MOV.U32 R6, RZ, RZ, 0x1 ;  /* 0x00000001ff067424 */ /* 0x000fe200078e00ff */
[----:B------:R-:W-:Y:S01]  /*20a0*/  USHF.R.U32.HI UR4, URZ, 0x4, UR4 ;  /* 0x000000043f047899 */ /* 0x000fe20008011604 */
[----:B------:R-:W-:Y:S01]  /*20b0*/  IMAD.MOV.U32 R7, RZ, RZ, RZ ;  /* 0x000000ffff077224 */ /* 0x000fe200078e00ff */
[----:B------:R-:W-:Y:S01]  /*20c0*/  ULOP3.LUT UR5, UR5, 0x3fff, URZ, 0xc0, !UPT ;  /* 0x00003fff05057892 */ /* 0x000fe2000f8ec03f */
[----:B------:R-:W-:Y:S01]  /*20d0*/  IMAD.MOV.U32 R13, RZ, RZ, RZ ;  /* 0x000000ffff0d7224 */ /* 0x000fe200078e00ff */
[----:B------:R-:W-:Y:S01]  /*20e0*/  ULOP3.LUT UR4, UR4, 0x3fff, URZ, 0xc0, !UPT ;  /* 0x00003fff04047892 */ /* 0x000fe2000f8ec03f */
[----:B------:R-:W-:Y:S01]  /*20f0*/  IMAD.MOV.U32 R9, RZ, RZ, 0x40000040 ;  /* 0x40000040ff097424 */ /* 0x000fe200078e00ff */
[----:B------:R-:W-:Y:S01]  /*2100*/  ULOP3.LUT UR7, UR5, 0x3000000, URZ, 0xfc, !UPT ;  /* 0x0300000005077892 */ /* 0x000fe2000f8efc3f */
[----:B------:R1:W-:Y:S01]  /*2110*/  STL.128 [R1+0x80], R4 ;  /* 0x0000800401007387 */ /* 0x0003e20000100c00 */
[----:B------:R-:W-:Y:S01]  /*2120*/  ULOP3.LUT UR4, UR4, 0x10000, URZ, 0xfc, !UPT ;  /* 0x0001000004047892 */ /* 0x000fe2000f8efc3f */
[----:B------:R-:W-:Y:S01]  /*2130*/  IMAD.MOV.U32 R11, RZ, RZ, 0x40000040 ;  /* 0x40000040ff0b7424 */ /* 0x000fe200078e00ff */
[----:B------:R-:W-:Y:S01]  /*2140*/  ULOP3.LUT UR5, UR5, 0x10000, URZ, 0xfc, !UPT ;  /* 0x0001000005057892 */ /* 0x000fe2000f8efc3f */
[----:B------:R2:W-:Y:S01]  /*2150*/  STL.64 [R1+0x90], R12 ;  /* 0x0000900c01007387 */ /* 0x0005e20000100a00 */
[----:B------:R-:W-:Y:S01]  /*2160*/  IMAD.U32 R10, RZ, RZ, UR7 ;  /* 0x00000007ff0a7e24 */ /* 0x000fe2000f8e00ff */
[----:B------:R-:W-:Y:S01]  /*2170*/  IADD3 R27, P1, R16, 0xa0, RZ ;  /* 0x000000a0101b7810 */ /* 0x000fe20007f3e0ff */
[----:B------:R-:W-:Y:S01]  /*2180*/  IMAD.U32 R8, RZ, RZ, UR4 ;  /* 0x00000004ff087e24 */ /* 0x000fe2000f8e00ff */
[----:B0-----:R-:W-:Y:S01]  /*2190*/  LEA.HI R2, R0, R0, RZ, 0x1 ;  /* 0x0000000000027211 */ /* 0x001fe200078f08ff */
[----:B------:R-:W-:Y:S01]  /*21a0*/  IMAD.U32 R14, RZ, RZ, UR5 ;  /* 0x00000005ff0e7e24 */ /* 0x000fe2000f8e00ff */
[----:B------:R-:W-:Y:S01]  /*21b0*/  ULOP3.LUT UP0, URZ, UR6, 0x1bf, URZ, 0xc0, !UPT ;  /* 0x000001bf063f7892 */ /* 0x000fe2000f80c03f */
[----:B------:R-:W-:Y:S01]  /*21c0*/  IMAD.MOV.U32 R15, RZ, RZ, 0x40000040 ;  /* 0x40000040ff0f7424 */ /* 0x000fe200078e00ff */
[----:B------:R-:W-:Y:S01]  /*21d0*/  LOP3.LUT R3, R2, 0x7fffe, RZ, 0xc0, !PT ;  /* 0x0007fffe02037812 */ /* 0x000fe200078ec0ff */
[----:B------:R0:W-:Y:S01]  /*21e0*/  STL.128 [R1+0xa0], R8 ;  /* 0x0000a00801007387 */ /* 0x0001e20000100c00 */
[----:B------:R-:W-:Y:S01]  /*21f0*/  IMAD.X R44, RZ, RZ, R17, P1 ;  /* 0x000000ffff2c7224 */ /* 0x000fe200008e0611 */
[----:B------:R-:W-:Y:S01]  /*2200*/  IADD3 R30, P5, R16, 0x118, RZ ;  /* 0x00000118101e7810 */ /* 0x000fe20007fbe0ff */
[----:B-1----:R-:W-:Y:S01]  /*2210*/  IMAD.MOV.U32 R5, RZ, RZ, 0x40000040 ;  /* 0x40000040ff057424 */ /* 0x002fe200078e00ff */
[----:B------:R0:W-:Y:S01]  /*2220*/  STL.64 [R1+0x78], RZ ;  /* 0x000078ff01007387 */ /* 0x0001e20000100a00 */
[----:B------:R-:W-:Y:S01]  /*2230*/  IMAD.IADD R3, R0, 0x1, -R3 ;  /* 0x0000000100037824 */ /* 0x000fe200078e0a03 */
[----:B------:R-:W-:Y:S01]  /*2240*/  PLOP3.LUT P1, PT, PT, PT, UP0, 0x80, 0x0 ;  /* 0x000000000000781c */ /* 0x000fe20003f2f008 */
[----:B--2---:R-:W-:Y:S01]  /*2250*/  IMAD.MOV.U32 R13, RZ, RZ, 0x40000040 ;  /* 0x40000040ff0d7424 */ /* 0x004fe200078e00ff */
[----:B------:R0:W-:Y:S01]  /*2260*/  STL.128 [R1+0xb0], RZ ;  /* 0x0000b0ff01007387 */ /* 0x0001e20000100c00 */
[C---:B------:R-:W-:Y:S01]  /*2270*/  IADD3 R29, P6, R16.reuse, 0x110, RZ ;  /* 0x00000110101d7810 */ /* 0x040fe20007fde0ff */
[--C-:B------:R-:W-:Y:S01]  /*2280*/  IMAD.X R31, RZ, RZ, R17.reuse, P5 ;  /* 0x000000ffff1f7224 */ /* 0x100fe200028e0611 */
[----:B------:R-:W-:Y:S01]  /*2290*/  LEA R3, R3, UR6, 0xd ;  /* 0x0000000603037c11 */ /* 0x000fe2000f8e68ff */
[----:B------:R0:W-:Y:S01]  /*22a0*/  STL.128 [R1+0xc0], RZ ;  /* 0x0000c0ff01007387 */ /* 0x0001e20000100c00 */
[----:B------:R-:W-:Y:S01]  /*22b0*/  IADD3 R28, P0, R16, 0xa8, RZ ;  /* 0x000000a8101c7810 */ /* 0x000fe20007f1e0ff */
[----:B------:R-:W-:Y:S01]  /*22c0*/  IMAD.X R46, RZ, RZ, R17, P6 ;  /* 0x000000ffff2e7224 */ /* 0x000fe200030e0611 */
[----:B------:R-:W-:Y:S01]  /*22d0*/  SHF.R.U32.HI R0, RZ, 0x4, R3 ;  /* 0x00000004ff007819 */ /* 0x000fe20000011603 */
[----:B------:R-:W-:Y:S01]  /*22e0*/  VIADD R2, R3, 0xa000 ;  /* 0x0000a00003027836 */ /* 0x000fe20000000000 */
[----:B------:R0:W-:Y:S01]  /*22f0*/  STL.128 [R1+0xd0], RZ ;  /* 0x0000d0ff01007387 */ /* 0x0001e20000100c00 */
[----:B------:R-:W-:Y:S01]  /*2300*/  IMAD.X R41, RZ, RZ, R17, P0 ;  /* 0x000000ffff297224 */ /* 0x000fe200000e0611 */
[----:B------:R-:W-:-:S02]  /*2310*/  LOP3.LUT R0, R0, 0x3fff, RZ, 0xc0, !PT ;  /* 0x00003fff00007812 */ /* 0x000fc400078ec0ff */
[----:B------:R-:W-:Y:S01]  /*2320*/  SHF.R.U32.HI R2, RZ, 0x4, R2 ;  /* 0x00000004ff027819 */ /* 0x000fe20000011602 */
[----:B------:R0:W-:Y:S01]  /*2330*/  STL.128 [R1+0xe0], RZ ;  /* 0x0000e0ff01007387 */ /* 0x0001e20000100c00 */
[----:B------:R-:W-:Y:S02]  /*2340*/  LOP3.LUT R4, R0, 0x10000, RZ, 0xfc, !PT ;  /* 0x0001000000047812 */ /* 0x000fe400078efcff */
[----:B------:R-:W-:Y:S01]  /*2350*/  LOP3.LUT R2, R2, 0x3fff, RZ, 0xc0, !PT ;  /* 0x00003fff02027812 */ /* 0x000fe200078ec0ff */
[----:B------:R0:W-:Y:S01]  /*2360*/  STL.128 [R1+0xf0], RZ ;  /* 0x0000f0ff01007387 */ /* 0x0001e20000100c00 */
[----:B------:R-:W-:Y:S02]  /*2370*/  IADD3 R26, P2, R16, 0x98, RZ ;  /* 0x00000098101a7810 */ /* 0x000fe40007f5e0ff */
[----:B------:R-:W-:Y:S01]  /*2380*/  LOP3.LUT R2, R2, 0x10000, RZ, 0xfc, !PT ;  /* 0x0001000002027812 */ /* 0x000fe200078efcff */
[----:B------:R0:W-:Y:S01]  /*2390*/  STL.64 [R1+0x98], R4 ;  /* 0x0000980401007387 */ /* 0x0001e20000100a00 */
[C---:B------:R-:W-:Y:S01]  /*23a0*/  IADD3 R25, P3, R16.reuse, 0x90, RZ ;  /* 0x0000009010197810 */ /* 0x040fe20007f7e0ff */
[--C-:B------:R-:W-:Y:S01]  /*23b0*/  IMAD.X R33, RZ, RZ, R17.reuse, P2 ;  /* 0x000000ffff217224 */ /* 0x100fe200010e0611 */
[C---:B------:R-:W-:Y:S01]  /*23c0*/  IADD3 R24, P4, R16.reuse, 0x88, RZ ;  /* 0x0000008810187810 */ /* 0x040fe20007f9e0ff */
[----:B------:R-:W-:Y:S01]  /*23d0*/  IMAD.MOV.U32 R12, RZ, RZ, R2 ;  /* 0x000000ffff0c7224 */ /* 0x000fe200078e0002 */
[----:B------:R0:W-:Y:S01]  /*23e0*/  STL.128 [R1+0x100], RZ ;  /* 0x000100ff01007387 */ /* 0x0001e20000100c00 */
[C---:B------:R-:W-:Y:S01]  /*23f0*/  IADD3 R19, P5, R16.reuse, 0x80, RZ ;  /* 0x0000008010137810 */ /* 0x040fe20007fbe0ff */
[--C-:B------:R-:W-:Y:S01]  /*2400*/  IMAD.X R42, RZ, RZ, R17.reuse, P3 ;  /* 0x000000ffff2a7224 */ /* 0x100fe200018e0611 */
[C---:B------:R-:W-:Y:S01]  /*2410*/  IADD3 R34, P6, R16.reuse, 0x78, RZ ;  /* 0x0000007810227810 */ /* 0x040fe20007fde0ff */
[----:B------:R0:W-:Y:S01]  /*2420*/  STL.128 [R1+0x110], R12 ;  /* 0x0001100c01007387 */ /* 0x0001e20000100c00 */
[----:B------:R-:W-:Y:S01]  /*2430*/  IADD3 R37, P0, R16, 0xb0, RZ ;  /* 0x000000b010257810 */ /* 0x000fe20007f1e0ff */
[----:B------:R-:W-:-:S02]  /*2440*/  IMAD.X R39, RZ, RZ, R17, P4 ;  /* 0x000000ffff277224 */ /* 0x000fc400020e0611 */
[--C-:B------:R-:W-:Y:S02]  /*2450*/  IMAD.X R40, RZ, RZ, R17.reuse, P5 ;  /* 0x000000ffff287224 */ /* 0x100fe400028e0611 */
[--C-:B------:R-:W-:Y:S02]  /*2460*/  IMAD.X R35, RZ, RZ, R17.reuse, P6 ;  /* 0x000000ffff237224 */ /* 0x100fe400030e0611 */
[----:B------:R-:W-:Y:S01]  /*2470*/  IMAD.X R38, RZ, RZ, R17, P0 ;  /* 0x000000ffff267224 */ /* 0x000fe200000e0611 */
[----:B------:R-:W-:Y:S06]  /*2480*/  @!P1 BRA `(.L_x_11090) ;  /* 0x0000000000409947 */ /* 0x000fec0003800000 */
[----:B------:R-:W-:Y:S01]  /*2490*/  MOV R0, 0x0 ;  /* 0x0000000000007802 */ /* 0x000fe20000000f00 */
[----:B------:R-:W-:Y:S01]  /*24a0*/  ULDC.64 UR4, c[0x4][0x118] ;  /* 0x0100460000047ab9 */ /* 0x000fe20000000a00 */
[----:B------:R-:W-:Y:S01]  /*24b0*/  ULDC.64 UR6, c[0x4][0x38] ;  /* 0x01000e0000067ab9 */ /* 0x000fe20000000a00 */
[----:B0-----:R-:W-:Y:S01]  /*24c0*/  IMAD.U32 R4, RZ, RZ, UR4 ;  /* 0x00000004ff047e24 */ /* 0x001fe2000f8e00ff */
        /* <DEDUP_REMOVED lines=12> */
.L_x_11090:
[----:B------:R-:W1:Y:S01]  /*2590*/  S2R R20, SR_TID.X ;  /* 0x0000000000147919 */ /* 0x000e620000002100 */
[----:B0-----:R-:W0:Y:S01]  /*25a0*/  LDC R13, c[0x0][0x288] ;  /* 0x0000a200ff0d7b82 */ /* 0x001e220000000800 */
[----:B------:R-:W-:Y:S01]  /*25b0*/  IADD3 R8, P0, R16, 0x120, RZ ;  /* 0x0000012010087810 */ /* 0x000fe20007f1e0ff */
[----:B------:R-:W-:Y:S01]  /*25c0*/  ULDC UR4, c[0x0][0x20] ;  /* 0x0000080000047ab9 */ /* 0x000fe20000000800 */
[----:B------:R-:W-:Y:S01]  /*25d0*/  IMAD.U32 R11, RZ, RZ, UR45 ;  /* 0x0000002dff0b7e24 */ /* 0x000fe2000f8e00ff */
[----:B------:R-:W-:Y:S01]  /*25e0*/  STL.64 [R1+0x130], R34 ;  /* 0x0001302201007387 */ /* 0x000fe20000100a00 */
[----:B------:R-:W-:Y:S02]  /*25f0*/  VIADD R198, R18, -UR4 ;  /* 0x8000000412c67c36 */ /* 0x000fe40008000000 */
[----:B------:R-:W-:Y:S01]  /*2600*/  IMAD.X R9, RZ, RZ, R17, P0 ;  /* 0x000000ffff097224 */ /* 0x000fe200000e0611 */
[----:B------:R-:W2:Y:S01]  /*2610*/  LDC R15, c[0x0][0xad4] ;  /* 0x0002b500ff0f7b82 */ /* 0x000ea20000000800 */
[----:B------:R-:W-:Y:S04]  /*2620*/  STL.64 [R1+0x120], R204 ;  /* 0x000120cc01007387 */ /* 0x000fe80000100a00 */
[----:B------:R3:W-:Y:S03]  /*2630*/  STL.64 [R1+0x128], R8 ;  /* 0x0001280801007387 */ /* 0x0007e60000100a00 */
[----:B------:R-:W4:Y:S01]  /*2640*/  LDC.64 R4, c[0x0][0xad8] ;  /* 0x0002b600ff047b82 */ /* 0x000f220000000a00 */
[----:B------:R0:W-:Y:S04]  /*2650*/  STL.U8 [R1+0x138], RZ ;  /* 0x000138ff01007387 */ /* 0x0001e80000100000 */
[----:B------:R0:W-:Y:S03]  /*2660*/  STL [R198+0x8], R11 ;  /* 0x0000080bc6007387 */ /* 0x0001e60000100800 */
[----:B------:R-:W5:Y:S01]  /*2670*/  LDC.64 R2, c[0x0][0xae0] ;  /* 0x0002b800ff027b82 */ /* 0x000f620000000a00 */
[----:B0-----:R0:W-:Y:S04]  /*2680*/  STL [R198+0x4], R13 ;  /* 0x0000040dc6007387 */ /* 0x0011e80000100800 */
[----:B------:R0:W-:Y:S01]  /*2690*/  STL [R198+0x14], RZ ;  /* 0x000014ffc6007387 */ /* 0x0001e20000100800 */
[----:B-1----:R-:W-:-:S02]  /*26a0*/  VIADD R206, R20, 0xffffff80 ;  /* 0xffffff8014ce7836 */ /* 0x002fc40000000000 */
[----:B------:R-:W1:Y:S01]  /*26b0*/  LDC.64 R6, c[0x0][0x448] ;  /* 0x00011200ff067b82 */ /* 0x000e620000000a00 */
[----:B--2---:R0:W-:Y:S04]  /*26c0*/  STL [R198+0xc], R15 ;  /* 0x00000c0fc6007387 */ /* 0x0041e80000100800 */
[----:B------:R0:W-:Y:S03]  /*26d0*/  STL [R198], R206 ;  /* 0x000000cec6007387 */ /* 0x0001e60000100800 */
[----:B------:R-:W2:Y:S01]  /*26e0*/  LDC R237, c[0x0][0x450] ;  /* 0x00011400ffed7b82 */ /* 0x000ea20000000800 */
[----:B----4-:R0:W-:Y:S04]  /*26f0*/  STL [R198+0x10], R4 ;  /* 0x00001004c6007387 */ /* 0x0101e80000100800 */
[----:B------:R0:W-:Y:S04]  /*2700*/  STL [R198+0x18], R5 ;  /* 0x00001805c6007387 */ /* 0x0001e80000100800 */
[----:B-----5:R0:W-:Y:S04]  /*2710*/  STL [R198+0x1c], R2 ;  /* 0x00001c02c6007387 */ /* 0x0201e80000100800 */
[----:B------:R0:W-:Y:S04]  /*2720*/  STL [R198+0x20], R3 ;  /* 0x00002003c6007387 */ /* 0x0001e80000100800 */
[----:B-1----:R0:W-:Y:S04]  /*2730*/  STL [R198+0x24], R6 ;  /* 0x00002406c6007387 */ /* 0x0021e80000100800 */
[----:B------:R0:W-:Y:S04]  /*2740*/  STL [R198+0x28], R7 ;  /* 0x00002807c6007387 */ /* 0x0001e80000100800 */
[----:B--2---:R0:W-:Y:S04]  /*2750*/  STL [R198+0x2c], R237 ;  /* 0x00002cedc6007387 */ /* 0x0041e80000100800 */
[----:B---3--:R-:W2:Y:S01]  /*2760*/  LDL R9, [R1+0x21c] ;  /* 0x00021c0001097983 */ /* 0x008ea20000100800 */
[----:B------:R-:W-:Y:S03]  /*2770*/  BSSY B0, `(.L_x_11091) ;  /* 0x0000008000007945 */ /* 0x000fe60003800000 */
[----:B------:R0:W-:Y:S01]  /*2780*/  STL.U8 [R1+0x16c], RZ ;  /* 0x00016cff01007387 */ /* 0x0001e20000100000 */
[----:B--2---:R-:W-:-:S04]  /*2790*/  LEA.HI R0, R9, R9, RZ, 0x1 ;  /* 0x0000000909007211 */ /* 0x004fc800078f08ff */
[----:B------:R-:W-:-:S05]  /*27a0*/  LOP3.LUT R0, R0, 0xfffffffe, RZ, 0xc0, !PT ;  /* 0xfffffffe00007812 */ /* 0x000fca00078ec0ff */
[----:B------:R-:W-:-:S05]  /*27b0*/  IMAD.IADD R0, R9, 0x1, -R0 ;  /* 0x0000000109007824 */ /* 0x000fca00078e0a00 */
[----:B------:R-:W-:-:S04]  /*27c0*/  SHF.L.U32 R0, R0, 0x1f, RZ ;  /* 0x0000001f00007819 */ /* 0x000fc800000006ff */
[----:B------:R-:W1:Y:S02]  /*27d0*/  SYNCS.PHASECHK.TRANS64.TRYWAIT P0, [UR44+0x32400], R0 ;  /* 0x03240000ff0075a7 */ /* 0x000e64000800016c */
[----:B01----:R-:W-:Y:S05]  /*27e0*/  @!P0 BRA `(.L_x_11092) ;  /* 0x0000024400a08947 */ /* 0x003fea0003800000 */
.L_x_11319:
[----:B------:R-:W-:Y:S05]  /*27f0*/  BSYNC B0 ;  /* 0x0000000000007941 */ /* 0x000fea0003800000 */
.L_x_11091:
[----:B------:R-:W2:Y:S04]  /*2800*/  LDL R36, [R1+0x1c] ;  /* 0x00001c0001247983 */ /* 0x000ea80000100800 */
[----:B------:R1:W5:Y:S01]  /*2810*/  LDL.64 R12, [R1+0x210] ;  /* 0x00021000010c7983 */ /* 0x0003620000100a00 */
[----:B------:R-:W-:Y:S01]  /*2820*/  IMAD.MOV.U32 R10, RZ, RZ, R19 ;  /* 0x000000ffff0a7224 */ /* 0x000fe200078e0013 */
[C---:B------:R-:W-:Y:S01]  /*2830*/  IADD3 R20, P0, R16.reuse, 0x16c, RZ ;  /* 0x0000016c10147810 */ /* 0x040fe20007f1e0ff */
[----:B------:R-:W-:Y:S01]  /*2840*/  IMAD.MOV.U32 R11, RZ, RZ, R40 ;  /* 0x000000ffff0b7224 */ /* 0x000fe200078e0028 */
[C---:B0-----:R-:W-:Y:S01]  /*2850*/  IADD3 R0, P2, R16.reuse, 0x420, RZ ;  /* 0x0000042010007810 */ /* 0x041fe20007f5e0ff */
[----:B------:R-:W-:Y:S01]  /*2860*/  IMAD.MOV.U32 R8, RZ, RZ, R214 ;  /* 0x000000ffff087224 */ /* 0x000fe200078e00d6 */
[----:B------:R-:W-:Y:S01]  /*2870*/  IADD3 R14, P1, R16, 0x128, RZ ;  /* 0x00000128100e7810 */ /* 0x000fe20007f3e0ff */
[----:B------:R-:W-:-:S02]  /*2880*/  IMAD.MOV.U32 R9, RZ, RZ, R213 ;  /* 0x000000ffff097224 */ /* 0x000fc400078e00d5 */
[--C-:B------:R-:W-:Y:S02]  /*2890*/  IMAD.X R21, RZ, RZ, R17.reuse, P0 ;  /* 0x000000ffff157224 */ /* 0x100fe400000e0611 */
[--C-:B------:R-:W-:Y:S01]  /*28a0*/  IMAD.X R15, RZ, RZ, R17.reuse, P2 ;  /* 0x000000ffff0f7224 */ /* 0x100fe200010e0611 */
[----:B------:R0:W-:Y:S01]  /*28b0*/  STL.128 [R1+0x170], R8 ;  /* 0x0001700801007387 */ /* 0x0001e20000100c00 */
[----:B------:R-:W-:Y:S02]  /*28c0*/  IMAD.X R19, RZ, RZ, R17, P1 ;  /* 0x000000ffff137224 */ /* 0x000fe400008e0611 */
[----:B------:R-:W-:Y:S02]  /*28d0*/  IMAD.U32 R220, RZ, RZ, UR36 ;  /* 0x00000024ffdc7e24 */ /* 0x000fe4000f8e00ff */
[----:B------:R-:W-:Y:S01]  /*28e0*/  IMAD.U32 R221, RZ, RZ, UR37 ;  /* 0x00000025ffdd7e24 */ /* 0x000fe2000f8e00ff */
[----:B------:R-:W-:Y:S05]  /*28f0*/  WARPSYNC.ALL ;  /* 0x0000000000007948 */ /* 0x000fea0003800000 */
[----:B------:R-:W-:Y:S01]  /*2900*/  IMAD.MOV.U32 R222, RZ, RZ, R224 ;  /* 0x000000ffffde7224 */ /* 0x000fe200078e00e0 */
[----:B------:R-:W-:Y:S01]  /*2910*/  BSSY B0, `(.L_x_11093) ;  /* 0x000002c000007945 */ /* 0x000fe20003800000 */
[----:B------:R-:W-:-:S02]  /*2920*/  IMAD.MOV.U32 R34, RZ, RZ, R14 ;  /* 0x000000ffff227224 */ /* 0x000fc400078e000e */
[----:B------:R-:W-:Y:S01]  /*2930*/  IMAD.MOV.U32 R35, RZ, RZ, R19 ;  /* 0x000000ffff237224 */ /* 0x000fe200078e0013 */
[----:B------:R-:W-:Y:S01]  /*2940*/  STL.128 [R1+0x1a0], R220 ;  /* 0x0001a0dc01007387 */ /* 0x000fe20000100c00 */
[----:B0-----:R-:W-:Y:S02]  /*2950*/  IMAD.MOV.U32 R8, RZ, RZ, R26 ;  /* 0x000000ffff087224 */ /* 0x001fe400078e001a */
[----:B------:R-:W-:Y:S02]  /*2960*/  IMAD.MOV.U32 R9, RZ, RZ, R33 ;  /* 0x000000ffff097224 */ /* 0x000fe400078e0021 */
[----:B------:R-:W-:Y:S02]  /*2970*/  IMAD.MOV.U32 R10, RZ, RZ, R27 ;  /* 0x000000ffff0a7224 */ /* 0x000fe400078e001b */
[----:B------:R-:W-:Y:S02]  /*2980*/  IMAD.MOV.U32 R11, RZ, RZ, R44 ;  /* 0x000000ffff0b7224 */ /* 0x000fe400078e002c */
[----:B------:R-:W-:-:S03]  /*2990*/  IMAD.MOV.U32 R33, RZ, RZ, R45 ;  /* 0x000000ffff217224 */ /* 0x000fc600078e002d */
[----:B------:R0:W-:Y:S04]  /*29a0*/  STL.128 [R1+0x190], R8 ;  /* 0x0001900801007387 */ /* 0x0001e80000100c00 */
[----:B------:R-:W-:Y:S01]  /*29b0*/  STL.128 [R1+0x1e0], R32 ;  /* 0x0001e02001007387 */ /* 0x000fe20000100c00 */
[----:B0-----:R-:W-:Y:S02]  /*29c0*/  IMAD.MOV.U32 R8, RZ, RZ, R43 ;  /* 0x000000ffff087224 */ /* 0x001fe400078e002b */
[----:B------:R-:W-:Y:S02]  /*29d0*/  IMAD.MOV.U32 R9, RZ, RZ, R48 ;  /* 0x000000ffff097224 */ /* 0x000fe400078e0030 */
[----:B------:R-:W-:Y:S02]  /*29e0*/  IMAD.MOV.U32 R10, RZ, RZ, R25 ;  /* 0x000000ffff0a7224 */ /* 0x000fe400078e0019 */
[----:B------:R-:W-:-:S05]  /*29f0*/  IMAD.MOV.U32 R11, RZ, RZ, R42 ;  /* 0x000000ffff0b7224 */ /* 0x000fca00078e002a */
[----:B------:R0:W-:Y:S02]  /*2a00*/  STL.128 [R1+0x1b0], R8 ;  /* 0x0001b00801007387 */ /* 0x0001e40000100c00 */
[----:B0-----:R-:W-:Y:S02]  /*2a10*/  IMAD.MOV.U32 R8, RZ, RZ, R29 ;  /* 0x000000ffff087224 */ /* 0x001fe400078e001d */
[----:B------:R-:W-:Y:S02]  /*2a20*/  IMAD.MOV.U32 R9, RZ, RZ, R46 ;  /* 0x000000ffff097224 */ /* 0x000fe400078e002e */
[----:B------:R-:W-:Y:S02]  /*2a30*/  IMAD.MOV.U32 R10, RZ, RZ, R30 ;  /* 0x000000ffff0a7224 */ /* 0x000fe400078e001e */
[----:B------:R-:W-:-:S05]  /*2a40*/  IMAD.MOV.U32 R11, RZ, RZ, R31 ;  /* 0x000000ffff0b7224 */ /* 0x000fca00078e001f */
[----:B------:R0:W-:Y:S02]  /*2a50*/  STL.128 [R1+0x1c0], R8 ;  /* 0x0001c00801007387 */ /* 0x0001e40000100c00 */
[----:B0-----:R-:W-:Y:S01]  /*2a60*/  IMAD.MOV.U32 R10, RZ, RZ, R20 ;  /* 0x000000ffff0a7224 */ /* 0x001fe200078e0014 */
[----:B------:R1:W-:Y:S01]  /*2a70*/  BAR.SYNC.DEFER_BLOCKING R209, 0x100 ;  /* 0x000400d10000751d */ /* 0x0003e20000010000 */
[----:B------:R-:W-:Y:S01]  /*2a80*/  IMAD.MOV.U32 R11, RZ, RZ, R21 ;  /* 0x000000ffff0b7224 */ /* 0x000fe200078e0015 */
[----:B------:R-:W-:Y:S01]  /*2a90*/  IADD3 R20, P0, R16, 0x138, RZ ;  /* 0x0000013810147810 */ /* 0x000fe20007f1e0ff */
[----:B------:R-:W-:Y:S02]  /*2aa0*/  IMAD.MOV.U32 R8, RZ, RZ, R0 ;  /* 0x000000ffff087224 */ /* 0x000fe400078e0000 */
[----:B------:R-:W-:Y:S02]  /*2ab0*/  IMAD.MOV.U32 R9, RZ, RZ, R15 ;  /* 0x000000ffff097224 */ /* 0x000fe400078e000f */
[----:B------:R-:W-:-:S03]  /*2ac0*/  IMAD.X R21, RZ, RZ, R17, P0 ;  /* 0x000000ffff157224 */ /* 0x000fc600000e0611 */
        /* <DEDUP_REMOVED lines=11> */
[----:B------:R1:W-:Y:S01]  /*2b80*/  STL.128 [R1+0x200], R8 ;  /* 0x0002000801007387 */ /* 0x0003e20000100c00 */
[----:B--2---:R-:W-:-:S04]  /*2b90*/  LOP3.LUT R0, R36, 0x1, RZ, 0xfc, !PT ;  /* 0x0000000124007812 */ /* 0x004fc800078efcff */
[----:B------:R-:W-:-:S13]  /*2ba0*/  ISETP.NE.AND P1, PT, R0, 0x3, PT ;  /* 0x000000030000780c */ /* 0x000fda0003f25270 */
[----:B-1----:R-:W-:Y:S05]  /*2bb0*/  @!P1 BRA `(.L_x_11094) ;  /* 0x0000000000049947 */ /* 0x002fea0003800000 */
[----:B------:R-:W-:Y:S01]  /*2bc0*/  BPT.TRAP 0x1 ;  /* 0x000000040000795c */ /* 0x000fe20000300000 */
.L_x_11094:
[----:B------:R-:W-:Y:S05]  /*2bd0*/  BSYNC B0 ;  /* 0x0000000000007941 */ /* 0x000fea0003800000 */
.L_x_11093:
[----:B------:R-:W2:Y:S01]  /*2be0*/  LDL.64 R8, [R1+0x8] ;  /* 0x0000080001087983 */ /* 0x000ea20000100a00 */
[----:B-----5:R-:W-:Y:S01]  /*2bf0*/  SHF.L.U32 R13, R13, 0x1f, RZ ;  /* 0x0000001f0d0d7819 */ /* 0x020fe200000006ff */
[----:B------:R-:W-:Y:S01]  /*2c00*/  BSSY B0, `(.L_x_11095) ;  /* 0x0000006000007945 */ /* 0x000fe20003800000 */
[----:B--2---:R-:W-:-:S05]  /*2c10*/  MOV R9, R8 ;  /* 0x0000000800097202 */ /* 0x004fca0000000f00 */
[----:B------:R-:W-:-:S04]  /*2c20*/  IMAD R12, R12, 0x8, R9 ;  /* 0x000000080c0c7824 */ /* 0x000fc800078e0209 */
[----:B------:R0:W1:Y:S01]  /*2c30*/  SYNCS.PHASECHK.TRANS64.TRYWAIT P0, [R12+URZ], R13 ;  /* 0x0000000d0c0075a7 */ /* 0x000062000800017f */
[----:B------:R-:W-:Y:S05]  /*2c40*/  @!P1 BRA `(.L_x_11096) ;  /* 0x0000000000049947 */ /* 0x000fea0003800000 */
[----:B------:R-:W-:Y:S01]  /*2c50*/  BPT.TRAP 0x1 ;  /* 0x000000040000795c */ /* 0x000fe20000300000 */
.L_x_11096:
[----:B------:R-:W-:Y:S05]  /*2c60*/  BSYNC B0 ;  /* 0x0000000000007941 */ /* 0x000fea0003800000 */
.L_x_11095:
[----:B------:R-:W-:Y:S04]  /*2c70*/  BSSY B0, `(.L_x_11097) ;  /* 0x0000004000007945 */ /* 0x000fe80003800000 */
[----:B-1----:R-:W-:Y:S05]  /*2c80*/  @P0 BRA `(.L_x_11098) ;  /* 0x0000000000080947 */ /* 0x002fea0003800000 */
[----:B------:R-:W1:Y:S02]  /*2c90*/  SYNCS.PHASECHK.TRANS64.TRYWAIT P0, [R12+URZ], R13 ;  /* 0x0000000d0c0075a7 */ /* 0x000e64000800017f */
[----:B-1----:R-:W-:Y:S05]  /*2ca0*/  @!P0 BRA `(.L_x_11099) ;  /* 0x0000024000888947 */ /* 0x002fea0003800000 */
.L_x_11098:
[----:B------:R-:W-:Y:S05]  /*2cb0*/  BSYNC B0 ;  /* 0x0000000000007941 */ /* 0x000fea0003800000 */
.L_x_11097:
[----:B01----:R-:W2:Y:S04]  /*2cc0*/  LDL R13, [R1+0x210] ;  /* 0x00021000010d7983 */ /* 0x003ea80000100800 */
[----:B------:R-:W2:Y:S01]  /*2cd0*/  LDL.64 R8, [R1+0xa0] ;  /* 0x0000a00001087983 */ /* 0x000ea20000100a00 */
[----:B------:R-:W-:Y:S05]  /*2ce0*/  WARPSYNC.ALL ;  /* 0x0000000000007948 */ /* 0x000fea0003800000 */
[----:B------:R-:W3:Y:S04]  /*2cf0*/  LDL.64 R24, [R1+0x98] ;  /* 0x0000980001187983 */ /* 0x000ee80000100a00 */
[----:B------:R-:W4:Y:S04]  /*2d00*/  LDL.64 R10, [R1+0x98] ;  /* 0x00009800010a7983 */ /* 0x000f280000100a00 */
[----:B------:R-:W5:Y:S01]  /*2d10*/  LDL.64 R14, [R1+0x98] ;  /* 0x00009800010e7983 */ /* 0x000f620000100a00 */
[----:B--2---:R-:W-:-:S03]  /*2d20*/  IMAD R8, R13, 0x300, R8 ;  /* 0x000003000d087824 */ /* 0x004fc600078e0208 */
[----:B------:R-:W2:Y:S01]  /*2d30*/  LDL.64 R20, [R1+0x98] ;  /* 0x0000980001147983 */ /* 0x000ea20000100a00 */
[----:B------:R-:W-:Y:S02]  /*2d40*/  R2UR UR7, R9 ;  /* 0x00000000090772ca */ /* 0x000fe400000e0000 */
[C---:B------:R-:W-:Y:S01]  /*2d50*/  R2UR UR6, R8.reuse ;  /* 0x00000000080672ca */ /* 0x040fe200000e0000 */
[----:B------:R-:W2:Y:S01]  /*2d60*/  LDL R19, [R1+0x21c] ;  /* 0x00021c0001137983 */ /* 0x000ea20000100800 */
[----:B------:R-:W-:Y:S01]  /*2d70*/  VIADD R12, R8, 0x2 ;  /* 0x00000002080c7836 */ /* 0x000fe20000000000 */
[----:B------:R-:W-:Y:S01]  /*2d80*/  BSSY B0, `(.L_x_11100) ;  /* 0x000002e000007945 */ /* 0x000fe20003800000 */
[----:B------:R-:W-:Y:S01]  /*2d90*/  IMAD.MOV.U32 R13, RZ, RZ, R9 ;  /* 0x000000ffff0d7224 */ /* 0x000fe200078e0009 */
[----:B------:R0:W-:Y:S01]  /*2da0*/  STL [R1+0x80], RZ ;  /* 0x000080ff01007387 */ /* 0x0001e20000100800 */
[----:B---3--:R-:W-:Y:S02]  /*2db0*/  R2UR UR4, R24 ;  /* 0x00000000180472ca */ /* 0x008fe400000e0000 */
[----:B------:R-:W-:-:S02]  /*2dc0*/  R2UR UR5, R25 ;  /* 0x00000000190572ca */ /* 0x000fc400000e0000 */
[----:B------:R-:W-:Y:S01]  /*2dd0*/  WARPGROUP.ARRIVE ;  /* 0x00000000000079c5 */ /* 0x000fe20000000000 */
[----:B----4-:R-:W-:Y:S02]  /*2de0*/  VIADD R10, R10, 0x2 ;  /* 0x000000020a0a7836 */ /* 0x010fe40000000000 */
[----:B-----5:R-:W-:Y:S02]  /*2df0*/  VIADD R14, R14, 0x4 ;  /* 0x000000040e0e7836 */ /* 0x020fe40000000000 */
[----:B--2---:R-:W-:-:S06]  /*2e00*/  VIADD R20, R20, 0x6 ;  /* 0x0000000614147836 */ /* 0x004fcc0000000000 */
[----:B------:R-:W-:Y:S01]  /*2e10*/  HGMMA.64x96x16.F32.BF16 R24, gdesc[UR4], RZ, !UPT, gsb0 ;  /* 0x01600000041879f0 */ /* 0x000fe2000c0018ff */
[----:B------:R-:W-:Y:S02]  /*2e20*/  R2UR UR6, R12 ;  /* 0x000000000c0672ca */ /* 0x000fe400000e0000 */
[----:B------:R-:W-:Y:S02]  /*2e30*/  R2UR UR7, R13 ;  /* 0x000000000d0772ca */ /* 0x000fe400000e0000 */
[----:B------:R-:W-:Y:S01]  /*2e40*/  R2UR UR4, R10 ;  /* 0x000000000a0472ca */ /* 0x000fe200000e0000 */
[C---:B------:R-:W-:Y:S01]  /*2e50*/  VIADD R10, R8.reuse, 0x4 ;  /* 0x00000004080a7836 */ /* 0x040fe20000000000 */
[----:B------:R-:W-:Y:S01]  /*2e60*/  R2UR UR5, R11 ;  /* 0x000000000b0572ca */ /* 0x000fe200000e0000 */
[----:B------:R-:W-:Y:S01]  /*2e70*/  IMAD.MOV.U32 R11, RZ, RZ, R9 ;  /* 0x000000ffff0b7224 */ /* 0x000fe200078e0009 */
[----:B------:R-:W-:Y:S01]  /*2e80*/  LEA.HI R0, R19, R19, RZ, 0x1 ;  /* 0x0000001313007211 */ /* 0x000fe200078f08ff */
[----:B------:R-:W-:Y:S01]  /*2e90*/  VIADD R8, R8, 0x6 ;  /* 0x0000000608087836 */ /* 0x000fe20000000000 */
[----:B------:R-:W-:-:S02]  /*2ea0*/  WARPGROUP.DEPBAR.LE gsb0, 0x0 ;  /* 0x00008000000079c5 */ /* 0x000fc40000010000 */
[----:B------:R-:W-:-:S07]  /*2eb0*/  WARPGROUP.ARRIVE ;  /* 0x00000000000079c5 */ /* 0x000fce0000000000 */
        /* <DEDUP_REMOVED lines=8> */
[----:B------:R-:W-:Y:S02]  /*2f40*/  R2UR UR6, R8 ;  /* 0x00000000080672ca */ /* 0x000fe400000e0000 */
[----:B------:R-:W-:Y:S02]  /*2f50*/  R2UR UR7, R9 ;  /* 0x00000000090772ca */ /* 0x000fe400000e0000 */
[----:B------:R-:W-:Y:S02]  /*2f60*/  R2UR UR4, R20 ;  /* 0x00000000140472ca */ /* 0x000fe400000e0000 */
[----:B------:R-:W-:Y:S02]  /*2f70*/  R2UR UR5, R21 ;  /* 0x00000000150572ca */ /* 0x000fe400000e0000 */
[----:B------:R-:W-:Y:S01]  /*2f80*/  LOP3.LUT R8, R0, 0xfffffffe, RZ, 0xc0, !PT ;  /* 0xfffffffe00087812 */ /* 0x000fe200078ec0ff */
[----:B------:R-:W-:-:S04]  /*2f90*/  IMAD.MOV.U32 R0, RZ, RZ, 0x1 ;  /* 0x00000001ff007424 */ /* 0x000fc800078e00ff */
[----:B------:R-:W-:Y:S01]  /*2fa0*/  IMAD.IADD R8, R19, 0x1, -R8 ;  /* 0x0000000113087824 */ /* 0x000fe200078e0a08 */
[----:B------:R0:W-:Y:S04]  /*2fb0*/  STL [R1+0x80], R0 ;  /* 0x0000800001007387 */ /* 0x0001e80000100800 */
[----:B------:R-:W-:Y:S01]  /*2fc0*/  SHF.L.U32 R8, R8, 0x1f, RZ ;  /* 0x0000001f08087819 */ /* 0x000fe200000006ff */
[----:B------:R0:W-:Y:S04]  /*2fd0*/  STL [R1+0x80], R0 ;  /* 0x0000800001007387 */ /* 0x0001e80000100800 */
[----:B------:R0:W-:Y:S04]  /*2fe0*/  STL [R1+0x80], R0 ;  /* 0x0000800001007387 */ /* 0x0001e80000100800 */
[----:B------:R0:W-:Y:S01]  /*2ff0*/  STL [R1+0x80], R0 ;  /* 0x0000800001007387 */ /* 0x0001e20000100800 */
[----:B------:R-:W-:-:S02]  /*3000*/  WARPGROUP.DEPBAR.LE gsb0, 0x0 ;  /* 0x00008000000079c5 */ /* 0x000fc40000010000 */
[----:B------:R-:W-:-:S06]  /*3010*/  WARPGROUP.ARRIVE ;  /* 0x00000000000079c5 */ /* 0x000fcc0000000000 */
[----:B------:R-:W-:Y:S03]  /*3020*/  HGMMA.64x96x16.F32.BF16 R24, gdesc[UR4], R24, gsb0 ;  /* 0x01600000041879f0 */ /* 0x000fe60008001818 */
[----:B------:R-:W-:Y:S02]  /*3030*/  WARPGROUP.DEPBAR.LE gsb0, 0x0 ;  /* 0x00008000000079c5 */ /* 0x000fe40000010000 */
[----:B------:R-:W1:Y:S02]  /*3040*/  SYNCS.PHASECHK.TRANS64.TRYWAIT P0, [UR44+0x32410], R8 ;  /* 0x03241008ff0075a7 */ /* 0x000e64000800016c */
[----:B01----:R-:W-:Y:S05]  /*3050*/  @!P0 BRA `(.L_x_11101) ;  /* 0x0000023c00b08947 */ /* 0x003fea0003800000 */
.L_x_11320:
[----:B------:R-:W-:Y:S05]  /*3060*/  BSYNC B0 ;  /* 0x0000000000007941 */ /* 0x000fea0003800000 */
.L_x_11100:
[----:B------:R-:W2:Y:S04]  /*3070*/  LDL R10, [R1+0x54] ;  /* 0x00005400010a7983 */ /* 0x000ea80000100800 */
[----:B0-----:R0:W5:Y:S01]  /*3080*/  LDL.64 R8, [R1+0x210] ;  /* 0x0002100001087983 */ /* 0x0011620000100a00 */
[----:B------:R-:W-:Y:S01]  /*3090*/  BSSY B0, `(.L_x_11102) ;  /* 0x0000005000007945 */ /* 0x000fe20003800000 */
[----:B--2---:R-:W-:-:S04]  /*30a0*/  LOP3.LUT R10, R10, 0x1, RZ, 0xfc, !PT ;  /* 0x000000010a0a7812 */ /* 0x004fc800078efcff */
[----:B------:R-:W-:-:S13]  /*30b0*/  ISETP.NE.AND P1, PT, R10, 0x3, PT ;  /* 0x000000030a00780c */ /* 0x000fda0003f25270 */
[----:B0-----:R-:W-:Y:S05]  /*30c0*/  @!P1 BRA `(.L_x_11103) ;  /* 0x0000000000049947 */ /* 0x001fea0003800000 */
[----:B------:R-:W-:Y:S01]  /*30d0*/  BPT.TRAP 0x1 ;  /* 0x000000040000795c */ /* 0x000fe20000300000 */
.L_x_11103:
[----:B------:R-:W-:Y:S05]  /*30e0*/  BSYNC B0 ;  /* 0x0000000000007941 */ /* 0x000fea0003800000 */
.L_x_11102:
        /* <DEDUP_REMOVED lines=8> */
.L_x_11105:
[----:B------:R-:W-:Y:S05]  /*3170*/  BSYNC B0 ;  /* 0x0000000000007941 */ /* 0x000fea0003800000 */
.L_x_11104:
[----:B------:R-:W-:Y:S04]  /*3180*/  BSSY B0, `(.L_x_11106) ;  /* 0x0000004000007945 */ /* 0x000fe80003800000 */
[----:B-1----:R-:W-:Y:S05]  /*3190*/  @P0 BRA `(.L_x_11107) ;  /* 0x0000000000080947 */ /* 0x002fea0003800000 */
[----:B------:R-:W1:Y:S02]  /*31a0*/  SYNCS.PHASECHK.TRANS64.TRYWAIT P0, [R8+URZ], R9 ;  /* 0x00000009080075a7 */ /* 0x000e64000800017f */
[----:B-1----:R-:W-:Y:S05]  /*31b0*/  @!P0 BRA `(.L_x_11108) ;  /* 0x0000023c00708947 */ /* 0x002fea0003800000 */
.L_x_11107:
[----:B------:R-:W-:Y:S05]  /*31c0*/  BSYNC B0 ;  /* 0x0000000000007941 */ /* 0x000fea0003800000 */
.L_x_11106:
[----:B------:R-:W2:Y:S04]  /*31d0*/  LDL R13, [R1+0x210] ;  /* 0x00021000010d7983 */ /* 0x000ea80000100800 */
[----:B01----:R-:W2:Y:S04]  /*31e0*/  LDL.64 R8, [R1+0x118] ;  /* 0x0001180001087983 */ /* 0x003ea80000100a00 */
[----:B------:R-:W3:Y:S04]  /*31f0*/  LDL R12, [R1+0x90] ;  /* 0x00009000010c7983 */ /* 0x000ee80000100800 */
[----:B------:R-:W4:Y:S04]  /*3200*/  LDL.64 R10, [R1+0x110] ;  /* 0x00011000010a7983 */ /* 0x000f280000100a00 */
[----:B------:R-:W5:Y:S04]  /*3210*/  LDL.64 R14, [R1+0x110] ;  /* 0x00011000010e7983 */ /* 0x000f680000100a00 */
[----:B------:R-:W5:Y:S04]  /*3220*/  LDL.64 R20, [R1+0x110] ;  /* 0x0001100001147983 */ /* 0x000f680000100a00 */
[----:B------:R-:W5:Y:S01]  /*3230*/  LDL.64 R72, [R1+0x110] ;  /* 0x0001100001487983 */ /* 0x000f620000100a00 */
[----:B------:R-:W-:Y:S05]  /*3240*/  WARPSYNC.ALL ;  /* 0x0000000000007948 */ /* 0x000fea0003800000 */
[----:B------:R-:W-:Y:S01]  /*3250*/  WARPGROUP.ARRIVE ;  /* 0x00000000000079c5 */ /* 0x000fe20000000000 */
[----:B--2---:R-:W-:Y:S01]  /*3260*/  IMAD R8, R13, 0xc00, R8 ;  /* 0x00000c000d087824 */ /* 0x004fe200078e0208 */
[----:B------:R-:W-:-:S02]  /*3270*/  R2UR UR7, R9 ;  /* 0x00000000090772ca */ /* 0x000fc400000e0000 */
[----:B---3--:R-:W-:Y:S02]  /*3280*/  ISETP.NE.U32.AND P0, PT, R12, RZ, PT ;  /* 0x000000ff0c00720c */ /* 0x008fe40003f05070 */
[----:B------:R-:W-:Y:S01]  /*3290*/  R2UR UR6, R8 ;  /* 0x00000000080672ca */ /* 0x000fe200000e0000 */
[----:B------:R-:W2:Y:S01]  /*32a0*/  LDL.64 R12, [R1+0x110] ;  /* 0x00011000010c7983 */ /* 0x000ea20000100a00 */
[----:B----4-:R-:W-:Y:S02]  /*32b0*/  R2UR UR4, R10 ;  /* 0x000000000a0472ca */ /* 0x010fe400000e0000 */
[----:B------:R-:W-:-:S07]  /*32c0*/  R2UR UR5, R11 ;  /* 0x000000000b0572ca */ /* 0x000fce00000e0000 */
[----:B------:R-:W-:-:S06]  /*32d0*/  VOTEU.ANY UP0, P0 ;  /* 0x00000000003f7886 */ /* 0x000fcc0000000100 */
[----:B------:R-:W-:Y:S01]  /*32e0*/  HGMMA.64x96x16.F32.BF16 R24, gdesc[UR4], R24, UP0, gsb0 ;  /* 0x01600000041879f0 */ /* 0x000fe2000b801818 */
[----:B-----5:R-:W-:Y:S02]  /*32f0*/  VIADD R14, R14, 0x2 ;  /* 0x000000020e0e7836 */ /* 0x020fe40000000000 */
[----:B------:R-:W-:Y:S02]  /*3300*/  VIADD R10, R8, 0x2 ;  /* 0x00000002080a7836 */ /* 0x000fe40000000000 */
[----:B------:R-:W-:Y:S01]  /*3310*/  IMAD.MOV.U32 R11, RZ, RZ, R9 ;  /* 0x000000ffff0b7224 */ /* 0x000fe200078e0009 */
[----:B------:R-:W-:Y:S02]  /*3320*/  R2UR UR4, R14 ;  /* 0x000000000e0472ca */ /* 0x000fe400000e0000 */
[----:B------:R-:W-:Y:S02]  /*3330*/  R2UR UR6, R10 ;  /* 0x000000000a0672ca */ /* 0x000fe400000e0000 */
[----:B------:R-:W-:-:S02]  /*3340*/  R2UR UR7, R11 ;  /* 0x000000000b0772ca */ /* 0x000fc400000e0000 */
[----:B------:R-:W-:Y:S02]  /*3350*/  R2UR UR5, R15 ;  /* 0x000000000f0572ca */ /* 0x000fe400000e0000 */
[----:B------:R-:W3:Y:S01]  /*3360*/  LDL.64 R14, [R1+0x110] ;  /* 0x00011000010e7983 */ /* 0x000ee20000100a00 */
[----:B------:R-:W-:Y:S02]  /*3370*/  WARPGROUP.DEPBAR.LE gsb0, 0x0 ;  /* 0x00008000000079c5 */ /* 0x000fe40000010000 */
[----:B------:R-:W-:-:S08]  /*3380*/  WARPGROUP.ARRIVE ;  /* 0x00000000000079c5 */ /* 0x000fd00000000000 */
[----:B------:R-:W-:Y:S01]  /*3390*/  HGMMA.64x96x16.F32.BF16 R24, gdesc[UR4], R24, gsb0 ;  /* 0x01600000041879f0 */ /* 0x000fe20008001818 */
[----:B------:R-:W-:Y:S02]  /*33a0*/  VIADD R20, R20, 0x4 ;  /* 0x0000000414147836 */ /* 0x000fe40000000000 */
[----:B------:R-:W-:Y:S02]  /*33b0*/  VIADD R10, R8, 0x4 ;  /* 0x00000004080a7836 */ /* 0x000fe40000000000 */
[----:B------:R-:W-:Y:S01]  /*33c0*/  IMAD.MOV.U32 R11, RZ, RZ, R9 ;  /* 0x000000ffff0b7224 */ /* 0x000fe200078e0009 */
[----:B------:R-:W-:Y:S02]  /*33d0*/  R2UR UR4, R20 ;  /* 0x00000000140472ca */ /* 0x000fe400000e0000 */
[----:B------:R-:W-:Y:S02]  /*33e0*/  R2UR UR6, R10 ;  /* 0x000000000a0672ca */ /* 0x000fe400000e0000 */
[----:B------:R-:W-:-:S02]  /*33f0*/  R2UR UR7, R11 ;  /* 0x000000000b0772ca */ /* 0x000fc400000e0000 */
[----:B------:R-:W-:Y:S02]  /*3400*/  R2UR UR5, R21 ;  /* 0x00000000150572ca */ /* 0x000fe400000e0000 */
[----:B------:R-:W4:Y:S01]  /*3410*/  LDL.64 R20, [R1+0x110] ;  /* 0x0001100001147983 */ /* 0x000f220000100a00 */
        /* <DEDUP_REMOVED lines=10> */
[----:B------:R-:W5:Y:S01]  /*34c0*/  LDL.64 R72, [R1+0x110] ;  /* 0x0001100001487983 */ /* 0x000f620000100a00 */
[----:B------:R-:W-:Y:S02]  /*34d0*/  WARPGROUP.DEPBAR.LE gsb0, 0x0 ;  /* 0x00008000000079c5 */ /* 0x000fe40000010000 */
[----:B------:R-:W-:-:S08]  /*34e0*/  WARPGROUP.ARRIVE ;  /* 0x00000000000079c5 */ /* 0x000fd00000000000 */
[----:B------:R-:W-:Y:S01]  /*34f0*/  HGMMA.64x96x16.F32.BF16 R24, gdesc[UR4], R24, gsb0 ;  /* 0x01600000041879f0 */ /* 0x000fe20008001818 */
[----:B--2---:R-:W-:Y:S02]  /*3500*/  VIADD R12, R12, 0x400 ;  /* 0x000004000c0c7836 */ /* 0x004fe40000000000 */
[----:B------:R-:W-:Y:S02]  /*3510*/  VIADD R10, R8, 0x300 ;  /* 0x00000300080a7836 */ /* 0x000fe40000000000 */
[----:B------:R-:W-:Y:S01]  /*3520*/  IMAD.MOV.U32 R11, RZ, RZ, R9 ;  /* 0x000000ffff0b7224 */ /* 0x000fe200078e0009 */
[----:B------:R-:W-:Y:S02]  /*3530*/  R2UR UR4, R12 ;  /* 0x000000000c0472ca */ /* 0x000fe400000e0000 */
[----:B------:R-:W-:Y:S02]  /*3540*/  R2UR UR6, R10 ;  /* 0x000000000a0672ca */ /* 0x000fe400000e0000 */
[----:B------:R-:W-:-:S02]  /*3550*/  R2UR UR7, R11 ;  /* 0x000000000b0772ca */ /* 0x000fc400000e0000 */
[----:B------:R-:W-:Y:S02]  /*3560*/  R2UR UR5, R13 ;  /* 0x000000000d0572ca */ /* 0x000fe400000e0000 */
[----:B------:R-:W2:Y:S01]  /*3570*/  LDL.64 R12, [R1+0x110] ;  /* 0x00011000010c7983 */ /* 0x000ea20000100a00 */
[----:B------:R-:W-:Y:S02]  /*3580*/  WARPGROUP.DEPBAR.LE gsb0, 0x0 ;  /* 0x00008000000079c5 */ /* 0x000fe40000010000 */
[----:B------:R-:W-:-:S08]  /*3590*/  WARPGROUP.ARRIVE ;  /* 0x00000000000079c5 */ /* 0x000fd00000000000 */
[----:B------:R-:W-:Y:S01]  /*35a0*/  HGMMA.64x96x16.F32.BF16 R24, gdesc[UR4], R24, gsb0 ;  /* 0x01600000041879f0 */ /* 0x000fe20008001818 */
[----:B---3--:R-:W-:Y:S02]  /*35b0*/  VIADD R14, R14, 0x402 ;  /* 0x000004020e0e7836 */ /* 0x008fe40000000000 */
        /* <DEDUP_REMOVED lines=10> */
[----:B----4-:R-:W-:Y:S02]  /*3660*/  VIADD R20, R20, 0x404 ;  /* 0x0000040414147836 */ /* 0x010fe40000000000 */
        /* <DEDUP_REMOVED lines=10> */
[----:B-----5:R-:W-:Y:S02]  /*3710*/  VIADD R72, R72, 0x406 ;  /* 0x0000040648487836 */ /* 0x020fe40000000000 */
        /* <DEDUP_REMOVED lines=60> */
[----:B------:R-:W-:Y:S01]  /*3ae0*/  R2UR UR5, R13 ;  /* 0x000000000d0572ca */ /* 0x000fe200000e0000 */
[----:B------:R-:W0:Y:S01]  /*3af0*/  S2R R19, SR_TID.X ;  /* 0x0000000000137919 */ /* 0x000e220000002100 */
[----:B---3--:R-:W-:Y:S01]  /*3b00*/  VIADD R14, R14, 0xc02 ;  /* 0x00000c020e0e7836 */ /* 0x008fe20000000000 */
[----:B------:R-:W-:Y:S02]  /*3b10*/  WARPGROUP.DEPBAR.LE gsb0, 0x0 ;  /* 0x00008000000079c5 */ /* 0x000fe40000010000 */
[----:B------:R-:W-:-:S08]  /*3b20*/  WARPGROUP.ARRIVE ;  /* 0x00000000000079c5 */ /* 0x000fd00000000000 */
[----:B------:R-:W-:Y:S01]  /*3b30*/  HGMMA.64x96x16.F32.BF16 R24, gdesc[UR4], R24, gsb0 ;  /* 0x01600000041879f0 */ /* 0x000fe20008001818 */
[----:B0-----:R-:W-:-:S04]  /*3b40*/  LOP3.LUT R19, R19, 0x7f, RZ, 0xc0, !PT ;  /* 0x0000007f13137812 */ /* 0x001fc800078ec0ff */
[----:B------:R-:W-:Y:S01]  /*3b50*/  ISETP.NE.AND P0, PT, R19, RZ, PT ;  /* 0x000000ff1300720c */ /* 0x000fe20003f05270 */
[----:B------:R-:W-:Y:S02]  /*3b60*/  VIADD R10, R8, 0x902 ;  /* 0x00000902080a7836 */ /* 0x000fe40000000000 */
[----:B------:R-:W-:Y:S01]  /*3b70*/  IMAD.MOV.U32 R11, RZ, RZ, R9 ;  /* 0x000000ffff0b7224 */ /* 0x000fe200078e0009 */
[----:B------:R-:W-:-:S09]  /*3b80*/  R2UR UR4, R14 ;  /* 0x000000000e0472ca */ /* 0x000fd200000e0000 */
[----:B------:R-:W2:Y:S04]  /*3b90*/  @!P0 LDL.64 R74, [R1+0x30] ;  /* 0x00003000014a8983 */ /* 0x000ea80000100a00 */
[----:B------:R-:W3:Y:S01]  /*3ba0*/  @!P0 LDL R19, [R1+0x210] ;  /* 0x0002100001138983 */ /* 0x000ee20000100800 */
[----:B------:R-:W-:Y:S02]  /*3bb0*/  R2UR UR6, R10 ;  /* 0x000000000a0672ca */ /* 0x000fe400000e0000 */
[----:B------:R-:W-:Y:S02]  /*3bc0*/  R2UR UR7, R11 ;  /* 0x000000000b0772ca */ /* 0x000fe400000e0000 */
[----:B------:R-:W-:Y:S01]  /*3bd0*/  R2UR UR5, R15 ;  /* 0x000000000f0572ca */ /* 0x000fe200000e0000 */
[----:B------:R-:W-:-:S02]  /*3be0*/  WARPGROUP.DEPBAR.LE gsb0, 0x0 ;  /* 0x00008000000079c5 */ /* 0x000fc40000010000 */
[----:B------:R-:W-:-:S10]  /*3bf0*/  WARPGROUP.ARRIVE ;  /* 0x00000000000079c5 */ /* 0x000fd40000000000 */
[----:B------:R-:W-:Y:S01]  /*3c00*/  HGMMA.64x96x16.F32.BF16 R24, gdesc[UR4], R24, gsb0 ;  /* 0x01600000041879f0 */ /* 0x000fe20008001818 */
[----:B----4-:R-:W-:Y:S02]  /*3c10*/  VIADD R20, R20, 0xc04 ;  /* 0x00000c0414147836 */ /* 0x010fe40000000000 */
[----:B------:R-:W-:Y:S02]  /*3c20*/  VIADD R10, R8, 0x904 ;  /* 0x00000904080a7836 */ /* 0x000fe40000000000 */
[----:B------:R-:W-:Y:S01]  /*3c30*/  IMAD.MOV.U32 R11, RZ, RZ, R9 ;  /* 0x000000ffff0b7224 */ /* 0x000fe200078e0009 */
[----:B------:R-:W-:Y:S02]  /*3c40*/  R2UR UR4, R20 ;  /* 0x00000000140472ca */ /* 0x000fe400000e0000 */
[----:B------:R-:W-:Y:S02]  /*3c50*/  R2UR UR6, R10 ;  /* 0x000000000a0672ca */ /* 0x000fe400000e0000 */
[----:B------:R-:W-:-:S02]  /*3c60*/  R2UR UR7, R11 ;  /* 0x000000000b0772ca */ /* 0x000fc400000e0000 */
[----:B------:R-:W-:Y:S01]  /*3c70*/  R2UR UR5, R21 ;  /* 0x00000000150572ca */ /* 0x000fe200000e0000 */
[----:B------:R-:W-:Y:S01]  /*3c80*/  VIADD R8, R8, 0x906 ;  /* 0x0000090608087836 */ /* 0x000fe20000000000 */
[----:B------:R-:W-:Y:S02]  /*3c90*/  WARPGROUP.DEPBAR.LE gsb0, 0x0 ;  /* 0x00008000000079c5 */ /* 0x000fe40000010000 */
[----:B------:R-:W-:-:S09]  /*3ca0*/  WARPGROUP.ARRIVE ;  /* 0x00000000000079c5 */ /* 0x000fd20000000000 */
[----:B------:R-:W-:Y:S01]  /*3cb0*/  HGMMA.64x96x16.F32.BF16 R24, gdesc[UR4], R24, gsb0 ;  /* 0x01600000041879f0 */ /* 0x000fe20008001818 */
[----:B-----5:R-:W-:Y:S01]  /*3cc0*/  VIADD R72, R72, 0xc06 ;  /* 0x00000c0648487836 */ /* 0x020fe20000000000 */
[----:B------:R-:W-:Y:S02]  /*3cd0*/  R2UR UR6, R8 ;  /* 0x00000000080672ca */ /* 0x000fe400000e0000 */
[----:B------:R-:W-:Y:S02]  /*3ce0*/  R2UR UR7, R9 ;  /* 0x00000000090772ca */ /* 0x000fe400000e0000 */
[----:B------:R-:W-:Y:S02]  /*3cf0*/  R2UR UR4, R72 ;  /* 0x00000000480472ca */ /* 0x000fe400000e0000 */
[----:B------:R-:W-:Y:S01]  /*3d00*/  R2UR UR5, R73 ;  /* 0x00000000490572ca */ /* 0x000fe200000e0000 */
[----:B------:R-:W-:Y:S04]  /*3d10*/  STL [R1+0x90], R0 ;  /* 0x0000900001007387 */ /* 0x000fe80000100800 */
[----:B------:R-:W-:Y:S01]  /*3d20*/  STL [R1+0x90], R0 ;  /* 0x0000900001007387 */ /* 0x000fe20000100800 */
[----:B------:R-:W-:-:S02]  /*3d30*/  WARPGROUP.DEPBAR.LE gsb0, 0x0 ;  /* 0x00008000000079c5 */ /* 0x000fc40000010000 */
[----:B------:R-:W-:-:S06]  /*3d40*/  WARPGROUP.ARRIVE ;  /* 0x00000000000079c5 */ /* 0x000fcc0000000000 */
[----:B------:R-:W-:Y:S01]  /*3d50*/  HGMMA.64x96x16.F32.BF16 R24, gdesc[UR4], R24, gsb0 ;  /* 0x01600000041879f0 */ /* 0x000fe20008001818 */
[----:B--2---:R-:W-:Y:S01]  /*3d60*/  @!P0 MOV R74, R74 ;  /* 0x0000004a004a8202 */ /* 0x004fe20000000f00 */
[----:B------:R-:W-:Y:S04]  /*3d70*/  STL [R1+0x90], R0 ;  /* 0x0000900001007387 */ /* 0x000fe80000100800 */
[----:B------:R-:W-:Y:S01]  /*3d80*/  STL [R1+0x90], R0 ;  /* 0x0000900001007387 */ /* 0x000fe20000100800 */
[----:B---3--:R-:W-:-:S03]  /*3d90*/  @!P0 IMAD R19, R19, 0x8, R74 ;  /* 0x0000000813138824 */ /* 0x008fc600078e024a */
[----:B------:R-:W-:Y:S04]  /*3da0*/  STL [R1+0x90], R0 ;  /* 0x0000900001007387 */ /* 0x000fe80000100800 */
[----:B------:R-:W-:Y:S04]  /*3db0*/  STL [R1+0x90], R0 ;  /* 0x0000900001007387 */ /* 0x000fe80000100800 */
[----:B------:R-:W-:Y:S04]  /*3dc0*/  STL [R1+0x90], R0 ;  /* 0x0000900001007387 */ /* 0x000fe80000100800 */
[----:B------:R-:W-:Y:S04]  /*3dd0*/  STL [R1+0x90], R0 ;  /* 0x0000900001007387 */ /* 0x000fe80000100800 */
[----:B------:R-:W-:Y:S01]  /*3de0*/  STL [R1+0x90], R0 ;  /* 0x0000900001007387 */ /* 0x000fe20000100800 */
[----:B------:R-:W-:-:S03]  /*3df0*/  @!P0 PRMT R8, RZ, 0x654, R19 ;  /* 0x00000654ff088816 */ /* 0x000fc60000000013 */
[----:B------:R-:W-:Y:S04]  /*3e00*/  STL [R1+0x90], R0 ;  /* 0x0000900001007387 */ /* 0x000fe80000100800 */
[----:B------:R-:W-:Y:S04]  /*3e10*/  STL [R1+0x90], R0 ;  /* 0x0000900001007387 */ /* 0x000fe80000100800 */
[----:B------:R-:W-:Y:S04]  /*3e20*/  STL [R1+0x90], R0 ;  /* 0x0000900001007387 */ /* 0x000fe80000100800 */
[----:B------:R-:W-:Y:S04]  /*3e30*/  STL [R1+0x90], R0 ;  /* 0x0000900001007387 */ /* 0x000fe80000100800 */
[----:B------:R-:W-:Y:S04]  /*3e40*/  STL [R1+0x90], R0 ;  /* 0x0000900001007387 */ /* 0x000fe80000100800 */
[----:B------:R-:W-:Y:S04]  /*3e50*/  STL [R1+0x90], R0 ;  /* 0x0000900001007387 */ /* 0x000fe80000100800 */
[----:B------:R-:W-:Y:S01]  /*3e60*/  STL [R1+0x90], R0 ;  /* 0x0000900001007387 */ /* 0x000fe20000100800 */
[----:B------:R-:W-:-:S02]  /*3e70*/  WARPGROUP.DEPBAR.LE gsb0, 0x0 ;  /* 0x00008000000079c5 */ /* 0x000fc40000010000 */
[----:B------:R0:W-:Y:S06]  /*3e80*/  BAR.ARV R208, 0x100 ;  /* 0x000400d00000751d */ /* 0x0001ec0000002000 */
[----:B------:R1:W-:Y:S01]  /*3e90*/  @!P0 SYNCS.ARRIVE.TRANS64.RED.A1T0 RZ, [R8+URZ], RZ ;  /* 0x000000ff08ff89a7 */ /* 0x0003e2000810043f */
[----:B------:R-:W2:Y:S04]  /*3ea0*/  LDL R9, [R198+0x24] ;  /* 0x00002400c6097983 */ /* 0x000ea80000100800 */
[----:B------:R-:W3:Y:S04]  /*3eb0*/  LDL R11, [R1+0x70] ;  /* 0x00007000010b7983 */ /* 0x000ee80000100800 */
[----:B-1----:R-:W4:Y:S04]  /*3ec0*/  LDL R8, [R198] ;  /* 0x00000000c6087983 */ /* 0x002f280000100800 */
[----:B------:R-:W5:Y:S04]  /*3ed0*/  LDL R10, [R198+0x8] ;  /* 0x00000800c60a7983 */ /* 0x000f680000100800 */
[----:B------:R-:W5:Y:S04]  /*3ee0*/  LDL R21, [R198+0x18] ;  /* 0x00001800c6157983 */ /* 0x000f680000100800 */
[----:B------:R-:W5:Y:S04]  /*3ef0*/  LDL R15, [R198+0x4] ;  /* 0x00000400c60f7983 */ /* 0x000f680000100800 */
[----:B------:R-:W5:Y:S04]  /*3f00*/  LDL R19, [R198+0xc] ;  /* 0x00000c00c6137983 */ /* 0x000f680000100800 */
[----:B------:R-:W5:Y:S04]  /*3f10*/  LDL R14, [R198+0x10] ;  /* 0x00001000c60e7983 */ /* 0x000f680000100800 */
[----:B------:R-:W5:Y:S01]  /*3f20*/  LDL R20, [R198+0x14] ;  /* 0x00001400c6147983 */ /* 0x000f620000100800 */
[----:B--2---:R-:W-:-:S13]  /*3f30*/  ISETP.NE.AND P1, PT, R9, 0x1, PT ;  /* 0x000000010900780c */ /* 0x004fda0003f25270 */
[----:B------:R-:W2:Y:S04]  /*3f40*/  @P1 LDL R12, [R198+0x28] ;  /* 0x00002800c60c1983 */ /* 0x000ea80000100800 */
[----:B------:R-:W2:Y:S01]  /*3f50*/  @P1 LDL R13, [R198+0x2c] ;  /* 0x00002c00c60d1983 */ /* 0x000ea20000100800 */
[----:B----4-:R-:W-:-:S04]  /*3f60*/  SHF.R.S32.HI R9, RZ, 0x1f, R8 ;  /* 0x0000001fff097819 */ /* 0x010fc80000011408 */
[----:B------:R-:W-:-:S04]  /*3f70*/  LEA.HI R72, R9, R8, RZ, 0x7 ;  /* 0x0000000809487211 */ /* 0x000fc800078f38ff */
[----:B------:R-:W-:-:S05]  /*3f80*/  LOP3.LUT R73, R72, 0xffffff80, RZ, 0xc0, !PT ;  /* 0xffffff8048497812 */ /* 0x000fca00078ec0ff */
[----:B------:R-:W-:-:S05]  /*3f90*/  IMAD.IADD R73, R8, 0x1, -R73 ;  /* 0x0000000108497824 */ /* 0x000fca00078e0a49 */
[----:B------:R-:W-:Y:S02]  /*3fa0*/  SHF.R.S32.HI R74, RZ, 0x1f, R73 ;  /* 0x0000001fff4a7819 */ /* 0x000fe40000011449 */
[----:B------:R-:W-:Y:S02]  /*3fb0*/  LEA.HI R78, R9, R8, RZ, 0x2 ;  /* 0x00000008094e7211 */ /* 0x000fe400078f10ff */
[----:B------:R-:W-:Y:S02]  /*3fc0*/  LEA.HI R75, R74, R73, RZ, 0x2 ;  /* 0x000000494a4b7211 */ /* 0x000fe400078f10ff */
[----:B------:R-:W-:Y:S02]  /*3fd0*/  LOP3.LUT R79, R78, 0xfffffffc, RZ, 0xc0, !PT ;  /* 0xfffffffc4e4f7812 */ /* 0x000fe400078ec0ff */
[--C-:B------:R-:W-:Y:S02]  /*3fe0*/  SHF.R.S32.HI R76, RZ, 0x2, R75.reuse ;  /* 0x00000002ff4c7819 */ /* 0x100fe4000001144b */
[----:B------:R-:W-:-:S02]  /*3ff0*/  SHF.R.S32.HI R77, RZ, 0x1f, R75 ;  /* 0x0000001fff4d7819 */ /* 0x000fc4000001144b */
[----:B------:R-:W-:Y:S02]  /*4000*/  SHF.R.S32.HI R9, RZ, 0x7, R72 ;  /* 0x00000007ff097819 */ /* 0x000fe40000011448 */
[----:B------:R-:W-:Y:S02]  /*4010*/  LEA.HI R77, R77, R76, RZ, 0x3 ;  /* 0x0000004c4d4d7211 */ /* 0x000fe400078f18ff */
[----:B------:R-:W-:Y:S01]  /*4020*/  LEA.HI R74, R74, R73, RZ, 0x5 ;  /* 0x000000494a4a7211 */ /* 0x000fe200078f28ff */
[----:B------:R-:W-:Y:S01]  /*4030*/  IMAD.IADD R79, R8, 0x1, -R79 ;  /* 0x00000001084f7824 */ /* 0x000fe200078e0a4f */
[----:B------:R-:W-:Y:S02]  /*4040*/  LOP3.LUT R77, R77, 0xfffffff8, RZ, 0xc0, !PT ;  /* 0xfffffff84d4d7812 */ /* 0x000fe400078ec0ff */
[----:B------:R-:W-:Y:S02]  /*4050*/  LEA.HI R72, R72, R9, RZ, 0x1 ;  /* 0x0000000948487211 */ /* 0x000fe400078f08ff */
[----:B------:R-:W-:Y:S01]  /*4060*/  SHF.R.S32.HI R74, RZ, 0x5, R74 ;  /* 0x00000005ff4a7819 */ /* 0x000fe2000001144a */
[----:B------:R-:W-:Y:S01]  /*4070*/  IMAD.IADD R77, R76, 0x1, -R77 ;  /* 0x000000014c4d7824 */ /* 0x000fe200078e0a4d */
[----:B------:R-:W-:-:S02]  /*4080*/  LOP3.LUT R72, R72, 0x3fffffe, RZ, 0xc0, !PT ;  /* 0x03fffffe48487812 */ /* 0x000fc400078ec0ff */
[----:B------:R-:W-:Y:S01]  /*4090*/  LEA.HI R8, R79, R79, RZ, 0x1 ;  /* 0x0000004f4f087211 */ /* 0x000fe200078f08ff */
[----:B---3--:R-:W-:Y:S02]  /*40a0*/  IMAD R74, R11, 0x8, R74 ;  /* 0x000000080b4a7824 */ /* 0x008fe400078e024a */
[----:B------:R-:W-:Y:S01]  /*40b0*/  IMAD.IADD R72, R9, 0x1, -R72 ;  /* 0x0000000109487824 */ /* 0x000fe200078e0a48 */
[----:B------:R-:W-:Y:S01]  /*40c0*/  LOP3.LUT R8, R8, 0x1ffffffe, RZ, 0xc0, !PT ;  /* 0x1ffffffe08087812 */ /* 0x000fe200078ec0ff */
[----:B------:R-:W-:-:S04]  /*40d0*/  IMAD.U32 R77, R74, 0x10, R77 ;  /* 0x000000104a4d7824 */ /* 0x000fc800078e004d */
[----:B------:R-:W-:Y:S02]  /*40e0*/  IMAD.IADD R8, R79, 0x1, -R8 ;  /* 0x000000014f087824 */ /* 0x000fe400078e0a08 */
[----:B------:R-:W-:-:S04]  /*40f0*/  IMAD R77, R72, 0x40, R77 ;  /* 0x00000040484d7824 */ /* 0x000fc800078e024d */
[----:B------:R-:W-:Y:S02]  /*4100*/  IMAD R11, R8, 0x8, R77 ;  /* 0x00000008080b7824 */ /* 0x000fe400078e024d */
[----:B------:R-:W-:Y:S01]  /*4110*/  IMAD.U32 R9, RZ, RZ, UR47 ;  /* 0x0000002fff097e24 */ /* 0x000fe2000f8e00ff */
[----:B------:R-:W-:-:S03]  /*4120*/  LOP3.LUT R8, R75, 0x7ffffffc, RZ, 0xc0, !PT ;  /* 0x7ffffffc4b087812 */ /* 0x000fc600078ec0ff */
[----:B-----5:R-:W-:Y:S02]  /*4130*/  IMAD R9, R9, -0x60, R10 ;  /* 0xffffffa009097824 */ /* 0x020fe400078e020a */
[----:B------:R-:W-:Y:S01]  /*4140*/  IMAD.IADD R8, R73, 0x1, -R8 ;  /* 0x0000000149087824 */ /* 0x000fe200078e0a08 */
[----:B------:R-:W-:Y:S01]  /*4150*/  ISETP.GE.AND P2, PT, R21, 0x1, PT ;  /* 0x000000011500780c */ /* 0x000fe20003f46270 */
[----:B------:R-:W-:Y:S02]  /*4160*/  UMOV UR4, 0xffffffa0 ;  /* 0xffffffa000047882 */ /* 0x000fe40000000000 */
[----:B------:R-:W-:Y:S01]  /*4170*/  UIMAD UR4, UR47, UR4, 0x60 ;  /* 0x000000602f0474a4 */ /* 0x000fe2000f8e0204 */
[----:B------:R-:W-:Y:S05]  /*4180*/  BSSY B0, `(.L_x_11109) ;  /* 0x000002b000007945 */ /* 0x000fea0003800000 */
[----:B------:R-:W-:-:S02]  /*4190*/  IMAD.U32 R73, RZ, RZ, UR4 ;  /* 0x00000004ff497e24 */ /* 0x000fc4000f8e00ff */
[----:B------:R-:W-:Y:S02]  /*41a0*/  VIADD R20, R20, UR4 ;  /* 0x0000000414147c36 */ /* 0x000fe40008000000 */
[----:B------:R-:W-:Y:S02]  /*41b0*/  IMAD R74, R8, -0x2, R73 ;  /* 0xfffffffe084a7824 */ /* 0x000fe400078e0249 */
[----:B--2---:R-:W-:-:S05]  /*41c0*/  @P1 IMAD.HI.U32 R12, R11, R12, RZ ;  /* 0x0000000c0b0c1227 */ /* 0x004fca00078e00ff */
[----:B------:R-:W-:-:S05]  /*41d0*/  @P1 SHF.R.U32.HI R11, RZ, R13, R12 ;  /* 0x0000000dff0b1219 */ /* 0x000fca000001160c */
[----:B------:R-:W1:Y:S01]  /*41e0*/  SHFL.IDX PT, R77, R11, RZ, 0x1c1f ;  /* 0x001c1fff0b4d7589 */ /* 0x000e6200000e0000 */
[----:B------:R-:W-:-:S04]  /*41f0*/  VIADD R13, R9, 0x61 ;  /* 0x00000061090d7836 */ /* 0x000fc80000000000 */
[----:B------:R-:W-:Y:S02]  /*4200*/  IMAD R12, R8, -0x2, R13 ;  /* 0xfffffffe080c7824 */ /* 0x000fe400078e020d */
[----:B------:R-:W-:Y:S02]  /*4210*/  VIADD R9, R9, 0x60 ;  /* 0x0000006009097836 */ /* 0x000fe40000000000 */
[----:B------:R-:W-:Y:S01]  /*4220*/  IMAD.IADD R13, R12, 0x1, -R15 ;  /* 0x000000010c0d7824 */ /* 0x000fe200078e0a0f */
[----:B------:R-:W-:Y:S01]  /*4230*/  LOP3.LUT R12, RZ, R19, RZ, 0x33, !PT ;  /* 0x00000013ff0c7212 */ /* 0x000fe200078e33ff */
[----:B------:R-:W-:Y:S02]  /*4240*/  IMAD R72, R8, -0x2, R9 ;  /* 0xfffffffe08487824 */ /* 0x000fe400078e0209 */
[C---:B------:R-:W-:Y:S02]  /*4250*/  IMAD.IADD R79, R13.reuse, 0x1, R14 ;  /* 0x000000010d4f7824 */ /* 0x040fe400078e020e */
[----:B------:R-:W-:-:S03]  /*4260*/  IMAD.IADD R14, R13, 0x1, R12 ;  /* 0x000000010d0e7824 */ /* 0x000fc600078e020c */
[----:B-1----:R-:W-:Y:S01]  /*4270*/  VIADDMNMX R8, R77, R79, R72, PT ;  /* 0x0000004f4d087246 */ /* 0x002fe20003800148 */
[----:B------:R-:W-:Y:S01]  /*4280*/  IMAD.IADD R9, R14, 0x1, R77 ;  /* 0x000000010e097824 */ /* 0x000fe200078e024d */
[----:B0-----:R-:W-:Y:S06]  /*4290*/  @!P2 BRA `(.L_x_11110) ;  /* 0x000000000064a947 */ /* 0x001fec0003800000 */
[----:B------:R-:W-:Y:S01]  /*42a0*/  IADD3 R12, -R15, R10, R77 ;  /* 0x0000000a0f0c7210 */ /* 0x000fe20007ffe14d */
[----:B------:R-:W-:Y:S03]  /*42b0*/  BSSY B1, `(.L_x_11111) ;  /* 0x0000014000017945 */ /* 0x000fe60003800000 */
[----:B------:R-:W-:-:S13]  /*42c0*/  ISETP.GT.AND P1, PT, R12, -0x1, PT ;  /* 0xffffffff0c00780c */ /* 0x000fda0003f24270 */
[----:B------:R-:W-:Y:S05]  /*42d0*/  @P1 BRA `(.L_x_11112) ;  /* 0x00000000002c1947 */ /* 0x000fea0003800000 */
[----:B------:R-:W-:Y:S01]  /*42e0*/  ISETP.NE.AND P1, PT, R21, 0x1, PT ;  /* 0x000000011500780c */ /* 0x000fe20003f25270 */
[----:B------:R-:W-:Y:S01]  /*42f0*/  BSSY B2, `(.L_x_11113) ;  /* 0x0000007000027945 */ /* 0x000fe20003800000 */
[----:B------:R-:W-:-:S11]  /*4300*/  LOP3.LUT R12, RZ, R12, RZ, 0x33, !PT ;  /* 0x0000000cff0c7212 */ /* 0x000fd600078e33ff */
[----:B------:R-:W-:Y:S05]  /*4310*/  @!P1 BRA `(.L_x_11114) ;  /* 0x0000000000109947 */ /* 0x000fea0003800000 */
[----:B------:R-:W2:Y:S04]  /*4320*/  LDL R13, [R198+0x1c] ;  /* 0x00001c00c60d7983 */ /* 0x000ea80000100800 */
[----:B------:R-:W3:Y:S01]  /*4330*/  LDL R19, [R198+0x20] ;  /* 0x00002000c6137983 */ /* 0x000ee20000100800 */
[----:B--2---:R-:W-:-:S05]  /*4340*/  IMAD.HI.U32 R12, R12, R13, RZ ;  /* 0x0000000d0c0c7227 */ /* 0x004fca00078e00ff */
[----:B---3--:R-:W-:-:S07]  /*4350*/  SHF.R.U32.HI R12, RZ, R19, R12 ;  /* 0x00000013ff0c7219 */ /* 0x008fce000001160c */
.L_x_11114:
[----:B------:R-:W-:Y:S05]  /*4360*/  BSYNC B2 ;  /* 0x0000000000027941 */ /* 0x000fea0003800000 */
.L_x_11113:
[----:B------:R-:W-:Y:S01]  /*4370*/  LOP3.LUT R12, RZ, R12, RZ, 0x33, !PT ;  /* 0x0000000cff0c7212 */ /* 0x000fe200078e33ff */
[----:B------:R-:W-:Y:S06]  /*4380*/  BRA `(.L_x_11115) ;  /* 0x0000000000187947 */ /* 0x000fec0003800000 */
.L_x_11112:
[----:B------:R-:W-:-:S13]  /*4390*/  ISETP.NE.AND P1, PT, R21, 0x1, PT ;  /* 0x000000011500780c */ /* 0x000fda0003f25270 */
[----:B------:R-:W-:Y:S05]  /*43a0*/  @!P1 BRA `(.L_x_11115) ;  /* 0x0000000000109947 */ /* 0x000fea0003800000 */
[----:B------:R-:W2:Y:S04]  /*43b0*/  LDL R13, [R198+0x1c] ;  /* 0x00001c00c60d7983 */ /* 0x000ea80000100800 */
[----:B------:R-:W3:Y:S01]  /*43c0*/  LDL R19, [R198+0x20] ;  /* 0x00002000c6137983 */ /* 0x000ee20000100800 */
[----:B--2---:R-:W-:-:S05]  /*43d0*/  IMAD.HI.U32 R12, R12, R13, RZ ;  /* 0x0000000d0c0c7227 */ /* 0x004fca00078e00ff */
[----:B---3--:R-:W-:-:S07]  /*43e0*/  SHF.R.U32.HI R12, RZ, R19, R12 ;  /* 0x00000013ff0c7219 */ /* 0x008fce000001160c */
.L_x_11115:
[----:B------:R-:W-:Y:S05]  /*43f0*/  BSYNC B1 ;  /* 0x0000000000017941 */ /* 0x000fea0003800000 */
.L_x_11111:
[----:B------:R-:W-:-:S05]  /*4400*/  IMAD R12, R21, R12, R74 ;  /* 0x0000000c150c7224 */ /* 0x000fca00078e024a */
[----:B------:R-:W-:Y:S02]  /*4410*/  VIMNMX R9, R9, R12, !PT ;  /* 0x0000000c09097248 */ /* 0x000fe40007fe0100 */
[----:B------:R-:W-:-:S07]  /*4420*/  VIADDMNMX R8, R12, R21, R8, PT ;  /* 0x000000150c087246 */ /* 0x000fce0003800108 */
.L_x_11110:
[----:B------:R-:W-:Y:S05]  /*4430*/  BSYNC B0 ;  /* 0x0000000000007941 */ /* 0x000fea0003800000 */
.L_x_11109:
[C---:B------:R-:W-:Y:S01]  /*4440*/  ISETP.GE.AND P1, PT, R20.reuse, 0x2, PT ;  /* 0x000000021400780c */ /* 0x040fe20003f26270 */
[----:B------:R-:W0:Y:S01]  /*4450*/  SHFL.IDX PT, R11, R11, 0x1, 0x1c1f ;  /* 0x003c1f000b0b7f89 */ /* 0x000e2200000e0000 */
[C---:B------:R-:W-:Y:S01]  /*4460*/  ISETP.GE.AND P5, PT, R20.reuse, 0xa, PT ;  /* 0x0000000a1400780c */ /* 0x040fe20003fa6270 */
[----:B------:R-:W-:Y:S01]  /*4470*/  BSSY B0, `(.L_x_11116) ;  /* 0x000008f000007945 */ /* 0x000fe20003800000 */
[C---:B------:R-:W-:Y:S02]  /*4480*/  ISETP.GT.AND P3, PT, R9.reuse, 0x1, !P1 ;  /* 0x000000010900780c */ /* 0x040fe40004f64270 */
[----:B------:R-:W-:Y:S02]  /*4490*/  ISETP.GE.AND P2, PT, R20, 0x9, PT ;  /* 0x000000091400780c */ /* 0x000fe40003f46270 */
[----:B------:R-:W-:Y:S02]  /*44a0*/  ISETP.LT.OR P3, PT, R8, 0x2, P3 ;  /* 0x000000020800780c */ /* 0x000fe40001f61670 */
[----:B------:R-:W-:-:S02]  /*44b0*/  ISETP.GT.AND P4, PT, R9, 0x8, !P2 ;  /* 0x000000080900780c */ /* 0x000fc40005784270 */
[----:B------:R-:W-:Y:S02]  /*44c0*/  FSEL R73, R25, -INF , !P3 ;  /* 0xff80000019497808 */ /* 0x000fe40005800000 */
[----:B------:R-:W-:Y:S02]  /*44d0*/  ISETP.GT.AND P3, PT, R9, 0x9, !P5 ;  /* 0x000000090900780c */ /* 0x000fe40006f64270 */
[----:B------:R-:W-:Y:S02]  /*44e0*/  P2R R25, PR, RZ, 0x20 ;  /* 0x00000020ff197803 */ /* 0x000fe40000000000 */
        /* <DEDUP_REMOVED lines=104> */
[----:B0-----:R-:W-:-:S03]  /*4b70*/  IMAD.IADD R9, R14, 0x1, R11 ;  /* 0x000000010e097824 */ /* 0x001fc600078e020b */
[----:B------:R-:W-:Y:S02]  /*4b80*/  ISETP.LT.OR P6, PT, R8, 0x5a, P6 ;  /* 0x0000005a0800780c */ /* 0x000fe400037c1670 */
[----:B------:R-:W-:Y:S02]  /*4b90*/  VIADDMNMX R8, R11, R79, R72, PT ;  /* 0x0000004f0b087246 */ /* 0x000fe40003800148 */
[----:B------:R-:W-:Y:S02]  /*4ba0*/  FSEL R177, R69, -INF , !P6 ;  /* 0xff80000045b17808 */ /* 0x000fe40007000000 */
[----:B------:R-:W-:-:S13]  /*4bb0*/  ISETP.GE.AND P6, PT, R21, 0x1, PT ;  /* 0x000000011500780c */ /* 0x000fda0003fc6270 */
[----:B------:R-:W-:Y:S05]  /*4bc0*/  @!P6 BRA `(.L_x_11117) ;  /* 0x000000000064e947 */ /* 0x000fea0003800000 */
        /* <DEDUP_REMOVED lines=12> */
.L_x_11121:
[----:B------:R-:W-:Y:S05]  /*4c90*/  BSYNC B2 ;  /* 0x0000000000027941 */ /* 0x000fea0003800000 */
.L_x_11120:
[----:B------:R-:W-:Y:S01]  /*4ca0*/  LOP3.LUT R10, RZ, R10, RZ, 0x33, !PT ;  /* 0x0000000aff0a7212 */ /* 0x000fe200078e33ff */
[----:B------:R-:W-:Y:S06]  /*4cb0*/  BRA `(.L_x_11122) ;  /* 0x0000000000187947 */ /* 0x000fec0003800000 */
.L_x_11119:
[----:B------:R-:W-:-:S13]  /*4cc0*/  ISETP.NE.AND P6, PT, R21, 0x1, PT ;  /* 0x000000011500780c */ /* 0x000fda0003fc5270 */
[----:B------:R-:W-:Y:S05]  /*4cd0*/  @!P6 BRA `(.L_x_11122) ;  /* 0x000000000010e947 */ /* 0x000fea0003800000 */
[----:B------:R-:W2:Y:S04]  /*4ce0*/  LDL R11, [R198+0x1c] ;  /* 0x00001c00c60b7983 */ /* 0x000ea80000100800 */
[----:B------:R-:W3:Y:S01]  /*4cf0*/  LDL R13, [R198+0x20] ;  /* 0x00002000c60d7983 */ /* 0x000ee20000100800 */
[----:B--2---:R-:W-:-:S05]  /*4d00*/  IMAD.HI.U32 R10, R10, R11, RZ ;  /* 0x0000000b0a0a7227 */ /* 0x004fca00078e00ff */
[----:B---3--:R-:W-:-:S07]  /*4d10*/  SHF.R.U32.HI R10, RZ, R13, R10 ;  /* 0x0000000dff0a7219 */ /* 0x008fce000001160a */
.L_x_11122:
[----:B------:R-:W-:Y:S05]  /*4d20*/  BSYNC B1 ;  /* 0x0000000000017941 */ /* 0x000fea0003800000 */
.L_x_11118:
[----:B------:R-:W-:-:S05]  /*4d30*/  IMAD R10, R21, R10, R74 ;  /* 0x0000000a150a7224 */ /* 0x000fca00078e024a */
[----:B------:R-:W-:Y:S02]  /*4d40*/  VIADDMNMX R8, R10, R21, R8, PT ;  /* 0x000000150a087246 */ /* 0x000fe40003800108 */
[----:B------:R-:W-:-:S07]  /*4d50*/  VIMNMX R9, R9, R10, !PT ;  /* 0x0000000a09097248 */ /* 0x000fce0007fe0100 */
.L_x_11117:
[----:B------:R-:W-:Y:S05]  /*4d60*/  BSYNC B0 ;  /* 0x0000000000007941 */ /* 0x000fea0003800000 */
.L_x_11116:
[C---:B------:R-:W-:Y:S01]  /*4d70*/  ISETP.GT.AND P1, PT, R9.reuse, 0x1, !P1 ;  /* 0x000000010900780c */ /* 0x040fe20004f24270 */
[----:B------:R-:W2:Y:S01]  /*4d80*/  LDL R176, [R1+0x27c] ;  /* 0x00027c0001b07983 */ /* 0x000ea20000100800 */
[----:B------:R-:W-:Y:S02]  /*4d90*/  ISETP.GT.AND P2, PT, R9, 0x8, !P2 ;  /* 0x000000080900780c */ /* 0x000fe40005744270 */
[C---:B------:R-:W-:Y:S01]  /*4da0*/  ISETP.LT.OR P1, PT, R8.reuse, 0x2, P1 ;  /* 0x000000020800780c */ /* 0x040fe20000f21670 */
[----:B------:R-:W3:Y:S01]  /*4db0*/  LDL R15, [R1+0x288] ;  /* 0x00028800010f7983 */ /* 0x000ee20000100800 */
[----:B------:R-:W-:Y:S02]  /*4dc0*/  ISETP.LT.OR P2, PT, R8, 0x9, P2 ;  /* 0x000000090800780c */ /* 0x000fe40001741670 */
[----:B------:R-:W-:Y:S01]  /*4dd0*/  FSEL R83, R27, -INF , !P1 ;  /* 0xff8000001b537808 */ /* 0x000fe20004800000 */
[----:B------:R-:W4:Y:S01]  /*4de0*/  LDL R156, [R1+0x278] ;  /* 0x00027800019c7983 */ /* 0x000f220000100800 */
[----:B------:R-:W-:-:S02]  /*4df0*/  ISETP.NE.AND P1, PT, R25, RZ, PT ;  /* 0x000000ff1900720c */ /* 0x000fc40003f25270 */
[----:B------:R-:W-:Y:S01]  /*4e00*/  FSEL R81, R30, -INF , !P2 ;  /* 0xff8000001e517808 */ /* 0x000fe20005000000 */
[----:B------:R-:W5:Y:S01]  /*4e10*/  LDL R220, [R1+0x280] ;  /* 0x0002800001dc7983 */ /* 0x000f620000100800 */
[----:B------:R-:W-:Y:S02]  /*4e20*/  ISETP.GT.AND P1, PT, R9, 0x9, !P1 ;  /* 0x000000090900780c */ /* 0x000fe40004f24270 */
[----:B------:R-:W-:Y:S01]  /*4e30*/  ISETP.NE.AND P2, PT, R32, RZ, PT ;  /* 0x000000ff2000720c */ /* 0x000fe20003f45270 */
[----:B------:R-:W5:Y:S01]  /*4e40*/  LDL R21, [R1+0x28c] ;  /* 0x00028c0001157983 */ /* 0x000f620000100800 */
[----:B------:R-:W-:Y:S02]  /*4e50*/  ISETP.LT.OR P1, PT, R8, 0xa, P1 ;  /* 0x0000000a0800780c */ /* 0x000fe40000f21670 */
[----:B------:R-:W-:Y:S01]  /*4e60*/  ISETP.NE.AND P6, PT, R33, RZ, PT ;  /* 0x000000ff2100720c */ /* 0x000fe20003fc5270 */
[----:B------:R-:W5:Y:S01]  /*4e70*/  LDL R143, [R1+0x210] ;  /* 0x00021000018f7983 */ /* 0x000f620000100800 */
[----:B------:R-:W-:-:S02]  /*4e80*/  FSEL R79, R31, -INF , !P1 ;  /* 0xff8000001f4f7808 */ /* 0x000fc40004800000 */
[----:B------:R-:W-:Y:S01]  /*4e90*/  ISETP.NE.AND P1, PT, R28, RZ, PT ;  /* 0x000000ff1c00720c */ /* 0x000fe20003f25270 */
[----:B------:R-:W5:Y:S01]  /*4ea0*/  LDL R27, [R1+0x294] ;  /* 0x00029400011b7983 */ /* 0x000f620000100800 */
[C---:B------:R-:W-:Y:S02]  /*4eb0*/  ISETP.GT.AND P3, PT, R9.reuse, 0x50, !P3 ;  /* 0x000000500900780c */ /* 0x040fe40005f64270 */
[C---:B------:R-:W-:Y:S01]  /*4ec0*/  ISETP.GT.AND P1, PT, R9.reuse, 0x10, !P1 ;  /* 0x000000100900780c */ /* 0x040fe20004f24270 */
[----:B------:R-:W5:Y:S01]  /*4ed0*/  LDL R152, [R1+0x270] ;  /* 0x0002700001987983 */ /* 0x000f620000100800 */
[C---:B------:R-:W-:Y:S02]  /*4ee0*/  ISETP.GT.AND P4, PT, R9.reuse, 0x51, !P4 ;  /* 0x000000510900780c */ /* 0x040fe40006784270 */
[----:B------:R-:W-:Y:S01]  /*4ef0*/  ISETP.LT.OR P1, PT, R8, 0x11, P1 ;  /* 0x000000110800780c */ /* 0x000fe20000f21670 */
[----:B------:R-:W5:Y:S01]  /*4f00*/  LDL R154, [R1+0x274] ;  /* 0x00027400019a7983 */ /* 0x000f620000100800 */
[----:B------:R-:W-:-:S02]  /*4f10*/  ISETP.GT.AND P5, PT, R9, 0x58, !P5 ;  /* 0x000000580900780c */ /* 0x000fc40006fa4270 */
[----:B------:R-:W-:Y:S01]  /*4f20*/  FSEL R181, R34, -INF , !P1 ;  /* 0xff80000022b57808 */ /* 0x000fe20004800000 */
[----:B------:R-:W5:Y:S01]  /*4f30*/  LDL R112, [R1+0x220] ;  /* 0x0002200001707983 */ /* 0x000f620000100800 */
[----:B------:R-:W-:Y:S02]  /*4f40*/  ISETP.NE.AND P1, PT, R29, RZ, PT ;  /* 0x000000ff1d00720c */ /* 0x000fe40003f25270 */
[C---:B------:R-:W-:Y:S01]  /*4f50*/  ISETP.LT.OR P3, PT, R8.reuse, 0x51, P3 ;  /* 0x000000510800780c */ /* 0x040fe20001f61670 */
[----:B------:R-:W5:Y:S01]  /*4f60*/  LDL R114, [R1+0x224] ;  /* 0x0002240001727983 */ /* 0x000f620000100800 */
[----:B------:R-:W-:Y:S02]  /*4f70*/  ISETP.GT.AND P1, PT, R9, 0x11, !P1 ;  /* 0x000000110900780c */ /* 0x000fe40004f24270 */
[C---:B------:R-:W-:Y:S01]  /*4f80*/  ISETP.LT.OR P4, PT, R8.reuse, 0x52, P4 ;  /* 0x000000520800780c */ /* 0x040fe20002781670 */
[----:B------:R-:W5:Y:S01]  /*4f90*/  LDL R116, [R1+0x228] ;  /* 0x0002280001747983 */ /* 0x000f620000100800 */
[----:B------:R-:W-:-:S02]  /*4fa0*/  ISETP.LT.OR P1, PT, R8, 0x12, P1 ;  /* 0x000000120800780c */ /* 0x000fc40000f21670 */
[----:B------:R-:W-:Y:S01]  /*4fb0*/  FSEL R215, R66, -INF , !P3 ;  /* 0xff80000042d77808 */ /* 0x000fe20005800000 */
[----:B------:R-:W5:Y:S01]  /*4fc0*/  LDL R118, [R1+0x22c] ;  /* 0x00022c0001767983 */ /* 0x000f620000100800 */
[----:B------:R-:W-:Y:S02]  /*4fd0*/  FSEL R184, R35, -INF , !P1 ;  /* 0xff80000023b87808 */ /* 0x000fe40004800000 */
[----:B------:R-:W-:Y:S01]  /*4fe0*/  ISETP.GT.AND P1, PT, R9, 0x18, !P2 ;  /* 0x000000180900780c */ /* 0x000fe20005724270 */
[----:B------:R-:W5:Y:S01]  /*4ff0*/  LDL R120, [R1+0x230] ;  /* 0x0002300001787983 */ /* 0x000f620000100800 */
[----:B------:R-:W-:Y:S02]  /*5000*/  ISETP.NE.AND P2, PT, R12, RZ, PT ;  /* 0x000000ff0c00720c */ /* 0x000fe40003f45270 */
[----:B------:R-:W-:Y:S01]  /*5010*/  ISETP.LT.OR P1, PT, R8, 0x19, P1 ;  /* 0x000000190800780c */ /* 0x000fe20000f21670 */
[----:B------:R-:W5:Y:S01]  /*5020*/  LDL R122, [R1+0x234] ;  /* 0x00023400017a7983 */ /* 0x000f620000100800 */
[----:B------:R-:W-:-:S02]  /*5030*/  FMNMX.FTZ R12, R91, R73, !PT ;  /* 0x000000495b0c7209 */ /* 0x000fc40007810000 */
[----:B------:R-:W-:Y:S01]  /*5040*/  FSEL R185, R38, -INF , !P1 ;  /* 0xff80000026b97808 */ /* 0x000fe20004800000 */
[----:B------:R-:W5:Y:S01]  /*5050*/  LDL R124, [R1+0x238] ;  /* 0x00023800017c7983 */ /* 0x000f620000100800 */
[----:B------:R-:W-:Y:S02]  /*5060*/  ISETP.GT.AND P1, PT, R9, 0x19, !P6 ;  /* 0x000000190900780c */ /* 0x000fe40007724270 */
[----:B------:R-:W-:Y:S01]  /*5070*/  FMNMX.FTZ R12, R77, R12, !PT ;  /* 0x0000000c4d0c7209 */ /* 0x000fe20007810000 */
[----:B------:R-:W5:Y:S01]  /*5080*/  LDL R38, [R1+0x3e0] ;  /* 0x0003e00001267983 */ /* 0x000f620000100800 */
[----:B------:R-:W-:Y:S02]  /*5090*/  ISETP.LT.OR P1, PT, R8, 0x1a, P1 ;  /* 0x0000001a0800780c */ /* 0x000fe40000f21670 */
[----:B------:R-:W-:Y:S01]  /*50a0*/  FMNMX.FTZ R12, R75, R12, !PT ;  /* 0x0000000c4b0c7209 */ /* 0x000fe20007810000 */
[----:B------:R-:W5:Y:S01]  /*50b0*/  LDL R126, [R1+0x23c] ;  /* 0x00023c00017e7983 */ /* 0x000f620000100800 */
[----:B------:R-:W-:-:S02]  /*50c0*/  FSEL R199, R39, -INF , !P1 ;  /* 0xff80000027c77808 */ /* 0x000fc40004800000 */
[----:B------:R-:W-:Y:S01]  /*50d0*/  ISETP.NE.AND P1, PT, R36, RZ, PT ;  /* 0x000000ff2400720c */ /* 0x000fe20003f25270 */
[----:B------:R-:W5:Y:S01]  /*50e0*/  LDL R39, [R1+0x2ac] ;  /* 0x0002ac0001277983 */ /* 0x000f620000100800 */
[----:B------:R-:W-:Y:S02]  /*50f0*/  FMNMX.FTZ R12, R19, R12, !PT ;  /* 0x0000000c130c7209 */ /* 0x000fe40007810000 */
[----:B------:R-:W-:Y:S01]  /*5100*/  ISETP.GT.AND P1, PT, R9, 0x20, !P1 ;  /* 0x000000200900780c */ /* 0x000fe20004f24270 */
[----:B------:R-:W5:Y:S01]  /*5110*/  LDL R128, [R1+0x240] ;  /* 0x0002400001807983 */ /* 0x000f620000100800 */
[----:B------:R-:W-:Y:S02]  /*5120*/  FMNMX.FTZ R13, R161, R12, !PT ;  /* 0x0000000ca10d7209 */ /* 0x000fe40007810000 */
[----:B------:R-:W-:Y:S01]  /*5130*/  ISETP.LT.OR P1, PT, R8, 0x21, P1 ;  /* 0x000000210800780c */ /* 0x000fe20000f21670 */
[----:B------:R-:W5:Y:S01]  /*5140*/  LDL R130, [R1+0x244] ;  /* 0x0002440001827983 */ /* 0x000f620000100800 */
[----:B------:R-:W-:-:S02]  /*5150*/  FMNMX.FTZ R12, R168, R13, !PT ;  /* 0x0000000da80c7209 */ /* 0x000fc40007810000 */
[----:B------:R-:W-:Y:S01]  /*5160*/  FSEL R178, R42, -INF , !P1 ;  /* 0xff8000002ab27808 */ /* 0x000fe20004800000 */
[----:B------:R-:W5:Y:S01]  /*5170*/  LDL R132, [R1+0x248] ;  /* 0x0002480001847983 */ /* 0x000f620000100800 */
[----:B------:R-:W-:Y:S02]  /*5180*/  ISETP.NE.AND P1, PT, R37, RZ, PT ;  /* 0x000000ff2500720c */ /* 0x000fe40003f25270 */
[----:B------:R-:W-:Y:S01]  /*5190*/  FMNMX.FTZ R12, R167, R12, !PT ;  /* 0x0000000ca70c7209 */ /* 0x000fe20007810000 */
[----:B------:R-:W5:Y:S01]  /*51a0*/  LDL R134, [R1+0x24c] ;  /* 0x00024c0001867983 */ /* 0x000f620000100800 */
[----:B------:R-:W-:Y:S02]  /*51b0*/  ISETP.GT.AND P1, PT, R9, 0x21, !P1 ;  /* 0x000000210900780c */ /* 0x000fe40004f24270 */
[----:B------:R-:W-:Y:S01]  /*51c0*/  FMNMX.FTZ R12, R157, R12, !PT ;  /* 0x0000000c9d0c7209 */ /* 0x000fe20007810000 */
[----:B------:R-:W5:Y:S01]  /*51d0*/  LDL R136, [R1+0x250] ;  /* 0x0002500001887983 */ /* 0x000f620000100800 */
[----:B------:R-:W-:-:S02]  /*51e0*/  ISETP.LT.OR P1, PT, R8, 0x22, P1 ;  /* 0x000000220800780c */ /* 0x000fc40000f21670 */
[----:B------:R-:W-:Y:S01]  /*51f0*/  FMNMX.FTZ R13, R159, R12, !PT ;  /* 0x0000000c9f0d7209 */ /* 0x000fe20007810000 */
[----:B------:R-:W5:Y:S01]  /*5200*/  LDL R138, [R1+0x254] ;  /* 0x00025400018a7983 */ /* 0x000f620000100800 */
[----:B------:R-:W-:Y:S02]  /*5210*/  FSEL R182, R43, -INF , !P1 ;  /* 0xff8000002bb67808 */ /* 0x000fe40004800000 */
[----:B------:R-:W-:Y:S01]  /*5220*/  ISETP.NE.AND P1, PT, R40, RZ, PT ;  /* 0x000000ff2800720c */ /* 0x000fe20003f25270 */
[----:B------:R-:W5:Y:S01]  /*5230*/  LDL R140, [R1+0x258] ;  /* 0x00025800018c7983 */ /* 0x000f620000100800 */
[----:B------:R-:W-:Y:S02]  /*5240*/  FMNMX.FTZ R13, R162, R13, !PT ;  /* 0x0000000da20d7209 */ /* 0x000fe40007810000 */
[----:B------:R-:W-:Y:S01]  /*5250*/  ISETP.GT.AND P1, PT, R9, 0x28, !P1 ;  /* 0x000000280900780c */ /* 0x000fe20004f24270 */
[----:B------:R-:W5:Y:S01]  /*5260*/  LDL R40, [R1+0x3e4] ;  /* 0x0003e40001287983 */ /* 0x000f620000100800 */
[----:B------:R-:W-:-:S02]  /*5270*/  FMNMX.FTZ R13, R166, R13, !PT ;  /* 0x0000000da60d7209 */ /* 0x000fc40007810000 */
[----:B------:R-:W-:Y:S01]  /*5280*/  ISETP.LT.OR P1, PT, R8, 0x29, P1 ;  /* 0x000000290800780c */ /* 0x000fe20000f21670 */
[----:B------:R-:W5:Y:S01]  /*5290*/  LDL R142, [R1+0x25c] ;  /* 0x00025c00018e7983 */ /* 0x000f620000100800 */
[----:B------:R-:W-:Y:S02]  /*52a0*/  ISETP.NE.AND P6, PT, R53, RZ, PT ;  /* 0x000000ff3500720c */ /* 0x000fe40003fc5270 */
[----:B------:R-:W-:Y:S01]  /*52b0*/  FSEL R186, R46, -INF , !P1 ;  /* 0xff8000002eba7808 */ /* 0x000fe20004800000 */
[----:B------:R-:W5:Y:S01]  /*52c0*/  LDL R144, [R1+0x260] ;  /* 0x0002600001907983 */ /* 0x000f620000100800 */
[----:B------:R-:W-:Y:S02]  /*52d0*/  ISETP.NE.AND P1, PT, R41, RZ, PT ;  /* 0x000000ff2900720c */ /* 0x000fe40003f25270 */
[----:B------:R-:W-:Y:S01]  /*52e0*/  FMNMX.FTZ R13, R158, R13, !PT ;  /* 0x0000000d9e0d7209 */ /* 0x000fe20007810000 */
[----:B------:R-:W5:Y:S01]  /*52f0*/  LDL R41, [R1+0x2b0] ;  /* 0x0002b00001297983 */ /* 0x000f620000100800 */
[----:B------:R-:W-:-:S02]  /*5300*/  ISETP.GT.AND P1, PT, R9, 0x29, !P1 ;  /* 0x000000290900780c */ /* 0x000fc40004f24270 */
[----:B------:R-:W-:Y:S01]  /*5310*/  FMNMX.FTZ R12, R160, R13, !PT ;  /* 0x0000000da00c7209 */ /* 0x000fe20007810000 */
[----:B------:R-:W5:Y:S01]  /*5320*/  LDL R146, [R1+0x264] ;  /* 0x0002640001927983 */ /* 0x000f620000100800 */
[----:B------:R-:W-:Y:S02]  /*5330*/  ISETP.LT.OR P1, PT, R8, 0x2a, P1 ;  /* 0x0000002a0800780c */ /* 0x000fe40000f21670 */
[----:B------:R-:W-:Y:S01]  /*5340*/  FMNMX.FTZ R12, R163, R12, !PT ;  /* 0x0000000ca30c7209 */ /* 0x000fe20007810000 */
[----:B------:R-:W5:Y:S01]  /*5350*/  LDL R13, [R1+0x284] ;  /* 0x00028400010d7983 */ /* 0x000f620000100800 */
[----:B------:R-:W-:Y:S02]  /*5360*/  FSEL R191, R47, -INF , !P1 ;  /* 0xff8000002fbf7808 */ /* 0x000fe40004800000 */
[----:B------:R-:W-:Y:S01]  /*5370*/  ISETP.NE.AND P1, PT, R44, RZ, PT ;  /* 0x000000ff2c00720c */ /* 0x000fe20003f25270 */
[----:B------:R-:W5:Y:S01]  /*5380*/  LDL R148, [R1+0x268] ;  /* 0x0002680001947983 */ /* 0x000f620000100800 */
[----:B------:R-:W-:-:S02]  /*5390*/  FMNMX.FTZ R12, R165, R12, !PT ;  /* 0x0000000ca50c7209 */ /* 0x000fc40007810000 */
[----:B------:R-:W-:Y:S01]  /*53a0*/  ISETP.GT.AND P1, PT, R9, 0x30, !P1 ;  /* 0x000000300900780c */ /* 0x000fe20004f24270 */
[----:B------:R-:W5:Y:S01]  /*53b0*/  LDL R150, [R1+0x26c] ;  /* 0x00026c0001967983 */ /* 0x000f620000100800 */
[C---:B------:R-:W-:Y:S02]  /*53c0*/  ISETP.LT.OR P5, PT, R8.reuse, 0x59, P5 ;  /* 0x000000590800780c */ /* 0x040fe40002fa1670 */
[----:B------:R-:W-:Y:S01]  /*53d0*/  ISETP.LT.OR P1, PT, R8, 0x31, P1 ;  /* 0x000000310800780c */ /* 0x000fe20000f21670 */
[----:B------:R-:W5:Y:S01]  /*53e0*/  LDL R25, [R1+0x290] ;  /* 0x0002900001197983 */ /* 0x000f620000100800 */
[----:B------:R-:W-:Y:S02]  /*53f0*/  FSEL R216, R67, -INF , !P4 ;  /* 0xff80000043d87808 */ /* 0x000fe40006000000 */
[----:B------:R-:W-:Y:S01]  /*5400*/  FSEL R179, R50, -INF , !P1 ;  /* 0xff80000032b37808 */ /* 0x000fe20004800000 */
[----:B------:R-:W5:Y:S01]  /*5410*/  LDL R29, [R1+0x298] ;  /* 0x00029800011d7983 */ /* 0x000f620000100800 */
[----:B------:R-:W-:-:S02]  /*5420*/  ISETP.NE.AND P1, PT, R45, RZ, PT ;  /* 0x000000ff2d00720c */ /* 0x000fc40003f25270 */
[----:B------:R-:W-:Y:S01]  /*5430*/  FSEL R217, R70, -INF , !P5 ;  /* 0xff80000046d97808 */ /* 0x000fe20006800000 */
[----:B------:R-:W5:Y:S01]  /*5440*/  LDL R31, [R1+0x29c] ;  /* 0x00029c00011f7983 */ /* 0x000f620000100800 */
[----:B------:R-:W-:-:S03]  /*5450*/  ISETP.GT.AND P1, PT, R9, 0x31, !P1 ;  /* 0x000000310900780c */ /* 0x000fc60004f24270 */
[----:B------:R-:W5:Y:S01]  /*5460*/  LDL R33, [R1+0x2a0] ;  /* 0x0002a00001217983 */ /* 0x000f620000100800 */
[----:B------:R-:W-:-:S03]  /*5470*/  ISETP.LT.OR P1, PT, R8, 0x32, P1 ;  /* 0x000000320800780c */ /* 0x000fc60000f21670 */
[----:B------:R-:W5:Y:S01]  /*5480*/  LDL R35, [R1+0x2a4] ;  /* 0x0002a40001237983 */ /* 0x000f620000100800 */
[----:B------:R-:W-:Y:S02]  /*5490*/  FSEL R183, R51, -INF , !P1 ;  /* 0xff80000033b77808 */ /* 0x000fe40004800000 */
[----:B------:R-:W-:Y:S01]  /*54a0*/  ISETP.NE.AND P1, PT, R48, RZ, PT ;  /* 0x000000ff3000720c */ /* 0x000fe20003f25270 */
[----:B------:R-:W5:Y:S03]  /*54b0*/  LDL R37, [R1+0x2a8] ;  /* 0x0002a80001257983 */ /* 0x000f660000100800 */
[----:B------:R-:W-:Y:S01]  /*54c0*/  ISETP.GT.AND P1, PT, R9, 0x38, !P1 ;  /* 0x000000380900780c */ /* 0x000fe20004f24270 */
[----:B------:R-:W5:Y:S03]  /*54d0*/  LDL R43, [R1+0x2b4] ;  /* 0x0002b400012b7983 */ /* 0x000f660000100800 */
[----:B------:R-:W-:Y:S01]  /*54e0*/  ISETP.LT.OR P1, PT, R8, 0x39, P1 ;  /* 0x000000390800780c */ /* 0x000fe20000f21670 */
[----:B------:R-:W5:Y:S03]  /*54f0*/  LDL R45, [R1+0x2b8] ;  /* 0x0002b800012d7983 */ /* 0x000f660000100800 */
[----:B------:R-:W-:Y:S01]  /*5500*/  FSEL R187, R54, -INF , !P1 ;  /* 0xff80000036bb7808 */ /* 0x000fe20004800000 */
[----:B------:R-:W5:Y:S01]  /*5510*/  LDL R47, [R1+0x2bc] ;  /* 0x0002bc00012f7983 */ /* 0x000f620000100800 */
[----:B------:R-:W-:-:S03]  /*5520*/  ISETP.NE.AND P1, PT, R49, RZ, PT ;  /* 0x000000ff3100720c */ /* 0x000fc60003f25270 */
        /* <DEDUP_REMOVED lines=8> */
[C---:B------:R-:W-:Y:S01]  /*55b0*/  ISETP.GT.AND P1, PT, R9.reuse, 0x40, !P1 ;  /* 0x000000400900780c */ /* 0x040fe20004f24270 */
[----:B------:R-:W5:Y:S03]  /*55c0*/  LDL R61, [R1+0x2d8] ;  /* 0x0002d800013d7983 */ /* 0x000f660000100800 */
[----:B------:R-:W-:Y:S01]  /*55d0*/  ISETP.LT.OR P1, PT, R8, 0x41, P1 ;  /* 0x000000410800780c */ /* 0x000fe20000f21670 */
[----:B------:R-:W5:Y:S03]  /*55e0*/  LDL R65, [R1+0x2e0] ;  /* 0x0002e00001417983 */ /* 0x000f660000100800 */
[----:B------:R-:W-:Y:S01]  /*55f0*/  FSEL R180, R58, -INF , !P1 ;  /* 0xff8000003ab47808 */ /* 0x000fe20004800000 */
[----:B------:R-:W5:Y:S01]  /*5600*/  LDL R67, [R1+0x2e4] ;  /* 0x0002e40001437983 */ /* 0x000f620000100800 */
[----:B------:R-:W-:-:S02]  /*5610*/  ISETP.GT.AND P1, PT, R9, RZ, !P2 ;  /* 0x000000ff0900720c */ /* 0x000fc40005724270 */
[----:B------:R-:W-:Y:S01]  /*5620*/  ISETP.NE.AND P2, PT, R57, RZ, PT ;  /* 0x000000ff3900720c */ /* 0x000fe20003f45270 */
[----:B------:R-:W5:Y:S01]  /*5630*/  LDL R69, [R1+0x2e8] ;  /* 0x0002e80001457983 */ /* 0x000f620000100800 */
[----:B------:R-:W-:Y:S02]  /*5640*/  ISETP.LT.OR P1, PT, R8, 0x1, P1 ;  /* 0x000000010800780c */ /* 0x000fe40000f21670 */
[C---:B------:R-:W-:Y:S01]  /*5650*/  ISETP.GT.AND P2, PT, R9.reuse, 0x49, !P2 ;  /* 0x000000490900780c */ /* 0x040fe20005744270 */
[----:B------:R-:W5:Y:S01]  /*5660*/  LDL R57, [R1+0x2d0] ;  /* 0x0002d00001397983 */ /* 0x000f620000100800 */
[----:B------:R-:W-:Y:S02]  /*5670*/  FSEL R117, R26, -INF , !P1 ;  /* 0xff8000001a757808 */ /* 0x000fe40004800000 */
[----:B------:R-:W-:Y:S01]  /*5680*/  ISETP.GT.AND P1, PT, R9, 0x41, !P6 ;  /* 0x000000410900780c */ /* 0x000fe20007724270 */
[----:B------:R-:W5:Y:S01]  /*5690*/  LDL R26, [R1+0x3f8] ;  /* 0x0003f800011a7983 */ /* 0x000f620000100800 */
[----:B------:R-:W-:-:S02]  /*56a0*/  FMNMX.FTZ R10, R117, R83, !PT ;  /* 0x00000053750a7209 */ /* 0x000fc40007810000 */
[----:B------:R-:W-:Y:S01]  /*56b0*/  ISETP.LT.OR P1, PT, R8, 0x42, P1 ;  /* 0x000000420800780c */ /* 0x000fe20000f21670 */
[----:B------:R-:W5:Y:S01]  /*56c0*/  LDL R85, [R1+0x2f0] ;  /* 0x0002f00001557983 */ /* 0x000f620000100800 */
[----:B------:R-:W-:Y:S02]  /*56d0*/  FMNMX.FTZ R10, R81, R10, !PT ;  /* 0x0000000a510a7209 */ /* 0x000fe40007810000 */
[----:B------:R-:W-:Y:S01]  /*56e0*/  FSEL R190, R59, -INF , !P1 ;  /* 0xff8000003bbe7808 */ /* 0x000fe20004800000 */
[----:B------:R-:W5:Y:S01]  /*56f0*/  LDL R87, [R1+0x2f4] ;  /* 0x0002f40001577983 */ /* 0x000f620000100800 */
[----:B------:R-:W-:Y:S02]  /*5700*/  FMNMX.FTZ R10, R79, R10, !PT ;  /* 0x0000000a4f0a7209 */ /* 0x000fe40007810000 */
[----:B------:R-:W-:Y:S01]  /*5710*/  ISETP.NE.AND P6, PT, R20, RZ, PT ;  /* 0x000000ff1400720c */ /* 0x000fe20003fc5270 */
[----:B------:R-:W5:Y:S01]  /*5720*/  LDL R59, [R1+0x2d4] ;  /* 0x0002d400013b7983 */ /* 0x000f620000100800 */
[----:B------:R-:W-:-:S02]  /*5730*/  FMNMX.FTZ R11, R181, R10, !PT ;  /* 0x0000000ab50b7209 */ /* 0x000fc40007810000 */
[----:B------:R-:W-:Y:S01]  /*5740*/  ISETP.NE.AND P1, PT, R56, RZ, PT ;  /* 0x000000ff3800720c */ /* 0x000fe20003f25270 */
[----:B------:R-:W5:Y:S01]  /*5750*/  LDL R20, [R1+0x358] ;  /* 0x0003580001147983 */ /* 0x000f620000100800 */
[----:B------:R-:W-:Y:S02]  /*5760*/  FMNMX.FTZ R10, R184, R11, !PT ;  /* 0x0000000bb80a7209 */ /* 0x000fe40007810000 */
[----:B------:R-:W-:Y:S01]  /*5770*/  ISETP.GT.AND P1, PT, R9, 0x48, !P1 ;  /* 0x000000480900780c */ /* 0x000fe20004f24270 */
[----:B------:R-:W5:Y:S01]  /*5780*/  LDL R89, [R1+0x2f8] ;  /* 0x0002f80001597983 */ /* 0x000f620000100800 */
[----:B------:R-:W-:Y:S02]  /*5790*/  FMNMX.FTZ R10, R185, R10, !PT ;  /* 0x0000000ab90a7209 */ /* 0x000fe40007810000 */
[----:B------:R-:W-:Y:S01]  /*57a0*/  ISETP.GT.AND P6, PT, R9, 0x59, !P6 ;  /* 0x000000590900780c */ /* 0x000fe200077c4270 */
[----:B------:R-:W5:Y:S01]  /*57b0*/  LDL R93, [R1+0x2fc] ;  /* 0x0002fc00015d7983 */ /* 0x000f620000100800 */
[----:B------:R-:W-:-:S02]  /*57c0*/  FMNMX.FTZ R11, R199, R10, !PT ;  /* 0x0000000ac70b7209 */ /* 0x000fc40007810000 */
[----:B------:R-:W-:Y:S01]  /*57d0*/  FMNMX.FTZ R9, R169, R12, !PT ;  /* 0x0000000ca9097209 */ /* 0x000fe20007810000 */
[----:B------:R-:W5:Y:S01]  /*57e0*/  LDL R95, [R1+0x300] ;  /* 0x00030000015f7983 */ /* 0x000f620000100800 */
[----:B------:R-:W-:Y:S02]  /*57f0*/  FMNMX.FTZ R11, R178, R11, !PT ;  /* 0x0000000bb20b7209 */ /* 0x000fe40007810000 */
[----:B------:R-:W-:Y:S01]  /*5800*/  ISETP.LT.OR P1, PT, R8, 0x49, P1 ;  /* 0x000000490800780c */ /* 0x000fe20000f21670 */
[----:B------:R-:W5:Y:S01]  /*5810*/  LDL R97, [R1+0x304] ;  /* 0x0003040001617983 */ /* 0x000f620000100800 */
[----:B------:R-:W-:Y:S02]  /*5820*/  FMNMX.FTZ R11, R182, R11, !PT ;  /* 0x0000000bb60b7209 */ /* 0x000fe40007810000 */
[----:B------:R-:W-:Y:S01]  /*5830*/  ISETP.LT.OR P2, PT, R8, 0x4a, P2 ;  /* 0x0000004a0800780c */ /* 0x000fe20001741670 */
[----:B------:R-:W5:Y:S01]  /*5840*/  LDL R99, [R1+0x308] ;  /* 0x0003080001637983 */ /* 0x000f620000100800 */
[----:B------:R-:W-:-:S02]  /*5850*/  FMNMX.FTZ R10, R186, R11, !PT ;  /* 0x0000000bba0a7209 */ /* 0x000fc40007810000 */
[----:B------:R-:W-:Y:S01]  /*5860*/  FSEL R192, R62, -INF , !P1 ;  /* 0xff8000003ec07808 */ /* 0x000fe20004800000 */
[----:B------:R-:W5:Y:S01]  /*5870*/  LDL R101, [R1+0x30c] ;  /* 0x00030c0001657983 */ /* 0x000f620000100800 */
[----:B------:R-:W-:Y:S02]  /*5880*/  FMNMX.FTZ R10, R191, R10, !PT ;  /* 0x0000000abf0a7209 */ /* 0x000fe40007810000 */
[----:B------:R-:W-:Y:S01]  /*5890*/  FSEL R207, R63, -INF , !P2 ;  /* 0xff8000003fcf7808 */ /* 0x000fe20005000000 */
[----:B------:R-:W5:Y:S01]  /*58a0*/  LDL R103, [R1+0x310] ;  /* 0x0003100001677983 */ /* 0x000f620000100800 */
[----:B------:R-:W-:Y:S02]  /*58b0*/  FMNMX.FTZ R10, R179, R10, !PT ;  /* 0x0000000ab30a7209 */ /* 0x000fe40007810000 */
[----:B------:R-:W-:Y:S01]  /*58c0*/  ISETP.LT.OR P6, PT, R8, 0x5a, P6 ;  /* 0x0000005a0800780c */ /* 0x000fe200037c1670 */
[----:B------:R-:W5:Y:S01]  /*58d0*/  LDL R63, [R1+0x2dc] ;  /* 0x0002dc00013f7983 */ /* 0x000f620000100800 */
[----:B------:R-:W-:-:S02]  /*58e0*/  FMNMX.FTZ R10, R183, R10, !PT ;  /* 0x0000000ab70a7209 */ /* 0x000fc40007810000 */
[----:B------:R-:W-:Y:S01]  /*58f0*/  FSEL R218, R71, -INF , !P6 ;  /* 0xff80000047da7808 */ /* 0x000fe20007000000 */
[----:B------:R-:W5:Y:S01]  /*5900*/  LDL R105, [R1+0x314] ;  /* 0x0003140001697983 */ /* 0x000f620000100800 */
[----:B------:R-:W-:-:S03]  /*5910*/  FMNMX.FTZ R10, R187, R10, !PT ;  /* 0x0000000abb0a7209 */ /* 0x000fc60007810000 */
[----:B------:R-:W5:Y:S01]  /*5920*/  LDL R71, [R1+0x2ec] ;  /* 0x0002ec0001477983 */ /* 0x000f620000100800 */
[----:B------:R-:W-:Y:S02]  /*5930*/  FMNMX.FTZ R11, R193, R10, !PT ;  /* 0x0000000ac10b7209 */ /* 0x000fe40007810000 */
[----:B------:R-:W-:Y:S01]  /*5940*/  FMNMX.FTZ R10, R170, R9, !PT ;  /* 0x00000009aa0a7209 */ /* 0x000fe20007810000 */
[----:B------:R-:W5:Y:S01]  /*5950*/  LDL R107, [R1+0x318] ;  /* 0x00031800016b7983 */ /* 0x000f620000100800 */
[----:B------:R-:W-:Y:S02]  /*5960*/  FMNMX.FTZ R11, R180, R11, !PT ;  /* 0x0000000bb40b7209 */ /* 0x000fe40007810000 */
[----:B------:R-:W-:Y:S01]  /*5970*/  FMNMX.FTZ R9, R171, R10, !PT ;  /* 0x0000000aab097209 */ /* 0x000fe20007810000 */
[----:B------:R-:W5:Y:S01]  /*5980*/  LDL R109, [R1+0x31c] ;  /* 0x00031c00016d7983 */ /* 0x000f620000100800 */
[----:B------:R-:W-:Y:S02]  /*5990*/  FMNMX.FTZ R11, R190, R11, !PT ;  /* 0x0000000bbe0b7209 */ /* 0x000fe40007810000 */
[----:B------:R-:W-:Y:S01]  /*59a0*/  FMNMX.FTZ R12, R172, R9, !PT ;  /* 0x00000009ac0c7209 */ /* 0x000fe20007810000 */
[----:B------:R-:W5:Y:S01]  /*59b0*/  LDL R111, [R1+0x320] ;  /* 0x00032000016f7983 */ /* 0x000f620000100800 */
[----:B------:R-:W-:-:S02]  /*59c0*/  FMNMX.FTZ R10, R192, R11, !PT ;  /* 0x0000000bc00a7209 */ /* 0x000fc40007810000 */
        /* <DEDUP_REMOVED lines=8> */
[----:B------:R-:W-:-:S03]  /*5a50*/  FMNMX.FTZ R10, R216, R11, !PT ;  /* 0x0000000bd80a7209 */ /* 0x000fc60007810000 */
[----:B------:R-:W5:Y:S01]  /*5a60*/  LDL R121, [R1+0x330] ;  /* 0x0003300001797983 */ /* 0x000f620000100800 */
[----:B------:R-:W-:Y:S02]  /*5a70*/  FMNMX.FTZ R11, R217, R10, !PT ;  /* 0x0000000ad90b7209 */ /* 0x000fe40007810000 */
[----:B------:R-:W-:Y:S01]  /*5a80*/  FMNMX.FTZ R10, R177, R8, !PT ;  /* 0x00000008b10a7209 */ /* 0x000fe20007810000 */
[----:B------:R-:W5:Y:S01]  /*5a90*/  LDL R123, [R1+0x334] ;  /* 0x00033400017b7983 */ /* 0x000f620000100800 */
[----:B------:R-:W-:-:S03]  /*5aa0*/  FMNMX.FTZ R11, R218, R11, !PT ;  /* 0x0000000bda0b7209 */ /* 0x000fc60007810000 */
[----:B------:R-:W0:Y:S04]  /*5ab0*/  SHFL.BFLY PT, R9, R10, 0x2, 0x1f ;  /* 0x0c401f000a097f89 */ /* 0x000e2800000e0000 */
[----:B------:R1:W-:Y:S04]  /*5ac0*/  STL.64 [R1+0x430], R10 ;  /* 0x0004300a01007387 */ /* 0x0003e80000100a00 */
[----:B------:R-:W3:Y:S04]  /*5ad0*/  LDL R145, [R1+0x434] ;  /* 0x0004340001917983 */ /* 0x000ee80000100800 */
[----:B------:R-:W5:Y:S04]  /*5ae0*/  LDL R125, [R1+0x338] ;  /* 0x00033800017d7983 */ /* 0x000f680000100800 */
[----:B-1----:R-:W5:Y:S04]  /*5af0*/  LDL R11, [R1+0x450] ;  /* 0x00045000010b7983 */ /* 0x002f680000100800 */
[----:B------:R-:W5:Y:S01]  /*5b00*/  LDL R127, [R1+0x33c] ;  /* 0x00033c00017f7983 */ /* 0x000f620000100800 */
[----:B0-----:R-:W-:-:S03]  /*5b10*/  FMNMX.FTZ R12, R10, R9, !PT ;  /* 0x000000090a0c7209 */ /* 0x001fc60007810000 */
[----:B------:R-:W5:Y:S04]  /*5b20*/  LDL R129, [R1+0x340] ;  /* 0x0003400001817983 */ /* 0x000f680000100800 */
[----:B------:R-:W0:Y:S04]  /*5b30*/  SHFL.BFLY PT, R9, R12, 0x1, 0x1f ;  /* 0x0c201f000c097f89 */ /* 0x000e2800000e0000 */
[----:B------:R-:W5:Y:S04]  /*5b40*/  LDL R131, [R1+0x344] ;  /* 0x0003440001837983 */ /* 0x000f680000100800 */
[----:B------:R-:W5:Y:S04]  /*5b50*/  LDL R135, [R1+0x348] ;  /* 0x0003480001877983 */ /* 0x000f680000100800 */
[----:B------:R-:W5:Y:S04]  /*5b60*/  LDL R137, [R1+0x34c] ;  /* 0x00034c0001897983 */ /* 0x000f680000100800 */
[----:B------:R-:W5:Y:S04]  /*5b70*/  LDL R139, [R1+0x350] ;  /* 0x00035000018b7983 */ /* 0x000f680000100800 */
[----:B------:R-:W5:Y:S01]  /*5b80*/  LDL R141, [R1+0x354] ;  /* 0x00035400018d7983 */ /* 0x000f620000100800 */
[----:B0-----:R-:W-:-:S03]  /*5b90*/  FMNMX.FTZ R14, R12, R9, !PT ;  /* 0x000000090c0e7209 */ /* 0x001fc60007810000 */
[----:B------:R-:W5:Y:S04]  /*5ba0*/  LDL R100, [R1+0x35c] ;  /* 0x00035c0001647983 */ /* 0x000f680000100800 */
[----:B------:R0:W-:Y:S04]  /*5bb0*/  STL [R1+0x430], R14 ;  /* 0x0004300e01007387 */ /* 0x0001e80000100800 */
[----:B------:R-:W5:Y:S04]  /*5bc0*/  LDL R133, [R1+0x430] ;  /* 0x0004300001857983 */ /* 0x000f680000100800 */
[----:B------:R-:W5:Y:S04]  /*5bd0*/  LDL R12, [R1+0x38c] ;  /* 0x00038c00010c7983 */ /* 0x000f680000100800 */
[----:B0-----:R-:W5:Y:S04]  /*5be0*/  LDL R14, [R1+0x3c8] ;  /* 0x0003c800010e7983 */ /* 0x001f680000100800 */
[----:B------:R-:W5:Y:S04]  /*5bf0*/  LDL.64 R8, [R1+0xa8] ;  /* 0x0000a80001087983 */ /* 0x000f680000100a00 */
[----:B------:R-:W5:Y:S04]  /*5c00*/  LDL R102, [R1+0x360] ;  /* 0x0003600001667983 */ /* 0x000f680000100800 */
        /* <DEDUP_REMOVED lines=42> */
[----:B--2---:R-:W-:Y:S04]  /*5eb0*/  STL [R1+0x27c], R176 ;  /* 0x00027cb001007387 */ /* 0x004fe80000100800 */
[----:B---3--:R-:W0:Y:S02]  /*5ec0*/  SHFL.BFLY PT, R10, R145, 0x2, 0x1f ;  /* 0x0c401f00910a7f89 */ /* 0x008e2400000e0000 */
[----:B0-----:R-:W-:-:S05]  /*5ed0*/  FMNMX.FTZ R147, R10, R145, !PT ;  /* 0x000000910a937209 */ /* 0x001fca0007810000 */
[----:B------:R-:W0:Y:S04]  /*5ee0*/  SHFL.BFLY PT, R10, R147, 0x1, 0x1f ;  /* 0x0c201f00930a7f89 */ /* 0x000e2800000e0000 */
[----:B------:R1:W-:Y:S04]  /*5ef0*/  STL [R1+0x288], R15 ;  /* 0x0002880f01007387 */ /* 0x0003e80000100800 */
[----:B----4-:R-:W-:Y:S01]  /*5f00*/  STL [R1+0x278], R156 ;  /* 0x0002789c01007387 */ /* 0x010fe20000100800 */
[----:B0-----:R-:W-:Y:S01]  /*5f10*/  FMNMX.FTZ R10, R147, R10, !PT ;  /* 0x0000000a930a7209 */ /* 0x001fe20007810000 */
[----:B-----5:R-:W-:Y:S01]  /*5f20*/  FMUL.FTZ R176, R11, R133 ;  /* 0x000000850bb07220 */ /* 0x020fe20000410000 */
[----:B------:R-:W-:-:S03]  /*5f30*/  FSETP.NEU.FTZ.AND P1, PT, R133, -INF , PT ;  /* 0xff8000008500780b */ /* 0x000fc60003f3d000 */
[-C--:B-1----:R-:W-:Y:S01]  /*5f40*/  FMUL.FTZ R15, R10, R11.reuse ;  /* 0x0000000b0a0f7220 */ /* 0x082fe20000410000 */
[----:B------:R-:W-:Y:S02]  /*5f50*/  FSEL R176, R176, RZ, P1 ;  /* 0x000000ffb0b07208 */ /* 0x000fe40000800000 */
[----:B------:R-:W-:Y:S01]  /*5f60*/  FSETP.NEU.FTZ.AND P1, PT, R10, -INF , PT ;  /* 0xff8000000a00780b */ /* 0x000fe20003f3d000 */
[----:B------:R0:W-:Y:S02]  /*5f70*/  STL [R1+0x38c], R12 ;  /* 0x00038c0c01007387 */ /* 0x0001e40000100800 */
[----:B------:R-:W-:Y:S02]  /*5f80*/  FFMA.FTZ R219, R77, R11, -R176 ;  /* 0x0000000b4ddb7223 */ /* 0x000fe400000108b0 */
[----:B------:R1:W-:Y:S01]  /*5f90*/  STL [R1+0x280], R220 ;  /* 0x000280dc01007387 */ /* 0x0003e20000100800 */
[----:B0-----:R-:W-:-:S03]  /*5fa0*/  FSEL R12, R15, RZ, P1 ;  /* 0x000000ff0f0c7208 */ /* 0x001fc60000800000 */
[----:B------:R0:W-:Y:S01]  /*5fb0*/  STL [R1+0x284], R13 ;  /* 0x0002840d01007387 */ /* 0x0001e20000100800 */
[----:B-1----:R-:W-:-:S03]  /*5fc0*/  FFMA.FTZ R220, R91, R11, -R176 ;  /* 0x0000000b5bdc7223 */ /* 0x002fc600000108b0 */
[----:B------:R1:W-:Y:S01]  /*5fd0*/  STL [R1+0x28c], R21 ;  /* 0x00028c1501007387 */ /* 0x0003e20000100800 */
[-CC-:B------:R-:W-:Y:S01]  /*5fe0*/  FFMA.FTZ R156, R83, R11.reuse, -R12.reuse ;  /* 0x0000000b539c7223 */ /* 0x180fe2000001080c */
[-C--:B------:R-:W-:Y:S02]  /*5ff0*/  FFMA.FTZ R15, R79, R11.reuse, -R12 ;  /* 0x0000000b4f0f7223 */ /* 0x080fe4000001080c */
[----:B------:R2:W-:Y:S01]  /*6000*/  STL [R1+0x358], R20 ;  /* 0x0003581401007387 */ /* 0x0005e20000100800 */
[----:B0-----:R-:W-:-:S03]  /*6010*/  FFMA.FTZ R13, R75, R11, -R176 ;  /* 0x0000000b4b0d7223 */ /* 0x001fc600000108b0 */
[----:B------:R0:W-:Y:S01]  /*6020*/  STL [R1+0x3c8], R14 ;  /* 0x0003c80e01007387 */ /* 0x0001e20000100800 */
[-C--:B-1----:R-:W-:Y:S01]  /*6030*/  FFMA.FTZ R21, R117, R11.reuse, -R12 ;  /* 0x0000000b75157223 */ /* 0x082fe2000001080c */
[-C--:B--2---:R-:W-:Y:S01]  /*6040*/  FFMA.FTZ R20, R73, R11.reuse, -R176 ;  /* 0x0000000b49147223 */ /* 0x084fe200000108b0 */
[----:B0-----:R-:W-:Y:S01]  /*6050*/  FFMA.FTZ R14, R81, R11, -R12 ;  /* 0x0000000b510e7223 */ /* 0x001fe2000001080c */
[----:B------:R-:W-:Y:S08]  /*6060*/  MUFU.EX2 R220, R220 ;  /* 0x000000dc00dc7308 */ /* 0x000ff00000000800 */
[----:B------:R-:W-:Y:S08]  /*6070*/  MUFU.EX2 R20, R20 ;  /* 0x0000001400147308 */ /* 0x000ff00000000800 */
[----:B------:R-:W-:Y:S08]  /*6080*/  MUFU.EX2 R219, R219 ;  /* 0x000000db00db7308 */ /* 0x000ff00000000800 */
[----:B------:R-:W-:Y:S08]  /*6090*/  MUFU.EX2 R13, R13 ;  /* 0x0000000d000d7308 */ /* 0x000ff00000000800 */
[----:B------:R-:W-:Y:S08]  /*60a0*/  MUFU.EX2 R21, R21 ;  /* 0x0000001500157308 */ /* 0x000ff00000000800 */
[----:B------:R-:W0:Y:S08]  /*60b0*/  MUFU.EX2 R156, R156 ;  /* 0x0000009c009c7308 */ /* 0x000e300000000800 */
[----:B------:R-:W-:Y:S08]  /*60c0*/  MUFU.EX2 R14, R14 ;  /* 0x0000000e000e7308 */ /* 0x000ff00000000800 */
[----:B------:R-:W1:Y:S01]  /*60d0*/  MUFU.EX2 R15, R15 ;  /* 0x0000000f000f7308 */ /* 0x000e620000000800 */
[----:B------:R-:W-:Y:S01]  /*60e0*/  IMAD R8, R143, 0xc00, R8 ;  /* 0x00000c008f087824 */ /* 0x000fe200078e0208 */
[----:B------:R2:W-:Y:S01]  /*60f0*/  STL [R1+0x294], R27 ;  /* 0x0002941b01007387 */ /* 0x0005e20000100800 */
[----:B------:R-:W-:-:S03]  /*6100*/  R2UR UR7, R9 ;  /* 0x00000000090772ca */ /* 0x000fc600000e0000 */
[----:B------:R3:W-:Y:S01]  /*6110*/  STL [R1+0x2ac], R39 ;  /* 0x0002ac2701007387 */ /* 0x0007e20000100800 */
[----:B------:R-:W-:-:S03]  /*6120*/  R2UR UR6, R8 ;  /* 0x00000000080672ca */ /* 0x000fc600000e0000 */
[----:B------:R4:W-:Y:S01]  /*6130*/  STL [R1+0x2b0], R41 ;  /* 0x0002b02901007387 */ /* 0x0009e20000100800 */
[----:B--2---:R-:W-:-:S03]  /*6140*/  IMAD.MOV.U32 R27, RZ, RZ, R9 ;  /* 0x000000ffff1b7224 */ /* 0x004fc600078e0009 */
[----:B------:R2:W-:Y:S01]  /*6150*/  STL [R1+0x3e0], R38 ;  /* 0x0003e02601007387 */ /* 0x0005e20000100800 */
[----:B---3--:R-:W-:-:S03]  /*6160*/  IMAD.MOV.U32 R39, RZ, RZ, R9 ;  /* 0x000000ffff277224 */ /* 0x008fc600078e0009 */
[----:B------:R3:W-:Y:S01]  /*6170*/  STL [R1+0x3e4], R40 ;  /* 0x0003e42801007387 */ /* 0x0007e20000100800 */
[----:B----4-:R-:W-:-:S03]  /*6180*/  IMAD.MOV.U32 R41, RZ, RZ, R9 ;  /* 0x000000ffff297224 */ /* 0x010fc600078e0009 */
[----:B------:R4:W-:Y:S01]  /*6190*/  STL [R1+0x3f8], R26 ;  /* 0x0003f81a01007387 */ /* 0x0009e20000100800 */
[----:B--2---:R-:W-:Y:S01]  /*61a0*/  VIADD R38, R8, 0x80 ;  /* 0x0000008008267836 */ /* 0x004fe20000000000 */
[----:B0-----:R-:W-:Y:S02]  /*61b0*/  F2FP.BF16.F32.PACK_AB R153, R156, R21 ;  /* 0x000000159c99723e */ /* 0x001fe400000010ff */
[----:B------:R0:W-:Y:S01]  /*61c0*/  STL [R1+0x270], R152 ;  /* 0x0002709801007387 */ /* 0x0001e20000100800 */
[C---:B---3--:R-:W-:Y:S01]  /*61d0*/  VIADD R40, R8.reuse, 0x100 ;  /* 0x0000010008287836 */ /* 0x048fe20000000000 */
[----:B-1----:R-:W-:Y:S02]  /*61e0*/  F2FP.BF16.F32.PACK_AB R155, R15, R14 ;  /* 0x0000000e0f9b723e */ /* 0x002fe400000010ff */
[----:B------:R1:W-:Y:S01]  /*61f0*/  STL [R1+0x274], R154 ;  /* 0x0002749a01007387 */ /* 0x0003e20000100800 */
[----:B----4-:R-:W-:Y:S01]  /*6200*/  VIADD R26, R8, 0x180 ;  /* 0x00000180081a7836 */ /* 0x010fe20000000000 */
[----:B------:R-:W-:-:S02]  /*6210*/  R2UR UR10, R38 ;  /* 0x00000000260a72ca */ /* 0x000fc400000e0000 */
[----:B0-----:R-:W-:Y:S01]  /*6220*/  F2FP.BF16.F32.PACK_AB R152, R20, R220 ;  /* 0x000000dc1498723e */ /* 0x001fe200000010ff */
[----:B------:R-:W-:Y:S01]  /*6230*/  STL [R1+0x220], R112 ;  /* 0x0002207001007387 */ /* 0x000fe20000100800 */
[----:B-1----:R-:W-:-:S03]  /*6240*/  F2FP.BF16.F32.PACK_AB R154, R13, R219 ;  /* 0x000000db0d9a723e */ /* 0x002fc600000010ff */
[----:B------:R-:W-:Y:S01]  /*6250*/  STL [R1+0x224], R114 ;  /* 0x0002247201007387 */ /* 0x000fe20000100800 */
[----:B------:R-:W-:Y:S02]  /*6260*/  R2UR UR11, R39 ;  /* 0x00000000270b72ca */ /* 0x000fe400000e0000 */
[----:B------:R-:W-:Y:S01]  /*6270*/  R2UR UR14, R40 ;  /* 0x00000000280e72ca */ /* 0x000fe200000e0000 */
[----:B------:R-:W-:Y:S01]  /*6280*/  STL [R1+0x228], R116 ;  /* 0x0002287401007387 */ /* 0x000fe20000100800 */
[----:B------:R-:W-:Y:S02]  /*6290*/  R2UR UR15, R41 ;  /* 0x00000000290f72ca */ /* 0x000fe400000e0000 */
[----:B------:R-:W-:Y:S01]  /*62a0*/  R2UR UR18, R26 ;  /* 0x000000001a1272ca */ /* 0x000fe200000e0000 */
[----:B------:R-:W-:Y:S01]  /*62b0*/  STL [R1+0x22c], R118 ;  /* 0x00022c7601007387 */ /* 0x000fe20000100800 */
[----:B------:R-:W-:-:S03]  /*62c0*/  R2UR UR19, R27 ;  /* 0x000000001b1372ca */ /* 0x000fc600000e0000 */
[----:B------:R-:W-:Y:S04]  /*62d0*/  STL [R1+0x230], R120 ;  /* 0x0002307801007387 */ /* 0x000fe80000100800 */
        /* <DEDUP_REMOVED lines=102> */
[----:B------:R0:W-:Y:S01]  /*6940*/  STL [R1+0x410], R24 ;  /* 0x0004101801007387 */ /* 0x0001e20000100800 */
[----:B------:R1:W-:Y:S06]  /*6950*/  BAR.SYNC.DEFER_BLOCKING R209, 0x100 ;  /* 0x000400d10000751d */ /* 0x0003ec0000010000 */
[----:B0-----:R-:W-:-:S06]  /*6960*/  WARPGROUP.ARRIVE ;  /* 0x00000000000079c5 */ /* 0x001fcc0000000000 */
[----:B------:R-:W-:Y:S01]  /*6970*/  HGMMA.64x256x16.F32.BF16 R24, R152, gdesc[UR4].tnspB, RZ, !UPT, gsb0 ;  /* 0x43e0000498187df0 */ /* 0x000fe2000c0018ff */
[----:B------:R0:W-:Y:S04]  /*6980*/  STL [R1+0x414], R221 ;  /* 0x000414dd01007387 */ /* 0x0001e80000100800 */
[----:B------:R2:W-:Y:S04]  /*6990*/  STL [R1+0x418], R222 ;  /* 0x000418de01007387 */ /* 0x0005e80000100800 */
[----:B------:R-:W-:Y:S01]  /*69a0*/  STL [R1+0x41c], R231 ;  /* 0x00041ce701007387 */ /* 0x000fe20000100800 */
[----:B------:R-:W-:-:S02]  /*69b0*/  WARPGROUP.DEPBAR.LE gsb0, 0x0 ;  /* 0x00008000000079c5 */ /* 0x000fc40000010000 */
[-CC-:B------:R-:W-:Y:S01]  /*69c0*/  FFMA.FTZ R152, R19, R11.reuse, -R176.reuse ;  /* 0x0000000b13987223 */ /* 0x180fe200000108b0 */
[-CC-:B------:R-:W-:Y:S01]  /*69d0*/  FFMA.FTZ R153, R161, R11.reuse, -R176.reuse ;  /* 0x0000000ba1997223 */ /* 0x180fe200000108b0 */
[-CC-:B------:R-:W-:Y:S01]  /*69e0*/  FFMA.FTZ R19, R168, R11.reuse, -R176.reuse ;  /* 0x0000000ba8137223 */ /* 0x180fe200000108b0 */
[-C--:B------:R-:W-:Y:S01]  /*69f0*/  FFMA.FTZ R161, R167, R11.reuse, -R176 ;  /* 0x0000000ba7a17223 */ /* 0x080fe200000108b0 */
[-CC-:B------:R-:W-:Y:S01]  /*6a00*/  FFMA.FTZ R167, R181, R11.reuse, -R12.reuse ;  /* 0x0000000bb5a77223 */ /* 0x180fe2000001080c */
[-CC-:B------:R-:W-:Y:S01]  /*6a10*/  FFMA.FTZ R168, R184, R11.reuse, -R12.reuse ;  /* 0x0000000bb8a87223 */ /* 0x180fe2000001080c */
[-CC-:B------:R-:W-:Y:S01]  /*6a20*/  FFMA.FTZ R181, R185, R11.reuse, -R12.reuse ;  /* 0x0000000bb9b57223 */ /* 0x180fe2000001080c */
[----:B------:R-:W-:Y:S01]  /*6a30*/  FFMA.FTZ R184, R199, R11, -R12 ;  /* 0x0000000bc7b87223 */ /* 0x000fe2000001080c */
[----:B0-----:R-:W-:Y:S08]  /*6a40*/  MUFU.EX2 R221, R152 ;  /* 0x0000009800dd7308 */ /* 0x001ff00000000800 */
[----:B--2---:R-:W0:Y:S08]  /*6a50*/  MUFU.EX2 R222, R153 ;  /* 0x0000009900de7308 */ /* 0x004e300000000800 */
[----:B------:R-:W-:Y:S08]  /*6a60*/  MUFU.EX2 R19, R19 ;  /* 0x0000001300137308 */ /* 0x000ff00000000800 */
[----:B------:R-:W2:Y:S08]  /*6a70*/  MUFU.EX2 R161, R161 ;  /* 0x000000a100a17308 */ /* 0x000eb00000000800 */
[----:B------:R-:W-:Y:S08]  /*6a80*/  MUFU.EX2 R167, R167 ;  /* 0x000000a700a77308 */ /* 0x000ff00000000800 */
[----:B------:R-:W3:Y:S08]  /*6a90*/  MUFU.EX2 R168, R168 ;  /* 0x000000a800a87308 */ /* 0x000ef00000000800 */
[----:B------:R-:W-:Y:S08]  /*6aa0*/  MUFU.EX2 R181, R181 ;  /* 0x000000b500b57308 */ /* 0x000ff00000000800 */
[----:B------:R-:W4:Y:S01]  /*6ab0*/  MUFU.EX2 R184, R184 ;  /* 0x000000b800b87308 */ /* 0x000f220000000800 */
[----:B0-----:R-:W-:-:S02]  /*6ac0*/  F2FP.BF16.F32.PACK_AB R152, R222, R221 ;  /* 0x000000ddde98723e */ /* 0x001fc400000010ff */
[----:B--2---:R-:W-:Y:S02]  /*6ad0*/  F2FP.BF16.F32.PACK_AB R154, R161, R19 ;  /* 0x00000013a19a723e */ /* 0x004fe400000010ff */
[----:B---3--:R-:W-:Y:S01]  /*6ae0*/  F2FP.BF16.F32.PACK_AB R153, R168, R167 ;  /* 0x000000a7a899723e */ /* 0x008fe200000010ff */
[----:B------:R-:W-:Y:S04]  /*6af0*/  STL.128 [R1+0x220], R24 ;  /* 0x0002201801007387 */ /* 0x000fe80000100c00 */
[----:B------:R-:W-:Y:S04]  /*6b00*/  STL.128 [R1+0x230], R28 ;  /* 0x0002301c01007387 */ /* 0x000fe80000100c00 */
[----:B------:R-:W-:Y:S01]  /*6b10*/  STL.128 [R1+0x240], R32 ;  /* 0x0002402001007387 */ /* 0x000fe20000100c00 */
[----:B----4-:R-:W-:-:S03]  /*6b20*/  F2FP.BF16.F32.PACK_AB R155, R184, R181 ;  /* 0x000000b5b89b723e */ /* 0x010fc600000010ff */
[----:B------:R-:W-:Y:S04]  /*6b30*/  STL.128 [R1+0x250], R36 ;  /* 0x0002502401007387 */ /* 0x000fe80000100c00 */
        /* <DEDUP_REMOVED lines=27> */
[----:B------:R0:W-:Y:S02]  /*6cf0*/  STL.128 [R1+0x410], R148 ;  /* 0x0004109401007387 */ /* 0x0001e40000100c00 */
[----:B0-----:R-:W-:-:S06]  /*6d00*/  WARPGROUP.ARRIVE ;  /* 0x00000000000079c5 */ /* 0x001fcc0000000000 */
[----:B------:R-:W-:Y:S01]  /*6d10*/  HGMMA.64x256x16.F32.BF16 R24, R152, gdesc[UR8].tnspB, R24, gsb0 ;  /* 0x43e0000898187df0 */ /* 0x000fe20008001818 */
[-CC-:B------:R-:W-:Y:S01]  /*6d20*/  FFMA.FTZ R185, R157, R11.reuse, -R176.reuse ;  /* 0x0000000b9db97223 */ /* 0x180fe200000108b0 */
[-CC-:B------:R-:W-:Y:S01]  /*6d30*/  FFMA.FTZ R157, R159, R11.reuse, -R176.reuse ;  /* 0x0000000b9f9d7223 */ /* 0x180fe200000108b0 */
[-CC-:B------:R-:W-:Y:S01]  /*6d40*/  FFMA.FTZ R159, R162, R11.reuse, -R176.reuse ;  /* 0x0000000ba29f7223 */ /* 0x180fe200000108b0 */
[-C--:B------:R-:W-:Y:S01]  /*6d50*/  FFMA.FTZ R162, R166, R11.reuse, -R176 ;  /* 0x0000000ba6a27223 */ /* 0x080fe200000108b0 */
[-CC-:B------:R-:W-:Y:S01]  /*6d60*/  FFMA.FTZ R166, R178, R11.reuse, -R12.reuse ;  /* 0x0000000bb2a67223 */ /* 0x180fe2000001080c */
[-CC-:B------:R-:W-:Y:S01]  /*6d70*/  FFMA.FTZ R178, R182, R11.reuse, -R12.reuse ;  /* 0x0000000bb6b27223 */ /* 0x180fe2000001080c */
[-CC-:B------:R-:W-:Y:S01]  /*6d80*/  FFMA.FTZ R182, R186, R11.reuse, -R12.reuse ;  /* 0x0000000bbab67223 */ /* 0x180fe2000001080c */
[-C--:B------:R-:W-:Y:S01]  /*6d90*/  FFMA.FTZ R186, R191, R11.reuse, -R12 ;  /* 0x0000000bbfba7223 */ /* 0x080fe2000001080c */
[----:B------:R-:W-:Y:S08]  /*6da0*/  MUFU.EX2 R185, R185 ;  /* 0x000000b900b97308 */ /* 0x000ff00000000800 */
[----:B------:R-:W0:Y:S08]  /*6db0*/  MUFU.EX2 R157, R157 ;  /* 0x0000009d009d7308 */ /* 0x000e300000000800 */
[----:B------:R-:W-:Y:S08]  /*6dc0*/  MUFU.EX2 R159, R159 ;  /* 0x0000009f009f7308 */ /* 0x000ff00000000800 */
[----:B------:R-:W2:Y:S08]  /*6dd0*/  MUFU.EX2 R162, R162 ;  /* 0x000000a200a27308 */ /* 0x000eb00000000800 */
[----:B------:R-:W-:Y:S08]  /*6de0*/  MUFU.EX2 R166, R166 ;  /* 0x000000a600a67308 */ /* 0x000ff00000000800 */
[----:B------:R-:W3:Y:S08]  /*6df0*/  MUFU.EX2 R178, R178 ;  /* 0x000000b200b27308 */ /* 0x000ef00000000800 */
[----:B------:R-:W-:Y:S08]  /*6e00*/  MUFU.EX2 R182, R182 ;  /* 0x000000b600b67308 */ /* 0x000ff00000000800 */
[----:B------:R-:W4:Y:S01]  /*6e10*/  MUFU.EX2 R186, R186 ;  /* 0x000000ba00ba7308 */ /* 0x000f220000000800 */
[----:B------:R-:W-:Y:S01]  /*6e20*/  FADD.FTZ R220, R220, R20 ;  /* 0x00000014dcdc7221 */ /* 0x000fe20000010000 */
[-C--:B------:R-:W-:Y:S01]  /*6e30*/  FFMA.FTZ R20, R183, R11.reuse, -R12 ;  /* 0x0000000bb7147223 */ /* 0x080fe2000001080c */
[-CC-:B------:R-:W-:Y:S01]  /*6e40*/  FFMA.FTZ R183, R169, R11.reuse, -R176.reuse ;  /* 0x0000000ba9b77223 */ /* 0x180fe200000108b0 */
[-CC-:B------:R-:W-:Y:S01]  /*6e50*/  FFMA.FTZ R158, R158, R11.reuse, -R176.reuse ;  /* 0x0000000b9e9e7223 */ /* 0x180fe200000108b0 */
[-CC-:B------:R-:W-:Y:S01]  /*6e60*/  FFMA.FTZ R160, R160, R11.reuse, -R176.reuse ;  /* 0x0000000ba0a07223 */ /* 0x180fe200000108b0 */
[-CC-:B------:R-:W-:Y:S01]  /*6e70*/  FFMA.FTZ R163, R163, R11.reuse, -R176.reuse ;  /* 0x0000000ba3a37223 */ /* 0x180fe200000108b0 */
[-C--:B------:R-:W-:Y:S01]  /*6e80*/  FFMA.FTZ R165, R165, R11.reuse, -R176 ;  /* 0x0000000ba5a57223 */ /* 0x080fe200000108b0 */
[-CC-:B------:R-:W-:Y:S01]  /*6e90*/  FFMA.FTZ R179, R179, R11.reuse, -R12.reuse ;  /* 0x0000000bb3b37223 */ /* 0x180fe2000001080c */
[-CC-:B------:R-:W-:Y:S01]  /*6ea0*/  FFMA.FTZ R169, R187, R11.reuse, -R12.reuse ;  /* 0x0000000bbba97223 */ /* 0x180fe2000001080c */
[-C--:B------:R-:W-:Y:S01]  /*6eb0*/  FFMA.FTZ R193, R193, R11.reuse, -R12 ;  /* 0x0000000bc1c17223 */ /* 0x080fe2000001080c */
[-CC-:B------:R-:W-:Y:S01]  /*6ec0*/  FFMA.FTZ R170, R170, R11.reuse, -R176.reuse ;  /* 0x0000000baaaa7223 */ /* 0x180fe200000108b0 */
[-CC-:B------:R-:W-:Y:S01]  /*6ed0*/  FFMA.FTZ R171, R171, R11.reuse, -R176.reuse ;  /* 0x0000000babab7223 */ /* 0x180fe200000108b0 */
[-CC-:B------:R-:W-:Y:S01]  /*6ee0*/  FFMA.FTZ R172, R172, R11.reuse, -R176.reuse ;  /* 0x0000000bacac7223 */ /* 0x180fe200000108b0 */
[-CC-:B------:R-:W-:Y:S01]  /*6ef0*/  FFMA.FTZ R173, R173, R11.reuse, -R176.reuse ;  /* 0x0000000badad7223 */ /* 0x180fe200000108b0 */
[-CC-:B------:R-:W-:Y:S01]  /*6f00*/  FFMA.FTZ R174, R174, R11.reuse, -R176.reuse ;  /* 0x0000000baeae7223 */ /* 0x180fe200000108b0 */
[-CC-:B------:R-:W-:Y:S01]  /*6f10*/  FFMA.FTZ R175, R175, R11.reuse, -R176.reuse ;  /* 0x0000000bafaf7223 */ /* 0x180fe200000108b0 */
[----:B------:R-:W-:Y:S01]  /*6f20*/  FFMA.FTZ R176, R177, R11, -R176 ;  /* 0x0000000bb1b07223 */ /* 0x000fe200000108b0 */
[----:B------:R-:W-:Y:S01]  /*6f30*/  FADD.FTZ R177, R21, R156 ;  /* 0x0000009c15b17221 */ /* 0x000fe20000010000 */
[----:B------:R-:W-:Y:S08]  /*6f40*/  MUFU.EX2 R158, R158 ;  /* 0x0000009e009e7308 */ /* 0x000ff00000000800 */
[----:B------:R-:W5:Y:S08]  /*6f50*/  MUFU.EX2 R160, R160 ;  /* 0x000000a000a07308 */ /* 0x000f700000000800 */
[----:B------:R-:W-:Y:S08]  /*6f60*/  MUFU.EX2 R163, R163 ;  /* 0x000000a300a37308 */ /* 0x000ff00000000800 */
[----:B------:R-:W1:Y:S01]  /*6f70*/  MUFU.EX2 R165, R165 ;  /* 0x000000a500a57308 */ /* 0x000e620000000800 */
[----:B------:R-:W-:-:S02]  /*6f80*/  WARPGROUP.DEPBAR.LE gsb0, 0x0 ;  /* 0x00008000000079c5 */ /* 0x000fc40000010000 */
[----:B0-----:R-:W-:Y:S02]  /*6f90*/  F2FP.BF16.F32.PACK_AB R152, R157, R185 ;  /* 0x000000b99d98723e */ /* 0x001fe400000010ff */
[----:B--2---:R-:W-:Y:S02]  /*6fa0*/  F2FP.BF16.F32.PACK_AB R154, R162, R159 ;  /* 0x0000009fa29a723e */ /* 0x004fe400000010ff */
[----:B---3--:R-:W-:Y:S02]  /*6fb0*/  F2FP.BF16.F32.PACK_AB R153, R178, R166 ;  /* 0x000000a6b299723e */ /* 0x008fe400000010ff */
[----:B----4-:R-:W-:Y:S01]  /*6fc0*/  F2FP.BF16.F32.PACK_AB R155, R186, R182 ;  /* 0x000000b6ba9b723e */ /* 0x010fe200000010ff */
        /* <DEDUP_REMOVED lines=34> */
[----:B------:R-:W-:Y:S08]  /*71f0*/  MUFU.EX2 R179, R179 ;  /* 0x000000b300b37308 */ /* 0x000ff00000000800 */
[----:B------:R-:W0:Y:S08]  /*7200*/  MUFU.EX2 R20, R20 ;  /* 0x0000001400147308 */ /* 0x000e300000000800 */
[----:B------:R-:W-:Y:S08]  /*7210*/  MUFU.EX2 R169, R169 ;  /* 0x000000a900a97308 */ /* 0x000ff00000000800 */
[----:B------:R-:W2:Y:S01]  /*7220*/  MUFU.EX2 R21, R193 ;  /* 0x000000c100157308 */ /* 0x000ea20000000800 */
        /* <DEDUP_REMOVED lines=8> */
[----:B------:R-:W-:-:S07]  /*72b0*/  FADD.FTZ R220, R219, R220 ;  /* 0x000000dcdbdc7221 */ /* 0x000fce0000010000 */
[----:B------:R-:W-:Y:S08]  /*72c0*/  MUFU.EX2 R170, R170 ;  /* 0x000000aa00aa7308 */ /* 0x000ff00000000800 */
[----:B------:R-:W-:Y:S08]  /*72d0*/  MUFU.EX2 R171, R171 ;  /* 0x000000ab00ab7308 */ /* 0x000ff00000000800 */
[----:B------:R-:W3:Y:S08]  /*72e0*/  MUFU.EX2 R172, R172 ;  /* 0x000000ac00ac7308 */ /* 0x000ef00000000800 */
[----:B------:R-:W-:Y:S01]  /*72f0*/  MUFU.EX2 R156, R156 ;  /* 0x0000009c009c7308 */ /* 0x000fe20000000800 */
[----:B------:R-:W-:Y:S01]  /*7300*/  FADD.FTZ R220, R13, R220 ;  /* 0x000000dc0ddc7221 */ /* 0x000fe20000010000 */
[----:B------:R-:W-:-:S05]  /*7310*/  IMAD.MOV.U32 R13, RZ, RZ, R9 ;  /* 0x000000ffff0d7224 */ /* 0x000fca00078e0009 */
[----:B------:R-:W-:Y:S01]  /*7320*/  R2UR UR7, R13 ;  /* 0x000000000d0772ca */ /* 0x000fe200000e0000 */
[----:B------:R-:W-:Y:S02]  /*7330*/  WARPGROUP.DEPBAR.LE gsb0, 0x0 ;  /* 0x00008000000079c5 */ /* 0x000fe40000010000 */
[----:B-----5:R-:W-:Y:S01]  /*7340*/  F2FP.BF16.F32.PACK_AB R152, R160, R158 ;  /* 0x0000009ea098723e */ /* 0x020fe200000010ff */
[----:B------:R-:W-:Y:S01]  /*7350*/  MUFU.EX2 R173, R173 ;  /* 0x000000ad00ad7308 */ /* 0x000fe20000000800 */
[----:B-1----:R-:W-:-:S07]  /*7360*/  F2FP.BF16.F32.PACK_AB R154, R165, R163 ;  /* 0x000000a3a59a723e */ /* 0x002fce00000010ff */
[----:B------:R-:W-:Y:S01]  /*7370*/  MUFU.EX2 R174, R174 ;  /* 0x000000ae00ae7308 */ /* 0x000fe20000000800 */
[----:B0-----:R-:W-:-:S07]  /*7380*/  F2FP.BF16.F32.PACK_AB R153, R20, R179 ;  /* 0x000000b31499723e */ /* 0x001fce00000010ff */
[----:B------:R-:W-:Y:S01]  /*7390*/  MUFU.EX2 R175, R175 ;  /* 0x000000af00af7308 */ /* 0x000fe20000000800 */
[----:B--2---:R-:W-:Y:S01]  /*73a0*/  F2FP.BF16.F32.PACK_AB R155, R21, R169 ;  /* 0x000000a9159b723e */ /* 0x004fe200000010ff */
        /* <DEDUP_REMOVED lines=31> */
[----:B------:R0:W-:Y:S01]  /*75a0*/  STL.128 [R1+0x410], R148 ;  /* 0x0004109401007387 */ /* 0x0001e20000100c00 */
[----:B------:R-:W-:Y:S08]  /*75b0*/  MUFU.EX2 R176, R176 ;  /* 0x000000b000b07308 */ /* 0x000ff00000000800 */
[----:B------:R-:W-:Y:S08]  /*75c0*/  MUFU.EX2 R215, R215 ;  /* 0x000000d700d77308 */ /* 0x000ff00000000800 */
[----:B------:R-:W-:Y:S01]  /*75d0*/  MUFU.EX2 R216, R216 ;  /* 0x000000d800d87308 */ /* 0x000fe20000000800 */
[----:B0-----:R-:W-:-:S07]  /*75e0*/  WARPGROUP.ARRIVE ;  /* 0x00000000000079c5 */ /* 0x001fce0000000000 */
[----:B------:R-:W-:Y:S01]  /*75f0*/  MUFU.EX2 R217, R217 ;  /* 0x000000d900d97308 */ /* 0x000fe20000000800 */
[----:B------:R-:W-:Y:S07]  /*7600*/  HGMMA.64x256x16.F32.BF16 R24, R152, gdesc[UR16].tnspB, R24, gsb0 ;  /* 0x43e0001098187df0 */ /* 0x000fee0008001818 */
[----:B------:R-:W-:Y:S01]  /*7610*/  MUFU.EX2 R218, R218 ;  /* 0x000000da00da7308 */ /* 0x000fe20000000800 */
[----:B------:R-:W-:Y:S01]  /*7620*/  FADD.FTZ R221, R221, R220 ;  /* 0x000000dcdddd7221 */ /* 0x000fe20000010000 */
[----:B------:R-:W2:Y:S01]  /*7630*/  @!P0 LDL R13, [R1+0x210] ;  /* 0x00021000010d8983 */ /* 0x000ea20000100800 */
[----:B------:R-:W-:-:S02]  /*7640*/  WARPGROUP.DEPBAR.LE gsb0, 0x0 ;  /* 0x00008000000079c5 */ /* 0x000fc40000010000 */
[----:B------:R-:W-:Y:S01]  /*7650*/  FADD.FTZ R152, R14, R177 ;  /* 0x000000b10e987221 */ /* 0x000fe20000010000 */
[----:B------:R-:W-:Y:S01]  /*7660*/  FFMA.FTZ R14, R190, R11, -R12 ;  /* 0x0000000bbe0e7223 */ /* 0x000fe2000001080c */
[----:B------:R-:W-:Y:S01]  /*7670*/  VIADD R12, R8, 0x200 ;  /* 0x00000200080c7836 */ /* 0x000fe20000000000 */
[----:B------:R-:W-:Y:S04]  /*7680*/  MUFU.EX2 R11, R192 ;  /* 0x000000c0000b7308 */ /* 0x000fe80000000800 */
[----:B------:R-:W-:-:S04]  /*7690*/  R2UR UR6, R12 ;  /* 0x000000000c0672ca */ /* 0x000fc800000e0000 */
[----:B------:R-:W0:Y:S08]  /*76a0*/  MUFU.EX2 R14, R14 ;  /* 0x0000000e000e7308 */ /* 0x000e300000000800 */
[----:B------:R-:W1:Y:S01]  /*76b0*/  MUFU.EX2 R12, R207 ;  /* 0x000000cf000c7308 */ /* 0x000e620000000800 */
[----:B------:R-:W-:Y:S01]  /*76c0*/  FADD.FTZ R152, R15, R152 ;  /* 0x000000980f987221 */ /* 0x000fe20000010000 */
[----:B---3--:R-:W-:-:S03]  /*76d0*/  F2FP.BF16.F32.PACK_AB R154, R172, R171 ;  /* 0x000000abac9a723e */ /* 0x008fc600000010ff */
[----:B------:R-:W-:Y:S01]  /*76e0*/  FADD.FTZ R167, R167, R152 ;  /* 0x00000098a7a77221 */ /* 0x000fe20000010000 */
[----:B------:R-:W-:Y:S02]  /*76f0*/  F2FP.BF16.F32.PACK_AB R152, R170, R183 ;  /* 0x000000b7aa98723e */ /* 0x000fe400000010ff */
[----:B0-----:R-:W-:Y:S01]  /*7700*/  F2FP.BF16.F32.PACK_AB R153, R14, R156 ;  /* 0x0000009c0e99723e */ /* 0x001fe200000010ff */
[----:B------:R-:W-:Y:S04]  /*7710*/  STL.128 [R1+0x220], R24 ;  /* 0x0002201801007387 */ /* 0x000fe80000100c00 */
[----:B------:R-:W-:Y:S01]  /*7720*/  STL.128 [R1+0x230], R28 ;  /* 0x0002301c01007387 */ /* 0x000fe20000100c00 */
[----:B-1----:R-:W-:-:S03]  /*7730*/  F2FP.BF16.F32.PACK_AB R155, R12, R11 ;  /* 0x0000000b0c9b723e */ /* 0x002fc600000010ff */
        /* <DEDUP_REMOVED lines=32> */
[----:B------:R-:W-:Y:S01]  /*7940*/  VIADD R8, R8, 0x280 ;  /* 0x0000028008087836 */ /* 0x000fe20000000000 */
[----:B------:R-:W-:-:S04]  /*7950*/  R2UR UR7, R9 ;  /* 0x00000000090772ca */ /* 0x000fc800000e0000 */
[----:B------:R-:W-:Y:S01]  /*7960*/  R2UR UR6, R8 ;  /* 0x00000000080672ca */ /* 0x000fe200000e0000 */
[----:B------:R-:W-:Y:S01]  /*7970*/  FADD.FTZ R222, R222, R221 ;  /* 0x000000dddede7221 */ /* 0x000fe20000010000 */
[----:B------:R-:W3:Y:S01]  /*7980*/  @!P0 LDL.64 R8, [R1+0x68] ;  /* 0x0000680001088983 */ /* 0x000ee20000100a00 */
[----:B------:R-:W-:Y:S02]  /*7990*/  FADD.FTZ R168, R168, R167 ;  /* 0x000000a7a8a87221 */ /* 0x000fe40000010000 */
[----:B------:R-:W-:Y:S02]  /*79a0*/  FADD.FTZ R222, R19, R222 ;  /* 0x000000de13de7221 */ /* 0x000fe40000010000 */
[----:B------:R-:W-:Y:S02]  /*79b0*/  FADD.FTZ R15, R181, R168 ;  /* 0x000000a8b50f7221 */ /* 0x000fe40000010000 */
[----:B------:R-:W-:Y:S02]  /*79c0*/  FADD.FTZ R222, R161, R222 ;  /* 0x000000dea1de7221 */ /* 0x000fe40000010000 */
[----:B------:R-:W-:-:S02]  /*79d0*/  FADD.FTZ R15, R184, R15 ;  /* 0x0000000fb80f7221 */ /* 0x000fc40000010000 */
[----:B------:R-:W-:Y:S01]  /*79e0*/  FADD.FTZ R168, R185, R222 ;  /* 0x000000deb9a87221 */ /* 0x000fe20000010000 */
[----:B------:R-:W-:Y:S02]  /*79f0*/  WARPGROUP.DEPBAR.LE gsb0, 0x0 ;  /* 0x00008000000079c5 */ /* 0x000fe40000010000 */
[----:B------:R-:W-:Y:S02]  /*7a00*/  F2FP.BF16.F32.PACK_AB R152, R174, R173 ;  /* 0x000000adae98723e */ /* 0x000fe400000010ff */
[----:B------:R-:W-:Y:S02]  /*7a10*/  F2FP.BF16.F32.PACK_AB R154, R176, R175 ;  /* 0x000000afb09a723e */ /* 0x000fe400000010ff */
[----:B------:R-:W-:Y:S02]  /*7a20*/  F2FP.BF16.F32.PACK_AB R153, R216, R215 ;  /* 0x000000d7d899723e */ /* 0x000fe400000010ff */
[----:B------:R-:W-:Y:S01]  /*7a30*/  F2FP.BF16.F32.PACK_AB R155, R218, R217 ;  /* 0x000000d9da9b723e */ /* 0x000fe200000010ff */
        /* <DEDUP_REMOVED lines=43> */
[----:B------:R-:W-:Y:S02]  /*7cf0*/  WARPGROUP.DEPBAR.LE gsb0, 0x0 ;  /* 0x00008000000079c5 */ /* 0x000fe40000010000 */
        /* <DEDUP_REMOVED lines=25> */
[----:B------:R0:W-:Y:S04]  /*7e90*/  STL.128 [R1+0x3b0], R124 ;  /* 0x0003b07c01007387 */ /* 0x0001e80000100c00 */
[----:B------:R-:W-:Y:S04]  /*7ea0*/  STL.128 [R1+0x3c0], R128 ;  /* 0x0003c08001007387 */ /* 0x000fe80000100c00 */
[----:B------:R-:W-:Y:S04]  /*7eb0*/  STL.128 [R1+0x3d0], R132 ;  /* 0x0003d08401007387 */ /* 0x000fe80000100c00 */
[----:B------:R-:W-:Y:S04]  /*7ec0*/  STL.128 [R1+0x3e0], R136 ;  /* 0x0003e08801007387 */ /* 0x000fe80000100c00 */
[----:B------:R-:W-:Y:S04]  /*7ed0*/  STL.128 [R1+0x3f0], R140 ;  /* 0x0003f08c01007387 */ /* 0x000fe80000100c00 */
[----:B------:R-:W-:Y:S04]  /*7ee0*/  STL.128 [R1+0x400], R144 ;  /* 0x0004009001007387 */ /* 0x000fe80000100c00 */
[----:B------:R1:W-:Y:S04]  /*7ef0*/  STL.128 [R1+0x410], R148 ;  /* 0x0004109401007387 */ /* 0x0003e80000100c00 */
[----:B------:R-:W4:Y:S04]  /*7f00*/  LDL R167, [R1+0x220] ;  /* 0x0002200001a77983 */ /* 0x000f280000100800 */
[----:B------:R-:W5:Y:S04]  /*7f10*/  LDL R161, [R1+0x224] ;  /* 0x0002240001a17983 */ /* 0x000f680000100800 */
[----:B------:R-:W5:Y:S04]  /*7f20*/  LDL R155, [R1+0x228] ;  /* 0x00022800019b7983 */ /* 0x000f680000100800 */
[----:B------:R-:W5:Y:S04]  /*7f30*/  LDL R153, [R1+0x22c] ;  /* 0x00022c0001997983 */ /* 0x000f680000100800 */
[----:B0-----:R-:W5:Y:S04]  /*7f40*/  LDL R125, [R1+0x230] ;  /* 0x00023000017d7983 */ /* 0x001f680000100800 */
        /* <DEDUP_REMOVED lines=59> */
[----:B-1----:R-:W5:Y:S04]  /*8300*/  LDL R150, [R1+0x320] ;  /* 0x0003200001967983 */ /* 0x002f680000100800 */
        /* <DEDUP_REMOVED lines=62> */
[----:B------:R-:W5:Y:S01]  /*86f0*/  LDL R26, [R1+0x41c] ;  /* 0x00041c00011a7983 */ /* 0x000f620000100800 */
        /* <DEDUP_REMOVED lines=16> */
[----:B---3--:R-:W-:Y:S02]  /*8800*/  @!P0 MOV R8, R8 ;  /* 0x0000000800088202 */ /* 0x008fe40000000f00 */
[----:B------:R-:W-:Y:S01]  /*8810*/  FADD.FTZ R174, R174, R173 ;  /* 0x000000adaeae7221 */ /* 0x000fe20000010000 */
[----:B------:R-:W-:Y:S02]  /*8820*/  FADD.FTZ R216, R216, R215 ;  /* 0x000000d7d8d87221 */ /* 0x000fe40000010000 */
[----:B--2---:R-:W-:Y:S02]  /*8830*/  @!P0 IMAD R13, R13, 0x8, R8 ;  /* 0x000000080d0d8824 */ /* 0x004fe400078e0208 */
[----:B------:R-:W-:Y:S01]  /*8840*/  FADD.FTZ R175, R175, R174 ;  /* 0x000000aeafaf7221 */ /* 0x000fe20000010000 */
[----:B------:R-:W-:Y:S01]  /*8850*/  FADD.FTZ R177, R217, R216 ;  /* 0x000000d8d9b17221 */ /* 0x000fe20000010000 */
[----:B------:R-:W-:Y:S02]  /*8860*/  STL [R1+0x88], RZ ;  /* 0x000088ff01007387 */ /* 0x000fe40000100800 */
[----:B------:R-:W-:Y:S01]  /*8870*/  FADD.FTZ R176, R176, R175 ;  /* 0x000000afb0b07221 */ /* 0x000fe20000010000 */
[----:B------:R-:W-:Y:S01]  /*8880*/  FADD.FTZ R177, R218, R177 ;  /* 0x000000b1dab17221 */ /* 0x000fe20000010000 */
[----:B------:R-:W-:Y:S01]  /*8890*/  STL [R1+0x88], R0 ;  /* 0x0000880001007387 */ /* 0x000fe20000100800 */
[----:B------:R-:W-:-:S03]  /*88a0*/  @!P0 PRMT R13, RZ, 0x654, R13 ;  /* 0x00000654ff0d8816 */ /* 0x000fc6000000000d */
[----:B------:R-:W-:Y:S04]  /*88b0*/  STL [R1+0x88], R0 ;  /* 0x0000880001007387 */ /* 0x000fe80000100800 */
[----:B------:R-:W-:Y:S04]  /*88c0*/  STL [R1+0x88], R0 ;  /* 0x0000880001007387 */ /* 0x000fe80000100800 */
[----:B------:R-:W-:Y:S04]  /*88d0*/  STL [R1+0x88], R0 ;  /* 0x0000880001007387 */ /* 0x000fe80000100800 */
[----:B------:R-:W-:Y:S04]  /*88e0*/  STL [R1+0x88], R0 ;  /* 0x0000880001007387 */ /* 0x000fe80000100800 */
[----:B------:R0:W-:Y:S04]  /*88f0*/  STL [R1+0x88], R0 ;  /* 0x0000880001007387 */ /* 0x0001e80000100800 */
[----:B------:R1:W-:Y:S04]  /*8900*/  STL [R1+0x434], R10 ;  /* 0x0004340a01007387 */ /* 0x0003e80000100800 */
[----:B------:R2:W-:Y:S04]  /*8910*/  STL.64 [R1+0x440], R176 ;  /* 0x000440b001007387 */ /* 0x0005e80000100a00 */
[----:B----4-:R2:W-:Y:S04]  /*8920*/  STL [R1+0x220], R167 ;  /* 0x000220a701007387 */ /* 0x0105e80000100800 */
[----:B-----5:R2:W-:Y:S04]  /*8930*/  STL [R1+0x224], R161 ;  /* 0x000224a101007387 */ /* 0x0205e80000100800 */
[----:B------:R2:W-:Y:S04]  /*8940*/  STL [R1+0x228], R155 ;  /* 0x0002289b01007387 */ /* 0x0005e80000100800 */
        /* <DEDUP_REMOVED lines=124> */
[----:B------:R2:W-:Y:S01]  /*9110*/  STL [R1+0x41c], R26 ;  /* 0x00041c1a01007387 */ /* 0x0005e20000100800 */
[----:B------:R2:W-:Y:S03]  /*9120*/  @!P0 SYNCS.ARRIVE.TRANS64.RED.A1T0 RZ, [R13+URZ], RZ ;  /* 0x000000ff0dff89a7 */ /* 0x0005e6000810043f */
[----:B0-----:R-:W3:Y:S01]  /*9130*/  LDL R0, [R1+0x70] ;  /* 0x0000700001007983 */ /* 0x001ee20000100800 */
[----:B------:R-:W-:Y:S01]  /*9140*/  ISETP.NE.AND P1, PT, R6, 0x1, PT ;  /* 0x000000010600780c */ /* 0x000fe20003f25270 */
[----:B------:R-:W-:-:S06]  /*9150*/  UIADD3 UR47, UR47, -0x2, URZ ;  /* 0xfffffffe2f2f7890 */ /* 0x000fcc000fffe03f */
[----:B-1----:R-:W-:Y:S02]  /*9160*/  IMAD.U32 R10, RZ, RZ, UR47 ;  /* 0x0000002fff0a7e24 */ /* 0x002fe4000f8e00ff */
[----:B---3--:R-:W-:-:S04]  /*9170*/  IMAD.SHL.U32 R0, R0, 0x80, RZ ;  /* 0x0000008000007824 */ /* 0x008fc800078e00ff */
[----:B------:R-:W-:-:S04]  /*9180*/  @P1 IMAD.HI.U32 R8, R0, R7, RZ ;  /* 0x0000000700081227 */ /* 0x000fc800078e00ff */
[----:B------:R-:W-:Y:S01]  /*9190*/  IMAD.MOV.U32 R6, RZ, RZ, R0 ;  /* 0x000000ffff067224 */ /* 0x000fe200078e0000 */
[----:B------:R-:W-:Y:S02]  /*91a0*/  @P1 SHF.R.U32.HI R6, RZ, R237, R8 ;  /* 0x000000edff061219 */ /* 0x000fe40000011608 */
[----:B------:R-:W-:-:S03]  /*91b0*/  ISETP.GE.AND P1, PT, R5, 0x1, PT ;  /* 0x000000010500780c */ /* 0x000fc60003f26270 */
[----:B------:R-:W-:-:S04]  /*91c0*/  VIADD R7, R6, UR46 ;  /* 0x0000002e06077c36 */ /* 0x000fc80008000000 */
[----:B------:R-:W-:-:S06]  /*91d0*/  IMAD.IADD R4, R7, 0x1, R4 ;  /* 0x0000000107047824 */ /* 0x000fcc00078e0204 */
[----:B--2---:R-:W-:Y:S05]  /*91e0*/  @!P1 BRA `(.L_x_11123) ;  /* 0x0000000000409947 */ /* 0x004fea0003800000 */
[C---:B------:R-:W-:Y:S01]  /*91f0*/  ISETP.GT.AND P1, PT, R7.reuse, RZ, PT ;  /* 0x000000ff0700720c */ /* 0x040fe20003f24270 */
[----:B------:R-:W-:Y:S01]  /*9200*/  BSSY B0, `(.L_x_11124) ;  /* 0x000000c000007945 */ /* 0x000fe20003800000 */
[----:B------:R-:W-:-:S11]  /*9210*/  VIADD R6, R7, 0xffffffff ;  /* 0xffffffff07067836 */ /* 0x000fd60000000000 */
[----:B------:R-:W-:Y:S05]  /*9220*/  @P1 BRA `(.L_x_11125) ;  /* 0x0000000000181947 */ /* 0x000fea0003800000 */
[----:B------:R-:W-:Y:S01]  /*9230*/  ISETP.NE.AND P1, PT, R5, 0x1, PT ;  /* 0x000000010500780c */ /* 0x000fe20003f25270 */
[----:B------:R-:W-:-:S12]  /*9240*/  IMAD.MOV R7, RZ, RZ, -R7 ;  /* 0x000000ffff077224 */ /* 0x000fd800078e0a07 */
[----:B------:R-:W-:-:S05]  /*9250*/  @P1 IMAD.HI.U32 R2, R7, R2, RZ ;  /* 0x0000000207021227 */ /* 0x000fca00078e00ff */
[----:B------:R-:W-:-:S04]  /*9260*/  @P1 SHF.R.U32.HI R7, RZ, R3, R2 ;  /* 0x00000003ff071219 */ /* 0x000fc80000011602 */
[----:B------:R-:W-:Y:S01]  /*9270*/  LOP3.LUT R6, RZ, R7, RZ, 0x33, !PT ;  /* 0x00000007ff067212 */ /* 0x000fe200078e33ff */
[----:B------:R-:W-:Y:S06]  /*9280*/  BRA `(.L_x_11126) ;  /* 0x00000000000c7947 */ /* 0x000fec0003800000 */
.L_x_11125:
[----:B------:R-:W-:-:S13]  /*9290*/  ISETP.NE.AND P1, PT, R5, 0x1, PT ;  /* 0x000000010500780c */ /* 0x000fda0003f25270 */
[----:B------:R-:W-:-:S05]  /*92a0*/  @P1 IMAD.HI.U32 R2, R6, R2, RZ ;  /* 0x0000000206021227 */ /* 0x000fca00078e00ff */
[----:B------:R-:W-:-:S07]  /*92b0*/  @P1 SHF.R.U32.HI R6, RZ, R3, R2 ;  /* 0x00000003ff061219 */ /* 0x000fce0000011602 */
.L_x_11126:
[----:B------:R-:W-:Y:S05]  /*92c0*/  BSYNC B0 ;  /* 0x0000000000007941 */ /* 0x000fea0003800000 */
.L_x_11124:
[----:B------:R-:W-:-:S05]  /*92d0*/  IMAD R5, R6, R5, R5 ;  /* 0x0000000506057224 */ /* 0x000fca00078e0205 */
[----:B------:R-:W-:-:S07]  /*92e0*/  VIMNMX R4, R4, R5, PT ;  /* 0x0000000504047248 */ /* 0x000fce0003fe0100 */
.L_x_11123:
[----:B------:R-:W-:Y:S01]  /*92f0*/  IMAD.HI R4, R4, 0x2aaaaaab, RZ ;  /* 0x2aaaaaab04047827 */ /* 0x000fe200078e02ff */
[----:B------:R-:W-:Y:S04]  /*9300*/  BSSY B2, `(.L_x_11127) ;  /* 0x0000012000027945 */ /* 0x000fe80003800000 */
[----:B------:R-:W-:-:S04]  /*9310*/  SHF.R.U32.HI R3, RZ, 0x1f, R4 ;  /* 0x0000001fff037819 */ /* 0x000fc80000011604 */
[----:B------:R-:W-:-:S04]  /*9320*/  LEA.HI.SX32 R3, R4, R3, 0x1c ;  /* 0x0000000304037211 */ /* 0x000fc800078fe2ff */
[----:B------:R-:W-:-:S04]  /*9330*/  VIMNMX R193, R3, UR43, !PT ;  /* 0x0000002b03c17c48 */ /* 0x000fc8000ffe0100 */
[----:B------:R-:W-:-:S13]  /*9340*/  ISETP.GE.AND P1, PT, R10, R193, PT ;  /* 0x000000c10a00720c */ /* 0x000fda0003f26270 */
[----:B------:R-:W-:Y:S05]  /*9350*/  @!P1 BRA `(.L_x_11128) ;  /* 0x0000000000309947 */ /* 0x000fea0003800000 */
[----:B------:R-:W-:Y:S01]  /*9360*/  BSSY B1, `(.L_x_11129) ;  /* 0x0000009000017945 */ /* 0x000fe20003800000 */
.L_x_11131:
[----:B------:R-:W-:Y:S01]  /*9370*/  BSSY B0, `(.L_x_11130) ;  /* 0x0000004000007945 */ /* 0x000fe20003800000 */
[----:B------:R-:W-:Y:S01]  /*9380*/  VIADD R0, R16, 0x170 ;  /* 0x0000017010007836 */ /* 0x000fe20000000000 */
[----:B------:R-:W-:-:S07]  /*9390*/  MOV R215, 0x93b0 ;  /* 0x000093b000d77802 */ /* 0x000fce0000000f00 */
[----:B------:R-:W-:Y:S05]  /*93a0*/  CALL.REL.NOINC `($_ZN7cutlass13device_kernelIN5flash11enable_sm90INS1_16FlashAttnFwdSm90INS1_25CollectiveMainloopFwdSm90ILi2EN4cute5tupleIJNS5_1CILi1EEES8_S8_EEENS6_IJNS7_ILi128EEENS7_ILi96EEENS7_ILi64EEEEEELi256ENS_10bfloat16_tEfNS_4arch4Sm90ELb0ELb1ELb0ELb0ELb0ELb0ELb1ELb1ELb0ELb1ELb0ELb0EEENS1_21CollectiveEpilogueFwdINS6_IJSA_NS7_ILi256EEESB_EEES9_SE_SG_Li256ELb0ELb1ELb0ELb0EEENS1_30DynamicPersistentTileSchedulerILi256ELi128ELb0ELb1ELb1EEEEEEEEEvNT_6ParamsE$_ZZN5flash25CollectiveMainloopFwdSm90ILi2EN4cute5tupleIJNS1_1CILi1EEES4_S4_EEENS2_IJNS3_ILi128EEENS3_ILi96EEENS3_ILi64EEEEEELi256EN7cutlass10bfloat16_tEfNSA_4arch4Sm90ELb0ELb1ELb0ELb0ELb0ELb0ELb1ELb1ELb0ELb1ELb0ELb0EE3mmaINS_16FlashAttnFwdSm90ISE_NS_21CollectiveEpilogueFwdINS2_IJS6_NS3_ILi256EEES7_EEES5_SB_SD_Li256ELb0ELb1ELb0ELb0EEENS_30DynamicPersistentTileSchedulerILi256ELi128ELb0ELb1ELb1EEEE13SharedStorageENS1_6TensorINS1_11ArrayEngineIfLm128EEENS1_6LayoutINS2_IJNS2_IJNS3_ILi2EEEST_NS3_ILi32EEEEEES4_S4_EEENS2_IJNS2_IJS4_ST_NS3_ILi4EEEEEENS3_ILi0EEESZ_EEEEEEENS_7SoftmaxILi2ELi0EEEEEbRKNSE_6ParamsENSA_25PipelineTmaAsyncNoClusterILi2ENSA_16PipelineTmaAsyncILi2EEEEES1B_RNSA_13PipelineStateILj2EEERT0_RT1_iRiRKNS_16SeqlenInfoQKNewKILb0ELb0EEENS2_IJiiiiEEERT_ENKUliT_T0_T1_E_clIZSF_ISO_S12_S14_EbS17_S1B_S1B_S1E_S1G_S1I_iS1J_S1N_S1O_S1Q_EUlRS1R_iE1_NS3_ILb0EEENS3_ILb1EEEEEDaiS1R_S1S_S1T_) ;  /* 0x000001fc00287944 */ /* 0x000fea0003c00000 */
[----:B------:R-:W-:Y:S05]  /*93b0*/  BSYNC B0 ;  /* 0x0000000000007941 */ /* 0x000fea0003800000 */
.L_x_11130:
[C---:B------:R-:W-:Y:S01]  /*93c0*/  ISETP.GT.AND P1, PT, R10.reuse, R193, PT ;  /* 0x000000c10a00720c */ /* 0x040fe20003f24270 */
[----:B------:R-:W-:-:S12]  /*93d0*/  VIADD R10, R10, 0xffffffff ;  /* 0xffffffff0a0a7836 */ /* 0x000fd80000000000 */
[----:B------:R-:W-:Y:S05]  /*93e0*/  @P1 BRA `(.L_x_11131) ;  /* 0xfffffffc00e01947 */ /* 0x000fea000383ffff */
[----:B------:R-:W-:Y:S05]  /*93f0*/  BSYNC B1 ;  /* 0x0000000000017941 */ /* 0x000fea0003800000 */
.L_x_11129:
[----:B------:R-:W2:Y:S02]  /*9400*/  LDL R0, [R1+0x70] ;  /* 0x0000700001007983 */ /* 0x000ea40000100800 */
[----:B--2---:R-:W-:-:S07]  /*9410*/  IMAD.SHL.U32 R0, R0, 0x80, RZ ;  /* 0x0000008000007824 */ /* 0x004fce00078e00ff */
.L_x_11128:
[----:B------:R-:W-:Y:S05]  /*9420*/  BSYNC B2 ;  /* 0x0000000000027941 */ /* 0x000fea0003800000 */
.L_x_11127:
[----:B------:R-:W0:Y:S01]  /*9430*/  LDC R2, c[0x0][0x448] ;  /* 0x00011200ff027b82 */ /* 0x000e220000000800 */
[----:B------:R-:W-:Y:S01]  /*9440*/  VIADD R0, R0, 0x7f ;  /* 0x0000007f00007836 */ /* 0x000fe20000000000 */
[----:B------:R-:W-:-:S06]  /*9450*/  ULDC UR4, c[0x0][0xad4] ;  /* 0x0002b50000047ab9 */ /* 0x000fcc0000000800 */
[----:B------:R-:W1:Y:S01]  /*9460*/  LDC R7, c[0x0][0xadc] ;  /* 0x0002b700ff077b82 */ /* 0x000e620000000800 */
[----:B0-----:R-:W-:-:S13]  /*9470*/  ISETP.NE.AND P1, PT, R2, 0x1, PT ;  /* 0x000000010200780c */ /* 0x001fda0003f25270 */
[----:B------:R-:W0:Y:S08]  /*9480*/  @P1 LDC R3, c[0x0][0x44c] ;  /* 0x00011300ff031b82 */ /* 0x000e300000000800 */
[----:B------:R-:W2:Y:S01]  /*9490*/  @P1 LDC R5, c[0x0][0x450] ;  /* 0x00011400ff051b82 */ /* 0x000ea20000000800 */
[----:B0-----:R-:W-:-:S05]  /*94a0*/  @P1 IMAD.HI.U32 R2, R0, R3, RZ ;  /* 0x0000000300021227 */ /* 0x001fca00078e00ff */
[----:B--2---:R-:W-:Y:S02]  /*94b0*/  @P1 SHF.R.U32.HI R0, RZ, R5, R2 ;  /* 0x00000005ff001219 */ /* 0x004fe40000011602 */
[----:B-1----:R-:W-:-:S03]  /*94c0*/  ISETP.GE.AND P1, PT, R7, 0x1, PT ;  /* 0x000000010700780c */ /* 0x002fc60003f26270 */
[----:B------:R-:W-:-:S04]  /*94d0*/  VIADD R0, R0, UR40 ;  /* 0x0000002800007c36 */ /* 0x000fc80008000000 */
[----:B------:R-:W-:-:S06]  /*94e0*/  VIADD R2, R0, -UR4 ;  /* 0x8000000400027c36 */ /* 0x000fcc0008000000 */
[----:B------:R-:W-:Y:S05]  /*94f0*/  @!P1 BRA `(.L_x_11132) ;  /* 0x0000000000449947 */ /* 0x000fea0003800000 */
        /* <DEDUP_REMOVED lines=10> */
.L_x_11134:
[----:B------:R-:W-:-:S13]  /*95a0*/  ISETP.NE.AND P1, PT, R7, 0x1, PT ;  /* 0x000000010700780c */ /* 0x000fda0003f25270 */
[----:B------:R-:W0:Y:S02]  /*95b0*/  @P1 LDC.64 R4, c[0x0][0xae0] ;  /* 0x0002b800ff041b82 */ /* 0x000e240000000a00 */
[----:B0-----:R-:W-:-:S05]  /*95c0*/  @P1 IMAD.HI.U32 R4, R0, R4, RZ ;  /* 0x0000000400041227 */ /* 0x001fca00078e00ff */
[----:B------:R-:W-:-:S07]  /*95d0*/  @P1 SHF.R.U32.HI R0, RZ, R5, R4 ;  /* 0x00000005ff001219 */ /* 0x000fce0000011604 */
.L_x_11135:
[----:B------:R-:W-:Y:S05]  /*95e0*/  BSYNC B0 ;  /* 0x0000000000007941 */ /* 0x000fea0003800000 */
.L_x_11133:
[----:B------:R-:W-:-:S05]  /*95f0*/  IMAD R3, R0, R7, RZ ;  /* 0x0000000700037224 */ /* 0x000fca00078e02ff */
[----:B------:R-:W-:-:S07]  /*9600*/  VIMNMX R2, R2, R3, !PT ;  /* 0x0000000302027248 */ /* 0x000fce0007fe0100 */
.L_x_11132:
[----:B------:R-:W-:-:S04]  /*9610*/  VIADD R2, R2, 0x5f ;  /* 0x0000005f02027836 */ /* 0x000fc80000000000 */
[----:B------:R-:W-:-:S05]  /*9620*/  IMAD.HI R2, R2, 0x2aaaaaab, RZ ;  /* 0x2aaaaaab02027827 */ /* 0x000fca00078e02ff */
[----:B------:R-:W-:-:S04]  /*9630*/  SHF.R.U32.HI R3, RZ, 0x1f, R2 ;  /* 0x0000001fff037819 */ /* 0x000fc80000011602 */
[----:B------:R-:W-:-:S04]  /*9640*/  LEA.HI.SX32 R2, R2, R3, 0x1c ;  /* 0x0000000302027211 */ /* 0x000fc800078fe2ff */
[----:B------:R-:W-:-:S04]  /*9650*/  VIMNMX R2, R2, UR43, !PT ;  /* 0x0000002b02027c48 */ /* 0x000fc8000ffe0100 */
[----:B------:R-:W-:-:S13]  /*9660*/  ISETP.GE.AND P1, PT, R10, R2, PT ;  /* 0x000000020a00720c */ /* 0x000fda0003f26270 */
[----:B------:R-:W-:Y:S05]  /*9670*/  @!P1 BRA `(.L_x_11136) ;  /* 0x0000009400e09947 */ /* 0x000fea0003800000 */
.L_x_11153:
[----:B0-----:R-:W2:Y:S04]  /*9680*/  LD.E R3, desc[UR48][R22.64+0x210] ;  /* 0x0002103016037980 */ /* 0x001ea8000c101900 */
[----:B-1----:R-:W3:Y:S01]  /*9690*/  LD.E R0, desc[UR48][R22.64+0x218] ;  /* 0x0002183016007980 */ /* 0x002ee2000c101900 */
[----:B--2---:R-:W-:-:S05]  /*96a0*/  VIADD R3, R3, 0x1 ;  /* 0x0000000103037836 */ /* 0x004fca0000000000 */
[----:B------:R-:W-:-:S13]  /*96b0*/  ISETP.NE.AND P2, PT, R3, 0x2, PT ;  /* 0x000000020300780c */ /* 0x000fda0003f45270 */
[----:B------:R0:W5:Y:S04]  /*96c0*/  @P2 LD.E R9, desc[UR48][R22.64+0x214] ;  /* 0x0002143016092980 */ /* 0x000168000c101900 */
[----:B------:R-:W2:Y:S01]  /*96d0*/  @!P2 LD.E R4, desc[UR48][R22.64+0x214] ;  /* 0x000214301604a980 */ /* 0x000ea2000c101900 */
[----:B---3--:R-:W-:-:S03]  /*96e0*/  VIADD R7, R0, 0x1 ;  /* 0x0000000100077836 */ /* 0x008fc60000000000 */
[----:B------:R1:W-:Y:S04]  /*96f0*/  ST.E desc[UR48][R22.64+0x210], R3 ;  /* 0x0002100316007985 */ /* 0x0003e8000c101930 */
[----:B------:R0:W-:Y:S04]  /*9700*/  ST.E desc[UR48][R22.64+0x218], R7 ;  /* 0x0002180716007985 */ /* 0x0001e8000c101930 */
[----:B------:R0:W-:Y:S01]  /*9710*/  @!P2 ST.E desc[UR48][R22.64+0x210], RZ ;  /* 0x000210ff1600a985 */ /* 0x0001e2000c101930 */
[----:B--2---:R-:W-:-:S05]  /*9720*/  @!P2 LOP3.LUT R9, R4, 0x1, RZ, 0x3c, !PT ;  /* 0x000000010409a812 */ /* 0x004fca00078e3cff */
[----:B------:R0:W-:Y:S04]  /*9730*/  @!P2 ST.E desc[UR48][R22.64+0x214], R9 ;  /* 0x000214091600a985 */ /* 0x0001e8000c101930 */
[----:B------:R-:W2:Y:S04]  /*9740*/  LDL.64 R72, [R1+0x188] ;  /* 0x0001880001487983 */ /* 0x000ea80000100a00 */
[----:B--2---:R-:W2:Y:S01]  /*9750*/  LD.E R0, desc[UR48][R72.64+0x1c] ;  /* 0x00001c3048007980 */ /* 0x004ea2000c101900 */
[----:B------:R-:W-:Y:S01]  /*9760*/  IMAD.MOV.U32 R5, RZ, RZ, R10 ;  /* 0x000000ffff057224 */ /* 0x000fe200078e000a */
[----:B------:R-:W-:Y:S05]  /*9770*/  YIELD ;  /* 0x0000000000007946 */ /* 0x000fea0003800000 */
[----:B------:R-:W-:Y:S01]  /*9780*/  BSSY B0, `(.L_x_11137) ;  /* 0x0000008000007945 */ /* 0x000fe20003800000 */
[----:B------:R-:W-:Y:S01]  /*9790*/  VIADD R10, R10, 0xffffffff ;  /* 0xffffffff0a0a7836 */ /* 0x000fe20000000000 */
[----:B------:R-:W-:Y:S01]  /*97a0*/  ISETP.GT.AND P1, PT, R5, R2, PT ;  /* 0x000000020500720c */ /* 0x000fe20003f24270 */
[----:B-1----:R-:W-:Y:S01]  /*97b0*/  @!P2 IMAD.MOV.U32 R3, RZ, RZ, RZ ;  /* 0x000000ffff03a224 */ /* 0x002fe200078e00ff */
[----:B--2---:R-:W-:-:S04]  /*97c0*/  LOP3.LUT R0, R0, 0x1, RZ, 0xfc, !PT ;  /* 0x0000000100007812 */ /* 0x004fc800078efcff */
[----:B------:R-:W-:-:S13]  /*97d0*/  ISETP.NE.AND P3, PT, R0, 0x3, PT ;  /* 0x000000030000780c */ /* 0x000fda0003f65270 */
[----:B0-----:R-:W-:Y:S05]  /*97e0*/  @!P3 BRA `(.L_x_11138) ;  /* 0x000000000004b947 */ /* 0x001fea0003800000 */
[----:B------:R-:W-:Y:S01]  /*97f0*/  BPT.TRAP 0x1 ;  /* 0x000000040000795c */ /* 0x000fe20000300000 */
.L_x_11138:
[----:B------:R-:W-:Y:S05]  /*9800*/  BSYNC B0 ;  /* 0x0000000000007941 */ /* 0x000fea0003800000 */
.L_x_11137:
[----:B------:R-:W2:Y:S01]  /*9810*/  LD.E.64 R4, desc[UR48][R72.64+0x8] ;  /* 0x0000083048047980 */ /* 0x000ea2000c101b00 */
[----:B-----5:R-:W-:Y:S02]  /*9820*/  SHF.L.U32 R8, R9, 0x1f, RZ ;  /* 0x0000001f09087819 */ /* 0x020fe400000006ff */
[----:B--2---:R-:W-:-:S05]  /*9830*/  MOV R4, R4 ;  /* 0x0000000400047202 */ /* 0x004fca0000000f00 */
[----:B------:R-:W-:-:S04]  /*9840*/  IMAD R3, R3, 0x8, R4 ;  /* 0x0000000803037824 */ /* 0x000fc800078e0204 */
[----:B------:R0:W1:Y:S01]  /*9850*/  SYNCS.PHASECHK.TRANS64.TRYWAIT P2, [R3+URZ], R8 ;  /* 0x00000008030075a7 */ /* 0x000062000804017f */
[----:B------:R-:W2:Y:S04]  /*9860*/  LD.E R4, desc[UR48][R72.64+0x1c] ;  /* 0x00001c3048047980 */ /* 0x000ea8000c101900 */
[----:B------:R0:W5:Y:S04]  /*9870*/  LD.E R0, desc[UR48][R22.64+0x210] ;  /* 0x0002103016007980 */ /* 0x000168000c101900 */
[----:B------:R0:W5:Y:S01]  /*9880*/  LD.E R6, desc[UR48][R22.64+0x214] ;  /* 0x0002143016067980 */ /* 0x000162000c101900 */
[----:B------:R-:W-:Y:S01]  /*9890*/  BSSY B0, `(.L_x_11139) ;  /* 0x0000005000007945 */ /* 0x000fe20003800000 */
[----:B--2---:R-:W-:-:S04]  /*98a0*/  LOP3.LUT R4, R4, 0x1, RZ, 0xfc, !PT ;  /* 0x0000000104047812 */ /* 0x004fc800078efcff */
[----:B------:R-:W-:-:S13]  /*98b0*/  ISETP.NE.AND P3, PT, R4, 0x3, PT ;  /* 0x000000030400780c */ /* 0x000fda0003f65270 */
[----:B01----:R-:W-:Y:S05]  /*98c0*/  @!P3 BRA `(.L_x_11140) ;  /* 0x000000000004b947 */ /* 0x003fea0003800000 */
[----:B------:R-:W-:Y:S01]  /*98d0*/  BPT.TRAP 0x1 ;  /* 0x000000040000795c */ /* 0x000fe20000300000 */
.L_x_11140:
[----:B------:R-:W-:Y:S05]  /*98e0*/  BSYNC B0 ;  /* 0x0000000000007941 */ /* 0x000fea0003800000 */
.L_x_11139:
[----:B------:R-:W-:Y:S04]  /*98f0*/  BSSY B0, `(.L_x_11141) ;  /* 0x0000008000007945 */ /* 0x000fe80003800000 */
[----:B------:R-:W-:Y:S05]  /*9900*/  @P2 BRA `(.L_x_11142) ;  /* 0x0000000000182947 */ /* 0x000fea0003800000 */
[----:B------:R-:W2:Y:S01]  /*9910*/  LD.E.64 R4, desc[UR48][R72.64+0x8] ;  /* 0x0000083048047980 */ /* 0x000ea2000c101b00 */
[----:B-----5:R-:W-:Y:S02]  /*9920*/  SHF.L.U32 R3, R6, 0x1f, RZ ;  /* 0x0000001f06037819 */ /* 0x020fe400000006ff */
[----:B--2---:R-:W-:-:S05]  /*9930*/  MOV R5, R4 ;  /* 0x0000000400057202 */ /* 0x004fca0000000f00 */
[----:B------:R-:W-:-:S04]  /*9940*/  IMAD R0, R0, 0x8, R5 ;  /* 0x0000000800007824 */ /* 0x000fc800078e0205 */
[----:B------:R-:W0:Y:S02]  /*9950*/  SYNCS.PHASECHK.TRANS64.TRYWAIT P2, [R0+URZ], R3 ;  /* 0x00000003000075a7 */ /* 0x000e24000804017f */
[----:B0-----:R-:W-:Y:S05]  /*9960*/  @!P2 BRA `(.L_x_11143) ;  /* 0x000001d40098a947 */ /* 0x001fea0003800000 */
.L_x_11142:
[----:B------:R-:W-:Y:S05]  /*9970*/  BSYNC B0 ;  /* 0x0000000000007941 */ /* 0x000fea0003800000 */
.L_x_11141:
[----:B------:R-:W2:Y:S04]  /*9980*/  LD.E R5, desc[UR48][R22.64+0x210] ;  /* 0x0002103016057980 */ /* 0x000ea8000c101900 */
[----:B------:R-:W2:Y:S01]  /*9990*/  LDL.64 R8, [R1+0xa0] ;  /* 0x0000a00001087983 */ /* 0x000ea20000100a00 */
[----:B------:R-:W-:Y:S05]  /*99a0*/  WARPSYNC.ALL ;  /* 0x0000000000007948 */ /* 0x000fea0003800000 */
[----:B------:R-:W3:Y:S04]  /*99b0*/  LDL.64 R20, [R1+0x98] ;  /* 0x0000980001147983 */ /* 0x000ee80000100a00 */
[----:B-----5:R-:W4:Y:S04]  /*99c0*/  LDL.64 R6, [R1+0x98] ;  /* 0x0000980001067983 */ /* 0x020f280000100a00 */
[----:B------:R-:W4:Y:S01]  /*99d0*/  LDL.64 R12, [R1+0x98] ;  /* 0x00009800010c7983 */ /* 0x000f220000100a00 */
[----:B--2---:R-:W-:-:S03]  /*99e0*/  IMAD R4, R5, 0x300, R8 ;  /* 0x0000030005047824 */ /* 0x004fc600078e0208 */
[----:B------:R-:W2:Y:S01]  /*99f0*/  LDL.64 R14, [R1+0x98] ;  /* 0x00009800010e7983 */ /* 0x000ea20000100a00 */
[----:B------:R-:W-:Y:S01]  /*9a00*/  IMAD.MOV.U32 R5, RZ, RZ, R9 ;  /* 0x000000ffff057224 */ /* 0x000fe200078e0009 */
[C---:B------:R-:W-:Y:S01]  /*9a10*/  R2UR UR6, R4.reuse ;  /* 0x00000000040672ca */ /* 0x040fe200000e0000 */
[----:B------:R-:W-:Y:S01]  /*9a20*/  WARPGROUP.ARRIVE ;  /* 0x00000000000079c5 */ /* 0x000fe20000000000 */
[----:B------:R-:W2:Y:S02]  /*9a30*/  LDL R11, [R1+0x54] ;  /* 0x00005400010b7983 */ /* 0x000ea40000100800 */
[----:B------:R-:W-:Y:S01]  /*9a40*/  R2UR UR7, R5 ;  /* 0x00000000050772ca */ /* 0x000fe200000e0000 */
[----:B------:R-:W-:Y:S02]  /*9a50*/  VIADD R8, R4, 0x2 ;  /* 0x0000000204087836 */ /* 0x000fe40000000000 */
[----:B0-----:R-:W-:Y:S01]  /*9a60*/  IMAD.MOV.U32 R0, RZ, RZ, 0x1 ;  /* 0x00000001ff007424 */ /* 0x001fe200078e00ff */
[----:B------:R0:W-:Y:S04]  /*9a70*/  STL [R1+0x80], RZ ;  /* 0x000080ff01007387 */ /* 0x0001e80000100800 */
[----:B------:R0:W-:Y:S04]  /*9a80*/  STL [R1+0x80], R0 ;  /* 0x0000800001007387 */ /* 0x0001e80000100800 */
[----:B------:R0:W-:Y:S04]  /*9a90*/  STL [R1+0x80], R0 ;  /* 0x0000800001007387 */ /* 0x0001e80000100800 */
[----:B------:R0:W-:Y:S04]  /*9aa0*/  STL [R1+0x80], R0 ;  /* 0x0000800001007387 */ /* 0x0001e80000100800 */
[----:B------:R0:W-:Y:S01]  /*9ab0*/  STL [R1+0x80], R0 ;  /* 0x0000800001007387 */ /* 0x0001e20000100800 */
[----:B---3--:R-:W-:-:S02]  /*9ac0*/  R2UR UR4, R20 ;  /* 0x00000000140472ca */ /* 0x008fc400000e0000 */
[----:B------:R-:W-:-:S13]  /*9ad0*/  R2UR UR5, R21 ;  /* 0x00000000150572ca */ /* 0x000fda00000e0000 */
[----:B------:R-:W-:Y:S01]  /*9ae0*/  HGMMA.64x96x16.F32.BF16 R24, gdesc[UR4], RZ, !UPT, gsb0 ;  /* 0x01600000041879f0 */ /* 0x000fe2000c0018ff */
[----:B----4-:R-:W-:Y:S01]  /*9af0*/  VIADD R6, R6, 0x2 ;  /* 0x0000000206067836 */ /* 0x010fe20000000000 */
[----:B------:R-:W-:Y:S02]  /*9b00*/  R2UR UR6, R8 ;  /* 0x00000000080672ca */ /* 0x000fe400000e0000 */
[----:B------:R-:W-:Y:S02]  /*9b10*/  R2UR UR7, R9 ;  /* 0x00000000090772ca */ /* 0x000fe400000e0000 */
[----:B------:R-:W-:Y:S02]  /*9b20*/  R2UR UR4, R6 ;  /* 0x00000000060472ca */ /* 0x000fe400000e0000 */
[----:B------:R-:W-:Y:S01]  /*9b30*/  R2UR UR5, R7 ;  /* 0x00000000070572ca */ /* 0x000fe200000e0000 */
[----:B------:R-:W-:Y:S02]  /*9b40*/  VIADD R12, R12, 0x4 ;  /* 0x000000040c0c7836 */ /* 0x000fe40000000000 */
[----:B------:R-:W-:-:S02]  /*9b50*/  VIADD R6, R4, 0x4 ;  /* 0x0000000404067836 */ /* 0x000fc40000000000 */
[----:B------:R-:W-:Y:S01]  /*9b60*/  IMAD.MOV.U32 R7, RZ, RZ, R9 ;  /* 0x000000ffff077224 */ /* 0x000fe200078e0009 */
[----:B------:R-:W-:Y:S02]  /*9b70*/  WARPGROUP.DEPBAR.LE gsb0, 0x0 ;  /* 0x00008000000079c5 */ /* 0x000fe40000010000 */
[----:B------:R0:W5:Y:S04]  /*9b80*/  LD.E R3, desc[UR48][R22.64+0x210] ;  /* 0x0002103016037980 */ /* 0x000168000c101900 */
[----:B------:R0:W5:Y:S01]  /*9b90*/  LD.E R5, desc[UR48][R22.64+0x214] ;  /* 0x0002143016057980 */ /* 0x000162000c101900 */
[----:B------:R-:W-:-:S06]  /*9ba0*/  WARPGROUP.ARRIVE ;  /* 0x00000000000079c5 */ /* 0x000fcc0000000000 */
[----:B------:R-:W-:Y:S01]  /*9bb0*/  HGMMA.64x96x16.F32.BF16 R24, gdesc[UR4], R24, gsb0 ;  /* 0x01600000041879f0 */ /* 0x000fe20008001818 */
[----:B------:R-:W-:Y:S02]  /*9bc0*/  R2UR UR6, R6 ;  /* 0x00000000060672ca */ /* 0x000fe400000e0000 */
[----:B------:R-:W-:Y:S02]  /*9bd0*/  R2UR UR7, R7 ;  /* 0x00000000070772ca */ /* 0x000fe400000e0000 */
[----:B------:R-:W-:Y:S02]  /*9be0*/  R2UR UR4, R12 ;  /* 0x000000000c0472ca */ /* 0x000fe400000e0000 */
[----:B------:R-:W-:Y:S01]  /*9bf0*/  R2UR UR5, R13 ;  /* 0x000000000d0572ca */ /* 0x000fe200000e0000 */
[----:B------:R-:W-:Y:S02]  /*9c00*/  VIADD R6, R4, 0x6 ;  /* 0x0000000604067836 */ /* 0x000fe40000000000 */
[----:B--2---:R-:W-:-:S02]  /*9c10*/  VIADD R14, R14, 0x6 ;  /* 0x000000060e0e7836 */ /* 0x004fc40000000000 */
[----:B------:R-:W-:Y:S01]  /*9c20*/  IMAD.MOV.U32 R7, RZ, RZ, R9 ;  /* 0x000000ffff077224 */ /* 0x000fe200078e0009 */
[----:B------:R-:W-:Y:S02]  /*9c30*/  WARPGROUP.DEPBAR.LE gsb0, 0x0 ;  /* 0x00008000000079c5 */ /* 0x000fe40000010000 */
[----:B------:R-:W-:-:S06]  /*9c40*/  WARPGROUP.ARRIVE ;  /* 0x00000000000079c5 */ /* 0x000fcc0000000000 */
[----:B------:R-:W-:Y:S01]  /*9c50*/  HGMMA.64x96x16.F32.BF16 R24, gdesc[UR4], R24, gsb0 ;  /* 0x01600000041879f0 */ /* 0x000fe20008001818 */
[----:B------:R-:W-:Y:S02]  /*9c60*/  R2UR UR6, R6 ;  /* 0x00000000060672ca */ /* 0x000fe400000e0000 */
[----:B------:R-:W-:Y:S02]  /*9c70*/  R2UR UR7, R7 ;  /* 0x00000000070772ca */ /* 0x000fe400000e0000 */
[----:B------:R-:W-:Y:S02]  /*9c80*/  R2UR UR4, R14 ;  /* 0x000000000e0472ca */ /* 0x000fe400000e0000 */
[----:B------:R-:W-:Y:S02]  /*9c90*/  R2UR UR5, R15 ;  /* 0x000000000f0572ca */ /* 0x000fe400000e0000 */
[----:B------:R-:W-:-:S04]  /*9ca0*/  LOP3.LUT R11, R11, 0x1, RZ, 0xfc, !PT ;  /* 0x000000010b0b7812 */ /* 0x000fc800078efcff */
[----:B------:R-:W-:Y:S01]  /*9cb0*/  ISETP.NE.AND P3, PT, R11, 0x3, PT ;  /* 0x000000030b00780c */ /* 0x000fe20003f65270 */
[----:B------:R-:W-:Y:S02]  /*9cc0*/  WARPGROUP.DEPBAR.LE gsb0, 0x0 ;  /* 0x00008000000079c5 */ /* 0x000fe40000010000 */
[----:B------:R-:W-:-:S06]  /*9cd0*/  WARPGROUP.ARRIVE ;  /* 0x00000000000079c5 */ /* 0x000fcc0000000000 */
[----:B------:R-:W-:Y:S01]  /*9ce0*/  HGMMA.64x96x16.F32.BF16 R24, gdesc[UR4], R24, gsb0 ;  /* 0x01600000041879f0 */ /* 0x000fe20008001818 */
[----:B------:R-:W-:Y:S02]  /*9cf0*/  BSSY B0, `(.L_x_11144) ;  /* 0x0000004000007945 */ /* 0x000fe40003800000 */
[----:B------:R-:W-:Y:S02]  /*9d00*/  WARPGROUP.DEPBAR.LE gsb0, 0x0 ;  /* 0x00008000000079c5 */ /* 0x000fe40000010000 */
[----:B0-----:R-:W-:Y:S05]  /*9d10*/  @!P3 BRA `(.L_x_11145) ;  /* 0x000000000004b947 */ /* 0x001fea0003800000 */
[----:B------:R-:W-:Y:S01]  /*9d20*/  BPT.TRAP 0x1 ;  /* 0x000000040000795c */ /* 0x000fe20000300000 */
.L_x_11145:
[----:B------:R-:W-:Y:S05]  /*9d30*/  BSYNC B0 ;  /* 0x0000000000007941 */ /* 0x000fea0003800000 */
.L_x_11144:
[----:B------:R-:W2:Y:S01]  /*9d40*/  LDL.64 R6, [R1+0x40] ;  /* 0x0000400001067983 */ /* 0x000ea20000100a00 */
[----:B-----5:R-:W-:Y:S02]  /*9d50*/  SHF.L.U32 R8, R5, 0x1f, RZ ;  /* 0x0000001f05087819 */ /* 0x020fe400000006ff */
[----:B--2---:R-:W-:-:S05]  /*9d60*/  MOV R6, R6 ;  /* 0x0000000600067202 */ /* 0x004fca0000000f00 */
[----:B------:R-:W-:-:S04]  /*9d70*/  IMAD R3, R3, 0x8, R6 ;  /* 0x0000000803037824 */ /* 0x000fc800078e0206 */
[----:B------:R0:W1:Y:S01]  /*9d80*/  SYNCS.PHASECHK.TRANS64.TRYWAIT P2, [R3+URZ], R8 ;  /* 0x00000008030075a7 */ /* 0x000062000804017f */
[----:B------:R0:W5:Y:S04]  /*9d90*/  LD.E R4, desc[UR48][R22.64+0x210] ;  /* 0x0002103016047980 */ /* 0x000168000c101900 */
[----:B------:R0:W5:Y:S01]  /*9da0*/  LD.E R5, desc[UR48][R22.64+0x214] ;  /* 0x0002143016057980 */ /* 0x000162000c101900 */
[----:B------:R-:W-:Y:S04]  /*9db0*/  BSSY B0, `(.L_x_11146) ;  /* 0x0000003000007945 */ /* 0x000fe80003800000 */
[----:B------:R-:W-:Y:S05]  /*9dc0*/  @!P3 BRA `(.L_x_11147) ;  /* 0x000000000004b947 */ /* 0x000fea0003800000 */
[----:B------:R-:W-:Y:S01]  /*9dd0*/  BPT.TRAP 0x1 ;  /* 0x000000040000795c */ /* 0x000fe20000300000 */
.L_x_11147:
[----:B------:R-:W-:Y:S05]  /*9de0*/  BSYNC B0 ;  /* 0x0000000000007941 */ /* 0x000fea0003800000 */
.L_x_11146:
[----:B------:R-:W-:Y:S04]  /*9df0*/  BSSY B0, `(.L_x_11148) ;  /* 0x0000006000007945 */ /* 0x000fe80003800000 */
[----:B-1----:R-:W-:Y:S05]  /*9e00*/  @P2 BRA `(.L_x_11149) ;  /* 0x0000000000102947 */ /* 0x002fea0003800000 */
[----:B-----5:R-:W-:Y:S01]  /*9e10*/  IMAD R4, R4, 0x8, R6 ;  /* 0x0000000804047824 */ /* 0x020fe200078e0206 */
[----:B------:R-:W-:-:S04]  /*9e20*/  SHF.L.U32 R5, R5, 0x1f, RZ ;  /* 0x0000001f05057819 */ /* 0x000fc800000006ff */
[----:B------:R-:W1:Y:S02]  /*9e30*/  SYNCS.PHASECHK.TRANS64.TRYWAIT P2, [R4+URZ], R5 ;  /* 0x00000005040075a7 */ /* 0x000e64000804017f */
[----:B-1----:R-:W-:Y:S05]  /*9e40*/  @!P2 BRA `(.L_x_11150) ;  /* 0x000001d00074a947 */ /* 0x002fea0003800000 */
.L_x_11149:
[----:B------:R-:W-:Y:S05]  /*9e50*/  BSYNC B0 ;  /* 0x0000000000007941 */ /* 0x000fea0003800000 */
.L_x_11148:
[----:B------:R-:W2:Y:S04]  /*9e60*/  LD.E R11, desc[UR48][R22.64+0x210] ;  /* 0x00021030160b7980 */ /* 0x000ea8000c101900 */
[----:B-1---5:R-:W2:Y:S04]  /*9e70*/  LDL.64 R4, [R1+0x118] ;  /* 0x0001180001047983 */ /* 0x022ea80000100a00 */
[----:B0-----:R-:W3:Y:S04]  /*9e80*/  LDL R3, [R1+0x90] ;  /* 0x0000900001037983 */ /* 0x001ee80000100800 */
[----:B------:R-:W4:Y:S04]  /*9e90*/  LDL.64 R6, [R1+0x110] ;  /* 0x0001100001067983 */ /* 0x000f280000100a00 */
[----:B------:R-:W4:Y:S04]  /*9ea0*/  LDL.64 R8, [R1+0x110] ;  /* 0x0001100001087983 */ /* 0x000f280000100a00 */
[----:B------:R-:W4:Y:S04]  /*9eb0*/  LDL.64 R12, [R1+0x110] ;  /* 0x00011000010c7983 */ /* 0x000f280000100a00 */
[----:B------:R-:W4:Y:S01]  /*9ec0*/  LDL.64 R14, [R1+0x110] ;  /* 0x00011000010e7983 */ /* 0x000f220000100a00 */
[----:B------:R-:W-:Y:S05]  /*9ed0*/  WARPSYNC.ALL ;  /* 0x0000000000007948 */ /* 0x000fea0003800000 */
[----:B------:R-:W-:Y:S01]  /*9ee0*/  WARPGROUP.ARRIVE ;  /* 0x00000000000079c5 */ /* 0x000fe20000000000 */
[----:B------:R-:W4:Y:S01]  /*9ef0*/  LDL.64 R20, [R1+0x110] ;  /* 0x0001100001147983 */ /* 0x000f220000100a00 */
[----:B--2---:R-:W-:Y:S01]  /*9f00*/  IMAD R4, R11, 0xc00, R4 ;  /* 0x00000c000b047824 */ /* 0x004fe200078e0204 */
[----:B------:R-:W-:-:S02]  /*9f10*/  R2UR UR7, R5 ;  /* 0x00000000050772ca */ /* 0x000fc400000e0000 */
[----:B---3--:R-:W-:Y:S02]  /*9f20*/  ISETP.NE.U32.AND P2, PT, R3, RZ, PT ;  /* 0x000000ff0300720c */ /* 0x008fe40003f45070 */
[----:B------:R-:W-:Y:S02]  /*9f30*/  R2UR UR6, R4 ;  /* 0x00000000040672ca */ /* 0x000fe400000e0000 */
[----:B----4-:R-:W-:Y:S02]  /*9f40*/  R2UR UR4, R6 ;  /* 0x00000000060472ca */ /* 0x010fe400000e0000 */
[----:B------:R-:W-:-:S07]  /*9f50*/  R2UR UR5, R7 ;  /* 0x00000000070572ca */ /* 0x000fce00000e0000 */
[----:B------:R-:W-:-:S06]  /*9f60*/  VOTEU.ANY UP0, P2 ;  /* 0x00000000003f7886 */ /* 0x000fcc0001000100 */
[----:B------:R-:W-:Y:S01]  /*9f70*/  HGMMA.64x96x16.F32.BF16 R24, gdesc[UR4], R24, UP0, gsb0 ;  /* 0x01600000041879f0 */ /* 0x000fe2000b801818 */
[----:B------:R-:W-:Y:S02]  /*9f80*/  VIADD R8, R8, 0x2 ;  /* 0x0000000208087836 */ /* 0x000fe40000000000 */
        /* <DEDUP_REMOVED lines=126> */
[----:B------:R-:W-:Y:S01]  /*a770*/  R2UR UR5, R21 ;  /* 0x00000000150572ca */ /* 0x000fe200000e0000 */
[----:B--2---:R-:W-:Y:S01]  /*a780*/  VIADD R8, R8, 0xc02 ;  /* 0x00000c0208087836 */ /* 0x004fe20000000000 */
[----:B------:R-:W-:Y:S02]  /*a790*/  WARPGROUP.DEPBAR.LE gsb0, 0x0 ;  /* 0x00008000000079c5 */ /* 0x000fe40000010000 */
[----:B------:R-:W-:-:S09]  /*a7a0*/  WARPGROUP.ARRIVE ;  /* 0x00000000000079c5 */ /* 0x000fd20000000000 */
[----:B------:R-:W-:Y:S01]  /*a7b0*/  HGMMA.64x96x16.F32.BF16 R24, gdesc[UR4], R24, gsb0 ;  /* 0x01600000041879f0 */ /* 0x000fe20008001818 */
[----:B------:R-:W-:Y:S02]  /*a7c0*/  VIADD R6, R4, 0x902 ;  /* 0x0000090204067836 */ /* 0x000fe40000000000 */
[----:B------:R-:W-:Y:S01]  /*a7d0*/  IMAD.MOV.U32 R7, RZ, RZ, R5 ;  /* 0x000000ffff077224 */ /* 0x000fe200078e0005 */
[----:B------:R-:W-:Y:S02]  /*a7e0*/  R2UR UR4, R8 ;  /* 0x00000000080472ca */ /* 0x000fe400000e0000 */
[----:B------:R-:W-:Y:S02]  /*a7f0*/  R2UR UR6, R6 ;  /* 0x00000000060672ca */ /* 0x000fe400000e0000 */
[----:B------:R-:W-:Y:S02]  /*a800*/  R2UR UR7, R7 ;  /* 0x00000000070772ca */ /* 0x000fe400000e0000 */
[----:B------:R-:W-:Y:S01]  /*a810*/  R2UR UR5, R9 ;  /* 0x00000000090572ca */ /* 0x000fe200000e0000 */
[----:B---3--:R-:W-:-:S02]  /*a820*/  VIADD R12, R12, 0xc04 ;  /* 0x00000c040c0c7836 */ /* 0x008fc40000000000 */
[----:B------:R-:W-:Y:S01]  /*a830*/  VIADD R6, R4, 0x904 ;  /* 0x0000090404067836 */ /* 0x000fe20000000000 */
[----:B------:R-:W-:Y:S02]  /*a840*/  WARPGROUP.DEPBAR.LE gsb0, 0x0 ;  /* 0x00008000000079c5 */ /* 0x000fe40000010000 */
[----:B------:R-:W-:-:S07]  /*a850*/  WARPGROUP.ARRIVE ;  /* 0x00000000000079c5 */ /* 0x000fce0000000000 */
[----:B------:R-:W-:Y:S01]  /*a860*/  HGMMA.64x96x16.F32.BF16 R24, gdesc[UR4], R24, gsb0 ;  /* 0x01600000041879f0 */ /* 0x000fe20008001818 */
[----:B------:R-:W-:Y:S01]  /*a870*/  IMAD.MOV.U32 R7, RZ, RZ, R5 ;  /* 0x000000ffff077224 */ /* 0x000fe200078e0005 */
[----:B------:R-:W-:Y:S02]  /*a880*/  R2UR UR6, R6 ;  /* 0x00000000060672ca */ /* 0x000fe400000e0000 */
[----:B------:R-:W-:Y:S02]  /*a890*/  R2UR UR4, R12 ;  /* 0x000000000c0472ca */ /* 0x000fe400000e0000 */
[----:B------:R-:W-:Y:S02]  /*a8a0*/  R2UR UR7, R7 ;  /* 0x00000000070772ca */ /* 0x000fe400000e0000 */
[----:B------:R-:W-:Y:S01]  /*a8b0*/  R2UR UR5, R13 ;  /* 0x000000000d0572ca */ /* 0x000fe200000e0000 */
[----:B----4-:R-:W-:Y:S02]  /*a8c0*/  VIADD R14, R14, 0xc06 ;  /* 0x00000c060e0e7836 */ /* 0x010fe40000000000 */
        /* <DEDUP_REMOVED lines=29> */
[----:B------:R-:W2:Y:S04]  /*aaa0*/  @!P0 LD.E.64 R72, desc[UR48][R72.64+0x30] ;  /* 0x0000303048488980 */ /* 0x000ea8000c101b00 */
[----:B------:R-:W3:Y:S01]  /*aab0*/  @!P0 LD.E R3, desc[UR48][R22.64+0x210] ;  /* 0x0002103016038980 */ /* 0x000ee2000c101900 */
[----:B--2---:R-:W-:-:S05]  /*aac0*/  @!P0 MOV R4, R72 ;  /* 0x0000004800048202 */ /* 0x004fca0000000f00 */
[----:B---3--:R-:W-:-:S05]  /*aad0*/  @!P0 IMAD R3, R3, 0x8, R4 ;  /* 0x0000000803038824 */ /* 0x008fca00078e0204 */
[----:B------:R-:W-:-:S04]  /*aae0*/  @!P0 PRMT R3, RZ, 0x654, R3 ;  /* 0x00000654ff038816 */ /* 0x000fc80000000003 */
[----:B------:R1:W-:Y:S01]  /*aaf0*/  @!P0 SYNCS.ARRIVE.TRANS64.RED.A1T0 RZ, [R3+URZ], RZ ;  /* 0x000000ff03ff89a7 */ /* 0x0003e2000810043f */
[----:B------:R-:W2:Y:S04]  /*ab00*/  LDL.64 R74, [R1+0x430] ;  /* 0x00043000014a7983 */ /* 0x000ea80000100a00 */
[----:B------:R-:W3:Y:S04]  /*ab10*/  LDL R72, [R1+0x450] ;  /* 0x0004500001487983 */ /* 0x000ee80000100800 */
[----:B------:R-:W4:Y:S01]  /*ab20*/  LDL.64 R14, [R1+0x440] ;  /* 0x00044000010e7983 */ /* 0x000f220000100a00 */
[----:B--2---:R-:W-:-:S04]  /*ab30*/  FMNMX.FTZ R4, R24, R74, !PT ;  /* 0x0000004a18047209 */ /* 0x004fc80007810000 */
        /* <DEDUP_REMOVED lines=50> */
[----:B-1----:R-:W-:-:S03]  /*ae60*/  FMNMX.FTZ R6, R7, R8, !PT ;  /* 0x0000000807067209 */ /* 0x002fc60007810000 */
[----:B------:R-:W-:Y:S04]  /*ae70*/  STL.64 [R1+0x430], R4 ;  /* 0x0004300401007387 */ /* 0x000fe80000100a00 */
[----:B------:R-:W2:Y:S04]  /*ae80*/  LDL R7, [R1+0x434] ;  /* 0x0004340001077983 */ /* 0x000ea80000100800 */
[----:B------:R-:W-:Y:S04]  /*ae90*/  STL [R1+0x430], R6 ;  /* 0x0004300601007387 */ /* 0x000fe80000100800 */
[----:B------:R-:W3:Y:S04]  /*aea0*/  LDL R77, [R1+0x430] ;  /* 0x00043000014d7983 */ /* 0x000ee80000100800 */
[----:B--2---:R-:W1:Y:S01]  /*aeb0*/  SHFL.BFLY PT, R4, R7, 0x2, 0x1f ;  /* 0x0c401f0007047f89 */ /* 0x004e6200000e0000 */
[----:B---3--:R-:W-:Y:S01]  /*aec0*/  FADD.FTZ R3, R74, -R77 ;  /* 0x8000004d4a037221 */ /* 0x008fe20000010000 */
[----:B------:R-:W-:-:S04]  /*aed0*/  FMUL.FTZ R77, R72, R77 ;  /* 0x0000004d484d7220 */ /* 0x000fc80000410000 */
[----:B------:R-:W-:Y:S01]  /*aee0*/  FFMA.FTZ R152, R24, R72, -R77 ;  /* 0x0000004818987223 */ /* 0x000fe2000001084d */
[----:B-1----:R-:W-:-:S05]  /*aef0*/  FMNMX.FTZ R5, R4, R7, !PT ;  /* 0x0000000704057209 */ /* 0x002fca0007810000 */
[----:B------:R-:W1:Y:S01]  /*af00*/  SHFL.BFLY PT, R24, R5, 0x1, 0x1f ;  /* 0x0c201f0005187f89 */ /* 0x000e6200000e0000 */
[-C--:B------:R-:W-:Y:S01]  /*af10*/  FMUL.FTZ R73, R3, R72.reuse ;  /* 0x0000004803497220 */ /* 0x080fe20000410000 */
[-CC-:B------:R-:W-:Y:S01]  /*af20*/  FFMA.FTZ R3, R25, R72.reuse, -R77.reuse ;  /* 0x0000004819037223 */ /* 0x180fe2000001084d */
[-CC-:B------:R-:W-:Y:S01]  /*af30*/  FFMA.FTZ R12, R44, R72.reuse, -R77.reuse ;  /* 0x000000482c0c7223 */ /* 0x180fe2000001084d */
[----:B------:R-:W-:Y:S01]  /*af40*/  MUFU.EX2 R152, R152 ;  /* 0x0000009800987308 */ /* 0x000fe20000000800 */
[----:B------:R-:W-:Y:S01]  /*af50*/  FFMA.FTZ R154, R28, R72, -R77 ;  /* 0x000000481c9a7223 */ /* 0x000fe2000001084d */
[----:B-1----:R-:W-:-:S05]  /*af60*/  FMNMX.FTZ R24, R5, R24, !PT ;  /* 0x0000001805187209 */ /* 0x002fca0007810000 */
[----:B------:R-:W-:Y:S01]  /*af70*/  FADD.FTZ R75, R75, -R24 ;  /* 0x800000184b4b7221 */ /* 0x000fe20000010000 */
[----:B------:R-:W-:-:S03]  /*af80*/  FMUL.FTZ R25, R24, R72 ;  /* 0x0000004818197220 */ /* 0x000fc60000410000 */
[----:B------:R-:W-:Y:S01]  /*af90*/  FMUL.FTZ R44, R72, R75 ;  /* 0x0000004b482c7220 */ /* 0x000fe20000410000 */
[-CC-:B------:R-:W-:Y:S01]  /*afa0*/  FFMA.FTZ R153, R26, R72.reuse, -R25.reuse ;  /* 0x000000481a997223 */ /* 0x180fe20000010819 */
[-CC-:B------:R-:W-:Y:S01]  /*afb0*/  FFMA.FTZ R186, R27, R72.reuse, -R25.reuse ;  /* 0x000000481bba7223 */ /* 0x180fe20000010819 */
[----:B------:R-:W-:Y:S01]  /*afc0*/  MUFU.EX2 R73, R73 ;  /* 0x0000004900497308 */ /* 0x000fe20000000800 */
[----:B------:R-:W-:-:S07]  /*afd0*/  FFMA.FTZ R185, R30, R72, -R25 ;  /* 0x000000481eb97223 */ /* 0x000fce0000010819 */
[----:B------:R-:W-:Y:S01]  /*afe0*/  MUFU.EX2 R44, R44 ;  /* 0x0000002c002c7308 */ /* 0x000fe20000000800 */
[----:B------:R-:W-:-:S07]  /*aff0*/  FFMA.FTZ R155, R29, R72, -R77 ;  /* 0x000000481d9b7223 */ /* 0x000fce000001084d */
[----:B------:R-:W4:Y:S01]  /*b000*/  MUFU.EX2 R153, R153 ;  /* 0x0000009900997308 */ /* 0x000f220000000800 */
[----:B------:R-:W-:-:S07]  /*b010*/  FFMA.FTZ R187, R31, R72, -R25 ;  /* 0x000000481fbb7223 */ /* 0x000fce0000010819 */
[----:B------:R-:W1:Y:S01]  /*b020*/  MUFU.EX2 R186, R186 ;  /* 0x000000ba00ba7308 */ /* 0x000e620000000800 */
[-C--:B------:R-:W-:Y:S01]  /*b030*/  FFMA.FTZ R13, R32, R72.reuse, -R77 ;  /* 0x00000048200d7223 */ /* 0x080fe2000001084d */
[----:B------:R-:W-:-:S06]  /*b040*/  FFMA.FTZ R181, R34, R72, -R25 ;  /* 0x0000004822b57223 */ /* 0x000fcc0000010819 */
[----:B------:R-:W2:Y:S01]  /*b050*/  MUFU.EX2 R3, R3 ;  /* 0x0000000300037308 */ /* 0x000ea20000000800 */
[-C--:B------:R-:W-:Y:S01]  /*b060*/  FFMA.FTZ R20, R33, R72.reuse, -R77 ;  /* 0x0000004821147223 */ /* 0x080fe2000001084d */
[----:B------:R-:W-:-:S06]  /*b070*/  FFMA.FTZ R183, R35, R72, -R25 ;  /* 0x0000004823b77223 */ /* 0x000fcc0000010819 */
[----:B------:R-:W-:Y:S08]  /*b080*/  MUFU.EX2 R154, R154 ;  /* 0x0000009a009a7308 */ /* 0x000ff00000000800 */
[----:B------:R-:W3:Y:S01]  /*b090*/  MUFU.EX2 R185, R185 ;  /* 0x000000b900b97308 */ /* 0x000ee20000000800 */
[----:B----4-:R-:W-:Y:S01]  /*b0a0*/  FFMA.FTZ R15, R15, R44, R153 ;  /* 0x0000002c0f0f7223 */ /* 0x010fe20000010099 */
[----:B------:R-:W-:-:S06]  /*b0b0*/  FFMA.FTZ R14, R73, R14, R152 ;  /* 0x0000000e490e7223 */ /* 0x000fcc0000010098 */
[----:B------:R-:W-:Y:S01]  /*b0c0*/  MUFU.EX2 R155, R155 ;  /* 0x0000009b009b7308 */ /* 0x000fe20000000800 */
[-C--:B------:R-:W-:Y:S01]  /*b0d0*/  FFMA.FTZ R19, R36, R72.reuse, -R77 ;  /* 0x0000004824137223 */ /* 0x080fe2000001084d */
[----:B------:R-:W-:-:S06]  /*b0e0*/  FFMA.FTZ R182, R38, R72, -R25 ;  /* 0x0000004826b67223 */ /* 0x000fcc0000010819 */
[----:B------:R-:W4:Y:S01]  /*b0f0*/  MUFU.EX2 R187, R187 ;  /* 0x000000bb00bb7308 */ /* 0x000f220000000800 */
[----:B-1----:R-:W-:Y:S01]  /*b100*/  FADD.FTZ R26, R186, R15 ;  /* 0x0000000fba1a7221 */ /* 0x002fe20000010000 */
[----:B--2---:R-:W-:-:S06]  /*b110*/  FADD.FTZ R15, R3, R14 ;  /* 0x0000000e030f7221 */ /* 0x004fcc0000010000 */
[----:B------:R-:W-:Y:S01]  /*b120*/  MUFU.EX2 R13, R13 ;  /* 0x0000000d000d7308 */ /* 0x000fe20000000800 */
[-C--:B------:R-:W-:Y:S01]  /*b130*/  FFMA.FTZ R21, R37, R72.reuse, -R77 ;  /* 0x0000004825157223 */ /* 0x080fe2000001084d */
[----:B------:R-:W-:-:S06]  /*b140*/  FFMA.FTZ R184, R39, R72, -R25 ;  /* 0x0000004827b87223 */ /* 0x000fcc0000010819 */
[----:B------:R-:W1:Y:S01]  /*b150*/  MUFU.EX2 R181, R181 ;  /* 0x000000b500b57308 */ /* 0x000e620000000800 */
[----:B---3--:R-:W-:Y:S01]  /*b160*/  FADD.FTZ R26, R185, R26 ;  /* 0x0000001ab91a7221 */ /* 0x008fe20000010000 */
[----:B------:R-:W-:-:S06]  /*b170*/  FADD.FTZ R14, R154, R15 ;  /* 0x0000000f9a0e7221 */ /* 0x000fcc0000010000 */
[----:B------:R-:W-:Y:S01]  /*b180*/  MUFU.EX2 R20, R20 ;  /* 0x0000001400147308 */ /* 0x000fe20000000800 */
[-C--:B------:R-:W-:Y:S01]  /*b190*/  FFMA.FTZ R11, R40, R72.reuse, -R77 ;  /* 0x00000048280b7223 */ /* 0x080fe2000001084d */
[----:B------:R-:W-:-:S06]  /*b1a0*/  FFMA.FTZ R177, R42, R72, -R25 ;  /* 0x000000482ab17223 */ /* 0x000fcc0000010819 */
[----:B------:R-:W2:Y:S01]  /*b1b0*/  MUFU.EX2 R183, R183 ;  /* 0x000000b700b77308 */ /* 0x000ea20000000800 */
[----:B----4-:R-:W-:Y:S01]  /*b1c0*/  FADD.FTZ R26, R187, R26 ;  /* 0x0000001abb1a7221 */ /* 0x010fe20000010000 */
[----:B------:R-:W-:-:S06]  /*b1d0*/  FADD.FTZ R14, R155, R14 ;  /* 0x0000000e9b0e7221 */ /* 0x000fcc0000010000 */
[----:B------:R-:W-:Y:S01]  /*b1e0*/  MUFU.EX2 R19, R19 ;  /* 0x0000001300137308 */ /* 0x000fe20000000800 */
[-C--:B------:R-:W-:Y:S01]  /*b1f0*/  FFMA.FTZ R156, R41, R72.reuse, -R77 ;  /* 0x00000048299c7223 */ /* 0x080fe2000001084d */
[----:B------:R-:W-:-:S06]  /*b200*/  FFMA.FTZ R179, R43, R72, -R25 ;  /* 0x000000482bb37223 */ /* 0x000fcc0000010819 */
[----:B------:R-:W3:Y:S01]  /*b210*/  MUFU.EX2 R182, R182 ;  /* 0x000000b600b67308 */ /* 0x000ee20000000800 */
[----:B-1----:R-:W-:Y:S01]  /*b220*/  FADD.FTZ R26, R181, R26 ;  /* 0x0000001ab51a7221 */ /* 0x002fe20000010000 */
[----:B------:R-:W-:-:S06]  /*b230*/  FADD.FTZ R15, R13, R14 ;  /* 0x0000000e0d0f7221 */ /* 0x000fcc0000010000 */
[----:B------:R-:W-:Y:S01]  /*b240*/  MUFU.EX2 R21, R21 ;  /* 0x0000001500157308 */ /* 0x000fe20000000800 */
[----:B------:R-:W-:-:S07]  /*b250*/  FFMA.FTZ R178, R46, R72, -R25 ;  /* 0x000000482eb27223 */ /* 0x000fce0000010819 */
[----:B------:R-:W1:Y:S01]  /*b260*/  MUFU.EX2 R184, R184 ;  /* 0x000000b800b87308 */ /* 0x000e620000000800 */
[----:B--2---:R-:W-:Y:S01]  /*b270*/  FADD.FTZ R27, R183, R26 ;  /* 0x0000001ab71b7221 */ /* 0x004fe20000010000 */
[----:B------:R-:W-:-:S06]  /*b280*/  FADD.FTZ R14, R20, R15 ;  /* 0x0000000f140e7221 */ /* 0x000fcc0000010000 */
[----:B------:R-:W-:Y:S01]  /*b290*/  MUFU.EX2 R11, R11 ;  /* 0x0000000b000b7308 */ /* 0x000fe20000000800 */
[-C--:B------:R-:W-:Y:S01]  /*b2a0*/  FFMA.FTZ R157, R45, R72.reuse, -R77 ;  /* 0x000000482d9d7223 */ /* 0x080fe2000001084d */
[----:B------:R-:W-:-:S06]  /*b2b0*/  FFMA.FTZ R180, R47, R72, -R25 ;  /* 0x000000482fb47223 */ /* 0x000fcc0000010819 */
[----:B------:R-:W2:Y:S01]  /*b2c0*/  MUFU.EX2 R177, R177 ;  /* 0x000000b100b17308 */ /* 0x000ea20000000800 */
[----:B---3--:R-:W-:Y:S01]  /*b2d0*/  FADD.FTZ R27, R182, R27 ;  /* 0x0000001bb61b7221 */ /* 0x008fe20000010000 */
        /* <DEDUP_REMOVED lines=8> */
[-C--:B------:R-:W-:Y:S01]  /*b360*/  FFMA.FTZ R158, R49, R72.reuse, -R77 ;  /* 0x00000048319e7223 */ /* 0x080fe2000001084d */
[----:B------:R-:W-:-:S06]  /*b370*/  FFMA.FTZ R171, R51, R72, -R25 ;  /* 0x0000004833ab7223 */ /* 0x000fcc0000010819 */
        /* <DEDUP_REMOVED lines=54> */
[----:B------:R-:W-:Y:S01]  /*b6e0*/  FFMA.FTZ R68, R68, R72, -R77 ;  /* 0x0000004844447223 */ /* 0x000fe2000001084d */
[----:B--2---:R-:W-:Y:S01]  /*b6f0*/  FADD.FTZ R27, R173, R26 ;  /* 0x0000001aad1b7221 */ /* 0x004fe20000010000 */
[----:B------:R-:W-:-:S05]  /*b700*/  FADD.FTZ R14, R160, R15 ;  /* 0x0000000fa00e7221 */ /* 0x000fca0000010000 */
[----:B------:R-:W-:Y:S01]  /*b710*/  MUFU.EX2 R4, R4 ;  /* 0x0000000400047308 */ /* 0x000fe20000000800 */
[-C--:B------:R-:W-:Y:S01]  /*b720*/  FFMA.FTZ R163, R69, R72.reuse, -R77 ;  /* 0x0000004845a37223 */ /* 0x080fe2000001084d */
[----:B------:R-:W-:-:S06]  /*b730*/  FFMA.FTZ R176, R71, R72, -R25 ;  /* 0x0000004847b07223 */ /* 0x000fcc0000010819 */
[----:B------:R-:W2:Y:S01]  /*b740*/  MUFU.EX2 R169, R169 ;  /* 0x000000a900a97308 */ /* 0x000ea20000000800 */
[----:B---3--:R-:W-:Y:S01]  /*b750*/  FADD.FTZ R27, R168, R27 ;  /* 0x0000001ba81b7221 */ /* 0x008fe20000010000 */
[----:B------:R-:W-:-:S06]  /*b760*/  FADD.FTZ R14, R7, R14 ;  /* 0x0000000e070e7221 */ /* 0x000fcc0000010000 */
[----:B------:R-:W-:Y:S08]  /*b770*/  MUFU.EX2 R162, R162 ;  /* 0x000000a200a27308 */ /* 0x000ff00000000800 */
[----:B------:R-:W3:Y:S01]  /*b780*/  MUFU.EX2 R175, R175 ;  /* 0x000000af00af7308 */ /* 0x000ee20000000800 */
[----:B-1----:R-:W-:Y:S01]  /*b790*/  FADD.FTZ R26, R174, R27 ;  /* 0x0000001bae1a7221 */ /* 0x002fe20000010000 */
[----:B------:R-:W-:-:S06]  /*b7a0*/  FADD.FTZ R15, R161, R14 ;  /* 0x0000000ea10f7221 */ /* 0x000fcc0000010000 */
[----:B------:R-:W-:Y:S08]  /*b7b0*/  MUFU.EX2 R5, R68 ;  /* 0x0000004400057308 */ /* 0x000ff00000000800 */
[----:B------:R-:W1:Y:S01]  /*b7c0*/  MUFU.EX2 R170, R170 ;  /* 0x000000aa00aa7308 */ /* 0x000e620000000800 */
[----:B--2---:R-:W-:Y:S01]  /*b7d0*/  FADD.FTZ R26, R169, R26 ;  /* 0x0000001aa91a7221 */ /* 0x004fe20000010000 */
[----:B------:R-:W-:-:S06]  /*b7e0*/  FADD.FTZ R15, R4, R15 ;  /* 0x0000000f040f7221 */ /* 0x000fcc0000010000 */
[----:B------:R-:W2:Y:S08]  /*b7f0*/  MUFU.EX2 R163, R163 ;  /* 0x000000a300a37308 */ /* 0x000eb00000000800 */
[----:B------:R-:W4:Y:S01]  /*b800*/  MUFU.EX2 R176, R176 ;  /* 0x000000b000b07308 */ /* 0x000f220000000800 */
[----:B---3--:R-:W-:Y:S01]  /*b810*/  FADD.FTZ R25, R175, R26 ;  /* 0x0000001aaf197221 */ /* 0x008fe20000010000 */
[----:B------:R-:W-:-:S03]  /*b820*/  FADD.FTZ R14, R162, R15 ;  /* 0x0000000fa20e7221 */ /* 0x000fc60000010000 */
[----:B-1----:R-:W-:Y:S01]  /*b830*/  FADD.FTZ R15, R170, R25 ;  /* 0x00000019aa0f7221 */ /* 0x002fe20000010000 */
[----:B------:R-:W-:-:S04]  /*b840*/  FADD.FTZ R14, R5, R14 ;  /* 0x0000000e050e7221 */ /* 0x000fc80000010000 */
[----:B--2---:R-:W-:Y:S01]  /*b850*/  FADD.FTZ R14, R163, R14 ;  /* 0x0000000ea30e7221 */ /* 0x004fe20000010000 */
[----:B------:R1:W-:Y:S01]  /*b860*/  STL [R1+0x434], R24 ;  /* 0x0004341801007387 */ /* 0x0003e20000100800 */
[----:B----4-:R-:W-:-:S05]  /*b870*/  FADD.FTZ R15, R176, R15 ;  /* 0x0000000fb00f7221 */ /* 0x010fca0000010000 */
[----:B------:R2:W-:Y:S04]  /*b880*/  STL.64 [R1+0x440], R14 ;  /* 0x0004400e01007387 */ /* 0x0005e80000100a00 */
[----:B------:R-:W3:Y:S04]  /*b890*/  LD.E R25, desc[UR48][R22.64+0x41c] ;  /* 0x00041c3016197980 */ /* 0x000ee8000c101900 */
[----:B------:R-:W4:Y:S04]  /*b8a0*/  LD.E R40, desc[UR48][R22.64+0x414] ;  /* 0x0004143016287980 */ /* 0x000f28000c101900 */
[----:B------:R-:W4:Y:S04]  /*b8b0*/  LD.E R26, desc[UR48][R22.64+0x220] ;  /* 0x00022030161a7980 */ /* 0x000f28000c101900 */
[----:B------:R-:W4:Y:S04]  /*b8c0*/  LD.E R28, desc[UR48][R22.64+0x224] ;  /* 0x00022430161c7980 */ /* 0x000f28000c101900 */
[----:B------:R-:W4:Y:S04]  /*b8d0*/  LD.E R30, desc[UR48][R22.64+0x230] ;  /* 0x00023030161e7980 */ /* 0x000f28000c101900 */
[----:B------:R-:W4:Y:S04]  /*b8e0*/  LD.E R32, desc[UR48][R22.64+0x234] ;  /* 0x0002343016207980 */ /* 0x000f28000c101900 */
[----:B------:R-:W4:Y:S04]  /*b8f0*/  LD.E R34, desc[UR48][R22.64+0x240] ;  /* 0x0002403016227980 */ /* 0x000f28000c101900 */
[----:B------:R-:W4:Y:S04]  /*b900*/  LD.E R36, desc[UR48][R22.64+0x244] ;  /* 0x0002443016247980 */ /* 0x000f28000c101900 */
[----:B------:R-:W4:Y:S04]  /*b910*/  LD.E R38, desc[UR48][R22.64+0x250] ;  /* 0x0002503016267980 */ /* 0x000f28000c101900 */
[----:B-1----:R-:W4:Y:S04]  /*b920*/  LD.E R24, desc[UR48][R22.64+0x254] ;  /* 0x0002543016187980 */ /* 0x002f28000c101900 */
        /* <DEDUP_REMOVED lines=54> */
[----:B--2---:R-:W2:Y:S04]  /*bc90*/  LD.E R14, desc[UR48][R22.64+0x410] ;  /* 0x00041030160e7980 */ /* 0x004ea8000c101900 */
[----:B------:R-:W2:Y:S04]  /*bca0*/  LD.E R151, desc[UR48][R22.64+0x228] ;  /* 0x0002283016977980 */ /* 0x000ea8000c101900 */
        /* <DEDUP_REMOVED lines=61> */
[----:B------:R-:W2:Y:S01]  /*c080*/  LD.E R27, desc[UR48][R22.64+0x418] ;  /* 0x00041830161b7980 */ /* 0x000ea2000c101900 */
[----:B---3--:R-:W-:Y:S01]  /*c090*/  FMUL.FTZ R219, R44, R25 ;  /* 0x000000192cdb7220 */ /* 0x008fe20000410000 */
[C---:B----4-:R-:W-:Y:S01]  /*c0a0*/  FMUL.FTZ R217, R73.reuse, R40 ;  /* 0x0000002849d97220 */ /* 0x050fe20000410000 */
[C---:B------:R-:W-:Y:S01]  /*c0b0*/  FMUL.FTZ R25, R73.reuse, R26 ;  /* 0x0000001a49197220 */ /* 0x040fe20000410000 */
[C---:B------:R-:W-:Y:S01]  /*c0c0*/  FMUL.FTZ R191, R73.reuse, R28 ;  /* 0x0000001c49bf7220 */ /* 0x040fe20000410000 */
[C---:B------:R-:W-:Y:S01]  /*c0d0*/  FMUL.FTZ R193, R73.reuse, R30 ;  /* 0x0000001e49c17220 */ /* 0x040fe20000410000 */
[C---:B------:R-:W-:Y:S01]  /*c0e0*/  FMUL.FTZ R199, R73.reuse, R32 ;  /* 0x0000002049c77220 */ /* 0x040fe20000410000 */
[----:B------:R1:W-:Y:S01]  /*c0f0*/  ST.E desc[UR48][R22.64+0x414], R217 ;  /* 0x000414d916007985 */ /* 0x0003e2000c101930 */
[C---:B------:R-:W-:Y:S01]  /*c100*/  FMUL.FTZ R207, R73.reuse, R34 ;  /* 0x0000002249cf7220 */ /* 0x040fe20000410000 */
[----:B------:R-:W-:-:S02]  /*c110*/  FMUL.FTZ R215, R73, R36 ;  /* 0x0000002449d77220 */ /* 0x000fc40000410000 */
[----:B------:R3:W-:Y:S04]  /*c120*/  ST.E desc[UR48][R22.64+0x41c], R219 ;  /* 0x00041cdb16007985 */ /* 0x0007e8000c101930 */
[----:B------:R4:W-:Y:S04]  /*c130*/  ST.E desc[UR48][R22.64+0x220], R25 ;  /* 0x0002201916007985 */ /* 0x0009e8000c101930 */
[----:B------:R0:W-:Y:S01]  /*c140*/  ST.E desc[UR48][R22.64+0x224], R191 ;  /* 0x000224bf16007985 */ /* 0x0001e2000c101930 */
[----:B-1----:R-:W-:-:S03]  /*c150*/  FMUL.FTZ R217, R73, R38 ;  /* 0x0000002649d97220 */ /* 0x002fc60000410000 */
[----:B------:R1:W-:Y:S01]  /*c160*/  ST.E desc[UR48][R22.64+0x230], R193 ;  /* 0x000230c116007985 */ /* 0x0003e2000c101930 */
[----:B---3--:R-:W-:-:S03]  /*c170*/  FMUL.FTZ R219, R73, R24 ;  /* 0x0000001849db7220 */ /* 0x008fc60000410000 */
[----:B------:R3:W-:Y:S01]  /*c180*/  ST.E desc[UR48][R22.64+0x234], R199 ;  /* 0x000234c716007985 */ /* 0x0007e2000c101930 */
[C---:B----4-:R-:W-:Y:S01]  /*c190*/  FMUL.FTZ R25, R73.reuse, R150 ;  /* 0x0000009649197220 */ /* 0x050fe20000410000 */
[C---:B0-----:R-:W-:Y:S01]  /*c1a0*/  FMUL.FTZ R191, R73.reuse, R148 ;  /* 0x0000009449bf7220 */ /* 0x041fe20000410000 */
[C---:B-1----:R-:W-:Y:S01]  /*c1b0*/  FMUL.FTZ R193, R73.reuse, R146 ;  /* 0x0000009249c17220 */ /* 0x042fe20000410000 */
[C---:B---3--:R-:W-:Y:S01]  /*c1c0*/  FMUL.FTZ R199, R73.reuse, R144 ;  /* 0x0000009049c77220 */ /* 0x048fe20000410000 */
[----:B------:R0:W-:Y:S01]  /*c1d0*/  ST.E desc[UR48][R22.64+0x240], R207 ;  /* 0x000240cf16007985 */ /* 0x0001e2000c101930 */
[C---:B------:R-:W-:Y:S01]  /*c1e0*/  FMUL.FTZ R221, R73.reuse, R140 ;  /* 0x0000008c49dd7220 */ /* 0x040fe20000410000 */
[C---:B------:R-:W-:Y:S02]  /*c1f0*/  FMUL.FTZ R231, R73.reuse, R138 ;  /* 0x0000008a49e77220 */ /* 0x040fe40000410000 */
[----:B------:R1:W-:Y:S04]  /*c200*/  ST.E desc[UR48][R22.64+0x244], R215 ;  /* 0x000244d716007985 */ /* 0x0003e8000c101930 */
[----:B------:R3:W-:Y:S04]  /*c210*/  ST.E desc[UR48][R22.64+0x250], R217 ;  /* 0x000250d916007985 */ /* 0x0007e8000c101930 */
[----:B------:R4:W-:Y:S01]  /*c220*/  ST.E desc[UR48][R22.64+0x254], R219 ;  /* 0x000254db16007985 */ /* 0x0009e2000c101930 */
[----:B0-----:R-:W-:-:S03]  /*c230*/  FMUL.FTZ R207, R73, R136 ;  /* 0x0000008849cf7220 */ /* 0x001fc60000410000 */
[----:B------:R0:W-:Y:S01]  /*c240*/  ST.E desc[UR48][R22.64+0x260], R25 ;  /* 0x0002601916007985 */ /* 0x0001e2000c101930 */
[----:B-1----:R-:W-:-:S03]  /*c250*/  FMUL.FTZ R215, R73, R142 ;  /* 0x0000008e49d77220 */ /* 0x002fc60000410000 */
[----:B------:R1:W-:Y:S01]  /*c260*/  ST.E desc[UR48][R22.64+0x264], R191 ;  /* 0x000264bf16007985 */ /* 0x0003e2000c101930 */
[----:B---3--:R-:W-:-:S03]  /*c270*/  FMUL.FTZ R217, R73, R130 ;  /* 0x0000008249d97220 */ /* 0x008fc60000410000 */
[----:B------:R3:W-:Y:S01]  /*c280*/  ST.E desc[UR48][R22.64+0x270], R193 ;  /* 0x000270c116007985 */ /* 0x0007e2000c101930 */
[----:B----4-:R-:W-:-:S03]  /*c290*/  FMUL.FTZ R219, R73, R128 ;  /* 0x0000008049db7220 */ /* 0x010fc60000410000 */
[----:B------:R4:W-:Y:S01]  /*c2a0*/  ST.E desc[UR48][R22.64+0x274], R199 ;  /* 0x000274c716007985 */ /* 0x0009e2000c101930 */
[C---:B0-----:R-:W-:Y:S01]  /*c2b0*/  FMUL.FTZ R25, R73.reuse, R134 ;  /* 0x0000008649197220 */ /* 0x041fe20000410000 */
[C---:B-1----:R-:W-:Y:S01]  /*c2c0*/  FMUL.FTZ R191, R73.reuse, R126 ;  /* 0x0000007e49bf7220 */ /* 0x042fe20000410000 */
[C---:B---3--:R-:W-:Y:S01]  /*c2d0*/  FMUL.FTZ R193, R73.reuse, R132 ;  /* 0x0000008449c17220 */ /* 0x048fe20000410000 */
[C---:B----4-:R-:W-:Y:S01]  /*c2e0*/  FMUL.FTZ R199, R73.reuse, R124 ;  /* 0x0000007c49c77220 */ /* 0x050fe20000410000 */
[----:B------:R0:W-:Y:S04]  /*c2f0*/  ST.E desc[UR48][R22.64+0x280], R207 ;  /* 0x000280cf16007985 */ /* 0x0001e8000c101930 */
        /* <DEDUP_REMOVED lines=11> */
[----:B0-----:R-:W-:-:S03]  /*c3b0*/  FMUL.FTZ R25, R73, R114 ;  /* 0x0000007249197220 */ /* 0x001fc60000410000 */
[----:B------:R0:W-:Y:S01]  /*c3c0*/  ST.E desc[UR48][R22.64+0x2c0], R219 ;  /* 0x0002c0db16007985 */ /* 0x0001e2000c101930 */
[----:B-1----:R-:W-:-:S03]  /*c3d0*/  FMUL.FTZ R191, R73, R106 ;  /* 0x0000006a49bf7220 */ /* 0x002fc60000410000 */
[----:B------:R1:W-:Y:S01]  /*c3e0*/  ST.E desc[UR48][R22.64+0x2c4], R199 ;  /* 0x0002c4c716007985 */ /* 0x0003e2000c101930 */
[C---:B---3--:R-:W-:Y:S01]  /*c3f0*/  FMUL.FTZ R193, R73.reuse, R112 ;  /* 0x0000007049c17220 */ /* 0x048fe20000410000 */
[C---:B----4-:R-:W-:Y:S01]  /*c400*/  FMUL.FTZ R217, R73.reuse, R110 ;  /* 0x0000006e49d97220 */ /* 0x050fe20000410000 */
[C---:B0-----:R-:W-:Y:S01]  /*c410*/  FMUL.FTZ R219, R73.reuse, R108 ;  /* 0x0000006c49db7220 */ /* 0x041fe20000410000 */
[C---:B-1----:R-:W-:Y:S01]  /*c420*/  FMUL.FTZ R199, R73.reuse, R104 ;  /* 0x0000006849c77220 */ /* 0x042fe20000410000 */
        /* <DEDUP_REMOVED lines=39> */
[----:B-1----:R-:W-:Y:S01]  /*c6a0*/  FMUL.FTZ R199, R73, R64 ;  /* 0x0000004049c77220 */ /* 0x002fe20000410000 */
[----:B------:R0:W-:Y:S01]  /*c6b0*/  ST.E desc[UR48][R22.64+0x370], R207 ;  /* 0x000370cf16007985 */ /* 0x0001e2000c101930 */
[C---:B--2---:R-:W-:Y:S01]  /*c6c0*/  FMUL.FTZ R151, R44.reuse, R151 ;  /* 0x000000972c977220 */ /* 0x044fe20000410000 */
[C---:B------:R-:W-:Y:S02]  /*c6d0*/  FMUL.FTZ R149, R44.reuse, R149 ;  /* 0x000000952c957220 */ /* 0x040fe40000410000 */
[----:B------:R1:W-:Y:S01]  /*c6e0*/  ST.E desc[UR48][R22.64+0x374], R215 ;  /* 0x000374d716007985 */ /* 0x0003e2000c101930 */
[C---:B------:R-:W-:Y:S01]  /*c6f0*/  FMUL.FTZ R147, R44.reuse, R147 ;  /* 0x000000932c937220 */ /* 0x040fe20000410000 */
[----:B------:R-:W-:-:S02]  /*c700*/  FMUL.FTZ R145, R44, R145 ;  /* 0x000000912c917220 */ /* 0x000fc40000410000 */
[----:B------:R2:W-:Y:S01]  /*c710*/  ST.E desc[UR48][R22.64+0x380], R221 ;  /* 0x000380dd16007985 */ /* 0x0005e2000c101930 */
[C---:B------:R-:W-:Y:S01]  /*c720*/  FMUL.FTZ R137, R44.reuse, R137 ;  /* 0x000000892c897220 */ /* 0x040fe20000410000 */
[C---:B------:R-:W-:Y:S02]  /*c730*/  FMUL.FTZ R143, R44.reuse, R143 ;  /* 0x0000008f2c8f7220 */ /* 0x040fe40000410000 */
[----:B------:R3:W-:Y:S01]  /*c740*/  ST.E desc[UR48][R22.64+0x384], R231 ;  /* 0x000384e716007985 */ /* 0x0007e2000c101930 */
[C---:B0-----:R-:W-:Y:S01]  /*c750*/  FMUL.FTZ R207, R73.reuse, R56 ;  /* 0x0000003849cf7220 */ /* 0x041fe20000410000 */
[C---:B------:R-:W-:Y:S02]  /*c760*/  FMUL.FTZ R141, R44.reuse, R141 ;  /* 0x0000008d2c8d7220 */ /* 0x040fe40000410000 */
[----:B------:R0:W-:Y:S01]  /*c770*/  ST.E desc[UR48][R22.64+0x390], R25 ;  /* 0x0003901916007985 */ /* 0x0001e2000c101930 */
[----:B-1----:R-:W-:Y:S01]  /*c780*/  FMUL.FTZ R215, R73, R62 ;  /* 0x0000003e49d77220 */ /* 0x002fe20000410000 */
[----:B------:R-:W-:-:S02]  /*c790*/  FMUL.FTZ R139, R44, R139 ;  /* 0x0000008b2c8b7220 */ /* 0x000fc40000410000 */
[----:B------:R1:W-:Y:S01]  /*c7a0*/  ST.E desc[UR48][R22.64+0x394], R191 ;  /* 0x000394bf16007985 */ /* 0x0003e2000c101930 */
[C---:B--2---:R-:W-:Y:S01]  /*c7b0*/  FMUL.FTZ R221, R73.reuse, R60 ;  /* 0x0000003c49dd7220 */ /* 0x044fe20000410000 */
[C---:B------:R-:W-:Y:S02]  /*c7c0*/  FMUL.FTZ R135, R44.reuse, R135 ;  /* 0x000000872c877220 */ /* 0x040fe40000410000 */
[----:B------:R2:W-:Y:S01]  /*c7d0*/  ST.E desc[UR48][R22.64+0x3a0], R193 ;  /* 0x0003a0c116007985 */ /* 0x0005e2000c101930 */
[C---:B---3--:R-:W-:Y:S01]  /*c7e0*/  FMUL.FTZ R231, R73.reuse, R58 ;  /* 0x0000003a49e77220 */ /* 0x048fe20000410000 */
[C---:B------:R-:W-:Y:S02]  /*c7f0*/  FMUL.FTZ R127, R44.reuse, R127 ;  /* 0x0000007f2c7f7220 */ /* 0x040fe40000410000 */
[----:B------:R3:W-:Y:S01]  /*c800*/  ST.E desc[UR48][R22.64+0x3a4], R217 ;  /* 0x0003a4d916007985 */ /* 0x0007e2000c101930 */
[----:B0-----:R-:W-:Y:S01]  /*c810*/  FMUL.FTZ R25, R73, R54 ;  /* 0x0000003649197220 */ /* 0x001fe20000410000 */
[----:B------:R-:W-:-:S02]  /*c820*/  FMUL.FTZ R133, R44, R133 ;  /* 0x000000852c857220 */ /* 0x000fc40000410000 */
[----:B------:R0:W-:Y:S01]  /*c830*/  ST.E desc[UR48][R22.64+0x3b0], R219 ;  /* 0x0003b0db16007985 */ /* 0x0001e2000c101930 */
[C---:B-1----:R-:W-:Y:S01]  /*c840*/  FMUL.FTZ R191, R73.reuse, R46 ;  /* 0x0000002e49bf7220 */ /* 0x042fe20000410000 */
[C---:B------:R-:W-:Y:S02]  /*c850*/  FMUL.FTZ R131, R44.reuse, R131 ;  /* 0x000000832c837220 */ /* 0x040fe40000410000 */
[----:B------:R1:W-:Y:S01]  /*c860*/  ST.E desc[UR48][R22.64+0x3b4], R199 ;  /* 0x0003b4c716007985 */ /* 0x0003e2000c101930 */
[C---:B--2---:R-:W-:Y:S01]  /*c870*/  FMUL.FTZ R193, R73.reuse, R52 ;  /* 0x0000003449c17220 */ /* 0x044fe20000410000 */
[C---:B------:R-:W-:Y:S01]  /*c880*/  FMUL.FTZ R129, R44.reuse, R129 ;  /* 0x000000812c817220 */ /* 0x040fe20000410000 */
[C---:B------:R-:W-:Y:S01]  /*c890*/  FMUL.FTZ R125, R44.reuse, R125 ;  /* 0x0000007d2c7d7220 */ /* 0x040fe20000410000 */
[C---:B---3--:R-:W-:Y:S01]  /*c8a0*/  FMUL.FTZ R217, R73.reuse, R50 ;  /* 0x0000003249d97220 */ /* 0x048fe20000410000 */
[C---:B------:R-:W-:Y:S01]  /*c8b0*/  FMUL.FTZ R117, R44.reuse, R117 ;  /* 0x000000752c757220 */ /* 0x040fe20000410000 */
[C---:B------:R-:W-:Y:S01]  /*c8c0*/  FMUL.FTZ R123, R44.reuse, R123 ;  /* 0x0000007b2c7b7220 */ /* 0x040fe20000410000 */
[C---:B------:R-:W-:Y:S01]  /*c8d0*/  FMUL.FTZ R121, R44.reuse, R121 ;  /* 0x000000792c797220 */ /* 0x040fe20000410000 */
[C---:B0-----:R-:W-:Y:S01]  /*c8e0*/  FMUL.FTZ R219, R73.reuse, R48 ;  /* 0x0000003049db7220 */ /* 0x041fe20000410000 */
[C---:B------:R-:W-:Y:S01]  /*c8f0*/  FMUL.FTZ R119, R44.reuse, R119 ;  /* 0x000000772c777220 */ /* 0x040fe20000410000 */
[C---:B------:R-:W-:Y:S01]  /*c900*/  FMUL.FTZ R115, R44.reuse, R115 ;  /* 0x000000732c737220 */ /* 0x040fe20000410000 */
[C---:B------:R-:W-:Y:S01]  /*c910*/  FMUL.FTZ R107, R44.reuse, R107 ;  /* 0x0000006b2c6b7220 */ /* 0x040fe20000410000 */
[C---:B-1----:R-:W-:Y:S01]  /*c920*/  FMUL.FTZ R199, R73.reuse, R42 ;  /* 0x0000002a49c77220 */ /* 0x042fe20000410000 */
[----:B------:R-:W-:Y:S01]  /*c930*/  FMUL.FTZ R73, R73, R14 ;  /* 0x0000000e49497220 */ /* 0x000fe20000410000 */
[C---:B------:R-:W-:Y:S01]  /*c940*/  FMUL.FTZ R113, R44.reuse, R113 ;  /* 0x000000712c717220 */ /* 0x040fe20000410000 */
        /* <DEDUP_REMOVED lines=41> */
[----:B------:R-:W-:Y:S01]  /*cbe0*/  FMUL.FTZ R27, R44, R27 ;  /* 0x0000001b2c1b7220 */ /* 0x000fe20000410000 */
[----:B------:R-:W-:Y:S04]  /*cbf0*/  ST.E desc[UR48][R22.64+0x3c0], R207 ;  /* 0x0003c0cf16007985 */ /* 0x000fe8000c101930 */
[----:B------:R-:W-:Y:S04]  /*cc00*/  ST.E desc[UR48][R22.64+0x3c4], R215 ;  /* 0x0003c4d716007985 */ /* 0x000fe8000c101930 */
[----:B------:R-:W-:Y:S04]  /*cc10*/  ST.E desc[UR48][R22.64+0x3d0], R221 ;  /* 0x0003d0dd16007985 */ /* 0x000fe8000c101930 */
[----:B------:R-:W-:Y:S04]  /*cc20*/  ST.E desc[UR48][R22.64+0x3d4], R231 ;  /* 0x0003d4e716007985 */ /* 0x000fe8000c101930 */
[----:B------:R0:W-:Y:S04]  /*cc30*/  ST.E desc[UR48][R22.64+0x3e0], R25 ;  /* 0x0003e01916007985 */ /* 0x0001e8000c101930 */
[----:B------:R-:W-:Y:S04]  /*cc40*/  ST.E desc[UR48][R22.64+0x3e4], R191 ;  /* 0x0003e4bf16007985 */ /* 0x000fe8000c101930 */
        /* <DEDUP_REMOVED lines=59> */
[----:B------:R1:W-:Y:S04]  /*d000*/  ST.E desc[UR48][R22.64+0x3d8], R35 ;  /* 0x0003d82316007985 */ /* 0x0003e8000c101930 */
[----:B------:R-:W-:Y:S04]  /*d010*/  ST.E desc[UR48][R22.64+0x3dc], R41 ;  /* 0x0003dc2916007985 */ /* 0x000fe8000c101930 */
[----:B------:R-:W-:Y:S04]  /*d020*/  ST.E desc[UR48][R22.64+0x3e8], R39 ;  /* 0x0003e82716007985 */ /* 0x000fe8000c101930 */
[----:B------:R2:W-:Y:S04]  /*d030*/  ST.E desc[UR48][R22.64+0x3ec], R37 ;  /* 0x0003ec2516007985 */ /* 0x0005e8000c101930 */
[----:B------:R3:W-:Y:S04]  /*d040*/  ST.E desc[UR48][R22.64+0x3f8], R33 ;  /* 0x0003f82116007985 */ /* 0x0007e8000c101930 */
[----:B------:R4:W-:Y:S04]  /*d050*/  ST.E desc[UR48][R22.64+0x3fc], R15 ;  /* 0x0003fc0f16007985 */ /* 0x0009e8000c101930 */
[----:B------:R4:W-:Y:S04]  /*d060*/  ST.E desc[UR48][R22.64+0x408], R31 ;  /* 0x0004081f16007985 */ /* 0x0009e8000c101930 */
[----:B------:R4:W-:Y:S04]  /*d070*/  ST.E desc[UR48][R22.64+0x40c], R29 ;  /* 0x00040c1d16007985 */ /* 0x0009e8000c101930 */
[----:B------:R4:W-:Y:S01]  /*d080*/  ST.E desc[UR48][R22.64+0x418], R27 ;  /* 0x0004181b16007985 */ /* 0x0009e2000c101930 */
[----:B------:R2:W-:Y:S06]  /*d090*/  BAR.SYNC.DEFER_BLOCKING R209, 0x100 ;  /* 0x000400d10000751d */ /* 0x0005ec0000010000 */
[----:B0-----:R-:W4:Y:S04]  /*d0a0*/  LD.E R25, desc[UR48][R22.64+0x220] ;  /* 0x0002203016197980 */ /* 0x001f28000c101900 */
[----:B-1----:R-:W4:Y:S04]  /*d0b0*/  LD.E R35, desc[UR48][R22.64+0x224] ;  /* 0x0002243016237980 */ /* 0x002f28000c101900 */
[----:B--2---:R-:W2:Y:S04]  /*d0c0*/  LD.E R37, desc[UR48][R22.64+0x228] ;  /* 0x0002283016257980 */ /* 0x004ea8000c101900 */
[----:B------:R-:W2:Y:S04]  /*d0d0*/  LD.E R39, desc[UR48][R22.64+0x22c] ;  /* 0x00022c3016277980 */ /* 0x000ea8000c101900 */
[----:B------:R-:W2:Y:S04]  /*d0e0*/  LD.E R41, desc[UR48][R22.64+0x230] ;  /* 0x0002303016297980 */ /* 0x000ea8000c101900 */
[----:B---3--:R-:W3:Y:S04]  /*d0f0*/  LD.E R33, desc[UR48][R22.64+0x234] ;  /* 0x0002343016217980 */ /* 0x008ee8000c101900 */
[----:B----4-:R-:W4:Y:S04]  /*d100*/  LD.E R15, desc[UR48][R22.64+0x238] ;  /* 0x00023830160f7980 */ /* 0x010f28000c101900 */
        /* <DEDUP_REMOVED lines=121> */
[----:B------:R-:W-:Y:S04]  /*d8a0*/  ST.E desc[UR48][R22.64+0x220], R25 ;  /* 0x0002201916007985 */ /* 0x000fe8000c101930 */
[----:B------:R-:W-:Y:S04]  /*d8b0*/  ST.E desc[UR48][R22.64+0x224], R35 ;  /* 0x0002242316007985 */ /* 0x000fe8000c101930 */
[----:B--2---:R-:W-:Y:S04]  /*d8c0*/  ST.E desc[UR48][R22.64+0x228], R37 ;  /* 0x0002282516007985 */ /* 0x004fe8000c101930 */
[----:B------:R-:W-:Y:S04]  /*d8d0*/  ST.E desc[UR48][R22.64+0x22c], R39 ;  /* 0x00022c2716007985 */ /* 0x000fe8000c101930 */
[----:B------:R-:W-:Y:S04]  /*d8e0*/  ST.E desc[UR48][R22.64+0x230], R41 ;  /* 0x0002302916007985 */ /* 0x000fe8000c101930 */
[----:B---3--:R-:W-:Y:S04]  /*d8f0*/  ST.E desc[UR48][R22.64+0x234], R33 ;  /* 0x0002342116007985 */ /* 0x008fe8000c101930 */
[----:B----4-:R-:W-:Y:S04]  /*d900*/  ST.E desc[UR48][R22.64+0x238], R15 ;  /* 0x0002380f16007985 */ /* 0x010fe8000c101930 */
        /* <DEDUP_REMOVED lines=121> */
[----:B0-----:R-:W4:Y:S04]  /*e0a0*/  LD.E R191, desc[UR48][R22.64+0x210] ;  /* 0x0002103016bf7980 */ /* 0x001f28000c101900 */
[----:B-1----:R-:W4:Y:S04]  /*e0b0*/  LD.E.64 R14, desc[UR48][R22.64+0xa8] ;  /* 0x0000a830160e7980 */ /* 0x002f28000c101b00 */
[----:B------:R-:W4:Y:S04]  /*e0c0*/  LDL R190, [R1+0x88] ;  /* 0x0000880001be7983 */ /* 0x000f280000100800 */
[----:B--2---:R-:W2:Y:S04]  /*e0d0*/  LD.E R24, desc[UR48][R22.64+0x220] ;  /* 0x0002203016187980 */ /* 0x004ea8000c101900 */
[----:B------:R-:W2:Y:S04]  /*e0e0*/  LD.E R25, desc[UR48][R22.64+0x224] ;  /* 0x0002243016197980 */ /* 0x000ea8000c101900 */
[----:B---3--:R-:W2:Y:S04]  /*e0f0*/  LD.E R26, desc[UR48][R22.64+0x228] ;  /* 0x00022830161a7980 */ /* 0x008ea8000c101900 */
[----:B------:R-:W2:Y:S04]  /*e100*/  LD.E R27, desc[UR48][R22.64+0x22c] ;  /* 0x00022c30161b7980 */ /* 0x000ea8000c101900 */
[----:B----4-:R-:W2:Y:S04]  /*e110*/  LD.E R28, desc[UR48][R22.64+0x230] ;  /* 0x00023030161c7980 */ /* 0x010ea8000c101900 */
        /* <DEDUP_REMOVED lines=123> */
[----:B------:R-:W-:Y:S01]  /*e8d0*/  IMAD R14, R191, 0xc00, R14 ;  /* 0x00000c00bf0e7824 */ /* 0x000fe200078e020e */
[----:B------:R-:W-:-:S02]  /*e8e0*/  ISETP.NE.U32.AND P2, PT, R190, RZ, PT ;  /* 0x000000ffbe00720c */ /* 0x000fc40003f45070 */
[----:B------:R-:W-:Y:S02]  /*e8f0*/  R2UR UR7, R15 ;  /* 0x000000000f0772ca */ /* 0x000fe400000e0000 */
[----:B------:R-:W-:Y:S02]  /*e900*/  R2UR UR6, R14 ;  /* 0x000000000e0672ca */ /* 0x000fe400000e0000 */
[----:B------:R-:W-:Y:S02]  /*e910*/  F2FP.BF16.F32.PACK_AB R154, R155, R154 ;  /* 0x0000009a9b9a723e */ /* 0x000fe400000010ff */
[----:B------:R-:W-:Y:S02]  /*e920*/  F2FP.BF16.F32.PACK_AB R152, R3, R152 ;  /* 0x000000980398723e */ /* 0x000fe400000010ff */
[----:B------:R-:W-:Y:S02]  /*e930*/  F2FP.BF16.F32.PACK_AB R153, R186, R153 ;  /* 0x00000099ba99723e */ /* 0x000fe400000010ff */
[----:B------:R-:W-:Y:S01]  /*e940*/  F2FP.BF16.F32.PACK_AB R155, R187, R185 ;  /* 0x000000b9bb9b723e */ /* 0x000fe200000010ff */
[----:B------:R-:W-:-:S03]  /*e950*/  VOTEU.ANY UP0, P2 ;  /* 0x00000000003f7886 */ /* 0x000fc60001000100 */
[----:B--2---:R-:W-:-:S06]  /*e960*/  WARPGROUP.ARRIVE ;  /* 0x00000000000079c5 */ /* 0x004fcc0000000000 */
[----:B------:R-:W-:Y:S03]  /*e970*/  HGMMA.64x256x16.F32.BF16 R24, R152, gdesc[UR4].tnspB, R24, UP0, gsb0 ;  /* 0x43e0000498187df0 */ /* 0x000fe6000b801818 */
[----:B------:R-:W-:Y:S02]  /*e980*/  WARPGROUP.DEPBAR.LE gsb0, 0x0 ;  /* 0x00008000000079c5 */ /* 0x000fe40000010000 */
[----:B------:R-:W-:Y:S02]  /*e990*/  VIADD R154, R14, 0x80 ;  /* 0x000000800e9a7836 */ /* 0x000fe40000000000 */
[----:B------:R-:W-:-:S03]  /*e9a0*/  IMAD.MOV.U32 R155, RZ, RZ, R15 ;  /* 0x000000ffff9b7224 */ /* 0x000fc600078e000f */
[----:B------:R-:W-:Y:S02]  /*e9b0*/  R2UR UR6, R154 ;  /* 0x000000009a0672ca */ /* 0x000fe400000e0000 */
[----:B------:R-:W-:Y:S02]  /*e9c0*/  R2UR UR7, R155 ;  /* 0x000000009b0772ca */ /* 0x000fe400000e0000 */
[----:B------:R-:W-:Y:S02]  /*e9d0*/  F2FP.BF16.F32.PACK_AB R152, R20, R13 ;  /* 0x0000000d1498723e */ /* 0x000fe400000010ff */
[----:B------:R-:W-:Y:S02]  /*e9e0*/  F2FP.BF16.F32.PACK_AB R153, R183, R181 ;  /* 0x000000b5b799723e */ /* 0x000fe400000010ff */
[----:B------:R-:W-:Y:S02]  /*e9f0*/  F2FP.BF16.F32.PACK_AB R154, R21, R19 ;  /* 0x00000013159a723e */ /* 0x000fe400000010ff */
[----:B------:R-:W-:Y:S01]  /*ea00*/  F2FP.BF16.F32.PACK_AB R155, R184, R182 ;  /* 0x000000b6b89b723e */ /* 0x000fe200000010ff */
        /* <DEDUP_REMOVED lines=127> */
[----:B------:R0:W-:Y:S02]  /*f200*/  ST.E desc[UR48][R22.64+0x41c], R151 ;  /* 0x00041c9716007985 */ /* 0x0001e4000c101930 */
[----:B0-----:R-:W-:-:S06]  /*f210*/  WARPGROUP.ARRIVE ;  /* 0x00000000000079c5 */ /* 0x001fcc0000000000 */
[----:B------:R-:W-:Y:S01]  /*f220*/  HGMMA.64x256x16.F32.BF16 R24, R152, gdesc[UR4].tnspB, R24, gsb0 ;  /* 0x43e0000498187df0 */ /* 0x000fe20008001818 */
[----:B------:R-:W-:Y:S02]  /*f230*/  VIADD R20, R14, 0x100 ;  /* 0x000001000e147836 */ /* 0x000fe40000000000 */
[----:B------:R-:W-:-:S03]  /*f240*/  IMAD.MOV.U32 R21, RZ, RZ, R15 ;  /* 0x000000ffff157224 */ /* 0x000fc600078e000f */
[----:B------:R-:W-:Y:S02]  /*f250*/  R2UR UR6, R20 ;  /* 0x00000000140672ca */ /* 0x000fe400000e0000 */
[----:B------:R-:W-:Y:S01]  /*f260*/  R2UR UR7, R21 ;  /* 0x00000000150772ca */ /* 0x000fe200000e0000 */
[----:B------:R-:W-:Y:S01]  /*f270*/  STL [R1+0x88], R0 ;  /* 0x0000880001007387 */ /* 0x000fe20000100800 */
[----:B------:R-:W-:Y:S01]  /*f280*/  IMAD.MOV.U32 R13, RZ, RZ, R15 ;  /* 0x000000ffff0d7224 */ /* 0x000fe200078e000f */
[----:B------:R-:W-:Y:S02]  /*f290*/  WARPGROUP.DEPBAR.LE gsb0, 0x0 ;  /* 0x00008000000079c5 */ /* 0x000fe40000010000 */
[----:B------:R-:W-:Y:S02]  /*f2a0*/  F2FP.BF16.F32.PACK_AB R152, R156, R11 ;  /* 0x0000000b9c98723e */ /* 0x000fe400000010ff */
[----:B------:R-:W-:Y:S02]  /*f2b0*/  F2FP.BF16.F32.PACK_AB R153, R179, R177 ;  /* 0x000000b1b399723e */ /* 0x000fe400000010ff */
[----:B------:R-:W-:-:S02]  /*f2c0*/  F2FP.BF16.F32.PACK_AB R154, R157, R12 ;  /* 0x0000000c9d9a723e */ /* 0x000fc400000010ff */
        /* <DEDUP_REMOVED lines=131> */
[----:B------:R-:W-:Y:S01]  /*fb00*/  VIADD R12, R14, 0x180 ;  /* 0x000001800e0c7836 */ /* 0x000fe20000000000 */
[----:B------:R-:W-:-:S04]  /*fb10*/  R2UR UR7, R13 ;  /* 0x000000000d0772ca */ /* 0x000fc800000e0000 */
[----:B------:R-:W-:Y:S01]  /*fb20*/  R2UR UR6, R12 ;  /* 0x000000000c0672ca */ /* 0x000fe200000e0000 */
[----:B------:R-:W-:Y:S01]  /*fb30*/  STL [R1+0x88], R0 ;  /* 0x0000880001007387 */ /* 0x000fe20000100800 */
[----:B------:R-:W-:Y:S02]  /*fb40*/  WARPGROUP.DEPBAR.LE gsb0, 0x0 ;  /* 0x00008000000079c5 */ /* 0x000fe40000010000 */
        /* <DEDUP_REMOVED lines=414> */
[----:B------:R-:W-:Y:S02]  /*11530*/  STL [R1+0x88], R0 ;  /* 0x0000880001007387 */ /* 0x000fe40000100800 */
[----:B------:R-:W-:Y:S02]  /*11540*/  WARPGROUP.DEPBAR.LE gsb0, 0x0 ;  /* 0x00008000000079c5 */ /* 0x000fe40000010000 */
[----:B------:R-:W-:Y:S04]  /*11550*/  ST.E desc[UR48][R22.64+0x220], R24 ;  /* 0x0002201816007985 */ /* 0x000fe8000c101930 */
[----:B------:R0:W-:Y:S04]  /*11560*/  ST.E desc[UR48][R22.64+0x224], R25 ;  /* 0x0002241916007985 */ /* 0x0001e8000c101930 */
        /* <DEDUP_REMOVED lines=126> */
[----:B------:R4:W-:Y:S04]  /*11d50*/  STL [R1+0x88], R0 ;  /* 0x0000880001007387 */ /* 0x0009e80000100800 */
        /* <DEDUP_REMOVED lines=9> */
[----:B0-----:R-:W4:Y:S04]  /*11df0*/  LD.E R25, desc[UR48][R22.64+0x244] ;  /* 0x0002443016197980 */ /* 0x001f28000c101900 */
[----:B-1----:R-:W4:Y:S04]  /*11e00*/  LD.E R27, desc[UR48][R22.64+0x248] ;  /* 0x00024830161b7980 */ /* 0x002f28000c101900 */
[----:B--2---:R-:W2:Y:S04]  /*11e10*/  LD.E R29, desc[UR48][R22.64+0x24c] ;  /* 0x00024c30161d7980 */ /* 0x004ea8000c101900 */
        /* <DEDUP_REMOVED lines=127> */
[----:B--2---:R0:W-:Y:S04]  /*12610*/  ST.E desc[UR48][R22.64+0x24c], R29 ;  /* 0x00024c1d16007985 */ /* 0x0041e8000c101930 */
[----:B---3--:R0:W-:Y:S04]  /*12620*/  ST.E desc[UR48][R22.64+0x250], R31 ;  /* 0x0002501f16007985 */ /* 0x0081e8000c101930 */
[----:B----4-:R0:W-:Y:S04]  /*12630*/  ST.E desc[UR48][R22.64+0x254], R33 ;  /* 0x0002542116007985 */ /* 0x0101e8000c101930 */
        /* <DEDUP_REMOVED lines=113> */
[----:B------:R0:W-:Y:S01]  /*12d50*/  ST.E desc[UR48][R22.64+0x41c], R62 ;  /* 0x00041c3e16007985 */ /* 0x0001e2000c101930 */
[----:B------:R-:W-:Y:S04]  /*12d60*/  BSSY B0, `(.L_x_11151) ;  /* 0x0000008000007945 */ /* 0x000fe80003800000 */
[----:B------:R-:W-:Y:S05]  /*12d70*/  @P0 BRA `(.L_x_11152) ;  /* 0x0000000000180947 */ /* 0x000fea0003800000 */
[----:B0-----:R-:W2:Y:S04]  /*12d80*/  LDL.64 R4, [R1+0x68] ;  /* 0x0000680001047983 */ /* 0x001ea80000100a00 */
[----:B------:R-:W3:Y:S01]  /*12d90*/  LD.E R0, desc[UR48][R22.64+0x210] ;  /* 0x0002103016007980 */ /* 0x000ee2000c101900 */
[----:B--2---:R-:W-:-:S05]  /*12da0*/  MOV R3, R4 ;  /* 0x0000000400037202 */ /* 0x004fca0000000f00 */
[----:B---3--:R-:W-:-:S05]  /*12db0*/  IMAD R0, R0, 0x8, R3 ;  /* 0x0000000800007824 */ /* 0x008fca00078e0203 */
[----:B------:R-:W-:-:S04]  /*12dc0*/  PRMT R0, RZ, 0x654, R0 ;  /* 0x00000654ff007816 */ /* 0x000fc80000000000 */
[----:B------:R1:W-:Y:S03]  /*12dd0*/  SYNCS.ARRIVE.TRANS64.RED.A1T0 RZ, [R0+URZ], RZ ;  /* 0x000000ff00ff79a7 */ /* 0x0003e6000810043f */
.L_x_11152:
[----:B------:R-:W-:Y:S05]  /*12de0*/  BSYNC B0 ;  /* 0x0000000000007941 */ /* 0x000fea0003800000 */
.L_x_11151:
[----:B------:R-:W-:Y:S05]  /*12df0*/  @P1 BRA `(.L_x_11153) ;  /* 0xffffff6800201947 */ /* 0x000fea000383ffff */
.L_x_11136:
[----:B------:R-:W-:-:S13]  /*12e00*/  ISETP.GE.AND P1, PT, R10, UR43, PT ;  /* 0x0000002b0a007c0c */ /* 0x000fda000bf26270 */
[----:B------:R-:W-:Y:S05]  /*12e10*/  @!P1 BRA `(.L_x_11154) ;  /* 0x000000a800fc9947 */ /* 0x000fea0003800000 */
[----:B0-----:R0:W5:Y:S02]  /*12e20*/  LDL.64 R2, [R1+0x170] ;  /* 0x0001700001027983 */ /* 0x0011640000100a00 */
.L_x_11185:
[----:B0----5:R-:W2:Y:S04]  /*12e30*/  LD.E R5, desc[UR48][R2.64] ;  /* 0x0000003002057980 */ /* 0x021ea8000c101900 */
        /* <DEDUP_REMOVED lines=13> */
[----:B------:R-:W-:Y:S05]  /*12f10*/  YIELD ;  /* 0x0000000000007946 */ /* 0x000fea0003800000 */
[----:B------:R-:W-:Y:S01]  /*12f20*/  BSSY B0, `(.L_x_11155) ;  /* 0x0000006000007945 */ /* 0x000fe20003800000 */
[----:B---3--:R-:W-:Y:S01]  /*12f30*/  @!P1 IMAD.MOV.U32 R5, RZ, RZ, RZ ;  /* 0x000000ffff059224 */ /* 0x008fe200078e00ff */
[----:B--2---:R-:W-:-:S04]  /*12f40*/  LOP3.LUT R0, R0, 0x1, RZ, 0xfc, !PT ;  /* 0x0000000100007812 */ /* 0x004fc800078efcff */
[----:B------:R-:W-:-:S13]  /*12f50*/  ISETP.NE.AND P2, PT, R0, 0x3, PT ;  /* 0x000000030000780c */ /* 0x000fda0003f45270 */
[----:B-1----:R-:W-:Y:S05]  /*12f60*/  @!P2 BRA `(.L_x_11156) ;  /* 0x000000000004a947 */ /* 0x002fea0003800000 */
[----:B------:R-:W-:Y:S01]  /*12f70*/  BPT.TRAP 0x1 ;  /* 0x000000040000795c */ /* 0x000fe20000300000 */
.L_x_11156:
[----:B------:R-:W-:Y:S05]  /*12f80*/  BSYNC B0 ;  /* 0x0000000000007941 */ /* 0x000fea0003800000 */
.L_x_11155:
[----:B------:R-:W2:Y:S01]  /*12f90*/  LD.E.64 R6, desc[UR48][R72.64+0x8] ;  /* 0x0000083048067980 */ /* 0x000ea2000c101b00 */
[----:B-----5:R-:W-:Y:S02]  /*12fa0*/  SHF.L.U32 R8, R9, 0x1f, RZ ;  /* 0x0000001f09087819 */ /* 0x020fe400000006ff */
[----:B--2---:R-:W-:-:S05]  /*12fb0*/  MOV R6, R6 ;  /* 0x0000000600067202 */ /* 0x004fca0000000f00 */
[----:B------:R-:W-:-:S04]  /*12fc0*/  IMAD R5, R5, 0x8, R6 ;  /* 0x0000000805057824 */ /* 0x000fc800078e0206 */
[----:B------:R1:W2:Y:S01]  /*12fd0*/  SYNCS.PHASECHK.TRANS64.TRYWAIT P1, [R5+URZ], R8 ;  /* 0x00000008050075a7 */ /* 0x0002a2000802017f */
[----:B------:R-:W3:Y:S04]  /*12fe0*/  LD.E R4, desc[UR48][R72.64+0x1c] ;  /* 0x00001c3048047980 */ /* 0x000ee8000c101900 */
[----:B------:R1:W5:Y:S04]  /*12ff0*/  LD.E R0, desc[UR48][R2.64] ;  /* 0x0000003002007980 */ /* 0x000368000c101900 */
[----:B------:R1:W5:Y:S01]  /*13000*/  LD.E R6, desc[UR48][R2.64+0x4] ;  /* 0x0000043002067980 */ /* 0x000362000c101900 */
[----:B------:R-:W-:Y:S01]  /*13010*/  BSSY B0, `(.L_x_11157) ;  /* 0x0000005000007945 */ /* 0x000fe20003800000 */
[----:B---3--:R-:W-:-:S04]  /*13020*/  LOP3.LUT R4, R4, 0x1, RZ, 0xfc, !PT ;  /* 0x0000000104047812 */ /* 0x008fc800078efcff */
[----:B------:R-:W-:-:S13]  /*13030*/  ISETP.NE.AND P2, PT, R4, 0x3, PT ;  /* 0x000000030400780c */ /* 0x000fda0003f45270 */
[----:B-12---:R-:W-:Y:S05]  /*13040*/  @!P2 BRA `(.L_x_11158) ;  /* 0x000000000004a947 */ /* 0x006fea0003800000 */
[----:B------:R-:W-:Y:S01]  /*13050*/  BPT.TRAP 0x1 ;  /* 0x000000040000795c */ /* 0x000fe20000300000 */
.L_x_11158:
[----:B------:R-:W-:Y:S05]  /*13060*/  BSYNC B0 ;  /* 0x0000000000007941 */ /* 0x000fea0003800000 */
.L_x_11157:
[----:B------:R-:W-:Y:S04]  /*13070*/  BSSY B0, `(.L_x_11159) ;  /* 0x0000008000007945 */ /* 0x000fe80003800000 */
[----:B------:R-:W-:Y:S05]  /*13080*/  @P1 BRA `(.L_x_11160) ;  /* 0x0000000000181947 */ /* 0x000fea0003800000 */
[----:B------:R-:W2:Y:S01]  /*13090*/  LD.E.64 R4, desc[UR48][R72.64+0x8] ;  /* 0x0000083048047980 */ /* 0x000ea2000c101b00 */
[----:B-----5:R-:W-:Y:S02]  /*130a0*/  SHF.L.U32 R7, R6, 0x1f, RZ ;  /* 0x0000001f06077819 */ /* 0x020fe400000006ff */
[----:B--2---:R-:W-:-:S05]  /*130b0*/  MOV R5, R4 ;  /* 0x0000000400057202 */ /* 0x004fca0000000f00 */
[----:B------:R-:W-:-:S04]  /*130c0*/  IMAD R0, R0, 0x8, R5 ;  /* 0x0000000800007824 */ /* 0x000fc800078e0205 */
[----:B------:R-:W1:Y:S02]  /*130d0*/  SYNCS.PHASECHK.TRANS64.TRYWAIT P1, [R0+URZ], R7 ;  /* 0x00000007000075a7 */ /* 0x000e64000802017f */
[----:B-1----:R-:W-:Y:S05]  /*130e0*/  @!P1 BRA `(.L_x_11161) ;  /* 0x0000013c00e09947 */ /* 0x002fea0003800000 */
.L_x_11160:
[----:B------:R-:W-:Y:S05]  /*130f0*/  BSYNC B0 ;  /* 0x0000000000007941 */ /* 0x000fea0003800000 */
.L_x_11159:
[----:B------:R-:W2:Y:S04]  /*13100*/  LD.E R5, desc[UR48][R2.64] ;  /* 0x0000003002057980 */ /* 0x000ea8000c101900 */
[----:B------:R-:W2:Y:S01]  /*13110*/  LDL.64 R8, [R1+0xa0] ;  /* 0x0000a00001087983 */ /* 0x000ea20000100a00 */
[----:B------:R-:W-:Y:S05]  /*13120*/  WARPSYNC.ALL ;  /* 0x0000000000007948 */ /* 0x000fea0003800000 */
[----:B------:R-:W3:Y:S04]  /*13130*/  LDL.64 R20, [R1+0x98] ;  /* 0x0000980001147983 */ /* 0x000ee80000100a00 */
[----:B-1---5:R-:W4:Y:S04]  /*13140*/  LDL.64 R6, [R1+0x98] ;  /* 0x0000980001067983 */ /* 0x022f280000100a00 */
        /* <DEDUP_REMOVED lines=9> */
[----:B------:R-:W-:Y:S01]  /*131e0*/  IMAD.MOV.U32 R0, RZ, RZ, 0x1 ;  /* 0x00000001ff007424 */ /* 0x000fe200078e00ff */
        /* <DEDUP_REMOVED lines=42> */
[----:B-1----:R-:W-:Y:S05]  /*13490*/  @!P2 BRA `(.L_x_11163) ;  /* 0x000000000004a947 */ /* 0x002fea0003800000 */
[----:B------:R-:W-:Y:S01]  /*134a0*/  BPT.TRAP 0x1 ;  /* 0x000000040000795c */ /* 0x000fe20000300000 */
.L_x_11163:
[----:B------:R-:W-:Y:S05]  /*134b0*/  BSYNC B0 ;  /* 0x0000000000007941 */ /* 0x000fea0003800000 */
.L_x_11162:
[----:B------:R-:W2:Y:S01]  /*134c0*/  LDL.64 R6, [R1+0x40] ;  /* 0x0000400001067983 */ /* 0x000ea20000100a00 */
[----:B-----5:R-:W-:Y:S02]  /*134d0*/  SHF.L.U32 R8, R11, 0x1f, RZ ;  /* 0x0000001f0b087819 */ /* 0x020fe400000006ff */
[----:B--2---:R-:W-:-:S05]  /*134e0*/  MOV R7, R6 ;  /* 0x0000000600077202 */ /* 0x004fca0000000f00 */
[----:B------:R-:W-:-:S04]  /*134f0*/  IMAD R5, R5, 0x8, R7 ;  /* 0x0000000805057824 */ /* 0x000fc800078e0207 */
[----:B------:R1:W2:Y:S01]  /*13500*/  SYNCS.PHASECHK.TRANS64.TRYWAIT P1, [R5+URZ], R8 ;  /* 0x00000008050075a7 */ /* 0x0002a2000802017f */
[----:B------:R1:W5:Y:S04]  /*13510*/  LD.E R4, desc[UR48][R2.64] ;  /* 0x0000003002047980 */ /* 0x000368000c101900 */
[----:B------:R1:W5:Y:S01]  /*13520*/  LD.E R6, desc[UR48][R2.64+0x4] ;  /* 0x0000043002067980 */ /* 0x000362000c101900 */
[----:B------:R-:W-:Y:S04]  /*13530*/  BSSY B0, `(.L_x_11164) ;  /* 0x0000003000007945 */ /* 0x000fe80003800000 */
[----:B------:R-:W-:Y:S05]  /*13540*/  @!P2 BRA `(.L_x_11165) ;  /* 0x000000000004a947 */ /* 0x000fea0003800000 */
[----:B------:R-:W-:Y:S01]  /*13550*/  BPT.TRAP 0x1 ;  /* 0x000000040000795c */ /* 0x000fe20000300000 */
.L_x_11165:
[----:B------:R-:W-:Y:S05]  /*13560*/  BSYNC B0 ;  /* 0x0000000000007941 */ /* 0x000fea0003800000 */
.L_x_11164:
[----:B------:R-:W-:Y:S04]  /*13570*/  BSSY B0, `(.L_x_11166) ;  /* 0x0000006000007945 */ /* 0x000fe80003800000 */
[----:B--2---:R-:W-:Y:S05]  /*13580*/  @P1 BRA `(.L_x_11167) ;  /* 0x0000000000101947 */ /* 0x004fea0003800000 */
[----:B-----5:R-:W-:Y:S01]  /*13590*/  IMAD R4, R4, 0x8, R7 ;  /* 0x0000000804047824 */ /* 0x020fe200078e0207 */
[----:B-1----:R-:W-:-:S04]  /*135a0*/  SHF.L.U32 R5, R6, 0x1f, RZ ;  /* 0x0000001f06057819 */ /* 0x002fc800000006ff */
[----:B------:R-:W1:Y:S02]  /*135b0*/  SYNCS.PHASECHK.TRANS64.TRYWAIT P1, [R4+URZ], R5 ;  /* 0x00000005040075a7 */ /* 0x000e64000802017f */
[----:B-1----:R-:W-:Y:S05]  /*135c0*/  @!P1 BRA `(.L_x_11168) ;  /* 0x0000013800bc9947 */ /* 0x002fea0003800000 */
.L_x_11167:
[----:B------:R-:W-:Y:S05]  /*135d0*/  BSYNC B0 ;  /* 0x0000000000007941 */ /* 0x000fea0003800000 */
.L_x_11166:
[----:B------:R-:W2:Y:S04]  /*135e0*/  LDL R7, [R1+0x90] ;  /* 0x0000900001077983 */ /* 0x000ea80000100800 */
[----:B------:R-:W3:Y:S04]  /*135f0*/  LD.E R11, desc[UR48][R2.64] ;  /* 0x00000030020b7980 */ /* 0x000ee8000c101900 */
[----:B------:R-:W3:Y:S04]  /*13600*/  LDL.64 R74, [R1+0x118] ;  /* 0x00011800014a7983 */ /* 0x000ee80000100a00 */
[----:B-1---5:R-:W4:Y:S04]  /*13610*/  LDL.64 R4, [R1+0x110] ;  /* 0x0001100001047983 */ /* 0x022f280000100a00 */
[----:B------:R-:W4:Y:S04]  /*13620*/  LDL.64 R8, [R1+0x110] ;  /* 0x0001100001087983 */ /* 0x000f280000100a00 */
[----:B------:R-:W4:Y:S04]  /*13630*/  LDL.64 R12, [R1+0x110] ;  /* 0x00011000010c7983 */ /* 0x000f280000100a00 */
[----:B------:R-:W4:Y:S01]  /*13640*/  LDL.64 R14, [R1+0x110] ;  /* 0x00011000010e7983 */ /* 0x000f220000100a00 */
[----:B------:R-:W-:Y:S05]  /*13650*/  WARPSYNC.ALL ;  /* 0x0000000000007948 */ /* 0x000fea0003800000 */
[----:B------:R-:W-:Y:S01]  /*13660*/  WARPGROUP.ARRIVE ;  /* 0x00000000000079c5 */ /* 0x000fe20000000000 */
[----:B------:R-:W4:Y:S01]  /*13670*/  LDL.64 R20, [R1+0x110] ;  /* 0x0001100001147983 */ /* 0x000f220000100a00 */
[----:B--2---:R-:W-:Y:S01]  /*13680*/  ISETP.NE.U32.AND P1, PT, R7, RZ, PT ;  /* 0x000000ff0700720c */ /* 0x004fe20003f25070 */
[----:B---3--:R-:W-:-:S02]  /*13690*/  IMAD R6, R11, 0xc00, R74 ;  /* 0x00000c000b067824 */ /* 0x008fc400078e024a */
[----:B------:R-:W-:Y:S01]  /*136a0*/  IMAD.MOV.U32 R7, RZ, RZ, R75 ;  /* 0x000000ffff077224 */ /* 0x000fe200078e004b */
[----:B----4-:R-:W-:Y:S02]  /*136b0*/  R2UR UR4, R4 ;  /* 0x00000000040472ca */ /* 0x010fe400000e0000 */
[----:B------:R-:W-:Y:S02]  /*136c0*/  R2UR UR6, R6 ;  /* 0x00000000060672ca */ /* 0x000fe400000e0000 */
[----:B------:R-:W-:Y:S02]  /*136d0*/  R2UR UR7, R7 ;  /* 0x00000000070772ca */ /* 0x000fe400000e0000 */
[----:B------:R-:W-:-:S03]  /*136e0*/  R2UR UR5, R5 ;  /* 0x00000000050572ca */ /* 0x000fc600000e0000 */
[----:B------:R-:W-:-:S10]  /*136f0*/  VOTEU.ANY UP0, P1 ;  /* 0x00000000003f7886 */ /* 0x000fd40000800100 */
        /* <DEDUP_REMOVED lines=184> */
[----:B------:R-:W3:Y:S04]  /*14280*/  LDL R5, [R198+0x24] ;  /* 0x00002400c6057983 */ /* 0x000ee80000100800 */
[----:B------:R-:W4:Y:S04]  /*14290*/  LDL R75, [R1+0x70] ;  /* 0x00007000014b7983 */ /* 0x000f280000100800 */
[----:B--2---:R-:W2:Y:S04]  /*142a0*/  LDL R4, [R198] ;  /* 0x00000000c6047983 */ /* 0x004ea80000100800 */
[----:B------:R-:W4:Y:S04]  /*142b0*/  LDL R14, [R198+0x18] ;  /* 0x00001800c60e7983 */ /* 0x000f280000100800 */
[----:B------:R-:W4:Y:S04]  /*142c0*/  LDL R8, [R198+0x8] ;  /* 0x00000800c6087983 */ /* 0x000f280000100800 */
[----:B------:R-:W4:Y:S04]  /*142d0*/  LDL R9, [R198+0x4] ;  /* 0x00000400c6097983 */ /* 0x000f280000100800 */
[----:B------:R-:W4:Y:S04]  /*142e0*/  LDL R12, [R198+0xc] ;  /* 0x00000c00c60c7983 */ /* 0x000f280000100800 */
[----:B------:R-:W4:Y:S04]  /*142f0*/  LDL R11, [R198+0x10] ;  /* 0x00001000c60b7983 */ /* 0x000f280000100800 */
[----:B------:R-:W4:Y:S01]  /*14300*/  LDL R13, [R198+0x14] ;  /* 0x00001400c60d7983 */ /* 0x000f220000100800 */
[----:B---3--:R-:W-:-:S13]  /*14310*/  ISETP.NE.AND P1, PT, R5, 0x1, PT ;  /* 0x000000010500780c */ /* 0x008fda0003f25270 */
[----:B------:R-:W3:Y:S04]  /*14320*/  @P1 LDL R6, [R198+0x28] ;  /* 0x00002800c6061983 */ /* 0x000ee80000100800 */
[----:B------:R-:W3:Y:S01]  /*14330*/  @P1 LDL R7, [R198+0x2c] ;  /* 0x00002c00c6071983 */ /* 0x000ee20000100800 */
[----:B--2---:R-:W-:-:S04]  /*14340*/  SHF.R.S32.HI R5, RZ, 0x1f, R4 ;  /* 0x0000001fff057819 */ /* 0x004fc80000011404 */
[----:B------:R-:W-:-:S04]  /*14350*/  LEA.HI R15, R5, R4, RZ, 0x7 ;  /* 0x00000004050f7211 */ /* 0x000fc800078f38ff */
[----:B------:R-:W-:-:S05]  /*14360*/  LOP3.LUT R19, R15, 0xffffff80, RZ, 0xc0, !PT ;  /* 0xffffff800f137812 */ /* 0x000fca00078ec0ff */
[----:B------:R-:W-:-:S05]  /*14370*/  IMAD.IADD R19, R4, 0x1, -R19 ;  /* 0x0000000104137824 */ /* 0x000fca00078e0a13 */
[----:B------:R-:W-:-:S04]  /*14380*/  SHF.R.S32.HI R72, RZ, 0x1f, R19 ;  /* 0x0000001fff487819 */ /* 0x000fc80000011413 */
[----:B------:R-:W-:Y:S02]  /*14390*/  LEA.HI R21, R72, R19, RZ, 0x2 ;  /* 0x0000001348157211 */ /* 0x000fe400078f10ff */
[----:B------:R-:W-:Y:S02]  /*143a0*/  LEA.HI R74, R5, R4, RZ, 0x2 ;  /* 0x00000004054a7211 */ /* 0x000fe400078f10ff */
[--C-:B------:R-:W-:Y:S02]  /*143b0*/  SHF.R.S32.HI R73, RZ, 0x2, R21.reuse ;  /* 0x00000002ff497819 */ /* 0x100fe40000011415 */
[----:B------:R-:W-:Y:S02]  /*143c0*/  SHF.R.S32.HI R20, RZ, 0x1f, R21 ;  /* 0x0000001fff147819 */ /* 0x000fe40000011415 */
[----:B------:R-:W-:Y:S02]  /*143d0*/  LOP3.LUT R77, R74, 0xfffffffc, RZ, 0xc0, !PT ;  /* 0xfffffffc4a4d7812 */ /* 0x000fe400078ec0ff */
[----:B------:R-:W-:-:S02]  /*143e0*/  LEA.HI R5, R20, R73, RZ, 0x3 ;  /* 0x0000004914057211 */ /* 0x000fc400078f18ff */
[----:B------:R-:W-:Y:S02]  /*143f0*/  SHF.R.S32.HI R20, RZ, 0x7, R15 ;  /* 0x00000007ff147819 */ /* 0x000fe4000001140f */
        /* <DEDUP_REMOVED lines=8> */
[----:B----4-:R-:W-:Y:S02]  /*14480*/  IMAD R75, R75, 0x8, R72 ;  /* 0x000000084b4b7824 */ /* 0x010fe400078e0248 */
[----:B------:R-:W-:Y:S01]  /*14490*/  IMAD.IADD R15, R20, 0x1, -R15 ;  /* 0x00000001140f7824 */ /* 0x000fe200078e0a0f */
[----:B------:R-:W-:Y:S01]  /*144a0*/  LOP3.LUT R4, R4, 0x1ffffffe, RZ, 0xc0, !PT ;  /* 0x1ffffffe04047812 */ /* 0x000fe200078ec0ff */
[----:B------:R-:W-:-:S04]  /*144b0*/  IMAD.U32 R74, R75, 0x10, R74 ;  /* 0x000000104b4a7824 */ /* 0x000fc800078e004a */
[----:B------:R-:W-:Y:S02]  /*144c0*/  IMAD.IADD R4, R77, 0x1, -R4 ;  /* 0x000000014d047824 */ /* 0x000fe400078e0a04 */
[----:B------:R-:W-:-:S04]  /*144d0*/  IMAD R15, R15, 0x40, R74 ;  /* 0x000000400f0f7824 */ /* 0x000fc800078e024a */
[----:B------:R-:W-:Y:S01]  /*144e0*/  IMAD R15, R4, 0x8, R15 ;  /* 0x00000008040f7824 */ /* 0x000fe200078e020f */
[----:B------:R-:W-:Y:S01]  /*144f0*/  LOP3.LUT R4, R21, 0x7ffffffc, RZ, 0xc0, !PT ;  /* 0x7ffffffc15047812 */ /* 0x000fe200078ec0ff */
[----:B------:R-:W-:Y:S01]  /*14500*/  IMAD.MOV.U32 R5, RZ, RZ, -0x60 ;  /* 0xffffffa0ff057424 */ /* 0x000fe200078e00ff */
[----:B------:R-:W-:-:S03]  /*14510*/  ISETP.GE.AND P2, PT, R14, 0x1, PT ;  /* 0x000000010e00780c */ /* 0x000fc60003f46270 */
[----:B------:R-:W-:Y:S02]  /*14520*/  IMAD.IADD R4, R19, 0x1, -R4 ;  /* 0x0000000113047824 */ /* 0x000fe400078e0a04 */
[----:B------:R-:W-:-:S04]  /*14530*/  IMAD R5, R10, R5, 0x1 ;  /* 0x000000010a057424 */ /* 0x000fc800078e0205 */
[----:B------:R-:W-:Y:S01]  /*14540*/  IMAD R4, R4, -0x2, R5 ;  /* 0xfffffffe04047824 */ /* 0x000fe200078e0205 */
[----:B------:R-:W-:Y:S01]  /*14550*/  LOP3.LUT R5, RZ, R12, RZ, 0x33, !PT ;  /* 0x0000000cff057212 */ /* 0x000fe200078e33ff */
[----:B------:R-:W-:Y:S01]  /*14560*/  BSSY B0, `(.L_x_11169) ;  /* 0x0000025000007945 */ /* 0x000fe20003800000 */
[----:B------:R-:W-:Y:S02]  /*14570*/  IMAD R13, R10, -0x60, R13 ;  /* 0xffffffa00a0d7824 */ /* 0x000fe400078e020d */
[----:B------:R-:W-:Y:S02]  /*14580*/  VIADD R21, R4, 0xffffffff ;  /* 0xffffffff04157836 */ /* 0x000fe40000000000 */
[----:B---3--:R-:W-:-:S05]  /*14590*/  @P1 IMAD.HI.U32 R6, R15, R6, RZ ;  /* 0x000000060f061227 */ /* 0x008fca00078e00ff */
[----:B------:R-:W-:-:S05]  /*145a0*/  @P1 SHF.R.U32.HI R15, RZ, R7, R6 ;  /* 0x00000007ff0f1219 */ /* 0x000fca0000011606 */
[----:B------:R-:W2:Y:S01]  /*145b0*/  SHFL.IDX PT, R7, R15, RZ, 0x1c1f ;  /* 0x001c1fff0f077589 */ /* 0x000ea200000e0000 */
[----:B------:R-:W-:-:S05]  /*145c0*/  IADD3 R6, -R9, R4, R8 ;  /* 0x0000000409067210 */ /* 0x000fca0007ffe108 */
[C---:B------:R-:W-:Y:S02]  /*145d0*/  IMAD.IADD R12, R6.reuse, 0x1, R11 ;  /* 0x00000001060c7824 */ /* 0x040fe400078e020b */
[----:B------:R-:W-:Y:S02]  /*145e0*/  IMAD.IADD R19, R6, 0x1, R5 ;  /* 0x0000000106137824 */ /* 0x000fe400078e0205 */
[--C-:B--2---:R-:W-:Y:S02]  /*145f0*/  IMAD.IADD R5, R12, 0x1, R7.reuse ;  /* 0x000000010c057824 */ /* 0x104fe400078e0207 */
[----:B------:R-:W-:Y:S01]  /*14600*/  IMAD.IADD R4, R19, 0x1, R7 ;  /* 0x0000000113047824 */ /* 0x000fe200078e0207 */
[----:B-1----:R-:W-:Y:S06]  /*14610*/  @!P2 BRA `(.L_x_11170) ;  /* 0x000000000064a947 */ /* 0x002fec0003800000 */
        /* <DEDUP_REMOVED lines=12> */
.L_x_11174:
[----:B------:R-:W-:Y:S05]  /*146e0*/  BSYNC B2 ;  /* 0x0000000000027941 */ /* 0x000fea0003800000 */
.L_x_11173:
[----:B------:R-:W-:Y:S01]  /*146f0*/  LOP3.LUT R7, RZ, R7, RZ, 0x33, !PT ;  /* 0x00000007ff077212 */ /* 0x000fe200078e33ff */
[----:B------:R-:W-:Y:S06]  /*14700*/  BRA `(.L_x_11175) ;  /* 0x0000000000187947 */ /* 0x000fec0003800000 */
.L_x_11172:
[----:B------:R-:W-:-:S13]  /*14710*/  ISETP.NE.AND P1, PT, R14, 0x1, PT ;  /* 0x000000010e00780c */ /* 0x000fda0003f25270 */
[----:B------:R-:W-:Y:S05]  /*14720*/  @!P1 BRA `(.L_x_11175) ;  /* 0x0000000000109947 */ /* 0x000fea0003800000 */
[----:B------:R-:W2:Y:S04]  /*14730*/  LDL R6, [R198+0x1c] ;  /* 0x00001c00c6067983 */ /* 0x000ea80000100800 */
[----:B------:R-:W3:Y:S01]  /*14740*/  LDL R20, [R198+0x20] ;  /* 0x00002000c6147983 */ /* 0x000ee20000100800 */
[----:B--2---:R-:W-:-:S05]  /*14750*/  IMAD.HI.U32 R7, R7, R6, RZ ;  /* 0x0000000607077227 */ /* 0x004fca00078e00ff */
[----:B---3--:R-:W-:-:S07]  /*14760*/  SHF.R.U32.HI R7, RZ, R20, R7 ;  /* 0x00000014ff077219 */ /* 0x008fce0000011607 */
.L_x_11175:
[----:B------:R-:W-:Y:S05]  /*14770*/  BSYNC B1 ;  /* 0x0000000000017941 */ /* 0x000fea0003800000 */
.L_x_11171:
[----:B------:R-:W-:-:S05]  /*14780*/  IMAD R7, R14, R7, R21 ;  /* 0x000000070e077224 */ /* 0x000fca00078e0215 */
[----:B------:R-:W-:Y:S02]  /*14790*/  VIMNMX R4, R4, R7, !PT ;  /* 0x0000000704047248 */ /* 0x000fe40007fe0100 */
[----:B------:R-:W-:-:S07]  /*147a0*/  VIADDMNMX R5, R7, R14, R5, PT ;  /* 0x0000000e07057246 */ /* 0x000fce0003800105 */
.L_x_11170:
[----:B------:R-:W-:Y:S05]  /*147b0*/  BSYNC B0 ;  /* 0x0000000000007941 */ /* 0x000fea0003800000 */
.L_x_11169:
[C---:B------:R-:W-:Y:S01]  /*147c0*/  ISETP.GE.AND P1, PT, R13.reuse, 0x2, PT ;  /* 0x000000020d00780c */ /* 0x040fe20003f26270 */
[----:B------:R-:W1:Y:S01]  /*147d0*/  SHFL.IDX PT, R15, R15, 0x1, 0x1c1f ;  /* 0x003c1f000f0f7f89 */ /* 0x000e6200000e0000 */
[C---:B------:R-:W-:Y:S01]  /*147e0*/  ISETP.GE.AND P5, PT, R13.reuse, 0xa, PT ;  /* 0x0000000a0d00780c */ /* 0x040fe20003fa6270 */
[----:B------:R-:W-:Y:S01]  /*147f0*/  BSSY B0, `(.L_x_11176) ;  /* 0x000008f000007945 */ /* 0x000fe20003800000 */
        /* <DEDUP_REMOVED lines=10> */
[----:B------:R-:W-:Y:S01]  /*148a0*/  ISETP.LT.OR P4, PT, R5, 0x9, P4 ;  /* 0x000000090500780c */ /* 0x000fe20002781670 */
[----:B-1----:R-:W-:Y:S01]  /*148b0*/  IMAD.IADD R6, R19, 0x1, R15 ;  /* 0x0000000113067824 */ /* 0x002fe200078e020f */
[----:B------:R-:W-:Y:S02]  /*148c0*/  ISETP.GT.AND P3, PT, R4, 0x10, !P5 ;  /* 0x000000100400780c */ /* 0x000fe40006f64270 */
[----:B------:R-:W-:Y:S02]  /*148d0*/  FSEL R154, R28, -INF , !P4 ;  /* 0xff8000001c9a7808 */ /* 0x000fe40006000000 */
        /* <DEDUP_REMOVED lines=115> */
.L_x_11181:
[----:B------:R-:W-:Y:S05]  /*15010*/  BSYNC B2 ;  /* 0x0000000000027941 */ /* 0x000fea0003800000 */
.L_x_11180:
[----:B------:R-:W-:Y:S01]  /*15020*/  LOP3.LUT R9, RZ, R9, RZ, 0x33, !PT ;  /* 0x00000009ff097212 */ /* 0x000fe200078e33ff */
[----:B------:R-:W-:Y:S06]  /*15030*/  BRA `(.L_x_11182) ;  /* 0x0000000000187947 */ /* 0x000fec0003800000 */
.L_x_11179:
[----:B------:R-:W-:-:S13]  /*15040*/  ISETP.NE.AND P6, PT, R14, 0x1, PT ;  /* 0x000000010e00780c */ /* 0x000fda0003fc5270 */
[----:B------:R-:W-:Y:S05]  /*15050*/  @!P6 BRA `(.L_x_11182) ;  /* 0x000000000010e947 */ /* 0x000fea0003800000 */
[----:B------:R-:W2:Y:S04]  /*15060*/  LDL R4, [R198+0x1c] ;  /* 0x00001c00c6047983 */ /* 0x000ea80000100800 */
[----:B------:R-:W3:Y:S01]  /*15070*/  LDL R8, [R198+0x20] ;  /* 0x00002000c6087983 */ /* 0x000ee20000100800 */
[----:B--2---:R-:W-:-:S05]  /*15080*/  IMAD.HI.U32 R9, R9, R4, RZ ;  /* 0x0000000409097227 */ /* 0x004fca00078e00ff */
[----:B---3--:R-:W-:-:S07]  /*15090*/  SHF.R.U32.HI R9, RZ, R8, R9 ;  /* 0x00000008ff097219 */ /* 0x008fce0000011609 */
.L_x_11182:
[----:B------:R-:W-:Y:S05]  /*150a0*/  BSYNC B1 ;  /* 0x0000000000017941 */ /* 0x000fea0003800000 */
.L_x_11178:
[----:B------:R-:W-:-:S05]  /*150b0*/  IMAD R9, R14, R9, R21 ;  /* 0x000000090e097224 */ /* 0x000fca00078e0215 */
[----:B------:R-:W-:Y:S02]  /*150c0*/  VIADDMNMX R5, R9, R14, R5, PT ;  /* 0x0000000e09057246 */ /* 0x000fe40003800105 */
[----:B------:R-:W-:-:S07]  /*150d0*/  VIMNMX R6, R6, R9, !PT ;  /* 0x0000000906067248 */ /* 0x000fce0007fe0100 */
.L_x_11177:
[----:B------:R-:W-:Y:S05]  /*150e0*/  BSYNC B0 ;  /* 0x0000000000007941 */ /* 0x000fea0003800000 */
.L_x_11176:
[C---:B------:R-:W-:Y:S02]  /*150f0*/  ISETP.GT.AND P1, PT, R6.reuse, 0x1, !P1 ;  /* 0x000000010600780c */ /* 0x040fe40004f24270 */
        /* <DEDUP_REMOVED lines=12> */
[----:B------:R-:W2:Y:S02]  /*151c0*/  LDL.64 R24, [R1+0x430] ;  /* 0x0004300001187983 */ /* 0x000ea40000100a00 */
[----:B------:R-:W-:-:S04]  /*151d0*/  ISETP.GT.AND P1, PT, R6, 0x10, !P1 ;  /* 0x000000100600780c */ /* 0x000fc80004f24270 */
[----:B------:R-:W-:-:S04]  /*151e0*/  ISETP.LT.OR P1, PT, R5, 0x11, P1 ;  /* 0x000000110500780c */ /* 0x000fc80000f21670 */
[----:B------:R-:W-:Y:S02]  /*151f0*/  FSEL R34, R34, -INF , !P1 ;  /* 0xff80000022227808 */ /* 0x000fe40004800000 */
[----:B------:R-:W-:-:S04]  /*15200*/  ISETP.NE.AND P1, PT, R29, RZ, PT ;  /* 0x000000ff1d00720c */ /* 0x000fc80003f25270 */
        /* <DEDUP_REMOVED lines=52> */
[----:B--2---:R-:W-:Y:S02]  /*15550*/  FMNMX.FTZ R4, R90, R24, !PT ;  /* 0x000000185a047209 */ /* 0x004fe40007810000 */
[----:B------:R-:W-:Y:S02]  /*15560*/  ISETP.LT.OR P1, PT, R5, 0x1, P1 ;  /* 0x000000010500780c */ /* 0x000fe40000f21670 */
[----:B------:R-:W-:Y:S02]  /*15570*/  FMNMX.FTZ R4, R152, R4, !PT ;  /* 0x0000000498047209 */ /* 0x000fe40007810000 */
[----:B------:R-:W-:-:S02]  /*15580*/  FSEL R15, R26, -INF , !P1 ;  /* 0xff8000001a0f7808 */ /* 0x000fc40004800000 */
[----:B------:R-:W-:Y:S01]  /*15590*/  FMNMX.FTZ R4, R154, R4, !PT ;  /* 0x000000049a047209 */ /* 0x000fe20007810000 */
[----:B------:R-:W2:Y:S01]  /*155a0*/  LDL R26, [R1+0x450] ;  /* 0x00045000011a7983 */ /* 0x000ea20000100800 */
[----:B------:R-:W-:Y:S02]  /*155b0*/  ISETP.NE.AND P1, PT, R57, RZ, PT ;  /* 0x000000ff3900720c */ /* 0x000fe40003f25270 */
[----:B------:R-:W-:Y:S02]  /*155c0*/  FMNMX.FTZ R4, R88, R4, !PT ;  /* 0x0000000458047209 */ /* 0x000fe40007810000 */
[----:B------:R-:W-:Y:S02]  /*155d0*/  ISETP.GT.AND P2, PT, R6, 0x49, !P2 ;  /* 0x000000490600780c */ /* 0x000fe40005744270 */
[----:B------:R-:W-:Y:S02]  /*155e0*/  FMNMX.FTZ R4, R86, R4, !PT ;  /* 0x0000000456047209 */ /* 0x000fe40007810000 */
[----:B------:R-:W-:-:S02]  /*155f0*/  ISETP.GT.AND P3, PT, R6, 0x50, !P3 ;  /* 0x000000500600780c */ /* 0x000fc40005f64270 */
[----:B------:R-:W-:Y:S02]  /*15600*/  FMNMX.FTZ R4, R84, R4, !PT ;  /* 0x0000000454047209 */ /* 0x000fe40007810000 */
[----:B------:R-:W-:Y:S02]  /*15610*/  ISETP.GT.AND P4, PT, R6, 0x51, !P4 ;  /* 0x000000510600780c */ /* 0x000fe40006784270 */
[----:B------:R-:W-:Y:S02]  /*15620*/  FMNMX.FTZ R4, R82, R4, !PT ;  /* 0x0000000452047209 */ /* 0x000fe40007810000 */
[----:B------:R-:W-:Y:S02]  /*15630*/  ISETP.NE.AND P6, PT, R13, RZ, PT ;  /* 0x000000ff0d00720c */ /* 0x000fe40003fc5270 */
[----:B------:R-:W-:-:S04]  /*15640*/  FMNMX.FTZ R4, R80, R4, !PT ;  /* 0x0000000450047209 */ /* 0x000fc80007810000 */
[----:B------:R-:W-:-:S04]  /*15650*/  FMNMX.FTZ R4, R78, R4, !PT ;  /* 0x000000044e047209 */ /* 0x000fc80007810000 */
[----:B------:R-:W-:-:S04]  /*15660*/  FMNMX.FTZ R4, R76, R4, !PT ;  /* 0x000000044c047209 */ /* 0x000fc80007810000 */
[----:B------:R-:W-:-:S04]  /*15670*/  FMNMX.FTZ R7, R74, R4, !PT ;  /* 0x000000044a077209 */ /* 0x000fc80007810000 */
[----:B------:R-:W-:-:S04]  /*15680*/  FMNMX.FTZ R7, R72, R7, !PT ;  /* 0x0000000748077209 */ /* 0x000fc80007810000 */
[----:B------:R-:W-:Y:S02]  /*15690*/  FMNMX.FTZ R7, R48, R7, !PT ;  /* 0x0000000730077209 */ /* 0x000fe40007810000 */
[----:B------:R-:W-:Y:S02]  /*156a0*/  FMNMX.FTZ R4, R15, R25, !PT ;  /* 0x000000190f047209 */ /* 0x000fe40007810000 */
        /* <DEDUP_REMOVED lines=21> */
[----:B------:R-:W1:Y:S01]  /*15800*/  SHFL.BFLY PT, R9, R8, 0x2, 0x1f ;  /* 0x0c401f0008097f89 */ /* 0x000e6200000e0000 */
[----:B------:R-:W-:-:S04]  /*15810*/  FMNMX.FTZ R7, R47, R4, !PT ;  /* 0x000000042f077209 */ /* 0x000fc80007810000 */
[----:B------:R-:W-:-:S04]  /*15820*/  FMNMX.FTZ R4, R50, R7, !PT ;  /* 0x0000000732047209 */ /* 0x000fc80007810000 */
[----:B------:R-:W-:-:S04]  /*15830*/  FMNMX.FTZ R7, R51, R4, !PT ;  /* 0x0000000433077209 */ /* 0x000fc80007810000 */
[----:B------:R-:W-:Y:S02]  /*15840*/  FMNMX.FTZ R4, R54, R7, !PT ;  /* 0x0000000736047209 */ /* 0x000fe40007810000 */
[----:B------:R-:W-:Y:S02]  /*15850*/  ISETP.GT.AND P1, PT, R6, 0x48, !P1 ;  /* 0x000000480600780c */ /* 0x000fe40004f24270 */
[----:B------:R-:W-:Y:S02]  /*15860*/  FMNMX.FTZ R7, R55, R4, !PT ;  /* 0x0000000437077209 */ /* 0x000fe40007810000 */
[C---:B------:R-:W-:Y:S02]  /*15870*/  ISETP.LT.OR P1, PT, R5.reuse, 0x49, P1 ;  /* 0x000000490500780c */ /* 0x040fe40000f21670 */
[----:B------:R-:W-:Y:S02]  /*15880*/  FMNMX.FTZ R4, R58, R7, !PT ;  /* 0x000000073a047209 */ /* 0x000fe40007810000 */
[----:B------:R-:W-:-:S02]  /*15890*/  ISETP.LT.OR P2, PT, R5, 0x4a, P2 ;  /* 0x0000004a0500780c */ /* 0x000fc40001741670 */
[----:B-1----:R-:W-:Y:S02]  /*158a0*/  FMNMX.FTZ R11, R8, R9, !PT ;  /* 0x00000009080b7209 */ /* 0x002fe40007810000 */
[----:B------:R-:W-:Y:S02]  /*158b0*/  FSEL R62, R62, -INF , !P1 ;  /* 0xff8000003e3e7808 */ /* 0x000fe40004800000 */
[----:B------:R-:W-:Y:S01]  /*158c0*/  FMNMX.FTZ R7, R59, R4, !PT ;  /* 0x000000043b077209 */ /* 0x000fe20007810000 */
[----:B------:R-:W1:Y:S01]  /*158d0*/  SHFL.BFLY PT, R12, R11, 0x1, 0x1f ;  /* 0x0c201f000b0c7f89 */ /* 0x000e6200000e0000 */
[----:B------:R-:W-:Y:S02]  /*158e0*/  ISETP.LT.OR P3, PT, R5, 0x51, P3 ;  /* 0x000000510500780c */ /* 0x000fe40001f61670 */
[----:B------:R-:W-:Y:S02]  /*158f0*/  FSEL R63, R63, -INF , !P2 ;  /* 0xff8000003f3f7808 */ /* 0x000fe40005000000 */
[----:B------:R-:W-:-:S02]  /*15900*/  FMNMX.FTZ R4, R62, R7, !PT ;  /* 0x000000073e047209 */ /* 0x000fc40007810000 */
[----:B------:R-:W-:Y:S02]  /*15910*/  ISETP.GT.AND P5, PT, R6, 0x58, !P5 ;  /* 0x000000580600780c */ /* 0x000fe40006fa4270 */
[----:B------:R-:W-:Y:S02]  /*15920*/  ISETP.LT.OR P4, PT, R5, 0x52, P4 ;  /* 0x000000520500780c */ /* 0x000fe40002781670 */
[----:B------:R-:W-:Y:S02]  /*15930*/  FSEL R66, R66, -INF , !P3 ;  /* 0xff80000042427808 */ /* 0x000fe40005800000 */
[----:B------:R-:W-:Y:S02]  /*15940*/  FMNMX.FTZ R7, R63, R4, !PT ;  /* 0x000000043f077209 */ /* 0x000fe40007810000 */
[----:B------:R-:W-:Y:S02]  /*15950*/  ISETP.GT.AND P1, PT, R6, 0x59, !P6 ;  /* 0x000000590600780c */ /* 0x000fe40007724270 */
[----:B------:R-:W-:-:S02]  /*15960*/  ISETP.LT.OR P5, PT, R5, 0x59, P5 ;  /* 0x000000590500780c */ /* 0x000fc40002fa1670 */
[----:B------:R-:W-:Y:S02]  /*15970*/  FSEL R67, R67, -INF , !P4 ;  /* 0xff80000043437808 */ /* 0x000fe40006000000 */
[----:B------:R-:W-:Y:S02]  /*15980*/  FMNMX.FTZ R4, R66, R7, !PT ;  /* 0x0000000742047209 */ /* 0x000fe40007810000 */
[----:B------:R-:W-:Y:S02]  /*15990*/  ISETP.LT.OR P1, PT, R5, 0x5a, P1 ;  /* 0x0000005a0500780c */ /* 0x000fe40000f21670 */
[----:B------:R-:W-:Y:S02]  /*159a0*/  FSEL R70, R70, -INF , !P5 ;  /* 0xff80000046467808 */ /* 0x000fe40006800000 */
[----:B------:R-:W-:Y:S02]  /*159b0*/  FMNMX.FTZ R5, R67, R4, !PT ;  /* 0x0000000443057209 */ /* 0x000fe40007810000 */
[----:B------:R-:W-:-:S02]  /*159c0*/  FSEL R71, R71, -INF , !P1 ;  /* 0xff80000047477808 */ /* 0x000fc40004800000 */
[----:B------:R-:W-:-:S04]  /*159d0*/  FMNMX.FTZ R4, R70, R5, !PT ;  /* 0x0000000546047209 */ /* 0x000fc80007810000 */
[----:B------:R-:W-:Y:S02]  /*159e0*/  FMNMX.FTZ R9, R71, R4, !PT ;  /* 0x0000000447097209 */ /* 0x000fe40007810000 */
[----:B-1----:R-:W-:Y:S01]  /*159f0*/  FMNMX.FTZ R6, R11, R12, !PT ;  /* 0x0000000c0b067209 */ /* 0x002fe20007810000 */
[----:B------:R-:W3:Y:S04]  /*15a00*/  LDL.64 R4, [R1+0x440] ;  /* 0x0004400001047983 */ /* 0x000ee80000100a00 */
[----:B------:R-:W-:Y:S04]  /*15a10*/  STL.64 [R1+0x430], R8 ;  /* 0x0004300801007387 */ /* 0x000fe80000100a00 */
[----:B------:R-:W4:Y:S04]  /*15a20*/  LDL R12, [R1+0x434] ;  /* 0x00043400010c7983 */ /* 0x000f280000100800 */
[----:B------:R1:W-:Y:S04]  /*15a30*/  STL [R1+0x430], R6 ;  /* 0x0004300601007387 */ /* 0x0003e80000100800 */
[----:B------:R-:W2:Y:S04]  /*15a40*/  LDL R14, [R1+0x430] ;  /* 0x00043000010e7983 */ /* 0x000ea80000100800 */
[----:B----4-:R-:W4:Y:S01]  /*15a50*/  SHFL.BFLY PT, R9, R12, 0x2, 0x1f ;  /* 0x0c401f000c097f89 */ /* 0x010f2200000e0000 */
[----:B--2---:R-:W-:Y:S01]  /*15a60*/  FMUL.FTZ R7, R26, R14 ;  /* 0x0000000e1a077220 */ /* 0x004fe20000410000 */
[----:B------:R-:W-:-:S04]  /*15a70*/  FSETP.NEU.FTZ.AND P1, PT, R14, -INF , PT ;  /* 0xff8000000e00780b */ /* 0x000fc80003f3d000 */
[----:B------:R-:W-:-:S05]  /*15a80*/  FSEL R11, R7, RZ, P1 ;  /* 0x000000ff070b7208 */ /* 0x000fca0000800000 */
[----:B-1----:R-:W-:Y:S01]  /*15a90*/  FFMA.FTZ R6, R88, R26, -R11 ;  /* 0x0000001a58067223 */ /* 0x002fe2000001080b */
[----:B----4-:R-:W-:-:S03]  /*15aa0*/  FMNMX.FTZ R9, R9, R12, !PT ;  /* 0x0000000c09097209 */ /* 0x010fc60007810000 */
[----:B------:R1:W-:Y:S02]  /*15ab0*/  MUFU.EX2 R153, R6 ;  /* 0x0000000600997308 */ /* 0x0003e40000000800 */
[----:B-1----:R-:W1:Y:S01]  /*15ac0*/  SHFL.BFLY PT, R6, R9, 0x1, 0x1f ;  /* 0x0c201f0009067f89 */ /* 0x002e6200000e0000 */
[----:B------:R-:W-:Y:S01]  /*15ad0*/  FSEL R29, R14, RZ, P1 ;  /* 0x000000ff0e1d7208 */ /* 0x000fe20000800000 */
[----:B------:R-:W-:-:S04]  /*15ae0*/  FFMA.FTZ R7, R90, R26, -R11 ;  /* 0x0000001a5a077223 */ /* 0x000fc8000001080b */
[----:B------:R-:W-:Y:S01]  /*15af0*/  FADD.FTZ R29, R24, -R29 ;  /* 0x8000001d181d7221 */ /* 0x000fe20000010000 */
[----:B-1----:R-:W-:-:S04]  /*15b00*/  FMNMX.FTZ R6, R9, R6, !PT ;  /* 0x0000000609067209 */ /* 0x002fc80007810000 */
[C---:B------:R-:W-:Y:S01]  /*15b10*/  FSETP.NEU.FTZ.AND P1, PT, R6.reuse, -INF , PT ;  /* 0xff8000000600780b */ /* 0x040fe20003f3d000 */
[----:B------:R-:W-:-:S05]  /*15b20*/  FMUL.FTZ R8, R6, R26 ;  /* 0x0000001a06087220 */ /* 0x000fca0000410000 */
[----:B------:R-:W-:Y:S02]  /*15b30*/  FSEL R37, R8, RZ, P1 ;  /* 0x000000ff08257208 */ /* 0x000fe40000800000 */
[----:B------:R-:W-:Y:S01]  /*15b40*/  FSEL R8, R6, RZ, P1 ;  /* 0x000000ff06087208 */ /* 0x000fe20000800000 */
[-C--:B------:R-:W-:Y:S02]  /*15b50*/  FMUL.FTZ R29, R29, R26.reuse ;  /* 0x0000001a1d1d7220 */ /* 0x080fe40000410000 */
[-C--:B------:R-:W-:Y:S02]  /*15b60*/  FFMA.FTZ R218, R15, R26.reuse, -R37 ;  /* 0x0000001a0fda7223 */ /* 0x080fe40000010825 */
[----:B------:R-:W-:Y:S01]  /*15b70*/  FADD.FTZ R25, R25, -R8 ;  /* 0x8000000819197221 */ /* 0x000fe20000010000 */
[-C--:B------:R-:W-:Y:S01]  /*15b80*/  FFMA.FTZ R152, R152, R26.reuse, -R11 ;  /* 0x0000001a98987223 */ /* 0x080fe2000001080b */
[-C--:B------:R-:W-:Y:S02]  /*15b90*/  FFMA.FTZ R185, R27, R26.reuse, -R37 ;  /* 0x0000001a1bb97223 */ /* 0x080fe40000010825 */
[----:B------:R-:W-:Y:S01]  /*15ba0*/  FMUL.FTZ R25, R26, R25 ;  /* 0x000000191a197220 */ /* 0x000fe20000410000 */
[----:B------:R-:W-:Y:S01]  /*15bb0*/  MUFU.EX2 R7, R7 ;  /* 0x0000000700077308 */ /* 0x000fe20000000800 */
[-CC-:B------:R-:W-:Y:S01]  /*15bc0*/  FFMA.FTZ R14, R32, R26.reuse, -R11.reuse ;  /* 0x0000001a200e7223 */ /* 0x180fe2000001080b */
[-C--:B------:R-:W-:Y:S01]  /*15bd0*/  FFMA.FTZ R154, R154, R26.reuse, -R11 ;  /* 0x0000001a9a9a7223 */ /* 0x080fe2000001080b */
[----:B------:R-:W-:-:S05]  /*15be0*/  FFMA.FTZ R155, R30, R26, -R37 ;  /* 0x0000001a1e9b7223 */ /* 0x000fca0000010825 */
[----:B------:R-:W3:Y:S01]  /*15bf0*/  MUFU.EX2 R33, R29 ;  /* 0x0000001d00217308 */ /* 0x000ee20000000800 */
[----:B------:R-:W-:-:S07]  /*15c00*/  FFMA.FTZ R216, R31, R26, -R37 ;  /* 0x0000001a1fd87223 */ /* 0x000fce0000010825 */
[----:B------:R-:W-:Y:S08]  /*15c10*/  MUFU.EX2 R218, R218 ;  /* 0x000000da00da7308 */ /* 0x000ff00000000800 */
[----:B------:R-:W1:Y:S01]  /*15c20*/  MUFU.EX2 R32, R25 ;  /* 0x0000001900207308 */ /* 0x000e620000000800 */
[----:B------:R-:W-:-:S07]  /*15c30*/  FFMA.FTZ R192, R86, R26, -R11 ;  /* 0x0000001a56c07223 */ /* 0x000fce000001080b */
[----:B------:R-:W2:Y:S01]  /*15c40*/  MUFU.EX2 R152, R152 ;  /* 0x0000009800987308 */ /* 0x000ea20000000800 */
[----:B------:R-:W-:-:S07]  /*15c50*/  FFMA.FTZ R181, R34, R26, -R37 ;  /* 0x0000001a22b57223 */ /* 0x000fce0000010825 */
[----:B------:R-:W4:Y:S01]  /*15c60*/  MUFU.EX2 R185, R185 ;  /* 0x000000b900b97308 */ /* 0x000f220000000800 */
[----:B------:R-:W-:-:S07]  /*15c70*/  FFMA.FTZ R183, R84, R26, -R11 ;  /* 0x0000001a54b77223 */ /* 0x000fce000001080b */
[----:B------:R-:W5:Y:S01]  /*15c80*/  MUFU.EX2 R154, R154 ;  /* 0x0000009a009a7308 */ /* 0x000f620000000800 */
[----:B------:R-:W-:-:S07]  /*15c90*/  FFMA.FTZ R190, R35, R26, -R37 ;  /* 0x0000001a23be7223 */ /* 0x000fce0000010825 */
[----:B------:R-:W0:Y:S01]  /*15ca0*/  MUFU.EX2 R155, R155 ;  /* 0x0000009b009b7308 */ /* 0x000e220000000800 */
[-CC-:B------:R-:W-:Y:S01]  /*15cb0*/  FFMA.FTZ R179, R82, R26.reuse, -R11.reuse ;  /* 0x0000001a52b37223 */ /* 0x180fe2000001080b */
[-CC-:B------:R-:W-:Y:S01]  /*15cc0*/  FFMA.FTZ R186, R80, R26.reuse, -R11.reuse ;  /* 0x0000001a50ba7223 */ /* 0x180fe2000001080b */
[-CC-:B------:R-:W-:Y:S01]  /*15cd0*/  FFMA.FTZ R175, R78, R26.reuse, -R11.reuse ;  /* 0x0000001a4eaf7223 */ /* 0x180fe2000001080b */
[-CC-:B------:R-:W-:Y:S01]  /*15ce0*/  FFMA.FTZ R182, R76, R26.reuse, -R11.reuse ;  /* 0x0000001a4cb67223 */ /* 0x180fe2000001080b */
[----:B------:R-:W-:-:S03]  /*15cf0*/  FFMA.FTZ R178, R74, R26, -R11 ;  /* 0x0000001a4ab27223 */ /* 0x000fc6000001080b */
        /* <DEDUP_REMOVED lines=13> */
[----:B------:R-:W-:Y:S01]  /*15dd0*/  FFMA.FTZ R68, R68, R26, -R11 ;  /* 0x0000001a44447223 */ /* 0x000fe2000001080b */
[----:B---3--:R-:W-:Y:S01]  /*15de0*/  FFMA.FTZ R11, R33, R4, R7 ;  /* 0x00000004210b7223 */ /* 0x008fe20000010007 */
[----:B-1----:R-:W-:Y:S01]  /*15df0*/  FFMA.FTZ R4, R5, R32, R218 ;  /* 0x0000002005047223 */ /* 0x002fe200000100da */
[----:B------:R-:W1:Y:S01]  /*15e00*/  MUFU.EX2 R181, R181 ;  /* 0x000000b500b57308 */ /* 0x000e620000000800 */
[-C--:B------:R-:W-:Y:S01]  /*15e10*/  FFMA.FTZ R177, R38, R26.reuse, -R37 ;  /* 0x0000001a26b17223 */ /* 0x080fe20000010825 */
[----:B--2---:R-:W-:Y:S01]  /*15e20*/  FADD.FTZ R11, R152, R11 ;  /* 0x0000000b980b7221 */ /* 0x004fe20000010000 */
[----:B----4-:R-:W-:Y:S01]  /*15e30*/  FADD.FTZ R4, R185, R4 ;  /* 0x00000004b9047221 */ /* 0x010fe20000010000 */
[----:B------:R-:W-:-:S04]  /*15e40*/  FFMA.FTZ R184, R39, R26, -R37 ;  /* 0x0000001a27b87223 */ /* 0x000fc80000010825 */
[----:B------:R-:W2:Y:S01]  /*15e50*/  MUFU.EX2 R183, R183 ;  /* 0x000000b700b77308 */ /* 0x000ea20000000800 */
[----:B-----5:R-:W-:Y:S01]  /*15e60*/  FADD.FTZ R8, R154, R11 ;  /* 0x0000000b9a087221 */ /* 0x020fe20000010000 */
[----:B0-----:R-:W-:-:S06]  /*15e70*/  FADD.FTZ R5, R155, R4 ;  /* 0x000000049b057221 */ /* 0x001fcc0000010000 */
[----:B------:R-:W0:Y:S01]  /*15e80*/  MUFU.EX2 R190, R190 ;  /* 0x000000be00be7308 */ /* 0x000e220000000800 */
[----:B------:R-:W-:Y:S01]  /*15e90*/  FFMA.FTZ R173, R42, R26, -R37 ;  /* 0x0000001a2aad7223 */ /* 0x000fe20000010825 */
[----:B------:R-:W-:-:S06]  /*15ea0*/  FADD.FTZ R11, R153, R8 ;  /* 0x00000008990b7221 */ /* 0x000fcc0000010000 */
[----:B------:R-:W3:Y:S01]  /*15eb0*/  MUFU.EX2 R179, R179 ;  /* 0x000000b300b37308 */ /* 0x000ee20000000800 */
[----:B------:R-:W-:Y:S01]  /*15ec0*/  FADD.FTZ R4, R216, R5 ;  /* 0x00000005d8047221 */ /* 0x000fe20000010000 */
[----:B------:R-:W-:-:S06]  /*15ed0*/  FFMA.FTZ R180, R43, R26, -R37 ;  /* 0x0000001a2bb47223 */ /* 0x000fcc0000010825 */
[----:B------:R-:W4:Y:S01]  /*15ee0*/  MUFU.EX2 R177, R177 ;  /* 0x000000b100b17308 */ /* 0x000f220000000800 */
[----:B------:R-:W-:Y:S01]  /*15ef0*/  FADD.FTZ R8, R192, R11 ;  /* 0x0000000bc0087221 */ /* 0x000fe20000010000 */
[----:B-1----:R-:W-:-:S06]  /*15f00*/  FADD.FTZ R5, R181, R4 ;  /* 0x00000004b5057221 */ /* 0x002fcc0000010000 */
[----:B------:R-:W1:Y:S01]  /*15f10*/  MUFU.EX2 R186, R186 ;  /* 0x000000ba00ba7308 */ /* 0x000e620000000800 */
[----:B------:R-:W-:-:S07]  /*15f20*/  FFMA.FTZ R169, R46, R26, -R37 ;  /* 0x0000001a2ea97223 */ /* 0x000fce0000010825 */
[----:B------:R-:W5:Y:S01]  /*15f30*/  MUFU.EX2 R184, R184 ;  /* 0x000000b800b87308 */ /* 0x000f620000000800 */
[----:B--2---:R-:W-:Y:S01]  /*15f40*/  FADD.FTZ R8, R183, R8 ;  /* 0x00000008b7087221 */ /* 0x004fe20000010000 */
[----:B0-----:R-:W-:-:S06]  /*15f50*/  FADD.FTZ R4, R190, R5 ;  /* 0x00000005be047221 */ /* 0x001fcc0000010000 */
[----:B------:R-:W0:Y:S01]  /*15f60*/  MUFU.EX2 R175, R175 ;  /* 0x000000af00af7308 */ /* 0x000e220000000800 */
[----:B------:R-:W-:-:S07]  /*15f70*/  FFMA.FTZ R176, R47, R26, -R37 ;  /* 0x0000001a2fb07223 */ /* 0x000fce0000010825 */
[----:B------:R-:W2:Y:S01]  /*15f80*/  MUFU.EX2 R173, R173 ;  /* 0x000000ad00ad7308 */ /* 0x000ea20000000800 */
[----:B---3--:R-:W-:Y:S01]  /*15f90*/  FADD.FTZ R5, R179, R8 ;  /* 0x00000008b3057221 */ /* 0x008fe20000010000 */
[----:B----4-:R-:W-:-:S06]  /*15fa0*/  FADD.FTZ R11, R177, R4 ;  /* 0x00000004b10b7221 */ /* 0x010fcc0000010000 */
[----:B------:R-:W3:Y:S01]  /*15fb0*/  MUFU.EX2 R182, R182 ;  /* 0x000000b600b67308 */ /* 0x000ee20000000800 */
[----:B------:R-:W-:-:S07]  /*15fc0*/  FFMA.FTZ R163, R50, R26, -R37 ;  /* 0x0000001a32a37223 */ /* 0x000fce0000010825 */
[----:B------:R-:W4:Y:S01]  /*15fd0*/  MUFU.EX2 R180, R180 ;  /* 0x000000b400b47308 */ /* 0x000f220000000800 */
[----:B-1----:R-:W-:Y:S01]  /*15fe0*/  FADD.FTZ R4, R186, R5 ;  /* 0x00000005ba047221 */ /* 0x002fe20000010000 */
[----:B-----5:R-:W-:-:S06]  /*15ff0*/  FADD.FTZ R8, R184, R11 ;  /* 0x0000000bb8087221 */ /* 0x020fcc0000010000 */
[----:B------:R-:W1:Y:S01]  /*16000*/  MUFU.EX2 R178, R178 ;  /* 0x000000b200b27308 */ /* 0x000e620000000800 */
[----:B------:R-:W-:-:S07]  /*16010*/  FFMA.FTZ R170, R51, R26, -R37 ;  /* 0x0000001a33aa7223 */ /* 0x000fce0000010825 */
[----:B------:R-:W5:Y:S01]  /*16020*/  MUFU.EX2 R169, R169 ;  /* 0x000000a900a97308 */ /* 0x000f620000000800 */
[----:B0-----:R-:W-:Y:S01]  /*16030*/  FADD.FTZ R5, R175, R4 ;  /* 0x00000004af057221 */ /* 0x001fe20000010000 */
[----:B--2---:R-:W-:-:S06]  /*16040*/  FADD.FTZ R11, R173, R8 ;  /* 0x00000008ad0b7221 */ /* 0x004fcc0000010000 */
        /* <DEDUP_REMOVED lines=50> */
[----:B------:R-:W3:Y:S08]  /*16370*/  MUFU.EX2 R13, R13 ;  /* 0x0000000d000d7308 */ /* 0x000ef00000000800 */
[----:B------:R-:W4:Y:S01]  /*16380*/  MUFU.EX2 R156, R156 ;  /* 0x0000009c009c7308 */ /* 0x000f220000000800 */
[----:B-1----:R-:W-:Y:S01]  /*16390*/  FADD.FTZ R5, R158, R5 ;  /* 0x000000059e057221 */ /* 0x002fe20000010000 */
[----:B-----5:R-:W-:-:S06]  /*163a0*/  FADD.FTZ R4, R162, R25 ;  /* 0x00000019a2047221 */ /* 0x020fcc0000010000 */
[----:B------:R-:W1:Y:S08]  /*163b0*/  MUFU.EX2 R9, R68 ;  /* 0x0000004400097308 */ /* 0x000e700000000800 */
[----:B------:R-:W5:Y:S01]  /*163c0*/  MUFU.EX2 R11, R11 ;  /* 0x0000000b000b7308 */ /* 0x000f620000000800 */
[----:B0-----:R-:W-:Y:S01]  /*163d0*/  FADD.FTZ R8, R12, R5 ;  /* 0x000000050c087221 */ /* 0x001fe20000010000 */
[----:B--2---:R-:W-:-:S06]  /*163e0*/  FADD.FTZ R5, R15, R4 ;  /* 0x000000040f057221 */ /* 0x004fcc0000010000 */
[----:B------:R-:W0:Y:S08]  /*163f0*/  MUFU.EX2 R14, R14 ;  /* 0x0000000e000e7308 */ /* 0x000e300000000800 */
[----:B------:R-:W2:Y:S01]  /*16400*/  MUFU.EX2 R20, R20 ;  /* 0x0000001400147308 */ /* 0x000ea20000000800 */
[----:B---3--:R-:W-:Y:S01]  /*16410*/  FADD.FTZ R8, R13, R8 ;  /* 0x000000080d087221 */ /* 0x008fe20000010000 */
[----:B----4-:R-:W-:-:S03]  /*16420*/  FADD.FTZ R4, R156, R5 ;  /* 0x000000059c047221 */ /* 0x010fc60000010000 */
[----:B-1----:R-:W-:Y:S01]  /*16430*/  FADD.FTZ R5, R9, R8 ;  /* 0x0000000809057221 */ /* 0x002fe20000010000 */
[----:B-----5:R-:W-:-:S03]  /*16440*/  FADD.FTZ R25, R11, R4 ;  /* 0x000000040b197221 */ /* 0x020fc60000010000 */
[----:B0-----:R-:W-:Y:S01]  /*16450*/  FADD.FTZ R4, R14, R5 ;  /* 0x000000050e047221 */ /* 0x001fe20000010000 */
[----:B------:R0:W-:Y:S01]  /*16460*/  STL [R1+0x434], R6 ;  /* 0x0004340601007387 */ /* 0x0001e20000100800 */
[----:B--2---:R-:W-:-:S05]  /*16470*/  FADD.FTZ R5, R20, R25 ;  /* 0x0000001914057221 */ /* 0x004fca0000010000 */
[----:B------:R1:W-:Y:S04]  /*16480*/  STL.64 [R1+0x440], R4 ;  /* 0x0004400401007387 */ /* 0x0003e80000100a00 */
[----:B------:R-:W2:Y:S04]  /*16490*/  LD.E R31, desc[UR48][R22.64+0x41c] ;  /* 0x00041c30161f7980 */ /* 0x000ea8000c101900 */
[----:B------:R-:W3:Y:S04]  /*164a0*/  LD.E R30, desc[UR48][R22.64+0x414] ;  /* 0x00041430161e7980 */ /* 0x000ee8000c101900 */
[----:B------:R-:W4:Y:S04]  /*164b0*/  LD.E R8, desc[UR48][R22.64+0x220] ;  /* 0x0002203016087980 */ /* 0x000f28000c101900 */
[----:B------:R-:W5:Y:S04]  /*164c0*/  LD.E R24, desc[UR48][R22.64+0x224] ;  /* 0x0002243016187980 */ /* 0x000f68000c101900 */
[----:B------:R-:W5:Y:S04]  /*164d0*/  LD.E R25, desc[UR48][R22.64+0x230] ;  /* 0x0002303016197980 */ /* 0x000f68000c101900 */
[----:B------:R-:W5:Y:S04]  /*164e0*/  LD.E R27, desc[UR48][R22.64+0x240] ;  /* 0x00024030161b7980 */ /* 0x000f68000c101900 */
[----:B------:R-:W5:Y:S04]  /*164f0*/  LD.E R26, desc[UR48][R22.64+0x234] ;  /* 0x00023430161a7980 */ /* 0x000f68000c101900 */
[----:B------:R-:W5:Y:S04]  /*16500*/  LD.E R28, desc[UR48][R22.64+0x244] ;  /* 0x00024430161c7980 */ /* 0x000f68000c101900 */
[----:B------:R-:W5:Y:S04]  /*16510*/  LD.E R29, desc[UR48][R22.64+0x250] ;  /* 0x00025030161d7980 */ /* 0x000f68000c101900 */
[----:B0-----:R-:W5:Y:S04]  /*16520*/  LD.E R6, desc[UR48][R22.64+0x254] ;  /* 0x0002543016067980 */ /* 0x001f68000c101900 */
[----:B------:R-:W5:Y:S04]  /*16530*/  LD.E R140, desc[UR48][R22.64+0x260] ;  /* 0x00026030168c7980 */ /* 0x000f68000c101900 */
        /* <DEDUP_REMOVED lines=53> */
[----:B-1----:R-:W5:Y:S04]  /*16890*/  LD.E R4, desc[UR48][R22.64+0x410] ;  /* 0x0004103016047980 */ /* 0x002f68000c101900 */
        /* <DEDUP_REMOVED lines=62> */
[----:B------:R-:W5:Y:S01]  /*16c80*/  LD.E R35, desc[UR48][R22.64+0x418] ;  /* 0x0004183016237980 */ /* 0x000f62000c101900 */
[----:B--2---:R-:W-:Y:S01]  /*16c90*/  FMUL.FTZ R219, R32, R31 ;  /* 0x0000001f20db7220 */ /* 0x004fe20000410000 */
[C---:B---3--:R-:W-:Y:S01]  /*16ca0*/  FMUL.FTZ R217, R33.reuse, R30 ;  /* 0x0000001e21d97220 */ /* 0x048fe20000410000 */
[C---:B----4-:R-:W-:Y:S01]  /*16cb0*/  FMUL.FTZ R31, R33.reuse, R8 ;  /* 0x00000008211f7220 */ /* 0x050fe20000410000 */
[C---:B-----5:R-:W-:Y:S01]  /*16cc0*/  FMUL.FTZ R199, R33.reuse, R24 ;  /* 0x0000001821c77220 */ /* 0x060fe20000410000 */
[C---:B------:R-:W-:Y:S01]  /*16cd0*/  FMUL.FTZ R25, R33.reuse, R25 ;  /* 0x0000001921197220 */ /* 0x040fe20000410000 */
[C---:B------:R-:W-:Y:S01]  /*16ce0*/  FMUL.FTZ R27, R33.reuse, R27 ;  /* 0x0000001b211b7220 */ /* 0x040fe20000410000 */
[----:B------:R0:W-:Y:S01]  /*16cf0*/  ST.E desc[UR48][R22.64+0x414], R217 ;  /* 0x000414d916007985 */ /* 0x0001e2000c101930 */
[C---:B------:R-:W-:Y:S01]  /*16d00*/  FMUL.FTZ R207, R33.reuse, R26 ;  /* 0x0000001a21cf7220 */ /* 0x040fe20000410000 */
[C---:B------:R-:W-:Y:S01]  /*16d10*/  FMUL.FTZ R215, R33.reuse, R28 ;  /* 0x0000001c21d77220 */ /* 0x040fe20000410000 */
[C---:B------:R-:W-:Y:S01]  /*16d20*/  FMUL.FTZ R29, R33.reuse, R29 ;  /* 0x0000001d211d7220 */ /* 0x040fe20000410000 */
[----:B------:R1:W-:Y:S04]  /*16d30*/  ST.E desc[UR48][R22.64+0x220], R31 ;  /* 0x0002201f16007985 */ /* 0x0003e8000c101930 */
[----:B------:R2:W-:Y:S04]  /*16d40*/  ST.E desc[UR48][R22.64+0x224], R199 ;  /* 0x000224c716007985 */ /* 0x0005e8000c101930 */
[----:B------:R3:W-:Y:S01]  /*16d50*/  ST.E desc[UR48][R22.64+0x230], R25 ;  /* 0x0002301916007985 */ /* 0x0007e2000c101930 */
[----:B0-----:R-:W-:-:S03]  /*16d60*/  FMUL.FTZ R217, R33, R6 ;  /* 0x0000000621d97220 */ /* 0x001fc60000410000 */
[----:B------:R0:W-:Y:S01]  /*16d70*/  ST.E desc[UR48][R22.64+0x240], R27 ;  /* 0x0002401b16007985 */ /* 0x0001e2000c101930 */
[C---:B-1----:R-:W-:Y:S01]  /*16d80*/  FMUL.FTZ R31, R33.reuse, R140 ;  /* 0x0000008c211f7220 */ /* 0x042fe20000410000 */
[C---:B--2---:R-:W-:Y:S01]  /*16d90*/  FMUL.FTZ R199, R33.reuse, R138 ;  /* 0x0000008a21c77220 */ /* 0x044fe20000410000 */
[C---:B---3--:R-:W-:Y:S01]  /*16da0*/  FMUL.FTZ R25, R33.reuse, R136 ;  /* 0x0000008821197220 */ /* 0x048fe20000410000 */
[C---:B0-----:R-:W-:Y:S01]  /*16db0*/  FMUL.FTZ R27, R33.reuse, R134 ;  /* 0x00000086211b7220 */ /* 0x041fe20000410000 */
[----:B------:R0:W-:Y:S01]  /*16dc0*/  ST.E desc[UR48][R22.64+0x41c], R219 ;  /* 0x00041cdb16007985 */ /* 0x0001e2000c101930 */
[----:B------:R-:W-:-:S03]  /*16dd0*/  FMUL.FTZ R221, R33, R128 ;  /* 0x0000008021dd7220 */ /* 0x000fc60000410000 */
[----:B------:R1:W-:Y:S04]  /*16de0*/  ST.E desc[UR48][R22.64+0x234], R207 ;  /* 0x000234cf16007985 */ /* 0x0003e8000c101930 */
[----:B------:R2:W-:Y:S04]  /*16df0*/  ST.E desc[UR48][R22.64+0x244], R215 ;  /* 0x000244d716007985 */ /* 0x0005e8000c101930 */
[----:B------:R3:W-:Y:S01]  /*16e00*/  ST.E desc[UR48][R22.64+0x250], R29 ;  /* 0x0002501d16007985 */ /* 0x0007e2000c101930 */
[----:B0-----:R-:W-:-:S03]  /*16e10*/  FMUL.FTZ R219, R33, R130 ;  /* 0x0000008221db7220 */ /* 0x001fc60000410000 */
[----:B------:R0:W-:Y:S01]  /*16e20*/  ST.E desc[UR48][R22.64+0x254], R217 ;  /* 0x000254d916007985 */ /* 0x0001e2000c101930 */
[----:B-1----:R-:W-:-:S03]  /*16e30*/  FMUL.FTZ R207, R33, R126 ;  /* 0x0000007e21cf7220 */ /* 0x002fc60000410000 */
[----:B------:R1:W-:Y:S01]  /*16e40*/  ST.E desc[UR48][R22.64+0x260], R31 ;  /* 0x0002601f16007985 */ /* 0x0003e2000c101930 */
[----:B--2---:R-:W-:-:S03]  /*16e50*/  FMUL.FTZ R215, R33, R132 ;  /* 0x0000008421d77220 */ /* 0x004fc60000410000 */
[----:B------:R2:W-:Y:S01]  /*16e60*/  ST.E desc[UR48][R22.64+0x264], R199 ;  /* 0x000264c716007985 */ /* 0x0005e2000c101930 */
[----:B---3--:R-:W-:-:S03]  /*16e70*/  FMUL.FTZ R29, R33, R116 ;  /* 0x00000074211d7220 */ /* 0x008fc60000410000 */
[----:B------:R3:W-:Y:S01]  /*16e80*/  ST.E desc[UR48][R22.64+0x270], R25 ;  /* 0x0002701916007985 */ /* 0x0007e2000c101930 */
[----:B0-----:R-:W-:-:S03]  /*16e90*/  FMUL.FTZ R217, R33, R118 ;  /* 0x0000007621d97220 */ /* 0x001fc60000410000 */
[----:B------:R0:W-:Y:S01]  /*16ea0*/  ST.E desc[UR48][R22.64+0x274], R27 ;  /* 0x0002741b16007985 */ /* 0x0001e2000c101930 */
[C---:B-1----:R-:W-:Y:S01]  /*16eb0*/  FMUL.FTZ R31, R33.reuse, R122 ;  /* 0x0000007a211f7220 */ /* 0x042fe20000410000 */
[C---:B--2---:R-:W-:Y:S01]  /*16ec0*/  FMUL.FTZ R199, R33.reuse, R120 ;  /* 0x0000007821c77220 */ /* 0x044fe20000410000 */
[C---:B---3--:R-:W-:Y:S01]  /*16ed0*/  FMUL.FTZ R25, R33.reuse, R124 ;  /* 0x0000007c21197220 */ /* 0x048fe20000410000 */
[C---:B0-----:R-:W-:Y:S01]  /*16ee0*/  FMUL.FTZ R27, R33.reuse, R114 ;  /* 0x00000072211b7220 */ /* 0x041fe20000410000 */
        /* <DEDUP_REMOVED lines=14> */
[----:B-1----:R-:W-:-:S03]  /*16fd0*/  FMUL.FTZ R29, R33, R96 ;  /* 0x00000060211d7220 */ /* 0x002fc60000410000 */
[----:B------:R1:W-:Y:S01]  /*16fe0*/  ST.E desc[UR48][R22.64+0x2c4], R27 ;  /* 0x0002c41b16007985 */ /* 0x0003e2000c101930 */
[C---:B--2---:R-:W-:Y:S01]  /*16ff0*/  FMUL.FTZ R31, R33.reuse, R102 ;  /* 0x00000066211f7220 */ /* 0x044fe20000410000 */
[C---:B---3--:R-:W-:Y:S01]  /*17000*/  FMUL.FTZ R199, R33.reuse, R100 ;  /* 0x0000006421c77220 */ /* 0x048fe20000410000 */
        /* <DEDUP_REMOVED lines=41> */
[----:B-1----:R-:W-:Y:S01]  /*172a0*/  FMUL.FTZ R27, R33, R54 ;  /* 0x00000036211b7220 */ /* 0x002fe20000410000 */
[----:B------:R0:W-:Y:S01]  /*172b0*/  ST.E desc[UR48][R22.64+0x370], R207 ;  /* 0x000370cf16007985 */ /* 0x0001e2000c101930 */
[C---:B------:R-:W-:Y:S01]  /*172c0*/  FMUL.FTZ R193, R32.reuse, R193 ;  /* 0x000000c120c17220 */ /* 0x040fe20000410000 */
        /* <DEDUP_REMOVED lines=91> */
[----:B------:R1:W-:Y:S04]  /*17880*/  ST.E desc[UR48][R22.64+0x404], R27 ;  /* 0x0004041b16007985 */ /* 0x0003e8000c101930 */
        /* <DEDUP_REMOVED lines=63> */
[----:B------:R5:W-:Y:S01]  /*17c80*/  ST.E desc[UR48][R22.64+0x418], R35 ;  /* 0x0004182316007985 */ /* 0x000be2000c101930 */
[----:B------:R2:W-:Y:S06]  /*17c90*/  BAR.SYNC.DEFER_BLOCKING R209, 0x100 ;  /* 0x000400d10000751d */ /* 0x0005ec0000010000 */
[----:B0-----:R-:W5:Y:S04]  /*17ca0*/  LD.E R25, desc[UR48][R22.64+0x220] ;  /* 0x0002203016197980 */ /* 0x001f68000c101900 */
[----:B-1----:R-:W5:Y:S04]  /*17cb0*/  LD.E R27, desc[UR48][R22.64+0x224] ;  /* 0x00022430161b7980 */ /* 0x002f68000c101900 */
[----:B------:R-:W5:Y:S04]  /*17cc0*/  LD.E R29, desc[UR48][R22.64+0x228] ;  /* 0x00022830161d7980 */ /* 0x000f68000c101900 */
[----:B------:R-:W5:Y:S04]  /*17cd0*/  LD.E R31, desc[UR48][R22.64+0x22c] ;  /* 0x00022c30161f7980 */ /* 0x000f68000c101900 */
[----:B--2---:R-:W2:Y:S04]  /*17ce0*/  LD.E R33, desc[UR48][R22.64+0x230] ;  /* 0x0002303016217980 */ /* 0x004ea8000c101900 */
[----:B---3--:R-:W3:Y:S04]  /*17cf0*/  LD.E R41, desc[UR48][R22.64+0x234] ;  /* 0x0002343016297980 */ /* 0x008ee8000c101900 */
[----:B----4-:R-:W4:Y:S04]  /*17d00*/  LD.E R5, desc[UR48][R22.64+0x238] ;  /* 0x0002383016057980 */ /* 0x010f28000c101900 */
[----:B-----5:R-:W5:Y:S04]  /*17d10*/  LD.E R39, desc[UR48][R22.64+0x23c] ;  /* 0x00023c3016277980 */ /* 0x020f68000c101900 */
        /* <DEDUP_REMOVED lines=121> */
[----:B------:R-:W-:Y:S04]  /*184b0*/  ST.E desc[UR48][R22.64+0x220], R25 ;  /* 0x0002201916007985 */ /* 0x000fe8000c101930 */
[----:B------:R-:W-:Y:S04]  /*184c0*/  ST.E desc[UR48][R22.64+0x224], R27 ;  /* 0x0002241b16007985 */ /* 0x000fe8000c101930 */
[----:B------:R-:W-:Y:S04]  /*184d0*/  ST.E desc[UR48][R22.64+0x228], R29 ;  /* 0x0002281d16007985 */ /* 0x000fe8000c101930 */
[----:B------:R-:W-:Y:S04]  /*184e0*/  ST.E desc[UR48][R22.64+0x22c], R31 ;  /* 0x00022c1f16007985 */ /* 0x000fe8000c101930 */
[----:B--2---:R-:W-:Y:S04]  /*184f0*/  ST.E desc[UR48][R22.64+0x230], R33 ;  /* 0x0002302116007985 */ /* 0x004fe8000c101930 */
[----:B---3--:R-:W-:Y:S04]  /*18500*/  ST.E desc[UR48][R22.64+0x234], R41 ;  /* 0x0002342916007985 */ /* 0x008fe8000c101930 */
[----:B----4-:R-:W-:Y:S04]  /*18510*/  ST.E desc[UR48][R22.64+0x238], R5 ;  /* 0x0002380516007985 */ /* 0x010fe8000c101930 */
[----:B-----5:R-:W-:Y:S04]  /*18520*/  ST.E desc[UR48][R22.64+0x23c], R39 ;  /* 0x00023c2716007985 */ /* 0x020fe8000c101930 */
        /* <DEDUP_REMOVED lines=120> */
[----:B0-----:R-:W5:Y:S04]  /*18cb0*/  LD.E.64 R4, desc[UR48][R22.64+0xa8] ;  /* 0x0000a83016047980 */ /* 0x001f68000c101b00 */
[----:B-1----:R-:W5:Y:S04]  /*18cc0*/  LDL R6, [R1+0x88] ;  /* 0x0000880001067983 */ /* 0x002f680000100800 */
[----:B--2---:R-:W2:Y:S04]  /*18cd0*/  LD.E R24, desc[UR48][R22.64+0x220] ;  /* 0x0002203016187980 */ /* 0x004ea8000c101900 */
[----:B------:R-:W2:Y:S04]  /*18ce0*/  LD.E R25, desc[UR48][R22.64+0x224] ;  /* 0x0002243016197980 */ /* 0x000ea8000c101900 */
[----:B---3--:R-:W2:Y:S04]  /*18cf0*/  LD.E R26, desc[UR48][R22.64+0x228] ;  /* 0x00022830161a7980 */ /* 0x008ea8000c101900 */
[----:B------:R-:W2:Y:S04]  /*18d00*/  LD.E R27, desc[UR48][R22.64+0x22c] ;  /* 0x00022c30161b7980 */ /* 0x000ea8000c101900 */
[----:B----4-:R-:W2:Y:S04]  /*18d10*/  LD.E R28, desc[UR48][R22.64+0x230] ;  /* 0x00023030161c7980 */ /* 0x010ea8000c101900 */
[----:B------:R-:W2:Y:S04]  /*18d20*/  LD.E R29, desc[UR48][R22.64+0x234] ;  /* 0x00023430161d7980 */ /* 0x000ea8000c101900 */
[----:B-----5:R-:W2:Y:S04]  /*18d30*/  LD.E R30, desc[UR48][R22.64+0x238] ;  /* 0x00023830161e7980 */ /* 0x020ea8000c101900 */
        /* <DEDUP_REMOVED lines=129> */
[----:B------:R-:W-:Y:S01]  /*19550*/  VOTEU.ANY UP0, P1 ;  /* 0x00000000003f7886 */ /* 0x000fe20000800100 */
[----:B------:R-:W-:-:S02]  /*19560*/  VIADD R6, R4, 0x80 ;  /* 0x0000008004067836 */ /* 0x000fc40000000000 */
[----:B------:R-:W-:Y:S01]  /*19570*/  IMAD.MOV.U32 R7, RZ, RZ, R5 ;  /* 0x000000ffff077224 */ /* 0x000fe200078e0005 */
[----:B--2---:R-:W-:-:S06]  /*19580*/  WARPGROUP.ARRIVE ;  /* 0x00000000000079c5 */ /* 0x004fcc0000000000 */
[----:B------:R-:W-:Y:S01]  /*19590*/  HGMMA.64x256x16.F32.BF16 R24, R152, gdesc[UR4].tnspB, R24, UP0, gsb0 ;  /* 0x43e0000498187df0 */ /* 0x000fe2000b801818 */
[----:B------:R-:W-:Y:S02]  /*195a0*/  R2UR UR6, R6 ;  /* 0x00000000060672ca */ /* 0x000fe400000e0000 */
[----:B------:R-:W-:Y:S01]  /*195b0*/  R2UR UR7, R7 ;  /* 0x00000000070772ca */ /* 0x000fe200000e0000 */
[----:B------:R-:W-:Y:S02]  /*195c0*/  VIADD R6, R4, 0x100 ;  /* 0x0000010004067836 */ /* 0x000fe40000000000 */
[----:B------:R-:W-:Y:S01]  /*195d0*/  IMAD.MOV.U32 R7, RZ, RZ, R5 ;  /* 0x000000ffff077224 */ /* 0x000fe200078e0005 */
[----:B------:R-:W-:Y:S02]  /*195e0*/  WARPGROUP.DEPBAR.LE gsb0, 0x0 ;  /* 0x00008000000079c5 */ /* 0x000fe40000010000 */
[----:B------:R-:W-:Y:S02]  /*195f0*/  F2FP.BF16.F32.PACK_AB R152, R183, R192 ;  /* 0x000000c0b798723e */ /* 0x000fe400000010ff */
[----:B------:R-:W-:-:S02]  /*19600*/  F2FP.BF16.F32.PACK_AB R154, R186, R179 ;  /* 0x000000b3ba9a723e */ /* 0x000fc400000010ff */
        /* <DEDUP_REMOVED lines=132> */
[----:B------:R-:W-:Y:S02]  /*19e50*/  R2UR UR6, R6 ;  /* 0x00000000060672ca */ /* 0x000fe400000e0000 */
[----:B------:R-:W-:Y:S01]  /*19e60*/  R2UR UR7, R7 ;  /* 0x00000000070772ca */ /* 0x000fe200000e0000 */
[----:B------:R-:W-:Y:S01]  /*19e70*/  STL [R1+0x88], R0 ;  /* 0x0000880001007387 */ /* 0x000fe20000100800 */
[----:B------:R-:W-:Y:S02]  /*19e80*/  VIADD R6, R4, 0x180 ;  /* 0x0000018004067836 */ /* 0x000fe40000000000 */
[----:B------:R-:W-:Y:S01]  /*19e90*/  IMAD.MOV.U32 R7, RZ, RZ, R5 ;  /* 0x000000ffff077224 */ /* 0x000fe200078e0005 */
[----:B------:R-:W-:Y:S02]  /*19ea0*/  WARPGROUP.DEPBAR.LE gsb0, 0x0 ;  /* 0x00008000000079c5 */ /* 0x000fe40000010000 */
[----:B------:R-:W-:-:S02]  /*19eb0*/  F2FP.BF16.F32.PACK_AB R152, R182, R175 ;  /* 0x000000afb698723e */ /* 0x000fc400000010ff */
        /* <DEDUP_REMOVED lines=276> */
[----:B------:R-:W-:Y:S01]  /*1b000*/  VIADD R4, R4, 0x280 ;  /* 0x0000028004047836 */ /* 0x000fe20000000000 */
        /* <DEDUP_REMOVED lines=412> */
[----:B0-----:R-:W5:Y:S04]  /*1c9d0*/  LD.E R25, desc[UR48][R22.64+0x240] ;  /* 0x0002403016197980 */ /* 0x001f68000c101900 */
[----:B-1----:R-:W5:Y:S04]  /*1c9e0*/  LD.E R27, desc[UR48][R22.64+0x244] ;  /* 0x00024430161b7980 */ /* 0x002f68000c101900 */
        /* <DEDUP_REMOVED lines=131> */
[----:B-----5:R0:W-:Y:S04]  /*1d220*/  ST.E desc[UR48][R22.64+0x254], R35 ;  /* 0x0002542316007985 */ /* 0x0201e8000c101930 */
        /* <DEDUP_REMOVED lines=122> */
.L_x_11184:
[----:B------:R-:W-:Y:S05]  /*1d9d0*/  BSYNC B0 ;  /* 0x0000000000007941 */ /* 0x000fea0003800000 */
.L_x_11183:
[C---:B------:R-:W-:Y:S01]  /*1d9e0*/  ISETP.GT.AND P1, PT, R10.reuse, UR43, PT ;  /* 0x0000002b0a007c0c */ /* 0x040fe2000bf24270 */
[----:B------:R-:W-:-:S12]  /*1d9f0*/  VIADD R10, R10, 0xffffffff ;  /* 0xffffffff0a0a7836 */ /* 0x000fd80000000000 */
[----:B------:R-:W-:Y:S05]  /*1da00*/  @P1 BRA `(.L_x_11185) ;  /* 0xffffff5400081947 */ /* 0x000fea000383ffff */
.L_x_11154:
[----:B------:R-:W-:Y:S05]  /*1da10*/  WARPSYNC.ALL ;  /* 0x0000000000007948 */ /* 0x000fea0003800000 */
[----:B0-----:R-:W1:Y:S04]  /*1da20*/  LDL R5, [R1+0x440] ;  /* 0x0004400001057983 */ /* 0x001e680000100800 */
[----:B------:R-:W2:Y:S04]  /*1da30*/  LDL R6, [R1+0x444] ;  /* 0x0004440001067983 */ /* 0x000ea80000100800 */
[----:B------:R-:W3:Y:S04]  /*1da40*/  LDL R136, [R1+0x210] ;  /* 0x0002100001887983 */ /* 0x000ee80000100800 */
[----:B------:R-:W4:Y:S04]  /*1da50*/  LDL.64 R14, [R1+0x3b8] ;  /* 0x0003b800010e7983 */ /* 0x000f280000100a00 */
[----:B------:R-:W5:Y:S04]  /*1da60*/  LDL.64 R12, [R1+0x3c8] ;  /* 0x0003c800010c7983 */ /* 0x000f680000100a00 */
[----:B------:R-:W4:Y:S04]  /*1da70*/  LDL.64 R134, [R1+0x220] ;  /* 0x0002200001867983 */ /* 0x000f280000100a00 */
[----:B------:R-:W5:Y:S04]  /*1da80*/  LDL.64 R132, [R1+0x230] ;  /* 0x0002300001847983 */ /* 0x000f680000100a00 */
        /* <DEDUP_REMOVED lines=57> */
[----:B------:R-:W5:Y:S04]  /*1de20*/  LDL R137, [R1+0x218] ;  /* 0x0002180001897983 */ /* 0x000f680000100800 */
[----:B-1----:R-:W0:Y:S02]  /*1de30*/  SHFL.BFLY PT, R0, R5, 0x2, 0x1f ;  /* 0x0c401f0005007f89 */ /* 0x002e2400000e0000 */
[----:B0-----:R-:W-:-:S05]  /*1de40*/  FADD.FTZ R0, R5, R0 ;  /* 0x0000000005007221 */ /* 0x001fca0000010000 */
[----:B------:R-:W0:Y:S02]  /*1de50*/  SHFL.BFLY PT, R3, R0, 0x1, 0x1f ;  /* 0x0c201f0000037f89 */ /* 0x000e2400000e0000 */
[----:B0-----:R-:W-:Y:S01]  /*1de60*/  FADD.FTZ R2, R0, R3 ;  /* 0x0000000300027221 */ /* 0x001fe20000010000 */
[----:B---3--:R-:W-:Y:S01]  /*1de70*/  VIADD R136, R136, 0x1 ;  /* 0x0000000188887836 */ /* 0x008fe20000000000 */
[----:B------:R-:W3:Y:S04]  /*1de80*/  LDL R0, [R1+0x21c] ;  /* 0x00021c0001007983 */ /* 0x000ee80000100800 */
[----:B------:R-:W-:Y:S04]  /*1de90*/  STL [R1+0x440], R2 ;  /* 0x0004400201007387 */ /* 0x000fe80000100800 */
[----:B------:R-:W4:Y:S04]  /*1dea0*/  LDL R148, [R1+0x440] ;  /* 0x0004400001947983 */ /* 0x000f280000100800 */
[----:B--2---:R-:W0:Y:S02]  /*1deb0*/  SHFL.BFLY PT, R3, R6, 0x2, 0x1f ;  /* 0x0c401f0006037f89 */ /* 0x004e2400000e0000 */
[----:B0-----:R-:W-:Y:S01]  /*1dec0*/  FADD.FTZ R3, R3, R6 ;  /* 0x0000000603037221 */ /* 0x001fe20000010000 */
[----:B------:R-:W-:Y:S01]  /*1ded0*/  ISETP.NE.AND P2, PT, R136, 0x2, PT ;  /* 0x000000028800780c */ /* 0x000fe20003f45270 */
[----:B------:R-:W2:Y:S04]  /*1dee0*/  LDL.64 R6, [R1+0x408] ;  /* 0x0004080001067983 */ /* 0x000ea80000100a00 */
[----:B------:R-:W0:Y:S08]  /*1def0*/  SHFL.BFLY PT, R4, R3, 0x1, 0x1f ;  /* 0x0c201f0003047f89 */ /* 0x000e3000000e0000 */
[----:B------:R-:W2:Y:S01]  /*1df00*/  @!P2 LDL R19, [R1+0x214] ;  /* 0x000214000113a983 */ /* 0x000ea20000100800 */
[----:B0-----:R-:W-:-:S03]  /*1df10*/  FADD.FTZ R140, R3, R4 ;  /* 0x00000004038c7221 */ /* 0x001fc60000010000 */
[----:B------:R-:W2:Y:S02]  /*1df20*/  LDL.64 R4, [R1+0x3f8] ;  /* 0x0003f80001047983 */ /* 0x000ea40000100a00 */
[----:B------:R-:W-:Y:S02]  /*1df30*/  FSETP.NE.FTZ.AND P1, PT, R140, RZ, PT ;  /* 0x000000ff8c00720b */ /* 0x000fe40003f35000 */
[----:B------:R-:W2:Y:S11]  /*1df40*/  LDL.64 R2, [R1+0x418] ;  /* 0x0004180001027983 */ /* 0x000eb60000100a00 */
[----:B------:R-:W2:Y:S04]  /*1df50*/  @P1 LDL R143, [R1+0x450] ;  /* 0x00045000018f1983 */ /* 0x000ea80000100800 */
[----:B------:R-:W2:Y:S01]  /*1df60*/  @P1 LDL R145, [R1+0x434] ;  /* 0x0004340001911983 */ /* 0x000ea20000100800 */
[----:B------:R-:W-:-:S02]  /*1df70*/  IMAD.MOV.U32 R142, RZ, RZ, -0x800000 ;  /* 0xff800000ff8e7424 */ /* 0x000fc400078e00ff */
[----:B------:R-:W-:Y:S01]  /*1df80*/  IMAD.MOV.U32 R138, RZ, RZ, RZ ;  /* 0x000000ffff8a7224 */ /* 0x000fe200078e00ff */
[----:B------:R0:W-:Y:S08]  /*1df90*/  BAR.ARV R208, 0x100 ;  /* 0x000400d00000751d */ /* 0x0001f00000002000 */
[----:B------:R-:W-:Y:S06]  /*1dfa0*/  BAR.ARV 0x8, 0x180 ;  /* 0x0206000000007b1d */ /* 0x000fec0000002000 */
[----:B----4-:R-:W-:-:S13]  /*1dfb0*/  FSETP.NE.FTZ.AND P0, PT, R148, RZ, PT ;  /* 0x000000ff9400720b */ /* 0x010fda0003f15000 */
[----:B------:R-:W4:Y:S04]  /*1dfc0*/  @P0 LDL R139, [R1+0x450] ;  /* 0x00045000018b0983 */ /* 0x000f280000100800 */
[----:B------:R-:W2:Y:S01]  /*1dfd0*/  @P0 LDL R144, [R1+0x430] ;  /* 0x0004300001900983 */ /* 0x000ea20000100800 */
[----:B------:R-:W1:Y:S02]  /*1dfe0*/  @P0 MUFU.LG2 R141, R148 ;  /* 0x00000094008d0308 */ /* 0x000e640000000c00 */
[----:B-1----:R-:W-:-:S06]  /*1dff0*/  @P0 FMUL.FTZ R146, R141, 0.69314718246459960938 ;  /* 0x3f3172188d920820 */ /* 0x002fcc0000410000 */
[----:B------:R-:W1:Y:S08]  /*1e000*/  @P1 MUFU.LG2 R147, R140 ;  /* 0x0000008c00931308 */ /* 0x000e700000000c00 */
[----:B------:R-:W0:Y:S01]  /*1e010*/  @P0 MUFU.RCP R138, R148 ;  /* 0x00000094008a0308 */ /* 0x000e220000001000 */
[----:B---3--:R-:W-:Y:S02]  /*1e020*/  VIADD R0, R0, 0x1 ;  /* 0x0000000100007836 */ /* 0x008fe40000000000 */
[----:B-1----:R-:W-:Y:S01]  /*1e030*/  @P1 FMUL.FTZ R147, R147, 0.69314718246459960938 ;  /* 0x3f31721893931820 */ /* 0x002fe20000410000 */
[----:B------:R-:W-:Y:S01]  /*1e040*/  STL [R1+0x444], R140 ;  /* 0x0004448c01007387 */ /* 0x000fe20000100800 */
[-C--:B0-----:R-:W-:Y:S01]  /*1e050*/  FMUL.FTZ R135, R135, R138.reuse ;  /* 0x0000008a87877220 */ /* 0x081fe20000410000 */
[-C--:B------:R-:W-:Y:S01]  /*1e060*/  FMUL.FTZ R134, R134, R138.reuse ;  /* 0x0000008a86867220 */ /* 0x080fe20000410000 */
[-C--:B-----5:R-:W-:Y:S01]  /*1e070*/  FMUL.FTZ R133, R133, R138.reuse ;  /* 0x0000008a85857220 */ /* 0x0a0fe20000410000 */
        /* <DEDUP_REMOVED lines=61> */
[----:B------:R-:W-:Y:S04]  /*1e450*/  STL [R1+0x210], R136 ;  /* 0x0002108801007387 */ /* 0x000fe80000100800 */
[----:B------:R-:W-:Y:S04]  /*1e460*/  STL.64 [R1+0x220], R134 ;  /* 0x0002208601007387 */ /* 0x000fe80000100a00 */
        /* <DEDUP_REMOVED lines=31> */
[----:B------:R-:W-:Y:S04]  /*1e660*/  STL [R1+0x21c], R0 ;  /* 0x00021c0001007387 */ /* 0x000fe80000100800 */
[----:B------:R-:W-:Y:S01]  /*1e670*/  @!P2 STL [R1+0x210], RZ ;  /* 0x000210ff0100a387 */ /* 0x000fe20000100800 */
[----:B----4-:R-:W-:-:S04]  /*1e680*/  @P0 FMUL.FTZ R139, R139, 0.69314718246459960938 ;  /* 0x3f3172188b8b0820 */ /* 0x010fc80000410000 */
[----:B--2---:R-:W-:Y:S01]  /*1e690*/  @P0 FFMA.FTZ R142, R139, R144, R146 ;  /* 0x000000908b8e0223 */ /* 0x004fe20000010092 */
[----:B------:R-:W-:-:S06]  /*1e6a0*/  IMAD.MOV.U32 R139, RZ, RZ, RZ ;  /* 0x000000ffff8b7224 */ /* 0x000fcc00078e00ff */
[----:B------:R-:W0:Y:S01]  /*1e6b0*/  @P1 MUFU.RCP R139, R140 ;  /* 0x0000008c008b1308 */ /* 0x000e220000001000 */
[----:B------:R-:W-:Y:S01]  /*1e6c0*/  @P1 FMUL.FTZ R146, R143, 0.69314718246459960938 ;  /* 0x3f3172188f921820 */ /* 0x000fe20000410000 */
[----:B------:R-:W-:-:S03]  /*1e6d0*/  IMAD.MOV.U32 R144, RZ, RZ, -0x800000 ;  /* 0xff800000ff907424 */ /* 0x000fc600078e00ff */
[----:B------:R-:W-:Y:S01]  /*1e6e0*/  @P1 FFMA.FTZ R144, R146, R145, R147 ;  /* 0x0000009192901223 */ /* 0x000fe20000010093 */
[----:B------:R-:W-:Y:S01]  /*1e6f0*/  STL [R1+0x440], R142 ;  /* 0x0004408e01007387 */ /* 0x000fe20000100800 */
[-C--:B0-----:R-:W-:Y:S01]  /*1e700*/  FMUL.FTZ R15, R15, R139.reuse ;  /* 0x0000008b0f0f7220 */ /* 0x081fe20000410000 */
[-C--:B------:R-:W-:Y:S01]  /*1e710*/  FMUL.FTZ R14, R14, R139.reuse ;  /* 0x0000008b0e0e7220 */ /* 0x080fe20000410000 */
[-C--:B------:R-:W-:Y:S01]  /*1e720*/  FMUL.FTZ R13, R13, R139.reuse ;  /* 0x0000008b0d0d7220 */ /* 0x080fe20000410000 */
[-C--:B------:R-:W-:Y:S01]  /*1e730*/  FMUL.FTZ R12, R12, R139.reuse ;  /* 0x0000008b0c0c7220 */ /* 0x080fe20000410000 */
[-C--:B------:R-:W-:Y:S01]  /*1e740*/  FMUL.FTZ R71, R71, R139.reuse ;  /* 0x0000008b47477220 */ /* 0x080fe20000410000 */
[-C--:B------:R-:W-:Y:S01]  /*1e750*/  FMUL.FTZ R70, R70, R139.reuse ;  /* 0x0000008b46467220 */ /* 0x080fe20000410000 */
[----:B------:R-:W-:Y:S01]  /*1e760*/  STL.64 [R1+0x3b8], R14 ;  /* 0x0003b80e01007387 */ /* 0x000fe20000100a00 */
[-C--:B------:R-:W-:Y:S01]  /*1e770*/  FMUL.FTZ R69, R69, R139.reuse ;  /* 0x0000008b45457220 */ /* 0x080fe20000410000 */
[-C--:B------:R-:W-:Y:S01]  /*1e780*/  FMUL.FTZ R68, R68, R139.reuse ;  /* 0x0000008b44447220 */ /* 0x080fe20000410000 */
[-C--:B------:R-:W-:Y:S01]  /*1e790*/  FMUL.FTZ R67, R67, R139.reuse ;  /* 0x0000008b43437220 */ /* 0x080fe20000410000 */
[----:B------:R0:W-:Y:S01]  /*1e7a0*/  STL.64 [R1+0x3c8], R12 ;  /* 0x0003c80c01007387 */ /* 0x0001e20000100a00 */
        /* <DEDUP_REMOVED lines=55> */
[----:B0-----:R-:W-:Y:S01]  /*1eb20*/  VIADD R12, R137, 0x1 ;  /* 0x00000001890c7836 */ /* 0x001fe20000000000 */
[----:B------:R-:W-:Y:S01]  /*1eb30*/  @!P2 LOP3.LUT R14, R19, 0x1, RZ, 0x3c, !PT ;  /* 0x00000001130ea812 */ /* 0x000fe200078e3cff */
[----:B------:R0:W-:Y:S04]  /*1eb40*/  STL [R1+0x444], R144 ;  /* 0x0004449001007387 */ /* 0x0001e80000100800 */
[----:B------:R0:W-:Y:S04]  /*1eb50*/  STL.64 [R1+0x228], R70 ;  /* 0x0002284601007387 */ /* 0x0001e80000100a00 */
        /* <DEDUP_REMOVED lines=29> */
[----:B------:R0:W-:Y:S04]  /*1ed30*/  STL [R1+0x218], R12 ;  /* 0x0002180c01007387 */ /* 0x0001e80000100800 */
[----:B------:R0:W-:Y:S01]  /*1ed40*/  @!P2 STL [R1+0x214], R14 ;  /* 0x0002140e0100a387 */ /* 0x0001e20000100800 */
[----:B------:R-:W-:-:S13]  /*1ed50*/  PLOP3.LUT P0, PT, PT, PT, PT, 0x8, 0x0 ;  /* 0x000000000000781c */ /* 0x000fda0003f0e170 */
.L_x_11089:
[----:B------:R-:W1:Y:S08]  /*1ed60*/  S2UR UR4, SR_CgaCtaId ;  /* 0x00000000000479c3 */ /* 0x000e700000008800 */
[----:B------:R-:W-:Y:S06]  /*1ed70*/  BAR.SYNC.DEFER_BLOCKING 0x5, 0x180 ;  /* 0x0146000000007b1d */ /* 0x000fec0000010000 */
[----:B------:R-:W-:Y:S01]  /*1ed80*/  UMOV UR44, 0x400 ;  /* 0x00000400002c7882 */ /* 0x000fe20000000000 */
[----:B------:R-:W-:Y:S01]  /*1ed90*/  BSSY B0, `(.L_x_11186) ;  /* 0x0000281000007945 */ /* 0x000fe20003800000 */
[----:B-1----:R-:W-:-:S09]  /*1eda0*/  ULEA UR44, UR4, UR44, 0x18 ;  /* 0x0000002c042c7291 */ /* 0x002fd2000f8ec03f */
[----:B---3--:R-:W1:Y:S02]  /*1edb0*/  LDS R0, [UR44+0x324d0] ;  /* 0x0324d02cff007984 */ /* 0x008e640008000800 */
[----:B-1----:R-:W-:Y:S01]  /*1edc0*/  R2UR UR4, R0 ;  /* 0x00000000000472ca */ /* 0x002fe200000e0000 */
[----:B------:R-:W-:Y:S06]  /*1edd0*/  BAR.ARV 0x4, 0x180 ;  /* 0x0106000000007b1d */ /* 0x000fec0000002000 */
[----:B------:R-:W-:Y:S08]  /*1ede0*/  @P0 BRA `(.L_x_11187) ;  /* 0x0000001c001c0947 */ /* 0x000ff00003800000 */
[----:B------:R-:W2:Y:S01]  /*1edf0*/  LDL.128 R96, [R1+0x2c0] ;  /* 0x0002c00001607983 */ /* 0x000ea20000100c00 */
[----:B0-----:R-:W0:Y:S01]  /*1ee00*/  LDC R2, c[0x0][0xce8] ;  /* 0x00033a00ff027b82 */ /* 0x001e220000000800 */
[----:B------:R-:W-:Y:S02]  /*1ee10*/  ULDC UR5, c[0x0][0xb88] ;  /* 0x0002e20000057ab9 */ /* 0x000fe40000000800 */
[----:B------:R-:W3:Y:S04]  /*1ee20*/  LDL.128 R92, [R1+0x2d0] ;  /* 0x0002d000015c7983 */ /* 0x000ee80000100c00 */
[----:B------:R-:W4:Y:S04]  /*1ee30*/  LDL.128 R88, [R1+0x2e0] ;  /* 0x0002e00001587983 */ /* 0x000f280000100c00 */
        /* <DEDUP_REMOVED lines=28> */
[----:B------:R-:W4:Y:S01]  /*1f000*/  LDL.128 R8, [R1+0x410] ;  /* 0x0004100001087983 */ /* 0x000f220000100c00 */
[----:B------:R-:W-:Y:S01]  /*1f010*/  VIADD R19, R204, UR39 ;  /* 0x00000027cc137c36 */ /* 0x000fe20008000000 */
[----:B------:R-:W-:Y:S01]  /*1f020*/  LOP3.LUT P0, RZ, R212, 0x3, RZ, 0xc0, !PT ;  /* 0x00000003d4ff7812 */ /* 0x000fe2000780c0ff */
[----:B0-----:R-:W-:Y:S01]  /*1f030*/  IMAD R0, R2, UR5, RZ ;  /* 0x0000000502007c24 */ /* 0x001fe2000f8e02ff */
[----:B------:R-:W-:-:S02]  /*1f040*/  IADD3 R141, P6, R188, 0x8000, RZ ;  /* 0x00008000bc8d7810 */ /* 0x000fc40007fde0ff */
[C---:B------:R-:W-:Y:S02]  /*1f050*/  IADD3 R143, P1, R188.reuse, 0x8020, RZ ;  /* 0x00008020bc8f7810 */ /* 0x040fe40007f3e0ff */
[C---:B------:R-:W-:Y:S02]  /*1f060*/  IADD3 R21, P5, R188.reuse, 0x4060, RZ ;  /* 0x00004060bc157810 */ /* 0x040fe40007fbe0ff */
[C---:B------:R-:W-:Y:S01]  /*1f070*/  LOP3.LUT R155, R188.reuse, 0x380, RZ, 0xc0, !PT ;  /* 0x00000380bc9b7812 */ /* 0x040fe200078ec0ff */
[----:B------:R-:W-:Y:S01]  /*1f080*/  USHF.R.S32.HI UR12, URZ, 0x1f, UR42 ;  /* 0x0000001f3f0c7899 */ /* 0x000fe2000801142a */
[----:B------:R-:W-:Y:S01]  /*1f090*/  ISETP.GE.OR P2, PT, R19, R0, P0 ;  /* 0x000000001300720c */ /* 0x000fe20000746670 */
[----:B------:R-:W-:Y:S01]  /*1f0a0*/  ULDC.64 UR8, c[0x0][0xc90] ;  /* 0x0003240000087ab9 */ /* 0x000fe20000000a00 */
[----:B------:R-:W-:Y:S01]  /*1f0b0*/  IADD3 R145, P3, R188, 0x8040, RZ ;  /* 0x00008040bc917810 */ /* 0x000fe20007f7e0ff */
[----:B------:R-:W-:Y:S01]  /*1f0c0*/  USHF.R.S32.HI UR13, URZ, 0x1f, UR38 ;  /* 0x0000001f3f0d7899 */ /* 0x000fe20008011426 */
[----:B------:R-:W-:-:S09]  /*1f0d0*/  ULDC.64 UR10, c[0x0][0xc98] ;  /* 0x00032600000a7ab9 */ /* 0x000fd20000000a00 */
[----:B------:R-:W4:Y:S01]  /*1f0e0*/  @!P2 LDL R3, [R1+0x440] ;  /* 0x000440000103a983 */ /* 0x000f220000100800 */
[----:B------:R-:W-:Y:S02]  /*1f0f0*/  LOP3.LUT R140, R141, 0x380, RZ, 0xc0, !PT ;  /* 0x000003808d8c7812 */ /* 0x000fe400078ec0ff */
[----:B------:R-:W-:Y:S02]  /*1f100*/  LOP3.LUT R142, R143, 0x380, RZ, 0xc0, !PT ;  /* 0x000003808f8e7812 */ /* 0x000fe400078ec0ff */
[----:B------:R-:W-:Y:S02]  /*1f110*/  SHF.R.U64 R140, R140, 0x3, RZ ;  /* 0x000000038c8c7819 */ /* 0x000fe400000012ff */
[----:B------:R-:W-:Y:S02]  /*1f120*/  SHF.R.U64 R146, R142, 0x3, RZ ;  /* 0x000000038e927819 */ /* 0x000fe400000012ff */
[----:B------:R-:W-:Y:S01]  /*1f130*/  LOP3.LUT R142, R140, R141, RZ, 0x3c, !PT ;  /* 0x0000008d8c8e7212 */ /* 0x000fe200078e3cff */
[----:B------:R-:W-:Y:S01]  /*1f140*/  IMAD.X R141, RZ, RZ, R189, P1 ;  /* 0x000000ffff8d7224 */ /* 0x000fe200008e06bd */
[----:B------:R-:W-:-:S04]  /*1f150*/  IADD3 R149, P1, R188, 0xc040, RZ ;  /* 0x0000c040bc957810 */ /* 0x000fc80007f3e0ff */
[----:B------:R-:W-:-:S04]  /*1f160*/  LOP3.LUT R148, R149, 0x380, RZ, 0xc0, !PT ;  /* 0x0000038095947812 */ /* 0x000fc800078ec0ff */
[----:B------:R-:W-:Y:S02]  /*1f170*/  SHF.R.U64 R148, R148, 0x3, RZ ;  /* 0x0000000394947819 */ /* 0x000fe400000012ff */
[----:B------:R-:W-:Y:S02]  /*1f180*/  LOP3.LUT R20, R21, 0x380, RZ, 0xc0, !PT ;  /* 0x0000038015147812 */ /* 0x000fe400078ec0ff */
[----:B------:R-:W-:Y:S01]  /*1f190*/  LOP3.LUT R148, R148, R149, RZ, 0x3c, !PT ;  /* 0x0000009594947212 */ /* 0x000fe200078e3cff */
[----:B------:R-:W-:Y:S01]  /*1f1a0*/  IMAD.X R149, RZ, RZ, R189, P1 ;  /* 0x000000ffff957224 */ /* 0x000fe200008e06bd */
[----:B------:R-:W-:Y:S02]  /*1f1b0*/  ISETP.NE.AND P1, PT, R2, 0x1, PT ;  /* 0x000000010200780c */ /* 0x000fe40003f25270 */
[----:B------:R-:W-:Y:S02]  /*1f1c0*/  SHF.R.U64 R155, R155, 0x3, RZ ;  /* 0x000000039b9b7819 */ /* 0x000fe400000012ff */
[----:B------:R-:W-:-:S02]  /*1f1d0*/  SHF.R.U64 R20, R20, 0x3, RZ ;  /* 0x0000000314147819 */ /* 0x000fc400000012ff */
[----:B------:R-:W-:Y:S01]  /*1f1e0*/  LOP3.LUT R154, R155, R188, RZ, 0x3c, !PT ;  /* 0x000000bc9b9a7212 */ /* 0x000fe200078e3cff */
[--C-:B------:R-:W-:Y:S01]  /*1f1f0*/  IMAD.MOV.U32 R155, RZ, RZ, R189.reuse ;  /* 0x000000ffff9b7224 */ /* 0x100fe200078e00bd */
[----:B------:R-:W-:Y:S01]  /*1f200*/  LOP3.LUT R20, R20, R21, RZ, 0x3c, !PT ;  /* 0x0000001514147212 */ /* 0x000fe200078e3cff */
[----:B------:R-:W-:-:S03]  /*1f210*/  IMAD.X R21, RZ, RZ, R189, P5 ;  /* 0x000000ffff157224 */ /* 0x000fc600028e06bd */
[----:B------:R-:W-:Y:S02]  /*1f220*/  MOV R155, R154 ;  /* 0x0000009a009b7202 */ /* 0x000fe40000000f00 */
[----:B------:R-:W-:Y:S02]  /*1f230*/  MOV R154, R20 ;  /* 0x00000014009a7202 */ /* 0x000fe40000000f00 */
[----:B------:R-:W0:Y:S01]  /*1f240*/  @P1 LDC R21, c[0x0][0xcec] ;  /* 0x00033b00ff151b82 */ /* 0x000e220000000800 */
[----:B------:R-:W-:Y:S02]  /*1f250*/  UIMAD UR5, UR12, UR8, URZ ;  /* 0x000000080c0572a4 */ /* 0x000fe4000f8e023f */
[----:B------:R-:W-:Y:S02]  /*1f260*/  UIMAD.WIDE.U32 UR6, UR42, UR8, URZ ;  /* 0x000000082a0672a5 */ /* 0x000fe4000f8e003f */
[----:B------:R-:W-:Y:S01]  /*1f270*/  UIMAD UR5, UR42, UR9, UR5 ;  /* 0x000000092a0572a4 */ /* 0x000fe2000f8e0205 */
[----:B------:R-:W-:Y:S01]  /*1f280*/  LOP3.LUT R144, R145, 0x380, RZ, 0xc0, !PT ;  /* 0x0000038091907812 */ /* 0x000fe200078ec0ff */
[----:B------:R-:W-:-:S02]  /*1f290*/  UIMAD UR8, UR13, UR10, URZ ;  /* 0x0000000a0d0872a4 */ /* 0x000fc4000f8e023f */
[----:B------:R-:W-:Y:S01]  /*1f2a0*/  UIADD3 UR7, UR7, UR5, URZ ;  /* 0x0000000507077290 */ /* 0x000fe2000fffe03f */
[----:B------:R-:W-:Y:S01]  /*1f2b0*/  SHF.R.U64 R144, R144, 0x3, RZ ;  /* 0x0000000390907819 */ /* 0x000fe200000012ff */
[----:B------:R-:W-:Y:S02]  /*1f2c0*/  UIMAD UR8, UR38, UR11, UR8 ;  /* 0x0000000b260872a4 */ /* 0x000fe4000f8e0208 */
[----:B------:R-:W-:Y:S01]  /*1f2d0*/  UIMAD.WIDE.U32 UR6, UR38, UR10, UR6 ;  /* 0x0000000a260672a5 */ /* 0x000fe2000f8e0006 */
[----:B------:R-:W-:Y:S01]  /*1f2e0*/  LOP3.LUT R140, R146, R143, RZ, 0x3c, !PT ;  /* 0x0000008f928c7212 */ /* 0x000fe200078e3cff */
[--C-:B------:R-:W-:Y:S01]  /*1f2f0*/  IMAD.X R143, RZ, RZ, R189.reuse, P6 ;  /* 0x000000ffff8f7224 */ /* 0x100fe200030e06bd */
[----:B------:R-:W-:Y:S02]  /*1f300*/  LOP3.LUT R152, R144, R145, RZ, 0x3c, !PT ;  /* 0x0000009190987212 */ /* 0x000fe400078e3cff */
[C---:B------:R-:W-:Y:S01]  /*1f310*/  IADD3 R151, P4, R188.reuse, 0x8060, RZ ;  /* 0x00008060bc977810 */ /* 0x040fe20007f9e0ff */
[----:B------:R-:W-:Y:S01]  /*1f320*/  IMAD.X R153, RZ, RZ, R189, P3 ;  /* 0x000000ffff997224 */ /* 0x000fe200018e06bd */
[C---:B------:R-:W-:Y:S01]  /*1f330*/  IADD3 R145, P5, R188.reuse, 0xc000, RZ ;  /* 0x0000c000bc917810 */ /* 0x040fe20007fbe0ff */
[----:B------:R-:W-:Y:S01]  /*1f340*/  VIADD R19, R19, 0x8 ;  /* 0x0000000813137836 */ /* 0x000fe20000000000 */
[----:B------:R-:W-:Y:S01]  /*1f350*/  IADD3 R147, P6, R188, 0xc020, RZ ;  /* 0x0000c020bc937810 */ /* 0x000fe20007fde0ff */
[----:B------:R-:W-:Y:S01]  /*1f360*/  ULDC.64 UR10, c[0x0][0xbf0] ;  /* 0x0002fc00000a7ab9 */ /* 0x000fe20000000a00 */
[----:B------:R-:W-:-:S02]  /*1f370*/  LOP3.LUT R150, R151, 0x380, RZ, 0xc0, !PT ;  /* 0x0000038097967812 */ /* 0x000fc400078ec0ff */
[----:B------:R-:W-:Y:S02]  /*1f380*/  LOP3.LUT R144, R145, 0x380, RZ, 0xc0, !PT ;  /* 0x0000038091907812 */ /* 0x000fe400078ec0ff */
[----:B------:R-:W-:Y:S02]  /*1f390*/  LOP3.LUT R146, R147, 0x380, RZ, 0xc0, !PT ;  /* 0x0000038093927812 */ /* 0x000fe400078ec0ff */
        /* <DEDUP_REMOVED lines=9> */
[----:B------:R-:W-:-:S02]  /*1f430*/  MOV R142, R142 ;  /* 0x0000008e008e7202 */ /* 0x000fc40000000f00 */
[----:B------:R-:W-:Y:S02]  /*1f440*/  MOV R140, R140 ;  /* 0x0000008c008c7202 */ /* 0x000fe40000000f00 */
[----:B------:R-:W-:Y:S02]  /*1f450*/  MOV R152, R152 ;  /* 0x0000009800987202 */ /* 0x000fe40000000f00 */
[----:B------:R-:W-:Y:S02]  /*1f460*/  MOV R20, R150 ;  /* 0x0000009600147202 */ /* 0x000fe40000000f00 */
[----:B------:R-:W-:Y:S02]  /*1f470*/  MOV R144, R144 ;  /* 0x0000009000907202 */ /* 0x000fe40000000f00 */
[----:B------:R-:W-:Y:S02]  /*1f480*/  MOV R146, R146 ;  /* 0x0000009200927202 */ /* 0x000fe40000000f00 */
[----:B--2---:R-:W-:-:S02]  /*1f490*/  F2FP.BF16.F32.PACK_AB R96, R97, R96 ;  /* 0x000000606160723e */ /* 0x004fc400000010ff */
[----:B------:R-:W-:Y:S02]  /*1f4a0*/  F2FP.BF16.F32.PACK_AB R97, R99, R98 ;  /* 0x000000626361723e */ /* 0x000fe400000010ff */
[----:B---3--:R-:W-:Y:S02]  /*1f4b0*/  F2FP.BF16.F32.PACK_AB R98, R93, R92 ;  /* 0x0000005c5d62723e */ /* 0x008fe400000010ff */
[----:B------:R-:W1:Y:S01]  /*1f4c0*/  @P1 LDC R93, c[0x0][0xcf0] ;  /* 0x00033c00ff5d1b82 */ /* 0x000e620000000800 */
[----:B----4-:R-:W-:Y:S02]  /*1f4d0*/  F2FP.BF16.F32.PACK_AB R88, R89, R88 ;  /* 0x000000585958723e */ /* 0x010fe400000010ff */
[----:B------:R-:W-:Y:S02]  /*1f4e0*/  F2FP.BF16.F32.PACK_AB R89, R91, R90 ;  /* 0x0000005a5b59723e */ /* 0x000fe400000010ff */
[----:B------:R-:W-:Y:S01]  /*1f4f0*/  F2FP.BF16.F32.PACK_AB R90, R85, R84 ;  /* 0x00000054555a723e */ /* 0x000fe200000010ff */
[----:B------:R-:W-:Y:S01]  /*1f500*/  VIADD R84, R236, UR39 ;  /* 0x00000027ec547c36 */ /* 0x000fe20008000000 */
[----:B------:R-:W-:-:S02]  /*1f510*/  F2FP.BF16.F32.PACK_AB R80, R81, R80 ;  /* 0x000000505150723e */ /* 0x000fc400000010ff */
[----:B------:R-:W-:Y:S02]  /*1f520*/  F2FP.BF16.F32.PACK_AB R81, R83, R82 ;  /* 0x000000525351723e */ /* 0x000fe400000010ff */
[----:B------:R-:W-:Y:S01]  /*1f530*/  F2FP.BF16.F32.PACK_AB R82, R77, R76 ;  /* 0x0000004c4d52723e */ /* 0x000fe200000010ff */
[----:B0-----:R-:W-:-:S04]  /*1f540*/  @P1 IMAD.HI.U32 R76, R84, R21, RZ ;  /* 0x00000015544c1227 */ /* 0x001fc800078e00ff */
[----:B------:R-:W-:Y:S01]  /*1f550*/  IMAD.MOV.U32 R21, RZ, RZ, R84 ;  /* 0x000000ffff157224 */ /* 0x000fe200078e0054 */
[----:B-1----:R-:W-:Y:S02]  /*1f560*/  @P1 SHF.R.U32.HI R21, RZ, R93, R76 ;  /* 0x0000005dff151219 */ /* 0x002fe4000001164c */
[----:B------:R-:W-:-:S03]  /*1f570*/  F2FP.BF16.F32.PACK_AB R72, R73, R72 ;  /* 0x000000484948723e */ /* 0x000fc600000010ff */
[--C-:B------:R-:W-:Y:S01]  /*1f580*/  IMAD.MOV R77, RZ, RZ, -R21.reuse ;  /* 0x000000ffff4d7224 */ /* 0x100fe200078e0a15 */
[----:B------:R-:W-:Y:S02]  /*1f590*/  F2FP.BF16.F32.PACK_AB R73, R75, R74 ;  /* 0x0000004a4b49723e */ /* 0x000fe400000010ff */
[----:B------:R-:W-:Y:S01]  /*1f5a0*/  F2FP.BF16.F32.PACK_AB R75, R59, R58 ;  /* 0x0000003a3b4b723e */ /* 0x000fe200000010ff */
[----:B------:R-:W-:Y:S01]  /*1f5b0*/  IMAD R59, R2, R77, R84 ;  /* 0x0000004d023b7224 */ /* 0x000fe200078e0254 */
[----:B------:R-:W-:Y:S01]  /*1f5c0*/  F2FP.BF16.F32.PACK_AB R74, R57, R56 ;  /* 0x00000038394a723e */ /* 0x000fe200000010ff */
[----:B------:R-:W-:Y:S01]  /*1f5d0*/  IMAD.U32 R58, RZ, RZ, UR8 ;  /* 0x00000008ff3a7e24 */ /* 0x000fe2000f8e00ff */
[----:B------:R-:W-:Y:S01]  /*1f5e0*/  SHF.R.S32.HI R57, RZ, 0x1f, R21 ;  /* 0x0000001fff397819 */ /* 0x000fe20000011415 */
[----:B------:R-:W-:Y:S01]  /*1f5f0*/  ULDC.64 UR8, c[0x0][0xbe8] ;  /* 0x0002fa0000087ab9 */ /* 0x000fe20000000a00 */
[----:B------:R-:W-:Y:S02]  /*1f600*/  IADD3 R56, P3, R21, UR6, RZ ;  /* 0x0000000615387c10 */ /* 0x000fe4000ff7e0ff */
[----:B------:R-:W-:-:S02]  /*1f610*/  F2FP.BF16.F32.PACK_AB R136, R137, R136 ;  /* 0x000000888988723e */ /* 0x000fc400000010ff */
[----:B------:R-:W-:Y:S02]  /*1f620*/  SHF.R.S32.HI R21, RZ, 0x1f, R59 ;  /* 0x0000001fff157819 */ /* 0x000fe4000001143b */
[----:B------:R-:W-:Y:S02]  /*1f630*/  F2FP.BF16.F32.PACK_AB R137, R139, R138 ;  /* 0x0000008a8b89723e */ /* 0x000fe400000010ff */
[----:B------:R-:W-:Y:S02]  /*1f640*/  F2FP.BF16.F32.PACK_AB R128, R129, R128 ;  /* 0x000000808180723e */ /* 0x000fe400000010ff */
[----:B------:R-:W-:Y:S02]  /*1f650*/  F2FP.BF16.F32.PACK_AB R138, R133, R132 ;  /* 0x00000084858a723e */ /* 0x000fe400000010ff */
[----:B------:R-:W-:Y:S01]  /*1f660*/  F2FP.BF16.F32.PACK_AB R139, R135, R134 ;  /* 0x00000086878b723e */ /* 0x000fe200000010ff */
[----:B------:R-:W-:Y:S01]  /*1f670*/  BAR.SYNC.DEFER_BLOCKING 0x1, 0x100 ;  /* 0x0044000000007b1d */ /* 0x000fe20000010000 */
[----:B------:R-:W-:-:S02]  /*1f680*/  F2FP.BF16.F32.PACK_AB R129, R131, R130 ;  /* 0x000000828381723e */ /* 0x000fc400000010ff */
[----:B------:R-:W-:Y:S02]  /*1f690*/  F2FP.BF16.F32.PACK_AB R120, R121, R120 ;  /* 0x000000787978723e */ /* 0x000fe400000010ff */
[----:B------:R-:W-:Y:S01]  /*1f6a0*/  IADD3.X R57, R57, UR7, R58, P3, !PT ;  /* 0x0000000739397c10 */ /* 0x000fe20009ffe43a */
[----:B------:R-:W-:Y:S01]  /*1f6b0*/  ULDC.64 UR6, c[0x0][0xc88] ;  /* 0x0003220000067ab9 */ /* 0x000fe20000000a00 */
[----:B------:R-:W-:Y:S02]  /*1f6c0*/  F2FP.BF16.F32.PACK_AB R130, R125, R124 ;  /* 0x0000007c7d82723e */ /* 0x000fe400000010ff */
[----:B------:R-:W-:Y:S02]  /*1f6d0*/  F2FP.BF16.F32.PACK_AB R131, R127, R126 ;  /* 0x0000007e7f83723e */ /* 0x000fe400000010ff */
[----:B------:R-:W-:Y:S02]  /*1f6e0*/  F2FP.BF16.F32.PACK_AB R121, R123, R122 ;  /* 0x0000007a7b79723e */ /* 0x000fe400000010ff */
[----:B------:R-:W-:Y:S01]  /*1f6f0*/  F2FP.BF16.F32.PACK_AB R112, R113, R112 ;  /* 0x000000707170723e */ /* 0x000fe200000010ff */
[----:B------:R-:W-:Y:S01]  /*1f700*/  IMAD R58, R21, UR6, RZ ;  /* 0x00000006153a7c24 */ /* 0x000fe2000f8e02ff */
[----:B------:R-:W-:-:S02]  /*1f710*/  F2FP.BF16.F32.PACK_AB R122, R117, R116 ;  /* 0x00000074757a723e */ /* 0x000fc400000010ff */
[----:B------:R-:W-:Y:S02]  /*1f720*/  F2FP.BF16.F32.PACK_AB R123, R119, R118 ;  /* 0x00000076777b723e */ /* 0x000fe400000010ff */
[----:B------:R-:W-:Y:S02]  /*1f730*/  F2FP.BF16.F32.PACK_AB R113, R115, R114 ;  /* 0x000000727371723e */ /* 0x000fe400000010ff */
        /* <DEDUP_REMOVED lines=8> */
[----:B------:R-:W-:Y:S01]  /*1f7c0*/  F2FP.BF16.F32.PACK_AB R99, R95, R94 ;  /* 0x0000005e5f63723e */ /* 0x000fe200000010ff */
[----:B------:R-:W-:Y:S01]  /*1f7d0*/  IMAD.WIDE.U32 R56, R59, UR6, R56 ;  /* 0x000000063b387c25 */ /* 0x000fe2000f8e0038 */
[----:B------:R-:W-:Y:S01]  /*1f7e0*/  F2FP.BF16.F32.PACK_AB R91, R87, R86 ;  /* 0x00000056575b723e */ /* 0x000fe200000010ff */
[----:B------:R-:W-:Y:S01]  /*1f7f0*/  STSM.16.M88.4 [R234], R120 ;  /* 0x00000078ea007844 */ /* 0x000fe20000000200 */
[----:B------:R-:W-:Y:S01]  /*1f800*/  F2FP.BF16.F32.PACK_AB R83, R79, R78 ;  /* 0x0000004e4f53723e */ /* 0x000fe200000010ff */
[----:B------:R-:W-:Y:S01]  /*1f810*/  IMAD R21, R59, UR7, R58 ;  /* 0x000000073b157c24 */ /* 0x000fe2000f8e023a */
[----:B------:R-:W-:Y:S01]  /*1f820*/  F2FP.BF16.F32.PACK_AB R52, R53, R52 ;  /* 0x000000343534723e */ /* 0x000fe200000010ff */
[----:B------:R-:W-:Y:S01]  /*1f830*/  STSM.16.M88.4 [R233], R112 ;  /* 0x00000070e9007844 */ /* 0x000fe20000000200 */
[----:B------:R-:W-:Y:S01]  /*1f840*/  F2FP.BF16.F32.PACK_AB R53, R55, R54 ;  /* 0x000000363735723e */ /* 0x000fe200000010ff */
[----:B------:R-:W-:Y:S01]  /*1f850*/  ULDC.64 UR6, c[0x0][0xc50] ;  /* 0x0003140000067ab9 */ /* 0x000fe20000000a00 */
        /* <DEDUP_REMOVED lines=8> */
[----:B------:R-:W-:Y:S01]  /*1f8e0*/  F2FP.BF16.F32.PACK_AB R66, R61, R60 ;  /* 0x0000003c3d42723e */ /* 0x000fe200000010ff */
[----:B------:R-:W-:Y:S01]  /*1f8f0*/  IMAD.IADD R21, R57, 0x1, R21 ;  /* 0x0000000139157824 */ /* 0x000fe200078e0215 */
[----:B------:R-:W-:Y:S02]  /*1f900*/  F2FP.BF16.F32.PACK_AB R67, R63, R62 ;  /* 0x0000003e3f43723e */ /* 0x000fe400000010ff */
[----:B------:R-:W-:Y:S01]  /*1f910*/  F2FP.BF16.F32.PACK_AB R49, R51, R50 ;  /* 0x000000323331723e */ /* 0x000fe200000010ff */
[----:B------:R-:W-:Y:S01]  /*1f920*/  STSM.16.M88.4 [R154], R80 ;  /* 0x000000509a007844 */ /* 0x000fe20000000200 */
[----:B------:R-:W-:-:S02]  /*1f930*/  F2FP.BF16.F32.PACK_AB R50, R45, R44 ;  /* 0x0000002c2d32723e */ /* 0x000fc400000010ff */
[----:B------:R-:W-:Y:S02]  /*1f940*/  F2FP.BF16.F32.PACK_AB R51, R47, R46 ;  /* 0x0000002e2f33723e */ /* 0x000fe400000010ff */
[----:B------:R-:W-:Y:S01]  /*1f950*/  F2FP.BF16.F32.PACK_AB R36, R37, R36 ;  /* 0x000000242524723e */ /* 0x000fe200000010ff */
[----:B------:R-:W-:Y:S01]  /*1f960*/  STSM.16.M88.4 [R142], R72 ;  /* 0x000000488e007844 */ /* 0x000fe20000000200 */
[----:B------:R-:W-:Y:S02]  /*1f970*/  LEA R58, P3, R56, UR6, 0x2 ;  /* 0x00000006383a7c11 */ /* 0x000fe4000f8610ff */
[----:B------:R-:W-:Y:S02]  /*1f980*/  F2FP.BF16.F32.PACK_AB R44, R5, R4 ;  /* 0x00000004052c723e */ /* 0x000fe400000010ff */
        /* <DEDUP_REMOVED lines=14> */
[----:B------:R-:W-:Y:S01]  /*1fa70*/  F2FP.BF16.F32.PACK_AB R13, R15, R14 ;  /* 0x0000000e0f0d723e */ /* 0x000fe200000010ff */
[----:B------:R-:W-:Y:S01]  /*1fa80*/  STSM.16.M88.4 [R20], R48 ;  /* 0x0000003014007844 */ /* 0x000fe20000000200 */
[----:B------:R-:W-:-:S02]  /*1fa90*/  F2FP.BF16.F32.PACK_AB R14, R9, R8 ;  /* 0x00000008090e723e */ /* 0x000fc400000010ff */
[----:B------:R-:W-:Y:S01]  /*1faa0*/  F2FP.BF16.F32.PACK_AB R15, R11, R10 ;  /* 0x0000000a0b0f723e */ /* 0x000fe200000010ff */
[----:B------:R-:W-:Y:S01]  /*1fab0*/  STSM.16.M88.4 [R144], R44 ;  /* 0x0000002c90007844 */ /* 0x000fe20000000200 */
[----:B------:R-:W-:-:S03]  /*1fac0*/  LEA.HI.X R21, R56, UR7, R21, 0x2, P3 ;  /* 0x0000000738157c11 */ /* 0x000fc600098f1415 */
[----:B------:R-:W-:Y:S04]  /*1fad0*/  STSM.16.M88.4 [R146], R36 ;  /* 0x0000002492007844 */ /* 0x000fe80000000200 */
[----:B------:R-:W-:Y:S04]  /*1fae0*/  STSM.16.M88.4 [R148], R28 ;  /* 0x0000001c94007844 */ /* 0x000fe80000000200 */
[----:B------:R-:W-:Y:S04]  /*1faf0*/  STSM.16.M88.4 [R228], R12 ;  /* 0x0000000ce4007844 */ /* 0x000fe80000000200 */
[----:B------:R-:W-:Y:S04]  /*1fb00*/  SHFL.IDX PT, R56, R58, RZ, 0x1c1f ;  /* 0x001c1fff3a387589 */ /* 0x000fe800000e0000 */
[----:B------:R-:W0:Y:S01]  /*1fb10*/  SHFL.IDX PT, R57, R21, RZ, 0x1c1f ;  /* 0x001c1fff15397589 */ /* 0x000e2200000e0000 */
[----:B------:R-:W-:Y:S01]  /*1fb20*/  BAR.SYNC.DEFER_BLOCKING 0x1, 0x100 ;  /* 0x0044000000007b1d */ /* 0x000fe20000010000 */
[----:B------:R-:W-:-:S05]  /*1fb30*/  ISETP.GE.OR P0, PT, R19, R0, P0 ;  /* 0x000000001300720c */ /* 0x000fca0000706670 */
[----:B0-----:R0:W-:Y:S08]  /*1fb40*/  @!P2 ST.E desc[UR48][R56.64], R3 ;  /* 0x000000033800a985 */ /* 0x0011f0000c101930 */
[----:B------:R-:W2:Y:S01]  /*1fb50*/  @!P0 LDL R19, [R1+0x444] ;  /* 0x0004440001138983 */ /* 0x000ea20000100800 */
[----:B------:R-:W-:Y:S02]  /*1fb60*/  IMAD R4, R210, 0x40, R194 ;  /* 0x00000040d2047824 */ /* 0x000fe400078e02c2 */
[----:B------:R-:W-:-:S04]  /*1fb70*/  IMAD.MOV.U32 R5, RZ, RZ, 0x2 ;  /* 0x00000002ff057424 */ /* 0x000fc800078e00ff */
[----:B------:R-:W-:-:S03]  /*1fb80*/  IMAD.WIDE R4, R4, R5, UR36 ;  /* 0x0000002404047e25 */ /* 0x000fc6000f8e0205 */
[----:B------:R-:W-:-:S04]  /*1fb90*/  IADD3 R33, P6, R4, 0x5000, RZ ;  /* 0x0000500004217810 */ /* 0x000fc80007fde0ff */
[----:B------:R-:W-:-:S04]  /*1fba0*/  LOP3.LUT R32, R33, 0x380, RZ, 0xc0, !PT ;  /* 0x0000038021207812 */ /* 0x000fc800078ec0ff */
[----:B------:R-:W-:-:S04]  /*1fbb0*/  SHF.R.U64 R32, R32, 0x3, RZ ;  /* 0x0000000320207819 */ /* 0x000fc800000012ff */
[----:B------:R-:W-:Y:S01]  /*1fbc0*/  LOP3.LUT R32, R32, R33, RZ, 0x3c, !PT ;  /* 0x0000002120207212 */ /* 0x000fe200078e3cff */
[----:B------:R-:W-:Y:S01]  /*1fbd0*/  IMAD.X R33, RZ, RZ, R5, P6 ;  /* 0x000000ffff217224 */ /* 0x000fe200030e0605 */
[C---:B------:R-:W-:Y:S02]  /*1fbe0*/  IADD3 R53, P6, R4.reuse, 0xa000, RZ ;  /* 0x0000a00004357810 */ /* 0x040fe40007fde0ff */
[----:B------:R-:W-:Y:S02]  /*1fbf0*/  IADD3 R7, P3, R4, 0x2000, RZ ;  /* 0x0000200004077810 */ /* 0x000fe40007f7e0ff */
[----:B------:R-:W-:Y:S02]  /*1fc00*/  LOP3.LUT R52, R53, 0x380, RZ, 0xc0, !PT ;  /* 0x0000038035347812 */ /* 0x000fe400078ec0ff */
[----:B------:R-:W-:Y:S01]  /*1fc10*/  LOP3.LUT R6, R7, 0x380, RZ, 0xc0, !PT ;  /* 0x0000038007067812 */ /* 0x000fe200078ec0ff */
[----:B------:R-:W-:Y:S01]  /*1fc20*/  SHFL.IDX PT, R20, R58, 0x1, 0x1c1f ;  /* 0x003c1f003a147f89 */ /* 0x000fe200000e0000 */
[----:B------:R-:W-:-:S02]  /*1fc30*/  SHF.R.U64 R52, R52, 0x3, RZ ;  /* 0x0000000334347819 */ /* 0x000fc400000012ff */
[----:B------:R-:W-:Y:S01]  /*1fc40*/  SHF.R.U64 R6, R6, 0x3, RZ ;  /* 0x0000000306067819 */ /* 0x000fe200000012ff */
[----:B------:R-:W2:Y:S01]  /*1fc50*/  SHFL.IDX PT, R21, R21, 0x1, 0x1c1f ;  /* 0x003c1f0015157f89 */ /* 0x000ea200000e0000 */
[----:B------:R-:W-:Y:S01]  /*1fc60*/  LOP3.LUT R52, R52, R53, RZ, 0x3c, !PT ;  /* 0x0000003534347212 */ /* 0x000fe200078e3cff */
[----:B------:R-:W-:Y:S01]  /*1fc70*/  IMAD.X R53, RZ, RZ, R5, P6 ;  /* 0x000000ffff357224 */ /* 0x000fe200030e0605 */
[----:B------:R-:W-:Y:S02]  /*1fc80*/  LOP3.LUT R12, R6, R7, RZ, 0x3c, !PT ;  /* 0x00000007060c7212 */ /* 0x000fe400078e3cff */
[----:B------:R-:W-:-:S04]  /*1fc90*/  IADD3 R6, P6, R4, 0xf000, RZ ;  /* 0x0000f00004067810 */ /* 0x000fc80007fde0ff */
[----:B0-----:R-:W-:Y:S02]  /*1fca0*/  LOP3.LUT R3, R6, 0x380, RZ, 0xc0, !PT ;  /* 0x0000038006037812 */ /* 0x001fe400078ec0ff */
[C---:B------:R-:W-:Y:S02]  /*1fcb0*/  IADD3 R9, P2, R4.reuse, 0x1000, RZ ;  /* 0x0000100004097810 */ /* 0x040fe40007f5e0ff */
[----:B------:R-:W-:Y:S02]  /*1fcc0*/  SHF.R.U64 R3, R3, 0x3, RZ ;  /* 0x0000000303037819 */ /* 0x000fe400000012ff */
[C---:B------:R-:W-:Y:S02]  /*1fcd0*/  IADD3 R25, P4, R4.reuse, 0x3000, RZ ;  /* 0x0000300004197810 */ /* 0x040fe40007f9e0ff */
[----:B------:R-:W-:Y:S02]  /*1fce0*/  IADD3 R29, P5, R4, 0x4000, RZ ;  /* 0x00004000041d7810 */ /* 0x000fe40007fbe0ff */
[----:B------:R-:W-:-:S02]  /*1fcf0*/  LOP3.LUT R8, R9, 0x380, RZ, 0xc0, !PT ;  /* 0x0000038009087812 */ /* 0x000fc400078ec0ff */
[----:B------:R-:W-:Y:S02]  /*1fd00*/  LOP3.LUT R24, R25, 0x380, RZ, 0xc0, !PT ;  /* 0x0000038019187812 */ /* 0x000fe400078ec0ff */
[----:B------:R-:W-:Y:S02]  /*1fd10*/  LOP3.LUT R28, R29, 0x380, RZ, 0xc0, !PT ;  /* 0x000003801d1c7812 */ /* 0x000fe400078ec0ff */
[----:B------:R-:W-:Y:S02]  /*1fd20*/  LOP3.LUT R72, R3, R6, RZ, 0x3c, !PT ;  /* 0x0000000603487212 */ /* 0x000fe400078e3cff */
[----:B------:R-:W0:Y:S01]  /*1fd30*/  @P1 LDC R3, c[0x0][0xcec] ;  /* 0x00033b00ff031b82 */ /* 0x000e220000000800 */
[----:B------:R-:W-:Y:S02]  /*1fd40*/  SHF.R.U64 R8, R8, 0x3, RZ ;  /* 0x0000000308087819 */ /* 0x000fe400000012ff */
[----:B------:R-:W-:Y:S02]  /*1fd50*/  SHF.R.U64 R24, R24, 0x3, RZ ;  /* 0x0000000318187819 */ /* 0x000fe400000012ff */
[----:B------:R-:W-:Y:S01]  /*1fd60*/  SHF.R.U64 R28, R28, 0x3, RZ ;  /* 0x000000031c1c7819 */ /* 0x000fe200000012ff */
        /* <DEDUP_REMOVED lines=10> */
[----:B------:R-:W-:Y:S02]  /*1fe10*/  IADD3 R49, P5, R4, 0x9000, RZ ;  /* 0x0000900004317810 */ /* 0x000fe40007fbe0ff */
[----:B------:R-:W-:Y:S02]  /*1fe20*/  LOP3.LUT R36, R37, 0x380, RZ, 0xc0, !PT ;  /* 0x0000038025247812 */ /* 0x000fe400078ec0ff */
[----:B------:R-:W-:Y:S02]  /*1fe30*/  LOP3.LUT R40, R41, 0x380, RZ, 0xc0, !PT ;  /* 0x0000038029287812 */ /* 0x000fe400078ec0ff */
[----:B------:R-:W-:-:S02]  /*1fe40*/  LOP3.LUT R44, R45, 0x380, RZ, 0xc0, !PT ;  /* 0x000003802d2c7812 */ /* 0x000fc400078ec0ff */
[----:B------:R-:W-:Y:S01]  /*1fe50*/  LOP3.LUT R48, R49, 0x380, RZ, 0xc0, !PT ;  /* 0x0000038031307812 */ /* 0x000fe200078ec0ff */
[----:B------:R-:W-:Y:S01]  /*1fe60*/  UIMAD UR5, UR12, UR8, URZ ;  /* 0x000000080c0572a4 */ /* 0x000fe2000f8e023f */
[----:B------:R-:W-:Y:S02]  /*1fe70*/  SHF.R.U64 R36, R36, 0x3, RZ ;  /* 0x0000000324247819 */ /* 0x000fe400000012ff */
[----:B------:R-:W-:Y:S02]  /*1fe80*/  SHF.R.U64 R40, R40, 0x3, RZ ;  /* 0x0000000328287819 */ /* 0x000fe400000012ff */
[----:B------:R-:W-:Y:S02]  /*1fe90*/  SHF.R.U64 R44, R44, 0x3, RZ ;  /* 0x000000032c2c7819 */ /* 0x000fe400000012ff */
[----:B------:R-:W-:Y:S01]  /*1fea0*/  SHF.R.U64 R48, R48, 0x3, RZ ;  /* 0x0000000330307819 */ /* 0x000fe200000012ff */
[----:B------:R-:W-:Y:S01]  /*1feb0*/  VIADD R78, R211, UR39 ;  /* 0x00000027d34e7c36 */ /* 0x000fe20008000000 */
[----:B------:R-:W-:Y:S01]  /*1fec0*/  LOP3.LUT R36, R36, R37, RZ, 0x3c, !PT ;  /* 0x0000002524247212 */ /* 0x000fe200078e3cff */
[----:B------:R-:W-:Y:S01]  /*1fed0*/  UIMAD.WIDE.U32 UR6, UR42, UR8, URZ ;  /* 0x000000082a0672a5 */ /* 0x000fe2000f8e003f */
[----:B------:R-:W-:Y:S01]  /*1fee0*/  LOP3.LUT R40, R40, R41, RZ, 0x3c, !PT ;  /* 0x0000002928287212 */ /* 0x000fe200078e3cff */
[----:B------:R-:W-:Y:S01]  /*1fef0*/  UIMAD UR5, UR42, UR9, UR5 ;  /* 0x000000092a0572a4 */ /* 0x000fe2000f8e0205 */
[----:B------:R-:W-:Y:S01]  /*1ff00*/  LOP3.LUT R44, R44, R45, RZ, 0x3c, !PT ;  /* 0x0000002d2c2c7212 */ /* 0x000fe200078e3cff */
[--C-:B------:R-:W-:Y:S01]  /*1ff10*/  IMAD.X R37, RZ, RZ, R5.reuse, P2 ;  /* 0x000000ffff257224 */ /* 0x100fe200010e0605 */
[----:B------:R-:W-:Y:S01]  /*1ff20*/  LOP3.LUT R48, R48, R49, RZ, 0x3c, !PT ;  /* 0x0000003130307212 */ /* 0x000fe200078e3cff */
[--C-:B------:R-:W-:Y:S01]  /*1ff30*/  IMAD.X R41, RZ, RZ, R5.reuse, P3 ;  /* 0x000000ffff297224 */ /* 0x100fe200018e0605 */
[C---:B------:R-:W-:Y:S01]  /*1ff40*/  IADD3 R57, P2, R4.reuse, 0xb000, RZ ;  /* 0x0000b00004397810 */ /* 0x040fe20007f5e0ff */
[--C-:B------:R-:W-:Y:S01]  /*1ff50*/  IMAD.X R45, RZ, RZ, R5.reuse, P4 ;  /* 0x000000ffff2d7224 */ /* 0x100fe200020e0605 */
[C---:B------:R-:W-:Y:S01]  /*1ff60*/  IADD3 R61, P3, R4.reuse, 0xc000, RZ ;  /* 0x0000c000043d7810 */ /* 0x040fe20007f7e0ff */
[----:B------:R-:W-:Y:S01]  /*1ff70*/  IMAD.X R49, RZ, RZ, R5, P5 ;  /* 0x000000ffff317224 */ /* 0x000fe200028e0605 */
[----:B------:R-:W-:Y:S01]  /*1ff80*/  IADD3 R65, P4, R4, 0xd000, RZ ;  /* 0x0000d00004417810 */ /* 0x000fe20007f9e0ff */
[----:B0-----:R-:W-:Y:S01]  /*1ff90*/  @P1 IMAD.HI.U32 R3, R78, R3, RZ ;  /* 0x000000034e031227 */ /* 0x001fe200078e00ff */
[----:B------:R-:W-:Y:S01]  /*1ffa0*/  IADD3 R69, P5, R4, 0xe000, RZ ;  /* 0x0000e00004457810 */ /* 0x000fe20007fbe0ff */
[----:B------:R-:W-:-:S02]  /*1ffb0*/  UIMAD UR8, UR13, UR10, URZ ;  /* 0x0000000a0d0872a4 */ /* 0x000fc4000f8e023f */
[----:B------:R-:W-:Y:S01]  /*1ffc0*/  UIADD3 UR7, UR7, UR5, URZ ;  /* 0x0000000507077290 */ /* 0x000fe2000fffe03f */
[----:B------:R-:W-:Y:S02]  /*1ffd0*/  LOP3.LUT R56, R57, 0x380, RZ, 0xc0, !PT ;  /* 0x0000038039387812 */ /* 0x000fe400078ec0ff */
[----:B------:R-:W-:Y:S02]  /*1ffe0*/  LOP3.LUT R60, R61, 0x380, RZ, 0xc0, !PT ;  /* 0x000003803d3c7812 */ /* 0x000fe400078ec0ff */
[----:B------:R-:W-:Y:S02]  /*1fff0*/  LOP3.LUT R64, R65, 0x380, RZ, 0xc0, !PT ;  /* 0x0000038041407812 */ /* 0x000fe400078ec0ff */
[----:B------:R-:W-:Y:S01]  /*20000*/  LOP3.LUT R68, R69, 0x380, RZ, 0xc0, !PT ;  /* 0x0000038045447812 */ /* 0x000fe200078ec0ff */
[----:B------:R-:W-:Y:S01]  /*20010*/  UIMAD UR5, UR38, UR11, UR8 ;  /* 0x0000000b260572a4 */ /* 0x000fe2000f8e0208 */
[----:B------:R-:W-:Y:S01]  /*20020*/  LOP3.LUT R7, R4, 0x380, RZ, 0xc0, !PT ;  /* 0x0000038004077812 */ /* 0x000fe200078ec0ff */
[----:B------:R-:W-:Y:S01]  /*20030*/  UIMAD.WIDE.U32 UR6, UR38, UR10, UR6 ;  /* 0x0000000a260672a5 */ /* 0x000fe2000f8e0006 */
[----:B------:R-:W-:Y:S01]  /*20040*/  SHF.R.U64 R56, R56, 0x3, RZ ;  /* 0x0000000338387819 */ /* 0x000fe200000012ff */
[----:B------:R-:W-:Y:S01]  /*20050*/  IMAD.X R73, RZ, RZ, R5, P6 ;  /* 0x000000ffff497224 */ /* 0x000fe200030e0605 */
[----:B------:R-:W-:-:S02]  /*20060*/  SHF.R.U64 R60, R60, 0x3, RZ ;  /* 0x000000033c3c7819 */ /* 0x000fc400000012ff */
[----:B------:R-:W-:Y:S02]  /*20070*/  SHF.R.U64 R64, R64, 0x3, RZ ;  /* 0x0000000340407819 */ /* 0x000fe400000012ff */
[----:B------:R-:W-:Y:S01]  /*20080*/  SHF.R.U64 R68, R68, 0x3, RZ ;  /* 0x0000000344447819 */ /* 0x000fe200000012ff */
[----:B------:R-:W-:Y:S01]  /*20090*/  UIADD3 UR5, UR7, UR5, URZ ;  /* 0x0000000507057290 */ /* 0x000fe2000fffe03f */
[----:B------:R-:W-:Y:S01]  /*200a0*/  SHF.R.U64 R7, R7, 0x3, RZ ;  /* 0x0000000307077819 */ /* 0x000fe200000012ff */
[----:B------:R-:W-:Y:S01]  /*200b0*/  ULDC.64 UR8, c[0x0][0xbe0] ;  /* 0x0002f80000087ab9 */ /* 0x000fe20000000a00 */
        /* <DEDUP_REMOVED lines=9> */
[----:B------:R-:W-:-:S05]  /*20150*/  VIADD R81, R210, UR39 ;  /* 0x00000027d2517c36 */ /* 0x000fca0008000000 */
[----:B------:R-:W-:Y:S01]  /*20160*/  ISETP.GE.AND P2, PT, R81, R0, PT ;  /* 0x000000005100720c */ /* 0x000fe20003f46270 */
[----:B------:R-:W-:Y:S01]  /*20170*/  BSSY B1, `(.L_x_11188) ;  /* 0x000004a000017945 */ /* 0x000fe20003800000 */
[----:B--2---:R0:W-:Y:S04]  /*20180*/  @!P0 ST.E desc[UR48][R20.64], R19 ;  /* 0x0000001314008985 */ /* 0x0041e8000c101930 */
[----:B------:R-:W5:Y:S04]  /*20190*/  LD.E.128 R4, desc[UR48][R4.64] ;  /* 0x0000003004047980 */ /* 0x000f68000c101d00 */
[----:B------:R-:W5:Y:S01]  /*201a0*/  LD.E.128 R8, desc[UR48][R8.64] ;  /* 0x0000003008087980 */ /* 0x000f62000c101d00 */
[----:B0-----:R-:W0:Y:S01]  /*201b0*/  @P1 LDC R20, c[0x0][0xcf0] ;  /* 0x00033c00ff141b82 */ /* 0x001e220000000800 */
[----:B------:R-:W-:-:S02]  /*201c0*/  IMAD.MOV.U32 R19, RZ, RZ, R78 ;  /* 0x000000ffff137224 */ /* 0x000fc400078e004e */
[----:B------:R-:W5:Y:S01]  /*201d0*/  LD.E.128 R12, desc[UR48][R12.64] ;  /* 0x000000300c0c7980 */ /* 0x000f62000c101d00 */
[----:B------:R-:W-:-:S03]  /*201e0*/  IMAD.U32 R21, RZ, RZ, UR7 ;  /* 0x00000007ff157e24 */ /* 0x000fc6000f8e00ff */
[----:B------:R-:W5:Y:S04]  /*201f0*/  LD.E.128 R24, desc[UR48][R24.64] ;  /* 0x0000003018187980 */ /* 0x000f68000c101d00 */
[----:B------:R-:W5:Y:S04]  /*20200*/  LD.E.128 R28, desc[UR48][R28.64] ;  /* 0x000000301c1c7980 */ /* 0x000f68000c101d00 */
[----:B------:R-:W5:Y:S04]  /*20210*/  LD.E.128 R32, desc[UR48][R32.64] ;  /* 0x0000003020207980 */ /* 0x000f68000c101d00 */
[----:B------:R-:W5:Y:S04]  /*20220*/  LD.E.128 R36, desc[UR48][R36.64] ;  /* 0x0000003024247980 */ /* 0x000f68000c101d00 */
[----:B------:R-:W5:Y:S01]  /*20230*/  LD.E.128 R40, desc[UR48][R40.64] ;  /* 0x0000003028287980 */ /* 0x000f62000c101d00 */
[----:B0-----:R-:W-:Y:S01]  /*20240*/  @P1 SHF.R.U32.HI R19, RZ, R20, R3 ;  /* 0x00000014ff131219 */ /* 0x001fe20000011603 */
[----:B------:R-:W-:-:S02]  /*20250*/  IMAD.U32 R20, RZ, RZ, UR6 ;  /* 0x00000006ff147e24 */ /* 0x000fc4000f8e00ff */
[----:B------:R-:W5:Y:S01]  /*20260*/  LD.E.128 R44, desc[UR48][R44.64] ;  /* 0x000000302c2c7980 */ /* 0x000f62000c101d00 */
[----:B------:R-:W-:Y:S01]  /*20270*/  IMAD.U32 R3, RZ, RZ, UR5 ;  /* 0x00000005ff037e24 */ /* 0x000fe2000f8e00ff */
[--C-:B------:R-:W-:Y:S01]  /*20280*/  SHF.R.S32.HI R76, RZ, 0x1f, R19.reuse ;  /* 0x0000001fff4c7819 */ /* 0x100fe20000011413 */
[----:B------:R-:W-:Y:S01]  /*20290*/  IMAD.MOV R77, RZ, RZ, -R19 ;  /* 0x000000ffff4d7224 */ /* 0x000fe200078e0a13 */
[----:B------:R-:W5:Y:S01]  /*202a0*/  LD.E.128 R48, desc[UR48][R48.64] ;  /* 0x0000003030307980 */ /* 0x000f62000c101d00 */
[----:B------:R-:W-:Y:S02]  /*202b0*/  ULDC.64 UR6, c[0x0][0xbd8] ;  /* 0x0002f60000067ab9 */ /* 0x000fe40000000a00 */
[----:B------:R-:W-:Y:S01]  /*202c0*/  IMAD R21, R2, R77, R78 ;  /* 0x0000004d02157224 */ /* 0x000fe200078e024e */
[----:B------:R-:W5:Y:S01]  /*202d0*/  LD.E.128 R52, desc[UR48][R52.64] ;  /* 0x0000003034347980 */ /* 0x000f62000c101d00 */
[----:B------:R-:W-:Y:S02]  /*202e0*/  IMAD R76, R76, UR8, RZ ;  /* 0x000000084c4c7c24 */ /* 0x000fe4000f8e02ff */
[----:B------:R-:W-:Y:S01]  /*202f0*/  IMAD.MOV.U32 R2, RZ, RZ, R20 ;  /* 0x000000ffff027224 */ /* 0x000fe200078e0014 */
[----:B------:R-:W5:Y:S01]  /*20300*/  LD.E.128 R56, desc[UR48][R56.64] ;  /* 0x0000003038387980 */ /* 0x000f62000c101d00 */
[----:B------:R-:W-:-:S02]  /*20310*/  IMAD R77, R19, UR9, R76 ;  /* 0x00000009134d7c24 */ /* 0x000fc4000f8e024c */
[----:B------:R-:W-:Y:S01]  /*20320*/  IMAD.WIDE.U32 R2, R19, UR8, R2 ;  /* 0x0000000813027c25 */ /* 0x000fe2000f8e0002 */
[----:B------:R-:W5:Y:S01]  /*20330*/  LD.E.128 R60, desc[UR48][R60.64] ;  /* 0x000000303c3c7980 */ /* 0x000f62000c101d00 */
[----:B------:R-:W-:-:S03]  /*20340*/  SHF.R.S32.HI R19, RZ, 0x1f, R21 ;  /* 0x0000001fff137819 */ /* 0x000fc60000011415 */
        /* <DEDUP_REMOVED lines=11> */
[----:B------:R-:W-:Y:S01]  /*20400*/  VIADD R19, R81, 0x20 ;  /* 0x0000002051137836 */ /* 0x000fe20000000000 */
[----:B------:R-:W-:Y:S01]  /*20410*/  UIADD3 UR5, UR44, 0x32420, URZ ;  /* 0x000324202c057890 */ /* 0x000fe2000fffe03f */
[C---:B------:R-:W-:Y:S02]  /*20420*/  IMAD R77, R21.reuse, UR7, R20 ;  /* 0x00000007154d7c24 */ /* 0x040fe4000f8e0214 */
[----:B------:R-:W-:Y:S01]  /*20430*/  IMAD.WIDE.U32 R2, R21, UR6, R2 ;  /* 0x0000000615027c25 */ /* 0x000fe2000f8e0002 */
[----:B------:R-:W-:Y:S01]  /*20440*/  ISETP.GE.AND P1, PT, R19, R0, PT ;  /* 0x000000001300720c */ /* 0x000fe20003f26270 */
[----:B------:R-:W-:Y:S02]  /*20450*/  ULDC.64 UR6, c[0x0][0xb80] ;  /* 0x0002e00000067ab9 */ /* 0x000fe40000000a00 */
[----:B------:R-:W-:Y:S01]  /*20460*/  VIADD R19, R81, 0x40 ;  /* 0x0000004051137836 */ /* 0x000fe20000000000 */
[----:B------:R-:W-:Y:S01]  /*20470*/  LEA R80, P3, R2, UR6, 0x1 ;  /* 0x0000000602507c11 */ /* 0x000fe2000f8608ff */
[----:B------:R-:W-:Y:S01]  /*20480*/  IMAD.IADD R3, R3, 0x1, R77 ;  /* 0x0000000103037824 */ /* 0x000fe200078e024d */
[----:B------:R-:W-:-:S02]  /*20490*/  UPRMT UR5, URZ, 0x654, UR5 ;  /* 0x000006543f057896 */ /* 0x000fc40008000005 */
[----:B------:R-:W-:Y:S02]  /*204a0*/  ISETP.GE.AND P0, PT, R19, R0, PT ;  /* 0x000000001300720c */ /* 0x000fe40003f06270 */
[----:B------:R-:W-:Y:S01]  /*204b0*/  LEA.HI.X R19, R2, UR7, R3, 0x1, P3 ;  /* 0x0000000702137c11 */ /* 0x000fe200098f0c03 */
[----:B0-----:R0:W1:Y:S04]  /*204c0*/  SHFL.IDX PT, R78, R80, RZ, 0x181f ;  /* 0x00181fff504e7589 */ /* 0x00106800000e0000 */
[----:B------:R0:W2:Y:S01]  /*204d0*/  SHFL.IDX PT, R79, R19, RZ, 0x181f ;  /* 0x00181fff134f7589 */ /* 0x0000a200000e0000 */
[----:B------:R-:W-:Y:S01]  /*204e0*/  SYNCS.ARRIVE.TRANS64.RED.A1T0 RZ, [UR5], RZ ;  /* 0x000000ffffff79a7 */ /* 0x000fe20008100405 */
        /* <DEDUP_REMOVED lines=18> */
.L_x_11189:
[----:B------:R-:W-:Y:S05]  /*20610*/  BSYNC B1 ;  /* 0x0000000000017941 */ /* 0x000fea0003800000 */
.L_x_11188:
[----:B---3--:R3:W4:Y:S01]  /*20620*/  SHFL.IDX PT, R21, R19, 0x1, 0x181f ;  /* 0x00381f0013157f89 */ /* 0x00872200000e0000 */
        /* <DEDUP_REMOVED lines=9> */
[-C--:B-----5:R-:W-:Y:S02]  /*206c0*/  @!P3 LEA R4, P5, R196, R20.reuse, 0x1 ;  /* 0x00000014c404b211 */ /* 0x0a0fe400078a08ff */
[-C--:B----4-:R-:W-:Y:S02]  /*206d0*/  @!P4 LEA.HI.X R3, R194, R21.reuse, R203, 0x1, P6 ;  /* 0x00000015c203c211 */ /* 0x090fe400030f0ccb */
[-C--:B------:R-:W-:Y:S02]  /*206e0*/  @!P2 LEA R6, P6, R195, R20.reuse, 0x1 ;  /* 0x00000014c306a211 */ /* 0x080fe400078c08ff */
        /* <DEDUP_REMOVED lines=8> */
.L_x_11191:
[----:B------:R-:W-:Y:S05]  /*20770*/  BSYNC B1 ;  /* 0x0000000000017941 */ /* 0x000fea0003800000 */
.L_x_11190:
[----:B0----5:R0:W0:Y:S01]  /*20780*/  SHFL.IDX PT, R9, R19, 0x2, 0x181f ;  /* 0x00581f0013097f89 */ /* 0x02102200000e0000 */
        /* <DEDUP_REMOVED lines=9> */
[-C--:B------:R-:W-:Y:S02]  /*20820*/  @!P2 LEA R4, P5, R196, R8.reuse, 0x1 ;  /* 0x00000008c404a211 */ /* 0x080fe400078a08ff */
[-C--:B------:R-:W-:Y:S02]  /*20830*/  @!P1 LEA R6, P4, R195, R8.reuse, 0x1 ;  /* 0x00000008c3069211 */ /* 0x080fe400078808ff */
[-C--:B------:R-:W-:Y:S02]  /*20840*/  @!P3 LEA.HI.X R3, R194, R9.reuse, R203, 0x1, P6 ;  /* 0x00000009c203b211 */ /* 0x080fe400030f0ccb */
        /* <DEDUP_REMOVED lines=8> */
.L_x_11193:
[----:B------:R-:W-:Y:S05]  /*208d0*/  BSYNC B1 ;  /* 0x0000000000017941 */ /* 0x000fea0003800000 */
.L_x_11192:
[----:B0-----:R-:W-:Y:S01]  /*208e0*/  VIADD R3, R81, 0x60 ;  /* 0x0000006051037836 */ /* 0x001fe20000000000 */
[----:B---3--:R-:W0:Y:S04]  /*208f0*/  SHFL.IDX PT, R19, R19, 0x3, 0x181f ;  /* 0x00781f0013137f89 */ /* 0x008e2800000e0000 */
[----:B------:R-:W-:Y:S01]  /*20900*/  ISETP.GE.AND P0, PT, R3, R0, PT ;  /* 0x000000000300720c */ /* 0x000fe20003f06270 */
[----:B------:R-:W3:-:S12]  /*20910*/  SHFL.IDX PT, R80, R80, 0x3, 0x181f ;  /* 0x00781f0050507f89 */ /* 0x000ed800000e0000 */
[----:B------:R-:W-:Y:S05]  /*20920*/  @P0 BRA `(.L_x_11194) ;  /* 0x0000000c001c0947 */ /* 0x000fea0003800000 */
[----:B------:R-:W-:Y:S02]  /*20930*/  ULDC UR5, c[0x0][0xbc8] ;  /* 0x0002f20000057ab9 */ /* 0x000fe40000000800 */
[----:B------:R-:W-:Y:S02]  /*20940*/  ISETP.GE.AND P3, PT, R194, UR5, PT ;  /* 0x00000005c2007c0c */ /* 0x000fe4000bf66270 */
[----:B------:R-:W-:Y:S02]  /*20950*/  ISETP.GE.AND P4, PT, R196, UR5, PT ;  /* 0x00000005c4007c0c */ /* 0x000fe4000bf86270 */
[----:B------:R-:W-:-:S09]  /*20960*/  ISETP.GE.AND P5, PT, R195, UR5, PT ;  /* 0x00000005c3007c0c */ /* 0x000fd2000bfa6270 */
[-C--:B---3--:R-:W-:Y:S02]  /*20970*/  @!P3 LEA R2, P0, R194, R80.reuse, 0x1 ;  /* 0x00000050c202b211 */ /* 0x088fe400078008ff */
[-C--:B------:R-:W-:Y:S02]  /*20980*/  @!P4 LEA R4, P1, R196, R80.reuse, 0x1 ;  /* 0x00000050c404c211 */ /* 0x080fe400078208ff */
[C---:B------:R-:W-:Y:S02]  /*20990*/  @!P5 LEA R6, P2, R195.reuse, R80, 0x1 ;  /* 0x00000050c306d211 */ /* 0x040fe400078408ff */
[-C--:B0-----:R-:W-:Y:S02]  /*209a0*/  @!P3 LEA.HI.X R3, R194, R19.reuse, R203, 0x1, P0 ;  /* 0x00000013c203b211 */ /* 0x081fe400000f0ccb */
        /* <DEDUP_REMOVED lines=11> */
.L_x_11187:
[----:B0-----:R-:W0:Y:S01]  /*20a60*/  LDC R6, c[0x0][0xce8] ;  /* 0x00033a00ff067b82 */ /* 0x001e220000000800 */
[----:B------:R-:W-:Y:S01]  /*20a70*/  ISETP.GE.AND P0, PT, R206, 0x80, PT ;  /* 0x00000080ce00780c */ /* 0x000fe20003f06270 */
[----:B------:R-:W-:Y:S01]  /*20a80*/  USHF.R.S32.HI UR8, URZ, 0x1f, UR42 ;  /* 0x0000001f3f087899 */ /* 0x000fe2000801142a */
[----:B------:R-:W-:Y:S01]  /*20a90*/  BSSY B1, `(.L_x_11195) ;  /* 0x000002e000017945 */ /* 0x000fe20003800000 */
        /* <DEDUP_REMOVED lines=45> */
.L_x_11196:
[----:B------:R-:W-:Y:S05]  /*20d70*/  BSYNC B1 ;  /* 0x0000000000017941 */ /* 0x000fea0003800000 */
.L_x_11195:
[----:B------:R-:W-:Y:S01]  /*20d80*/  ULDC.64 UR10, c[0x0][0xbe8] ;  /* 0x0002fa00000a7ab9 */ /* 0x000fe20000000a00 */
[----:B--2---:R-:W-:Y:S01]  /*20d90*/  VIADD R4, R211, UR39 ;  /* 0x00000027d3047c36 */ /* 0x004fe20008000000 */
[----:B------:R-:W-:Y:S01]  /*20da0*/  UIMAD UR5, UR8, UR10, URZ ;  /* 0x0000000a080572a4 */ /* 0x000fe2000f8e023f */
[----:B------:R-:W-:Y:S01]  /*20db0*/  VIADD R8, R210, UR39 ;  /* 0x00000027d2087c36 */ /* 0x000fe20008000000 */
[----:B------:R-:W-:Y:S01]  /*20dc0*/  UIMAD.WIDE.U32 UR6, UR42, UR10, URZ ;  /* 0x0000000a2a0672a5 */ /* 0x000fe2000f8e003f */
[----:B0-----:R-:W-:Y:S01]  /*20dd0*/  @P1 IMAD.HI.U32 R0, R4, R9, RZ ;  /* 0x0000000904001227 */ /* 0x001fe200078e00ff */
[----:B------:R-:W-:Y:S01]  /*20de0*/  UIMAD UR5, UR42, UR11, UR5 ;  /* 0x0000000b2a0572a4 */ /* 0x000fe2000f8e0205 */
[----:B------:R-:W-:Y:S02]  /*20df0*/  BSSY B1, `(.L_x_11197) ;  /* 0x0000038000017945 */ /* 0x000fe40003800000 */
[----:B------:R-:W-:Y:S01]  /*20e00*/  ULDC.64 UR10, c[0x0][0xbf0] ;  /* 0x0002fc00000a7ab9 */ /* 0x000fe20000000a00 */
[----:B------:R-:W-:Y:S01]  /*20e10*/  UIADD3 UR7, UR7, UR5, URZ ;  /* 0x0000000507077290 */ /* 0x000fe2000fffe03f */
[----:B------:R-:W-:Y:S01]  /*20e20*/  IMAD.MOV.U32 R5, RZ, RZ, R4 ;  /* 0x000000ffff057224 */ /* 0x000fe200078e0004 */
[----:B------:R-:W-:Y:S01]  /*20e30*/  UIMAD UR5, UR9, UR10, URZ ;  /* 0x0000000a090572a4 */ /* 0x000fe2000f8e023f */
[----:B-1----:R-:W-:Y:S01]  /*20e40*/  @P1 SHF.R.U32.HI R5, RZ, R11, R0 ;  /* 0x0000000bff051219 */ /* 0x002fe20000011600 */
[----:B------:R-:W-:-:S02]  /*20e50*/  UIMAD.WIDE.U32 UR6, UR38, UR10, UR6 ;  /* 0x0000000a260672a5 */ /* 0x000fc4000f8e0006 */
[----:B------:R-:W-:Y:S01]  /*20e60*/  UIMAD UR5, UR38, UR11, UR5 ;  /* 0x0000000b260572a4 */ /* 0x000fe2000f8e0205 */
[--C-:B------:R-:W-:Y:S01]  /*20e70*/  SHF.R.S32.HI R0, RZ, 0x1f, R5.reuse ;  /* 0x0000001fff007819 */ /* 0x100fe20000011405 */
[----:B------:R-:W-:Y:S01]  /*20e80*/  IMAD.MOV R7, RZ, RZ, -R5 ;  /* 0x000000ffff077224 */ /* 0x000fe200078e0a05 */
[----:B------:R-:W-:Y:S01]  /*20e90*/  ULDC.64 UR8, c[0x0][0xbe0] ;  /* 0x0002f80000087ab9 */ /* 0x000fe20000000a00 */
[----:B------:R-:W-:Y:S02]  /*20ea0*/  UIADD3 UR5, UR7, UR5, URZ ;  /* 0x0000000507057290 */ /* 0x000fe4000fffe03f */
[----:B------:R-:W-:Y:S02]  /*20eb0*/  IMAD.U32 R3, RZ, RZ, UR7 ;  /* 0x00000007ff037e24 */ /* 0x000fe4000f8e00ff */
[----:B------:R-:W-:Y:S02]  /*20ec0*/  IMAD R0, R0, UR8, RZ ;  /* 0x0000000800007c24 */ /* 0x000fe4000f8e02ff */
[----:B------:R-:W-:-:S02]  /*20ed0*/  IMAD R7, R6, R7, R4 ;  /* 0x0000000706077224 */ /* 0x000fc400078e0204 */
        /* <DEDUP_REMOVED lines=41> */
.L_x_11198:
[----:B------:R-:W-:Y:S05]  /*21170*/  BSYNC B1 ;  /* 0x0000000000017941 */ /* 0x000fea0003800000 */
.L_x_11197:
        /* <DEDUP_REMOVED lines=10> */
[----:B------:R-:W-:Y:S02]  /*21220*/  @!P3 LEA R10, P5, R196, R2, 0x1 ;  /* 0x00000002c40ab211 */ /* 0x000fe400078a08ff */
        /* <DEDUP_REMOVED lines=10> */
.L_x_11200:
[----:B------:R-:W-:Y:S05]  /*212d0*/  BSYNC B1 ;  /* 0x0000000000017941 */ /* 0x000fea0003800000 */
.L_x_11199:
        /* <DEDUP_REMOVED lines=10> */
[-C--:B------:R-:W-:Y:S02]  /*21380*/  @!P2 LEA R10, P5, R196, R2.reuse, 0x1 ;  /* 0x00000002c40aa211 */ /* 0x080fe400078a08ff */
        /* <DEDUP_REMOVED lines=10> */
.L_x_11202:
[----:B------:R-:W-:Y:S05]  /*21430*/  BSYNC B1 ;  /* 0x0000000000017941 */ /* 0x000fea0003800000 */
.L_x_11201:
        /* <DEDUP_REMOVED lines=11> */
[-C--:B------:R-:W-:Y:S02]  /*214f0*/  @!P2 LEA R6, P5, R196, R2.reuse, 0x1 ;  /* 0x00000002c406a211 */ /* 0x080fe400078a08ff */
        /* <DEDUP_REMOVED lines=10> */
.L_x_11194:
[----:B------:R-:W-:Y:S05]  /*215a0*/  BSYNC B0 ;  /* 0x0000000000007941 */ /* 0x000fea0003800000 */
.L_x_11186:
[----:B------:R-:W-:Y:S02]  /*215b0*/  ULDC UR5, c[0x0][0xd38] ;  /* 0x00034e0000057ab9 */ /* 0x000fe40000000800 */
[----:B------:R-:W-:-:S06]  /*215c0*/  UISETP.GE.AND UP0, UPT, UR4, UR5, UPT ;  /* 0x000000050400728c */ /* 0x000fcc000bf06270 */
[----:B------:R-:W-:-:S13]  /*215d0*/  PLOP3.LUT P0, PT, PT, PT, UP0, 0x80, 0x0 ;  /* 0x000000000000781c */ /* 0x000fda0003f0f008 */
[----:B------:R-:W-:Y:S05]  /*215e0*/  @!P0 BRA `(.L_x_11203) ;  /* 0xfffffdfc00208947 */ /* 0x000fea000383ffff */
[----:B------:R-:W-:Y:S05]  /*215f0*/  EXIT ;  /* 0x000000000000794d */ /* 0x000fea0003800000 */
.L_x_11079:
[----:B------:R-:W-:-:S08]  /*21600*/  NOP ;  /* 0x0000000000007918 */ /* 0x000fd00000000000 */
[----:B----4-:R-:W0:-:S00]  /*21610*/  USETMAXREG.DEALLOC.CTAPOOL 0x18 ;  /* 0x00000018000079c8 */ /* 0x010e0000080e0500 */
[----:B0-----:R-:W2:Y:S01]  /*21620*/  LDL.LU R2, [R1+0x46c] ;  /* 0x00046c0001027983 */ /* 0x001ea20000300800 */
[----:B------:R-:W-:-:S05]  /*21630*/  LOP3.LUT R0, R0, 0x3, RZ, 0xc0, !PT ;  /* 0x0000000300007812 */ /* 0x000fca00078ec0ff */
[----:B------:R-:W0:Y:S01]  /*21640*/  S2UR UR6, SR_CTAID.X ;  /* 0x00000000000679c3 */ /* 0x000e220000002500 */
[----:B------:R-:W-:Y:S01]  /*21650*/  IMAD.MOV.U32 R18, RZ, RZ, RZ ;  /* 0x000000ffff127224 */ /* 0x000fe200078e00ff */
[----:B------:R-:W-:Y:S04]  /*21660*/  STL [R1+0x498], RZ ;  /* 0x000498ff01007387 */ /* 0x000fe80000100800 */
[----:B------:R-:W1:Y:S02]  /*21670*/  SHFL.IDX PT, R0, R0, RZ, 0x1f ;  /* 0x00001fff00007589 */ /* 0x000e6400000e0000 */
[----:B-1----:R-:W-:Y:S02]  /*21680*/  ISETP.NE.AND P0, PT, R0, RZ, PT ;  /* 0x000000ff0000720c */ /* 0x002fe40003f05270 */
[----:B------:R-:W0:Y:S11]  /*21690*/  LDC R0, c[0x0][0xd38] ;  /* 0x00034e00ff007b82 */ /* 0x000e360000000800 */
[----:B------:R-:W-:Y:S06]  /*216a0*/  @P0 BAR.ARV 0x4, 0x180 ;  /* 0x0106000000000b1d */ /* 0x000fec0000002000 */
[----:B--2---:R-:W-:-:S04]  /*216b0*/  LOP3.LUT R2, R2, 0xffffff7f, RZ, 0xc0, !PT ;  /* 0xffffff7f02027812 */ /* 0x004fc800078ec0ff */
[----:B------:R-:W-:Y:S02]  /*216c0*/  @P0 LOP3.LUT R2, R2, 0x80, RZ, 0xfc, !PT ;  /* 0x0000008002020812 */ /* 0x000fe400078efcff */
[----:B0-----:R-:W-:Y:S01]  /*216d0*/  ISETP.LE.AND P0, PT, R0, UR6, PT ;  /* 0x0000000600007c0c */ /* 0x001fe2000bf03270 */
[----:B------:R-:W-:Y:S02]  /*216e0*/  IMAD.MOV.U32 R0, RZ, RZ, 0x1 ;  /* 0x00000001ff007424 */ /* 0x000fe400078e00ff */
[----:B------:R0:W-:Y:S04]  /*216f0*/  STL [R1+0x46c], R2 ;  /* 0x00046c0201007387 */ /* 0x0001e80000100800 */
[----:B------:R0:W-:Y:S06]  /*21700*/  STL [R1+0x464], R0 ;  /* 0x0004640001007387 */ /* 0x0001ec0000100800 */
[----:B------:R-:W-:Y:S05]  /*21710*/  @P0 BRA `(.L_x_11204) ;  /* 0x0000005000e80947 */ /* 0x000fea0003800000 */
[----:B------:R-:W1:Y:S01]  /*21720*/  S2R R5, SR_TID.X ;  /* 0x0000000000057919 */ /* 0x000e620000002100 */
[----:B------:R-:W2:Y:S01]  /*21730*/  S2UR UR5, SR_CgaCtaId ;  /* 0x00000000000579c3 */ /* 0x000ea20000008800 */
[----:B------:R-:W-:Y:S01]  /*21740*/  UMOV UR4, 0x400 ;  /* 0x0000040000047882 */ /* 0x000fe20000000000 */
[----:B------:R-:W-:Y:S01]  /*21750*/  IMAD.MOV.U32 R18, RZ, RZ, RZ ;  /* 0x000000ffff127224 */ /* 0x000fe200078e00ff */
[----:B------:R-:W-:Y:S01]  /*21760*/  STL [R1+0x498], RZ ;  /* 0x000498ff01007387 */ /* 0x000fe20000100800 */
        /* <DEDUP_REMOVED lines=17> */
[----:B------:R-:W-:Y:S04]  /*21880*/  STL [R1+0x460], R4 ;  /* 0x0004600401007387 */ /* 0x000fe80000100800 */
[----:B------:R0:W-:Y:S04]  /*21890*/  STL [R1+0x474], R3 ;  /* 0x0004740301007387 */ /* 0x0001e80000100800 */
[----:B------:R1:W-:Y:S01]  /*218a0*/  STL [R1+0x464], R2 ;  /* 0x0004640201007387 */ /* 0x0003e20000100800 */
[----:B0-----:R-:W-:-:S02]  /*218b0*/  LOP3.LUT R3, R0, 0x40, RZ, 0xfc, !PT ;  /* 0x0000004000037812 */ /* 0x001fc400078efcff */
[C---:B-1----:R-:W-:Y:S02]  /*218c0*/  LOP3.LUT R2, R0.reuse, 0x80, RZ, 0xfc, !PT ;  /* 0x0000008000027812 */ /* 0x042fe400078efcff */
[----:B------:R-:W-:-:S07]  /*218d0*/  LOP3.LUT R0, R0, 0xc0, RZ, 0xfc, !PT ;  /* 0x000000c000007812 */ /* 0x000fce00078efcff */
.L_x_11306:
        /* <DEDUP_REMOVED lines=14> */
[----:B01-34-:R-:W-:Y:S05]  /*219c0*/  @!P0 BRA `(.L_x_11205) ;  /* 0x0000000000208947 */ /* 0x01bfea0003800000 */
        /* <DEDUP_REMOVED lines=8> */
.L_x_11205:
[----:B------:R-:W-:Y:S01]  /*21a50*/  ULDC UR9, c[0x0][0xd54] ;  /* 0x0003550000097ab9 */ /* 0x000fe20000000800 */
[----:B------:R-:W-:Y:S01]  /*21a60*/  UMOV UR6, UR8 ;  /* 0x0000000800067c82 */ /* 0x000fe20008000000 */
[----:B------:R-:W-:-:S11]  /*21a70*/  UISETP.NE.AND UP0, UPT, UR9, 0x1, UPT ;  /* 0x000000010900788c */ /* 0x000fd6000bf05270 */
[----:B------:R-:W-:Y:S02]  /*21a80*/  @UP0 ULDC.64 UR10, c[0x0][0xd58] ;  /* 0x00035600000a0ab9 */ /* 0x000fe40000000a00 */
[----:B------:R-:W-:-:S04]  /*21a90*/  UIMAD.WIDE.U32 UR4, UR8, UR10, URZ ;  /* 0x0000000a080472a5 */ /* 0x000fc8000f8e003f */
[----:B------:R-:W-:-:S04]  /*21aa0*/  @UP0 USHF.R.U32.HI UR6, URZ, UR11, UR5 ;  /* 0x0000000b3f060299 */ /* 0x000fc80008011605 */
[----:B------:R-:W-:-:S12]  /*21ab0*/  UIMAD UR4, UR6, UR9, URZ ;  /* 0x00000009060472a4 */ /* 0x000fd8000f8e023f */
.L_x_11206:
        /* <DEDUP_REMOVED lines=48> */
.L_x_11208:
[----:B------:R-:W-:-:S11]  /*21dc0*/  UISETP.NE.AND UP0, UPT, UR5, 0x1, UPT ;  /* 0x000000010500788c */ /* 0x000fd6000bf05270 */
[----:B------:R-:W-:Y:S02]  /*21dd0*/  @UP0 ULDC.64 UR12, c[0x0][0xae0] ;  /* 0x0002b800000c0ab9 */ /* 0x000fe40000000a00 */
[----:B------:R-:W-:-:S04]  /*21de0*/  UIMAD.WIDE.U32 UR8, UR10, UR12, URZ ;  /* 0x0000000c0a0872a5 */ /* 0x000fc8000f8e003f */
[----:B------:R-:W-:-:S12]  /*21df0*/  @UP0 USHF.R.U32.HI UR10, URZ, UR13, UR9 ;  /* 0x0000000d3f0a0299 */ /* 0x000fd80008011609 */
.L_x_11209:
[----:B------:R-:W-:-:S04]  /*21e00*/  UIMAD UR10, UR10, UR5, UR5 ;  /* 0x000000050a0a72a4 */ /* 0x000fc8000f8e0205 */
[----:B------:R-:W-:-:S04]  /*21e10*/  UISETP.LT.AND UP0, UPT, UR4, UR10, UPT ;  /* 0x0000000a0400728c */ /* 0x000fc8000bf01270 */
[----:B------:R-:W-:-:S12]  /*21e20*/  USEL UR4, UR4, UR10, UP0 ;  /* 0x0000000a04047287 */ /* 0x000fd80008000000 */
.L_x_11207:
        /* <DEDUP_REMOVED lines=31> */
.L_x_11211:
[----:B------:R-:W-:-:S11]  /*22020*/  UISETP.NE.AND UP0, UPT, UR5, 0x1, UPT ;  /* 0x000000010500788c */ /* 0x000fd6000bf05270 */
[----:B------:R-:W-:Y:S02]  /*22030*/  @UP0 ULDC.64 UR10, c[0x0][0xae0] ;  /* 0x0002b800000a0ab9 */ /* 0x000fe40000000a00 */
[----:B------:R-:W-:-:S04]  /*22040*/  UIMAD.WIDE.U32 UR6, UR4, UR10, URZ ;  /* 0x0000000a040672a5 */ /* 0x000fc8000f8e003f */
[----:B------:R-:W-:-:S12]  /*22050*/  @UP0 USHF.R.U32.HI UR4, URZ, UR11, UR7 ;  /* 0x0000000b3f040299 */ /* 0x000fd80008011607 */
.L_x_11212:
[----:B------:R-:W-:-:S04]  /*22060*/  UIMAD UR4, UR4, UR5, URZ ;  /* 0x00000005040472a4 */ /* 0x000fc8000f8e023f */
[----:B------:R-:W-:-:S04]  /*22070*/  UISETP.LT.AND UP0, UPT, UR8, UR4, UPT ;  /* 0x000000040800728c */ /* 0x000fc8000bf01270 */
[----:B------:R-:W-:-:S12]  /*22080*/  USEL UR8, UR8, UR4, !UP0 ;  /* 0x0000000408087287 */ /* 0x000fd8000c000000 */
.L_x_11210:
        /* <DEDUP_REMOVED lines=27> */
.L_x_11214:
        /* <DEDUP_REMOVED lines=20> */
.L_x_11217:
[----:B------:R-:W-:Y:S05]  /*22380*/  BSYNC B6 ;  /* 0x0000000000067941 */ /* 0x000fea0003800000 */
.L_x_11216:
        /* <DEDUP_REMOVED lines=20> */
.L_x_11220:
        /* <DEDUP_REMOVED lines=15> */
.L_x_11219:
[----:B------:R-:W-:Y:S05]  /*225c0*/  BSYNC B6 ;  /* 0x0000000000067941 */ /* 0x000fea0003800000 */
.L_x_11218:
[----:B------:R-:W-:Y:S01]  /*225d0*/  ULDC.64 UR4, c[0x0][0xaf0] ;  /* 0x0002bc0000047ab9 */ /* 0x000fe20000000a00 */
[----:B------:R-:W2:Y:S01]  /*225e0*/  LDL.LU R4, [R1+0x46c] ;  /* 0x00046c0001047983 */ /* 0x000ea20000300800 */
[----:B------:R-:W-:Y:S01]  /*225f0*/  UISETP.NE.U32.AND UP0, UPT, UR4, URZ, UPT ;  /* 0x0000003f0400728c */ /* 0x000fe2000bf05070 */
[----:B------:R-:W-:-:S03]  /*22600*/  IMAD.U32 R19, RZ, RZ, UR43 ;  /* 0x0000002bff137e24 */ /* 0x000fc6000f8e00ff */
        /* <DEDUP_REMOVED lines=17> */
[----:B------:R-:W-:-:S05]  /*22720*/  @P1 LOP3.LUT R4, R4, 0x1, RZ, 0xfc, !PT ;  /* 0x0000000104041812 */ /* 0x000fca00078efcff */
[----:B------:R0:W-:Y:S01]  /*22730*/  STL [R1+0x46c], R4 ;  /* 0x00046c0401007387 */ /* 0x0001e20000100800 */
[----:B---3--:R-:W-:Y:S02]  /*22740*/  SHF.R.S32.HI R7, RZ, 0x1f, R19 ;  /* 0x0000001fff077819 */ /* 0x008fe40000011413 */
[----:B------:R-:W-:-:S03]  /*22750*/  SEL R16, R19, RZ, !P1 ;  /* 0x000000ff13107207 */ /* 0x000fc60004800000 */
[----:B------:R0:W-:Y:S01]  /*22760*/  STL [R1+0x468], R7 ;  /* 0x0004680701007387 */ /* 0x0001e20000100800 */
[----:B------:R-:W-:Y:S05]  /*22770*/  BRA.DIV UR4, `(.L_x_11221) ;  /* 0x0000004a04647947 */ /* 0x000fea000b800000 */
[----:B------:R1:W2:Y:S02]  /*22780*/  SHFL.IDX PT, R14, R5, RZ, 0x1f ;  /* 0x00001fff050e7589 */ /* 0x0002a400000e0000 */
.L_x_11322:
[----:B------:R-:W-:Y:S01]  /*22790*/  PLOP3.LUT P2, PT, PT, PT, PT, 0x8, 0x0 ;  /* 0x000000000000781c */ /* 0x000fe20003f4e170 */
[----:B------:R3:W-:Y:S01]  /*227a0*/  STL [R1+0x47c], R0 ;  /* 0x00047c0001007387 */ /* 0x0007e20000100800 */
        /* <DEDUP_REMOVED lines=8> */
.L_x_11325:
[----:B------:R-:W-:Y:S05]  /*22830*/  @!P6 BRA `(.L_x_11222) ;  /* 0x0000000000e8e947 */ /* 0x000fea0003800000 */
[----:B------:R-:W-:Y:S01]  /*22840*/  IMAD.MOV.U32 R16, RZ, RZ, R19 ;  /* 0x000000ffff107224 */ /* 0x000fe200078e0013 */
[----:B------:R-:W-:Y:S06]  /*22850*/  @!P1 BRA `(.L_x_11224) ;  /* 0x00000000004c9947 */ /* 0x000fec0003800000 */
[----:B------:R-:W0:Y:S01]  /*22860*/  LDC R6, c[0x0][0x43c] ;  /* 0x00010f00ff067b82 */ /* 0x000e220000000800 */
[----:B------:R-:W-:Y:S01]  /*22870*/  IMAD.MOV.U32 R8, RZ, RZ, R0 ;  /* 0x000000ffff087224 */ /* 0x000fe200078e0000 */
[----:B------:R-:W-:Y:S01]  /*22880*/  ULDC.64 UR4, c[0x0][0x428] ;  /* 0x00010a0000047ab9 */ /* 0x000fe20000000a00 */
[----:B0-----:R-:W-:-:S13]  /*22890*/  ISETP.NE.AND P0, PT, R6, 0x1, PT ;  /* 0x000000010600780c */ /* 0x001fda0003f05270 */
[----:B-1-3--:R-:W0:Y:S02]  /*228a0*/  @P0 LDC.64 R4, c[0x0][0x440] ;  /* 0x00011000ff040b82 */ /* 0x00ae240000000a00 */
        /* <DEDUP_REMOVED lines=14> */
.L_x_11224:
[----:B0-----:R-:W2:Y:S01]  /*22990*/  LDL R2, [R1+0x464] ;  /* 0x0004640001027983 */ /* 0x001ea20000100800 */
[----:B---3--:R-:W-:Y:S01]  /*229a0*/  IMAD R0, R18, 0x8, R17 ;  /* 0x0000000812007824 */ /* 0x008fe200078e0211 */
[----:B--2---:R-:W-:-:S04]  /*229b0*/  SHF.L.U32 R2, R2, 0x1f, RZ ;  /* 0x0000001f02027819 */ /* 0x004fc800000006ff */
[----:B------:R-:W0:Y:S02]  /*229c0*/  SYNCS.PHASECHK.TRANS64.TRYWAIT P0, [R0+URZ+0x32440], R2 ;  /* 0x03244002000075a7 */ /* 0x000e24000800017f */
[----:B0-----:R-:W-:Y:S05]  /*229d0*/  @!P0 BRA `(.L_x_11225) ;  /* 0x00000048000c8947 */ /* 0x001fea0003800000 */
.L_x_11326:
        /* <DEDUP_REMOVED lines=11> */
.L_x_11226:
[----:B------:R-:W2:Y:S04]  /*22a90*/  LDL R3, [R1+0x47c] ;  /* 0x00047c0001037983 */ /* 0x000ea80000100800 */
[----:B0-----:R-:W3:Y:S01]  /*22aa0*/  LDL.LU R2, [R1+0x46c] ;  /* 0x00046c0001027983 */ /* 0x001ee20000300800 */
[----:B------:R-:W-:Y:S01]  /*22ab0*/  R2UR UR33, R0 ;  /* 0x00000000002172ca */ /* 0x000fe200000e0000 */
[----:B------:R-:W-:Y:S01]  /*22ac0*/  IMAD R0, R18, 0x3000, R17 ;  /* 0x0000300012007824 */ /* 0x000fe200078e0211 */
[----:B------:R-:W-:Y:S01]  /*22ad0*/  PLOP3.LUT P0, PT, PT, PT, PT, 0x80, 0x0 ;  /* 0x000000000000781c */ /* 0x000fe20003f0f070 */
[----:B------:R-:W-:Y:S01]  /*22ae0*/  UIADD3 UR4, UP0, UR46, 0x370, URZ ;  /* 0x000003702e047890 */ /* 0x000fe2000ff1e03f */
[----:B-----5:R-:W-:Y:S01]  /*22af0*/  R2UR UR37, R16 ;  /* 0x00000000102572ca */ /* 0x020fe200000e0000 */
[----:B------:R-:W-:Y:S01]  /*22b00*/  UMOV UR6, 0x0 ;  /* 0x0000000000067882 */ /* 0x000fe20000000000 */
[----:B------:R-:W-:Y:S01]  /*22b10*/  R2UR UR32, R0 ;  /* 0x00000000002072ca */ /* 0x000fe200000e0000 */
[----:B------:R-:W-:Y:S01]  /*22b20*/  UIADD3.X UR5, URZ, UR47, URZ, UP0, !UPT ;  /* 0x0000002f3f057290 */ /* 0x000fe200087fe43f */
[----:B------:R-:W-:Y:S01]  /*22b30*/  UMOV UR7, 0x14f00000 ;  /* 0x14f0000000077882 */ /* 0x000fe20000000000 */
[----:B------:R-:W-:-:S04]  /*22b40*/  UMOV UR34, URZ ;  /* 0x0000003f00227c82 */ /* 0x000fc80008000000 */
[----:B------:R-:W-:-:S06]  /*22b50*/  UIADD3 UR33, UR33, 0x32430, URZ ;  /* 0x0003243021217890 */ /* 0x000fcc000fffe03f */
[----:B------:R-:W-:Y:S01]  /*22b60*/  UIADD3 UR32, UR32, 0x1c400, URZ ;  /* 0x0001c40020207890 */ /* 0x000fe2000fffe03f */
[----:B--2---:R-:W-:Y:S02]  /*22b70*/  R2UR UR35, R3 ;  /* 0x00000000032372ca */ /* 0x004fe400000e0000 */
[----:B---3--:R-:W-:-:S04]  /*22b80*/  LOP3.LUT R2, R2, 0xfffffffd, RZ, 0xc0, !PT ;  /* 0xfffffffd02027812 */ /* 0x008fc800078ec0ff */
[----:B------:R-:W-:-:S07]  /*22b90*/  @P0 LOP3.LUT R2, R2, 0x2, RZ, 0xfc, !PT ;  /* 0x0000000202020812 */ /* 0x000fce00078efcff */
[----:B------:R-:W-:Y:S01]  /*22ba0*/  UIMAD UR35, UR35, 0x60, URZ ;  /* 0x00000060232378a4 */ /* 0x000fe2000f8e023f */
[----:B------:R0:W-:Y:S08]  /*22bb0*/  STL [R1+0x46c], R2 ;  /* 0x00046c0201007387 */ /* 0x0001f00000100800 */
[----:B------:R0:W-:Y:S01]  /*22bc0*/  UTMALDG.4D [UR32], [UR4], desc[UR6] ;  /* 0x00000620040075b4 */ /* 0x0001e20008019000 */
[----:B------:R-:W-:-:S02]  /*22bd0*/  NOP ;  /* 0x0000000000007918 */ /* 0x000fc40000000000 */
.L_x_11222:
[----:B------:R-:W-:Y:S05]  /*22be0*/  WARPSYNC.ALL ;  /* 0x0000000000007948 */ /* 0x000fea0003800000 */
[----:B---3--:R-:W-:Y:S01]  /*22bf0*/  VIADD R0, R17, 0x18400 ;  /* 0x0001840011007836 */ /* 0x008fe20000000000 */
[----:B------:R-:W-:Y:S01]  /*22c00*/  BAR.SYNC.DEFER_BLOCKING 0x8, 0x180 ;  /* 0x0206000000007b1d */ /* 0x000fe20000010000 */
[----:B------:R-:W-:Y:S02]  /*22c10*/  USHF.R.S32.HI UR44, URZ, 0x1f, UR36 ;  /* 0x0000001f3f2c7899 */ /* 0x000fe40008011424 */
[----:B0-----:R-:W-:Y:S01]  /*22c20*/  USHF.R.S32.HI UR37, URZ, 0x1f, UR43 ;  /* 0x0000001f3f257899 */ /* 0x001fe2000801142b */
[----:B------:R-:W-:-:S02]  /*22c30*/  LOP3.LUT P0, RZ, R0, 0x3ff, RZ, 0xc0, !PT ;  /* 0x000003ff00ff7812 */ /* 0x000fc4000780c0ff */
[----:B------:R-:W-:Y:S11]  /*22c40*/  BSSY B6, `(.L_x_11227) ;  /* 0x0000012000067945 */ /* 0x000ff60003800000 */
[----:B------:R-:W-:Y:S05]  /*22c50*/  @!P0 BRA `(.L_x_11228) ;  /* 0x0000000000408947 */ /* 0x000fea0003800000 */
[----:B------:R-:W-:Y:S01]  /*22c60*/  MOV R2, 0x0 ;  /* 0x0000000000027802 */ /* 0x000fe20000000f00 */
[----:B------:R-:W-:Y:S01]  /*22c70*/  ULDC.64 UR6, c[0x4][0x118] ;  /* 0x0100460000067ab9 */ /* 0x000fe20000000a00 */
[----:B------:R-:W-:Y:S01]  /*22c80*/  ULDC.64 UR8, c[0x4][0x120] ;  /* 0x0100480000087ab9 */ /* 0x000fe20000000a00 */
[----:B------:R-:W-:Y:S01]  /*22c90*/  ULDC.64 UR4, c[0x4][0x20] ;  /* 0x0100080000047ab9 */ /* 0x000fe20000000a00 */
[----:B------:R-:W-:Y:S02]  /*22ca0*/  IMAD.U32 R4, RZ, RZ, UR6 ;  /* 0x00000006ff047e24 */ /* 0x000fe4000f8e00ff */
[----:B------:R-:W0:Y:S01]  /*22cb0*/  LDC.64 R2, c[0x4][R2] ;  /* 0x0100000002027b82 */ /* 0x000e220000000a00 */
[----:B-1----:R-:W-:Y:S02]  /*22cc0*/  IMAD.U32 R5, RZ, RZ, UR7 ;  /* 0x00000007ff057e24 */ /* 0x002fe4000f8e00ff */
        /* <DEDUP_REMOVED lines=9> */
.L_x_11228:
[----:B------:R-:W-:Y:S05]  /*22d60*/  BSYNC B6 ;  /* 0x0000000000067941 */ /* 0x000fea0003800000 */
.L_x_11227:
[----:B------:R0:W5:Y:S01]  /*22d70*/  LDL R8, [R1+0x460] ;  /* 0x0004600001087983 */ /* 0x0001620000100800 */
[----:B------:R-:W2:Y:S01]  /*22d80*/  LDC R6, c[0x0][0x448] ;  /* 0x00011200ff067b82 */ /* 0x000ea20000000800 */
[----:B------:R-:W-:Y:S01]  /*22d90*/  ULDC.64 UR8, c[0x0][0x2d8] ;  /* 0x0000b60000087ab9 */ /* 0x000fe20000000a00 */
[----:B------:R-:W3:Y:S01]  /*22da0*/  S2R R2, SR_TID.X ;  /* 0x0000000000027919 */ /* 0x000ee20000002100 */
[----:B------:R-:W-:Y:S02]  /*22db0*/  UIMAD UR6, UR44, UR8, URZ ;  /* 0x000000082c0672a4 */ /* 0x000fe4000f8e023f */
[----:B------:R-:W-:Y:S01]  /*22dc0*/  UIMAD.WIDE.U32 UR4, UR36, UR8, URZ ;  /* 0x00000008240472a5 */ /* 0x000fe2000f8e003f */
[----:B------:R-:W4:Y:S01]  /*22dd0*/  S2R R0, SR_TID.X ;  /* 0x0000000000007919 */ /* 0x000f220000002100 */
[----:B------:R-:W-:-:S03]  /*22de0*/  UIMAD UR6, UR36, UR9, UR6 ;  /* 0x00000009240672a4 */ /* 0x000fc6000f8e0206 */
[----:B------:R-:W-:Y:S01]  /*22df0*/  ULDC.64 UR8, c[0x0][0x2e0] ;  /* 0x0000b80000087ab9 */ /* 0x000fe20000000a00 */
[----:B------:R-:W-:Y:S02]  /*22e00*/  UIADD3 UR5, UR5, UR6, URZ ;  /* 0x0000000605057290 */ /* 0x000fe4000fffe03f */
[----:B------:R-:W-:Y:S02]  /*22e10*/  UIMAD UR6, UR37, UR8, URZ ;  /* 0x00000008250672a4 */ /* 0x000fe4000f8e023f */
[----:B------:R-:W-:Y:S02]  /*22e20*/  UIMAD.WIDE.U32 UR4, UR43, UR8, UR4 ;  /* 0x000000082b0472a5 */ /* 0x000fe4000f8e0004 */
[----:B------:R-:W-:-:S04]  /*22e30*/  UIMAD UR6, UR43, UR9, UR6 ;  /* 0x000000092b0672a4 */ /* 0x000fc8000f8e0206 */
[----:B------:R-:W-:Y:S02]  /*22e40*/  UIADD3 UR6, UR5, UR6, URZ ;  /* 0x0000000605067290 */ /* 0x000fe4000fffe03f */
[----:B-1----:R-:W-:Y:S01]  /*22e50*/  IMAD.U32 R5, RZ, RZ, UR5 ;  /* 0x00000005ff057e24 */ /* 0x002fe2000f8e00ff */
[----:B--2---:R-:W-:Y:S02]  /*22e60*/  ISETP.NE.AND P0, PT, R6, 0x1, PT ;  /* 0x000000010600780c */ /* 0x004fe40003f05270 */
[----:B---3--:R-:W-:-:S11]  /*22e70*/  LOP3.LUT R4, R2, 0x7f, RZ, 0xc0, !PT ;  /* 0x0000007f02047812 */ /* 0x008fd600078ec0ff */
[----:B------:R-:W1:Y:S01]  /*22e80*/  @P0 LDC R3, c[0x0][0x44c] ;  /* 0x00011300ff030b82 */ /* 0x000e620000000800 */
[----:B----4-:R-:W-:Y:S01]  /*22e90*/  IMAD.SHL.U32 R0, R0, 0x10, RZ ;  /* 0x0000001000007824 */ /* 0x010fe200078e00ff */
[----:B------:R-:W-:-:S04]  /*22ea0*/  SHF.R.U32.HI R4, RZ, 0x3, R4 ;  /* 0x00000003ff047819 */ /* 0x000fc80000011604 */
[----:B------:R-:W-:Y:S02]  /*22eb0*/  LOP3.LUT R0, R4, 0x70, R0, 0xf8, !PT ;  /* 0x0000007004007812 */ /* 0x000fe400078ef800 */
[----:B------:R-:W2:Y:S01]  /*22ec0*/  @P0 LDC R2, c[0x0][0x450] ;  /* 0x00011400ff020b82 */ /* 0x000ea20000000800 */
[----:B------:R-:W-:Y:S01]  /*22ed0*/  IMAD.U32 R4, RZ, RZ, UR4 ;  /* 0x00000004ff047e24 */ /* 0x000fe2000f8e00ff */
[----:B------:R-:W-:Y:S01]  /*22ee0*/  ULDC.64 UR4, c[0x0][0x2d0] ;  /* 0x0000b40000047ab9 */ /* 0x000fe20000000a00 */
[----:B------:R-:W-:-:S04]  /*22ef0*/  VIADD R7, R0, UR40 ;  /* 0x0000002800077c36 */ /* 0x000fc80008000000 */
[----:B------:R-:W-:Y:S01]  /*22f00*/  IMAD.MOV.U32 R0, RZ, RZ, R7 ;  /* 0x000000ffff007224 */ /* 0x000fe200078e0007 */
[----:B------:R3:W-:Y:S01]  /*22f10*/  STL [R1+0x478], R7 ;  /* 0x0004780701007387 */ /* 0x0007e20000100800 */
[----:B-1----:R-:W-:-:S05]  /*22f20*/  @P0 IMAD.HI.U32 R3, R7, R3, RZ ;  /* 0x0000000307030227 */ /* 0x002fca00078e00ff */
[----:B--2---:R-:W-:Y:S01]  /*22f30*/  @P0 SHF.R.U32.HI R0, RZ, R2, R3 ;  /* 0x00000002ff000219 */ /* 0x004fe20000011603 */
        /* <DEDUP_REMOVED lines=11> */
[----:B---3--:R-:W1:Y:S03]  /*22ff0*/  S2R R7, SR_TID.X ;  /* 0x0000000000077919 */ /* 0x008e660000002100 */
[----:B------:R-:W-:Y:S01]  /*23000*/  SHF.R.S32.HI R4, RZ, 0x1f, R0 ;  /* 0x0000001fff047819 */ /* 0x000fe20000011400 */
[----:B------:R-:W-:-:S04]  /*23010*/  IMAD.WIDE.U32 R2, R0, UR4, R2 ;  /* 0x0000000400027c25 */ /* 0x000fc8000f8e0002 */
[----:B------:R-:W-:Y:S01]  /*23020*/  IMAD R4, R4, UR4, RZ ;  /* 0x0000000404047c24 */ /* 0x000fe2000f8e02ff */
[----:B------:R-:W-:-:S03]  /*23030*/  ULDC UR4, c[0x0][0x2b8] ;  /* 0x0000ae0000047ab9 */ /* 0x000fc60000000800 */
[----:B------:R-:W-:Y:S01]  /*23040*/  IMAD R4, R0, UR5, R4 ;  /* 0x0000000500047c24 */ /* 0x000fe2000f8e0204 */
[----:B------:R-:W-:-:S03]  /*23050*/  LEA R0, P1, R2, UR6, 0x1 ;  /* 0x0000000602007c11 */ /* 0x000fc6000f8208ff */
[----:B------:R-:W-:Y:S02]  /*23060*/  IMAD.IADD R3, R3, 0x1, R4 ;  /* 0x0000000103037824 */ /* 0x000fe400078e0204 */
[----:B-1----:R-:W-:-:S05]  /*23070*/  IMAD.SHL.U32 R9, R7, 0x8, RZ ;  /* 0x0000000807097824 */ /* 0x002fca00078e00ff */
[----:B------:R-:W-:Y:S02]  /*23080*/  LOP3.LUT R9, R9, 0x38, RZ, 0xc0, !PT ;  /* 0x0000003809097812 */ /* 0x000fe400078ec0ff */
[----:B------:R-:W-:Y:S02]  /*23090*/  LOP3.LUT R7, R7, 0x7f, RZ, 0xc0, !PT ;  /* 0x0000007f07077812 */ /* 0x000fe400078ec0ff */
[----:B------:R-:W-:Y:S01]  /*230a0*/  ISETP.GE.AND P0, PT, R9, UR4, PT ;  /* 0x0000000409007c0c */ /* 0x000fe2000bf06270 */
[----:B------:R-:W-:Y:S01]  /*230b0*/  UMOV UR4, 0xffffffff ;  /* 0xffffffff00047882 */ /* 0x000fe20000000000 */
[----:B------:R-:W-:Y:S02]  /*230c0*/  LEA.HI.X R3, R2, UR7, R3, 0x1, P1 ;  /* 0x0000000702037c11 */ /* 0x000fe400088f0c03 */
[----:B------:R-:W-:Y:S01]  /*230d0*/  SHF.R.U32.HI R10, RZ, 0x3, R7 ;  /* 0x00000003ff0a7819 */ /* 0x000fe20000011607 */
[----:B0-----:R-:W-:Y:S08]  /*230e0*/  BRA.DIV UR4, `(.L_x_11229) ;  /* 0x00000042045c7947 */ /* 0x001ff0000b800000 */
[----:B------:R-:W0:Y:S01]  /*230f0*/  SHFL.IDX PT, R5, R0, RZ, 0x181f ;  /* 0x00181fff00057589 */ /* 0x000e2200000e0000 */
[----:B------:R-:W-:Y:S01]  /*23100*/  ULDC UR4, c[0x0][0x288] ;  /* 0x0000a20000047ab9 */ /* 0x000fe20000000800 */
[----:B------:R-:W-:Y:S02]  /*23110*/  VIADD R10, R10, UR40 ;  /* 0x000000280a0a7c36 */ /* 0x000fe40008000000 */
[----:B------:R-:W1:Y:S01]  /*23120*/  SHFL.IDX PT, R4, R3, RZ, 0x181f ;  /* 0x00181fff03047589 */ /* 0x000e6200000e0000 */
[----:B------:R-:W-:Y:S02]  /*23130*/  IMAD R2, R6, UR4, RZ ;  /* 0x0000000406027c24 */ /* 0x000fe4000f8e02ff */
[C---:B------:R-:W-:Y:S01]  /*23140*/  VIADD R11, R10.reuse, 0x10 ;  /* 0x000000100a0b7836 */ /* 0x040fe20000000000 */
[----:B------:R-:W2:Y:S02]  /*23150*/  SHFL.IDX PT, R6, R0, 0x1, 0x181f ;  /* 0x00381f0000067f89 */ /* 0x000ea400000e0000 */
[----:B------:R-:W-:-:S02]  /*23160*/  ISETP.GE.AND P3, PT, R10, R2, PT ;  /* 0x000000020a00720c */ /* 0x000fc40003f66270 */
[----:B------:R-:W3:Y:S01]  /*23170*/  SHFL.IDX PT, R7, R3, 0x1, 0x181f ;  /* 0x00381f0003077f89 */ /* 0x000ee200000e0000 */
[----:B------:R-:W-:-:S03]  /*23180*/  ISETP.GE.AND P1, PT, R11, R2, PT ;  /* 0x000000020b00720c */ /* 0x000fc60003f26270 */
[----:B------:R4:W-:Y:S04]  /*23190*/  STL [R1+0x480], R11 ;  /* 0x0004800b01007387 */ /* 0x0009e80000100800 */
[----:B------:R-:W-:Y:S03]  /*231a0*/  STL [R1+0x470], R10 ;  /* 0x0004700a01007387 */ /* 0x000fe60000100800 */
[----:B0-----:R-:W-:Y:S01]  /*231b0*/  @!P3 LEA R5, P2, R9, R5, 0x1 ;  /* 0x000000050905b211 */ /* 0x001fe200078408ff */
[----:B----4-:R-:W-:-:S04]  /*231c0*/  VIADD R11, R10, 0x20 ;  /* 0x000000200a0b7836 */ /* 0x010fc80000000000 */
[----:B-1----:R-:W-:Y:S01]  /*231d0*/  @!P3 IMAD.X R4, RZ, RZ, R4, P2 ;  /* 0x000000ffff04b224 */ /* 0x002fe200010e0604 */
[----:B------:R-:W-:Y:S04]  /*231e0*/  STL [R1+0x484], R11 ;  /* 0x0004840b01007387 */ /* 0x000fe80000100800 */
[----:B------:R-:W-:-:S04]  /*231f0*/  @!P3 LOP3.LUT R5, R5, R4, RZ, 0x3c, !PT ;  /* 0x000000040505b212 */ /* 0x000fc800078e3cff */
[----:B------:R-:W-:-:S04]  /*23200*/  @!P3 LOP3.LUT R4, R5, R4, RZ, 0x3c, !PT ;  /* 0x000000040504b212 */ /* 0x000fc800078e3cff */
[----:B------:R-:W-:-:S05]  /*23210*/  @!P3 LOP3.LUT R5, R5, R4, RZ, 0x3c, !PT ;  /* 0x000000040505b212 */ /* 0x000fca00078e3cff */
[----:B-----5:R2:W-:Y:S02]  /*23220*/  @!P3 LDGSTS.E.BYPASS.LTC128B.128 [R8+0x18400], desc[UR48][R4.64], !P0 ;  /* 0x184000000408bfae */ /* 0x0205e4000c101d70 */
[----:B--2---:R-:W-:Y:S02]  /*23230*/  @!P1 LEA R4, P2, R9, R6, 0x1 ;  /* 0x0000000609049211 */ /* 0x004fe400078408ff */
[----:B------:R-:W-:Y:S03]  /*23240*/  SHFL.IDX PT, R6, R3, 0x3, 0x181f ;  /* 0x00781f0003067f89 */ /* 0x000fe600000e0000 */
[----:B---3--:R-:W-:Y:S02]  /*23250*/  @!P1 IMAD.X R5, RZ, RZ, R7, P2 ;  /* 0x000000ffff059224 */ /* 0x008fe400010e0607 */
[----:B------:R-:W-:-:S03]  /*23260*/  VIADD R7, R10, 0x30 ;  /* 0x000000300a077836 */ /* 0x000fc60000000000 */
[----:B------:R0:W-:Y:S01]  /*23270*/  @!P1 LDGSTS.E.BYPASS.LTC128B.128 [R8+0x18c00], desc[UR48][R4.64], !P0 ;  /* 0x18c0000004089fae */ /* 0x0001e2000c101d70 */
[----:B------:R-:W-:-:S03]  /*23280*/  ISETP.GE.AND P1, PT, R11, R2, PT ;  /* 0x000000020b00720c */ /* 0x000fc60003f26270 */
[----:B------:R-:W-:Y:S04]  /*23290*/  STL [R1+0x488], R7 ;  /* 0x0004880701007387 */ /* 0x000fe80000100800 */
[----:B0-----:R-:W0:Y:S04]  /*232a0*/  SHFL.IDX PT, R5, R0, 0x2, 0x181f ;  /* 0x00581f0000057f89 */ /* 0x001e2800000e0000 */
[----:B------:R-:W1:Y:S02]  /*232b0*/  SHFL.IDX PT, R4, R3, 0x2, 0x181f ;  /* 0x00581f0003047f89 */ /* 0x000e6400000e0000 */
[----:B0-----:R-:W-:-:S05]  /*232c0*/  @!P1 LEA R5, P2, R9, R5, 0x1 ;  /* 0x0000000509059211 */ /* 0x001fca00078408ff */
[----:B-1----:R-:W-:-:S05]  /*232d0*/  @!P1 IMAD.X R4, RZ, RZ, R4, P2 ;  /* 0x000000ffff049224 */ /* 0x002fca00010e0604 */
        /* <DEDUP_REMOVED lines=33> */
[-C--:B------:R-:W-:Y:S01]  /*234f0*/  @!P1 LOP3.LUT R5, R5, R4.reuse, RZ, 0x3c, !PT ;  /* 0x0000000405059212 */ /* 0x080fe200078e3cff */
[----:B------:R-:W-:Y:S03]  /*23500*/  SHFL.IDX PT, R3, R3, 0x7, 0x181f ;  /* 0x00f81f0003037f89 */ /* 0x000fe600000e0000 */
        /* <DEDUP_REMOVED lines=11> */
[----:B-1----:R2:W-:Y:S02]  /*235c0*/  @!P1 LDGSTS.E.BYPASS.LTC128B.128 [R8+0x1b400], desc[UR48][R4.64], !P0 ;  /* 0x1b40000004089fae */ /* 0x0025e4000c101d70 */
.L_x_11343:
[----:B0-2---:R-:W2:Y:S02]  /*235d0*/  LDL R4, [R1+0x470] ;  /* 0x0004700001047983 */ /* 0x005ea40000100800 */
        /* <DEDUP_REMOVED lines=11> */
.L_x_11230:
        /* <DEDUP_REMOVED lines=35> */
.L_x_11232:
[----:B------:R-:W-:Y:S05]  /*238c0*/  BSYNC B6 ;  /* 0x0000000000067941 */ /* 0x000fea0003800000 */
.L_x_11231:
[----:B0-----:R-:W2:Y:S01]  /*238d0*/  LDL.LU.64 R4, [R1+0x4a0] ;  /* 0x0004a00001047983 */ /* 0x001ea20000300a00 */
[----:B------:R-:W0:Y:S01]  /*238e0*/  LDC R8, c[0x0][0x448] ;  /* 0x00011200ff087b82 */ /* 0x000e220000000800 */
[----:B------:R-:W-:Y:S02]  /*238f0*/  ULDC.64 UR8, c[0x0][0x3e0] ;  /* 0x0000f80000087ab9 */ /* 0x000fe40000000a00 */
[----:B------:R-:W3:Y:S04]  /*23900*/  LDL.LU R2, [R1+0x4a8] ;  /* 0x0004a80001027983 */ /* 0x000ee80000300800 */
[----:B------:R-:W4:Y:S01]  /*23910*/  LDL.LU R3, [R1+0x478] ;  /* 0x0004780001037983 */ /* 0x000f220000300800 */
[----:B------:R-:W-:Y:S01]  /*23920*/  UIMAD UR6, UR37, UR8, URZ ;  /* 0x00000008250672a4 */ /* 0x000fe2000f8e023f */
[----:B------:R-:W1:Y:S03]  /*23930*/  S2R R10, SR_TID.X ;  /* 0x00000000000a7919 */ /* 0x000e660000002100 */
[----:B------:R-:W-:Y:S01]  /*23940*/  UIMAD UR6, UR43, UR9, UR6 ;  /* 0x000000092b0672a4 */ /* 0x000fe2000f8e0206 */
[----:B0-----:R-:W-:-:S13]  /*23950*/  ISETP.NE.AND P0, PT, R8, 0x1, PT ;  /* 0x000000010800780c */ /* 0x001fda0003f05270 */
[----:B------:R-:W4:Y:S01]  /*23960*/  @P0 LDC R0, c[0x0][0x44c] ;  /* 0x00011300ff000b82 */ /* 0x000f220000000800 */
[C---:B-1----:R-:W-:Y:S02]  /*23970*/  IMAD.SHL.U32 R9, R10.reuse, 0x8, RZ ;  /* 0x000000080a097824 */ /* 0x042fe400078e00ff */
[----:B------:R-:W-:-:S03]  /*23980*/  IMAD.SHL.U32 R10, R10, 0x8, RZ ;  /* 0x000000080a0a7824 */ /* 0x000fc600078e00ff */
[----:B------:R-:W-:Y:S02]  /*23990*/  LOP3.LUT R9, R9, 0x38, RZ, 0xc0, !PT ;  /* 0x0000003809097812 */ /* 0x000fe400078ec0ff */
[----:B------:R-:W-:-:S04]  /*239a0*/  LOP3.LUT R10, R10, 0x38, RZ, 0xc0, !PT ;  /* 0x000000380a0a7812 */ /* 0x000fc800078ec0ff */
[C---:B------:R-:W-:Y:S02]  /*239b0*/  LOP3.LUT R12, R10.reuse, 0x40, RZ, 0xfc, !PT ;  /* 0x000000400a0c7812 */ /* 0x040fe400078efcff */
[C---:B------:R-:W-:Y:S02]  /*239c0*/  LOP3.LUT R11, R10.reuse, 0x80, RZ, 0xfc, !PT ;  /* 0x000000800a0b7812 */ /* 0x040fe400078efcff */
[----:B------:R-:W-:Y:S02]  /*239d0*/  LOP3.LUT R10, R10, 0xc0, RZ, 0xfc, !PT ;  /* 0x000000c00a0a7812 */ /* 0x000fe400078efcff */
[----:B--2---:R-:W-:Y:S02]  /*239e0*/  R2UR UR5, R5 ;  /* 0x00000000050572ca */ /* 0x004fe400000e0000 */
[----:B------:R-:W-:Y:S02]  /*239f0*/  R2UR UR4, R4 ;  /* 0x00000000040472ca */ /* 0x000fe400000e0000 */
[----:B---3--:R-:W-:-:S02]  /*23a00*/  R2UR UR5, R2 ;  /* 0x00000000020572ca */ /* 0x008fc400000e0000 */
[----:B------:R-:W0:Y:S01]  /*23a10*/  @P0 LDC R2, c[0x0][0x450] ;  /* 0x00011400ff020b82 */ /* 0x000e220000000800 */
[----:B----4-:R-:W-:-:S04]  /*23a20*/  @P0 IMAD.HI.U32 R0, R3, R0, RZ ;  /* 0x0000000003000227 */ /* 0x010fc800078e00ff */
[----:B------:R-:W-:-:S06]  /*23a30*/  IMAD.MOV.U32 R4, RZ, RZ, R3 ;  /* 0x000000ffff047224 */ /* 0x000fcc00078e0003 */
[----:B------:R-:W-:-:S04]  /*23a40*/  UIMAD.WIDE.U32 UR4, UR43, UR8, UR4 ;  /* 0x000000082b0472a5 */ /* 0x000fc8000f8e0004 */
[----:B------:R-:W-:Y:S02]  /*23a50*/  UIADD3 UR6, UR5, UR6, URZ ;  /* 0x0000000605067290 */ /* 0x000fe4000fffe03f */
[----:B------:R-:W-:Y:S02]  /*23a60*/  IMAD.U32 R6, RZ, RZ, UR4 ;  /* 0x00000004ff067e24 */ /* 0x000fe4000f8e00ff */
[----:B------:R-:W-:Y:S01]  /*23a70*/  IMAD.U32 R7, RZ, RZ, UR5 ;  /* 0x00000005ff077e24 */ /* 0x000fe2000f8e00ff */
[----:B------:R-:W-:Y:S01]  /*23a80*/  ULDC.64 UR4, c[0x0][0x3d0] ;  /* 0x0000f40000047ab9 */ /* 0x000fe20000000a00 */
        /* <DEDUP_REMOVED lines=17> */
[----:B------:R-:W-:Y:S01]  /*23ba0*/  IMAD.IADD R0, R3, 0x1, R0 ;  /* 0x0000000103007824 */ /* 0x000fe200078e0200 */
[----:B------:R-:W-:Y:S02]  /*23bb0*/  ULDC UR4, c[0x0][0x3b8] ;  /* 0x0000ee0000047ab9 */ /* 0x000fe40000000800 */
[----:B------:R-:W-:Y:S02]  /*23bc0*/  ISETP.GE.AND P1, PT, R12, UR4, PT ;  /* 0x000000040c007c0c */ /* 0x000fe4000bf26270 */
[----:B------:R-:W-:Y:S02]  /*23bd0*/  LEA.HI.X R4, R2, UR5, R0, 0x1, P0 ;  /* 0x0000000502047c11 */ /* 0x000fe400080f0c00 */
[----:B------:R-:W-:-:S02]  /*23be0*/  ISETP.GE.AND P0, PT, R9, UR4, PT ;  /* 0x0000000409007c0c */ /* 0x000fc4000bf06270 */
[----:B------:R-:W-:Y:S02]  /*23bf0*/  ISETP.GE.AND P2, PT, R11, UR4, PT ;  /* 0x000000040b007c0c */ /* 0x000fe4000bf46270 */
[----:B------:R-:W-:Y:S01]  /*23c00*/  ISETP.GE.AND P3, PT, R10, UR4, PT ;  /* 0x000000040a007c0c */ /* 0x000fe2000bf66270 */
[----:B------:R-:W-:-:S03]  /*23c10*/  UMOV UR4, 0xffffffff ;  /* 0xffffffff00047882 */ /* 0x000fc60000000000 */
[----:B------:R-:W-:Y:S09]  /*23c20*/  BRA.DIV UR4, `(.L_x_11233) ;  /* 0x0000004204447947 */ /* 0x000ff2000b800000 */
[----:B------:R-:W2:Y:S01]  /*23c30*/  LDL.LU R10, [R1+0x470] ;  /* 0x00047000010a7983 */ /* 0x000ea20000300800 */
[----:B------:R-:W-:-:S03]  /*23c40*/  ULDC UR4, c[0x0][0x288] ;  /* 0x0000a20000047ab9 */ /* 0x000fc60000000800 */
[----:B------:R-:W3:Y:S04]  /*23c50*/  LDL.LU R3, [R1+0x480] ;  /* 0x0004800001037983 */ /* 0x000ee80000300800 */
[----:B------:R-:W4:Y:S04]  /*23c60*/  LDL R7, [R1+0x460] ;  /* 0x0004600001077983 */ /* 0x000f280000100800 */
[----:B------:R-:W5:Y:S01]  /*23c70*/  LDL.LU R11, [R1+0x484] ;  /* 0x00048400010b7983 */ /* 0x000f620000300800 */
[----:B------:R-:W-:-:S03]  /*23c80*/  IMAD R0, R8, UR4, RZ ;  /* 0x0000000408007c24 */ /* 0x000fc6000f8e02ff */
[----:B------:R-:W-:Y:S04]  /*23c90*/  SHFL.IDX PT, R2, R4, RZ, 0x181f ;  /* 0x00181fff04027589 */ /* 0x000fe800000e0000 */
[----:B------:R-:W5:Y:S04]  /*23ca0*/  LDL.LU R12, [R1+0x48c] ;  /* 0x00048c00010c7983 */ /* 0x000f680000300800 */
[----:B------:R-:W-:Y:S01]  /*23cb0*/  SHFL.IDX PT, R6, R4, 0x1, 0x181f ;  /* 0x00381f0004067f89 */ /* 0x000fe200000e0000 */
[----:B--2---:R-:W-:-:S03]  /*23cc0*/  ISETP.GE.AND P5, PT, R10, R0, PT ;  /* 0x000000000a00720c */ /* 0x004fc60003fa6270 */
[----:B------:R-:W2:Y:S01]  /*23cd0*/  LDL.LU R10, [R1+0x488] ;  /* 0x00048800010a7983 */ /* 0x000ea20000300800 */
[----:B---3--:R-:W-:-:S03]  /*23ce0*/  ISETP.GE.AND P4, PT, R3, R0, PT ;  /* 0x000000000300720c */ /* 0x008fc60003f86270 */
[----:B------:R-:W0:Y:S06]  /*23cf0*/  SHFL.IDX PT, R3, R5, RZ, 0x181f ;  /* 0x00181fff05037589 */ /* 0x000e2c00000e0000 */
[----:B0-----:R-:W-:-:S05]  /*23d00*/  @!P5 LEA R3, P6, R9, R3, 0x1 ;  /* 0x000000030903d211 */ /* 0x001fca00078c08ff */
[----:B------:R-:W-:-:S05]  /*23d10*/  @!P5 IMAD.X R2, RZ, RZ, R2, P6 ;  /* 0x000000ffff02d224 */ /* 0x000fca00030e0602 */
[----:B------:R-:W-:-:S04]  /*23d20*/  @!P5 LOP3.LUT R3, R3, R2, RZ, 0x3c, !PT ;  /* 0x000000020303d212 */ /* 0x000fc800078e3cff */
[----:B------:R-:W-:-:S04]  /*23d30*/  @!P5 LOP3.LUT R2, R3, R2, RZ, 0x3c, !PT ;  /* 0x000000020302d212 */ /* 0x000fc800078e3cff */
[----:B------:R-:W-:-:S05]  /*23d40*/  @!P5 LOP3.LUT R3, R3, R2, RZ, 0x3c, !PT ;  /* 0x000000020303d212 */ /* 0x000fca00078e3cff */
[----:B----4-:R-:W-:Y:S04]  /*23d50*/  @!P5 LDGSTS.E.BYPASS.LTC128B.128 [R7+0x22400], desc[UR48][R2.64], !P0 ;  /* 0x224000000207dfae */ /* 0x010fe8000c101d70 */
        /* <DEDUP_REMOVED lines=10> */
[----:B-----5:R-:W-:-:S03]  /*23e00*/  ISETP.GE.AND P4, PT, R11, R0, PT ;  /* 0x000000000b00720c */ /* 0x020fc60003f86270 */
[----:B------:R-:W3:Y:S04]  /*23e10*/  LDL.LU R11, [R1+0x490] ;  /* 0x00049000010b7983 */ /* 0x000ee80000300800 */
        /* <DEDUP_REMOVED lines=47> */
.L_x_11361:
[----:B------:R-:W3:Y:S01]  /*24110*/  LDL.LU R3, [R1+0x49c] ;  /* 0x00049c0001037983 */ /* 0x000ee20000300800 */
[----:B------:R-:W-:Y:S01]  /*24120*/  BSSY B0, `(.L_x_11234) ;  /* 0x000000d000007945 */ /* 0x000fe20003800000 */
[----:B---3--:R-:W-:-:S13]  /*24130*/  ISETP.GE.AND P4, PT, R3, R0, PT ;  /* 0x000000000300720c */ /* 0x008fda0003f86270 */
[----:B------:R-:W-:Y:S05]  /*24140*/  @P4 BRA `(.L_x_11235) ;  /* 0x0000000000284947 */ /* 0x000fea0003800000 */
[----:B-1----:R-:W3:Y:S01]  /*24150*/  LDL R4, [R1+0x460] ;  /* 0x0004600001047983 */ /* 0x002ee20000100800 */
        /* <DEDUP_REMOVED lines=9> */
.L_x_11235:
[----:B------:R-:W-:Y:S05]  /*241f0*/  BSYNC B0 ;  /* 0x0000000000007941 */ /* 0x000fea0003800000 */
.L_x_11234:
[----:B------:R-:W-:Y:S01]  /*24200*/  NOP ;  /* 0x0000000000007918 */ /* 0x000fe20000000000 */
[----:B------:R-:W-:-:S13]  /*24210*/  PLOP3.LUT P0, PT, PT, PT, PT, 0x80, 0x0 ;  /* 0x000000000000781c */ /* 0x000fda0003f0f070 */
.L_x_11236:
[----:B------:R-:W-:Y:S02]  /*24220*/  PLOP3.LUT P1, PT, P1, P0, PT, 0xa2, 0x0 ;  /* 0x000000000000781c */ /* 0x000fe40000f21472 */
[----:B------:R-:W-:-:S08]  /*24230*/  @P0 R2UR P1, UR4, R17 ;  /* 0x00000000110402ca */ /* 0x000fd00000020000 */
[----:B------:R-:W-:-:S05]  /*24240*/  @P0 PLOP3.LUT P0, PT, P1, PT, PT, 0x80, 0x0 ;  /* 0x000000000000081c */ /* 0x000fca0000f0f070 */
[----:B------:R-:W-:Y:S01]  /*24250*/  @!P1 SYNCS.ARRIVE.TRANS64.RED.A0T1 RZ, [UR4+0x32410], RZ ;  /* 0x032410ffffff99a7 */ /* 0x000fe20008200404 */
[----:B------:R-:W-:Y:S07]  /*24260*/  @!P1 ARRIVES.LDGSTSBAR.64.TRANSCNT [UR4+0x32410] ;  /* 0x03241000ff0099b0 */ /* 0x000fee0008000a84 */
[----:B------:R-:W-:Y:S05]  /*24270*/  @P0 BRA.U.ANY `(.L_x_11236) ;  /* 0xfffffffd00e80947 */ /* 0x000fea000393ffff */
[----:B0--3--:R-:W3:Y:S02]  /*24280*/  LDL.LU R2, [R1+0x498] ;  /* 0x0004980001027983 */ /* 0x009ee40000300800 */
        /* <DEDUP_REMOVED lines=11> */
.L_x_11362:
[----:B------:R-:W-:Y:S05]  /*24340*/  BSYNC B0 ;  /* 0x0000000000007941 */ /* 0x000fea0003800000 */
.L_x_11237:
[----:B------:R-:W3:Y:S01]  /*24350*/  LDL R2, [R1+0x46c] ;  /* 0x00046c0001027983 */ /* 0x000ee20000100800 */
[----:B------:R-:W-:Y:S01]  /*24360*/  BSSY B0, `(.L_x_11239) ;  /* 0x0000059000007945 */ /* 0x000fe20003800000 */
[----:B---3--:R-:W-:-:S13]  /*24370*/  LOP3.LUT P0, RZ, R2, 0x2, RZ, 0xc0, !PT ;  /* 0x0000000202ff7812 */ /* 0x008fda000780c0ff */
[----:B------:R-:W-:Y:S05]  /*24380*/  @!P0 BRA `(.L_x_11240) ;  /* 0x0000000400588947 */ /* 0x000fea0003800000 */
[----:B-1----:R-:W0:Y:S01]  /*24390*/  LDL R4, [R1+0x464] ;  /* 0x0004640001047983 */ /* 0x002e220000100800 */
[----:B------:R-:W1:Y:S02]  /*243a0*/  S2R R2, SR_TID.X ;  /* 0x0000000000027919 */ /* 0x000e640000002100 */
[----:B-1----:R-:W-:Y:S01]  /*243b0*/  LOP3.LUT R3, R2, 0x7f, RZ, 0xc0, !PT ;  /* 0x0000007f02037812 */ /* 0x002fe200078ec0ff */
[----:B------:R-:W-:Y:S01]  /*243c0*/  IMAD R2, R18, 0x8, R17 ;  /* 0x0000000812027824 */ /* 0x000fe200078e0211 */
[----:B------:R-:W-:Y:S02]  /*243d0*/  BSSY B1, `(.L_x_11241) ;  /* 0x0000005000017945 */ /* 0x000fe40003800000 */
[----:B------:R-:W-:Y:S02]  /*243e0*/  ISETP.NE.AND P1, PT, R3, RZ, PT ;  /* 0x000000ff0300720c */ /* 0x000fe40003f25270 */
[----:B0-----:R-:W-:-:S04]  /*243f0*/  SHF.L.U32 R0, R4, 0x1f, RZ ;  /* 0x0000001f04007819 */ /* 0x001fc800000006ff */
[----:B------:R-:W0:Y:S02]  /*24400*/  SYNCS.PHASECHK.TRANS64.TRYWAIT P0, [R2+URZ+0x32460], R0 ;  /* 0x03246000020075a7 */ /* 0x000e24000800017f */
[----:B0-----:R-:W-:Y:S05]  /*24410*/  @!P0 BRA `(.L_x_11242) ;  /* 0x0000004400b48947 */ /* 0x001fea0003800000 */
.L_x_11363:
[----:B------:R-:W-:Y:S05]  /*24420*/  BSYNC B1 ;  /* 0x0000000000017941 */ /* 0x000fea0003800000 */
.L_x_11241:
        /* <DEDUP_REMOVED lines=9> */
.L_x_11244:
[----:B------:R-:W-:Y:S05]  /*244c0*/  BSYNC B1 ;  /* 0x0000000000017941 */ /* 0x000fea0003800000 */
.L_x_11243:
[----:B------:R-:W3:Y:S01]  /*244d0*/  LDL.LU R3, [R1+0x47c] ;  /* 0x00047c0001037983 */ /* 0x000ee20000300800 */
[----:B0-----:R-:W-:Y:S01]  /*244e0*/  IMAD R0, R18, 0xc000, R17 ;  /* 0x0000c00012007824 */ /* 0x001fe200078e0211 */
        /* <DEDUP_REMOVED lines=8> */
[----:B---3--:R-:W-:-:S09]  /*24570*/  IMAD R3, R3, 0x60, RZ ;  /* 0x0000006003037824 */ /* 0x008fd200078e02ff */
.L_x_11245:
        /* <DEDUP_REMOVED lines=15> */
.L_x_11246:
        /* <DEDUP_REMOVED lines=15> */
.L_x_11247:
        /* <DEDUP_REMOVED lines=15> */
.L_x_11248:
        /* <DEDUP_REMOVED lines=9> */
[----:B---3--:R-:W-:Y:S05]  /*248e0*/  @P0 BRA.U.ANY `(.L_x_11248) ;  /* 0xfffffffd00d80947 */ /* 0x008fea000393ffff */
.L_x_11240:
[----:B------:R-:W-:Y:S05]  /*248f0*/  BSYNC B0 ;  /* 0x0000000000007941 */ /* 0x000fea0003800000 */
.L_x_11239:
[----:B------:R-:W-:-:S04]  /*24900*/  UIADD3 UR4, UR39, -0x2, URZ ;  /* 0xfffffffe27047890 */ /* 0x000fc8000fffe03f */
[----:B------:R-:W-:-:S06]  /*24910*/  UISETP.GE.AND UP0, UPT, UR4, UR38, UPT ;  /* 0x000000260400728c */ /* 0x000fcc000bf06270 */
[----:B------:R-:W-:-:S13]  /*24920*/  PLOP3.LUT P0, PT, PT, PT, UP0, 0x80, 0x0 ;  /* 0x000000000000781c */ /* 0x000fda0003f0f008 */
[----:B------:R-:W-:Y:S05]  /*24930*/  @!P0 BRA `(.L_x_11249) ;  /* 0x0000001c00808947 */ /* 0x000fea0003800000 */
[----:B------:R-:W-:Y:S01]  /*24940*/  IMAD R3, RZ, RZ, -UR39 ;  /* 0x80000027ff037e24 */ /* 0x000fe2000f8e02ff */
[----:B--2---:R-:W-:-:S04]  /*24950*/  LOP3.LUT R6, RZ, UR38, RZ, 0x33, !PT ;  /* 0x00000026ff067c12 */ /* 0x004fc8000f8e33ff */
[----:B------:R-:W-:-:S05]  /*24960*/  VIADDMNMX R6, R3, 0x1, R6, !PT ;  /* 0x0000000103067846 */ /* 0x000fca0007800106 */
[----:B0-----:R-:W-:-:S05]  /*24970*/  VIADD R0, R6, UR39 ;  /* 0x0000002706007c36 */ /* 0x001fca0008000000 */
[----:B------:R-:W-:-:S04]  /*24980*/  LOP3.LUT R0, R0, 0x1, RZ, 0xc0, !PT ;  /* 0x0000000100007812 */ /* 0x000fc800078ec0ff */
[----:B------:R-:W-:Y:S01]  /*24990*/  ISETP.NE.U32.AND P0, PT, R0, 0x1, PT ;  /* 0x000000010000780c */ /* 0x000fe20003f05070 */
[----:B------:R-:W-:-:S12]  /*249a0*/  IMAD.U32 R0, RZ, RZ, UR4 ;  /* 0x00000004ff007e24 */ /* 0x000fd8000f8e00ff */
[----:B------:R-:W-:Y:S05]  /*249b0*/  @P0 BRA `(.L_x_11250) ;  /* 0x00000008006c0947 */ /* 0x000fea0003800000 */
[----:B------:R-:W2:Y:S04]  /*249c0*/  LDL.LU R8, [R1+0x464] ;  /* 0x0004640001087983 */ /* 0x000ea80000300800 */
[----:B-1----:R-:W3:Y:S01]  /*249d0*/  LDL R4, [R1+0x46c] ;  /* 0x00046c0001047983 */ /* 0x002ee20000100800 */
[----:B------:R-:W-:-:S05]  /*249e0*/  VIADD R18, R18, 0x1 ;  /* 0x0000000112127836 */ /* 0x000fca0000000000 */
[----:B------:R-:W-:-:S04]  /*249f0*/  ISETP.NE.AND P0, PT, R18, 0x2, PT ;  /* 0x000000021200780c */ /* 0x000fc80003f05270 */
[----:B------:R-:W-:Y:S01]  /*24a00*/  SEL R2, RZ, 0x1, P0 ;  /* 0x00000001ff027807 */ /* 0x000fe20000000000 */
[----:B------:R-:W-:Y:S01]  /*24a10*/  BSSY B0, `(.L_x_11251) ;  /* 0x0000093000007945 */ /* 0x000fe20003800000 */
[----:B------:R-:W-:Y:S02]  /*24a20*/  SEL R18, R18, RZ, P0 ;  /* 0x000000ff12127207 */ /* 0x000fe40000000000 */
[----:B--2---:R-:W-:-:S05]  /*24a30*/  LOP3.LUT R8, R8, R2, RZ, 0x3c, !PT ;  /* 0x0000000208087212 */ /* 0x004fca00078e3cff */
[----:B------:R0:W-:Y:S01]  /*24a40*/  STL [R1+0x464], R8 ;  /* 0x0004640801007387 */ /* 0x0001e20000100800 */
[----:B---3--:R-:W-:-:S13]  /*24a50*/  LOP3.LUT P2, RZ, R4, 0x2, RZ, 0xc0, !PT ;  /* 0x0000000204ff7812 */ /* 0x008fda000784c0ff */
[----:B0-----:R-:W-:Y:S05]  /*24a60*/  @!P2 BRA `(.L_x_11252) ;  /* 0x000000080034a947 */ /* 0x001fea0003800000 */
[----:B------:R-:W-:-:S13]  /*24a70*/  LOP3.LUT P2, RZ, R4, 0x1, RZ, 0xc0, !PT ;  /* 0x0000000104ff7812 */ /* 0x000fda000784c0ff */
[----:B------:R-:W-:Y:S05]  /*24a80*/  @!P2 BRA `(.L_x_11253) ;  /* 0x00000000004ca947 */ /* 0x000fea0003800000 */
[----:B------:R-:W2:Y:S01]  /*24a90*/  LDL R7, [R1+0x468] ;  /* 0x0004680001077983 */ /* 0x000ea20000100800 */
[----:B------:R-:W0:Y:S01]  /*24aa0*/  LDC R5, c[0x0][0x43c] ;  /* 0x00010f00ff057b82 */ /* 0x000e220000000800 */
[----:B------:R-:W-:Y:S01]  /*24ab0*/  IMAD.MOV.U32 R4, RZ, RZ, R0 ;  /* 0x000000ffff047224 */ /* 0x000fe200078e0000 */
[----:B------:R-:W-:Y:S01]  /*24ac0*/  ULDC.64 UR4, c[0x0][0x428] ;  /* 0x00010a0000047ab9 */ /* 0x000fe20000000a00 */
[----:B0-----:R-:W-:-:S13]  /*24ad0*/  ISETP.NE.AND P0, PT, R5, 0x1, PT ;  /* 0x000000010500780c */ /* 0x001fda0003f05270 */
[----:B------:R-:W0:Y:S02]  /*24ae0*/  @P0 LDC.64 R2, c[0x0][0x440] ;  /* 0x00011000ff020b82 */ /* 0x000e240000000a00 */
[----:B0-----:R-:W-:-:S05]  /*24af0*/  @P0 IMAD.HI.U32 R2, R0, R2, RZ ;  /* 0x0000000200020227 */ /* 0x001fca00078e00ff */
[----:B------:R-:W-:-:S05]  /*24b00*/  @P0 SHF.R.U32.HI R4, RZ, R3, R2 ;  /* 0x00000003ff040219 */ /* 0x000fca0000011602 */
[----:B------:R-:W-:-:S04]  /*24b10*/  IMAD.MOV R2, RZ, RZ, -R4 ;  /* 0x000000ffff027224 */ /* 0x000fc800078e0a04 */
[----:B------:R-:W-:Y:S01]  /*24b20*/  IMAD R0, R5, R2, R0 ;  /* 0x0000000205007224 */ /* 0x000fe200078e0200 */
[--C-:B------:R-:W-:Y:S01]  /*24b30*/  SHF.R.S32.HI R5, RZ, 0x1f, R4.reuse ;  /* 0x0000001fff057819 */ /* 0x100fe20000011404 */
[----:B------:R-:W0:Y:S02]  /*24b40*/  LDC.64 R2, c[0x0][0x418] ;  /* 0x00010600ff027b82 */ /* 0x000e240000000a00 */
[----:B------:R-:W-:-:S03]  /*24b50*/  IMAD.WIDE.U32 R4, R19, UR4, R4 ;  /* 0x0000000413047c25 */ /* 0x000fc6000f8e0004 */
[----:B0-----:R-:W-:Y:S01]  /*24b60*/  LEA R2, P0, R4, R2, 0x2 ;  /* 0x0000000204027211 */ /* 0x001fe200078010ff */
[----:B--2---:R-:W-:-:S04]  /*24b70*/  IMAD R7, R7, UR4, RZ ;  /* 0x0000000407077c24 */ /* 0x004fc8000f8e02ff */
[----:B------:R-:W-:-:S04]  /*24b80*/  IMAD R7, R19, UR5, R7 ;  /* 0x0000000513077c24 */ /* 0x000fc8000f8e0207 */
[----:B------:R-:W-:-:S05]  /*24b90*/  IMAD.IADD R7, R7, 0x1, R5 ;  /* 0x0000000107077824 */ /* 0x000fca00078e0205 */
[----:B------:R-:W-:-:S05]  /*24ba0*/  LEA.HI.X R3, R4, R3, R7, 0x2, P0 ;  /* 0x0000000304037211 */ /* 0x000fca00000f1407 */
[----:B------:R0:W5:Y:S02]  /*24bb0*/  LDG.E R16, desc[UR48][R2.64] ;  /* 0x0000003002107981 */ /* 0x000164000c1e1900 */
.L_x_11253:
[----:B0-----:R-:W0:Y:S01]  /*24bc0*/  S2R R2, SR_TID.X ;  /* 0x0000000000027919 */ /* 0x001e220000002100 */
[----:B------:R-:W-:Y:S01]  /*24bd0*/  IMAD R3, R18, 0x8, R17 ;  /* 0x0000000812037824 */ /* 0x000fe200078e0211 */
[----:B------:R-:W-:Y:S01]  /*24be0*/  BSSY B1, `(.L_x_11254) ;  /* 0x0000006000017945 */ /* 0x000fe20003800000 */
[----:B0-----:R-:W-:Y:S02]  /*24bf0*/  LOP3.LUT R4, R2, 0x7f, RZ, 0xc0, !PT ;  /* 0x0000007f02047812 */ /* 0x001fe400078ec0ff */
[----:B------:R-:W-:Y:S02]  /*24c00*/  SHF.L.U32 R2, R8, 0x1f, RZ ;  /* 0x0000001f08027819 */ /* 0x000fe400000006ff */
[----:B------:R-:W-:Y:S02]  /*24c10*/  ISETP.NE.AND P1, PT, R4, RZ, PT ;  /* 0x000000ff0400720c */ /* 0x000fe40003f25270 */
[----:B------:R-:W0:Y:S02]  /*24c20*/  SYNCS.PHASECHK.TRANS64.TRYWAIT P0, [R3+URZ+0x32440], R2 ;  /* 0x03244002030075a7 */ /* 0x000e24000800017f */
[----:B0-----:R-:W-:Y:S09]  /*24c30*/  @!P0 BRA `(.L_x_11255) ;  /* 0x0000003c00c08947 */ /* 0x001ff20003800000 */
.L_x_11364:
[----:B------:R-:W-:Y:S05]  /*24c40*/  BSYNC B1 ;  /* 0x0000000000017941 */ /* 0x000fea0003800000 */
.L_x_11254:
        /* <DEDUP_REMOVED lines=9> */
.L_x_11257:
[----:B------:R-:W-:Y:S05]  /*24ce0*/  BSYNC B1 ;  /* 0x0000000000017941 */ /* 0x000fea0003800000 */
.L_x_11256:
        /* <DEDUP_REMOVED lines=11> */
.L_x_11258:
        /* <DEDUP_REMOVED lines=13> */
.L_x_11365:
[----:B------:R-:W-:Y:S05]  /*24e70*/  BSYNC B1 ;  /* 0x0000000000017941 */ /* 0x000fea0003800000 */
.L_x_11259:
        /* <DEDUP_REMOVED lines=11> */
.L_x_11262:
[----:B------:R-:W-:Y:S05]  /*24f30*/  BSYNC B1 ;  /* 0x0000000000017941 */ /* 0x000fea0003800000 */
.L_x_11261:
        /* <DEDUP_REMOVED lines=9> */
.L_x_11263:
        /* <DEDUP_REMOVED lines=15> */
.L_x_11264:
        /* <DEDUP_REMOVED lines=15> */
.L_x_11265:
        /* <DEDUP_REMOVED lines=15> */
.L_x_11266:
        /* <DEDUP_REMOVED lines=10> */
.L_x_11252:
[----:B------:R-:W-:Y:S05]  /*25340*/  BSYNC B0 ;  /* 0x0000000000007941 */ /* 0x000fea0003800000 */
.L_x_11251:
[----:B------:R-:W-:-:S06]  /*25350*/  UIADD3 UR4, UR39, -0x3, URZ ;  /* 0xfffffffd27047890 */ /* 0x000fcc000fffe03f */
[----:B------:R-:W-:-:S07]  /*25360*/  IMAD.U32 R0, RZ, RZ, UR4 ;  /* 0x00000004ff007e24 */ /* 0x000fce000f8e00ff */
.L_x_11250:
[----:B------:R-:W-:Y:S01]  /*25370*/  ULOP3.LUT UR4, URZ, UR39, URZ, 0x33, !UPT ;  /* 0x000000273f047292 */ /* 0x000fe2000f8e333f */
[----:B------:R-:W-:Y:S01]  /*25380*/  VIADD R6, R6, 0xfffffffe ;  /* 0xfffffffe06067836 */ /* 0x000fe20000000000 */
[----:B------:R-:W-:Y:S04]  /*25390*/  BSSY B0, `(.L_x_11249) ;  /* 0x000013a000007945 */ /* 0x000fe80003800000 */
[----:B------:R-:W-:-:S13]  /*253a0*/  ISETP.NE.AND P0, PT, R6, UR4, PT ;  /* 0x0000000406007c0c */ /* 0x000fda000bf05270 */
[----:B------:R-:W-:Y:S05]  /*253b0*/  @!P0 BRA `(.L_x_11267) ;  /* 0x0000001000dc8947 */ /* 0x000fea0003800000 */
.L_x_11300:
[----:B------:R-:W2:Y:S04]  /*253c0*/  LDL R2, [R1+0x46c] ;  /* 0x00046c0001027983 */ /* 0x000ea80000100800 */
[----:B------:R-:W3:Y:S01]  /*253d0*/  LDL.LU R3, [R1+0x464] ;  /* 0x0004640001037983 */ /* 0x000ee20000300800 */
        /* <DEDUP_REMOVED lines=12> */
[----:B-1----:R-:W2:Y:S01]  /*254a0*/  LDL R5, [R1+0x468] ;  /* 0x0004680001057983 */ /* 0x002ea20000100800 */
        /* <DEDUP_REMOVED lines=18> */
.L_x_11270:
[----:B------:R-:W2:Y:S01]  /*255d0*/  S2R R2, SR_TID.X ;  /* 0x0000000000027919 */ /* 0x000ea20000002100 */
[----:B01----:R-:W-:Y:S01]  /*255e0*/  IMAD R4, R6, 0x8, R17 ;  /* 0x0000000806047824 */ /* 0x003fe200078e0211 */
[----:B------:R-:W-:Y:S01]  /*255f0*/  BSSY B2, `(.L_x_11271) ;  /* 0x0000006000027945 */ /* 0x000fe20003800000 */
[----:B--2---:R-:W-:Y:S02]  /*25600*/  LOP3.LUT R3, R2, 0x7f, RZ, 0xc0, !PT ;  /* 0x0000007f02037812 */ /* 0x004fe400078ec0ff */
[----:B------:R-:W-:Y:S02]  /*25610*/  SHF.L.U32 R2, R7, 0x1f, RZ ;  /* 0x0000001f07027819 */ /* 0x000fe400000006ff */
[----:B------:R-:W-:Y:S02]  /*25620*/  ISETP.NE.AND P1, PT, R3, RZ, PT ;  /* 0x000000ff0300720c */ /* 0x000fe40003f25270 */
[----:B------:R-:W0:Y:S02]  /*25630*/  SYNCS.PHASECHK.TRANS64.TRYWAIT P0, [R4+URZ+0x32440], R2 ;  /* 0x03244002040075a7 */ /* 0x000e24000800017f */
[----:B0-----:R-:W-:Y:S09]  /*25640*/  @!P0 BRA `(.L_x_11272) ;  /* 0x0000003400648947 */ /* 0x001ff20003800000 */
.L_x_11366:
[----:B------:R-:W-:Y:S05]  /*25650*/  BSYNC B2 ;  /* 0x0000000000027941 */ /* 0x000fea0003800000 */
.L_x_11271:
        /* <DEDUP_REMOVED lines=9> */
.L_x_11274:
[----:B------:R-:W-:Y:S05]  /*256f0*/  BSYNC B2 ;  /* 0x0000000000027941 */ /* 0x000fea0003800000 */
.L_x_11273:
        /* <DEDUP_REMOVED lines=11> */
.L_x_11275:
        /* <DEDUP_REMOVED lines=13> */
.L_x_11367:
[----:B------:R-:W-:Y:S05]  /*25880*/  BSYNC B2 ;  /* 0x0000000000027941 */ /* 0x000fea0003800000 */
.L_x_11276:
        /* <DEDUP_REMOVED lines=11> */
.L_x_11279:
[----:B------:R-:W-:Y:S05]  /*25940*/  BSYNC B2 ;  /* 0x0000000000027941 */ /* 0x000fea0003800000 */
.L_x_11278:
        /* <DEDUP_REMOVED lines=9> */
.L_x_11280:
        /* <DEDUP_REMOVED lines=15> */
.L_x_11281:
        /* <DEDUP_REMOVED lines=15> */
.L_x_11282:
        /* <DEDUP_REMOVED lines=15> */
.L_x_11283:
        /* <DEDUP_REMOVED lines=10> */
.L_x_11269:
[----:B------:R-:W-:Y:S05]  /*25d50*/  BSYNC B1 ;  /* 0x0000000000017941 */ /* 0x000fea0003800000 */
.L_x_11268:
[----:B------:R-:W2:Y:S01]  /*25d60*/  LDL R3, [R1+0x46c] ;  /* 0x00046c0001037983 */ /* 0x000ea20000100800 */
[----:B------:R-:W-:Y:S01]  /*25d70*/  VIADD R6, R6, 0x1 ;  /* 0x0000000106067836 */ /* 0x000fe20000000000 */
[----:B------:R-:W-:Y:S04]  /*25d80*/  BSSY B1, `(.L_x_11284) ;  /* 0x0000097000017945 */ /* 0x000fe80003800000 */
[----:B------:R-:W-:-:S04]  /*25d90*/  ISETP.NE.AND P0, PT, R6, 0x2, PT ;  /* 0x000000020600780c */ /* 0x000fc80003f05270 */
[----:B------:R-:W-:Y:S02]  /*25da0*/  SEL R2, RZ, 0x1, P0 ;  /* 0x00000001ff027807 */ /* 0x000fe40000000000 */
[----:B------:R-:W-:Y:S01]  /*25db0*/  SEL R18, R6, RZ, P0 ;  /* 0x000000ff06127207 */ /* 0x000fe20000000000 */
[----:B------:R-:W-:Y:S01]  /*25dc0*/  VIADD R6, R0, 0xffffffff ;  /* 0xffffffff00067836 */ /* 0x000fe20000000000 */
[----:B------:R-:W-:-:S05]  /*25dd0*/  LOP3.LUT R8, R7, R2, RZ, 0x3c, !PT ;  /* 0x0000000207087212 */ /* 0x000fca00078e3cff */
[----:B------:R0:W-:Y:S01]  /*25de0*/  STL [R1+0x464], R8 ;  /* 0x0004640801007387 */ /* 0x0001e20000100800 */
[----:B--2---:R-:W-:-:S13]  /*25df0*/  LOP3.LUT P2, RZ, R3, 0x2, RZ, 0xc0, !PT ;  /* 0x0000000203ff7812 */ /* 0x004fda000784c0ff */
[----:B0-----:R-:W-:Y:S05]  /*25e00*/  @!P2 BRA `(.L_x_11285) ;  /* 0x000000080038a947 */ /* 0x001fea0003800000 */
[----:B------:R-:W-:Y:S01]  /*25e10*/  LOP3.LUT P2, RZ, R3, 0x1, RZ, 0xc0, !PT ;  /* 0x0000000103ff7812 */ /* 0x000fe2000784c0ff */
[----:B------:R-:W-:-:S12]  /*25e20*/  IMAD.MOV.U32 R7, RZ, RZ, R6 ;  /* 0x000000ffff077224 */ /* 0x000fd800078e0006 */
        /* <DEDUP_REMOVED lines=20> */
.L_x_11286:
        /* <DEDUP_REMOVED lines=8> */
.L_x_11368:
[----:B------:R-:W-:Y:S05]  /*25ff0*/  BSYNC B2 ;  /* 0x0000000000027941 */ /* 0x000fea0003800000 */
.L_x_11287:
        /* <DEDUP_REMOVED lines=9> */
.L_x_11290:
[----:B------:R-:W-:Y:S05]  /*26090*/  BSYNC B2 ;  /* 0x0000000000027941 */ /* 0x000fea0003800000 */
.L_x_11289:
        /* <DEDUP_REMOVED lines=11> */
.L_x_11291:
        /* <DEDUP_REMOVED lines=13> */
.L_x_11369:
[----:B------:R-:W-:Y:S05]  /*26220*/  BSYNC B2 ;  /* 0x0000000000027941 */ /* 0x000fea0003800000 */
.L_x_11292:
        /* <DEDUP_REMOVED lines=11> */
.L_x_11295:
[----:B------:R-:W-:Y:S05]  /*262e0*/  BSYNC B2 ;  /* 0x0000000000027941 */ /* 0x000fea0003800000 */
.L_x_11294:
        /* <DEDUP_REMOVED lines=9> */
.L_x_11296:
        /* <DEDUP_REMOVED lines=15> */
.L_x_11297:
        /* <DEDUP_REMOVED lines=15> */
.L_x_11298:
        /* <DEDUP_REMOVED lines=15> */
.L_x_11299:
        /* <DEDUP_REMOVED lines=10> */
.L_x_11285:
[----:B------:R-:W-:Y:S05]  /*266f0*/  BSYNC B1 ;  /* 0x0000000000017941 */ /* 0x000fea0003800000 */
.L_x_11284:
[----:B------:R-:W-:Y:S01]  /*26700*/  ISETP.GT.AND P0, PT, R6, UR38, PT ;  /* 0x0000002606007c0c */ /* 0x000fe2000bf04270 */
[----:B------:R-:W-:-:S12]  /*26710*/  VIADD R0, R0, 0xfffffffe ;  /* 0xfffffffe00007836 */ /* 0x000fd80000000000 */
[----:B------:R-:W-:Y:S05]  /*26720*/  @P0 BRA `(.L_x_11300) ;  /* 0xffffffec00240947 */ /* 0x000fea000383ffff */
.L_x_11267:
[----:B------:R-:W-:Y:S05]  /*26730*/  BSYNC B0 ;  /* 0x0000000000007941 */ /* 0x000fea0003800000 */
.L_x_11249:
[----:B------:R-:W3:Y:S01]  /*26740*/  LDL.LU R2, [R1+0x464] ;  /* 0x0004640001027983 */ /* 0x000ee20000300800 */
[----:B0-----:R-:W0:Y:S01]  /*26750*/  S2R R0, SR_TID.X ;  /* 0x0000000000007919 */ /* 0x001e220000002100 */
[----:B------:R-:W-:-:S05]  /*26760*/  VIADD R18, R18, 0x1 ;  /* 0x0000000112127836 */ /* 0x000fca0000000000 */
[----:B------:R-:W-:Y:S02]  /*26770*/  ISETP.NE.AND P0, PT, R18, 0x2, PT ;  /* 0x000000021200780c */ /* 0x000fe40003f05270 */
[----:B0-----:R-:W-:-:S04]  /*26780*/  LOP3.LUT R0, R0, 0x7f, RZ, 0xc0, !PT ;  /* 0x0000007f00007812 */ /* 0x001fc800078ec0ff */
[----:B------:R-:W-:Y:S02]  /*26790*/  ISETP.NE.AND P2, PT, R0, RZ, PT ;  /* 0x000000ff0000720c */ /* 0x000fe40003f45270 */
[----:B------:R-:W-:Y:S01]  /*267a0*/  SEL R0, RZ, 0x1, P0 ;  /* 0x00000001ff007807 */ /* 0x000fe20000000000 */
[----:B------:R-:W-:Y:S03]  /*267b0*/  BSSY B0, `(.L_x_11301) ;  /* 0x0000011000007945 */ /* 0x000fe60003800000 */
[----:B---3--:R-:W-:-:S05]  /*267c0*/  LOP3.LUT R2, R2, R0, RZ, 0x3c, !PT ;  /* 0x0000000002027212 */ /* 0x008fca00078e3cff */
[----:B------:R0:W-:Y:S02]  /*267d0*/  STL [R1+0x464], R2 ;  /* 0x0004640201007387 */ /* 0x0001e40000100800 */
[----:B------:R-:W-:Y:S05]  /*267e0*/  @P2 BRA `(.L_x_11302) ;  /* 0x0000000000342947 */ /* 0x000fea0003800000 */
[----:B-1----:R-:W1:Y:S01]  /*267f0*/  S2R R5, SR_LANEID ;  /* 0x0000000000057919 */ /* 0x002e620000000000 */
[----:B------:R-:W-:Y:S01]  /*26800*/  VOTEU.ANY UR4, UPT, PT ;  /* 0x0000000000047886 */ /* 0x000fe200038e0100 */
[----:B0-----:R-:W0:Y:S01]  /*26810*/  LDC.64 R2, c[0x0][0xd80] ;  /* 0x00036000ff027b82 */ /* 0x001e220000000a00 */
[----:B------:R-:W1:Y:S02]  /*26820*/  FLO.U32 R0, UR4 ;  /* 0x0000000400007d00 */ /* 0x000e6400080e0000 */
[----:B-1----:R-:W-:-:S06]  /*26830*/  ISETP.EQ.U32.AND P1, PT, R0, R5, PT ;  /* 0x000000050000720c */ /* 0x002fcc0003f22070 */
[----:B------:R-:W0:Y:S07]  /*26840*/  POPC R5, UR4 ;  /* 0x0000000400057d09 */ /* 0x000e2e0008000000 */
[----:B0-----:R-:W3:Y:S01]  /*26850*/  @P1 ATOMG.E.ADD.STRONG.GPU PT, R3, desc[UR48][R2.64], R5 ;  /* 0x00000005020319a8 */ /* 0x001ee200081ee1f0 */
[----:B------:R-:W0:Y:S02]  /*26860*/  S2R R4, SR_LTMASK ;  /* 0x0000000000047919 */ /* 0x000e240000003900 */
[----:B0-----:R-:W-:-:S04]  /*26870*/  LOP3.LUT R4, R4, UR4, RZ, 0xc0, !PT ;  /* 0x0000000404047c12 */ /* 0x001fc8000f8ec0ff */
[----:B------:R-:W0:Y:S01]  /*26880*/  POPC R7, R4 ;  /* 0x0000000400077309 */ /* 0x000e220000000000 */
[----:B---3--:R-:W0:Y:S02]  /*26890*/  SHFL.IDX PT, R0, R3, R0, 0x1f ;  /* 0x00001f0003007589 */ /* 0x008e2400000e0000 */
[----:B0-----:R-:W-:-:S05]  /*268a0*/  IADD3 R0, R0, UR42, R7 ;  /* 0x0000002a00007c10 */ /* 0x001fca000fffe007 */
[----:B------:R3:W-:Y:S02]  /*268b0*/  STL [R1+0x474], R0 ;  /* 0x0004740001007387 */ /* 0x0007e40000100800 */
.L_x_11302:
[----:B------:R-:W-:Y:S05]  /*268c0*/  BSYNC B0 ;  /* 0x0000000000007941 */ /* 0x000fea0003800000 */
.L_x_11301:
[----:B------:R-:W-:-:S07]  /*268d0*/  SEL R18, R18, RZ, P0 ;  /* 0x000000ff12127207 */ /* 0x000fce0000000000 */
.L_x_11215:
[----:B------:R-:W-:Y:S05]  /*268e0*/  BSYNC B7 ;  /* 0x0000000000077941 */ /* 0x000fea0003800000 */
.L_x_11213:
[----:B---34-:R-:W3:Y:S04]  /*268f0*/  LDL R0, [R1+0x46c] ;  /* 0x00046c0001007983 */ /* 0x018ee80000100800 */
[----:B0-----:R0:W5:Y:S01]  /*26900*/  LDL R2, [R1+0x474] ;  /* 0x0004740001027983 */ /* 0x0011620000100800 */
[----:B---3--:R-:W-:-:S13]  /*26910*/  LOP3.LUT P0, RZ, R0, 0x80, RZ, 0xc0, !PT ;  /* 0x0000008000ff7812 */ /* 0x008fda000780c0ff */
        /* <DEDUP_REMOVED lines=11> */
.L_x_11303:
[----:B------:R-:W-:-:S03]  /*269d0*/  UMOV UR4, 0xffffffff ;  /* 0xffffffff00047882 */ /* 0x000fc60000000000 */
[----:B------:R-:W-:Y:S05]  /*269e0*/  BRA.DIV UR4, `(.L_x_11305) ;  /* 0x0000002204cc7947 */ /* 0x000fea000b800000 */
[----:B-----5:R0:W3:Y:S02]  /*269f0*/  SHFL.IDX PT, R14, R2, RZ, 0x1f ;  /* 0x00001fff020e7589 */ /* 0x0200e400000e0000 */
.L_x_11372:
[----:B------:R-:W4:Y:S01]  /*26a00*/  @!P2 S2R R3, SR_CgaCtaId ;  /* 0x000000000003a919 */ /* 0x000f220000008800 */
[----:B------:R-:W-:Y:S05]  /*26a10*/  WARPSYNC.ALL ;  /* 0x0000000000007948 */ /* 0x000fea0003800000 */
[----:B------:R-:W-:Y:S01]  /*26a20*/  BAR.SYNC.DEFER_BLOCKING 0x4, 0x180 ;  /* 0x0106000000007b1d */ /* 0x000fe20000010000 */
[----:B------:R-:W-:-:S05]  /*26a30*/  @!P2 MOV R0, 0x400 ;  /* 0x000004000000a802 */ /* 0x000fca0000000f00 */
[----:B---3--:R3:W-:Y:S01]  /*26a40*/  STL [R1+0x474], R14 ;  /* 0x0004740e01007387 */ /* 0x0087e20000100800 */
[----:B----4-:R-:W-:-:S05]  /*26a50*/  @!P2 LEA R17, R3, R0, 0x18 ;  /* 0x000000000311a211 */ /* 0x010fca00078ec0ff */
[----:B------:R3:W-:Y:S01]  /*26a60*/  @!P2 STS [R17+0x324d0], R2 ;  /* 0x0324d0021100a388 */ /* 0x0007e20000000800 */
[----:B------:R-:W-:Y:S06]  /*26a70*/  BAR.ARV 0x5, 0x180 ;  /* 0x0146000000007b1d */ /* 0x000fec0000002000 */
.L_x_11304:
[----:B------:R-:W5:Y:S01]  /*26a80*/  LDL R0, [R1+0x474] ;  /* 0x0004740001007983 */ /* 0x000f620000100800 */
[----:B------:R-:W-:Y:S02]  /*26a90*/  ULDC UR4, c[0x0][0xd38] ;  /* 0x00034e0000047ab9 */ /* 0x000fe40000000800 */
[----:B-----5:R-:W-:-:S13]  /*26aa0*/  ISETP.GE.AND P0, PT, R0, UR4, PT ;  /* 0x0000000400007c0c */ /* 0x020fda000bf06270 */
[----:B------:R-:W-:Y:S05]  /*26ab0*/  @!P0 BRA `(.L_x_11306) ;  /* 0xffffffac00888947 */ /* 0x000fea000383ffff */
.L_x_11204:
[----:B0-----:R-:W5:Y:S01]  /*26ac0*/  LDL.LU R0, [R1+0x498] ;  /* 0x0004980001007983 */ /* 0x001f620000300800 */
[----:B------:R-:W-:Y:S01]  /*26ad0*/  BSSY B0, `(.L_x_11307) ;  /* 0x000000b000007945 */ /* 0x000fe20003800000 */
[----:B-1----:R-:W0:Y:S01]  /*26ae0*/  S2R R5, SR_CgaCtaId ;  /* 0x0000000000057919 */ /* 0x002e220000008800 */
[----:B-----5:R-:W-:-:S05]  /*26af0*/  VIADD R0, R0, 0x1 ;  /* 0x0000000100007836 */ /* 0x020fca0000000000 */
[----:B---34-:R-:W-:-:S04]  /*26b00*/  LEA.HI R2, R0, R0, RZ, 0x1 ;  /* 0x0000000000027211 */ /* 0x018fc800078f08ff */
[----:B------:R-:W-:-:S05]  /*26b10*/  LOP3.LUT R3, R2, 0xfffffffe, RZ, 0xc0, !PT ;  /* 0xfffffffe02037812 */ /* 0x000fca00078ec0ff */
[----:B------:R-:W-:Y:S01]  /*26b20*/  IMAD.IADD R3, R0, 0x1, -R3 ;  /* 0x0000000100037824 */ /* 0x000fe200078e0a03 */
[----:B------:R-:W-:-:S04]  /*26b30*/  MOV R0, 0x400 ;  /* 0x0000040000007802 */ /* 0x000fc80000000f00 */
[----:B0-----:R-:W-:Y:S02]  /*26b40*/  LEA R0, R5, R0, 0x18 ;  /* 0x0000000005007211 */ /* 0x001fe400078ec0ff */
[----:B------:R-:W-:-:S04]  /*26b50*/  SHF.L.U32 R3, R3, 0x1f, RZ ;  /* 0x0000001f03037819 */ /* 0x000fc800000006ff */
[----:B------:R-:W0:Y:S02]  /*26b60*/  SYNCS.PHASECHK.TRANS64.TRYWAIT P0, [R0+URZ+0x32420], R3 ;  /* 0x03242003000075a7 */ /* 0x000e24000800017f */
[----:B0-----:R-:W-:Y:S05]  /*26b70*/  @!P0 BRA `(.L_x_11308) ;  /* 0x0000002000908947 */ /* 0x001fea0003800000 */
.L_x_11373:
[----:B------:R-:W-:Y:S05]  /*26b80*/  BSYNC B0 ;  /* 0x0000000000007941 */ /* 0x000fea0003800000 */
.L_x_11307:
[----:B------:R-:W-:-:S03]  /*26b90*/  UMOV UR4, 0xffffffff ;  /* 0xffffffff00047882 */ /* 0x000fc60000000000 */
[----:B------:R-:W-:Y:S05]  /*26ba0*/  BRA.DIV UR4, `(.L_x_11309) ;  /* 0x0000002204987947 */ /* 0x000fea000b800000 */
[----:B------:R-:W1:Y:S02]  /*26bb0*/  S2R R2, SR_TID.X ;  /* 0x0000000000027919 */ /* 0x000e640000002100 */
[----:B-1----:R-:W-:-:S04]  /*26bc0*/  SHF.R.U32.HI R2, RZ, 0x5, R2 ;  /* 0x00000005ff027819 */ /* 0x002fc80000011602 */
[----:B------:R-:W-:-:S05]  /*26bd0*/  LOP3.LUT R2, R2, 0x3, RZ, 0xc0, !PT ;  /* 0x0000000302027812 */ /* 0x000fca00078ec0ff */
[----:B------:R1:W3:Y:S02]  /*26be0*/  SHFL.IDX PT, R14, R2, RZ, 0x1f ;  /* 0x00001fff020e7589 */ /* 0x0002e400000e0000 */
.L_x_11376:
[----:B---3--:R-:W-:Y:S01]  /*26bf0*/  ISETP.NE.AND P0, PT, R14, RZ, PT ;  /* 0x000000ff0e00720c */ /* 0x008fe20003f05270 */
[----:B------:R-:W-:-:S12]  /*26c00*/  BSSY B0, `(.L_x_11310) ;  /* 0x0000025000007945 */ /* 0x000fd80003800000 */
[----:B------:R-:W-:Y:S05]  /*26c10*/  @P0 BRA `(.L_x_11311) ;  /* 0x00000000008c0947 */ /* 0x000fea0003800000 */
[----:B------:R-:W-:-:S03]  /*26c20*/  UMOV UR4, 0xffffffff ;  /* 0xffffffff00047882 */ /* 0x000fc60000000000 */
[----:B------:R-:W-:Y:S05]  /*26c30*/  BRA.DIV UR4, `(.L_x_11312) ;  /* 0x0000002204a87947 */ /* 0x000fea000b800000 */
[----:B------:R-:W-:-:S13]  /*26c40*/  ELECT P6, URZ, PT ;  /* 0x00000000003f782f */ /* 0x000fda00038c0000 */
.L_x_11379:
[----:B------:R-:W-:Y:S05]  /*26c50*/  @!P6 BRA `(.L_x_11311) ;  /* 0x00000000007ce947 */ /* 0x000fea0003800000 */
[----:B------:R-:W-:-:S06]  /*26c60*/  ULOP3.LUT UR4, UR41, 0x2, URZ, 0xfc, !UPT ;  /* 0x0000000229047892 */ /* 0x000fcc000f8efc3f */
[----:B-1----:R-:W-:-:S05]  /*26c70*/  IMAD.U32 R2, RZ, RZ, UR4 ;  /* 0x00000004ff027e24 */ /* 0x002fca000f8e00ff */
[----:B------:R-:W-:-:S13]  /*26c80*/  ISETP.NE.AND P2, PT, R2, 0x3, PT ;  /* 0x000000030200780c */ /* 0x000fda0003f45270 */
[----:B------:R-:W-:Y:S05]  /*26c90*/  @!P2 BRA `(.L_x_11313) ;  /* 0x000000000004a947 */ /* 0x000fea0003800000 */
[----:B------:R-:W-:Y:S01]  /*26ca0*/  BPT.TRAP 0x1 ;  /* 0x000000040000795c */ /* 0x000fe20000300000 */
.L_x_11313:
[----:B------:R-:W3:Y:S01]  /*26cb0*/  LDL.LU R7, [R1+0x464] ;  /* 0x0004640001077983 */ /* 0x000ee20000300800 */
[----:B0-----:R-:W-:Y:S02]  /*26cc0*/  VIADD R3, R0, 0x32440 ;  /* 0x0003244000037836 */ /* 0x001fe40000000000 */
[C---:B------:R-:W-:Y:S02]  /*26cd0*/  VIADD R2, R18.reuse, 0x1 ;  /* 0x0000000112027836 */ /* 0x040fe40000000000 */
[----:B--2---:R-:W-:-:S03]  /*26ce0*/  IMAD R6, R18, 0x8, R3 ;  /* 0x0000000812067824 */ /* 0x004fc600078e0203 */
        /* <DEDUP_REMOVED lines=9> */
.L_x_11380:
[----:B------:R-:W1:Y:S02]  /*26d80*/  SYNCS.PHASECHK.TRANS64.TRYWAIT P0, [R3+URZ], R2 ;  /* 0x00000002030075a7 */ /* 0x000e64000800017f */
[----:B-1----:R-:W-:Y:S05]  /*26d90*/  @!P0 BRA `(.L_x_11315) ;  /* 0x0000002000848947 */ /* 0x002fea0003800000 */
.L_x_11381:
[----:B------:R-:W-:Y:S05]  /*26da0*/  @!P2 BRA `(.L_x_11316) ;  /* 0x000000000004a947 */ /* 0x000fea0003800000 */
[----:B------:R-:W-:Y:S01]  /*26db0*/  BPT.TRAP 0x1 ;  /* 0x000000040000795c */ /* 0x000fe20000300000 */
.L_x_11316:
[----:B-1----:R-:W-:-:S04]  /*26dc0*/  VIADD R3, R0, 0x32460 ;  /* 0x0003246000037836 */ /* 0x002fc80000000000 */
[----:B------:R-:W-:-:S04]  /*26dd0*/  IMAD R18, R18, 0x8, R3 ;  /* 0x0000000812127824 */ /* 0x000fc800078e0203 */
[----:B------:R-:W1:Y:S02]  /*26de0*/  SYNCS.PHASECHK.TRANS64.TRYWAIT P0, [R18+URZ], R5 ;  /* 0x00000005120075a7 */ /* 0x000e64000800017f */
[----:B-1----:R-:W-:Y:S05]  /*26df0*/  @!P0 BRA `(.L_x_11317) ;  /* 0x0000002000808947 */ /* 0x002fea0003800000 */
.L_x_11382:
[----:B------:R-:W-:-:S07]  /*26e00*/  IMAD R3, R4, 0x8, R3 ;  /* 0x0000000804037824 */ /* 0x000fce00078e0203 */
.L_x_11318:
[----:B--2---:R2:W3:Y:S02]  /*26e10*/  SYNCS.PHASECHK.TRANS64.TRYWAIT P0, [R3+URZ], R2 ;  /* 0x00000002030075a7 */ /* 0x0044e4000800017f */
[----:B---3--:R-:W-:Y:S05]  /*26e20*/  @!P0 NANOSLEEP.SYNCS 0x989680 ;  /* 0x009896800000895d */ /* 0x008fea0003900000 */
[----:B------:R-:W3:Y:S02]  /*26e30*/  @!P0 SYNCS.PHASECHK.TRANS64 P0, [R3+URZ], R2 ;  /* 0x00000002030085a7 */ /* 0x000ee4000800007f */
[----:B---3--:R-:W-:Y:S05]  /*26e40*/  @!P0 BRA `(.L_x_11318) ;  /* 0xfffffffc00f08947 */ /* 0x008fea000383ffff */
.L_x_11311:
[----:B------:R-:W-:Y:S05]  /*26e50*/  BSYNC B0 ;  /* 0x0000000000007941 */ /* 0x000fea0003800000 */
.L_x_11310:
[----:B------:R-:W-:Y:S05]  /*26e60*/  EXIT ;  /* 0x000000000000794d */ /* 0x000fea0003800000 */
.L_x_11092:
[----:B0-----:R-:W-:-:S04]  /*26e70*/  IMAD.U32 R9, RZ, RZ, UR44 ;  /* 0x0000002cff097e24 */ /* 0x001fc8000f8e00ff */
[----:B------:R0:W1:Y:S03]  /*26e80*/  SYNCS.PHASECHK.TRANS64.TRYWAIT P0, [R9+URZ+0x32400], R0 ;  /* 0x03240000090075a7 */ /* 0x000066000800017f */
[----:B-1----:R-:W-:Y:S05]  /*26e90*/  @!P0 NANOSLEEP.SYNCS 0x989680 ;  /* 0x009896800000895d */ /* 0x002fea0003900000 */
[----:B------:R-:W1:Y:S02]  /*26ea0*/  @!P0 SYNCS.PHASECHK.TRANS64 P0, [R9+URZ+0x32400], R0 ;  /* 0x03240000090085a7 */ /* 0x000e64000800007f */
[----:B-1----:R-:W-:Y:S05]  /*26eb0*/  @!P0 BRA `(.L_x_11092) ;  /* 0xfffffffc00ec8947 */ /* 0x002fea000383ffff */
[----:B------:R-:W-:Y:S05]  /*26ec0*/  BRA `(.L_x_11319) ;  /* 0xfffffdb800487947 */ /* 0x000fea000383ffff */
.L_x_11099:
[----:B-1----:R1:W2:Y:S02]  /*26ed0*/  SYNCS.PHASECHK.TRANS64.TRYWAIT P0, [R12+URZ], R13 ;  /* 0x0000000d0c0075a7 */ /* 0x0022a4000800017f */
[----:B--2---:R-:W-:Y:S05]  /*26ee0*/  @!P0 NANOSLEEP.SYNCS 0x989680 ;  /* 0x009896800000895d */ /* 0x004fea0003900000 */
[----:B------:R-:W2:Y:S02]  /*26ef0*/  @!P0 SYNCS.PHASECHK.TRANS64 P0, [R12+URZ], R13 ;  /* 0x0000000d0c0085a7 */ /* 0x000ea4000800007f */
[----:B--2---:R-:W-:Y:S05]  /*26f00*/  @!P0 BRA `(.L_x_11099) ;  /* 0xfffffffc00f08947 */ /* 0x004fea000383ffff */
[----:B------:R-:W-:Y:S05]  /*26f10*/  BRA `(.L_x_11098) ;  /* 0xfffffdbc00647947 */ /* 0x000fea000383ffff */
.L_x_11101:
[----:B0-----:R-:W-:-:S04]  /*26f20*/  IMAD.U32 R9, RZ, RZ, UR44 ;  /* 0x0000002cff097e24 */ /* 0x001fc8000f8e00ff */
[----:B------:R0:W1:Y:S03]  /*26f30*/  SYNCS.PHASECHK.TRANS64.TRYWAIT P0, [R9+URZ+0x32410], R8 ;  /* 0x03241008090075a7 */ /* 0x000066000800017f */
[----:B-1----:R-:W-:Y:S05]  /*26f40*/  @!P0 NANOSLEEP.SYNCS 0x989680 ;  /* 0x009896800000895d */ /* 0x002fea0003900000 */
[----:B------:R-:W1:Y:S02]  /*26f50*/  @!P0 SYNCS.PHASECHK.TRANS64 P0, [R9+URZ+0x32410], R8 ;  /* 0x03241008090085a7 */ /* 0x000e64000800007f */
[----:B-1----:R-:W-:Y:S05]  /*26f60*/  @!P0 BRA `(.L_x_11101) ;  /* 0xfffffffc00ec8947 */ /* 0x002fea000383ffff */
[----:B------:R-:W-:Y:S05]  /*26f70*/  BRA `(.L_x_11320) ;  /* 0xfffffdc000387947 */ /* 0x000fea000383ffff */
.L_x_11108:
[----:B-1----:R1:W2:Y:S02]  /*26f80*/  SYNCS.PHASECHK.TRANS64.TRYWAIT P0, [R8+URZ], R9 ;  /* 0x00000009080075a7 */ /* 0x0022a4000800017f */
[----:B--2---:R-:W-:Y:S05]  /*26f90*/  @!P0 NANOSLEEP.SYNCS 0x989680 ;  /* 0x009896800000895d */ /* 0x004fea0003900000 */
[----:B------:R-:W2:Y:S02]  /*26fa0*/  @!P0 SYNCS.PHASECHK.TRANS64 P0, [R8+URZ], R9 ;  /* 0x00000009080085a7 */ /* 0x000ea4000800007f */
[----:B--2---:R-:W-:Y:S05]  /*26fb0*/  @!P0 BRA `(.L_x_11108) ;  /* 0xfffffffc00f08947 */ /* 0x004fea000383ffff */
[----:B------:R-:W-:Y:S05]  /*26fc0*/  BRA `(.L_x_11107) ;  /* 0xfffffdc0007c7947 */ /* 0x000fea000383ffff */
.L_x_11143:
[----:B0-----:R0:W1:Y:S02]  /*26fd0*/  SYNCS.PHASECHK.TRANS64.TRYWAIT P2, [R0+URZ], R3 ;  /* 0x00000003000075a7 */ /* 0x001064000804017f */
[----:B-1----:R-:W-:Y:S05]  /*26fe0*/  @!P2 NANOSLEEP.SYNCS 0x989680 ;  /* 0x009896800000a95d */ /* 0x002fea0003900000 */
[----:B------:R-:W1:Y:S02]  /*26ff0*/  @!P2 SYNCS.PHASECHK.TRANS64 P2, [R0+URZ], R3 ;  /* 0x000000030000a5a7 */ /* 0x000e64000804007f */
[----:B-1----:R-:W-:Y:S05]  /*27000*/  @!P2 BRA `(.L_x_11143) ;  /* 0xfffffffc00f0a947 */ /* 0x002fea000383ffff */
[----:B------:R-:W-:Y:S05]  /*27010*/  BRA `(.L_x_11142) ;  /* 0xfffffe2800547947 */ /* 0x000fea000383ffff */
.L_x_11150:
[----:B-1----:R1:W2:Y:S02]  /*27020*/  SYNCS.PHASECHK.TRANS64.TRYWAIT P2, [R4+URZ], R5 ;  /* 0x00000005040075a7 */ /* 0x0022a4000804017f */
[----:B--2---:R-:W-:Y:S05]  /*27030*/  @!P2 NANOSLEEP.SYNCS 0x989680 ;  /* 0x009896800000a95d */ /* 0x004fea0003900000 */
[----:B------:R-:W2:Y:S02]  /*27040*/  @!P2 SYNCS.PHASECHK.TRANS64 P2, [R4+URZ], R5 ;  /* 0x000000050400a5a7 */ /* 0x000ea4000804007f */
[----:B--2---:R-:W-:Y:S05]  /*27050*/  @!P2 BRA `(.L_x_11150) ;  /* 0xfffffffc00f0a947 */ /* 0x004fea000383ffff */
[----:B------:R-:W-:Y:S05]  /*27060*/  BRA `(.L_x_11149) ;  /* 0xfffffe2c00787947 */ /* 0x000fea000383ffff */
.L_x_11161:
[----:B-1----:R1:W2:Y:S02]  /*27070*/  SYNCS.PHASECHK.TRANS64.TRYWAIT P1, [R0+URZ], R7 ;  /* 0x00000007000075a7 */ /* 0x0022a4000802017f */
[----:B--2---:R-:W-:Y:S05]  /*27080*/  @!P1 NANOSLEEP.SYNCS 0x989680 ;  /* 0x009896800000995d */ /* 0x004fea0003900000 */
[----:B------:R-:W2:Y:S02]  /*27090*/  @!P1 SYNCS.PHASECHK.TRANS64 P1, [R0+URZ], R7 ;  /* 0x00000007000095a7 */ /* 0x000ea4000802007f */
[----:B--2---:R-:W-:Y:S05]  /*270a0*/  @!P1 BRA `(.L_x_11161) ;  /* 0xfffffffc00f09947 */ /* 0x004fea000383ffff */
[----:B------:R-:W-:Y:S05]  /*270b0*/  BRA `(.L_x_11160) ;  /* 0xfffffec0000c7947 */ /* 0x000fea000383ffff */
.L_x_11168:
[----:B-1----:R1:W2:Y:S02]  /*270c0*/  SYNCS.PHASECHK.TRANS64.TRYWAIT P1, [R4+URZ], R5 ;  /* 0x00000005040075a7 */ /* 0x0022a4000802017f */
[----:B--2---:R-:W-:Y:S05]  /*270d0*/  @!P1 NANOSLEEP.SYNCS 0x989680 ;  /* 0x009896800000995d */ /* 0x004fea0003900000 */
[----:B------:R-:W2:Y:S02]  /*270e0*/  @!P1 SYNCS.PHASECHK.TRANS64 P1, [R4+URZ], R5 ;  /* 0x00000005040095a7 */ /* 0x000ea4000802007f */
[----:B--2---:R-:W-:Y:S05]  /*270f0*/  @!P1 BRA `(.L_x_11168) ;  /* 0xfffffffc00f09947 */ /* 0x004fea000383ffff */
[----:B------:R-:W-:Y:S05]  /*27100*/  BRA `(.L_x_11167) ;  /* 0xfffffec400307947 */ /* 0x000fea000383ffff */
.L_x_11221:
[----:B------:R-:W-:Y:S02]  /*27110*/  IMAD.MOV.U32 R13, RZ, RZ, R5 ;  /* 0x000000ffff0d7224 */ /* 0x000fe400078e0005 */
[----:B------:R-:W-:Y:S02]  /*27120*/  IMAD.MOV.U32 R12, RZ, RZ, RZ ;  /* 0x000000ffff0c7224 */ /* 0x000fe400078e00ff */
[----:B------:R-:W-:Y:S02]  /*27130*/  IMAD.MOV.U32 R11, RZ, RZ, 0x1f ;  /* 0x0000001fff0b7424 */ /* 0x000fe400078e00ff */
[----:B------:R-:W-:-:S07]  /*27140*/  IMAD.MOV.U32 R15, RZ, RZ, -0x1 ;  /* 0xffffffffff0f7424 */ /* 0x000fce00078e00ff */
[----:B0-----:R-:W-:Y:S05]  /*27150*/  WARPSYNC.COLLECTIVE R15, `(.L_x_11321) ;  /* 0x000000000f087348 */ /* 0x001fea0003c00000 */
[----:B------:R1:W2:Y:S02]  /*27160*/  SHFL.IDX P6, R14, R13, R12, R11 ;  /* 0x0000000c0d0e7389 */ /* 0x0002a400000c000b */
[----:B012---:R-:W-:Y:S01]  /*27170*/  ENDCOLLECTIVE ;  /* 0x000000000000791b */ /* 0x007fe20003800000 */
.L_x_11321:
[----:B------:R-:W-:Y:S05]  /*27180*/  BRA `(.L_x_11322) ;  /* 0xffffffb400807947 */ /* 0x000fea000383ffff */
.L_x_11223:
[----:B------:R-:W-:Y:S01]  /*27190*/  BSSY B0, `(.L_x_11323) ;  /* 0x0000006000007945 */ /* 0x000fe20003800000 */
[----:B------:R-:W-:-:S07]  /*271a0*/  IMAD.MOV.U32 R15, RZ, RZ, -0x1 ;  /* 0xffffffffff0f7424 */ /* 0x000fce00078e00ff */
[----:B-1-3--:R-:W-:Y:S05]  /*271b0*/  WARPSYNC.COLLECTIVE R15, `(.L_x_11324) ;  /* 0x000000000f0c7348 */ /* 0x00afea0003c00000 */
[----:B------:R-:W-:Y:S02]  /*271c0*/  ELECT P6, UR62, PT ;  /* 0x00000000003e782f */ /* 0x000fe400038c0000 */
[----:B------:R-:W-:Y:S01]  /*271d0*/  MOV R14, UR62 ;  /* 0x0000003e000e7c02 */ /* 0x000fe20008000f00 */
[----:B-1-3--:R-:W-:Y:S10]  /*271e0*/  ENDCOLLECTIVE ;  /* 0x000000000000791b */ /* 0x00aff40003800000 */
.L_x_11324:
[----:B------:R-:W-:Y:S05]  /*271f0*/  BSYNC B0 ;  /* 0x0000000000007941 */ /* 0x000fea0003800000 */
.L_x_11323:
[----:B------:R-:W-:Y:S05]  /*27200*/  BRA `(.L_x_11325) ;  /* 0xffffffb400887947 */ /* 0x000fea000383ffff */
.L_x_11225:
[----:B0-----:R0:W2:Y:S02]  /*27210*/  SYNCS.PHASECHK.TRANS64.TRYWAIT P0, [R0+URZ+0x32440], R2 ;  /* 0x03244002000075a7 */ /* 0x0010a4000800017f */
[----:B--2---:R-:W-:Y:S05]  /*27220*/  @!P0 NANOSLEEP.SYNCS 0x989680 ;  /* 0x009896800000895d */ /* 0x004fea0003900000 */
[----:B------:R-:W2:Y:S02]  /*27230*/  @!P0 SYNCS.PHASECHK.TRANS64 P0, [R0+URZ+0x32440], R2 ;  /* 0x03244002000085a7 */ /* 0x000ea4000800007f */
[----:B--2---:R-:W-:Y:S05]  /*27240*/  @!P0 BRA `(.L_x_11225) ;  /* 0xfffffffc00f08947 */ /* 0x004fea000383ffff */
[----:B------:R-:W-:Y:S05]  /*27250*/  BRA `(.L_x_11326) ;  /* 0xffffffb400e07947 */ /* 0x000fea000383ffff */
.L_x_11229:
        /* <DEDUP_REMOVED lines=8> */
.L_x_11327:
[----:B------:R0:W-:Y:S01]  /*272e0*/  STL [R1+0x470], R10 ;  /* 0x0004700a01007387 */ /* 0x0001e20000100800 */
[----:B------:R-:W-:Y:S02]  /*272f0*/  IMAD.MOV.U32 R13, RZ, RZ, R0 ;  /* 0x000000ffff0d7224 */ /* 0x000fe400078e0000 */
[----:B------:R-:W-:-:S07]  /*27300*/  IMAD.MOV.U32 R4, RZ, RZ, R14 ;  /* 0x000000ffff047224 */ /* 0x000fce00078e000e */
[----:B0-----:R-:W-:Y:S05]  /*27310*/  WARPSYNC.COLLECTIVE R15, `(.L_x_11328) ;  /* 0x000000000f087348 */ /* 0x001fea0003c00000 */
[----:B------:R1:W2:Y:S02]  /*27320*/  SHFL.IDX P6, R14, R13, R12, R11 ;  /* 0x0000000c0d0e7389 */ /* 0x0002a400000c000b */
[----:B012---:R-:W-:Y:S01]  /*27330*/  ENDCOLLECTIVE ;  /* 0x000000000000791b */ /* 0x007fe20003800000 */
.L_x_11328:
        /* <DEDUP_REMOVED lines=9> */
.L_x_11329:
        /* <DEDUP_REMOVED lines=10> */
.L_x_11330:
        /* <DEDUP_REMOVED lines=8> */
[----:B------:R0:W-:Y:S01]  /*274f0*/  STL [R1+0x480], R5 ;  /* 0x0004800501007387 */ /* 0x0001e20000100800 */
[----:B------:R-:W-:-:S11]  /*27500*/  IMAD.MOV.U32 R6, RZ, RZ, R14 ;  /* 0x000000ffff067224 */ /* 0x000fd600078e000e */
[----:B0-----:R-:W-:Y:S05]  /*27510*/  WARPSYNC.COLLECTIVE R15, `(.L_x_11331) ;  /* 0x000000000f087348 */ /* 0x001fea0003c00000 */
[----:B------:R1:W2:Y:S02]  /*27520*/  SHFL.IDX P6, R14, R13, R12, R11 ;  /* 0x0000000c0d0e7389 */ /* 0x0002a400000c000b */
[----:B012---:R-:W-:Y:S01]  /*27530*/  ENDCOLLECTIVE ;  /* 0x000000000000791b */ /* 0x007fe20003800000 */
.L_x_11331:
[----:B------:R-:W-:Y:S01]  /*27540*/  @!P1 LEA R4, P2, R9, R6, 0x1 ;  /* 0x0000000609049211 */ /* 0x000fe200078408ff */
[----:B------:R-:W-:-:S04]  /*27550*/  VIADD R6, R10, 0x20 ;  /* 0x000000200a067836 */ /* 0x000fc80000000000 */
[----:B------:R-:W-:Y:S01]  /*27560*/  @!P1 IMAD.X R5, RZ, RZ, R7, P2 ;  /* 0x000000ffff059224 */ /* 0x000fe200010e0607 */
[----:B------:R0:W-:Y:S01]  /*27570*/  STL [R1+0x484], R6 ;  /* 0x0004840601007387 */ /* 0x0001e20000100800 */
[----:B------:R-:W-:Y:S02]  /*27580*/  IMAD.MOV.U32 R13, RZ, RZ, R0 ;  /* 0x000000ffff0d7224 */ /* 0x000fe400078e0000 */
[----:B------:R-:W-:Y:S01]  /*27590*/  VIADD R7, R10, 0x30 ;  /* 0x000000300a077836 */ /* 0x000fe20000000000 */
[----:B------:R-:W-:Y:S01]  /*275a0*/  @!PT LDS RZ, [RZ] ;  /* 0x00000000fffff984 */ /* 0x000fe20000000800 */
[----:B------:R-:W-:Y:S01]  /*275b0*/  @!PT LDS RZ, [RZ] ;  /* 0x00000000fffff984 */ /* 0x000fe20000000800 */
[----:B------:R-:W-:Y:S01]  /*275c0*/  @!PT LDS RZ, [RZ] ;  /* 0x00000000fffff984 */ /* 0x000fe20000000800 */
[----:B------:R1:W-:Y:S01]  /*275d0*/  @!P1 LDGSTS.E.BYPASS.LTC128B.128 [R8+0x18c00], desc[UR48][R4.64], !P0 ;  /* 0x18c0000004089fae */ /* 0x0003e2000c101d70 */
[----:B------:R-:W-:-:S03]  /*275e0*/  ISETP.GE.AND P1, PT, R6, R2, PT ;  /* 0x000000020600720c */ /* 0x000fc60003f26270 */
[----:B------:R0:W-:Y:S01]  /*275f0*/  STL [R1+0x488], R7 ;  /* 0x0004880701007387 */ /* 0x0001e20000100800 */
[----:B-1----:R-:W-:-:S09]  /*27600*/  IMAD.MOV.U32 R4, RZ, RZ, R14 ;  /* 0x000000ffff047224 */ /* 0x002fd200078e000e */
[----:B0-----:R-:W-:Y:S05]  /*27610*/  WARPSYNC.COLLECTIVE R15, `(.L_x_11332) ;  /* 0x000000000f087348 */ /* 0x001fea0003c00000 */
[----:B------:R1:W2:Y:S02]  /*27620*/  SHFL.IDX P6, R14, R13, R12, R11 ;  /* 0x0000000c0d0e7389 */ /* 0x0002a400000c000b */
[----:B012---:R-:W-:Y:S01]  /*27630*/  ENDCOLLECTIVE ;  /* 0x000000000000791b */ /* 0x007fe20003800000 */
.L_x_11332:
[----:B------:R-:W-:Y:S02]  /*27640*/  IMAD.MOV.U32 R13, RZ, RZ, R3 ;  /* 0x000000ffff0d7224 */ /* 0x000fe400078e0003 */
[----:B------:R-:W-:Y:S02]  /*27650*/  IMAD.MOV.U32 R12, RZ, RZ, 0x3 ;  /* 0x00000003ff0c7424 */ /* 0x000fe400078e00ff */
[----:B------:R-:W-:-:S07]  /*27660*/  IMAD.MOV.U32 R5, RZ, RZ, R14 ;  /* 0x000000ffff057224 */ /* 0x000fce00078e000e */
[----:B------:R-:W-:Y:S05]  /*27670*/  WARPSYNC.COLLECTIVE R15, `(.L_x_11333) ;  /* 0x000000000f087348 */ /* 0x000fea0003c00000 */
[----:B------:R0:W1:Y:S02]  /*27680*/  SHFL.IDX P6, R14, R13, R12, R11 ;  /* 0x0000000c0d0e7389 */ /* 0x00006400000c000b */
[----:B01----:R-:W-:Y:S01]  /*27690*/  ENDCOLLECTIVE ;  /* 0x000000000000791b */ /* 0x003fe20003800000 */
.L_x_11333:
        /* <DEDUP_REMOVED lines=10> */
.L_x_11334:
        /* <DEDUP_REMOVED lines=13> */
.L_x_11335:
        /* <DEDUP_REMOVED lines=10> */
.L_x_11336:
        /* <DEDUP_REMOVED lines=13> */
.L_x_11337:
        /* <DEDUP_REMOVED lines=10> */
.L_x_11338:
        /* <DEDUP_REMOVED lines=13> */
.L_x_11339:
        /* <DEDUP_REMOVED lines=10> */
.L_x_11340:
        /* <DEDUP_REMOVED lines=11> */
.L_x_11341:
        /* <DEDUP_REMOVED lines=10> */
.L_x_11342:
[----:B------:R-:W-:Y:S01]  /*27ce0*/  @!PT LDS RZ, [RZ] ;  /* 0x00000000fffff984 */ /* 0x000fe20000000800 */
[----:B------:R-:W-:Y:S01]  /*27cf0*/  @!PT LDS RZ, [RZ] ;  /* 0x00000000fffff984 */ /* 0x000fe20000000800 */
[----:B------:R-:W-:Y:S01]  /*27d00*/  @!PT LDS RZ, [RZ] ;  /* 0x00000000fffff984 */ /* 0x000fe20000000800 */
[----:B------:R0:W-:Y:S01]  /*27d10*/  @!P1 LDGSTS.E.BYPASS.LTC128B.128 [R8+0x1b400], desc[UR48][R4.64], !P0 ;  /* 0x1b40000004089fae */ /* 0x0001e2000c101d70 */
[----:B------:R-:W-:Y:S01]  /*27d20*/  IMAD.MOV.U32 R0, RZ, RZ, R14 ;  /* 0x000000ffff007224 */ /* 0x000fe200078e000e */
[----:B------:R-:W-:Y:S06]  /*27d30*/  BRA `(.L_x_11343) ;  /* 0xffffffb800247947 */ /* 0x000fec000383ffff */
.L_x_11233:
        /* <DEDUP_REMOVED lines=8> */
.L_x_11345:
[----:B------:R-:W-:Y:S05]  /*27dc0*/  BSYNC B0 ;  /* 0x0000000000007941 */ /* 0x000fea0003800000 */
.L_x_11344:
[----:B------:R-:W-:Y:S01]  /*27dd0*/  IMAD.MOV.U32 R13, RZ, RZ, R5 ;  /* 0x000000ffff0d7224 */ /* 0x000fe200078e0005 */
[----:B------:R0:W5:Y:S01]  /*27de0*/  LDL.LU R10, [R1+0x46c] ;  /* 0x00046c00010a7983 */ /* 0x0001620000300800 */
[----:B------:R-:W-:Y:S02]  /*27df0*/  IMAD.MOV.U32 R12, RZ, RZ, RZ ;  /* 0x000000ffff0c7224 */ /* 0x000fe400078e00ff */
[----:B------:R-:W-:Y:S01]  /*27e00*/  IMAD.MOV.U32 R11, RZ, RZ, 0x181f ;  /* 0x0000181fff0b7424 */ /* 0x000fe200078e00ff */
[----:B------:R0:W5:Y:S01]  /*27e10*/  LDL.LU R7, [R1+0x488] ;  /* 0x0004880001077983 */ /* 0x0001620000300800 */
[----:B------:R-:W-:Y:S02]  /*27e20*/  IMAD.MOV.U32 R15, RZ, RZ, -0x1 ;  /* 0xffffffffff0f7424 */ /* 0x000fe400078e00ff */
[----:B------:R-:W-:Y:S01]  /*27e30*/  IMAD.MOV.U32 R2, RZ, RZ, R14 ;  /* 0x000000ffff027224 */ /* 0x000fe200078e000e */
[----:B------:R0:W5:Y:S06]  /*27e40*/  LDL.LU R6, [R1+0x494] ;  /* 0x0004940001067983 */ /* 0x00016c0000300800 */
[----:B0----5:R-:W-:Y:S05]  /*27e50*/  WARPSYNC.COLLECTIVE R15, `(.L_x_11346) ;  /* 0x000000000f087348 */ /* 0x021fea0003c00000 */
[----:B------:R1:W2:Y:S02]  /*27e60*/  SHFL.IDX P6, R14, R13, R12, R11 ;  /* 0x0000000c0d0e7389 */ /* 0x0002a400000c000b */
[----:B012--5:R-:W-:Y:S01]  /*27e70*/  ENDCOLLECTIVE ;  /* 0x000000000000791b */ /* 0x027fe20003800000 */
.L_x_11346:
[----:B------:R-:W-:Y:S01]  /*27e80*/  ULDC UR4, c[0x0][0x288] ;  /* 0x0000a20000047ab9 */ /* 0x000fe20000000800 */
[----:B------:R-:W2:Y:S04]  /*27e90*/  LDL.LU R13, [R1+0x480] ;  /* 0x00048000010d7983 */ /* 0x000ea80000300800 */
[----:B------:R-:W3:Y:S04]  /*27ea0*/  LDL.LU R12, [R1+0x484] ;  /* 0x00048400010c7983 */ /* 0x000ee80000300800 */
[----:B------:R-:W4:Y:S01]  /*27eb0*/  LDL.LU R11, [R1+0x48c] ;  /* 0x00048c00010b7983 */ /* 0x000f220000300800 */
[----:B------:R-:W-:-:S03]  /*27ec0*/  IMAD.MOV.U32 R3, RZ, RZ, R14 ;  /* 0x000000ffff037224 */ /* 0x000fc600078e000e */
[----:B------:R-:W4:Y:S04]  /*27ed0*/  LDL.LU R15, [R1+0x490] ;  /* 0x00049000010f7983 */ /* 0x000f280000300800 */
[----:B------:R-:W4:Y:S01]  /*27ee0*/  LDL.LU R14, [R1+0x470] ;  /* 0x00047000010e7983 */ /* 0x000f220000300800 */
[----:B------:R-:W-:Y:S01]  /*27ef0*/  IMAD R0, R8, UR4, RZ ;  /* 0x0000000408007c24 */ /* 0x000fe2000f8e02ff */
[----:B------:R-:W-:-:S04]  /*27f00*/  LOP3.LUT R10, R10, 0xffffffbf, RZ, 0xc0, !PT ;  /* 0xffffffbf0a0a7812 */ /* 0x000fc800078ec0ff */
[----:B--2---:R-:W-:-:S13]  /*27f10*/  ISETP.GE.AND P6, PT, R13, R0, PT ;  /* 0x000000000d00720c */ /* 0x004fda0003fc6270 */
[----:B------:R-:W-:Y:S02]  /*27f20*/  @P6 LOP3.LUT R10, R10, 0x40, RZ, 0xfc, !PT ;  /* 0x000000400a0a6812 */ /* 0x000fe400078efcff */
[-C--:B------:R-:W-:Y:S02]  /*27f30*/  ISETP.GE.AND P6, PT, R7, R0.reuse, PT ;  /* 0x000000000700720c */ /* 0x080fe40003fc6270 */
[----:B------:R0:W5:Y:S01]  /*27f40*/  LDL R7, [R1+0x460] ;  /* 0x0004600001077983 */ /* 0x0001620000100800 */
[----:B---3--:R-:W-:Y:S02]  /*27f50*/  ISETP.GE.AND P5, PT, R12, R0, PT ;  /* 0x000000000c00720c */ /* 0x008fe40003fa6270 */
[----:B------:R-:W-:-:S11]  /*27f60*/  LOP3.LUT R10, R10, 0xffffffdf, RZ, 0xc0, !PT ;  /* 0xffffffdf0a0a7812 */ /* 0x000fd600078ec0ff */
[----:B------:R-:W-:Y:S02]  /*27f70*/  @P5 LOP3.LUT R10, R10, 0x20, RZ, 0xfc, !PT ;  /* 0x000000200a0a5812 */ /* 0x000fe400078efcff */
[----:B----4-:R-:W-:Y:S02]  /*27f80*/  ISETP.GE.AND P5, PT, R11, R0, PT ;  /* 0x000000000b00720c */ /* 0x010fe40003fa6270 */
[----:B------:R-:W-:-:S04]  /*27f90*/  LOP3.LUT R10, R10, 0xffffffef, RZ, 0xc0, !PT ;  /* 0xffffffef0a0a7812 */ /* 0x000fc800078ec0ff */
[----:B------:R-:W-:-:S04]  /*27fa0*/  @P6 LOP3.LUT R10, R10, 0x10, RZ, 0xfc, !PT ;  /* 0x000000100a0a6812 */ /* 0x000fc800078efcff */
[----:B------:R-:W-:Y:S02]  /*27fb0*/  LOP3.LUT R10, R10, 0xfffffff7, RZ, 0xc0, !PT ;  /* 0xfffffff70a0a7812 */ /* 0x000fe400078ec0ff */
[-C--:B------:R-:W-:Y:S02]  /*27fc0*/  ISETP.GE.AND P6, PT, R15, R0.reuse, PT ;  /* 0x000000000f00720c */ /* 0x080fe40003fc6270 */
[----:B------:R-:W-:Y:S02]  /*27fd0*/  ISETP.GE.AND P4, PT, R14, R0, PT ;  /* 0x000000000e00720c */ /* 0x000fe40003f86270 */
[----:B------:R-:W-:-:S04]  /*27fe0*/  @P5 LOP3.LUT R10, R10, 0x8, RZ, 0xfc, !PT ;  /* 0x000000080a0a5812 */ /* 0x000fc800078efcff */
[----:B------:R-:W-:-:S04]  /*27ff0*/  LOP3.LUT R10, R10, 0xffdfffff, RZ, 0xc0, !PT ;  /* 0xffdfffff0a0a7812 */ /* 0x000fc800078ec0ff */
[----:B------:R-:W-:-:S04]  /*28000*/  LOP3.LUT R10, R10, 0xfffffffb, RZ, 0xc0, !PT ;  /* 0xfffffffb0a0a7812 */ /* 0x000fc800078ec0ff */
[----:B------:R-:W-:Y:S02]  /*28010*/  @P6 LOP3.LUT R10, R10, 0x4, RZ, 0xfc, !PT ;  /* 0x000000040a0a6812 */ /* 0x000fe400078efcff */
[----:B------:R-:W-:Y:S01]  /*28020*/  @!P4 LEA R3, P6, R9, R3, 0x1 ;  /* 0x000000030903c211 */ /* 0x000fe200078c08ff */
[----:B------:R-:W-:Y:S02]  /*28030*/  IMAD.MOV.U32 R13, RZ, RZ, R4 ;  /* 0x000000ffff0d7224 */ /* 0x000fe400078e0004 */
[----:B------:R-:W-:Y:S02]  /*28040*/  IMAD.MOV.U32 R12, RZ, RZ, 0x1 ;  /* 0x00000001ff0c7424 */ /* 0x000fe400078e00ff */
[----:B------:R-:W-:Y:S02]  /*28050*/  IMAD.MOV.U32 R11, RZ, RZ, 0x181f ;  /* 0x0000181fff0b7424 */ /* 0x000fe400078e00ff */
[----:B------:R-:W-:Y:S02]  /*28060*/  IMAD.MOV.U32 R15, RZ, RZ, -0x1 ;  /* 0xffffffffff0f7424 */ /* 0x000fe400078e00ff */
[----:B0-----:R-:W-:-:S07]  /*28070*/  @!P4 IMAD.X R2, RZ, RZ, R2, P6 ;  /* 0x000000ffff02c224 */ /* 0x001fce00030e0602 */
[----:B-----5:R-:W-:Y:S05]  /*28080*/  WARPSYNC.COLLECTIVE R15, `(.L_x_11347) ;  /* 0x000000000f087348 */ /* 0x020fea0003c00000 */
[----:B------:R0:W1:Y:S02]  /*28090*/  SHFL.IDX P6, R14, R13, R12, R11 ;  /* 0x0000000c0d0e7389 */ /* 0x00006400000c000b */
[----:B01---5:R-:W-:Y:S01]  /*280a0*/  ENDCOLLECTIVE ;  /* 0x000000000000791b */ /* 0x023fe20003800000 */
.L_x_11347:
[----:B------:R-:W-:Y:S02]  /*280b0*/  ISETP.GE.AND P5, PT, R6, R0, PT ;  /* 0x000000000600720c */ /* 0x000fe40003fa6270 */
[----:B------:R-:W-:Y:S01]  /*280c0*/  @!P4 LOP3.LUT R3, R3, R2, RZ, 0x3c, !PT ;  /* 0x000000020303c212 */ /* 0x000fe200078e3cff */
[----:B------:R-:W-:-:S03]  /*280d0*/  IMAD.MOV.U32 R13, RZ, RZ, R5 ;  /* 0x000000ffff0d7224 */ /* 0x000fc600078e0005 */
[----:B------:R-:W-:Y:S01]  /*280e0*/  @!P4 LOP3.LUT R2, R3, R2, RZ, 0x3c, !PT ;  /* 0x000000020302c212 */ /* 0x000fe200078e3cff */
[----:B------:R-:W-:-:S07]  /*280f0*/  IMAD.MOV.U32 R6, RZ, RZ, R14 ;  /* 0x000000ffff067224 */ /* 0x000fce00078e000e */
[----:B------:R-:W-:Y:S05]  /*28100*/  WARPSYNC.COLLECTIVE R15, `(.L_x_11348) ;  /* 0x000000000f087348 */ /* 0x000fea0003c00000 */
[----:B------:R0:W1:Y:S02]  /*28110*/  SHFL.IDX P6, R14, R13, R12, R11 ;  /* 0x0000000c0d0e7389 */ /* 0x00006400000c000b */
[----:B01----:R-:W-:Y:S01]  /*28120*/  ENDCOLLECTIVE ;  /* 0x000000000000791b */ /* 0x003fe20003800000 */
.L_x_11348:
[----:B------:R-:W-:Y:S02]  /*28130*/  @!P4 LOP3.LUT R3, R3, R2, RZ, 0x3c, !PT ;  /* 0x000000020303c212 */ /* 0x000fe400078e3cff */
[----:B------:R-:W-:Y:S01]  /*28140*/  @P5 LOP3.LUT R10, R10, 0x200000, RZ, 0xfc, !PT ;  /* 0x002000000a0a5812 */ /* 0x000fe200078efcff */
[----:B------:R-:W-:Y:S02]  /*28150*/  IMAD.MOV.U32 R13, RZ, RZ, R4 ;  /* 0x000000ffff0d7224 */ /* 0x000fe400078e0004 */
[----:B------:R-:W-:Y:S01]  /*28160*/  IMAD.MOV.U32 R12, RZ, RZ, 0x2 ;  /* 0x00000002ff0c7424 */ /* 0x000fe200078e00ff */
[C---:B------:R-:W-:Y:S01]  /*28170*/  LOP3.LUT P5, RZ, R10.reuse, 0x20, RZ, 0xc0, !PT ;  /* 0x000000200aff7812 */ /* 0x040fe200078ac0ff */
        /* <DEDUP_REMOVED lines=8> */
[----:B0-----:R-:W-:-:S12]  /*28200*/  IMAD.MOV.U32 R2, RZ, RZ, R14 ;  /* 0x000000ffff027224 */ /* 0x001fd800078e000e */
[----:B------:R-:W-:-:S05]  /*28210*/  @!P4 LEA R2, P6, R9, R2, 0x1 ;  /* 0x000000020902c211 */ /* 0x000fca00078c08ff */
[----:B------:R-:W-:-:S05]  /*28220*/  @!P4 IMAD.X R3, RZ, RZ, R6, P6 ;  /* 0x000000ffff03c224 */ /* 0x000fca00030e0606 */
[----:B------:R0:W-:Y:S03]  /*28230*/  @!P4 LDGSTS.E.BYPASS.LTC128B.128 [R7+0x22c00], desc[UR48][R2.64], !P0 ;  /* 0x22c000000207cfae */ /* 0x0001e6000c101d70 */
[----:B0-----:R-:W-:Y:S05]  /*28240*/  WARPSYNC.COLLECTIVE R15, `(.L_x_11349) ;  /* 0x000000000f087348 */ /* 0x001fea0003c00000 */
[----:B------:R1:W2:Y:S02]  /*28250*/  SHFL.IDX P6, R14, R13, R12, R11 ;  /* 0x0000000c0d0e7389 */ /* 0x0002a400000c000b */
[----:B012---:R-:W-:Y:S01]  /*28260*/  ENDCOLLECTIVE ;  /* 0x000000000000791b */ /* 0x007fe20003800000 */
.L_x_11349:
        /* <DEDUP_REMOVED lines=11> */
.L_x_11350:
[----:B------:R-:W-:-:S05]  /*28320*/  IMAD.MOV.U32 R2, RZ, RZ, R14 ;  /* 0x000000ffff027224 */ /* 0x000fca00078e000e */
[----:B------:R-:W-:Y:S01]  /*28330*/  @!P5 LEA R2, P6, R9, R2, 0x1 ;  /* 0x000000020902d211 */ /* 0x000fe200078c08ff */
[----:B------:R-:W-:Y:S02]  /*28340*/  IMAD.MOV.U32 R13, RZ, RZ, R4 ;  /* 0x000000ffff0d7224 */ /* 0x000fe400078e0004 */
[----:B------:R-:W-:Y:S02]  /*28350*/  IMAD.MOV.U32 R12, RZ, RZ, 0x3 ;  /* 0x00000003ff0c7424 */ /* 0x000fe400078e00ff */
[----:B------:R-:W-:Y:S01]  /*28360*/  @!P5 IMAD.X R3, RZ, RZ, R6, P6 ;  /* 0x000000ffff03d224 */ /* 0x000fe200030e0606 */
[----:B------:R-:W-:-:S04]  /*28370*/  LOP3.LUT P4, RZ, R10, 0x10, RZ, 0xc0, !PT ;  /* 0x000000100aff7812 */ /* 0x000fc8000788c0ff */
[----:B------:R-:W-:Y:S01]  /*28380*/  @!PT LDS RZ, [RZ] ;  /* 0x00000000fffff984 */ /* 0x000fe20000000800 */
[----:B------:R-:W-:Y:S01]  /*28390*/  @!PT LDS RZ, [RZ] ;  /* 0x00000000fffff984 */ /* 0x000fe20000000800 */
[----:B------:R-:W-:Y:S01]  /*283a0*/  @!PT LDS RZ, [RZ] ;  /* 0x00000000fffff984 */ /* 0x000fe20000000800 */
[----:B------:R0:W-:Y:S09]  /*283b0*/  @!P5 LDGSTS.E.BYPASS.LTC128B.128 [R7+0x23400], desc[UR48][R2.64], !P0 ;  /* 0x234000000207dfae */ /* 0x0001f2000c101d70 */
[----:B0-----:R-:W-:Y:S05]  /*283c0*/  WARPSYNC.COLLECTIVE R15, `(.L_x_11351) ;  /* 0x000000000f087348 */ /* 0x001fea0003c00000 */
[----:B------:R1:W2:Y:S02]  /*283d0*/  SHFL.IDX P6, R14, R13, R12, R11 ;  /* 0x0000000c0d0e7389 */ /* 0x0002a400000c000b */
[----:B012---:R-:W-:Y:S01]  /*283e0*/  ENDCOLLECTIVE ;  /* 0x000000000000791b */ /* 0x007fe20003800000 */
.L_x_11351:
        /* <DEDUP_REMOVED lines=11> */
.L_x_11352:
        /* <DEDUP_REMOVED lines=13> */
.L_x_11353:
        /* <DEDUP_REMOVED lines=11> */
.L_x_11354:
[----:B------:R-:W-:-:S05]  /*28620*/  IMAD.MOV.U32 R2, RZ, RZ, R14 ;  /* 0x000000ffff027224 */ /* 0x000fca00078e000e */
[----:B------:R-:W-:-:S05]  /*28630*/  @!P5 LEA R2, P6, R9, R2, 0x1 ;  /* 0x000000020902d211 */ /* 0x000fca00078c08ff */
[----:B------:R-:W-:Y:S01]  /*28640*/  @!P5 IMAD.X R3, RZ, RZ, R6, P6 ;  /* 0x000000ffff03d224 */ /* 0x000fe200030e0606 */
[----:B------:R-:W-:Y:S01]  /*28650*/  LOP3.LUT P6, RZ, R10, 0x8, RZ, 0xc0, !PT ;  /* 0x000000080aff7812 */ /* 0x000fe200078cc0ff */
[----:B------:R-:W-:Y:S02]  /*28660*/  IMAD.MOV.U32 R13, RZ, RZ, R4 ;  /* 0x000000ffff0d7224 */ /* 0x000fe400078e0004 */
[----:B------:R-:W-:-:S10]  /*28670*/  IMAD.MOV.U32 R12, RZ, RZ, 0x5 ;  /* 0x00000005ff0c7424 */ /* 0x000fd400078e00ff */
        /* <DEDUP_REMOVED lines=10> */
.L_x_11355:
[----:B------:R-:W-:Y:S02]  /*28720*/  IMAD.MOV.U32 R13, RZ, RZ, R5 ;  /* 0x000000ffff0d7224 */ /* 0x000fe400078e0005 */
[----:B------:R-:W-:-:S07]  /*28730*/  IMAD.MOV.U32 R6, RZ, RZ, R14 ;  /* 0x000000ffff067224 */ /* 0x000fce00078e000e */
[----:B------:R-:W-:Y:S05]  /*28740*/  WARPSYNC.COLLECTIVE R15, `(.L_x_11356) ;  /* 0x000000000f087348 */ /* 0x000fea0003c00000 */
[----:B------:R0:W1:Y:S02]  /*28750*/  SHFL.IDX P6, R14, R13, R12, R11 ;  /* 0x0000000c0d0e7389 */ /* 0x00006400000c000b */
[----:B01----:R-:W-:Y:S01]  /*28760*/  ENDCOLLECTIVE ;  /* 0x000000000000791b */ /* 0x003fe20003800000 */
.L_x_11356:
[----:B------:R-:W-:Y:S01]  /*28770*/  LOP3.LUT P4, RZ, R10, 0x4, RZ, 0xc0, !PT ;  /* 0x000000040aff7812 */ /* 0x000fe2000788c0ff */
[----:B------:R-:W-:-:S12]  /*28780*/  IMAD.MOV.U32 R2, RZ, RZ, R14 ;  /* 0x000000ffff027224 */ /* 0x000fd800078e000e */
        /* <DEDUP_REMOVED lines=12> */
.L_x_11357:
        /* <DEDUP_REMOVED lines=11> */
.L_x_11358:
[----:B------:R-:W-:-:S05]  /*28900*/  IMAD.MOV.U32 R2, RZ, RZ, R14 ;  /* 0x000000ffff027224 */ /* 0x000fca00078e000e */
[----:B------:R-:W-:Y:S01]  /*28910*/  @!P5 LEA R2, P6, R9, R2, 0x1 ;  /* 0x000000020902d211 */ /* 0x000fe200078c08ff */
[----:B------:R-:W-:Y:S02]  /*28920*/  IMAD.MOV.U32 R13, RZ, RZ, R4 ;  /* 0x000000ffff0d7224 */ /* 0x000fe400078e0004 */
[----:B------:R-:W-:Y:S02]  /*28930*/  IMAD.MOV.U32 R12, RZ, RZ, 0x7 ;  /* 0x00000007ff0c7424 */ /* 0x000fe400078e00ff */
[----:B------:R-:W-:Y:S01]  /*28940*/  @!P5 IMAD.X R3, RZ, RZ, R6, P6 ;  /* 0x000000ffff03d224 */ /* 0x000fe200030e0606 */
[----:B------:R0:W-:Y:S04]  /*28950*/  STL [R1+0x46c], R10 ;  /* 0x00046c0a01007387 */ /* 0x0001e80000100800 */
[----:B------:R-:W-:Y:S01]  /*28960*/  @!PT LDS RZ, [RZ] ;  /* 0x00000000fffff984 */ /* 0x000fe20000000800 */
[----:B------:R-:W-:Y:S01]  /*28970*/  @!PT LDS RZ, [RZ] ;  /* 0x00000000fffff984 */ /* 0x000fe20000000800 */
[----:B------:R-:W-:Y:S01]  /*28980*/  @!PT LDS RZ, [RZ] ;  /* 0x00000000fffff984 */ /* 0x000fe20000000800 */
[----:B------:R0:W-:Y:S03]  /*28990*/  @!P5 LDGSTS.E.BYPASS.LTC128B.128 [R7+0x25400], desc[UR48][R2.64], !P0 ;  /* 0x254000000207dfae */ /* 0x0001e6000c101d70 */
[----:B0-----:R-:W-:Y:S05]  /*289a0*/  WARPSYNC.COLLECTIVE R15, `(.L_x_11359) ;  /* 0x000000000f087348 */ /* 0x001fea0003c00000 */
[----:B------:R1:W2:Y:S02]  /*289b0*/  SHFL.IDX P6, R14, R13, R12, R11 ;  /* 0x0000000c0d0e7389 */ /* 0x0002a400000c000b */
[----:B012---:R-:W-:Y:S01]  /*289c0*/  ENDCOLLECTIVE ;  /* 0x000000000000791b */ /* 0x007fe20003800000 */
.L_x_11359:
        /* <DEDUP_REMOVED lines=11> */
.L_x_11360:
[----:B------:R-:W-:Y:S01]  /*28a80*/  IMAD.MOV.U32 R2, RZ, RZ, R14 ;  /* 0x000000ffff027224 */ /* 0x000fe200078e000e */
[----:B------:R-:W-:Y:S06]  /*28a90*/  BRA `(.L_x_11361) ;  /* 0xffffffb4009c7947 */ /* 0x000fec000383ffff */
.L_x_11238:
[----:B0-----:R0:W3:Y:S02]  /*28aa0*/  SYNCS.PHASECHK.TRANS64.TRYWAIT P0, [R17+URZ+0x32420], R0 ;  /* 0x03242000110075a7 */ /* 0x0010e4000800017f */
[----:B---3--:R-:W-:Y:S05]  /*28ab0*/  @!P0 NANOSLEEP.SYNCS 0x989680 ;  /* 0x009896800000895d */ /* 0x008fea0003900000 */
[----:B------:R-:W3:Y:S02]  /*28ac0*/  @!P0 SYNCS.PHASECHK.TRANS64 P0, [R17+URZ+0x32420], R0 ;  /* 0x03242000110085a7 */ /* 0x000ee4000800007f */
[----:B---3--:R-:W-:Y:S05]  /*28ad0*/  @!P0 BRA `(.L_x_11238) ;  /* 0xfffffffc00f08947 */ /* 0x008fea000383ffff */
[----:B------:R-:W-:Y:S05]  /*28ae0*/  BRA `(.L_x_11362) ;  /* 0xffffffb800147947 */ /* 0x000fea000383ffff */
.L_x_11242:
[----:B0-----:R0:W1:Y:S02]  /*28af0*/  SYNCS.PHASECHK.TRANS64.TRYWAIT P0, [R2+URZ+0x32460], R0 ;  /* 0x03246000020075a7 */ /* 0x001064000800017f */
[----:B-1----:R-:W-:Y:S05]  /*28b00*/  @!P0 NANOSLEEP.SYNCS 0x989680 ;  /* 0x009896800000895d */ /* 0x002fea0003900000 */
[----:B------:R-:W1:Y:S02]  /*28b10*/  @!P0 SYNCS.PHASECHK.TRANS64 P0, [R2+URZ+0x32460], R0 ;  /* 0x03246000020085a7 */ /* 0x000e64000800007f */
[----:B-1----:R-:W-:Y:S05]  /*28b20*/  @!P0 BRA `(.L_x_11242) ;  /* 0xfffffffc00f08947 */ /* 0x002fea000383ffff */
[----:B------:R-:W-:Y:S05]  /*28b30*/  BRA `(.L_x_11363) ;  /* 0xffffffb800387947 */ /* 0x000fea000383ffff */
.L_x_11255:
[----:B0-----:R0:W1:Y:S02]  /*28b40*/  SYNCS.PHASECHK.TRANS64.TRYWAIT P0, [R3+URZ+0x32440], R2 ;  /* 0x03244002030075a7 */ /* 0x001064000800017f */
[----:B-1----:R-:W-:Y:S05]  /*28b50*/  @!P0 NANOSLEEP.SYNCS 0x989680 ;  /* 0x009896800000895d */ /* 0x002fea0003900000 */
[----:B------:R-:W1:Y:S02]  /*28b60*/  @!P0 SYNCS.PHASECHK.TRANS64 P0, [R3+URZ+0x32440], R2 ;  /* 0x03244002030085a7 */ /* 0x000e64000800007f */
[----:B-1----:R-:W-:Y:S05]  /*28b70*/  @!P0 BRA `(.L_x_11255) ;  /* 0xfffffffc00f08947 */ /* 0x002fea000383ffff */
[----:B------:R-:W-:Y:S05]  /*28b80*/  BRA `(.L_x_11364) ;  /* 0xffffffc0002c7947 */ /* 0x000fea000383ffff */
.L_x_11260:
[----:B-1----:R1:W2:Y:S02]  /*28b90*/  SYNCS.PHASECHK.TRANS64.TRYWAIT P0, [R3+URZ+0x32460], R2 ;  /* 0x03246002030075a7 */ /* 0x0022a4000800017f */
[----:B--2---:R-:W-:Y:S05]  /*28ba0*/  @!P0 NANOSLEEP.SYNCS 0x989680 ;  /* 0x009896800000895d */ /* 0x004fea0003900000 */
[----:B------:R-:W2:Y:S02]  /*28bb0*/  @!P0 SYNCS.PHASECHK.TRANS64 P0, [R3+URZ+0x32460], R2 ;  /* 0x03246002030085a7 */ /* 0x000ea4000800007f */
[----:B--2---:R-:W-:Y:S05]  /*28bc0*/  @!P0 BRA `(.L_x_11260) ;  /* 0xfffffffc00f08947 */ /* 0x004fea000383ffff */
[----:B------:R-:W-:Y:S05]  /*28bd0*/  BRA `(.L_x_11365) ;  /* 0xffffffc000a47947 */ /* 0x000fea000383ffff */
.L_x_11272:
[----:B0-----:R0:W1:Y:S02]  /*28be0*/  SYNCS.PHASECHK.TRANS64.TRYWAIT P0, [R4+URZ+0x32440], R2 ;  /* 0x03244002040075a7 */ /* 0x001064000800017f */
[----:B-1----:R-:W-:Y:S05]  /*28bf0*/  @!P0 NANOSLEEP.SYNCS 0x989680 ;  /* 0x009896800000895d */ /* 0x002fea0003900000 */
[----:B------:R-:W1:Y:S02]  /*28c00*/  @!P0 SYNCS.PHASECHK.TRANS64 P0, [R4+URZ+0x32440], R2 ;  /* 0x03244002040085a7 */ /* 0x000e64000800007f */
[----:B-1----:R-:W-:Y:S05]  /*28c10*/  @!P0 BRA `(.L_x_11272) ;  /* 0xfffffffc00f08947 */ /* 0x002fea000383ffff */
[----:B------:R-:W-:Y:S05]  /*28c20*/  BRA `(.L_x_11366) ;  /* 0xffffffc800887947 */ /* 0x000fea000383ffff */
.L_x_11277:
[----:B-1----:R1:W2:Y:S02]  /*28c30*/  SYNCS.PHASECHK.TRANS64.TRYWAIT P0, [R4+URZ+0x32460], R2 ;  /* 0x03246002040075a7 */ /* 0x0022a4000800017f */
[----:B--2---:R-:W-:Y:S05]  /*28c40*/  @!P0 NANOSLEEP.SYNCS 0x989680 ;  /* 0x009896800000895d */ /* 0x004fea0003900000 */
[----:B------:R-:W2:Y:S02]  /*28c50*/  @!P0 SYNCS.PHASECHK.TRANS64 P0, [R4+URZ+0x32460], R2 ;  /* 0x03246002040085a7 */ /* 0x000ea4000800007f */
[----:B--2---:R-:W-:Y:S05]  /*28c60*/  @!P0 BRA `(.L_x_11277) ;  /* 0xfffffffc00f08947 */ /* 0x004fea000383ffff */
[----:B------:R-:W-:Y:S05]  /*28c70*/  BRA `(.L_x_11367) ;  /* 0xffffffcc00007947 */ /* 0x000fea000383ffff */
.L_x_11288:
[----:B0-----:R0:W1:Y:S02]  /*28c80*/  SYNCS.PHASECHK.TRANS64.TRYWAIT P0, [R4+URZ+0x32440], R2 ;  /* 0x03244002040075a7 */ /* 0x001064000800017f */
[----:B-1----:R-:W-:Y:S05]  /*28c90*/  @!P0 NANOSLEEP.SYNCS 0x989680 ;  /* 0x009896800000895d */ /* 0x002fea0003900000 */
[----:B------:R-:W1:Y:S02]  /*28ca0*/  @!P0 SYNCS.PHASECHK.TRANS64 P0, [R4+URZ+0x32440], R2 ;  /* 0x03244002040085a7 */ /* 0x000e64000800007f */
[----:B-1----:R-:W-:Y:S05]  /*28cb0*/  @!P0 BRA `(.L_x_11288) ;  /* 0xfffffffc00f08947 */ /* 0x002fea000383ffff */
[----:B------:R-:W-:Y:S05]  /*28cc0*/  BRA `(.L_x_11368) ;  /* 0xffffffd000c87947 */ /* 0x000fea000383ffff */
.L_x_11293:
[----:B-1----:R1:W2:Y:S02]  /*28cd0*/  SYNCS.PHASECHK.TRANS64.TRYWAIT P0, [R4+URZ+0x32460], R2 ;  /* 0x03246002040075a7 */ /* 0x0022a4000800017f */
[----:B--2---:R-:W-:Y:S05]  /*28ce0*/  @!P0 NANOSLEEP.SYNCS 0x989680 ;  /* 0x009896800000895d */ /* 0x004fea0003900000 */
[----:B------:R-:W2:Y:S02]  /*28cf0*/  @!P0 SYNCS.PHASECHK.TRANS64 P0, [R4+URZ+0x32460], R2 ;  /* 0x03246002040085a7 */ /* 0x000ea4000800007f */
[----:B--2---:R-:W-:Y:S05]  /*28d00*/  @!P0 BRA `(.L_x_11293) ;  /* 0xfffffffc00f08947 */ /* 0x004fea000383ffff */
[----:B------:R-:W-:Y:S05]  /*28d10*/  BRA `(.L_x_11369) ;  /* 0xffffffd400407947 */ /* 0x000fea000383ffff */
.L_x_11305:
        /* <DEDUP_REMOVED lines=8> */
.L_x_11371:
[----:B------:R-:W-:Y:S05]  /*28da0*/  BSYNC B0 ;  /* 0x0000000000007941 */ /* 0x000fea0003800000 */
.L_x_11370:
[----:B------:R-:W-:Y:S05]  /*28db0*/  BRA `(.L_x_11372) ;  /* 0xffffffdc00107947 */ /* 0x000fea000383ffff */
.L_x_11308:
[----:B0-----:R0:W1:Y:S02]  /*28dc0*/  SYNCS.PHASECHK.TRANS64.TRYWAIT P0, [R0+URZ+0x32420], R3 ;  /* 0x03242003000075a7 */ /* 0x001064000800017f */
[----:B-1----:R-:W-:Y:S05]  /*28dd0*/  @!P0 NANOSLEEP.SYNCS 0x989680 ;  /* 0x009896800000895d */ /* 0x002fea0003900000 */
[----:B------:R-:W1:Y:S02]  /*28de0*/  @!P0 SYNCS.PHASECHK.TRANS64 P0, [R0+URZ+0x32420], R3 ;  /* 0x03242003000085a7 */ /* 0x000e64000800007f */
[----:B-1----:R-:W-:Y:S05]  /*28df0*/  @!P0 BRA `(.L_x_11308) ;  /* 0xfffffffc00f08947 */ /* 0x002fea000383ffff */
[----:B------:R-:W-:Y:S05]  /*28e00*/  BRA `(.L_x_11373) ;  /* 0xffffffdc005c7947 */ /* 0x000fea000383ffff */
.L_x_11309:
        /* <DEDUP_REMOVED lines=11> */
.L_x_11375:
[----:B------:R-:W-:Y:S05]  /*28ec0*/  BSYNC B0 ;  /* 0x0000000000007941 */ /* 0x000fea0003800000 */
.L_x_11374:
[----:B------:R-:W-:Y:S05]  /*28ed0*/  BRA `(.L_x_11376) ;  /* 0xffffffdc00447947 */ /* 0x000fea000383ffff */
.L_x_11312:
[----:B------:R-:W-:Y:S01]  /*28ee0*/  BSSY B1, `(.L_x_11377) ;  /* 0x0000006000017945 */ /* 0x000fe20003800000 */
[----:B------:R-:W-:-:S07]  /*28ef0*/  IMAD.MOV.U32 R15, RZ, RZ, -0x1 ;  /* 0xffffffffff0f7424 */ /* 0x000fce00078e00ff */
[----:B012---:R-:W-:Y:S05]  /*28f00*/  WARPSYNC.COLLECTIVE R15, `(.L_x_11378) ;  /* 0x000000000f0c7348 */ /* 0x007fea0003c00000 */
[----:B------:R-:W-:Y:S02]  /*28f10*/  ELECT P6, UR62, PT ;  /* 0x00000000003e782f */ /* 0x000fe400038c0000 */
[----:B------:R-:W-:Y:S01]  /*28f20*/  MOV R14, UR62 ;  /* 0x0000003e000e7c02 */ /* 0x000fe20008000f00 */
[----:B012---:R-:W-:Y:S10]  /*28f30*/  ENDCOLLECTIVE ;  /* 0x000000000000791b */ /* 0x007ff40003800000 */
.L_x_11378:
[----:B------:R-:W-:Y:S05]  /*28f40*/  BSYNC B1 ;  /* 0x0000000000017941 */ /* 0x000fea0003800000 */
.L_x_11377:
[----:B------:R-:W-:Y:S05]  /*28f50*/  BRA `(.L_x_11379) ;  /* 0xffffffdc003c7947 */ /* 0x000fea000383ffff */
.L_x_11314:
[----:B0-----:R0:W1:Y:S02]  /*28f60*/  SYNCS.PHASECHK.TRANS64.TRYWAIT P0, [R6+URZ], R5 ;  /* 0x00000005060075a7 */ /* 0x001064000800017f */
[----:B-1----:R-:W-:Y:S05]  /*28f70*/  @!P0 NANOSLEEP.SYNCS 0x989680 ;  /* 0x009896800000895d */ /* 0x002fea0003900000 */
[----:B------:R-:W1:Y:S02]  /*28f80*/  @!P0 SYNCS.PHASECHK.TRANS64 P0, [R6+URZ], R5 ;  /* 0x00000005060085a7 */ /* 0x000e64000800007f */
[----:B-1----:R-:W-:Y:S05]  /*28f90*/  @!P0 BRA `(.L_x_11314) ;  /* 0xfffffffc00f08947 */ /* 0x002fea000383ffff */
[----:B------:R-:W-:Y:S05]  /*28fa0*/  BRA `(.L_x_11380) ;  /* 0xffffffdc00747947 */ /* 0x000fea000383ffff */
.L_x_11315:
[----:B-1----:R1:W2:Y:S02]  /*28fb0*/  SYNCS.PHASECHK.TRANS64.TRYWAIT P0, [R3+URZ], R2 ;  /* 0x00000002030075a7 */ /* 0x0022a4000800017f */
[----:B--2---:R-:W-:Y:S05]  /*28fc0*/  @!P0 NANOSLEEP.SYNCS 0x989680 ;  /* 0x009896800000895d */ /* 0x004fea0003900000 */
[----:B------:R-:W2:Y:S02]  /*28fd0*/  @!P0 SYNCS.PHASECHK.TRANS64 P0, [R3+URZ], R2 ;  /* 0x00000002030085a7 */ /* 0x000ea4000800007f */
[----:B--2---:R-:W-:Y:S05]  /*28fe0*/  @!P0 BRA `(.L_x_11315) ;  /* 0xfffffffc00f08947 */ /* 0x004fea000383ffff */
[----:B------:R-:W-:Y:S05]  /*28ff0*/  BRA `(.L_x_11381) ;  /* 0xffffffdc00687947 */ /* 0x000fea000383ffff */
.L_x_11317:
[----:B-1----:R1:W2:Y:S02]  /*29000*/  SYNCS.PHASECHK.TRANS64.TRYWAIT P0, [R18+URZ], R5 ;  /* 0x00000005120075a7 */ /* 0x0022a4000800017f */
[----:B--2---:R-:W-:Y:S05]  /*29010*/  @!P0 NANOSLEEP.SYNCS 0x989680 ;  /* 0x009896800000895d */ /* 0x004fea0003900000 */
[----:B------:R-:W2:Y:S02]  /*29020*/  @!P0 SYNCS.PHASECHK.TRANS64 P0, [R18+URZ], R5 ;  /* 0x00000005120085a7 */ /* 0x000ea4000800007f */
[----:B--2---:R-:W-:Y:S05]  /*29030*/  @!P0 BRA `(.L_x_11317) ;  /* 0xfffffffc00f08947 */ /* 0x004fea000383ffff */
[----:B------:R-:W-:Y:S05]  /*29040*/  BRA `(.L_x_11382) ;  /* 0xffffffdc006c7947 */ /* 0x000fea000383ffff */
        .type           $_ZN7cutlass13device_kernelIN5flash11enable_sm90INS1_16FlashAttnFwdSm90INS1_25CollectiveMainloopFwdSm90ILi2EN4cute5tupleIJNS5_1CILi1EEES8_S8_EEENS6_IJNS7_ILi128EEENS7_ILi96EEENS7_ILi64EEEEEELi256ENS_10bfloat16_tEfNS_4arch4Sm90ELb0ELb1ELb0ELb0ELb0ELb0ELb1ELb1ELb0ELb1ELb0ELb0EEENS1_21CollectiveEpilogueFwdINS6_IJSA_NS7_ILi256EEESB_EEES9_SE_SG_Li256ELb0ELb1ELb0ELb0EEENS1_30DynamicPersistentTileSchedulerILi256ELi128ELb0ELb1ELb1EEEEEEEEEvNT_6ParamsE$_ZZN5flash25CollectiveMainloopFwdSm90ILi2EN4cute5tupleIJNS1_1CILi1EEES4_S4_EEENS2_IJNS3_ILi128EEENS3_ILi96EEENS3_ILi64EEEEEELi256EN7cutlass10bfloat16_tEfNSA_4arch4Sm90ELb0ELb1ELb0ELb0ELb0ELb0ELb1ELb1ELb0ELb1ELb0ELb0EE3mmaINS_16FlashAttnFwdSm90ISE_NS_21CollectiveEpilogueFwdINS2_IJS6_NS3_ILi256EEES7_EEES5_SB_SD_Li256ELb0ELb1ELb0ELb0EEENS_30DynamicPersistentTileSchedulerILi256ELi128ELb0ELb1ELb1EEEE13SharedStorageENS1_6TensorINS1_11ArrayEngineIfLm128EEENS1_6LayoutINS2_IJNS2_IJNS3_ILi2EEEST_NS3_ILi32EEEEEES4_S4_EEENS2_IJNS2_IJS4_ST_NS3_ILi4EEEEEENS3_ILi0EEESZ_EEEEEEENS_7SoftmaxILi2ELi0EEEEEbRKNSE_6ParamsENSA_25PipelineTmaAsyncNoClusterILi2ENSA_16PipelineTmaAsyncILi2EEEEES1B_RNSA_13PipelineStateILj2EEERT0_RT1_iRiRKNS_16SeqlenInfoQKNewKILb0ELb0EEENS2_IJiiiiEEERT_ENKUliT_T0_T1_E_clIZSF_ISO_S12_S14_EbS17_S1B_S1B_S1E_S1G_S1I_iS1J_S1N_S1O_S1Q_EUlRS1R_iE1_NS3_ILb0EEENS3_ILb1EEEEEDaiS1R_S1S_S1T_,@function
        .size           $_ZN7cutlass13device_kernelIN5flash11enable_sm90INS1_16FlashAttnFwdSm90INS1_25CollectiveMainloopFwdSm90ILi2EN4cute5tupleIJNS5_1CILi1EEES8_S8_EEENS6_IJNS7_ILi128EEENS7_ILi96EEENS7_ILi64EEEEEELi256ENS_10bfloat16_tEfNS_4arch4Sm90ELb0ELb1ELb0ELb0ELb0ELb0ELb1ELb1ELb0ELb1ELb0ELb0EEENS1_21CollectiveEpilogueFwdINS6_IJSA_NS7_ILi256EEESB_EEES9_SE_SG_Li256ELb0ELb1ELb0ELb0EEENS1_30DynamicPersistentTileSchedulerILi256ELi128ELb0ELb1ELb1EEEEEEEEEvNT_6ParamsE$_ZZN5flash25CollectiveMainloopFwdSm90ILi2EN4cute5tupleIJNS1_1CILi1EEES4_S4_EEENS2_IJNS3_ILi128EEENS3_ILi96EEENS3_ILi64EEEEEELi256EN7cutlass10bfloat16_tEfNSA_4arch4Sm90ELb0ELb1ELb0ELb0ELb0ELb0ELb1ELb1ELb0ELb1ELb0ELb0EE3mmaINS_16FlashAttnFwdSm90ISE_NS_21CollectiveEpilogueFwdINS2_IJS6_NS3_ILi256EEES7_EEES5_SB_SD_Li256ELb0ELb1ELb0ELb0EEENS_30DynamicPersistentTileSchedulerILi256ELi128ELb0ELb1ELb1EEEE13SharedStorageENS1_6TensorINS1_11ArrayEngineIfLm128EEENS1_6LayoutINS2_IJNS2_IJNS3_ILi2EEEST_NS3_ILi32EEEEEES4_S4_EEENS2_IJNS2_IJS4_ST_NS3_ILi4EEEEEENS3_ILi0EEESZ_EEEEEEENS_7SoftmaxILi2ELi0EEEEEbRKNSE_6ParamsENSA_25PipelineTmaAsyncNoClusterILi2ENSA_16PipelineTmaAsyncILi2EEEEES1B_RNSA_13PipelineStateILj2EEERT0_RT1_iRiRKNS_16SeqlenInfoQKNewKILb0ELb0EEENS2_IJiiiiEEERT_ENKUliT_T0_T1_E_clIZSF_ISO_S12_S14_EbS17_S1B_S1B_S1E_S1G_S1I_iS1J_S1N_S1O_S1Q_EUlRS1R_iE1_NS3_ILb0EEENS3_ILb1EEEEEDaiS1R_S1S_S1T_,(.L_x_15141 - $_ZN7cutlass13device_kernelIN5flash11enable_sm90INS1_16FlashAttnFwdSm90INS1_25CollectiveMainloopFwdSm90ILi2EN4cute5tupleIJNS5_1CILi1EEES8_S8_EEENS6_IJNS7_ILi128EEENS7_ILi96EEENS7_ILi64EEEEEELi256ENS_10bfloat16_tEfNS_4arch4Sm90ELb0ELb1ELb0ELb0ELb0ELb0ELb1ELb1ELb0ELb1ELb0ELb0EEENS1_21CollectiveEpilogueFwdINS6_IJSA_NS7_ILi256EEESB_EEES9_SE_SG_Li256ELb0ELb1ELb0ELb0EEENS1_30DynamicPersistentTileSchedulerILi256ELi128ELb0ELb1ELb1EEEEEEEEEvNT_6ParamsE$_ZZN5flash25CollectiveMainloopFwdSm90ILi2EN4cute5tupleIJNS1_1CILi1EEES4_S4_EEENS2_IJNS3_ILi128EEENS3_ILi96EEENS3_ILi64EEEEEELi256EN7cutlass10bfloat16_tEfNSA_4arch4Sm90ELb0ELb1ELb0ELb0ELb0ELb0ELb1ELb1ELb0ELb1ELb0ELb0EE3mmaINS_16FlashAttnFwdSm90ISE_NS_21CollectiveEpilogueFwdINS2_IJS6_NS3_ILi256EEES7_EEES5_SB_SD_Li256ELb0ELb1ELb0ELb0EEENS_30DynamicPersistentTileSchedulerILi256ELi128ELb0ELb1ELb1EEEE13SharedStorageENS1_6TensorINS1_11ArrayEngineIfLm128EEENS1_6LayoutINS2_IJNS2_IJNS3_ILi2EEEST_NS3_ILi32EEEEEES4_S4_EEENS2_IJNS2_IJS4_ST_NS3_ILi4EEEEEENS3_ILi0EEESZ_EEEEEEENS_7SoftmaxILi2ELi0EEEEEbRKNSE_6ParamsENSA_25PipelineTmaAsyncNoClusterILi2ENSA_16PipelineTmaAsyncILi2EEEEES1B_RNSA_13PipelineStateILj2EEERT0_RT1_iRiRKNS_16SeqlenInfoQKNewKILb0ELb0EEENS2_IJiiiiEEERT_ENKUliT_T0_T1_E_clIZSF_ISO_S12_S14_EbS17_S1B_S1B_S1E_S1G_S1I_iS1J_S1N_S1O_S1Q_EUlRS1R_iE1_NS3_ILb0EEENS3_ILb1EEEEEDaiS1R_S1S_S1T_)
$_ZN7cutlass13device_kernelIN5flash11enable_sm90INS1_16FlashAttnFwdSm90INS1_25CollectiveMainloopFwdSm90ILi2EN4cute5tupleIJNS5_1CILi1EEES8_S8_EEENS6_IJNS7_ILi128EEENS7_ILi96EEENS7_ILi64EEEEEELi256ENS_10bfloat16_tEfNS_4arch4Sm90ELb0ELb1ELb0ELb0ELb0ELb0ELb1ELb1ELb0ELb1ELb0ELb0EEENS1_21CollectiveEpilogueFwdINS6_IJSA_NS7_ILi256EEESB_EEES9_SE_SG_Li256ELb0ELb1ELb0ELb0EEENS1_30DynamicPersistentTileSchedulerILi256ELi128ELb0ELb1ELb1EEEEEEEEEvNT_6ParamsE$_ZZN5flash25CollectiveMainloopFwdSm90ILi2EN4cute5tupleIJNS1_1CILi1EEES4_S4_EEENS2_IJNS3_ILi128EEENS3_ILi96EEENS3_ILi64EEEEEELi256EN7cutlass10bfloat16_tEfNSA_4arch4Sm90ELb0ELb1ELb0ELb0ELb0ELb0ELb1ELb1ELb0ELb1ELb0ELb0EE3mmaINS_16FlashAttnFwdSm90ISE_NS_21CollectiveEpilogueFwdINS2_IJS6_NS3_ILi256EEES7_EEES5_SB_SD_Li256ELb0ELb1ELb0ELb0EEENS_30DynamicPersistentTileSchedulerILi256ELi128ELb0ELb1ELb1EEEE13SharedStorageENS1_6TensorINS1_11ArrayEngineIfLm128EEENS1_6LayoutINS2_IJNS2_IJNS3_ILi2EEEST_NS3_ILi32EEEEEES4_S4_EEENS2_IJNS2_IJS4_ST_NS3_ILi4EEEEEENS3_ILi0EEESZ_EEEEEEENS_7SoftmaxILi2ELi0EEEEEbRKNSE_6ParamsENSA_25PipelineTmaAsyncNoClusterILi2ENSA_16PipelineTmaAsyncILi2EEEEES1B_RNSA_13PipelineStateILj2EEERT0_RT1_iRiRKNS_16SeqlenInfoQKNewKILb0ELb0EEENS2_IJiiiiEEERT_ENKUliT_T0_T1_E_clIZSF_ISO_S12_S14_EbS17_S1B_S1B_S1E_S1G_S1I_iS1J_S1N_S1O_S1Q_EUlRS1R_iE1_NS3_ILb0EEENS3_ILb1EEEEEDaiS1R_S1S_S1T_:
[----:B------:R-:W-:Y:S05]  /*29050*/  YIELD ;  /* 0x0000000000007946 */ /* 0x000fea0003800000 */
[----:B------:R-:W-:Y:S02]  /*29060*/  ULDC UR4, c[0x0][0x20] ;  /* 0x0000080000047ab9 */ /* 0x000fe40000000800 */
[----:B------:R-:W-:-:S05]  /*29070*/  VIADD R0, R0, -UR4 ;  /* 0x8000000400007c36 */ /* 0x000fca0008000000 */
[----:B------:R-:W2:Y:S01]  /*29080*/  LDL.64 R2, [R0] ;  /* 0x0000000000027983 */ /* 0x000ea20000100a00 */
[----:B------:R-:W0:Y:S02]  /*29090*/  LDC.64 R4, c[0x0][0x208] ;  /* 0x00008200ff047b82 */ /* 0x000e240000000a00 */
[----:B0-----:R-:W-:Y:S02]  /*290a0*/  R2UR UR4, R4 ;  /* 0x00000000040472ca */ /* 0x001fe400000e0000 */
[----:B------:R-:W-:-:S13]  /*290b0*/  R2UR UR5, R5 ;  /* 0x00000000050572ca */ /* 0x000fda00000e0000 */
[----:B--2---:R-:W2:Y:S01]  /*290c0*/  LD.E R6, desc[UR4][R2.64] ;  /* 0x0000000402067980 */ /* 0x004ea2000c101900 */
[----:B------:R-:W-:Y:S02]  /*290d0*/  R2UR UR4, R4 ;  /* 0x00000000040472ca */ /* 0x000fe400000e0000 */
[----:B------:R-:W-:Y:S01]  /*290e0*/  R2UR UR5, R5 ;  /* 0x00000000050572ca */ /* 0x000fe200000e0000 */
[----:B--2---:R-:W-:-:S12]  /*290f0*/  VIADD R11, R6, 0x1 ;  /* 0x00000001060b7836 */ /* 0x004fd80000000000 */
[----:B------:R-:W2:Y:S01]  /*29100*/  LD.E R6, desc[UR4][R2.64+0x8] ;  /* 0x0000080402067980 */ /* 0x000ea2000c101900 */
[----:B------:R-:W-:-:S13]  /*29110*/  ISETP.NE.AND P1, PT, R11, 0x2, PT ;  /* 0x000000020b00780c */ /* 0x000fda0003f25270 */
[----:B------:R-:W-:Y:S02]  /*29120*/  @!P1 R2UR UR6, R4 ;  /* 0x00000000040692ca */ /* 0x000fe400000e0000 */
[----:B------:R-:W-:-:S13]  /*29130*/  @!P1 R2UR UR7, R5 ;  /* 0x00000000050792ca */ /* 0x000fda00000e0000 */
[----:B------:R-:W3:Y:S01]  /*29140*/  @!P1 LD.E R7, desc[UR6][R2.64+0x4] ;  /* 0x0000040602079980 */ /* 0x000ee2000c101900 */
[C---:B------:R-:W-:Y:S02]  /*29150*/  R2UR UR4, R4.reuse ;  /* 0x00000000040472ca */ /* 0x040fe400000e0000 */
[C---:B------:R-:W-:Y:S02]  /*29160*/  R2UR UR5, R5.reuse ;  /* 0x00000000050572ca */ /* 0x040fe400000e0000 */
[C---:B------:R-:W-:Y:S02]  /*29170*/  R2UR UR6, R4.reuse ;  /* 0x00000000040672ca */ /* 0x040fe400000e0000 */
[C---:B------:R-:W-:Y:S02]  /*29180*/  R2UR UR7, R5.reuse ;  /* 0x00000000050772ca */ /* 0x040fe400000e0000 */
[----:B------:R-:W-:Y:S02]  /*29190*/  @!P1 R2UR UR8, R4 ;  /* 0x00000000040892ca */ /* 0x000fe400000e0000 */
[----:B------:R-:W-:-:S02]  /*291a0*/  @!P1 R2UR UR9, R5 ;  /* 0x00000000050992ca */ /* 0x000fc400000e0000 */
[----:B------:R-:W-:Y:S02]  /*291b0*/  @!P1 R2UR UR10, R4 ;  /* 0x00000000040a92ca */ /* 0x000fe400000e0000 */
[----:B------:R-:W-:Y:S01]  /*291c0*/  @!P1 R2UR UR11, R5 ;  /* 0x00000000050b92ca */ /* 0x000fe200000e0000 */
[----:B------:R0:W-:Y:S08]  /*291d0*/  ST.E desc[UR4][R2.64], R11 ;  /* 0x0000000b02007985 */ /* 0x0001f0000c101904 */
[----:B------:R1:W-:Y:S01]  /*291e0*/  @!P1 ST.E desc[UR8][R2.64], RZ ;  /* 0x000000ff02009985 */ /* 0x0003e2000c101908 */
[----:B--2---:R-:W-:-:S05]  /*291f0*/  VIADD R13, R6, 0x1 ;  /* 0x00000001060d7836 */ /* 0x004fca0000000000 */
[----:B------:R1:W-:Y:S01]  /*29200*/  ST.E desc[UR6][R2.64+0x8], R13 ;  /* 0x0000080d02007985 */ /* 0x0003e2000c101906 */
[----:B---3--:R-:W-:-:S05]  /*29210*/  @!P1 LOP3.LUT R15, R7, 0x1, RZ, 0x3c, !PT ;  /* 0x00000001070f9812 */ /* 0x008fca00078e3cff */
[----:B------:R1:W-:Y:S04]  /*29220*/  @!P1 ST.E desc[UR10][R2.64+0x4], R15 ;  /* 0x0000040f02009985 */ /* 0x0003e8000c10190a */
[----:B------:R-:W2:Y:S01]  /*29230*/  LDL.64 R8, [R0+0x18] ;  /* 0x0000180000087983 */ /* 0x000ea20000100a00 */
[----:B------:R-:W-:Y:S02]  /*29240*/  R2UR UR4, R4 ;  /* 0x00000000040472ca */ /* 0x000fe400000e0000 */
[----:B------:R-:W-:Y:S01]  /*29250*/  R2UR UR5, R5 ;  /* 0x00000000050572ca */ /* 0x000fe200000e0000 */
[----:B------:R-:W3:-:S12]  /*29260*/  LDL.64 R6, [R0] ;  /* 0x0000000000067983 */ /* 0x000ed80000100a00 */
[----:B--2---:R-:W2:Y:S01]  /*29270*/  LD.E R14, desc[UR4][R8.64+0x1c] ;  /* 0x00001c04080e7980 */ /* 0x004ea2000c101900 */
[C---:B------:R-:W-:Y:S02]  /*29280*/  R2UR UR4, R4.reuse ;  /* 0x00000000040472ca */ /* 0x040fe400000e0000 */
[C---:B------:R-:W-:Y:S02]  /*29290*/  R2UR UR5, R5.reuse ;  /* 0x00000000050572ca */ /* 0x040fe400000e0000 */
[----:B------:R-:W-:Y:S02]  /*292a0*/  R2UR UR6, R4 ;  /* 0x00000000040672ca */ /* 0x000fe400000e0000 */
[----:B------:R-:W-:Y:S01]  /*292b0*/  R2UR UR7, R5 ;  /* 0x00000000050772ca */ /* 0x000fe200000e0000 */
[----:B------:R-:W-:Y:S01]  /*292c0*/  BSSY B3, `(.L_x_11383) ;  /* 0x0000008000037945 */ /* 0x000fe20003800000 */
[----:B------:R-:W-:-:S07]  /*292d0*/  IMAD.MOV.U32 R19, RZ, RZ, R164 ;  /* 0x000000ffff137224 */ /* 0x000fce00078e00a4 */
[----:B---3--:R1:W5:Y:S04]  /*292e0*/  LD.E R12, desc[UR4][R6.64] ;  /* 0x00000004060c7980 */ /* 0x008368000c101900 */
[----:B0-----:R1:W5:Y:S01]  /*292f0*/  LD.E R11, desc[UR6][R6.64+0x4] ;  /* 0x00000406060b7980 */ /* 0x001362000c101900 */
[----:B--2---:R-:W-:-:S04]  /*29300*/  LOP3.LUT R14, R14, 0x1, RZ, 0xfc, !PT ;  /* 0x000000010e0e7812 */ /* 0x004fc800078efcff */
[----:B------:R-:W-:-:S13]  /*29310*/  ISETP.NE.AND P1, PT, R14, 0x3, PT ;  /* 0x000000030e00780c */ /* 0x000fda0003f25270 */
[----:B-1----:R-:W-:Y:S05]  /*29320*/  @!P1 BRA `(.L_x_11384) ;  /* 0x0000000000049947 */ /* 0x002fea0003800000 */
[----:B------:R-:W-:Y:S01]  /*29330*/  BPT.TRAP 0x1 ;  /* 0x000000040000795c */ /* 0x000fe20000300000 */
.L_x_11384:
[----:B------:R-:W-:Y:S05]  /*29340*/  BSYNC B3 ;  /* 0x0000000000037941 */ /* 0x000fea0003800000 */
.L_x_11383:
[----:B------:R-:W-:Y:S02]  /*29350*/  R2UR UR4, R4 ;  /* 0x00000000040472ca */ /* 0x000fe400000e0000 */
[----:B------:R-:W-:-:S13]  /*29360*/  R2UR UR5, R5 ;  /* 0x00000000050572ca */ /* 0x000fda00000e0000 */
[----:B------:R-:W2:Y:S01]  /*29370*/  LD.E.64 R2, desc[UR4][R8.64+0x8] ;  /* 0x0000080408027980 */ /* 0x000ea2000c101b00 */
[----:B-----5:R-:W-:Y:S02]  /*29380*/  SHF.L.U32 R13, R11, 0x1f, RZ ;  /* 0x0000001f0b0d7819 */ /* 0x020fe400000006ff */
[----:B--2---:R-:W-:-:S05]  /*29390*/  MOV R3, R2 ;  /* 0x0000000200037202 */ /* 0x004fca0000000f00 */
[----:B------:R-:W-:-:S04]  /*293a0*/  IMAD R12, R12, 0x8, R3 ;  /* 0x000000080c0c7824 */ /* 0x000fc800078e0203 */
[----:B------:R0:W1:Y:S01]  /*293b0*/  SYNCS.PHASECHK.TRANS64.TRYWAIT P1, [R12+URZ], R13 ;  /* 0x0000000d0c0075a7 */ /* 0x000062000802017f */
[----:B------:R-:W2:Y:S01]  /*293c0*/  LD.E R11, desc[UR4][R8.64+0x1c] ;  /* 0x00001c04080b7980 */ /* 0x000ea2000c101900 */
[----:B------:R-:W-:Y:S02]  /*293d0*/  R2UR UR6, R4 ;  /* 0x00000000040672ca */ /* 0x000fe400000e0000 */
[----:B------:R-:W-:Y:S01]  /*293e0*/  R2UR UR7, R5 ;  /* 0x00000000050772ca */ /* 0x000fe200000e0000 */
[----:B------:R0:W5:Y:S01]  /*293f0*/  LD.E R2, desc[UR4][R6.64] ;  /* 0x0000000406027980 */ /* 0x000162000c101900 */
[----:B------:R-:W-:Y:S11]  /*29400*/  BSSY B3, `(.L_x_11385) ;  /* 0x0000006000037945 */ /* 0x000ff60003800000 */
[----:B------:R0:W5:Y:S01]  /*29410*/  LD.E R3, desc[UR6][R6.64+0x4] ;  /* 0x0000040606037980 */ /* 0x000162000c101900 */
[----:B--2---:R-:W-:-:S04]  /*29420*/  LOP3.LUT R11, R11, 0x1, RZ, 0xfc, !PT ;  /* 0x000000010b0b7812 */ /* 0x004fc800078efcff */
[----:B------:R-:W-:-:S13]  /*29430*/  ISETP.NE.AND P2, PT, R11, 0x3, PT ;  /* 0x000000030b00780c */ /* 0x000fda0003f45270 */
[----:B01----:R-:W-:Y:S05]  /*29440*/  @!P2 BRA `(.L_x_11386) ;  /* 0x000000000004a947 */ /* 0x003fea0003800000 */
[----:B------:R-:W-:Y:S01]  /*29450*/  BPT.TRAP 0x1 ;  /* 0x000000040000795c */ /* 0x000fe20000300000 */
.L_x_11386:
[----:B------:R-:W-:Y:S05]  /*29460*/  BSYNC B3 ;  /* 0x0000000000037941 */ /* 0x000fea0003800000 */
.L_x_11385:
[----:B------:R-:W-:Y:S04]  /*29470*/  BSSY B3, `(.L_x_11387) ;  /* 0x000000a000037945 */ /* 0x000fe80003800000 */
[----:B------:R-:W-:Y:S05]  /*29480*/  @P1 BRA `(.L_x_11388) ;  /* 0x0000000000201947 */ /* 0x000fea0003800000 */
[----:B------:R-:W-:Y:S02]  /*29490*/  R2UR UR4, R4 ;  /* 0x00000000040472ca */ /* 0x000fe400000e0000 */
[----:B------:R-:W-:-:S13]  /*294a0*/  R2UR UR5, R5 ;  /* 0x00000000050572ca */ /* 0x000fda00000e0000 */
[----:B------:R-:W2:Y:S01]  /*294b0*/  LD.E.64 R8, desc[UR4][R8.64+0x8] ;  /* 0x0000080408087980 */ /* 0x000ea2000c101b00 */
[----:B-----5:R-:W-:Y:S02]  /*294c0*/  SHF.L.U32 R3, R3, 0x1f, RZ ;  /* 0x0000001f03037819 */ /* 0x020fe400000006ff */
[----:B--2---:R-:W-:-:S05]  /*294d0*/  MOV R7, R8 ;  /* 0x0000000800077202 */ /* 0x004fca0000000f00 */
[----:B------:R-:W-:-:S04]  /*294e0*/  IMAD R2, R2, 0x8, R7 ;  /* 0x0000000802027824 */ /* 0x000fc800078e0207 */
[----:B------:R-:W0:Y:S02]  /*294f0*/  SYNCS.PHASECHK.TRANS64.TRYWAIT P1, [R2+URZ], R3 ;  /* 0x00000003020075a7 */ /* 0x000e24000802017f */
[----:B0-----:R-:W-:Y:S05]  /*29500*/  @!P1 BRA `(.L_x_11389) ;  /* 0x000001b000609947 */ /* 0x001fea0003800000 */
.L_x_11388:
[----:B------:R-:W-:Y:S05]  /*29510*/  BSYNC B3 ;  /* 0x0000000000037941 */ /* 0x000fea0003800000 */
.L_x_11387:
[----:B------:R-:W2:Y:S04]  /*29520*/  LDL.64 R8, [R0] ;  /* 0x0000000000087983 */ /* 0x000ea80000100a00 */
[----:B------:R-:W3:Y:S01]  /*29530*/  LDL.64 R6, [R0+0x28] ;  /* 0x0000280000067983 */ /* 0x000ee20000100a00 */
[C---:B------:R-:W-:Y:S02]  /*29540*/  R2UR UR6, R4.reuse ;  /* 0x00000000040672ca */ /* 0x040fe400000e0000 */
[C---:B------:R-:W-:Y:S01]  /*29550*/  R2UR UR7, R5.reuse ;  /* 0x00000000050772ca */ /* 0x040fe200000e0000 */
[----:B0----5:R-:W4:Y:S01]  /*29560*/  LDL.64 R2, [R0+0x20] ;  /* 0x0000200000027983 */ /* 0x021f220000100a00 */
[C---:B------:R-:W-:Y:S02]  /*29570*/  R2UR UR4, R4.reuse ;  /* 0x00000000040472ca */ /* 0x040fe400000e0000 */
[----:B------:R-:W-:Y:S01]  /*29580*/  R2UR UR5, R5 ;  /* 0x00000000050572ca */ /* 0x000fe200000e0000 */
[----:B------:R-:W4:Y:S08]  /*29590*/  LDL.64 R12, [R0+0x8] ;  /* 0x00000800000c7983 */ /* 0x000f300000100a00 */
[----:B--2---:R-:W2:Y:S04]  /*295a0*/  LD.E R9, desc[UR6][R8.64] ;  /* 0x0000000608097980 */ /* 0x004ea8000c101900 */
[----:B---3--:R-:W2:Y:S01]  /*295b0*/  LD.E.64 R14, desc[UR4][R6.64] ;  /* 0x00000004060e7980 */ /* 0x008ea2000c101b00 */
[----:B------:R-:W-:Y:S05]  /*295c0*/  WARPSYNC.ALL ;  /* 0x0000000000007948 */ /* 0x000fea0003800000 */
[----:B------:R-:W-:-:S02]  /*295d0*/  R2UR UR4, R4 ;  /* 0x00000000040472ca */ /* 0x000fc400000e0000 */
[C---:B------:R-:W-:Y:S02]  /*295e0*/  R2UR UR5, R5.reuse ;  /* 0x00000000050572ca */ /* 0x040fe400000e0000 */
[----:B------:R-:W-:Y:S02]  /*295f0*/  R2UR UR6, R4 ;  /* 0x00000000040672ca */ /* 0x000fe400000e0000 */
[----:B------:R-:W-:-:S09]  /*29600*/  R2UR UR7, R5 ;  /* 0x00000000050772ca */ /* 0x000fd200000e0000 */
[----:B----4-:R0:W-:Y:S04]  /*29610*/  ST.E desc[UR4][R12.64], RZ ;  /* 0x000000ff0c007985 */ /* 0x0101e8000c101904 */
[----:B------:R-:W3:Y:S01]  /*29620*/  LD.E.64 R6, desc[UR6][R2.64] ;  /* 0x0000000602067980 */ /* 0x000ee2000c101b00 */
[----:B--2---:R-:W-:Y:S01]  /*29630*/  IMAD R8, R9, 0x300, R14 ;  /* 0x0000030009087824 */ /* 0x004fe200078e020e */
[----:B------:R-:W-:Y:S01]  /*29640*/  WARPGROUP.ARRIVE ;  /* 0x00000000000079c5 */ /* 0x000fe20000000000 */
[----:B------:R-:W-:Y:S01]  /*29650*/  IMAD.MOV.U32 R9, RZ, RZ, R15 ;  /* 0x000000ffff097224 */ /* 0x000fe200078e000f */
[----:B------:R-:W-:Y:S01]  /*29660*/  R2UR UR8, R4 ;  /* 0x00000000040872ca */ /* 0x000fe200000e0000 */
[----:B------:R-:W-:Y:S01]  /*29670*/  IMAD.MOV.U32 R199, RZ, RZ, 0x1 ;  /* 0x00000001ffc77424 */ /* 0x000fe200078e00ff */
[----:B------:R-:W-:-:S02]  /*29680*/  R2UR UR6, R8 ;  /* 0x00000000080672ca */ /* 0x000fc400000e0000 */
[----:B------:R-:W-:Y:S02]  /*29690*/  R2UR UR7, R9 ;  /* 0x00000000090772ca */ /* 0x000fe400000e0000 */
[C---:B------:R-:W-:Y:S02]  /*296a0*/  R2UR UR9, R5.reuse ;  /* 0x00000000050972ca */ /* 0x040fe400000e0000 */
[----:B------:R-:W-:Y:S02]  /*296b0*/  R2UR UR10, R4 ;  /* 0x00000000040a72ca */ /* 0x000fe400000e0000 */
[----:B------:R-:W-:Y:S02]  /*296c0*/  R2UR UR11, R5 ;  /* 0x00000000050b72ca */ /* 0x000fe400000e0000 */
[----:B---3--:R-:W-:Y:S02]  /*296d0*/  R2UR UR4, R6 ;  /* 0x00000000060472ca */ /* 0x008fe400000e0000 */
[----:B------:R-:W-:-:S13]  /*296e0*/  R2UR UR5, R7 ;  /* 0x00000000070572ca */ /* 0x000fda00000e0000 */
[----:B------:R-:W-:Y:S03]  /*296f0*/  HGMMA.64x96x16.F32.BF16 R24, gdesc[UR4], RZ, !UPT, gsb0 ;  /* 0x01600000041879f0 */ /* 0x000fe6000c0018ff */
[----:B------:R-:W-:Y:S02]  /*29700*/  WARPGROUP.DEPBAR.LE gsb0, 0x0 ;  /* 0x00008000000079c5 */ /* 0x000fe40000010000 */
[----:B------:R0:W-:Y:S04]  /*29710*/  ST.E desc[UR8][R12.64], R199 ;  /* 0x000000c70c007985 */ /* 0x0001e8000c101908 */
[----:B------:R-:W2:Y:S01]  /*29720*/  LD.E.64 R6, desc[UR10][R2.64] ;  /* 0x0000000a02067980 */ /* 0x000ea2000c101b00 */
[----:B------:R-:W-:Y:S01]  /*29730*/  VIADD R14, R8, 0x2 ;  /* 0x00000002080e7836 */ /* 0x000fe20000000000 */
[----:B------:R-:W-:Y:S01]  /*29740*/  R2UR UR7, R15 ;  /* 0x000000000f0772ca */ /* 0x000fe200000e0000 */
[----:B------:R-:W-:Y:S01]  /*29750*/  WARPGROUP.ARRIVE ;  /* 0x00000000000079c5 */ /* 0x000fe20000000000 */
[----:B------:R-:W-:-:S02]  /*29760*/  R2UR UR8, R4 ;  /* 0x00000000040872ca */ /* 0x000fc400000e0000 */
[----:B------:R-:W-:Y:S02]  /*29770*/  R2UR UR6, R14 ;  /* 0x000000000e0672ca */ /* 0x000fe400000e0000 */
[C---:B------:R-:W-:Y:S02]  /*29780*/  R2UR UR9, R5.reuse ;  /* 0x00000000050972ca */ /* 0x040fe400000e0000 */
[----:B------:R-:W-:Y:S02]  /*29790*/  R2UR UR10, R4 ;  /* 0x00000000040a72ca */ /* 0x000fe400000e0000 */
[----:B------:R-:W-:Y:S01]  /*297a0*/  R2UR UR11, R5 ;  /* 0x00000000050b72ca */ /* 0x000fe200000e0000 */
[----:B--2---:R-:W-:Y:S01]  /*297b0*/  VIADD R6, R6, 0x2 ;  /* 0x0000000206067836 */ /* 0x004fe20000000000 */
[----:B------:R-:W-:-:S04]  /*297c0*/  R2UR UR5, R7 ;  /* 0x00000000070572ca */ /* 0x000fc800000e0000 */
[----:B------:R-:W-:-:S13]  /*297d0*/  R2UR UR4, R6 ;  /* 0x00000000060472ca */ /* 0x000fda00000e0000 */
[----:B------:R-:W-:Y:S03]  /*297e0*/  HGMMA.64x96x16.F32.BF16 R24, gdesc[UR4], R24, gsb0 ;  /* 0x01600000041879f0 */ /* 0x000fe60008001818 */
        /* <DEDUP_REMOVED lines=19> */
[----:B------:R-:W-:Y:S01]  /*29920*/  WARPGROUP.ARRIVE ;  /* 0x00000000000079c5 */ /* 0x000fe20000000000 */
[----:B------:R-:W-:Y:S01]  /*29930*/  IMAD.MOV.U32 R9, RZ, RZ, R15 ;  /* 0x000000ffff097224 */ /* 0x000fe200078e000f */
[----:B------:R-:W-:-:S02]  /*29940*/  R2UR UR8, R4 ;  /* 0x00000000040872ca */ /* 0x000fc400000e0000 */
[----:B------:R-:W-:Y:S02]  /*29950*/  R2UR UR6, R8 ;  /* 0x00000000080672ca */ /* 0x000fe400000e0000 */
        /* <DEDUP_REMOVED lines=8> */
[----:B------:R-:W2:Y:S01]  /*299e0*/  LDL.64 R6, [R0+0x40] ;  /* 0x0000400000067983 */ /* 0x000ea20000100a00 */
[----:B------:R-:W-:-:S02]  /*299f0*/  R2UR UR4, R4 ;  /* 0x00000000040472ca */ /* 0x000fc400000e0000 */
[----:B------:R-:W-:Y:S01]  /*29a00*/  R2UR UR5, R5 ;  /* 0x00000000050572ca */ /* 0x000fe200000e0000 */
[----:B------:R-:W3:-:S12]  /*29a10*/  LDL.64 R2, [R0] ;  /* 0x0000000000027983 */ /* 0x000ed80000100a00 */
[----:B--2---:R-:W2:Y:S01]  /*29a20*/  LD.E R8, desc[UR4][R6.64+0x1c] ;  /* 0x00001c0406087980 */ /* 0x004ea2000c101900 */
[C---:B------:R-:W-:Y:S02]  /*29a30*/  R2UR UR4, R4.reuse ;  /* 0x00000000040472ca */ /* 0x040fe400000e0000 */
[C---:B------:R-:W-:Y:S02]  /*29a40*/  R2UR UR5, R5.reuse ;  /* 0x00000000050572ca */ /* 0x040fe400000e0000 */
[----:B------:R-:W-:Y:S02]  /*29a50*/  R2UR UR6, R4 ;  /* 0x00000000040672ca */ /* 0x000fe400000e0000 */
[----:B------:R-:W-:Y:S01]  /*29a60*/  R2UR UR7, R5 ;  /* 0x00000000050772ca */ /* 0x000fe200000e0000 */
[----:B------:R-:W-:Y:S08]  /*29a70*/  BSSY B3, `(.L_x_11390) ;  /* 0x0000007000037945 */ /* 0x000ff00003800000 */
[----:B---3--:R0:W5:Y:S04]  /*29a80*/  LD.E R11, desc[UR4][R2.64] ;  /* 0x00000004020b7980 */ /* 0x008168000c101900 */
[----:B------:R0:W5:Y:S01]  /*29a90*/  LD.E R14, desc[UR6][R2.64+0x4] ;  /* 0x00000406020e7980 */ /* 0x000162000c101900 */
[----:B--2---:R-:W-:-:S04]  /*29aa0*/  LOP3.LUT R8, R8, 0x1, RZ, 0xfc, !PT ;  /* 0x0000000108087812 */ /* 0x004fc800078efcff */
[----:B------:R-:W-:-:S13]  /*29ab0*/  ISETP.NE.AND P1, PT, R8, 0x3, PT ;  /* 0x000000030800780c */ /* 0x000fda0003f25270 */
[----:B0-----:R-:W-:Y:S05]  /*29ac0*/  @!P1 BRA `(.L_x_11391) ;  /* 0x0000000000049947 */ /* 0x001fea0003800000 */
[----:B------:R-:W-:Y:S01]  /*29ad0*/  BPT.TRAP 0x1 ;  /* 0x000000040000795c */ /* 0x000fe20000300000 */
.L_x_11391:
[----:B------:R-:W-:Y:S05]  /*29ae0*/  BSYNC B3 ;  /* 0x0000000000037941 */ /* 0x000fea0003800000 */
.L_x_11390:
        /* <DEDUP_REMOVED lines=17> */
.L_x_11393:
[----:B------:R-:W-:Y:S05]  /*29c00*/  BSYNC B3 ;  /* 0x0000000000037941 */ /* 0x000fea0003800000 */
.L_x_11392:
        /* <DEDUP_REMOVED lines=10> */
.L_x_11395:
[----:B------:R-:W-:Y:S05]  /*29cb0*/  BSYNC B3 ;  /* 0x0000000000037941 */ /* 0x000fea0003800000 */
.L_x_11394:
[----:B------:R-:W2:Y:S04]  /*29cc0*/  LDL.64 R14, [R0] ;  /* 0x00000000000e7983 */ /* 0x000ea80000100a00 */
[----:B------:R-:W3:Y:S04]  /*29cd0*/  LDL.64 R12, [R0+0x58] ;  /* 0x00005800000c7983 */ /* 0x000ee80000100a00 */
[----:B------:R-:W4:Y:S04]  /*29ce0*/  LDL.64 R2, [R0+0x48] ;  /* 0x0000480000027983 */ /* 0x000f280000100a00 */
[----:B0----5:R-:W4:Y:S01]  /*29cf0*/  LDL.64 R8, [R0+0x50] ;  /* 0x0000500000087983 */ /* 0x021f220000100a00 */
[----:B------:R-:W-:-:S02]  /*29d00*/  R2UR UR6, R4 ;  /* 0x00000000040672ca */ /* 0x000fc400000e0000 */
[C---:B------:R-:W-:Y:S01]  /*29d10*/  R2UR UR7, R5.reuse ;  /* 0x00000000050772ca */ /* 0x040fe200000e0000 */
[----:B------:R-:W4:Y:S01]  /*29d20*/  LDL R73, [R1+0x460] ;  /* 0x0004600001497983 */ /* 0x000f220000100800 */
[C---:B------:R-:W-:Y:S02]  /*29d30*/  R2UR UR4, R4.reuse ;  /* 0x00000000040472ca */ /* 0x040fe400000e0000 */
[----:B------:R-:W-:Y:S01]  /*29d40*/  R2UR UR5, R5 ;  /* 0x00000000050572ca */ /* 0x000fe200000e0000 */
[----:B------:R-:W4:Y:S04]  /*29d50*/  LDL R72, [R1+0x464] ;  /* 0x0004640001487983 */ /* 0x000f280000100800 */
[----:B------:R-:W4:Y:S04]  /*29d60*/  LDL.LU R74, [R1+0x46c] ;  /* 0x00046c00014a7983 */ /* 0x000f280000300800 */
[----:B--2---:R-:W2:Y:S04]  /*29d70*/  LD.E R15, desc[UR6][R14.64] ;  /* 0x000000060e0f7980 */ /* 0x004ea8000c101900 */
[----:B---3--:R-:W2:Y:S01]  /*29d80*/  LD.E.64 R6, desc[UR4][R12.64] ;  /* 0x000000040c067980 */ /* 0x008ea2000c101b00 */
[----:B------:R-:W-:Y:S05]  /*29d90*/  WARPSYNC.ALL ;  /* 0x0000000000007948 */ /* 0x000fea0003800000 */
[----:B------:R-:W-:-:S02]  /*29da0*/  R2UR UR6, R4 ;  /* 0x00000000040672ca */ /* 0x000fc400000e0000 */
[C---:B------:R-:W-:Y:S02]  /*29db0*/  R2UR UR7, R5.reuse ;  /* 0x00000000050772ca */ /* 0x040fe400000e0000 */
[----:B------:R-:W-:Y:S02]  /*29dc0*/  R2UR UR4, R4 ;  /* 0x00000000040472ca */ /* 0x000fe400000e0000 */
[----:B------:R-:W-:-:S09]  /*29dd0*/  R2UR UR5, R5 ;  /* 0x00000000050572ca */ /* 0x000fd200000e0000 */
[----:B----4-:R-:W3:Y:S04]  /*29de0*/  LD.E R11, desc[UR6][R2.64] ;  /* 0x00000006020b7980 */ /* 0x010ee8000c101900 */
[----:B------:R-:W4:Y:S01]  /*29df0*/  LD.E.64 R20, desc[UR4][R8.64] ;  /* 0x0000000408147980 */ /* 0x000f22000c101b00 */
[----:B------:R-:W-:Y:S01]  /*29e00*/  WARPGROUP.ARRIVE ;  /* 0x00000000000079c5 */ /* 0x000fe20000000000 */
[C---:B------:R-:W-:Y:S02]  /*29e10*/  R2UR UR8, R4.reuse ;  /* 0x00000000040872ca */ /* 0x040fe400000e0000 */
[----:B------:R-:W-:Y:S02]  /*29e20*/  R2UR UR9, R5 ;  /* 0x00000000050972ca */ /* 0x000fe400000e0000 */
[----:B------:R-:W-:-:S02]  /*29e30*/  R2UR UR10, R4 ;  /* 0x00000000040a72ca */ /* 0x000fc400000e0000 */
[----:B------:R-:W-:Y:S01]  /*29e40*/  R2UR UR11, R5 ;  /* 0x00000000050b72ca */ /* 0x000fe200000e0000 */
[----:B--2---:R-:W-:Y:S01]  /*29e50*/  IMAD R6, R15, 0xc00, R6 ;  /* 0x00000c000f067824 */ /* 0x004fe200078e0206 */
[----:B------:R-:W-:-:S04]  /*29e60*/  R2UR UR7, R7 ;  /* 0x00000000070772ca */ /* 0x000fc800000e0000 */
[----:B------:R-:W-:Y:S02]  /*29e70*/  R2UR UR6, R6 ;  /* 0x00000000060672ca */ /* 0x000fe400000e0000 */
[----:B---3--:R-:W-:Y:S02]  /*29e80*/  ISETP.NE.U32.AND P1, PT, R11, RZ, PT ;  /* 0x000000ff0b00720c */ /* 0x008fe40003f25070 */
[----:B----4-:R-:W-:Y:S02]  /*29e90*/  R2UR UR4, R20 ;  /* 0x00000000140472ca */ /* 0x010fe400000e0000 */
[----:B------:R-:W-:-:S09]  /*29ea0*/  R2UR UR5, R21 ;  /* 0x00000000150572ca */ /* 0x000fd200000e0000 */
[----:B------:R-:W-:-:S05]  /*29eb0*/  VOTEU.ANY UP0, P1 ;  /* 0x00000000003f7886 */ /* 0x000fca0000800100 */
[----:B------:R-:W-:Y:S03]  /*29ec0*/  HGMMA.64x96x16.F32.BF16 R24, gdesc[UR4], R24, UP0, gsb0 ;  /* 0x01600000041879f0 */ /* 0x000fe6000b801818 */
[----:B------:R-:W-:Y:S02]  /*29ed0*/  WARPGROUP.DEPBAR.LE gsb0, 0x0 ;  /* 0x00008000000079c5 */ /* 0x000fe40000010000 */
[----:B------:R-:W-:Y:S04]  /*29ee0*/  ST.E desc[UR8][R2.64], R199 ;  /* 0x000000c702007985 */ /* 0x000fe8000c101908 */
[----:B------:R-:W2:Y:S01]  /*29ef0*/  LD.E.64 R12, desc[UR10][R8.64] ;  /* 0x0000000a080c7980 */ /* 0x000ea2000c101b00 */
[----:B------:R-:W-:-:S02]  /*29f00*/  VIADD R14, R6, 0x2 ;  /* 0x00000002060e7836 */ /* 0x000fc40000000000 */
[----:B------:R-:W-:-:S03]  /*29f10*/  IMAD.MOV.U32 R15, RZ, RZ, R7 ;  /* 0x000000ffff0f7224 */ /* 0x000fc600078e0007 */
[----:B------:R-:W-:Y:S02]  /*29f20*/  R2UR UR6, R14 ;  /* 0x000000000e0672ca */ /* 0x000fe400000e0000 */
[----:B------:R-:W-:Y:S01]  /*29f30*/  R2UR UR7, R15 ;  /* 0x000000000f0772ca */ /* 0x000fe200000e0000 */
[----:B------:R-:W-:Y:S01]  /*29f40*/  WARPGROUP.ARRIVE ;  /* 0x00000000000079c5 */ /* 0x000fe20000000000 */
[C---:B------:R-:W-:Y:S02]  /*29f50*/  R2UR UR8, R4.reuse ;  /* 0x00000000040872ca */ /* 0x040fe400000e0000 */
        /* <DEDUP_REMOVED lines=222> */
[----:B------:R-:W-:-:S06]  /*2ad40*/  WARPGROUP.ARRIVE ;  /* 0x00000000000079c5 */ /* 0x000fcc0000000000 */
[----:B------:R-:W0:Y:S01]  /*2ad50*/  S2R R207, SR_TID.X ;  /* 0x0000000000cf7919 */ /* 0x000e220000002100 */
[----:B------:R-:W-:Y:S02]  /*2ad60*/  R2UR UR8, R4 ;  /* 0x00000000040872ca */ /* 0x000fe400000e0000 */
[----:B------:R-:W-:Y:S02]  /*2ad70*/  R2UR UR9, R5 ;  /* 0x00000000050972ca */ /* 0x000fe400000e0000 */
[----:B0-----:R-:W-:Y:S01]  /*2ad80*/  LOP3.LUT P2, RZ, R207, 0x7f, RZ, 0xc0, !PT ;  /* 0x0000007fcfff7812 */ /* 0x001fe2000784c0ff */
[----:B--2---:R-:W-:Y:S02]  /*2ad90*/  VIADD R6, R8, 0xc06 ;  /* 0x00000c0608067836 */ /* 0x004fe40000000000 */
[----:B------:R-:W-:-:S03]  /*2ada0*/  IMAD.MOV.U32 R7, RZ, RZ, R9 ;  /* 0x000000ffff077224 */ /* 0x000fc600078e0009 */
[----:B------:R-:W-:Y:S02]  /*2adb0*/  R2UR UR4, R6 ;  /* 0x00000000060472ca */ /* 0x000fe400000e0000 */
[----:B------:R-:W-:-:S13]  /*2adc0*/  R2UR UR5, R7 ;  /* 0x00000000070572ca */ /* 0x000fda00000e0000 */
[----:B------:R-:W-:Y:S03]  /*2add0*/  HGMMA.64x96x16.F32.BF16 R24, gdesc[UR4], R24, gsb0 ;  /* 0x01600000041879f0 */ /* 0x000fe60008001818 */
[----:B------:R-:W-:Y:S02]  /*2ade0*/  WARPGROUP.DEPBAR.LE gsb0, 0x0 ;  /* 0x00008000000079c5 */ /* 0x000fe40000010000 */
[----:B------:R0:W-:Y:S04]  /*2adf0*/  ST.E desc[UR8][R2.64], R199 ;  /* 0x000000c702007985 */ /* 0x0001e8000c101908 */
[----:B------:R-:W2:Y:S04]  /*2ae00*/  @!P2 LDL.64 R6, [R0+0x18] ;  /* 0x000018000006a983 */ /* 0x000ea80000100a00 */
[----:B------:R-:W3:Y:S01]  /*2ae10*/  @!P2 LDL.64 R8, [R0] ;  /* 0x000000000008a983 */ /* 0x000ee20000100a00 */
[----:B------:R-:W-:-:S02]  /*2ae20*/  @!P2 R2UR UR4, R4 ;  /* 0x000000000404a2ca */ /* 0x000fc400000e0000 */
[C---:B------:R-:W-:Y:S02]  /*2ae30*/  @!P2 R2UR UR5, R5.reuse ;  /* 0x000000000505a2ca */ /* 0x040fe400000e0000 */
[----:B------:R-:W-:Y:S02]  /*2ae40*/  SHF.R.U32.HI R11, RZ, 0x7, R207 ;  /* 0x00000007ff0b7819 */ /* 0x000fe400000116cf */
[----:B------:R-:W-:Y:S02]  /*2ae50*/  @!P2 R2UR UR6, R4 ;  /* 0x000000000406a2ca */ /* 0x000fe400000e0000 */
[----:B------:R-:W-:Y:S02]  /*2ae60*/  @!P2 R2UR UR7, R5 ;  /* 0x000000000507a2ca */ /* 0x000fe400000e0000 */
[----:B------:R-:W-:-:S05]  /*2ae70*/  IADD3 R11, -R11, 0xb, RZ ;  /* 0x0000000b0b0b7810 */ /* 0x000fca0007ffe1ff */
[----:B------:R1:W-:Y:S06]  /*2ae80*/  BAR.ARV R11, 0x100 ;  /* 0x0004000b0000751d */ /* 0x0003ec0000002000 */
[----:B--2---:R-:W0:Y:S04]  /*2ae90*/  @!P2 LD.E.64 R6, desc[UR4][R6.64+0x30] ;  /* 0x000030040606a980 */ /* 0x004e28000c101b00 */
[----:B---3--:R-:W2:Y:S01]  /*2aea0*/  @!P2 LD.E R8, desc[UR6][R8.64] ;  /* 0x000000060808a980 */ /* 0x008ea2000c101900 */
[----:B------:R-:W-:-:S02]  /*2aeb0*/  R2UR UR4, R4 ;  /* 0x00000000040472ca */ /* 0x000fc400000e0000 */
[----:B------:R-:W-:Y:S02]  /*2aec0*/  R2UR UR5, R5 ;  /* 0x00000000050572ca */ /* 0x000fe400000e0000 */
[----:B0-----:R-:W-:-:S05]  /*2aed0*/  @!P2 MOV R3, R6 ;  /* 0x000000060003a202 */ /* 0x001fca0000000f00 */
[----:B--2---:R-:W-:-:S05]  /*2aee0*/  @!P2 IMAD R2, R8, 0x8, R3 ;  /* 0x000000080802a824 */ /* 0x004fca00078e0203 */
[----:B------:R-:W-:-:S04]  /*2aef0*/  @!P2 PRMT R2, RZ, 0x654, R2 ;  /* 0x00000654ff02a816 */ /* 0x000fc80000000002 */
[----:B------:R0:W-:Y:S02]  /*2af00*/  @!P2 SYNCS.ARRIVE.TRANS64.RED.A1T0 RZ, [R2+URZ], RZ ;  /* 0x000000ff02ffa9a7 */ /* 0x0001e4000810043f */
[----:B0-----:R-:W2:Y:S01]  /*2af10*/  LD.E R2, desc[UR4][R18.64+0x24] ;  /* 0x0000240412027980 */ /* 0x001ea2000c101900 */
[----:B------:R-:W-:Y:S02]  /*2af20*/  R2UR UR4, R4 ;  /* 0x00000000040472ca */ /* 0x000fe400000e0000 */
[----:B------:R-:W-:-:S13]  /*2af30*/  R2UR UR5, R5 ;  /* 0x00000000050572ca */ /* 0x000fda00000e0000 */
[----:B------:R-:W3:Y:S01]  /*2af40*/  LD.E R12, desc[UR4][R18.64] ;  /* 0x00000004120c7980 */ /* 0x000ee2000c101900 */
[C---:B------:R-:W-:Y:S02]  /*2af50*/  R2UR UR4, R4.reuse ;  /* 0x00000000040472ca */ /* 0x040fe400000e0000 */
[C---:B------:R-:W-:Y:S01]  /*2af60*/  R2UR UR5, R5.reuse ;  /* 0x00000000050572ca */ /* 0x040fe200000e0000 */
[----:B------:R-:W-:Y:S01]  /*2af70*/  IMAD.MOV.U32 R3, RZ, RZ, R73 ;  /* 0x000000ffff037224 */ /* 0x000fe200078e0049 */
[C---:B------:R-:W-:Y:S02]  /*2af80*/  R2UR UR14, R4.reuse ;  /* 0x00000000040e72ca */ /* 0x040fe400000e0000 */
[C---:B------:R-:W-:Y:S02]  /*2af90*/  R2UR UR15, R5.reuse ;  /* 0x00000000050f72ca */ /* 0x040fe400000e0000 */
[----:B------:R-:W-:Y:S02]  /*2afa0*/  R2UR UR10, R4 ;  /* 0x00000000040a72ca */ /* 0x000fe400000e0000 */
[----:B------:R-:W-:-:S02]  /*2afb0*/  R2UR UR11, R5 ;  /* 0x00000000050b72ca */ /* 0x000fc400000e0000 */
[----:B------:R-:W-:Y:S02]  /*2afc0*/  LOP3.LUT R74, R74, 0xfff7ffff, RZ, 0xc0, !PT ;  /* 0xfff7ffff4a4a7812 */ /* 0x000fe400078ec0ff */
[----:B------:R-:W-:Y:S02]  /*2afd0*/  R2UR UR8, R4 ;  /* 0x00000000040872ca */ /* 0x000fe400000e0000 */
[C---:B------:R-:W-:Y:S02]  /*2afe0*/  R2UR UR9, R5.reuse ;  /* 0x00000000050972ca */ /* 0x040fe400000e0000 */
[----:B------:R-:W-:Y:S01]  /*2aff0*/  @P2 LOP3.LUT R74, R74, 0x80000, RZ, 0xfc, !PT ;  /* 0x000800004a4a2812 */ /* 0x000fe200078efcff */
[----:B------:R-:W4:Y:S01]  /*2b000*/  LD.E R76, desc[UR14][R18.64+0x18] ;  /* 0x0000180e124c7980 */ /* 0x000f22000c101900 */
[----:B------:R-:W-:Y:S02]  /*2b010*/  R2UR UR12, R4 ;  /* 0x00000000040c72ca */ /* 0x000fe400000e0000 */
[----:B------:R-:W-:Y:S01]  /*2b020*/  R2UR UR13, R5 ;  /* 0x00000000050d72ca */ /* 0x000fe200000e0000 */
[----:B------:R0:W-:Y:S06]  /*2b030*/  STL [R1+0x46c], R74 ;  /* 0x00046c4a01007387 */ /* 0x0001ec0000100800 */
[----:B------:R-:W4:Y:S04]  /*2b040*/  LD.E R73, desc[UR8][R18.64+0x10] ;  /* 0x0000100812497980 */ /* 0x000f28000c101900 */
[----:B0-----:R-:W4:Y:S04]  /*2b050*/  LD.E R74, desc[UR10][R18.64+0xc] ;  /* 0x00000c0a124a7980 */ /* 0x001f28000c101900 */
[----:B------:R-:W4:Y:S01]  /*2b060*/  LD.E R75, desc[UR12][R18.64+0x14] ;  /* 0x0000140c124b7980 */ /* 0x000f22000c101900 */
[----:B--2---:R-:W-:Y:S01]  /*2b070*/  ISETP.NE.AND P1, PT, R2, 0x1, PT ;  /* 0x000000010200780c */ /* 0x004fe20003f25270 */
[----:B------:R-:W-:-:S05]  /*2b080*/  IMAD.MOV.U32 R2, RZ, RZ, R72 ;  /* 0x000000ffff027224 */ /* 0x000fca00078e0048 */
[----:B-1----:R3:W2:Y:S07]  /*2b090*/  LD.E R11, desc[UR4][R2.64] ;  /* 0x00000004020b7980 */ /* 0x0026ae000c101900 */
[C---:B------:R-:W-:Y:S02]  /*2b0a0*/  @P1 R2UR UR4, R4.reuse ;  /* 0x00000000040412ca */ /* 0x040fe400000e0000 */
[----:B------:R-:W-:Y:S02]  /*2b0b0*/  @P1 R2UR UR5, R5 ;  /* 0x00000000050512ca */ /* 0x000fe400000e0000 */
[----:B------:R-:W-:-:S02]  /*2b0c0*/  @P1 R2UR UR6, R4 ;  /* 0x00000000040612ca */ /* 0x000fc400000e0000 */
[----:B------:R-:W-:-:S09]  /*2b0d0*/  @P1 R2UR UR7, R5 ;  /* 0x00000000050712ca */ /* 0x000fd200000e0000 */
[----:B------:R-:W2:Y:S04]  /*2b0e0*/  @P1 LD.E R20, desc[UR4][R18.64+0x28] ;  /* 0x0000280412141980 */ /* 0x000ea8000c101900 */
[----:B------:R-:W2:Y:S01]  /*2b0f0*/  @P1 LD.E R15, desc[UR6][R18.64+0x2c] ;  /* 0x00002c06120f1980 */ /* 0x000ea2000c101900 */
[C---:B------:R-:W-:Y:S02]  /*2b100*/  R2UR UR4, R4.reuse ;  /* 0x00000000040472ca */ /* 0x040fe400000e0000 */
[C---:B------:R-:W-:Y:S02]  /*2b110*/  R2UR UR5, R5.reuse ;  /* 0x00000000050572ca */ /* 0x040fe400000e0000 */
[----:B------:R-:W-:Y:S02]  /*2b120*/  R2UR UR6, R4 ;  /* 0x00000000040672ca */ /* 0x000fe400000e0000 */
[----:B------:R-:W-:-:S09]  /*2b130*/  R2UR UR7, R5 ;  /* 0x00000000050772ca */ /* 0x000fd200000e0000 */
[----:B------:R-:W2:Y:S04]  /*2b140*/  LD.E R72, desc[UR4][R18.64+0x8] ;  /* 0x0000080412487980 */ /* 0x000ea8000c101900 */
[----:B------:R-:W2:Y:S01]  /*2b150*/  LD.E R21, desc[UR6][R18.64+0x4] ;  /* 0x0000040612157980 */ /* 0x000ea2000c101900 */
[----:B---3--:R-:W-:-:S04]  /*2b160*/  SHF.R.S32.HI R3, RZ, 0x1f, R12 ;  /* 0x0000001fff037819 */ /* 0x008fc8000001140c */
[----:B------:R-:W-:-:S04]  /*2b170*/  LEA.HI R2, R3, R12, RZ, 0x7 ;  /* 0x0000000c03027211 */ /* 0x000fc800078f38ff */
[----:B------:R-:W-:-:S05]  /*2b180*/  LOP3.LUT R7, R2, 0xffffff80, RZ, 0xc0, !PT ;  /* 0xffffff8002077812 */ /* 0x000fca00078ec0ff */
[----:B------:R-:W-:-:S05]  /*2b190*/  IMAD.IADD R7, R12, 0x1, -R7 ;  /* 0x000000010c077824 */ /* 0x000fca00078e0a07 */
[----:B------:R-:W-:Y:S02]  /*2b1a0*/  SHF.R.S32.HI R6, RZ, 0x1f, R7 ;  /* 0x0000001fff067819 */ /* 0x000fe40000011407 */
[----:B------:R-:W-:Y:S02]  /*2b1b0*/  LEA.HI R13, R3, R12, RZ, 0x2 ;  /* 0x0000000c030d7211 */ /* 0x000fe400078f10ff */
[CC--:B------:R-:W-:Y:S02]  /*2b1c0*/  LEA.HI R8, R6.reuse, R7.reuse, RZ, 0x2 ;  /* 0x0000000706087211 */ /* 0x0c0fe400078f10ff */
[----:B------:R-:W-:Y:S02]  /*2b1d0*/  LEA.HI R6, R6, R7, RZ, 0x5 ;  /* 0x0000000706067211 */ /* 0x000fe400078f28ff */
[--C-:B------:R-:W-:Y:S02]  /*2b1e0*/  SHF.R.S32.HI R9, RZ, 0x2, R8.reuse ;  /* 0x00000002ff097819 */ /* 0x100fe40000011408 */
[----:B------:R-:W-:-:S02]  /*2b1f0*/  SHF.R.S32.HI R14, RZ, 0x1f, R8 ;  /* 0x0000001fff0e7819 */ /* 0x000fc40000011408 */
[----:B------:R-:W-:Y:S02]  /*2b200*/  LOP3.LUT R13, R13, 0xfffffffc, RZ, 0xc0, !PT ;  /* 0xfffffffc0d0d7812 */ /* 0x000fe400078ec0ff */
[----:B------:R-:W-:Y:S02]  /*2b210*/  SHF.R.S32.HI R3, RZ, 0x7, R2 ;  /* 0x00000007ff037819 */ /* 0x000fe40000011402 */
[----:B------:R-:W-:Y:S01]  /*2b220*/  LEA.HI R14, R14, R9, RZ, 0x3 ;  /* 0x000000090e0e7211 */ /* 0x000fe200078f18ff */
[----:B------:R-:W-:Y:S01]  /*2b230*/  IMAD.IADD R13, R12, 0x1, -R13 ;  /* 0x000000010c0d7824 */ /* 0x000fe200078e0a0d */
[----:B------:R-:W-:Y:S02]  /*2b240*/  SHF.R.S32.HI R6, RZ, 0x5, R6 ;  /* 0x00000005ff067819 */ /* 0x000fe40000011406 */
[----:B------:R-:W-:Y:S02]  /*2b250*/  LEA.HI R2, R2, R3, RZ, 0x1 ;  /* 0x0000000302027211 */ /* 0x000fe400078f08ff */
[----:B------:R-:W-:-:S02]  /*2b260*/  LOP3.LUT R14, R14, 0xfffffff8, RZ, 0xc0, !PT ;  /* 0xfffffff80e0e7812 */ /* 0x000fc400078ec0ff */
[----:B------:R-:W-:-:S03]  /*2b270*/  LOP3.LUT R2, R2, 0x3fffffe, RZ, 0xc0, !PT ;  /* 0x03fffffe02027812 */ /* 0x000fc600078ec0ff */
[----:B------:R-:W-:Y:S02]  /*2b280*/  IMAD.IADD R14, R9, 0x1, -R14 ;  /* 0x00000001090e7824 */ /* 0x000fe400078e0a0e */
[----:B------:R-:W-:Y:S01]  /*2b290*/  IMAD.IADD R2, R3, 0x1, -R2 ;  /* 0x0000000103027824 */ /* 0x000fe200078e0a02 */
[----:B------:R-:W-:Y:S01]  /*2b2a0*/  LOP3.LUT R8, R8, 0x7ffffffc, RZ, 0xc0, !PT ;  /* 0x7ffffffc08087812 */ /* 0x000fe200078ec0ff */
[----:B------:R-:W-:-:S04]  /*2b2b0*/  IMAD.MOV.U32 R9, RZ, RZ, -0x60 ;  /* 0xffffffa0ff097424 */ /* 0x000fc800078e00ff */
[----:B------:R-:W-:Y:S02]  /*2b2c0*/  IMAD.IADD R8, R7, 0x1, -R8 ;  /* 0x0000000107087824 */ /* 0x000fe400078e0a08 */
[----:B------:R-:W-:Y:S01]  /*2b2d0*/  IMAD R7, R10, R9, 0x1 ;  /* 0x000000010a077424 */ /* 0x000fe200078e0209 */
[----:B----4-:R-:W-:-:S03]  /*2b2e0*/  ISETP.GE.AND P2, PT, R76, 0x1, PT ;  /* 0x000000014c00780c */ /* 0x010fc60003f46270 */
[----:B------:R-:W-:Y:S01]  /*2b2f0*/  IMAD R7, R8, -0x2, R7 ;  /* 0xfffffffe08077824 */ /* 0x000fe200078e0207 */
[----:B------:R-:W-:Y:S01]  /*2b300*/  LOP3.LUT R9, RZ, R74, RZ, 0x33, !PT ;  /* 0x0000004aff097212 */ /* 0x000fe200078e33ff */
[----:B------:R-:W-:Y:S01]  /*2b310*/  BSSY B3, `(.L_x_11397) ;  /* 0x0000034000037945 */ /* 0x000fe20003800000 */
[----:B------:R-:W-:Y:S02]  /*2b320*/  IMAD R75, R10, -0x60, R75 ;  /* 0xffffffa00a4b7824 */ /* 0x000fe400078e024b */
[----:B------:R-:W-:Y:S02]  /*2b330*/  VIADD R12, R7, 0xffffffff ;  /* 0xffffffff070c7836 */ /* 0x000fe40000000000 */
[----:B--2---:R-:W-:Y:S01]  /*2b340*/  IMAD R11, R11, 0x8, R6 ;  /* 0x000000080b0b7824 */ /* 0x004fe200078e0206 */
[----:B------:R-:W-:-:S03]  /*2b350*/  LEA.HI R6, R13, R13, RZ, 0x1 ;  /* 0x0000000d0d067211 */ /* 0x000fc600078f08ff */
[----:B------:R-:W-:Y:S01]  /*2b360*/  IMAD.U32 R3, R11, 0x10, R14 ;  /* 0x000000100b037824 */ /* 0x000fe200078e000e */
[----:B------:R-:W-:-:S03]  /*2b370*/  LOP3.LUT R6, R6, 0x1ffffffe, RZ, 0xc0, !PT ;  /* 0x1ffffffe06067812 */ /* 0x000fc600078ec0ff */
[----:B------:R-:W-:Y:S02]  /*2b380*/  IMAD R3, R2, 0x40, R3 ;  /* 0x0000004002037824 */ /* 0x000fe400078e0203 */
[----:B------:R-:W-:-:S04]  /*2b390*/  IMAD.IADD R6, R13, 0x1, -R6 ;  /* 0x000000010d067824 */ /* 0x000fc800078e0a06 */
[----:B------:R-:W-:-:S04]  /*2b3a0*/  IMAD R3, R6, 0x8, R3 ;  /* 0x0000000806037824 */ /* 0x000fc800078e0203 */
[----:B------:R-:W-:-:S05]  /*2b3b0*/  @P1 IMAD.HI.U32 R20, R3, R20, RZ ;  /* 0x0000001403141227 */ /* 0x000fca00078e00ff */
[----:B------:R-:W-:-:S05]  /*2b3c0*/  @P1 SHF.R.U32.HI R3, RZ, R15, R20 ;  /* 0x0000000fff031219 */ /* 0x000fca0000011614 */
[----:B------:R-:W0:Y:S01]  /*2b3d0*/  SHFL.IDX PT, R6, R3, RZ, 0x1c1f ;  /* 0x001c1fff03067589 */ /* 0x000e2200000e0000 */
[----:B------:R-:W-:-:S05]  /*2b3e0*/  IADD3 R2, -R21, R7, R72 ;  /* 0x0000000715027210 */ /* 0x000fca0007ffe148 */
[C---:B------:R-:W-:Y:S02]  /*2b3f0*/  IMAD.IADD R73, R2.reuse, 0x1, R73 ;  /* 0x0000000102497824 */ /* 0x040fe400078e0249 */
        /* <DEDUP_REMOVED lines=12> */
[C---:B------:R-:W-:Y:S02]  /*2b4c0*/  R2UR UR4, R4.reuse ;  /* 0x00000000040472ca */ /* 0x040fe400000e0000 */
[C---:B------:R-:W-:Y:S02]  /*2b4d0*/  R2UR UR5, R5.reuse ;  /* 0x00000000050572ca */ /* 0x040fe400000e0000 */
[----:B------:R-:W-:Y:S02]  /*2b4e0*/  R2UR UR6, R4 ;  /* 0x00000000040672ca */ /* 0x000fe400000e0000 */
[----:B------:R-:W-:-:S09]  /*2b4f0*/  R2UR UR7, R5 ;  /* 0x00000000050772ca */ /* 0x000fd200000e0000 */
[----:B------:R-:W2:Y:S04]  /*2b500*/  LD.E R6, desc[UR4][R18.64+0x1c] ;  /* 0x00001c0412067980 */ /* 0x000ea8000c101900 */
[----:B------:R-:W3:Y:S01]  /*2b510*/  LD.E R11, desc[UR6][R18.64+0x20] ;  /* 0x00002006120b7980 */ /* 0x000ee2000c101900 */
[----:B--2---:R-:W-:-:S05]  /*2b520*/  IMAD.HI.U32 R6, R9, R6, RZ ;  /* 0x0000000609067227 */ /* 0x004fca00078e00ff */
[----:B---3--:R-:W-:-:S07]  /*2b530*/  SHF.R.U32.HI R9, RZ, R11, R6 ;  /* 0x0000000bff097219 */ /* 0x008fce0000011606 */
.L_x_11402:
[----:B------:R-:W-:Y:S05]  /*2b540*/  BSYNC B5 ;  /* 0x0000000000057941 */ /* 0x000fea0003800000 */
.L_x_11401:
[----:B------:R-:W-:Y:S01]  /*2b550*/  LOP3.LUT R9, RZ, R9, RZ, 0x33, !PT ;  /* 0x00000009ff097212 */ /* 0x000fe200078e33ff */
[----:B------:R-:W-:Y:S06]  /*2b560*/  BRA `(.L_x_11403) ;  /* 0x0000000000287947 */ /* 0x000fec0003800000 */
.L_x_11400:
[----:B------:R-:W-:-:S13]  /*2b570*/  ISETP.NE.AND P1, PT, R76, 0x1, PT ;  /* 0x000000014c00780c */ /* 0x000fda0003f25270 */
        /* <DEDUP_REMOVED lines=9> */
.L_x_11403:
[----:B------:R-:W-:Y:S05]  /*2b610*/  BSYNC B4 ;  /* 0x0000000000047941 */ /* 0x000fea0003800000 */
.L_x_11399:
[----:B------:R-:W-:-:S05]  /*2b620*/  IMAD R9, R76, R9, R12 ;  /* 0x000000094c097224 */ /* 0x000fca00078e020c */
[----:B------:R-:W-:Y:S02]  /*2b630*/  VIMNMX R2, R2, R9, !PT ;  /* 0x0000000902027248 */ /* 0x000fe40007fe0100 */
[----:B------:R-:W-:-:S07]  /*2b640*/  VIADDMNMX R7, R9, R76, R7, PT ;  /* 0x0000004c09077246 */ /* 0x000fce0003800107 */
.L_x_11398:
[----:B------:R-:W-:Y:S05]  /*2b650*/  BSYNC B3 ;  /* 0x0000000000037941 */ /* 0x000fea0003800000 */
.L_x_11397:
[C---:B------:R-:W-:Y:S01]  /*2b660*/  ISETP.GE.AND P2, PT, R75.reuse, 0x9, PT ;  /* 0x000000094b00780c */ /* 0x040fe20003f46270 */
[----:B------:R-:W0:Y:S01]  /*2b670*/  SHFL.IDX PT, R3, R3, 0x1, 0x1c1f ;  /* 0x003c1f0003037f89 */ /* 0x000e2200000e0000 */
[----:B------:R-:W-:Y:S01]  /*2b680*/  ISETP.GE.AND P1, PT, R75, 0x2, PT ;  /* 0x000000024b00780c */ /* 0x000fe20003f26270 */
[----:B------:R-:W-:Y:S01]  /*2b690*/  BSSY B3, `(.L_x_11404) ;  /* 0x0000097000037945 */ /* 0x000fe20003800000 */
        /* <DEDUP_REMOVED lines=10> */
[----:B------:R-:W-:Y:S01]  /*2b740*/  FSEL R29, R29, -INF , !P3 ;  /* 0xff8000001d1d7808 */ /* 0x000fe20005800000 */
[--C-:B0-----:R-:W-:Y:S01]  /*2b750*/  IMAD.IADD R9, R73, 0x1, R3.reuse ;  /* 0x0000000149097824 */ /* 0x101fe200078e0203 */
[----:B------:R-:W-:Y:S01]  /*2b760*/  ISETP.GT.AND P3, PT, R2, 0x10, !P4 ;  /* 0x000000100200780c */ /* 0x000fe20006764270 */
[----:B------:R-:W-:Y:S01]  /*2b770*/  IMAD.IADD R8, R8, 0x1, R3 ;  /* 0x0000000108087824 */ /* 0x000fe200078e0203 */
        /* <DEDUP_REMOVED lines=119> */
.L_x_11409:
[----:B------:R-:W-:Y:S05]  /*2bef0*/  BSYNC B5 ;  /* 0x0000000000057941 */ /* 0x000fea0003800000 */
.L_x_11408:
[----:B------:R-:W-:Y:S01]  /*2bf00*/  LOP3.LUT R21, RZ, R21, RZ, 0x33, !PT ;  /* 0x00000015ff157212 */ /* 0x000fe200078e33ff */
[----:B------:R-:W-:Y:S06]  /*2bf10*/  BRA `(.L_x_11410) ;  /* 0x0000000000287947 */ /* 0x000fec0003800000 */
.L_x_11407:
        /* <DEDUP_REMOVED lines=10> */
.L_x_11410:
[----:B------:R-:W-:Y:S05]  /*2bfc0*/  BSYNC B4 ;  /* 0x0000000000047941 */ /* 0x000fea0003800000 */
.L_x_11406:
[----:B------:R-:W-:-:S05]  /*2bfd0*/  IMAD R21, R76, R21, R12 ;  /* 0x000000154c157224 */ /* 0x000fca00078e020c */
[----:B------:R-:W-:Y:S02]  /*2bfe0*/  VIADDMNMX R9, R21, R76, R9, PT ;  /* 0x0000004c15097246 */ /* 0x000fe40003800109 */
[----:B------:R-:W-:-:S07]  /*2bff0*/  VIMNMX R8, R8, R21, !PT ;  /* 0x0000001508087248 */ /* 0x000fce0007fe0100 */
.L_x_11405:
[----:B------:R-:W-:Y:S05]  /*2c000*/  BSYNC B3 ;  /* 0x0000000000037941 */ /* 0x000fea0003800000 */
.L_x_11404:
[----:B------:R-:W2:Y:S01]  /*2c010*/  LDL.64 R6, [R0+0x70] ;  /* 0x0000700000067983 */ /* 0x000ea20000100a00 */
[----:B------:R-:W-:Y:S02]  /*2c020*/  R2UR UR4, R4 ;  /* 0x00000000040472ca */ /* 0x000fe400000e0000 */
[----:B------:R-:W-:Y:S02]  /*2c030*/  R2UR UR5, R5 ;  /* 0x00000000050572ca */ /* 0x000fe400000e0000 */
[C---:B------:R-:W-:Y:S02]  /*2c040*/  ISETP.GT.AND P1, PT, R8.reuse, 0x1, !P1 ;  /* 0x000000010800780c */ /* 0x040fe40004f24270 */
[----:B------:R-:W-:Y:S02]  /*2c050*/  ISETP.GT.AND P2, PT, R8, 0x8, !P2 ;  /* 0x000000080800780c */ /* 0x000fe40005744270 */
[C---:B------:R-:W-:Y:S02]  /*2c060*/  ISETP.LT.OR P1, PT, R9.reuse, 0x2, P1 ;  /* 0x000000020900780c */ /* 0x040fe40000f21670 */
[----:B------:R-:W-:-:S02]  /*2c070*/  ISETP.LT.OR P2, PT, R9, 0x9, P2 ;  /* 0x000000090900780c */ /* 0x000fc40001741670 */
[----:B------:R-:W-:Y:S02]  /*2c080*/  FSEL R27, R27, -INF , !P1 ;  /* 0xff8000001b1b7808 */ /* 0x000fe40004800000 */
[----:B------:R-:W-:Y:S02]  /*2c090*/  ISETP.NE.AND P1, PT, R14, RZ, PT ;  /* 0x000000ff0e00720c */ /* 0x000fe40003f25270 */
[----:B------:R-:W-:Y:S02]  /*2c0a0*/  FSEL R30, R30, -INF , !P2 ;  /* 0xff8000001e1e7808 */ /* 0x000fe40005000000 */
[----:B------:R-:W-:Y:S02]  /*2c0b0*/  ISETP.GT.AND P1, PT, R8, 0x9, !P1 ;  /* 0x000000090800780c */ /* 0x000fe40004f24270 */
[----:B------:R-:W-:Y:S02]  /*2c0c0*/  ISETP.NE.AND P2, PT, R77, RZ, PT ;  /* 0x000000ff4d00720c */ /* 0x000fe40003f45270 */
[----:B------:R-:W-:-:S02]  /*2c0d0*/  ISETP.LT.OR P1, PT, R9, 0xa, P1 ;  /* 0x0000000a0900780c */ /* 0x000fc40000f21670 */
[----:B------:R-:W-:Y:S02]  /*2c0e0*/  ISETP.NE.AND P6, PT, R78, RZ, PT ;  /* 0x000000ff4e00720c */ /* 0x000fe40003fc5270 */
        /* <DEDUP_REMOVED lines=63> */
[----:B------:R-:W-:-:S04]  /*2c4e0*/  ISETP.LT.OR P1, PT, R9, 0x1, P1 ;  /* 0x000000010900780c */ /* 0x000fc80000f21670 */
[----:B------:R-:W-:Y:S01]  /*2c4f0*/  FSEL R26, R26, -INF , !P1 ;  /* 0xff8000001a1a7808 */ /* 0x000fe20004800000 */
[----:B--2---:R-:W2:Y:S01]  /*2c500*/  LD.E.64 R2, desc[UR4][R6.64] ;  /* 0x0000000406027980 */ /* 0x004ea2000c101b00 */
[C---:B------:R-:W-:Y:S02]  /*2c510*/  ISETP.GT.AND P1, PT, R8.reuse, 0x49, !P2 ;  /* 0x000000490800780c */ /* 0x040fe40005724270 */
[C---:B------:R-:W-:Y:S01]  /*2c520*/  ISETP.GT.AND P3, PT, R8.reuse, 0x50, !P3 ;  /* 0x000000500800780c */ /* 0x040fe20005f64270 */
[----:B------:R-:W3:Y:S01]  /*2c530*/  LD.E R19, desc[UR4][R6.64+0x10] ;  /* 0x0000100406137980 */ /* 0x000ee2000c101900 */
[C---:B------:R-:W-:Y:S02]  /*2c540*/  ISETP.GT.AND P4, PT, R8.reuse, 0x51, !P4 ;  /* 0x000000510800780c */ /* 0x040fe40006784270 */
[C---:B------:R-:W-:Y:S02]  /*2c550*/  ISETP.GT.AND P5, PT, R8.reuse, 0x58, !P5 ;  /* 0x000000580800780c */ /* 0x040fe40006fa4270 */
[----:B------:R-:W-:-:S02]  /*2c560*/  ISETP.GT.AND P2, PT, R8, 0x59, !P6 ;  /* 0x000000590800780c */ /* 0x000fc40007744270 */
[C---:B------:R-:W-:Y:S02]  /*2c570*/  ISETP.LT.OR P1, PT, R9.reuse, 0x4a, P1 ;  /* 0x0000004a0900780c */ /* 0x040fe40000f21670 */
[----:B------:R-:W-:Y:S02]  /*2c580*/  ISETP.LT.OR P3, PT, R9, 0x51, P3 ;  /* 0x000000510900780c */ /* 0x000fe40001f61670 */
[----:B------:R-:W-:Y:S02]  /*2c590*/  FSEL R63, R63, -INF , !P1 ;  /* 0xff8000003f3f7808 */ /* 0x000fe40004800000 */
[C---:B------:R-:W-:Y:S02]  /*2c5a0*/  ISETP.LT.OR P4, PT, R9.reuse, 0x52, P4 ;  /* 0x000000520900780c */ /* 0x040fe40002781670 */
[----:B------:R-:W-:Y:S02]  /*2c5b0*/  FSEL R66, R66, -INF , !P3 ;  /* 0xff80000042427808 */ /* 0x000fe40005800000 */
[----:B------:R-:W-:-:S02]  /*2c5c0*/  ISETP.LT.OR P5, PT, R9, 0x59, P5 ;  /* 0x000000590900780c */ /* 0x000fc40002fa1670 */
[----:B------:R-:W-:Y:S02]  /*2c5d0*/  ISETP.LT.OR P2, PT, R9, 0x5a, P2 ;  /* 0x0000005a0900780c */ /* 0x000fe40001741670 */
[----:B------:R-:W-:Y:S02]  /*2c5e0*/  FSEL R67, R67, -INF , !P4 ;  /* 0xff80000043437808 */ /* 0x000fe40006000000 */
[----:B------:R-:W-:Y:S02]  /*2c5f0*/  FSEL R70, R70, -INF , !P5 ;  /* 0xff80000046467808 */ /* 0x000fe40006800000 */
[----:B------:R-:W-:Y:S02]  /*2c600*/  R2UR UR6, R4 ;  /* 0x00000000040672ca */ /* 0x000fe400000e0000 */
[----:B------:R-:W-:Y:S02]  /*2c610*/  R2UR UR7, R5 ;  /* 0x00000000050772ca */ /* 0x000fe400000e0000 */
[----:B------:R-:W-:-:S11]  /*2c620*/  FSEL R71, R71, -INF , !P2 ;  /* 0xff80000047477808 */ /* 0x000fd60005000000 */
[----:B------:R-:W4:Y:S01]  /*2c630*/  LD.E R20, desc[UR6][R6.64+0x14] ;  /* 0x0000140606147980 */ /* 0x000f22000c101900 */
[----:B--2---:R-:W-:Y:S02]  /*2c640*/  FMNMX.FTZ R12, R11, R2, !PT ;  /* 0x000000020b0c7209 */ /* 0x004fe40007810000 */
        /* <DEDUP_REMOVED lines=46> */
[----:B------:R-:W-:-:S03]  /*2c930*/  FMNMX.FTZ R9, R71, R12, !PT ;  /* 0x0000000c47097209 */ /* 0x000fc60007810000 */
[----:B------:R-:W0:Y:S04]  /*2c940*/  SHFL.BFLY PT, R13, R8, 0x2, 0x1f ;  /* 0x0c401f00080d7f89 */ /* 0x000e2800000e0000 */
[----:B------:R-:W-:Y:S04]  /*2c950*/  ST.E.64 desc[UR4][R6.64], R8 ;  /* 0x0000000806007985 */ /* 0x000fe8000c101b04 */
[----:B------:R-:W2:Y:S01]  /*2c960*/  LD.E R21, desc[UR6][R6.64+0x4] ;  /* 0x0000040606157980 */ /* 0x000ea2000c101900 */
[----:B0-----:R-:W-:-:S05]  /*2c970*/  FMNMX.FTZ R13, R8, R13, !PT ;  /* 0x0000000d080d7209 */ /* 0x001fca0007810000 */
[----:B------:R-:W0:Y:S02]  /*2c980*/  SHFL.BFLY PT, R12, R13, 0x1, 0x1f ;  /* 0x0c201f000d0c7f89 */ /* 0x000e2400000e0000 */
[----:B0-----:R-:W-:Y:S02]  /*2c990*/  FMNMX.FTZ R15, R13, R12, !PT ;  /* 0x0000000c0d0f7209 */ /* 0x001fe40007810000 */
[----:B------:R-:W5:Y:S04]  /*2c9a0*/  LD.E R12, desc[UR4][R6.64+0x20] ;  /* 0x00002004060c7980 */ /* 0x000f68000c101900 */
[----:B------:R-:W-:Y:S04]  /*2c9b0*/  ST.E desc[UR4][R6.64], R15 ;  /* 0x0000000f06007985 */ /* 0x000fe8000c101904 */
[----:B------:R-:W3:Y:S01]  /*2c9c0*/  LD.E R14, desc[UR6][R6.64] ;  /* 0x00000006060e7980 */ /* 0x000ee2000c101900 */
[----:B------:R-:W-:-:S02]  /*2c9d0*/  R2UR UR8, R4 ;  /* 0x00000000040872ca */ /* 0x000fc400000e0000 */
[----:B------:R-:W-:Y:S01]  /*2c9e0*/  R2UR UR9, R5 ;  /* 0x00000000050972ca */ /* 0x000fe200000e0000 */
[----:B--2---:R-:W0:Y:S02]  /*2c9f0*/  SHFL.BFLY PT, R8, R21, 0x2, 0x1f ;  /* 0x0c401f0015087f89 */ /* 0x004e2400000e0000 */
[----:B0-----:R-:W-:-:S05]  /*2ca00*/  FMNMX.FTZ R9, R8, R21, !PT ;  /* 0x0000001508097209 */ /* 0x001fca0007810000 */
[----:B------:R-:W0:Y:S02]  /*2ca10*/  SHFL.BFLY PT, R8, R9, 0x1, 0x1f ;  /* 0x0c201f0009087f89 */ /* 0x000e2400000e0000 */
[----:B0-----:R-:W-:Y:S02]  /*2ca20*/  FMNMX.FTZ R13, R9, R8, !PT ;  /* 0x00000008090d7209 */ /* 0x001fe40007810000 */
[C---:B---3--:R-:W-:Y:S02]  /*2ca30*/  FSETP.NEU.FTZ.AND P1, PT, R14.reuse, -INF , PT ;  /* 0xff8000000e00780b */ /* 0x048fe40003f3d000 */
[C---:B------:R-:W-:Y:S02]  /*2ca40*/  FSETP.NEU.FTZ.AND P2, PT, R13.reuse, -INF , PT ;  /* 0xff8000000d00780b */ /* 0x040fe40003f5d000 */
[----:B------:R-:W-:Y:S02]  /*2ca50*/  FSEL R15, R14, RZ, P1 ;  /* 0x000000ff0e0f7208 */ /* 0x000fe40000800000 */
[----:B------:R-:W-:-:S03]  /*2ca60*/  FSEL R8, R13, RZ, P2 ;  /* 0x000000ff0d087208 */ /* 0x000fc60001000000 */
[----:B------:R-:W-:Y:S02]  /*2ca70*/  FADD.FTZ R15, R2, -R15 ;  /* 0x8000000f020f7221 */ /* 0x000fe40000010000 */
[----:B------:R-:W-:Y:S02]  /*2ca80*/  FADD.FTZ R3, R3, -R8 ;  /* 0x8000000803037221 */ /* 0x000fe40000010000 */
[----:B-----5:R-:W-:Y:S02]  /*2ca90*/  FMUL.FTZ R8, R15, R12 ;  /* 0x0000000c0f087220 */ /* 0x020fe40000410000 */
[----:B------:R-:W-:-:S04]  /*2caa0*/  FMUL.FTZ R12, R12, R3 ;  /* 0x000000030c0c7220 */ /* 0x000fc80000410000 */
[----:B------:R-:W0:Y:S08]  /*2cab0*/  MUFU.EX2 R8, R8 ;  /* 0x0000000800087308 */ /* 0x000e300000000800 */
[----:B------:R-:W4:Y:S01]  /*2cac0*/  MUFU.EX2 R9, R12 ;  /* 0x0000000c00097308 */ /* 0x000f220000000800 */
[----:B------:R-:W-:Y:S01]  /*2cad0*/  ST.E desc[UR4][R6.64+0x4], R13 ;  /* 0x0000040d06007985 */ /* 0x000fe2000c101904 */
[----:B0-----:R-:W-:Y:S01]  /*2cae0*/  FMUL.FTZ R19, R8, R19 ;  /* 0x0000001308137220 */ /* 0x001fe20000410000 */
[----:B----4-:R-:W-:-:S04]  /*2caf0*/  FMUL.FTZ R15, R9, R20 ;  /* 0x00000014090f7220 */ /* 0x010fc80000410000 */
[----:B------:R-:W-:Y:S04]  /*2cb00*/  ST.E desc[UR6][R6.64+0x10], R19 ;  /* 0x0000101306007985 */ /* 0x000fe8000c101906 */
[----:B------:R0:W-:Y:S04]  /*2cb10*/  ST.E desc[UR8][R6.64+0x14], R15 ;  /* 0x0000140f06007985 */ /* 0x0001e8000c101908 */
[----:B------:R-:W2:Y:S04]  /*2cb20*/  LDL.64 R2, [R0+0x70] ;  /* 0x0000700000027983 */ /* 0x000ea80000100a00 */
[----:B--2---:R-:W0:Y:S04]  /*2cb30*/  LD.E R14, desc[UR6][R2.64+0x20] ;  /* 0x00002006020e7980 */ /* 0x004e28000c101900 */
[----:B------:R-:W0:Y:S04]  /*2cb40*/  LD.E R12, desc[UR4][R2.64] ;  /* 0x00000004020c7980 */ /* 0x000e28000c101900 */
[----:B------:R-:W2:Y:S04]  /*2cb50*/  LD.E R21, desc[UR8][R2.64+0x4] ;  /* 0x0000040802157980 */ /* 0x000ea8000c101900 */
[----:B------:R-:W3:Y:S04]  /*2cb60*/  LD.E R73, desc[UR4][R2.64+0x10] ;  /* 0x0000100402497980 */ /* 0x000ee8000c101900 */
[----:B------:R-:W4:Y:S01]  /*2cb70*/  LD.E R75, desc[UR6][R2.64+0x14] ;  /* 0x00001406024b7980 */ /* 0x000f22000c101900 */
[C---:B0-----:R-:W-:Y:S01]  /*2cb80*/  FMUL.FTZ R6, R12.reuse, R14 ;  /* 0x0000000e0c067220 */ /* 0x041fe20000410000 */
[----:B------:R-:W-:-:S02]  /*2cb90*/  FSETP.NEU.FTZ.AND P1, PT, R12, -INF , PT ;  /* 0xff8000000c00780b */ /* 0x000fc40003f3d000 */
[----:B--2---:R-:W-:Y:S01]  /*2cba0*/  FSETP.NEU.FTZ.AND P2, PT, R21, -INF , PT ;  /* 0xff8000001500780b */ /* 0x004fe20003f5d000 */
[----:B------:R-:W-:Y:S01]  /*2cbb0*/  FMUL.FTZ R21, R14, R21 ;  /* 0x000000150e157220 */ /* 0x000fe20000410000 */
[----:B------:R-:W-:-:S04]  /*2cbc0*/  FSEL R7, R6, RZ, P1 ;  /* 0x000000ff06077208 */ /* 0x000fc80000800000 */
[----:B------:R-:W-:Y:S01]  /*2cbd0*/  FSEL R13, R21, RZ, P2 ;  /* 0x000000ff150d7208 */ /* 0x000fe20001000000 */
[-CC-:B------:R-:W-:Y:S01]  /*2cbe0*/  FFMA.FTZ R152, R11, R14.reuse, -R7.reuse ;  /* 0x0000000e0b987223 */ /* 0x180fe20000010807 */
[----:B------:R-:W-:-:S03]  /*2cbf0*/  FFMA.FTZ R153, R25, R14, -R7 ;  /* 0x0000000e19997223 */ /* 0x000fc60000010807 */
[-CC-:B------:R-:W-:Y:S01]  /*2cc00*/  FFMA.FTZ R158, R26, R14.reuse, -R13.reuse ;  /* 0x0000000e1a9e7223 */ /* 0x180fe2000001080d */
[-C--:B------:R-:W-:Y:S01]  /*2cc10*/  FFMA.FTZ R216, R27, R14.reuse, -R13 ;  /* 0x0000000e1bd87223 */ /* 0x080fe2000001080d */
[----:B------:R-:W3:Y:S01]  /*2cc20*/  MUFU.EX2 R152, R152 ;  /* 0x0000009800987308 */ /* 0x000ee20000000800 */
[-C--:B------:R-:W-:Y:S01]  /*2cc30*/  FFMA.FTZ R217, R28, R14.reuse, -R7 ;  /* 0x0000000e1cd97223 */ /* 0x080fe20000010807 */
[-C--:B------:R-:W-:Y:S01]  /*2cc40*/  FFMA.FTZ R155, R30, R14.reuse, -R13 ;  /* 0x0000000e1e9b7223 */ /* 0x080fe2000001080d */
[----:B------:R-:W-:-:S05]  /*2cc50*/  FFMA.FTZ R154, R29, R14, -R7 ;  /* 0x0000000e1d9a7223 */ /* 0x000fca0000010807 */
[----:B------:R-:W4:Y:S01]  /*2cc60*/  MUFU.EX2 R158, R158 ;  /* 0x0000009e009e7308 */ /* 0x000f220000000800 */
[-C--:B------:R-:W-:Y:S01]  /*2cc70*/  FFMA.FTZ R157, R31, R14.reuse, -R13 ;  /* 0x0000000e1f9d7223 */ /* 0x080fe2000001080d */
[----:B------:R-:W-:-:S06]  /*2cc80*/  FFMA.FTZ R156, R32, R14, -R7 ;  /* 0x0000000e209c7223 */ /* 0x000fcc0000010807 */
[----:B------:R-:W0:Y:S08]  /*2cc90*/  MUFU.EX2 R153, R153 ;  /* 0x0000009900997308 */ /* 0x000e300000000800 */
[----:B------:R-:W1:Y:S01]  /*2cca0*/  MUFU.EX2 R216, R216 ;  /* 0x000000d800d87308 */ /* 0x000e620000000800 */
[-C--:B------:R-:W-:Y:S01]  /*2ccb0*/  FFMA.FTZ R34, R34, R14.reuse, -R13 ;  /* 0x0000000e22227223 */ /* 0x080fe2000001080d */
[----:B------:R-:W-:-:S06]  /*2ccc0*/  FFMA.FTZ R21, R33, R14, -R7 ;  /* 0x0000000e21157223 */ /* 0x000fcc0000010807 */
[----:B------:R-:W2:Y:S01]  /*2ccd0*/  MUFU.EX2 R217, R217 ;  /* 0x000000d900d97308 */ /* 0x000ea20000000800 */
[----:B------:R-:W-:-:S07]  /*2cce0*/  FFMA.FTZ R12, R35, R14, -R13 ;  /* 0x0000000e230c7223 */ /* 0x000fce000001080d */
[----:B------:R-:W5:Y:S01]  /*2ccf0*/  MUFU.EX2 R155, R155 ;  /* 0x0000009b009b7308 */ /* 0x000f620000000800 */
[-CC-:B------:R-:W-:Y:S01]  /*2cd00*/  FFMA.FTZ R160, R38, R14.reuse, -R13.reuse ;  /* 0x0000000e26a07223 */ /* 0x180fe2000001080d */
[-CC-:B------:R-:W-:Y:S01]  /*2cd10*/  FFMA.FTZ R159, R39, R14.reuse, -R13.reuse ;  /* 0x0000000e279f7223 */ /* 0x180fe2000001080d */
[-CC-:B------:R-:W-:Y:S01]  /*2cd20*/  FFMA.FTZ R11, R42, R14.reuse, -R13.reuse ;  /* 0x0000000e2a0b7223 */ /* 0x180fe2000001080d */
[----:B------:R-:W-:-:S04]  /*2cd30*/  FFMA.FTZ R170, R43, R14, -R13 ;  /* 0x0000000e2baa7223 */ /* 0x000fc8000001080d */
[----:B------:R-:W5:Y:S01]  /*2cd40*/  MUFU.EX2 R154, R154 ;  /* 0x0000009a009a7308 */ /* 0x000f620000000800 */
[-CC-:B------:R-:W-:Y:S01]  /*2cd50*/  FFMA.FTZ R172, R46, R14.reuse, -R13.reuse ;  /* 0x0000000e2eac7223 */ /* 0x180fe2000001080d */
[-CC-:B------:R-:W-:Y:S01]  /*2cd60*/  FFMA.FTZ R171, R47, R14.reuse, -R13.reuse ;  /* 0x0000000e2fab7223 */ /* 0x180fe2000001080d */
[-CC-:B------:R-:W-:Y:S01]  /*2cd70*/  FFMA.FTZ R178, R50, R14.reuse, -R13.reuse ;  /* 0x0000000e32b27223 */ /* 0x180fe2000001080d */
[-CC-:B------:R-:W-:Y:S01]  /*2cd80*/  FFMA.FTZ R177, R51, R14.reuse, -R13.reuse ;  /* 0x0000000e33b17223 */ /* 0x180fe2000001080d */
[----:B------:R-:W-:-:S03]  /*2cd90*/  FFMA.FTZ R180, R54, R14, -R13 ;  /* 0x0000000e36b47223 */ /* 0x000fc6000001080d */
[----:B------:R-:W5:Y:S01]  /*2cda0*/  MUFU.EX2 R157, R157 ;  /* 0x0000009d009d7308 */ /* 0x000f620000000800 */
        /* <DEDUP_REMOVED lines=9> */
[----:B------:R-:W5:Y:S01]  /*2ce40*/  MUFU.EX2 R156, R156 ;  /* 0x0000009c009c7308 */ /* 0x000f620000000800 */
[----:B---3--:R-:W-:Y:S01]  /*2ce50*/  FADD.FTZ R6, R152, R73 ;  /* 0x0000004998067221 */ /* 0x008fe20000010000 */
[----:B------:R-:W-:Y:S01]  /*2ce60*/  FFMA.FTZ R20, R36, R14, -R7 ;  /* 0x0000000e24147223 */ /* 0x000fe20000010807 */
[----:B----4-:R-:W-:-:S05]  /*2ce70*/  FADD.FTZ R75, R158, R75 ;  /* 0x0000004b9e4b7221 */ /* 0x010fca0000010000 */
[----:B------:R-:W3:Y:S01]  /*2ce80*/  MUFU.EX2 R13, R34 ;  /* 0x00000022000d7308 */ /* 0x000ee20000000800 */
[----:B0-----:R-:W-:Y:S01]  /*2ce90*/  FADD.FTZ R6, R153, R6 ;  /* 0x0000000699067221 */ /* 0x001fe20000010000 */
[----:B-1----:R-:W-:Y:S01]  /*2cea0*/  FADD.FTZ R24, R216, R75 ;  /* 0x0000004bd8187221 */ /* 0x002fe20000010000 */
[-CC-:B------:R-:W-:Y:S01]  /*2ceb0*/  FFMA.FTZ R37, R37, R14.reuse, -R7.reuse ;  /* 0x0000000e25257223 */ /* 0x180fe20000010807 */
[----:B------:R-:W-:-:S04]  /*2cec0*/  FFMA.FTZ R167, R40, R14, -R7 ;  /* 0x0000000e28a77223 */ /* 0x000fc80000010807 */
[----:B------:R-:W0:Y:S01]  /*2ced0*/  MUFU.EX2 R21, R21 ;  /* 0x0000001500157308 */ /* 0x000e220000000800 */
[-CC-:B------:R-:W-:Y:S01]  /*2cee0*/  FFMA.FTZ R166, R41, R14.reuse, -R7.reuse ;  /* 0x0000000e29a67223 */ /* 0x180fe20000010807 */
[-CC-:B------:R-:W-:Y:S01]  /*2cef0*/  FFMA.FTZ R169, R44, R14.reuse, -R7.reuse ;  /* 0x0000000e2ca97223 */ /* 0x180fe20000010807 */
[-CC-:B------:R-:W-:Y:S01]  /*2cf00*/  FFMA.FTZ R168, R45, R14.reuse, -R7.reuse ;  /* 0x0000000e2da87223 */ /* 0x180fe20000010807 */
[-CC-:B------:R-:W-:Y:S01]  /*2cf10*/  FFMA.FTZ R174, R48, R14.reuse, -R7.reuse ;  /* 0x0000000e30ae7223 */ /* 0x180fe20000010807 */
[----:B------:R-:W-:-:S03]  /*2cf20*/  FFMA.FTZ R173, R49, R14, -R7 ;  /* 0x0000000e31ad7223 */ /* 0x000fc60000010807 */
        /* <DEDUP_REMOVED lines=12> */
[----:B--2---:R-:W-:Y:S01]  /*2cff0*/  FADD.FTZ R7, R217, R6 ;  /* 0x00000006d9077221 */ /* 0x004fe20000010000 */
[----:B-----5:R-:W-:-:S06]  /*2d000*/  FADD.FTZ R24, R155, R24 ;  /* 0x000000189b187221 */ /* 0x020fcc0000010000 */
[----:B------:R-:W2:Y:S01]  /*2d010*/  MUFU.EX2 R160, R160 ;  /* 0x000000a000a07308 */ /* 0x000ea20000000800 */
[----:B------:R-:W-:Y:S01]  /*2d020*/  FADD.FTZ R7, R154, R7 ;  /* 0x000000079a077221 */ /* 0x000fe20000010000 */
[----:B------:R-:W-:-:S06]  /*2d030*/  FADD.FTZ R24, R157, R24 ;  /* 0x000000189d187221 */ /* 0x000fcc0000010000 */
[----:B------:R-:W5:Y:S01]  /*2d040*/  MUFU.EX2 R14, R37 ;  /* 0x00000025000e7308 */ /* 0x000f620000000800 */
[----:B------:R-:W-:Y:S01]  /*2d050*/  FADD.FTZ R6, R156, R7 ;  /* 0x000000079c067221 */ /* 0x000fe20000010000 */
[----:B---3--:R-:W-:-:S06]  /*2d060*/  FADD.FTZ R7, R13, R24 ;  /* 0x000000180d077221 */ /* 0x008fcc0000010000 */
[----:B------:R-:W3:Y:S01]  /*2d070*/  MUFU.EX2 R159, R159 ;  /* 0x0000009f009f7308 */ /* 0x000ee20000000800 */
[----:B0-----:R-:W-:Y:S01]  /*2d080*/  FADD.FTZ R25, R21, R6 ;  /* 0x0000000615197221 */ /* 0x001fe20000010000 */
[----:B-1----:R-:W-:-:S06]  /*2d090*/  FADD.FTZ R7, R12, R7 ;  /* 0x000000070c077221 */ /* 0x002fcc0000010000 */
[----:B------:R-:W0:Y:S08]  /*2d0a0*/  MUFU.EX2 R167, R167 ;  /* 0x000000a700a77308 */ /* 0x000e300000000800 */
[----:B------:R-:W1:Y:S01]  /*2d0b0*/  MUFU.EX2 R11, R11 ;  /* 0x0000000b000b7308 */ /* 0x000e620000000800 */
[----:B----4-:R-:W-:Y:S01]  /*2d0c0*/  FADD.FTZ R25, R20, R25 ;  /* 0x0000001914197221 */ /* 0x010fe20000010000 */
[----:B--2---:R-:W-:-:S06]  /*2d0d0*/  FADD.FTZ R6, R160, R7 ;  /* 0x00000007a0067221 */ /* 0x004fcc0000010000 */
[----:B------:R-:W2:Y:S08]  /*2d0e0*/  MUFU.EX2 R166, R166 ;  /* 0x000000a600a67308 */ /* 0x000eb00000000800 */
[----:B------:R-:W4:Y:S01]  /*2d0f0*/  MUFU.EX2 R170, R170 ;  /* 0x000000aa00aa7308 */ /* 0x000f220000000800 */
[----:B-----5:R-:W-:Y:S01]  /*2d100*/  FADD.FTZ R24, R14, R25 ;  /* 0x000000190e187221 */ /* 0x020fe20000010000 */
[----:B---3--:R-:W-:-:S06]  /*2d110*/  FADD.FTZ R6, R159, R6 ;  /* 0x000000069f067221 */ /* 0x008fcc0000010000 */
[----:B------:R-:W3:Y:S08]  /*2d120*/  MUFU.EX2 R169, R169 ;  /* 0x000000a900a97308 */ /* 0x000ef00000000800 */
[----:B------:R-:W5:Y:S01]  /*2d130*/  MUFU.EX2 R172, R172 ;  /* 0x000000ac00ac7308 */ /* 0x000f620000000800 */
[----:B0-----:R-:W-:Y:S01]  /*2d140*/  FADD.FTZ R7, R167, R24 ;  /* 0x00000018a7077221 */ /* 0x001fe20000010000 */
[----:B-1----:R-:W-:-:S06]  /*2d150*/  FADD.FTZ R25, R11, R6 ;  /* 0x000000060b197221 */ /* 0x002fcc0000010000 */
[----:B------:R-:W0:Y:S08]  /*2d160*/  MUFU.EX2 R168, R168 ;  /* 0x000000a800a87308 */ /* 0x000e300000000800 */
[----:B------:R-:W1:Y:S01]  /*2d170*/  MUFU.EX2 R171, R171 ;  /* 0x000000ab00ab7308 */ /* 0x000e620000000800 */
[----:B--2---:R-:W-:Y:S01]  /*2d180*/  FADD.FTZ R6, R166, R7 ;  /* 0x00000007a6067221 */ /* 0x004fe20000010000 */
[----:B----4-:R-:W-:-:S06]  /*2d190*/  FADD.FTZ R25, R170, R25 ;  /* 0x00000019aa197221 */ /* 0x010fcc0000010000 */
[----:B------:R-:W2:Y:S08]  /*2d1a0*/  MUFU.EX2 R174, R174 ;  /* 0x000000ae00ae7308 */ /* 0x000eb00000000800 */
[----:B------:R-:W4:Y:S01]  /*2d1b0*/  MUFU.EX2 R178, R178 ;  /* 0x000000b200b27308 */ /* 0x000f220000000800 */
[----:B---3--:R-:W-:Y:S01]  /*2d1c0*/  FADD.FTZ R7, R169, R6 ;  /* 0x00000006a9077221 */ /* 0x008fe20000010000 */
[----:B-----5:R-:W-:-:S06]  /*2d1d0*/  FADD.FTZ R6, R172, R25 ;  /* 0x00000019ac067221 */ /* 0x020fcc0000010000 */
        /* <DEDUP_REMOVED lines=43> */
[----:B----4-:R-:W-:-:S03]  /*2d490*/  FADD.FTZ R25, R163, R24 ;  /* 0x00000018a3197221 */ /* 0x010fc60000010000 */
[----:B---3--:R-:W-:Y:S01]  /*2d4a0*/  FADD.FTZ R6, R190, R7 ;  /* 0x00000007be067221 */ /* 0x008fe20000010000 */
[----:B-----5:R-:W-:-:S03]  /*2d4b0*/  FADD.FTZ R24, R162, R25 ;  /* 0x00000019a2187221 */ /* 0x020fc60000010000 */
[----:B0-----:R-:W-:Y:S01]  /*2d4c0*/  FADD.FTZ R25, R187, R6 ;  /* 0x00000006bb197221 */ /* 0x001fe20000010000 */
[----:B-1----:R-:W-:-:S04]  /*2d4d0*/  FADD.FTZ R27, R161, R24 ;  /* 0x00000018a11b7221 */ /* 0x002fc80000010000 */
[----:B------:R0:W-:Y:S04]  /*2d4e0*/  ST.E desc[UR4][R2.64+0x10], R25 ;  /* 0x0000101902007985 */ /* 0x0001e8000c101904 */
[----:B------:R1:W-:Y:S04]  /*2d4f0*/  ST.E desc[UR6][R2.64+0x14], R27 ;  /* 0x0000141b02007985 */ /* 0x0003e8000c101906 */
[----:B------:R-:W0:Y:S01]  /*2d500*/  LDL.64 R6, [R0+0x80] ;  /* 0x0000800000067983 */ /* 0x000e220000100a00 */
[----:B------:R-:W-:Y:S02]  /*2d510*/  R2UR UR10, R4 ;  /* 0x00000000040a72ca */ /* 0x000fe400000e0000 */
[----:B------:R-:W-:-:S02]  /*2d520*/  R2UR UR11, R5 ;  /* 0x00000000050b72ca */ /* 0x000fc400000e0000 */
[C---:B------:R-:W-:Y:S02]  /*2d530*/  R2UR UR12, R4.reuse ;  /* 0x00000000040c72ca */ /* 0x040fe400000e0000 */
[----:B------:R-:W-:Y:S01]  /*2d540*/  R2UR UR13, R5 ;  /* 0x00000000050d72ca */ /* 0x000fe200000e0000 */
[----:B0-----:R-:W2:Y:S08]  /*2d550*/  LD.E R25, desc[UR8][R6.64+0x10] ;  /* 0x0000100806197980 */ /* 0x001eb0000c101900 */
[----:B-1----:R-:W3:Y:S04]  /*2d560*/  LD.E R3, desc[UR10][R6.64+0x14] ;  /* 0x0000140a06037980 */ /* 0x002ee8000c101900 */
[----:B------:R-:W4:Y:S01]  /*2d570*/  LD.E R27, desc[UR12][R6.64+0x20] ;  /* 0x0000200c061b7980 */ /* 0x000f22000c101900 */
[----:B------:R-:W-:-:S02]  /*2d580*/  R2UR UR18, R4 ;  /* 0x00000000041272ca */ /* 0x000fc400000e0000 */
[C---:B------:R-:W-:Y:S01]  /*2d590*/  R2UR UR19, R5.reuse ;  /* 0x00000000051372ca */ /* 0x040fe200000e0000 */
[----:B------:R-:W5:Y:S01]  /*2d5a0*/  LD.E R2, desc[UR6][R6.64+0x8] ;  /* 0x0000080606027980 */ /* 0x000f62000c101900 */
[C---:B------:R-:W-:Y:S02]  /*2d5b0*/  R2UR UR14, R4.reuse ;  /* 0x00000000040e72ca */ /* 0x040fe400000e0000 */
[C---:B------:R-:W-:Y:S01]  /*2d5c0*/  R2UR UR15, R5.reuse ;  /* 0x00000000050f72ca */ /* 0x040fe200000e0000 */
[----:B------:R-:W5:Y:S01]  /*2d5d0*/  LD.E R29, desc[UR4][R6.64] ;  /* 0x00000004061d7980 */ /* 0x000f62000c101900 */
[----:B------:R-:W-:Y:S02]  /*2d5e0*/  R2UR UR16, R4 ;  /* 0x00000000041072ca */ /* 0x000fe400000e0000 */
[----:B------:R-:W-:Y:S01]  /*2d5f0*/  R2UR UR17, R5 ;  /* 0x00000000051172ca */ /* 0x000fe200000e0000 */
        /* <DEDUP_REMOVED lines=38> */
[----:B--2---:R-:W-:-:S05]  /*2d860*/  FMUL.FTZ R25, R8, R25 ;  /* 0x0000001908197220 */ /* 0x004fca0000410000 */
[----:B------:R0:W-:Y:S04]  /*2d870*/  ST.E desc[UR8][R6.64+0x10], R25 ;  /* 0x0000101906007985 */ /* 0x0001e8000c101908 */
[----:B0-----:R-:W2:Y:S01]  /*2d880*/  LD.E R25, desc[UR6][R6.64+0x154] ;  /* 0x0001540606197980 */ /* 0x001ea2000c101900 */
[C---:B---3--:R-:W-:Y:S01]  /*2d890*/  FMUL.FTZ R3, R8.reuse, R3 ;  /* 0x0000000308037220 */ /* 0x048fe20000410000 */
[----:B----4-:R-:W-:-:S04]  /*2d8a0*/  FMUL.FTZ R27, R8, R27 ;  /* 0x0000001b081b7220 */ /* 0x010fc80000410000 */
[----:B------:R0:W-:Y:S04]  /*2d8b0*/  ST.E desc[UR10][R6.64+0x14], R3 ;  /* 0x0000140306007985 */ /* 0x0001e8000c10190a */
[----:B------:R1:W-:Y:S04]  /*2d8c0*/  ST.E desc[UR12][R6.64+0x20], R27 ;  /* 0x0000201b06007985 */ /* 0x0003e8000c10190c */
[----:B0-----:R-:W3:Y:S04]  /*2d8d0*/  LD.E R3, desc[UR18][R6.64+0x150] ;  /* 0x0001501206037980 */ /* 0x001ee8000c101900 */
[----:B-1----:R-:W4:Y:S01]  /*2d8e0*/  LD.E R27, desc[UR6][R6.64+0x160] ;  /* 0x00016006061b7980 */ /* 0x002f22000c101900 */
        /* <DEDUP_REMOVED lines=55> */
[----:B------:R5:W-:Y:S02]  /*2dc60*/  ST.E desc[UR4][R6.64+0x1e4], R25 ;  /* 0x0001e41906007985 */ /* 0x000be4000c101904 */
[----:B-----5:R-:W-:Y:S02]  /*2dc70*/  FMUL.FTZ R25, R9, R2 ;  /* 0x0000000209197220 */ /* 0x020fe40000410000 */
[----:B------:R-:W2:Y:S01]  /*2dc80*/  LD.E R2, desc[UR6][R6.64+0xc] ;  /* 0x00000c0606027980 */ /* 0x000ea2000c101900 */
[C---:B---3--:R-:W-:Y:S01]  /*2dc90*/  FMUL.FTZ R3, R8.reuse, R3 ;  /* 0x0000000308037220 */ /* 0x048fe20000410000 */
[----:B----4-:R-:W-:-:S04]  /*2dca0*/  FMUL.FTZ R27, R8, R27 ;  /* 0x0000001b081b7220 */ /* 0x010fc80000410000 */
[----:B------:R0:W-:Y:S04]  /*2dcb0*/  ST.E desc[UR4][R6.64+0x1e0], R3 ;  /* 0x0001e00306007985 */ /* 0x0001e8000c101904 */
[----:B------:R2:W-:Y:S04]  /*2dcc0*/  ST.E desc[UR4][R6.64+0x1f0], R27 ;  /* 0x0001f01b06007985 */ /* 0x0005e8000c101904 */
[----:B0-----:R-:W3:Y:S01]  /*2dcd0*/  LD.E R3, desc[UR6][R6.64+0x1f4] ;  /* 0x0001f40606037980 */ /* 0x001ee2000c101900 */
[----:B--2---:R-:W-:-:S03]  /*2dce0*/  FMUL.FTZ R27, R9, R2 ;  /* 0x00000002091b7220 */ /* 0x004fc60000410000 */
[----:B------:R-:W2:Y:S01]  /*2dcf0*/  LD.E R2, desc[UR6][R6.64+0x18] ;  /* 0x0000180606027980 */ /* 0x000ea2000c101900 */
[----:B---3--:R-:W-:-:S05]  /*2dd00*/  FMUL.FTZ R3, R8, R3 ;  /* 0x0000000308037220 */ /* 0x008fca0000410000 */
[----:B------:R2:W-:Y:S02]  /*2dd10*/  ST.E desc[UR4][R6.64+0x1f4], R3 ;  /* 0x0001f40306007985 */ /* 0x0005e4000c101904 */
[C---:B--2---:R-:W-:Y:S02]  /*2dd20*/  FMUL.FTZ R3, R9.reuse, R2 ;  /* 0x0000000209037220 */ /* 0x044fe40000410000 */
[----:B------:R-:W2:Y:S04]  /*2dd30*/  LD.E R2, desc[UR6][R6.64+0x1c] ;  /* 0x00001c0606027980 */ /* 0x000ea8000c101900 */
[----:B------:R2:W-:Y:S02]  /*2dd40*/  ST.E desc[UR4][R6.64+0x8], R25 ;  /* 0x0000081906007985 */ /* 0x0005e4000c101904 */
[----:B--2---:R-:W-:-:S02]  /*2dd50*/  FMUL.FTZ R25, R9, R2 ;  /* 0x0000000209197220 */ /* 0x004fc40000410000 */
[----:B------:R-:W2:Y:S04]  /*2dd60*/  LD.E R2, desc[UR6][R6.64+0x28] ;  /* 0x0000280606027980 */ /* 0x000ea8000c101900 */
        /* <DEDUP_REMOVED lines=44> */
[----:B------:R-:W2:Y:S01]  /*2e030*/  LD.E R2, desc[UR6][R6.64+0x9c] ;  /* 0x00009c0606027980 */ /* 0x000ea2000c101900 */
        /* <DEDUP_REMOVED lines=80> */
[----:B------:R1:W-:Y:S01]  /*2e540*/  ST.E desc[UR4][R6.64+0x98], R25 ;  /* 0x0000981906007985 */ /* 0x0003e2000c101904 */
[----:B--2---:R-:W-:-:S05]  /*2e550*/  FMUL.FTZ R27, R9, R2 ;  /* 0x00000002091b7220 */ /* 0x004fca0000410000 */
[----:B------:R2:W-:Y:S04]  /*2e560*/  ST.E desc[UR4][R6.64+0x9c], R27 ;  /* 0x00009c1b06007985 */ /* 0x0005e8000c101904 */
[----:B------:R-:W0:Y:S02]  /*2e570*/  LD.E R2, desc[UR6][R6.64+0xa8] ;  /* 0x0000a80606027980 */ /* 0x000e24000c101900 */
[----:B0-----:R-:W-:-:S05]  /*2e580*/  FMUL.FTZ R3, R9, R2 ;  /* 0x0000000209037220 */ /* 0x001fca0000410000 */
[----:B------:R0:W-:Y:S04]  /*2e590*/  ST.E desc[UR4][R6.64+0xa8], R3 ;  /* 0x0000a80306007985 */ /* 0x0001e8000c101904 */
[----:B------:R-:W1:Y:S02]  /*2e5a0*/  LD.E R2, desc[UR6][R6.64+0xac] ;  /* 0x0000ac0606027980 */ /* 0x000e64000c101900 */
[----:B-1----:R-:W-:-:S05]  /*2e5b0*/  FMUL.FTZ R25, R9, R2 ;  /* 0x0000000209197220 */ /* 0x002fca0000410000 */
[----:B------:R1:W-:Y:S04]  /*2e5c0*/  ST.E desc[UR4][R6.64+0xac], R25 ;  /* 0x0000ac1906007985 */ /* 0x0003e8000c101904 */
[----:B------:R-:W2:Y:S02]  /*2e5d0*/  LD.E R2, desc[UR6][R6.64+0xb8] ;  /* 0x0000b80606027980 */ /* 0x000ea4000c101900 */
        /* <DEDUP_REMOVED lines=115> */
[----:B------:R-:W-:Y:S04]  /*2ed10*/  ST.E desc[UR4][R6.64+0x1e8], R25 ;  /* 0x0001e81906007985 */ /* 0x000fe8000c101904 */
[----:B------:R-:W2:Y:S02]  /*2ed20*/  LD.E R2, desc[UR6][R6.64+0x1ec] ;  /* 0x0001ec0606027980 */ /* 0x000ea4000c101900 */
[----:B--2---:R-:W-:-:S05]  /*2ed30*/  FMUL.FTZ R27, R9, R2 ;  /* 0x00000002091b7220 */ /* 0x004fca0000410000 */
[----:B------:R1:W-:Y:S04]  /*2ed40*/  ST.E desc[UR4][R6.64+0x1ec], R27 ;  /* 0x0001ec1b06007985 */ /* 0x0003e8000c101904 */
[----:B------:R-:W2:Y:S02]  /*2ed50*/  LD.E R2, desc[UR6][R6.64+0x1f8] ;  /* 0x0001f80606027980 */ /* 0x000ea4000c101900 */
[----:B--2---:R-:W-:-:S05]  /*2ed60*/  FMUL.FTZ R29, R9, R2 ;  /* 0x00000002091d7220 */ /* 0x004fca0000410000 */
[----:B------:R-:W-:Y:S04]  /*2ed70*/  ST.E desc[UR4][R6.64+0x1f8], R29 ;  /* 0x0001f81d06007985 */ /* 0x000fe8000c101904 */
[----:B------:R-:W2:Y:S01]  /*2ed80*/  LD.E R2, desc[UR6][R6.64+0x1fc] ;  /* 0x0001fc0606027980 */ /* 0x000ea2000c101900 */
[----:B------:R-:W-:Y:S01]  /*2ed90*/  LEA.HI R28, R207, 0x8, RZ, 0x19 ;  /* 0x00000008cf1c7811 */ /* 0x000fe200078fc8ff */
[----:B--2---:R-:W-:-:S05]  /*2eda0*/  FMUL.FTZ R9, R9, R2 ;  /* 0x0000000209097220 */ /* 0x004fca0000410000 */
[----:B------:R2:W-:Y:S04]  /*2edb0*/  ST.E desc[UR4][R6.64+0x1fc], R9 ;  /* 0x0001fc0906007985 */ /* 0x0005e8000c101904 */
[----:B0-----:R-:W3:Y:S01]  /*2edc0*/  LDL.64 R2, [R0+0x80] ;  /* 0x0000800000027983 */ /* 0x001ee20000100a00 */
[----:B------:R0:W-:Y:S06]  /*2edd0*/  BAR.SYNC.DEFER_BLOCKING R28, 0x100 ;  /* 0x0004001c0000751d */ /* 0x0001ec0000010000 */
[----:B-1----:R-:W4:Y:S04]  /*2ede0*/  LDL.64 R26, [R0] ;  /* 0x00000000001a7983 */ /* 0x002f280000100a00 */
[----:B------:R-:W5:Y:S04]  /*2edf0*/  LDL.64 R24, [R0+0x98] ;  /* 0x0000980000187983 */ /* 0x000f680000100a00 */
[----:B--2---:R-:W2:Y:S04]  /*2ee00*/  LDL.64 R8, [R0+0x88] ;  /* 0x0000880000087983 */ /* 0x004ea80000100a00 */
[----:B---3--:R-:W3:Y:S04]  /*2ee10*/  LD.E R29, desc[UR4][R2.64] ;  /* 0x00000004021d7980 */ /* 0x008ee8000c101900 */
[----:B----4-:R-:W4:Y:S04]  /*2ee20*/  LD.E R219, desc[UR6][R26.64] ;  /* 0x000000061adb7980 */ /* 0x010f28000c101900 */
[----:B-----5:R-:W4:Y:S04]  /*2ee30*/  LD.E.64 R6, desc[UR4][R24.64] ;  /* 0x0000000418067980 */ /* 0x020f28000c101b00 */
[----:B---3--:R1:W-:Y:S04]  /*2ee40*/  ST.E desc[UR8][R2.64], R29 ;  /* 0x0000001d02007985 */ /* 0x0083e8000c101908 */
[----:B------:R-:W3:Y:S04]  /*2ee50*/  LD.E R31, desc[UR10][R2.64+0x4] ;  /* 0x0000040a021f7980 */ /* 0x000ee8000c101900 */
[----:B---3--:R3:W-:Y:S04]  /*2ee60*/  ST.E desc[UR4][R2.64+0x4], R31 ;  /* 0x0000041f02007985 */ /* 0x0087e8000c101904 */
[----:B------:R-:W5:Y:S04]  /*2ee70*/  LD.E R33, desc[UR6][R2.64+0x8] ;  /* 0x0000080602217980 */ /* 0x000f68000c101900 */
[----:B-----5:R-:W-:Y:S04]  /*2ee80*/  ST.E desc[UR4][R2.64+0x8], R33 ;  /* 0x0000082102007985 */ /* 0x020fe8000c101904 */
[----:B------:R-:W5:Y:S04]  /*2ee90*/  LD.E R27, desc[UR6][R2.64+0xc] ;  /* 0x00000c06021b7980 */ /* 0x000f68000c101900 */
[----:B-----5:R5:W-:Y:S04]  /*2eea0*/  ST.E desc[UR4][R2.64+0xc], R27 ;  /* 0x00000c1b02007985 */ /* 0x020be8000c101904 */
[----:B------:R-:W2:Y:S04]  /*2eeb0*/  LD.E R25, desc[UR6][R2.64+0x10] ;  /* 0x0000100602197980 */ /* 0x000ea8000c101900 */
[----:B--2---:R2:W-:Y:S04]  /*2eec0*/  ST.E desc[UR4][R2.64+0x10], R25 ;  /* 0x0000101902007985 */ /* 0x0045e8000c101904 */
[----:B-1----:R-:W4:Y:S04]  /*2eed0*/  LD.E R29, desc[UR6][R2.64+0x14] ;  /* 0x00001406021d7980 */ /* 0x002f28000c101900 */
[----:B----4-:R1:W-:Y:S04]  /*2eee0*/  ST.E desc[UR4][R2.64+0x14], R29 ;  /* 0x0000141d02007985 */ /* 0x0103e8000c101904 */
[----:B---3--:R-:W3:Y:S04]  /*2eef0*/  LD.E R31, desc[UR6][R2.64+0x18] ;  /* 0x00001806021f7980 */ /* 0x008ee8000c101900 */
[----:B---3--:R3:W-:Y:S04]  /*2ef00*/  ST.E desc[UR4][R2.64+0x18], R31 ;  /* 0x0000181f02007985 */ /* 0x0087e8000c101904 */
[----:B-----5:R-:W4:Y:S04]  /*2ef10*/  LD.E R27, desc[UR6][R2.64+0x1c] ;  /* 0x00001c06021b7980 */ /* 0x020f28000c101900 */
[----:B----4-:R4:W-:Y:S04]  /*2ef20*/  ST.E desc[UR4][R2.64+0x1c], R27 ;  /* 0x00001c1b02007985 */ /* 0x0109e8000c101904 */
[----:B--2---:R-:W2:Y:S04]  /*2ef30*/  LD.E R25, desc[UR6][R2.64+0x20] ;  /* 0x0000200602197980 */ /* 0x004ea8000c101900 */
[----:B--2---:R2:W-:Y:S04]  /*2ef40*/  ST.E desc[UR4][R2.64+0x20], R25 ;  /* 0x0000201902007985 */ /* 0x0045e8000c101904 */
[----:B-1----:R-:W5:Y:S04]  /*2ef50*/  LD.E R29, desc[UR6][R2.64+0x24] ;  /* 0x00002406021d7980 */ /* 0x002f68000c101900 */
[----:B-----5:R1:W-:Y:S04]  /*2ef60*/  ST.E desc[UR4][R2.64+0x24], R29 ;  /* 0x0000241d02007985 */ /* 0x0203e8000c101904 */
[----:B---3--:R-:W3:Y:S04]  /*2ef70*/  LD.E R31, desc[UR6][R2.64+0x28] ;  /* 0x00002806021f7980 */ /* 0x008ee8000c101900 */
[----:B---3--:R3:W-:Y:S04]  /*2ef80*/  ST.E desc[UR4][R2.64+0x28], R31 ;  /* 0x0000281f02007985 */ /* 0x0087e8000c101904 */
[----:B----4-:R-:W4:Y:S04]  /*2ef90*/  LD.E R27, desc[UR6][R2.64+0x2c] ;  /* 0x00002c06021b7980 */ /* 0x010f28000c101900 */
        /* <DEDUP_REMOVED lines=228> */
[----:B-----5:R-:W-:Y:S04]  /*2fde0*/  ST.E desc[UR4][R2.64+0x1f4], R29 ;  /* 0x0001f41d02007985 */ /* 0x020fe8000c101904 */
[----:B---3--:R-:W3:Y:S01]  /*2fdf0*/  LD.E R31, desc[UR6][R2.64+0x1f8] ;  /* 0x0001f806021f7980 */ /* 0x008ee2000c101900 */
[----:B------:R-:W-:-:S02]  /*2fe00*/  R2UR UR28, R4 ;  /* 0x00000000041c72ca */ /* 0x000fc400000e0000 */
[C---:B------:R-:W-:Y:S01]  /*2fe10*/  R2UR UR29, R5.reuse ;  /* 0x00000000051d72ca */ /* 0x040fe200000e0000 */
[----:B---3--:R-:W-:Y:S04]  /*2fe20*/  ST.E desc[UR4][R2.64+0x1f8], R31 ;  /* 0x0001f81f02007985 */ /* 0x008fe8000c101904 */
[----:B----4-:R-:W3:Y:S01]  /*2fe30*/  LD.E R27, desc[UR6][R2.64+0x1fc] ;  /* 0x0001fc06021b7980 */ /* 0x010ee2000c101900 */
[C---:B------:R-:W-:Y:S02]  /*2fe40*/  R2UR UR30, R4.reuse ;  /* 0x00000000041e72ca */ /* 0x040fe400000e0000 */
[----:B------:R-:W-:Y:S02]  /*2fe50*/  R2UR UR31, R5 ;  /* 0x00000000051f72ca */ /* 0x000fe400000e0000 */
[----:B------:R-:W-:-:S02]  /*2fe60*/  R2UR UR32, R4 ;  /* 0x00000000042072ca */ /* 0x000fc400000e0000 */
[C---:B------:R-:W-:Y:S02]  /*2fe70*/  R2UR UR33, R5.reuse ;  /* 0x00000000052172ca */ /* 0x040fe400000e0000 */
[C---:B------:R-:W-:Y:S02]  /*2fe80*/  R2UR UR34, R4.reuse ;  /* 0x00000000042272ca */ /* 0x040fe400000e0000 */
[C---:B------:R-:W-:Y:S02]  /*2fe90*/  R2UR UR35, R5.reuse ;  /* 0x00000000052372ca */ /* 0x040fe400000e0000 */
        /* <DEDUP_REMOVED lines=22> */
[----:B------:R-:W-:Y:S02]  /*30000*/  R2UR UR26, R4 ;  /* 0x00000000041a72ca */ /* 0x000fe400000e0000 */
[----:B------:R-:W-:Y:S01]  /*30010*/  R2UR UR27, R5 ;  /* 0x00000000051b72ca */ /* 0x000fe200000e0000 */
[----:B---3--:R1:W-:Y:S04]  /*30020*/  ST.E desc[UR4][R2.64+0x1fc], R27 ;  /* 0x0001fc1b02007985 */ /* 0x0083e8000c101904 */
[----:B------:R-:W3:Y:S04]  /*30030*/  LD.E R218, desc[UR28][R8.64] ;  /* 0x0000001c08da7980 */ /* 0x000ee8000c101900 */
[----:B------:R-:W4:Y:S04]  /*30040*/  LD.E R24, desc[UR30][R2.64] ;  /* 0x0000001e02187980 */ /* 0x000f28000c101900 */
[----:B--2---:R-:W4:Y:S04]  /*30050*/  LD.E R25, desc[UR32][R2.64+0x4] ;  /* 0x0000042002197980 */ /* 0x004f28000c101900 */
[----:B------:R-:W4:Y:S04]  /*30060*/  LD.E R26, desc[UR34][R2.64+0x8] ;  /* 0x00000822021a7980 */ /* 0x000f28000c101900 */
[----:B-1----:R-:W4:Y:S04]  /*30070*/  LD.E R27, desc[UR44][R2.64+0xc] ;  /* 0x00000c2c021b7980 */ /* 0x002f28000c101900 */
[----:B0-----:R-:W4:Y:S04]  /*30080*/  LD.E R28, desc[UR46][R2.64+0x10] ;  /* 0x0000102e021c7980 */ /* 0x001f28000c101900 */
        /* <DEDUP_REMOVED lines=122> */
[----:B------:R-:W4:Y:S01]  /*30830*/  LD.E R151, desc[UR54][R2.64+0x1fc] ;  /* 0x0001fc3602977980 */ /* 0x000f22000c101900 */
[----:B------:R-:W-:Y:S01]  /*30840*/  IMAD R6, R219, 0xc00, R6 ;  /* 0x00000c00db067824 */ /* 0x000fe200078e0206 */
[----:B---3--:R-:W-:-:S02]  /*30850*/  ISETP.NE.U32.AND P1, PT, R218, RZ, PT ;  /* 0x000000ffda00720c */ /* 0x008fc40003f25070 */
[----:B------:R-:W-:Y:S02]  /*30860*/  R2UR UR7, R7 ;  /* 0x00000000070772ca */ /* 0x000fe400000e0000 */
[----:B------:R-:W-:Y:S02]  /*30870*/  R2UR UR6, R6 ;  /* 0x00000000060672ca */ /* 0x000fe400000e0000 */
[----:B------:R-:W-:Y:S02]  /*30880*/  F2FP.BF16.F32.PACK_AB R152, R153, R152 ;  /* 0x000000989998723e */ /* 0x000fe400000010ff */
[----:B------:R-:W-:Y:S02]  /*30890*/  F2FP.BF16.F32.PACK_AB R154, R154, R217 ;  /* 0x000000d99a9a723e */ /* 0x000fe400000010ff */
[----:B------:R-:W-:Y:S02]  /*308a0*/  F2FP.BF16.F32.PACK_AB R153, R216, R158 ;  /* 0x0000009ed899723e */ /* 0x000fe400000010ff */
[----:B------:R-:W-:Y:S01]  /*308b0*/  F2FP.BF16.F32.PACK_AB R155, R157, R155 ;  /* 0x0000009b9d9b723e */ /* 0x000fe200000010ff */
[----:B------:R-:W-:Y:S01]  /*308c0*/  VOTEU.ANY UP0, P1 ;  /* 0x00000000003f7886 */ /* 0x000fe20000800100 */
        /* <DEDUP_REMOVED lines=19> */
[----:B------:R-:W-:Y:S01]  /*30a00*/  R2UR UR25, R5 ;  /* 0x00000000051972ca */ /* 0x000fe200000e0000 */
[----:B----4-:R-:W-:-:S06]  /*30a10*/  WARPGROUP.ARRIVE ;  /* 0x00000000000079c5 */ /* 0x010fcc0000000000 */
[----:B------:R-:W-:Y:S01]  /*30a20*/  HGMMA.64x256x16.F32.BF16 R24, R152, gdesc[UR4].tnspB, R24, UP0, gsb0 ;  /* 0x43e0000498187df0 */ /* 0x000fe2000b801818 */
        /* <DEDUP_REMOVED lines=15> */
[----:B------:R-:W-:Y:S02]  /*30b20*/  R2UR UR51, R5 ;  /* 0x00000000053372ca */ /* 0x000fe400000e0000 */
[C---:B------:R-:W-:Y:S01]  /*30b30*/  R2UR UR52, R4.reuse ;  /* 0x00000000043472ca */ /* 0x040fe200000e0000 */
[----:B------:R-:W-:Y:S02]  /*30b40*/  WARPGROUP.DEPBAR.LE gsb0, 0x0 ;  /* 0x00008000000079c5 */ /* 0x000fe40000010000 */
[----:B------:R0:W-:Y:S01]  /*30b50*/  ST.E desc[UR4][R2.64], R24 ;  /* 0x0000001802007985 */ /* 0x0001e2000c101904 */
[----:B------:R-:W-:-:S02]  /*30b60*/  R2UR UR4, R4 ;  /* 0x00000000040472ca */ /* 0x000fc400000e0000 */
[C---:B------:R-:W-:Y:S01]  /*30b70*/  R2UR UR5, R5.reuse ;  /* 0x00000000050572ca */ /* 0x040fe200000e0000 */
[----:B------:R1:W-:Y:S01]  /*30b80*/  ST.E desc[UR6][R2.64+0x4], R25 ;  /* 0x0000041902007985 */ /* 0x0003e2000c101906 */
[----:B------:R-:W-:Y:S02]  /*30b90*/  R2UR UR6, R4 ;  /* 0x00000000040672ca */ /* 0x000fe400000e0000 */
[----:B------:R-:W-:-:S09]  /*30ba0*/  R2UR UR7, R5 ;  /* 0x00000000050772ca */ /* 0x000fd200000e0000 */
[----:B------:R2:W-:Y:S01]  /*30bb0*/  ST.E desc[UR4][R2.64+0x8], R26 ;  /* 0x0000081a02007985 */ /* 0x0005e2000c101904 */
[C---:B------:R-:W-:Y:S02]  /*30bc0*/  R2UR UR4, R4.reuse ;  /* 0x00000000040472ca */ /* 0x040fe400000e0000 */
[C---:B------:R-:W-:Y:S01]  /*30bd0*/  R2UR UR5, R5.reuse ;  /* 0x00000000050572ca */ /* 0x040fe200000e0000 */
[----:B------:R3:W-:Y:S01]  /*30be0*/  ST.E desc[UR6][R2.64+0xc], R27 ;  /* 0x00000c1b02007985 */ /* 0x0007e2000c101906 */
[C---:B------:R-:W-:Y:S02]  /*30bf0*/  R2UR UR6, R4.reuse ;  /* 0x00000000040672ca */ /* 0x040fe400000e0000 */
[C---:B------:R-:W-:Y:S01]  /*30c00*/  R2UR UR7, R5.reuse ;  /* 0x00000000050772ca */ /* 0x040fe200000e0000 */
[----:B------:R4:W-:Y:S01]  /*30c10*/  ST.E desc[UR8][R2.64+0x10], R28 ;  /* 0x0000101c02007985 */ /* 0x0009e2000c101908 */
[C---:B------:R-:W-:Y:S02]  /*30c20*/  R2UR UR8, R4.reuse ;  /* 0x00000000040872ca */ /* 0x040fe400000e0000 */
[----:B------:R-:W-:Y:S01]  /*30c30*/  R2UR UR9, R5 ;  /* 0x00000000050972ca */ /* 0x000fe200000e0000 */
[----:B------:R5:W-:Y:S01]  /*30c40*/  ST.E desc[UR10][R2.64+0x14], R29 ;  /* 0x0000141d02007985 */ /* 0x000be2000c10190a */
[----:B------:R-:W-:-:S02]  /*30c50*/  R2UR UR10, R4 ;  /* 0x00000000040a72ca */ /* 0x000fc400000e0000 */
        /* <DEDUP_REMOVED lines=21> */
[----:B------:R-:W-:Y:S01]  /*30db0*/  R2UR UR7, R5 ;  /* 0x00000000050772ca */ /* 0x000fe200000e0000 */
[----:B------:R5:W-:Y:S04]  /*30dc0*/  ST.E desc[UR8][R2.64+0x34], R37 ;  /* 0x0000342502007985 */ /* 0x000be8000c101908 */
[----:B------:R5:W-:Y:S04]  /*30dd0*/  ST.E desc[UR10][R2.64+0x38], R38 ;  /* 0x0000382602007985 */ /* 0x000be8000c10190a */
[----:B------:R5:W-:Y:S01]  /*30de0*/  ST.E desc[UR12][R2.64+0x3c], R39 ;  /* 0x00003c2702007985 */ /* 0x000be2000c10190c */
[----:B------:R-:W-:-:S03]  /*30df0*/  R2UR UR8, R4 ;  /* 0x00000000040872ca */ /* 0x000fc600000e0000 */
[----:B------:R5:W-:Y:S01]  /*30e00*/  ST.E desc[UR14][R2.64+0x40], R40 ;  /* 0x0000402802007985 */ /* 0x000be2000c10190e */
[----:B------:R-:W-:-:S03]  /*30e10*/  R2UR UR9, R5 ;  /* 0x00000000050972ca */ /* 0x000fc600000e0000 */
[----:B------:R5:W-:Y:S04]  /*30e20*/  ST.E desc[UR16][R2.64+0x44], R41 ;  /* 0x0000442902007985 */ /* 0x000be8000c101910 */
[----:B------:R5:W-:Y:S04]  /*30e30*/  ST.E desc[UR18][R2.64+0x48], R42 ;  /* 0x0000482a02007985 */ /* 0x000be8000c101912 */
[----:B------:R5:W-:Y:S04]  /*30e40*/  ST.E desc[UR20][R2.64+0x4c], R43 ;  /* 0x00004c2b02007985 */ /* 0x000be8000c101914 */
[----:B------:R5:W-:Y:S04]  /*30e50*/  ST.E desc[UR22][R2.64+0x50], R44 ;  /* 0x0000502c02007985 */ /* 0x000be8000c101916 */
[----:B------:R5:W-:Y:S01]  /*30e60*/  ST.E desc[UR24][R2.64+0x54], R45 ;  /* 0x0000542d02007985 */ /* 0x000be2000c101918 */
[----:B------:R-:W-:-:S03]  /*30e70*/  R2UR UR10, R4 ;  /* 0x00000000040a72ca */ /* 0x000fc600000e0000 */
[----:B------:R5:W-:Y:S01]  /*30e80*/  ST.E desc[UR4][R2.64+0x58], R46 ;  /* 0x0000582e02007985 */ /* 0x000be2000c101904 */
[C---:B------:R-:W-:Y:S02]  /*30e90*/  R2UR UR4, R4.reuse ;  /* 0x00000000040472ca */ /* 0x040fe400000e0000 */
[C---:B------:R-:W-:Y:S01]  /*30ea0*/  R2UR UR5, R5.reuse ;  /* 0x00000000050572ca */ /* 0x040fe200000e0000 */
[----:B------:R5:W-:Y:S01]  /*30eb0*/  ST.E desc[UR6][R2.64+0x5c], R47 ;  /* 0x00005c2f02007985 */ /* 0x000be2000c101906 */
        /* <DEDUP_REMOVED lines=12> */
[C---:B------:R-:W-:Y:S01]  /*30f80*/  R2UR UR21, R5.reuse ;  /* 0x00000000051572ca */ /* 0x040fe200000e0000 */
[----:B------:R5:W-:Y:S01]  /*30f90*/  ST.E desc[UR8][R2.64+0x60], R48 ;  /* 0x0000603002007985 */ /* 0x000be2000c101908 */
        /* <DEDUP_REMOVED lines=8> */
[----:B------:R-:W-:Y:S01]  /*31020*/  R2UR UR5, R5 ;  /* 0x00000000050572ca */ /* 0x000fe200000e0000 */
[----:B------:R5:W-:Y:S04]  /*31030*/  ST.E desc[UR6][R2.64+0x68], R50 ;  /* 0x0000683202007985 */ /* 0x000be8000c101906 */
[----:B------:R5:W-:Y:S04]  /*31040*/  ST.E desc[UR10][R2.64+0x6c], R51 ;  /* 0x00006c3302007985 */ /* 0x000be8000c10190a */
[----:B------:R5:W-:Y:S04]  /*31050*/  ST.E desc[UR12][R2.64+0x70], R52 ;  /* 0x0000703402007985 */ /* 0x000be8000c10190c */
        /* <DEDUP_REMOVED lines=8> */
[----:B------:R5:W-:Y:S01]  /*310e0*/  ST.E desc[UR8][R2.64+0x8c], R59 ;  /* 0x00008c3b02007985 */ /* 0x000be2000c101908 */
[C---:B------:R-:W-:Y:S02]  /*310f0*/  R2UR UR8, R4.reuse ;  /* 0x00000000040872ca */ /* 0x040fe400000e0000 */
[----:B------:R-:W-:Y:S01]  /*31100*/  R2UR UR9, R5 ;  /* 0x00000000050972ca */ /* 0x000fe200000e0000 */
[----:B------:R5:W-:Y:S01]  /*31110*/  ST.E desc[UR4][R2.64+0x90], R60 ;  /* 0x0000903c02007985 */ /* 0x000be2000c101904 */
        /* <DEDUP_REMOVED lines=13> */
[C---:B------:R-:W-:Y:S01]  /*311f0*/  R2UR UR21, R5.reuse ;  /* 0x00000000051572ca */ /* 0x040fe200000e0000 */
[----:B------:R5:W-:Y:S01]  /*31200*/  ST.E desc[UR6][R2.64+0x94], R61 ;  /* 0x0000943d02007985 */ /* 0x000be2000c101906 */
        /* <DEDUP_REMOVED lines=245> */
[C---:B------:R-:W-:Y:S02]  /*32160*/  R2UR UR54, R4.reuse ;  /* 0x00000000043672ca */ /* 0x040fe400000e0000 */
[----:B------:R-:W-:Y:S01]  /*32170*/  R2UR UR55, R5 ;  /* 0x00000000053772ca */ /* 0x000fe200000e0000 */
        /* <DEDUP_REMOVED lines=12> */
[----:B------:R-:W-:Y:S01]  /*32240*/  ST.E desc[UR28][R8.64], R199 ;  /* 0x000000c708007985 */ /* 0x000fe2000c10191c */
[C---:B------:R-:W-:Y:S02]  /*32250*/  R2UR UR58, R4.reuse ;  /* 0x00000000043a72ca */ /* 0x040fe400000e0000 */
[C---:B------:R-:W-:Y:S01]  /*32260*/  R2UR UR59, R5.reuse ;  /* 0x00000000053b72ca */ /* 0x040fe200000e0000 */
[----:B0-----:R-:W5:Y:S01]  /*32270*/  LD.E R24, desc[UR30][R2.64] ;  /* 0x0000001e02187980 */ /* 0x001f62000c101900 */
[C---:B------:R-:W-:Y:S02]  /*32280*/  R2UR UR56, R4.reuse ;  /* 0x00000000043872ca */ /* 0x040fe400000e0000 */
[C---:B------:R-:W-:Y:S01]  /*32290*/  R2UR UR57, R5.reuse ;  /* 0x00000000053972ca */ /* 0x040fe200000e0000 */
[----:B-1----:R-:W5:Y:S01]  /*322a0*/  LD.E R25, desc[UR32][R2.64+0x4] ;  /* 0x0000042002197980 */ /* 0x002f62000c101900 */
[C---:B------:R-:W-:Y:S02]  /*322b0*/  R2UR UR4, R4.reuse ;  /* 0x00000000040472ca */ /* 0x040fe400000e0000 */
[----:B------:R-:W-:Y:S01]  /*322c0*/  R2UR UR5, R5 ;  /* 0x00000000050572ca */ /* 0x000fe200000e0000 */
[----:B--2---:R-:W2:Y:S01]  /*322d0*/  LD.E R26, desc[UR34][R2.64+0x8] ;  /* 0x00000822021a7980 */ /* 0x004ea2000c101900 */
[----:B------:R-:W-:-:S02]  /*322e0*/  R2UR UR6, R4 ;  /* 0x00000000040672ca */ /* 0x000fc400000e0000 */
[C---:B------:R-:W-:Y:S01]  /*322f0*/  R2UR UR7, R5.reuse ;  /* 0x00000000050772ca */ /* 0x040fe200000e0000 */
[----:B---3--:R-:W2:Y:S01]  /*32300*/  LD.E R27, desc[UR44][R2.64+0xc] ;  /* 0x00000c2c021b7980 */ /* 0x008ea2000c101900 */
[C---:B------:R-:W-:Y:S02]  /*32310*/  R2UR UR8, R4.reuse ;  /* 0x00000000040872ca */ /* 0x040fe400000e0000 */
[C---:B------:R-:W-:Y:S01]  /*32320*/  R2UR UR9, R5.reuse ;  /* 0x00000000050972ca */ /* 0x040fe200000e0000 */
[----:B----4-:R-:W2:Y:S01]  /*32330*/  LD.E R28, desc[UR46][R2.64+0x10] ;  /* 0x0000102e021c7980 */ /* 0x010ea2000c101900 */
[C---:B------:R-:W-:Y:S02]  /*32340*/  R2UR UR10, R4.reuse ;  /* 0x00000000040a72ca */ /* 0x040fe400000e0000 */
[----:B------:R-:W-:Y:S01]  /*32350*/  R2UR UR11, R5 ;  /* 0x00000000050b72ca */ /* 0x000fe200000e0000 */
[----:B-----5:R-:W2:Y:S01]  /*32360*/  LD.E R29, desc[UR50][R2.64+0x14] ;  /* 0x00001432021d7980 */ /* 0x020ea2000c101900 */
[----:B------:R-:W-:-:S02]  /*32370*/  R2UR UR12, R4 ;  /* 0x00000000040c72ca */ /* 0x000fc400000e0000 */
[C---:B------:R-:W-:Y:S01]  /*32380*/  R2UR UR13, R5.reuse ;  /* 0x00000000050d72ca */ /* 0x040fe200000e0000 */
[----:B------:R-:W2:Y:S01]  /*32390*/  LD.E R30, desc[UR52][R2.64+0x18] ;  /* 0x00001834021e7980 */ /* 0x000ea2000c101900 */
[C---:B------:R-:W-:Y:S02]  /*323a0*/  R2UR UR14, R4.reuse ;  /* 0x00000000040e72ca */ /* 0x040fe400000e0000 */
[C---:B------:R-:W-:Y:S01]  /*323b0*/  R2UR UR15, R5.reuse ;  /* 0x00000000050f72ca */ /* 0x040fe200000e0000 */
[----:B------:R-:W2:Y:S01]  /*323c0*/  LD.E R31, desc[UR54][R2.64+0x1c] ;  /* 0x00001c36021f7980 */ /* 0x000ea2000c101900 */
[C---:B------:R-:W-:Y:S02]  /*323d0*/  R2UR UR16, R4.reuse ;  /* 0x00000000041072ca */ /* 0x040fe400000e0000 */
[----:B------:R-:W-:Y:S01]  /*323e0*/  R2UR UR17, R5 ;  /* 0x00000000051172ca */ /* 0x000fe200000e0000 */
[----:B------:R-:W2:Y:S01]  /*323f0*/  LD.E R32, desc[UR60][R2.64+0x20] ;  /* 0x0000203c02207980 */ /* 0x000ea2000c101900 */
        /* <DEDUP_REMOVED lines=327> */
[----:B------:R-:W-:Y:S02]  /*33870*/  R2UR UR54, R4 ;  /* 0x00000000043672ca */ /* 0x000fe400000e0000 */
[----:B------:R-:W-:Y:S01]  /*33880*/  R2UR UR55, R5 ;  /* 0x00000000053772ca */ /* 0x000fe200000e0000 */
        /* <DEDUP_REMOVED lines=10> */
[----:B------:R-:W-:-:S02]  /*33930*/  VIADD R152, R6, 0x80 ;  /* 0x0000008006987836 */ /* 0x000fc40000000000 */
[----:B------:R-:W-:-:S03]  /*33940*/  IMAD.MOV.U32 R153, RZ, RZ, R7 ;  /* 0x000000ffff997224 */ /* 0x000fc600078e0007 */
[----:B------:R-:W-:Y:S02]  /*33950*/  R2UR UR6, R152 ;  /* 0x00000000980672ca */ /* 0x000fe400000e0000 */
[----:B------:R-:W-:Y:S02]  /*33960*/  R2UR UR7, R153 ;  /* 0x00000000990772ca */ /* 0x000fe400000e0000 */
[----:B------:R-:W-:Y:S02]  /*33970*/  F2FP.BF16.F32.PACK_AB R156, R21, R156 ;  /* 0x0000009c159c723e */ /* 0x000fe400000010ff */
[----:B------:R-:W-:Y:S02]  /*33980*/  F2FP.BF16.F32.PACK_AB R158, R14, R20 ;  /* 0x000000140e9e723e */ /* 0x000fe400000010ff */
[----:B------:R-:W-:Y:S02]  /*33990*/  F2FP.BF16.F32.PACK_AB R157, R12, R13 ;  /* 0x0000000d0c9d723e */ /* 0x000fe400000010ff */
[----:B------:R-:W-:-:S02]  /*339a0*/  F2FP.BF16.F32.PACK_AB R159, R159, R160 ;  /* 0x000000a09f9f723e */ /* 0x000fc400000010ff */
        /* <DEDUP_REMOVED lines=18> */
[----:B------:R-:W-:Y:S02]  /*33ad0*/  R2UR UR24, R4 ;  /* 0x00000000041872ca */ /* 0x000fe400000e0000 */
[----:B------:R-:W-:Y:S01]  /*33ae0*/  R2UR UR25, R5 ;  /* 0x00000000051972ca */ /* 0x000fe200000e0000 */
[----:B--2---:R-:W-:-:S06]  /*33af0*/  WARPGROUP.ARRIVE ;  /* 0x00000000000079c5 */ /* 0x004fcc0000000000 */
[----:B------:R-:W-:Y:S01]  /*33b00*/  HGMMA.64x256x16.F32.BF16 R24, R156, gdesc[UR4].tnspB, R24, gsb0 ;  /* 0x43e000049c187df0 */ /* 0x000fe20008001818 */
        /* <DEDUP_REMOVED lines=19> */
[C---:B------:R-:W-:Y:S01]  /*33c40*/  R2UR UR55, R5.reuse ;  /* 0x00000000053772ca */ /* 0x040fe200000e0000 */
[----:B------:R-:W-:Y:S02]  /*33c50*/  WARPGROUP.DEPBAR.LE gsb0, 0x0 ;  /* 0x00008000000079c5 */ /* 0x000fe40000010000 */
        /* <DEDUP_REMOVED lines=2670> */
[----:B------:R5:W-:Y:S04]  /*3e340*/  ST.E desc[UR6][R2.64+0x1b4], R133 ;  /* 0x0001b48502007985 */ /* 0x000be8000c101906 */
[----:B------:R5:W-:Y:S04]  /*3e350*/  ST.E desc[UR8][R2.64+0x1b8], R134 ;  /* 0x0001b88602007985 */ /* 0x000be8000c101908 */
[----:B------:R5:W-:Y:S04]  /*3e360*/  ST.E desc[UR4][R2.64+0x1bc], R135 ;  /* 0x0001bc8702007985 */ /* 0x000be8000c101904 */
[----:B------:R5:W-:Y:S01]  /*3e370*/  ST.E desc[UR10][R2.64+0x1c0], R136 ;  /* 0x0001c08802007985 */ /* 0x000be2000c10190a */
[----:B------:R-:W-:-:S03]  /*3e380*/  R2UR UR6, R4 ;  /* 0x00000000040672ca */ /* 0x000fc600000e0000 */
[----:B------:R5:W-:Y:S01]  /*3e390*/  ST.E desc[UR12][R2.64+0x1c4], R137 ;  /* 0x0001c48902007985 */ /* 0x000be2000c10190c */
[----:B------:R-:W-:-:S03]  /*3e3a0*/  R2UR UR7, R5 ;  /* 0x00000000050772ca */ /* 0x000fc600000e0000 */
[----:B------:R5:W-:Y:S01]  /*3e3b0*/  ST.E desc[UR14][R2.64+0x1c8], R138 ;  /* 0x0001c88a02007985 */ /* 0x000be2000c10190e */
[----:B------:R-:W-:-:S03]  /*3e3c0*/  R2UR UR8, R4 ;  /* 0x00000000040872ca */ /* 0x000fc600000e0000 */
[----:B------:R5:W-:Y:S01]  /*3e3d0*/  ST.E desc[UR16][R2.64+0x1cc], R139 ;  /* 0x0001cc8b02007985 */ /* 0x000be2000c101910 */
[----:B------:R-:W-:-:S03]  /*3e3e0*/  R2UR UR9, R5 ;  /* 0x00000000050972ca */ /* 0x000fc600000e0000 */
        /* <DEDUP_REMOVED lines=13> */
[----:B------:R-:W-:-:S03]  /*3e4c0*/  R2UR UR51, R5 ;  /* 0x00000000053372ca */ /* 0x000fc600000e0000 */
[----:B------:R5:W-:Y:S01]  /*3e4d0*/  ST.E desc[UR28][R2.64+0x1e4], R145 ;  /* 0x0001e49102007985 */ /* 0x000be2000c10191c */
[C---:B------:R-:W-:Y:S02]  /*3e4e0*/  R2UR UR28, R4.reuse ;  /* 0x00000000041c72ca */ /* 0x040fe400000e0000 */
[C---:B------:R-:W-:Y:S02]  /*3e4f0*/  R2UR UR29, R5.reuse ;  /* 0x00000000051d72ca */ /* 0x040fe400000e0000 */
[C---:B------:R-:W-:Y:S02]  /*3e500*/  R2UR UR52, R4.reuse ;  /* 0x00000000043472ca */ /* 0x040fe400000e0000 */
[C---:B------:R-:W-:Y:S02]  /*3e510*/  R2UR UR53, R5.reuse ;  /* 0x00000000053572ca */ /* 0x040fe400000e0000 */
[C---:B------:R-:W-:Y:S02]  /*3e520*/  R2UR UR54, R4.reuse ;  /* 0x00000000043672ca */ /* 0x040fe400000e0000 */
[----:B------:R-:W-:Y:S01]  /*3e530*/  R2UR UR55, R5 ;  /* 0x00000000053772ca */ /* 0x000fe200000e0000 */
[----:B------:R-:W-:Y:S04]  /*3e540*/  ST.E desc[UR6][R2.64+0x1ec], R147 ;  /* 0x0001ec9302007985 */ /* 0x000fe8000c101906 */
[----:B------:R-:W-:Y:S04]  /*3e550*/  ST.E desc[UR8][R2.64+0x1f0], R148 ;  /* 0x0001f09402007985 */ /* 0x000fe8000c101908 */
[----:B------:R-:W-:Y:S04]  /*3e560*/  ST.E desc[UR10][R2.64+0x1f4], R149 ;  /* 0x0001f49502007985 */ /* 0x000fe8000c10190a */
[----:B------:R-:W-:Y:S04]  /*3e570*/  ST.E desc[UR12][R2.64+0x1f8], R150 ;  /* 0x0001f89602007985 */ /* 0x000fe8000c10190c */
[----:B------:R-:W-:Y:S01]  /*3e580*/  ST.E desc[UR14][R2.64+0x1fc], R151 ;  /* 0x0001fc9702007985 */ /* 0x000fe2000c10190e */
        /* <DEDUP_REMOVED lines=370> */
[----:B------:R-:W-:Y:S01]  /*3fcb0*/  VIADD R6, R6, 0x280 ;  /* 0x0000028006067836 */ /* 0x000fe20000000000 */
[----:B------:R-:W-:-:S04]  /*3fcc0*/  R2UR UR7, R7 ;  /* 0x00000000070772ca */ /* 0x000fc800000e0000 */
[----:B------:R-:W-:Y:S02]  /*3fcd0*/  R2UR UR6, R6 ;  /* 0x00000000060672ca */ /* 0x000fe400000e0000 */
[----:B------:R-:W-:Y:S02]  /*3fce0*/  F2FP.BF16.F32.PACK_AB R152, R191, R192 ;  /* 0x000000c0bf98723e */ /* 0x000fe400000010ff */
[----:B------:R-:W-:Y:S02]  /*3fcf0*/  F2FP.BF16.F32.PACK_AB R154, R187, R190 ;  /* 0x000000bebb9a723e */ /* 0x000fe400000010ff */
[----:B------:R-:W-:Y:S02]  /*3fd00*/  F2FP.BF16.F32.PACK_AB R153, R163, R165 ;  /* 0x000000a5a399723e */ /* 0x000fe400000010ff */
[----:B------:R-:W-:Y:S02]  /*3fd10*/  F2FP.BF16.F32.PACK_AB R155, R161, R162 ;  /* 0x000000a2a19b723e */ /* 0x000fe400000010ff */
        /* <DEDUP_REMOVED lines=27> */
[----:B------:R-:W-:Y:S01]  /*3fed0*/  R2UR UR29, R5 ;  /* 0x00000000051d72ca */ /* 0x000fe200000e0000 */
[----:B------:R-:W-:-:S02]  /*3fee0*/  WARPGROUP.DEPBAR.LE gsb0, 0x0 ;  /* 0x00008000000079c5 */ /* 0x000fc40000010000 */
[----:B------:R-:W-:Y:S01]  /*3fef0*/  ST.E desc[UR4][R2.64], R24 ;  /* 0x0000001802007985 */ /* 0x000fe2000c101904 */
[C---:B------:R-:W-:Y:S02]  /*3ff00*/  R2UR UR4, R4.reuse ;  /* 0x00000000040472ca */ /* 0x040fe400000e0000 */
[C---:B------:R-:W-:Y:S01]  /*3ff10*/  R2UR UR5, R5.reuse ;  /* 0x00000000050572ca */ /* 0x040fe200000e0000 */
[----:B------:R-:W-:Y:S01]  /*3ff20*/  ST.E desc[UR6][R2.64+0x4], R25 ;  /* 0x0000041902007985 */ /* 0x000fe2000c101906 */
[C---:B------:R-:W-:Y:S02]  /*3ff30*/  R2UR UR6, R4.reuse ;  /* 0x00000000040672ca */ /* 0x040fe400000e0000 */
[----:B------:R-:W-:Y:S01]  /*3ff40*/  R2UR UR7, R5 ;  /* 0x00000000050772ca */ /* 0x000fe200000e0000 */
[----:B------:R-:W-:Y:S04]  /*3ff50*/  ST.E desc[UR8][R2.64+0x8], R26 ;  /* 0x0000081a02007985 */ /* 0x000fe8000c101908 */
[----:B------:R-:W-:Y:S04]  /*3ff60*/  ST.E desc[UR10][R2.64+0xc], R27 ;  /* 0x00000c1b02007985 */ /* 0x000fe8000c10190a */
[----:B------:R-:W-:Y:S01]  /*3ff70*/  ST.E desc[UR12][R2.64+0x10], R28 ;  /* 0x0000101c02007985 */ /* 0x000fe2000c10190c */
[----:B------:R-:W-:-:S03]  /*3ff80*/  R2UR UR8, R4 ;  /* 0x00000000040872ca */ /* 0x000fc600000e0000 */
[----:B------:R-:W-:Y:S01]  /*3ff90*/  ST.E desc[UR14][R2.64+0x14], R29 ;  /* 0x0000141d02007985 */ /* 0x000fe2000c10190e */
[----:B------:R-:W-:-:S03]  /*3ffa0*/  R2UR UR9, R5 ;  /* 0x00000000050972ca */ /* 0x000fc600000e0000 */
[----:B------:R-:W-:Y:S04]  /*3ffb0*/  ST.E desc[UR16][R2.64+0x18], R30 ;  /* 0x0000181e02007985 */ /* 0x000fe8000c101910 */
[----:B------:R-:W-:Y:S04]  /*3ffc0*/  ST.E desc[UR18][R2.64+0x1c], R31 ;  /* 0x00001c1f02007985 */ /* 0x000fe8000c101912 */
[----:B------:R-:W-:Y:S04]  /*3ffd0*/  ST.E desc[UR20][R2.64+0x20], R32 ;  /* 0x0000202002007985 */ /* 0x000fe8000c101914 */
[----:B------:R-:W-:Y:S04]  /*3ffe0*/  ST.E desc[UR22][R2.64+0x24], R33 ;  /* 0x0000242102007985 */ /* 0x000fe8000c101916 */
[----:B------:R-:W-:Y:S01]  /*3fff0*/  ST.E desc[UR24][R2.64+0x28], R34 ;  /* 0x0000282202007985 */ /* 0x000fe2000c101918 */
[----:B------:R-:W-:-:S03]  /*40000*/  R2UR UR10, R4 ;  /* 0x00000000040a72ca */ /* 0x000fc600000e0000 */
[----:B------:R-:W-:Y:S01]  /*40010*/  ST.E desc[UR4][R2.64+0x2c], R35 ;  /* 0x00002c2302007985 */ /* 0x000fe2000c101904 */
[C---:B------:R-:W-:Y:S02]  /*40020*/  R2UR UR4, R4.reuse ;  /* 0x00000000040472ca */ /* 0x040fe400000e0000 */
[C---:B------:R-:W-:Y:S01]  /*40030*/  R2UR UR5, R5.reuse ;  /* 0x00000000050572ca */ /* 0x040fe200000e0000 */
[----:B------:R-:W-:Y:S01]  /*40040*/  ST.E desc[UR6][R2.64+0x30], R36 ;  /* 0x0000302402007985 */ /* 0x000fe2000c101906 */
        /* <DEDUP_REMOVED lines=13> */
[----:B------:R-:W-:Y:S01]  /*40120*/  ST.E desc[UR8][R2.64+0x34], R37 ;  /* 0x0000342502007985 */ /* 0x000fe2000c101908 */
        /* <DEDUP_REMOVED lines=8> */
[----:B------:R-:W-:Y:S01]  /*401b0*/  R2UR UR5, R5 ;  /* 0x00000000050572ca */ /* 0x000fe200000e0000 */
[----:B------:R-:W-:Y:S04]  /*401c0*/  ST.E desc[UR6][R2.64+0x3c], R39 ;  /* 0x00003c2702007985 */ /* 0x000fe8000c101906 */
[----:B------:R-:W-:Y:S04]  /*401d0*/  ST.E desc[UR10][R2.64+0x40], R40 ;  /* 0x0000402802007985 */ /* 0x000fe8000c10190a */
[----:B------:R-:W-:Y:S04]  /*401e0*/  ST.E desc[UR12][R2.64+0x44], R41 ;  /* 0x0000442902007985 */ /* 0x000fe8000c10190c */
        /* <DEDUP_REMOVED lines=8> */
[----:B------:R-:W-:Y:S01]  /*40270*/  ST.E desc[UR8][R2.64+0x60], R48 ;  /* 0x0000603002007985 */ /* 0x000fe2000c101908 */
[C---:B------:R-:W-:Y:S02]  /*40280*/  R2UR UR8, R4.reuse ;  /* 0x00000000040872ca */ /* 0x040fe400000e0000 */
[----:B------:R-:W-:Y:S01]  /*40290*/  R2UR UR9, R5 ;  /* 0x00000000050972ca */ /* 0x000fe200000e0000 */
[----:B------:R-:W-:Y:S01]  /*402a0*/  ST.E desc[UR4][R2.64+0x64], R49 ;  /* 0x0000643102007985 */ /* 0x000fe2000c101904 */
        /* <DEDUP_REMOVED lines=14> */
[----:B------:R-:W-:Y:S01]  /*40390*/  ST.E desc[UR6][R2.64+0x68], R50 ;  /* 0x0000683202007985 */ /* 0x000fe2000c101906 */
        /* <DEDUP_REMOVED lines=288> */
[----:B------:R-:W2:Y:S01]  /*415a0*/  LD.E R7, desc[UR28][R2.64] ;  /* 0x0000001c02077980 */ /* 0x000ea2000c101900 */
[----:B------:R-:W-:-:S02]  /*415b0*/  R2UR UR4, R4 ;  /* 0x00000000040472ca */ /* 0x000fc400000e0000 */
[C---:B------:R-:W-:Y:S02]  /*415c0*/  R2UR UR5, R5.reuse ;  /* 0x00000000050572ca */ /* 0x040fe400000e0000 */
[----:B------:R-:W-:Y:S02]  /*415d0*/  R2UR UR6, R4 ;  /* 0x00000000040672ca */ /* 0x000fe400000e0000 */
[----:B------:R-:W-:-:S09]  /*415e0*/  R2UR UR7, R5 ;  /* 0x00000000050772ca */ /* 0x000fd200000e0000 */
[----:B--2---:R1:W-:Y:S04]  /*415f0*/  ST.E desc[UR4][R2.64], R7 ;  /* 0x0000000702007985 */ /* 0x0043e8000c101904 */
[----:B------:R-:W2:Y:S01]  /*41600*/  LD.E R11, desc[UR6][R2.64+0x4] ;  /* 0x00000406020b7980 */ /* 0x000ea2000c101900 */
[C---:B------:R-:W-:Y:S02]  /*41610*/  R2UR UR4, R4.reuse ;  /* 0x00000000040472ca */ /* 0x040fe400000e0000 */
[C---:B------:R-:W-:Y:S02]  /*41620*/  R2UR UR5, R5.reuse ;  /* 0x00000000050572ca */ /* 0x040fe400000e0000 */
[----:B------:R-:W-:Y:S02]  /*41630*/  R2UR UR6, R4 ;  /* 0x00000000040672ca */ /* 0x000fe400000e0000 */
[----:B------:R-:W-:-:S09]  /*41640*/  R2UR UR7, R5 ;  /* 0x00000000050772ca */ /* 0x000fd200000e0000 */
[----:B--2---:R2:W-:Y:S04]  /*41650*/  ST.E desc[UR4][R2.64+0x4], R11 ;  /* 0x0000040b02007985 */ /* 0x0045e8000c101904 */
[----:B------:R-:W3:Y:S01]  /*41660*/  LD.E R13, desc[UR6][R2.64+0x8] ;  /* 0x00000806020d7980 */ /* 0x000ee2000c101900 */
[C---:B------:R-:W-:Y:S02]  /*41670*/  R2UR UR4, R4.reuse ;  /* 0x00000000040472ca */ /* 0x040fe400000e0000 */
[C---:B------:R-:W-:Y:S02]  /*41680*/  R2UR UR5, R5.reuse ;  /* 0x00000000050572ca */ /* 0x040fe400000e0000 */
[----:B------:R-:W-:Y:S02]  /*41690*/  R2UR UR6, R4 ;  /* 0x00000000040672ca */ /* 0x000fe400000e0000 */
[----:B------:R-:W-:-:S09]  /*416a0*/  R2UR UR7, R5 ;  /* 0x00000000050772ca */ /* 0x000fd200000e0000 */
[----:B---3--:R3:W-:Y:S04]  /*416b0*/  ST.E desc[UR4][R2.64+0x8], R13 ;  /* 0x0000080d02007985 */ /* 0x0087e8000c101904 */
[----:B0-----:R-:W4:Y:S01]  /*416c0*/  LD.E R9, desc[UR6][R2.64+0xc] ;  /* 0x00000c0602097980 */ /* 0x001f22000c101900 */
[C---:B------:R-:W-:Y:S02]  /*416d0*/  R2UR UR4, R4.reuse ;  /* 0x00000000040472ca */ /* 0x040fe400000e0000 */
[C---:B------:R-:W-:Y:S02]  /*416e0*/  R2UR UR5, R5.reuse ;  /* 0x00000000050572ca */ /* 0x040fe400000e0000 */
[----:B------:R-:W-:Y:S02]  /*416f0*/  R2UR UR6, R4 ;  /* 0x00000000040672ca */ /* 0x000fe400000e0000 */
[----:B------:R-:W-:-:S09]  /*41700*/  R2UR UR7, R5 ;  /* 0x00000000050772ca */ /* 0x000fd200000e0000 */
[----:B----4-:R0:W-:Y:S04]  /*41710*/  ST.E desc[UR4][R2.64+0xc], R9 ;  /* 0x00000c0902007985 */ /* 0x0101e8000c101904 */
[----:B-1----:R-:W4:Y:S01]  /*41720*/  LD.E R7, desc[UR6][R2.64+0x10] ;  /* 0x0000100602077980 */ /* 0x002f22000c101900 */
[C---:B------:R-:W-:Y:S02]  /*41730*/  R2UR UR4, R4.reuse ;  /* 0x00000000040472ca */ /* 0x040fe400000e0000 */
[C---:B------:R-:W-:Y:S02]  /*41740*/  R2UR UR5, R5.reuse ;  /* 0x00000000050572ca */ /* 0x040fe400000e0000 */
[----:B------:R-:W-:Y:S02]  /*41750*/  R2UR UR6, R4 ;  /* 0x00000000040672ca */ /* 0x000fe400000e0000 */
[----:B------:R-:W-:-:S09]  /*41760*/  R2UR UR7, R5 ;  /* 0x00000000050772ca */ /* 0x000fd200000e0000 */
[----:B----4-:R1:W-:Y:S04]  /*41770*/  ST.E desc[UR4][R2.64+0x10], R7 ;  /* 0x0000100702007985 */ /* 0x0103e8000c101904 */
[----:B--2---:R-:W2:Y:S01]  /*41780*/  LD.E R11, desc[UR6][R2.64+0x14] ;  /* 0x00001406020b7980 */ /* 0x004ea2000c101900 */
[C---:B------:R-:W-:Y:S02]  /*41790*/  R2UR UR4, R4.reuse ;  /* 0x00000000040472ca */ /* 0x040fe400000e0000 */
[C---:B------:R-:W-:Y:S02]  /*417a0*/  R2UR UR5, R5.reuse ;  /* 0x00000000050572ca */ /* 0x040fe400000e0000 */
[----:B------:R-:W-:Y:S02]  /*417b0*/  R2UR UR6, R4 ;  /* 0x00000000040672ca */ /* 0x000fe400000e0000 */
[----:B------:R-:W-:-:S09]  /*417c0*/  R2UR UR7, R5 ;  /* 0x00000000050772ca */ /* 0x000fd200000e0000 */
[----:B--2---:R2:W-:Y:S04]  /*417d0*/  ST.E desc[UR4][R2.64+0x14], R11 ;  /* 0x0000140b02007985 */ /* 0x0045e8000c101904 */
[----:B---3--:R-:W3:Y:S01]  /*417e0*/  LD.E R13, desc[UR6][R2.64+0x18] ;  /* 0x00001806020d7980 */ /* 0x008ee2000c101900 */
        /* <DEDUP_REMOVED lines=719> */
[----:B---3--:R-:W2:Y:S01]  /*444e0*/  LD.E R13, desc[UR6][R2.64+0x1f8] ;  /* 0x0001f806020d7980 */ /* 0x008ea2000c101900 */
[C---:B------:R-:W-:Y:S02]  /*444f0*/  R2UR UR4, R4.reuse ;  /* 0x00000000040472ca */ /* 0x040fe400000e0000 */
[C---:B------:R-:W-:Y:S02]  /*44500*/  R2UR UR5, R5.reuse ;  /* 0x00000000050572ca */ /* 0x040fe400000e0000 */
[----:B------:R-:W-:Y:S02]  /*44510*/  R2UR UR6, R4 ;  /* 0x00000000040672ca */ /* 0x000fe400000e0000 */
[----:B------:R-:W-:-:S02]  /*44520*/  R2UR UR7, R5 ;  /* 0x00000000050772ca */ /* 0x000fc400000e0000 */
[----:B------:R-:W-:-:S07]  /*44530*/  LOP3.LUT P6, RZ, R207, 0x7f, RZ, 0xc0, !PT ;  /* 0x0000007fcfff7812 */ /* 0x000fce00078cc0ff */
[----:B--2---:R1:W-:Y:S04]  /*44540*/  ST.E desc[UR4][R2.64+0x1f8], R13 ;  /* 0x0001f80d02007985 */ /* 0x0043e8000c101904 */
[----:B0-----:R-:W2:Y:S01]  /*44550*/  LD.E R9, desc[UR6][R2.64+0x1fc] ;  /* 0x0001fc0602097980 */ /* 0x001ea2000c101900 */
[----:B------:R-:W-:Y:S02]  /*44560*/  R2UR UR4, R4 ;  /* 0x00000000040472ca */ /* 0x000fe400000e0000 */
[----:B------:R-:W-:-:S13]  /*44570*/  R2UR UR5, R5 ;  /* 0x00000000050572ca */ /* 0x000fda00000e0000 */
[----:B--2---:R1:W-:Y:S01]  /*44580*/  ST.E desc[UR4][R2.64+0x1fc], R9 ;  /* 0x0001fc0902007985 */ /* 0x0043e2000c101904 */
[----:B------:R-:W-:Y:S05]  /*44590*/  @P6 BRA `(.L_x_11411) ;  /* 0x0000000000306947 */ /* 0x000fea0003800000 */
[----:B-1----:R-:W2:Y:S04]  /*445a0*/  LDL.64 R2, [R0+0x40] ;  /* 0x0000400000027983 */ /* 0x002ea80000100a00 */
[----:B------:R-:W3:Y:S01]  /*445b0*/  LDL.64 R6, [R0] ;  /* 0x0000000000067983 */ /* 0x000ee20000100a00 */
[C---:B------:R-:W-:Y:S02]  /*445c0*/  R2UR UR4, R4.reuse ;  /* 0x00000000040472ca */ /* 0x040fe400000e0000 */
[C---:B------:R-:W-:Y:S02]  /*445d0*/  R2UR UR5, R5.reuse ;  /* 0x00000000050572ca */ /* 0x040fe400000e0000 */
[----:B------:R-:W-:Y:S02]  /*445e0*/  R2UR UR6, R4 ;  /* 0x00000000040672ca */ /* 0x000fe400000e0000 */
[----:B------:R-:W-:-:S09]  /*445f0*/  R2UR UR7, R5 ;  /* 0x00000000050772ca */ /* 0x000fd200000e0000 */
[----:B--2---:R-:W2:Y:S04]  /*44600*/  LD.E.64 R2, desc[UR4][R2.64+0x30] ;  /* 0x0000300402027980 */ /* 0x004ea8000c101b00 */
[----:B---3--:R-:W3:Y:S01]  /*44610*/  LD.E R6, desc[UR6][R6.64] ;  /* 0x0000000606067980 */ /* 0x008ee2000c101900 */
[----:B--2---:R-:W-:-:S05]  /*44620*/  MOV R5, R2 ;  /* 0x0000000200057202 */ /* 0x004fca0000000f00 */
[----:B---3--:R-:W-:-:S05]  /*44630*/  IMAD R4, R6, 0x8, R5 ;  /* 0x0000000806047824 */ /* 0x008fca00078e0205 */
[----:B------:R-:W-:-:S04]  /*44640*/  PRMT R4, RZ, 0x654, R4 ;  /* 0x00000654ff047816 */ /* 0x000fc80000000004 */
[----:B------:R0:W-:Y:S03]  /*44650*/  SYNCS.ARRIVE.TRANS64.RED.A1T0 RZ, [R4+URZ], RZ ;  /* 0x000000ff04ff79a7 */ /* 0x0001e6000810043f */
.L_x_11411:
[----:B-1----:R-:W-:Y:S02]  /*44660*/  IMAD.MOV.U32 R2, RZ, RZ, R215 ;  /* 0x000000ffff027224 */ /* 0x002fe400078e00d7 */
[----:B------:R-:W-:-:S04]  /*44670*/  IMAD.MOV.U32 R3, RZ, RZ, 0x0 ;  /* 0x00000000ff037424 */ /* 0x000fc800078e00ff */
[----:B0-----:R-:W-:Y:S05]  /*44680*/  RET.REL.NODEC R2 `(_ZN7cutlass13device_kernelIN5flash11enable_sm90INS1_16FlashAttnFwdSm90INS1_25CollectiveMainloopFwdSm90ILi2EN4cute5tupleIJNS5_1CILi1EEES8_S8_EEENS6_IJNS7_ILi128EEENS7_ILi96EEENS7_ILi64EEEEEELi256ENS_10bfloat16_tEfNS_4arch4Sm90ELb0ELb1ELb0ELb0ELb0ELb0ELb1ELb1ELb0ELb1ELb0ELb0EEENS1_21CollectiveEpilogueFwdINS6_IJSA_NS7_ILi256EEESB_EEES9_SE_SG_Li256ELb0ELb1ELb0ELb0EEENS1_30DynamicPersistentTileSchedulerILi256ELi128ELb0ELb1ELb1EEEEEEEEEvNT_6ParamsE) ;  /* 0xfffffbb8025c7950 */ /* 0x001fea0003c3ffff */
.L_x_11389:
[----:B0-----:R0:W1:Y:S02]  /*44690*/  SYNCS.PHASECHK.TRANS64.TRYWAIT P1, [R2+URZ], R3 ;  /* 0x00000003020075a7 */ /* 0x001064000802017f */
[----:B-1----:R-:W-:Y:S05]  /*446a0*/  @!P1 NANOSLEEP.SYNCS 0x989680 ;  /* 0x009896800000995d */ /* 0x002fea0003900000 */
[----:B------:R-:W1:Y:S02]  /*446b0*/  @!P1 SYNCS.PHASECHK.TRANS64 P1, [R2+URZ], R3 ;  /* 0x00000003020095a7 */ /* 0x000e64000802007f */
[----:B-1----:R-:W-:Y:S05]  /*446c0*/  @!P1 BRA `(.L_x_11389) ;  /* 0xfffffffc00f09947 */ /* 0x002fea000383ffff */
[----:B------:R-:W-:Y:S05]  /*446d0*/  BRA `(.L_x_11388) ;  /* 0xfffffe4c008c7947 */ /* 0x000fea000383ffff */
.L_x_11396:
[----:B0-----:R0:W1:Y:S02]  /*446e0*/  SYNCS.PHASECHK.TRANS64.TRYWAIT P1, [R8+URZ], R9 ;  /* 0x00000009080075a7 */ /* 0x001064000802017f */
[----:B-1----:R-:W-:Y:S05]  /*446f0*/  @!P1 NANOSLEEP.SYNCS 0x989680 ;  /* 0x009896800000995d */ /* 0x002fea0003900000 */
[----:B------:R-:W1:Y:S02]  /*44700*/  @!P1 SYNCS.PHASECHK.TRANS64 P1, [R8+URZ], R9 ;  /* 0x00000009080095a7 */ /* 0x000e64000802007f */
[----:B-1----:R-:W-:Y:S05]  /*44710*/  @!P1 BRA `(.L_x_11396) ;  /* 0xfffffffc00f09947 */ /* 0x002fea000383ffff */
[----:B------:R-:W-:Y:S05]  /*44720*/  BRA `(.L_x_11395) ;  /* 0xfffffe5400607947 */ /* 0x000fea000383ffff */
.L_x_11412:
        /* <DEDUP_REMOVED lines=13> */
.L_x_15141:


//--------------------- .text._ZN7cutlass13device_kernelIN5flash11enable_sm90INS1_16FlashAttnFwdSm90INS1_25CollectiveMainloopFwdSm90ILi2EN4cute5tupleIJNS5_1CILi1EEES8_S8_EEENS6_IJNS7_ILi128EEENS7_ILi96EEENS7_ILi64EEEEEELi256ENS_10bfloat16_tEfNS_4arch4Sm90ELb0ELb1ELb0ELb1ELb0ELb0ELb0ELb1ELb0ELb1ELb0ELb0EEENS1_21CollectiveEpilogueFwdINS6_IJSA_NS7_ILi256EEESB_EEES9_SE_SG_Li256ELb1ELb1ELb0ELb0EEENS1_36VarlenDynamicPersistentTileSchedulerILi128ELi96ELi256ELi128ELb0ELb1ELb1ELb1ELb0ELb1EEEEEEEEEvNT_6ParamsE --------------------------
	.section	.text._ZN7cutlass13device_kernelIN5flash11enable_sm90INS1_16FlashAttnFwdSm90INS1_25CollectiveMainloopFwdSm90ILi2EN4cute5tupleIJNS5_1CILi1EEES8_S8_EEENS6_IJNS7_ILi128EEENS7_ILi96EEENS7_ILi64EEEEEELi256ENS_10bfloat16_tEfNS_4arch4Sm90ELb0ELb1ELb0ELb1ELb0ELb0ELb0ELb1ELb0ELb1ELb0ELb0EEENS1_21CollectiveEpilogueFwdINS6_IJSA_NS7_ILi256EEESB_EEES9_SE_SG_Li256ELb1ELb1ELb0ELb0EEENS1_36VarlenDynamicPersistentTileSchedulerILi128ELi96ELi256ELi128ELb0ELb1ELb1ELb1ELb0ELb1EEEEEEEEEvNT_6ParamsE,"ax",@progbits
	.align	128
.text._ZN7cutlass13device_kernelIN5flash11enable_sm90INS1_16FlashAttnFwdSm90INS1_25CollectiveMainloopFwdSm90ILi2EN4cute5tupleIJNS5_1CILi1EEES8_S8_EEENS6_IJNS7_ILi128EEENS7_ILi96EEENS7_ILi64EEEEEELi256ENS_10bfloat16_tEfNS_4arch4Sm90ELb0ELb1ELb0ELb1ELb0ELb0ELb0ELb1ELb0ELb1ELb0ELb0EEENS1_21CollectiveEpilogueFwdINS6_IJSA_NS7_ILi256EEESB_EEES9_SE_SG_Li256ELb1ELb1ELb0ELb0EEENS1_36VarlenDynamicPersistentTileSchedulerILi128ELi96ELi256ELi128ELb0ELb1ELb1ELb1ELb0ELb1EEEEEEEEEvNT_6ParamsE:
        .type           _ZN7cutlass13device_kernelIN5flash11enable_sm90INS1_16FlashAttnFwdSm90INS1_25CollectiveMainloopFwdSm90ILi2EN4cute5tupleIJNS5_1CILi1EEES8_S8_EEENS6_IJNS7_ILi128EEENS7_ILi96EEENS7_ILi64EEEEEELi256ENS_10bfloat16_tEfNS_4arch4Sm90ELb0ELb1ELb0ELb1ELb0ELb0ELb0ELb1ELb0ELb1ELb0ELb0EEENS1_21CollectiveEpilogueFwdINS6_IJSA_NS7_ILi256EEESB_EEES9_SE_SG_Li256ELb1ELb1ELb0ELb0EEENS1_36VarlenDynamicPersistentTileSchedulerILi128ELi96ELi256ELi128ELb0ELb1ELb1ELb1ELb0ELb1EEEEEEEEEvNT_6ParamsE,@function
        .size           _ZN7cutlass13device_kernelIN5flash11enable_sm90INS1_16FlashAttnFwdSm90INS1_25CollectiveMainloopFwdSm90ILi2EN4cute5tupleIJNS5_1CILi1EEES8_S8_EEENS6_IJNS7_ILi128EEENS7_ILi96EEENS7_ILi64EEEEEELi256ENS_10bfloat16_tEfNS_4arch4Sm90ELb0ELb1ELb0ELb1ELb0ELb0ELb0ELb1ELb0ELb1ELb0ELb0EEENS1_21CollectiveEpilogueFwdINS6_IJSA_NS7_ILi256EEESB_EEES9_SE_SG_Li256ELb1ELb1ELb0ELb0EEENS1_36VarlenDynamicPersistentTileSchedulerILi128ELi96ELi256ELi128ELb0ELb1ELb1ELb1ELb0ELb1EEEEEEEEEvNT_6ParamsE,(.L_x_15143 - _ZN7cutlass13device_kernelIN5flash11enable_sm90INS1_16FlashAttnFwdSm90INS1_25CollectiveMainloopFwdSm90ILi2EN4cute5tupleIJNS5_1CILi1EEES8_S8_EEENS6_IJNS7_ILi128EEENS7_ILi96EEENS7_ILi64EEEEEELi256ENS_10bfloat16_tEfNS_4arch4Sm90ELb0ELb1ELb0ELb1ELb0ELb0ELb0ELb1ELb0ELb1ELb0ELb0EEENS1_21CollectiveEpilogueFwdINS6_IJSA_NS7_ILi256EEESB_EEES9_SE_SG_Li256ELb1ELb1ELb0ELb0EEENS1_36VarlenDynamicPersistentTileSchedulerILi128ELi96ELi256ELi128ELb0ELb1ELb1ELb1ELb0ELb1EEEEEEEEEvNT_6ParamsE)
        .other          _ZN7cutlass13device_kernelIN5flash11enable_sm90INS1_16FlashAttnFwdSm90INS1_25CollectiveMainloopFwdSm90ILi2EN4cute5tupleIJNS5_1CILi1EEES8_S8_EEENS6_IJNS7_ILi128EEENS7_ILi96EEENS7_ILi64EEEEEELi256ENS_10bfloat16_tEfNS_4arch4Sm90ELb0ELb1ELb0ELb1ELb0ELb0ELb0ELb1ELb0ELb1ELb0ELb0EEENS1_21CollectiveEpilogueFwdINS6_IJSA_NS7_ILi256EEESB_EEES9_SE_SG_Li256ELb1ELb1ELb0ELb0EEENS1_36VarlenDynamicPersistentTileSchedulerILi128ELi96ELi256ELi128ELb0ELb1ELb1ELb1ELb0ELb1EEEEEEEEEvNT_6ParamsE,@"STO_CUDA_ENTRY STV_DEFAULT"
_ZN7cutlass13device_kernelIN5flash11enable_sm90INS1_16FlashAttnFwdSm90INS1_25CollectiveMainloopFwdSm90ILi2EN4cute5tupleIJNS5_1CILi1EEES8_S8_EEENS6_IJNS7_ILi128EEENS7_ILi96EEENS7_ILi64EEEEEELi256ENS_10bfloat16_tEfNS_4arch4Sm90ELb0ELb1ELb0ELb1ELb0ELb0ELb0ELb1ELb0ELb1ELb0ELb0EEENS1_21CollectiveEpilogueFwdINS6_IJSA_NS7_ILi256EEESB_EEES9_SE_SG_Li256ELb1ELb1ELb0ELb0EEENS1_36VarlenDynamicPersistentTileSchedulerILi128ELi96ELi256ELi128ELb0ELb1ELb1ELb1ELb0ELb1EEEEEEEEEvNT_6ParamsE:
        /* <DEDUP_REMOVED lines=18> */
.L_x_11414:
[----:B------:R-:W-:Y:S05]  /*0120*/  BSYNC B0 ;  /* 0x0000000000007941 */ /* 0x000fea0003800000 */
.L_x_11413:
        /* <DEDUP_REMOVED lines=41> */
.L_x_11415:
        /* <DEDUP_REMOVED lines=22> */
.L_x_11416:
        /* <DEDUP_REMOVED lines=18> */
.L_x_11417:
        /* <DEDUP_REMOVED lines=22> */
.L_x_11418:
        /* <DEDUP_REMOVED lines=22> */
.L_x_11419:
[----:B------:R-:W-:Y:S01]  /*0900*/  PLOP3.LUT P0, PT, PT, PT, UP0, 0x80, 0x0 ;  /* 0x000000000000781c */ /* 0x000fe20003f0f008 */
[----:B------:R-:W-:Y:S01]  /*0910*/  UMOV UR36, 0x1 ;  /* 0x0000000100247882 */ /* 0x000fe20000000000 */
[----:B------:R-:W-:Y:S01]  /*0920*/  NOP ;  /* 0x0000000000007918 */ /* 0x000fe20000000000 */
[----:B------:R-:W-:Y:S01]  /*0930*/  USEL UR36, UR36, 0x2, !UP0 ;  /* 0x0000000224247887 */ /* 0x000fe2000c000000 */
[----:B------:R-:W-:Y:S01]  /*0940*/  ULDC.64 UR40, c[0x0][0x208] ;  /* 0x0000820000287ab9 */ /* 0x000fe20000000a00 */
[----:B012-4-:R-:W-:Y:S08]  /*0950*/  BAR.SYNC.DEFER_BLOCKING 0x0 ;  /* 0x0000000000007b1d */ /* 0x017ff00000010000 */
[----:B------:R-:W-:Y:S05]  /*0960*/  @!P0 BRA `(.L_x_11420) ;  /* 0x000000f400648947 */ /* 0x000fea0003800000 */
.L_x_11421:
        /* <DEDUP_REMOVED lines=23> */
[----:B------:R-:W-:Y:S01]  /*0ae0*/  R2UR UR6, R11 ;  /* 0x000000000b0672ca */ /* 0x000fe200000e0000 */
        /* <DEDUP_REMOVED lines=55> */
.L_x_11521:
[----:B------:R-:W-:Y:S01]  /*0e60*/  ULDC.64 UR8, c[0x0][0xa28] ;  /* 0x00028a0000087ab9 */ /* 0x000fe20000000a00 */
[----:B------:R-:W-:Y:S01]  /*0e70*/  IMAD.MOV.U32 R0, RZ, RZ, RZ ;  /* 0x000000ffff007224 */ /* 0x000fe200078e00ff */
        /* <DEDUP_REMOVED lines=10> */
[----:B01--4-:R-:W-:Y:S02]  /*0f20*/  IMAD.U32 R2, RZ, RZ, UR8 ;  /* 0x00000008ff027e24 */ /* 0x013fe4000f8e00ff */
[----:B------:R-:W-:Y:S01]  /*0f30*/  IMAD.U32 R3, RZ, RZ, UR9 ;  /* 0x00000009ff037e24 */ /* 0x000fe2000f8e00ff */
[----:B------:R-:W-:Y:S01]  /*0f40*/  @UP1 UIMAD.WIDE UR8, UR6, 0x4, UR10 ;  /* 0x00000004060818a5 */ /* 0x000fe2000f8e020a */
[----:B------:R-:W-:Y:S02]  /*0f50*/  ULDC UR4, c[0x0][0x288] ;  /* 0x0000a20000047ab9 */ /* 0x000fe40000000800 */
[----:B---3--:R-:W-:Y:S01]  /*0f60*/  IMAD.U32 R16, RZ, RZ, UR4 ;  /* 0x00000004ff107e24 */ /* 0x008fe2000f8e00ff */
[----:B------:R0:W5:Y:S02]  /*0f70*/  @P0 LDG.E R0, desc[UR40][R2.64] ;  /* 0x0000002802000981 */ /* 0x000164000c1e1900 */
[----:B--2---:R-:W-:Y:S01]  /*0f80*/  IMAD.U32 R4, RZ, RZ, UR8 ;  /* 0x00000008ff047e24 */ /* 0x004fe2000f8e00ff */
[----:B------:R-:W-:Y:S01]  /*0f90*/  ULDC UR4, c[0x0][0x424] ;  /* 0x0001090000047ab9 */ /* 0x000fe20000000800 */
[----:B------:R-:W-:Y:S01]  /*0fa0*/  IMAD.U32 R5, RZ, RZ, UR9 ;  /* 0x00000009ff057e24 */ /* 0x000fe2000f8e00ff */
[----:B------:R-:W-:-:S04]  /*0fb0*/  ULDC.64 UR8, c[0x0][0x418] ;  /* 0x0001060000087ab9 */ /* 0x000fc80000000a00 */
[----:B------:R0:W5:Y:S01]  /*0fc0*/  @P2 LDG.E R16, desc[UR40][R4.64] ;  /* 0x0000002804102981 */ /* 0x000162000c1e1900 */
[----:B------:R-:W-:Y:S01]  /*0fd0*/  UISETP.NE.U32.AND UP0, UPT, UR8, URZ, UPT ;  /* 0x0000003f0800728c */ /* 0x000fe2000bf05070 */
[----:B------:R-:W-:-:S03]  /*0fe0*/  UMOV UR45, UR7 ;  /* 0x00000007002d7c82 */ /* 0x000fc60008000000 */
[----:B------:R-:W-:-:S03]  /*0ff0*/  UISETP.NE.AND.EX UP0, UPT, UR9, URZ, UPT, UP0 ;  /* 0x0000003f0900728c */ /* 0x000fc6000bf05300 */
        /* <DEDUP_REMOVED lines=18> */
.L_x_11422:
[----:B------:R-:W-:Y:S01]  /*1120*/  IMAD.U32 R17, RZ, RZ, UR4 ;  /* 0x00000004ff117e24 */ /* 0x000fe2000f8e00ff */
[----:B------:R-:W-:Y:S01]  /*1130*/  UMOV UR44, UR6 ;  /* 0x00000006002c7c82 */ /* 0x000fe20008000000 */
[----:B------:R-:W-:Y:S05]  /*1140*/  @!P1 BRA `(.L_x_11423) ;  /* 0x0000000000189947 */ /* 0x000fea0003800000 */
[----:B------:R-:W-:Y:S02]  /*1150*/  ULDC.64 UR8, c[0x0][0xa20] ;  /* 0x0002880000087ab9 */ /* 0x000fe40000000a00 */
[----:B------:R-:W-:-:S06]  /*1160*/  UIMAD.WIDE UR6, UR6, 0x4, UR8 ;  /* 0x00000004060678a5 */ /* 0x000fcc000f8e0208 */
[----:B------:R-:W-:Y:S02]  /*1170*/  IMAD.U32 R2, RZ, RZ, UR6 ;  /* 0x00000006ff027e24 */ /* 0x000fe4000f8e00ff */
[----:B------:R-:W-:-:S05]  /*1180*/  IMAD.U32 R3, RZ, RZ, UR7 ;  /* 0x00000007ff037e24 */ /* 0x000fca000f8e00ff */
[----:B------:R0:W5:Y:S01]  /*1190*/  LDG.E R17, desc[UR40][R2.64] ;  /* 0x0000002802117981 */ /* 0x000162000c1e1900 */
[----:B------:R-:W-:Y:S05]  /*11a0*/  BRA `(.L_x_11424) ;  /* 0x00000000002c7947 */ /* 0x000fea0003800000 */
.L_x_11423:
        /* <DEDUP_REMOVED lines=11> */
.L_x_11424:
[----:B0-----:R-:W0:Y:S01]  /*1260*/  LDC R2, c[0x0][0x448] ;  /* 0x00011200ff027b82 */ /* 0x001e220000000800 */
[----:B------:R-:W-:Y:S01]  /*1270*/  USHF.L.U32 UR43, UR5, 0x7, URZ ;  /* 0x00000007052b7899 */ /* 0x000fe2000800063f */
[----:B-----5:R-:W-:-:S03]  /*1280*/  IMAD.IADD R17, R17, 0x1, -R0 ;  /* 0x0000000111117824 */ /* 0x020fc600078e0a00 */
[----:B------:R-:W-:Y:S02]  /*1290*/  UIADD3 UR4, UR43, 0x7f, URZ ;  /* 0x0000007f2b047890 */ /* 0x000fe4000fffe03f */
[----:B------:R-:W-:Y:S01]  /*12a0*/  IADD3 R3, R17, 0x1, -R16 ;  /* 0x0000000111037810 */ /* 0x000fe20007ffe810 */
[----:B------:R-:W1:Y:S03]  /*12b0*/  LDC.64 R6, c[0x0][0x9e0] ;  /* 0x00027800ff067b82 */ /* 0x000e660000000a00 */
[----:B------:R-:W-:Y:S01]  /*12c0*/  IMAD.U32 R0, RZ, RZ, UR4 ;  /* 0x00000004ff007e24 */ /* 0x000fe2000f8e00ff */
[----:B0-----:R-:W-:Y:S02]  /*12d0*/  ISETP.NE.AND P1, PT, R2, 0x1, PT ;  /* 0x000000010200780c */ /* 0x001fe40003f25270 */
        /* <DEDUP_REMOVED lines=18> */
.L_x_11426:
[----:B------:R-:W-:-:S13]  /*1400*/  ISETP.NE.AND P0, PT, R7, 0x1, PT ;  /* 0x000000010700780c */ /* 0x000fda0003f05270 */
[----:B------:R-:W0:Y:S02]  /*1410*/  @P0 LDC.64 R4, c[0x0][0x9e8] ;  /* 0x00027a00ff040b82 */ /* 0x000e240000000a00 */
[----:B0-----:R-:W-:-:S05]  /*1420*/  @P0 IMAD.HI.U32 R4, R2, R4, RZ ;  /* 0x0000000402040227 */ /* 0x001fca00078e00ff */
[----:B------:R-:W-:-:S07]  /*1430*/  @P0 SHF.R.U32.HI R2, RZ, R5, R4 ;  /* 0x00000005ff020219 */ /* 0x000fce0000011604 */
.L_x_11427:
[----:B------:R-:W-:-:S05]  /*1440*/  IMAD R3, R2, R7, R7 ;  /* 0x0000000702037224 */ /* 0x000fca00078e0207 */
[----:B------:R-:W-:-:S07]  /*1450*/  VIMNMX R0, R0, R3, PT ;  /* 0x0000000300007248 */ /* 0x000fce0003fe0100 */
.L_x_11425:
[----:B------:R-:W0:Y:S01]  /*1460*/  @P1 LDC R4, c[0x0][0x44c] ;  /* 0x00011300ff041b82 */ /* 0x000e220000000800 */
[----:B------:R-:W-:Y:S01]  /*1470*/  IMAD.U32 R3, RZ, RZ, UR43 ;  /* 0x0000002bff037e24 */ /* 0x000fe2000f8e00ff */
[----:B------:R-:W-:Y:S01]  /*1480*/  ULDC UR4, c[0x0][0x9dc] ;  /* 0x0002770000047ab9 */ /* 0x000fe20000000800 */
[----:B------:R-:W-:Y:S02]  /*1490*/  VIADD R2, R0, 0x5f ;  /* 0x0000005f00027836 */ /* 0x000fe40000000000 */
[----:B------:R-:W-:Y:S02]  /*14a0*/  VIADD R0, R17, 0x5f ;  /* 0x0000005f11007836 */ /* 0x000fe40000000000 */
[----:B------:R-:W-:Y:S01]  /*14b0*/  IMAD.HI R2, R2, 0x2aaaaaab, RZ ;  /* 0x2aaaaaab02027827 */ /* 0x000fe200078e02ff */
[----:B------:R-:W1:Y:S03]  /*14c0*/  @P1 LDC R5, c[0x0][0x450] ;  /* 0x00011400ff051b82 */ /* 0x000e660000000800 */
[----:B------:R-:W-:-:S04]  /*14d0*/  IMAD.HI R0, R0, 0x2aaaaaab, RZ ;  /* 0x2aaaaaab00007827 */ /* 0x000fc800078e02ff */
[----:B0-----:R-:W-:-:S05]  /*14e0*/  @P1 IMAD.HI.U32 R4, R4, UR43, RZ ;  /* 0x0000002b04041c27 */ /* 0x001fca000f8e00ff */
[----:B-1----:R-:W-:Y:S02]  /*14f0*/  @P1 SHF.R.U32.HI R3, RZ, R5, R4 ;  /* 0x00000005ff031219 */ /* 0x002fe40000011604 */
[----:B------:R-:W-:Y:S02]  /*1500*/  SHF.R.U32.HI R5, RZ, 0x1f, R2 ;  /* 0x0000001fff057819 */ /* 0x000fe40000011602 */
[----:B------:R-:W-:Y:S02]  /*1510*/  IADD3 R4, R3, R17, -R16 ;  /* 0x0000001103047210 */ /* 0x000fe40007ffe810 */
        /* <DEDUP_REMOVED lines=16> */
.L_x_11429:
[----:B------:R-:W-:-:S13]  /*1620*/  ISETP.NE.AND P0, PT, R7, 0x1, PT ;  /* 0x000000010700780c */ /* 0x000fda0003f05270 */
[----:B------:R-:W0:Y:S02]  /*1630*/  @P0 LDC.64 R2, c[0x0][0x9e8] ;  /* 0x00027a00ff020b82 */ /* 0x000e240000000a00 */
[----:B0-----:R-:W-:-:S05]  /*1640*/  @P0 IMAD.HI.U32 R0, R4, R2, RZ ;  /* 0x0000000204000227 */ /* 0x001fca00078e00ff */
[----:B------:R-:W-:-:S07]  /*1650*/  @P0 SHF.R.U32.HI R4, RZ, R3, R0 ;  /* 0x00000003ff040219 */ /* 0x000fce0000011600 */
.L_x_11430:
[----:B------:R-:W-:-:S05]  /*1660*/  IMAD R4, R4, R7, RZ ;  /* 0x0000000704047224 */ /* 0x000fca00078e02ff */
[----:B------:R-:W-:-:S13]  /*1670*/  R2UR UR5, R4 ;  /* 0x00000000040572ca */ /* 0x000fda00000e0000 */
[----:B------:R-:W-:-:S04]  /*1680*/  UISETP.LT.AND UP0, UPT, UR4, UR5, UPT ;  /* 0x000000050400728c */ /* 0x000fc8000bf01270 */
[----:B------:R-:W-:-:S12]  /*1690*/  USEL UR4, UR4, UR5, !UP0 ;  /* 0x0000000504047287 */ /* 0x000fd8000c000000 */
.L_x_11428:
[----:B------:R-:W-:Y:S01]  /*16a0*/  UIMAD.WIDE UR4, UR4, 0x2aaaaaab, URZ ;  /* 0x2aaaaaab040478a5 */ /* 0x000fe2000f8e023f */
[----:B------:R-:W-:Y:S01]  /*16b0*/  PLOP3.LUT P0, PT, PT, PT, PT, 0x80, 0x0 ;  /* 0x000000000000781c */ /* 0x000fe20003f0f070 */
[----:B------:R-:W-:Y:S01]  /*16c0*/  IMAD.MOV.U32 R3, RZ, RZ, RZ ;  /* 0x000000ffff037224 */ /* 0x000fe200078e00ff */
[----:B------:R-:W-:Y:S01]  /*16d0*/  CS2R R8, SRZ ;  /* 0x0000000000087805 */ /* 0x000fe2000001ff00 */
[----:B------:R-:W-:Y:S01]  /*16e0*/  USHF.R.U32.HI UR4, URZ, 0x1f, UR5 ;  /* 0x0000001f3f047899 */ /* 0x000fe20008011605 */
[----:B------:R-:W-:Y:S01]  /*16f0*/  IMAD.MOV.U32 R0, RZ, RZ, RZ ;  /* 0x000000ffff007224 */ /* 0x000fe200078e00ff */
[----:B------:R-:W-:Y:S01]  /*1700*/  CS2R R148, SRZ ;  /* 0x0000000000947805 */ /* 0x000fe2000001ff00 */
[----:B------:R-:W-:Y:S01]  /*1710*/  IMAD.MOV.U32 R150, RZ, RZ, RZ ;  /* 0x000000ffff967224 */ /* 0x000fe200078e00ff */
[----:B------:R-:W-:Y:S01]  /*1720*/  ULEA.HI.SX32 UR4, UR5, UR4, 0x1c ;  /* 0x0000000405047291 */ /* 0x000fe2000f8fe23f */
[----:B------:R-:W-:Y:S02]  /*1730*/  CS2R R146, SRZ ;  /* 0x0000000000927805 */ /* 0x000fe4000001ff00 */
        /* <DEDUP_REMOVED lines=96> */
.L_x_11432:
        /* <DEDUP_REMOVED lines=13> */
.L_x_11654:
[----:B------:R-:W-:Y:S01]  /*1e10*/  IMAD.U32 R0, RZ, RZ, UR46 ;  /* 0x0000002eff007e24 */ /* 0x000fe2000f8e00ff */
[----:B------:R-:W-:Y:S05]  /*1e20*/  WARPSYNC.ALL ;  /* 0x0000000000007948 */ /* 0x000fea0003800000 */
[----:B------:R1:W-:Y:S01]  /*1e30*/  BAR.SYNC.DEFER_BLOCKING R9, 0x100 ;  /* 0x000400090000751d */ /* 0x0003e20000010000 */
[----:B------:R-:W-:-:S13]  /*1e40*/  ISETP.NE.AND P0, PT, R0, 0x3, PT ;  /* 0x000000030000780c */ /* 0x000fda0003f05270 */
[----:B-1----:R-:W-:Y:S05]  /*1e50*/  @!P0 BRA `(.L_x_11434) ;  /* 0x0000000000048947 */ /* 0x002fea0003800000 */
[----:B------:R-:W-:Y:S01]  /*1e60*/  BPT.TRAP 0x1 ;  /* 0x000000040000795c */ /* 0x000fe20000300000 */
.L_x_11434:
[----:B------:R-:W-:Y:S02]  /*1e70*/  IMAD.U32 R10, RZ, RZ, UR38 ;  /* 0x00000026ff0a7e24 */ /* 0x000fe4000f8e00ff */
[----:B------:R-:W-:-:S03]  /*1e80*/  IMAD.U32 R5, RZ, RZ, UR37 ;  /* 0x00000025ff057e24 */ /* 0x000fc6000f8e00ff */
[----:B------:R-:W-:Y:S01]  /*1e90*/  SHF.L.U32 R10, R10, 0x1f, RZ ;  /* 0x0000001f0a0a7819 */ /* 0x000fe200000006ff */
[----:B------:R-:W-:-:S04]  /*1ea0*/  IMAD R5, R5, 0x8, R8 ;  /* 0x0000000805057824 */ /* 0x000fc800078e0208 */
[----:B------:R1:W2:Y:S01]  /*1eb0*/  SYNCS.PHASECHK.TRANS64.TRYWAIT P1, [R5+URZ+0x22830], R10 ;  /* 0x0228300a050075a7 */ /* 0x0002a2000802017f */
[----:B------:R-:W-:Y:S05]  /*1ec0*/  @!P0 BRA `(.L_x_11435) ;  /* 0x0000000000048947 */ /* 0x000fea0003800000 */
[----:B------:R-:W-:Y:S01]  /*1ed0*/  BPT.TRAP 0x1 ;  /* 0x000000040000795c */ /* 0x000fe20000300000 */
.L_x_11435:
[----:B--2---:R-:W-:Y:S05]  /*1ee0*/  @P1 BRA `(.L_x_11436) ;  /* 0x0000000000081947 */ /* 0x004fea0003800000 */
[----:B------:R-:W2:Y:S02]  /*1ef0*/  SYNCS.PHASECHK.TRANS64.TRYWAIT P1, [R5+URZ+0x22830], R10 ;  /* 0x0228300a050075a7 */ /* 0x000ea4000802017f */
[----:B--2---:R-:W-:Y:S05]  /*1f00*/  @!P1 BRA `(.L_x_11437) ;  /* 0x00000144005c9947 */ /* 0x004fea0003800000 */
.L_x_11436:
[----:B------:R-:W-:Y:S01]  /*1f10*/  R2UR UR4, R8 ;  /* 0x00000000080472ca */ /* 0x000fe200000e0000 */
[----:B------:R-:W-:Y:S01]  /*1f20*/  ULOP3.LUT UR16, UR47, 0x10000, URZ, 0xfc, !UPT ;  /* 0x000100002f107892 */ /* 0x000fe2000f8efc3f */
[----:B------:R-:W-:Y:S01]  /*1f30*/  WARPGROUP.ARRIVE ;  /* 0x00000000000079c5 */ /* 0x000fe20000000000 */
[----:B------:R-:W-:Y:S01]  /*1f40*/  UMOV UR17, 0x40000040 ;  /* 0x4000004000117882 */ /* 0x000fe20000000000 */
[----:B------:R-:W-:Y:S01]  /*1f50*/  UMOV UR19, 0x40000040 ;  /* 0x4000004000137882 */ /* 0x000fe20000000000 */
[----:B------:R-:W3:Y:S01]  /*1f60*/  LDL.LU R11, [R1] ;  /* 0x00000000010b7983 */ /* 0x000ee20000300800 */
[----:B------:R-:W-:Y:S01]  /*1f70*/  UMOV UR5, 0x40000040 ;  /* 0x4000004000057882 */ /* 0x000fe20000000000 */
[----:B------:R-:W-:Y:S01]  /*1f80*/  UMOV UR7, 0x40000040 ;  /* 0x4000004000077882 */ /* 0x000fe20000000000 */
[----:B------:R-:W-:Y:S01]  /*1f90*/  UIADD3 UR8, UR16, 0x4, URZ ;  /* 0x0000000410087890 */ /* 0x000fe2000fffe03f */
[----:B------:R-:W4:Y:S01]  /*1fa0*/  LDC R7, c[0x0][0x448] ;  /* 0x00011200ff077b82 */ /* 0x000f220000000800 */
[----:B------:R-:W-:Y:S01]  /*1fb0*/  UMOV UR9, 0x40000040 ;  /* 0x4000004000097882 */ /* 0x000fe20000000000 */
[----:B------:R-:W-:Y:S01]  /*1fc0*/  UMOV UR11, 0x40000040 ;  /* 0x40000040000b7882 */ /* 0x000fe20000000000 */
[----:B------:R-:W-:Y:S01]  /*1fd0*/  UIADD3 UR12, UR16, 0x6, URZ ;  /* 0x00000006100c7890 */ /* 0x000fe2000fffe03f */
[----:B------:R-:W5:Y:S01]  /*1fe0*/  S2R R2, SR_TID.X ;  /* 0x0000000000027919 */ /* 0x000f620000002100 */
[----:B------:R-:W-:Y:S01]  /*1ff0*/  UIADD3 UR4, UR4, 0x1c400, URZ ;  /* 0x0001c40004047890 */ /* 0x000fe2000fffe03f */
[----:B------:R-:W-:Y:S01]  /*2000*/  VIADD R0, R22, UR43 ;  /* 0x0000002b16007c36 */ /* 0x000fe20008000000 */
[----:B------:R-:W-:Y:S01]  /*2010*/  UMOV UR13, 0x40000040 ;  /* 0x40000040000d7882 */ /* 0x000fe20000000000 */
[----:B------:R-:W-:Y:S01]  /*2020*/  UMOV UR15, 0x40000040 ;  /* 0x40000040000f7882 */ /* 0x000fe20000000000 */
[----:B------:R-:W-:Y:S01]  /*2030*/  USHF.R.U32.HI UR4, URZ, 0x4, UR4 ;  /* 0x000000043f047899 */ /* 0x000fe20008011604 */
[----:B------:R-:W-:-:S02]  /*2040*/  IMAD.MOV.U32 R6, RZ, RZ, R0 ;  /* 0x000000ffff067224 */ /* 0x000fc400078e0000 */
[----:B------:R-:W-:Y:S01]  /*2050*/  IMAD.MOV.U32 R13, RZ, RZ, -0x60 ;  /* 0xffffffa0ff0d7424 */ /* 0x000fe200078e00ff */
[----:B------:R-:W-:-:S03]  /*2060*/  ULOP3.LUT UR4, UR4, 0x3fff, URZ, 0xc0, !UPT ;  /* 0x00003fff04047892 */ /* 0x000fc6000f8ec03f */
[----:B------:R-:W-:Y:S01]  /*2070*/  IMAD R15, R176, R13, 0x60 ;  /* 0x00000060b00f7424 */ /* 0x000fe200078e020d */
[----:B------:R-:W-:Y:S02]  /*2080*/  ULOP3.LUT UR20, UR4, 0x10000, URZ, 0xfc, !UPT ;  /* 0x0001000004147892 */ /* 0x000fe4000f8efc3f */
[----:B------:R-:W-:Y:S01]  /*2090*/  UIADD3 UR4, UR16, 0x2, URZ ;  /* 0x0000000210047890 */ /* 0x000fe2000fffe03f */
[----:B------:R-:W-:Y:S01]  /*20a0*/  IMAD R14, R18, -0x2, R15 ;  /* 0xfffffffe120e7824 */ /* 0x000fe200078e020f */
[----:B------:R-:W-:Y:S01]  /*20b0*/  UIMAD UR18, UR37, 0x300, UR20 ;  /* 0x00000300251278a4 */ /* 0x000fe2000f8e0214 */
[----:B----4-:R-:W-:-:S03]  /*20c0*/  ISETP.NE.AND P2, PT, R7, 0x1, PT ;  /* 0x000000010700780c */ /* 0x010fc60003f45270 */
[----:B------:R-:W-:Y:S02]  /*20d0*/  UIADD3 UR6, UR18, 0x2, URZ ;  /* 0x0000000212067890 */ /* 0x000fe4000fffe03f */
[----:B------:R-:W-:Y:S02]  /*20e0*/  UIADD3 UR10, UR18, 0x4, URZ ;  /* 0x00000004120a7890 */ /* 0x000fe4000fffe03f */
[----:B------:R-:W-:Y:S02]  /*20f0*/  UIADD3 UR14, UR18, 0x6, URZ ;  /* 0x00000006120e7890 */ /* 0x000fe4000fffe03f */
[----:B------:R-:W-:Y:S01]  /*2100*/  HGMMA.64x96x16.F32.BF16 R24, gdesc[UR16], RZ, !UPT, gsb0 ;  /* 0x01600000101879f0 */ /* 0x000fe2000c0018ff */
[----:B-----5:R-:W-:-:S03]  /*2110*/  LOP3.LUT P1, RZ, R2, 0x7f, RZ, 0xc0, !PT ;  /* 0x0000007f02ff7812 */ /* 0x020fc6000782c0ff */
[----:B0-----:R-:W0:Y:S08]  /*2120*/  @P2 LDC R3, c[0x0][0x44c] ;  /* 0x00011300ff032b82 */ /* 0x001e300000000800 */
[----:B------:R-:W4:Y:S01]  /*2130*/  @P2 LDC R4, c[0x0][0x450] ;  /* 0x00011400ff042b82 */ /* 0x000f220000000800 */
[----:B0-----:R-:W-:-:S04]  /*2140*/  @P2 IMAD.HI.U32 R3, R0, R3, RZ ;  /* 0x0000000300032227 */ /* 0x001fc800078e00ff */
[----:B------:R-:W-:Y:S01]  /*2150*/  @!P1 VIADD R0, R5, 0x22840 ;  /* 0x0002284005009836 */ /* 0x000fe20000000000 */
[----:B----4-:R-:W-:-:S04]  /*2160*/  @P2 SHF.R.U32.HI R6, RZ, R4, R3 ;  /* 0x00000004ff062219 */ /* 0x010fc80000011603 */
[----:B------:R-:W-:Y:S01]  /*2170*/  @!P1 PRMT R0, RZ, 0x654, R0 ;  /* 0x00000654ff009816 */ /* 0x000fe20000000000 */
[----:B------:R-:W0:Y:S01]  /*2180*/  SHFL.IDX PT, R20, R6, RZ, 0x1c1f ;  /* 0x001c1fff06147589 */ /* 0x000e2200000e0000 */
[----:B------:R-:W-:Y:S02]  /*2190*/  WARPGROUP.DEPBAR.LE gsb0, 0x0 ;  /* 0x00008000000079c5 */ /* 0x000fe40000010000 */
[----:B------:R-:W-:-:S06]  /*21a0*/  WARPGROUP.ARRIVE ;  /* 0x00000000000079c5 */ /* 0x000fcc0000000000 */
[----:B------:R-:W-:Y:S01]  /*21b0*/  HGMMA.64x96x16.F32.BF16 R24, gdesc[UR4], R24, gsb0 ;  /* 0x01600000041879f0 */ /* 0x000fe20008001818 */
[----:B------:R-:W-:Y:S02]  /*21c0*/  ULDC UR7, c[0x0][0x9dc] ;  /* 0x0002770000077ab9 */ /* 0x000fe40000000800 */
[----:B------:R-:W-:Y:S01]  /*21d0*/  ULOP3.LUT UR6, URZ, UR7, URZ, 0x33, !UPT ;  /* 0x000000073f067292 */ /* 0x000fe2000f8e333f */
[----:B------:R-:W-:Y:S02]  /*21e0*/  WARPGROUP.DEPBAR.LE gsb0, 0x0 ;  /* 0x00008000000079c5 */ /* 0x000fe40000010000 */
[----:B------:R-:W-:-:S06]  /*21f0*/  WARPGROUP.ARRIVE ;  /* 0x00000000000079c5 */ /* 0x000fcc0000000000 */
[----:B------:R-:W-:Y:S01]  /*2200*/  HGMMA.64x96x16.F32.BF16 R24, gdesc[UR8], R24, gsb0 ;  /* 0x01600000081879f0 */ /* 0x000fe20008001818 */
[----:B---3--:R-:W-:-:S04]  /*2210*/  LOP3.LUT R11, R11, 0xffefffff, RZ, 0xc0, !PT ;  /* 0xffefffff0b0b7812 */ /* 0x008fc800078ec0ff */
[----:B------:R-:W-:-:S04]  /*2220*/  @P2 LOP3.LUT R11, R11, 0x100000, RZ, 0xfc, !PT ;  /* 0x001000000b0b2812 */ /* 0x000fc800078efcff */
[----:B------:R-:W-:-:S04]  /*2230*/  LOP3.LUT R11, R11, 0xfff7ffff, RZ, 0xc0, !PT ;  /* 0xfff7ffff0b0b7812 */ /* 0x000fc800078ec0ff */
[----:B------:R-:W-:-:S05]  /*2240*/  @P1 LOP3.LUT R11, R11, 0x80000, RZ, 0xfc, !PT ;  /* 0x000800000b0b1812 */ /* 0x000fca00078efcff */
[----:B------:R3:W-:Y:S02]  /*2250*/  STL [R1], R11 ;  /* 0x0000000b01007387 */ /* 0x0007e40000100800 */
[----:B---3--:R-:W-:Y:S01]  /*2260*/  SHF.R.U32.HI R11, RZ, 0x7, R2 ;  /* 0x00000007ff0b7819 */ /* 0x008fe20000011602 */
[----:B------:R-:W-:-:S03]  /*2270*/  IMAD R2, R176, -0x60, R17 ;  /* 0xffffffa0b0027824 */ /* 0x000fc600078e0211 */
[----:B------:R-:W-:Y:S01]  /*2280*/  IADD3 R4, -R11, 0xb, RZ ;  /* 0x0000000b0b047810 */ /* 0x000fe20007ffe1ff */
[----:B------:R-:W-:-:S04]  /*2290*/  VIADD R3, R2, 0x61 ;  /* 0x0000006102037836 */ /* 0x000fc80000000000 */
[----:B------:R-:W-:Y:S02]  /*22a0*/  IMAD R11, R18, -0x2, R3 ;  /* 0xfffffffe120b7824 */ /* 0x000fe400078e0203 */
[----:B------:R-:W-:Y:S02]  /*22b0*/  VIADD R3, R2, 0x60 ;  /* 0x0000006002037836 */ /* 0x000fe40000000000 */
[----:B------:R-:W-:Y:S02]  /*22c0*/  IMAD.IADD R11, R11, 0x1, -R16 ;  /* 0x000000010b0b7824 */ /* 0x000fe400078e0a10 */
[----:B------:R-:W-:Y:S01]  /*22d0*/  IMAD R12, R18, -0x2, R3 ;  /* 0xfffffffe120c7824 */ /* 0x000fe200078e0203 */
[----:B------:R-:W-:Y:S02]  /*22e0*/  WARPGROUP.DEPBAR.LE gsb0, 0x0 ;  /* 0x00008000000079c5 */ /* 0x000fe40000010000 */
[----:B------:R-:W-:-:S06]  /*22f0*/  WARPGROUP.ARRIVE ;  /* 0x00000000000079c5 */ /* 0x000fcc0000000000 */
[----:B------:R-:W-:Y:S01]  /*2300*/  HGMMA.64x96x16.F32.BF16 R24, gdesc[UR12], R24, gsb0 ;  /* 0x016000000c1879f0 */ /* 0x000fe20008001818 */
[----:B------:R-:W-:Y:S02]  /*2310*/  ULDC.64 UR14, c[0x0][0x9e0] ;  /* 0x00027800000e7ab9 */ /* 0x000fe40000000a00 */
[----:B------:R-:W-:Y:S01]  /*2320*/  UISETP.GE.AND UP0, UPT, UR15, 0x1, UPT ;  /* 0x000000010f00788c */ /* 0x000fe2000bf06270 */
[C---:B------:R-:W-:Y:S02]  /*2330*/  VIADD R13, R11.reuse, UR14 ;  /* 0x0000000e0b0d7c36 */ /* 0x040fe40008000000 */
[----:B------:R-:W-:-:S04]  /*2340*/  VIADD R11, R11, UR6 ;  /* 0x000000060b0b7c36 */ /* 0x000fc80008000000 */
[----:B0-----:R-:W-:Y:S01]  /*2350*/  IMAD.IADD R2, R11, 0x1, R20 ;  /* 0x000000010b027824 */ /* 0x001fe200078e0214 */
[----:B------:R-:W-:Y:S02]  /*2360*/  WARPGROUP.DEPBAR.LE gsb0, 0x0 ;  /* 0x00008000000079c5 */ /* 0x000fe40000010000 */
[----:B------:R0:W-:Y:S06]  /*2370*/  BAR.ARV R4, 0x100 ;  /* 0x000400040000751d */ /* 0x0001ec0000002000 */
[----:B------:R3:W-:Y:S01]  /*2380*/  @!P1 SYNCS.ARRIVE.TRANS64.RED.A1T0 RZ, [R0+URZ], RZ ;  /* 0x000000ff00ff99a7 */ /* 0x0007e2000810043f */
[----:B------:R-:W-:-:S02]  /*2390*/  PLOP3.LUT P1, PT, PT, PT, UP0, 0x40, 0x0 ;  /* 0x000000000000781c */ /* 0x000fc40003f2e808 */
[----:B---3--:R-:W-:-:S11]  /*23a0*/  VIADDMNMX R0, R20, R13, R12, PT ;  /* 0x0000000d14007246 */ /* 0x008fd6000380010c */
[----:B0-----:R-:W-:Y:S05]  /*23b0*/  @P1 BRA `(.L_x_11438) ;  /* 0x0000000000541947 */ /* 0x001fea0003800000 */
        /* <DEDUP_REMOVED lines=12> */
.L_x_11440:
[----:B------:R-:W-:-:S06]  /*2480*/  UISETP.NE.AND UP1, UPT, UR15, 0x1, UPT ;  /* 0x000000010f00788c */ /* 0x000fcc000bf25270 */
[----:B------:R-:W-:-:S05]  /*2490*/  PLOP3.LUT P1, PT, PT, PT, UP1, 0x80, 0x0 ;  /* 0x000000000000781c */ /* 0x000fca0003f2f018 */
[----:B------:R-:W-:-:S08]  /*24a0*/  @UP1 ULDC.64 UR10, c[0x0][0x9e8] ;  /* 0x00027a00000a1ab9 */ /* 0x000fd00000000a00 */
[----:B------:R-:W-:-:S05]  /*24b0*/  @P1 IMAD.HI.U32 R20, R3, UR10, RZ ;  /* 0x0000000a03141c27 */ /* 0x000fca000f8e00ff */
[----:B------:R-:W-:-:S07]  /*24c0*/  @P1 SHF.R.U32.HI R3, RZ, UR11, R20 ;  /* 0x0000000bff031c19 */ /* 0x000fce0008011614 */
.L_x_11441:
[----:B------:R-:W-:Y:S05]  /*24d0*/  BSYNC B0 ;  /* 0x0000000000007941 */ /* 0x000fea0003800000 */
.L_x_11439:
[----:B------:R-:W-:-:S05]  /*24e0*/  IMAD R3, R3, UR15, R14 ;  /* 0x0000000f03037c24 */ /* 0x000fca000f8e020e */
[----:B------:R-:W-:Y:S02]  /*24f0*/  VIMNMX R2, R2, R3, !PT ;  /* 0x0000000302027248 */ /* 0x000fe40007fe0100 */
[----:B------:R-:W-:-:S07]  /*2500*/  VIADDMNMX R0, R3, UR15, R0, PT ;  /* 0x0000000f03007c46 */ /* 0x000fce000b800100 */
.L_x_11438:
        /* <DEDUP_REMOVED lines=133> */
.L_x_11444:
[----:B------:R-:W-:-:S06]  /*2d60*/  UISETP.NE.AND UP1, UPT, UR15, 0x1, UPT ;  /* 0x000000010f00788c */ /* 0x000fcc000bf25270 */
[----:B------:R-:W-:-:S05]  /*2d70*/  PLOP3.LUT P4, PT, PT, PT, UP1, 0x80, 0x0 ;  /* 0x000000000000781c */ /* 0x000fca0003f8f018 */
[----:B------:R-:W-:-:S08]  /*2d80*/  @UP1 ULDC.64 UR10, c[0x0][0x9e8] ;  /* 0x00027a00000a1ab9 */ /* 0x000fd00000000a00 */
[----:B------:R-:W-:Y:S01]  /*2d90*/  @P4 IMAD.HI.U32 R6, R2, UR10, RZ ;  /* 0x0000000a02064c27 */ /* 0x000fe2000f8e00ff */
[----:B------:R-:W-:-:S13]  /*2da0*/  PLOP3.LUT P4, PT, PT, PT, UP1, 0x80, 0x0 ;  /* 0x000000000000781c */ /* 0x000fda0003f8f018 */
[----:B------:R-:W-:-:S07]  /*2db0*/  @P4 SHF.R.U32.HI R2, RZ, UR11, R6 ;  /* 0x0000000bff024c19 */ /* 0x000fce0008011606 */
.L_x_11445:
[----:B------:R-:W-:Y:S05]  /*2dc0*/  BSYNC B0 ;  /* 0x0000000000007941 */ /* 0x000fea0003800000 */
.L_x_11443:
[----:B------:R-:W-:-:S05]  /*2dd0*/  IMAD R2, R2, UR15, R14 ;  /* 0x0000000f02027c24 */ /* 0x000fca000f8e020e */
[----:B------:R-:W-:Y:S02]  /*2de0*/  VIMNMX R3, R3, R2, !PT ;  /* 0x0000000203037248 */ /* 0x000fe40007fe0100 */
[----:B------:R-:W-:-:S07]  /*2df0*/  VIADDMNMX R0, R2, UR15, R0, PT ;  /* 0x0000000f02007c46 */ /* 0x000fce000b800100 */
.L_x_11442:
[----:B------:R-:W-:Y:S01]  /*2e00*/  ISETP.GT.AND P1, PT, R3, 0x1, !P1 ;  /* 0x000000010300780c */ /* 0x000fe20004f24270 */
[----:B------:R-:W-:Y:S01]  /*2e10*/  ULDC UR6, c[0x0][0x988] ;  /* 0x0002620000067ab9 */ /* 0x000fe20000000800 */
[----:B------:R-:W-:Y:S02]  /*2e20*/  FMNMX.FTZ R2, R24, R20, !PT ;  /* 0x0000001418027209 */ /* 0x000fe40007810000 */
[----:B------:R-:W-:Y:S02]  /*2e30*/  ISETP.LT.OR P1, PT, R0, 0x2, P1 ;  /* 0x000000020000780c */ /* 0x000fe40000f21670 */
        /* <DEDUP_REMOVED lines=11> */
[C---:B------:R-:W-:Y:S02]  /*2ef0*/  ISETP.GT.AND P1, PT, R3.reuse, 0x10, !P1 ;  /* 0x000000100300780c */ /* 0x040fe40004f24270 */
[----:B------:R-:W-:Y:S02]  /*2f00*/  FMNMX.FTZ R2, R76, R2, !PT ;  /* 0x000000024c027209 */ /* 0x000fe40007810000 */
[----:B------:R-:W-:Y:S02]  /*2f10*/  ISETP.LT.OR P1, PT, R0, 0x11, P1 ;  /* 0x000000110000780c */ /* 0x000fe40000f21670 */
[----:B------:R-:W-:-:S02]  /*2f20*/  ISETP.GT.AND P6, PT, R3, 0x8, !P6 ;  /* 0x000000080300780c */ /* 0x000fc400077c4270 */
[----:B------:R-:W-:Y:S02]  /*2f30*/  FSEL R34, R34, -INF , !P1 ;  /* 0xff80000022227808 */ /* 0x000fe40004800000 */
[----:B------:R-:W-:Y:S02]  /*2f40*/  ISETP.NE.AND P1, PT, R29, RZ, PT ;  /* 0x000000ff1d00720c */ /* 0x000fe40003f25270 */
[----:B------:R-:W-:Y:S02]  /*2f50*/  FMNMX.FTZ R2, R40, R2, !PT ;  /* 0x0000000228027209 */ /* 0x000fe40007810000 */
[----:B------:R-:W-:Y:S02]  /*2f60*/  ISETP.LT.OR P6, PT, R0, 0x9, P6 ;  /* 0x000000090000780c */ /* 0x000fe400037c1670 */
[----:B------:R-:W-:Y:S02]  /*2f70*/  ISETP.GT.AND P1, PT, R3, 0x11, !P1 ;  /* 0x000000110300780c */ /* 0x000fe40004f24270 */
[----:B------:R-:W-:-:S02]  /*2f80*/  FMNMX.FTZ R2, R78, R2, !PT ;  /* 0x000000024e027209 */ /* 0x000fc40007810000 */
[----:B------:R-:W-:Y:S02]  /*2f90*/  FSEL R30, R30, -INF , !P6 ;  /* 0xff8000001e1e7808 */ /* 0x000fe40007000000 */
[----:B------:R-:W-:Y:S02]  /*2fa0*/  ISETP.LT.OR P1, PT, R0, 0x12, P1 ;  /* 0x000000120000780c */ /* 0x000fe40000f21670 */
[----:B------:R-:W-:Y:S02]  /*2fb0*/  ISETP.NE.AND P6, PT, R33, RZ, PT ;  /* 0x000000ff2100720c */ /* 0x000fe40003fc5270 */
[----:B------:R-:W-:Y:S02]  /*2fc0*/  FMNMX.FTZ R2, R44, R2, !PT ;  /* 0x000000022c027209 */ /* 0x000fe40007810000 */
[----:B------:R-:W-:Y:S02]  /*2fd0*/  FSEL R35, R35, -INF , !P1 ;  /* 0xff80000023237808 */ /* 0x000fe40004800000 */
[----:B------:R-:W-:-:S02]  /*2fe0*/  ISETP.GT.AND P1, PT, R3, 0x18, !P6 ;  /* 0x000000180300780c */ /* 0x000fc40007724270 */
[----:B------:R-:W-:Y:S02]  /*2ff0*/  FMNMX.FTZ R2, R80, R2, !PT ;  /* 0x0000000250027209 */ /* 0x000fe40007810000 */
[----:B------:R-:W-:Y:S02]  /*3000*/  ISETP.LT.OR P1, PT, R0, 0x19, P1 ;  /* 0x000000190000780c */ /* 0x000fe40000f21670 */
[----:B------:R-:W-:Y:S02]  /*3010*/  FMNMX.FTZ R2, R48, R2, !PT ;  /* 0x0000000230027209 */ /* 0x000fe40007810000 */
[----:B------:R-:W-:Y:S02]  /*3020*/  ISETP.NE.AND P4, PT, R73, RZ, PT ;  /* 0x000000ff4900720c */ /* 0x000fe40003f85270 */
[----:B------:R-:W-:Y:S02]  /*3030*/  FSEL R38, R38, -INF , !P1 ;  /* 0xff80000026267808 */ /* 0x000fe40004800000 */
[----:B------:R-:W-:-:S02]  /*3040*/  FMNMX.FTZ R2, R82, R2, !PT ;  /* 0x0000000252027209 */ /* 0x000fc40007810000 */
[----:B------:R-:W-:Y:S02]  /*3050*/  ISETP.GT.AND P1, PT, R3, 0x19, !P4 ;  /* 0x000000190300780c */ /* 0x000fe40006724270 */
        /* <DEDUP_REMOVED lines=23> */
[----:B------:R-:W-:Y:S01]  /*31d0*/  ISETP.GT.AND P5, PT, R3, RZ, !P5 ;  /* 0x000000ff0300720c */ /* 0x000fe20006fa4270 */
[----:B------:R-:W0:Y:S01]  /*31e0*/  SHFL.BFLY PT, R2, R11, 0x2, 0x1f ;  /* 0x0c401f000b027f89 */ /* 0x000e2200000e0000 */
[----:B------:R-:W-:Y:S02]  /*31f0*/  FSEL R46, R46, -INF , !P1 ;  /* 0xff8000002e2e7808 */ /* 0x000fe40004800000 */
[----:B------:R-:W-:Y:S02]  /*3200*/  ISETP.NE.AND P1, PT, R77, RZ, PT ;  /* 0x000000ff4d00720c */ /* 0x000fe40003f25270 */
[----:B------:R-:W-:Y:S02]  /*3210*/  ISETP.LT.OR P5, PT, R0, 0x1, P5 ;  /* 0x000000010000780c */ /* 0x000fe40002fa1670 */
[----:B------:R-:W-:Y:S02]  /*3220*/  ISETP.GT.AND P1, PT, R3, 0x29, !P1 ;  /* 0x000000290300780c */ /* 0x000fe40004f24270 */
[----:B------:R-:W-:-:S02]  /*3230*/  FSEL R26, R26, -INF , !P5 ;  /* 0xff8000001a1a7808 */ /* 0x000fc40006800000 */
[----:B------:R-:W-:Y:S02]  /*3240*/  ISETP.LT.OR P1, PT, R0, 0x2a, P1 ;  /* 0x0000002a0000780c */ /* 0x000fe40000f21670 */
[----:B------:R-:W-:Y:S02]  /*3250*/  ISETP.NE.AND P6, PT, R83, RZ, PT ;  /* 0x000000ff5300720c */ /* 0x000fe40003fc5270 */
[----:B------:R-:W-:Y:S02]  /*3260*/  FSEL R47, R47, -INF , !P1 ;  /* 0xff8000002f2f7808 */ /* 0x000fe40004800000 */
[----:B------:R-:W-:Y:S02]  /*3270*/  ISETP.NE.AND P1, PT, R45, RZ, PT ;  /* 0x000000ff2d00720c */ /* 0x000fe40003f25270 */
[----:B------:R-:W-:Y:S02]  /*3280*/  ISETP.NE.AND P4, PT, R57, RZ, PT ;  /* 0x000000ff3900720c */ /* 0x000fe40003f85270 */
[----:B------:R-:W-:-:S02]  /*3290*/  ISETP.GT.AND P1, PT, R3, 0x30, !P1 ;  /* 0x000000300300780c */ /* 0x000fc40004f24270 */
[----:B------:R-:W-:Y:S02]  /*32a0*/  ISETP.GT.AND P2, PT, R3, 0x51, !P2 ;  /* 0x000000510300780c */ /* 0x000fe40005744270 */
[----:B0-----:R-:W-:Y:S02]  /*32b0*/  FMNMX.FTZ R6, R11, R2, !PT ;  /* 0x000000020b067209 */ /* 0x001fe40007810000 */
[----:B------:R-:W-:Y:S02]  /*32c0*/  ISETP.LT.OR P1, PT, R0, 0x31, P1 ;  /* 0x000000310000780c */ /* 0x000fe40000f21670 */
[----:B------:R-:W-:Y:S01]  /*32d0*/  FMNMX.FTZ R11, R26, R27, !PT ;  /* 0x0000001b1a0b7209 */ /* 0x000fe20007810000 */
[----:B------:R-:W0:Y:S01]  /*32e0*/  SHFL.BFLY PT, R13, R6, 0x1, 0x1f ;  /* 0x0c201f00060d7f89 */ /* 0x000e2200000e0000 */
[----:B------:R-:W-:Y:S02]  /*32f0*/  FSEL R50, R50, -INF , !P1 ;  /* 0xff80000032327808 */ /* 0x000fe40004800000 */
[----:B------:R-:W-:-:S02]  /*3300*/  ISETP.NE.AND P1, PT, R79, RZ, PT ;  /* 0x000000ff4f00720c */ /* 0x000fc40003f25270 */
[C---:B------:R-:W-:Y:S02]  /*3310*/  ISETP.GT.AND P3, PT, R3.reuse, 0x58, !P3 ;  /* 0x000000580300780c */ /* 0x040fe40005f64270 */
[----:B------:R-:W-:Y:S02]  /*3320*/  ISETP.GT.AND P1, PT, R3, 0x31, !P1 ;  /* 0x000000310300780c */ /* 0x000fe40004f24270 */
[C---:B------:R-:W-:Y:S02]  /*3330*/  ISETP.LT.OR P2, PT, R0.reuse, 0x52, P2 ;  /* 0x000000520000780c */ /* 0x040fe40001741670 */
[C---:B------:R-:W-:Y:S02]  /*3340*/  ISETP.LT.OR P1, PT, R0.reuse, 0x32, P1 ;  /* 0x000000320000780c */ /* 0x040fe40000f21670 */
[----:B------:R-:W-:Y:S02]  /*3350*/  ISETP.LT.OR P3, PT, R0, 0x59, P3 ;  /* 0x000000590000780c */ /* 0x000fe40001f61670 */
[----:B------:R-:W-:-:S02]  /*3360*/  FSEL R51, R51, -INF , !P1 ;  /* 0xff80000033337808 */ /* 0x000fc40004800000 */
[----:B------:R-:W-:Y:S02]  /*3370*/  ISETP.NE.AND P1, PT, R49, RZ, PT ;  /* 0x000000ff3100720c */ /* 0x000fe40003f25270 */
[----:B------:R-:W-:Y:S02]  /*3380*/  FSEL R67, R67, -INF , !P2 ;  /* 0xff80000043437808 */ /* 0x000fe40005000000 */
[----:B------:R-:W-:Y:S02]  /*3390*/  ISETP.GT.AND P1, PT, R3, 0x38, !P1 ;  /* 0x000000380300780c */ /* 0x000fe40004f24270 */
[----:B------:R-:W-:Y:S02]  /*33a0*/  FSEL R70, R70, -INF , !P3 ;  /* 0xff80000046467808 */ /* 0x000fe40005800000 */
[----:B------:R-:W-:Y:S02]  /*33b0*/  ISETP.LT.OR P1, PT, R0, 0x39, P1 ;  /* 0x000000390000780c */ /* 0x000fe40000f21670 */
[----:B0-----:R-:W-:-:S02]  /*33c0*/  FMNMX.FTZ R2, R6, R13, !PT ;  /* 0x0000000d06027209 */ /* 0x001fc40007810000 */
[----:B------:R-:W-:Y:S02]  /*33d0*/  FMNMX.FTZ R6, R30, R11, !PT ;  /* 0x0000000b1e067209 */ /* 0x000fe40007810000 */
[----:B------:R-:W-:Y:S01]  /*33e0*/  FSEL R54, R54, -INF , !P1 ;  /* 0xff80000036367808 */ /* 0x000fe20004800000 */
[----:B------:R-:W-:Y:S01]  /*33f0*/  FMUL.FTZ R12, R2, UR6 ;  /* 0x00000006020c7c20 */ /* 0x000fe20008410000 */
        /* <DEDUP_REMOVED lines=19> */
[----:B------:R-:W-:Y:S02]  /*3530*/  FMNMX.FTZ R11, R47, R6, !PT ;  /* 0x000000062f0b7209 */ /* 0x000fe40007810000 */
[----:B------:R-:W-:Y:S02]  /*3540*/  ISETP.GT.AND P1, PT, R3, 0x48, !P4 ;  /* 0x000000480300780c */ /* 0x000fe40006724270 */
[----:B------:R-:W-:-:S02]  /*3550*/  FMNMX.FTZ R6, R50, R11, !PT ;  /* 0x0000000b32067209 */ /* 0x000fc40007810000 */
[----:B------:R-:W-:Y:S02]  /*3560*/  ISETP.LT.OR P1, PT, R0, 0x49, P1 ;  /* 0x000000490000780c */ /* 0x000fe40000f21670 */
[----:B------:R-:W-:Y:S02]  /*3570*/  FMNMX.FTZ R11, R51, R6, !PT ;  /* 0x00000006330b7209 */ /* 0x000fe40007810000 */
[----:B------:R-:W-:Y:S02]  /*3580*/  FSEL R62, R62, -INF , !P1 ;  /* 0xff8000003e3e7808 */ /* 0x000fe40004800000 */
[----:B------:R-:W-:Y:S02]  /*3590*/  FSETP.NEU.FTZ.AND P1, PT, R2, -INF , PT ;  /* 0xff8000000200780b */ /* 0x000fe40003f3d000 */
[----:B------:R-:W-:Y:S02]  /*35a0*/  ISETP.NE.AND P4, PT, R85, RZ, PT ;  /* 0x000000ff5500720c */ /* 0x000fe40003f85270 */
[----:B------:R-:W-:-:S02]  /*35b0*/  FMNMX.FTZ R6, R54, R11, !PT ;  /* 0x0000000b36067209 */ /* 0x000fc40007810000 */
[----:B------:R-:W-:Y:S02]  /*35c0*/  FSEL R13, R12, RZ, P1 ;  /* 0x000000ff0c0d7208 */ /* 0x000fe40000800000 */
[----:B------:R-:W-:Y:S02]  /*35d0*/  ISETP.GT.AND P1, PT, R3, 0x49, !P4 ;  /* 0x000000490300780c */ /* 0x000fe40006724270 */
[----:B------:R-:W-:Y:S01]  /*35e0*/  FMNMX.FTZ R11, R55, R6, !PT ;  /* 0x00000006370b7209 */ /* 0x000fe20007810000 */
[--C-:B------:R-:W-:Y:S01]  /*35f0*/  FFMA.FTZ R12, R24, UR6, -R13.reuse ;  /* 0x00000006180c7c23 */ /* 0x100fe2000801080d */
[----:B------:R-:W-:Y:S01]  /*3600*/  ISETP.LT.OR P1, PT, R0, 0x4a, P1 ;  /* 0x0000004a0000780c */ /* 0x000fe20000f21670 */
[--C-:B------:R-:W-:Y:S01]  /*3610*/  FFMA.FTZ R14, R20, UR6, -R13.reuse ;  /* 0x00000006140e7c23 */ /* 0x100fe2000801080d */
[----:B------:R-:W-:Y:S01]  /*3620*/  ISETP.NE.AND P6, PT, R61, RZ, PT ;  /* 0x000000ff3d00720c */ /* 0x000fe20003fc5270 */
[--C-:B------:R-:W-:Y:S01]  /*3630*/  FFMA.FTZ R20, R28, UR6, -R13.reuse ;  /* 0x000000061c147c23 */ /* 0x100fe2000801080d */
[----:B------:R-:W-:Y:S01]  /*3640*/  FMNMX.FTZ R6, R58, R11, !PT ;  /* 0x0000000b3a067209 */ /* 0x000fe20007810000 */
[----:B------:R-:W-:Y:S01]  /*3650*/  MUFU.EX2 R12, R12 ;  /* 0x0000000c000c7308 */ /* 0x000fe20000000800 */
[----:B------:R-:W-:Y:S01]  /*3660*/  FSEL R63, R63, -INF , !P1 ;  /* 0xff8000003f3f7808 */ /* 0x000fe20004800000 */
[--C-:B------:R-:W-:Y:S01]  /*3670*/  FFMA.FTZ R21, R72, UR6, -R13.reuse ;  /* 0x0000000648157c23 */ /* 0x100fe2000801080d */
[----:B------:R-:W-:Y:S01]  /*3680*/  ISETP.GT.AND P1, PT, R3, 0x50, !P6 ;  /* 0x000000500300780c */ /* 0x000fe20007724270 */
[--C-:B------:R-:W-:Y:S01]  /*3690*/  FFMA.FTZ R24, R32, UR6, -R13.reuse ;  /* 0x0000000620187c23 */ /* 0x100fe2000801080d */
[----:B------:R-:W-:Y:S01]  /*36a0*/  FMNMX.FTZ R11, R59, R6, !PT ;  /* 0x000000063b0b7209 */ /* 0x000fe20007810000 */
[--C-:B------:R-:W-:Y:S01]  /*36b0*/  FFMA.FTZ R28, R36, UR6, -R13.reuse ;  /* 0x00000006241c7c23 */ /* 0x100fe2000801080d */
[----:B------:R-:W-:Y:S01]  /*36c0*/  ISETP.NE.AND P4, PT, R15, RZ, PT ;  /* 0x000000ff0f00720c */ /* 0x000fe20003f85270 */
[----:B------:R-:W-:Y:S01]  /*36d0*/  MUFU.EX2 R20, R20 ;  /* 0x0000001400147308 */ /* 0x000fe20000000800 */
[----:B------:R-:W-:Y:S01]  /*36e0*/  ISETP.LT.OR P1, PT, R0, 0x51, P1 ;  /* 0x000000510000780c */ /* 0x000fe20000f21670 */
[--C-:B------:R-:W-:Y:S01]  /*36f0*/  FFMA.FTZ R36, R48, UR6, -R13.reuse ;  /* 0x0000000630247c23 */ /* 0x100fe2000801080d */
[----:B------:R-:W-:Y:S01]  /*3700*/  FMNMX.FTZ R6, R62, R11, !PT ;  /* 0x0000000b3e067209 */ /* 0x000fe20007810000 */
[--C-:B------:R-:W-:Y:S01]  /*3710*/  FFMA.FTZ R48, R88, UR6, -R13.reuse ;  /* 0x0000000658307c23 */ /* 0x100fe2000801080d */
[----:B------:R-:W-:Y:S01]  /*3720*/  ISETP.GT.AND P4, PT, R3, 0x59, !P4 ;  /* 0x000000590300780c */ /* 0x000fe20006784270 */
[--C-:B------:R-:W-:Y:S01]  /*3730*/  FFMA.FTZ R29, R76, UR6, -R13.reuse ;  /* 0x000000064c1d7c23 */ /* 0x100fe2000801080d */
[----:B------:R-:W-:Y:S01]  /*3740*/  FSEL R66, R66, -INF , !P1 ;  /* 0xff80000042427808 */ /* 0x000fe20004800000 */
[----:B------:R0:W3:Y:S01]  /*3750*/  MUFU.EX2 R15, R14 ;  /* 0x0000000e000f7308 */ /* 0x0000e20000000800 */
[----:B------:R-:W-:Y:S01]  /*3760*/  FMNMX.FTZ R3, R63, R6, !PT ;  /* 0x000000063f037209 */ /* 0x000fe20007810000 */
[--C-:B------:R-:W-:Y:S01]  /*3770*/  FFMA.FTZ R11, R78, UR6, -R13.reuse ;  /* 0x000000064e0b7c23 */ /* 0x100fe2000801080d */
[----:B------:R-:W-:Y:S01]  /*3780*/  ISETP.LT.OR P4, PT, R0, 0x5a, P4 ;  /* 0x0000005a0000780c */ /* 0x000fe20002781670 */
[--C-:B------:R-:W-:Y:S01]  /*3790*/  FFMA.FTZ R32, R80, UR6, -R13.reuse ;  /* 0x0000000650207c23 */ /* 0x100fe2000801080d */
[----:B------:R-:W-:Y:S01]  /*37a0*/  FMNMX.FTZ R6, R66, R3, !PT ;  /* 0x0000000342067209 */ /* 0x000fe20007810000 */
[--C-:B------:R-:W-:Y:S01]  /*37b0*/  FFMA.FTZ R37, R82, UR6, -R13.reuse ;  /* 0x0000000652257c23 */ /* 0x100fe2000801080d */
[----:B------:R-:W-:Y:S01]  /*37c0*/  FSEL R71, R71, -INF , !P4 ;  /* 0xff80000047477808 */ /* 0x000fe20006000000 */
[----:B------:R-:W4:Y:S01]  /*37d0*/  MUFU.EX2 R21, R21 ;  /* 0x0000001500157308 */ /* 0x000f220000000800 */
[----:B------:R-:W-:Y:S01]  /*37e0*/  FMNMX.FTZ R3, R67, R6, !PT ;  /* 0x0000000643037209 */ /* 0x000fe20007810000 */
[--C-:B------:R-:W-:Y:S01]  /*37f0*/  FFMA.FTZ R6, R44, UR6, -R13.reuse ;  /* 0x000000062c067c23 */ /* 0x100fe2000801080d */
[--C-:B0-----:R-:W-:Y:S01]  /*3800*/  FFMA.FTZ R14, R74, UR6, -R13.reuse ;  /* 0x000000064a0e7c23 */ /* 0x101fe2000801080d */
[--C-:B------:R-:W-:Y:S01]  /*3810*/  FFMA.FTZ R44, R56, UR6, -R13.reuse ;  /* 0x00000006382c7c23 */ /* 0x100fe2000801080d */
[----:B------:R-:W-:Y:S01]  /*3820*/  FMNMX.FTZ R0, R70, R3, !PT ;  /* 0x0000000346007209 */ /* 0x000fe20007810000 */
[--C-:B------:R-:W-:Y:S01]  /*3830*/  FFMA.FTZ R41, R84, UR6, -R13.reuse ;  /* 0x0000000654297c23 */ /* 0x100fe2000801080d */
[--C-:B------:R-:W-:Y:S01]  /*3840*/  FFMA.FTZ R53, R90, UR6, -R13.reuse ;  /* 0x000000065a357c23 */ /* 0x100fe2000801080d */
[----:B------:R-:W-:Y:S01]  /*3850*/  MUFU.EX2 R162, R6 ;  /* 0x0000000600a27308 */ /* 0x000fe20000000800 */
[----:B------:R-:W-:Y:S01]  /*3860*/  FMNMX.FTZ R0, R71, R0, !PT ;  /* 0x0000000047007209 */ /* 0x000fe20007810000 */
[----:B------:R-:W-:Y:S01]  /*3870*/  FFMA.FTZ R68, R68, UR6, -R13 ;  /* 0x0000000644447c23 */ /* 0x000fe2000801080d */
[----:B---3--:R-:W-:-:S03]  /*3880*/  F2FP.BF16.F32.PACK_AB R152, R15, R12 ;  /* 0x0000000c0f98723e */ /* 0x008fc600000010ff */
[----:B------:R-:W0:Y:S02]  /*3890*/  SHFL.BFLY PT, R3, R0, 0x2, 0x1f ;  /* 0x0c401f0000037f89 */ /* 0x000e2400000e0000 */
[----:B------:R-:W-:Y:S01]  /*38a0*/  MUFU.EX2 R24, R24 ;  /* 0x0000001800187308 */ /* 0x000fe20000000800 */
[----:B----4-:R-:W-:-:S07]  /*38b0*/  F2FP.BF16.F32.PACK_AB R154, R21, R20 ;  /* 0x00000014159a723e */ /* 0x010fce00000010ff */
[----:B------:R3:W4:Y:S08]  /*38c0*/  MUFU.EX2 R25, R14 ;  /* 0x0000000e00197308 */ /* 0x0007300000000800 */
[----:B------:R-:W-:Y:S01]  /*38d0*/  MUFU.EX2 R28, R28 ;  /* 0x0000001c001c7308 */ /* 0x000fe20000000800 */
[--C-:B---3--:R-:W-:Y:S01]  /*38e0*/  FFMA.FTZ R14, R40, UR6, -R13.reuse ;  /* 0x00000006280e7c23 */ /* 0x108fe2000801080d */
[--C-:B------:R-:W-:Y:S01]  /*38f0*/  FFMA.FTZ R40, R52, UR6, -R13.reuse ;  /* 0x0000000634287c23 */ /* 0x100fe2000801080d */
[--C-:B------:R-:W-:Y:S01]  /*3900*/  FFMA.FTZ R52, R64, UR6, -R13.reuse ;  /* 0x0000000640347c23 */ /* 0x100fe2000801080d */
[----:B0-----:R-:W-:Y:S01]  /*3910*/  FMNMX.FTZ R3, R0, R3, !PT ;  /* 0x0000000300037209 */ /* 0x001fe20007810000 */
[----:B------:R-:W-:-:S03]  /*3920*/  FFMA.FTZ R0, R86, UR6, -R13 ;  /* 0x0000000656007c23 */ /* 0x000fc6000801080d */
[----:B------:R-:W-:Y:S01]  /*3930*/  MUFU.EX2 R49, R48 ;  /* 0x0000003000317308 */ /* 0x000fe20000000800 */
[----:B----4-:R-:W-:Y:S01]  /*3940*/  F2FP.BF16.F32.PACK_AB R156, R25, R24 ;  /* 0x00000018199c723e */ /* 0x010fe200000010ff */
[----:B------:R-:W0:Y:S06]  /*3950*/  SHFL.BFLY PT, R6, R3, 0x1, 0x1f ;  /* 0x0c201f0003067f89 */ /* 0x000e2c00000e0000 */
[----:B------:R3:W-:Y:S08]  /*3960*/  MUFU.EX2 R45, R0 ;  /* 0x00000000002d7308 */ /* 0x0007f00000000800 */
[----:B------:R-:W4:Y:S08]  /*3970*/  MUFU.EX2 R29, R29 ;  /* 0x0000001d001d7308 */ /* 0x000f300000000800 */
[----:B------:R-:W5:Y:S01]  /*3980*/  MUFU.EX2 R14, R14 ;  /* 0x0000000e000e7308 */ /* 0x000f620000000800 */
[----:B0-----:R-:W-:Y:S01]  /*3990*/  FMNMX.FTZ R6, R3, R6, !PT ;  /* 0x0000000603067209 */ /* 0x001fe20007810000 */
[----:B------:R-:W-:-:S03]  /*39a0*/  FADD.FTZ R3, R12, R15 ;  /* 0x0000000f0c037221 */ /* 0x000fc60000010000 */
[C---:B------:R-:W-:Y:S01]  /*39b0*/  FSETP.NEU.FTZ.AND P1, PT, R6.reuse, -INF , PT ;  /* 0xff8000000600780b */ /* 0x040fe20003f3d000 */
[----:B---3--:R-:W-:Y:S01]  /*39c0*/  FMUL.FTZ R0, R6, UR6 ;  /* 0x0000000606007c20 */ /* 0x008fe20008410000 */
[----:B------:R-:W-:Y:S01]  /*39d0*/  FADD.FTZ R48, R20, R3 ;  /* 0x0000000314307221 */ /* 0x000fe20000010000 */
[----:B------:R-:W0:Y:S01]  /*39e0*/  MUFU.EX2 R11, R11 ;  /* 0x0000000b000b7308 */ /* 0x000e220000000800 */
[----:B----4-:R-:W-:Y:S02]  /*39f0*/  F2FP.BF16.F32.PACK_AB R158, R29, R28 ;  /* 0x0000001c1d9e723e */ /* 0x010fe400000010ff */
        /* <DEDUP_REMOVED lines=17> */
[--C-:B------:R-:W-:Y:S01]  /*3b10*/  FFMA.FTZ R47, R47, UR6, -R0.reuse ;  /* 0x000000062f2f7c23 */ /* 0x100fe20008010800 */
[----:B------:R-:W-:Y:S01]  /*3b20*/  FADD.FTZ R56, R28, R57 ;  /* 0x000000391c387221 */ /* 0x000fe20000010000 */
[--C-:B------:R-:W-:Y:S01]  /*3b30*/  FFMA.FTZ R50, R50, UR6, -R0.reuse ;  /* 0x0000000632327c23 */ /* 0x100fe20008010800 */
[--C-:B------:R-:W-:Y:S01]  /*3b40*/  FFMA.FTZ R51, R51, UR6, -R0.reuse ;  /* 0x0000000633337c23 */ /* 0x100fe20008010800 */
[----:B------:R-:W-:Y:S01]  /*3b50*/  FFMA.FTZ R54, R54, UR6, -R0 ;  /* 0x0000000636367c23 */ /* 0x000fe20008010800 */
[----:B------:R-:W-:Y:S01]  /*3b60*/  FADD.FTZ R57, R29, R56 ;  /* 0x000000381d397221 */ /* 0x000fe20000010000 */
[--C-:B------:R-:W-:Y:S01]  /*3b70*/  FFMA.FTZ R55, R55, UR6, -R0.reuse ;  /* 0x0000000637377c23 */ /* 0x100fe20008010800 */
[----:B------:R-:W4:Y:S01]  /*3b80*/  MUFU.EX2 R30, R30 ;  /* 0x0000001e001e7308 */ /* 0x000f220000000800 */
[--C-:B------:R-:W-:Y:S01]  /*3b90*/  FFMA.FTZ R58, R58, UR6, -R0.reuse ;  /* 0x000000063a3a7c23 */ /* 0x100fe20008010800 */
[----:B-----5:R-:W-:Y:S01]  /*3ba0*/  FADD.FTZ R56, R14, R57 ;  /* 0x000000390e387221 */ /* 0x020fe20000010000 */
[--C-:B------:R-:W-:Y:S01]  /*3bb0*/  FFMA.FTZ R59, R59, UR6, -R0.reuse ;  /* 0x000000063b3b7c23 */ /* 0x100fe20008010800 */
[--C-:B------:R-:W-:Y:S01]  /*3bc0*/  FFMA.FTZ R62, R62, UR6, -R0.reuse ;  /* 0x000000063e3e7c23 */ /* 0x100fe20008010800 */
[----:B------:R-:W-:Y:S01]  /*3bd0*/  FFMA.FTZ R63, R63, UR6, -R0 ;  /* 0x000000063f3f7c23 */ /* 0x000fe20008010800 */
[----:B0-----:R-:W-:Y:S01]  /*3be0*/  FADD.FTZ R57, R11, R56 ;  /* 0x000000380b397221 */ /* 0x001fe20000010000 */
[--C-:B------:R-:W-:Y:S01]  /*3bf0*/  FFMA.FTZ R66, R66, UR6, -R0.reuse ;  /* 0x0000000642427c23 */ /* 0x100fe20008010800 */
[----:B------:R-:W0:Y:S01]  /*3c00*/  MUFU.EX2 R31, R31 ;  /* 0x0000001f001f7308 */ /* 0x000e220000000800 */
[----:B---3--:R-:W-:Y:S01]  /*3c10*/  FADD.FTZ R3, R26, R27 ;  /* 0x0000001b1a037221 */ /* 0x008fe20000010000 */
[----:B------:R-:W-:Y:S01]  /*3c20*/  FADD.FTZ R56, R162, R57 ;  /* 0x00000039a2387221 */ /* 0x000fe20000010000 */
[--C-:B------:R-:W-:Y:S01]  /*3c30*/  FFMA.FTZ R67, R67, UR6, -R0.reuse ;  /* 0x0000000643437c23 */ /* 0x100fe20008010800 */
[----:B------:R-:W-:Y:S01]  /*3c40*/  F2FP.BF16.F32.PACK_AB R160, R11, R14 ;  /* 0x0000000e0ba0723e */ /* 0x000fe200000010ff */
[--C-:B------:R-:W-:Y:S01]  /*3c50*/  FFMA.FTZ R70, R70, UR6, -R0.reuse ;  /* 0x0000000646467c23 */ /* 0x100fe20008010800 */
[----:B------:R-:W-:Y:S01]  /*3c60*/  FFMA.FTZ R0, R71, UR6, -R0 ;  /* 0x0000000647007c23 */ /* 0x000fe20008010800 */
[----:B------:R-:W-:Y:S01]  /*3c70*/  F2FP.BF16.F32.PACK_AB R153, R27, R26 ;  /* 0x0000001a1b99723e */ /* 0x000fe200000010ff */
[----:B------:R-:W3:Y:S01]  /*3c80*/  MUFU.EX2 R34, R34 ;  /* 0x0000002200227308 */ /* 0x000ee20000000800 */
[----:B----4-:R-:W-:-:S07]  /*3c90*/  FADD.FTZ R48, R30, R3 ;  /* 0x000000031e307221 */ /* 0x010fce0000010000 */
[----:B------:R-:W4:Y:S01]  /*3ca0*/  MUFU.EX2 R35, R35 ;  /* 0x0000002300237308 */ /* 0x000f220000000800 */
[C---:B0-----:R-:W-:Y:S01]  /*3cb0*/  FADD.FTZ R3, R31.reuse, R48 ;  /* 0x000000301f037221 */ /* 0x041fe20000010000 */
[----:B------:R-:W-:-:S06]  /*3cc0*/  F2FP.BF16.F32.PACK_AB R155, R31, R30 ;  /* 0x0000001e1f9b723e */ /* 0x000fcc00000010ff */
[----:B------:R-:W0:Y:S01]  /*3cd0*/  MUFU.EX2 R38, R38 ;  /* 0x0000002600267308 */ /* 0x000e220000000800 */
[----:B---3--:R-:W-:-:S07]  /*3ce0*/  FADD.FTZ R48, R34, R3 ;  /* 0x0000000322307221 */ /* 0x008fce0000010000 */
[----:B------:R-:W3:Y:S01]  /*3cf0*/  MUFU.EX2 R39, R39 ;  /* 0x0000002700277308 */ /* 0x000ee20000000800 */
[C---:B----4-:R-:W-:Y:S01]  /*3d00*/  FADD.FTZ R3, R35.reuse, R48 ;  /* 0x0000003023037221 */ /* 0x050fe20000010000 */
[----:B------:R-:W-:-:S06]  /*3d10*/  F2FP.BF16.F32.PACK_AB R157, R35, R34 ;  /* 0x00000022239d723e */ /* 0x000fcc00000010ff */
[----:B------:R4:W5:Y:S01]  /*3d20*/  MUFU.EX2 R33, R32 ;  /* 0x0000002000217308 */ /* 0x0009620000000800 */
[----:B0-----:R-:W-:-:S07]  /*3d30*/  FADD.FTZ R48, R38, R3 ;  /* 0x0000000326307221 */ /* 0x001fce0000010000 */
[----:B------:R-:W0:Y:S01]  /*3d40*/  MUFU.EX2 R42, R42 ;  /* 0x0000002a002a7308 */ /* 0x000e220000000800 */
[C---:B---3--:R-:W-:Y:S01]  /*3d50*/  FADD.FTZ R3, R39.reuse, R48 ;  /* 0x0000003027037221 */ /* 0x048fe20000010000 */
[--C-:B----4-:R-:W-:Y:S01]  /*3d60*/  FFMA.FTZ R32, R60, UR6, -R13.reuse ;  /* 0x000000063c207c23 */ /* 0x110fe2000801080d */
[----:B------:R-:W-:Y:S01]  /*3d70*/  FFMA.FTZ R13, R92, UR6, -R13 ;  /* 0x000000065c0d7c23 */ /* 0x000fe2000801080d */
[----:B------:R-:W-:-:S04]  /*3d80*/  F2FP.BF16.F32.PACK_AB R159, R39, R38 ;  /* 0x00000026279f723e */ /* 0x000fc800000010ff */
[----:B------:R-:W3:Y:S01]  /*3d90*/  MUFU.EX2 R36, R36 ;  /* 0x0000002400247308 */ /* 0x000ee20000000800 */
[C---:B-----5:R-:W-:Y:S01]  /*3da0*/  FADD.FTZ R57, R33.reuse, R56 ;  /* 0x0000003821397221 */ /* 0x060fe20000010000 */
[----:B------:R-:W-:-:S06]  /*3db0*/  F2FP.BF16.F32.PACK_AB R162, R33, R162 ;  /* 0x000000a221a2723e */ /* 0x000fcc00000010ff */
[----:B------:R-:W4:Y:S01]  /*3dc0*/  MUFU.EX2 R43, R43 ;  /* 0x0000002b002b7308 */ /* 0x000f220000000800 */
[----:B0-----:R-:W-:-:S07]  /*3dd0*/  FADD.FTZ R48, R42, R3 ;  /* 0x000000032a307221 */ /* 0x001fce0000010000 */
[----:B------:R-:W0:Y:S01]  /*3de0*/  MUFU.EX2 R37, R37 ;  /* 0x0000002500257308 */ /* 0x000e220000000800 */
[----:B---3--:R-:W-:-:S07]  /*3df0*/  FADD.FTZ R56, R36, R57 ;  /* 0x0000003924387221 */ /* 0x008fce0000010000 */
[----:B------:R-:W3:Y:S01]  /*3e00*/  MUFU.EX2 R46, R46 ;  /* 0x0000002e002e7308 */ /* 0x000ee20000000800 */
[C---:B----4-:R-:W-:Y:S01]  /*3e10*/  FADD.FTZ R3, R43.reuse, R48 ;  /* 0x000000302b037221 */ /* 0x050fe20000010000 */
[----:B------:R-:W-:-:S06]  /*3e20*/  F2FP.BF16.F32.PACK_AB R161, R43, R42 ;  /* 0x0000002a2ba1723e */ /* 0x000fcc00000010ff */
[----:B------:R-:W4:Y:S01]  /*3e30*/  MUFU.EX2 R40, R40 ;  /* 0x0000002800287308 */ /* 0x000f220000000800 */
[C---:B0-----:R-:W-:Y:S01]  /*3e40*/  FADD.FTZ R57, R37.reuse, R56 ;  /* 0x0000003825397221 */ /* 0x041fe20000010000 */
[----:B------:R-:W-:-:S06]  /*3e50*/  F2FP.BF16.F32.PACK_AB R164, R37, R36 ;  /* 0x0000002425a4723e */ /* 0x000fcc00000010ff */
[----:B------:R-:W0:Y:S01]  /*3e60*/  MUFU.EX2 R47, R47 ;  /* 0x0000002f002f7308 */ /* 0x000e220000000800 */
[----:B---3--:R-:W-:-:S07]  /*3e70*/  FADD.FTZ R48, R46, R3 ;  /* 0x000000032e307221 */ /* 0x008fce0000010000 */
[----:B------:R-:W3:Y:S01]  /*3e80*/  MUFU.EX2 R41, R41 ;  /* 0x0000002900297308 */ /* 0x000ee20000000800 */
[----:B----4-:R-:W-:-:S07]  /*3e90*/  FADD.FTZ R56, R40, R57 ;  /* 0x0000003928387221 */ /* 0x010fce0000010000 */
[----:B------:R-:W4:Y:S01]  /*3ea0*/  MUFU.EX2 R50, R50 ;  /* 0x0000003200327308 */ /* 0x000f220000000800 */
[C---:B0-----:R-:W-:Y:S01]  /*3eb0*/  FADD.FTZ R3, R47.reuse, R48 ;  /* 0x000000302f037221 */ /* 0x041fe20000010000 */
[----:B------:R-:W-:-:S06]  /*3ec0*/  F2FP.BF16.F32.PACK_AB R163, R47, R46 ;  /* 0x0000002e2fa3723e */ /* 0x000fcc00000010ff */
[----:B------:R-:W0:Y:S01]  /*3ed0*/  MUFU.EX2 R44, R44 ;  /* 0x0000002c002c7308 */ /* 0x000e220000000800 */
[C---:B---3--:R-:W-:Y:S01]  /*3ee0*/  FADD.FTZ R57, R41.reuse, R56 ;  /* 0x0000003829397221 */ /* 0x048fe20000010000 */
[----:B------:R-:W-:-:S06]  /*3ef0*/  F2FP.BF16.F32.PACK_AB R166, R41, R40 ;  /* 0x0000002829a6723e */ /* 0x000fcc00000010ff */
[----:B------:R-:W3:Y:S01]  /*3f00*/  MUFU.EX2 R51, R51 ;  /* 0x0000003300337308 */ /* 0x000ee20000000800 */
[----:B----4-:R-:W-:-:S07]  /*3f10*/  FADD.FTZ R12, R50, R3 ;  /* 0x00000003320c7221 */ /* 0x010fce0000010000 */
[----:B------:R-:W4:Y:S01]  /*3f20*/  MUFU.EX2 R54, R54 ;  /* 0x0000003600367308 */ /* 0x000f220000000800 */
[----:B0-----:R-:W-:Y:S01]  /*3f30*/  FADD.FTZ R48, R44, R57 ;  /* 0x000000392c307221 */ /* 0x001fe20000010000 */
[----:B------:R-:W-:-:S03]  /*3f40*/  F2FP.BF16.F32.PACK_AB R168, R45, R44 ;  /* 0x0000002c2da8723e */ /* 0x000fc600000010ff */
[----:B------:R-:W-:-:S03]  /*3f50*/  FADD.FTZ R15, R45, R48 ;  /* 0x000000302d0f7221 */ /* 0x000fc60000010000 */
        /* <DEDUP_REMOVED lines=15> */
[----:B0-----:R-:W-:-:S07]  /*4050*/  FADD.FTZ R14, R52, R11 ;  /* 0x0000000b340e7221 */ /* 0x001fce0000010000 */
[----:B------:R-:W0:Y:S01]  /*4060*/  MUFU.EX2 R62, R62 ;  /* 0x0000003e003e7308 */ /* 0x000e220000000800 */
[C---:B---3--:R-:W-:Y:S01]  /*4070*/  FADD.FTZ R3, R59.reuse, R12 ;  /* 0x0000000c3b037221 */ /* 0x048fe20000010000 */
[----:B------:R-:W-:-:S06]  /*4080*/  F2FP.BF16.F32.PACK_AB R169, R59, R58 ;  /* 0x0000003a3ba9723e */ /* 0x000fcc00000010ff */
[----:B------:R-:W3:Y:S01]  /*4090*/  MUFU.EX2 R68, R68 ;  /* 0x0000004400447308 */ /* 0x000ee20000000800 */
[C---:B----4-:R-:W-:Y:S01]  /*40a0*/  FADD.FTZ R11, R53.reuse, R14 ;  /* 0x0000000e350b7221 */ /* 0x050fe20000010000 */
        /* <DEDUP_REMOVED lines=9> */
[----:B0-----:R-:W-:-:S07]  /*4140*/  FADD.FTZ R12, R66, R11 ;  /* 0x0000000b420c7221 */ /* 0x001fce0000010000 */
[----:B------:R4:W0:Y:S01]  /*4150*/  MUFU.EX2 R175, R0 ;  /* 0x0000000000af7308 */ /* 0x0008220000000800 */
[C---:B---3--:R-:W-:Y:S01]  /*4160*/  FADD.FTZ R11, R67.reuse, R12 ;  /* 0x0000000c430b7221 */ /* 0x048fe20000010000 */
[----:B------:R-:W-:-:S06]  /*4170*/  F2FP.BF16.F32.PACK_AB R173, R67, R66 ;  /* 0x0000004243ad723e */ /* 0x000fcc00000010ff */
[----:B------:R-:W3:Y:S01]  /*4180*/  MUFU.EX2 R13, R13 ;  /* 0x0000000d000d7308 */ /* 0x000ee20000000800 */
[----:B----4-:R-:W-:-:S04]  /*4190*/  FADD.FTZ R0, R70, R11 ;  /* 0x0000000b46007221 */ /* 0x010fc80000010000 */
[C---:B0-----:R-:W-:Y:S01]  /*41a0*/  FADD.FTZ R0, R175.reuse, R0 ;  /* 0x00000000af007221 */ /* 0x041fe20000010000 */
[----:B------:R-:W-:Y:S01]  /*41b0*/  F2FP.BF16.F32.PACK_AB R175, R175, R70 ;  /* 0x00000046afaf723e */ /* 0x000fe200000010ff */
[C---:B---3--:R-:W-:Y:S01]  /*41c0*/  FADD.FTZ R3, R13.reuse, R14 ;  /* 0x0000000e0d037221 */ /* 0x048fe20000010000 */
[----:B------:R-:W-:Y:S01]  /*41d0*/  F2FP.BF16.F32.PACK_AB R174, R13, R68 ;  /* 0x000000440dae723e */ /* 0x000fe200000010ff */
[----:B------:R-:W-:Y:S06]  /*41e0*/  @!P0 BRA `(.L_x_11446) ;  /* 0x0000000000048947 */ /* 0x000fec0003800000 */
[----:B------:R-:W-:Y:S01]  /*41f0*/  BPT.TRAP 0x1 ;  /* 0x000000040000795c */ /* 0x000fe20000300000 */
.L_x_11446:
[----:B------:R0:W3:Y:S01]  /*4200*/  SYNCS.PHASECHK.TRANS64.TRYWAIT P1, [R5+URZ+0x22850], R10 ;  /* 0x0228500a050075a7 */ /* 0x0000e2000802017f */
[----:B------:R-:W-:Y:S05]  /*4210*/  @!P0 BRA `(.L_x_11447) ;  /* 0x0000000000048947 */ /* 0x000fea0003800000 */
[----:B------:R-:W-:Y:S01]  /*4220*/  BPT.TRAP 0x1 ;  /* 0x000000040000795c */ /* 0x000fe20000300000 */
.L_x_11447:
[----:B---3--:R-:W-:Y:S05]  /*4230*/  @P1 BRA `(.L_x_11448) ;  /* 0x0000000000081947 */ /* 0x008fea0003800000 */
[----:B------:R-:W3:Y:S02]  /*4240*/  SYNCS.PHASECHK.TRANS64.TRYWAIT P1, [R5+URZ+0x22850], R10 ;  /* 0x0228500a050075a7 */ /* 0x000ee4000802017f */
[----:B---3--:R-:W-:Y:S05]  /*4250*/  @!P1 BRA `(.L_x_11449) ;  /* 0x00000120009c9947 */ /* 0x008fea0003800000 */
.L_x_11448:
[----:B------:R-:W-:Y:S01]  /*4260*/  R2UR UR10, R8 ;  /* 0x00000000080a72ca */ /* 0x000fe200000e0000 */
[----:B------:R4:W-:Y:S01]  /*4270*/  BAR.SYNC.DEFER_BLOCKING R9, 0x100 ;  /* 0x000400090000751d */ /* 0x0009e20000010000 */
[----:B------:R-:W-:-:S05]  /*4280*/  ISETP.NE.AND P2, PT, R7, 0x1, PT ;  /* 0x000000010700780c */ /* 0x000fca0003f45270 */
[----:B------:R-:W-:Y:S01]  /*4290*/  UMOV UR11, 0x40000040 ;  /* 0x40000040000b7882 */ /* 0x000fe20000000000 */
[----:B------:R-:W5:Y:S05]  /*42a0*/  S2R R11, SR_TID.X ;  /* 0x00000000000b7919 */ /* 0x000f6a0000002100 */
[----:B------:R-:W-:Y:S02]  /*42b0*/  UIADD3 UR10, UR10, 0x400, URZ ;  /* 0x000004000a0a7890 */ /* 0x000fe4000fffe03f */
[----:B------:R-:W4:Y:S02]  /*42c0*/  @P2 LDC R8, c[0x0][0x44c] ;  /* 0x00011300ff082b82 */ /* 0x000f240000000800 */
[----:B------:R-:W-:-:S04]  /*42d0*/  USHF.R.U32.HI UR10, URZ, 0x4, UR10 ;  /* 0x000000043f0a7899 */ /* 0x000fc8000801160a */
[----:B------:R-:W-:Y:S02]  /*42e0*/  ULOP3.LUT UR10, UR10, 0x3fff, URZ, 0xc0, !UPT ;  /* 0x00003fff0a0a7892 */ /* 0x000fe4000f8ec03f */
[----:B0123--:R-:W0:Y:S02]  /*42f0*/  @P2 LDC R10, c[0x0][0x450] ;  /* 0x00011400ff0a2b82 */ /* 0x00fe240000000800 */
[----:B------:R-:W-:Y:S01]  /*4300*/  ULOP3.LUT UR21, UR10, 0x3000000, URZ, 0xfc, !UPT ;  /* 0x030000000a157892 */ /* 0x000fe2000f8efc3f */
[----:B------:R-:W-:-:S03]  /*4310*/  WARPGROUP.ARRIVE ;  /* 0x00000000000079c5 */ /* 0x000fc60000000000 */
[----:B------:R-:W-:-:S07]  /*4320*/  UIMAD UR18, UR37, 0xc00, UR21 ;  /* 0x00000c00251278a4 */ /* 0x000fce000f8e0215 */
[----:B------:R-:W-:Y:S02]  /*4330*/  UMOV UR10, UR18 ;  /* 0x00000012000a7c82 */ /* 0x000fe40008000000 */
[----:B------:R-:W-:Y:S01]  /*4340*/  HGMMA.64x256x16.F32.BF16 R24, R152, gdesc[UR8].tnspB, RZ, !UPT, gsb0 ;  /* 0x43e0000898187df0 */ /* 0x000fe2000c0018ff */
[----:B------:R-:W-:Y:S01]  /*4350*/  UIADD3 UR10, UR18, 0x80, URZ ;  /* 0x00000080120a7890 */ /* 0x000fe2000fffe03f */
[----:B----4-:R-:W-:Y:S01]  /*4360*/  @P2 IMAD.HI.U32 R9, R8, UR43, RZ ;  /* 0x0000002b08092c27 */ /* 0x010fe2000f8e00ff */
[----:B------:R-:W-:Y:S01]  /*4370*/  UMOV UR11, 0x40000040 ;  /* 0x40000040000b7882 */ /* 0x000fe20000000000 */
[----:B-----5:R-:W-:Y:S02]  /*4380*/  LOP3.LUT P1, RZ, R11, 0x7f, RZ, 0xc0, !PT ;  /* 0x0000007f0bff7812 */ /* 0x020fe4000782c0ff */
[----:B------:R-:W-:Y:S01]  /*4390*/  IMAD.U32 R8, RZ, RZ, UR43 ;  /* 0x0000002bff087e24 */ /* 0x000fe2000f8e00ff */
[----:B0-----:R-:W-:-:S04]  /*43a0*/  @P2 SHF.R.U32.HI R8, RZ, R10, R9 ;  /* 0x0000000aff082219 */ /* 0x001fc80000011609 */
[----:B------:R-:W-:-:S06]  /*43b0*/  IADD3 R8, R8, R17, -R16 ;  /* 0x0000001108087210 */ /* 0x000fcc0007ffe810 */
        /* <DEDUP_REMOVED lines=47> */
.L_x_11451:
[----:B------:R-:W-:-:S11]  /*46b0*/  UISETP.NE.AND UP1, UPT, UR15, 0x1, UPT ;  /* 0x000000010f00788c */ /* 0x000fd6000bf25270 */
[----:B------:R-:W-:Y:S02]  /*46c0*/  @UP1 ULDC.64 UR22, c[0x0][0x9e8] ;  /* 0x00027a0000161ab9 */ /* 0x000fe40000000a00 */
[----:B------:R-:W-:-:S04]  /*46d0*/  UIMAD.WIDE.U32 UR10, UR18, UR22, URZ ;  /* 0x00000016120a72a5 */ /* 0x000fc8000f8e003f */
[----:B------:R-:W-:-:S12]  /*46e0*/  @UP1 USHF.R.U32.HI UR18, URZ, UR23, UR11 ;  /* 0x000000173f121299 */ /* 0x000fd8000801160b */
.L_x_11452:
[----:B------:R-:W-:-:S04]  /*46f0*/  UIMAD UR15, UR18, UR15, UR15 ;  /* 0x0000000f120f72a4 */ /* 0x000fc8000f8e020f */
[----:B------:R-:W-:-:S04]  /*4700*/  UISETP.LT.AND UP1, UPT, UR14, UR15, UPT ;  /* 0x0000000f0e00728c */ /* 0x000fc8000bf21270 */
[----:B------:R-:W-:-:S12]  /*4710*/  USEL UR14, UR14, UR15, UP1 ;  /* 0x0000000f0e0e7287 */ /* 0x000fd80008800000 */
.L_x_11450:
        /* <DEDUP_REMOVED lines=11> */
.L_x_11470:
[----:B------:R-:W-:-:S04]  /*47d0*/  UIADD3 UR37, UR37, 0x1, URZ ;  /* 0x0000000125257890 */ /* 0x000fc8000fffe03f */
[----:B------:R-:W-:-:S04]  /*47e0*/  UISETP.NE.AND UP1, UPT, UR37, 0x2, UPT ;  /* 0x000000022500788c */ /* 0x000fc8000bf25270 */
[----:B------:R-:W-:Y:S02]  /*47f0*/  USEL UR6, URZ, 0x1, UP1 ;  /* 0x000000013f067887 */ /* 0x000fe40008800000 */
[----:B------:R-:W-:Y:S02]  /*4800*/  USEL UR37, UR37, URZ, UP1 ;  /* 0x0000003f25257287 */ /* 0x000fe40008800000 */
[----:B------:R-:W-:Y:S01]  /*4810*/  ULOP3.LUT UR38, UR38, UR6, URZ, 0x3c, !UPT ;  /* 0x0000000626267292 */ /* 0x000fe2000f8e3c3f */
[----:B01----:R-:W-:Y:S11]  /*4820*/  @!P0 BRA `(.L_x_11454) ;  /* 0x0000000000048947 */ /* 0x003ff60003800000 */
[----:B------:R-:W-:Y:S01]  /*4830*/  BPT.TRAP 0x1 ;  /* 0x000000040000795c */ /* 0x000fe20000300000 */
.L_x_11454:
        /* <DEDUP_REMOVED lines=9> */
.L_x_11455:
[----:B-1----:R-:W-:Y:S05]  /*48d0*/  @P1 BRA `(.L_x_11456) ;  /* 0x0000000000081947 */ /* 0x002fea0003800000 */
[----:B------:R-:W1:Y:S02]  /*48e0*/  SYNCS.PHASECHK.TRANS64.TRYWAIT P1, [UR27+0x22830], R10 ;  /* 0x0228300aff0075a7 */ /* 0x000e64000802015b */
[----:B-1----:R-:W-:Y:S05]  /*48f0*/  @!P1 BRA `(.L_x_11457) ;  /* 0x0000011c00089947 */ /* 0x002fea0003800000 */
.L_x_11456:
        /* <DEDUP_REMOVED lines=13> */
[----:B------:R-:W-:-:S02]  /*49d0*/  IMAD.U32 R11, RZ, RZ, UR27 ;  /* 0x0000001bff0b7e24 */ /* 0x000fc4000f8e00ff */
[----:B------:R-:W-:-:S03]  /*49e0*/  IMAD R13, R5, -0x60, RZ ;  /* 0xffffffa0050d7824 */ /* 0x000fc600078e02ff */
[----:B------:R-:W3:Y:S08]  /*49f0*/  @P2 LDC R4, c[0x0][0x44c] ;  /* 0x00011300ff042b82 */ /* 0x000ef00000000800 */
[----:B-1----:R-:W1:Y:S01]  /*4a00*/  @P2 LDC R9, c[0x0][0x450] ;  /* 0x00011400ff092b82 */ /* 0x002e620000000800 */
[----:B--2---:R-:W-:Y:S02]  /*4a10*/  LOP3.LUT P1, RZ, R8, 0x7f, RZ, 0xc0, !PT ;  /* 0x0000007f08ff7812 */ /* 0x004fe4000782c0ff */
[----:B------:R-:W-:Y:S01]  /*4a20*/  SHF.R.U32.HI R12, RZ, 0x7, R8 ;  /* 0x00000007ff0c7819 */ /* 0x000fe20000011608 */
[----:B---3--:R-:W-:-:S05]  /*4a30*/  @P2 IMAD.HI.U32 R4, R21, R4, RZ ;  /* 0x0000000415042227 */ /* 0x008fca00078e00ff */
[----:B-1----:R-:W-:Y:S01]  /*4a40*/  @P2 SHF.R.U32.HI R21, RZ, R9, R4 ;  /* 0x00000009ff152219 */ /* 0x002fe20000011604 */
[----:B------:R-:W-:Y:S01]  /*4a50*/  VIADD R9, R13, 0x1 ;  /* 0x000000010d097836 */ /* 0x000fe20000000000 */
[----:B------:R-:W-:-:S03]  /*4a60*/  IADD3 R4, -R12, 0xb, RZ ;  /* 0x0000000b0c047810 */ /* 0x000fc60007ffe1ff */
[----:B------:R-:W-:Y:S01]  /*4a70*/  @!P1 VIADD R8, R11, 0x22840 ;  /* 0x000228400b089836 */ /* 0x000fe20000000000 */
[----:B------:R-:W1:Y:S01]  /*4a80*/  SHFL.IDX PT, R213, R21, RZ, 0x1c1f ;  /* 0x001c1fff15d57589 */ /* 0x000e6200000e0000 */
[----:B------:R-:W-:-:S03]  /*4a90*/  IMAD R9, R18, -0x2, R9 ;  /* 0xfffffffe12097824 */ /* 0x000fc600078e0209 */
[----:B------:R-:W-:Y:S02]  /*4aa0*/  @!P1 PRMT R8, RZ, 0x654, R8 ;  /* 0x00000654ff089816 */ /* 0x000fe40000000008 */
[----:B------:R-:W-:-:S05]  /*4ab0*/  IADD3 R9, -R16, R9, R17 ;  /* 0x0000000910097210 */ /* 0x000fca0007ffe111 */
        /* <DEDUP_REMOVED lines=20> */
[----:B------:R-:W-:Y:S01]  /*4c00*/  IADD3 R213, -R16, R17, R213 ;  /* 0x0000001110d57210 */ /* 0x000fe20007ffe1d5 */
        /* <DEDUP_REMOVED lines=11> */
.L_x_11460:
[----:B------:R-:W-:-:S05]  /*4cc0*/  IMAD.U32 R214, RZ, RZ, UR25 ;  /* 0x00000019ffd67e24 */ /* 0x000fca000f8e00ff */
[----:B------:R-:W-:-:S13]  /*4cd0*/  ISETP.NE.AND P1, PT, R214, 0x1, PT ;  /* 0x00000001d600780c */ /* 0x000fda0003f25270 */
[----:B------:R-:W1:Y:S02]  /*4ce0*/  @P1 LDC.64 R8, c[0x0][0x9e8] ;  /* 0x00027a00ff081b82 */ /* 0x000e640000000a00 */
[----:B-1----:R-:W-:-:S05]  /*4cf0*/  @P1 IMAD.HI.U32 R8, R213, R8, RZ ;  /* 0x00000008d5081227 */ /* 0x002fca00078e00ff */
[----:B------:R-:W-:-:S07]  /*4d00*/  @P1 SHF.R.U32.HI R213, RZ, R9, R8 ;  /* 0x00000009ffd51219 */ /* 0x000fce0000011608 */
.L_x_11461:
[----:B------:R-:W-:Y:S05]  /*4d10*/  BSYNC B0 ;  /* 0x0000000000007941 */ /* 0x000fea0003800000 */
.L_x_11459:
[----:B------:R-:W-:-:S04]  /*4d20*/  IMAD R8, R18, -0x2, R13 ;  /* 0xfffffffe12087824 */ /* 0x000fc800078e020d */
[----:B------:R-:W-:-:S05]  /*4d30*/  IMAD R213, R213, R214, R8 ;  /* 0x000000d6d5d57224 */ /* 0x000fca00078e0208 */
[----:B------:R-:W-:Y:S02]  /*4d40*/  VIADDMNMX R14, R213, R214, R14, PT ;  /* 0x000000d6d50e7246 */ /* 0x000fe4000380010e */
[----:B------:R-:W-:-:S07]  /*4d50*/  VIMNMX R12, R12, R213, !PT ;  /* 0x000000d50c0c7248 */ /* 0x000fce0007fe0100 */
.L_x_11458:
[----:B------:R-:W2:Y:S01]  /*4d60*/  LDL.LU R214, [R1] ;  /* 0x0000000001d67983 */ /* 0x000ea20000300800 */
[C---:B------:R-:W-:Y:S02]  /*4d70*/  ISETP.GE.AND P2, PT, R13.reuse, 0x1, PT ;  /* 0x000000010d00780c */ /* 0x040fe40003f46270 */
[C---:B------:R-:W-:Y:S01]  /*4d80*/  ISETP.GE.AND P1, PT, R13.reuse, 0x2, PT ;  /* 0x000000020d00780c */ /* 0x040fe20003f26270 */
[----:B------:R-:W1:Y:S01]  /*4d90*/  SHFL.IDX PT, R21, R21, 0x1, 0x1c1f ;  /* 0x003c1f0015157f89 */ /* 0x000e6200000e0000 */
[----:B------:R-:W-:Y:S02]  /*4da0*/  ISETP.GT.AND P3, PT, R12, RZ, !P2 ;  /* 0x000000ff0c00720c */ /* 0x000fe40005764270 */
[----:B------:R-:W-:Y:S02]  /*4db0*/  ISETP.GE.AND P4, PT, R13, 0x9, PT ;  /* 0x000000090d00780c */ /* 0x000fe40003f86270 */
[----:B------:R-:W-:-:S04]  /*4dc0*/  ISETP.LT.OR P3, PT, R14, 0x1, P3 ;  /* 0x000000010e00780c */ /* 0x000fc80001f61670 */
[----:B------:R-:W-:Y:S02]  /*4dd0*/  FSEL R213, R152, -INF , !P3 ;  /* 0xff80000098d57808 */ /* 0x000fe40005800000 */
[----:B------:R-:W-:Y:S01]  /*4de0*/  ISETP.GE.AND P3, PT, R13, 0xa, PT ;  /* 0x0000000a0d00780c */ /* 0x000fe20003f66270 */
[--C-:B-1----:R-:W-:Y:S02]  /*4df0*/  IMAD.IADD R20, R20, 0x1, R21.reuse ;  /* 0x0000000114147824 */ /* 0x102fe400078e0215 */
[----:B------:R-:W-:Y:S01]  /*4e00*/  IMAD.IADD R15, R15, 0x1, R21 ;  /* 0x000000010f0f7824 */ /* 0x000fe200078e0215 */
[----:B--2---:R-:W-:-:S04]  /*4e10*/  LOP3.LUT R214, R214, 0xfffbffff, RZ, 0xc0, !PT ;  /* 0xfffbffffd6d67812 */ /* 0x004fc800078ec0ff */
[----:B------:R-:W-:Y:S02]  /*4e20*/  @P2 LOP3.LUT R214, R214, 0x40000, RZ, 0xfc, !PT ;  /* 0x00040000d6d62812 */ /* 0x000fe400078efcff */
[----:B------:R-:W-:Y:S02]  /*4e30*/  ISETP.GT.AND P2, PT, R12, 0x1, !P1 ;  /* 0x000000010c00780c */ /* 0x000fe40004f44270 */
[----:B------:R-:W-:Y:S02]  /*4e40*/  LOP3.LUT R214, R214, 0xfffffffd, RZ, 0xc0, !PT ;  /* 0xfffffffdd6d67812 */ /* 0x000fe400078ec0ff */
[----:B------:R-:W-:Y:S02]  /*4e50*/  ISETP.LT.OR P2, PT, R14, 0x2, P2 ;  /* 0x000000020e00780c */ /* 0x000fe40001741670 */
[----:B------:R-:W-:Y:S02]  /*4e60*/  @P4 LOP3.LUT R214, R214, 0x2, RZ, 0xfc, !PT ;  /* 0x00000002d6d64812 */ /* 0x000fe400078efcff */
[----:B------:R-:W-:-:S02]  /*4e70*/  FSEL R153, R153, -INF , !P2 ;  /* 0xff80000099997808 */ /* 0x000fc40005000000 */
[----:B------:R-:W-:Y:S02]  /*4e80*/  ISETP.GT.AND P2, PT, R12, 0x8, !P4 ;  /* 0x000000080c00780c */ /* 0x000fe40006744270 */
[----:B------:R-:W-:Y:S02]  /*4e90*/  LOP3.LUT R214, R214, 0xfffffffb, RZ, 0xc0, !PT ;  /* 0xfffffffbd6d67812 */ /* 0x000fe400078ec0ff */
[----:B------:R-:W-:Y:S02]  /*4ea0*/  ISETP.LT.OR P2, PT, R14, 0x9, P2 ;  /* 0x000000090e00780c */ /* 0x000fe40001741670 */
[----:B------:R-:W-:Y:S02]  /*4eb0*/  @P3 LOP3.LUT R214, R214, 0x4, RZ, 0xfc, !PT ;  /* 0x00000004d6d63812 */ /* 0x000fe400078efcff */
[----:B------:R-:W-:Y:S02]  /*4ec0*/  FSEL R156, R156, -INF , !P2 ;  /* 0xff8000009c9c7808 */ /* 0x000fe40005000000 */
[----:B------:R-:W-:-:S02]  /*4ed0*/  ISETP.GT.AND P2, PT, R12, 0x9, !P3 ;  /* 0x000000090c00780c */ /* 0x000fc40005f44270 */
[----:B------:R-:W-:Y:S02]  /*4ee0*/  ISETP.GE.AND P3, PT, R13, 0x11, PT ;  /* 0x000000110d00780c */ /* 0x000fe40003f66270 */
[----:B------:R-:W-:Y:S02]  /*4ef0*/  ISETP.LT.OR P2, PT, R14, 0xa, P2 ;  /* 0x0000000a0e00780c */ /* 0x000fe40001741670 */
[----:B------:R-:W-:Y:S02]  /*4f00*/  LOP3.LUT R214, R214, 0xfffffff7, RZ, 0xc0, !PT ;  /* 0xfffffff7d6d67812 */ /* 0x000fe400078ec0ff */
        /* <DEDUP_REMOVED lines=108> */
[----:B------:R-:W-:-:S03]  /*55d0*/  ISETP.GT.AND P6, PT, R12, 0x59, !P6 ;  /* 0x000000590c00780c */ /* 0x000fc600077c4270 */
[----:B------:R1:W-:Y:S01]  /*55e0*/  STL [R1], R214 ;  /* 0x000000d601007387 */ /* 0x0003e20000100800 */
[----:B------:R-:W-:-:S04]  /*55f0*/  ISETP.LT.OR P6, PT, R14, 0x5a, P6 ;  /* 0x0000005a0e00780c */ /* 0x000fc800037c1670 */
[----:B------:R-:W-:Y:S02]  /*5600*/  FSEL R197, R197, -INF , !P6 ;  /* 0xff800000c5c57808 */ /* 0x000fe40007000000 */
        /* <DEDUP_REMOVED lines=14> */
.L_x_11464:
[----:B------:R-:W-:-:S05]  /*56f0*/  IMAD.U32 R12, RZ, RZ, UR25 ;  /* 0x00000019ff0c7e24 */ /* 0x000fca000f8e00ff */
[----:B------:R-:W-:-:S13]  /*5700*/  ISETP.NE.AND P6, PT, R12, 0x1, PT ;  /* 0x000000010c00780c */ /* 0x000fda0003fc5270 */
[----:B------:R-:W1:Y:S02]  /*5710*/  @P6 LDC.64 R8, c[0x0][0x9e8] ;  /* 0x00027a00ff086b82 */ /* 0x000e640000000a00 */
[----:B-1----:R-:W-:-:S05]  /*5720*/  @P6 IMAD.HI.U32 R8, R21, R8, RZ ;  /* 0x0000000815086227 */ /* 0x002fca00078e00ff */
[----:B------:R-:W-:-:S07]  /*5730*/  @P6 SHF.R.U32.HI R21, RZ, R9, R8 ;  /* 0x00000009ff156219 */ /* 0x000fce0000011608 */
.L_x_11465:
[----:B------:R-:W-:Y:S05]  /*5740*/  BSYNC B0 ;  /* 0x0000000000007941 */ /* 0x000fea0003800000 */
.L_x_11463:
[----:B------:R-:W-:-:S04]  /*5750*/  IMAD R13, R18, -0x2, R13 ;  /* 0xfffffffe120d7824 */ /* 0x000fc800078e020d */
[----:B------:R-:W-:-:S05]  /*5760*/  IMAD R21, R21, R12, R13 ;  /* 0x0000000c15157224 */ /* 0x000fca00078e020d */
[----:B------:R-:W-:Y:S02]  /*5770*/  VIADDMNMX R20, R21, R12, R20, PT ;  /* 0x0000000c15147246 */ /* 0x000fe40003800114 */
[----:B------:R-:W-:-:S07]  /*5780*/  VIMNMX R15, R15, R21, !PT ;  /* 0x000000150f0f7248 */ /* 0x000fce0007fe0100 */
.L_x_11462:
        /* <DEDUP_REMOVED lines=128> */
[--C-:B------:R-:W-:Y:S01]  /*5f90*/  FFMA.FTZ R160, R165, UR6, -R12.reuse ;  /* 0x00000006a5a07c23 */ /* 0x100fe2000801080c */
[----:B------:R-:W-:Y:S01]  /*5fa0*/  FMNMX.FTZ R21, R159, R14, !PT ;  /* 0x0000000e9f157209 */ /* 0x000fe20007810000 */
[--C-:B------:R-:W-:Y:S01]  /*5fb0*/  FFMA.FTZ R152, R213, UR6, -R12.reuse ;  /* 0x00000006d5987c23 */ /* 0x100fe2000801080c */
[----:B------:R-:W-:Y:S01]  /*5fc0*/  FSEL R199, R199, -INF , !P2 ;  /* 0xff800000c7c77808 */ /* 0x000fe20005000000 */
        /* <DEDUP_REMOVED lines=11> */
[----:B------:R-:W-:-:S02]  /*6080*/  FFMA.FTZ R184, R193, UR6, -R12 ;  /* 0x00000006c1b87c23 */ /* 0x000fc4000801080c */
[----:B------:R-:W-:-:S03]  /*6090*/  FMNMX.FTZ R153, R167, R14, !PT ;  /* 0x0000000ea7997209 */ /* 0x000fc60007810000 */
[----:B------:R-:W-:Y:S01]  /*60a0*/  MUFU.EX2 R154, R154 ;  /* 0x0000009a009a7308 */ /* 0x000fe20000000800 */
[----:B------:R-:W-:Y:S01]  /*60b0*/  FMNMX.FTZ R14, R170, R153, !PT ;  /* 0x00000099aa0e7209 */ /* 0x000fe20007810000 */
[----:B------:R-:W-:-:S03]  /*60c0*/  FFMA.FTZ R153, R161, UR6, -R12 ;  /* 0x00000006a1997c23 */ /* 0x000fc6000801080c */
[----:B------:R-:W-:-:S03]  /*60d0*/  FMNMX.FTZ R157, R171, R14, !PT ;  /* 0x0000000eab9d7209 */ /* 0x000fc60007810000 */
[----:B------:R-:W-:Y:S01]  /*60e0*/  MUFU.EX2 R21, R21 ;  /* 0x0000001500157308 */ /* 0x000fe20000000800 */
[----:B------:R-:W-:Y:S01]  /*60f0*/  FMNMX.FTZ R14, R174, R157, !PT ;  /* 0x0000009dae0e7209 */ /* 0x000fe20007810000 */
[--C-:B------:R-:W-:Y:S01]  /*6100*/  FFMA.FTZ R157, R164, UR6, -R12.reuse ;  /* 0x00000006a49d7c23 */ /* 0x100fe2000801080c */
[--C-:B------:R-:W-:Y:S01]  /*6110*/  FFMA.FTZ R164, R169, UR6, -R12.reuse ;  /* 0x00000006a9a47c23 */ /* 0x100fe2000801080c */
[--C-:B------:R-:W-:Y:S01]  /*6120*/  FFMA.FTZ R169, R180, UR6, -R12.reuse ;  /* 0x00000006b4a97c23 */ /* 0x100fe2000801080c */
[----:B------:R-:W-:Y:S01]  /*6130*/  FMNMX.FTZ R161, R175, R14, !PT ;  /* 0x0000000eafa17209 */ /* 0x000fe20007810000 */
[----:B------:R-:W-:Y:S01]  /*6140*/  FFMA.FTZ R180, R189, UR6, -R12 ;  /* 0x00000006bdb47c23 */ /* 0x000fe2000801080c */
[----:B------:R-:W-:Y:S01]  /*6150*/  FSEL R189, R8, RZ, P1 ;  /* 0x000000ff08bd7208 */ /* 0x000fe20000800000 */
[----:B------:R-:W-:Y:S01]  /*6160*/  MUFU.EX2 R156, R156 ;  /* 0x0000009c009c7308 */ /* 0x000fe20000000800 */
[----:B------:R-:W-:-:S03]  /*6170*/  FMNMX.FTZ R14, R178, R161, !PT ;  /* 0x000000a1b20e7209 */ /* 0x000fc60007810000 */
[----:B------:R-:W-:Y:S01]  /*6180*/  FADD.FTZ R189, -R189, R2 ;  /* 0x00000002bdbd7221 */ /* 0x000fe20000010100 */
[----:B------:R-:W-:-:S03]  /*6190*/  FMNMX.FTZ R161, R179, R14, !PT ;  /* 0x0000000eb3a17209 */ /* 0x000fc60007810000 */
[----:B------:R-:W-:Y:S01]  /*61a0*/  MUFU.EX2 R153, R153 ;  /* 0x0000009900997308 */ /* 0x000fe20000000800 */
[----:B------:R-:W-:Y:S01]  /*61b0*/  FMNMX.FTZ R14, R182, R161, !PT ;  /* 0x000000a1b60e7209 */ /* 0x000fe20007810000 */
[--C-:B------:R-:W-:Y:S01]  /*61c0*/  FFMA.FTZ R161, R168, UR6, -R12.reuse ;  /* 0x00000006a8a17c23 */ /* 0x100fe2000801080c */
[----:B------:R-:W-:Y:S02]  /*61d0*/  FFMA.FTZ R168, R177, UR6, -R12 ;  /* 0x00000006b1a87c23 */ /* 0x000fe4000801080c */
        /* <DEDUP_REMOVED lines=12> */
[--C-:B------:R-:W-:Y:S01]  /*62a0*/  FFMA.FTZ R165, R176, UR6, -R12.reuse ;  /* 0x00000006b0a57c23 */ /* 0x100fe2000801080c */
[----:B------:R-:W-:Y:S02]  /*62b0*/  FFMA.FTZ R176, R185, UR6, -R12 ;  /* 0x00000006b9b07c23 */ /* 0x000fe4000801080c */
[----:B------:R-:W-:-:S03]  /*62c0*/  FMNMX.FTZ R14, R199, R14, !PT ;  /* 0x0000000ec70e7209 */ /* 0x000fc60007810000 */
[----:B------:R-:W-:Y:S02]  /*62d0*/  MUFU.EX2 R15, R15 ;  /* 0x0000000f000f7308 */ /* 0x000fe40000000800 */
[----:B------:R-:W1:Y:S06]  /*62e0*/  SHFL.BFLY PT, R177, R14, 0x2, 0x1f ;  /* 0x0c401f000eb17f89 */ /* 0x000e6c00000e0000 */
[----:B------:R-:W-:Y:S08]  /*62f0*/  MUFU.EX2 R20, R20 ;  /* 0x0000001400147308 */ /* 0x000ff00000000800 */
[----:B------:R-:W-:Y:S08]  /*6300*/  MUFU.EX2 R165, R165 ;  /* 0x000000a500a57308 */ /* 0x000ff00000000800 */
[----:B------:R-:W-:Y:S01]  /*6310*/  MUFU.EX2 R168, R168 ;  /* 0x000000a800a87308 */ /* 0x000fe20000000800 */
[----:B-1----:R-:W-:Y:S01]  /*6320*/  FMNMX.FTZ R185, R14, R177, !PT ;  /* 0x000000b10eb97209 */ /* 0x002fe20007810000 */
[--C-:B------:R-:W-:Y:S01]  /*6330*/  FFMA.FTZ R177, R188, UR6, -R12.reuse ;  /* 0x00000006bcb17c23 */ /* 0x100fe2000801080c */
[----:B------:R-:W-:-:S03]  /*6340*/  FFMA.FTZ R188, R196, UR6, -R12 ;  /* 0x00000006c4bc7c23 */ /* 0x000fc6000801080c */
[----:B------:R-:W1:Y:S02]  /*6350*/  SHFL.BFLY PT, R14, R185, 0x1, 0x1f ;  /* 0x0c201f00b90e7f89 */ /* 0x000e6400000e0000 */
[----:B------:R-:W-:Y:S08]  /*6360*/  MUFU.EX2 R2, R188 ;  /* 0x000000bc00027308 */ /* 0x000ff00000000800 */
[----:B------:R-:W-:Y:S08]  /*6370*/  MUFU.EX2 R169, R169 ;  /* 0x000000a900a97308 */ /* 0x000ff00000000800 */
[----:B------:R-:W-:Y:S01]  /*6380*/  MUFU.EX2 R172, R172 ;  /* 0x000000ac00ac7308 */ /* 0x000fe20000000800 */
[----:B-1----:R-:W-:Y:S01]  /*6390*/  FMNMX.FTZ R14, R185, R14, !PT ;  /* 0x0000000eb90e7209 */ /* 0x002fe20007810000 */
[----:B------:R-:W-:Y:S01]  /*63a0*/  FMUL.FTZ R185, R189, UR6 ;  /* 0x00000006bdb97c20 */ /* 0x000fe20008410000 */
[----:B------:R-:W-:-:S05]  /*63b0*/  FFMA.FTZ R189, R197, UR6, -R12 ;  /* 0x00000006c5bd7c23 */ /* 0x000fca000801080c */
[----:B------:R-:W-:Y:S01]  /*63c0*/  MUFU.EX2 R173, R173 ;  /* 0x000000ad00ad7308 */ /* 0x000fe20000000800 */
[C---:B------:R-:W-:Y:S01]  /*63d0*/  FSETP.NEU.FTZ.AND P1, PT, R14.reuse, -INF , PT ;  /* 0xff8000000e00780b */ /* 0x040fe20003f3d000 */
[----:B------:R-:W-:-:S05]  /*63e0*/  FMUL.FTZ R196, R14, UR6 ;  /* 0x000000060ec47c20 */ /* 0x000fca0008410000 */
[----:B------:R-:W-:Y:S01]  /*63f0*/  FSEL R196, R196, RZ, P1 ;  /* 0x000000ffc4c47208 */ /* 0x000fe20000800000 */
[----:B------:R-:W1:Y:S04]  /*6400*/  MUFU.EX2 R185, R185 ;  /* 0x000000b900b97308 */ /* 0x000e680000000800 */
        /* <DEDUP_REMOVED lines=13> */
[----:B-1----:R-:W-:Y:S01]  /*64e0*/  FFMA.FTZ R188, R185, R3, R152 ;  /* 0x00000003b9bc7223 */ /* 0x002fe20000010098 */
[C---:B------:R-:W-:Y:S01]  /*64f0*/  F2FP.BF16.F32.PACK_AB R152, R13.reuse, R152 ;  /* 0x000000980d98723e */ /* 0x040fe200000010ff */
[----:B------:R-:W-:Y:S01]  /*6500*/  FFMA.FTZ R186, R186, UR6, -R196 ;  /* 0x00000006baba7c23 */ /* 0x000fe200080108c4 */
[----:B------:R-:W-:Y:S01]  /*6510*/  F2FP.BF16.F32.PACK_AB R166, R172, R169 ;  /* 0x000000a9aca6723e */ /* 0x000fe200000010ff */
[----:B------:R-:W-:Y:S01]  /*6520*/  FADD.FTZ R3, R13, R188 ;  /* 0x000000bc0d037221 */ /* 0x000fe20000010000 */
[--C-:B------:R-:W-:Y:S01]  /*6530*/  FFMA.FTZ R188, R159, UR6, -R196.reuse ;  /* 0x000000069fbc7c23 */ /* 0x100fe200080108c4 */
[--C-:B------:R-:W-:Y:S01]  /*6540*/  FFMA.FTZ R159, R162, UR6, -R196.reuse ;  /* 0x00000006a29f7c23 */ /* 0x100fe200080108c4 */
[----:B------:R-:W1:Y:S01]  /*6550*/  MUFU.EX2 R180, R180 ;  /* 0x000000b400b47308 */ /* 0x000e620000000800 */
[----:B------:R-:W-:Y:S01]  /*6560*/  FADD.FTZ R158, R154, R3 ;  /* 0x000000039a9e7221 */ /* 0x000fe20000010000 */
[----:B------:R-:W-:Y:S01]  /*6570*/  F2FP.BF16.F32.PACK_AB R154, R21, R154 ;  /* 0x0000009a159a723e */ /* 0x000fe200000010ff */
[--C-:B------:R-:W-:Y:S01]  /*6580*/  FFMA.FTZ R187, R187, UR6, -R196.reuse ;  /* 0x00000006bbbb7c23 */ /* 0x100fe200080108c4 */
[----:B------:R-:W-:Y:S01]  /*6590*/  FFMA.FTZ R191, R191, UR6, -R196 ;  /* 0x00000006bfbf7c23 */ /* 0x000fe200080108c4 */
[----:B------:R-:W-:Y:S01]  /*65a0*/  FADD.FTZ R3, R21, R158 ;  /* 0x0000009e15037221 */ /* 0x000fe20000010000 */
[--C-:B------:R-:W-:Y:S01]  /*65b0*/  FFMA.FTZ R194, R194, UR6, -R196.reuse ;  /* 0x00000006c2c27c23 */ /* 0x100fe200080108c4 */
[--C-:B------:R-:W-:Y:S01]  /*65c0*/  FFMA.FTZ R195, R195, UR6, -R196.reuse ;  /* 0x00000006c3c37c23 */ /* 0x100fe200080108c4 */
[----:B------:R-:W-:Y:S01]  /*65d0*/  MUFU.EX2 R181, R181 ;  /* 0x000000b500b57308 */ /* 0x000fe20000000800 */
[----:B------:R-:W-:Y:S01]  /*65e0*/  FADD.FTZ R158, R156, R3 ;  /* 0x000000039c9e7221 */ /* 0x000fe20000010000 */
[----:B------:R-:W-:Y:S01]  /*65f0*/  FFMA.FTZ R198, R198, UR6, -R196 ;  /* 0x00000006c6c67c23 */ /* 0x000fe200080108c4 */
[C---:B------:R-:W-:Y:S01]  /*6600*/  F2FP.BF16.F32.PACK_AB R156, R153.reuse, R156 ;  /* 0x0000009c999c723e */ /* 0x040fe200000010ff */
[-C--:B------:R-:W-:Y:S01]  /*6610*/  FMUL.FTZ R24, R24, R185.reuse ;  /* 0x000000b918187220 */ /* 0x080fe20000410000 */
[----:B------:R-:W-:Y:S01]  /*6620*/  FADD.FTZ R158, R153, R158 ;  /* 0x0000009e999e7221 */ /* 0x000fe20000010000 */
[-C--:B------:R-:W-:Y:S01]  /*6630*/  FMUL.FTZ R25, R25, R185.reuse ;  /* 0x000000b919197220 */ /* 0x080fe20000410000 */
[-C--:B------:R-:W-:Y:S01]  /*6640*/  FMUL.FTZ R28, R28, R185.reuse ;  /* 0x000000b91c1c7220 */ /* 0x080fe20000410000 */
[----:B------:R-:W-:Y:S01]  /*6650*/  MUFU.EX2 R9, R9 ;  /* 0x0000000900097308 */ /* 0x000fe20000000800 */
[----:B------:R-:W-:Y:S01]  /*6660*/  FADD.FTZ R3, R157, R158 ;  /* 0x0000009e9d037221 */ /* 0x000fe20000010000 */
[-C--:B------:R-:W-:Y:S01]  /*6670*/  FMUL.FTZ R29, R29, R185.reuse ;  /* 0x000000b91d1d7220 */ /* 0x080fe20000410000 */
[-C--:B------:R-:W-:Y:S01]  /*6680*/  FMUL.FTZ R32, R32, R185.reuse ;  /* 0x000000b920207220 */ /* 0x080fe20000410000 */
[-C--:B------:R-:W-:Y:S01]  /*6690*/  FMUL.FTZ R33, R33, R185.reuse ;  /* 0x000000b921217220 */ /* 0x080fe20000410000 */
[----:B------:R-:W-:Y:S01]  /*66a0*/  FADD.FTZ R158, R160, R3 ;  /* 0x00000003a09e7221 */ /* 0x000fe20000010000 */
[-C--:B------:R-:W-:Y:S01]  /*66b0*/  FMUL.FTZ R36, R36, R185.reuse ;  /* 0x000000b924247220 */ /* 0x080fe20000410000 */
[-C--:B------:R-:W-:Y:S01]  /*66c0*/  FMUL.FTZ R37, R37, R185.reuse ;  /* 0x000000b925257220 */ /* 0x080fe20000410000 */
[----:B------:R-:W2:Y:S01]  /*66d0*/  MUFU.EX2 R12, R12 ;  /* 0x0000000c000c7308 */ /* 0x000ea20000000800 */
[----:B------:R-:W-:Y:S01]  /*66e0*/  FADD.FTZ R3, R161, R158 ;  /* 0x0000009ea1037221 */ /* 0x000fe20000010000 */
[-C--:B------:R-:W-:Y:S01]  /*66f0*/  FMUL.FTZ R40, R40, R185.reuse ;  /* 0x000000b928287220 */ /* 0x080fe20000410000 */
[-C--:B------:R-:W-:Y:S01]  /*6700*/  FMUL.FTZ R41, R41, R185.reuse ;  /* 0x000000b929297220 */ /* 0x080fe20000410000 */
[-C--:B------:R-:W-:Y:S01]  /*6710*/  FMUL.FTZ R44, R44, R185.reuse ;  /* 0x000000b92c2c7220 */ /* 0x080fe20000410000 */
[----:B------:R-:W-:Y:S01]  /*6720*/  FADD.FTZ R158, R164, R3 ;  /* 0x00000003a49e7221 */ /* 0x000fe20000010000 */
[----:B------:R-:W-:Y:S01]  /*6730*/  FSEL R3, R14, RZ, P1 ;  /* 0x000000ff0e037208 */ /* 0x000fe20000800000 */
[-C--:B------:R-:W-:Y:S01]  /*6740*/  FMUL.FTZ R45, R45, R185.reuse ;  /* 0x000000b92d2d7220 */ /* 0x080fe20000410000 */
[----:B------:R-:W-:Y:S01]  /*6750*/  MUFU.EX2 R155, R155 ;  /* 0x0000009b009b7308 */ /* 0x000fe20000000800 */
[----:B------:R-:W-:Y:S01]  /*6760*/  FADD.FTZ R193, R15, R158 ;  /* 0x0000009e0fc17221 */ /* 0x000fe20000010000 */
[----:B------:R-:W-:Y:S01]  /*6770*/  FMUL.FTZ R48, R48, R185 ;  /* 0x000000b930307220 */ /* 0x000fe20000410000 */
[----:B------:R-:W-:Y:S01]  /*6780*/  FADD.FTZ R3, -R3, R6 ;  /* 0x0000000603037221 */ /* 0x000fe20000010100 */
[--C-:B------:R-:W-:Y:S01]  /*6790*/  FFMA.FTZ R6, R167, UR6, -R196.reuse ;  /* 0x00000006a7067c23 */ /* 0x100fe200080108c4 */
[----:B------:R-:W-:Y:S01]  /*67a0*/  FADD.FTZ R158, R20, R193 ;  /* 0x000000c1149e7221 */ /* 0x000fe20000010000 */
[----:B------:R-:W-:Y:S01]  /*67b0*/  FFMA.FTZ R167, R170, UR6, -R196 ;  /* 0x00000006aaa77c23 */ /* 0x000fe200080108c4 */
[----:B-1----:R-:W-:Y:S01]  /*67c0*/  F2FP.BF16.F32.PACK_AB R170, R180, R177 ;  /* 0x000000b1b4aa723e */ /* 0x002fe200000010ff */
[----:B------:R-:W-:Y:S01]  /*67d0*/  MUFU.EX2 R188, R188 ;  /* 0x000000bc00bc7308 */ /* 0x000fe20000000800 */
[----:B------:R-:W-:Y:S01]  /*67e0*/  FADD.FTZ R193, R165, R158 ;  /* 0x0000009ea5c17221 */ /* 0x000fe20000010000 */
[----:B------:R-:W-:Y:S01]  /*67f0*/  FFMA.FTZ R158, R171, UR6, -R196 ;  /* 0x00000006ab9e7c23 */ /* 0x000fe200080108c4 */
[----:B--2---:R-:W-:Y:S01]  /*6800*/  F2FP.BF16.F32.PACK_AB R153, R12, R9 ;  /* 0x000000090c99723e */ /* 0x004fe200000010ff */
        /* <DEDUP_REMOVED lines=10> */
[--C-:B------:R-:W-:Y:S01]  /*68b0*/  FFMA.FTZ R171, R190, UR6, -R196.reuse ;  /* 0x00000006beab7c23 */ /* 0x100fe200080108c4 */
[----:B------:R-:W-:Y:S01]  /*68c0*/  FFMA.FTZ R196, R199, UR6, -R196 ;  /* 0x00000006c7c47c23 */ /* 0x000fe200080108c4 */
[----:B------:R1:W-:Y:S01]  /*68d0*/  MUFU.EX2 R190, R158 ;  /* 0x0000009e00be7308 */ /* 0x0003e20000000800 */
[----:B------:R-:W-:Y:S01]  /*68e0*/  FADD.FTZ R193, R173, R162 ;  /* 0x000000a2adc17221 */ /* 0x000fe20000010000 */
[-C--:B------:R-:W-:Y:S01]  /*68f0*/  FMUL.FTZ R61, R61, R185.reuse ;  /* 0x000000b93d3d7220 */ /* 0x080fe20000410000 */
[-C--:B------:R-:W-:Y:S01]  /*6900*/  FMUL.FTZ R64, R64, R185.reuse ;  /* 0x000000b940407220 */ /* 0x080fe20000410000 */
[-C--:B------:R-:W-:Y:S01]  /*6910*/  FMUL.FTZ R65, R65, R185.reuse ;  /* 0x000000b941417220 */ /* 0x080fe20000410000 */
[----:B------:R-:W-:Y:S01]  /*6920*/  FADD.FTZ R162, R176, R193 ;  /* 0x000000c1b0a27221 */ /* 0x000fe20000010000 */
[-C--:B------:R-:W-:Y:S01]  /*6930*/  FMUL.FTZ R68, R68, R185.reuse ;  /* 0x000000b944447220 */ /* 0x080fe20000410000 */
[----:B------:R-:W-:Y:S01]  /*6940*/  FMUL.FTZ R69, R69, R185 ;  /* 0x000000b945457220 */ /* 0x000fe20000410000 */
[----:B------:R-:W2:Y:S01]  /*6950*/  MUFU.EX2 R192, R192 ;  /* 0x000000c000c07308 */ /* 0x000ea20000000800 */
[----:B-1----:R-:W-:Y:S01]  /*6960*/  F2FP.BF16.F32.PACK_AB R158, R160, R157 ;  /* 0x0000009da09e723e */ /* 0x002fe200000010ff */
[----:B------:R-:W-:Y:S01]  /*6970*/  FADD.FTZ R193, R177, R162 ;  /* 0x000000a2b1c17221 */ /* 0x000fe20000010000 */
[----:B------:R-:W-:Y:S01]  /*6980*/  F2FP.BF16.F32.PACK_AB R160, R164, R161 ;  /* 0x000000a1a4a0723e */ /* 0x000fe200000010ff */
[----:B------:R-:W-:Y:S01]  /*6990*/  FMUL.FTZ R72, R72, R185 ;  /* 0x000000b948487220 */ /* 0x000fe20000410000 */
[----:B------:R-:W-:Y:S01]  /*69a0*/  F2FP.BF16.F32.PACK_AB R164, R168, R165 ;  /* 0x000000a5a8a4723e */ /* 0x000fe200000010ff */
[----:B------:R-:W-:Y:S01]  /*69b0*/  FADD.FTZ R162, R180, R193 ;  /* 0x000000c1b4a27221 */ /* 0x000fe20000010000 */
[----:B------:R-:W-:Y:S01]  /*69c0*/  F2FP.BF16.F32.PACK_AB R168, R176, R173 ;  /* 0x000000adb0a8723e */ /* 0x000fe200000010ff */
[----:B------:R-:W-:Y:S01]  /*69d0*/  FMUL.FTZ R176, R3, UR6 ;  /* 0x0000000603b07c20 */ /* 0x000fe20008410000 */
[----:B------:R-:W-:Y:S01]  /*69e0*/  MUFU.EX2 R163, R163 ;  /* 0x000000a300a37308 */ /* 0x000fe20000000800 */
[----:B------:R-:W-:Y:S01]  /*69f0*/  FADD.FTZ R21, R181, R162 ;  /* 0x000000a2b5157221 */ /* 0x000fe20000010000 */
[----:B------:R-:W-:Y:S01]  /*6a00*/  F2FP.BF16.F32.PACK_AB R162, R20, R15 ;  /* 0x0000000f14a2723e */ /* 0x000fe200000010ff */
[-C--:B------:R-:W-:Y:S01]  /*6a10*/  FMUL.FTZ R73, R73, R185.reuse ;  /* 0x000000b949497220 */ /* 0x080fe20000410000 */
[-C--:B------:R-:W-:Y:S01]  /*6a20*/  FMUL.FTZ R76, R76, R185.reuse ;  /* 0x000000b94c4c7220 */ /* 0x080fe20000410000 */
[-C--:B------:R-:W-:Y:S01]  /*6a30*/  FMUL.FTZ R77, R77, R185.reuse ;  /* 0x000000b94d4d7220 */ /* 0x080fe20000410000 */
[-C--:B------:R-:W-:Y:S01]  /*6a40*/  FMUL.FTZ R80, R80, R185.reuse ;  /* 0x000000b950507220 */ /* 0x080fe20000410000 */
[----:B------:R-:W-:Y:S01]  /*6a50*/  FMUL.FTZ R81, R81, R185 ;  /* 0x000000b951517220 */ /* 0x000fe20000410000 */
[----:B------:R-:W1:Y:S01]  /*6a60*/  MUFU.EX2 R176, R176 ;  /* 0x000000b000b07308 */ /* 0x000e620000000800 */
[----:B--2---:R-:W-:Y:S01]  /*6a70*/  F2FP.BF16.F32.PACK_AB R157, R192, R159 ;  /* 0x0000009fc09d723e */ /* 0x004fe200000010ff */
        /* <DEDUP_REMOVED lines=15> */
[----:B-1----:R-:W-:Y:S01]  /*6b70*/  FFMA.FTZ R15, R176, R0, R9 ;  /* 0x00000000b00f7223 */ /* 0x002fe20000010009 */
[-C--:B------:R-:W-:Y:S01]  /*6b80*/  FMUL.FTZ R109, R109, R185.reuse ;  /* 0x000000b96d6d7220 */ /* 0x080fe20000410000 */
[-C--:B------:R-:W-:Y:S01]  /*6b90*/  FMUL.FTZ R112, R112, R185.reuse ;  /* 0x000000b970707220 */ /* 0x080fe20000410000 */
[-C--:B------:R-:W-:Y:S01]  /*6ba0*/  FMUL.FTZ R113, R113, R185.reuse ;  /* 0x000000b971717220 */ /* 0x080fe20000410000 */
[----:B------:R-:W-:Y:S01]  /*6bb0*/  FADD.FTZ R0, R12, R15 ;  /* 0x0000000f0c007221 */ /* 0x000fe20000010000 */
[-C--:B------:R-:W-:Y:S01]  /*6bc0*/  FMUL.FTZ R116, R116, R185.reuse ;  /* 0x000000b974747220 */ /* 0x080fe20000410000 */
[----:B------:R-:W-:Y:S01]  /*6bd0*/  FMUL.FTZ R117, R117, R185 ;  /* 0x000000b975757220 */ /* 0x000fe20000410000 */
[----:B------:R-:W1:Y:S01]  /*6be0*/  MUFU.EX2 R167, R167 ;  /* 0x000000a700a77308 */ /* 0x000e620000000800 */
[----:B------:R-:W-:Y:S01]  /*6bf0*/  FADD.FTZ R15, R155, R0 ;  /* 0x000000009b0f7221 */ /* 0x000fe20000010000 */
[C---:B--2---:R-:W-:Y:S01]  /*6c00*/  FADD.FTZ R21, R184.reuse, R21 ;  /* 0x00000015b8157221 */ /* 0x044fe20000010000 */
[----:B------:R-:W-:Y:S01]  /*6c10*/  F2FP.BF16.F32.PACK_AB R172, R184, R181 ;  /* 0x000000b5b8ac723e */ /* 0x000fe200000010ff */
[-C--:B------:R-:W-:Y:S01]  /*6c20*/  FMUL.FTZ R120, R120, R185.reuse ;  /* 0x000000b978787220 */ /* 0x080fe20000410000 */
[----:B------:R-:W-:Y:S01]  /*6c30*/  FADD.FTZ R0, R188, R15 ;  /* 0x0000000fbc007221 */ /* 0x000fe20000010000 */
[-C--:B------:R-:W-:Y:S01]  /*6c40*/  FMUL.FTZ R121, R121, R185.reuse ;  /* 0x000000b979797220 */ /* 0x080fe20000410000 */
[----:B------:R-:W-:Y:S01]  /*6c50*/  FMUL.FTZ R124, R124, R185 ;  /* 0x000000b97c7c7220 */ /* 0x000fe20000410000 */
[----:B------:R-:W2:Y:S01]  /*6c60*/  MUFU.EX2 R189, R189 ;  /* 0x000000bd00bd7308 */ /* 0x000ea20000000800 */
[----:B------:R-:W-:Y:S01]  /*6c70*/  FADD.FTZ R15, R159, R0 ;  /* 0x000000009f0f7221 */ /* 0x000fe20000010000 */
[----:B---3--:R-:W-:Y:S01]  /*6c80*/  F2FP.BF16.F32.PACK_AB R159, R6, R163 ;  /* 0x000000a3069f723e */ /* 0x008fe200000010ff */
[-C--:B------:R-:W-:Y:S01]  /*6c90*/  FMUL.FTZ R125, R125, R185.reuse ;  /* 0x000000b97d7d7220 */ /* 0x080fe20000410000 */
[-C--:B------:R-:W-:Y:S01]  /*6ca0*/  FMUL.FTZ R128, R128, R185.reuse ;  /* 0x000000b980807220 */ /* 0x080fe20000410000 */
[----:B------:R-:W-:Y:S01]  /*6cb0*/  FADD.FTZ R0, R192, R15 ;  /* 0x0000000fc0007221 */ /* 0x000fe20000010000 */
[-C--:B------:R-:W-:Y:S01]  /*6cc0*/  FMUL.FTZ R129, R129, R185.reuse ;  /* 0x000000b981817220 */ /* 0x080fe20000410000 */
[----:B------:R-:W-:Y:S01]  /*6cd0*/  FMUL.FTZ R132, R132, R185 ;  /* 0x000000b984847220 */ /* 0x000fe20000410000 */
[----:B------:R3:W-:Y:S01]  /*6ce0*/  MUFU.EX2 R13, R174 ;  /* 0x000000ae000d7308 */ /* 0x0007e20000000800 */
[----:B------:R-:W-:Y:S01]  /*6cf0*/  FADD.FTZ R15, R163, R0 ;  /* 0x00000000a30f7221 */ /* 0x000fe20000010000 */
        /* <DEDUP_REMOVED lines=11> */
[C---:B--2---:R-:W-:Y:S01]  /*6db0*/  FADD.FTZ R3, R189.reuse, R174 ;  /* 0x000000aebd037221 */ /* 0x044fe20000010000 */
[----:B------:R-:W-:Y:S01]  /*6dc0*/  F2FP.BF16.F32.PACK_AB R174, R189, R2 ;  /* 0x00000002bdae723e */ /* 0x000fe200000010ff */
        /* <DEDUP_REMOVED lines=11> */
[----:B-1----:R-:W-:Y:S01]  /*6e80*/  F2FP.BF16.F32.PACK_AB R163, R20, R13 ;  /* 0x0000000d14a3723e */ /* 0x002fe200000010ff */
[-C--:B------:R-:W-:Y:S01]  /*6e90*/  FMUL.FTZ R38, R38, R176.reuse ;  /* 0x000000b026267220 */ /* 0x080fe20000410000 */
[-C--:B------:R-:W-:Y:S01]  /*6ea0*/  FMUL.FTZ R39, R39, R176.reuse ;  /* 0x000000b027277220 */ /* 0x080fe20000410000 */
        /* <DEDUP_REMOVED lines=16> */
[----:B---3--:R-:W-:Y:S01]  /*6fb0*/  FADD.FTZ R15, R165, R180 ;  /* 0x000000b4a50f7221 */ /* 0x008fe20000010000 */
[----:B----4-:R-:W-:Y:S01]  /*6fc0*/  F2FP.BF16.F32.PACK_AB R165, R2, R165 ;  /* 0x000000a502a5723e */ /* 0x010fe200000010ff */
[-C--:B------:R-:W-:Y:S01]  /*6fd0*/  FMUL.FTZ R62, R62, R176.reuse ;  /* 0x000000b03e3e7220 */ /* 0x080fe20000410000 */
[----:B------:R-:W3:Y:S01]  /*6fe0*/  MUFU.EX2 R169, R186 ;  /* 0x000000ba00a97308 */ /* 0x000ee20000000800 */
        /* <DEDUP_REMOVED lines=65> */
[----:B------:R-:W-:-:S03]  /*7400*/  FMUL.FTZ R151, R151, R176 ;  /* 0x000000b097977220 */ /* 0x000fc60000410000 */
[C---:B-1----:R-:W-:Y:S01]  /*7410*/  FADD.FTZ R0, R196.reuse, R9 ;  /* 0x00000009c4007221 */ /* 0x042fe20000010000 */
[----:B------:R-:W-:Y:S01]  /*7420*/  F2FP.BF16.F32.PACK_AB R175, R196, R175 ;  /* 0x000000afc4af723e */ /* 0x000fe200000010ff */
[----:B------:R-:W-:Y:S06]  /*7430*/  @!P0 BRA `(.L_x_11466) ;  /* 0x0000000000048947 */ /* 0x000fec0003800000 */
[----:B------:R-:W-:Y:S01]  /*7440*/  BPT.TRAP 0x1 ;  /* 0x000000040000795c */ /* 0x000fe20000300000 */
.L_x_11466:
[----:B------:R1:W2:Y:S01]  /*7450*/  SYNCS.PHASECHK.TRANS64.TRYWAIT P1, [UR27+0x22850], R10 ;  /* 0x0228500aff0075a7 */ /* 0x0002a2000802015b */
[----:B------:R-:W-:Y:S05]  /*7460*/  @!P0 BRA `(.L_x_11467) ;  /* 0x0000000000048947 */ /* 0x000fea0003800000 */
[----:B------:R-:W-:Y:S01]  /*7470*/  BPT.TRAP 0x1 ;  /* 0x000000040000795c */ /* 0x000fe20000300000 */
.L_x_11467:
[----:B--2---:R-:W-:Y:S05]  /*7480*/  @P1 BRA `(.L_x_11468) ;  /* 0x0000000000081947 */ /* 0x004fea0003800000 */
[----:B------:R-:W2:Y:S02]  /*7490*/  SYNCS.PHASECHK.TRANS64.TRYWAIT P1, [UR27+0x22850], R10 ;  /* 0x0228500aff0075a7 */ /* 0x000ea4000802015b */
[----:B--2---:R-:W-:Y:S05]  /*74a0*/  @!P1 BRA `(.L_x_11469) ;  /* 0x000000f000349947 */ /* 0x004fea0003800000 */
.L_x_11468:
        /* <DEDUP_REMOVED lines=52> */
.L_x_11453:
        /* <DEDUP_REMOVED lines=25> */
.L_x_11472:
[----:B------:R-:W-:-:S11]  /*7980*/  UISETP.NE.AND UP2, UPT, UR15, 0x1, UPT ;  /* 0x000000010f00788c */ /* 0x000fd6000bf45270 */
[----:B------:R-:W-:Y:S02]  /*7990*/  @UP2 ULDC.64 UR18, c[0x0][0x9e8] ;  /* 0x00027a0000122ab9 */ /* 0x000fe40000000a00 */
[----:B------:R-:W-:-:S04]  /*79a0*/  UIMAD.WIDE.U32 UR10, UR14, UR18, URZ ;  /* 0x000000120e0a72a5 */ /* 0x000fc8000f8e003f */
[----:B------:R-:W-:-:S12]  /*79b0*/  @UP2 USHF.R.U32.HI UR14, URZ, UR19, UR11 ;  /* 0x000000133f0e2299 */ /* 0x000fd8000801160b */
.L_x_11473:
[----:B------:R-:W-:-:S04]  /*79c0*/  UIMAD UR14, UR14, UR15, URZ ;  /* 0x0000000f0e0e72a4 */ /* 0x000fc8000f8e023f */
[----:B------:R-:W-:-:S04]  /*79d0*/  UISETP.LT.AND UP2, UPT, UR7, UR14, UPT ;  /* 0x0000000e0700728c */ /* 0x000fc8000bf41270 */
[----:B------:R-:W-:-:S12]  /*79e0*/  USEL UR7, UR7, UR14, !UP2 ;  /* 0x0000000e07077287 */ /* 0x000fd8000d000000 */
.L_x_11471:
        /* <DEDUP_REMOVED lines=10> */
[----:B------:R-:W-:Y:S02]  /*7a90*/  IMAD.MOV.U32 R9, RZ, RZ, R2 ;  /* 0x000000ffff097224 */ /* 0x000fe400078e0002 */
[----:B------:R-:W-:-:S07]  /*7aa0*/  IMAD.MOV.U32 R7, RZ, RZ, R5 ;  /* 0x000000ffff077224 */ /* 0x000fce00078e0005 */
.L_x_11483:
[----:B------:R-:W-:Y:S01]  /*7ab0*/  UIADD3 UR37, UR37, 0x1, URZ ;  /* 0x0000000125257890 */ /* 0x000fe2000fffe03f */
[C---:B------:R-:W-:Y:S01]  /*7ac0*/  ISETP.GT.AND P1, PT, R7.reuse, UR22, PT ;  /* 0x0000001607007c0c */ /* 0x040fe2000bf24270 */
[----:B------:R-:W-:Y:S02]  /*7ad0*/  VIADD R7, R7, 0xffffffff ;  /* 0xffffffff07077836 */ /* 0x000fe40000000000 */
[----:B------:R-:W-:-:S04]  /*7ae0*/  UISETP.NE.AND UP2, UPT, UR37, 0x2, UPT ;  /* 0x000000022500788c */ /* 0x000fc8000bf45270 */
[----:B------:R-:W-:Y:S02]  /*7af0*/  USEL UR6, URZ, 0x1, UP2 ;  /* 0x000000013f067887 */ /* 0x000fe40009000000 */
[----:B------:R-:W-:Y:S02]  /*7b00*/  USEL UR37, UR37, URZ, UP2 ;  /* 0x0000003f25257287 */ /* 0x000fe40009000000 */
[----:B------:R-:W-:Y:S01]  /*7b10*/  ULOP3.LUT UR38, UR38, UR6, URZ, 0x3c, !UPT ;  /* 0x0000000626267292 */ /* 0x000fe2000f8e3c3f */
[----:B--2---:R-:W-:Y:S11]  /*7b20*/  @!P0 BRA `(.L_x_11475) ;  /* 0x0000000000048947 */ /* 0x004ff60003800000 */
[----:B------:R-:W-:Y:S01]  /*7b30*/  BPT.TRAP 0x1 ;  /* 0x000000040000795c */ /* 0x000fe20000300000 */
.L_x_11475:
[----:B------:R-:W2:Y:S01]  /*7b40*/  S2UR UR7, SR_CgaCtaId ;  /* 0x00000000000779c3 */ /* 0x000ea20000008800 */
[----:B------:R-:W-:Y:S01]  /*7b50*/  UMOV UR6, 0x400 ;  /* 0x0000040000067882 */ /* 0x000fe20000000000 */
[----:B------:R-:W-:-:S05]  /*7b60*/  IMAD.U32 R5, RZ, RZ, UR38 ;  /* 0x00000026ff057e24 */ /* 0x000fca000f8e00ff */
[----:B------:R-:W-:Y:S01]  /*7b70*/  SHF.L.U32 R5, R5, 0x1f, RZ ;  /* 0x0000001f05057819 */ /* 0x000fe200000006ff */
[----:B--2---:R-:W-:-:S04]  /*7b80*/  ULEA UR6, UR7, UR6, 0x18 ;  /* 0x0000000607067291 */ /* 0x004fc8000f8ec03f */
[----:B------:R-:W-:-:S09]  /*7b90*/  ULEA UR24, UR37, UR6, 0x3 ;  /* 0x0000000625187291 */ /* 0x000fd2000f8e183f */
[----:B------:R2:W3:Y:S01]  /*7ba0*/  SYNCS.PHASECHK.TRANS64.TRYWAIT P2, [UR24+0x22830], R5 ;  /* 0x02283005ff0075a7 */ /* 0x0004e20008040158 */
[----:B------:R-:W-:Y:S05]  /*7bb0*/  @!P0 BRA `(.L_x_11476) ;  /* 0x0000000000048947 */ /* 0x000fea0003800000 */
[----:B------:R-:W-:Y:S01]  /*7bc0*/  BPT.TRAP 0x1 ;  /* 0x000000040000795c */ /* 0x000fe20000300000 */
.L_x_11476:
[----:B---3--:R-:W-:Y:S05]  /*7bd0*/  @P2 BRA `(.L_x_11477) ;  /* 0x0000000000082947 */ /* 0x008fea0003800000 */
[----:B------:R-:W3:Y:S02]  /*7be0*/  SYNCS.PHASECHK.TRANS64.TRYWAIT P2, [UR24+0x22830], R5 ;  /* 0x02283005ff0075a7 */ /* 0x000ee40008040158 */
[----:B---3--:R-:W-:Y:S05]  /*7bf0*/  @!P2 BRA `(.L_x_11478) ;  /* 0x000000e80074a947 */ /* 0x008fea0003800000 */
.L_x_11477:
[----:B------:R-:W-:Y:S01]  /*7c00*/  UIMAD UR18, UR37, 0x300, UR20 ;  /* 0x00000300251278a4 */ /* 0x000fe2000f8e0214 */
[----:B------:R-:W-:Y:S01]  /*7c10*/  WARPGROUP.ARRIVE ;  /* 0x00000000000079c5 */ /* 0x000fe20000000000 */
[----:B------:R-:W-:Y:S01]  /*7c20*/  UMOV UR19, 0x40000040 ;  /* 0x4000004000137882 */ /* 0x000fe20000000000 */
[----:B------:R-:W-:Y:S01]  /*7c30*/  UMOV UR7, 0x40000040 ;  /* 0x4000004000077882 */ /* 0x000fe20000000000 */
[----:B------:R-:W-:-:S03]  /*7c40*/  UIADD3 UR6, UR18, 0x2, URZ ;  /* 0x0000000212067890 */ /* 0x000fc6000fffe03f */
[----:B------:R-:W4:Y:S01]  /*7c50*/  S2R R215, SR_TID.X ;  /* 0x0000000000d77919 */ /* 0x000f220000002100 */
[----:B------:R-:W-:Y:S01]  /*7c60*/  UIADD3 UR10, UR18, 0x4, URZ ;  /* 0x00000004120a7890 */ /* 0x000fe2000fffe03f */
[----:B------:R-:W-:Y:S01]  /*7c70*/  UMOV UR11, 0x40000040 ;  /* 0x40000040000b7882 */ /* 0x000fe20000000000 */
[----:B------:R-:W-:Y:S01]  /*7c80*/  HGMMA.64x96x16.F32.BF16 R152, gdesc[UR16], RZ, !UPT, gsb0 ;  /* 0x01600000109879f0 */ /* 0x000fe2000c0018ff */
[----:B------:R-:W-:Y:S01]  /*7c90*/  UIADD3 UR14, UR18, 0x6, URZ ;  /* 0x00000006120e7890 */ /* 0x000fe2000fffe03f */
[----:B------:R-:W-:Y:S01]  /*7ca0*/  UMOV UR15, 0x40000040 ;  /* 0x40000040000f7882 */ /* 0x000fe20000000000 */
[----:B----4-:R-:W-:Y:S02]  /*7cb0*/  LOP3.LUT P2, RZ, R215, 0x7f, RZ, 0xc0, !PT ;  /* 0x0000007fd7ff7812 */ /* 0x010fe4000784c0ff */
        /* <DEDUP_REMOVED lines=12> */
[----:B---3--:R-:W-:Y:S02]  /*7d80*/  FMNMX.FTZ R2, R152, R9, !PT ;  /* 0x0000000998027209 */ /* 0x008fe40007810000 */
        /* <DEDUP_REMOVED lines=23> */
[----:B01----:R-:W-:-:S05]  /*7f00*/  FMNMX.FTZ R10, R197, R2, !PT ;  /* 0x00000002c50a7209 */ /* 0x003fca0007810000 */
[----:B------:R-:W0:Y:S02]  /*7f10*/  SHFL.BFLY PT, R11, R10, 0x2, 0x1f ;  /* 0x0c401f000a0b7f89 */ /* 0x000e2400000e0000 */
[----:B0-----:R-:W-:-:S05]  /*7f20*/  FMNMX.FTZ R12, R10, R11, !PT ;  /* 0x0000000b0a0c7209 */ /* 0x001fca0007810000 */
[----:B------:R-:W0:Y:S02]  /*7f30*/  SHFL.BFLY PT, R11, R12, 0x1, 0x1f ;  /* 0x0c201f000c0b7f89 */ /* 0x000e2400000e0000 */
[----:B0-----:R-:W-:Y:S02]  /*7f40*/  FMNMX.FTZ R2, R12, R11, !PT ;  /* 0x0000000b0c027209 */ /* 0x001fe40007810000 */
        /* <DEDUP_REMOVED lines=27> */
[----:B------:R-:W0:Y:S03]  /*8100*/  MUFU.EX2 R8, R8 ;  /* 0x0000000800087308 */ /* 0x000e260000000800 */
[----:B------:R-:W-:Y:S01]  /*8110*/  FMNMX.FTZ R6, R174, R13, !PT ;  /* 0x0000000dae067209 */ /* 0x000fe20007810000 */
[--C-:B------:R-:W-:Y:S01]  /*8120*/  FFMA.FTZ R13, R161, UR6, -R4.reuse ;  /* 0x00000006a10d7c23 */ /* 0x100fe20008010804 */
[--C-:B------:R-:W-:Y:S01]  /*8130*/  FFMA.FTZ R161, R181, UR6, -R4.reuse ;  /* 0x00000006b5a17c23 */ /* 0x100fe20008010804 */
[----:B------:R-:W-:Y:S01]  /*8140*/  FFMA.FTZ R181, R197, UR6, -R4 ;  /* 0x00000006c5b57c23 */ /* 0x000fe20008010804 */
[----:B------:R-:W-:Y:S01]  /*8150*/  FMNMX.FTZ R15, R175, R6, !PT ;  /* 0x00000006af0f7209 */ /* 0x000fe20007810000 */
[----:B------:R-:W1:Y:S03]  /*8160*/  MUFU.EX2 R9, R9 ;  /* 0x0000000900097308 */ /* 0x000e660000000800 */
[----:B------:R-:W-:-:S04]  /*8170*/  FMNMX.FTZ R6, R178, R15, !PT ;  /* 0x0000000fb2067209 */ /* 0x000fc80007810000 */
[----:B------:R-:W-:Y:S01]  /*8180*/  FMNMX.FTZ R15, R179, R6, !PT ;  /* 0x00000006b30f7209 */ /* 0x000fe20007810000 */
[----:B------:R-:W3:Y:S01]  /*8190*/  MUFU.EX2 R152, R152 ;  /* 0x0000009800987308 */ /* 0x000ee20000000800 */
[-C--:B0-----:R-:W-:Y:S01]  /*81a0*/  FMUL.FTZ R24, R24, R8.reuse ;  /* 0x0000000818187220 */ /* 0x081fe20000410000 */
[-C--:B------:R-:W-:Y:S01]  /*81b0*/  FMUL.FTZ R25, R25, R8.reuse ;  /* 0x0000000819197220 */ /* 0x080fe20000410000 */
[----:B------:R-:W-:Y:S01]  /*81c0*/  FMNMX.FTZ R6, R182, R15, !PT ;  /* 0x0000000fb6067209 */ /* 0x000fe20007810000 */
[--C-:B------:R-:W-:Y:S01]  /*81d0*/  FFMA.FTZ R15, R165, UR6, -R4.reuse ;  /* 0x00000006a50f7c23 */ /* 0x100fe20008010804 */
[-C--:B------:R-:W-:Y:S01]  /*81e0*/  FMUL.FTZ R28, R28, R8.reuse ;  /* 0x000000081c1c7220 */ /* 0x080fe20000410000 */
[----:B------:R-:W-:Y:S01]  /*81f0*/  FMUL.FTZ R29, R29, R8 ;  /* 0x000000081d1d7220 */ /* 0x000fe20000410000 */
[----:B------:R-:W-:Y:S01]  /*8200*/  FMNMX.FTZ R21, R183, R6, !PT ;  /* 0x00000006b7157209 */ /* 0x000fe20007810000 */
[----:B------:R-:W-:Y:S01]  /*8210*/  MUFU.EX2 R10, R10 ;  /* 0x0000000a000a7308 */ /* 0x000fe20000000800 */
[----:B-1----:R-:W-:Y:S01]  /*8220*/  FFMA.FTZ R3, R8, R3, R9 ;  /* 0x0000000308037223 */ /* 0x002fe20000010009 */
        /* <DEDUP_REMOVED lines=59> */
[----:B0-----:R-:W-:Y:S01]  /*85e0*/  FMNMX.FTZ R177, R6, R165, !PT ;  /* 0x000000a506b17209 */ /* 0x001fe20007810000 */
[----:B------:R-:W-:Y:S01]  /*85f0*/  FFMA.FTZ R165, R185, UR6, -R4 ;  /* 0x00000006b9a57c23 */ /* 0x000fe20008010804 */
        /* <DEDUP_REMOVED lines=46> */
[----:B------:R-:W1:Y:S01]  /*88e0*/  MUFU.EX2 R184, R184 ;  /* 0x000000b800b87308 */ /* 0x000e620000000800 */
[----:B0-----:R-:W-:Y:S01]  /*88f0*/  IADD3 R4, -R215, 0xb, RZ ;  /* 0x0000000bd7047810 */ /* 0x001fe20007ffe1ff */
        /* <DEDUP_REMOVED lines=10> */
[----:B-1----:R-:W-:Y:S01]  /*89a0*/  FFMA.FTZ R0, R177, R0, R184 ;  /* 0x00000000b1007223 */ /* 0x002fe200000100b8 */
[--C-:B------:R-:W-:Y:S01]  /*89b0*/  FFMA.FTZ R183, R186, UR6, -R189.reuse ;  /* 0x00000006bab77c23 */ /* 0x100fe200080108bd */
[----:B------:R-:W-:Y:S01]  /*89c0*/  FFMA.FTZ R186, R187, UR6, -R189 ;  /* 0x00000006bbba7c23 */ /* 0x000fe200080108bd */
[----:B------:R-:W1:Y:S01]  /*89d0*/  MUFU.EX2 R185, R185 ;  /* 0x000000b900b97308 */ /* 0x000e620000000800 */
        /* <DEDUP_REMOVED lines=16> */
[----:B-1----:R-:W-:Y:S01]  /*8ae0*/  FADD.FTZ R9, R185, R0 ;  /* 0x00000000b9097221 */ /* 0x002fe20000010000 */
[----:B------:R-:W-:Y:S01]  /*8af0*/  FADD.FTZ R154, R12, R3 ;  /* 0x000000030c9a7221 */ /* 0x000fe20000010000 */
[-C--:B------:R-:W-:Y:S01]  /*8b00*/  FMUL.FTZ R27, R27, R177.reuse ;  /* 0x000000b11b1b7220 */ /* 0x080fe20000410000 */
[-C--:B------:R-:W-:Y:S01]  /*8b10*/  FMUL.FTZ R30, R30, R177.reuse ;  /* 0x000000b11e1e7220 */ /* 0x080fe20000410000 */
[-C--:B------:R-:W-:Y:S01]  /*8b20*/  FMUL.FTZ R31, R31, R177.reuse ;  /* 0x000000b11f1f7220 */ /* 0x080fe20000410000 */
[----:B------:R-:W-:Y:S01]  /*8b30*/  FADD.FTZ R3, R15, R154 ;  /* 0x0000009a0f037221 */ /* 0x000fe20000010000 */
[-C--:B------:R-:W-:Y:S01]  /*8b40*/  FMUL.FTZ R34, R34, R177.reuse ;  /* 0x000000b122227220 */ /* 0x080fe20000410000 */
[----:B------:R-:W1:Y:S01]  /*8b50*/  MUFU.EX2 R192, R192 ;  /* 0x000000c000c07308 */ /* 0x000e620000000800 */
        /* <DEDUP_REMOVED lines=16> */
[----:B-1----:R-:W-:Y:S01]  /*8c60*/  FADD.FTZ R0, R192, R9 ;  /* 0x00000009c0007221 */ /* 0x002fe20000010000 */
[----:B------:R-:W-:Y:S01]  /*8c70*/  FADD.FTZ R154, R164, R3 ;  /* 0x00000003a49a7221 */ /* 0x000fe20000010000 */
[----:B------:R-:W-:Y:S01]  /*8c80*/  F2FP.BF16.F32.PACK_AB R164, R157, R164 ;  /* 0x000000a49da4723e */ /* 0x000fe200000010ff */
[-C--:B------:R-:W-:Y:S01]  /*8c90*/  FMUL.FTZ R47, R47, R177.reuse ;  /* 0x000000b12f2f7220 */ /* 0x080fe20000410000 */
[----:B------:R-:W-:Y:S01]  /*8ca0*/  FMUL.FTZ R50, R50, R177 ;  /* 0x000000b132327220 */ /* 0x000fe20000410000 */
[----:B------:R-:W-:Y:S01]  /*8cb0*/  FADD.FTZ R3, R157, R154 ;  /* 0x0000009a9d037221 */ /* 0x000fe20000010000 */
[----:B------:R-:W-:Y:S01]  /*8cc0*/  F2FP.BF16.F32.PACK_AB R157, R192, R159 ;  /* 0x0000009fc09d723e */ /* 0x000fe200000010ff */
[----:B------:R-:W1:Y:S01]  /*8cd0*/  MUFU.EX2 R167, R167 ;  /* 0x000000a700a77308 */ /* 0x000e620000000800 */
        /* <DEDUP_REMOVED lines=80> */
[----:B-1----:R-:W-:-:S07]  /*91e0*/  FADD.FTZ R154, R168, R3 ;  /* 0x00000003a89a7221 */ /* 0x002fce0000010000 */
[----:B------:R-:W1:Y:S01]  /*91f0*/  MUFU.EX2 R186, R186 ;  /* 0x000000ba00ba7308 */ /* 0x000e620000000800 */
[----:B----4-:R-:W-:-:S07]  /*9200*/  FADD.FTZ R9, R183, R0 ;  /* 0x00000000b7097221 */ /* 0x010fce0000010000 */
[----:B------:R-:W4:Y:S01]  /*9210*/  MUFU.EX2 R169, R169 ;  /* 0x000000a900a97308 */ /* 0x000f220000000800 */
[C---:B---3--:R-:W-:Y:S01]  /*9220*/  FADD.FTZ R154, R165.reuse, R154 ;  /* 0x0000009aa59a7221 */ /* 0x048fe20000010000 */
[----:B------:R-:W-:Y:S02]  /*9230*/  F2FP.BF16.F32.PACK_AB R168, R165, R168 ;  /* 0x000000a8a5a8723e */ /* 0x000fe400000010ff */
[----:B------:R-:W-:-:S04]  /*9240*/  F2FP.BF16.F32.PACK_AB R165, R218, R175 ;  /* 0x000000afdaa5723e */ /* 0x000fc800000010ff */
[----:B------:R-:W3:Y:S01]  /*9250*/  MUFU.EX2 R187, R187 ;  /* 0x000000bb00bb7308 */ /* 0x000ee20000000800 */
[----:B-1----:R-:W-:-:S07]  /*9260*/  FADD.FTZ R0, R186, R9 ;  /* 0x00000009ba007221 */ /* 0x002fce0000010000 */
[----:B------:R-:W1:Y:S01]  /*9270*/  MUFU.EX2 R172, R172 ;  /* 0x000000ac00ac7308 */ /* 0x000e620000000800 */
[----:B----4-:R-:W-:Y:S01]  /*9280*/  FADD.FTZ R3, R169, R154 ;  /* 0x0000009aa9037221 */ /* 0x010fe20000010000 */
[----:B------:R-:W-:-:S06]  /*9290*/  F2FP.BF16.F32.PACK_AB R154, R11, R10 ;  /* 0x0000000a0b9a723e */ /* 0x000fcc00000010ff */
[----:B------:R-:W4:Y:S01]  /*92a0*/  MUFU.EX2 R190, R190 ;  /* 0x000000be00be7308 */ /* 0x000f220000000800 */
[----:B---3--:R-:W-:-:S07]  /*92b0*/  FADD.FTZ R9, R187, R0 ;  /* 0x00000000bb097221 */ /* 0x008fce0000010000 */
[----:B------:R-:W3:Y:S01]  /*92c0*/  MUFU.EX2 R173, R173 ;  /* 0x000000ad00ad7308 */ /* 0x000ee20000000800 */
[C---:B-1----:R-:W-:Y:S01]  /*92d0*/  FADD.FTZ R158, R172.reuse, R3 ;  /* 0x00000003ac9e7221 */ /* 0x042fe20000010000 */
[----:B------:R-:W-:Y:S02]  /*92e0*/  F2FP.BF16.F32.PACK_AB R170, R172, R169 ;  /* 0x000000a9acaa723e */ /* 0x000fe400000010ff */
[----:B------:R-:W-:-:S04]  /*92f0*/  F2FP.BF16.F32.PACK_AB R169, R186, R183 ;  /* 0x000000b7baa9723e */ /* 0x000fc800000010ff */
[----:B------:R-:W1:Y:S01]  /*9300*/  MUFU.EX2 R189, R194 ;  /* 0x000000c200bd7308 */ /* 0x000e620000000800 */
[C---:B----4-:R-:W-:Y:S01]  /*9310*/  FADD.FTZ R0, R190.reuse, R9 ;  /* 0x00000009be007221 */ /* 0x050fe20000010000 */
[----:B------:R-:W-:-:S06]  /*9320*/  F2FP.BF16.F32.PACK_AB R171, R190, R187 ;  /* 0x000000bbbeab723e */ /* 0x000fcc00000010ff */
[----:B------:R-:W4:Y:S01]  /*9330*/  MUFU.EX2 R176, R176 ;  /* 0x000000b000b07308 */ /* 0x000f220000000800 */
[----:B---3--:R-:W-:Y:S01]  /*9340*/  FADD.FTZ R3, R173, R158 ;  /* 0x0000009ead037221 */ /* 0x008fe20000010000 */
[----:B------:R-:W-:-:S06]  /*9350*/  F2FP.BF16.F32.PACK_AB R158, R15, R12 ;  /* 0x0000000c0f9e723e */ /* 0x000fcc00000010ff */
[----:B------:R-:W3:Y:S01]  /*9360*/  MUFU.EX2 R8, R195 ;  /* 0x000000c300087308 */ /* 0x000ee20000000800 */
[----:B-1----:R-:W-:-:S07]  /*9370*/  FADD.FTZ R9, R189, R0 ;  /* 0x00000000bd097221 */ /* 0x002fce0000010000 */
[----:B------:R-:W1:Y:S01]  /*9380*/  MUFU.EX2 R180, R180 ;  /* 0x000000b400b47308 */ /* 0x000e620000000800 */
[C---:B----4-:R-:W-:Y:S01]  /*9390*/  FADD.FTZ R3, R176.reuse, R3 ;  /* 0x00000003b0037221 */ /* 0x050fe20000010000 */
[----:B------:R-:W-:-:S06]  /*93a0*/  F2FP.BF16.F32.PACK_AB R172, R176, R173 ;  /* 0x000000adb0ac723e */ /* 0x000fcc00000010ff */
[----:B------:R-:W4:Y:S01]  /*93b0*/  MUFU.EX2 R198, R198 ;  /* 0x000000c600c67308 */ /* 0x000f220000000800 */
[C---:B---3--:R-:W-:Y:S01]  /*93c0*/  FADD.FTZ R9, R8.reuse, R9 ;  /* 0x0000000908097221 */ /* 0x048fe20000010000 */
[----:B------:R-:W-:-:S06]  /*93d0*/  F2FP.BF16.F32.PACK_AB R173, R8, R189 ;  /* 0x000000bd08ad723e */ /* 0x000fcc00000010ff */
[----:B------:R-:W3:Y:S01]  /*93e0*/  MUFU.EX2 R181, R181 ;  /* 0x000000b500b57308 */ /* 0x000ee20000000800 */
[----:B-1----:R-:W-:-:S07]  /*93f0*/  FADD.FTZ R10, R180, R3 ;  /* 0x00000003b40a7221 */ /* 0x002fce0000010000 */
[----:B------:R-:W1:Y:S01]  /*9400*/  MUFU.EX2 R199, R199 ;  /* 0x000000c700c77308 */ /* 0x000e620000000800 */
[----:B----4-:R-:W-:Y:S01]  /*9410*/  FADD.FTZ R0, R198, R9 ;  /* 0x00000009c6007221 */ /* 0x010fe20000010000 */
[C---:B---3--:R-:W-:Y:S01]  /*9420*/  FADD.FTZ R3, R181.reuse, R10 ;  /* 0x0000000ab5037221 */ /* 0x048fe20000010000 */
[----:B------:R-:W-:Y:S02]  /*9430*/  F2FP.BF16.F32.PACK_AB R174, R181, R180 ;  /* 0x000000b4b5ae723e */ /* 0x000fe400000010ff */
[C---:B-1----:R-:W-:Y:S01]  /*9440*/  FADD.FTZ R0, R199.reuse, R0 ;  /* 0x00000000c7007221 */ /* 0x042fe20000010000 */
[----:B------:R-:W-:Y:S01]  /*9450*/  F2FP.BF16.F32.PACK_AB R175, R199, R198 ;  /* 0x000000c6c7af723e */ /* 0x000fe200000010ff */
[----:B0-----:R-:W-:Y:S06]  /*9460*/  @!P0 BRA `(.L_x_11479) ;  /* 0x0000000000048947 */ /* 0x001fec0003800000 */
[----:B------:R-:W-:Y:S01]  /*9470*/  BPT.TRAP 0x1 ;  /* 0x000000040000795c */ /* 0x000fe20000300000 */
.L_x_11479:
[----:B------:R0:W1:Y:S01]  /*9480*/  SYNCS.PHASECHK.TRANS64.TRYWAIT P2, [UR24+0x22850], R5 ;  /* 0x02285005ff0075a7 */ /* 0x0000620008040158 */
[----:B------:R-:W-:Y:S05]  /*9490*/  @!P0 BRA `(.L_x_11480) ;  /* 0x0000000000048947 */ /* 0x000fea0003800000 */
[----:B------:R-:W-:Y:S01]  /*94a0*/  BPT.TRAP 0x1 ;  /* 0x000000040000795c */ /* 0x000fe20000300000 */
.L_x_11480:
[----:B-1----:R-:W-:Y:S05]  /*94b0*/  @P2 BRA `(.L_x_11481) ;  /* 0x0000000000082947 */ /* 0x002fea0003800000 */
[----:B------:R-:W1:Y:S02]  /*94c0*/  SYNCS.PHASECHK.TRANS64.TRYWAIT P2, [UR24+0x22850], R5 ;  /* 0x02285005ff0075a7 */ /* 0x000e640008040158 */
[----:B-1----:R-:W-:Y:S05]  /*94d0*/  @!P2 BRA `(.L_x_11482) ;  /* 0x000000d00054a947 */ /* 0x002fea0003800000 */
.L_x_11481:
        /* <DEDUP_REMOVED lines=47> */
[----:B--2---:R-:W-:-:S07]  /*97d0*/  IMAD.MOV.U32 R5, RZ, RZ, R7 ;  /* 0x000000ffff057224 */ /* 0x004fce00078e0007 */
.L_x_11474:
[----:B------:R-:W-:-:S13]  /*97e0*/  ISETP.GE.AND P1, PT, R5, UR42, PT ;  /* 0x0000002a05007c0c */ /* 0x000fda000bf26270 */
[----:B------:R-:W-:Y:S05]  /*97f0*/  @!P1 BRA `(.L_x_11484) ;  /* 0x0000002c00c09947 */ /* 0x000fea0003800000 */
[----:B------:R-:W-:Y:S01]  /*9800*/  IMAD.MOV.U32 R12, RZ, RZ, R6 ;  /* 0x000000ffff0c7224 */ /* 0x000fe200078e0006 */
[----:B------:R-:W-:Y:S01]  /*9810*/  ULDC UR25, c[0x0][0x9e4] ;  /* 0x0002790000197ab9 */ /* 0x000fe20000000800 */
[----:B------:R-:W-:Y:S01]  /*9820*/  IMAD.MOV.U32 R9, RZ, RZ, R2 ;  /* 0x000000ffff097224 */ /* 0x000fe200078e0002 */
[----:B------:R-:W-:Y:S01]  /*9830*/  ULDC UR24, c[0x0][0x9dc] ;  /* 0x0002770000187ab9 */ /* 0x000fe20000000800 */
[----:B------:R-:W-:Y:S01]  /*9840*/  ULDC UR22, c[0x0][0x988] ;  /* 0x0002620000167ab9 */ /* 0x000fe20000000800 */
[----:B------:R-:W-:-:S05]  /*9850*/  ULDC UR23, c[0x0][0x9e0] ;  /* 0x0002780000177ab9 */ /* 0x000fca0000000800 */
.L_x_11501:
[----:B------:R-:W-:-:S04]  /*9860*/  UIADD3 UR37, UR37, 0x1, URZ ;  /* 0x0000000125257890 */ /* 0x000fc8000fffe03f */
[----:B------:R-:W-:-:S04]  /*9870*/  UISETP.NE.AND UP2, UPT, UR37, 0x2, UPT ;  /* 0x000000022500788c */ /* 0x000fc8000bf45270 */
[----:B------:R-:W-:Y:S02]  /*9880*/  USEL UR6, URZ, 0x1, UP2 ;  /* 0x000000013f067887 */ /* 0x000fe40009000000 */
[----:B------:R-:W-:Y:S02]  /*9890*/  USEL UR37, UR37, URZ, UP2 ;  /* 0x0000003f25257287 */ /* 0x000fe40009000000 */
[----:B------:R-:W-:Y:S01]  /*98a0*/  ULOP3.LUT UR38, UR38, UR6, URZ, 0x3c, !UPT ;  /* 0x0000000626267292 */ /* 0x000fe2000f8e3c3f */
[----:B------:R-:W-:Y:S11]  /*98b0*/  @!P0 BRA `(.L_x_11485) ;  /* 0x0000000000048947 */ /* 0x000ff60003800000 */
[----:B------:R-:W-:Y:S01]  /*98c0*/  BPT.TRAP 0x1 ;  /* 0x000000040000795c */ /* 0x000fe20000300000 */
.L_x_11485:
        /* <DEDUP_REMOVED lines=9> */
.L_x_11486:
[----:B---3--:R-:W-:Y:S05]  /*9960*/  @P1 BRA `(.L_x_11487) ;  /* 0x0000000000081947 */ /* 0x008fea0003800000 */
[----:B------:R-:W3:Y:S02]  /*9970*/  SYNCS.PHASECHK.TRANS64.TRYWAIT P1, [UR26+0x22830], R7 ;  /* 0x02283007ff0075a7 */ /* 0x000ee4000802015a */
[----:B---3--:R-:W-:Y:S05]  /*9980*/  @!P1 BRA `(.L_x_11488) ;  /* 0x000000cc003c9947 */ /* 0x008fea0003800000 */
.L_x_11487:
[----:B------:R-:W-:Y:S01]  /*9990*/  UIMAD UR18, UR37, 0x300, UR20 ;  /* 0x00000300251278a4 */ /* 0x000fe2000f8e0214 */
[----:B------:R-:W-:Y:S01]  /*99a0*/  WARPGROUP.ARRIVE ;  /* 0x00000000000079c5 */ /* 0x000fe20000000000 */
[----:B------:R-:W-:Y:S01]  /*99b0*/  UMOV UR19, 0x40000040 ;  /* 0x4000004000137882 */ /* 0x000fe20000000000 */
[----:B------:R-:W-:Y:S01]  /*99c0*/  UMOV UR7, 0x40000040 ;  /* 0x4000004000077882 */ /* 0x000fe20000000000 */
[----:B------:R-:W-:-:S03]  /*99d0*/  UIADD3 UR6, UR18, 0x2, URZ ;  /* 0x0000000212067890 */ /* 0x000fc6000fffe03f */
[----:B------:R-:W4:Y:S01]  /*99e0*/  S2R R4, SR_TID.X ;  /* 0x0000000000047919 */ /* 0x000f220000002100 */
        /* <DEDUP_REMOVED lines=12> */
[----:B------:R-:W-:-:S05]  /*9ab0*/  IADD3 R11, -R16, R11, R17 ;  /* 0x0000000b100b7210 */ /* 0x000fca0007ffe111 */
[----:B------:R-:W-:Y:S01]  /*9ac0*/  VIADD R15, R11, UR23 ;  /* 0x000000170b0f7c36 */ /* 0x000fe20008000000 */
[----:B----4-:R-:W-:Y:S02]  /*9ad0*/  LOP3.LUT P3, RZ, R4, 0x7f, RZ, 0xc0, !PT ;  /* 0x0000007f04ff7812 */ /* 0x010fe4000786c0ff */
[----:B------:R-:W-:-:S04]  /*9ae0*/  SHF.R.U32.HI R4, RZ, 0x7, R4 ;  /* 0x00000007ff047819 */ /* 0x000fc80000011604 */
[----:B------:R-:W-:Y:S01]  /*9af0*/  IADD3 R4, -R4, 0xb, RZ ;  /* 0x0000000b04047810 */ /* 0x000fe20007ffe1ff */
[----:B------:R-:W-:Y:S02]  /*9b00*/  WARPGROUP.DEPBAR.LE gsb0, 0x0 ;  /* 0x00008000000079c5 */ /* 0x000fe40000010000 */
[----:B------:R-:W-:-:S06]  /*9b10*/  WARPGROUP.ARRIVE ;  /* 0x00000000000079c5 */ /* 0x000fcc0000000000 */
[----:B------:R-:W-:Y:S01]  /*9b20*/  HGMMA.64x96x16.F32.BF16 R152, gdesc[UR4], R152, gsb0 ;  /* 0x01600000049879f0 */ /* 0x000fe20008001898 */
[----:B------:R-:W-:Y:S02]  /*9b30*/  @UP0 ULDC UR6, c[0x0][0x44c] ;  /* 0x0001130000060ab9 */ /* 0x000fe40000000800 */
[----:B---3--:R-:W-:Y:S01]  /*9b40*/  @P1 IMAD.HI.U32 R2, R20, UR6, RZ ;  /* 0x0000000614021c27 */ /* 0x008fe2000f8e00ff */
[----:B------:R-:W-:Y:S01]  /*9b50*/  @UP0 ULDC UR6, c[0x0][0x450] ;  /* 0x0001140000060ab9 */ /* 0x000fe20000000800 */
[----:B------:R-:W-:-:S03]  /*9b60*/  PLOP3.LUT P1, PT, PT, PT, UP1, 0x40, 0x0 ;  /* 0x000000000000781c */ /* 0x000fc60003f2e818 */
[----:B------:R-:W-:Y:S01]  /*9b70*/  @P2 SHF.R.U32.HI R20, RZ, UR6, R2 ;  /* 0x00000006ff142c19 */ /* 0x000fe20008011602 */
[----:B------:R-:W-:Y:S01]  /*9b80*/  @!P3 VIADD R2, R8, 0x22840 ;  /* 0x000228400802b836 */ /* 0x000fe20000000000 */
[----:B------:R-:W-:-:S03]  /*9b90*/  ULOP3.LUT UR6, URZ, UR24, URZ, 0x33, !UPT ;  /* 0x000000183f067292 */ /* 0x000fc6000f8e333f */
[----:B------:R-:W3:Y:S01]  /*9ba0*/  SHFL.IDX PT, R21, R20, RZ, 0x1c1f ;  /* 0x001c1fff14157589 */ /* 0x000ee200000e0000 */
[----:B------:R-:W-:Y:S02]  /*9bb0*/  @!P3 PRMT R2, RZ, 0x654, R2 ;  /* 0x00000654ff02b816 */ /* 0x000fe40000000002 */
[----:B------:R-:W-:Y:S02]  /*9bc0*/  VIADD R14, R11, UR6 ;  /* 0x000000060b0e7c36 */ /* 0x000fe40008000000 */
[----:B---3--:R-:W-:Y:S01]  /*9bd0*/  IMAD.IADD R6, R21, 0x1, R15 ;  /* 0x0000000115067824 */ /* 0x008fe200078e020f */
        /* <DEDUP_REMOVED lines=9> */
[----:B----4-:R-:W-:Y:S01]  /*9c70*/  IMAD.IADD R2, R21, 0x1, R14 ;  /* 0x0000000115027824 */ /* 0x010fe200078e020e */
[----:B---3--:R-:W-:Y:S06]  /*9c80*/  @P1 BRA `(.L_x_11489) ;  /* 0x0000000000581947 */ /* 0x008fec0003800000 */
[----:B------:R-:W-:Y:S01]  /*9c90*/  IADD3 R21, -R16, R17, R21 ;  /* 0x0000001110157210 */ /* 0x000fe20007ffe115 */
[----:B------:R-:W-:Y:S03]  /*9ca0*/  BSSY B0, `(.L_x_11490) ;  /* 0x0000010000007945 */ /* 0x000fe60003800000 */
[----:B------:R-:W-:-:S13]  /*9cb0*/  ISETP.GT.AND P1, PT, R21, -0x1, PT ;  /* 0xffffffff1500780c */ /* 0x000fda0003f24270 */
[----:B------:R-:W-:Y:S05]  /*9cc0*/  @P1 BRA `(.L_x_11491) ;  /* 0x0000000000201947 */ /* 0x000fea0003800000 */
[----:B------:R-:W-:Y:S01]  /*9cd0*/  IMAD.U32 R213, RZ, RZ, UR25 ;  /* 0x00000019ffd57e24 */ /* 0x000fe2000f8e00ff */
[----:B------:R-:W-:-:S04]  /*9ce0*/  LOP3.LUT R21, RZ, R21, RZ, 0x33, !PT ;  /* 0x00000015ff157212 */ /* 0x000fc800078e33ff */
[----:B------:R-:W-:-:S13]  /*9cf0*/  ISETP.NE.AND P1, PT, R213, 0x1, PT ;  /* 0x00000001d500780c */ /* 0x000fda0003f25270 */
[----:B01----:R-:W0:Y:S02]  /*9d00*/  @P1 LDC.64 R10, c[0x0][0x9e8] ;  /* 0x00027a00ff0a1b82 */ /* 0x003e240000000a00 */
[----:B0-----:R-:W-:-:S05]  /*9d10*/  @P1 IMAD.HI.U32 R10, R21, R10, RZ ;  /* 0x0000000a150a1227 */ /* 0x001fca00078e00ff */
[----:B------:R-:W-:-:S04]  /*9d20*/  @P1 SHF.R.U32.HI R21, RZ, R11, R10 ;  /* 0x0000000bff151219 */ /* 0x000fc8000001160a */
[----:B------:R-:W-:Y:S01]  /*9d30*/  LOP3.LUT R21, RZ, R21, RZ, 0x33, !PT ;  /* 0x00000015ff157212 */ /* 0x000fe200078e33ff */
[----:B------:R-:W-:Y:S06]  /*9d40*/  BRA `(.L_x_11492) ;  /* 0x0000000000147947 */ /* 0x000fec0003800000 */
.L_x_11491:
[----:B------:R-:W-:-:S05]  /*9d50*/  IMAD.U32 R213, RZ, RZ, UR25 ;  /* 0x00000019ffd57e24 */ /* 0x000fca000f8e00ff */
[----:B------:R-:W-:-:S13]  /*9d60*/  ISETP.NE.AND P1, PT, R213, 0x1, PT ;  /* 0x00000001d500780c */ /* 0x000fda0003f25270 */
[----:B01----:R-:W0:Y:S02]  /*9d70*/  @P1 LDC.64 R10, c[0x0][0x9e8] ;  /* 0x00027a00ff0a1b82 */ /* 0x003e240000000a00 */
[----:B0-----:R-:W-:-:S05]  /*9d80*/  @P1 IMAD.HI.U32 R10, R21, R10, RZ ;  /* 0x0000000a150a1227 */ /* 0x001fca00078e00ff */
[----:B------:R-:W-:-:S07]  /*9d90*/  @P1 SHF.R.U32.HI R21, RZ, R11, R10 ;  /* 0x0000000bff151219 */ /* 0x000fce000001160a */
.L_x_11492:
[----:B------:R-:W-:Y:S05]  /*9da0*/  BSYNC B0 ;  /* 0x0000000000007941 */ /* 0x000fea0003800000 */
.L_x_11490:
[----:B------:R-:W-:-:S04]  /*9db0*/  IMAD R10, R18, -0x2, R13 ;  /* 0xfffffffe120a7824 */ /* 0x000fc800078e020d */
[----:B------:R-:W-:-:S05]  /*9dc0*/  IMAD R21, R21, R213, R10 ;  /* 0x000000d515157224 */ /* 0x000fca00078e020a */
[----:B------:R-:W-:Y:S02]  /*9dd0*/  VIADDMNMX R6, R21, R213, R6, PT ;  /* 0x000000d515067246 */ /* 0x000fe40003800106 */
[----:B------:R-:W-:-:S07]  /*9de0*/  VIMNMX R2, R2, R21, !PT ;  /* 0x0000001502027248 */ /* 0x000fce0007fe0100 */
.L_x_11489:
[C---:B------:R-:W-:Y:S01]  /*9df0*/  ISETP.GE.AND P1, PT, R13.reuse, 0x1, PT ;  /* 0x000000010d00780c */ /* 0x040fe20003f26270 */
[----:B------:R-:W3:Y:S01]  /*9e00*/  SHFL.IDX PT, R20, R20, 0x1, 0x1c1f ;  /* 0x003c1f0014147f89 */ /* 0x000ee200000e0000 */
[C---:B------:R-:W-:Y:S02]  /*9e10*/  ISETP.GE.AND P4, PT, R13.reuse, 0x9, PT ;  /* 0x000000090d00780c */ /* 0x040fe40003f86270 */
[----:B------:R-:W-:Y:S02]  /*9e20*/  ISETP.GT.AND P2, PT, R2, RZ, !P1 ;  /* 0x000000ff0200720c */ /* 0x000fe40004f44270 */
[----:B------:R-:W-:Y:S02]  /*9e30*/  P2R R21, PR, RZ, 0x2 ;  /* 0x00000002ff157803 */ /* 0x000fe40000000000 */
[----:B------:R-:W-:Y:S02]  /*9e40*/  ISETP.LT.OR P2, PT, R6, 0x1, P2 ;  /* 0x000000010600780c */ /* 0x000fe40001741670 */
[----:B------:R-:W-:-:S02]  /*9e50*/  ISETP.GE.AND P1, PT, R13, 0x2, PT ;  /* 0x000000020d00780c */ /* 0x000fc40003f26270 */
[----:B------:R-:W-:Y:S02]  /*9e60*/  FSEL R152, R152, -INF , !P2 ;  /* 0xff80000098987808 */ /* 0x000fe40005000000 */
[----:B------:R-:W-:Y:S02]  /*9e70*/  ISETP.GT.AND P2, PT, R2, 0x8, !P4 ;  /* 0x000000080200780c */ /* 0x000fe40006744270 */
[----:B------:R-:W-:Y:S02]  /*9e80*/  P2R R213, PR, RZ, 0x10 ;  /* 0x00000010ffd57803 */ /* 0x000fe40000000000 */
[----:B------:R-:W-:Y:S02]  /*9e90*/  ISETP.LT.OR P2, PT, R6, 0x9, P2 ;  /* 0x000000090600780c */ /* 0x000fe40001741670 */
[----:B------:R-:W-:Y:S02]  /*9ea0*/  ISETP.GT.AND P3, PT, R2, 0x1, !P1 ;  /* 0x000000010200780c */ /* 0x000fe40004f64270 */
[----:B------:R-:W-:-:S02]  /*9eb0*/  ISETP.GE.AND P4, PT, R13, 0xa, PT ;  /* 0x0000000a0d00780c */ /* 0x000fc40003f86270 */
[----:B------:R-:W-:Y:S01]  /*9ec0*/  FSEL R156, R156, -INF , !P2 ;  /* 0xff8000009c9c7808 */ /* 0x000fe20005000000 */
[--C-:B---3--:R-:W-:Y:S01]  /*9ed0*/  IMAD.IADD R15, R15, 0x1, R20.reuse ;  /* 0x000000010f0f7824 */ /* 0x108fe200078e0214 */
[----:B------:R-:W-:Y:S01]  /*9ee0*/  ISETP.LT.OR P3, PT, R6, 0x2, P3 ;  /* 0x000000020600780c */ /* 0x000fe20001f61670 */
[----:B------:R-:W-:Y:S01]  /*9ef0*/  IMAD.IADD R14, R14, 0x1, R20 ;  /* 0x000000010e0e7824 */ /* 0x000fe200078e0214 */
        /* <DEDUP_REMOVED lines=98> */
[----:B------:R-:W-:-:S04]  /*a520*/  ISETP.GT.AND P6, PT, R2, 0x59, !P6 ;  /* 0x000000590200780c */ /* 0x000fc800077c4270 */
[----:B------:R-:W-:-:S04]  /*a530*/  ISETP.LT.OR P6, PT, R6, 0x5a, P6 ;  /* 0x0000005a0600780c */ /* 0x000fc800037c1670 */
[----:B------:R-:W-:Y:S02]  /*a540*/  FSEL R197, R197, -INF , !P6 ;  /* 0xff800000c5c57808 */ /* 0x000fe40007000000 */
[----:B------:R-:W-:-:S13]  /*a550*/  PLOP3.LUT P6, PT, PT, PT, UP1, 0x40, 0x0 ;  /* 0x000000000000781c */ /* 0x000fda0003fce818 */
[----:B------:R-:W-:Y:S05]  /*a560*/  @P6 BRA `(.L_x_11493) ;  /* 0x0000000000586947 */ /* 0x000fea0003800000 */
        /* <DEDUP_REMOVED lines=12> */
.L_x_11495:
[----:B------:R-:W-:-:S05]  /*a630*/  IMAD.U32 R2, RZ, RZ, UR25 ;  /* 0x00000019ff027e24 */ /* 0x000fca000f8e00ff */
[----:B------:R-:W-:-:S13]  /*a640*/  ISETP.NE.AND P6, PT, R2, 0x1, PT ;  /* 0x000000010200780c */ /* 0x000fda0003fc5270 */
[----:B01----:R-:W0:Y:S02]  /*a650*/  @P6 LDC.64 R10, c[0x0][0x9e8] ;  /* 0x00027a00ff0a6b82 */ /* 0x003e240000000a00 */
[----:B0-----:R-:W-:-:S05]  /*a660*/  @P6 IMAD.HI.U32 R10, R231, R10, RZ ;  /* 0x0000000ae70a6227 */ /* 0x001fca00078e00ff */
[----:B------:R-:W-:-:S07]  /*a670*/  @P6 SHF.R.U32.HI R231, RZ, R11, R10 ;  /* 0x0000000bffe76219 */ /* 0x000fce000001160a */
.L_x_11496:
[----:B------:R-:W-:Y:S05]  /*a680*/  BSYNC B0 ;  /* 0x0000000000007941 */ /* 0x000fea0003800000 */
.L_x_11494:
[----:B------:R-:W-:-:S04]  /*a690*/  IMAD R13, R18, -0x2, R13 ;  /* 0xfffffffe120d7824 */ /* 0x000fc800078e020d */
[----:B------:R-:W-:-:S05]  /*a6a0*/  IMAD R231, R231, R2, R13 ;  /* 0x00000002e7e77224 */ /* 0x000fca00078e020d */
[----:B------:R-:W-:Y:S02]  /*a6b0*/  VIADDMNMX R15, R231, R2, R15, PT ;  /* 0x00000002e70f7246 */ /* 0x000fe4000380010f */
[----:B------:R-:W-:-:S07]  /*a6c0*/  VIMNMX R14, R14, R231, !PT ;  /* 0x000000e70e0e7248 */ /* 0x000fce0007fe0100 */
.L_x_11493:
[----:B------:R-:W-:Y:S01]  /*a6d0*/  ISETP.GT.AND P1, PT, R14, 0x1, !P1 ;  /* 0x000000010e00780c */ /* 0x000fe20004f24270 */
[----:B------:R-:W-:Y:S01]  /*a6e0*/  UMOV UR6, UR22 ;  /* 0x0000001600067c82 */ /* 0x000fe20008000000 */
[----:B------:R-:W-:Y:S02]  /*a6f0*/  ISETP.NE.AND P6, PT, R218, RZ, PT ;  /* 0x000000ffda00720c */ /* 0x000fe40003fc5270 */
        /* <DEDUP_REMOVED lines=58> */
[----:B------:R-:W3:Y:S01]  /*aaa0*/  SHFL.BFLY PT, R11, R6, 0x2, 0x1f ;  /* 0x0c401f00060b7f89 */ /* 0x000ee200000e0000 */
        /* <DEDUP_REMOVED lines=8> */
[C---:B------:R-:W-:Y:S02]  /*ab30*/  ISETP.GT.AND P1, PT, R14.reuse, 0x29, !P1 ;  /* 0x000000290e00780c */ /* 0x040fe40004f24270 */
[----:B------:R-:W-:Y:S02]  /*ab40*/  FSEL R191, R191, -INF , !P2 ;  /* 0xff800000bfbf7808 */ /* 0x000fe40005000000 */
[----:B------:R-:W-:Y:S02]  /*ab50*/  ISETP.LT.OR P1, PT, R15, 0x2a, P1 ;  /* 0x0000002a0f00780c */ /* 0x000fe40000f21670 */
[----:B------:R-:W-:Y:S02]  /*ab60*/  ISETP.GT.AND P4, PT, R14, 0x51, !P4 ;  /* 0x000000510e00780c */ /* 0x000fe40006784270 */
[----:B------:R-:W-:-:S02]  /*ab70*/  FSEL R175, R175, -INF , !P1 ;  /* 0xff800000afaf7808 */ /* 0x000fc40004800000 */
[----:B------:R-:W-:Y:S02]  /*ab80*/  ISETP.NE.AND P1, PT, R223, RZ, PT ;  /* 0x000000ffdf00720c */ /* 0x000fe40003f25270 */
[----:B---3--:R-:W-:Y:S02]  /*ab90*/  FMNMX.FTZ R13, R6, R11, !PT ;  /* 0x0000000b060d7209 */ /* 0x008fe40007810000 */
[C---:B------:R-:W-:Y:S02]  /*aba0*/  ISETP.GT.AND P1, PT, R14.reuse, 0x30, !P1 ;  /* 0x000000300e00780c */ /* 0x040fe40004f24270 */
[C---:B------:R-:W-:Y:S01]  /*abb0*/  ISETP.LT.OR P3, PT, R15.reuse, 0x51, P3 ;  /* 0x000000510f00780c */ /* 0x040fe20001f61670 */
[----:B------:R-:W3:Y:S01]  /*abc0*/  SHFL.BFLY PT, R2, R13, 0x1, 0x1f ;  /* 0x0c201f000d027f89 */ /* 0x000ee200000e0000 */
[----:B------:R-:W-:Y:S02]  /*abd0*/  ISETP.LT.OR P1, PT, R15, 0x31, P1 ;  /* 0x000000310f00780c */ /* 0x000fe40000f21670 */
[----:B------:R-:W-:-:S02]  /*abe0*/  ISETP.GT.AND P5, PT, R14, 0x58, !P5 ;  /* 0x000000580e00780c */ /* 0x000fc40006fa4270 */
[----:B------:R-:W-:Y:S02]  /*abf0*/  FSEL R178, R178, -INF , !P1 ;  /* 0xff800000b2b27808 */ /* 0x000fe40004800000 */
[----:B------:R-:W-:Y:S02]  /*ac00*/  ISETP.NE.AND P1, PT, R224, RZ, PT ;  /* 0x000000ffe000720c */ /* 0x000fe40003f25270 */
[C---:B------:R-:W-:Y:S02]  /*ac10*/  ISETP.LT.OR P4, PT, R15.reuse, 0x52, P4 ;  /* 0x000000520f00780c */ /* 0x040fe40002781670 */
[----:B------:R-:W-:Y:S02]  /*ac20*/  ISETP.GT.AND P1, PT, R14, 0x31, !P1 ;  /* 0x000000310e00780c */ /* 0x000fe40004f24270 */
[----:B------:R-:W-:Y:S02]  /*ac30*/  FSEL R194, R194, -INF , !P3 ;  /* 0xff800000c2c27808 */ /* 0x000fe40005800000 */
[----:B------:R-:W-:-:S02]  /*ac40*/  ISETP.LT.OR P1, PT, R15, 0x32, P1 ;  /* 0x000000320f00780c */ /* 0x000fc40000f21670 */
[----:B------:R-:W-:Y:S02]  /*ac50*/  ISETP.LT.OR P5, PT, R15, 0x59, P5 ;  /* 0x000000590f00780c */ /* 0x000fe40002fa1670 */
[----:B------:R-:W-:Y:S02]  /*ac60*/  FSEL R179, R179, -INF , !P1 ;  /* 0xff800000b3b37808 */ /* 0x000fe40004800000 */
[----:B------:R-:W-:Y:S02]  /*ac70*/  ISETP.NE.AND P1, PT, R225, RZ, PT ;  /* 0x000000ffe100720c */ /* 0x000fe40003f25270 */
[----:B------:R-:W-:Y:S02]  /*ac80*/  FSEL R195, R195, -INF , !P4 ;  /* 0xff800000c3c37808 */ /* 0x000fe40006000000 */
[----:B------:R-:W-:Y:S02]  /*ac90*/  ISETP.GT.AND P1, PT, R14, 0x38, !P1 ;  /* 0x000000380e00780c */ /* 0x000fe40004f24270 */
[----:B---3--:R-:W-:-:S02]  /*aca0*/  FMNMX.FTZ R2, R13, R2, !PT ;  /* 0x000000020d027209 */ /* 0x008fc40007810000 */
[----:B------:R-:W-:Y:S02]  /*acb0*/  ISETP.LT.OR P1, PT, R15, 0x39, P1 ;  /* 0x000000390f00780c */ /* 0x000fe40000f21670 */
[----:B------:R-:W-:Y:S01]  /*acc0*/  FSEL R198, R198, -INF , !P5 ;  /* 0xff800000c6c67808 */ /* 0x000fe20006800000 */
[----:B01----:R-:W-:Y:S01]  /*acd0*/  FMUL.FTZ R10, R2, UR6 ;  /* 0x00000006020a7c20 */ /* 0x003fe20008410000 */
        /* <DEDUP_REMOVED lines=63> */
[----:B------:R-:W-:Y:S01]  /*b0d0*/  FMUL.FTZ R25, R25, R9 ;  /* 0x0000000919197220 */ /* 0x000fe20000410000 */
[----:B------:R-:W-:Y:S01]  /*b0e0*/  FMNMX.FTZ R6, R178, R157, !PT ;  /* 0x0000009db2067209 */ /* 0x000fe20007810000 */
[--C-:B------:R-:W-:Y:S01]  /*b0f0*/  FFMA.FTZ R157, R165, UR6, -R10.reuse ;  /* 0x00000006a59d7c23 */ /* 0x100fe2000801080a */
[-C--:B------:R-:W-:Y:S01]  /*b100*/  FMUL.FTZ R28, R28, R9.reuse ;  /* 0x000000091c1c7220 */ /* 0x080fe20000410000 */
[-C--:B------:R-:W-:Y:S01]  /*b110*/  FMUL.FTZ R29, R29, R9.reuse ;  /* 0x000000091d1d7220 */ /* 0x080fe20000410000 */
[----:B------:R-:W-:Y:S01]  /*b120*/  FMNMX.FTZ R161, R179, R6, !PT ;  /* 0x00000006b3a17209 */ /* 0x000fe20007810000 */
[----:B------:R-:W0:Y:S01]  /*b130*/  MUFU.EX2 R21, R21 ;  /* 0x0000001500157308 */ /* 0x000e220000000800 */
        /* <DEDUP_REMOVED lines=23> */
[----:B------:R-:W2:Y:S01]  /*b2b0*/  MUFU.EX2 R153, R153 ;  /* 0x0000009900997308 */ /* 0x000ea20000000800 */
[----:B-----5:R-:W-:Y:S01]  /*b2c0*/  FFMA.FTZ R188, R9, R3, R152 ;  /* 0x0000000309bc7223 */ /* 0x020fe20000010098 */
[C---:B-1----:R-:W-:Y:S01]  /*b2d0*/  F2FP.BF16.F32.PACK_AB R152, R13.reuse, R152 ;  /* 0x000000980d98723e */ /* 0x042fe200000010ff */
[----:B------:R-:W-:Y:S01]  /*b2e0*/  FMUL.FTZ R56, R56, R9 ;  /* 0x0000000938387220 */ /* 0x000fe20000410000 */
[----:B------:R-:W-:Y:S01]  /*b2f0*/  FMNMX.FTZ R6, R194, R165, !PT ;  /* 0x000000a5c2067209 */ /* 0x000fe20007810000 */
[----:B------:R-:W-:Y:S01]  /*b300*/  FADD.FTZ R3, R13, R188 ;  /* 0x000000bc0d037221 */ /* 0x000fe20000010000 */
[-C--:B------:R-:W-:Y:S01]  /*b310*/  FMUL.FTZ R57, R57, R9.reuse ;  /* 0x0000000939397220 */ /* 0x080fe20000410000 */
[-C--:B------:R-:W-:Y:S01]  /*b320*/  FMUL.FTZ R60, R60, R9.reuse ;  /* 0x000000093c3c7220 */ /* 0x080fe20000410000 */
[----:B------:R-:W-:Y:S01]  /*b330*/  FMNMX.FTZ R165, R195, R6, !PT ;  /* 0x00000006c3a57209 */ /* 0x000fe20007810000 */
[----:B------:R-:W1:Y:S01]  /*b340*/  MUFU.EX2 R20, R20 ;  /* 0x0000001400147308 */ /* 0x000e620000000800 */
[-C--:B------:R-:W-:Y:S01]  /*b350*/  FMUL.FTZ R61, R61, R9.reuse ;  /* 0x000000093d3d7220 */ /* 0x080fe20000410000 */
[----:B------:R-:W-:Y:S01]  /*b360*/  FMUL.FTZ R64, R64, R9 ;  /* 0x0000000940407220 */ /* 0x000fe20000410000 */
[----:B------:R-:W-:Y:S01]  /*b370*/  FMNMX.FTZ R6, R198, R165, !PT ;  /* 0x000000a5c6067209 */ /* 0x000fe20007810000 */
[--C-:B------:R-:W-:Y:S01]  /*b380*/  FFMA.FTZ R165, R177, UR6, -R10.reuse ;  /* 0x00000006b1a57c23 */ /* 0x100fe2000801080a */
[-C--:B------:R-:W-:Y:S01]  /*b390*/  FMUL.FTZ R65, R65, R9.reuse ;  /* 0x0000000941417220 */ /* 0x080fe20000410000 */
[-C--:B------:R-:W-:Y:S01]  /*b3a0*/  FMUL.FTZ R68, R68, R9.reuse ;  /* 0x0000000944447220 */ /* 0x080fe20000410000 */
[----:B------:R-:W-:Y:S01]  /*b3b0*/  FMNMX.FTZ R6, R199, R6, !PT ;  /* 0x00000006c7067209 */ /* 0x000fe20007810000 */
[----:B------:R-:W5:Y:S01]  /*b3c0*/  MUFU.EX2 R157, R157 ;  /* 0x0000009d009d7308 */ /* 0x000f620000000800 */
        /* <DEDUP_REMOVED lines=28> */
[----:B------:R-:W-:Y:S01]  /*b590*/  FFMA.FTZ R177, R189, UR6, -R10 ;  /* 0x00000006bdb17c23 */ /* 0x000fe2000801080a */
[-C--:B------:R-:W-:Y:S01]  /*b5a0*/  FMUL.FTZ R116, R116, R9.reuse ;  /* 0x0000000974747220 */ /* 0x080fe20000410000 */
[-C--:B------:R-:W-:Y:S01]  /*b5b0*/  FMUL.FTZ R117, R117, R9.reuse ;  /* 0x0000000975757220 */ /* 0x080fe20000410000 */
[----:B------:R-:W-:Y:S01]  /*b5c0*/  MUFU.EX2 R15, R15 ;  /* 0x0000000f000f7308 */ /* 0x000fe20000000800 */
        /* <DEDUP_REMOVED lines=20> */
[----:B---3--:R-:W-:Y:S01]  /*b710*/  FMNMX.FTZ R6, R185, R6, !PT ;  /* 0x00000006b9067209 */ /* 0x008fe20007810000 */
[----:B------:R-:W-:-:S03]  /*b720*/  FFMA.FTZ R185, R197, UR6, -R10 ;  /* 0x00000006c5b97c23 */ /* 0x000fc6000801080a */
[C---:B------:R-:W-:Y:S01]  /*b730*/  FSETP.NEU.FTZ.AND P1, PT, R6.reuse, -INF , PT ;  /* 0xff8000000600780b */ /* 0x040fe20003f3d000 */
[----:B------:R-:W-:Y:S02]  /*b740*/  FMUL.FTZ R196, R6, UR6 ;  /* 0x0000000606c47c20 */ /* 0x000fe40008410000 */
[----:B------:R-:W3:Y:S03]  /*b750*/  MUFU.EX2 R169, R169 ;  /* 0x000000a900a97308 */ /* 0x000ee60000000800 */
[----:B------:R-:W-:-:S05]  /*b760*/  FSEL R196, R196, RZ, P1 ;  /* 0x000000ffc4c47208 */ /* 0x000fca0000800000 */
[--C-:B------:R-:W-:Y:S01]  /*b770*/  FFMA.FTZ R10, R155, UR6, -R196.reuse ;  /* 0x000000069b0a7c23 */ /* 0x100fe200080108c4 */
[--C-:B------:R-:W-:Y:S01]  /*b780*/  FFMA.FTZ R155, R158, UR6, -R196.reuse ;  /* 0x000000069e9b7c23 */ /* 0x100fe200080108c4 */
[----:B------:R-:W-:Y:S01]  /*b790*/  FADD.FTZ R158, R154, R3 ;  /* 0x000000039a9e7221 */ /* 0x000fe20000010000 */
[--C-:B------:R-:W-:Y:S01]  /*b7a0*/  FFMA.FTZ R188, R159, UR6, -R196.reuse ;  /* 0x000000069fbc7c23 */ /* 0x100fe200080108c4 */
[----:B------:R-:W-:Y:S01]  /*b7b0*/  MUFU.EX2 R172, R172 ;  /* 0x000000ac00ac7308 */ /* 0x000fe20000000800 */
[----:B------:R-:W-:Y:S01]  /*b7c0*/  FFMA.FTZ R159, R162, UR6, -R196 ;  /* 0x00000006a29f7c23 */ /* 0x000fe200080108c4 */
[C---:B0-----:R-:W-:Y:S01]  /*b7d0*/  FADD.FTZ R3, R21.reuse, R158 ;  /* 0x0000009e15037221 */ /* 0x041fe20000010000 */
[----:B------:R-:W-:Y:S01]  /*b7e0*/  F2FP.BF16.F32.PACK_AB R154, R21, R154 ;  /* 0x0000009a159a723e */ /* 0x000fe200000010ff */
[--C-:B------:R-:W-:Y:S01]  /*b7f0*/  FFMA.FTZ R11, R11, UR6, -R196.reuse ;  /* 0x000000060b0b7c23 */ /* 0x100fe200080108c4 */
[--C-:B------:R-:W-:Y:S01]  /*b800*/  FFMA.FTZ R174, R174, UR6, -R196.reuse ;  /* 0x00000006aeae7c23 */ /* 0x100fe200080108c4 */
[----:B----4-:R-:W-:Y:S01]  /*b810*/  FADD.FTZ R158, R156, R3 ;  /* 0x000000039c9e7221 */ /* 0x010fe20000010000 */
[--C-:B------:R-:W-:Y:S01]  /*b820*/  FFMA.FTZ R192, R163, UR6, -R196.reuse ;  /* 0x00000006a3c07c23 */ /* 0x100fe200080108c4 */
[----:B------:R-:W-:Y:S01]  /*b830*/  MUFU.EX2 R173, R173 ;  /* 0x000000ad00ad7308 */ /* 0x000fe20000000800 */
[----:B------:R-:W-:Y:S01]  /*b840*/  FFMA.FTZ R163, R166, UR6, -R196 ;  /* 0x00000006a6a37c23 */ /* 0x000fe200080108c4 */
[----:B--2---:R-:W-:Y:S01]  /*b850*/  FADD.FTZ R3, R153, R158 ;  /* 0x0000009e99037221 */ /* 0x004fe20000010000 */
[--C-:B------:R-:W-:Y:S01]  /*b860*/  FFMA.FTZ R175, R175, UR6, -R196.reuse ;  /* 0x00000006afaf7c23 */ /* 0x100fe200080108c4 */
[--C-:B------:R-:W-:Y:S01]  /*b870*/  FFMA.FTZ R178, R178, UR6, -R196.reuse ;  /* 0x00000006b2b27c23 */ /* 0x100fe200080108c4 */
[--C-:B------:R-:W-:Y:S01]  /*b880*/  FFMA.FTZ R179, R179, UR6, -R196.reuse ;  /* 0x00000006b3b37c23 */ /* 0x100fe200080108c4 */
[----:B-1----:R-:W-:Y:S01]  /*b890*/  FADD.FTZ R158, R20, R3 ;  /* 0x00000003149e7221 */ /* 0x002fe20000010000 */
[--C-:B------:R-:W-:Y:S01]  /*b8a0*/  FFMA.FTZ R182, R182, UR6, -R196.reuse ;  /* 0x00000006b6b67c23 */ /* 0x100fe200080108c4 */
[----:B------:R-:W-:Y:S01]  /*b8b0*/  MUFU.EX2 R176, R176 ;  /* 0x000000b000b07308 */ /* 0x000fe20000000800 */
[----:B------:R-:W-:Y:S01]  /*b8c0*/  FFMA.FTZ R183, R183, UR6, -R196 ;  /* 0x00000006b7b77c23 */ /* 0x000fe200080108c4 */
[----:B-----5:R-:W-:Y:S01]  /*b8d0*/  FADD.FTZ R3, R157, R158 ;  /* 0x0000009e9d037221 */ /* 0x020fe20000010000 */
[----:B---3--:R-:W-:Y:S01]  /*b8e0*/  F2FP.BF16.F32.PACK_AB R166, R169, R168 ;  /* 0x000000a8a9a6723e */ /* 0x008fe200000010ff */
        /* <DEDUP_REMOVED lines=16> */
[----:B------:R-:W-:Y:S01]  /*b9f0*/  FFMA.FTZ R198, R198, UR6, -R196 ;  /* 0x00000006c6c67c23 */ /* 0x000fe200080108c4 */
[----:B------:R-:W-:Y:S01]  /*ba00*/  F2FP.BF16.F32.PACK_AB R156, R153, R156 ;  /* 0x0000009c999c723e */ /* 0x000fe200000010ff */
[----:B------:R-:W-:Y:S01]  /*ba10*/  FADD.FTZ R162, R164, R189 ;  /* 0x000000bda4a27221 */ /* 0x000fe20000010000 */
[----:B------:R-:W-:Y:S01]  /*ba20*/  F2FP.BF16.F32.PACK_AB R164, R165, R164 ;  /* 0x000000a4a5a4723e */ /* 0x000fe200000010ff */
[----:B------:R-:W1:Y:S01]  /*ba30*/  MUFU.EX2 R181, R181 ;  /* 0x000000b500b57308 */ /* 0x000e620000000800 */
[----:B0-----:R-:W-:Y:S01]  /*ba40*/  F2FP.BF16.F32.PACK_AB R170, R177, R176 ;  /* 0x000000b0b1aa723e */ /* 0x001fe200000010ff */
[----:B------:R-:W-:Y:S01]  /*ba50*/  FADD.FTZ R171, R165, R162 ;  /* 0x000000a2a5ab7221 */ /* 0x000fe20000010000 */
[----:B------:R-:W-:-:S03]  /*ba60*/  F2FP.BF16.F32.PACK_AB R160, R161, R160 ;  /* 0x000000a0a1a0723e */ /* 0x000fc600000010ff */
[----:B------:R-:W-:Y:S01]  /*ba70*/  FADD.FTZ R162, R168, R171 ;  /* 0x000000aba8a27221 */ /* 0x000fe20000010000 */
[----:B------:R-:W-:Y:S01]  /*ba80*/  FFMA.FTZ R171, R186, UR6, -R196 ;  /* 0x00000006baab7c23 */ /* 0x000fe200080108c4 */
[----:B------:R-:W-:Y:S01]  /*ba90*/  MUFU.EX2 R11, R11 ;  /* 0x0000000b000b7308 */ /* 0x000fe20000000800 */
[----:B------:R-:W-:Y:S01]  /*baa0*/  F2FP.BF16.F32.PACK_AB R168, R173, R172 ;  /* 0x000000acada8723e */ /* 0x000fe200000010ff */
[----:B------:R-:W-:Y:S01]  /*bab0*/  FADD.FTZ R189, R169, R162 ;  /* 0x000000a2a9bd7221 */ /* 0x000fe20000010000 */
[----:B------:R-:W-:-:S03]  /*bac0*/  FFMA.FTZ R196, R199, UR6, -R196 ;  /* 0x00000006c7c47c23 */ /* 0x000fc600080108c4 */
[----:B------:R-:W-:Y:S02]  /*bad0*/  FADD.FTZ R162, R172, R189 ;  /* 0x000000bdaca27221 */ /* 0x000fe40000010000 */
[----:B------:R0:W-:Y:S01]  /*bae0*/  MUFU.EX2 R186, R158 ;  /* 0x0000009e00ba7308 */ /* 0x0001e20000000800 */
[----:B-1----:R-:W-:Y:S01]  /*baf0*/  F2FP.BF16.F32.PACK_AB R172, R181, R180 ;  /* 0x000000b4b5ac723e */ /* 0x002fe200000010ff */
[----:B------:R-:W-:-:S04]  /*bb00*/  FADD.FTZ R189, R173, R162 ;  /* 0x000000a2adbd7221 */ /* 0x000fc80000010000 */
[----:B------:R-:W-:Y:S02]  /*bb10*/  FADD.FTZ R162, R176, R189 ;  /* 0x000000bdb0a27221 */ /* 0x000fe40000010000 */
[----:B------:R-:W1:Y:S01]  /*bb20*/  MUFU.EX2 R10, R10 ;  /* 0x0000000a000a7308 */ /* 0x000e620000000800 */
[----:B0-----:R-:W-:Y:S01]  /*bb30*/  F2FP.BF16.F32.PACK_AB R158, R157, R20 ;  /* 0x000000149d9e723e */ /* 0x001fe200000010ff */
[----:B------:R-:W-:Y:S01]  /*bb40*/  FADD.FTZ R21, R177, R162 ;  /* 0x000000a2b1157221 */ /* 0x000fe20000010000 */
[----:B------:R-:W-:-:S03]  /*bb50*/  F2FP.BF16.F32.PACK_AB R162, R15, R14 ;  /* 0x0000000e0fa2723e */ /* 0x000fc600000010ff */
[----:B------:R-:W-:Y:S02]  /*bb60*/  FADD.FTZ R20, R180, R21 ;  /* 0x00000015b4147221 */ /* 0x000fe40000010000 */
[----:B------:R-:W-:Y:S02]  /*bb70*/  MUFU.EX2 R155, R155 ;  /* 0x0000009b009b7308 */ /* 0x000fe40000000800 */
[----:B------:R-:W-:Y:S01]  /*bb80*/  FADD.FTZ R15, R181, R20 ;  /* 0x00000014b50f7221 */ /* 0x000fe20000010000 */
[----:B------:R-:W-:-:S05]  /*bb90*/  FMUL.FTZ R20, R3, UR6 ;  /* 0x0000000603147c20 */ /* 0x000fca0008410000 */
[----:B------:R-:W-:Y:S01]  /*bba0*/  MUFU.EX2 R188, R188 ;  /* 0x000000bc00bc7308 */ /* 0x000fe20000000800 */
[----:B-1----:R-:W-:-:S07]  /*bbb0*/  F2FP.BF16.F32.PACK_AB R153, R10, R11 ;  /* 0x0000000b0a99723e */ /* 0x002fce00000010ff */
        /* <DEDUP_REMOVED lines=50> */
[----:B------:R2:W3:Y:S01]  /*bee0*/  MUFU.EX2 R165, R178 ;  /* 0x000000b200a57308 */ /* 0x0004e20000000800 */
        /* <DEDUP_REMOVED lines=29> */
[C---:B0-----:R-:W-:Y:S01]  /*c0c0*/  F2FP.BF16.F32.PACK_AB R165, R176.reuse, R165 ;  /* 0x000000a5b0a5723e */ /* 0x041fe200000010ff */
        /* <DEDUP_REMOVED lines=23> */
[----:B------:R-:W-:-:S02]  /*c240*/  FMUL.FTZ R151, R151, R20 ;  /* 0x0000001497977220 */ /* 0x000fc40000410000 */
        /* <DEDUP_REMOVED lines=20> */
.L_x_11497:
[----:B------:R0:W1:Y:S01]  /*c390*/  SYNCS.PHASECHK.TRANS64.TRYWAIT P1, [UR26+0x22850], R7 ;  /* 0x02285007ff0075a7 */ /* 0x000062000802015a */
[----:B------:R-:W-:Y:S05]  /*c3a0*/  @!P0 BRA `(.L_x_11498) ;  /* 0x0000000000048947 */ /* 0x000fea0003800000 */
[----:B------:R-:W-:Y:S01]  /*c3b0*/  BPT.TRAP 0x1 ;  /* 0x000000040000795c */ /* 0x000fe20000300000 */
.L_x_11498:
[----:B-1----:R-:W-:Y:S05]  /*c3c0*/  @P1 BRA `(.L_x_11499) ;  /* 0x0000000000081947 */ /* 0x002fea0003800000 */
[----:B------:R-:W1:Y:S02]  /*c3d0*/  SYNCS.PHASECHK.TRANS64.TRYWAIT P1, [UR26+0x22850], R7 ;  /* 0x02285007ff0075a7 */ /* 0x000e64000802015a */
[----:B-1----:R-:W-:Y:S05]  /*c3e0*/  @!P1 BRA `(.L_x_11500) ;  /* 0x000000a000bc9947 */ /* 0x002fea0003800000 */
.L_x_11499:
        /* <DEDUP_REMOVED lines=49> */
.L_x_11484:
[----:B------:R-:W2:Y:S01]  /*c700*/  SHFL.BFLY PT, R8, R3, 0x2, 0x1f ;  /* 0x0c401f0003087f89 */ /* 0x000ea200000e0000 */
[----:B------:R-:W-:Y:S01]  /*c710*/  UIADD3 UR37, UR37, 0x1, URZ ;  /* 0x0000000125257890 */ /* 0x000fe2000fffe03f */
[----:B------:R-:W-:Y:S01]  /*c720*/  IMAD.U32 R12, RZ, RZ, UR6 ;  /* 0x00000006ff0c7e24 */ /* 0x000fe2000f8e00ff */
[----:B------:R3:W-:Y:S06]  /*c730*/  BAR.ARV R4, 0x100 ;  /* 0x000400040000751d */ /* 0x0007ec0000002000 */
[----:B------:R-:W-:Y:S02]  /*c740*/  UISETP.NE.AND UP0, UPT, UR37, 0x2, UPT ;  /* 0x000000022500788c */ /* 0x000fe4000bf05270 */
[----:B------:R-:W-:Y:S06]  /*c750*/  BAR.ARV 0x8, 0x180 ;  /* 0x0206000000007b1d */ /* 0x000fec0000002000 */
[----:B------:R-:W-:Y:S01]  /*c760*/  USEL UR4, URZ, 0x1, UP0 ;  /* 0x000000013f047887 */ /* 0x000fe20008000000 */
[----:B------:R-:W-:Y:S01]  /*c770*/  PLOP3.LUT P0, PT, PT, PT, PT, 0x8, 0x0 ;  /* 0x000000000000781c */ /* 0x000fe20003f0e170 */
[----:B------:R-:W4:Y:S01]  /*c780*/  SHFL.BFLY PT, R7, R0, 0x2, 0x1f ;  /* 0x0c401f0000077f89 */ /* 0x000f2200000e0000 */
[----:B------:R-:W-:-:S02]  /*c790*/  UIADD3 UR39, UR39, 0x1, URZ ;  /* 0x0000000127277890 */ /* 0x000fc4000fffe03f */
[----:B------:R-:W-:Y:S01]  /*c7a0*/  USEL UR37, UR37, URZ, UP0 ;  /* 0x0000003f25257287 */ /* 0x000fe20008000000 */
[----:B--2---:R-:W-:Y:S01]  /*c7b0*/  FADD.FTZ R8, R8, R3 ;  /* 0x0000000308087221 */ /* 0x004fe20000010000 */
[----:B------:R-:W-:Y:S01]  /*c7c0*/  IMAD.MOV.U32 R3, RZ, RZ, -0x800000 ;  /* 0xff800000ff037424 */ /* 0x000fe200078e00ff */
[----:B------:R-:W-:-:S03]  /*c7d0*/  ULOP3.LUT UR38, UR38, UR4, URZ, 0x3c, !UPT ;  /* 0x0000000426267292 */ /* 0x000fc6000f8e3c3f */
[----:B------:R-:W2:Y:S01]  /*c7e0*/  SHFL.BFLY PT, R5, R8, 0x1, 0x1f ;  /* 0x0c201f0008057f89 */ /* 0x000ea200000e0000 */
[----:B----4-:R-:W-:Y:S01]  /*c7f0*/  FADD.FTZ R7, R7, R0 ;  /* 0x0000000007077221 */ /* 0x010fe20000010000 */
[----:B------:R-:W-:-:S04]  /*c800*/  IMAD.MOV.U32 R0, RZ, RZ, RZ ;  /* 0x000000ffff007224 */ /* 0x000fc800078e00ff */
[----:B01----:R-:W0:Y:S01]  /*c810*/  SHFL.BFLY PT, R10, R7, 0x1, 0x1f ;  /* 0x0c201f00070a7f89 */ /* 0x003e2200000e0000 */
[----:B--2---:R-:W-:Y:S01]  /*c820*/  FADD.FTZ R9, R8, R5 ;  /* 0x0000000508097221 */ /* 0x004fe20000010000 */
[----:B------:R-:W-:Y:S02]  /*c830*/  IMAD.MOV.U32 R5, RZ, RZ, RZ ;  /* 0x000000ffff057224 */ /* 0x000fe400078e00ff */
[----:B------:R-:W-:Y:S02]  /*c840*/  IMAD.MOV.U32 R8, RZ, RZ, -0x800000 ;  /* 0xff800000ff087424 */ /* 0x000fe400078e00ff */
[----:B------:R-:W-:-:S13]  /*c850*/  FSETP.NE.FTZ.AND P1, PT, R9, RZ, PT ;  /* 0x000000ff0900720b */ /* 0x000fda0003f35000 */
[----:B------:R-:W1:Y:S01]  /*c860*/  @P1 MUFU.RCP R5, R9 ;  /* 0x0000000900051308 */ /* 0x000e620000001000 */
[----:B0-----:R-:W-:-:S05]  /*c870*/  FADD.FTZ R11, R7, R10 ;  /* 0x0000000a070b7221 */ /* 0x001fca0000010000 */
[----:B------:R-:W-:Y:S02]  /*c880*/  FSETP.NE.FTZ.AND P2, PT, R11, RZ, PT ;  /* 0x000000ff0b00720b */ /* 0x000fe40003f55000 */
[----:B---3--:R-:W0:Y:S01]  /*c890*/  @P1 MUFU.LG2 R4, R9 ;  /* 0x0000000900041308 */ /* 0x008e220000000c00 */
[-C--:B-1----:R-:W-:Y:S01]  /*c8a0*/  FMUL.FTZ R24, R24, R5.reuse ;  /* 0x0000000518187220 */ /* 0x082fe20000410000 */
[-C--:B------:R-:W-:Y:S01]  /*c8b0*/  FMUL.FTZ R25, R25, R5.reuse ;  /* 0x0000000519197220 */ /* 0x080fe20000410000 */
[----:B------:R-:W-:-:S08]  /*c8c0*/  FMUL.FTZ R28, R28, R5 ;  /* 0x000000051c1c7220 */ /* 0x000fd00000410000 */
        /* <DEDUP_REMOVED lines=8> */
[----:B------:R-:W2:Y:S01]  /*c950*/  @P2 MUFU.RCP R0, R11 ;  /* 0x0000000b00002308 */ /* 0x000ea20000001000 */
        /* <DEDUP_REMOVED lines=55> */
[----:B------:R-:W-:Y:S01]  /*ccd0*/  @P2 FMUL.FTZ R12, R12, 0.69314718246459960938 ;  /* 0x3f3172180c0c2820 */ /* 0x000fe20000410000 */
[----:B0-----:R-:W-:Y:S01]  /*cce0*/  @P1 FMUL.FTZ R4, R4, 0.69314718246459960938 ;  /* 0x3f31721804041820 */ /* 0x001fe20000410000 */
[----:B-1----:R-:W-:Y:S01]  /*ccf0*/  @P2 FMUL.FTZ R7, R7, 0.69314718246459960938 ;  /* 0x3f31721807072820 */ /* 0x002fe20000410000 */
[----:B------:R-:W-:Y:S01]  /*cd00*/  @P1 FMUL.FTZ R5, R5, 0.69314718246459960938 ;  /* 0x3f31721805051820 */ /* 0x000fe20000410000 */
        /* <DEDUP_REMOVED lines=66> */
.L_x_11431:
[----:B------:R-:W0:Y:S01]  /*d130*/  S2R R5, SR_CgaCtaId ;  /* 0x0000000000057919 */ /* 0x000e220000008800 */
[----:B------:R-:W-:Y:S01]  /*d140*/  MOV R2, 0x400 ;  /* 0x0000040000027802 */ /* 0x000fe20000000f00 */
[----:B------:R-:W-:Y:S01]  /*d150*/  BSSY B0, `(.L_x_11502) ;  /* 0x00002d5000007945 */ /* 0x000fe20003800000 */
[----:B------:R-:W-:Y:S02]  /*d160*/  BAR.SYNC.DEFER_BLOCKING 0x5, 0x180 ;  /* 0x0146000000007b1d */ /* 0x000fe40000010000 */
[----:B0-----:R-:W-:-:S05]  /*d170*/  LEA R2, R5, R2, 0x18 ;  /* 0x0000000205027211 */ /* 0x001fca00078ec0ff */
[----:B------:R-:W0:Y:S02]  /*d180*/  LDS.128 R4, [R2+0x228d0] ;  /* 0x0228d00002047984 */ /* 0x000e240000000c00 */
[----:B0-----:R-:W-:Y:S02]  /*d190*/  R2UR UR5, R5 ;  /* 0x00000000050572ca */ /* 0x001fe400000e0000 */
[----:B------:R-:W-:Y:S02]  /*d1a0*/  R2UR UR7, R6 ;  /* 0x00000000060772ca */ /* 0x000fe400000e0000 */
        /* <DEDUP_REMOVED lines=53> */
[----:B------:R-:W-:Y:S02]  /*d500*/  LOP3.LUT R16, R175, 0x380, RZ, 0xc0, !PT ;  /* 0x00000380af107812 */ /* 0x000fe400078ec0ff */
[----:B------:R-:W-:-:S02]  /*d510*/  IADD3 R193, P6, R106, 0xc000, RZ ;  /* 0x0000c0006ac17810 */ /* 0x000fc40007fde0ff */
[----:B------:R-:W-:Y:S02]  /*d520*/  SHF.R.U64 R7, R7, 0x3, RZ ;  /* 0x0000000307077819 */ /* 0x000fe400000012ff */
[----:B------:R-:W-:Y:S01]  /*d530*/  LOP3.LUT R20, R177, 0x380, RZ, 0xc0, !PT ;  /* 0x00000380b1147812 */ /* 0x000fe200078ec0ff */
[--C-:B------:R-:W-:Y:S01]  /*d540*/  IMAD.X R99, RZ, RZ, R107.reuse, P6 ;  /* 0x000000ffff637224 */ /* 0x100fe200030e066b */
        /* <DEDUP_REMOVED lines=11> */
[----:B------:R-:W-:Y:S01]  /*d600*/  IADD3 R170, P2, R106, 0xc040, RZ ;  /* 0x0000c0406aaa7810 */ /* 0x000fe20007f5e0ff */
[--C-:B------:R-:W-:Y:S01]  /*d610*/  IMAD.X R95, RZ, RZ, R107.reuse, P3 ;  /* 0x000000ffff5f7224 */ /* 0x100fe200018e066b */
[----:B------:R-:W-:Y:S01]  /*d620*/  SHF.R.U64 R16, R16, 0x3, RZ ;  /* 0x0000000310107819 */ /* 0x000fe200000012ff */
[----:B------:R-:W-:Y:S01]  /*d630*/  IMAD.X R103, RZ, RZ, R107, P5 ;  /* 0x000000ffff677224 */ /* 0x000fe200028e066b */
[----:B------:R-:W-:-:S02]  /*d640*/  LOP3.LUT R46, R183, 0x380, RZ, 0xc0, !PT ;  /* 0x00000380b72e7812 */ /* 0x000fc400078ec0ff */
[----:B------:R-:W-:Y:S01]  /*d650*/  LOP3.LUT R106, R7, R106, RZ, 0x3c, !PT ;  /* 0x0000006a076a7212 */ /* 0x000fe200078e3cff */
[----:B------:R-:W-:Y:S01]  /*d660*/  IMAD.X R7, RZ, RZ, R107, P2 ;  /* 0x000000ffff077224 */ /* 0x000fe200010e066b */
[----:B------:R-:W-:Y:S02]  /*d670*/  SHF.R.U64 R20, R20, 0x3, RZ ;  /* 0x0000000314147819 */ /* 0x000fe400000012ff */
[----:B------:R-:W-:Y:S02]  /*d680*/  LOP3.LUT R54, R185, 0x380, RZ, 0xc0, !PT ;  /* 0x00000380b9367812 */ /* 0x000fe400078ec0ff */
[----:B------:R-:W-:Y:S02]  /*d690*/  LOP3.LUT R98, R193, 0x380, RZ, 0xc0, !PT ;  /* 0x00000380c1627812 */ /* 0x000fe400078ec0ff */
[----:B------:R-:W-:Y:S02]  /*d6a0*/  SHF.R.U64 R28, R163, 0x3, RZ ;  /* 0x00000003a31c7819 */ /* 0x000fe400000012ff */
[----:B------:R-:W-:-:S02]  /*d6b0*/  LOP3.LUT R12, R12, R171, RZ, 0x3c, !PT ;  /* 0x000000ab0c0c7212 */ /* 0x000fc400078e3cff */
[----:B------:R-:W-:Y:S02]  /*d6c0*/  SHF.R.U64 R30, R30, 0x3, RZ ;  /* 0x000000031e1e7819 */ /* 0x000fe400000012ff */
[----:B------:R-:W-:Y:S02]  /*d6d0*/  LOP3.LUT R62, R187, 0x380, RZ, 0xc0, !PT ;  /* 0x00000380bb3e7812 */ /* 0x000fe400078ec0ff */
[----:B------:R-:W-:Y:S02]  /*d6e0*/  LOP3.LUT R14, R14, R173, RZ, 0x3c, !PT ;  /* 0x000000ad0e0e7212 */ /* 0x000fe400078e3cff */
[----:B------:R-:W-:Y:S02]  /*d6f0*/  SHF.R.U64 R38, R38, 0x3, RZ ;  /* 0x0000000326267819 */ /* 0x000fe400000012ff */
[----:B------:R-:W-:Y:S02]  /*d700*/  LOP3.LUT R70, R189, 0x380, RZ, 0xc0, !PT ;  /* 0x00000380bd467812 */ /* 0x000fe400078ec0ff */
[----:B------:R-:W-:-:S02]  /*d710*/  LOP3.LUT R16, R16, R175, RZ, 0x3c, !PT ;  /* 0x000000af10107212 */ /* 0x000fc400078e3cff */
[----:B------:R-:W-:Y:S02]  /*d720*/  SHF.R.U64 R46, R46, 0x3, RZ ;  /* 0x000000032e2e7819 */ /* 0x000fe400000012ff */
[----:B------:R-:W-:Y:S02]  /*d730*/  LOP3.LUT R94, R191, 0x380, RZ, 0xc0, !PT ;  /* 0x00000380bf5e7812 */ /* 0x000fe400078ec0ff */
[----:B------:R-:W-:Y:S02]  /*d740*/  LOP3.LUT R20, R20, R177, RZ, 0x3c, !PT ;  /* 0x000000b114147212 */ /* 0x000fe400078e3cff */
[----:B------:R-:W-:Y:S02]  /*d750*/  SHF.R.U64 R54, R54, 0x3, RZ ;  /* 0x0000000336367819 */ /* 0x000fe400000012ff */
[----:B------:R-:W-:Y:S02]  /*d760*/  SHF.R.U64 R98, R98, 0x3, RZ ;  /* 0x0000000362627819 */ /* 0x000fe400000012ff */
[----:B------:R-:W-:Y:S01]  /*d770*/  MOV R106, R106 ;  /* 0x0000006a006a7202 */ /* 0x000fe20000000f00 */
[----:B------:R-:W-:Y:S01]  /*d780*/  BAR.SYNC.DEFER_BLOCKING 0x1, 0x100 ;  /* 0x0044000000007b1d */ /* 0x000fe20000010000 */
[----:B------:R-:W-:-:S02]  /*d790*/  LOP3.LUT R102, R6, 0x380, RZ, 0xc0, !PT ;  /* 0x0000038006667812 */ /* 0x000fc400078ec0ff */
[----:B------:R-:W-:Y:S02]  /*d7a0*/  LOP3.LUT R10, R28, R151, RZ, 0x3c, !PT ;  /* 0x000000971c0a7212 */ /* 0x000fe400078e3cff */
[----:B------:R-:W-:Y:S02]  /*d7b0*/  LOP3.LUT R30, R30, R179, RZ, 0x3c, !PT ;  /* 0x000000b31e1e7212 */ /* 0x000fe400078e3cff */
[----:B------:R-:W-:Y:S02]  /*d7c0*/  SHF.R.U64 R62, R62, 0x3, RZ ;  /* 0x000000033e3e7819 */ /* 0x000fe400000012ff */
[----:B------:R-:W-:Y:S02]  /*d7d0*/  LOP3.LUT R107, R170, 0x380, RZ, 0xc0, !PT ;  /* 0x00000380aa6b7812 */ /* 0x000fe400078ec0ff */
[----:B------:R-:W-:Y:S02]  /*d7e0*/  MOV R28, R12 ;  /* 0x0000000c001c7202 */ /* 0x000fe40000000f00 */
[----:B------:R-:W-:-:S02]  /*d7f0*/  LOP3.LUT R38, R38, R181, RZ, 0x3c, !PT ;  /* 0x000000b526267212 */ /* 0x000fc400078e3cff */
[----:B------:R-:W-:Y:S02]  /*d800*/  SHF.R.U64 R70, R70, 0x3, RZ ;  /* 0x0000000346467819 */ /* 0x000fe400000012ff */
[----:B------:R-:W-:Y:S02]  /*d810*/  MOV R14, R14 ;  /* 0x0000000e000e7202 */ /* 0x000fe40000000f00 */
[----:B------:R-:W-:Y:S02]  /*d820*/  LOP3.LUT R46, R46, R183, RZ, 0x3c, !PT ;  /* 0x000000b72e2e7212 */ /* 0x000fe400078e3cff */
[----:B------:R-:W-:Y:S02]  /*d830*/  SHF.R.U64 R94, R94, 0x3, RZ ;  /* 0x000000035e5e7819 */ /* 0x000fe400000012ff */
[----:B------:R-:W-:Y:S01]  /*d840*/  MOV R16, R16 ;  /* 0x0000001000107202 */ /* 0x000fe20000000f00 */
[----:B------:R0:W-:Y:S01]  /*d850*/  STSM.16.M88.4 [R106], R24 ;  /* 0x000000186a007844 */ /* 0x0001e20000000200 */
[----:B------:R-:W-:-:S02]  /*d860*/  LOP3.LUT R54, R54, R185, RZ, 0x3c, !PT ;  /* 0x000000b936367212 */ /* 0x000fc400078e3cff */
[----:B------:R-:W-:Y:S01]  /*d870*/  LOP3.LUT R98, R98, R193, RZ, 0x3c, !PT ;  /* 0x000000c162627212 */ /* 0x000fe200078e3cff */
[----:B------:R-:W-:Y:S01]  /*d880*/  STSM.16.M88.4 [R28], R32 ;  /* 0x000000201c007844 */ /* 0x000fe20000000200 */
[----:B------:R-:W-:Y:S02]  /*d890*/  SHF.R.U64 R29, R102, 0x3, RZ ;  /* 0x00000003661d7819 */ /* 0x000fe400000012ff */
[----:B------:R-:W-:Y:S01]  /*d8a0*/  MOV R20, R20 ;  /* 0x0000001400147202 */ /* 0x000fe20000000f00 */
[----:B------:R1:W-:Y:S01]  /*d8b0*/  STSM.16.M88.4 [R14], R40 ;  /* 0x000000280e007844 */ /* 0x0003e20000000200 */
[----:B------:R-:W-:Y:S02]  /*d8c0*/  F2FP.BF16.F32.PACK_AB R59, R155, R59 ;  /* 0x0000003b9b3b723e */ /* 0x000fe400000010ff */
[----:B------:R-:W-:Y:S01]  /*d8d0*/  F2FP.BF16.F32.PACK_AB R65, R154, R66 ;  /* 0x000000429a41723e */ /* 0x000fe200000010ff */
[----:B------:R-:W-:Y:S01]  /*d8e0*/  STSM.16.M88.4 [R16], R48 ;  /* 0x0000003010007844 */ /* 0x000fe20000000200 */
[----:B------:R-:W-:-:S02]  /*d8f0*/  F2FP.BF16.F32.PACK_AB R72, R73, R72 ;  /* 0x000000484948723e */ /* 0x000fc400000010ff */
[----:B------:R-:W-:Y:S01]  /*d900*/  LOP3.LUT R62, R62, R187, RZ, 0x3c, !PT ;  /* 0x000000bb3e3e7212 */ /* 0x000fe200078e3cff */
[----:B------:R-:W-:Y:S01]  /*d910*/  STSM.16.M88.4 [R20], R56 ;  /* 0x0000003814007844 */ /* 0x000fe20000000200 */
[----:B------:R-:W-:Y:S02]  /*d920*/  SHF.R.U64 R107, R107, 0x3, RZ ;  /* 0x000000036b6b7819 */ /* 0x000fe400000012ff */
[----:B------:R-:W-:Y:S02]  /*d930*/  MOV R30, R30 ;  /* 0x0000001e001e7202 */ /* 0x000fe40000000f00 */
        /* <DEDUP_REMOVED lines=20> */
[----:B------:R-:W-:Y:S01]  /*da80*/  ULDC UR10, c[0x0][0xa88] ;  /* 0x0002a200000a7ab9 */ /* 0x000fe20000000800 */
[----:B------:R-:W-:Y:S01]  /*da90*/  LOP3.LUT R94, R94, R191, RZ, 0x3c, !PT ;  /* 0x000000bf5e5e7212 */ /* 0x000fe200078e3cff */
[----:B------:R-:W-:Y:S01]  /*daa0*/  UMOV UR4, URZ ;  /* 0x0000003f00047c82 */ /* 0x000fe20008000000 */
[----:B------:R-:W-:Y:S01]  /*dab0*/  MOV R46, R46 ;  /* 0x0000002e002e7202 */ /* 0x000fe20000000f00 */
[----:B------:R-:W2:Y:S01]  /*dac0*/  LDC R77, c[0x0][0xbe8] ;  /* 0x0002fa00ff4d7b82 */ /* 0x000ea20000000800 */
[----:B------:R-:W-:-:S02]  /*dad0*/  F2FP.BF16.F32.PACK_AB R82, R85, R84 ;  /* 0x000000545552723e */ /* 0x000fc400000010ff */
[----:B------:R-:W-:Y:S02]  /*dae0*/  LOP3.LUT R102, R29, R6, RZ, 0x3c, !PT ;  /* 0x000000061d667212 */ /* 0x000fe400078e3cff */
[----:B------:R-:W-:Y:S01]  /*daf0*/  MOV R54, R54 ;  /* 0x0000003600367202 */ /* 0x000fe20000000f00 */
[----:B------:R-:W-:Y:S01]  /*db00*/  STSM.16.M88.4 [R46], R80 ;  /* 0x000000502e007844 */ /* 0x000fe20000000200 */
[----:B------:R-:W-:Y:S02]  /*db10*/  MOV R13, R98 ;  /* 0x00000062000d7202 */ /* 0x000fe40000000f00 */
[----:B------:R-:W-:Y:S02]  /*db20*/  F2FP.BF16.F32.PACK_AB R84, R89, R88 ;  /* 0x000000585954723e */ /* 0x000fe400000010ff */
[----:B------:R-:W-:Y:S02]  /*db30*/  F2FP.BF16.F32.PACK_AB R85, R91, R90 ;  /* 0x0000005a5b55723e */ /* 0x000fe400000010ff */
[----:B------:R-:W-:-:S02]  /*db40*/  F2FP.BF16.F32.PACK_AB R86, R93, R92 ;  /* 0x0000005c5d56723e */ /* 0x000fc400000010ff */
[----:B------:R-:W-:Y:S02]  /*db50*/  LOP3.LUT R6, R107, R170, RZ, 0x3c, !PT ;  /* 0x000000aa6b067212 */ /* 0x000fe400078e3cff */
[----:B------:R-:W-:Y:S01]  /*db60*/  MOV R62, R62 ;  /* 0x0000003e003e7202 */ /* 0x000fe20000000f00 */
[----:B------:R-:W-:Y:S01]  /*db70*/  STSM.16.M88.4 [R54], R84 ;  /* 0x0000005436007844 */ /* 0x000fe20000000200 */
[----:B------:R-:W-:Y:S02]  /*db80*/  F2FP.BF16.F32.PACK_AB R97, R165, R164 ;  /* 0x000000a4a561723e */ /* 0x000fe400000010ff */
[----:B------:R-:W-:Y:S02]  /*db90*/  F2FP.BF16.F32.PACK_AB R98, R101, R100 ;  /* 0x000000646562723e */ /* 0x000fe400000010ff */
[----:B------:R-:W-:Y:S02]  /*dba0*/  F2FP.BF16.F32.PACK_AB R99, R167, R166 ;  /* 0x000000a6a763723e */ /* 0x000fe400000010ff */
[----:B------:R-:W-:-:S02]  /*dbb0*/  MOV R70, R70 ;  /* 0x0000004600467202 */ /* 0x000fc40000000f00 */
[----:B------:R-:W-:Y:S01]  /*dbc0*/  F2FP.BF16.F32.PACK_AB R105, R169, R168 ;  /* 0x000000a8a969723e */ /* 0x000fe200000010ff */
[----:B------:R-:W-:Y:S01]  /*dbd0*/  STSM.16.M88.4 [R62], R96 ;  /* 0x000000603e007844 */ /* 0x000fe20000000200 */
[----:B0-----:R-:W-:Y:S02]  /*dbe0*/  F2FP.BF16.F32.PACK_AB R106, R109, R108 ;  /* 0x0000006c6d6a723e */ /* 0x001fe400000010ff */
[----:B------:R-:W-:Y:S02]  /*dbf0*/  F2FP.BF16.F32.PACK_AB R107, R111, R110 ;  /* 0x0000006e6f6b723e */ /* 0x000fe400000010ff */
[----:B------:R-:W-:Y:S02]  /*dc00*/  F2FP.BF16.F32.PACK_AB R113, R115, R114 ;  /* 0x000000727371723e */ /* 0x000fe400000010ff */
[----:B------:R-:W-:Y:S01]  /*dc10*/  MOV R94, R94 ;  /* 0x0000005e005e7202 */ /* 0x000fe20000000f00 */
[----:B------:R-:W-:Y:S01]  /*dc20*/  STSM.16.M88.4 [R70], R104 ;  /* 0x0000006846007844 */ /* 0x000fe20000000200 */
[----:B------:R-:W-:-:S02]  /*dc30*/  F2FP.BF16.F32.PACK_AB R114, R117, R116 ;  /* 0x000000747572723e */ /* 0x000fc400000010ff */
[----:B------:R-:W-:Y:S02]  /*dc40*/  F2FP.BF16.F32.PACK_AB R115, R119, R118 ;  /* 0x000000767773723e */ /* 0x000fe400000010ff */
        /* <DEDUP_REMOVED lines=12> */
[----:B------:R-:W-:Y:S01]  /*dd10*/  F2FP.BF16.F32.PACK_AB R138, R141, R140 ;  /* 0x0000008c8d8a723e */ /* 0x000fe200000010ff */
[----:B------:R-:W-:Y:S01]  /*dd20*/  IMAD.U32 R6, RZ, RZ, UR8 ;  /* 0x00000008ff067e24 */ /* 0x000fe2000f8e00ff */
[----:B------:R-:W-:Y:S01]  /*dd30*/  F2FP.BF16.F32.PACK_AB R139, R143, R142 ;  /* 0x0000008e8f8b723e */ /* 0x000fe200000010ff */
[----:B------:R-:W-:Y:S01]  /*dd40*/  IMAD.U32 R7, RZ, RZ, UR9 ;  /* 0x00000009ff077e24 */ /* 0x000fe2000f8e00ff */
[----:B------:R-:W-:Y:S01]  /*dd50*/  F2FP.BF16.F32.PACK_AB R145, R147, R146 ;  /* 0x000000929391723e */ /* 0x000fe200000010ff */
[----:B------:R-:W-:Y:S01]  /*dd60*/  ULDC.64 UR8, c[0x0][0xc08] ;  /* 0x0003020000087ab9 */ /* 0x000fe20000000a00 */
[----:B------:R-:W-:Y:S01]  /*dd70*/  MOV R10, R10 ;  /* 0x0000000a000a7202 */ /* 0x000fe20000000f00 */
[----:B------:R-:W-:Y:S01]  /*dd80*/  STSM.16.M88.4 [R12], R136 ;  /* 0x000000880c007844 */ /* 0x000fe20000000200 */
[----:B------:R-:W-:-:S02]  /*dd90*/  F2FP.BF16.F32.PACK_AB R146, R149, R148 ;  /* 0x000000949592723e */ /* 0x000fc400000010ff */
[----:B------:R-:W-:Y:S02]  /*dda0*/  F2FP.BF16.F32.PACK_AB R147, R0, R150 ;  /* 0x000000960093723e */ /* 0x000fe400000010ff */
[----:B------:R-:W-:-:S03]  /*ddb0*/  PLOP3.LUT P0, PT, PT, PT, UP0, 0x80, 0x0 ;  /* 0x000000000000781c */ /* 0x000fc60003f0f008 */
[----:B------:R0:W-:Y:S01]  /*ddc0*/  STSM.16.M88.4 [R10], R144 ;  /* 0x000000900a007844 */ /* 0x0001e20000000200 */
[----:B------:R-:W-:Y:S09]  /*ddd0*/  BAR.SYNC.DEFER_BLOCKING 0x1, 0x100 ;  /* 0x0044000000007b1d */ /* 0x000ff20000010000 */
[----:B------:R-:W3:Y:S01]  /*dde0*/  @P0 LDG.E R0, desc[UR40][R6.64] ;  /* 0x0000002806000981 */ /* 0x000ee2000c1e1900 */
[----:B------:R-:W-:Y:S01]  /*ddf0*/  UISETP.NE.U32.AND UP1, UPT, UR8, URZ, UPT ;  /* 0x0000003f0800728c */ /* 0x000fe2000bf25070 */
[----:B--2---:R-:W-:-:S03]  /*de00*/  ISETP.NE.AND P1, PT, R77, 0x1, PT ;  /* 0x000000014d00780c */ /* 0x004fc60003f25270 */
[----:B------:R-:W-:-:S06]  /*de10*/  UISETP.NE.AND.EX UP1, UPT, UR9, URZ, UPT, UP1 ;  /* 0x0000003f0900728c */ /* 0x000fcc000bf25310 */
[----:B------:R-:W-:-:S04]  /*de20*/  PLOP3.LUT P2, PT, PT, PT, UP1, 0x80, 0x0 ;  /* 0x000000000000781c */ /* 0x000fc80003f4f018 */
[----:B------:R-:W2:Y:S01]  /*de30*/  @P1 LDC R9, c[0x0][0xbec] ;  /* 0x0002fb00ff091b82 */ /* 0x000ea20000000800 */
[----:B------:R-:W-:Y:S02]  /*de40*/  @UP1 ULDC.64 UR8, c[0x0][0xc08] ;  /* 0x0003020000081ab9 */ /* 0x000fe40000000a00 */
[----:B------:R-:W-:-:S05]  /*de50*/  @UP1 UIMAD.WIDE UR8, UR44, 0x4, UR8 ;  /* 0x000000042c0818a5 */ /* 0x000fca000f8e0208 */
[----:B-1----:R-:W1:Y:S01]  /*de60*/  @P1 LDC R14, c[0x0][0xbf0] ;  /* 0x0002fc00ff0e1b82 */ /* 0x002e620000000800 */
[----:B0-----:R-:W-:Y:S02]  /*de70*/  IMAD.U32 R10, RZ, RZ, UR8 ;  /* 0x00000008ff0a7e24 */ /* 0x001fe4000f8e00ff */
[----:B------:R-:W-:Y:S01]  /*de80*/  IMAD.U32 R11, RZ, RZ, UR9 ;  /* 0x00000009ff0b7e24 */ /* 0x000fe2000f8e00ff */
[----:B---3--:R-:W-:Y:S01]  /*de90*/  @P0 R2UR UR4, R0 ;  /* 0x00000000000402ca */ /* 0x008fe200000e0000 */
[----:B------:R-:W-:-:S06]  /*dea0*/  IMAD.U32 R0, RZ, RZ, UR10 ;  /* 0x0000000aff007e24 */ /* 0x000fcc000f8e00ff */
[----:B------:R0:W5:Y:S01]  /*deb0*/  @P2 LDG.E R0, desc[UR40][R10.64] ;  /* 0x000000280a002981 */ /* 0x000162000c1e1900 */
[----:B-12---:R-:W-:Y:S07]  /*dec0*/  @P2 BRA `(.L_x_11504) ;  /* 0x0000000000102947 */ /* 0x006fee0003800000 */
[----:B------:R-:W-:Y:S05]  /*ded0*/  @!P0 BRA `(.L_x_11504) ;  /* 0x00000000000c8947 */ /* 0x000fea0003800000 */
[----:B0-----:R-:W2:Y:S04]  /*dee0*/  LDG.E R11, desc[UR40][R6.64] ;  /* 0x00000028060b7981 */ /* 0x001ea8000c1e1900 */
[----:B-----5:R-:W2:Y:S02]  /*def0*/  LDG.E R0, desc[UR40][R6.64+0x4] ;  /* 0x0000042806007981 */ /* 0x020ea4000c1e1900 */
[----:B--2---:R-:W-:-:S07]  /*df00*/  IMAD.IADD R0, R0, 0x1, -R11 ;  /* 0x0000000100007824 */ /* 0x004fce00078e0a0b */
.L_x_11504:
[----:B------:R-:W-:Y:S01]  /*df10*/  USHF.R.S32.HI UR9, URZ, 0x1f, UR4 ;  /* 0x0000001f3f097899 */ /* 0x000fe20008011404 */
[----:B------:R-:W-:Y:S01]  /*df20*/  VIADD R12, R22, UR43 ;  /* 0x0000002b160c7c36 */ /* 0x000fe20008000000 */
[----:B------:R-:W-:Y:S01]  /*df30*/  USHF.R.S32.HI UR16, URZ, 0x1f, UR45 ;  /* 0x0000001f3f107899 */ /* 0x000fe2000801142d */
[----:B------:R-:W-:Y:S01]  /*df40*/  VIADD R26, R206, UR43 ;  /* 0x0000002bce1a7c36 */ /* 0x000fe20008000000 */
[----:B------:R-:W-:Y:S01]  /*df50*/  ULDC.64 UR14, c[0x0][0xb90] ;  /* 0x0002e400000e7ab9 */ /* 0x000fe20000000a00 */
[----:B------:R-:W-:Y:S01]  /*df60*/  UMOV UR8, UR4 ;  /* 0x0000000400087c82 */ /* 0x000fe20008000000 */
[----:B------:R-:W-:Y:S01]  /*df70*/  UIMAD UR12, UR16, UR14, URZ ;  /* 0x0000000e100c72a4 */ /* 0x000fe2000f8e023f */
[----:B------:R-:W-:Y:S01]  /*df80*/  @P1 IMAD.HI.U32 R7, R12, R9, RZ ;  /* 0x000000090c071227 */ /* 0x000fe200078e00ff */
[----:B------:R-:W-:Y:S02]  /*df90*/  UIMAD.WIDE.U32 UR10, UR45, UR14, UR8 ;  /* 0x0000000e2d0a72a5 */ /* 0x000fe4000f8e0008 */
[----:B------:R-:W-:Y:S01]  /*dfa0*/  USHF.R.S32.HI UR8, URZ, 0x1f, UR44 ;  /* 0x0000001f3f087899 */ /* 0x000fe2000801142c */
[----:B------:R-:W-:Y:S01]  /*dfb0*/  IMAD.MOV.U32 R6, RZ, RZ, R12 ;  /* 0x000000ffff067224 */ /* 0x000fe200078e000c */
[----:B------:R-:W-:Y:S01]  /*dfc0*/  UIMAD UR12, UR45, UR15, UR12 ;  /* 0x0000000f2d0c72a4 */ /* 0x000fe2000f8e020c */
[----:B------:R-:W-:Y:S01]  /*dfd0*/  @P1 SHF.R.U32.HI R6, RZ, R14, R7 ;  /* 0x0000000eff061219 */ /* 0x000fe20000011607 */
[----:B------:R-:W-:Y:S01]  /*dfe0*/  USEL UR18, UR8, URZ, !UP0 ;  /* 0x0000003f08127287 */ /* 0x000fe2000c000000 */
[----:B------:R-:W-:Y:S01]  /*dff0*/  IMAD R7, R203, 0x40, R19 ;  /* 0x00000040cb077824 */ /* 0x000fe200078e0213 */
[----:B------:R-:W-:Y:S01]  /*e000*/  ULDC.64 UR14, c[0x0][0xb98] ;  /* 0x0002e600000e7ab9 */ /* 0x000fe20000000a00 */
[----:B------:R-:W-:Y:S01]  /*e010*/  USEL UR17, UR44, URZ, !UP0 ;  /* 0x0000003f2c117287 */ /* 0x000fe2000c000000 */
[----:B0-----:R-:W-:Y:S01]  /*e020*/  IMAD.MOV R10, RZ, RZ, -R6 ;  /* 0x000000ffff0a7224 */ /* 0x001fe200078e0a06 */
[----:B------:R-:W-:Y:S01]  /*e030*/  UIMAD UR8, UR18, UR14, URZ ;  /* 0x0000000e120872a4 */ /* 0x000fe2000f8e023f */
[----:B------:R-:W-:Y:S01]  /*e040*/  IMAD.WIDE R4, R7, 0x2, R4 ;  /* 0x0000000207047825 */ /* 0x000fe200078e0204 */
[----:B------:R-:W-:Y:S01]  /*e050*/  UIADD3 UR11, UR11, UR12, URZ ;  /* 0x0000000c0b0b7290 */ /* 0x000fe2000fffe03f */
[----:B------:R-:W-:Y:S01]  /*e060*/  SHF.R.S32.HI R7, RZ, 0x1f, R6 ;  /* 0x0000001fff077819 */ /* 0x000fe20000011406 */
[----:B------:R-:W-:Y:S01]  /*e070*/  UIMAD UR8, UR17, UR15, UR8 ;  /* 0x0000000f110872a4 */ /* 0x000fe2000f8e0208 */
[----:B------:R-:W-:Y:S01]  /*e080*/  IMAD R9, R77, R10, R12 ;  /* 0x0000000a4d097224 */ /* 0x000fe200078e020c */
[----:B------:R-:W-:Y:S01]  /*e090*/  UIMAD.WIDE.U32 UR10, UR17, UR14, UR10 ;  /* 0x0000000e110a72a5 */ /* 0x000fe2000f8e000a */
[----:B------:R-:W-:Y:S01]  /*e0a0*/  IADD3 R33, P2, R4, 0x5000, RZ ;  /* 0x0000500004217810 */ /* 0x000fe20007f5e0ff */
[----:B-----5:R-:W-:Y:S01]  /*e0b0*/  IMAD R79, R0, R77, RZ ;  /* 0x0000004d004f7224 */ /* 0x020fe200078e02ff */
[----:B------:R-:W-:Y:S01]  /*e0c0*/  IADD3 R53, P3, R4, 0x4000, RZ ;  /* 0x0000400004357810 */ /* 0x000fe20007f7e0ff */
[----:B------:R-:W-:Y:S01]  /*e0d0*/  IMAD.U32 R12, RZ, RZ, UR8 ;  /* 0x00000008ff0c7e24 */ /* 0x000fe2000f8e00ff */
[----:B------:R-:W-:Y:S01]  /*e0e0*/  SHF.R.S32.HI R10, RZ, 0x1f, R9 ;  /* 0x0000001fff0a7819 */ /* 0x000fe20000011409 */
[----:B------:R-:W-:Y:S01]  /*e0f0*/  ULDC.64 UR12, c[0x0][0xaa0] ;  /* 0x0002a800000c7ab9 */ /* 0x000fe20000000a00 */
[----:B------:R-:W-:-:S02]  /*e100*/  IADD3 R6, P0, R6, UR10, RZ ;  /* 0x0000000a06067c10 */ /* 0x000fc4000ff1e0ff */
[----:B------:R-:W-:Y:S02]  /*e110*/  LOP3.LUT R32, R33, 0x380, RZ, 0xc0, !PT ;  /* 0x0000038021207812 */ /* 0x000fe400078ec0ff */
[----:B------:R-:W-:Y:S01]  /*e120*/  IADD3.X R7, R7, UR11, R12, P0, !PT ;  /* 0x0000000b07077c10 */ /* 0x000fe200087fe40c */
[----:B------:R-:W-:Y:S01]  /*e130*/  ULDC.64 UR10, c[0x0][0xb88] ;  /* 0x0002e200000a7ab9 */ /* 0x000fe20000000a00 */
[----:B------:R-:W-:Y:S01]  /*e140*/  SHF.R.U64 R32, R32, 0x3, RZ ;  /* 0x0000000320207819 */ /* 0x000fe200000012ff */
[----:B------:R-:W-:Y:S01]  /*e150*/  IMAD R10, R10, UR10, RZ ;  /* 0x0000000a0a0a7c24 */ /* 0x000fe2000f8e02ff */
[----:B------:R-:W-:Y:S01]  /*e160*/  LOP3.LUT R52, R53, 0x380, RZ, 0xc0, !PT ;  /* 0x0000038035347812 */ /* 0x000fe200078ec0ff */
[C---:B------:R-:W-:Y:S01]  /*e170*/  IMAD.WIDE.U32 R6, R9.reuse, UR10, R6 ;  /* 0x0000000a09067c25 */ /* 0x040fe2000f8e0006 */
[----:B------:R-:W-:Y:S02]  /*e180*/  LOP3.LUT R32, R32, R33, RZ, 0x3c, !PT ;  /* 0x0000002120207212 */ /* 0x000fe400078e3cff */
[----:B------:R-:W-:Y:S01]  /*e190*/  SHF.R.U64 R52, R52, 0x3, RZ ;  /* 0x0000000334347819 */ /* 0x000fe200000012ff */
[----:B------:R-:W-:Y:S01]  /*e1a0*/  IMAD R11, R9, UR11, R10 ;  /* 0x0000000b090b7c24 */ /* 0x000fe2000f8e020a */
[----:B------:R-:W-:Y:S01]  /*e1b0*/  ULDC.64 UR10, c[0x0][0xb50] ;  /* 0x0002d400000a7ab9 */ /* 0x000fe20000000a00 */
[----:B------:R-:W-:Y:S01]  /*e1c0*/  IMAD.X R33, RZ, RZ, R5, P2 ;  /* 0x000000ffff217224 */ /* 0x000fe200010e0605 */
[----:B------:R-:W-:Y:S01]  /*e1d0*/  LEA R14, P0, R6, UR10, 0x2 ;  /* 0x0000000a060e7c11 */ /* 0x000fe2000f8010ff */
[----:B------:R-:W-:Y:S01]  /*e1e0*/  IMAD.IADD R7, R7, 0x1, R11 ;  /* 0x0000000107077824 */ /* 0x000fe200078e020b */
[----:B------:R-:W-:-:S02]  /*e1f0*/  IADD3 R11, P2, R4, 0xb000, RZ ;  /* 0x0000b000040b7810 */ /* 0x000fc40007f5e0ff */
[----:B------:R-:W-:Y:S01]  /*e200*/  LOP3.LUT R52, R52, R53, RZ, 0x3c, !PT ;  /* 0x0000003534347212 */ /* 0x000fe200078e3cff */
[----:B------:R-:W-:Y:S01]  /*e210*/  SHFL.IDX PT, R16, R14, RZ, 0x1c1f ;  /* 0x001c1fff0e107589 */ /* 0x000fe200000e0000 */
[----:B------:R-:W-:Y:S01]  /*e220*/  LEA.HI.X R15, R6, UR11, R7, 0x2, P0 ;  /* 0x0000000b060f7c11 */ /* 0x000fe200080f1407 */
[----:B------:R-:W-:Y:S01]  /*e230*/  IMAD.X R53, RZ, RZ, R5, P3 ;  /* 0x000000ffff357224 */ /* 0x000fe200018e0605 */
[----:B------:R-:W-:Y:S01]  /*e240*/  IADD3 R29, P0, R4, 0x3000, RZ ;  /* 0x00003000041d7810 */ /* 0x000fe20007f1e0ff */
[----:B------:R-:W-:Y:S01]  /*e250*/  SHFL.IDX PT, R20, R14, 0x1, 0x1c1f ;  /* 0x003c1f000e147f89 */ /* 0x000fe200000e0000 */
[----:B------:R-:W-:Y:S01]  /*e260*/  LOP3.LUT R10, R11, 0x380, RZ, 0xc0, !PT ;  /* 0x000003800b0a7812 */ /* 0x000fe200078ec0ff */
[----:B------:R-:W-:Y:S01]  /*e270*/  VIADD R6, R26, 0x8 ;  /* 0x000000081a067836 */ /* 0x000fe20000000000 */
[----:B------:R-:W-:Y:S01]  /*e280*/  LOP3.LUT R28, R29, 0x380, RZ, 0xc0, !PT ;  /* 0x000003801d1c7812 */ /* 0x000fe200078ec0ff */
[----:B------:R-:W0:Y:S01]  /*e290*/  SHFL.IDX PT, R17, R15, RZ, 0x1c1f ;  /* 0x001c1fff0f117589 */ /* 0x000e2200000e0000 */
[----:B------:R-:W-:-:S02]  /*e2a0*/  SHF.R.U64 R10, R10, 0x3, RZ ;  /* 0x000000030a0a7819 */ /* 0x000fc400000012ff */
[----:B------:R-:W-:Y:S01]  /*e2b0*/  SHF.R.U64 R28, R28, 0x3, RZ ;  /* 0x000000031c1c7819 */ /* 0x000fe200000012ff */
[----:B------:R-:W1:Y:S01]  /*e2c0*/  SHFL.IDX PT, R21, R15, 0x1, 0x1c1f ;  /* 0x003c1f000f157f89 */ /* 0x000e6200000e0000 */
[----:B------:R-:W-:Y:S01]  /*e2d0*/  LOP3.LUT R10, R10, R11, RZ, 0x3c, !PT ;  /* 0x0000000b0a0a7212 */ /* 0x000fe200078e3cff */
[--C-:B------:R-:W-:Y:S01]  /*e2e0*/  IMAD.X R11, RZ, RZ, R5.reuse, P2 ;  /* 0x000000ffff0b7224 */ /* 0x100fe200010e0605 */
[----:B------:R-:W-:Y:S01]  /*e2f0*/  LOP3.LUT R28, R28, R29, RZ, 0x3c, !PT ;  /* 0x0000001d1c1c7212 */ /* 0x000fe200078e3cff */
[----:B------:R-:W-:Y:S01]  /*e300*/  IMAD.X R29, RZ, RZ, R5, P0 ;  /* 0x000000ffff1d7224 */ /* 0x000fe200000e0605 */
[C---:B------:R-:W-:Y:S02]  /*e310*/  IADD3 R57, P0, R4.reuse, 0x9000, RZ ;  /* 0x0000900004397810 */ /* 0x040fe40007f1e0ff */
[----:B------:R-:W-:Y:S02]  /*e320*/  IADD3 R45, P3, R4, 0xa000, RZ ;  /* 0x0000a000042d7810 */ /* 0x000fe40007f7e0ff */
[----:B------:R-:W-:-:S02]  /*e330*/  LOP3.LUT R56, R57, 0x380, RZ, 0xc0, !PT ;  /* 0x0000038039387812 */ /* 0x000fc400078ec0ff */
[----:B------:R-:W-:Y:S02]  /*e340*/  LOP3.LUT R44, R45, 0x380, RZ, 0xc0, !PT ;  /* 0x000003802d2c7812 */ /* 0x000fe400078ec0ff */
[----:B------:R-:W-:Y:S02]  /*e350*/  SHF.R.U64 R56, R56, 0x3, RZ ;  /* 0x0000000338387819 */ /* 0x000fe400000012ff */
[----:B------:R-:W-:Y:S02]  /*e360*/  IADD3 R13, P5, R4, 0x1000, RZ ;  /* 0x00001000040d7810 */ /* 0x000fe40007fbe0ff */
[----:B------:R-:W-:Y:S01]  /*e370*/  LOP3.LUT R56, R56, R57, RZ, 0x3c, !PT ;  /* 0x0000003938387212 */ /* 0x000fe200078e3cff */
[----:B------:R-:W-:Y:S01]  /*e380*/  IMAD.X R57, RZ, RZ, R5, P0 ;  /* 0x000000ffff397224 */ /* 0x000fe200000e0605 */
[----:B------:R-:W-:Y:S02]  /*e390*/  LOP3.LUT P0, RZ, R204, 0x3, RZ, 0xc0, !PT ;  /* 0x00000003ccff7812 */ /* 0x000fe4000780c0ff */
[----:B------:R-:W-:-:S02]  /*e3a0*/  IADD3 R25, P4, R4, 0x2000, RZ ;  /* 0x0000200004197810 */ /* 0x000fc40007f9e0ff */
[----:B------:R-:W-:Y:S02]  /*e3b0*/  ISETP.GE.OR P2, PT, R26, R79, P0 ;  /* 0x0000004f1a00720c */ /* 0x000fe40000746670 */
[----:B------:R-:W-:Y:S02]  /*e3c0*/  SHF.R.U64 R44, R44, 0x3, RZ ;  /* 0x000000032c2c7819 */ /* 0x000fe400000012ff */
[----:B------:R-:W-:Y:S02]  /*e3d0*/  LOP3.LUT R12, R13, 0x380, RZ, 0xc0, !PT ;  /* 0x000003800d0c7812 */ /* 0x000fe400078ec0ff */
[----:B------:R-:W-:Y:S02]  /*e3e0*/  LOP3.LUT R24, R25, 0x380, RZ, 0xc0, !PT ;  /* 0x0000038019187812 */ /* 0x000fe400078ec0ff */
[----:B------:R-:W-:Y:S01]  /*e3f0*/  LOP3.LUT R44, R44, R45, RZ, 0x3c, !PT ;  /* 0x0000002d2c2c7212 */ /* 0x000fe200078e3cff */
[----:B------:R-:W-:Y:S01]  /*e400*/  IMAD.X R45, RZ, RZ, R5, P3 ;  /* 0x000000ffff2d7224 */ /* 0x000fe200018e0605 */
[----:B------:R-:W-:-:S02]  /*e410*/  SHF.R.U64 R12, R12, 0x3, RZ ;  /* 0x000000030c0c7819 */ /* 0x000fc400000012ff */
[----:B------:R-:W-:Y:S01]  /*e420*/  SHF.R.U64 R24, R24, 0x3, RZ ;  /* 0x0000000318187819 */ /* 0x000fe200000012ff */
[----:B0-----:R0:W-:Y:S01]  /*e430*/  @!P2 ST.E desc[UR40][R16.64], R8 ;  /* 0x000000081000a985 */ /* 0x0011e2000c101928 */
[----:B------:R-:W-:Y:S02]  /*e440*/  IADD3 R7, P3, R4, 0xf000, RZ ;  /* 0x0000f00004077810 */ /* 0x000fe40007f7e0ff */
[----:B------:R-:W-:Y:S01]  /*e450*/  LOP3.LUT R12, R12, R13, RZ, 0x3c, !PT ;  /* 0x0000000d0c0c7212 */ /* 0x000fe200078e3cff */
[--C-:B------:R-:W-:Y:S01]  /*e460*/  IMAD.X R13, RZ, RZ, R5.reuse, P5 ;  /* 0x000000ffff0d7224 */ /* 0x100fe200028e0605 */
[----:B------:R-:W-:Y:S01]  /*e470*/  LOP3.LUT R24, R24, R25, RZ, 0x3c, !PT ;  /* 0x0000001918187212 */ /* 0x000fe200078e3cff */
[--C-:B------:R-:W-:Y:S01]  /*e480*/  IMAD.X R25, RZ, RZ, R5.reuse, P4 ;  /* 0x000000ffff197224 */ /* 0x100fe200020e0605 */
[----:B------:R-:W-:Y:S01]  /*e490*/  ISETP.GE.OR P0, PT, R6, R79, P0 ;  /* 0x0000004f0600720c */ /* 0x000fe20000706670 */
[----:B------:R-:W-:Y:S01]  /*e4a0*/  UIMAD UR10, UR9, UR12, URZ ;  /* 0x0000000c090a72a4 */ /* 0x000fe2000f8e023f */
[----:B------:R-:W-:Y:S01]  /*e4b0*/  LOP3.LUT R0, R7, 0x380, RZ, 0xc0, !PT ;  /* 0x0000038007007812 */ /* 0x000fe200078ec0ff */
[----:B------:R-:W-:Y:S01]  /*e4c0*/  IMAD.X R49, RZ, RZ, R5, P3 ;  /* 0x000000ffff317224 */ /* 0x000fe200018e0605 */
[C---:B------:R-:W-:Y:S01]  /*e4d0*/  IADD3 R37, P6, R4.reuse, 0x6000, RZ ;  /* 0x0000600004257810 */ /* 0x040fe20007fde0ff */
[----:B0-----:R-:W0:Y:S01]  /*e4e0*/  @P1 LDC R16, c[0x0][0xbec] ;  /* 0x0002fb00ff101b82 */ /* 0x001e220000000800 */
[----:B------:R-:W-:-:S02]  /*e4f0*/  IADD3 R41, P5, R4, 0x7000, RZ ;  /* 0x0000700004297810 */ /* 0x000fc40007fbe0ff */
[----:B------:R-:W-:Y:S02]  /*e500*/  IADD3 R65, P4, R4, 0x8000, RZ ;  /* 0x0000800004417810 */ /* 0x000fe40007f9e0ff */
[----:B------:R-:W-:Y:S02]  /*e510*/  SHF.R.U64 R0, R0, 0x3, RZ ;  /* 0x0000000300007819 */ /* 0x000fe400000012ff */
[----:B------:R-:W-:Y:S01]  /*e520*/  LOP3.LUT R9, R4, 0x380, RZ, 0xc0, !PT ;  /* 0x0000038004097812 */ /* 0x000fe200078ec0ff */
[----:B------:R-:W2:Y:S01]  /*e530*/  @P1 LDC R17, c[0x0][0xbf0] ;  /* 0x0002fc00ff111b82 */ /* 0x000ea20000000800 */
[----:B------:R-:W-:Y:S01]  /*e540*/  LOP3.LUT R36, R37, 0x380, RZ, 0xc0, !PT ;  /* 0x0000038025247812 */ /* 0x000fe200078ec0ff */
[----:B------:R-:W-:Y:S01]  /*e550*/  UIMAD.WIDE.U32 UR8, UR4, UR12, URZ ;  /* 0x0000000c040872a5 */ /* 0x000fe2000f8e003f */
[----:B------:R-:W-:Y:S01]  /*e560*/  LOP3.LUT R40, R41, 0x380, RZ, 0xc0, !PT ;  /* 0x0000038029287812 */ /* 0x000fe200078ec0ff */
[----:B------:R-:W-:Y:S01]  /*e570*/  UIMAD UR10, UR4, UR13, UR10 ;  /* 0x0000000d040a72a4 */ /* 0x000fe2000f8e020a */
[----:B------:R-:W-:Y:S01]  /*e580*/  LOP3.LUT R64, R65, 0x380, RZ, 0xc0, !PT ;  /* 0x0000038041407812 */ /* 0x000fe200078ec0ff */
[----:B-1----:R1:W-:Y:S01]  /*e590*/  @!P0 ST.E desc[UR40][R20.64], R3 ;  /* 0x0000000314008985 */ /* 0x0023e2000c101928 */
[----:B------:R-:W-:Y:S01]  /*e5a0*/  LOP3.LUT R48, R0, R7, RZ, 0x3c, !PT ;  /* 0x0000000700307212 */ /* 0x000fe200078e3cff */
[----:B------:R-:W-:Y:S01]  /*e5b0*/  ULDC.64 UR12, c[0x0][0xae8] ;  /* 0x0002ba00000c7ab9 */ /* 0x000fe20000000a00 */
[----:B------:R-:W-:Y:S01]  /*e5c0*/  SHF.R.U64 R36, R36, 0x3, RZ ;  /* 0x0000000324247819 */ /* 0x000fe200000012ff */
[----:B------:R-:W-:Y:S01]  /*e5d0*/  IMAD R0, R202, 0x20, R203 ;  /* 0x00000020ca007824 */ /* 0x000fe200078e02cb */
[----:B------:R-:W-:Y:S01]  /*e5e0*/  SHF.R.U64 R40, R40, 0x3, RZ ;  /* 0x0000000328287819 */ /* 0x000fe200000012ff */
[----:B------:R-:W-:Y:S01]  /*e5f0*/  UIADD3 UR9, UR9, UR10, URZ ;  /* 0x0000000a09097290 */ /* 0x000fe2000fffe03f */
[----:B------:R-:W-:Y:S01]  /*e600*/  SHF.R.U64 R64, R64, 0x3, RZ ;  /* 0x0000000340407819 */ /* 0x000fe200000012ff */
[----:B------:R-:W-:Y:S01]  /*e610*/  UIMAD UR4, UR16, UR12, URZ ;  /* 0x0000000c100472a4 */ /* 0x000fe2000f8e023f */
[----:B------:R-:W-:Y:S01]  /*e620*/  LOP3.LUT R36, R36, R37, RZ, 0x3c, !PT ;  /* 0x0000002524247212 */ /* 0x000fe200078e3cff */
[--C-:B------:R-:W-:Y:S01]  /*e630*/  IMAD.X R37, RZ, RZ, R5.reuse, P6 ;  /* 0x000000ffff257224 */ /* 0x100fe200030e0605 */
[----:B------:R-:W-:Y:S01]  /*e640*/  LOP3.LUT R40, R40, R41, RZ, 0x3c, !PT ;  /* 0x0000002928287212 */ /* 0x000fe200078e3cff */
[----:B-1----:R-:W-:Y:S01]  /*e650*/  VIADD R21, R0, UR43 ;  /* 0x0000002b00157c36 */ /* 0x002fe20008000000 */
[----:B------:R-:W-:Y:S01]  /*e660*/  LOP3.LUT R64, R64, R65, RZ, 0x3c, !PT ;  /* 0x0000004140407212 */ /* 0x000fe200078e3cff */
[--C-:B------:R-:W-:Y:S01]  /*e670*/  IMAD.X R41, RZ, RZ, R5.reuse, P5 ;  /* 0x000000ffff297224 */ /* 0x100fe200028e0605 */
[----:B------:R-:W-:Y:S01]  /*e680*/  UIMAD UR4, UR45, UR13, UR4 ;  /* 0x0000000d2d0472a4 */ /* 0x000fe2000f8e0204 */
[----:B------:R-:W-:Y:S01]  /*e690*/  IMAD.X R65, RZ, RZ, R5, P4 ;  /* 0x000000ffff417224 */ /* 0x000fe200020e0605 */
[----:B------:R-:W-:Y:S01]  /*e6a0*/  UIMAD.WIDE.U32 UR8, UR45, UR12, UR8 ;  /* 0x0000000c2d0872a5 */ /* 0x000fe2000f8e0008 */
[C---:B------:R-:W-:Y:S01]  /*e6b0*/  IADD3 R73, P6, R4.reuse, 0xc000, RZ ;  /* 0x0000c00004497810 */ /* 0x040fe20007fde0ff */
[----:B------:R-:W-:Y:S01]  /*e6c0*/  ULDC.64 UR10, c[0x0][0xaf0] ;  /* 0x0002bc00000a7ab9 */ /* 0x000fe20000000a00 */
[C---:B------:R-:W-:Y:S01]  /*e6d0*/  IADD3 R69, P5, R4.reuse, 0xd000, RZ ;  /* 0x0000d00004457810 */ /* 0x040fe20007fbe0ff */
[----:B0-----:R-:W-:Y:S01]  /*e6e0*/  @P1 IMAD.HI.U32 R0, R21, R16, RZ ;  /* 0x0000001015001227 */ /* 0x001fe200078e00ff */
[----:B------:R-:W-:Y:S01]  /*e6f0*/  IADD3 R61, P4, R4, 0xe000, RZ ;  /* 0x0000e000043d7810 */ /* 0x000fe20007f9e0ff */
[----:B------:R-:W-:Y:S01]  /*e700*/  UIADD3 UR9, UR9, UR4, URZ ;  /* 0x0000000409097290 */ /* 0x000fe2000fffe03f */
[----:B------:R-:W-:Y:S01]  /*e710*/  LOP3.LUT R72, R73, 0x380, RZ, 0xc0, !PT ;  /* 0x0000038049487812 */ /* 0x000fe200078ec0ff */
[----:B------:R-:W-:Y:S01]  /*e720*/  UIMAD UR4, UR18, UR10, URZ ;  /* 0x0000000a120472a4 */ /* 0x000fe2000f8e023f */
[----:B------:R-:W-:Y:S01]  /*e730*/  LOP3.LUT R68, R69, 0x380, RZ, 0xc0, !PT ;  /* 0x0000038045447812 */ /* 0x000fe200078ec0ff */
[----:B------:R-:W-:Y:S01]  /*e740*/  IMAD.MOV.U32 R3, RZ, RZ, R21 ;  /* 0x000000ffff037224 */ /* 0x000fe200078e0015 */
[----:B------:R-:W-:Y:S01]  /*e750*/  LOP3.LUT R60, R61, 0x380, RZ, 0xc0, !PT ;  /* 0x000003803d3c7812 */ /* 0x000fe200078ec0ff */
[----:B------:R-:W-:Y:S01]  /*e760*/  UIMAD UR4, UR17, UR11, UR4 ;  /* 0x0000000b110472a4 */ /* 0x000fe2000f8e0204 */
[----:B--2---:R-:W-:Y:S01]  /*e770*/  @P1 SHF.R.U32.HI R3, RZ, R17, R0 ;  /* 0x00000011ff031219 */ /* 0x004fe20000011600 */
[----:B------:R-:W-:Y:S01]  /*e780*/  UIMAD.WIDE.U32 UR8, UR17, UR10, UR8 ;  /* 0x0000000a110872a5 */ /* 0x000fe2000f8e0008 */
[----:B------:R-:W-:Y:S01]  /*e790*/  SHF.R.U64 R72, R72, 0x3, RZ ;  /* 0x0000000348487819 */ /* 0x000fe200000012ff */
[----:B------:R-:W5:Y:S01]  /*e7a0*/  LD.E.128 R12, desc[UR40][R12.64] ;  /* 0x000000280c0c7980 */ /* 0x000f62000c101d00 */
[----:B------:R-:W-:-:S02]  /*e7b0*/  SHF.R.U64 R68, R68, 0x3, RZ ;  /* 0x0000000344447819 */ /* 0x000fc400000012ff */
[----:B------:R-:W-:Y:S02]  /*e7c0*/  SHF.R.U64 R60, R60, 0x3, RZ ;  /* 0x000000033c3c7819 */ /* 0x000fe400000012ff */
[----:B------:R-:W-:Y:S01]  /*e7d0*/  SHF.R.U64 R9, R9, 0x3, RZ ;  /* 0x0000000309097819 */ /* 0x000fe200000012ff */
[----:B------:R-:W-:Y:S01]  /*e7e0*/  UIADD3 UR4, UR9, UR4, URZ ;  /* 0x0000000409047290 */ /* 0x000fe2000fffe03f */
[--C-:B------:R-:W-:Y:S01]  /*e7f0*/  SHF.R.S32.HI R0, RZ, 0x1f, R3.reuse ;  /* 0x0000001fff007819 */ /* 0x100fe20000011403 */
[----:B------:R-:W-:Y:S01]  /*e800*/  IMAD.MOV R20, RZ, RZ, -R3 ;  /* 0x000000ffff147224 */ /* 0x000fe200078e0a03 */
[----:B------:R-:W-:Y:S01]  /*e810*/  LOP3.LUT R72, R72, R73, RZ, 0x3c, !PT ;  /* 0x0000004948487212 */ /* 0x000fe200078e3cff */
[--C-:B------:R-:W-:Y:S01]  /*e820*/  IMAD.X R73, RZ, RZ, R5.reuse, P6 ;  /* 0x000000ffff497224 */ /* 0x100fe200030e0605 */
[----:B------:R-:W-:Y:S01]  /*e830*/  LOP3.LUT R68, R68, R69, RZ, 0x3c, !PT ;  /* 0x0000004544447212 */ /* 0x000fe200078e3cff */
[--C-:B------:R-:W-:Y:S01]  /*e840*/  IMAD.X R69, RZ, RZ, R5.reuse, P5 ;  /* 0x000000ffff457224 */ /* 0x100fe200028e0605 */
[----:B------:R-:W-:Y:S01]  /*e850*/  LOP3.LUT R60, R60, R61, RZ, 0x3c, !PT ;  /* 0x0000003d3c3c7212 */ /* 0x000fe200078e3cff */
[----:B------:R-:W-:Y:S01]  /*e860*/  IMAD.X R61, RZ, RZ, R5, P4 ;  /* 0x000000ffff3d7224 */ /* 0x000fe200020e0605 */
[----:B------:R-:W-:Y:S01]  /*e870*/  LOP3.LUT R4, R9, R4, RZ, 0x3c, !PT ;  /* 0x0000000409047212 */ /* 0x000fe200078e3cff */
[----:B------:R-:W-:Y:S01]  /*e880*/  ULDC.64 UR10, c[0x0][0xae0] ;  /* 0x0002b800000a7ab9 */ /* 0x000fe20000000a00 */
[----:B------:R-:W-:Y:S01]  /*e890*/  IMAD R21, R77, R20, R21 ;  /* 0x000000144d157224 */ /* 0x000fe200078e0215 */
[----:B------:R-:W5:Y:S01]  /*e8a0*/  LD.E.128 R24, desc[UR40][R24.64] ;  /* 0x0000002818187980 */ /* 0x000f62000c101d00 */
[----:B------:R-:W-:-:S02]  /*e8b0*/  IMAD R0, R0, UR10, RZ ;  /* 0x0000000a00007c24 */ /* 0x000fc4000f8e02ff */
[----:B------:R-:W-:Y:S01]  /*e8c0*/  IMAD.U32 R17, RZ, RZ, UR9 ;  /* 0x00000009ff117e24 */ /* 0x000fe2000f8e00ff */
[----:B------:R-:W5:Y:S01]  /*e8d0*/  LD.E.128 R4, desc[UR40][R4.64] ;  /* 0x0000002804047980 */ /* 0x000f62000c101d00 */
[----:B------:R-:W-:Y:S01]  /*e8e0*/  IMAD.U32 R16, RZ, RZ, UR8 ;  /* 0x00000008ff107e24 */ /* 0x000fe2000f8e00ff */
[----:B------:R-:W-:Y:S01]  /*e8f0*/  ULDC.64 UR8, c[0x0][0xad8] ;  /* 0x0002b60000087ab9 */ /* 0x000fe20000000a00 */
        /* <DEDUP_REMOVED lines=46> */
[----:B------:R-:W-:Y:S02]  /*ebe0*/  ISETP.GE.AND P4, PT, R200, UR4, PT ;  /* 0x00000004c8007c0c */ /* 0x000fe4000bf86270 */
[----:B------:R-:W-:Y:S02]  /*ebf0*/  ISETP.GE.AND P3, PT, R23, UR4, PT ;  /* 0x0000000417007c0c */ /* 0x000fe4000bf66270 */
[----:B------:R-:W-:-:S07]  /*ec00*/  ISETP.GE.AND P2, PT, R201, UR4, PT ;  /* 0x00000004c9007c0c */ /* 0x000fce000bf46270 */
[----:B01----:R-:W-:-:S04]  /*ec10*/  @!P5 LEA R2, P6, R19, R76, 0x1 ;  /* 0x0000004c1302d211 */ /* 0x003fc800078c08ff */
        /* <DEDUP_REMOVED lines=11> */
.L_x_11506:
[----:B------:R-:W-:Y:S05]  /*ecd0*/  BSYNC B1 ;  /* 0x0000000000017941 */ /* 0x000fea0003800000 */
.L_x_11505:
[----:B--2---:R2:W4:Y:S01]  /*ece0*/  SHFL.IDX PT, R0, R80, 0x1, 0x181f ;  /* 0x00381f0050007f89 */ /* 0x00452200000e0000 */
        /* <DEDUP_REMOVED lines=8> */
[CC--:B0--3--:R-:W-:Y:S02]  /*ed70*/  @!P4 LEA R2, P6, R19.reuse, R16.reuse, 0x1 ;  /* 0x000000101302c211 */ /* 0x0c9fe400078c08ff */
[C---:B-----5:R-:W-:Y:S02]  /*ed80*/  @!P3 LEA R4, P5, R200.reuse, R16, 0x1 ;  /* 0x00000010c804b211 */ /* 0x060fe400078a08ff */
        /* <DEDUP_REMOVED lines=10> */
.L_x_11508:
[----:B------:R-:W-:Y:S05]  /*ee30*/  BSYNC B1 ;  /* 0x0000000000017941 */ /* 0x000fea0003800000 */
.L_x_11507:
[----:B----4-:R4:W1:Y:S01]  /*ee40*/  SHFL.IDX PT, R0, R80, 0x2, 0x181f ;  /* 0x00581f0050007f89 */ /* 0x01086200000e0000 */
[----:B------:R-:W-:Y:S03]  /*ee50*/  BSSY B1, `(.L_x_11509) ;  /* 0x0000014000017945 */ /* 0x000fe60003800000 */
[----:B0----5:R4:W0:Y:S01]  /*ee60*/  SHFL.IDX PT, R12, R78, 0x2, 0x181f ;  /* 0x00581f004e0c7f89 */ /* 0x02182200000e0000 */
        /* <DEDUP_REMOVED lines=18> */
.L_x_11510:
[----:B------:R-:W-:Y:S05]  /*ef90*/  BSYNC B1 ;  /* 0x0000000000017941 */ /* 0x000fea0003800000 */
.L_x_11509:
[----:B-1----:R-:W-:Y:S01]  /*efa0*/  VIADD R0, R82, 0x60 ;  /* 0x0000006052007836 */ /* 0x002fe20000000000 */
[----:B--2-4-:R-:W1:Y:S04]  /*efb0*/  SHFL.IDX PT, R80, R80, 0x3, 0x181f ;  /* 0x00781f0050507f89 */ /* 0x014e6800000e0000 */
[----:B------:R-:W-:Y:S01]  /*efc0*/  ISETP.GE.AND P0, PT, R0, R79, PT ;  /* 0x0000004f0000720c */ /* 0x000fe20003f06270 */
[----:B------:R-:W2:-:S12]  /*efd0*/  SHFL.IDX PT, R78, R78, 0x3, 0x181f ;  /* 0x00781f004e4e7f89 */ /* 0x000e9800000e0000 */
[----:B------:R-:W-:Y:S05]  /*efe0*/  @P0 BRA `(.L_x_11511) ;  /* 0x0000000c00ac0947 */ /* 0x000fea0003800000 */
[----:B------:R-:W-:Y:S02]  /*eff0*/  ULDC UR4, c[0x0][0xac8] ;  /* 0x0002b20000047ab9 */ /* 0x000fe40000000800 */
[----:B------:R-:W-:Y:S02]  /*f000*/  ISETP.GE.AND P3, PT, R19, UR4, PT ;  /* 0x0000000413007c0c */ /* 0x000fe4000bf66270 */
[----:B------:R-:W-:Y:S02]  /*f010*/  ISETP.GE.AND P4, PT, R200, UR4, PT ;  /* 0x00000004c8007c0c */ /* 0x000fe4000bf86270 */
[----:B------:R-:W-:-:S09]  /*f020*/  ISETP.GE.AND P5, PT, R23, UR4, PT ;  /* 0x0000000417007c0c */ /* 0x000fd2000bfa6270 */
[-C--:B0-2---:R-:W-:Y:S02]  /*f030*/  @!P3 LEA R2, P0, R19, R78.reuse, 0x1 ;  /* 0x0000004e1302b211 */ /* 0x085fe400078008ff */
[CC--:B------:R-:W-:Y:S02]  /*f040*/  @!P4 LEA R4, P1, R200.reuse, R78.reuse, 0x1 ;  /* 0x0000004ec804c211 */ /* 0x0c0fe400078208ff */
[----:B------:R-:W-:Y:S02]  /*f050*/  @!P5 LEA R6, P2, R23, R78, 0x1 ;  /* 0x0000004e1706d211 */ /* 0x000fe400078408ff */
[-C--:B-1----:R-:W-:Y:S02]  /*f060*/  @!P3 LEA.HI.X R3, R19, R80.reuse, R211, 0x1, P0 ;  /* 0x000000501303b211 */ /* 0x082fe400000f0cd3 */
        /* <DEDUP_REMOVED lines=11> */
.L_x_11503:
        /* <DEDUP_REMOVED lines=21> */
[----:B0-----:R-:W-:Y:S01]  /*f270*/  ISETP.NE.AND P0, PT, R11, 0x1, PT ;  /* 0x000000010b00780c */ /* 0x001fe20003f05270 */
[----:B------:R-:W-:Y:S01]  /*f280*/  UMOV UR4, URZ ;  /* 0x0000003f00047c82 */ /* 0x000fe20008000000 */
[----:B------:R-:W-:Y:S01]  /*f290*/  USHF.R.S32.HI UR12, URZ, 0x1f, UR45 ;  /* 0x0000001f3f0c7899 */ /* 0x000fe2000801142d */
[----:B------:R-:W-:-:S10]  /*f2a0*/  ISETP.GE.AND P1, PT, R212, 0x80, PT ;  /* 0x00000080d400780c */ /* 0x000fd40003f26270 */
[----:B------:R-:W0:Y:S01]  /*f2b0*/  @P0 LDC R9, c[0x0][0xbec] ;  /* 0x0002fb00ff090b82 */ /* 0x000e220000000800 */
[----:B--2---:R-:W-:Y:S01]  /*f2c0*/  @P2 R2UR UR4, R6 ;  /* 0x00000000060422ca */ /* 0x004fe200000e0000 */
[----:B01----:R-:W-:-:S14]  /*f2d0*/  @P3 BRA `(.L_x_11512) ;  /* 0x0000000000103947 */ /* 0x003fdc0003800000 */
[----:B------:R-:W-:Y:S05]  /*f2e0*/  @!P2 BRA `(.L_x_11512) ;  /* 0x00000000000ca947 */ /* 0x000fea0003800000 */
[----:B------:R-:W2:Y:S04]  /*f2f0*/  LDG.E R5, desc[UR40][R2.64] ;  /* 0x0000002802057981 */ /* 0x000ea8000c1e1900 */
[----:B-----5:R-:W2:Y:S02]  /*f300*/  LDG.E R0, desc[UR40][R2.64+0x4] ;  /* 0x0000042802007981 */ /* 0x020ea4000c1e1900 */
[----:B--2---:R-:W-:-:S07]  /*f310*/  IMAD.IADD R0, R0, 0x1, -R5 ;  /* 0x0000000100007824 */ /* 0x004fce00078e0a05 */
.L_x_11512:
        /* <DEDUP_REMOVED lines=31> */
[----:B------:R-:W-:-:S03]  /*f510*/  IMAD.U32 R6, RZ, RZ, UR10 ;  /* 0x0000000aff067e24 */ /* 0x000fc6000f8e00ff */
[--C-:B------:R-:W-:Y:S01]  /*f520*/  SHF.R.S32.HI R3, RZ, 0x1f, R2.reuse ;  /* 0x0000001fff037819 */ /* 0x100fe20000011402 */
[----:B------:R-:W-:Y:S01]  /*f530*/  IMAD.MOV R5, RZ, RZ, -R2 ;  /* 0x000000ffff057224 */ /* 0x000fe200078e0a02 */
[----:B------:R-:W-:-:S03]  /*f540*/  IADD3 R2, P1, R2, UR8, RZ ;  /* 0x0000000802027c10 */ /* 0x000fc6000ff3e0ff */
[----:B------:R-:W-:Y:S01]  /*f550*/  IMAD R5, R7, R5, R4 ;  /* 0x0000000507057224 */ /* 0x000fe200078e0204 */
[----:B------:R-:W-:Y:S01]  /*f560*/  IADD3.X R3, R3, UR9, R6, P1, !PT ;  /* 0x0000000903037c10 */ /* 0x000fe20008ffe406 */
[----:B------:R-:W-:-:S03]  /*f570*/  ULDC.64 UR8, c[0x0][0xb50] ;  /* 0x0002d40000087ab9 */ /* 0x000fc60000000a00 */
[----:B------:R-:W-:Y:S01]  /*f580*/  SHF.R.S32.HI R4, RZ, 0x1f, R5 ;  /* 0x0000001fff047819 */ /* 0x000fe20000011405 */
[----:B------:R-:W-:-:S04]  /*f590*/  IMAD.WIDE.U32 R2, R5, UR16, R2 ;  /* 0x0000001005027c25 */ /* 0x000fc8000f8e0002 */
[----:B------:R-:W-:-:S04]  /*f5a0*/  IMAD R4, R4, UR16, RZ ;  /* 0x0000001004047c24 */ /* 0x000fc8000f8e02ff */
[----:B------:R-:W-:Y:S01]  /*f5b0*/  IMAD R7, R5, UR17, R4 ;  /* 0x0000001105077c24 */ /* 0x000fe2000f8e0204 */
[----:B------:R-:W-:-:S03]  /*f5c0*/  LEA R4, P1, R2, UR8, 0x2 ;  /* 0x0000000802047c11 */ /* 0x000fc6000f8210ff */
[----:B------:R-:W-:-:S05]  /*f5d0*/  IMAD.IADD R3, R3, 0x1, R7 ;  /* 0x0000000103037824 */ /* 0x000fca00078e0207 */
[----:B------:R-:W-:Y:S01]  /*f5e0*/  LEA.HI.X R5, R2, UR9, R3, 0x2, P1 ;  /* 0x0000000902057c11 */ /* 0x000fe200088f1403 */
[----:B------:R-:W-:-:S05]  /*f5f0*/  IMAD.MOV.U32 R3, RZ, RZ, -0x800000 ;  /* 0xff800000ff037424 */ /* 0x000fca00078e00ff */
[----:B------:R0:W-:Y:S02]  /*f600*/  STG.E desc[UR40][R4.64], R3 ;  /* 0x0000000304007986 */ /* 0x0001e4000c101928 */
.L_x_11514:
[----:B------:R-:W-:Y:S05]  /*f610*/  BSYNC B1 ;  /* 0x0000000000017941 */ /* 0x000fea0003800000 */
.L_x_11513:
[----:B0-----:R-:W0:Y:S01]  /*f620*/  @P0 LDC R3, c[0x0][0xbf0] ;  /* 0x0002fc00ff030b82 */ /* 0x001e220000000800 */
[----:B------:R-:W-:Y:S01]  /*f630*/  ULDC.64 UR16, c[0x0][0xaa0] ;  /* 0x0002a80000107ab9 */ /* 0x000fe20000000a00 */
[----:B------:R-:W-:Y:S01]  /*f640*/  IMAD R2, R202, 0x20, R203 ;  /* 0x00000020ca027824 */ /* 0x000fe200078e02cb */
[----:B------:R-:W-:Y:S01]  /*f650*/  UIMAD UR10, UR11, UR16, URZ ;  /* 0x000000100b0a72a4 */ /* 0x000fe2000f8e023f */
[----:B------:R-:W-:Y:S01]  /*f660*/  VIADD R8, R203, UR43 ;  /* 0x0000002bcb087c36 */ /* 0x000fe20008000000 */
[----:B------:R-:W-:Y:S01]  /*f670*/  UIMAD.WIDE.U32 UR8, UR4, UR16, URZ ;  /* 0x00000010040872a5 */ /* 0x000fe2000f8e003f */
[----:B------:R-:W-:Y:S01]  /*f680*/  VIADD R6, R2, UR43 ;  /* 0x0000002b02067c36 */ /* 0x000fe20008000000 */
[----:B------:R-:W-:Y:S01]  /*f690*/  UIMAD UR10, UR4, UR17, UR10 ;  /* 0x00000011040a72a4 */ /* 0x000fe2000f8e020a */
[----:B------:R-:W-:Y:S02]  /*f6a0*/  BSSY B1, `(.L_x_11515) ;  /* 0x000003d000017945 */ /* 0x000fe40003800000 */
        /* <DEDUP_REMOVED lines=10> */
[----:B0-----:R-:W-:Y:S01]  /*f750*/  @P0 SHF.R.U32.HI R5, RZ, R3, R2 ;  /* 0x00000003ff050219 */ /* 0x001fe20000011602 */
        /* <DEDUP_REMOVED lines=49> */
.L_x_11516:
[----:B------:R-:W-:Y:S05]  /*fa70*/  BSYNC B1 ;  /* 0x0000000000017941 */ /* 0x000fea0003800000 */
.L_x_11515:
        /* <DEDUP_REMOVED lines=21> */
.L_x_11518:
[----:B------:R-:W-:Y:S05]  /*fbd0*/  BSYNC B1 ;  /* 0x0000000000017941 */ /* 0x000fea0003800000 */
.L_x_11517:
        /* <DEDUP_REMOVED lines=21> */
.L_x_11520:
[----:B------:R-:W-:Y:S05]  /*fd30*/  BSYNC B1 ;  /* 0x0000000000017941 */ /* 0x000fea0003800000 */
.L_x_11519:
[----:B0-----:R-:W-:Y:S01]  /*fd40*/  VIADD R0, R8, 0x60 ;  /* 0x0000006008007836 */ /* 0x001fe20000000000 */
[----:B---3--:R0:W3:Y:S04]  /*fd50*/  SHFL.IDX PT, R6, R5, 0x3, 0x181f ;  /* 0x00781f0005067f89 */ /* 0x0080e800000e0000 */
        /* <DEDUP_REMOVED lines=20> */
.L_x_11511:
[----:B------:R-:W-:Y:S05]  /*fea0*/  BSYNC B0 ;  /* 0x0000000000007941 */ /* 0x000fea0003800000 */
.L_x_11502:
[----:B------:R-:W-:Y:S02]  /*feb0*/  ULDC UR4, c[0x0][0xc3c] ;  /* 0x00030f0000047ab9 */ /* 0x000fe40000000800 */
[----:B------:R-:W-:-:S06]  /*fec0*/  UISETP.GE.AND UP0, UPT, UR6, UR4, UPT ;  /* 0x000000040600728c */ /* 0x000fcc000bf06270 */
[----:B------:R-:W-:-:S13]  /*fed0*/  PLOP3.LUT P0, PT, PT, PT, UP0, 0x80, 0x0 ;  /* 0x000000000000781c */ /* 0x000fda0003f0f008 */
[----:B------:R-:W-:Y:S05]  /*fee0*/  @!P0 BRA `(.L_x_11521) ;  /* 0xffffff0c00dc8947 */ /* 0x000fea000383ffff */
[----:B------:R-:W-:Y:S05]  /*fef0*/  EXIT ;  /* 0x000000000000794d */ /* 0x000fea0003800000 */
.L_x_11420:
[----:B------:R-:W-:-:S08]  /*ff00*/  NOP ;  /* 0x0000000000007918 */ /* 0x000fd00000000000 */
[----:B------:R-:W0:-:S00]  /*ff10*/  USETMAXREG.DEALLOC.CTAPOOL 0x18 ;  /* 0x00000018000079c8 */ /* 0x000e0000080e0500 */
[----:B0-----:R-:W2:Y:S01]  /*ff20*/  LDL.LU R2, [R1] ;  /* 0x0000000001027983 */ /* 0x001ea20000300800 */
[----:B------:R-:W-:Y:S01]  /*ff30*/  LOP3.LUT R0, R0, 0x3, RZ, 0xc0, !PT ;  /* 0x0000000300007812 */ /* 0x000fe200078ec0ff */
[----:B------:R-:W-:-:S05]  /*ff40*/  IMAD.MOV.U32 R4, RZ, RZ, RZ ;  /* 0x000000ffff047224 */ /* 0x000fca00078e00ff */
[----:B------:R-:W0:Y:S02]  /*ff50*/  SHFL.IDX PT, R0, R0, RZ, 0x1f ;  /* 0x00001fff00007589 */ /* 0x000e2400000e0000 */
[----:B0-----:R-:W-:Y:S02]  /*ff60*/  ISETP.NE.AND P0, PT, R0, RZ, PT ;  /* 0x000000ff0000720c */ /* 0x001fe40003f05270 */
[----:B--2---:R-:W-:-:S11]  /*ff70*/  LOP3.LUT R2, R2, 0xfffffffd, RZ, 0xc0, !PT ;  /* 0xfffffffd02027812 */ /* 0x004fd600078ec0ff */
[----:B------:R-:W-:-:S05]  /*ff80*/  @P0 LOP3.LUT R2, R2, 0x2, RZ, 0xfc, !PT ;  /* 0x0000000202020812 */ /* 0x000fca00078efcff */
[----:B------:R0:W-:Y:S01]  /*ff90*/  STL [R1], R2 ;  /* 0x0000000201007387 */ /* 0x0001e20000100800 */
        /* <DEDUP_REMOVED lines=8> */
.L_x_11522:
        /* <DEDUP_REMOVED lines=42> */
.L_x_11528:
        /* <DEDUP_REMOVED lines=12> */
.L_x_11527:
[----:B------:R-:W-:Y:S05]  /*10380*/  BSYNC B0 ;  /* 0x0000000000007941 */ /* 0x000fea0003800000 */
.L_x_11526:
        /* <DEDUP_REMOVED lines=21> */
.L_x_11524:
        /* <DEDUP_REMOVED lines=20> */
.L_x_11529:
        /* <DEDUP_REMOVED lines=56> */
.L_x_11525:
[----:B------:R-:W-:Y:S02]  /*109a0*/  IMAD.MOV.U32 R17, RZ, RZ, RZ ;  /* 0x000000ffff117224 */ /* 0x000fe400078e00ff */
[----:B------:R-:W-:Y:S02]  /*109b0*/  IMAD.U32 R16, RZ, RZ, UR6 ;  /* 0x00000006ff107e24 */ /* 0x000fe4000f8e00ff */
[----:B------:R-:W-:-:S07]  /*109c0*/  IMAD.MOV.U32 R18, RZ, RZ, RZ ;  /* 0x000000ffff127224 */ /* 0x000fce00078e00ff */
.L_x_11530:
[----:B------:R-:W-:-:S13]  /*109d0*/  ISETP.NE.AND P0, PT, R0, RZ, PT ;  /* 0x000000ff0000720c */ /* 0x000fda0003f05270 */
[----:B------:R-:W1:Y:S01]  /*109e0*/  @!P0 S2R R3, SR_CgaCtaId ;  /* 0x0000000000038919 */ /* 0x000e620000008800 */
[----:B------:R-:W-:-:S04]  /*109f0*/  @!P0 MOV R0, 0x400 ;  /* 0x0000040000008802 */ /* 0x000fc80000000f00 */
[----:B-1----:R-:W-:-:S05]  /*10a00*/  @!P0 LEA R0, R3, R0, 0x18 ;  /* 0x0000000003008211 */ /* 0x002fca00078ec0ff */
[----:B------:R1:W-:Y:S01]  /*10a10*/  @!P0 STS.128 [R0+0x228d0], R16 ;  /* 0x0228d01000008388 */ /* 0x0003e20000000c00 */
[----:B------:R-:W-:Y:S06]  /*10a20*/  BAR.ARV 0x5, 0x180 ;  /* 0x0146000000007b1d */ /* 0x000fec0000002000 */
.L_x_11523:
        /* <DEDUP_REMOVED lines=31> */
.L_x_11641:
        /* <DEDUP_REMOVED lines=45> */
.L_x_11532:
        /* <DEDUP_REMOVED lines=10> */
.L_x_11533:
[----:B------:R-:W-:Y:S05]  /*10f90*/  @!P1 BRA `(.L_x_11534) ;  /* 0x00000000000c9947 */ /* 0x000fea0003800000 */
[----:B------:R-:W2:Y:S04]  /*10fa0*/  LDG.E R6, desc[UR40][R2.64] ;  /* 0x0000002802067981 */ /* 0x000ea8000c1e1900 */
[----:B------:R-:W2:Y:S02]  /*10fb0*/  LDG.E R2, desc[UR40][R2.64+0x4] ;  /* 0x0000042802027981 */ /* 0x000ea4000c1e1900 */
[----:B--2---:R-:W-:-:S07]  /*10fc0*/  IMAD.IADD R6, R2, 0x1, -R6 ;  /* 0x0000000102067824 */ /* 0x004fce00078e0a06 */
.L_x_11534:
        /* <DEDUP_REMOVED lines=28> */
.L_x_11537:
[----:B------:R-:W-:-:S13]  /*11190*/  ISETP.NE.AND P0, PT, R3, 0x1, PT ;  /* 0x000000010300780c */ /* 0x000fda0003f05270 */
[----:B------:R-:W2:Y:S02]  /*111a0*/  @P0 LDC.64 R4, c[0x0][0x9e8] ;  /* 0x00027a00ff040b82 */ /* 0x000ea40000000a00 */
[----:B--2---:R-:W-:-:S05]  /*111b0*/  @P0 IMAD.HI.U32 R4, R7, R4, RZ ;  /* 0x0000000407040227 */ /* 0x004fca00078e00ff */
[----:B------:R-:W-:-:S07]  /*111c0*/  @P0 SHF.R.U32.HI R7, RZ, R5, R4 ;  /* 0x00000005ff070219 */ /* 0x000fce0000011604 */
.L_x_11538:
[----:B------:R-:W-:Y:S05]  /*111d0*/  BSYNC B0 ;  /* 0x0000000000007941 */ /* 0x000fea0003800000 */
.L_x_11536:
[----:B------:R-:W-:-:S05]  /*111e0*/  IMAD R7, R7, R3, R3 ;  /* 0x0000000307077224 */ /* 0x000fca00078e0203 */
[----:B------:R-:W-:-:S07]  /*111f0*/  VIMNMX R2, R2, R7, PT ;  /* 0x0000000702027248 */ /* 0x000fce0003fe0100 */
.L_x_11535:
        /* <DEDUP_REMOVED lines=29> */
.L_x_11541:
[----:B------:R-:W-:-:S13]  /*113d0*/  ISETP.NE.AND P0, PT, R3, 0x1, PT ;  /* 0x000000010300780c */ /* 0x000fda0003f05270 */
[----:B------:R-:W3:Y:S02]  /*113e0*/  @P0 LDC.64 R4, c[0x0][0x9e8] ;  /* 0x00027a00ff040b82 */ /* 0x000ee40000000a00 */
[----:B---3--:R-:W-:-:S05]  /*113f0*/  @P0 IMAD.HI.U32 R4, R2, R4, RZ ;  /* 0x0000000402040227 */ /* 0x008fca00078e00ff */
[----:B------:R-:W-:-:S07]  /*11400*/  @P0 SHF.R.U32.HI R2, RZ, R5, R4 ;  /* 0x00000005ff020219 */ /* 0x000fce0000011604 */
.L_x_11542:
[----:B------:R-:W-:Y:S05]  /*11410*/  BSYNC B0 ;  /* 0x0000000000007941 */ /* 0x000fea0003800000 */
.L_x_11540:
[----:B------:R-:W-:-:S05]  /*11420*/  IMAD R2, R2, R3, RZ ;  /* 0x0000000302027224 */ /* 0x000fca00078e02ff */
[----:B------:R-:W-:-:S07]  /*11430*/  VIMNMX R0, R0, R2, !PT ;  /* 0x0000000200007248 */ /* 0x000fce0007fe0100 */
.L_x_11539:
        /* <DEDUP_REMOVED lines=25> */
.L_x_11544:
        /* <DEDUP_REMOVED lines=21> */
.L_x_11547:
[----:B------:R-:W-:Y:S05]  /*11720*/  BSYNC B6 ;  /* 0x0000000000067941 */ /* 0x000fea0003800000 */
.L_x_11546:
        /* <DEDUP_REMOVED lines=20> */
.L_x_11550:
        /* <DEDUP_REMOVED lines=15> */
.L_x_11549:
[----:B------:R-:W-:Y:S05]  /*11960*/  BSYNC B6 ;  /* 0x0000000000067941 */ /* 0x000fea0003800000 */
.L_x_11548:
        /* <DEDUP_REMOVED lines=23> */
.L_x_11657:
[----:B---3--:R-:W3:Y:S01]  /*11ae0*/  LDL.LU R4, [R1] ;  /* 0x0000000001047983 */ /* 0x008ee20000300800 */
[----:B------:R-:W-:Y:S02]  /*11af0*/  PLOP3.LUT P1, PT, PT, PT, PT, 0x8, 0x0 ;  /* 0x000000000000781c */ /* 0x000fe40003f2e170 */
[----:B----4-:R-:W-:Y:S01]  /*11b00*/  ISETP.NE.AND P0, PT, R14, RZ, PT ;  /* 0x000000ff0e00720c */ /* 0x010fe20003f05270 */
[----:B------:R4:W-:Y:S01]  /*11b10*/  STL [R1+0x28], R0 ;  /* 0x0000280001007387 */ /* 0x0009e20000100800 */
[----:B---3--:R-:W-:-:S09]  /*11b20*/  LOP3.LUT R4, R4, 0xfffffffe, RZ, 0xc0, !PT ;  /* 0xfffffffe04047812 */ /* 0x008fd200078ec0ff */
[----:B------:R-:W-:-:S05]  /*11b30*/  @P1 LOP3.LUT R4, R4, 0x1, RZ, 0xfc, !PT ;  /* 0x0000000104041812 */ /* 0x000fca00078efcff */
[----:B------:R4:W-:Y:S01]  /*11b40*/  STL [R1], R4 ;  /* 0x0000000401007387 */ /* 0x0009e20000100800 */
[----:B------:R-:W-:Y:S05]  /*11b50*/  @P0 BRA `(.L_x_11552) ;  /* 0x00000004001c0947 */ /* 0x000fea0003800000 */
[----:B------:R-:W-:-:S03]  /*11b60*/  UMOV UR4, 0xffffffff ;  /* 0xffffffff00047882 */ /* 0x000fc60000000000 */
[----:B------:R-:W-:Y:S05]  /*11b70*/  BRA.DIV UR4, `(.L_x_11553) ;  /* 0x0000004e04207947 */ /* 0x000fea000b800000 */
[----:B------:R-:W-:-:S13]  /*11b80*/  ELECT P6, URZ, PT ;  /* 0x00000000003f782f */ /* 0x000fda00038c0000 */
.L_x_11660:
        /* <DEDUP_REMOVED lines=24> */
.L_x_11554:
[----:B--2---:R-:W2:Y:S04]  /*11d10*/  LDL R7, [R1+0x4] ;  /* 0x0000040001077983 */ /* 0x004ea80000100800 */
[----:B----4-:R-:W2:Y:S04]  /*11d20*/  LDL R0, [R1+0x8] ;  /* 0x0000080001007983 */ /* 0x010ea80000100800 */
[----:B---3--:R-:W3:Y:S01]  /*11d30*/  LDL R2, [R1+0x10] ;  /* 0x0000100001027983 */ /* 0x008ee20000100800 */
[----:B--2---:R-:W-:Y:S01]  /*11d40*/  IMAD R0, R0, 0x8, R7 ;  /* 0x0000000800007824 */ /* 0x004fe200078e0207 */
[----:B---3--:R-:W-:-:S04]  /*11d50*/  SHF.L.U32 R2, R2, 0x1f, RZ ;  /* 0x0000001f02027819 */ /* 0x008fc800000006ff */
[----:B------:R-:W2:Y:S02]  /*11d60*/  SYNCS.PHASECHK.TRANS64.TRYWAIT P0, [R0+URZ+0x22840], R2 ;  /* 0x02284002000075a7 */ /* 0x000ea4000800017f */
[----:B--2---:R-:W-:Y:S05]  /*11d70*/  @!P0 BRA `(.L_x_11555) ;  /* 0x0000004800c08947 */ /* 0x004fea0003800000 */
.L_x_11661:
        /* <DEDUP_REMOVED lines=11> */
.L_x_11556:
[----:B------:R-:W3:Y:S04]  /*11e30*/  LDL R6, [R1+0x4] ;  /* 0x0000040001067983 */ /* 0x000ee80000100800 */
[----:B------:R-:W3:Y:S04]  /*11e40*/  LDL R5, [R1+0x8] ;  /* 0x0000080001057983 */ /* 0x000ee80000100800 */
[----:B------:R-:W4:Y:S04]  /*11e50*/  LDL R4, [R1+0x28] ;  /* 0x0000280001047983 */ /* 0x000f280000100800 */
[----:B------:R-:W4:Y:S04]  /*11e60*/  LDL R3, [R1+0x18] ;  /* 0x0000180001037983 */ /* 0x000f280000100800 */
[----:B--2---:R-:W2:Y:S01]  /*11e70*/  LDL.LU R2, [R1] ;  /* 0x0000000001027983 */ /* 0x004ea20000300800 */
[----:B------:R-:W-:Y:S01]  /*11e80*/  R2UR UR9, R0 ;  /* 0x00000000000972ca */ /* 0x000fe200000e0000 */
[----:B------:R-:W-:Y:S01]  /*11e90*/  UIADD3 UR6, UP0, UR38, 0x370, URZ ;  /* 0x0000037026067890 */ /* 0x000fe2000ff1e03f */
[----:B------:R-:W-:Y:S01]  /*11ea0*/  PLOP3.LUT P0, PT, PT, PT, PT, 0x80, 0x0 ;  /* 0x000000000000781c */ /* 0x000fe20003f0f070 */
[----:B------:R-:W-:Y:S01]  /*11eb0*/  UMOV UR5, 0x14f00000 ;  /* 0x14f0000000057882 */ /* 0x000fe20000000000 */
[----:B------:R-:W-:Y:S01]  /*11ec0*/  R2UR UR12, R18 ;  /* 0x00000000120c72ca */ /* 0x000fe200000e0000 */
[----:B------:R-:W-:Y:S01]  /*11ed0*/  UIADD3.X UR7, URZ, UR39, URZ, UP0, !UPT ;  /* 0x000000273f077290 */ /* 0x000fe200087fe43f */
[----:B-----5:R-:W-:Y:S01]  /*11ee0*/  R2UR UR13, R17 ;  /* 0x00000000110d72ca */ /* 0x020fe200000e0000 */
[----:B------:R-:W-:-:S06]  /*11ef0*/  UMOV UR10, URZ ;  /* 0x0000003f000a7c82 */ /* 0x000fcc0008000000 */
        /* <DEDUP_REMOVED lines=9> */
[----:B------:R3:W-:Y:S02]  /*11f90*/  STL [R1], R2 ;  /* 0x0000000201007387 */ /* 0x0007e40000100800 */
[----:B------:R-:W-:-:S06]  /*11fa0*/  UMOV UR4, 0x0 ;  /* 0x0000000000047882 */ /* 0x000fcc0000000000 */
[----:B------:R3:W-:Y:S01]  /*11fb0*/  UTMALDG.4D [UR8], [UR6], desc[UR4] ;  /* 0x00000408060075b4 */ /* 0x0007e20008019000 */
[----:B------:R-:W-:Y:S02]  /*11fc0*/  NOP ;  /* 0x0000000000007918 */ /* 0x000fe40000000000 */
.L_x_11552:
[----:B----4-:R-:W4:Y:S04]  /*11fd0*/  LDL R0, [R1+0x4] ;  /* 0x0000040001007983 */ /* 0x010f280000100800 */
        /* <DEDUP_REMOVED lines=31> */
.L_x_11558:
[----:B------:R-:W-:Y:S05]  /*121d0*/  BSYNC B6 ;  /* 0x0000000000067941 */ /* 0x000fea0003800000 */
.L_x_11557:
        /* <DEDUP_REMOVED lines=26> */
[----:B--2---:R-:W-:-:S13]  /*12380*/  ISETP.NE.AND P0, PT, R7, 0x1, PT ;  /* 0x000000010700780c */ /* 0x004fda0003f05270 */
[----:B------:R-:W0:Y:S08]  /*12390*/  @P0 LDC R5, c[0x0][0x44c] ;  /* 0x00011300ff050b82 */ /* 0x000e300000000800 */
[----:B------:R-:W1:Y:S01]  /*123a0*/  @P0 LDC R6, c[0x0][0x450] ;  /* 0x00011400ff060b82 */ /* 0x000e620000000800 */
[----:B------:R-:W-:Y:S02]  /*123b0*/  IMAD R4, R4, UR4, RZ ;  /* 0x0000000404047c24 */ /* 0x000fe4000f8e02ff */
[----:B------:R-:W-:-:S04]  /*123c0*/  IMAD.WIDE.U32 R2, R0, UR4, R2 ;  /* 0x0000000400027c25 */ /* 0x000fc8000f8e0002 */
[----:B------:R-:W-:Y:S01]  /*123d0*/  IMAD R0, R0, UR5, R4 ;  /* 0x0000000500007c24 */ /* 0x000fe2000f8e0204 */
[----:B------:R-:W-:Y:S01]  /*123e0*/  ULDC.64 UR4, c[0x0][0x2d0] ;  /* 0x0000b40000047ab9 */ /* 0x000fe20000000a00 */
[----:B----4-:R-:W-:Y:S02]  /*123f0*/  IMAD.IADD R4, R8, 0x1, R12 ;  /* 0x0000000108047824 */ /* 0x010fe400078e020c */
[----:B------:R-:W-:Y:S02]  /*12400*/  IMAD.IADD R3, R3, 0x1, R0 ;  /* 0x0000000103037824 */ /* 0x000fe400078e0200 */
[----:B0-----:R-:W-:Y:S01]  /*12410*/  @P0 IMAD.HI.U32 R5, R4, R5, RZ ;  /* 0x0000000504050227 */ /* 0x001fe200078e00ff */
[----:B------:R-:W0:Y:S03]  /*12420*/  S2R R8, SR_TID.X ;  /* 0x0000000000087919 */ /* 0x000e260000002100 */
        /* <DEDUP_REMOVED lines=95> */
.L_x_11678:
        /* <DEDUP_REMOVED lines=11> */
.L_x_11560:
        /* <DEDUP_REMOVED lines=19> */
.L_x_11679:
[----:B------:R-:W-:Y:S05]  /*12c00*/  BSYNC B0 ;  /* 0x0000000000007941 */ /* 0x000fea0003800000 */
.L_x_11561:
[----:B0-----:R-:W2:Y:S01]  /*12c10*/  LDL R2, [R1] ;  /* 0x0000000001027983 */ /* 0x001ea20000100800 */
        /* <DEDUP_REMOVED lines=15> */
.L_x_11680:
[----:B------:R-:W-:Y:S05]  /*12d10*/  BSYNC B1 ;  /* 0x0000000000017941 */ /* 0x000fea0003800000 */
.L_x_11565:
        /* <DEDUP_REMOVED lines=9> */
.L_x_11568:
[----:B------:R-:W-:Y:S05]  /*12db0*/  BSYNC B1 ;  /* 0x0000000000017941 */ /* 0x000fea0003800000 */
.L_x_11567:
[----:B------:R-:W2:Y:S04]  /*12dc0*/  LDL R5, [R1+0x4] ;  /* 0x0000040001057983 */ /* 0x000ea80000100800 */
[----:B0-----:R-:W2:Y:S04]  /*12dd0*/  LDL R0, [R1+0x8] ;  /* 0x0000080001007983 */ /* 0x001ea80000100800 */
[----:B------:R-:W3:Y:S04]  /*12de0*/  LDL R4, [R1+0x18] ;  /* 0x0000180001047983 */ /* 0x000ee80000100800 */
[----:B------:R-:W3:Y:S01]  /*12df0*/  LDL.LU R3, [R1+0x28] ;  /* 0x0000280001037983 */ /* 0x000ee20000300800 */
        /* <DEDUP_REMOVED lines=10> */
.L_x_11569:
        /* <DEDUP_REMOVED lines=15> */
.L_x_11570:
        /* <DEDUP_REMOVED lines=15> */
.L_x_11571:
        /* <DEDUP_REMOVED lines=15> */
.L_x_11572:
        /* <DEDUP_REMOVED lines=10> */
.L_x_11564:
[----:B------:R-:W-:Y:S05]  /*13210*/  BSYNC B0 ;  /* 0x0000000000007941 */ /* 0x000fea0003800000 */
.L_x_11563:
        /* <DEDUP_REMOVED lines=14> */
[----:B------:R-:W2:Y:S04]  /*13300*/  LDL R5, [R1] ;  /* 0x0000000001057983 */ /* 0x000ea80000100800 */
        /* <DEDUP_REMOVED lines=35> */
.L_x_11579:
[----:B------:R-:W2:Y:S01]  /*13540*/  LDL R2, [R1+0x4] ;  /* 0x0000040001027983 */ /* 0x000ea20000100800 */
        /* <DEDUP_REMOVED lines=8> */
.L_x_11681:
[----:B------:R-:W-:Y:S05]  /*135d0*/  BSYNC B3 ;  /* 0x0000000000037941 */ /* 0x000fea0003800000 */
.L_x_11580:
        /* <DEDUP_REMOVED lines=9> */
.L_x_11583:
[----:B------:R-:W-:Y:S05]  /*13670*/  BSYNC B3 ;  /* 0x0000000000037941 */ /* 0x000fea0003800000 */
.L_x_11582:
        /* <DEDUP_REMOVED lines=14> */
.L_x_11584:
        /* <DEDUP_REMOVED lines=13> */
.L_x_11682:
[----:B------:R-:W-:Y:S05]  /*13830*/  BSYNC B3 ;  /* 0x0000000000037941 */ /* 0x000fea0003800000 */
.L_x_11585:
        /* <DEDUP_REMOVED lines=11> */
.L_x_11588:
[----:B------:R-:W-:Y:S05]  /*138f0*/  BSYNC B3 ;  /* 0x0000000000037941 */ /* 0x000fea0003800000 */
.L_x_11587:
        /* <DEDUP_REMOVED lines=11> */
.L_x_11589:
        /* <DEDUP_REMOVED lines=15> */
.L_x_11590:
        /* <DEDUP_REMOVED lines=15> */
.L_x_11591:
        /* <DEDUP_REMOVED lines=15> */
.L_x_11592:
        /* <DEDUP_REMOVED lines=10> */
.L_x_11578:
[----:B------:R-:W-:Y:S05]  /*13d20*/  BSYNC B1 ;  /* 0x0000000000017941 */ /* 0x000fea0003800000 */
.L_x_11577:
[----:B------:R-:W2:Y:S02]  /*13d30*/  LDL R4, [R1+0x20] ;  /* 0x0000200001047983 */ /* 0x000ea40000100800 */
[----:B--2---:R-:W-:-:S07]  /*13d40*/  VIADD R0, R4, 0xfffffffd ;  /* 0xfffffffd04007836 */ /* 0x004fce0000000000 */
.L_x_11576:
[----:B------:R-:W-:Y:S05]  /*13d50*/  BSYNC B2 ;  /* 0x0000000000027941 */ /* 0x000fea0003800000 */
.L_x_11575:
[----:B------:R-:W2:Y:S01]  /*13d60*/  LDL.LU R2, [R1+0x20] ;  /* 0x0000200001027983 */ /* 0x000ea20000300800 */
[----:B------:R-:W-:Y:S01]  /*13d70*/  VIADD R6, R6, 0xfffffffe ;  /* 0xfffffffe06067836 */ /* 0x000fe20000000000 */
[----:B--2---:R-:W-:-:S04]  /*13d80*/  LOP3.LUT R2, RZ, R2, RZ, 0x33, !PT ;  /* 0x00000002ff027212 */ /* 0x004fc800078e33ff */
[----:B------:R-:W-:-:S13]  /*13d90*/  ISETP.NE.AND P0, PT, R6, R2, PT ;  /* 0x000000020600720c */ /* 0x000fda0003f05270 */
[----:B------:R-:W-:Y:S05]  /*13da0*/  @!P0 BRA `(.L_x_11574) ;  /* 0x0000001400208947 */ /* 0x000fea0003800000 */
.L_x_11625:
[----:B------:R-:W2:Y:S04]  /*13db0*/  LDL R4, [R1] ;  /* 0x0000000001047983 */ /* 0x000ea80000100800 */
        /* <DEDUP_REMOVED lines=35> */
.L_x_11595:
[----:B------:R-:W2:Y:S01]  /*13ff0*/  LDL R2, [R1+0x4] ;  /* 0x0000040001027983 */ /* 0x000ea20000100800 */
        /* <DEDUP_REMOVED lines=8> */
.L_x_11683:
[----:B------:R-:W-:Y:S05]  /*14080*/  BSYNC B2 ;  /* 0x0000000000027941 */ /* 0x000fea0003800000 */
.L_x_11596:
        /* <DEDUP_REMOVED lines=9> */
.L_x_11599:
[----:B------:R-:W-:Y:S05]  /*14120*/  BSYNC B2 ;  /* 0x0000000000027941 */ /* 0x000fea0003800000 */
.L_x_11598:
        /* <DEDUP_REMOVED lines=13> */
.L_x_11600:
        /* <DEDUP_REMOVED lines=13> */
.L_x_11684:
[----:B------:R-:W-:Y:S05]  /*142d0*/  BSYNC B2 ;  /* 0x0000000000027941 */ /* 0x000fea0003800000 */
.L_x_11601:
        /* <DEDUP_REMOVED lines=11> */
.L_x_11604:
[----:B------:R-:W-:Y:S05]  /*14390*/  BSYNC B2 ;  /* 0x0000000000027941 */ /* 0x000fea0003800000 */
.L_x_11603:
        /* <DEDUP_REMOVED lines=10> */
.L_x_11605:
        /* <DEDUP_REMOVED lines=15> */
.L_x_11606:
        /* <DEDUP_REMOVED lines=15> */
.L_x_11607:
        /* <DEDUP_REMOVED lines=15> */
.L_x_11608:
        /* <DEDUP_REMOVED lines=10> */
.L_x_11594:
[----:B------:R-:W-:Y:S05]  /*147b0*/  BSYNC B1 ;  /* 0x0000000000017941 */ /* 0x000fea0003800000 */
.L_x_11593:
[----:B------:R-:W2:Y:S01]  /*147c0*/  LDL R5, [R1] ;  /* 0x0000000001057983 */ /* 0x000ea20000100800 */
        /* <DEDUP_REMOVED lines=35> */
.L_x_11611:
[----:B------:R-:W2:Y:S01]  /*14a00*/  LDL R2, [R1+0x4] ;  /* 0x0000040001027983 */ /* 0x000ea20000100800 */
        /* <DEDUP_REMOVED lines=8> */
.L_x_11685:
[----:B------:R-:W-:Y:S05]  /*14a90*/  BSYNC B2 ;  /* 0x0000000000027941 */ /* 0x000fea0003800000 */
.L_x_11612:
        /* <DEDUP_REMOVED lines=9> */
.L_x_11615:
[----:B------:R-:W-:Y:S05]  /*14b30*/  BSYNC B2 ;  /* 0x0000000000027941 */ /* 0x000fea0003800000 */
.L_x_11614:
        /* <DEDUP_REMOVED lines=14> */
.L_x_11616:
        /* <DEDUP_REMOVED lines=13> */
.L_x_11686:
[----:B------:R-:W-:Y:S05]  /*14cf0*/  BSYNC B2 ;  /* 0x0000000000027941 */ /* 0x000fea0003800000 */
.L_x_11617:
        /* <DEDUP_REMOVED lines=11> */
.L_x_11620:
[----:B------:R-:W-:Y:S05]  /*14db0*/  BSYNC B2 ;  /* 0x0000000000027941 */ /* 0x000fea0003800000 */
.L_x_11619:
        /* <DEDUP_REMOVED lines=11> */
.L_x_11621:
        /* <DEDUP_REMOVED lines=15> */
.L_x_11622:
        /* <DEDUP_REMOVED lines=15> */
.L_x_11623:
        /* <DEDUP_REMOVED lines=15> */
.L_x_11624:
        /* <DEDUP_REMOVED lines=10> */
.L_x_11610:
[----:B------:R-:W-:Y:S05]  /*151e0*/  BSYNC B1 ;  /* 0x0000000000017941 */ /* 0x000fea0003800000 */
.L_x_11609:
[----:B------:R-:W2:Y:S01]  /*151f0*/  LDL R5, [R1+0x1c] ;  /* 0x00001c0001057983 */ /* 0x000ea20000100800 */
[----:B------:R-:W-:Y:S01]  /*15200*/  VIADD R0, R0, 0xfffffffe ;  /* 0xfffffffe00007836 */ /* 0x000fe20000000000 */
[----:B--2---:R-:W-:-:S13]  /*15210*/  ISETP.GT.AND P0, PT, R6, R5, PT ;  /* 0x000000050600720c */ /* 0x004fda0003f04270 */
[----:B------:R-:W-:Y:S05]  /*15220*/  @P0 BRA `(.L_x_11625) ;  /* 0xffffffe800e00947 */ /* 0x000fea000383ffff */
.L_x_11574:
[----:B------:R-:W-:Y:S05]  /*15230*/  BSYNC B0 ;  /* 0x0000000000007941 */ /* 0x000fea0003800000 */
.L_x_11573:
        /* <DEDUP_REMOVED lines=24> */
.L_x_11627:
[----:B------:R-:W-:Y:S05]  /*153c0*/  BSYNC B0 ;  /* 0x0000000000007941 */ /* 0x000fea0003800000 */
.L_x_11626:
[----:B------:R-:W-:-:S05]  /*153d0*/  SEL R0, R0, RZ, P0 ;  /* 0x000000ff00007207 */ /* 0x000fca0000000000 */
[----:B------:R3:W-:Y:S02]  /*153e0*/  STL [R1+0x8], R0 ;  /* 0x0000080001007387 */ /* 0x0007e40000100800 */
.L_x_11545:
[----:B------:R-:W-:Y:S05]  /*153f0*/  BSYNC B7 ;  /* 0x0000000000077941 */ /* 0x000fea0003800000 */
.L_x_11543:
[----:B---3--:R-:W3:Y:S02]  /*15400*/  LDL R0, [R1] ;  /* 0x0000000001007983 */ /* 0x008ee40000100800 */
        /* <DEDUP_REMOVED lines=12> */
.L_x_11628:
        /* <DEDUP_REMOVED lines=16> */
[----:B-1----:R-:W-:Y:S02]  /*155d0*/  IMAD.MOV.U32 R2, RZ, RZ, RZ ;  /* 0x000000ffff027224 */ /* 0x002fe400078e00ff */
[----:B---3--:R-:W-:Y:S01]  /*155e0*/  @!P1 IMAD.MOV.U32 R2, RZ, RZ, R3 ;  /* 0x000000ffff029224 */ /* 0x008fe200078e0003 */
[----:B------:R-:W-:-:S04]  /*155f0*/  ISETP.NE.AND P1, PT, R4, RZ, PT ;  /* 0x000000ff0400720c */ /* 0x000fc80003f25270 */
[----:B------:R-:W1:Y:S02]  /*15600*/  SHFL.UP PT, R14, R2, 0x1, RZ ;  /* 0x04200000020e7989 */ /* 0x000e6400000e00ff */
[----:B-1----:R-:W-:-:S05]  /*15610*/  SEL R5, R14, RZ, P1 ;  /* 0x000000ff0e057207 */ /* 0x002fca0000800000 */
[----:B------:R-:W-:Y:S02]  /*15620*/  IMAD.IADD R3, R2, 0x1, R5 ;  /* 0x0000000102037824 */ /* 0x000fe400078e0205 */
[----:B------:R-:W-:Y:S04]  /*15630*/  SHFL.IDX PT, R5, R16, 0x1, 0x1f ;  /* 0x00201f0010057f89 */ /* 0x000fe800000e0000 */
        /* <DEDUP_REMOVED lines=13> */
.L_x_11696:
[----:B------:R-:W-:Y:S02]  /*15710*/  ULDC UR4, c[0x0][0xc38] ;  /* 0x00030e0000047ab9 */ /* 0x000fe40000000800 */
[----:B------:R-:W-:-:S04]  /*15720*/  IMAD.U32 R4, RZ, RZ, UR4 ;  /* 0x00000004ff047e24 */ /* 0x000fc8000f8e00ff */
[----:B---3--:R-:W-:-:S04]  /*15730*/  IMAD R14, R14, R4, RZ ;  /* 0x000000040e0e7224 */ /* 0x008fc800078e02ff */
[----:B------:R-:W-:-:S05]  /*15740*/  IMAD.IADD R5, R5, 0x1, R14 ;  /* 0x0000000105057824 */ /* 0x000fca00078e020e */
[----:B------:R-:W-:-:S13]  /*15750*/  ISETP.GT.AND P6, PT, R5, R0, PT ;  /* 0x000000000500720c */ /* 0x000fda0003fc4270 */
[----:B------:R-:W-:Y:S05]  /*15760*/  @P6 BRA `(.L_x_11631) ;  /* 0x00000000009c6947 */ /* 0x000fea0003800000 */
.L_x_11636:
[----:B------:R-:W3:Y:S01]  /*15770*/  LDC R4, c[0x0][0xc3c] ;  /* 0x00030f00ff047b82 */ /* 0x000ee20000000800 */
[----:B------:R-:W-:-:S05]  /*15780*/  VIADD R19, R19, 0x1f ;  /* 0x0000001f13137836 */ /* 0x000fca0000000000 */
[----:B---3--:R-:W-:-:S13]  /*15790*/  ISETP.GE.AND P6, PT, R19, R4, PT ;  /* 0x000000041300720c */ /* 0x008fda0003fc6270 */
[----:B0-----:R-:W-:Y:S05]  /*157a0*/  @P6 BRA `(.L_x_11632) ;  /* 0x0000000400d06947 */ /* 0x001fea0003800000 */
[----:B------:R-:W3:Y:S01]  /*157b0*/  S2R R2, SR_TID.X ;  /* 0x0000000000027919 */ /* 0x000ee20000002100 */
[----:B------:R-:W-:Y:S01]  /*157c0*/  BSSY B0, `(.L_x_11633) ;  /* 0x0000009000007945 */ /* 0x000fe20003800000 */
[----:B---3--:R-:W-:-:S05]  /*157d0*/  LOP3.LUT R2, R2, 0x1f, RZ, 0xc0, !PT ;  /* 0x0000001f02027812 */ /* 0x008fca00078ec0ff */
[----:B0-2---:R-:W-:Y:S02]  /*157e0*/  IMAD.IADD R7, R19, 0x1, R2 ;  /* 0x0000000113077824 */ /* 0x005fe400078e0202 */
[----:B------:R-:W-:-:S03]  /*157f0*/  IMAD.MOV.U32 R2, RZ, RZ, RZ ;  /* 0x000000ffff027224 */ /* 0x000fc600078e00ff */
[----:B------:R-:W-:-:S13]  /*15800*/  ISETP.GE.OR P6, PT, R7, R4, !P0 ;  /* 0x000000040700720c */ /* 0x000fda00047c6670 */
[----:B------:R-:W-:Y:S05]  /*15810*/  @P6 BRA `(.L_x_11634) ;  /* 0x00000000000c6947 */ /* 0x000fea0003800000 */
[----:B-1----:R-:W0:Y:S02]  /*15820*/  LDC.64 R2, c[0x0][0xc80] ;  /* 0x00032000ff027b82 */ /* 0x002e240000000a00 */
[----:B0-----:R-:W-:-:S06]  /*15830*/  IMAD.WIDE R2, R7, 0x4, R2 ;  /* 0x0000000407027825 */ /* 0x001fcc00078e0202 */
[----:B------:R0:W5:Y:S02]  /*15840*/  LDG.E R2, desc[UR40][R2.64] ;  /* 0x0000002802027981 */ /* 0x000164000c1e1900 */
.L_x_11634:
[----:B------:R-:W-:Y:S05]  /*15850*/  BSYNC B0 ;  /* 0x0000000000007941 */ /* 0x000fea0003800000 */
.L_x_11633:
[----:B------:R-:W-:-:S03]  /*15860*/  UMOV UR4, 0xffffffff ;  /* 0xffffffff00047882 */ /* 0x000fc60000000000 */
[----:B------:R-:W-:Y:S05]  /*15870*/  BRA.DIV UR4, `(.L_x_11635) ;  /* 0x0000002204707947 */ /* 0x000fea000b800000 */
[----:B-----5:R-:W2:Y:S02]  /*15880*/  SHFL.UP PT, R14, R2, 0x1, RZ ;  /* 0x04200000020e7989 */ /* 0x020ea400000e00ff */
[----:B--2---:R-:W-:-:S05]  /*15890*/  SEL R13, R14, RZ, P1 ;  /* 0x000000ff0e0d7207 */ /* 0x004fca0000800000 */
[----:B------:R-:W-:-:S05]  /*158a0*/  IMAD.IADD R13, R2, 0x1, R13 ;  /* 0x00000001020d7824 */ /* 0x000fca00078e020d */
[----:B------:R-:W2:Y:S02]  /*158b0*/  SHFL.UP PT, R14, R13, 0x2, RZ ;  /* 0x044000000d0e7989 */ /* 0x000ea400000e00ff */
[----:B--2---:R-:W-:-:S05]  /*158c0*/  SEL R4, R14, RZ, P2 ;  /* 0x000000ff0e047207 */ /* 0x004fca0001000000 */
[----:B------:R-:W-:-:S05]  /*158d0*/  IMAD.IADD R4, R13, 0x1, R4 ;  /* 0x000000010d047824 */ /* 0x000fca00078e0204 */
[----:B------:R-:W0:Y:S02]  /*158e0*/  SHFL.UP PT, R14, R4, 0x4, RZ ;  /* 0x04800000040e7989 */ /* 0x000e2400000e00ff */
[----:B01----:R-:W-:-:S05]  /*158f0*/  SEL R3, R14, RZ, P3 ;  /* 0x000000ff0e037207 */ /* 0x003fca0001800000 */
        /* <DEDUP_REMOVED lines=8> */
.L_x_11704:
[----:B------:R-:W-:Y:S02]  /*15980*/  ULDC UR4, c[0x0][0xc38] ;  /* 0x00030e0000047ab9 */ /* 0x000fe40000000800 */
[----:B------:R-:W-:-:S04]  /*15990*/  IMAD.U32 R4, RZ, RZ, UR4 ;  /* 0x00000004ff047e24 */ /* 0x000fc8000f8e00ff */
[----:B-1----:R-:W-:-:S04]  /*159a0*/  IMAD R14, R14, R4, RZ ;  /* 0x000000040e0e7224 */ /* 0x002fc800078e02ff */
[----:B------:R-:W-:-:S05]  /*159b0*/  IMAD.IADD R5, R14, 0x1, R5 ;  /* 0x000000010e057824 */ /* 0x000fca00078e0205 */
[----:B------:R-:W-:-:S13]  /*159c0*/  ISETP.GT.AND P6, PT, R5, R0, PT ;  /* 0x000000000500720c */ /* 0x000fda0003fc4270 */
[----:B------:R-:W-:Y:S05]  /*159d0*/  @!P6 BRA `(.L_x_11636) ;  /* 0xfffffffc0064e947 */ /* 0x000fea000383ffff */
.L_x_11631:
        /* <DEDUP_REMOVED lines=8> */
.L_x_11708:
[----:B------:R-:W-:Y:S01]  /*15a60*/  ISETP.NE.AND P0, PT, R5, RZ, PT ;  /* 0x000000ff0500720c */ /* 0x000fe20003f05270 */
[----:B------:R-:W-:-:S12]  /*15a70*/  IMAD.MOV.U32 R5, RZ, RZ, RZ ;  /* 0x000000ffff057224 */ /* 0x000fd800078e00ff */
[----:B------:R-:W-:Y:S05]  /*15a80*/  @!P0 BRA `(.L_x_11638) ;  /* 0x0000000000108947 */ /* 0x000fea0003800000 */
[----:B------:R-:W-:Y:S01]  /*15a90*/  UMOV UR4, 0xffffffff ;  /* 0xffffffff00047882 */ /* 0x000fe20000000000 */
[----:B------:R-:W-:Y:S02]  /*15aa0*/  VIADD R12, R6, 0xffffffff ;  /* 0xffffffff060c7836 */ /* 0x000fe40000000000 */
[----:B------:R-:W-:Y:S05]  /*15ab0*/  BRA.DIV UR4, `(.L_x_11639) ;  /* 0x0000002204e47947 */ /* 0x000fea000b800000 */
[----:B------:R0:W0:Y:S02]  /*15ac0*/  SHFL.IDX PT, R5, R3, R12, 0x1f ;  /* 0x00001f0c03057589 */ /* 0x00002400000e0000 */
.L_x_11638:
[----:B01-3--:R-:W0:Y:S01]  /*15ad0*/  LDC.64 R2, c[0x0][0xc90] ;  /* 0x00032400ff027b82 */ /* 0x00be220000000a00 */
[----:B------:R-:W-:-:S04]  /*15ae0*/  IMAD.IADD R19, R6, 0x1, R19 ;  /* 0x0000000106137824 */ /* 0x000fc800078e0213 */
[----:B0-----:R-:W-:-:S05]  /*15af0*/  IMAD.WIDE R2, R19, 0x4, R2 ;  /* 0x0000000413027825 */ /* 0x001fca00078e0202 */
[----:B--2---:R-:W4:Y:S01]  /*15b00*/  LDG.E R7, desc[UR40][R2.64] ;  /* 0x0000002802077981 */ /* 0x004f22000c1e1900 */
[----:B------:R-:W-:-:S04]  /*15b10*/  IMAD R16, R5, R4, R16 ;  /* 0x0000000405107224 */ /* 0x000fc800078e0210 */
[----:B------:R-:W-:Y:S02]  /*15b20*/  IMAD.IADD R0, R0, 0x1, -R16 ;  /* 0x0000000100007824 */ /* 0x000fe400078e0a10 */
[----:B----4-:R-:W-:-:S05]  /*15b30*/  IMAD R6, R17, R7, RZ ;  /* 0x0000000711067224 */ /* 0x010fca00078e02ff */
        /* <DEDUP_REMOVED lines=59> */
.L_x_11632:
[----:B------:R-:W-:Y:S01]  /*15ef0*/  UMOV UR4, URZ ;  /* 0x0000003f00047c82 */ /* 0x000fe20008000000 */
[----:B------:R-:W-:Y:S01]  /*15f00*/  UMOV UR5, URZ ;  /* 0x0000003f00057c82 */ /* 0x000fe20008000000 */
[----:B------:R-:W-:Y:S01]  /*15f10*/  ULDC UR6, c[0x0][0xc3c] ;  /* 0x00030f0000067ab9 */ /* 0x000fe20000000800 */
[----:B------:R-:W-:Y:S02]  /*15f20*/  IMAD.MOV.U32 R16, RZ, RZ, R0 ;  /* 0x000000ffff107224 */ /* 0x000fe400078e0000 */
[----:B------:R-:W-:Y:S02]  /*15f30*/  IMAD.U32 R17, RZ, RZ, UR4 ;  /* 0x00000004ff117e24 */ /* 0x000fe4000f8e00ff */
[----:B------:R-:W-:Y:S02]  /*15f40*/  IMAD.U32 R18, RZ, RZ, UR5 ;  /* 0x00000005ff127e24 */ /* 0x000fe4000f8e00ff */
[----:B------:R-:W-:-:S07]  /*15f50*/  IMAD.U32 R19, RZ, RZ, UR6 ;  /* 0x00000006ff137e24 */ /* 0x000fce000f8e00ff */
.L_x_11640:
[----:B------:R3:W4:Y:S01]  /*15f60*/  LDL R2, [R1+0x4] ;  /* 0x0000040001027983 */ /* 0x0007220000100800 */
[----:B------:R-:W0:Y:S01]  /*15f70*/  S2R R0, SR_TID.X ;  /* 0x0000000000007919 */ /* 0x000e220000002100 */
[----:B------:R-:W-:Y:S05]  /*15f80*/  WARPSYNC.ALL ;  /* 0x0000000000007948 */ /* 0x000fea0003800000 */
[----:B0-----:R-:W-:Y:S01]  /*15f90*/  LOP3.LUT R0, R0, 0x1f, RZ, 0xc0, !PT ;  /* 0x0000001f00007812 */ /* 0x001fe200078ec0ff */
[----:B------:R-:W-:Y:S03]  /*15fa0*/  BAR.SYNC.DEFER_BLOCKING 0x4, 0x180 ;  /* 0x0106000000007b1d */ /* 0x000fe60000010000 */
[----:B------:R-:W-:-:S13]  /*15fb0*/  ISETP.NE.AND P0, PT, R0, RZ, PT ;  /* 0x000000ff0000720c */ /* 0x000fda0003f05270 */
[----:B-1----:R-:W4:Y:S01]  /*15fc0*/  @!P0 S2R R3, SR_CgaCtaId ;  /* 0x0000000000038919 */ /* 0x002f220000008800 */
[----:B------:R-:W-:-:S04]  /*15fd0*/  @!P0 MOV R0, 0x400 ;  /* 0x0000040000008802 */ /* 0x000fc80000000f00 */
[----:B----4-:R-:W-:-:S05]  /*15fe0*/  @!P0 LEA R2, R3, R0, 0x18 ;  /* 0x0000000003028211 */ /* 0x010fca00078ec0ff */
[----:B------:R3:W-:Y:S04]  /*15ff0*/  @!P0 STS.128 [R2+0x228d0], R16 ;  /* 0x0228d01002008388 */ /* 0x0007e80000000c00 */
[----:B------:R3:W-:Y:S01]  /*16000*/  @!P0 STL [R1+0x4], R2 ;  /* 0x0000040201008387 */ /* 0x0007e20000100800 */
[----:B------:R-:W-:Y:S06]  /*16010*/  BAR.ARV 0x5, 0x180 ;  /* 0x0146000000007b1d */ /* 0x000fec0000002000 */
.L_x_11629:
[----:B------:R-:W-:Y:S02]  /*16020*/  ULDC UR4, c[0x0][0xc3c] ;  /* 0x00030f0000047ab9 */ /* 0x000fe40000000800 */
[----:B----4-:R-:W-:-:S13]  /*16030*/  ISETP.GE.AND P0, PT, R19, UR4, PT ;  /* 0x0000000413007c0c */ /* 0x010fda000bf06270 */
[----:B------:R-:W-:Y:S05]  /*16040*/  @!P0 BRA `(.L_x_11641) ;  /* 0xffffffa800f48947 */ /* 0x000fea000383ffff */
[----:B------:R-:W-:Y:S05]  /*16050*/  BSYNC B8 ;  /* 0x0000000000087941 */ /* 0x000fea0003800000 */
.L_x_11531:
        /* <DEDUP_REMOVED lines=12> */
.L_x_11711:
[----:B------:R-:W-:Y:S05]  /*16120*/  BSYNC B0 ;  /* 0x0000000000007941 */ /* 0x000fea0003800000 */
.L_x_11642:
[----:B------:R-:W-:-:S03]  /*16130*/  UMOV UR4, 0xffffffff ;  /* 0xffffffff00047882 */ /* 0x000fc60000000000 */
[----:B------:R-:W-:Y:S05]  /*16140*/  BRA.DIV UR4, `(.L_x_11644) ;  /* 0x0000001e047c7947 */ /* 0x000fea000b800000 */
[----:B------:R-:W1:Y:S02]  /*16150*/  S2R R2, SR_TID.X ;  /* 0x0000000000027919 */ /* 0x000e640000002100 */
[----:B-1----:R-:W-:-:S04]  /*16160*/  SHF.R.U32.HI R2, RZ, 0x5, R2 ;  /* 0x00000005ff027819 */ /* 0x002fc80000011602 */
[----:B------:R-:W-:-:S05]  /*16170*/  LOP3.LUT R2, R2, 0x3, RZ, 0xc0, !PT ;  /* 0x0000000302027812 */ /* 0x000fca00078ec0ff */
[----:B------:R1:W3:Y:S02]  /*16180*/  SHFL.IDX PT, R14, R2, RZ, 0x1f ;  /* 0x00001fff020e7589 */ /* 0x0002e400000e0000 */
.L_x_11714:
[----:B---3--:R-:W-:Y:S01]  /*16190*/  ISETP.NE.AND P0, PT, R14, RZ, PT ;  /* 0x000000ff0e00720c */ /* 0x008fe20003f05270 */
[----:B------:R-:W-:-:S12]  /*161a0*/  BSSY B0, `(.L_x_11645) ;  /* 0x0000027000007945 */ /* 0x000fd80003800000 */
[----:B------:R-:W-:Y:S05]  /*161b0*/  @P0 BRA `(.L_x_11646) ;  /* 0x0000000000940947 */ /* 0x000fea0003800000 */
[----:B------:R-:W-:-:S03]  /*161c0*/  UMOV UR4, 0xffffffff ;  /* 0xffffffff00047882 */ /* 0x000fc60000000000 */
[----:B------:R-:W-:Y:S05]  /*161d0*/  BRA.DIV UR4, `(.L_x_11647) ;  /* 0x0000001e048c7947 */ /* 0x000fea000b800000 */
[----:B------:R-:W-:-:S13]  /*161e0*/  ELECT P6, URZ, PT ;  /* 0x00000000003f782f */ /* 0x000fda00038c0000 */
.L_x_11717:
[----:B------:R-:W-:Y:S05]  /*161f0*/  @!P6 BRA `(.L_x_11646) ;  /* 0x000000000084e947 */ /* 0x000fea0003800000 */
[----:B------:R-:W-:-:S06]  /*16200*/  ULOP3.LUT UR4, UR36, 0x2, URZ, 0xfc, !UPT ;  /* 0x0000000224047892 */ /* 0x000fcc000f8efc3f */
[----:B-1----:R-:W-:-:S05]  /*16210*/  IMAD.U32 R2, RZ, RZ, UR4 ;  /* 0x00000004ff027e24 */ /* 0x002fca000f8e00ff */
[----:B------:R-:W-:-:S13]  /*16220*/  ISETP.NE.AND P2, PT, R2, 0x3, PT ;  /* 0x000000030200780c */ /* 0x000fda0003f45270 */
[----:B------:R-:W-:Y:S05]  /*16230*/  @!P2 BRA `(.L_x_11648) ;  /* 0x000000000004a947 */ /* 0x000fea0003800000 */
[----:B------:R-:W-:Y:S01]  /*16240*/  BPT.TRAP 0x1 ;  /* 0x000000040000795c */ /* 0x000fe20000300000 */
.L_x_11648:
        /* <DEDUP_REMOVED lines=14> */
.L_x_11718:
[----:B------:R-:W1:Y:S02]  /*16330*/  SYNCS.PHASECHK.TRANS64.TRYWAIT P0, [R7+URZ], R2 ;  /* 0x00000002070075a7 */ /* 0x000e64000800017f */
[----:B-1----:R-:W-:Y:S05]  /*16340*/  @!P0 BRA `(.L_x_11650) ;  /* 0x0000001c00648947 */ /* 0x002fea0003800000 */
.L_x_11719:
[----:B------:R-:W-:Y:S05]  /*16350*/  @!P2 BRA `(.L_x_11651) ;  /* 0x000000000004a947 */ /* 0x000fea0003800000 */
[----:B------:R-:W-:Y:S01]  /*16360*/  BPT.TRAP 0x1 ;  /* 0x000000040000795c */ /* 0x000fe20000300000 */
.L_x_11651:
[----:B------:R-:W2:Y:S01]  /*16370*/  LDL.LU R4, [R1+0x8] ;  /* 0x0000080001047983 */ /* 0x000ea20000300800 */
[----:B------:R-:W-:-:S04]  /*16380*/  VIADD R0, R0, 0x22860 ;  /* 0x0002286000007836 */ /* 0x000fc80000000000 */
[----:B--2---:R-:W-:-:S04]  /*16390*/  IMAD R4, R4, 0x8, R0 ;  /* 0x0000000804047824 */ /* 0x004fc800078e0200 */
[----:B------:R-:W2:Y:S02]  /*163a0*/  SYNCS.PHASECHK.TRANS64.TRYWAIT P0, [R4+URZ], R5 ;  /* 0x00000005040075a7 */ /* 0x000ea4000800017f */
[----:B--2---:R-:W-:Y:S05]  /*163b0*/  @!P0 BRA `(.L_x_11652) ;  /* 0x0000001c005c8947 */ /* 0x004fea0003800000 */
.L_x_11720:
[----:B------:R-:W-:-:S07]  /*163c0*/  IMAD R3, R3, 0x8, R0 ;  /* 0x0000000803037824 */ /* 0x000fce00078e0200 */
.L_x_11653:
[----:B---3--:R3:W4:Y:S02]  /*163d0*/  SYNCS.PHASECHK.TRANS64.TRYWAIT P0, [R3+URZ], R2 ;  /* 0x00000002030075a7 */ /* 0x008724000800017f */
[----:B----4-:R-:W-:Y:S05]  /*163e0*/  @!P0 NANOSLEEP.SYNCS 0x989680 ;  /* 0x009896800000895d */ /* 0x010fea0003900000 */
[----:B------:R-:W4:Y:S02]  /*163f0*/  @!P0 SYNCS.PHASECHK.TRANS64 P0, [R3+URZ], R2 ;  /* 0x00000002030085a7 */ /* 0x000f24000800007f */
[----:B----4-:R-:W-:Y:S05]  /*16400*/  @!P0 BRA `(.L_x_11653) ;  /* 0xfffffffc00f08947 */ /* 0x010fea000383ffff */
.L_x_11646:
[----:B------:R-:W-:Y:S05]  /*16410*/  BSYNC B0 ;  /* 0x0000000000007941 */ /* 0x000fea0003800000 */
.L_x_11645:
[----:B------:R-:W-:Y:S05]  /*16420*/  EXIT ;  /* 0x000000000000794d */ /* 0x000fea0003800000 */
.L_x_11433:
[----:B0-----:R0:W1:Y:S02]  /*16430*/  SYNCS.PHASECHK.TRANS64.TRYWAIT P0, [R8+URZ+0x22800], R3 ;  /* 0x02280003080075a7 */ /* 0x001064000800017f */
[----:B-1----:R-:W-:Y:S05]  /*16440*/  @!P0 NANOSLEEP.SYNCS 0x989680 ;  /* 0x009896800000895d */ /* 0x002fea0003900000 */
[----:B------:R-:W1:Y:S02]  /*16450*/  @!P0 SYNCS.PHASECHK.TRANS64 P0, [R8+URZ+0x22800], R3 ;  /* 0x02280003080085a7 */ /* 0x000e64000800007f */
[----:B-1----:R-:W-:Y:S05]  /*16460*/  @!P0 BRA `(.L_x_11433) ;  /* 0xfffffffc00f08947 */ /* 0x002fea000383ffff */
[----:B------:R-:W-:Y:S05]  /*16470*/  BRA `(.L_x_11654) ;  /* 0xfffffeb800647947 */ /* 0x000fea000383ffff */
.L_x_11437:
[----:B--2---:R2:W3:Y:S02]  /*16480*/  SYNCS.PHASECHK.TRANS64.TRYWAIT P1, [R5+URZ+0x22830], R10 ;  /* 0x0228300a050075a7 */ /* 0x0044e4000802017f */
[----:B---3--:R-:W-:Y:S05]  /*16490*/  @!P1 NANOSLEEP.SYNCS 0x989680 ;  /* 0x009896800000995d */ /* 0x008fea0003900000 */
[----:B------:R-:W3:Y:S02]  /*164a0*/  @!P1 SYNCS.PHASECHK.TRANS64 P1, [R5+URZ+0x22830], R10 ;  /* 0x0228300a050095a7 */ /* 0x000ee4000802007f */
[----:B---3--:R-:W-:Y:S05]  /*164b0*/  @!P1 BRA `(.L_x_11437) ;  /* 0xfffffffc00f09947 */ /* 0x008fea000383ffff */
[----:B------:R-:W-:Y:S05]  /*164c0*/  BRA `(.L_x_11436) ;  /* 0xfffffeb800907947 */ /* 0x000fea000383ffff */
.L_x_11449:
[----:B---3--:R3:W4:Y:S02]  /*164d0*/  SYNCS.PHASECHK.TRANS64.TRYWAIT P1, [R5+URZ+0x22850], R10 ;  /* 0x0228500a050075a7 */ /* 0x008724000802017f */
[----:B----4-:R-:W-:Y:S05]  /*164e0*/  @!P1 NANOSLEEP.SYNCS 0x989680 ;  /* 0x009896800000995d */ /* 0x010fea0003900000 */
[----:B------:R-:W4:Y:S02]  /*164f0*/  @!P1 SYNCS.PHASECHK.TRANS64 P1, [R5+URZ+0x22850], R10 ;  /* 0x0228500a050095a7 */ /* 0x000f24000802007f */
[----:B----4-:R-:W-:Y:S05]  /*16500*/  @!P1 BRA `(.L_x_11449) ;  /* 0xfffffffc00f09947 */ /* 0x010fea000383ffff */
[----:B------:R-:W-:Y:S05]  /*16510*/  BRA `(.L_x_11448) ;  /* 0xfffffedc00507947 */ /* 0x000fea000383ffff */
.L_x_11457:
[----:B-1----:R-:W-:-:S04]  /*16520*/  IMAD.U32 R9, RZ, RZ, UR27 ;  /* 0x0000001bff097e24 */ /* 0x002fc8000f8e00ff */
[----:B------:R1:W2:Y:S03]  /*16530*/  SYNCS.PHASECHK.TRANS64.TRYWAIT P1, [R9+URZ+0x22830], R10 ;  /* 0x0228300a090075a7 */ /* 0x0002a6000802017f */
[----:B--2---:R-:W-:Y:S05]  /*16540*/  @!P1 NANOSLEEP.SYNCS 0x989680 ;  /* 0x009896800000995d */ /* 0x004fea0003900000 */
[----:B------:R-:W2:Y:S02]  /*16550*/  @!P1 SYNCS.PHASECHK.TRANS64 P1, [R9+URZ+0x22830], R10 ;  /* 0x0228300a090095a7 */ /* 0x000ea4000802007f */
[----:B--2---:R-:W-:Y:S05]  /*16560*/  @!P1 BRA `(.L_x_11457) ;  /* 0xfffffffc00ec9947 */ /* 0x004fea000383ffff */
[----:B------:R-:W-:Y:S05]  /*16570*/  BRA `(.L_x_11456) ;  /* 0xfffffee000e07947 */ /* 0x000fea000383ffff */
.L_x_11469:
[----:B--2---:R2:W3:Y:S02]  /*16580*/  SYNCS.PHASECHK.TRANS64.TRYWAIT P1, [R11+URZ+0x22850], R10 ;  /* 0x0228500a0b0075a7 */ /* 0x0044e4000802017f */
[----:B---3--:R-:W-:Y:S05]  /*16590*/  @!P1 NANOSLEEP.SYNCS 0x989680 ;  /* 0x009896800000995d */ /* 0x008fea0003900000 */
[----:B------:R-:W3:Y:S02]  /*165a0*/  @!P1 SYNCS.PHASECHK.TRANS64 P1, [R11+URZ+0x22850], R10 ;  /* 0x0228500a0b0095a7 */ /* 0x000ee4000802007f */
[----:B---3--:R-:W-:Y:S05]  /*165b0*/  @!P1 BRA `(.L_x_11469) ;  /* 0xfffffffc00f09947 */ /* 0x008fea000383ffff */
[----:B------:R-:W-:Y:S05]  /*165c0*/  BRA `(.L_x_11468) ;  /* 0xffffff0c00b87947 */ /* 0x000fea000383ffff */
.L_x_11478:
[----:B---3--:R-:W-:-:S04]  /*165d0*/  IMAD.U32 R2, RZ, RZ, UR24 ;  /* 0x00000018ff027e24 */ /* 0x008fc8000f8e00ff */
[----:B------:R3:W4:Y:S03]  /*165e0*/  SYNCS.PHASECHK.TRANS64.TRYWAIT P2, [R2+URZ+0x22830], R5 ;  /* 0x02283005020075a7 */ /* 0x000726000804017f */
[----:B----4-:R-:W-:Y:S05]  /*165f0*/  @!P2 NANOSLEEP.SYNCS 0x989680 ;  /* 0x009896800000a95d */ /* 0x010fea0003900000 */
[----:B------:R-:W4:Y:S02]  /*16600*/  @!P2 SYNCS.PHASECHK.TRANS64 P2, [R2+URZ+0x22830], R5 ;  /* 0x022830050200a5a7 */ /* 0x000f24000804007f */
[----:B----4-:R-:W-:Y:S05]  /*16610*/  @!P2 BRA `(.L_x_11478) ;  /* 0xfffffffc00eca947 */ /* 0x010fea000383ffff */
[----:B------:R-:W-:Y:S05]  /*16620*/  BRA `(.L_x_11477) ;  /* 0xffffff1400747947 */ /* 0x000fea000383ffff */
.L_x_11482:
[----:B-1----:R1:W3:Y:S02]  /*16630*/  SYNCS.PHASECHK.TRANS64.TRYWAIT P2, [R178+URZ+0x22850], R5 ;  /* 0x02285005b20075a7 */ /* 0x0022e4000804017f */
[----:B---3--:R-:W-:Y:S05]  /*16640*/  @!P2 NANOSLEEP.SYNCS 0x989680 ;  /* 0x009896800000a95d */ /* 0x008fea0003900000 */
[----:B------:R-:W3:Y:S02]  /*16650*/  @!P2 SYNCS.PHASECHK.TRANS64 P2, [R178+URZ+0x22850], R5 ;  /* 0x02285005b200a5a7 */ /* 0x000ee4000804007f */
[----:B---3--:R-:W-:Y:S05]  /*16660*/  @!P2 BRA `(.L_x_11482) ;  /* 0xfffffffc00f0a947 */ /* 0x008fea000383ffff */
[----:B------:R-:W-:Y:S05]  /*16670*/  BRA `(.L_x_11481) ;  /* 0xffffff2c00987947 */ /* 0x000fea000383ffff */
.L_x_11488:
[----:B---3--:R-:W-:-:S04]  /*16680*/  IMAD.U32 R2, RZ, RZ, UR26 ;  /* 0x0000001aff027e24 */ /* 0x008fc8000f8e00ff */
[----:B------:R3:W4:Y:S03]  /*16690*/  SYNCS.PHASECHK.TRANS64.TRYWAIT P1, [R2+URZ+0x22830], R7 ;  /* 0x02283007020075a7 */ /* 0x000726000802017f */
[----:B----4-:R-:W-:Y:S05]  /*166a0*/  @!P1 NANOSLEEP.SYNCS 0x989680 ;  /* 0x009896800000995d */ /* 0x010fea0003900000 */
[----:B------:R-:W4:Y:S02]  /*166b0*/  @!P1 SYNCS.PHASECHK.TRANS64 P1, [R2+URZ+0x22830], R7 ;  /* 0x02283007020095a7 */ /* 0x000f24000802007f */
[----:B----4-:R-:W-:Y:S05]  /*166c0*/  @!P1 BRA `(.L_x_11488) ;  /* 0xfffffffc00ec9947 */ /* 0x010fea000383ffff */
[----:B------:R-:W-:Y:S05]  /*166d0*/  BRA `(.L_x_11487) ;  /* 0xffffff3000ac7947 */ /* 0x000fea000383ffff */
.L_x_11500:
[----:B-1----:R1:W2:Y:S02]  /*166e0*/  SYNCS.PHASECHK.TRANS64.TRYWAIT P1, [R8+URZ+0x22850], R7 ;  /* 0x02285007080075a7 */ /* 0x0022a4000802017f */
[----:B--2---:R-:W-:Y:S05]  /*166f0*/  @!P1 NANOSLEEP.SYNCS 0x989680 ;  /* 0x009896800000995d */ /* 0x004fea0003900000 */
[----:B------:R-:W2:Y:S02]  /*16700*/  @!P1 SYNCS.PHASECHK.TRANS64 P1, [R8+URZ+0x22850], R7 ;  /* 0x02285007080095a7 */ /* 0x000ea4000802007f */
[----:B--2---:R-:W-:Y:S05]  /*16710*/  @!P1 BRA `(.L_x_11500) ;  /* 0xfffffffc00f09947 */ /* 0x004fea000383ffff */
[----:B------:R-:W-:Y:S05]  /*16720*/  BRA `(.L_x_11499) ;  /* 0xffffff5c00307947 */ /* 0x000fea000383ffff */
.L_x_11551:
        /* <DEDUP_REMOVED lines=11> */
.L_x_11656:
[----:B------:R-:W-:Y:S05]  /*167e0*/  BSYNC B0 ;  /* 0x0000000000007941 */ /* 0x000fea0003800000 */
.L_x_11655:
[----:B------:R-:W-:Y:S05]  /*167f0*/  BRA `(.L_x_11657) ;  /* 0xffffffb000b87947 */ /* 0x000fea000383ffff */
.L_x_11553:
[----:B------:R-:W-:Y:S01]  /*16800*/  BSSY B0, `(.L_x_11658) ;  /* 0x0000006000007945 */ /* 0x000fe20003800000 */
[----:B------:R-:W-:-:S07]  /*16810*/  IMAD.MOV.U32 R15, RZ, RZ, -0x1 ;  /* 0xffffffffff0f7424 */ /* 0x000fce00078e00ff */
[----:B012-4-:R-:W-:Y:S05]  /*16820*/  WARPSYNC.COLLECTIVE R15, `(.L_x_11659) ;  /* 0x000000000f0c7348 */ /* 0x017fea0003c00000 */
[----:B------:R-:W-:Y:S02]  /*16830*/  ELECT P6, UR62, PT ;  /* 0x00000000003e782f */ /* 0x000fe400038c0000 */
[----:B------:R-:W-:Y:S01]  /*16840*/  MOV R14, UR62 ;  /* 0x0000003e000e7c02 */ /* 0x000fe20008000f00 */
[----:B012-4-:R-:W-:Y:S10]  /*16850*/  ENDCOLLECTIVE ;  /* 0x000000000000791b */ /* 0x017ff40003800000 */
.L_x_11659:
[----:B------:R-:W-:Y:S05]  /*16860*/  BSYNC B0 ;  /* 0x0000000000007941 */ /* 0x000fea0003800000 */
.L_x_11658:
[----:B------:R-:W-:Y:S05]  /*16870*/  BRA `(.L_x_11660) ;  /* 0xffffffb000c47947 */ /* 0x000fea000383ffff */
.L_x_11555:
[----:B--2---:R2:W3:Y:S02]  /*16880*/  SYNCS.PHASECHK.TRANS64.TRYWAIT P0, [R0+URZ+0x22840], R2 ;  /* 0x02284002000075a7 */ /* 0x0044e4000800017f */
[----:B---3--:R-:W-:Y:S05]  /*16890*/  @!P0 NANOSLEEP.SYNCS 0x989680 ;  /* 0x009896800000895d */ /* 0x008fea0003900000 */
[----:B------:R-:W3:Y:S02]  /*168a0*/  @!P0 SYNCS.PHASECHK.TRANS64 P0, [R0+URZ+0x22840], R2 ;  /* 0x02284002000085a7 */ /* 0x000ee4000800007f */
[----:B---3--:R-:W-:Y:S05]  /*168b0*/  @!P0 BRA `(.L_x_11555) ;  /* 0xfffffffc00f08947 */ /* 0x008fea000383ffff */
[----:B------:R-:W-:Y:S05]  /*168c0*/  BRA `(.L_x_11661) ;  /* 0xffffffb4002c7947 */ /* 0x000fea000383ffff */
.L_x_11559:
        /* <DEDUP_REMOVED lines=13> */
.L_x_11662:
[----:B------:R-:W-:Y:S02]  /*169a0*/  IMAD.MOV.U32 R13, RZ, RZ, R0 ;  /* 0x000000ffff0d7224 */ /* 0x000fe400078e0000 */
[----:B------:R-:W-:-:S07]  /*169b0*/  IMAD.MOV.U32 R6, RZ, RZ, R14 ;  /* 0x000000ffff067224 */ /* 0x000fce00078e000e */
[----:B------:R-:W-:Y:S05]  /*169c0*/  WARPSYNC.COLLECTIVE R15, `(.L_x_11663) ;  /* 0x000000000f087348 */ /* 0x000fea0003c00000 */
[----:B------:R0:W1:Y:S02]  /*169d0*/  SHFL.IDX P6, R14, R13, R12, R11 ;  /* 0x0000000c0d0e7389 */ /* 0x00006400000c000b */
[----:B01----:R-:W-:Y:S01]  /*169e0*/  ENDCOLLECTIVE ;  /* 0x000000000000791b */ /* 0x003fe20003800000 */
.L_x_11663:
[----:B------:R-:W-:Y:S02]  /*169f0*/  IMAD.MOV.U32 R13, RZ, RZ, R2 ;  /* 0x000000ffff0d7224 */ /* 0x000fe400078e0002 */
[----:B------:R-:W-:Y:S02]  /*16a00*/  IMAD.MOV.U32 R12, RZ, RZ, 0x1 ;  /* 0x00000001ff0c7424 */ /* 0x000fe400078e00ff */
[----:B------:R-:W-:-:S07]  /*16a10*/  IMAD.MOV.U32 R7, RZ, RZ, R14 ;  /* 0x000000ffff077224 */ /* 0x000fce00078e000e */
[----:B------:R-:W-:Y:S05]  /*16a20*/  WARPSYNC.COLLECTIVE R15, `(.L_x_11664) ;  /* 0x000000000f087348 */ /* 0x000fea0003c00000 */
[----:B------:R0:W1:Y:S02]  /*16a30*/  SHFL.IDX P6, R14, R13, R12, R11 ;  /* 0x0000000c0d0e7389 */ /* 0x00006400000c000b */
[----:B01----:R-:W-:Y:S01]  /*16a40*/  ENDCOLLECTIVE ;  /* 0x000000000000791b */ /* 0x003fe20003800000 */
.L_x_11664:
        /* <DEDUP_REMOVED lines=15> */
.L_x_11665:
[----:B------:R-:W-:Y:S02]  /*16b40*/  IMAD.MOV.U32 R13, RZ, RZ, R2 ;  /* 0x000000ffff0d7224 */ /* 0x000fe400078e0002 */
[----:B------:R-:W-:Y:S02]  /*16b50*/  IMAD.MOV.U32 R12, RZ, RZ, 0x2 ;  /* 0x00000002ff0c7424 */ /* 0x000fe400078e00ff */
[----:B------:R-:W-:-:S07]  /*16b60*/  IMAD.MOV.U32 R5, RZ, RZ, R14 ;  /* 0x000000ffff057224 */ /* 0x000fce00078e000e */
[----:B------:R-:W-:Y:S05]  /*16b70*/  WARPSYNC.COLLECTIVE R15, `(.L_x_11666) ;  /* 0x000000000f087348 */ /* 0x000fea0003c00000 */
[----:B------:R0:W1:Y:S02]  /*16b80*/  SHFL.IDX P6, R14, R13, R12, R11 ;  /* 0x0000000c0d0e7389 */ /* 0x00006400000c000b */
[----:B01----:R-:W-:Y:S01]  /*16b90*/  ENDCOLLECTIVE ;  /* 0x000000000000791b */ /* 0x003fe20003800000 */
.L_x_11666:
        /* <DEDUP_REMOVED lines=15> */
.L_x_11667:
[----:B------:R-:W-:Y:S02]  /*16c90*/  IMAD.MOV.U32 R13, RZ, RZ, R2 ;  /* 0x000000ffff0d7224 */ /* 0x000fe400078e0002 */
[----:B------:R-:W-:Y:S02]  /*16ca0*/  IMAD.MOV.U32 R12, RZ, RZ, 0x3 ;  /* 0x00000003ff0c7424 */ /* 0x000fe400078e00ff */
[----:B------:R-:W-:-:S07]  /*16cb0*/  IMAD.MOV.U32 R5, RZ, RZ, R14 ;  /* 0x000000ffff057224 */ /* 0x000fce00078e000e */
[----:B------:R-:W-:Y:S05]  /*16cc0*/  WARPSYNC.COLLECTIVE R15, `(.L_x_11668) ;  /* 0x000000000f087348 */ /* 0x000fea0003c00000 */
[----:B------:R0:W1:Y:S02]  /*16cd0*/  SHFL.IDX P6, R14, R13, R12, R11 ;  /* 0x0000000c0d0e7389 */ /* 0x00006400000c000b */
[----:B01----:R-:W-:Y:S01]  /*16ce0*/  ENDCOLLECTIVE ;  /* 0x000000000000791b */ /* 0x003fe20003800000 */
.L_x_11668:
        /* <DEDUP_REMOVED lines=15> */
.L_x_11669:
[----:B------:R-:W-:Y:S02]  /*16de0*/  IMAD.MOV.U32 R13, RZ, RZ, R2 ;  /* 0x000000ffff0d7224 */ /* 0x000fe400078e0002 */
[----:B------:R-:W-:Y:S02]  /*16df0*/  IMAD.MOV.U32 R12, RZ, RZ, 0x4 ;  /* 0x00000004ff0c7424 */ /* 0x000fe400078e00ff */
[----:B------:R-:W-:-:S07]  /*16e00*/  IMAD.MOV.U32 R5, RZ, RZ, R14 ;  /* 0x000000ffff057224 */ /* 0x000fce00078e000e */
[----:B------:R-:W-:Y:S05]  /*16e10*/  WARPSYNC.COLLECTIVE R15, `(.L_x_11670) ;  /* 0x000000000f087348 */ /* 0x000fea0003c00000 */
[----:B------:R0:W1:Y:S02]  /*16e20*/  SHFL.IDX P6, R14, R13, R12, R11 ;  /* 0x0000000c0d0e7389 */ /* 0x00006400000c000b */
[----:B01----:R-:W-:Y:S01]  /*16e30*/  ENDCOLLECTIVE ;  /* 0x000000000000791b */ /* 0x003fe20003800000 */
.L_x_11670:
        /* <DEDUP_REMOVED lines=15> */
.L_x_11671:
[----:B------:R-:W-:Y:S02]  /*16f30*/  IMAD.MOV.U32 R13, RZ, RZ, R2 ;  /* 0x000000ffff0d7224 */ /* 0x000fe400078e0002 */
[----:B------:R-:W-:Y:S02]  /*16f40*/  IMAD.MOV.U32 R12, RZ, RZ, 0x5 ;  /* 0x00000005ff0c7424 */ /* 0x000fe400078e00ff */
[----:B------:R-:W-:-:S07]  /*16f50*/  IMAD.MOV.U32 R5, RZ, RZ, R14 ;  /* 0x000000ffff057224 */ /* 0x000fce00078e000e */
[----:B------:R-:W-:Y:S05]  /*16f60*/  WARPSYNC.COLLECTIVE R15, `(.L_x_11672) ;  /* 0x000000000f087348 */ /* 0x000fea0003c00000 */
[----:B------:R0:W1:Y:S02]  /*16f70*/  SHFL.IDX P6, R14, R13, R12, R11 ;  /* 0x0000000c0d0e7389 */ /* 0x00006400000c000b */
[----:B01----:R-:W-:Y:S01]  /*16f80*/  ENDCOLLECTIVE ;  /* 0x000000000000791b */ /* 0x003fe20003800000 */
.L_x_11672:
        /* <DEDUP_REMOVED lines=15> */
.L_x_11673:
[----:B------:R-:W-:Y:S02]  /*17080*/  IMAD.MOV.U32 R13, RZ, RZ, R2 ;  /* 0x000000ffff0d7224 */ /* 0x000fe400078e0002 */
[----:B------:R-:W-:Y:S02]  /*17090*/  IMAD.MOV.U32 R12, RZ, RZ, 0x6 ;  /* 0x00000006ff0c7424 */ /* 0x000fe400078e00ff */
[----:B------:R-:W-:-:S07]  /*170a0*/  IMAD.MOV.U32 R5, RZ, RZ, R14 ;  /* 0x000000ffff057224 */ /* 0x000fce00078e000e */
[----:B------:R-:W-:Y:S05]  /*170b0*/  WARPSYNC.COLLECTIVE R15, `(.L_x_11674) ;  /* 0x000000000f087348 */ /* 0x000fea0003c00000 */
[----:B------:R0:W1:Y:S02]  /*170c0*/  SHFL.IDX P6, R14, R13, R12, R11 ;  /* 0x0000000c0d0e7389 */ /* 0x00006400000c000b */
[----:B01----:R-:W-:Y:S01]  /*170d0*/  ENDCOLLECTIVE ;  /* 0x000000000000791b */ /* 0x003fe20003800000 */
.L_x_11674:
        /* <DEDUP_REMOVED lines=13> */
.L_x_11675:
        /* <DEDUP_REMOVED lines=8> */
.L_x_11676:
        /* <DEDUP_REMOVED lines=13> */
.L_x_11677:
[----:B------:R-:W-:Y:S01]  /*17300*/  IMAD.MOV.U32 R0, RZ, RZ, R14 ;  /* 0x000000ffff007224 */ /* 0x000fe200078e000e */
[----:B------:R-:W-:Y:S06]  /*17310*/  BRA `(.L_x_11678) ;  /* 0xffffffb400c07947 */ /* 0x000fec000383ffff */
.L_x_11562:
[----:B0-----:R-:W2:Y:S02]  /*17320*/  LDL R2, [R1+0x4] ;  /* 0x0000040001027983 */ /* 0x001ea40000100800 */
[----:B--2---:R0:W1:Y:S02]  /*17330*/  SYNCS.PHASECHK.TRANS64.TRYWAIT P0, [R2+URZ+0x22820], R0 ;  /* 0x02282000020075a7 */ /* 0x004064000800017f */
[----:B-1----:R-:W-:Y:S05]  /*17340*/  @!P0 NANOSLEEP.SYNCS 0x989680 ;  /* 0x009896800000895d */ /* 0x002fea0003900000 */
[----:B------:R-:W1:Y:S02]  /*17350*/  @!P0 SYNCS.PHASECHK.TRANS64 P0, [R2+URZ+0x22820], R0 ;  /* 0x02282000020085a7 */ /* 0x000e64000800007f */
[----:B-1----:R-:W-:Y:S05]  /*17360*/  @!P0 BRA `(.L_x_11562) ;  /* 0xfffffffc00ec8947 */ /* 0x002fea000383ffff */
[----:B------:R-:W-:Y:S05]  /*17370*/  BRA `(.L_x_11679) ;  /* 0xffffffb800207947 */ /* 0x000fea000383ffff */
.L_x_11566:
[----:B0-----:R0:W1:Y:S02]  /*17380*/  SYNCS.PHASECHK.TRANS64.TRYWAIT P0, [R2+URZ+0x22860], R0 ;  /* 0x02286000020075a7 */ /* 0x001064000800017f */
[----:B-1----:R-:W-:Y:S05]  /*17390*/  @!P0 NANOSLEEP.SYNCS 0x989680 ;  /* 0x009896800000895d */ /* 0x002fea0003900000 */
[----:B------:R-:W1:Y:S02]  /*173a0*/  @!P0 SYNCS.PHASECHK.TRANS64 P0, [R2+URZ+0x22860], R0 ;  /* 0x02286000020085a7 */ /* 0x000e64000800007f */
[----:B-1----:R-:W-:Y:S05]  /*173b0*/  @!P0 BRA `(.L_x_11566) ;  /* 0xfffffffc00f08947 */ /* 0x002fea000383ffff */
[----:B------:R-:W-:Y:S05]  /*173c0*/  BRA `(.L_x_11680) ;  /* 0xffffffb800507947 */ /* 0x000fea000383ffff */
.L_x_11581:
[----:B-1----:R1:W2:Y:S02]  /*173d0*/  SYNCS.PHASECHK.TRANS64.TRYWAIT P0, [R3+URZ+0x22840], R2 ;  /* 0x02284002030075a7 */ /* 0x0022a4000800017f */
[----:B--2---:R-:W-:Y:S05]  /*173e0*/  @!P0 NANOSLEEP.SYNCS 0x989680 ;  /* 0x009896800000895d */ /* 0x004fea0003900000 */
[----:B------:R-:W2:Y:S02]  /*173f0*/  @!P0 SYNCS.PHASECHK.TRANS64 P0, [R3+URZ+0x22840], R2 ;  /* 0x02284002030085a7 */ /* 0x000ea4000800007f */
[----:B--2---:R-:W-:Y:S05]  /*17400*/  @!P0 BRA `(.L_x_11581) ;  /* 0xfffffffc00f08947 */ /* 0x004fea000383ffff */
[----:B------:R-:W-:Y:S05]  /*17410*/  BRA `(.L_x_11681) ;  /* 0xffffffc0006c7947 */ /* 0x000fea000383ffff */
.L_x_11586:
[----:B0-----:R0:W2:Y:S02]  /*17420*/  SYNCS.PHASECHK.TRANS64.TRYWAIT P0, [R3+URZ+0x22860], R2 ;  /* 0x02286002030075a7 */ /* 0x0010a4000800017f */
[----:B--2---:R-:W-:Y:S05]  /*17430*/  @!P0 NANOSLEEP.SYNCS 0x989680 ;  /* 0x009896800000895d */ /* 0x004fea0003900000 */
[----:B------:R-:W2:Y:S02]  /*17440*/  @!P0 SYNCS.PHASECHK.TRANS64 P0, [R3+URZ+0x22860], R2 ;  /* 0x02286002030085a7 */ /* 0x000ea4000800007f */
[----:B--2---:R-:W-:Y:S05]  /*17450*/  @!P0 BRA `(.L_x_11586) ;  /* 0xfffffffc00f08947 */ /* 0x004fea000383ffff */
[----:B------:R-:W-:Y:S05]  /*17460*/  BRA `(.L_x_11682) ;  /* 0xffffffc000f07947 */ /* 0x000fea000383ffff */
.L_x_11597:
[----:B0-----:R0:W1:Y:S02]  /*17470*/  SYNCS.PHASECHK.TRANS64.TRYWAIT P0, [R2+URZ+0x22840], R3 ;  /* 0x02284003020075a7 */ /* 0x001064000800017f */
[----:B-1----:R-:W-:Y:S05]  /*17480*/  @!P0 NANOSLEEP.SYNCS 0x989680 ;  /* 0x009896800000895d */ /* 0x002fea0003900000 */
[----:B------:R-:W1:Y:S02]  /*17490*/  @!P0 SYNCS.PHASECHK.TRANS64 P0, [R2+URZ+0x22840], R3 ;  /* 0x02284003020085a7 */ /* 0x000e64000800007f */
[----:B-1----:R-:W-:Y:S05]  /*174a0*/  @!P0 BRA `(.L_x_11597) ;  /* 0xfffffffc00f08947 */ /* 0x002fea000383ffff */
[----:B------:R-:W-:Y:S05]  /*174b0*/  BRA `(.L_x_11683) ;  /* 0xffffffc800f07947 */ /* 0x000fea000383ffff */
.L_x_11602:
[----:B-1----:R1:W2:Y:S02]  /*174c0*/  SYNCS.PHASECHK.TRANS64.TRYWAIT P0, [R2+URZ+0x22860], R3 ;  /* 0x02286003020075a7 */ /* 0x0022a4000800017f */
[----:B--2---:R-:W-:Y:S05]  /*174d0*/  @!P0 NANOSLEEP.SYNCS 0x989680 ;  /* 0x009896800000895d */ /* 0x004fea0003900000 */
[----:B------:R-:W2:Y:S02]  /*174e0*/  @!P0 SYNCS.PHASECHK.TRANS64 P0, [R2+URZ+0x22860], R3 ;  /* 0x02286003020085a7 */ /* 0x000ea4000800007f */
[----:B--2---:R-:W-:Y:S05]  /*174f0*/  @!P0 BRA `(.L_x_11602) ;  /* 0xfffffffc00f08947 */ /* 0x004fea000383ffff */
[----:B------:R-:W-:Y:S05]  /*17500*/  BRA `(.L_x_11684) ;  /* 0xffffffcc00707947 */ /* 0x000fea000383ffff */
.L_x_11613:
[----:B0-----:R0:W1:Y:S02]  /*17510*/  SYNCS.PHASECHK.TRANS64.TRYWAIT P0, [R3+URZ+0x22840], R2 ;  /* 0x02284002030075a7 */ /* 0x001064000800017f */
[----:B-1----:R-:W-:Y:S05]  /*17520*/  @!P0 NANOSLEEP.SYNCS 0x989680 ;  /* 0x009896800000895d */ /* 0x002fea0003900000 */
[----:B------:R-:W1:Y:S02]  /*17530*/  @!P0 SYNCS.PHASECHK.TRANS64 P0, [R3+URZ+0x22840], R2 ;  /* 0x02284002030085a7 */ /* 0x000e64000800007f */
[----:B-1----:R-:W-:Y:S05]  /*17540*/  @!P0 BRA `(.L_x_11613) ;  /* 0xfffffffc00f08947 */ /* 0x002fea000383ffff */
[----:B------:R-:W-:Y:S05]  /*17550*/  BRA `(.L_x_11685) ;  /* 0xffffffd4004c7947 */ /* 0x000fea000383ffff */
.L_x_11618:
[----:B-1----:R1:W2:Y:S02]  /*17560*/  SYNCS.PHASECHK.TRANS64.TRYWAIT P0, [R3+URZ+0x22860], R2 ;  /* 0x02286002030075a7 */ /* 0x0022a4000800017f */
[----:B--2---:R-:W-:Y:S05]  /*17570*/  @!P0 NANOSLEEP.SYNCS 0x989680 ;  /* 0x009896800000895d */ /* 0x004fea0003900000 */
[----:B------:R-:W2:Y:S02]  /*17580*/  @!P0 SYNCS.PHASECHK.TRANS64 P0, [R3+URZ+0x22860], R2 ;  /* 0x02286002030085a7 */ /* 0x000ea4000800007f */
[----:B--2---:R-:W-:Y:S05]  /*17590*/  @!P0 BRA `(.L_x_11618) ;  /* 0xfffffffc00f08947 */ /* 0x004fea000383ffff */
[----:B------:R-:W-:Y:S05]  /*175a0*/  BRA `(.L_x_11686) ;  /* 0xffffffd400d07947 */ /* 0x000fea000383ffff */
.L_x_11630:
[----:B------:R-:W-:Y:S01]  /*175b0*/  BSSY B0, `(.L_x_11687) ;  /* 0x0000008000007945 */ /* 0x000fe20003800000 */
[----:B------:R-:W-:Y:S02]  /*175c0*/  IMAD.MOV.U32 R13, RZ, RZ, R16 ;  /* 0x000000ffff0d7224 */ /* 0x000fe400078e0010 */
[----:B------:R-:W-:Y:S02]  /*175d0*/  IMAD.MOV.U32 R12, RZ, RZ, RZ ;  /* 0x000000ffff0c7224 */ /* 0x000fe400078e00ff */
[----:B------:R-:W-:Y:S02]  /*175e0*/  IMAD.MOV.U32 R11, RZ, RZ, 0x1f ;  /* 0x0000001fff0b7424 */ /* 0x000fe400078e00ff */
[----:B------:R-:W-:-:S07]  /*175f0*/  IMAD.MOV.U32 R15, RZ, RZ, -0x1 ;  /* 0xffffffffff0f7424 */ /* 0x000fce00078e00ff */
[----:B012--5:R-:W-:Y:S05]  /*17600*/  WARPSYNC.COLLECTIVE R15, `(.L_x_11688) ;  /* 0x000000000f087348 */ /* 0x027fea0003c00000 */
[----:B------:R3:W4:Y:S02]  /*17610*/  SHFL.IDX P6, R14, R13, R12, R11 ;  /* 0x0000000c0d0e7389 */ /* 0x00072400000c000b */
[----:B012345:R-:W-:Y:S01]  /*17620*/  ENDCOLLECTIVE ;  /* 0x000000000000791b */ /* 0x03ffe20003800000 */
.L_x_11688:
[----:B------:R-:W-:Y:S05]  /*17630*/  BSYNC B0 ;  /* 0x0000000000007941 */ /* 0x000fea0003800000 */
.L_x_11687:
        /* <DEDUP_REMOVED lines=9> */
.L_x_11689:
        /* <DEDUP_REMOVED lines=18> */
.L_x_11690:
[----:B------:R-:W-:Y:S01]  /*177f0*/  IMAD.MOV.U32 R12, RZ, RZ, 0x2 ;  /* 0x00000002ff0c7424 */ /* 0x000fe200078e00ff */
[----:B------:R-:W-:-:S05]  /*17800*/  SEL R7, R14, RZ, P1 ;  /* 0x000000ff0e077207 */ /* 0x000fca0000800000 */
[----:B------:R-:W-:-:S04]  /*17810*/  IMAD.IADD R3, R2, 0x1, R7 ;  /* 0x0000000102037824 */ /* 0x000fc800078e0207 */
[----:B------:R-:W-:-:S07]  /*17820*/  IMAD.MOV.U32 R13, RZ, RZ, R3 ;  /* 0x000000ffff0d7224 */ /* 0x000fce00078e0003 */
[----:B------:R-:W-:Y:S05]  /*17830*/  WARPSYNC.COLLECTIVE R15, `(.L_x_11691) ;  /* 0x000000000f087348 */ /* 0x000fea0003c00000 */
[----:B------:R0:W1:Y:S02]  /*17840*/  SHFL.UP P6, R14, R13, R12, R11 ;  /* 0x0400000c0d0e7389 */ /* 0x00006400000c000b */
[----:B01----:R-:W-:Y:S01]  /*17850*/  ENDCOLLECTIVE ;  /* 0x000000000000791b */ /* 0x003fe20003800000 */
.L_x_11691:
[----:B------:R-:W-:Y:S01]  /*17860*/  IMAD.MOV.U32 R12, RZ, RZ, 0x4 ;  /* 0x00000004ff0c7424 */ /* 0x000fe200078e00ff */
[----:B------:R-:W-:-:S05]  /*17870*/  SEL R14, R14, RZ, P2 ;  /* 0x000000ff0e0e7207 */ /* 0x000fca0001000000 */
[----:B------:R-:W-:-:S04]  /*17880*/  IMAD.IADD R3, R3, 0x1, R14 ;  /* 0x0000000103037824 */ /* 0x000fc800078e020e */
[----:B------:R-:W-:-:S07]  /*17890*/  IMAD.MOV.U32 R13, RZ, RZ, R3 ;  /* 0x000000ffff0d7224 */ /* 0x000fce00078e0003 */
[----:B------:R-:W-:Y:S05]  /*178a0*/  WARPSYNC.COLLECTIVE R15, `(.L_x_11692) ;  /* 0x000000000f087348 */ /* 0x000fea0003c00000 */
[----:B------:R0:W1:Y:S02]  /*178b0*/  SHFL.UP P6, R14, R13, R12, R11 ;  /* 0x0400000c0d0e7389 */ /* 0x00006400000c000b */
[----:B01----:R-:W-:Y:S01]  /*178c0*/  ENDCOLLECTIVE ;  /* 0x000000000000791b */ /* 0x003fe20003800000 */
.L_x_11692:
[----:B------:R-:W-:Y:S01]  /*178d0*/  IMAD.MOV.U32 R12, RZ, RZ, 0x8 ;  /* 0x00000008ff0c7424 */ /* 0x000fe200078e00ff */
[----:B------:R-:W-:-:S05]  /*178e0*/  SEL R14, R14, RZ, P3 ;  /* 0x000000ff0e0e7207 */ /* 0x000fca0001800000 */
[----:B------:R-:W-:-:S04]  /*178f0*/  IMAD.IADD R3, R3, 0x1, R14 ;  /* 0x0000000103037824 */ /* 0x000fc800078e020e */
[----:B------:R-:W-:-:S07]  /*17900*/  IMAD.MOV.U32 R13, RZ, RZ, R3 ;  /* 0x000000ffff0d7224 */ /* 0x000fce00078e0003 */
[----:B------:R-:W-:Y:S05]  /*17910*/  WARPSYNC.COLLECTIVE R15, `(.L_x_11693) ;  /* 0x000000000f087348 */ /* 0x000fea0003c00000 */
[----:B------:R0:W1:Y:S02]  /*17920*/  SHFL.UP P6, R14, R13, R12, R11 ;  /* 0x0400000c0d0e7389 */ /* 0x00006400000c000b */
[----:B01----:R-:W-:Y:S01]  /*17930*/  ENDCOLLECTIVE ;  /* 0x000000000000791b */ /* 0x003fe20003800000 */
.L_x_11693:
[----:B------:R-:W-:Y:S01]  /*17940*/  IMAD.MOV.U32 R12, RZ, RZ, 0x10 ;  /* 0x00000010ff0c7424 */ /* 0x000fe200078e00ff */
[----:B------:R-:W-:-:S05]  /*17950*/  SEL R14, R14, RZ, P4 ;  /* 0x000000ff0e0e7207 */ /* 0x000fca0002000000 */
[----:B------:R-:W-:-:S04]  /*17960*/  IMAD.IADD R3, R3, 0x1, R14 ;  /* 0x0000000103037824 */ /* 0x000fc800078e020e */
[----:B------:R-:W-:-:S07]  /*17970*/  IMAD.MOV.U32 R13, RZ, RZ, R3 ;  /* 0x000000ffff0d7224 */ /* 0x000fce00078e0003 */
[----:B------:R-:W-:Y:S05]  /*17980*/  WARPSYNC.COLLECTIVE R15, `(.L_x_11694) ;  /* 0x000000000f087348 */ /* 0x000fea0003c00000 */
[----:B------:R0:W1:Y:S02]  /*17990*/  SHFL.UP P6, R14, R13, R12, R11 ;  /* 0x0400000c0d0e7389 */ /* 0x00006400000c000b */
[----:B01----:R-:W-:Y:S01]  /*179a0*/  ENDCOLLECTIVE ;  /* 0x000000000000791b */ /* 0x003fe20003800000 */
.L_x_11694:
        /* <DEDUP_REMOVED lines=8> */
.L_x_11695:
[----:B------:R-:W-:Y:S05]  /*17a30*/  BRA `(.L_x_11696) ;  /* 0xffffffdc00347947 */ /* 0x000fea000383ffff */
.L_x_11635:
        /* <DEDUP_REMOVED lines=8> */
.L_x_11698:
[----:B------:R-:W-:Y:S05]  /*17ac0*/  BSYNC B0 ;  /* 0x0000000000007941 */ /* 0x000fea0003800000 */
.L_x_11697:
        /* <DEDUP_REMOVED lines=8> */
.L_x_11699:
[----:B------:R-:W-:Y:S01]  /*17b50*/  IMAD.MOV.U32 R12, RZ, RZ, 0x4 ;  /* 0x00000004ff0c7424 */ /* 0x000fe200078e00ff */
[----:B------:R-:W-:-:S05]  /*17b60*/  SEL R4, R14, RZ, P2 ;  /* 0x000000ff0e047207 */ /* 0x000fca0001000000 */
[----:B------:R-:W-:-:S04]  /*17b70*/  IMAD.IADD R4, R13, 0x1, R4 ;  /* 0x000000010d047824 */ /* 0x000fc800078e0204 */
[----:B------:R-:W-:-:S07]  /*17b80*/  IMAD.MOV.U32 R13, RZ, RZ, R4 ;  /* 0x000000ffff0d7224 */ /* 0x000fce00078e0004 */
[----:B------:R-:W-:Y:S05]  /*17b90*/  WARPSYNC.COLLECTIVE R15, `(.L_x_11700) ;  /* 0x000000000f087348 */ /* 0x000fea0003c00000 */
[----:B------:R0:W1:Y:S02]  /*17ba0*/  SHFL.UP P6, R14, R13, R12, R11 ;  /* 0x0400000c0d0e7389 */ /* 0x00006400000c000b */
[----:B01----:R-:W-:Y:S01]  /*17bb0*/  ENDCOLLECTIVE ;  /* 0x000000000000791b */ /* 0x003fe20003800000 */
.L_x_11700:
[----:B------:R-:W-:Y:S01]  /*17bc0*/  IMAD.MOV.U32 R12, RZ, RZ, 0x8 ;  /* 0x00000008ff0c7424 */ /* 0x000fe200078e00ff */
[----:B------:R-:W-:-:S05]  /*17bd0*/  SEL R3, R14, RZ, P3 ;  /* 0x000000ff0e037207 */ /* 0x000fca0001800000 */
[----:B------:R-:W-:-:S04]  /*17be0*/  IMAD.IADD R6, R4, 0x1, R3 ;  /* 0x0000000104067824 */ /* 0x000fc800078e0203 */
[----:B------:R-:W-:-:S07]  /*17bf0*/  IMAD.MOV.U32 R13, RZ, RZ, R6 ;  /* 0x000000ffff0d7224 */ /* 0x000fce00078e0006 */
[----:B------:R-:W-:Y:S05]  /*17c00*/  WARPSYNC.COLLECTIVE R15, `(.L_x_11701) ;  /* 0x000000000f087348 */ /* 0x000fea0003c00000 */
[----:B------:R0:W1:Y:S02]  /*17c10*/  SHFL.UP P6, R14, R13, R12, R11 ;  /* 0x0400000c0d0e7389 */ /* 0x00006400000c000b */
[----:B01----:R-:W-:Y:S01]  /*17c20*/  ENDCOLLECTIVE ;  /* 0x000000000000791b */ /* 0x003fe20003800000 */
.L_x_11701:
[----:B------:R-:W-:Y:S01]  /*17c30*/  IMAD.MOV.U32 R12, RZ, RZ, 0x10 ;  /* 0x00000010ff0c7424 */ /* 0x000fe200078e00ff */
[----:B------:R-:W-:-:S05]  /*17c40*/  SEL R7, R14, RZ, P4 ;  /* 0x000000ff0e077207 */ /* 0x000fca0002000000 */
[----:B------:R-:W-:-:S04]  /*17c50*/  IMAD.IADD R7, R6, 0x1, R7 ;  /* 0x0000000106077824 */ /* 0x000fc800078e0207 */
[----:B------:R-:W-:-:S07]  /*17c60*/  IMAD.MOV.U32 R13, RZ, RZ, R7 ;  /* 0x000000ffff0d7224 */ /* 0x000fce00078e0007 */
[----:B------:R-:W-:Y:S05]  /*17c70*/  WARPSYNC.COLLECTIVE R15, `(.L_x_11702) ;  /* 0x000000000f087348 */ /* 0x000fea0003c00000 */
[----:B------:R0:W1:Y:S02]  /*17c80*/  SHFL.UP P6, R14, R13, R12, R11 ;  /* 0x0400000c0d0e7389 */ /* 0x00006400000c000b */
[----:B01----:R-:W-:Y:S01]  /*17c90*/  ENDCOLLECTIVE ;  /* 0x000000000000791b */ /* 0x003fe20003800000 */
.L_x_11702:
        /* <DEDUP_REMOVED lines=8> */
.L_x_11703:
[----:B------:R-:W-:Y:S05]  /*17d20*/  BRA `(.L_x_11704) ;  /* 0xffffffdc00147947 */ /* 0x000fea000383ffff */
.L_x_11637:
[----:B------:R-:W-:Y:S01]  /*17d30*/  BSSY B0, `(.L_x_11705) ;  /* 0x0000006000007945 */ /* 0x000fe20003800000 */
[----:B------:R-:W-:Y:S01]  /*17d40*/  PLOP3.LUT P6, PT, P6, PT, PT, 0x8, 0x0 ;  /* 0x000000000000781c */ /* 0x000fe200037ce170 */
[----:B------:R-:W-:-:S12]  /*17d50*/  IMAD.MOV.U32 R15, RZ, RZ, -0x1 ;  /* 0xffffffffff0f7424 */ /* 0x000fd800078e00ff */
[----:B012--5:R-:W-:Y:S05]  /*17d60*/  WARPSYNC.COLLECTIVE R15, `(.L_x_11706) ;  /* 0x000000000f087348 */ /* 0x027fea0003c00000 */
[----:B------:R-:W-:Y:S01]  /*17d70*/  VOTE.ANY R14, PT, P6 ;  /* 0x00000000000e7806 */ /* 0x000fe200030e0100 */
[----:B012--5:R-:W-:Y:S06]  /*17d80*/  ENDCOLLECTIVE ;  /* 0x000000000000791b */ /* 0x027fec0003800000 */
.L_x_11706:
[----:B------:R-:W-:Y:S05]  /*17d90*/  BSYNC B0 ;  /* 0x0000000000007941 */ /* 0x000fea0003800000 */
.L_x_11705:
        /* <DEDUP_REMOVED lines=9> */
.L_x_11707:
[----:B------:R-:W-:Y:S01]  /*17e30*/  IMAD.MOV.U32 R17, RZ, RZ, R14 ;  /* 0x000000ffff117224 */ /* 0x000fe200078e000e */
[----:B------:R-:W-:Y:S06]  /*17e40*/  BRA `(.L_x_11708) ;  /* 0xffffffdc00047947 */ /* 0x000fec000383ffff */
.L_x_11639:
[----:B------:R-:W-:Y:S01]  /*17e50*/  BSSY B0, `(.L_x_11709) ;  /* 0x0000007000007945 */ /* 0x000fe20003800000 */
[----:B------:R-:W-:Y:S02]  /*17e60*/  IMAD.MOV.U32 R13, RZ, RZ, R3 ;  /* 0x000000ffff0d7224 */ /* 0x000fe400078e0003 */
[----:B------:R-:W-:Y:S02]  /*17e70*/  IMAD.MOV.U32 R11, RZ, RZ, 0x1f ;  /* 0x0000001fff0b7424 */ /* 0x000fe400078e00ff */
[----:B------:R-:W-:-:S07]  /*17e80*/  IMAD.MOV.U32 R15, RZ, RZ, -0x1 ;  /* 0xffffffffff0f7424 */ /* 0x000fce00078e00ff */
[----:B012345:R-:W-:Y:S05]  /*17e90*/  WARPSYNC.COLLECTIVE R15, `(.L_x_11710) ;  /* 0x000000000f087348 */ /* 0x03ffea0003c00000 */
[----:B------:R0:W0:Y:S02]  /*17ea0*/  SHFL.IDX P6, R14, R13, R12, R11 ;  /* 0x0000000c0d0e7389 */ /* 0x00002400000c000b */
[----:B012345:R-:W-:Y:S01]  /*17eb0*/  ENDCOLLECTIVE ;  /* 0x000000000000791b */ /* 0x03ffe20003800000 */
.L_x_11710:
[----:B------:R-:W-:Y:S05]  /*17ec0*/  BSYNC B0 ;  /* 0x0000000000007941 */ /* 0x000fea0003800000 */
.L_x_11709:
[----:B------:R-:W-:Y:S01]  /*17ed0*/  IMAD.MOV.U32 R5, RZ, RZ, R14 ;  /* 0x000000ffff057224 */ /* 0x000fe200078e000e */
[----:B------:R-:W-:Y:S06]  /*17ee0*/  BRA `(.L_x_11638) ;  /* 0xffffffd800f87947 */ /* 0x000fec000383ffff */
.L_x_11643:
[----:B0-----:R0:W1:Y:S02]  /*17ef0*/  SYNCS.PHASECHK.TRANS64.TRYWAIT P0, [R0+URZ+0x22820], R3 ;  /* 0x02282003000075a7 */ /* 0x001064000800017f */
[----:B-1----:R-:W-:Y:S05]  /*17f00*/  @!P0 NANOSLEEP.SYNCS 0x989680 ;  /* 0x009896800000895d */ /* 0x002fea0003900000 */
[----:B------:R-:W1:Y:S02]  /*17f10*/  @!P0 SYNCS.PHASECHK.TRANS64 P0, [R0+URZ+0x22820], R3 ;  /* 0x02282003000085a7 */ /* 0x000e64000800007f */
[----:B-1----:R-:W-:Y:S05]  /*17f20*/  @!P0 BRA `(.L_x_11643) ;  /* 0xfffffffc00f08947 */ /* 0x002fea000383ffff */
[----:B------:R-:W-:Y:S05]  /*17f30*/  BRA `(.L_x_11711) ;  /* 0xffffffe000787947 */ /* 0x000fea000383ffff */
.L_x_11644:
        /* <DEDUP_REMOVED lines=8> */
[----:B0-2--5:R-:W-:Y:S05]  /*17fc0*/  WARPSYNC.COLLECTIVE R15, `(.L_x_11713) ;  /* 0x000000000f087348 */ /* 0x025fea0003c00000 */
[----:B------:R1:W3:Y:S02]  /*17fd0*/  SHFL.IDX P6, R14, R13, R12, R11 ;  /* 0x0000000c0d0e7389 */ /* 0x0002e400000c000b */
[----:B0123-5:R-:W-:Y:S01]  /*17fe0*/  ENDCOLLECTIVE ;  /* 0x000000000000791b */ /* 0x02ffe20003800000 */
.L_x_11713:
[----:B------:R-:W-:Y:S05]  /*17ff0*/  BSYNC B0 ;  /* 0x0000000000007941 */ /* 0x000fea0003800000 */
.L_x_11712:
[----:B------:R-:W-:Y:S05]  /*18000*/  BRA `(.L_x_11714) ;  /* 0xffffffe000607947 */ /* 0x000fea000383ffff */
.L_x_11647:
[----:B------:R-:W-:Y:S01]  /*18010*/  BSSY B1, `(.L_x_11715) ;  /* 0x0000006000017945 */ /* 0x000fe20003800000 */
[----:B------:R-:W-:-:S07]  /*18020*/  IMAD.MOV.U32 R15, RZ, RZ, -0x1 ;  /* 0xffffffffff0f7424 */ /* 0x000fce00078e00ff */
[----:B012--5:R-:W-:Y:S05]  /*18030*/  WARPSYNC.COLLECTIVE R15, `(.L_x_11716) ;  /* 0x000000000f0c7348 */ /* 0x027fea0003c00000 */
[----:B------:R-:W-:Y:S02]  /*18040*/  ELECT P6, UR62, PT ;  /* 0x00000000003e782f */ /* 0x000fe400038c0000 */
[----:B------:R-:W-:Y:S01]  /*18050*/  MOV R14, UR62 ;  /* 0x0000003e000e7c02 */ /* 0x000fe20008000f00 */
[----:B012--5:R-:W-:Y:S10]  /*18060*/  ENDCOLLECTIVE ;  /* 0x000000000000791b */ /* 0x027ff40003800000 */
.L_x_11716:
[----:B------:R-:W-:Y:S05]  /*18070*/  BSYNC B1 ;  /* 0x0000000000017941 */ /* 0x000fea0003800000 */
.L_x_11715:
[----:B------:R-:W-:Y:S05]  /*18080*/  BRA `(.L_x_11717) ;  /* 0xffffffe000587947 */ /* 0x000fea000383ffff */
.L_x_11649:
[----:B0-----:R0:W1:Y:S02]  /*18090*/  SYNCS.PHASECHK.TRANS64.TRYWAIT P0, [R6+URZ], R5 ;  /* 0x00000005060075a7 */ /* 0x001064000800017f */
[----:B-1----:R-:W-:Y:S05]  /*180a0*/  @!P0 NANOSLEEP.SYNCS 0x989680 ;  /* 0x009896800000895d */ /* 0x002fea0003900000 */
[----:B------:R-:W1:Y:S02]  /*180b0*/  @!P0 SYNCS.PHASECHK.TRANS64 P0, [R6+URZ], R5 ;  /* 0x00000005060085a7 */ /* 0x000e64000800007f */
[----:B-1----:R-:W-:Y:S05]  /*180c0*/  @!P0 BRA `(.L_x_11649) ;  /* 0xfffffffc00f08947 */ /* 0x002fea000383ffff */
[----:B------:R-:W-:Y:S05]  /*180d0*/  BRA `(.L_x_11718) ;  /* 0xffffffe000947947 */ /* 0x000fea000383ffff */
.L_x_11650:
[----:B-1----:R1:W2:Y:S02]  /*180e0*/  SYNCS.PHASECHK.TRANS64.TRYWAIT P0, [R7+URZ], R2 ;  /* 0x00000002070075a7 */ /* 0x0022a4000800017f */
[----:B--2---:R-:W-:Y:S05]  /*180f0*/  @!P0 NANOSLEEP.SYNCS 0x989680 ;  /* 0x009896800000895d */ /* 0x004fea0003900000 */
[----:B------:R-:W2:Y:S02]  /*18100*/  @!P0 SYNCS.PHASECHK.TRANS64 P0, [R7+URZ], R2 ;  /* 0x00000002070085a7 */ /* 0x000ea4000800007f */
[----:B--2---:R-:W-:Y:S05]  /*18110*/  @!P0 BRA `(.L_x_11650) ;  /* 0xfffffffc00f08947 */ /* 0x004fea000383ffff */
[----:B------:R-:W-:Y:S05]  /*18120*/  BRA `(.L_x_11719) ;  /* 0xffffffe000887947 */ /* 0x000fea000383ffff */
.L_x_11652:
[----:B--2---:R2:W3:Y:S02]  /*18130*/  SYNCS.PHASECHK.TRANS64.TRYWAIT P0, [R4+URZ], R5 ;  /* 0x00000005040075a7 */ /* 0x0044e4000800017f */
[----:B---3--:R-:W-:Y:S05]  /*18140*/  @!P0 NANOSLEEP.SYNCS 0x989680 ;  /* 0x009896800000895d */ /* 0x008fea0003900000 */
[----:B------:R-:W3:Y:S02]  /*18150*/  @!P0 SYNCS.PHASECHK.TRANS64 P0, [R4+URZ], R5 ;  /* 0x00000005040085a7 */ /* 0x000ee4000800007f */
[----:B---3--:R-:W-:Y:S05]  /*18160*/  @!P0 BRA `(.L_x_11652) ;  /* 0xfffffffc00f08947 */ /* 0x008fea000383ffff */
[----:B------:R-:W-:Y:S05]  /*18170*/  BRA `(.L_x_11720) ;  /* 0xffffffe000907947 */ /* 0x000fea000383ffff */
.L_x_11721:
        /* <DEDUP_REMOVED lines=16> */
.L_x_15143:


//--------------------- .text._ZN7cutlass13device_kernelIN5flash11enable_sm90INS1_16FlashAttnFwdSm90INS1_25CollectiveMainloopFwdSm90ILi2EN4cute5tupleIJNS5_1CILi1EEES8_S8_EEENS6_IJNS7_ILi128EEENS7_ILi96EEENS7_ILi64EEEEEELi256ENS_10bfloat16_tEfNS_4arch4Sm90ELb0ELb1ELb0ELb1ELb0ELb1ELb0ELb1ELb0ELb1ELb0ELb0EEENS1_21CollectiveEpilogueFwdINS6_IJSA_NS7_ILi256EEESB_EEES9_SE_SG_Li256ELb1ELb1ELb0ELb0EEENS1_36VarlenDynamicPersistentTileSchedulerILi128ELi96ELi256ELi128ELb0ELb1ELb1ELb1ELb0ELb1EEEEEEEEEvNT_6ParamsE --------------------------
	.section	.text._ZN7cutlass13device_kernelIN5flash11enable_sm90INS1_16FlashAttnFwdSm90INS1_25CollectiveMainloopFwdSm90ILi2EN4cute5tupleIJNS5_1CILi1EEES8_S8_EEENS6_IJNS7_ILi128EEENS7_ILi96EEENS7_ILi64EEEEEELi256ENS_10bfloat16_tEfNS_4arch4Sm90ELb0ELb1ELb0ELb1ELb0ELb1ELb0ELb1ELb0ELb1ELb0ELb0EEENS1_21CollectiveEpilogueFwdINS6_IJSA_NS7_ILi256EEESB_EEES9_SE_SG_Li256ELb1ELb1ELb0ELb0EEENS1_36VarlenDynamicPersistentTileSchedulerILi128ELi96ELi256ELi128ELb0ELb1ELb1ELb1ELb0ELb1EEEEEEEEEvNT_6ParamsE,"ax",@progbits
	.align	128
.text._ZN7cutlass13device_kernelIN5flash11enable_sm90INS1_16FlashAttnFwdSm90INS1_25CollectiveMainloopFwdSm90ILi2EN4cute5tupleIJNS5_1CILi1EEES8_S8_EEENS6_IJNS7_ILi128EEENS7_ILi96EEENS7_ILi64EEEEEELi256ENS_10bfloat16_tEfNS_4arch4Sm90ELb0ELb1ELb0ELb1ELb0ELb1ELb0ELb1ELb0ELb1ELb0ELb0EEENS1_21CollectiveEpilogueFwdINS6_IJSA_NS7_ILi256EEESB_EEES9_SE_SG_Li256ELb1ELb1ELb0ELb0EEENS1_36VarlenDynamicPersistentTileSchedulerILi128ELi96ELi256ELi128ELb0ELb1ELb1ELb1ELb0ELb1EEEEEEEEEvNT_6ParamsE:
        .type           _ZN7cutlass13device_kernelIN5flash11enable_sm90INS1_16FlashAttnFwdSm90INS1_25CollectiveMainloopFwdSm90ILi2EN4cute5tupleIJNS5_1CILi1EEES8_S8_EEENS6_IJNS7_ILi128EEENS7_ILi96EEENS7_ILi64EEEEEELi256ENS_10bfloat16_tEfNS_4arch4Sm90ELb0ELb1ELb0ELb1ELb0ELb1ELb0ELb1ELb0ELb1ELb0ELb0EEENS1_21CollectiveEpilogueFwdINS6_IJSA_NS7_ILi256EEESB_EEES9_SE_SG_Li256ELb1ELb1ELb0ELb0EEENS1_36VarlenDynamicPersistentTileSchedulerILi128ELi96ELi256ELi128ELb0ELb1ELb1ELb1ELb0ELb1EEEEEEEEEvNT_6ParamsE,@function
        .size           _ZN7cutlass13device_kernelIN5flash11enable_sm90INS1_16FlashAttnFwdSm90INS1_25CollectiveMainloopFwdSm90ILi2EN4cute5tupleIJNS5_1CILi1EEES8_S8_EEENS6_IJNS7_ILi128EEENS7_ILi96EEENS7_ILi64EEEEEELi256ENS_10bfloat16_tEfNS_4arch4Sm90ELb0ELb1ELb0ELb1ELb0ELb1ELb0ELb1ELb0ELb1ELb0ELb0EEENS1_21CollectiveEpilogueFwdINS6_IJSA_NS7_ILi256EEESB_EEES9_SE_SG_Li256ELb1ELb1ELb0ELb0EEENS1_36VarlenDynamicPersistentTileSchedulerILi128ELi96ELi256ELi128ELb0ELb1ELb1ELb1ELb0ELb1EEEEEEEEEvNT_6ParamsE,(.L_x_15144 - _ZN7cutlass13device_kernelIN5flash11enable_sm90INS1_16FlashAttnFwdSm90INS1_25CollectiveMainloopFwdSm90ILi2EN4cute5tupleIJNS5_1CILi1EEES8_S8_EEENS6_IJNS7_ILi128EEENS7_ILi96EEENS7_ILi64EEEEEELi256ENS_10bfloat16_tEfNS_4arch4Sm90ELb0ELb1ELb0ELb1ELb0ELb1ELb0ELb1ELb0ELb1ELb0ELb0EEENS1_21CollectiveEpilogueFwdINS6_IJSA_NS7_ILi256EEESB_EEES9_SE_SG_Li256ELb1ELb1ELb0ELb0EEENS1_36VarlenDynamicPersistentTileSchedulerILi128ELi96ELi256ELi128ELb0ELb1ELb1ELb1ELb0ELb1EEEEEEEEEvNT_6ParamsE)
        .other          _ZN7cutlass13device_kernelIN5flash11enable_sm90INS1_16FlashAttnFwdSm90INS1_25CollectiveMainloopFwdSm90ILi2EN4cute5tupleIJNS5_1CILi1EEES8_S8_EEENS6_IJNS7_ILi128EEENS7_ILi96EEENS7_ILi64EEEEEELi256ENS_10bfloat16_tEfNS_4arch4Sm90ELb0ELb1ELb0ELb1ELb0ELb1ELb0ELb1ELb0ELb1ELb0ELb0EEENS1_21CollectiveEpilogueFwdINS6_IJSA_NS7_ILi256EEESB_EEES9_SE_SG_Li256ELb1ELb1ELb0ELb0EEENS1_36VarlenDynamicPersistentTileSchedulerILi128ELi96ELi256ELi128ELb0ELb1ELb1ELb1ELb0ELb1EEEEEEEEEvNT_6ParamsE,@"STO_CUDA_ENTRY STV_DEFAULT"
_ZN7cutlass13device_kernelIN5flash11enable_sm90INS1_16FlashAttnFwdSm90INS1_25CollectiveMainloopFwdSm90ILi2EN4cute5tupleIJNS5_1CILi1EEES8_S8_EEENS6_IJNS7_ILi128EEENS7_ILi96EEENS7_ILi64EEEEEELi256ENS_10bfloat16_tEfNS_4arch4Sm90ELb0ELb1ELb0ELb1ELb0ELb1ELb0ELb1ELb0ELb1ELb0ELb0EEENS1_21CollectiveEpilogueFwdINS6_IJSA_NS7_ILi256EEESB_EEES9_SE_SG_Li256ELb1ELb1ELb0ELb0EEENS1_36VarlenDynamicPersistentTileSchedulerILi128ELi96ELi256ELi128ELb0ELb1ELb1ELb1ELb0ELb1EEEEEEEEEvNT_6ParamsE:
        /* <DEDUP_REMOVED lines=23> */
.L_x_11723:
[----:B------:R-:W-:Y:S05]  /*0170*/  BSYNC B0 ;  /* 0x0000000000007941 */ /* 0x000fea0003800000 */
.L_x_11722:
        /* <DEDUP_REMOVED lines=40> */
.L_x_11724:
        /* <DEDUP_REMOVED lines=22> */
.L_x_11725:
        /* <DEDUP_REMOVED lines=18> */
.L_x_11726:
        /* <DEDUP_REMOVED lines=22> */
.L_x_11727:
        /* <DEDUP_REMOVED lines=22> */
.L_x_11728:
        /* <DEDUP_REMOVED lines=9> */
.L_x_11731:
[----:B------:R-:W-:-:S08]  /*09d0*/  NOP ;  /* 0x0000000000007918 */ /* 0x000fd00000000000 */
[----:B------:R-:W0:Y:S02]  /*09e0*/  USETMAXREG.TRY_ALLOC.CTAPOOL UP0, 0xf0 ;  /* 0x000000f0000079c8 */ /* 0x000e240008000600 */
[----:B0-----:R-:W-:-:S13]  /*09f0*/  PLOP3.LUT P0, PT, PT, PT, UP0, 0x80, 0x0 ;  /* 0x000000000000781c */ /* 0x001fda0003f0f008 */
[----:B------:R-:W-:Y:S05]  /*0a00*/  @!P0 BRA `(.L_x_11731) ;  /* 0xfffffffc00f08947 */ /* 0x000fea000383ffff */
[----:B------:R-:W3:Y:S01]  /*0a10*/  LDL.LU R0, [R1] ;  /* 0x0000000001007983 */ /* 0x000ee20000300800 */
[----:B--2---:R-:W-:Y:S01]  /*0a20*/  SHF.R.U32.HI R2, RZ, 0x7, R4 ;  /* 0x00000007ff027819 */ /* 0x004fe20000011604 */
[----:B------:R-:W0:Y:S01]  /*0a30*/  S2UR UR5, SR_CgaCtaId ;  /* 0x00000000000579c3 */ /* 0x000e220000008800 */
[----:B------:R-:W-:-:S07]  /*0a40*/  UMOV UR4, 0x400 ;  /* 0x0000040000047882 */ /* 0x000fce0000000000 */
[----:B------:R-:W-:Y:S06]  /*0a50*/  BAR.ARV 0x8, 0x180 ;  /* 0x0206000000007b1d */ /* 0x000fec0000002000 */
[----:B------:R-:W-:-:S13]  /*0a60*/  ISETP.NE.AND P0, PT, R2, 0x1, PT ;  /* 0x000000010200780c */ /* 0x000fda0003f05270 */
[----:B------:R-:W-:Y:S06]  /*0a70*/  @!P0 BAR.ARV 0x9, 0x100 ;  /* 0x0244000000008b1d */ /* 0x000fec0000002000 */
[----:B0-----:R-:W-:Y:S02]  /*0a80*/  ULEA UR4, UR5, UR4, 0x18 ;  /* 0x0000000405047291 */ /* 0x001fe4000f8ec03f */
[----:B------:R-:W-:Y:S04]  /*0a90*/  BAR.SYNC.DEFER_BLOCKING 0x5, 0x180 ;  /* 0x0146000000007b1d */ /* 0x000fe80000010000 */
[----:B------:R-:W-:-:S02]  /*0aa0*/  IMAD.U32 R16, RZ, RZ, UR4 ;  /* 0x00000004ff107e24 */ /* 0x000fc4000f8e00ff */
[----:B------:R-:W-:-:S03]  /*0ab0*/  ULDC UR4, c[0x0][0xc3c] ;  /* 0x00030f0000047ab9 */ /* 0x000fc60000000800 */
[----:B------:R-:W0:Y:S01]  /*0ac0*/  LDS.128 R88, [R16+0x228d0] ;  /* 0x0228d00010587984 */ /* 0x000e220000000c00 */
[----:B------:R-:W-:Y:S06]  /*0ad0*/  BAR.ARV 0x4, 0x180 ;  /* 0x0106000000007b1d */ /* 0x000fec0000002000 */
[----:B---3--:R-:W-:-:S04]  /*0ae0*/  LOP3.LUT R0, R0, 0xffbfffff, RZ, 0xc0, !PT ;  /* 0xffbfffff00007812 */ /* 0x008fc800078ec0ff */
[----:B------:R-:W-:Y:S02]  /*0af0*/  @P0 LOP3.LUT R0, R0, 0x400000, RZ, 0xfc, !PT ;  /* 0x0040000000000812 */ /* 0x000fe400078efcff */
[----:B0-----:R-:W-:-:S03]  /*0b00*/  ISETP.GE.AND P0, PT, R91, UR4, PT ;  /* 0x000000045b007c0c */ /* 0x001fc6000bf06270 */
[----:B------:R0:W-:Y:S10]  /*0b10*/  STL [R1], R0 ;  /* 0x0000000001007387 */ /* 0x0001f40000100800 */
[----:B0-----:R-:W-:Y:S05]  /*0b20*/  @P0 BRA `(.L_x_11732) ;  /* 0x000001f400040947 */ /* 0x001fea0003800000 */
[----:B------:R-:W2:Y:S01]  /*0b30*/  LDL.LU R12, [R1+0x50] ;  /* 0x00005000010c7983 */ /* 0x000ea20000300800 */
[----:B------:R-:W-:Y:S02]  /*0b40*/  VIADD R11, R4, 0xffffff80 ;  /* 0xffffff80040b7836 */ /* 0x000fe40000000000 */
[----:B------:R-:W-:Y:S02]  /*0b50*/  IMAD.MOV.U32 R235, RZ, RZ, RZ ;  /* 0x000000ffffeb7224 */ /* 0x000fe400078e00ff */
[----:B------:R-:W-:Y:S01]  /*0b60*/  IMAD.MOV.U32 R17, RZ, RZ, RZ ;  /* 0x000000ffff117224 */ /* 0x000fe200078e00ff */
[----:B------:R-:W-:Y:S01]  /*0b70*/  SHF.R.S32.HI R0, RZ, 0x1f, R11 ;  /* 0x0000001fff007819 */ /* 0x000fe2000001140b */
[----:B------:R-:W-:Y:S02]  /*0b80*/  IMAD.MOV.U32 R208, RZ, RZ, RZ ;  /* 0x000000ffffd07224 */ /* 0x000fe400078e00ff */
[----:B------:R-:W-:Y:S01]  /*0b90*/  IMAD.MOV.U32 R19, RZ, RZ, RZ ;  /* 0x000000ffff137224 */ /* 0x000fe200078e00ff */
[----:B------:R-:W-:-:S02]  /*0ba0*/  LEA.HI R2, R0, R11, RZ, 0x7 ;  /* 0x0000000b00027211 */ /* 0x000fc400078f38ff */
[----:B------:R-:W-:Y:S02]  /*0bb0*/  LEA.HI R220, R0, R11, RZ, 0x5 ;  /* 0x0000000b00dc7211 */ /* 0x000fe400078f28ff */
[----:B------:R-:W-:Y:S02]  /*0bc0*/  LOP3.LUT R3, R2, 0xffffff80, RZ, 0xc0, !PT ;  /* 0xffffff8002037812 */ /* 0x000fe400078ec0ff */
[----:B------:R-:W-:Y:S02]  /*0bd0*/  SHF.R.S32.HI R220, RZ, 0x5, R220 ;  /* 0x00000005ffdc7819 */ /* 0x000fe400000114dc */
[----:B------:R-:W-:Y:S01]  /*0be0*/  SHF.R.S32.HI R13, RZ, 0x7, R2 ;  /* 0x00000007ff0d7819 */ /* 0x000fe20000011402 */
[----:B------:R-:W-:-:S03]  /*0bf0*/  IMAD.IADD R10, R11, 0x1, -R3 ;  /* 0x000000010b0a7824 */ /* 0x000fc600078e0a03 */
[----:B------:R-:W-:Y:S02]  /*0c00*/  LEA.HI R2, R2, R13, RZ, 0x1 ;  /* 0x0000000d02027211 */ /* 0x000fe400078f08ff */
[----:B------:R-:W-:Y:S02]  /*0c10*/  SHF.R.S32.HI R5, RZ, 0x1f, R10 ;  /* 0x0000001fff057819 */ /* 0x000fe4000001140a */
[----:B------:R-:W-:Y:S02]  /*0c20*/  LOP3.LUT R2, R2, 0x3fffffe, RZ, 0xc0, !PT ;  /* 0x03fffffe02027812 */ /* 0x000fe400078ec0ff */
[CC--:B------:R-:W-:Y:S02]  /*0c30*/  LEA.HI R7, R5.reuse, R10.reuse, RZ, 0x2 ;  /* 0x0000000a05077211 */ /* 0x0c0fe400078f10ff */
[----:B------:R-:W-:Y:S01]  /*0c40*/  LEA.HI R8, R5, R10, RZ, 0x5 ;  /* 0x0000000a05087211 */ /* 0x000fe200078f28ff */
[----:B------:R-:W-:Y:S01]  /*0c50*/  IMAD.IADD R2, R13, 0x1, -R2 ;  /* 0x000000010d027824 */ /* 0x000fe200078e0a02 */
[----:B------:R-:W-:-:S02]  /*0c60*/  SHF.R.S32.HI R4, RZ, 0x2, R7 ;  /* 0x00000002ff047819 */ /* 0x000fc40000011407 */
[----:B------:R-:W-:Y:S02]  /*0c70*/  SHF.R.S32.HI R3, RZ, 0x1f, R7 ;  /* 0x0000001fff037819 */ /* 0x000fe40000011407 */
[----:B------:R-:W-:Y:S02]  /*0c80*/  SHF.R.S32.HI R8, RZ, 0x5, R8 ;  /* 0x00000005ff087819 */ /* 0x000fe40000011408 */
[----:B------:R-:W-:Y:S02]  /*0c90*/  LEA.HI R6, R3, R4, RZ, 0x3 ;  /* 0x0000000403067211 */ /* 0x000fe400078f18ff */
[----:B------:R-:W-:Y:S02]  /*0ca0*/  LEA.HI R3, R0, R11, RZ, 0x4 ;  /* 0x0000000b00037211 */ /* 0x000fe400078f20ff */
[----:B------:R-:W-:Y:S02]  /*0cb0*/  LOP3.LUT R9, R6, 0xfffffff8, RZ, 0xc0, !PT ;  /* 0xfffffff806097812 */ /* 0x000fe400078ec0ff */
[----:B------:R-:W-:-:S02]  /*0cc0*/  SHF.R.S32.HI R6, RZ, 0x4, R3 ;  /* 0x00000004ff067819 */ /* 0x000fc40000011403 */
[----:B------:R-:W-:Y:S01]  /*0cd0*/  LOP3.LUT R206, R7, 0x7ffffffc, RZ, 0xc0, !PT ;  /* 0x7ffffffc07ce7812 */ /* 0x000fe200078ec0ff */
[----:B------:R-:W-:Y:S01]  /*0ce0*/  IMAD.IADD R9, R4, 0x1, -R9 ;  /* 0x0000000104097824 */ /* 0x000fe200078e0a09 */
[C---:B------:R-:W-:Y:S02]  /*0cf0*/  LOP3.LUT R4, R3.reuse, 0x3fffff0, RZ, 0xc0, !PT ;  /* 0x03fffff003047812 */ /* 0x040fe400078ec0ff */
[----:B------:R-:W-:Y:S01]  /*0d00*/  LEA.HI R3, R3, R6, RZ, 0x1 ;  /* 0x0000000603037211 */ /* 0x000fe200078f08ff */
[----:B------:R-:W-:Y:S02]  /*0d10*/  IMAD R9, R8, 0x10, R9 ;  /* 0x0000001008097824 */ /* 0x000fe400078e0209 */
[----:B------:R-:W-:Y:S01]  /*0d20*/  IMAD.IADD R206, R10, 0x1, -R206 ;  /* 0x000000010ace7824 */ /* 0x000fe200078e0ace */
[----:B------:R-:W-:Y:S01]  /*0d30*/  LOP3.LUT R5, R3, 0x1ffffffe, RZ, 0xc0, !PT ;  /* 0x1ffffffe03057812 */ /* 0x000fe200078ec0ff */
[----:B------:R-:W-:Y:S02]  /*0d40*/  IMAD.IADD R3, R11, 0x1, -R4 ;  /* 0x000000010b037824 */ /* 0x000fe400078e0a04 */
[----:B------:R-:W-:-:S02]  /*0d50*/  IMAD R9, R2, 0x40, R9 ;  /* 0x0000004002097824 */ /* 0x000fc400078e0209 */
[----:B------:R-:W-:Y:S01]  /*0d60*/  IMAD R4, R220, 0x10, R3 ;  /* 0x00000010dc047824 */ /* 0x000fe200078e0203 */
[-C--:B------:R-:W-:Y:S01]  /*0d70*/  LEA.HI R3, R0, R11.reuse, RZ, 0x2 ;  /* 0x0000000b00037211 */ /* 0x080fe200078f10ff */
[----:B------:R-:W-:Y:S01]  /*0d80*/  IMAD.IADD R5, R6, 0x1, -R5 ;  /* 0x0000000106057824 */ /* 0x000fe200078e0a05 */
[----:B------:R-:W-:Y:S01]  /*0d90*/  LEA.HI R0, R0, R11, RZ, 0x3 ;  /* 0x0000000b00007211 */ /* 0x000fe200078f18ff */
[----:B------:R0:W-:Y:S01]  /*0da0*/  STL [R1+0x18], R9 ;  /* 0x0000180901007387 */ /* 0x0001e20000100800 */
[----:B------:R-:W-:Y:S01]  /*0db0*/  SHF.R.S32.HI R18, RZ, 0x2, R3 ;  /* 0x00000002ff127819 */ /* 0x000fe20000011403 */
[----:B------:R-:W-:Y:S01]  /*0dc0*/  IMAD R8, R4, 0x8, R5 ;  /* 0x0000000804087824 */ /* 0x000fe200078e0205 */
[----:B------:R-:W-:Y:S01]  /*0dd0*/  SHF.R.S32.HI R5, RZ, 0x1f, R3 ;  /* 0x0000001fff057819 */ /* 0x000fe20000011403 */
[----:B------:R-:W-:Y:S01]  /*0de0*/  IMAD.MOV.U32 R2, RZ, RZ, RZ ;  /* 0x000000ffff027224 */ /* 0x000fe200078e00ff */
[----:B------:R-:W-:Y:S01]  /*0df0*/  LOP3.LUT R225, R0, 0xfffffff8, RZ, 0xc0, !PT ;  /* 0xfffffff800e17812 */ /* 0x000fe200078ec0ff */
[----:B------:R-:W-:Y:S01]  /*0e00*/  VIADD R233, R18, 0x40 ;  /* 0x0000004012e97836 */ /* 0x000fe20000000000 */
[----:B------:R-:W-:-:S02]  /*0e10*/  LOP3.LUT R231, R3, 0xfffffffc, RZ, 0xc0, !PT ;  /* 0xfffffffc03e77812 */ /* 0x000fc400078ec0ff */
[----:B------:R-:W-:Y:S01]  /*0e20*/  LEA.HI R5, R5, R18, RZ, 0x3 ;  /* 0x0000001205057211 */ /* 0x000fe200078f18ff */
[C---:B------:R-:W-:Y:S01]  /*0e30*/  IMAD.IADD R225, R11.reuse, 0x1, -R225 ;  /* 0x000000010be17824 */ /* 0x040fe200078e0ae1 */
[----:B------:R-:W-:Y:S01]  /*0e40*/  SHF.R.S32.HI R4, RZ, 0x1f, R233 ;  /* 0x0000001fff047819 */ /* 0x000fe200000114e9 */
[----:B------:R-:W-:Y:S01]  /*0e50*/  IMAD.IADD R231, R11, 0x1, -R231 ;  /* 0x000000010be77824 */ /* 0x000fe200078e0ae7 */
[----:B------:R-:W-:Y:S01]  /*0e60*/  LOP3.LUT R5, R5, 0xfffffff8, RZ, 0xc0, !PT ;  /* 0xfffffff805057812 */ /* 0x000fe200078ec0ff */
[----:B------:R-:W-:Y:S01]  /*0e70*/  IMAD.SHL.U32 R218, R233, 0x40, RZ ;  /* 0x00000040e9da7824 */ /* 0x000fe200078e00ff */
[----:B------:R-:W-:Y:S01]  /*0e80*/  LEA.HI R4, R4, R233, RZ, 0x3 ;  /* 0x000000e904047211 */ /* 0x000fe200078f18ff */
[----:B------:R-:W-:Y:S01]  /*0e90*/  IMAD.SHL.U32 R214, R225, 0x8, RZ ;  /* 0x00000008e1d67824 */ /* 0x000fe200078e00ff */
[----:B------:R-:W-:Y:S01]  /*0ea0*/  SHF.R.S32.HI R236, RZ, 0x3, R0 ;  /* 0x00000003ffec7819 */ /* 0x000fe20000011400 */
[C---:B------:R-:W-:Y:S01]  /*0eb0*/  IMAD.SHL.U32 R3, R231.reuse, 0x8, RZ ;  /* 0x00000008e7037824 */ /* 0x040fe200078e00ff */
[----:B------:R-:W-:Y:S01]  /*0ec0*/  LOP3.LUT R218, R218, 0x1c0, RZ, 0xc0, !PT ;  /* 0x000001c0dada7812 */ /* 0x000fe200078ec0ff */
[----:B------:R-:W-:Y:S01]  /*0ed0*/  IMAD.SHL.U32 R4, R4, 0x40, RZ ;  /* 0x0000004004047824 */ /* 0x000fe200078e00ff */
[C---:B------:R-:W-:Y:S01]  /*0ee0*/  LEA.HI R0, R231.reuse, R231, RZ, 0x1 ;  /* 0x000000e7e7007211 */ /* 0x040fe200078f08ff */
[----:B------:R-:W-:Y:S01]  /*0ef0*/  IMAD.IADD R237, R18, 0x1, -R5 ;  /* 0x0000000112ed7824 */ /* 0x000fe200078e0a05 */
[----:B------:R-:W-:Y:S01]  /*0f00*/  SHF.R.S32.HI R5, RZ, 0x1f, R214 ;  /* 0x0000001fff057819 */ /* 0x000fe200000114d6 */
[----:B------:R-:W-:Y:S01]  /*0f10*/  VIADD R223, R214, 0x40 ;  /* 0x00000040d6df7836 */ /* 0x000fe20000000000 */
[----:B------:R-:W-:Y:S01]  /*0f20*/  LOP3.LUT R6, R218, 0x38, R3, 0xf8, !PT ;  /* 0x00000038da067812 */ /* 0x000fe200078ef803 */
[C---:B------:R-:W-:Y:S01]  /*0f30*/  VIADD R222, R214.reuse, 0x80 ;  /* 0x00000080d6de7836 */ /* 0x040fe20000000000 */
[----:B------:R-:W-:Y:S01]  /*0f40*/  SHF.R.U32.HI R5, RZ, 0x3, R218 ;  /* 0x00000003ff057819 */ /* 0x000fe200000116da */
[----:B------:R-:W-:Y:S01]  /*0f50*/  VIADD R224, R214, 0xc0 ;  /* 0x000000c0d6e07836 */ /* 0x000fe20000000000 */
[----:B------:R-:W-:Y:S01]  /*0f60*/  LOP3.LUT R221, R4, 0xfffffe00, RZ, 0xc0, !PT ;  /* 0xfffffe0004dd7812 */ /* 0x000fe200078ec0ff */
[----:B------:R-:W-:Y:S01]  /*0f70*/  IMAD.SHL.U32 R22, R231, 0x4, RZ ;  /* 0x00000004e7167824 */ /* 0x000fe200078e00ff */
[----:B------:R-:W-:-:S02]  /*0f80*/  SHF.R.S32.HI R3, RZ, 0x1f, R223 ;  /* 0x0000001fff037819 */ /* 0x000fc400000114df */
[----:B------:R-:W-:Y:S01]  /*0f90*/  LOP3.LUT R3, R221, R6, R5, 0xf6, !PT ;  /* 0x00000006dd037212 */ /* 0x000fe200078ef605 */
[----:B------:R-:W-:Y:S01]  /*0fa0*/  VIADD R209, R22, 0x10 ;  /* 0x0000001016d17836 */ /* 0x000fe20000000000 */
[----:B------:R-:W-:Y:S01]  /*0fb0*/  SHF.R.S32.HI R4, RZ, 0x1f, R222 ;  /* 0x0000001fff047819 */ /* 0x000fe200000114de */
[----:B------:R-:W-:Y:S01]  /*0fc0*/  IMAD.SHL.U32 R4, R8, 0x8, RZ ;  /* 0x0000000808047824 */ /* 0x000fe200078e00ff */
[----:B------:R-:W-:Y:S01]  /*0fd0*/  LOP3.LUT R0, R0, 0x1ffffffe, RZ, 0xc0, !PT ;  /* 0x1ffffffe00007812 */ /* 0x000fe200078ec0ff */
[----:B------:R-:W-:Y:S01]  /*0fe0*/  IMAD R3, R3, 0x2, R16 ;  /* 0x0000000203037824 */ /* 0x000fe200078e0210 */
[----:B------:R-:W-:Y:S02]  /*0ff0*/  SHF.R.S32.HI R5, RZ, 0x1f, R224 ;  /* 0x0000001fff057819 */ /* 0x000fe400000114e0 */
[----:B------:R0:W-:Y:S01]  /*1000*/  STL [R1+0x1c], R4 ;  /* 0x00001c0401007387 */ /* 0x0001e20000100800 */
[----:B------:R-:W-:-:S03]  /*1010*/  IMAD.IADD R0, R231, 0x1, -R0 ;  /* 0x00000001e7007824 */ /* 0x000fc600078e0a00 */
[----:B------:R0:W-:Y:S01]  /*1020*/  STL [R1+0xc], R3 ;  /* 0x00000c0301007387 */ /* 0x0001e20000100800 */
[----:B------:R-:W-:Y:S01]  /*1030*/  IMAD R215, R0, 0x8, R9 ;  /* 0x0000000800d77824 */ /* 0x000fe200078e0209 */
[----:B0-2---:R-:W-:-:S07]  /*1040*/  LOP3.LUT R207, R12, 0x1, RZ, 0xfc, !PT ;  /* 0x000000010ccf7812 */ /* 0x005fce00078efcff */
.L_x_11938:
[----:B------:R-:W-:Y:S05]  /*1050*/  YIELD ;  /* 0x0000000000007946 */ /* 0x000fea0003800000 */
[----:B------:R-:W-:Y:S01]  /*1060*/  ULDC.64 UR4, c[0x0][0xa28] ;  /* 0x00028a0000047ab9 */ /* 0x000fe20000000a00 */
[----:B0-----:R-:W0:Y:S01]  /*1070*/  LDC.64 R6, c[0x0][0xa08] ;  /* 0x00028200ff067b82 */ /* 0x001e220000000a00 */
[----:B------:R-:W-:Y:S01]  /*1080*/  ISETP.NE.U32.AND P1, PT, RZ, UR4, PT ;  /* 0x00000004ff007c0c */ /* 0x000fe2000bf25070 */
[----:B------:R-:W-:Y:S02]  /*1090*/  IMAD.MOV.U32 R0, RZ, RZ, RZ ;  /* 0x000000ffff007224 */ /* 0x000fe400078e00ff */
[----:B------:R-:W-:Y:S01]  /*10a0*/  IMAD.MOV.U32 R32, RZ, RZ, RZ ;  /* 0x000000ffff207224 */ /* 0x000fe200078e00ff */
[----:B------:R-:W-:Y:S01]  /*10b0*/  ISETP.NE.AND.EX P1, PT, RZ, UR5, PT, P1 ;  /* 0x00000005ff007c0c */ /* 0x000fe2000bf25310 */
[----:B------:R-:W-:-:S02]  /*10c0*/  ULDC.64 UR4, c[0x0][0xa18] ;  /* 0x0002860000047ab9 */ /* 0x000fc40000000a00 */
[----:B------:R-:W-:-:S04]  /*10d0*/  ISETP.NE.U32.AND P2, PT, RZ, UR4, PT ;  /* 0x00000004ff007c0c */ /* 0x000fc8000bf45070 */
[----:B------:R-:W-:Y:S01]  /*10e0*/  ISETP.NE.AND.EX P2, PT, RZ, UR5, PT, P2 ;  /* 0x00000005ff007c0c */ /* 0x000fe2000bf45320 */
[----:B------:R-:W-:Y:S02]  /*10f0*/  ULDC.64 UR4, c[0x0][0xa08] ;  /* 0x0002820000047ab9 */ /* 0x000fe40000000a00 */
[----:B------:R-:W-:-:S03]  /*1100*/  ISETP.NE.U32.AND P0, PT, RZ, UR4, PT ;  /* 0x00000004ff007c0c */ /* 0x000fc6000bf05070 */
[----:B-1----:R-:W1:Y:S01]  /*1110*/  @P1 LDC.64 R4, c[0x0][0xa28] ;  /* 0x00028a00ff041b82 */ /* 0x002e620000000a00 */
        /* <DEDUP_REMOVED lines=19> */
[----:B------:R-:W-:Y:S01]  /*1250*/  IMAD.U32 R31, RZ, RZ, UR4 ;  /* 0x00000004ff1f7e24 */ /* 0x000fe2000f8e00ff */
[----:B--2-4-:R-:W-:Y:S06]  /*1260*/  @P2 BRA `(.L_x_11733) ;  /* 0x0000000000242947 */ /* 0x014fec0003800000 */
        /* <DEDUP_REMOVED lines=9> */
.L_x_11733:
[----:B------:R-:W-:Y:S01]  /*1300*/  ULDC.64 UR4, c[0x0][0xa20] ;  /* 0x0002880000047ab9 */ /* 0x000fe20000000a00 */
[----:B------:R-:W-:Y:S01]  /*1310*/  IMAD.MOV.U32 R230, RZ, RZ, R90 ;  /* 0x000000ffffe67224 */ /* 0x000fe200078e005a */
[----:B------:R-:W-:Y:S01]  /*1320*/  ISETP.NE.U32.AND P1, PT, RZ, UR4, PT ;  /* 0x00000004ff007c0c */ /* 0x000fe2000bf25070 */
[----:B------:R-:W-:-:S03]  /*1330*/  IMAD.MOV.U32 R232, RZ, RZ, R91 ;  /* 0x000000ffffe87224 */ /* 0x000fc600078e005b */
[----:B------:R-:W-:-:S13]  /*1340*/  ISETP.NE.AND.EX P1, PT, RZ, UR5, PT, P1 ;  /* 0x00000005ff007c0c */ /* 0x000fda000bf25310 */
[----:B------:R-:W-:Y:S05]  /*1350*/  @!P1 BRA `(.L_x_11734) ;  /* 0x0000000000109947 */ /* 0x000fea0003800000 */
[----:B------:R-:W0:Y:S02]  /*1360*/  LDC.64 R4, c[0x0][0xa20] ;  /* 0x00028800ff047b82 */ /* 0x000e240000000a00 */
[----:B0-----:R-:W-:-:S05]  /*1370*/  IMAD.WIDE R4, R91, 0x4, R4 ;  /* 0x000000045b047825 */ /* 0x001fca00078e0204 */
[----:B------:R0:W5:Y:S01]  /*1380*/  LDG.E R31, desc[UR40][R4.64] ;  /* 0x00000028041f7981 */ /* 0x000162000c1e1900 */
[----:B------:R-:W-:Y:S05]  /*1390*/  BRA `(.L_x_11735) ;  /* 0x0000000000107947 */ /* 0x000fea0003800000 */
.L_x_11734:
[----:B------:R-:W-:Y:S05]  /*13a0*/  @!P0 BRA `(.L_x_11735) ;  /* 0x00000000000c8947 */ /* 0x000fea0003800000 */
[----:B------:R-:W2:Y:S04]  /*13b0*/  LDG.E R4, desc[UR40][R10.64] ;  /* 0x000000280a047981 */ /* 0x000ea8000c1e1900 */
[----:B------:R-:W2:Y:S02]  /*13c0*/  LDG.E R31, desc[UR40][R10.64+0x4] ;  /* 0x000004280a1f7981 */ /* 0x000ea4000c1e1900 */
[----:B--2---:R-:W-:-:S07]  /*13d0*/  IMAD.IADD R31, R31, 0x1, -R4 ;  /* 0x000000011f1f7824 */ /* 0x004fce00078e0a04 */
.L_x_11735:
        /* <DEDUP_REMOVED lines=18> */
[----:B--2---:R-:W-:-:S11]  /*1500*/  ISETP.GE.AND P2, PT, R15, 0x1, PT ;  /* 0x000000010f00780c */ /* 0x004fd60003f46270 */
[----:B------:R-:W1:Y:S08]  /*1510*/  @P1 LDC R10, c[0x0][0x44c] ;  /* 0x00011300ff0a1b82 */ /* 0x000e700000000800 */
[----:B------:R-:W2:Y:S01]  /*1520*/  @P1 LDC R12, c[0x0][0x450] ;  /* 0x00011400ff0c1b82 */ /* 0x000ea20000000800 */
[----:B----4-:R-:W-:Y:S02]  /*1530*/  @P0 IMAD.IADD R24, R8, 0x1, -R3 ;  /* 0x0000000108180824 */ /* 0x010fe400078e0a03 */
[----:B------:R-:W-:-:S02]  /*1540*/  IMAD.IADD R8, R31, 0x1, -R0 ;  /* 0x000000011f087824 */ /* 0x000fc400078e0a00 */
[----:B------:R-:W-:Y:S02]  /*1550*/  VIADD R3, R210, 0x7f ;  /* 0x0000007fd2037836 */ /* 0x000fe40000000000 */
[----:B------:R-:W-:Y:S02]  /*1560*/  IMAD.IADD R205, R8, 0x1, R24 ;  /* 0x0000000108cd7824 */ /* 0x000fe400078e0218 */
[----:B-1----:R-:W-:-:S04]  /*1570*/  @P1 IMAD.HI.U32 R5, R3, R10, RZ ;  /* 0x0000000a03051227 */ /* 0x002fc800078e00ff */
[C---:B------:R-:W-:Y:S02]  /*1580*/  VIADD R0, R205.reuse, 0x5f ;  /* 0x0000005fcd007836 */ /* 0x040fe40000000000 */
[----:B------:R-:W-:Y:S01]  /*1590*/  IMAD.MOV.U32 R4, RZ, RZ, R3 ;  /* 0x000000ffff047224 */ /* 0x000fe200078e0003 */
[----:B--2---:R-:W-:Y:S01]  /*15a0*/  @P1 SHF.R.U32.HI R4, RZ, R12, R5 ;  /* 0x0000000cff041219 */ /* 0x004fe20000011605 */
[----:B------:R-:W-:Y:S01]  /*15b0*/  IMAD.HI R0, R0, 0x2aaaaaab, RZ ;  /* 0x2aaaaaab00007827 */ /* 0x000fe200078e02ff */
[----:B------:R-:W-:-:S04]  /*15c0*/  IADD3 R5, R205, 0x1, -R204 ;  /* 0x00000001cd057810 */ /* 0x000fc80007ffe8cc */
[----:B------:R-:W-:Y:S01]  /*15d0*/  SHF.R.U32.HI R3, RZ, 0x1f, R0 ;  /* 0x0000001fff037819 */ /* 0x000fe20000011600 */
[----:B0-----:R-:W-:-:S03]  /*15e0*/  IMAD.IADD R7, R5, 0x1, R4 ;  /* 0x0000000105077824 */ /* 0x001fc600078e0204 */
[----:B------:R-:W-:Y:S01]  /*15f0*/  LEA.HI.SX32 R178, R0, R3, 0x1c ;  /* 0x0000000300b27211 */ /* 0x000fe200078fe2ff */
        /* <DEDUP_REMOVED lines=13> */
.L_x_11738:
[----:B------:R-:W-:-:S13]  /*16d0*/  ISETP.NE.AND P0, PT, R15, 0x1, PT ;  /* 0x000000010f00780c */ /* 0x000fda0003f05270 */
[----:B------:R-:W0:Y:S02]  /*16e0*/  @P0 LDC.64 R4, c[0x0][0x9e8] ;  /* 0x00027a00ff040b82 */ /* 0x000e240000000a00 */
[----:B0-----:R-:W-:-:S05]  /*16f0*/  @P0 IMAD.HI.U32 R4, R3, R4, RZ ;  /* 0x0000000403040227 */ /* 0x001fca00078e00ff */
[----:B------:R-:W-:-:S07]  /*1700*/  @P0 SHF.R.U32.HI R3, RZ, R5, R4 ;  /* 0x00000005ff030219 */ /* 0x000fce0000011604 */
.L_x_11739:
[----:B------:R-:W-:Y:S05]  /*1710*/  BSYNC B0 ;  /* 0x0000000000007941 */ /* 0x000fea0003800000 */
.L_x_11737:
[----:B------:R-:W-:-:S05]  /*1720*/  IMAD R3, R3, R15, R15 ;  /* 0x0000000f03037224 */ /* 0x000fca00078e020f */
[----:B------:R-:W-:-:S07]  /*1730*/  VIMNMX R0, R0, R3, PT ;  /* 0x0000000300007248 */ /* 0x000fce0003fe0100 */
.L_x_11736:
        /* <DEDUP_REMOVED lines=19> */
.L_x_11742:
[----:B------:R-:W-:-:S13]  /*1870*/  ISETP.NE.AND P0, PT, R15, 0x1, PT ;  /* 0x000000010f00780c */ /* 0x000fda0003f05270 */
[----:B------:R-:W0:Y:S02]  /*1880*/  @P0 LDC.64 R6, c[0x0][0x9e8] ;  /* 0x00027a00ff060b82 */ /* 0x000e240000000a00 */
[----:B0-----:R-:W-:-:S05]  /*1890*/  @P0 IMAD.HI.U32 R6, R3, R6, RZ ;  /* 0x0000000603060227 */ /* 0x001fca00078e00ff */
[----:B------:R-:W-:-:S07]  /*18a0*/  @P0 SHF.R.U32.HI R3, RZ, R7, R6 ;  /* 0x00000007ff030219 */ /* 0x000fce0000011606 */
.L_x_11743:
[----:B------:R-:W-:Y:S05]  /*18b0*/  BSYNC B0 ;  /* 0x0000000000007941 */ /* 0x000fea0003800000 */
.L_x_11741:
[----:B------:R-:W-:-:S05]  /*18c0*/  IMAD R3, R3, R15, RZ ;  /* 0x0000000f03037224 */ /* 0x000fca00078e02ff */
[----:B------:R-:W-:-:S07]  /*18d0*/  VIMNMX R4, R4, R3, !PT ;  /* 0x0000000304047248 */ /* 0x000fce0007fe0100 */
.L_x_11740:
[----:B------:R-:W-:Y:S02]  /*18e0*/  VIADD R0, R0, 0x5f ;  /* 0x0000005f00007836 */ /* 0x000fe40000000000 */
        /* <DEDUP_REMOVED lines=19> */
[----:B------:R-:W-:Y:S02]  /*1a20*/  @P0 LEA.HI.SX32 R27, R0, R3, 0x1c ;  /* 0x00000003001b0211 */ /* 0x000fe400078fe2ff */
        /* <DEDUP_REMOVED lines=23> */
.L_x_11746:
[----:B------:R-:W-:Y:S05]  /*1ba0*/  BSYNC B6 ;  /* 0x0000000000067941 */ /* 0x000fea0003800000 */
.L_x_11745:
        /* <DEDUP_REMOVED lines=20> */
.L_x_11748:
[----:B------:R-:W-:Y:S05]  /*1cf0*/  BSYNC B6 ;  /* 0x0000000000067941 */ /* 0x000fea0003800000 */
.L_x_11747:
[----:B------:R-:W-:Y:S01]  /*1d00*/  ULDC.64 UR4, c[0x0][0x9f8] ;  /* 0x00027e0000047ab9 */ /* 0x000fe20000000a00 */
[----:B------:R-:W0:Y:S01]  /*1d10*/  S2R R38, SR_TID.X ;  /* 0x0000000000267919 */ /* 0x000e220000002100 */
[----:B------:R-:W-:Y:S01]  /*1d20*/  ISETP.NE.U32.AND P0, PT, RZ, UR4, PT ;  /* 0x00000004ff007c0c */ /* 0x000fe2000bf05070 */
[----:B------:R-:W1:Y:S01]  /*1d30*/  LDC.64 R10, c[0x0][0x300] ;  /* 0x0000c000ff0a7b82 */ /* 0x000e620000000a00 */
[----:B------:R-:W-:Y:S01]  /*1d40*/  IMAD.IADD R63, R32, 0x1, R31 ;  /* 0x00000001203f7824 */ /* 0x000fe200078e021f */
[----:B------:R-:W-:Y:S01]  /*1d50*/  ULDC.64 UR6, c[0x0][0xa08] ;  /* 0x0002820000067ab9 */ /* 0x000fe20000000a00 */
[----:B------:R-:W-:Y:S01]  /*1d60*/  ISETP.NE.AND.EX P0, PT, RZ, UR5, PT, P0 ;  /* 0x00000005ff007c0c */ /* 0x000fe2000bf05300 */
[----:B------:R-:W-:Y:S01]  /*1d70*/  ULDC.64 UR4, c[0x0][0x308] ;  /* 0x0000c20000047ab9 */ /* 0x000fe20000000a00 */
[----:B------:R-:W-:Y:S02]  /*1d80*/  SHF.R.S32.HI R12, RZ, 0x1f, R90 ;  /* 0x0000001fff0c7819 */ /* 0x000fe4000001145a */
[----:B------:R-:W-:Y:S01]  /*1d90*/  SHF.R.S32.HI R64, RZ, 0x1f, R18 ;  /* 0x0000001fff407819 */ /* 0x000fe20000011412 */
[----:B------:R-:W2:Y:S08]  /*1da0*/  LDC.64 R82, c[0x0][0x408] ;  /* 0x00010200ff527b82 */ /* 0x000eb00000000a00 */
[----:B------:R-:W3:Y:S08]  /*1db0*/  @P0 LDC.64 R4, c[0x0][0x9f8] ;  /* 0x00027e00ff040b82 */ /* 0x000ef00000000a00 */
[----:B------:R-:W4:Y:S08]  /*1dc0*/  LDC.64 R60, c[0x0][0x3f8] ;  /* 0x0000fe00ff3c7b82 */ /* 0x000f300000000a00 */
[----:B------:R-:W4:Y:S01]  /*1dd0*/  LDC R41, c[0x0][0x3f4] ;  /* 0x0000fd00ff297b82 */ /* 0x000f220000000800 */
[----:B---3--:R-:W-:-:S05]  /*1de0*/  @P0 IMAD.WIDE R4, R91, 0x4, R4 ;  /* 0x000000045b040825 */ /* 0x008fca00078e0204 */
[----:B------:R3:W4:Y:S01]  /*1df0*/  @P0 LDG.E R91, desc[UR40][R4.64] ;  /* 0x00000028045b0981 */ /* 0x000722000c1e1900 */
[----:B------:R-:W-:Y:S01]  /*1e00*/  SHF.R.S32.HI R43, RZ, 0x1f, R63 ;  /* 0x0000001fff2b7819 */ /* 0x000fe2000001143f */
[-C--:B-1----:R-:W-:Y:S01]  /*1e10*/  IMAD.WIDE.U32 R6, R63, R10.reuse, RZ ;  /* 0x0000000a3f067225 */ /* 0x082fe200078e00ff */
[----:B------:R-:W-:Y:S02]  /*1e20*/  ISETP.NE.U32.AND P0, PT, RZ, UR6, PT ;  /* 0x00000006ff007c0c */ /* 0x000fe4000bf05070 */
[----:B0-----:R-:W-:Y:S01]  /*1e30*/  SHF.R.U32.HI R38, RZ, 0x7, R38 ;  /* 0x00000007ff267819 */ /* 0x001fe20000011626 */
[----:B------:R-:W-:Y:S01]  /*1e40*/  IMAD R0, R43, R10, RZ ;  /* 0x0000000a2b007224 */ /* 0x000fe200078e02ff */
[----:B------:R-:W-:Y:S01]  /*1e50*/  ISETP.NE.AND.EX P0, PT, RZ, UR7, PT, P0 ;  /* 0x00000007ff007c0c */ /* 0x000fe2000bf05300 */
[----:B------:R-:W-:Y:S01]  /*1e60*/  IMAD.SHL.U32 R73, R237, 0x40, RZ ;  /* 0x00000040ed497824 */ /* 0x000fe200078e00ff */
[----:B------:R-:W-:Y:S01]  /*1e70*/  ISETP.NE.AND P6, PT, R38, 0x1, PT ;  /* 0x000000012600780c */ /* 0x000fe20003fc5270 */
[----:B------:R-:W-:Y:S01]  /*1e80*/  IMAD R3, R63, R11, R0 ;  /* 0x0000000b3f037224 */ /* 0x000fe200078e0200 */
[----:B------:R-:W-:Y:S01]  /*1e90*/  SHF.R.S32.HI R23, RZ, 0x1f, R22 ;  /* 0x0000001fff177819 */ /* 0x000fe20000011416 */
[----:B---3--:R-:W-:Y:S01]  /*1ea0*/  IMAD.SHL.U32 R4, R231, 0x8, RZ ;  /* 0x00000008e7047824 */ /* 0x008fe200078e00ff */
[----:B------:R-:W-:Y:S01]  /*1eb0*/  LOP3.LUT R73, R73, 0x1c0, RZ, 0xc0, !PT ;  /* 0x000001c049497812 */ /* 0x000fe200078ec0ff */
[----:B------:R-:W-:Y:S01]  /*1ec0*/  IMAD.IADD R7, R7, 0x1, R3 ;  /* 0x0000000107077824 */ /* 0x000fe200078e0203 */
[----:B------:R-:W-:Y:S01]  /*1ed0*/  SHF.L.U64.HI R69, R10, 0x6, R11 ;  /* 0x000000060a457819 */ /* 0x000fe2000001020b */
[----:B------:R-:W-:Y:S01]  /*1ee0*/  IMAD R3, R12, UR4, RZ ;  /* 0x000000040c037c24 */ /* 0x000fe2000f8e02ff */
[----:B------:R-:W-:Y:S01]  /*1ef0*/  SHF.R.S32.HI R5, RZ, 0x1f, R4 ;  /* 0x0000001fff057819 */ /* 0x000fe20000011404 */
[----:B------:R-:W-:Y:S01]  /*1f00*/  IMAD.WIDE.U32 R6, R90, UR4, R6 ;  /* 0x000000045a067c25 */ /* 0x000fe2000f8e0006 */
[----:B------:R-:W-:-:S02]  /*1f10*/  SHF.R.U32.HI R76, RZ, 0x3, R73 ;  /* 0x00000003ff4c7819 */ /* 0x000fc40000011649 */
[----:B--2---:R-:W-:Y:S01]  /*1f20*/  SHF.L.U64.HI R71, R82, 0x6, R83 ;  /* 0x0000000652477819 */ /* 0x004fe20000010253 */
[----:B------:R-:W-:Y:S01]  /*1f30*/  IMAD R3, R90, UR5, R3 ;  /* 0x000000055a037c24 */ /* 0x000fe2000f8e0203 */
[----:B------:R-:W-:Y:S01]  /*1f40*/  ULDC.64 UR4, c[0x0][0x310] ;  /* 0x0000c40000047ab9 */ /* 0x000fe20000000a00 */
[----:B------:R-:W-:Y:S01]  /*1f50*/  VIADD R31, R4, 0x20 ;  /* 0x00000020041f7836 */ /* 0x000fe20000000000 */
[----:B----4-:R-:W-:Y:S01]  /*1f60*/  SHF.L.U64.HI R74, R60, 0x6, R61 ;  /* 0x000000063c4a7819 */ /* 0x010fe2000001023d */
[----:B------:R-:W-:Y:S01]  /*1f70*/  IMAD.IADD R7, R7, 0x1, R3 ;  /* 0x0000000107077824 */ /* 0x000fe200078e0203 */
[----:B------:R-:W-:Y:S01]  /*1f80*/  SHF.R.S32.HI R77, RZ, 0x1f, R233 ;  /* 0x0000001fff4d7819 */ /* 0x000fe200000114e9 */
[----:B------:R-:W-:-:S04]  /*1f90*/  IMAD.WIDE.U32 R8, R18, R10, R4 ;  /* 0x0000000a12087225 */ /* 0x000fc800078e0004 */
[C---:B------:R-:W-:Y:S02]  /*1fa0*/  VIADD R13, R4.reuse, 0xc0 ;  /* 0x000000c0040d7836 */ /* 0x040fe40000000000 */
[C---:B------:R-:W-:Y:S02]  /*1fb0*/  VIADD R65, R4.reuse, 0x40 ;  /* 0x0000004004417836 */ /* 0x040fe40000000000 */
[C---:B------:R-:W-:Y:S02]  /*1fc0*/  VIADD R66, R4.reuse, 0x60 ;  /* 0x0000006004427836 */ /* 0x040fe40000000000 */
[C---:B------:R-:W-:Y:S02]  /*1fd0*/  VIADD R14, R4.reuse, 0xe0 ;  /* 0x000000e0040e7836 */ /* 0x040fe40000000000 */
[C---:B------:R-:W-:Y:S02]  /*1fe0*/  VIADD R67, R4.reuse, 0x80 ;  /* 0x0000008004437836 */ /* 0x040fe40000000000 */
[----:B------:R-:W-:-:S02]  /*1ff0*/  VIADD R68, R4, 0xa0 ;  /* 0x000000a004447836 */ /* 0x000fc40000000000 */
[----:B------:R-:W-:-:S04]  /*2000*/  IMAD.WIDE.U32 R32, R18, R82, R4 ;  /* 0x0000005212207225 */ /* 0x000fc800078e0004 */
[----:B------:R-:W-:Y:S02]  /*2010*/  IMAD.MOV.U32 R79, RZ, RZ, 0x20 ;  /* 0x00000020ff4f7424 */ /* 0x000fe400078e00ff */
[----:B------:R-:W-:Y:S01]  /*2020*/  VIADD R78, R38, 0x8 ;  /* 0x00000008264e7836 */ /* 0x000fe20000000000 */
[----:B------:R-:W-:Y:S01]  /*2030*/  SHF.R.U32.HI R38, RZ, 0x3, R218 ;  /* 0x00000003ff267819 */ /* 0x000fe200000116da */
[----:B------:R-:W-:Y:S02]  /*2040*/  IMAD.SHL.U32 R70, R10, 0x40, RZ ;  /* 0x000000400a467824 */ /* 0x000fe400078e00ff */
[----:B------:R-:W-:Y:S02]  /*2050*/  IMAD R39, R61, 0x60, RZ ;  /* 0x000000603d277824 */ /* 0x000fe400078e02ff */
[----:B------:R-:W-:Y:S02]  /*2060*/  IMAD.SHL.U32 R75, R60, 0x40, RZ ;  /* 0x000000403c4b7824 */ /* 0x000fe400078e00ff */
[----:B------:R-:W-:-:S02]  /*2070*/  IMAD.SHL.U32 R72, R82, 0x40, RZ ;  /* 0x0000004052487824 */ /* 0x000fc400078e00ff */
[----:B------:R-:W-:Y:S01]  /*2080*/  IMAD.SHL.U32 R80, R41, 0x2, RZ ;  /* 0x0000000229507824 */ /* 0x000fe200078e00ff */
[----:B------:R-:W-:Y:S02]  /*2090*/  SHF.R.S32.HI R0, RZ, 0x1f, R91 ;  /* 0x0000001fff007819 */ /* 0x000fe4000001145b */
[----:B------:R-:W-:Y:S02]  /*20a0*/  SEL R91, R91, RZ, !P0 ;  /* 0x000000ff5b5b7207 */ /* 0x000fe40004000000 */
[----:B------:R-:W-:-:S03]  /*20b0*/  SEL R20, R0, RZ, !P0 ;  /* 0x000000ff00147207 */ /* 0x000fc60004000000 */
[----:B------:R-:W-:-:S04]  /*20c0*/  IMAD.WIDE.U32 R6, R91, UR4, R6 ;  /* 0x000000045b067c25 */ /* 0x000fc8000f8e0006 */
[----:B------:R-:W-:Y:S01]  /*20d0*/  IMAD R0, R20, UR4, RZ ;  /* 0x0000000414007c24 */ /* 0x000fe2000f8e02ff */
[----:B------:R-:W-:-:S03]  /*20e0*/  IADD3 R3, P0, R6, R8, RZ ;  /* 0x0000000806037210 */ /* 0x000fc60007f1e0ff */
[----:B------:R-:W-:Y:S01]  /*20f0*/  IMAD R29, R91, UR5, R0 ;  /* 0x000000055b1d7c24 */ /* 0x000fe2000f8e0200 */
[----:B------:R-:W-:Y:S05]  /*2100*/  @!P6 WARPSYNC.ALL ;  /* 0x000000000000e948 */ /* 0x000fea0003800000 */
[----:B------:R-:W-:Y:S01]  /*2110*/  IMAD R0, R64, R10, RZ ;  /* 0x0000000a40007224 */ /* 0x000fe200078e02ff */
[----:B------:R-:W-:Y:S01]  /*2120*/  ULDC UR4, c[0x0][0x320] ;  /* 0x0000c80000047ab9 */ /* 0x000fe20000000800 */
[----:B------:R-:W-:Y:S01]  /*2130*/  IMAD.IADD R29, R7, 0x1, R29 ;  /* 0x00000001071d7824 */ /* 0x000fe200078e021d */
[----:B------:R-:W-:Y:S01]  /*2140*/  @!P6 BAR.SYNC.DEFER_BLOCKING 0x9, 0x100 ;  /* 0x024400000000eb1d */ /* 0x000fe20000010000 */
[----:B------:R-:W-:Y:S01]  /*2150*/  ISETP.GE.AND P2, PT, R31, UR4, PT ;  /* 0x000000041f007c0c */ /* 0x000fe2000bf46270 */
[----:B------:R-:W-:Y:S01]  /*2160*/  IMAD R0, R18, R11, R0 ;  /* 0x0000000b12007224 */ /* 0x000fe200078e0200 */
[----:B------:R-:W-:-:S02]  /*2170*/  ISETP.GE.AND P1, PT, R4, UR4, PT ;  /* 0x0000000404007c0c */ /* 0x000fc4000bf26270 */
[----:B------:R-:W-:Y:S01]  /*2180*/  SEL R8, RZ, 0xffffffff, P2 ;  /* 0xffffffffff087807 */ /* 0x000fe20001000000 */
[----:B------:R-:W-:Y:S01]  /*2190*/  ULDC.64 UR6, c[0x0][0x330] ;  /* 0x0000cc0000067ab9 */ /* 0x000fe20000000a00 */
[----:B------:R-:W-:Y:S01]  /*21a0*/  IADD3.X R0, R29, R9, R0, P0, !PT ;  /* 0x000000091d007210 */ /* 0x000fe200007fe400 */
[----:B------:R-:W-:Y:S01]  /*21b0*/  IMAD R9, R12, UR6, RZ ;  /* 0x000000060c097c24 */ /* 0x000fe2000f8e02ff */
[----:B------:R-:W-:Y:S01]  /*21c0*/  ISETP.GE.AND P0, PT, R13, UR4, PT ;  /* 0x000000040d007c0c */ /* 0x000fe2000bf06270 */
[----:B------:R-:W-:Y:S01]  /*21d0*/  IMAD.SHL.U32 R13, R8, 0x2, RZ ;  /* 0x00000002080d7824 */ /* 0x000fe200078e00ff */
[----:B------:R-:W-:Y:S01]  /*21e0*/  SEL R12, RZ, 0x1, P1 ;  /* 0x00000001ff0c7807 */ /* 0x000fe20000800000 */
[C---:B------:R-:W-:Y:S01]  /*21f0*/  IMAD R15, R90.reuse, UR7, R9 ;  /* 0x000000075a0f7c24 */ /* 0x040fe2000f8e0209 */
[----:B------:R-:W-:Y:S01]  /*2200*/  ISETP.GE.AND P1, PT, R65, UR4, PT ;  /* 0x0000000441007c0c */ /* 0x000fe2000bf26270 */
[----:B------:R-:W-:Y:S01]  /*2210*/  IMAD.WIDE.U32 R8, R90, UR6, R4 ;  /* 0x000000065a087c25 */ /* 0x000fe2000f8e0004 */
[----:B------:R-:W-:-:S02]  /*2220*/  ISETP.GE.AND P2, PT, R66, UR4, PT ;  /* 0x0000000442007c0c */ /* 0x000fc4000bf46270 */
[----:B------:R-:W-:Y:S01]  /*2230*/  ISETP.GE.AND P3, PT, R14, UR4, PT ;  /* 0x000000040e007c0c */ /* 0x000fe2000bf66270 */
[----:B------:R-:W-:Y:S01]  /*2240*/  IMAD.IADD R9, R9, 0x1, R15 ;  /* 0x0000000109097824 */ /* 0x000fe200078e020f */
[----:B------:R-:W-:Y:S02]  /*2250*/  LOP3.LUT R12, R13, 0x2, R12, 0xe2, !PT ;  /* 0x000000020d0c7812 */ /* 0x000fe400078ee20c */
[----:B------:R-:W-:Y:S02]  /*2260*/  SEL R13, RZ, 0x4, P1 ;  /* 0x00000004ff0d7807 */ /* 0x000fe40000800000 */
[----:B------:R-:W-:Y:S02]  /*2270*/  SEL R14, RZ, 0x8, P2 ;  /* 0x00000008ff0e7807 */ /* 0x000fe40001000000 */
[----:B------:R-:W-:Y:S02]  /*2280*/  ISETP.GE.AND P1, PT, R67, UR4, PT ;  /* 0x0000000443007c0c */ /* 0x000fe4000bf26270 */
[----:B------:R-:W-:Y:S01]  /*2290*/  ISETP.GE.AND P2, PT, R68, UR4, PT ;  /* 0x0000000444007c0c */ /* 0x000fe2000bf46270 */
[----:B------:R-:W-:Y:S01]  /*22a0*/  ULDC.64 UR4, c[0x0][0x338] ;  /* 0x0000ce0000047ab9 */ /* 0x000fe20000000a00 */
[----:B------:R-:W-:Y:S01]  /*22b0*/  LOP3.LUT R12, R14, R12, R13, 0xfe, !PT ;  /* 0x0000000c0e0c7212 */ /* 0x000fe200078efe0d */
[----:B------:R-:W-:Y:S01]  /*22c0*/  IMAD R15, R20, UR4, RZ ;  /* 0x00000004140f7c24 */ /* 0x000fe2000f8e02ff */
[----:B------:R-:W-:Y:S01]  /*22d0*/  SEL R13, RZ, 0x10, P1 ;  /* 0x00000010ff0d7807 */ /* 0x000fe20000800000 */
[----:B------:R-:W-:Y:S01]  /*22e0*/  IMAD R20, R64, R60, RZ ;  /* 0x0000003c40147224 */ /* 0x000fe200078e02ff */
[----:B------:R-:W-:Y:S01]  /*22f0*/  SEL R14, RZ, 0x20, P2 ;  /* 0x00000020ff0e7807 */ /* 0x000fe20001000000 */
[----:B------:R-:W-:Y:S01]  /*2300*/  IMAD R95, R91, UR5, R15 ;  /* 0x000000055b5f7c24 */ /* 0x000fe2000f8e020f */
[----:B------:R-:W-:Y:S01]  /*2310*/  LOP3.LUT P1, RZ, R237, 0x4, RZ, 0xc0, !PT ;  /* 0x00000004edff7812 */ /* 0x000fe2000782c0ff */
[----:B------:R-:W-:Y:S01]  /*2320*/  IMAD R59, R18, R61, R20 ;  /* 0x0000003d123b7224 */ /* 0x000fe200078e0214 */
[----:B------:R-:W-:Y:S01]  /*2330*/  LOP3.LUT R13, R14, R12, R13, 0xfe, !PT ;  /* 0x0000000c0e0d7212 */ /* 0x000fe200078efe0d */
[----:B------:R-:W-:Y:S01]  /*2340*/  IMAD.WIDE.U32 R14, R18, R82, R22 ;  /* 0x00000052120e7225 */ /* 0x000fe200078e0016 */
[----:B------:R-:W-:-:S02]  /*2350*/  SEL R12, RZ, 0x40, P0 ;  /* 0x00000040ff0c7807 */ /* 0x000fc40000000000 */
[----:B------:R-:W-:Y:S01]  /*2360*/  ISETP.GE.AND P0, PT, R4, R41, PT ;  /* 0x000000290400720c */ /* 0x000fe20003f06270 */
[----:B------:R-:W-:Y:S01]  /*2370*/  IMAD.WIDE.U32 R20, R18, R60, R4 ;  /* 0x0000003c12147225 */ /* 0x000fe200078e0004 */
[----:B------:R-:W-:Y:S02]  /*2380*/  LOP3.LUT R97, R13, R12, RZ, 0xfc, !PT ;  /* 0x0000000c0d617212 */ /* 0x000fe400078efcff */
[----:B------:R-:W-:Y:S01]  /*2390*/  SEL R35, R41, RZ, P0 ;  /* 0x000000ff29237207 */ /* 0x000fe20000000000 */
[----:B------:R-:W-:Y:S01]  /*23a0*/  IMAD R12, R64, R82, RZ ;  /* 0x00000052400c7224 */ /* 0x000fe200078e02ff */
[C---:B------:R-:W-:Y:S01]  /*23b0*/  IADD3 R62, P2, R18.reuse, R63, RZ ;  /* 0x0000003f123e7210 */ /* 0x040fe20007f5e0ff */
[----:B------:R-:W-:Y:S01]  /*23c0*/  IMAD.MOV.U32 R58, RZ, RZ, R20 ;  /* 0x000000ffff3a7224 */ /* 0x000fe200078e0014 */
[----:B------:R-:W-:Y:S01]  /*23d0*/  SEL R79, R79, 0xffffffe0, !P1 ;  /* 0xffffffe04f4f7807 */ /* 0x000fe20004800000 */
[C---:B------:R-:W-:Y:S01]  /*23e0*/  IMAD R37, R18.reuse, R83, R12 ;  /* 0x0000005312257224 */ /* 0x040fe200078e020c */
[----:B------:R-:W-:Y:S01]  /*23f0*/  SEL R96, RZ, 0xffffff80, P3 ;  /* 0xffffff80ff607807 */ /* 0x000fe20001800000 */
[----:B------:R-:W-:-:S03]  /*2400*/  IMAD.WIDE.U32 R12, R18, R60, R22 ;  /* 0x0000003c120c7225 */ /* 0x000fc600078e0016 */
[----:B------:R-:W-:Y:S01]  /*2410*/  LOP3.LUT R96, R97, 0x80, R96, 0xc8, !PT ;  /* 0x0000008061607812 */ /* 0x000fe200078ec860 */
[----:B------:R-:W-:Y:S01]  /*2420*/  IMAD.IADD R57, R13, 0x1, R59 ;  /* 0x000000010d397824 */ /* 0x000fe200078e023b */
[----:B-----5:R-:W-:Y:S01]  /*2430*/  SHF.R.S32.HI R13, RZ, 0x1f, R30 ;  /* 0x0000001fff0d7819 */ /* 0x020fe2000001141e */
[----:B------:R-:W-:Y:S01]  /*2440*/  IMAD.MOV.U32 R56, RZ, RZ, R12 ;  /* 0x000000ffff387224 */ /* 0x000fe200078e000c */
[----:B------:R-:W-:Y:S01]  /*2450*/  LOP3.LUT R97, R97, 0x40, RZ, 0xc0, !PT ;  /* 0x0000004061617812 */ /* 0x000fe200078ec0ff */
[----:B------:R-:W-:Y:S02]  /*2460*/  IMAD.IADD R15, R15, 0x1, R37 ;  /* 0x000000010f0f7824 */ /* 0x000fe400078e0225 */
[----:B------:R-:W-:Y:S02]  /*2470*/  IMAD R12, R13, R82, RZ ;  /* 0x000000520d0c7224 */ /* 0x000fe400078e02ff */
[----:B------:R-:W-:Y:S02]  /*2480*/  IMAD.IADD R33, R37, 0x1, R33 ;  /* 0x0000000125217824 */ /* 0x000fe400078e0221 */
[----:B------:R-:W-:-:S02]  /*2490*/  IMAD.IADD R35, R4, 0x1, R35 ;  /* 0x0000000104237824 */ /* 0x000fc400078e0223 */
[C---:B------:R-:W-:Y:S02]  /*24a0*/  IMAD R37, R30.reuse, R83, R12 ;  /* 0x000000531e257224 */ /* 0x040fe400078e020c */
[----:B------:R-:W-:Y:S01]  /*24b0*/  IMAD R36, R13, R60, RZ ;  /* 0x0000003c0d247224 */ /* 0x000fe200078e02ff */
[----:B------:R-:W-:Y:S01]  /*24c0*/  SHF.R.S32.HI R34, RZ, 0x1f, R35 ;  /* 0x0000001fff227819 */ /* 0x000fe20000011423 */
[----:B------:R-:W-:-:S03]  /*24d0*/  IMAD.WIDE.U32 R12, R30, R82, R14 ;  /* 0x000000521e0c7225 */ /* 0x000fc600078e000e */
[----:B------:R-:W-:Y:S01]  /*24e0*/  LEA.HI R34, R34, R35, RZ, 0x3 ;  /* 0x0000002322227211 */ /* 0x000fe200078f18ff */
[----:B------:R-:W-:Y:S01]  /*24f0*/  IMAD.WIDE.U32 R14, R30, R82, R32 ;  /* 0x000000521e0e7225 */ /* 0x000fe200078e0020 */
[----:B------:R-:W-:Y:S02]  /*2500*/  LOP3.LUT R33, R73, 0x18, R4, 0xf8, !PT ;  /* 0x0000001849217812 */ /* 0x000fe400078ef804 */
[----:B------:R-:W-:Y:S01]  /*2510*/  SHF.R.S32.HI R88, RZ, 0x3, R34 ;  /* 0x00000003ff587819 */ /* 0x000fe20000011422 */
[----:B------:R-:W-:Y:S01]  /*2520*/  IMAD.IADD R59, R59, 0x1, R21 ;  /* 0x000000013b3b7824 */ /* 0x000fe200078e0215 */
[-C--:B------:R-:W-:Y:S01]  /*2530*/  LOP3.LUT R33, R33, R76.reuse, RZ, 0x3c, !PT ;  /* 0x0000004c21217212 */ /* 0x080fe200078e3cff */
[----:B------:R-:W-:Y:S01]  /*2540*/  IMAD.WIDE.U32 R8, R91, UR4, R8 ;  /* 0x000000045b087c25 */ /* 0x000fe2000f8e0008 */
[----:B------:R-:W-:Y:S01]  /*2550*/  LOP3.LUT R89, R34, 0xfffffff8, RZ, 0xc0, !PT ;  /* 0xfffffff822597812 */ /* 0x000fe200078ec0ff */
[----:B------:R-:W-:Y:S02]  /*2560*/  ULDC UR4, c[0x0][0x2f4] ;  /* 0x0000bd0000047ab9 */ /* 0x000fe40000000800 */
[----:B------:R-:W-:Y:S01]  /*2570*/  IMAD R81, R220, 0x200, R33 ;  /* 0x00000200dc517824 */ /* 0x000fe200078e0221 */
[--C-:B------:R-:W-:Y:S01]  /*2580*/  LOP3.LUT R33, R73, 0x38, R34.reuse, 0xf8, !PT ;  /* 0x0000003849217812 */ /* 0x100fe200078ef822 */
[----:B------:R-:W-:Y:S01]  /*2590*/  IMAD R35, R11, 0x60, RZ ;  /* 0x000000600b237824 */ /* 0x000fe200078e02ff */
[----:B------:R-:W-:Y:S01]  /*25a0*/  LOP3.LUT R34, R218, 0x38, R34, 0xf8, !PT ;  /* 0x00000038da227812 */ /* 0x000fe200078ef822 */
[C---:B------:R-:W-:Y:S01]  /*25b0*/  IMAD R91, R30.reuse, R61, R36 ;  /* 0x0000003d1e5b7224 */ /* 0x040fe200078e0224 */
[----:B------:R-:W-:Y:S01]  /*25c0*/  LOP3.LUT R33, R33, R76, RZ, 0x3c, !PT ;  /* 0x0000004c21217212 */ /* 0x000fe200078e3cff */
[----:B------:R-:W-:Y:S01]  /*25d0*/  IMAD.WIDE.U32 R56, R30, R60, R56 ;  /* 0x0000003c1e387225 */ /* 0x000fe200078e0038 */
[----:B------:R-:W-:-:S02]  /*25e0*/  LOP3.LUT R34, R34, R38, RZ, 0x3c, !PT ;  /* 0x0000002622227212 */ /* 0x000fc400078e3cff */
[----:B------:R-:W-:Y:S01]  /*25f0*/  SHF.R.S32.HI R92, RZ, 0x1f, R89 ;  /* 0x0000001fff5c7819 */ /* 0x000fe20000011459 */
[----:B------:R-:W-:Y:S01]  /*2600*/  IMAD.WIDE.U32 R58, R30, R60, R58 ;  /* 0x0000003c1e3a7225 */ /* 0x000fe200078e003a */
[----:B------:R-:W-:-:S03]  /*2610*/  ISETP.GE.AND P1, PT, R4, UR4, PT ;  /* 0x0000000404007c0c */ /* 0x000fc6000bf26270 */
[----:B------:R-:W-:-:S04]  /*2620*/  IMAD.WIDE.U32 R10, R10, 0x60, RZ ;  /* 0x000000600a0a7825 */ /* 0x000fc800078e00ff */
[----:B------:R-:W-:Y:S02]  /*2630*/  IMAD R83, R83, 0x60, RZ ;  /* 0x0000006053537824 */ /* 0x000fe400078e02ff */
        /* <DEDUP_REMOVED lines=15> */
.L_x_11796:
        /* <DEDUP_REMOVED lines=9> */
[----:B------:R-:W-:-:S03]  /*27c0*/  IADD3 R33, P5, R3, R104, RZ ;  /* 0x0000006803217210 */ /* 0x000fc60007fbe0ff */
[----:B------:R-:W-:Y:S01]  /*27d0*/  IMAD.IADD R109, R105, 0x1, R27 ;  /* 0x00000001696d7824 */ /* 0x000fe200078e021b */
[----:B------:R-:W-:-:S03]  /*27e0*/  IADD3 R27, P3, P4, R3, R104, R70 ;  /* 0x00000068031b7210 */ /* 0x000fc60007c7e046 */
[----:B------:R-:W-:Y:S01]  /*27f0*/  IMAD.X R34, R109, 0x1, R0, P5 ;  /* 0x000000016d227824 */ /* 0x000fe200028e0600 */
[----:B------:R-:W-:Y:S02]  /*2800*/  IADD3.X R32, R0, R109, R69, P3, P4 ;  /* 0x0000006d00207210 */ /* 0x000fe40001fe8445 */
[-C--:B0-----:R-:W-:Y:S02]  /*2810*/  LEA R40, P3, R27, R100.reuse, 0x1 ;  /* 0x000000641b287211 */ /* 0x081fe400078608ff */
[----:B------:R-:W-:Y:S02]  /*2820*/  LEA R42, P5, R33, R100, 0x1 ;  /* 0x00000064212a7211 */ /* 0x000fe400078a08ff */
[-C--:B------:R-:W-:Y:S01]  /*2830*/  LEA.HI.X R41, R27, R101.reuse, R32, 0x1, P3 ;  /* 0x000000651b297211 */ /* 0x080fe200018f0c20 */
[----:B------:R-:W-:Y:S01]  /*2840*/  IMAD R27, R17, 0x1800, R81 ;  /* 0x00001800111b7824 */ /* 0x000fe200078e0251 */
[----:B-1----:R-:W-:Y:S02]  /*2850*/  ISETP.GE.AND P3, PT, R107, 0x1, PT ;  /* 0x000000016b00780c */ /* 0x002fe40003f66270 */
[----:B------:R-:W-:Y:S01]  /*2860*/  LEA.HI.X R43, R33, R101, R34, 0x1, P5 ;  /* 0x00000065212b7211 */ /* 0x000fe200028f0c22 */
[----:B------:R-:W-:Y:S01]  /*2870*/  IMAD R33, R17, 0x1800, R85 ;  /* 0x0000180011217824 */ /* 0x000fe200078e0255 */
[----:B------:R-:W-:Y:S01]  /*2880*/  ISETP.GT.AND P4, PT, R45, R28, PT ;  /* 0x0000001c2d00720c */ /* 0x000fe20003f84270 */
[----:B------:R-:W-:-:S02]  /*2890*/  IMAD R108, R27, 0x2, R26 ;  /* 0x000000021b6c7824 */ /* 0x000fc400078e021a */
[----:B------:R-:W-:Y:S01]  /*28a0*/  IMAD R106, R33, 0x2, R26 ;  /* 0x00000002216a7824 */ /* 0x000fe200078e021a */
[----:B------:R-:W-:Y:S01]  /*28b0*/  P2R R99, PR, RZ, 0x10 ;  /* 0x00000010ff637803 */ /* 0x000fe20000000000 */
[----:B------:R-:W-:-:S04]  /*28c0*/  IMAD.MOV.U32 R27, RZ, RZ, R45 ;  /* 0x000000ffff1b7224 */ /* 0x000fc800078e002d */
        /* <DEDUP_REMOVED lines=42> */
.L_x_11753:
[----:B------:R-:W-:Y:S05]  /*2b70*/  BSYNC B1 ;  /* 0x0000000000017941 */ /* 0x000fea0003800000 */
.L_x_11752:
[----:B------:R-:W-:Y:S01]  /*2b80*/  ISETP.GE.AND P5, PT, R233, R102, PT ;  /* 0x00000066e900720c */ /* 0x000fe20003fa6270 */
[----:B------:R-:W-:Y:S01]  /*2b90*/  BSSY B1, `(.L_x_11754) ;  /* 0x000001b000017945 */ /* 0x000fe20003800000 */
[----:B------:R-:W-:Y:S02]  /*2ba0*/  CS2R R46, SRZ ;  /* 0x00000000002e7805 */ /* 0x000fe4000001ff00 */
[----:B0-----:R-:W-:Y:S01]  /*2bb0*/  CS2R R38, SRZ ;  /* 0x0000000000267805 */ /* 0x001fe2000001ff00 */
        /* <DEDUP_REMOVED lines=24> */
.L_x_11755:
[----:B------:R-:W-:Y:S05]  /*2d40*/  BSYNC B1 ;  /* 0x0000000000017941 */ /* 0x000fea0003800000 */
.L_x_11754:
        /* <DEDUP_REMOVED lines=33> */
.L_x_11756:
[----:B------:R-:W-:Y:S01]  /*2f60*/  IMAD R98, R17, 0x8, R16 ;  /* 0x0000000811627824 */ /* 0x000fe200078e0210 */
[----:B------:R-:W-:Y:S01]  /*2f70*/  SHF.L.U32 R103, R208, 0x1f, RZ ;  /* 0x0000001fd0677819 */ /* 0x000fe200000006ff */
[----:B------:R-:W-:Y:S03]  /*2f80*/  BSSY B1, `(.L_x_11757) ;  /* 0x0000003000017945 */ /* 0x000fe60003800000 */
[----:B------:R-:W0:Y:S02]  /*2f90*/  SYNCS.PHASECHK.TRANS64.TRYWAIT P6, [R98+URZ+0x22890], R103 ;  /* 0x02289067620075a7 */ /* 0x000e2400080c017f */
[----:B0-----:R-:W-:Y:S05]  /*2fa0*/  @!P6 BRA `(.L_x_11758) ;  /* 0x000001cc00ece947 */ /* 0x001fea0003800000 */
.L_x_12115:
[----:B------:R-:W-:Y:S05]  /*2fb0*/  BSYNC B1 ;  /* 0x0000000000017941 */ /* 0x000fea0003800000 */
.L_x_11757:
        /* <DEDUP_REMOVED lines=29> */
[----:B------:R-:W-:Y:S01]  /*3190*/  FMUL.FTZ R35, R35, R114 ;  /* 0x0000007223237220 */ /* 0x000fe20000410000 */
        /* <DEDUP_REMOVED lines=24> */
.L_x_11764:
[----:B------:R-:W-:Y:S05]  /*3320*/  BSYNC B3 ;  /* 0x0000000000037941 */ /* 0x000fea0003800000 */
.L_x_11763:
[----:B--2---:R1:W-:Y:S02]  /*3330*/  STG.E.128 desc[UR40][R42.64], R32 ;  /* 0x000000202a007986 */ /* 0x0043e4000c101d28 */
.L_x_11762:
[----:B------:R-:W-:Y:S05]  /*3340*/  BSYNC B2 ;  /* 0x0000000000027941 */ /* 0x000fea0003800000 */
.L_x_11761:
[----:B------:R-:W-:Y:S05]  /*3350*/  @P2 BRA `(.L_x_11760) ;  /* 0x0000000000d02947 */ /* 0x000fea0003800000 */
[----:B-1----:R1:W2:Y:S01]  /*3360*/  LDS.128 R32, [R106] ;  /* 0x000000006a207984 */ /* 0x0022a20000000c00 */
        /* <DEDUP_REMOVED lines=49> */
.L_x_11766:
[----:B------:R-:W-:Y:S05]  /*3680*/  BSYNC B2 ;  /* 0x0000000000027941 */ /* 0x000fea0003800000 */
.L_x_11765:
[----:B--2---:R2:W-:Y:S02]  /*3690*/  STG.E.128 desc[UR40][R42.64+0x40], R32 ;  /* 0x000040202a007986 */ /* 0x0045e4000c101d28 */
.L_x_11760:
[----:B------:R-:W-:Y:S05]  /*36a0*/  BSYNC B1 ;  /* 0x0000000000017941 */ /* 0x000fea0003800000 */
.L_x_11759:
[----:B------:R-:W-:Y:S05]  /*36b0*/  @P5 BRA `(.L_x_11767) ;  /* 0x0000001c00705947 */ /* 0x000fea0003800000 */
[----:B------:R-:W-:Y:S04]  /*36c0*/  BSSY B1, `(.L_x_11768) ;  /* 0x0000036000017945 */ /* 0x000fe80003800000 */
[----:B------:R-:W-:Y:S05]  /*36d0*/  @P1 BRA `(.L_x_11769) ;  /* 0x0000000000d01947 */ /* 0x000fea0003800000 */
[----:B-12---:R1:W2:Y:S01]  /*36e0*/  LDS.128 R32, [R108+0x2000] ;  /* 0x002000006c207984 */ /* 0x0062a20000000c00 */
[----:B------:R-:W-:Y:S01]  /*36f0*/  ISETP.GE.AND P4, PT, R22, R107, PT ;  /* 0x0000006b1600720c */ /* 0x000fe20003f86270 */
[----:B------:R-:W-:-:S12]  /*3700*/  BSSY B2, `(.L_x_11770) ;  /* 0x0000030000027945 */ /* 0x000fd80003800000 */
[----:B-1----:R-:W-:Y:S05]  /*3710*/  @P4 BRA `(.L_x_11771) ;  /* 0x0000000000b84947 */ /* 0x002fea0003800000 */
        /* <DEDUP_REMOVED lines=46> */
.L_x_11771:
[----:B------:R-:W-:Y:S05]  /*3a00*/  BSYNC B2 ;  /* 0x0000000000027941 */ /* 0x000fea0003800000 */
.L_x_11770:
[----:B--2---:R3:W-:Y:S02]  /*3a10*/  STG.E.128 desc[UR40][R40.64], R32 ;  /* 0x0000002028007986 */ /* 0x0047e4000c101d28 */
.L_x_11769:
[----:B------:R-:W-:Y:S05]  /*3a20*/  BSYNC B1 ;  /* 0x0000000000017941 */ /* 0x000fea0003800000 */
.L_x_11768:
        /* <DEDUP_REMOVED lines=51> */
.L_x_11773:
[----:B------:R-:W-:Y:S05]  /*3d60*/  BSYNC B1 ;  /* 0x0000000000017941 */ /* 0x000fea0003800000 */
.L_x_11772:
[----:B--2---:R4:W-:Y:S01]  /*3d70*/  STG.E.128 desc[UR40][R40.64+0x40], R32 ;  /* 0x0000402028007986 */ /* 0x0049e2000c101d28 */
[----:B------:R-:W-:Y:S05]  /*3d80*/  BRA `(.L_x_11767) ;  /* 0x0000001400bc7947 */ /* 0x000fea0003800000 */
.L_x_11751:
        /* <DEDUP_REMOVED lines=18> */
[----:B------:R-:W-:Y:S02]  /*3eb0*/  CS2R R34, SRZ ;  /* 0x0000000000227805 */ /* 0x000fe4000001ff00 */
[----:B------:R-:W-:-:S05]  /*3ec0*/  @!P4 IADD3 R32, P5, R14, R32, RZ ;  /* 0x000000200e20c210 */ /* 0x000fca0007fbe0ff */
[----:B------:R-:W-:Y:S01]  /*3ed0*/  @!P4 IMAD.X R33, R103, 0x1, R90, P5 ;  /* 0x000000016721c824 */ /* 0x000fe200028e065a */
[----:B---3--:R-:W-:-:S04]  /*3ee0*/  @!P4 LEA R50, P5, R32, R50, 0x1 ;  /* 0x000000322032c211 */ /* 0x008fc800078a08ff */
[----:B------:R-:W-:Y:S02]  /*3ef0*/  @!P4 LEA.HI.X R51, R32, R51, R33, 0x1, P5 ;  /* 0x000000332033c211 */ /* 0x000fe400028f0c21 */
[----:B------:R-:W-:-:S03]  /*3f00*/  CS2R R32, SRZ ;  /* 0x0000000000207805 */ /* 0x000fc6000001ff00 */
[----:B------:R2:W3:Y:S04]  /*3f10*/  @!P4 LDG.E.128 R36, desc[UR40][R50.64] ;  /* 0x000000283224c981 */ /* 0x0004e8000c1e1d00 */
[----:B------:R-:W4:Y:S01]  /*3f20*/  @!P4 LDG.E.128 R32, desc[UR40][R48.64] ;  /* 0x000000283020c981 */ /* 0x000f22000c1e1d00 */
[C---:B0-----:R-:W-:Y:S02]  /*3f30*/  @!P3 LEA R52, P4, R40.reuse, R52, 0x1 ;  /* 0x000000342834b211 */ /* 0x041fe400078808ff */
[----:B------:R-:W-:Y:S02]  /*3f40*/  CS2R R42, SRZ ;  /* 0x00000000002a7805 */ /* 0x000fe4000001ff00 */
[----:B------:R-:W-:Y:S02]  /*3f50*/  @!P3 LEA.HI.X R53, R40, R53, R41, 0x1, P4 ;  /* 0x000000352835b211 */ /* 0x000fe400020f0c29 */
[----:B------:R-:W-:-:S02]  /*3f60*/  CS2R R40, SRZ ;  /* 0x0000000000287805 */ /* 0x000fc4000001ff00 */
[----:B-1----:R-:W-:-:S04]  /*3f70*/  @!P3 LEA R54, P4, R46, R44, 0x1 ;  /* 0x0000002c2e36b211 */ /* 0x002fc800078808ff */
[----:B------:R-:W-:Y:S01]  /*3f80*/  @!P3 LEA.HI.X R55, R46, R45, R47, 0x1, P4 ;  /* 0x0000002d2e37b211 */ /* 0x000fe200020f0c2f */
[----:B------:R-:W5:Y:S01]  /*3f90*/  @!P3 LDG.E.128 R40, desc[UR40][R52.64] ;  /* 0x000000283428b981 */ /* 0x000f62000c1e1d00 */
[----:B------:R-:W-:Y:S02]  /*3fa0*/  CS2R R46, SRZ ;  /* 0x00000000002e7805 */ /* 0x000fe4000001ff00 */
[----:B------:R-:W-:-:S06]  /*3fb0*/  CS2R R44, SRZ ;  /* 0x00000000002c7805 */ /* 0x000fcc000001ff00 */
[----:B------:R-:W5:Y:S01]  /*3fc0*/  @!P3 LDG.E.128 R44, desc[UR40][R54.64] ;  /* 0x00000028362cb981 */ /* 0x000f62000c1e1d00 */
[----:B------:R-:W-:Y:S02]  /*3fd0*/  ISETP.NE.AND P3, PT, R207, 0x3, PT ;  /* 0x00000003cf00780c */ /* 0x000fe40003f65270 */
[----:B------:R-:W-:Y:S01]  /*3fe0*/  ISETP.GE.AND P4, PT, R4, R107, PT ;  /* 0x0000006b0400720c */ /* 0x000fe20003f86270 */
[----:B----4-:R-:W-:Y:S02]  /*3ff0*/  IMAD.MOV.U32 R48, RZ, RZ, R34 ;  /* 0x000000ffff307224 */ /* 0x010fe400078e0022 */
[----:B------:R-:W-:Y:S02]  /*4000*/  IMAD.MOV.U32 R49, RZ, RZ, R35 ;  /* 0x000000ffff317224 */ /* 0x000fe400078e0023 */
[----:B--2---:R-:W-:Y:S02]  /*4010*/  IMAD.MOV.U32 R50, RZ, RZ, R32 ;  /* 0x000000ffff327224 */ /* 0x004fe400078e0020 */
[----:B------:R-:W-:Y:S01]  /*4020*/  IMAD.MOV.U32 R51, RZ, RZ, R33 ;  /* 0x000000ffff337224 */ /* 0x000fe200078e0021 */
[----:B------:R-:W-:Y:S01]  /*4030*/  PRMT R126, R48, 0x7610, R126 ;  /* 0x00007610307e7816 */ /* 0x000fe2000000007e */
        /* <DEDUP_REMOVED lines=29> */
.L_x_11774:
        /* <DEDUP_REMOVED lines=9> */
.L_x_12116:
[----:B------:R-:W-:Y:S05]  /*42a0*/  BSYNC B1 ;  /* 0x0000000000017941 */ /* 0x000fea0003800000 */
.L_x_11775:
        /* <DEDUP_REMOVED lines=16> */
[----:B------:R-:W-:-:S05]  /*43b0*/  LOP3.LUT R49, R49, R76, RZ, 0x3c, !PT ;  /* 0x0000004c31317212 */ /* 0x000fca00078e3cff */
[----:B------:R-:W-:Y:S02]  /*43c0*/  IMAD R48, R220, 0x200, R49 ;  /* 0x00000200dc307824 */ /* 0x000fe400078e0231 */
        /* <DEDUP_REMOVED lines=11> */
[----:B------:R-:W-:Y:S02]  /*4480*/  PRMT R130, R117, 0x5432, R130 ;  /* 0x0000543275827816 */ /* 0x000fe40000000082 */
[----:B------:R-:W-:-:S02]  /*4490*/  SHF.R.U32.HI R133, RZ, 0x10, R39 ;  /* 0x00000010ff857819 */ /* 0x000fc40000011627 */
[----:B------:R-:W-:Y:S01]  /*44a0*/  SHF.R.U64 R129, R36, 0x10, R37 ;  /* 0x0000001024817819 */ /* 0x000fe20000001225 */
[----:B------:R-:W-:Y:S01]  /*44b0*/  IMAD.U32 R132, R130, 0x10000, RZ ;  /* 0x0001000082847824 */ /* 0x000fe200078e00ff */
[----:B------:R-:W-:Y:S01]  /*44c0*/  SHF.R.U64 R131, R38, 0x10, R39 ;  /* 0x0000001026837819 */ /* 0x000fe20000001227 */
[----:B--2---:R-:W-:Y:S01]  /*44d0*/  IMAD.U32 R39, R53, 0x10000, RZ ;  /* 0x0001000035277824 */ /* 0x004fe200078e00ff */
[----:B------:R-:W-:Y:S01]  /*44e0*/  PRMT R127, R126, 0x5410, R127 ;  /* 0x000054107e7f7816 */ /* 0x000fe2000000007f */
[----:B------:R-:W-:Y:S01]  /*44f0*/  IMAD.U32 R126, R125, 0x10000, RZ ;  /* 0x000100007d7e7824 */ /* 0x000fe200078e00ff */
[----:B------:R-:W-:Y:S01]  /*4500*/  SHF.R.U64 R124, R32, 0x10, R33 ;  /* 0x00000010207c7819 */ /* 0x000fe20000001221 */
[----:B-1----:R-:W-:Y:S01]  /*4510*/  IMAD.U32 R33, R49, 0x10000, RZ ;  /* 0x0001000031217824 */ /* 0x002fe200078e00ff */
[----:B------:R-:W-:Y:S01]  /*4520*/  SHF.R.U32.HI R128, RZ, 0x10, R35 ;  /* 0x00000010ff807819 */ /* 0x000fe20000011623 */
[----:B------:R-:W-:Y:S01]  /*4530*/  IMAD.U32 R36, R51, 0x10000, RZ ;  /* 0x0001000033247824 */ /* 0x000fe200078e00ff */
[----:B------:R-:W-:Y:S01]  /*4540*/  PRMT R133, R135, 0x5410, R133 ;  /* 0x0000541087857816 */ /* 0x000fe20000000085 */
[----:B------:R-:W-:Y:S01]  /*4550*/  IMAD.U32 R38, R52, 0x10000, RZ ;  /* 0x0001000034267824 */ /* 0x000fe200078e00ff */
[----:B------:R-:W-:Y:S01]  /*4560*/  LOP3.LUT R34, R49, 0xffff0000, RZ, 0xc0, !PT ;  /* 0xffff000031227812 */ /* 0x000fe200078ec0ff */
[----:B------:R-:W-:Y:S01]  /*4570*/  IMAD.U32 R32, R48, 0x10000, RZ ;  /* 0x0001000030207824 */ /* 0x000fe200078e00ff */
[----:B------:R-:W-:Y:S01]  /*4580*/  LOP3.LUT R49, R53, 0xffff0000, RZ, 0xc0, !PT ;  /* 0xffff000035317812 */ /* 0x000fe200078ec0ff */
[----:B------:R-:W-:Y:S01]  /*4590*/  IMAD.U32 R53, R55, 0x10000, RZ ;  /* 0x0001000037357824 */ /* 0x000fe200078e00ff */
[----:B------:R-:W-:Y:S01]  /*45a0*/  LOP3.LUT R130, R130, 0xffff0000, RZ, 0xc0, !PT ;  /* 0xffff000082827812 */ /* 0x000fe200078ec0ff */
[----:B------:R-:W-:Y:S01]  /*45b0*/  IMAD.U32 R35, R50, 0x10000, RZ ;  /* 0x0001000032237824 */ /* 0x000fe200078e00ff */
[----:B------:R-:W-:Y:S01]  /*45c0*/  PRMT R129, R136, 0x5410, R129 ;  /* 0x0000541088817816 */ /* 0x000fe20000000081 */
[C---:B------:R-:W-:Y:S01]  /*45d0*/  FMUL.FTZ R136, R39.reuse, R126 ;  /* 0x0000007e27887220 */ /* 0x040fe20000410000 */
[----:B------:R-:W-:Y:S01]  /*45e0*/  PRMT R131, R134, 0x5410, R131 ;  /* 0x0000541086837816 */ /* 0x000fe20000000083 */
[----:B------:R-:W-:Y:S01]  /*45f0*/  FMUL.FTZ R134, R39, R132 ;  /* 0x0000008427867220 */ /* 0x000fe20000410000 */
[----:B------:R-:W-:Y:S01]  /*4600*/  LOP3.LUT R125, R125, 0xffff0000, RZ, 0xc0, !PT ;  /* 0xffff00007d7d7812 */ /* 0x000fe200078ec0ff */
[----:B------:R-:W-:Y:S01]  /*4610*/  IMAD.U32 R39, R133, 0x10000, RZ ;  /* 0x0001000085277824 */ /* 0x000fe200078e00ff */
[----:B------:R-:W-:Y:S01]  /*4620*/  PRMT R128, R115, 0x5432, R128 ;  /* 0x0000543273807816 */ /* 0x000fe20000000080 */
[----:B------:R-:W-:Y:S01]  /*4630*/  FMUL.FTZ R135, R49, R130 ;  /* 0x0000008231877220 */ /* 0x000fe20000410000 */
[C---:B------:R-:W-:Y:S01]  /*4640*/  FFMA.FTZ R134, R33.reuse, R126, -R134 ;  /* 0x0000007e21867223 */ /* 0x040fe20000010886 */
[----:B------:R-:W-:Y:S01]  /*4650*/  FFMA.FTZ R136, R33, R132, R136 ;  /* 0x0000008421887223 */ /* 0x000fe20000010088 */
[----:B------:R-:W-:Y:S01]  /*4660*/  FMUL.FTZ R49, R49, R125 ;  /* 0x0000007d31317220 */ /* 0x000fe20000410000 */
[----:B------:R-:W-:Y:S01]  /*4670*/  PRMT R124, R116, 0x5432, R124 ;  /* 0x00005432747c7816 */ /* 0x000fe2000000007c */
[----:B------:R-:W-:-:S02]  /*4680*/  IMAD.U32 R33, R128, 0x10000, RZ ;  /* 0x0001000080217824 */ /* 0x000fc400078e00ff */
        /* <DEDUP_REMOVED lines=54> */
.L_x_11780:
[----:B------:R-:W-:Y:S05]  /*49f0*/  BSYNC B2 ;  /* 0x0000000000027941 */ /* 0x000fea0003800000 */
.L_x_11779:
        /* <DEDUP_REMOVED lines=12> */
.L_x_11778:
[----:B------:R-:W-:Y:S05]  /*4ac0*/  BSYNC B1 ;  /* 0x0000000000017941 */ /* 0x000fea0003800000 */
.L_x_11777:
[----:B------:R-:W-:Y:S01]  /*4ad0*/  ISETP.GE.OR P5, PT, R233, R102, P1 ;  /* 0x00000066e900720c */ /* 0x000fe20000fa6670 */
        /* <DEDUP_REMOVED lines=11> */
[----:B------:R-:W-:Y:S01]  /*4b90*/  LEA.HI.X R49, R32, R101, R33, 0x1, P5 ;  /* 0x0000006520317211 */ /* 0x000fe200028f0c21 */
[----:B------:R-:W-:Y:S01]  /*4ba0*/  IMAD R33, R17, 0x1800, R94 ;  /* 0x0000180011217824 */ /* 0x000fe200078e025e */
[----:B------:R-:W-:-:S03]  /*4bb0*/  SHF.R.S32.HI R32, RZ, 0x1f, R113 ;  /* 0x0000001fff207819 */ /* 0x000fc60000011471 */
[----:B------:R-:W-:Y:S01]  /*4bc0*/  IMAD R33, R33, 0x2, R16 ;  /* 0x0000000221217824 */ /* 0x000fe200078e0210 */
[----:B------:R-:W-:-:S04]  /*4bd0*/  LEA.HI R113, R32, R113, RZ, 0x4 ;  /* 0x0000007120717211 */ /* 0x000fc800078f20ff */
[----:B------:R-:W-:-:S05]  /*4be0*/  LEA.HI.SX32 R51, R113, R88, 0x1c ;  /* 0x0000005871337211 */ /* 0x000fca00078fe2ff */
[----:B------:R-:W-:-:S05]  /*4bf0*/  IMAD.SHL.U32 R51, R51, 0x8, RZ ;  /* 0x0000000833337824 */ /* 0x000fca00078e00ff */
[----:B------:R-:W-:-:S04]  /*4c00*/  LOP3.LUT R32, R218, 0x38, R51, 0xf8, !PT ;  /* 0x00000038da207812 */ /* 0x000fc800078ef833 */
[----:B------:R-:W-:-:S05]  /*4c10*/  LOP3.LUT R32, R32, R34, RZ, 0x3c, !PT ;  /* 0x0000002220207212 */ /* 0x000fca00078e3cff */
[----:B------:R-:W-:-:S04]  /*4c20*/  IMAD.IADD R32, R221, 0x1, R32 ;  /* 0x00000001dd207824 */ /* 0x000fc800078e0220 */
[----:B------:R-:W-:-:S04]  /*4c30*/  IMAD R35, R17, 0x1800, R32 ;  /* 0x0000180011237824 */ /* 0x000fc800078e0220 */
[----:B------:R-:W-:Y:S02]  /*4c40*/  IMAD R36, R35, 0x2, R16 ;  /* 0x0000000223247824 */ /* 0x000fe400078e0210 */
        /* <DEDUP_REMOVED lines=95> */
.L_x_11782:
[----:B------:R-:W-:Y:S05]  /*5240*/  BSYNC B1 ;  /* 0x0000000000017941 */ /* 0x000fea0003800000 */
.L_x_11781:
[----:B-1----:R1:W-:Y:S01]  /*5250*/  STG.E.128 desc[UR40][R48.64], R32 ;  /* 0x0000002030007986 */ /* 0x0023e2000c101d28 */
[----:B------:R-:W-:-:S13]  /*5260*/  ISETP.GE.AND P4, PT, R51, R111, PT ;  /* 0x0000006f3300720c */ /* 0x000fda0003f86270 */
[----:B------:R-:W-:Y:S05]  /*5270*/  @P4 BRA `(.L_x_11767) ;  /* 0x0000000000804947 */ /* 0x000fea0003800000 */
[--C-:B-1----:R-:W-:Y:S02]  /*5280*/  SHF.R.S32.HI R32, RZ, 0x1f, R51.reuse ;  /* 0x0000001fff207819 */ /* 0x102fe40000011433 */
[----:B------:R-:W-:-:S04]  /*5290*/  IADD3 R51, P4, P5, R6, R104, R51 ;  /* 0x0000006806337210 */ /* 0x000fc80007d9e033 */
[----:B------:R-:W-:Y:S02]  /*52a0*/  IADD3.X R50, R29, R50, R32, P4, P5 ;  /* 0x000000321d327210 */ /* 0x000fe400027ea420 */
[----:B------:R-:W-:-:S04]  /*52b0*/  LEA R100, P4, R51, R100, 0x1 ;  /* 0x0000006433647211 */ /* 0x000fc800078808ff */
[----:B------:R-:W-:-:S05]  /*52c0*/  LEA.HI.X R101, R51, R101, R50, 0x1, P4 ;  /* 0x0000006533657211 */ /* 0x000fca00020f0c32 */
[----:B--2---:R1:W-:Y:S01]  /*52d0*/  STG.E.128 desc[UR40][R100.64], R36 ;  /* 0x0000002464007986 */ /* 0x0043e2000c101d28 */
[----:B------:R-:W-:Y:S05]  /*52e0*/  BRA `(.L_x_11767) ;  /* 0x0000000000647947 */ /* 0x000fea0003800000 */
.L_x_11750:
[----:B------:R-:W-:-:S13]  /*52f0*/  ISETP.NE.AND P3, PT, R207, 0x3, PT ;  /* 0x00000003cf00780c */ /* 0x000fda0003f65270 */
[----:B------:R-:W-:Y:S05]  /*5300*/  @!P3 BRA `(.L_x_11783) ;  /* 0x000000000004b947 */ /* 0x000fea0003800000 */
[----:B------:R-:W-:Y:S01]  /*5310*/  BPT.TRAP 0x1 ;  /* 0x000000040000795c */ /* 0x000fe20000300000 */
.L_x_11783:
[----:B------:R-:W-:Y:S01]  /*5320*/  IMAD R98, R17, 0x8, R16 ;  /* 0x0000000811627824 */ /* 0x000fe200078e0210 */
[----:B------:R-:W-:Y:S01]  /*5330*/  SHF.L.U32 R103, R208, 0x1f, RZ ;  /* 0x0000001fd0677819 */ /* 0x000fe200000006ff */
[----:B------:R-:W-:Y:S01]  /*5340*/  IMAD R102, R27, -0x60, R24 ;  /* 0xffffffa01b667824 */ /* 0x000fe200078e0218 */
[----:B------:R-:W-:Y:S02]  /*5350*/  BSSY B1, `(.L_x_11784) ;  /* 0x0000004000017945 */ /* 0x000fe40003800000 */
[----:B------:R-:W0:Y:S02]  /*5360*/  SYNCS.PHASECHK.TRANS64.TRYWAIT P4, [R98+URZ+0x22890], R103 ;  /* 0x02289067620075a7 */ /* 0x000e24000808017f */
[----:B------:R-:W-:Y:S01]  /*5370*/  VIMNMX R102, R102, 0x60, PT ;  /* 0x0000006066667848 */ /* 0x000fe20003fe0100 */
[----:B0-----:R-:W-:Y:S06]  /*5380*/  @!P4 BRA `(.L_x_11785) ;  /* 0x000001ac001cc947 */ /* 0x001fec0003800000 */
.L_x_12117:
[----:B------:R-:W-:Y:S05]  /*5390*/  BSYNC B1 ;  /* 0x0000000000017941 */ /* 0x000fea0003800000 */
.L_x_11784:
        /* <DEDUP_REMOVED lines=8> */
.L_x_11787:
[----:B------:R-:W-:Y:S05]  /*5420*/  BSYNC B1 ;  /* 0x0000000000017941 */ /* 0x000fea0003800000 */
.L_x_11786:
[----:B------:R-:W-:Y:S05]  /*5430*/  @P4 BRA `(.L_x_11767) ;  /* 0x0000000000104947 */ /* 0x000fea0003800000 */
[----:B-1----:R-:W1:Y:S04]  /*5440*/  @!P1 LDS.128 R32, [R108+0x2000] ;  /* 0x002000006c209984 */ /* 0x002e680000000c00 */
[----:B------:R-:W2:Y:S04]  /*5450*/  @!P2 LDS.128 R36, [R106+0x2000] ;  /* 0x002000006a24a984 */ /* 0x000ea80000000c00 */
[----:B-1----:R1:W-:Y:S04]  /*5460*/  @!P1 STG.E.128 desc[UR40][R40.64], R32 ;  /* 0x0000002028009986 */ /* 0x0023e8000c101d28 */
[----:B--2---:R1:W-:Y:S02]  /*5470*/  @!P2 STG.E.128 desc[UR40][R40.64+0x40], R36 ;  /* 0x000040242800a986 */ /* 0x0043e4000c101d28 */
.L_x_11767:
[----:B------:R-:W-:Y:S05]  /*5480*/  BSYNC B0 ;  /* 0x0000000000007941 */ /* 0x000fea0003800000 */
.L_x_11749:
        /* <DEDUP_REMOVED lines=17> */
.L_x_11789:
[----:B------:R-:W-:Y:S05]  /*55a0*/  BSYNC B0 ;  /* 0x0000000000007941 */ /* 0x000fea0003800000 */
.L_x_11788:
[----:B------:R-:W2:Y:S01]  /*55b0*/  SYNCS.PHASECHK.TRANS64.TRYWAIT P3, [R98+URZ+0x228b0], R103 ;  /* 0x0228b067620075a7 */ /* 0x000ea2000806017f */
[----:B------:R-:W-:Y:S01]  /*55c0*/  ULDC UR51, c[0x0][0x320] ;  /* 0x0000c80000337ab9 */ /* 0x000fe20000000800 */
[----:B------:R-:W-:Y:S01]  /*55d0*/  ULDC.64 UR48, c[0x0][0x328] ;  /* 0x0000ca0000307ab9 */ /* 0x000fe20000000a00 */
[----:B------:R-:W-:Y:S01]  /*55e0*/  ULDC.64 UR46, c[0x0][0x318] ;  /* 0x0000c600002e7ab9 */ /* 0x000fe20000000a00 */
[----:B------:R-:W-:Y:S01]  /*55f0*/  BSSY B0, `(.L_x_11790) ;  /* 0x0000003000007945 */ /* 0x000fe20003800000 */
[----:B-1----:R-:W-:-:S03]  /*5600*/  IMAD R32, R17, 0x6000, R81 ;  /* 0x0000600011207824 */ /* 0x002fc600078e0251 */
[----:B--2---:R-:W-:Y:S05]  /*5610*/  @!P3 BRA `(.L_x_11791) ;  /* 0x000001a8008cb947 */ /* 0x004fea0003800000 */
.L_x_12118:
[----:B------:R-:W-:Y:S05]  /*5620*/  BSYNC B0 ;  /* 0x0000000000007941 */ /* 0x000fea0003800000 */
.L_x_11790:
        /* <DEDUP_REMOVED lines=39> */
.L_x_11793:
[----:B------:R-:W-:Y:S05]  /*58a0*/  BSYNC B0 ;  /* 0x0000000000007941 */ /* 0x000fea0003800000 */
.L_x_11792:
        /* <DEDUP_REMOVED lines=37> */
.L_x_11795:
[----:B------:R-:W-:Y:S05]  /*5b00*/  BSYNC B0 ;  /* 0x0000000000007941 */ /* 0x000fea0003800000 */
.L_x_11794:
        /* <DEDUP_REMOVED lines=22> */
.L_x_11744:
[----:B------:R-:W0:Y:S01]  /*5c70*/  LDC R0, c[0x0][0x448] ;  /* 0x00011200ff007b82 */ /* 0x000e220000000800 */
[----:B------:R-:W-:-:S07]  /*5c80*/  IADD3 R5, R205, 0x1, -R204 ;  /* 0x00000001cd057810 */ /* 0x000fce0007ffe8cc */
        /* <DEDUP_REMOVED lines=8> */
[----:B------:R-:W-:Y:S01]  /*5d10*/  IMAD.IADD R5, R5, 0x1, R0 ;  /* 0x0000000105057824 */ /* 0x000fe200078e0200 */
[----:B------:R-:W-:Y:S06]  /*5d20*/  @P0 BRA `(.L_x_11797) ;  /* 0x00000000000c0947 */ /* 0x000fec0003800000 */
[----:B------:R-:W0:Y:S01]  /*5d30*/  FENCE.VIEW.ASYNC.G ;  /* 0x00000000000073c6 */ /* 0x000e220000000100 */
[----:B------:R-:W-:Y:S05]  /*5d40*/  WARPSYNC.ALL ;  /* 0x0000000000007948 */ /* 0x000fea0003800000 */
[----:B0-----:R-:W-:Y:S06]  /*5d50*/  BAR.ARV 0xc, 0x180 ;  /* 0x0306000000007b1d */ /* 0x001fec0000002000 */
.L_x_11797:
        /* <DEDUP_REMOVED lines=13> */
.L_x_11800:
[----:B------:R-:W-:-:S13]  /*5e30*/  ISETP.NE.AND P0, PT, R7, 0x1, PT ;  /* 0x000000010700780c */ /* 0x000fda0003f05270 */
[----:B------:R-:W0:Y:S02]  /*5e40*/  @P0 LDC.64 R4, c[0x0][0x9e8] ;  /* 0x00027a00ff040b82 */ /* 0x000e240000000a00 */
[----:B0-----:R-:W-:-:S05]  /*5e50*/  @P0 IMAD.HI.U32 R4, R3, R4, RZ ;  /* 0x0000000403040227 */ /* 0x001fca00078e00ff */
[----:B------:R-:W-:-:S07]  /*5e60*/  @P0 SHF.R.U32.HI R3, RZ, R5, R4 ;  /* 0x00000005ff030219 */ /* 0x000fce0000011604 */
.L_x_11801:
[----:B------:R-:W-:Y:S05]  /*5e70*/  BSYNC B0 ;  /* 0x0000000000007941 */ /* 0x000fea0003800000 */
.L_x_11799:
[----:B------:R-:W-:-:S05]  /*5e80*/  IMAD R3, R3, R7, R7 ;  /* 0x0000000703037224 */ /* 0x000fca00078e0207 */
[----:B------:R-:W-:-:S07]  /*5e90*/  VIMNMX R0, R0, R3, PT ;  /* 0x0000000300007248 */ /* 0x000fce0003fe0100 */
.L_x_11798:
[----:B------:R-:W0:Y:S01]  /*5ea0*/  @P1 LDC R3, c[0x0][0x44c] ;  /* 0x00011300ff031b82 */ /* 0x000e220000000800 */
[----:B------:R-:W-:Y:S01]  /*5eb0*/  VIADD R0, R0, 0x5f ;  /* 0x0000005f00007836 */ /* 0x000fe20000000000 */
[----:B------:R-:W-:Y:S01]  /*5ec0*/  ULDC UR4, c[0x0][0x9dc] ;  /* 0x0002770000047ab9 */ /* 0x000fe20000000800 */
[----:B------:R-:W-:Y:S02]  /*5ed0*/  IMAD.MOV.U32 R4, RZ, RZ, R210 ;  /* 0x000000ffff047224 */ /* 0x000fe400078e00d2 */
[----:B------:R-:W-:-:S03]  /*5ee0*/  IMAD.HI R0, R0, 0x2aaaaaab, RZ ;  /* 0x2aaaaaab00007827 */ /* 0x000fc600078e02ff */
[----:B------:R-:W1:Y:S01]  /*5ef0*/  @P1 LDC R6, c[0x0][0x450] ;  /* 0x00011400ff061b82 */ /* 0x000e620000000800 */
[----:B0-----:R-:W-:Y:S01]  /*5f00*/  @P1 IMAD.HI.U32 R5, R210, R3, RZ ;  /* 0x00000003d2051227 */ /* 0x001fe200078e00ff */
[----:B------:R-:W-:-:S04]  /*5f10*/  SHF.R.U32.HI R3, RZ, 0x1f, R0 ;  /* 0x0000001fff037819 */ /* 0x000fc80000011600 */
[----:B------:R-:W-:Y:S02]  /*5f20*/  LEA.HI.SX32 R3, R0, R3, 0x1c ;  /* 0x0000000300037211 */ /* 0x000fe400078fe2ff */
[----:B-1----:R-:W-:Y:S02]  /*5f30*/  @P1 SHF.R.U32.HI R4, RZ, R6, R5 ;  /* 0x00000006ff041219 */ /* 0x002fe40000011605 */
[----:B------:R-:W-:Y:S02]  /*5f40*/  VIMNMX R178, R178, R3, PT ;  /* 0x00000003b2b27248 */ /* 0x000fe40003fe0100 */
        /* <DEDUP_REMOVED lines=13> */
.L_x_11804:
[----:B------:R-:W-:-:S13]  /*6020*/  ISETP.NE.AND P0, PT, R7, 0x1, PT ;  /* 0x000000010700780c */ /* 0x000fda0003f05270 */
[----:B------:R-:W0:Y:S02]  /*6030*/  @P0 LDC.64 R4, c[0x0][0x9e8] ;  /* 0x00027a00ff040b82 */ /* 0x000e240000000a00 */
[----:B0-----:R-:W-:-:S05]  /*6040*/  @P0 IMAD.HI.U32 R4, R0, R4, RZ ;  /* 0x0000000400040227 */ /* 0x001fca00078e00ff */
[----:B------:R-:W-:-:S07]  /*6050*/  @P0 SHF.R.U32.HI R0, RZ, R5, R4 ;  /* 0x00000005ff000219 */ /* 0x000fce0000011604 */
.L_x_11805:
[----:B------:R-:W-:Y:S05]  /*6060*/  BSYNC B0 ;  /* 0x0000000000007941 */ /* 0x000fea0003800000 */
.L_x_11803:
[----:B------:R-:W-:-:S05]  /*6070*/  IMAD R0, R0, R7, RZ ;  /* 0x0000000700007224 */ /* 0x000fca00078e02ff */
[----:B------:R-:W-:-:S07]  /*6080*/  VIMNMX R3, R3, R0, !PT ;  /* 0x0000000003037248 */ /* 0x000fce0007fe0100 */
.L_x_11802:
[----:B------:R-:W-:Y:S01]  /*6090*/  IMAD.HI R3, R3, 0x2aaaaaab, RZ ;  /* 0x2aaaaaab03037827 */ /* 0x000fe200078e02ff */
[----:B------:R-:W-:Y:S02]  /*60a0*/  PLOP3.LUT P0, PT, PT, PT, PT, 0x80, 0x0 ;  /* 0x000000000000781c */ /* 0x000fe40003f0f070 */
[----:B------:R-:W-:Y:S02]  /*60b0*/  CS2R R4, SRZ ;  /* 0x0000000000047805 */ /* 0x000fe4000001ff00 */
[----:B------:R-:W-:Y:S01]  /*60c0*/  CS2R R148, SRZ ;  /* 0x0000000000947805 */ /* 0x000fe2000001ff00 */
[----:B------:R-:W-:Y:S01]  /*60d0*/  IMAD.MOV.U32 R6, RZ, RZ, RZ ;  /* 0x000000ffff067224 */ /* 0x000fe200078e00ff */
[----:B------:R-:W-:Y:S01]  /*60e0*/  SHF.R.U32.HI R0, RZ, 0x1f, R3 ;  /* 0x0000001fff007819 */ /* 0x000fe20000011603 */
[----:B------:R-:W-:Y:S01]  /*60f0*/  IMAD.MOV.U32 R150, RZ, RZ, RZ ;  /* 0x000000ffff967224 */ /* 0x000fe200078e00ff */
[----:B------:R-:W-:Y:S02]  /*6100*/  CS2R R146, SRZ ;  /* 0x0000000000927805 */ /* 0x000fe4000001ff00 */
[----:B------:R-:W-:-:S02]  /*6110*/  CS2R R144, SRZ ;  /* 0x0000000000907805 */ /* 0x000fc4000001ff00 */
[----:B------:R-:W-:Y:S01]  /*6120*/  LEA.HI.SX32 R0, R3, R0, 0x1c ;  /* 0x0000000003007211 */ /* 0x000fe200078fe2ff */
[----:B------:R-:W-:Y:S01]  /*6130*/  IMAD.MOV.U32 R3, RZ, RZ, RZ ;  /* 0x000000ffff037224 */ /* 0x000fe200078e00ff */
[----:B------:R-:W-:Y:S02]  /*6140*/  CS2R R142, SRZ ;  /* 0x00000000008e7805 */ /* 0x000fe4000001ff00 */
[----:B------:R-:W-:Y:S02]  /*6150*/  CS2R R140, SRZ ;  /* 0x00000000008c7805 */ /* 0x000fe4000001ff00 */
[----:B------:R-:W-:Y:S02]  /*6160*/  VIMNMX R219, RZ, R0, !PT ;  /* 0x00000000ffdb7248 */ /* 0x000fe40007fe0100 */
[----:B------:R-:W-:Y:S02]  /*6170*/  CS2R R138, SRZ ;  /* 0x00000000008a7805 */ /* 0x000fe4000001ff00 */
[----:B------:R-:W-:-:S02]  /*6180*/  CS2R R136, SRZ ;  /* 0x0000000000887805 */ /* 0x000fc4000001ff00 */
[----:B------:R-:W-:Y:S02]  /*6190*/  CS2R R162, SRZ ;  /* 0x0000000000a27805 */ /* 0x000fe4000001ff00 */
[----:B------:R-:W-:Y:S02]  /*61a0*/  ISETP.GT.AND P1, PT, R178, R219, PT ;  /* 0x000000dbb200720c */ /* 0x000fe40003f24270 */
        /* <DEDUP_REMOVED lines=56> */
[----:B------:R-:W-:-:S03]  /*6530*/  UMOV UR4, 0xffffffff ;  /* 0xffffffff00047882 */ /* 0x000fc60000000000 */
[----:B------:R-:W-:Y:S05]  /*6540*/  BRA.DIV UR4, `(.L_x_11807) ;  /* 0x0000019a04d47947 */ /* 0x000fea000b800000 */
[----:B------:R-:W0:Y:S02]  /*6550*/  S2R R3, SR_TID.X ;  /* 0x0000000000037919 */ /* 0x000e240000002100 */
[----:B0-----:R-:W-:-:S05]  /*6560*/  VIADD R3, R3, 0xffffff80 ;  /* 0xffffff8003037836 */ /* 0x001fca0000000000 */
[----:B------:R-:W-:-:S04]  /*6570*/  SHF.R.S32.HI R0, RZ, 0x1f, R3 ;  /* 0x0000001fff007819 */ /* 0x000fc80000011403 */
[----:B------:R-:W-:-:S04]  /*6580*/  LEA.HI R0, R0, R3, RZ, 0x7 ;  /* 0x0000000300007211 */ /* 0x000fc800078f38ff */
[----:B------:R-:W-:-:S05]  /*6590*/  SHF.R.S32.HI R0, RZ, 0x7, R0 ;  /* 0x00000007ff007819 */ /* 0x000fca0000011400 */
[----:B------:R0:W1:Y:S02]  /*65a0*/  SHFL.IDX PT, R14, R0, RZ, 0x1f ;  /* 0x00001fff000e7589 */ /* 0x00006400000e0000 */
.L_x_12121:
[----:B01----:R-:W-:Y:S01]  /*65b0*/  LEA.HI R0, R14, R14, RZ, 0x1 ;  /* 0x0000000e0e007211 */ /* 0x003fe200078f08ff */
        /* <DEDUP_REMOVED lines=25> */
.L_x_11809:
[----:B------:R-:W-:Y:S05]  /*6750*/  BSYNC B6 ;  /* 0x0000000000067941 */ /* 0x000fea0003800000 */
.L_x_11808:
        /* <DEDUP_REMOVED lines=12> */
.L_x_11813:
[----:B-1----:R1:W2:Y:S02]  /*6820*/  SYNCS.PHASECHK.TRANS64.TRYWAIT P0, [R16+URZ+0x22800], R3 ;  /* 0x02280003100075a7 */ /* 0x0022a4000800017f */
[----:B--2---:R-:W-:Y:S05]  /*6830*/  @!P0 NANOSLEEP.SYNCS 0x989680 ;  /* 0x009896800000895d */ /* 0x004fea0003900000 */
[----:B------:R-:W2:Y:S02]  /*6840*/  @!P0 SYNCS.PHASECHK.TRANS64 P0, [R16+URZ+0x22800], R3 ;  /* 0x02280003100085a7 */ /* 0x000ea4000800007f */
[----:B--2---:R-:W-:Y:S05]  /*6850*/  @!P0 BRA `(.L_x_11813) ;  /* 0xfffffffc00f08947 */ /* 0x004fea000383ffff */
.L_x_11812:
[----:B------:R-:W-:Y:S05]  /*6860*/  BSYNC B0 ;  /* 0x0000000000007941 */ /* 0x000fea0003800000 */
.L_x_11811:
[----:B------:R-:W-:Y:S05]  /*6870*/  BRA `(.L_x_11814) ;  /* 0x0000002c008c7947 */ /* 0x000fea0003800000 */
.L_x_11810:
[----:B------:R-:W-:Y:S01]  /*6880*/  LOP3.LUT P0, RZ, R24, 0x3ff, RZ, 0xc0, !PT ;  /* 0x000003ff18ff7812 */ /* 0x000fe2000780c0ff */
[----:B------:R-:W-:Y:S01]  /*6890*/  ULDC.64 UR4, c[0x0][0x3f8] ;  /* 0x0000fe0000047ab9 */ /* 0x000fe20000000a00 */
[----:B-----5:R-:W-:Y:S01]  /*68a0*/  SHF.R.S32.HI R0, RZ, 0x1f, R30 ;  /* 0x0000001fff007819 */ /* 0x020fe2000001141e */
[----:B------:R-:W-:Y:S01]  /*68b0*/  ULDC.64 UR6, c[0x0][0x408] ;  /* 0x0001020000067ab9 */ /* 0x000fe20000000a00 */
[----:B------:R-:W-:Y:S01]  /*68c0*/  IMAD.WIDE.U32 R24, R30, UR4, RZ ;  /* 0x000000041e187c25 */ /* 0x000fe2000f8e00ff */
[----:B------:R-:W-:Y:S03]  /*68d0*/  BSSY B6, `(.L_x_11815) ;  /* 0x0000019000067945 */ /* 0x000fe60003800000 */
        /* <DEDUP_REMOVED lines=24> */
.L_x_11816:
[----:B------:R-:W-:Y:S05]  /*6a60*/  BSYNC B6 ;  /* 0x0000000000067941 */ /* 0x000fea0003800000 */
.L_x_11815:
[----:B------:R-:W-:Y:S01]  /*6a70*/  ULDC.U8 UR4, c[0x0][0x410] ;  /* 0x0001040000047ab9 */ /* 0x000fe20000000000 */
[----:B------:R-:W-:Y:S01]  /*6a80*/  BSSY B0, `(.L_x_11817) ;  /* 0x00002ba000007945 */ /* 0x000fe20003800000 */
[----:B------:R-:W-:Y:S01]  /*6a90*/  ISETP.NE.AND P0, PT, RZ, UR4, PT ;  /* 0x00000004ff007c0c */ /* 0x000fe2000bf05270 */
[----:B------:R-:W-:Y:S02]  /*6aa0*/  IMAD.SHL.U32 R37, R231, 0x8, RZ ;  /* 0x00000008e7257824 */ /* 0x000fe400078e00ff */
[----:B------:R-:W-:-:S10]  /*6ab0*/  IMAD.IADD R34, R18, 0x1, R210 ;  /* 0x0000000112227824 */ /* 0x000fd400078e02d2 */
[----:B------:R-:W-:Y:S05]  /*6ac0*/  @!P0 BRA `(.L_x_11818) ;  /* 0x0000001400a08947 */ /* 0x000fea0003800000 */
[----:B------:R-:W0:Y:S01]  /*6ad0*/  LDC R39, c[0x0][0x448] ;  /* 0x00011200ff277b82 */ /* 0x000e220000000800 */
[----:B------:R-:W-:Y:S01]  /*6ae0*/  IMAD R3, R231, 0x40, R34 ;  /* 0x00000040e7037824 */ /* 0x000fe200078e0222 */
[----:B------:R-:W-:Y:S01]  /*6af0*/  ULDC.64 UR4, c[0x0][0x3f8] ;  /* 0x0000fe0000047ab9 */ /* 0x000fe20000000a00 */
[----:B------:R-:W-:Y:S01]  /*6b00*/  ULDC.64 UR6, c[0x0][0x408] ;  /* 0x0001020000067ab9 */ /* 0x000fe20000000a00 */
[----:B------:R-:W-:Y:S01]  /*6b10*/  IMAD.MOV.U32 R6, RZ, RZ, R24 ;  /* 0x000000ffff067224 */ /* 0x000fe200078e0018 */
[----:B------:R-:W-:Y:S01]  /*6b20*/  SHF.R.S32.HI R38, RZ, 0x1f, R209 ;  /* 0x0000001fff267819 */ /* 0x000fe200000114d1 */
        /* <DEDUP_REMOVED lines=29> */
.L_x_12127:
        /* <DEDUP_REMOVED lines=15> */
[C---:B------:R-:W-:Y:S01]  /*6df0*/  @!P3 IMAD.SHL.U32 R33, R209.reuse, 0x2, RZ ;  /* 0x00000002d121b824 */ /* 0x040fe200078e00ff */
[----:B------:R-:W-:Y:S02]  /*6e00*/  @!P3 SHF.L.U64.HI R24, R209, 0x1, R38 ;  /* 0x00000001d118b819 */ /* 0x000fe40000010226 */
[----:B------:R-:W-:Y:S02]  /*6e10*/  CS2R R30, SRZ ;  /* 0x00000000001e7805 */ /* 0x000fe4000001ff00 */
[----:B------:R-:W-:Y:S01]  /*6e20*/  CS2R R20, SRZ ;  /* 0x0000000000147805 */ /* 0x000fe2000001ff00 */
[----:B------:R-:W-:Y:S01]  /*6e30*/  @!P2 IMAD.WIDE R10, R22, 0x2, R10 ;  /* 0x00000002160aa825 */ /* 0x000fe200078e020a */
[-C--:B------:R-:W-:Y:S02]  /*6e40*/  @!P3 IADD3 R26, P0, R0, R33.reuse, RZ ;  /* 0x00000021001ab210 */ /* 0x080fe40007f1e0ff */
[----:B----4-:R-:W-:Y:S01]  /*6e50*/  @!P3 IADD3 R32, P1, R14, R33, RZ ;  /* 0x000000210e20b210 */ /* 0x010fe20007f3e0ff */
        /* <DEDUP_REMOVED lines=8> */
.L_x_11821:
[----:B------:R-:W-:Y:S05]  /*6ee0*/  BSYNC B1 ;  /* 0x0000000000017941 */ /* 0x000fea0003800000 */
.L_x_11820:
        /* <DEDUP_REMOVED lines=21> */
[----:B------:R1:W0:Y:S04]  /*7040*/  SHFL.IDX PT, R5, R8, 0x1, 0x1c1f ;  /* 0x003c1f0008057f89 */ /* 0x00022800000e0000 */
[----:B----4-:R1:W4:Y:S02]  /*7050*/  SHFL.IDX PT, R14, R7, 0x1, 0x1c1f ;  /* 0x003c1f00070e7f89 */ /* 0x01032400000e0000 */
.L_x_12133:
        /* <DEDUP_REMOVED lines=17> */
[----:B------:R-:W-:Y:S01]  /*7170*/  IMAD.MOV.U32 R15, RZ, RZ, R5 ;  /* 0x000000ffff0f7224 */ /* 0x000fe200078e0005 */
        /* <DEDUP_REMOVED lines=16> */
.L_x_11824:
[----:B------:R-:W-:Y:S05]  /*7280*/  BSYNC B1 ;  /* 0x0000000000017941 */ /* 0x000fea0003800000 */
.L_x_11823:
[----:B------:R-:W1:Y:S01]  /*7290*/  SYNCS.PHASECHK.TRANS64.TRYWAIT P0, [R16+URZ+0x22800], R35 ;  /* 0x02280023100075a7 */ /* 0x000e62000800017f */
[----:B------:R-:W-:Y:S01]  /*72a0*/  LOP3.LUT R34, R34, 0x1c0, RZ, 0xc0, !PT ;  /* 0x000001c022227812 */ /* 0x000fe200078ec0ff */
[----:B---3-5:R-:W-:Y:S01]  /*72b0*/  IMAD.MOV.U32 R0, RZ, RZ, R26 ;  /* 0x000000ffff007224 */ /* 0x028fe200078e001a */
[----:B------:R-:W-:Y:S01]  /*72c0*/  VIADDMNMX R40, R39, -R210, 0x80, PT ;  /* 0x0000008027287446 */ /* 0x000fe200038009d2 */
[----:B--2---:R-:W-:Y:S01]  /*72d0*/  IMAD.MOV.U32 R3, RZ, RZ, R10 ;  /* 0x000000ffff037224 */ /* 0x004fe200078e000a */
[----:B------:R-:W-:Y:S01]  /*72e0*/  LOP3.LUT R37, R34, 0x18, R37, 0xf8, !PT ;  /* 0x0000001822257812 */ /* 0x000fe200078ef825 */
[----:B0-----:R-:W-:Y:S01]  /*72f0*/  IMAD.MOV.U32 R4, RZ, RZ, R11 ;  /* 0x000000ffff047224 */ /* 0x001fe200078e000b */
[----:B------:R-:W-:Y:S01]  /*7300*/  SHF.R.U32.HI R34, RZ, 0x3, R34 ;  /* 0x00000003ff227819 */ /* 0x000fe20000011622 */
[----:B------:R-:W-:Y:S01]  /*7310*/  IMAD.MOV.U32 R5, RZ, RZ, R8 ;  /* 0x000000ffff057224 */ /* 0x000fe200078e0008 */
[----:B------:R-:W-:Y:S01]  /*7320*/  PRMT R43, R0, 0x7610, R43 ;  /* 0x00007610002b7816 */ /* 0x000fe2000000002b */
[----:B------:R-:W-:Y:S01]  /*7330*/  IMAD.MOV.U32 R0, RZ, RZ, R27 ;  /* 0x000000ffff007224 */ /* 0x000fe200078e001b */
[----:B------:R-:W-:Y:S01]  /*7340*/  LOP3.LUT R37, R37, R34, RZ, 0x3c, !PT ;  /* 0x0000002225257212 */ /* 0x000fe200078e3cff */
[----:B------:R-:W-:Y:S01]  /*7350*/  BSSY B1, `(.L_x_11825) ;  /* 0x0000011000017945 */ /* 0x000fe20003800000 */
[----:B------:R-:W-:-:S02]  /*7360*/  PRMT R48, R48, 0x5410, R3 ;  /* 0x0000541030307816 */ /* 0x000fc40000000003 */
        /* <DEDUP_REMOVED lines=8> */
[----:B------:R-:W-:Y:S01]  /*73f0*/  PRMT R45, R0, 0x7610, R45 ;  /* 0x00007610002d7816 */ /* 0x000fe2000000002d */
[----:B------:R-:W-:Y:S01]  /*7400*/  IMAD.MOV.U32 R5, RZ, RZ, R13 ;  /* 0x000000ffff057224 */ /* 0x000fe200078e000d */
[----:B------:R-:W-:Y:S01]  /*7410*/  PRMT R46, R4, 0x7610, R46 ;  /* 0x00007610042e7816 */ /* 0x000fe2000000002e */
[C---:B------:R-:W-:Y:S01]  /*7420*/  VIADD R4, R3.reuse, 0x18400 ;  /* 0x0001840003047836 */ /* 0x040fe20000000000 */
[----:B------:R-:W-:Y:S01]  /*7430*/  ISETP.GE.AND P1, PT, R18, R40, PT ;  /* 0x000000281200720c */ /* 0x000fe20003f26270 */
[----:B------:R-:W-:Y:S01]  /*7440*/  VIADD R0, R3, 0x18440 ;  /* 0x0001844003007836 */ /* 0x000fe20000000000 */
[----:B-1----:R-:W-:Y:S11]  /*7450*/  @!P0 BRA `(.L_x_11826) ;  /* 0x00000190002c8947 */ /* 0x002ff60003800000 */
.L_x_12134:
[----:B------:R-:W-:Y:S05]  /*7460*/  BSYNC B1 ;  /* 0x0000000000017941 */ /* 0x000fea0003800000 */
.L_x_11825:
        /* <DEDUP_REMOVED lines=10> */
[----:B----4-:R-:W-:Y:S02]  /*7510*/  SHF.R.U64 R14, R28, 0x10, R29 ;  /* 0x000000101c0e7819 */ /* 0x010fe4000000121d */
        /* <DEDUP_REMOVED lines=44> */
.L_x_11830:
[----:B------:R-:W-:Y:S05]  /*77e0*/  BSYNC B2 ;  /* 0x0000000000027941 */ /* 0x000fea0003800000 */
.L_x_11829:
[----:B------:R-:W-:Y:S05]  /*77f0*/  @P1 BRA `(.L_x_11828) ;  /* 0x0000000000b81947 */ /* 0x000fea0003800000 */
[----:B-1----:R-:W1:Y:S01]  /*7800*/  LDS.128 R4, [R0] ;  /* 0x0000000000047984 */ /* 0x002e620000000c00 */
[----:B----4-:R-:W-:Y:S02]  /*7810*/  SHF.R.U64 R14, R20, 0x10, R21 ;  /* 0x00000010140e7819 */ /* 0x010fe40000001215 */
        /* <DEDUP_REMOVED lines=44> */
.L_x_11828:
[----:B------:R-:W-:Y:S05]  /*7ae0*/  BSYNC B1 ;  /* 0x0000000000017941 */ /* 0x000fea0003800000 */
.L_x_11827:
        /* <DEDUP_REMOVED lines=12> */
[----:B----4-:R-:W-:Y:S01]  /*7bb0*/  SHF.R.U64 R14, R10, 0x10, R11 ;  /* 0x000000100a0e7819 */ /* 0x010fe2000000120b */
        /* <DEDUP_REMOVED lines=40> */
.L_x_11833:
[----:B------:R-:W-:Y:S05]  /*7e40*/  BSYNC B1 ;  /* 0x0000000000017941 */ /* 0x000fea0003800000 */
.L_x_11832:
[----:B------:R-:W-:Y:S05]  /*7e50*/  @P1 BRA `(.L_x_11831) ;  /* 0x0000001400f01947 */ /* 0x000fea0003800000 */
[----:B-1----:R-:W1:Y:S01]  /*7e60*/  LDS.128 R4, [R0+0x2000] ;  /* 0x0020000000047984 */ /* 0x002e620000000c00 */
        /* <DEDUP_REMOVED lines=18> */
[----:B------:R-:W-:-:S02]  /*7f90*/  IMAD.U32 R6, R5, 0x10000, RZ ;  /* 0x0001000005067824 */ /* 0x000fc400078e00ff */
[C---:B------:R-:W-:Y:S01]  /*7fa0*/  FMUL.FTZ R25, R7.reuse, R15 ;  /* 0x0000000f07197220 */ /* 0x040fe20000410000 */
        /* <DEDUP_REMOVED lines=26> */
.L_x_11818:
[----:B------:R-:W0:Y:S01]  /*8150*/  LDC R31, c[0x0][0x448] ;  /* 0x00011200ff1f7b82 */ /* 0x000e220000000800 */
[----:B------:R-:W-:Y:S01]  /*8160*/  IMAD R3, R231, 0x40, R34 ;  /* 0x00000040e7037824 */ /* 0x000fe200078e0222 */
[----:B------:R-:W-:Y:S01]  /*8170*/  ULDC.64 UR4, c[0x0][0x3f8] ;  /* 0x0000fe0000047ab9 */ /* 0x000fe20000000a00 */
[----:B------:R-:W-:Y:S01]  /*8180*/  ULDC.64 UR6, c[0x0][0x408] ;  /* 0x0001020000067ab9 */ /* 0x000fe20000000a00 */
[----:B------:R-:W-:Y:S02]  /*8190*/  IMAD.MOV.U32 R20, RZ, RZ, R24 ;  /* 0x000000ffff147224 */ /* 0x000fe400078e0018 */
[----:B------:R-:W-:Y:S02]  /*81a0*/  IMAD.MOV.U32 R21, RZ, RZ, R27 ;  /* 0x000000ffff157224 */ /* 0x000fe400078e001b */
[----:B------:R-:W-:Y:S01]  /*81b0*/  IMAD.MOV.U32 R4, RZ, RZ, R30 ;  /* 0x000000ffff047224 */ /* 0x000fe200078e001e */
[----:B------:R-:W-:Y:S02]  /*81c0*/  SHF.R.S32.HI R30, RZ, 0x1f, R37 ;  /* 0x0000001fff1e7819 */ /* 0x000fe40000011425 */
        /* <DEDUP_REMOVED lines=23> */
[----:B------:R-:W0:Y:S01]  /*8340*/  LDC R38, c[0x0][0x3f4] ;  /* 0x0000fd00ff267b82 */ /* 0x000e220000000800 */
[----:B------:R-:W1:Y:S01]  /*8350*/  SHFL.IDX PT, R3, R10, RZ, 0x1c1f ;  /* 0x001c1fff0a037589 */ /* 0x000e6200000e0000 */
[----:B------:R-:W-:-:S03]  /*8360*/  IMAD R31, R204, R31, RZ ;  /* 0x0000001fcc1f7224 */ /* 0x000fc600078e02ff */
[----:B------:R-:W2:Y:S04]  /*8370*/  SHFL.IDX PT, R0, R20, RZ, 0x1c1f ;  /* 0x001c1fff14007589 */ /* 0x000ea800000e0000 */
[----:B------:R-:W3:Y:S04]  /*8380*/  SHFL.IDX PT, R14, R28, RZ, 0x1c1f ;  /* 0x001c1fff1c0e7589 */ /* 0x000ee800000e0000 */
[----:B------:R-:W4:Y:S01]  /*8390*/  SHFL.IDX PT, R8, R29, RZ, 0x1c1f ;  /* 0x001c1fff1d087589 */ /* 0x000f2200000e0000 */
[----:B0-----:R-:W-:-:S04]  /*83a0*/  ISETP.GE.AND P0, PT, R37, R38, PT ;  /* 0x000000262500720c */ /* 0x001fc80003f06270 */
[----:B------:R-:W-:-:S13]  /*83b0*/  ISETP.GE.OR P1, PT, R34, R31, P0 ;  /* 0x0000001f2200720c */ /* 0x000fda0000726670 */
[C---:B------:R-:W-:Y:S01]  /*83c0*/  @!P1 IMAD.SHL.U32 R9, R37.reuse, 0x2, RZ ;  /* 0x0000000225099824 */ /* 0x040fe200078e00ff */
[----:B------:R-:W-:-:S04]  /*83d0*/  @!P1 SHF.L.U64.HI R21, R37, 0x1, R30 ;  /* 0x0000000125159819 */ /* 0x000fc8000001021e */
[----:B-1----:R-:W-:-:S05]  /*83e0*/  @!P1 IADD3 R4, P2, R3, R9, RZ ;  /* 0x0000000903049210 */ /* 0x002fca0007f5e0ff */
[----:B--2---:R-:W-:-:S06]  /*83f0*/  @!P1 IMAD.X R5, R0, 0x1, R21, P2 ;  /* 0x0000000100059824 */ /* 0x004fcc00010e0615 */
[----:B------:R-:W2:Y:S01]  /*8400*/  @!P1 LD.E.128 R4, desc[UR40][R4.64] ;  /* 0x0000002804049980 */ /* 0x000ea2000c101d00 */
[----:B---3--:R-:W-:-:S05]  /*8410*/  @!P1 IADD3 R14, P2, R14, R9, RZ ;  /* 0x000000090e0e9210 */ /* 0x008fca0007f5e0ff */
[----:B----4-:R-:W-:-:S04]  /*8420*/  @!P1 IMAD.X R3, R8, 0x1, R21, P2 ;  /* 0x0000000108039824 */ /* 0x010fc800010e0615 */
[----:B------:R-:W-:-:S05]  /*8430*/  @!P1 IMAD.MOV.U32 R15, RZ, RZ, R3 ;  /* 0x000000ffff0f9224 */ /* 0x000fca00078e0003 */
[----:B------:R0:W3:Y:S01]  /*8440*/  @!P1 LD.E.128 R24, desc[UR40][R14.64] ;  /* 0x000000280e189980 */ /* 0x0000e2000c101d00 */
[----:B------:R-:W-:Y:S02]  /*8450*/  CS2R R42, SRZ ;  /* 0x00000000002a7805 */ /* 0x000fe4000001ff00 */
[----:B------:R-:W-:Y:S01]  /*8460*/  CS2R R40, SRZ ;  /* 0x0000000000287805 */ /* 0x000fe2000001ff00 */
[----:B------:R-:W1:Y:S04]  /*8470*/  SHFL.IDX PT, R8, R29, 0x1, 0x1c1f ;  /* 0x003c1f001d087f89 */ /* 0x000e6800000e0000 */
[----:B0-----:R-:W0:Y:S01]  /*8480*/  SHFL.IDX PT, R14, R28, 0x1, 0x1c1f ;  /* 0x003c1f001c0e7f89 */ /* 0x001e2200000e0000 */
[----:B--2---:R-:W-:Y:S02]  /*8490*/  @!P1 IMAD.MOV.U32 R42, RZ, RZ, R4 ;  /* 0x000000ffff2a9224 */ /* 0x004fe400078e0004 */
[----:B------:R-:W-:Y:S01]  /*84a0*/  @!P1 IMAD.MOV.U32 R43, RZ, RZ, R5 ;  /* 0x000000ffff2b9224 */ /* 0x000fe200078e0005 */
[----:B------:R-:W-:Y:S01]  /*84b0*/  CS2R R4, SRZ ;  /* 0x0000000000047805 */ /* 0x000fe2000001ff00 */
[----:B------:R-:W-:-:S02]  /*84c0*/  IMAD.MOV.U32 R0, RZ, RZ, R42 ;  /* 0x000000ffff007224 */ /* 0x000fc400078e002a */
[----:B------:R-:W-:Y:S02]  /*84d0*/  @!P1 IMAD.MOV.U32 R41, RZ, RZ, R7 ;  /* 0x000000ffff299224 */ /* 0x000fe400078e0007 */
[----:B------:R-:W-:Y:S01]  /*84e0*/  IMAD.MOV.U32 R3, RZ, RZ, R43 ;  /* 0x000000ffff037224 */ /* 0x000fe200078e002b */
[----:B------:R-:W-:Y:S01]  /*84f0*/  PRMT R46, R46, 0x5410, R0 ;  /* 0x000054102e2e7816 */ /* 0x000fe20000000000 */
[----:B------:R-:W-:Y:S01]  /*8500*/  @!P1 IMAD.MOV.U32 R40, RZ, RZ, R6 ;  /* 0x000000ffff289224 */ /* 0x000fe200078e0006 */
[----:B------:R-:W2:Y:S01]  /*8510*/  SHFL.IDX PT, R0, R20, 0x1, 0x1c1f ;  /* 0x003c1f0014007f89 */ /* 0x000ea200000e0000 */
[----:B------:R-:W-:Y:S01]  /*8520*/  CS2R R6, SRZ ;  /* 0x0000000000067805 */ /* 0x000fe2000001ff00 */
[----:B------:R-:W-:Y:S01]  /*8530*/  IMAD.MOV.U32 R11, RZ, RZ, R41 ;  /* 0x000000ffff0b7224 */ /* 0x000fe200078e0029 */
[----:B------:R-:W-:Y:S01]  /*8540*/  PRMT R47, R3, 0x7610, R47 ;  /* 0x00007610032f7816 */ /* 0x000fe2000000002f */
[----:B---3--:R-:W-:Y:S01]  /*8550*/  @!P1 IMAD.MOV.U32 R6, RZ, RZ, R24 ;  /* 0x000000ffff069224 */ /* 0x008fe200078e0018 */
[----:B------:R3:W4:Y:S01]  /*8560*/  SHFL.IDX PT, R3, R10, 0x1, 0x1c1f ;  /* 0x003c1f000a037f89 */ /* 0x00072200000e0000 */
[----:B------:R-:W-:Y:S01]  /*8570*/  @!P1 IMAD.MOV.U32 R7, RZ, RZ, R25 ;  /* 0x000000ffff079224 */ /* 0x000fe200078e0019 */
[----:B------:R-:W-:Y:S01]  /*8580*/  CS2R R24, SRZ ;  /* 0x0000000000187805 */ /* 0x000fe2000001ff00 */
[----:B------:R-:W-:-:S02]  /*8590*/  @!P1 IMAD.MOV.U32 R4, RZ, RZ, R26 ;  /* 0x000000ffff049224 */ /* 0x000fc400078e001a */
[----:B------:R-:W-:Y:S02]  /*85a0*/  @!P1 IMAD.MOV.U32 R5, RZ, RZ, R27 ;  /* 0x000000ffff059224 */ /* 0x000fe400078e001b */
[----:B------:R-:W-:Y:S01]  /*85b0*/  IMAD.MOV.U32 R9, RZ, RZ, R40 ;  /* 0x000000ffff097224 */ /* 0x000fe200078e0028 */
[----:B---3--:R-:W-:Y:S01]  /*85c0*/  PRMT R10, R11, 0x7610, R10 ;  /* 0x000076100b0a7816 */ /* 0x008fe2000000000a */
[----:B------:R-:W-:Y:S02]  /*85d0*/  IMAD.MOV.U32 R11, RZ, RZ, R6 ;  /* 0x000000ffff0b7224 */ /* 0x000fe400078e0006 */
[----:B------:R-:W-:Y:S02]  /*85e0*/  IMAD.MOV.U32 R12, RZ, RZ, R7 ;  /* 0x000000ffff0c7224 */ /* 0x000fe400078e0007 */
[----:B------:R-:W-:Y:S01]  /*85f0*/  IMAD.MOV.U32 R13, RZ, RZ, R4 ;  /* 0x000000ffff0d7224 */ /* 0x000fe200078e0004 */
[----:B------:R-:W-:Y:S01]  /*8600*/  PRMT R9, R9, 0x5410, R11 ;  /* 0x0000541009097816 */ /* 0x000fe2000000000b */
[----:B------:R-:W-:Y:S01]  /*8610*/  IMAD.MOV.U32 R15, RZ, RZ, R5 ;  /* 0x000000ffff0f7224 */ /* 0x000fe200078e0005 */
[----:B------:R-:W-:-:S02]  /*8620*/  PRMT R21, R12, 0x7610, R21 ;  /* 0x000076100c157816 */ /* 0x000fc40000000015 */
[----:B------:R-:W-:Y:S02]  /*8630*/  PRMT R10, R10, 0x5410, R13 ;  /* 0x000054100a0a7816 */ /* 0x000fe4000000000d */
[----:B012---:R-:W-:-:S07]  /*8640*/  PRMT R46, R15, 0x7610, R46 ;  /* 0x000076100f2e7816 */ /* 0x007fce000000002e */
.L_x_12144:
[----:B------:R-:W-:Y:S01]  /*8650*/  VIADD R34, R34, 0x40 ;  /* 0x0000004022227836 */ /* 0x000fe20000000000 */
[----:B------:R-:W-:Y:S01]  /*8660*/  LEA.HI R11, R235, R235, RZ, 0x1 ;  /* 0x000000ebeb0b7211 */ /* 0x000fe200078f08ff */
[----:B------:R-:W-:Y:S01]  /*8670*/  BSSY B1, `(.L_x_11835) ;  /* 0x0000015000017945 */ /* 0x000fe20003800000 */
[----:B------:R-:W-:Y:S02]  /*8680*/  CS2R R26, SRZ ;  /* 0x00000000001a7805 */ /* 0x000fe4000001ff00 */
[----:B------:R-:W-:Y:S02]  /*8690*/  CS2R R32, SRZ ;  /* 0x0000000000207805 */ /* 0x000fe4000001ff00 */
[----:B------:R-:W-:Y:S02]  /*86a0*/  ISETP.GE.AND P1, PT, R34, R31, PT ;  /* 0x0000001f2200720c */ /* 0x000fe40003f26270 */
[----:B------:R-:W-:Y:S02]  /*86b0*/  CS2R R34, SRZ ;  /* 0x0000000000227805 */ /* 0x000fe4000001ff00 */
[----:B------:R-:W-:-:S05]  /*86c0*/  LOP3.LUT R12, R11, 0xfffffffe, RZ, 0xc0, !PT ;  /* 0xfffffffe0b0c7812 */ /* 0x000fca00078ec0ff */
[----:B------:R-:W-:-:S05]  /*86d0*/  IMAD.IADD R11, R235, 0x1, -R12 ;  /* 0x00000001eb0b7824 */ /* 0x000fca00078e0a0c */
[----:B------:R-:W-:Y:S01]  /*86e0*/  SHF.L.U32 R11, R11, 0x1f, RZ ;  /* 0x0000001f0b0b7819 */ /* 0x000fe200000006ff */
[----:B------:R-:W-:Y:S06]  /*86f0*/  @P1 BRA `(.L_x_11836) ;  /* 0x0000000000301947 */ /* 0x000fec0003800000 */
[----:B------:R-:W-:Y:S02]  /*8700*/  CS2R R26, SRZ ;  /* 0x00000000001a7805 */ /* 0x000fe4000001ff00 */
[----:B------:R-:W-:Y:S02]  /*8710*/  CS2R R32, SRZ ;  /* 0x0000000000207805 */ /* 0x000fe4000001ff00 */
[----:B------:R-:W-:Y:S01]  /*8720*/  CS2R R34, SRZ ;  /* 0x0000000000227805 */ /* 0x000fe2000001ff00 */
[----:B------:R-:W-:Y:S06]  /*8730*/  @P0 BRA `(.L_x_11836) ;  /* 0x0000000000200947 */ /* 0x000fec0003800000 */
[C---:B------:R-:W-:Y:S01]  /*8740*/  IMAD.SHL.U32 R15, R37.reuse, 0x2, RZ ;  /* 0x00000002250f7824 */ /* 0x040fe200078e00ff */
[----:B------:R-:W-:-:S04]  /*8750*/  SHF.L.U64.HI R13, R37, 0x1, R30 ;  /* 0x00000001250d7819 */ /* 0x000fc8000001021e */
[-C--:B----4-:R-:W-:Y:S02]  /*8760*/  IADD3 R32, P1, R3, R15.reuse, RZ ;  /* 0x0000000f03207210 */ /* 0x090fe40007f3e0ff */
[----:B------:R-:W-:-:S03]  /*8770*/  IADD3 R14, P2, R14, R15, RZ ;  /* 0x0000000f0e0e7210 */ /* 0x000fc60007f5e0ff */
[--C-:B------:R-:W-:Y:S02]  /*8780*/  IMAD.X R33, R0, 0x1, R13.reuse, P1 ;  /* 0x0000000100217824 */ /* 0x100fe400008e060d */
[----:B------:R-:W-:-:S04]  /*8790*/  IMAD.X R15, R8, 0x1, R13, P2 ;  /* 0x00000001080f7824 */ /* 0x000fc800010e060d */
[----:B------:R-:W5:Y:S04]  /*87a0*/  LD.E.128 R32, desc[UR40][R32.64] ;  /* 0x0000002820207980 */ /* 0x000f68000c101d00 */
[----:B------:R0:W5:Y:S02]  /*87b0*/  LD.E.128 R24, desc[UR40][R14.64] ;  /* 0x000000280e187980 */ /* 0x000164000c101d00 */
.L_x_11836:
[----:B------:R-:W-:Y:S05]  /*87c0*/  BSYNC B1 ;  /* 0x0000000000017941 */ /* 0x000fea0003800000 */
.L_x_11835:
[----:B------:R-:W1:Y:S01]  /*87d0*/  SYNCS.PHASECHK.TRANS64.TRYWAIT P1, [R16+URZ+0x22800], R11 ;  /* 0x0228000b100075a7 */ /* 0x000e62000802017f */
[----:B-----5:R-:W-:Y:S01]  /*87e0*/  IMAD.MOV.U32 R0, RZ, RZ, R24 ;  /* 0x000000ffff007224 */ /* 0x020fe200078e0018 */
[----:B------:R-:W-:Y:S01]  /*87f0*/  VIADDMNMX R31, R31, -R210, 0x80, PT ;  /* 0x000000801f1f7446 */ /* 0x000fe200038009d2 */
[----:B----4-:R-:W-:Y:S01]  /*8800*/  IMAD.MOV.U32 R3, RZ, RZ, R25 ;  /* 0x000000ffff037224 */ /* 0x010fe200078e0019 */
[----:B------:R-:W-:Y:S01]  /*8810*/  BSSY B1, `(.L_x_11837) ;  /* 0x0000010000017945 */ /* 0x000fe20003800000 */
[----:B------:R-:W-:Y:S01]  /*8820*/  IMAD.MOV.U32 R8, RZ, RZ, R32 ;  /* 0x000000ffff087224 */ /* 0x000fe200078e0020 */
[----:B------:R-:W-:Y:S01]  /*8830*/  PRMT R52, R52, 0x5410, R0 ;  /* 0x0000541034347816 */ /* 0x000fe20000000000 */
[----:B------:R-:W-:Y:S01]  /*8840*/  IMAD.MOV.U32 R0, RZ, RZ, R26 ;  /* 0x000000ffff007224 */ /* 0x000fe200078e001a */
[----:B------:R-:W-:Y:S01]  /*8850*/  PRMT R53, R53, 0x5410, R3 ;  /* 0x0000541035357816 */ /* 0x000fe20000000003 */
[----:B------:R-:W-:Y:S01]  /*8860*/  IMAD.MOV.U32 R3, RZ, RZ, R27 ;  /* 0x000000ffff037224 */ /* 0x000fe200078e001b */
[-C--:B------:R-:W-:Y:S01]  /*8870*/  ISETP.GE.OR P2, PT, R18, R31.reuse, P0 ;  /* 0x0000001f1200720c */ /* 0x080fe20000746670 */
        /* <DEDUP_REMOVED lines=8> */
[----:B-1----:R-:W-:Y:S06]  /*8900*/  @!P1 BRA `(.L_x_11838) ;  /* 0x0000018000809947 */ /* 0x002fec0003800000 */
.L_x_12145:
[----:B------:R-:W-:Y:S05]  /*8910*/  BSYNC B1 ;  /* 0x0000000000017941 */ /* 0x000fea0003800000 */
.L_x_11837:
[----:B------:R-:W-:Y:S04]  /*8920*/  BSSY B1, `(.L_x_11839) ;  /* 0x000006a000017945 */ /* 0x000fe80003800000 */
[----:B------:R-:W-:Y:S05]  /*8930*/  @P2 BRA `(.L_x_11840) ;  /* 0x0000000400a02947 */ /* 0x000fea0003800000 */
[----:B------:R-:W-:Y:S01]  /*8940*/  IMAD.SHL.U32 R0, R237, 0x40, RZ ;  /* 0x00000040ed007824 */ /* 0x000fe200078e00ff */
[----:B------:R-:W-:Y:S01]  /*8950*/  SHF.R.U64 R20, R42, 0x10, R43 ;  /* 0x000000102a147819 */ /* 0x000fe2000000122b */
[----:B------:R-:W-:Y:S01]  /*8960*/  IMAD.IADD R8, R37, 0x1, R38 ;  /* 0x0000000125087824 */ /* 0x000fe200078e0226 */
[----:B------:R-:W-:Y:S02]  /*8970*/  SHF.R.U64 R42, R6, 0x10, R7 ;  /* 0x00000010062a7819 */ /* 0x000fe40000001207 */
[----:B-1----:R-:W-:Y:S02]  /*8980*/  LOP3.LUT R11, R0, 0x1c0, RZ, 0xc0, !PT ;  /* 0x000001c0000b7812 */ /* 0x002fe400078ec0ff */
[----:B------:R-:W-:Y:S02]  /*8990*/  SHF.R.U64 R40, R40, 0x10, R41 ;  /* 0x0000001028287819 */ /* 0x000fe40000001229 */
[----:B------:R-:W-:Y:S02]  /*89a0*/  SHF.R.U32.HI R13, RZ, 0x3, R11 ;  /* 0x00000003ff0d7819 */ /* 0x000fe4000001160b */
[----:B------:R-:W-:-:S02]  /*89b0*/  LOP3.LUT R8, R11, 0x38, R8, 0xf8, !PT ;  /* 0x000000380b087812 */ /* 0x000fc400078ef808 */
[----:B------:R-:W-:Y:S02]  /*89c0*/  LOP3.LUT R0, R11, 0x38, R37, 0xf8, !PT ;  /* 0x000000380b007812 */ /* 0x000fe400078ef825 */
[-C--:B------:R-:W-:Y:S02]  /*89d0*/  LOP3.LUT R11, R8, R13.reuse, RZ, 0x3c, !PT ;  /* 0x0000000d080b7212 */ /* 0x080fe400078e3cff */
[----:B------:R-:W-:Y:S02]  /*89e0*/  LOP3.LUT R3, R0, R13, RZ, 0x3c, !PT ;  /* 0x0000000d00037212 */ /* 0x000fe400078e3cff */
[----:B------:R-:W-:Y:S01]  /*89f0*/  SHF.R.U32.HI R41, RZ, 0x10, R41 ;  /* 0x00000010ff297819 */ /* 0x000fe20000011629 */
[----:B------:R-:W-:Y:S01]  /*8a00*/  IMAD R11, R220, 0x200, R11 ;  /* 0x00000200dc0b7824 */ /* 0x000fe200078e020b */
[----:B------:R-:W-:Y:S01]  /*8a10*/  SHF.R.U64 R44, R4, 0x10, R5 ;  /* 0x00000010042c7819 */ /* 0x000fe20000001205 */
[----:B------:R-:W-:Y:S01]  /*8a20*/  IMAD R3, R220, 0x200, R3 ;  /* 0x00000200dc037824 */ /* 0x000fe200078e0203 */
[----:B------:R-:W-:Y:S01]  /*8a30*/  SHF.R.U32.HI R39, RZ, 0x10, R43 ;  /* 0x00000010ff277819 */ /* 0x000fe2000001162b */
[----:B------:R-:W-:Y:S01]  /*8a40*/  IMAD R51, R11, 0x2, R16 ;  /* 0x000000020b337824 */ /* 0x000fe200078e0210 */
[----:B------:R-:W-:Y:S01]  /*8a50*/  PRMT R42, R9, 0x5432, R42 ;  /* 0x00005432092a7816 */ /* 0x000fe2000000002a */
[----:B------:R-:W-:Y:S01]  /*8a60*/  IMAD R50, R3, 0x2, R16 ;  /* 0x0000000203327824 */ /* 0x000fe200078e0210 */
[----:B------:R-:W-:-:S02]  /*8a70*/  SHF.R.U32.HI R43, RZ, 0x10, R7 ;  /* 0x00000010ff2b7819 */ /* 0x000fc40000011607 */
[----:B------:R-:W1:Y:S01]  /*8a80*/  LDS.128 R28, [R51+0x18400] ;  /* 0x01840000331c7984 */ /* 0x000e620000000c00 */
[----:B------:R-:W-:Y:S02]  /*8a90*/  PRMT R20, R46, 0x5432, R20 ;  /* 0x000054322e147816 */ /* 0x000fe40000000014 */
[----:B------:R-:W-:Y:S01]  /*8aa0*/  PRMT R40, R9, 0x5410, R40 ;  /* 0x0000541009287816 */ /* 0x000fe20000000028 */
[----:B0-----:R-:W0:Y:S01]  /*8ab0*/  LDS.128 R12, [R50+0x18400] ;  /* 0x01840000320c7984 */ /* 0x001e220000000c00 */
[C---:B------:R-:W-:Y:S02]  /*8ac0*/  PRMT R41, R10.reuse, 0x5410, R41 ;  /* 0x000054100a297816 */ /* 0x040fe40000000029 */
[----:B------:R-:W-:Y:S02]  /*8ad0*/  PRMT R44, R10, 0x5432, R44 ;  /* 0x000054320a2c7816 */ /* 0x000fe4000000002c */
[----:B------:R-:W-:Y:S01]  /*8ae0*/  PRMT R43, R21, 0x5410, R43 ;  /* 0x00005410152b7816 */ /* 0x000fe2000000002b */
[----:B------:R-:W-:Y:S01]  /*8af0*/  IMAD.U32 R21, R20, 0x10000, RZ ;  /* 0x0001000014157824 */ /* 0x000fe200078e00ff */
[----:B------:R-:W-:-:S02]  /*8b00*/  PRMT R39, R47, 0x5410, R39 ;  /* 0x000054102f277816 */ /* 0x000fc40000000027 */
[----:B------:R-:W-:Y:S02]  /*8b10*/  SHF.R.U32.HI R45, RZ, 0x10, R5 ;  /* 0x00000010ff2d7819 */ /* 0x000fe40000011605 */
[----:B------:R-:W-:Y:S02]  /*8b20*/  LOP3.LUT R20, R20, 0xffff0000, RZ, 0xc0, !PT ;  /* 0xffff000014147812 */ /* 0x000fe400078ec0ff */
[----:B------:R-:W-:Y:S01]  /*8b30*/  PRMT R45, R46, 0x5410, R45 ;  /* 0x000054102e2d7816 */ /* 0x000fe2000000002d */
[C---:B-1----:R-:W-:Y:S01]  /*8b40*/  IMAD.U32 R8, R28.reuse, 0x10000, RZ ;  /* 0x000100001c087824 */ /* 0x042fe200078e00ff */
[----:B------:R-:W-:Y:S01]  /*8b50*/  LOP3.LUT R9, R28, 0xffff0000, RZ, 0xc0, !PT ;  /* 0xffff00001c097812 */ /* 0x000fe200078ec0ff */
[C---:B------:R-:W-:Y:S01]  /*8b60*/  IMAD.U32 R10, R29.reuse, 0x10000, RZ ;  /* 0x000100001d0a7824 */ /* 0x040fe200078e00ff */
[----:B------:R-:W-:Y:S01]  /*8b70*/  LOP3.LUT R28, R29, 0xffff0000, RZ, 0xc0, !PT ;  /* 0xffff00001d1c7812 */ /* 0x000fe200078ec0ff */
[----:B------:R-:W-:Y:S01]  /*8b80*/  IMAD.U32 R29, R42, 0x10000, RZ ;  /* 0x000100002a1d7824 */ /* 0x000fe200078e00ff */
[C---:B0-----:R-:W-:Y:S01]  /*8b90*/  LOP3.LUT R3, R12.reuse, 0xffff0000, RZ, 0xc0, !PT ;  /* 0xffff00000c037812 */ /* 0x041fe200078ec0ff */
[----:B------:R-:W-:Y:S01]  /*8ba0*/  IMAD.U32 R0, R12, 0x10000, RZ ;  /* 0x000100000c007824 */ /* 0x000fe200078e00ff */
[----:B------:R-:W-:Y:S01]  /*8bb0*/  LOP3.LUT R42, R42, 0xffff0000, RZ, 0xc0, !PT ;  /* 0xffff00002a2a7812 */ /* 0x000fe200078ec0ff */
[----:B------:R-:W-:Y:S01]  /*8bc0*/  FMUL.FTZ R47, R8, R29 ;  /* 0x0000001d082f7220 */ /* 0x000fe20000410000 */
[C---:B------:R-:W-:Y:S01]  /*8bd0*/  IMAD.U32 R4, R13.reuse, 0x10000, RZ ;  /* 0x000100000d047824 */ /* 0x040fe200078e00ff */
[----:B------:R-:W-:Y:S01]  /*8be0*/  LOP3.LUT R12, R13, 0xffff0000, RZ, 0xc0, !PT ;  /* 0xffff00000d0c7812 */ /* 0x000fe200078ec0ff */
[C---:B------:R-:W-:Y:S01]  /*8bf0*/  IMAD.U32 R5, R14.reuse, 0x10000, RZ ;  /* 0x000100000e057824 */ /* 0x040fe200078e00ff */
[----:B------:R-:W-:Y:S01]  /*8c00*/  LOP3.LUT R6, R14, 0xffff0000, RZ, 0xc0, !PT ;  /* 0xffff00000e067812 */ /* 0x000fe200078ec0ff */
[-C--:B------:R-:W-:Y:S01]  /*8c10*/  FMUL.FTZ R49, R8, R21.reuse ;  /* 0x0000001508317220 */ /* 0x080fe20000410000 */
[C---:B------:R-:W-:Y:S01]  /*8c20*/  IMAD.U32 R7, R15.reuse, 0x10000, RZ ;  /* 0x000100000f077824 */ /* 0x040fe200078e00ff */
[----:B------:R-:W-:Y:S01]  /*8c30*/  LOP3.LUT R14, R15, 0xffff0000, RZ, 0xc0, !PT ;  /* 0xffff00000f0e7812 */ /* 0x000fe200078ec0ff */
[C---:B------:R-:W-:Y:S01]  /*8c40*/  IMAD.U32 R11, R30.reuse, 0x10000, RZ ;  /* 0x000100001e0b7824 */ /* 0x040fe200078e00ff */
[----:B------:R-:W-:Y:S01]  /*8c50*/  LOP3.LUT R13, R30, 0xffff0000, RZ, 0xc0, !PT ;  /* 0xffff00001e0d7812 */ /* 0x000fe200078ec0ff */
[C---:B------:R-:W-:Y:S01]  /*8c60*/  IMAD.U32 R15, R31.reuse, 0x10000, RZ ;  /* 0x000100001f0f7824 */ /* 0x040fe200078e00ff */
[----:B------:R-:W-:Y:S01]  /*8c70*/  LOP3.LUT R30, R31, 0xffff0000, RZ, 0xc0, !PT ;  /* 0xffff00001f1e7812 */ /* 0x000fe200078ec0ff */
[----:B------:R-:W-:Y:S01]  /*8c80*/  FFMA.FTZ R47, R0, R21, -R47 ;  /* 0x00000015002f7223 */ /* 0x000fe2000001082f */
[----:B------:R-:W-:-:S02]  /*8c90*/  IMAD.U32 R31, R43, 0x10000, RZ ;  /* 0x000100002b1f7824 */ /* 0x000fc400078e00ff */
[----:B------:R-:W-:Y:S01]  /*8ca0*/  FMUL.FTZ R8, R9, R42 ;  /* 0x0000002a09087220 */ /* 0x000fe20000410000 */
[----:B------:R-:W-:Y:S01]  /*8cb0*/  FFMA.FTZ R49, R0, R29, R49 ;  /* 0x0000001d00317223 */ /* 0x000fe20000010031 */
[----:B------:R-:W-:Y:S02]  /*8cc0*/  IMAD.U32 R21, R39, 0x10000, RZ ;  /* 0x0001000027157824 */ /* 0x000fe400078e00ff */
[-C--:B------:R-:W-:Y:S01]  /*8cd0*/  FMUL.FTZ R0, R9, R20.reuse ;  /* 0x0000001409007220 */ /* 0x080fe20000410000 */
[C---:B------:R-:W-:Y:S01]  /*8ce0*/  FMUL.FTZ R9, R10.reuse, R31 ;  /* 0x0000001f0a097220 */ /* 0x040fe20000410000 */
[----:B------:R-:W-:Y:S01]  /*8cf0*/  FFMA.FTZ R20, R3, R20, -R8 ;  /* 0x0000001403147223 */ /* 0x000fe20000010808 */
[----:B------:R-:W-:Y:S01]  /*8d00*/  LOP3.LUT R43, R43, 0xffff0000, RZ, 0xc0, !PT ;  /* 0xffff00002b2b7812 */ /* 0x000fe200078ec0ff */
[----:B------:R-:W-:Y:S01]  /*8d10*/  FMUL.FTZ R10, R10, R21 ;  /* 0x000000150a0a7220 */ /* 0x000fe20000410000 */
[----:B------:R-:W-:Y:S01]  /*8d20*/  FFMA.FTZ R42, R3, R42, R0 ;  /* 0x0000002a032a7223 */ /* 0x000fe20000010000 */
[----:B------:R-:W-:Y:S01]  /*8d30*/  IMAD.U32 R8, R44, 0x10000, RZ ;  /* 0x000100002c087824 */ /* 0x000fe200078e00ff */
[----:B------:R-:W-:Y:S01]  /*8d40*/  LOP3.LUT R39, R39, 0xffff0000, RZ, 0xc0, !PT ;  /* 0xffff000027277812 */ /* 0x000fe200078ec0ff */
[----:B------:R-:W-:-:S02]  /*8d50*/  IMAD.U32 R0, R40, 0x10000, RZ ;  /* 0x0001000028007824 */ /* 0x000fc400078e00ff */
[C---:B------:R-:W-:Y:S01]  /*8d60*/  FFMA.FTZ R31, R4.reuse, R31, R10 ;  /* 0x0000001f041f7223 */ /* 0x040fe2000001000a */
[----:B------:R-:W-:Y:S01]  /*8d70*/  FFMA.FTZ R9, R4, R21, -R9 ;  /* 0x0000001504097223 */ /* 0x000fe20000010809 */
[----:B------:R-:W-:Y:S01]  /*8d80*/  FMUL.FTZ R3, R28, R43 ;  /* 0x0000002b1c037220 */ /* 0x000fe20000410000 */
[----:B------:R-:W-:Y:S02]  /*8d90*/  IMAD.U32 R10, R45, 0x10000, RZ ;  /* 0x000100002d0a7824 */ /* 0x000fe400078e00ff */
[----:B------:R-:W-:Y:S01]  /*8da0*/  FMUL.FTZ R46, R11, R8 ;  /* 0x000000080b2e7220 */ /* 0x000fe20000410000 */
[----:B------:R-:W-:Y:S01]  /*8db0*/  LOP3.LUT R44, R44, 0xffff0000, RZ, 0xc0, !PT ;  /* 0xffff00002c2c7812 */ /* 0x000fe200078ec0ff */
[----:B------:R-:W-:Y:S02]  /*8dc0*/  IMAD.U32 R4, R41, 0x10000, RZ ;  /* 0x0001000029047824 */ /* 0x000fe400078e00ff */
[-C--:B------:R-:W-:Y:S01]  /*8dd0*/  FMUL.FTZ R11, R11, R0.reuse ;  /* 0x000000000b0b7220 */ /* 0x080fe20000410000 */
[----:B------:R-:W-:Y:S01]  /*8de0*/  LOP3.LUT R40, R40, 0xffff0000, RZ, 0xc0, !PT ;  /* 0xffff000028287812 */ /* 0x000fe200078ec0ff */
[-C--:B------:R-:W-:Y:S01]  /*8df0*/  FMUL.FTZ R21, R28, R39.reuse ;  /* 0x000000271c157220 */ /* 0x080fe20000410000 */
[----:B------:R-:W-:Y:S01]  /*8e00*/  LOP3.LUT R45, R45, 0xffff0000, RZ, 0xc0, !PT ;  /* 0xffff00002d2d7812 */ /* 0x000fe200078ec0ff */
[----:B------:R-:W-:Y:S01]  /*8e10*/  FFMA.FTZ R28, R12, R39, -R3 ;  /* 0x000000270c1c7223 */ /* 0x000fe20000010803 */
[----:B------:R-:W-:Y:S01]  /*8e20*/  LOP3.LUT R41, R41, 0xffff0000, RZ, 0xc0, !PT ;  /* 0xffff000029297812 */ /* 0x000fe200078ec0ff */
[----:B------:R-:W-:Y:S01]  /*8e30*/  FFMA.FTZ R46, R5, R0, -R46 ;  /* 0x00000000052e7223 */ /* 0x000fe2000001082e */
[----:B------:R-:W-:Y:S01]  /*8e40*/  FMUL.FTZ R48, R15, R10 ;  /* 0x0000000a0f307220 */ /* 0x000fe20000410000 */
[----:B------:R-:W-:Y:S01]  /*8e50*/  FFMA.FTZ R11, R5, R8, R11 ;  /* 0x00000008050b7223 */ /* 0x000fe2000001000b */
[----:B------:R-:W-:Y:S01]  /*8e60*/  FMUL.FTZ R0, R15, R4 ;  /* 0x000000040f007220 */ /* 0x000fe20000410000 */
[C---:B------:R-:W-:Y:S01]  /*8e70*/  FMUL.FTZ R3, R13.reuse, R44 ;  /* 0x0000002c0d037220 */ /* 0x040fe20000410000 */
[----:B------:R-:W-:Y:S01]  /*8e80*/  FMUL.FTZ R13, R13, R40 ;  /* 0x000000280d0d7220 */ /* 0x000fe20000410000 */
[C---:B------:R-:W-:Y:S01]  /*8e90*/  FMUL.FTZ R5, R30.reuse, R45 ;  /* 0x0000002d1e057220 */ /* 0x040fe20000410000 */
[-C--:B------:R-:W-:Y:S01]  /*8ea0*/  FMUL.FTZ R30, R30, R41.reuse ;  /* 0x000000291e1e7220 */ /* 0x080fe20000410000 */
[C---:B------:R-:W-:Y:S01]  /*8eb0*/  FFMA.FTZ R48, R7.reuse, R4, -R48 ;  /* 0x0000000407307223 */ /* 0x040fe20000010830 */
[----:B------:R-:W-:Y:S01]  /*8ec0*/  FFMA.FTZ R0, R7, R10, R0 ;  /* 0x0000000a07007223 */ /* 0x000fe20000010000 */
        /* <DEDUP_REMOVED lines=15> */
.L_x_11840:
[----:B------:R-:W-:Y:S05]  /*8fc0*/  BSYNC B1 ;  /* 0x0000000000017941 */ /* 0x000fea0003800000 */
.L_x_11839:
[----:B------:R-:W-:Y:S01]  /*8fd0*/  PRMT R12, R57, 0x5410, R56 ;  /* 0x00005410390c7816 */ /* 0x000fe20000000038 */
[----:B------:R-:W-:Y:S06]  /*8fe0*/  @P0 BRA `(.L_x_11831) ;  /* 0x00000004008c0947 */ /* 0x000fec0003800000 */
[----:B------:R-:W3:Y:S01]  /*8ff0*/  LDL R40, [R1+0xc] ;  /* 0x00000c0001287983 */ /* 0x000ee20000100800 */
[----:B------:R-:W-:Y:S01]  /*9000*/  IMAD.IADD R37, R37, 0x1, R38 ;  /* 0x0000000125257824 */ /* 0x000fe200078e0226 */
[----:B------:R-:W-:-:S04]  /*9010*/  SHF.R.U32.HI R3, RZ, 0x3, R218 ;  /* 0x00000003ff037819 */ /* 0x000fc800000116da */
[----:B------:R-:W-:-:S04]  /*9020*/  LOP3.LUT R0, R218, 0x38, R37, 0xf8, !PT ;  /* 0x00000038da007812 */ /* 0x000fc800078ef825 */
[----:B------:R-:W-:-:S05]  /*9030*/  LOP3.LUT R0, R0, R3, RZ, 0x3c, !PT ;  /* 0x0000000300007212 */ /* 0x000fca00078e3cff */
[----:B------:R-:W-:-:S04]  /*9040*/  IMAD.IADD R3, R221, 0x1, R0 ;  /* 0x00000001dd037824 */ /* 0x000fc800078e0200 */
[----:B------:R-:W-:-:S05]  /*9050*/  IMAD R3, R3, 0x2, R16 ;  /* 0x0000000203037824 */ /* 0x000fca00078e0210 */
[----:B-12---:R-:W0:Y:S01]  /*9060*/  LDS.128 R8, [R3+0x18400] ;  /* 0x0184000003087984 */ /* 0x006e220000000c00 */
[----:B------:R-:W-:Y:S02]  /*9070*/  SHF.R.U64 R30, R24, 0x10, R25 ;  /* 0x00000010181e7819 */ /* 0x000fe40000001219 */
[----:B------:R-:W-:Y:S02]  /*9080*/  SHF.R.U64 R0, R32, 0x10, R33 ;  /* 0x0000001020007819 */ /* 0x000fe40000001221 */
[----:B------:R-:W-:Y:S02]  /*9090*/  SHF.R.U32.HI R32, RZ, 0x10, R25 ;  /* 0x00000010ff207819 */ /* 0x000fe40000011619 */
[----:B------:R-:W-:Y:S02]  /*90a0*/  PRMT R30, R52, 0x5432, R30 ;  /* 0x00005432341e7816 */ /* 0x000fe4000000001e */
[----:B------:R-:W-:Y:S02]  /*90b0*/  PRMT R25, R55, 0x5432, R0 ;  /* 0x0000543237197816 */ /* 0x000fe40000000000 */
[----:B------:R-:W-:Y:S01]  /*90c0*/  SHF.R.U32.HI R33, RZ, 0x10, R33 ;  /* 0x00000010ff217819 */ /* 0x000fe20000011621 */
[----:B------:R-:W-:Y:S01]  /*90d0*/  IMAD.U32 R31, R30, 0x10000, RZ ;  /* 0x000100001e1f7824 */ /* 0x000fe200078e00ff */
[----:B------:R-:W-:-:S02]  /*90e0*/  SHF.R.U64 R28, R34, 0x10, R35 ;  /* 0x00000010221c7819 */ /* 0x000fc40000001223 */
[----:B------:R-:W-:Y:S02]  /*90f0*/  SHF.R.U32.HI R29, RZ, 0x10, R35 ;  /* 0x00000010ff1d7819 */ /* 0x000fe40000011623 */
[----:B------:R-:W-:Y:S02]  /*9100*/  PRMT R32, R53, 0x5432, R32 ;  /* 0x0000543235207816 */ /* 0x000fe40000000020 */
[--C-:B------:R-:W-:Y:S02]  /*9110*/  SHF.R.U32.HI R35, RZ, 0x10, R27.reuse ;  /* 0x00000010ff237819 */ /* 0x100fe4000001161b */
[----:B------:R-:W-:Y:S01]  /*9120*/  SHF.R.U64 R34, R26, 0x10, R27 ;  /* 0x000000101a227819 */ /* 0x000fe2000000121b */
[----:B------:R-:W-:Y:S01]  /*9130*/  IMAD.U32 R26, R25, 0x10000, RZ ;  /* 0x00010000191a7824 */ /* 0x000fe200078e00ff */
[----:B------:R-:W-:Y:S01]  /*9140*/  PRMT R27, R53, 0x5410, R33 ;  /* 0x00005410351b7816 */ /* 0x000fe20000000021 */
[----:B------:R-:W-:Y:S01]  /*9150*/  IMAD.U32 R33, R32, 0x10000, RZ ;  /* 0x0001000020217824 */ /* 0x000fe200078e00ff */
[----:B------:R-:W-:-:S02]  /*9160*/  PRMT R35, R52, 0x5410, R35 ;  /* 0x0000541034237816 */ /* 0x000fc40000000023 */
[C---:B------:R-:W-:Y:S02]  /*9170*/  PRMT R28, R12.reuse, 0x5432, R28 ;  /* 0x000054320c1c7816 */ /* 0x040fe4000000001c */
[----:B------:R-:W-:Y:S01]  /*9180*/  PRMT R29, R12, 0x5410, R29 ;  /* 0x000054100c1d7816 */ /* 0x000fe2000000001d */
[----:B0-----:R-:W-:Y:S02]  /*9190*/  IMAD.U32 R15, R8, 0x10000, RZ ;  /* 0x00010000080f7824 */ /* 0x001fe400078e00ff */
[----:B------:R-:W-:Y:S02]  /*91a0*/  IMAD.U32 R20, R9, 0x10000, RZ ;  /* 0x0001000009147824 */ /* 0x000fe400078e00ff */
[C---:B------:R-:W-:Y:S01]  /*91b0*/  FMUL.FTZ R37, R15.reuse, R31 ;  /* 0x0000001f0f257220 */ /* 0x040fe20000410000 */
[----:B------:R-:W-:Y:S01]  /*91c0*/  FMUL.FTZ R39, R15, R26 ;  /* 0x0000001a0f277220 */ /* 0x000fe20000410000 */
[----:B------:R-:W-:Y:S02]  /*91d0*/  IMAD.U32 R15, R27, 0x10000, RZ ;  /* 0x000100001b0f7824 */ /* 0x000fe400078e00ff */
[----:B------:R-:W-:Y:S01]  /*91e0*/  FMUL.FTZ R41, R20, R33 ;  /* 0x0000002114297220 */ /* 0x000fe20000410000 */
[----:B------:R-:W-:Y:S01]  /*91f0*/  IMAD.U32 R24, R11, 0x10000, RZ ;  /* 0x000100000b187824 */ /* 0x000fe200078e00ff */
[----:B------:R-:W-:Y:S01]  /*9200*/  LOP3.LUT R8, R8, 0xffff0000, RZ, 0xc0, !PT ;  /* 0xffff000008087812 */ /* 0x000fe200078ec0ff */
[----:B------:R-:W-:Y:S01]  /*9210*/  FMUL.FTZ R43, R20, R15 ;  /* 0x0000000f142b7220 */ /* 0x000fe20000410000 */
[----:B------:R-:W-:-:S02]  /*9220*/  LOP3.LUT R25, R25, 0xffff0000, RZ, 0xc0, !PT ;  /* 0xffff000019197812 */ /* 0x000fc400078ec0ff */
[----:B------:R-:W-:Y:S02]  /*9230*/  PRMT R34, R54, 0x5432, R34 ;  /* 0x0000543236227816 */ /* 0x000fe40000000022 */
[----:B------:R-:W-:Y:S02]  /*9240*/  LOP3.LUT R9, R9, 0xffff0000, RZ, 0xc0, !PT ;  /* 0xffff000009097812 */ /* 0x000fe400078ec0ff */
[----:B------:R-:W-:Y:S01]  /*9250*/  LOP3.LUT R32, R32, 0xffff0000, RZ, 0xc0, !PT ;  /* 0xffff000020207812 */ /* 0x000fe200078ec0ff */
[----:B------:R-:W-:-:S04]  /*9260*/  IMAD.U32 R21, R10, 0x10000, RZ ;  /* 0x000100000a157824 */ /* 0x000fc800078e00ff */
[----:B------:R-:W-:Y:S01]  /*9270*/  FMUL.FTZ R20, R9, R32 ;  /* 0x0000002009147220 */ /* 0x000fe20000410000 */
[----:B------:R-:W-:Y:S02]  /*9280*/  LOP3.LUT R10, R10, 0xffff0000, RZ, 0xc0, !PT ;  /* 0xffff00000a0a7812 */ /* 0x000fe400078ec0ff */
[----:B------:R-:W-:Y:S01]  /*9290*/  LOP3.LUT R11, R11, 0xffff0000, RZ, 0xc0, !PT ;  /* 0xffff00000b0b7812 */ /* 0x000fe200078ec0ff */
[----:B---3--:R-:W0:Y:S02]  /*92a0*/  LDS.128 R4, [R40+0x18400] ;  /* 0x0184000028047984 */ /* 0x008e240000000c00 */
[----:B0-----:R-:W-:Y:S02]  /*92b0*/  IMAD.U32 R0, R4, 0x10000, RZ ;  /* 0x0001000004007824 */ /* 0x001fe400078e00ff */
[----:B------:R-:W-:Y:S02]  /*92c0*/  IMAD.U32 R12, R5, 0x10000, RZ ;  /* 0x00010000050c7824 */ /* 0x000fe400078e00ff */
[----:B------:R-:W-:Y:S01]  /*92d0*/  FFMA.FTZ R26, R0, R26, -R37 ;  /* 0x0000001a001a7223 */ /* 0x000fe20000010825 */
[----:B------:R-:W-:-:S02]  /*92e0*/  IMAD.U32 R37, R35, 0x10000, RZ ;  /* 0x0001000023257824 */ /* 0x000fc400078e00ff */
[----:B------:R-:W-:Y:S01]  /*92f0*/  FFMA.FTZ R39, R0, R31, R39 ;  /* 0x0000001f00277223 */ /* 0x000fe20000010027 */
[----:B------:R-:W-:Y:S01]  /*9300*/  FFMA.FTZ R41, R12, R15, -R41 ;  /* 0x0000000f0c297223 */ /* 0x000fe20000010829 */
[----:B------:R-:W-:Y:S02]  /*9310*/  IMAD.U32 R14, R7, 0x10000, RZ ;  /* 0x00010000070e7824 */ /* 0x000fe400078e00ff */
[----:B------:R-:W-:Y:S01]  /*9320*/  FMUL.FTZ R45, R24, R37 ;  /* 0x00000025182d7220 */ /* 0x000fe20000410000 */
[----:B------:R-:W-:Y:S01]  /*9330*/  IMAD.U32 R31, R29, 0x10000, RZ ;  /* 0x000100001d1f7824 */ /* 0x000fe200078e00ff */
[----:B------:R-:W-:Y:S01]  /*9340*/  LOP3.LUT R15, R30, 0xffff0000, RZ, 0xc0, !PT ;  /* 0xffff00001e0f7812 */ /* 0x000fe200078ec0ff */
[----:B------:R-:W-:Y:S01]  /*9350*/  FFMA.FTZ R43, R12, R33, R43 ;  /* 0x000000210c2b7223 */ /* 0x000fe2000001002b */
[----:B------:R-:W-:Y:S01]  /*9360*/  LOP3.LUT R4, R4, 0xffff0000, RZ, 0xc0, !PT ;  /* 0xffff000004047812 */ /* 0x000fe200078ec0ff */
[-C--:B------:R-:W-:Y:S01]  /*9370*/  FMUL.FTZ R24, R24, R31.reuse ;  /* 0x0000001f18187220 */ /* 0x080fe20000410000 */
[----:B------:R-:W-:Y:S01]  /*9380*/  FFMA.FTZ R45, R14, R31, -R45 ;  /* 0x0000001f0e2d7223 */ /* 0x000fe2000001082d */
[----:B------:R-:W-:Y:S01]  /*9390*/  LOP3.LUT R0, R27, 0xffff0000, RZ, 0xc0, !PT ;  /* 0xffff00001b007812 */ /* 0x000fe200078ec0ff */
[C---:B------:R-:W-:Y:S01]  /*93a0*/  FMUL.FTZ R31, R8.reuse, R15 ;  /* 0x0000000f081f7220 */ /* 0x040fe20000410000 */
[----:B------:R-:W-:Y:S01]  /*93b0*/  FMUL.FTZ R27, R8, R25 ;  /* 0x00000019081b7220 */ /* 0x000fe20000410000 */
[----:B------:R-:W-:Y:S01]  /*93c0*/  IMAD.U32 R12, R34, 0x10000, RZ ;  /* 0x00010000220c7824 */ /* 0x000fe200078e00ff */
[----:B------:R-:W-:Y:S01]  /*93d0*/  LOP3.LUT R5, R5, 0xffff0000, RZ, 0xc0, !PT ;  /* 0xffff000005057812 */ /* 0x000fe200078ec0ff */
[----:B------:R-:W-:Y:S01]  /*93e0*/  FFMA.FTZ R37, R14, R37, R24 ;  /* 0x000000250e257223 */ /* 0x000fe20000010018 */
[C---:B------:R-:W-:Y:S01]  /*93f0*/  FFMA.FTZ R31, R4.reuse, R25, -R31 ;  /* 0x00000019041f7223 */ /* 0x040fe2000001081f */
[----:B------:R-:W-:Y:S01]  /*9400*/  FMUL.FTZ R9, R9, R0 ;  /* 0x0000000009097220 */ /* 0x000fe20000410000 */
[----:B------:R-:W-:Y:S01]  /*9410*/  FFMA.FTZ R14, R4, R15, R27 ;  /* 0x0000000f040e7223 */ /* 0x000fe2000001001b */
[----:B------:R-:W-:-:S02]  /*9420*/  IMAD.U32 R13, R6, 0x10000, RZ ;  /* 0x00010000060d7824 */ /* 0x000fc400078e00ff */
[----:B------:R-:W-:Y:S01]  /*9430*/  FMUL.FTZ R4, R21, R12 ;  /* 0x0000000c15047220 */ /* 0x000fe20000410000 */
[----:B------:R-:W-:Y:S02]  /*9440*/  IMAD.U32 R8, R28, 0x10000, RZ ;  /* 0x000100001c087824 */ /* 0x000fe400078e00ff */
[C---:B------:R-:W-:Y:S01]  /*9450*/  FFMA.FTZ R32, R5.reuse, R32, R9 ;  /* 0x0000002005207223 */ /* 0x040fe20000010009 */
[----:B------:R-:W-:Y:S01]  /*9460*/  FFMA.FTZ R20, R5, R0, -R20 ;  /* 0x0000000005147223 */ /* 0x000fe20000010814 */
[----:B------:R-:W-:Y:S01]  /*9470*/  LOP3.LUT R9, R34, 0xffff0000, RZ, 0xc0, !PT ;  /* 0xffff000022097812 */ /* 0x000fe200078ec0ff */
[-C--:B------:R-:W-:Y:S01]  /*9480*/  FMUL.FTZ R24, R21, R8.reuse ;  /* 0x0000000815187220 */ /* 0x080fe20000410000 */
[----:B------:R-:W-:Y:S01]  /*9490*/  FFMA.FTZ R15, R13, R8, -R4 ;  /* 0x000000080d0f7223 */ /* 0x000fe20000010804 */
[----:B------:R-:W-:Y:S02]  /*94a0*/  LOP3.LUT R5, R28, 0xffff0000, RZ, 0xc0, !PT ;  /* 0xffff00001c057812 */ /* 0x000fe400078ec0ff */
[----:B------:R-:W-:-:S02]  /*94b0*/  LOP3.LUT R4, R35, 0xffff0000, RZ, 0xc0, !PT ;  /* 0xffff000023047812 */ /* 0x000fc400078ec0ff */
[----:B------:R-:W-:Y:S01]  /*94c0*/  LOP3.LUT R0, R29, 0xffff0000, RZ, 0xc0, !PT ;  /* 0xffff00001d007812 */ /* 0x000fe200078ec0ff */
[----:B------:R-:W-:Y:S01]  /*94d0*/  FFMA.FTZ R24, R13, R12, R24 ;  /* 0x0000000c0d187223 */ /* 0x000fe20000010018 */
[----:B------:R-:W-:Y:S01]  /*94e0*/  LOP3.LUT R6, R6, 0xffff0000, RZ, 0xc0, !PT ;  /* 0xffff000006067812 */ /* 0x000fe200078ec0ff */
[C---:B------:R-:W-:Y:S01]  /*94f0*/  FMUL.FTZ R13, R10.reuse, R9 ;  /* 0x000000090a0d7220 */ /* 0x040fe20000410000 */
[----:B------:R-:W-:Y:S01]  /*9500*/  LOP3.LUT R7, R7, 0xffff0000, RZ, 0xc0, !PT ;  /* 0xffff000007077812 */ /* 0x000fe200078ec0ff */
        /* <DEDUP_REMOVED lines=17> */
.L_x_11831:
[----:B------:R-:W-:Y:S05]  /*9620*/  BSYNC B0 ;  /* 0x0000000000007941 */ /* 0x000fea0003800000 */
.L_x_11817:
        /* <DEDUP_REMOVED lines=8> */
.L_x_11814:
[----:B-12---:R-:W1:Y:S01]  /*96b0*/  S2R R0, SR_TID.X ;  /* 0x0000000000007919 */ /* 0x006e620000002100 */
[----:B------:R-:W-:Y:S01]  /*96c0*/  ISETP.NE.AND P0, PT, R207, 0x3, PT ;  /* 0x00000003cf00780c */ /* 0x000fe20003f05270 */
[----:B------:R-:W-:Y:S05]  /*96d0*/  WARPSYNC.ALL ;  /* 0x0000000000007948 */ /* 0x000fea0003800000 */
[----:B-1----:R-:W-:-:S05]  /*96e0*/  SHF.R.U32.HI R0, RZ, 0x7, R0 ;  /* 0x00000007ff007819 */ /* 0x002fca0000011600 */
[----:B------:R-:W-:-:S05]  /*96f0*/  VIADD R179, R0, 0x8 ;  /* 0x0000000800b37836 */ /* 0x000fca0000000000 */
[----:B------:R1:W-:Y:S06]  /*9700*/  BAR.SYNC.DEFER_BLOCKING R179, 0x100 ;  /* 0x000400b30000751d */ /* 0x0003ec0000010000 */
[----:B------:R-:W-:Y:S05]  /*9710*/  @!P0 BRA `(.L_x_11841) ;  /* 0x0000000000048947 */ /* 0x000fea0003800000 */
[----:B------:R-:W-:Y:S01]  /*9720*/  BPT.TRAP 0x1 ;  /* 0x000000040000795c */ /* 0x000fe20000300000 */
.L_x_11841:
[----:B---3--:R-:W-:Y:S01]  /*9730*/  IMAD R6, R2, 0x8, R16 ;  /* 0x0000000802067824 */ /* 0x008fe200078e0210 */
[----:B------:R-:W-:-:S04]  /*9740*/  SHF.L.U32 R11, R19, 0x1f, RZ ;  /* 0x0000001f130b7819 */ /* 0x000fc800000006ff */
[----:B------:R2:W3:Y:S01]  /*9750*/  SYNCS.PHASECHK.TRANS64.TRYWAIT P2, [R6+URZ+0x22830], R11 ;  /* 0x0228300b060075a7 */ /* 0x0004e2000804017f */
[----:B------:R-:W-:Y:S05]  /*9760*/  @!P0 BRA `(.L_x_11842) ;  /* 0x0000000000048947 */ /* 0x000fea0003800000 */
[----:B------:R-:W-:Y:S01]  /*9770*/  BPT.TRAP 0x1 ;  /* 0x000000040000795c */ /* 0x000fe20000300000 */
.L_x_11842:
[----:B0-----:R-:W0:Y:S01]  /*9780*/  S2R R3, SR_TID.X ;  /* 0x0000000000037919 */ /* 0x001e220000002100 */
[----:B------:R-:W-:-:S05]  /*9790*/  VIADD R0, R16, 0x1c400 ;  /* 0x0001c40010007836 */ /* 0x000fca0000000000 */
[----:B------:R-:W-:-:S04]  /*97a0*/  SHF.R.U32.HI R0, RZ, 0x4, R0 ;  /* 0x00000004ff007819 */ /* 0x000fc80000011600 */
[----:B------:R-:W-:Y:S02]  /*97b0*/  LOP3.LUT R0, R0, 0x3fff, RZ, 0xc0, !PT ;  /* 0x00003fff00007812 */ /* 0x000fe400078ec0ff */
[----:B0-----:R-:W-:-:S04]  /*97c0*/  LOP3.LUT R3, R3, 0x7f, RZ, 0xc0, !PT ;  /* 0x0000007f03037812 */ /* 0x001fc800078ec0ff */
[----:B------:R-:W-:Y:S01]  /*97d0*/  ISETP.NE.AND P1, PT, R3, RZ, PT ;  /* 0x000000ff0300720c */ /* 0x000fe20003f25270 */
[----:B---3--:R-:W-:-:S12]  /*97e0*/  @P2 BRA `(.L_x_11843) ;  /* 0x0000000000082947 */ /* 0x008fd80003800000 */
[----:B------:R-:W0:Y:S02]  /*97f0*/  SYNCS.PHASECHK.TRANS64.TRYWAIT P2, [R6+URZ+0x22830], R11 ;  /* 0x0228300b060075a7 */ /* 0x000e24000804017f */
[----:B0-----:R-:W-:Y:S05]  /*9800*/  @!P2 BRA `(.L_x_11844) ;  /* 0x0000017000d4a947 */ /* 0x001fea0003800000 */
.L_x_11843:
[----:B------:R-:W-:Y:S05]  /*9810*/  WARPSYNC.ALL ;  /* 0x0000000000007948 */ /* 0x000fea0003800000 */
[----:B------:R-:W-:-:S05]  /*9820*/  LOP3.LUT R211, R0, 0x10000, RZ, 0xfc, !PT ;  /* 0x0001000000d37812 */ /* 0x000fca00078efcff */
[----:B------:R-:W-:Y:S01]  /*9830*/  IMAD R4, R2, 0x300, R211 ;  /* 0x0000030002047824 */ /* 0x000fe200078e02d3 */
[----:B------:R-:W-:Y:S01]  /*9840*/  LOP3.LUT R8, R36, 0x10000, RZ, 0xfc, !PT ;  /* 0x0001000024087812 */ /* 0x000fe200078efcff */
[----:B------:R-:W-:Y:S01]  /*9850*/  IMAD.MOV.U32 R5, RZ, RZ, 0x40000040 ;  /* 0x40000040ff057424 */ /* 0x000fe200078e00ff */
[----:B------:R-:W3:Y:S01]  /*9860*/  LDL.LU R76, [R1] ;  /* 0x00000000014c7983 */ /* 0x000ee20000300800 */
[----:B------:R-:W-:Y:S01]  /*9870*/  IMAD.MOV.U32 R9, RZ, RZ, 0x40000040 ;  /* 0x40000040ff097424 */ /* 0x000fe200078e00ff */
[C---:B------:R-:W-:Y:S01]  /*9880*/  R2UR UR6, R4.reuse ;  /* 0x00000000040672ca */ /* 0x040fe200000e0000 */
[----:B-----5:R-:W-:Y:S01]  /*9890*/  WARPGROUP.ARRIVE ;  /* 0x00000000000079c5 */ /* 0x020fe20000000000 */
[----:B------:R-:W-:Y:S01]  /*98a0*/  R2UR UR7, R5 ;  /* 0x00000000050772ca */ /* 0x000fe200000e0000 */
[----:B------:R-:W-:Y:S01]  /*98b0*/  VIADD R12, R4, 0x2 ;  /* 0x00000002040c7836 */ /* 0x000fe20000000000 */
[C---:B------:R-:W-:Y:S01]  /*98c0*/  R2UR UR4, R8.reuse ;  /* 0x00000000080472ca */ /* 0x040fe200000e0000 */
[C---:B------:R-:W-:Y:S01]  /*98d0*/  VIADD R20, R8.reuse, 0x2 ;  /* 0x0000000208147836 */ /* 0x040fe20000000000 */
[----:B------:R-:W-:Y:S01]  /*98e0*/  R2UR UR5, R9 ;  /* 0x00000000090572ca */ /* 0x000fe200000e0000 */
[----:B------:R-:W-:Y:S01]  /*98f0*/  IMAD.MOV.U32 R13, RZ, RZ, 0x40000040 ;  /* 0x40000040ff0d7424 */ /* 0x000fe200078e00ff */
[----:B------:R-:W0:Y:S01]  /*9900*/  LDC R0, c[0x0][0x448] ;  /* 0x00011200ff007b82 */ /* 0x000e220000000800 */
[----:B------:R-:W-:Y:S01]  /*9910*/  IMAD.MOV.U32 R21, RZ, RZ, 0x40000040 ;  /* 0x40000040ff157424 */ /* 0x000fe200078e00ff */
[----:B------:R-:W1:Y:S01]  /*9920*/  S2R R7, SR_TID.X ;  /* 0x0000000000077919 */ /* 0x000e620000002100 */
[----:B----4-:R-:W-:-:S02]  /*9930*/  VIADD R14, R8, 0x4 ;  /* 0x00000004080e7836 */ /* 0x010fc40000000000 */
[----:B------:R-:W-:Y:S02]  /*9940*/  IMAD.MOV.U32 R15, RZ, RZ, 0x40000040 ;  /* 0x40000040ff0f7424 */ /* 0x000fe400078e00ff */
[----:B------:R-:W-:Y:S01]  /*9950*/  IMAD.MOV.U32 R5, RZ, RZ, 0x40000040 ;  /* 0x40000040ff057424 */ /* 0x000fe200078e00ff */
[----:B------:R-:W4:Y:S01]  /*9960*/  LDC.64 R176, c[0x0][0x9e0] ;  /* 0x00027800ffb07b82 */ /* 0x000f220000000a00 */
[----:B------:R-:W-:Y:S02]  /*9970*/  IMAD R3, R178, -0x60, R205 ;  /* 0xffffffa0b2037824 */ /* 0x000fe400078e02cd */
[----:B------:R-:W-:Y:S01]  /*9980*/  HGMMA.64x96x16.F32.BF16 R24, gdesc[UR4], RZ, !UPT, gsb0 ;  /* 0x01600000041879f0 */ /* 0x000fe2000c0018ff */
[----:B------:R-:W-:Y:S01]  /*9990*/  R2UR UR6, R12 ;  /* 0x000000000c0672ca */ /* 0x000fe200000e0000 */
[----:B------:R-:W-:Y:S01]  /*99a0*/  VIADD R12, R4, 0x4 ;  /* 0x00000004040c7836 */ /* 0x000fe20000000000 */
[----:B------:R-:W-:Y:S01]  /*99b0*/  R2UR UR7, R13 ;  /* 0x000000000d0772ca */ /* 0x000fe200000e0000 */
[----:B------:R-:W-:Y:S01]  /*99c0*/  IMAD.MOV.U32 R13, RZ, RZ, 0x40000040 ;  /* 0x40000040ff0d7424 */ /* 0x000fe200078e00ff */
[----:B------:R-:W-:Y:S01]  /*99d0*/  R2UR UR4, R20 ;  /* 0x00000000140472ca */ /* 0x000fe200000e0000 */
[----:B------:R-:W-:Y:S01]  /*99e0*/  VIADD R4, R4, 0x6 ;  /* 0x0000000604047836 */ /* 0x000fe20000000000 */
[----:B------:R-:W-:Y:S01]  /*99f0*/  R2UR UR5, R21 ;  /* 0x00000000150572ca */ /* 0x000fe200000e0000 */
[----:B------:R-:W-:-:S04]  /*9a00*/  IMAD.MOV.U32 R73, RZ, RZ, -0x60 ;  /* 0xffffffa0ff497424 */ /* 0x000fc800078e00ff */
[----:B------:R-:W-:Y:S01]  /*9a10*/  IMAD R77, R178, R73, 0x60 ;  /* 0x00000060b24d7424 */ /* 0x000fe200078e0249 */
[----:B0-----:R-:W-:Y:S01]  /*9a20*/  ISETP.NE.AND P2, PT, R0, 0x1, PT ;  /* 0x000000010000780c */ /* 0x001fe20003f45270 */
[----:B------:R-:W-:Y:S01]  /*9a30*/  IMAD.IADD R0, R215, 0x1, R210 ;  /* 0x00000001d7007824 */ /* 0x000fe200078e02d2 */
[----:B-1----:R-:W-:-:S11]  /*9a40*/  SHF.R.U32.HI R7, RZ, 0x7, R7 ;  /* 0x00000007ff077819 */ /* 0x002fd60000011607 */
[----:B------:R-:W0:Y:S01]  /*9a50*/  @P2 LDC R10, c[0x0][0x450] ;  /* 0x00011400ff0a2b82 */ /* 0x000e220000000800 */
[----:B------:R-:W-:Y:S02]  /*9a60*/  WARPGROUP.DEPBAR.LE gsb0, 0x0 ;  /* 0x00008000000079c5 */ /* 0x000fe40000010000 */
[----:B------:R-:W-:-:S06]  /*9a70*/  WARPGROUP.ARRIVE ;  /* 0x00000000000079c5 */ /* 0x000fcc0000000000 */
[----:B------:R-:W-:Y:S01]  /*9a80*/  HGMMA.64x96x16.F32.BF16 R24, gdesc[UR4], R24, gsb0 ;  /* 0x01600000041879f0 */ /* 0x000fe20008001818 */
        /* <DEDUP_REMOVED lines=8> */
[----:B------:R-:W-:Y:S01]  /*9b10*/  HGMMA.64x96x16.F32.BF16 R24, gdesc[UR4], R24, gsb0 ;  /* 0x01600000041879f0 */ /* 0x000fe20008001818 */
[----:B------:R-:W-:Y:S01]  /*9b20*/  R2UR UR6, R4 ;  /* 0x00000000040672ca */ /* 0x000fe200000e0000 */
[----:B------:R-:W-:Y:S01]  /*9b30*/  IMAD.MOV.U32 R4, RZ, RZ, R0 ;  /* 0x000000ffff047224 */ /* 0x000fe200078e0000 */
[----:B------:R-:W-:Y:S02]  /*9b40*/  R2UR UR7, R5 ;  /* 0x00000000050772ca */ /* 0x000fe400000e0000 */
[----:B------:R-:W-:Y:S01]  /*9b50*/  R2UR UR4, R12 ;  /* 0x000000000c0472ca */ /* 0x000fe200000e0000 */
[----:B------:R-:W1:Y:S01]  /*9b60*/  @P2 LDC R5, c[0x0][0x44c] ;  /* 0x00011300ff052b82 */ /* 0x000e620000000800 */
[----:B------:R-:W-:Y:S01]  /*9b70*/  R2UR UR5, R13 ;  /* 0x000000000d0572ca */ /* 0x000fe200000e0000 */
[----:B-1----:R-:W-:-:S04]  /*9b80*/  @P2 IMAD.HI.U32 R5, R0, R5, RZ ;  /* 0x0000000500052227 */ /* 0x002fc800078e00ff */
[----:B------:R-:W-:Y:S01]  /*9b90*/  @!P1 VIADD R0, R6, 0x22840 ;  /* 0x0002284006009836 */ /* 0x000fe20000000000 */
[----:B0-----:R-:W-:Y:S02]  /*9ba0*/  @P2 SHF.R.U32.HI R4, RZ, R10, R5 ;  /* 0x0000000aff042219 */ /* 0x001fe40000011605 */
[----:B------:R-:W-:Y:S01]  /*9bb0*/  IADD3 R5, -R7, 0xb, RZ ;  /* 0x0000000b07057810 */ /* 0x000fe20007ffe1ff */
[C---:B------:R-:W-:Y:S01]  /*9bc0*/  VIADD R7, R3.reuse, 0x61 ;  /* 0x0000006103077836 */ /* 0x040fe20000000000 */
[----:B------:R-:W-:Y:S01]  /*9bd0*/  @!P1 PRMT R0, RZ, 0x654, R0 ;  /* 0x00000654ff009816 */ /* 0x000fe20000000000 */
[----:B------:R-:W0:Y:S01]  /*9be0*/  SHFL.IDX PT, R72, R4, RZ, 0x1c1f ;  /* 0x001c1fff04487589 */ /* 0x000e2200000e0000 */
[----:B------:R-:W-:Y:S02]  /*9bf0*/  VIADD R3, R3, 0x60 ;  /* 0x0000006003037836 */ /* 0x000fe40000000000 */
[C---:B------:R-:W-:Y:S02]  /*9c00*/  IMAD R7, R206.reuse, -0x2, R7 ;  /* 0xfffffffece077824 */ /* 0x040fe400078e0207 */
[----:B------:R-:W-:-:S02]  /*9c10*/  IMAD R73, R206, -0x2, R3 ;  /* 0xfffffffece497824 */ /* 0x000fc400078e0203 */
[----:B------:R-:W-:-:S04]  /*9c20*/  IMAD.IADD R7, R7, 0x1, -R204 ;  /* 0x0000000107077824 */ /* 0x000fc800078e0acc */
[----:B----4-:R-:W-:Y:S01]  /*9c30*/  IMAD.IADD R74, R7, 0x1, R176 ;  /* 0x00000001074a7824 */ /* 0x010fe200078e02b0 */
[----:B---3--:R-:W-:-:S04]  /*9c40*/  LOP3.LUT R76, R76, 0xffdfffff, RZ, 0xc0, !PT ;  /* 0xffdfffff4c4c7812 */ /* 0x008fc800078ec0ff */
[----:B------:R-:W-:Y:S02]  /*9c50*/  @P2 LOP3.LUT R76, R76, 0x200000, RZ, 0xfc, !PT ;  /* 0x002000004c4c2812 */ /* 0x000fe400078efcff */
[----:B------:R-:W-:Y:S02]  /*9c60*/  ISETP.GE.AND P2, PT, R177, 0x1, PT ;  /* 0x00000001b100780c */ /* 0x000fe40003f46270 */
[----:B------:R-:W-:-:S11]  /*9c70*/  LOP3.LUT R76, R76, 0xffefffff, RZ, 0xc0, !PT ;  /* 0xffefffff4c4c7812 */ /* 0x000fd600078ec0ff */
[----:B------:R-:W-:-:S05]  /*9c80*/  @P2 LOP3.LUT R76, R76, 0x100000, RZ, 0xfc, !PT ;  /* 0x001000004c4c2812 */ /* 0x000fca00078efcff */
[----:B------:R1:W-:Y:S02]  /*9c90*/  STL [R1], R76 ;  /* 0x0000004c01007387 */ /* 0x0003e40000100800 */
[----:B-1----:R-:W-:Y:S01]  /*9ca0*/  IMAD R76, R206, -0x2, R77 ;  /* 0xfffffffece4c7824 */ /* 0x002fe200078e024d */
[----:B------:R-:W-:Y:S02]  /*9cb0*/  WARPGROUP.DEPBAR.LE gsb0, 0x0 ;  /* 0x00008000000079c5 */ /* 0x000fe40000010000 */
[----:B------:R-:W-:-:S06]  /*9cc0*/  WARPGROUP.ARRIVE ;  /* 0x00000000000079c5 */ /* 0x000fcc0000000000 */
[----:B------:R-:W-:Y:S01]  /*9cd0*/  HGMMA.64x96x16.F32.BF16 R24, gdesc[UR4], R24, gsb0 ;  /* 0x01600000041879f0 */ /* 0x000fe20008001818 */
[----:B------:R-:W-:Y:S02]  /*9ce0*/  ULDC UR4, c[0x0][0x9dc] ;  /* 0x0002770000047ab9 */ /* 0x000fe40000000800 */
[----:B------:R-:W-:Y:S01]  /*9cf0*/  IMAD.U32 R200, RZ, RZ, UR4 ;  /* 0x00000004ffc87e24 */ /* 0x000fe2000f8e00ff */
[----:B------:R-:W-:Y:S02]  /*9d00*/  WARPGROUP.DEPBAR.LE gsb0, 0x0 ;  /* 0x00008000000079c5 */ /* 0x000fe40000010000 */
[----:B------:R1:W-:Y:S06]  /*9d10*/  BAR.ARV R5, 0x100 ;  /* 0x000400050000751d */ /* 0x0003ec0000002000 */
[----:B------:R3:W-:Y:S02]  /*9d20*/  @!P1 SYNCS.ARRIVE.TRANS64.RED.A1T0 RZ, [R0+URZ], RZ ;  /* 0x000000ff00ff99a7 */ /* 0x0007e4000810043f */
[----:B---3--:R-:W-:-:S05]  /*9d30*/  LOP3.LUT R0, RZ, R200, RZ, 0x33, !PT ;  /* 0x000000c8ff007212 */ /* 0x008fca00078e33ff */
[----:B------:R-:W-:Y:S01]  /*9d40*/  IMAD.IADD R75, R7, 0x1, R0 ;  /* 0x00000001074b7824 */ /* 0x000fe200078e0200 */
[----:B0-----:R-:W-:-:S03]  /*9d50*/  VIADDMNMX R0, R72, R74, R73, PT ;  /* 0x0000004a48007246 */ /* 0x001fc60003800149 */
[----:B------:R-:W-:Y:S01]  /*9d60*/  IMAD.IADD R10, R75, 0x1, R72 ;  /* 0x000000014b0a7824 */ /* 0x000fe200078e0248 */
        /* <DEDUP_REMOVED lines=12> */
.L_x_11847:
[----:B------:R-:W-:-:S13]  /*9e30*/  ISETP.NE.AND P2, PT, R177, 0x1, PT ;  /* 0x00000001b100780c */ /* 0x000fda0003f45270 */
[----:B------:R-:W0:Y:S02]  /*9e40*/  @P2 LDC.64 R78, c[0x0][0x9e8] ;  /* 0x00027a00ff4e2b82 */ /* 0x000e240000000a00 */
[----:B0-----:R-:W-:-:S05]  /*9e50*/  @P2 IMAD.HI.U32 R72, R3, R78, RZ ;  /* 0x0000004e03482227 */ /* 0x001fca00078e00ff */
[----:B------:R-:W-:-:S07]  /*9e60*/  @P2 SHF.R.U32.HI R3, RZ, R79, R72 ;  /* 0x0000004fff032219 */ /* 0x000fce0000011648 */
.L_x_11848:
[----:B------:R-:W-:Y:S05]  /*9e70*/  BSYNC B0 ;  /* 0x0000000000007941 */ /* 0x000fea0003800000 */
.L_x_11846:
[----:B------:R-:W-:-:S05]  /*9e80*/  IMAD R3, R3, R177, R76 ;  /* 0x000000b103037224 */ /* 0x000fca00078e024c */
[----:B------:R-:W-:Y:S02]  /*9e90*/  VIMNMX R10, R10, R3, !PT ;  /* 0x000000030a0a7248 */ /* 0x000fe40007fe0100 */
[----:B------:R-:W-:-:S07]  /*9ea0*/  VIADDMNMX R0, R3, R177, R0, PT ;  /* 0x000000b103007246 */ /* 0x000fce0003800100 */
.L_x_11845:
[C---:B------:R-:W-:Y:S02]  /*9eb0*/  ISETP.GE.AND P2, PT, R77.reuse, 0x2, PT ;  /* 0x000000024d00780c */ /* 0x040fe40003f46270 */
[C---:B------:R-:W-:Y:S02]  /*9ec0*/  ISETP.GE.AND P6, PT, R77.reuse, 0x9, PT ;  /* 0x000000094d00780c */ /* 0x040fe40003fc6270 */
        /* <DEDUP_REMOVED lines=130> */
.L_x_11851:
[----:B------:R-:W-:-:S13]  /*a6f0*/  ISETP.NE.AND P5, PT, R177, 0x1, PT ;  /* 0x00000001b100780c */ /* 0x000fda0003fa5270 */
[----:B------:R-:W0:Y:S02]  /*a700*/  @P5 LDC.64 R32, c[0x0][0x9e8] ;  /* 0x00027a00ff205b82 */ /* 0x000e240000000a00 */
[----:B0-----:R-:W-:-:S05]  /*a710*/  @P5 IMAD.HI.U32 R32, R0, R32, RZ ;  /* 0x0000002000205227 */ /* 0x001fca00078e00ff */
[----:B------:R-:W-:-:S07]  /*a720*/  @P5 SHF.R.U32.HI R0, RZ, R33, R32 ;  /* 0x00000021ff005219 */ /* 0x000fce0000011620 */
.L_x_11852:
[----:B------:R-:W-:Y:S05]  /*a730*/  BSYNC B0 ;  /* 0x0000000000007941 */ /* 0x000fea0003800000 */
.L_x_11850:
[----:B------:R-:W-:-:S05]  /*a740*/  IMAD R33, R0, R177, R76 ;  /* 0x000000b100217224 */ /* 0x000fca00078e024c */
[----:B------:R-:W-:Y:S02]  /*a750*/  VIMNMX R28, R28, R33, !PT ;  /* 0x000000211c1c7248 */ /* 0x000fe40007fe0100 */
[----:B------:R-:W-:-:S07]  /*a760*/  VIADDMNMX R24, R33, R177, R24, PT ;  /* 0x000000b121187246 */ /* 0x000fce0003800118 */
.L_x_11849:
[----:B------:R-:W-:Y:S01]  /*a770*/  ISETP.GT.AND P2, PT, R28, 0x1, !P2 ;  /* 0x000000011c00780c */ /* 0x000fe20005744270 */
[----:B------:R-:W-:Y:S01]  /*a780*/  ULDC UR4, c[0x0][0x988] ;  /* 0x0002620000047ab9 */ /* 0x000fe20000000800 */
[----:B------:R-:W-:Y:S01]  /*a790*/  FMNMX.FTZ R0, R85, R109, !PT ;  /* 0x0000006d55007209 */ /* 0x000fe20007810000 */
[----:B------:R-:W-:Y:S01]  /*a7a0*/  IMAD.U32 R10, RZ, RZ, UR4 ;  /* 0x00000004ff0a7e24 */ /* 0x000fe2000f8e00ff */
        /* <DEDUP_REMOVED lines=8> */
[----:B------:R-:W-:Y:S02]  /*a830*/  ISETP.GT.AND P6, PT, R28, 0x8, !P6 ;  /* 0x000000081c00780c */ /* 0x000fe400077c4270 */
[----:B------:R-:W-:-:S02]  /*a840*/  FSEL R31, R31, -INF , !P2 ;  /* 0xff8000001f1f7808 */ /* 0x000fc40005000000 */
[----:B------:R-:W-:Y:S02]  /*a850*/  ISETP.NE.AND P2, PT, R78, RZ, PT ;  /* 0x000000ff4e00720c */ /* 0x000fe40003f45270 */
[----:B------:R-:W-:Y:S02]  /*a860*/  FMNMX.FTZ R0, R87, R0, !PT ;  /* 0x0000000057007209 */ /* 0x000fe40007810000 */
[----:B------:R-:W-:Y:S02]  /*a870*/  ISETP.GT.AND P2, PT, R28, 0x10, !P2 ;  /* 0x000000101c00780c */ /* 0x000fe40005744270 */
[C---:B------:R-:W-:Y:S02]  /*a880*/  ISETP.LT.OR P6, PT, R24.reuse, 0x9, P6 ;  /* 0x000000091800780c */ /* 0x040fe400037c1670 */
[----:B------:R-:W-:Y:S02]  /*a890*/  ISETP.LT.OR P2, PT, R24, 0x11, P2 ;  /* 0x000000111800780c */ /* 0x000fe40001741670 */
[----:B------:R-:W-:-:S02]  /*a8a0*/  FMNMX.FTZ R0, R105, R0, !PT ;  /* 0x0000000069007209 */ /* 0x000fc40007810000 */
[----:B------:R-:W-:Y:S02]  /*a8b0*/  FSEL R37, R34, -INF , !P2 ;  /* 0xff80000022257808 */ /* 0x000fe40005000000 */
[----:B------:R-:W-:Y:S02]  /*a8c0*/  ISETP.NE.AND P2, PT, R79, RZ, PT ;  /* 0x000000ff4f00720c */ /* 0x000fe40003f45270 */
[----:B------:R-:W-:Y:S02]  /*a8d0*/  FSEL R33, R30, -INF , !P6 ;  /* 0xff8000001e217808 */ /* 0x000fe40007000000 */
        /* <DEDUP_REMOVED lines=8> */
[----:B------:R-:W-:-:S02]  /*a960*/  ISETP.NE.AND P5, PT, R40, RZ, PT ;  /* 0x000000ff2800720c */ /* 0x000fc40003fa5270 */
        /* <DEDUP_REMOVED lines=39> */
[----:B------:R-:W-:Y:S01]  /*abe0*/  ISETP.GT.AND P4, PT, R28, RZ, !P4 ;  /* 0x000000ff1c00720c */ /* 0x000fe20006784270 */
[----:B------:R-:W0:Y:S01]  /*abf0*/  SHFL.BFLY PT, R83, R4, 0x2, 0x1f ;  /* 0x0c401f0004537f89 */ /* 0x000e2200000e0000 */
        /* <DEDUP_REMOVED lines=10> */
[----:B------:R-:W-:Y:S02]  /*aca0*/  ISETP.GT.AND P2, PT, R28, 0x38, !P2 ;  /* 0x000000381c00780c */ /* 0x000fe40005744270 */
[C---:B------:R-:W-:Y:S02]  /*acb0*/  ISETP.LT.OR P3, PT, R24.reuse, 0x59, P3 ;  /* 0x000000591800780c */ /* 0x040fe40001f61670 */
[----:B------:R-:W-:Y:S02]  /*acc0*/  ISETP.LT.OR P2, PT, R24, 0x39, P2 ;  /* 0x000000391800780c */ /* 0x000fe40001741670 */
[----:B0-----:R-:W-:-:S02]  /*acd0*/  FMNMX.FTZ R83, R4, R83, !PT ;  /* 0x0000005304537209 */ /* 0x001fc40007810000 */
[----:B------:R-:W-:Y:S02]  /*ace0*/  FSEL R75, R54, -INF , !P2 ;  /* 0xff800000364b7808 */ /* 0x000fe40005000000 */
[----:B------:R-:W-:Y:S01]  /*acf0*/  ISETP.NE.AND P2, PT, R52, RZ, PT ;  /* 0x000000ff3400720c */ /* 0x000fe20003f45270 */
[----:B------:R-:W0:Y:S01]  /*ad00*/  SHFL.BFLY PT, R0, R83, 0x1, 0x1f ;  /* 0x0c201f0053007f89 */ /* 0x000e2200000e0000 */
        /* <DEDUP_REMOVED lines=27> */
[----:B------:R-:W-:-:S02]  /*aec0*/  ISETP.GT.AND P2, PT, R28, 0x49, !P6 ;  /* 0x000000491c00780c */ /* 0x000fc40007744270 */
[----:B------:R-:W-:Y:S02]  /*aed0*/  FMNMX.FTZ R4, R51, R4, !PT ;  /* 0x0000000433047209 */ /* 0x000fe40007810000 */
[----:B------:R-:W-:Y:S02]  /*aee0*/  ISETP.LT.OR P2, PT, R24, 0x4a, P2 ;  /* 0x0000004a1800780c */ /* 0x000fe40001741670 */
[----:B------:R-:W-:Y:S02]  /*aef0*/  FMNMX.FTZ R4, R75, R4, !PT ;  /* 0x000000044b047209 */ /* 0x000fe40007810000 */
[----:B------:R-:W-:Y:S02]  /*af00*/  FSEL R63, R63, -INF , !P2 ;  /* 0xff8000003f3f7808 */ /* 0x000fe40005000000 */
[----:B------:R-:W-:Y:S02]  /*af10*/  ISETP.GT.AND P2, PT, R28, 0x50, !P5 ;  /* 0x000000501c00780c */ /* 0x000fe40006f44270 */
[----:B0-----:R-:W-:-:S02]  /*af20*/  FMNMX.FTZ R0, R83, R0, !PT ;  /* 0x0000000053007209 */ /* 0x001fc40007810000 */
[----:B------:R-:W-:Y:S02]  /*af30*/  FMNMX.FTZ R4, R55, R4, !PT ;  /* 0x0000000437047209 */ /* 0x000fe40007810000 */
[----:B------:R-:W-:Y:S01]  /*af40*/  ISETP.LT.OR P2, PT, R24, 0x51, P2 ;  /* 0x000000511800780c */ /* 0x000fe20001741670 */
[----:B------:R-:W-:Y:S01]  /*af50*/  FMUL.FTZ R30, R0, R10 ;  /* 0x0000000a001e7220 */ /* 0x000fe20000410000 */
[----:B------:R-:W-:Y:S02]  /*af60*/  FMNMX.FTZ R4, R77, R4, !PT ;  /* 0x000000044d047209 */ /* 0x000fe40007810000 */
[----:B------:R-:W-:Y:S02]  /*af70*/  FSEL R81, R66, -INF , !P2 ;  /* 0xff80000042517808 */ /* 0x000fe40005000000 */
[----:B------:R-:W-:Y:S02]  /*af80*/  FSETP.NEU.FTZ.AND P2, PT, R0, -INF , PT ;  /* 0xff8000000000780b */ /* 0x000fe40003f5d000 */
[----:B------:R-:W-:-:S02]  /*af90*/  ISETP.NE.AND P5, PT, R64, RZ, PT ;  /* 0x000000ff4000720c */ /* 0x000fc40003fa5270 */
[----:B------:R-:W-:Y:S02]  /*afa0*/  FMNMX.FTZ R4, R59, R4, !PT ;  /* 0x000000043b047209 */ /* 0x000fe40007810000 */
[----:B------:R-:W-:Y:S02]  /*afb0*/  FSEL R30, R30, RZ, P2 ;  /* 0x000000ff1e1e7208 */ /* 0x000fe40001000000 */
[----:B------:R-:W-:Y:S02]  /*afc0*/  ISETP.GT.AND P2, PT, R28, 0x51, !P5 ;  /* 0x000000511c00780c */ /* 0x000fe40006f44270 */
[----:B------:R-:W-:Y:S01]  /*afd0*/  FMNMX.FTZ R4, R79, R4, !PT ;  /* 0x000000044f047209 */ /* 0x000fe20007810000 */
[-CC-:B------:R-:W-:Y:S01]  /*afe0*/  FFMA.FTZ R160, R103, R10.reuse, -R30.reuse ;  /* 0x0000000a67a07223 */ /* 0x180fe2000001081e */
[----:B------:R-:W-:Y:S01]  /*aff0*/  ISETP.LT.OR P2, PT, R24, 0x52, P2 ;  /* 0x000000521800780c */ /* 0x000fe20001741670 */
[-CC-:B------:R-:W-:Y:S01]  /*b000*/  FFMA.FTZ R152, R85, R10.reuse, -R30.reuse ;  /* 0x0000000a55987223 */ /* 0x180fe2000001081e */
[----:B------:R-:W-:Y:S01]  /*b010*/  ISETP.NE.AND P5, PT, R68, RZ, PT ;  /* 0x000000ff4400720c */ /* 0x000fe20003fa5270 */
[--C-:B------:R-:W-:Y:S01]  /*b020*/  FFMA.FTZ R83, R109, R10, -R30.reuse ;  /* 0x0000000a6d537223 */ /* 0x100fe2000001081e */
[----:B------:R-:W-:Y:S01]  /*b030*/  FMNMX.FTZ R4, R63, R4, !PT ;  /* 0x000000043f047209 */ /* 0x000fe20007810000 */
[-CC-:B------:R-:W-:Y:S01]  /*b040*/  FFMA.FTZ R154, R111, R10.reuse, -R30.reuse ;  /* 0x0000000a6f9a7223 */ /* 0x180fe2000001081e */
[----:B------:R-:W-:Y:S01]  /*b050*/  FSEL R67, R67, -INF , !P2 ;  /* 0xff80000043437808 */ /* 0x000fe20005000000 */
[----:B------:R-:W-:Y:S01]  /*b060*/  MUFU.EX2 R152, R152 ;  /* 0x0000009800987308 */ /* 0x000fe20000000800 */
[----:B------:R-:W-:Y:S01]  /*b070*/  ISETP.GT.AND P2, PT, R28, 0x59, !P5 ;  /* 0x000000591c00780c */ /* 0x000fe20006f44270 */
[--C-:B------:R-:W-:Y:S01]  /*b080*/  FFMA.FTZ R28, R101, R10, -R30.reuse ;  /* 0x0000000a651c7223 */ /* 0x100fe2000001081e */
[----:B------:R-:W-:Y:S01]  /*b090*/  FMNMX.FTZ R4, R81, R4, !PT ;  /* 0x0000000451047209 */ /* 0x000fe20007810000 */
[-CC-:B------:R-:W-:Y:S01]  /*b0a0*/  FFMA.FTZ R85, R113, R10.reuse, -R30.reuse ;  /* 0x0000000a71557223 */ /* 0x180fe2000001081e */
[----:B------:R-:W-:Y:S01]  /*b0b0*/  ISETP.LT.OR P2, PT, R24, 0x5a, P2 ;  /* 0x0000005a1800780c */ /* 0x000fe20001741670 */
[--C-:B------:R-:W-:Y:S01]  /*b0c0*/  FFMA.FTZ R24, R97, R10, -R30.reuse ;  /* 0x0000000a61187223 */ /* 0x100fe2000001081e */
[----:B------:R-:W-:Y:S01]  /*b0d0*/  FSEL R101, R70, -INF , !P3 ;  /* 0xff80000046657808 */ /* 0x000fe20005800000 */
[----:B------:R0:W-:Y:S01]  /*b0e0*/  MUFU.EX2 R103, R28 ;  /* 0x0000001c00677308 */ /* 0x0001e20000000800 */
[----:B------:R-:W-:Y:S01]  /*b0f0*/  FMNMX.FTZ R4, R67, R4, !PT ;  /* 0x0000000443047209 */ /* 0x000fe20007810000 */
[-CC-:B------:R-:W-:Y:S01]  /*b100*/  FFMA.FTZ R156, R107, R10.reuse, -R30.reuse ;  /* 0x0000000a6b9c7223 */ /* 0x180fe2000001081e */
[----:B------:R-:W-:Y:S01]  /*b110*/  FSEL R71, R71, -INF , !P2 ;  /* 0xff80000047477808 */ /* 0x000fe20005000000 */
[--C-:B------:R-:W-:Y:S01]  /*b120*/  FFMA.FTZ R87, R87, R10, -R30.reuse ;  /* 0x0000000a57577223 */ /* 0x100fe2000001081e */
[----:B------:R-:W-:Y:S01]  /*b130*/  FMNMX.FTZ R4, R101, R4, !PT ;  /* 0x0000000465047209 */ /* 0x000fe20007810000 */
[-CC-:B------:R-:W-:Y:S01]  /*b140*/  FFMA.FTZ R158, R105, R10.reuse, -R30.reuse ;  /* 0x0000000a699e7223 */ /* 0x180fe2000001081e */
[--C-:B------:R-:W-:Y:S01]  /*b150*/  FFMA.FTZ R89, R89, R10, -R30.reuse ;  /* 0x0000000a59597223 */ /* 0x100fe2000001081e */
[----:B------:R-:W-:Y:S01]  /*b160*/  MUFU.EX2 R83, R83 ;  /* 0x0000005300537308 */ /* 0x000fe20000000800 */
[----:B------:R-:W-:Y:S01]  /*b170*/  FMNMX.FTZ R4, R71, R4, !PT ;  /* 0x0000000447047209 */ /* 0x000fe20007810000 */
[-CC-:B0-----:R-:W-:Y:S01]  /*b180*/  FFMA.FTZ R28, R7, R10.reuse, -R30.reuse ;  /* 0x0000000a071c7223 */ /* 0x181fe2000001081e */
[-CC-:B------:R-:W-:Y:S01]  /*b190*/  FFMA.FTZ R99, R99, R10.reuse, -R30.reuse ;  /* 0x0000000a63637223 */ /* 0x180fe2000001081e */
[-CC-:B------:R-:W-:Y:S01]  /*b1a0*/  FFMA.FTZ R95, R95, R10.reuse, -R30.reuse ;  /* 0x0000000a5f5f7223 */ /* 0x180fe2000001081e */
[-CC-:B------:R-:W-:Y:S01]  /*b1b0*/  FFMA.FTZ R93, R93, R10.reuse, -R30.reuse ;  /* 0x0000000a5d5d7223 */ /* 0x180fe2000001081e */
[----:B------:R-:W0:Y:S01]  /*b1c0*/  SHFL.BFLY PT, R97, R4, 0x2, 0x1f ;  /* 0x0c401f0004617f89 */ /* 0x000e2200000e0000 */
        /* <DEDUP_REMOVED lines=10> */
[----:B------:R-:W-:-:S07]  /*b270*/  FFMA.FTZ R30, R69, R10, -R30 ;  /* 0x0000000a451e7223 */ /* 0x000fce000001081e */
[----:B------:R-:W-:Y:S01]  /*b280*/  MUFU.EX2 R156, R156 ;  /* 0x0000009c009c7308 */ /* 0x000fe20000000800 */
[----:B0-----:R-:W-:-:S07]  /*b290*/  FMNMX.FTZ R97, R4, R97, !PT ;  /* 0x0000006104617209 */ /* 0x001fce0007810000 */
[----:B------:R-:W-:Y:S01]  /*b2a0*/  MUFU.EX2 R87, R87 ;  /* 0x0000005700577308 */ /* 0x000fe20000000800 */
[----:B------:R-:W0:Y:S07]  /*b2b0*/  SHFL.BFLY PT, R4, R97, 0x1, 0x1f ;  /* 0x0c201f0061047f89 */ /* 0x000e2e00000e0000 */
[----:B------:R-:W-:Y:S08]  /*b2c0*/  MUFU.EX2 R158, R158 ;  /* 0x0000009e009e7308 */ /* 0x000ff00000000800 */
[----:B------:R-:W-:Y:S08]  /*b2d0*/  MUFU.EX2 R89, R89 ;  /* 0x0000005900597308 */ /* 0x000ff00000000800 */
[----:B------:R-:W-:Y:S01]  /*b2e0*/  MUFU.EX2 R160, R160 ;  /* 0x000000a000a07308 */ /* 0x000fe20000000800 */
[----:B0-----:R-:W-:-:S04]  /*b2f0*/  FMNMX.FTZ R7, R97, R4, !PT ;  /* 0x0000000461077209 */ /* 0x001fc80007810000 */
[C---:B------:R-:W-:Y:S01]  /*b300*/  FSETP.NEU.FTZ.AND P2, PT, R7.reuse, -INF , PT ;  /* 0xff8000000700780b */ /* 0x040fe20003f5d000 */
[----:B------:R-:W-:Y:S02]  /*b310*/  FMUL.FTZ R4, R7, R10 ;  /* 0x0000000a07047220 */ /* 0x000fe40000410000 */
[----:B------:R-:W-:Y:S03]  /*b320*/  MUFU.EX2 R99, R99 ;  /* 0x0000006300637308 */ /* 0x000fe60000000800 */
[----:B------:R-:W-:-:S05]  /*b330*/  FSEL R4, R4, RZ, P2 ;  /* 0x000000ff04047208 */ /* 0x000fca0001000000 */
        /* <DEDUP_REMOVED lines=27> */
[----:B------:R-:W-:Y:S01]  /*b4f0*/  FFMA.FTZ R71, R71, R10, -R4 ;  /* 0x0000000a47477223 */ /* 0x000fe20000010804 */
[----:B0-----:R-:W-:-:S04]  /*b500*/  F2FP.BF16.F32.PACK_AB R162, R24, R99 ;  /* 0x0000006318a2723e */ /* 0x001fc800000010ff */
[----:B------:R-:W0:Y:S01]  /*b510*/  MUFU.EX2 R33, R33 ;  /* 0x0000002100217308 */ /* 0x000e220000000800 */
[----:B---3--:R-:W-:Y:S01]  /*b520*/  FADD.FTZ R31, R152, R83 ;  /* 0x00000053981f7221 */ /* 0x008fe20000010000 */
[----:B-1----:R-:W-:Y:S02]  /*b530*/  F2FP.BF16.F32.PACK_AB R153, R27, R26 ;  /* 0x0000001a1b99723e */ /* 0x002fe400000010ff */
[----:B------:R-:W-:Y:S01]  /*b540*/  F2FP.BF16.F32.PACK_AB R152, R83, R152 ;  /* 0x000000985398723e */ /* 0x000fe200000010ff */
[----:B------:R-:W-:Y:S01]  /*b550*/  FADD.FTZ R44, R154, R31 ;  /* 0x0000001f9a2c7221 */ /* 0x000fe20000010000 */
[C---:B------:R-:W-:Y:S02]  /*b560*/  F2FP.BF16.F32.PACK_AB R154, R85.reuse, R154 ;  /* 0x0000009a559a723e */ /* 0x040fe400000010ff */
[----:B------:R-:W1:Y:S01]  /*b570*/  MUFU.EX2 R37, R37 ;  /* 0x0000002500257308 */ /* 0x000e620000000800 */
[----:B------:R-:W-:Y:S01]  /*b580*/  FADD.FTZ R31, R85, R44 ;  /* 0x0000002c551f7221 */ /* 0x000fe20000010000 */
[----:B------:R-:W-:-:S03]  /*b590*/  FADD.FTZ R44, R26, R27 ;  /* 0x0000001b1a2c7221 */ /* 0x000fc60000010000 */
[----:B------:R-:W-:Y:S01]  /*b5a0*/  FADD.FTZ R46, R156, R31 ;  /* 0x0000001f9c2e7221 */ /* 0x000fe20000010000 */
[----:B------:R-:W-:Y:S02]  /*b5b0*/  F2FP.BF16.F32.PACK_AB R156, R87, R156 ;  /* 0x0000009c579c723e */ /* 0x000fe400000010ff */
[----:B------:R3:W4:Y:S01]  /*b5c0*/  MUFU.EX2 R34, R35 ;  /* 0x0000002300227308 */ /* 0x0007220000000800 */
[----:B0-----:R-:W-:Y:S01]  /*b5d0*/  FADD.FTZ R31, R33, R44 ;  /* 0x0000002c211f7221 */ /* 0x001fe20000010000 */
[----:B------:R-:W-:-:S06]  /*b5e0*/  F2FP.BF16.F32.PACK_AB R155, R32, R33 ;  /* 0x00000021209b723e */ /* 0x000fcc00000010ff */
[----:B------:R-:W0:Y:S01]  /*b5f0*/  MUFU.EX2 R41, R41 ;  /* 0x0000002900297308 */ /* 0x000e220000000800 */
[----:B---3--:R-:W-:Y:S01]  /*b600*/  FADD.FTZ R35, R87, R46 ;  /* 0x0000002e57237221 */ /* 0x008fe20000010000 */
[----:B------:R-:W-:-:S03]  /*b610*/  FADD.FTZ R46, R32, R31 ;  /* 0x0000001f202e7221 */ /* 0x000fc60000010000 */
[----:B------:R-:W-:Y:S01]  /*b620*/  FADD.FTZ R48, R158, R35 ;  /* 0x000000239e307221 */ /* 0x000fe20000010000 */
[----:B-1----:R-:W-:Y:S01]  /*b630*/  FADD.FTZ R31, R37, R46 ;  /* 0x0000002e251f7221 */ /* 0x002fe20000010000 */
[C---:B------:R-:W-:Y:S01]  /*b640*/  F2FP.BF16.F32.PACK_AB R158, R89.reuse, R158 ;  /* 0x0000009e599e723e */ /* 0x040fe200000010ff */
[----:B------:R-:W1:Y:S01]  /*b650*/  MUFU.EX2 R36, R39 ;  /* 0x0000002700247308 */ /* 0x000e620000000800 */
[----:B------:R-:W-:Y:S01]  /*b660*/  FADD.FTZ R35, R89, R48 ;  /* 0x0000003059237221 */ /* 0x000fe20000010000 */
[C---:B----4-:R-:W-:Y:S01]  /*b670*/  FADD.FTZ R46, R34.reuse, R31 ;  /* 0x0000001f222e7221 */ /* 0x050fe20000010000 */
[----:B------:R-:W-:Y:S02]  /*b680*/  F2FP.BF16.F32.PACK_AB R157, R34, R37 ;  /* 0x00000025229d723e */ /* 0x000fe400000010ff */
[----:B------:R-:W-:Y:S01]  /*b690*/  FADD.FTZ R48, R160, R35 ;  /* 0x00000023a0307221 */ /* 0x000fe20000010000 */
[C---:B------:R-:W-:Y:S02]  /*b6a0*/  F2FP.BF16.F32.PACK_AB R160, R103.reuse, R160 ;  /* 0x000000a067a0723e */ /* 0x040fe400000010ff */
[----:B------:R-:W3:Y:S01]  /*b6b0*/  MUFU.EX2 R45, R45 ;  /* 0x0000002d002d7308 */ /* 0x000ee20000000800 */
[----:B------:R-:W-:Y:S01]  /*b6c0*/  FADD.FTZ R48, R103, R48 ;  /* 0x0000003067307221 */ /* 0x000fe20000010000 */
[----:B0-----:R-:W-:-:S03]  /*b6d0*/  FADD.FTZ R31, R41, R46 ;  /* 0x0000002e291f7221 */ /* 0x001fc60000010000 */
[----:B------:R-:W-:-:S03]  /*b6e0*/  FADD.FTZ R35, R99, R48 ;  /* 0x0000003063237221 */ /* 0x000fc60000010000 */
[----:B------:R-:W0:Y:S01]  /*b6f0*/  MUFU.EX2 R95, R95 ;  /* 0x0000005f005f7308 */ /* 0x000e220000000800 */
[----:B-1----:R-:W-:Y:S01]  /*b700*/  FADD.FTZ R48, R36, R31 ;  /* 0x0000001f24307221 */ /* 0x002fe20000010000 */
[----:B------:R-:W-:Y:S01]  /*b710*/  FADD.FTZ R50, R24, R35 ;  /* 0x0000002318327221 */ /* 0x000fe20000010000 */
[----:B------:R-:W-:-:S05]  /*b720*/  F2FP.BF16.F32.PACK_AB R159, R36, R41 ;  /* 0x00000029249f723e */ /* 0x000fca00000010ff */
[----:B------:R-:W1:Y:S01]  /*b730*/  MUFU.EX2 R38, R43 ;  /* 0x0000002b00267308 */ /* 0x000e620000000800 */
[----:B---3--:R-:W-:-:S07]  /*b740*/  FADD.FTZ R31, R45, R48 ;  /* 0x000000302d1f7221 */ /* 0x008fce0000010000 */
[----:B------:R-:W3:Y:S01]  /*b750*/  MUFU.EX2 R164, R93 ;  /* 0x0000005d00a47308 */ /* 0x000ee20000000800 */
[----:B0-----:R-:W-:-:S07]  /*b760*/  FADD.FTZ R35, R95, R50 ;  /* 0x000000325f237221 */ /* 0x001fce0000010000 */
[----:B------:R-:W0:Y:S01]  /*b770*/  MUFU.EX2 R49, R49 ;  /* 0x0000003100317308 */ /* 0x000e220000000800 */
[C---:B-1----:R-:W-:Y:S01]  /*b780*/  FADD.FTZ R48, R38.reuse, R31 ;  /* 0x0000001f26307221 */ /* 0x042fe20000010000 */
[----:B------:R-:W-:-:S06]  /*b790*/  F2FP.BF16.F32.PACK_AB R161, R38, R45 ;  /* 0x0000002d26a1723e */ /* 0x000fcc00000010ff */
[----:B------:R-:W1:Y:S01]  /*b7a0*/  MUFU.EX2 R91, R91 ;  /* 0x0000005b005b7308 */ /* 0x000e620000000800 */
[C---:B---3--:R-:W-:Y:S01]  /*b7b0*/  FADD.FTZ R50, R164.reuse, R35 ;  /* 0x00000023a4327221 */ /* 0x048fe20000010000 */
[----:B------:R-:W-:-:S06]  /*b7c0*/  F2FP.BF16.F32.PACK_AB R164, R164, R95 ;  /* 0x0000005fa4a4723e */ /* 0x000fcc00000010ff */
[----:B------:R-:W3:Y:S01]  /*b7d0*/  MUFU.EX2 R40, R47 ;  /* 0x0000002f00287308 */ /* 0x000ee20000000800 */
[----:B0-----:R-:W-:-:S07]  /*b7e0*/  FADD.FTZ R31, R49, R48 ;  /* 0x00000030311f7221 */ /* 0x001fce0000010000 */
[----:B------:R-:W0:Y:S01]  /*b7f0*/  MUFU.EX2 R166, R53 ;  /* 0x0000003500a67308 */ /* 0x000e220000000800 */
[----:B-1----:R-:W-:-:S07]  /*b800*/  FADD.FTZ R35, R91, R50 ;  /* 0x000000325b237221 */ /* 0x002fce0000010000 */
[----:B------:R-:W1:Y:S01]  /*b810*/  MUFU.EX2 R73, R73 ;  /* 0x0000004900497308 */ /* 0x000e620000000800 */
[C---:B---3--:R-:W-:Y:S01]  /*b820*/  FADD.FTZ R50, R40.reuse, R31 ;  /* 0x0000001f28327221 */ /* 0x048fe20000010000 */
[----:B------:R-:W-:-:S06]  /*b830*/  F2FP.BF16.F32.PACK_AB R163, R40, R49 ;  /* 0x0000003128a3723e */ /* 0x000fcc00000010ff */
[----:B------:R-:W3:Y:S01]  /*b840*/  MUFU.EX2 R3, R3 ;  /* 0x0000000300037308 */ /* 0x000ee20000000800 */
[C---:B0-----:R-:W-:Y:S01]  /*b850*/  FADD.FTZ R52, R166.reuse, R35 ;  /* 0x00000023a6347221 */ /* 0x041fe20000010000 */
[----:B------:R-:W-:-:S06]  /*b860*/  F2FP.BF16.F32.PACK_AB R166, R166, R91 ;  /* 0x0000005ba6a6723e */ /* 0x000fcc00000010ff */
[----:B------:R-:W0:Y:S01]  /*b870*/  MUFU.EX2 R42, R51 ;  /* 0x00000033002a7308 */ /* 0x000e220000000800 */
[----:B-1----:R-:W-:-:S07]  /*b880*/  FADD.FTZ R31, R73, R50 ;  /* 0x00000032491f7221 */ /* 0x002fce0000010000 */
[----:B------:R-:W1:Y:S01]  /*b890*/  MUFU.EX2 R168, R57 ;  /* 0x0000003900a87308 */ /* 0x000e620000000800 */
[----:B---3--:R-:W-:-:S07]  /*b8a0*/  FADD.FTZ R35, R3, R52 ;  /* 0x0000003403237221 */ /* 0x008fce0000010000 */
[----:B------:R-:W3:Y:S01]  /*b8b0*/  MUFU.EX2 R75, R75 ;  /* 0x0000004b004b7308 */ /* 0x000ee20000000800 */
[C---:B0-----:R-:W-:Y:S01]  /*b8c0*/  FADD.FTZ R4, R42.reuse, R31 ;  /* 0x0000001f2a047221 */ /* 0x041fe20000010000 */
[----:B------:R-:W-:-:S06]  /*b8d0*/  F2FP.BF16.F32.PACK_AB R165, R42, R73 ;  /* 0x000000492aa5723e */ /* 0x000fcc00000010ff */
[----:B------:R-:W0:Y:S01]  /*b8e0*/  MUFU.EX2 R28, R28 ;  /* 0x0000001c001c7308 */ /* 0x000e220000000800 */
[C---:B-1----:R-:W-:Y:S01]  /*b8f0*/  FADD.FTZ R35, R168.reuse, R35 ;  /* 0x00000023a8237221 */ /* 0x042fe20000010000 */
[----:B------:R-:W-:-:S06]  /*b900*/  F2FP.BF16.F32.PACK_AB R168, R168, R3 ;  /* 0x00000003a8a8723e */ /* 0x000fcc00000010ff */
        /* <DEDUP_REMOVED lines=28> */
[----:B-1----:R-:W-:-:S07]  /*bad0*/  FADD.FTZ R3, R81, R28 ;  /* 0x0000001c51037221 */ /* 0x002fce0000010000 */
[----:B------:R-:W1:Y:S01]  /*bae0*/  MUFU.EX2 R30, R30 ;  /* 0x0000001e001e7308 */ /* 0x000e620000000800 */
[C---:B---3--:R-:W-:Y:S01]  /*baf0*/  FADD.FTZ R26, R50.reuse, R3 ;  /* 0x00000003321a7221 */ /* 0x048fe20000010000 */
[----:B------:R-:W-:-:S06]  /*bb00*/  F2FP.BF16.F32.PACK_AB R173, R50, R81 ;  /* 0x0000005132ad723e */ /* 0x000fcc00000010ff */
[----:B------:R-:W3:Y:S01]  /*bb10*/  MUFU.EX2 R24, R71 ;  /* 0x0000004700187308 */ /* 0x000ee20000000800 */
[----:B0-----:R-:W-:Y:S01]  /*bb20*/  FADD.FTZ R3, R101, R26 ;  /* 0x0000001a65037221 */ /* 0x001fe20000010000 */
[C---:B-1----:R-:W-:Y:S01]  /*bb30*/  FADD.FTZ R4, R30.reuse, R31 ;  /* 0x0000001f1e047221 */ /* 0x042fe20000010000 */
[----:B------:R-:W-:Y:S02]  /*bb40*/  F2FP.BF16.F32.PACK_AB R174, R30, R29 ;  /* 0x0000001d1eae723e */ /* 0x000fe400000010ff */
[C---:B---3--:R-:W-:Y:S01]  /*bb50*/  FADD.FTZ R3, R24.reuse, R3 ;  /* 0x0000000318037221 */ /* 0x048fe20000010000 */
[----:B------:R-:W-:Y:S01]  /*bb60*/  F2FP.BF16.F32.PACK_AB R175, R24, R101 ;  /* 0x0000006518af723e */ /* 0x000fe200000010ff */
[----:B------:R-:W-:Y:S06]  /*bb70*/  @!P0 BRA `(.L_x_11853) ;  /* 0x0000000000048947 */ /* 0x000fec0003800000 */
[----:B------:R-:W-:Y:S01]  /*bb80*/  BPT.TRAP 0x1 ;  /* 0x000000040000795c */ /* 0x000fe20000300000 */
.L_x_11853:
[----:B------:R0:W1:Y:S01]  /*bb90*/  SYNCS.PHASECHK.TRANS64.TRYWAIT P2, [R6+URZ+0x22850], R11 ;  /* 0x0228500b060075a7 */ /* 0x000062000804017f */
[----:B------:R-:W-:Y:S05]  /*bba0*/  @!P0 BRA `(.L_x_11854) ;  /* 0x0000000000048947 */ /* 0x000fea0003800000 */
[----:B------:R-:W-:Y:S01]  /*bbb0*/  BPT.TRAP 0x1 ;  /* 0x000000040000795c */ /* 0x000fe20000300000 */
.L_x_11854:
[----:B------:R-:W-:Y:S04]  /*bbc0*/  BSSY B0, `(.L_x_11855) ;  /* 0x0000004000007945 */ /* 0x000fe80003800000 */
[----:B-1----:R-:W-:Y:S05]  /*bbd0*/  @P2 BRA `(.L_x_11856) ;  /* 0x0000000000082947 */ /* 0x002fea0003800000 */
[----:B------:R-:W1:Y:S02]  /*bbe0*/  SYNCS.PHASECHK.TRANS64.TRYWAIT P2, [R6+URZ+0x22850], R11 ;  /* 0x0228500b060075a7 */ /* 0x000e64000804017f */
[----:B-1----:R-:W-:Y:S05]  /*bbf0*/  @!P2 BRA `(.L_x_11857) ;  /* 0x0000014c00eca947 */ /* 0x002fea0003800000 */
.L_x_11856:
[----:B------:R-:W-:Y:S05]  /*bc00*/  BSYNC B0 ;  /* 0x0000000000007941 */ /* 0x000fea0003800000 */
.L_x_11855:
[----:B------:R-:W-:Y:S05]  /*bc10*/  WARPSYNC.ALL ;  /* 0x0000000000007948 */ /* 0x000fea0003800000 */
[----:B012---:R-:W-:Y:S01]  /*bc20*/  VIADD R11, R16, 0x400 ;  /* 0x00000400100b7836 */ /* 0x007fe20000000000 */
[----:B------:R0:W-:Y:S01]  /*bc30*/  BAR.SYNC.DEFER_BLOCKING R179, 0x100 ;  /* 0x000400b30000751d */ /* 0x0001e20000010000 */
[----:B------:R-:W-:Y:S02]  /*bc40*/  IMAD.MOV.U32 R181, RZ, RZ, 0x40000040 ;  /* 0x40000040ffb57424 */ /* 0x000fe400078e00ff */
[----:B------:R-:W-:Y:S01]  /*bc50*/  @!P1 VIADD R6, R6, 0x22860 ;  /* 0x0002286006069836 */ /* 0x000fe20000000000 */
[----:B------:R-:W-:-:S02]  /*bc60*/  SHF.R.U32.HI R11, RZ, 0x4, R11 ;  /* 0x00000004ff0b7819 */ /* 0x000fc4000001160b */
[----:B------:R-:W-:Y:S01]  /*bc70*/  R2UR UR7, R181 ;  /* 0x00000000b50772ca */ /* 0x000fe200000e0000 */
[----:B------:R-:W-:Y:S01]  /*bc80*/  IMAD.MOV.U32 R181, RZ, RZ, 0x40000040 ;  /* 0x40000040ffb57424 */ /* 0x000fe200078e00ff */
[----:B------:R-:W-:Y:S01]  /*bc90*/  LOP3.LUT R11, R11, 0x3fff, RZ, 0xc0, !PT ;  /* 0x00003fff0b0b7812 */ /* 0x000fe200078ec0ff */
[----:B------:R-:W1:Y:S01]  /*bca0*/  LDC R182, c[0x0][0x448] ;  /* 0x00011200ffb67b82 */ /* 0x000e620000000800 */
[----:B------:R-:W-:Y:S02]  /*bcb0*/  @!P1 PRMT R6, RZ, 0x654, R6 ;  /* 0x00000654ff069816 */ /* 0x000fe40000000006 */
[----:B------:R-:W-:-:S05]  /*bcc0*/  LOP3.LUT R11, R11, 0x3000000, RZ, 0xfc, !PT ;  /* 0x030000000b0b7812 */ /* 0x000fca00078efcff */
[----:B------:R-:W-:-:S05]  /*bcd0*/  IMAD R180, R2, 0xc00, R11 ;  /* 0x00000c0002b47824 */ /* 0x000fca00078e020b */
[----:B------:R-:W-:Y:S01]  /*bce0*/  R2UR UR6, R180 ;  /* 0x00000000b40672ca */ /* 0x000fe200000e0000 */
[----:B------:R-:W-:Y:S01]  /*bcf0*/  WARPGROUP.ARRIVE ;  /* 0x00000000000079c5 */ /* 0x000fe20000000000 */
[----:B-1----:R-:W-:-:S11]  /*bd00*/  ISETP.NE.AND P2, PT, R182, 0x1, PT ;  /* 0x00000001b600780c */ /* 0x002fd60003f45270 */
[----:B------:R-:W-:Y:S03]  /*bd10*/  HGMMA.64x256x16.F32.BF16 R24, R152, gdesc[UR4].tnspB, RZ, !UPT, gsb0 ;  /* 0x43e0000498187df0 */ /* 0x000fe6000c0018ff */
        /* <DEDUP_REMOVED lines=28> */
[----:B------:R-:W1:Y:S08]  /*bee0*/  @P2 LDC R152, c[0x0][0x450] ;  /* 0x00011400ff982b82 */ /* 0x000e700000000800 */
[----:B------:R-:W2:Y:S02]  /*bef0*/  @P2 LDC R153, c[0x0][0x44c] ;  /* 0x00011300ff992b82 */ /* 0x000ea40000000800 */
[----:B--2---:R-:W-:Y:S01]  /*bf00*/  @P2 IMAD.HI.U32 R153, R210, R153, RZ ;  /* 0x00000099d2992227 */ /* 0x004fe200078e00ff */
[----:B------:R-:W-:-:S02]  /*bf10*/  WARPGROUP.DEPBAR.LE gsb0, 0x0 ;  /* 0x00008000000079c5 */ /* 0x000fc40000010000 */
[----:B------:R-:W-:-:S11]  /*bf20*/  WARPGROUP.ARRIVE ;  /* 0x00000000000079c5 */ /* 0x000fd60000000000 */
        /* <DEDUP_REMOVED lines=8> */
[----:B------:R2:W-:Y:S02]  /*bfb0*/  @!P1 SYNCS.ARRIVE.TRANS64.RED.A1T0 RZ, [R6+URZ], RZ ;  /* 0x000000ff06ff99a7 */ /* 0x0005e4000810043f */
[----:B--2---:R-:W-:Y:S01]  /*bfc0*/  IMAD.MOV.U32 R6, RZ, RZ, R210 ;  /* 0x000000ffff067224 */ /* 0x004fe200078e00d2 */
[----:B-1----:R-:W-:Y:S02]  /*bfd0*/  @P2 SHF.R.U32.HI R6, RZ, R152, R153 ;  /* 0x00000098ff062219 */ /* 0x002fe40000011699 */
[----:B------:R-:W-:-:S02]  /*bfe0*/  ISETP.GE.AND P2, PT, R177, 0x1, PT ;  /* 0x00000001b100780c */ /* 0x000fc40003f46270 */
[----:B------:R-:W-:Y:S01]  /*bff0*/  IADD3 R155, R6, R205, -R204 ;  /* 0x000000cd069b7210 */ /* 0x000fe20007ffe8cc */
[----:B------:R-:W-:-:S04]  /*c000*/  VIADD R6, R178, 0xfffffffe ;  /* 0xfffffffeb2067836 */ /* 0x000fc80000000000 */
[----:B------:R-:W-:-:S06]  /*c010*/  IMAD.IADD R176, R155, 0x1, R176 ;  /* 0x000000019bb07824 */ /* 0x000fcc00078e02b0 */
[----:B0-----:R-:W-:Y:S05]  /*c020*/  @!P2 BRA `(.L_x_11858) ;  /* 0x000000000048a947 */ /* 0x001fea0003800000 */
        /* <DEDUP_REMOVED lines=11> */
.L_x_11860:
[----:B------:R-:W-:-:S13]  /*c0e0*/  ISETP.NE.AND P2, PT, R177, 0x1, PT ;  /* 0x00000001b100780c */ /* 0x000fda0003f45270 */
[----:B------:R-:W0:Y:S02]  /*c0f0*/  @P2 LDC.64 R152, c[0x0][0x9e8] ;  /* 0x00027a00ff982b82 */ /* 0x000e240000000a00 */
[----:B0-----:R-:W-:-:S05]  /*c100*/  @P2 IMAD.HI.U32 R152, R154, R152, RZ ;  /* 0x000000989a982227 */ /* 0x001fca00078e00ff */
[----:B------:R-:W-:-:S07]  /*c110*/  @P2 SHF.R.U32.HI R154, RZ, R153, R152 ;  /* 0x00000099ff9a2219 */ /* 0x000fce0000011698 */
.L_x_11861:
[----:B------:R-:W-:Y:S05]  /*c120*/  BSYNC B0 ;  /* 0x0000000000007941 */ /* 0x000fea0003800000 */
.L_x_11859:
[----:B------:R-:W-:-:S05]  /*c130*/  IMAD R177, R154, R177, R177 ;  /* 0x000000b19ab17224 */ /* 0x000fca00078e02b1 */
[----:B------:R-:W-:-:S07]  /*c140*/  VIMNMX R176, R176, R177, PT ;  /* 0x000000b1b0b07248 */ /* 0x000fce0003fe0100 */
.L_x_11858:
        /* <DEDUP_REMOVED lines=11> */
[----:B------:R-:W-:-:S02]  /*c200*/  ULDC UR44, c[0x0][0x9e0] ;  /* 0x00027800002c7ab9 */ /* 0x000fc40000000800 */
[----:B------:R-:W-:-:S04]  /*c210*/  VIMNMX R203, R219, R176, !PT ;  /* 0x000000b0dbcb7248 */ /* 0x000fc80007fe0100 */
[----:B------:R-:W-:-:S13]  /*c220*/  ISETP.GE.AND P2, PT, R6, R203, PT ;  /* 0x000000cb0600720c */ /* 0x000fda0003f46270 */
[----:B------:R-:W-:Y:S05]  /*c230*/  @!P2 BRA `(.L_x_11862) ;  /* 0x000000300078a947 */ /* 0x000fea0003800000 */
.L_x_11880:
[----:B------:R-:W-:Y:S01]  /*c240*/  VIADD R2, R2, 0x1 ;  /* 0x0000000102027836 */ /* 0x000fe20000000000 */
[----:B------:R-:W-:Y:S05]  /*c250*/  YIELD ;  /* 0x0000000000007946 */ /* 0x000fea0003800000 */
[----:B------:R-:W-:-:S04]  /*c260*/  ISETP.NE.AND P2, PT, R2, 0x2, PT ;  /* 0x000000020200780c */ /* 0x000fc80003f45270 */
[----:B------:R-:W-:Y:S02]  /*c270*/  SEL R10, RZ, 0x1, P2 ;  /* 0x00000001ff0a7807 */ /* 0x000fe40001000000 */
[----:B------:R-:W-:Y:S02]  /*c280*/  SEL R2, R2, RZ, P2 ;  /* 0x000000ff02027207 */ /* 0x000fe40001000000 */
[----:B------:R-:W-:Y:S01]  /*c290*/  LOP3.LUT R19, R19, R10, RZ, 0x3c, !PT ;  /* 0x0000000a13137212 */ /* 0x000fe200078e3cff */
[----:B0-----:R-:W-:Y:S06]  /*c2a0*/  @!P0 BRA `(.L_x_11863) ;  /* 0x0000000000048947 */ /* 0x001fec0003800000 */
[----:B------:R-:W-:Y:S01]  /*c2b0*/  BPT.TRAP 0x1 ;  /* 0x000000040000795c */ /* 0x000fe20000300000 */
.L_x_11863:
[----:B------:R-:W-:Y:S01]  /*c2c0*/  IMAD R201, R2, 0x8, R16 ;  /* 0x0000000802c97824 */ /* 0x000fe200078e0210 */
[----:B------:R-:W-:-:S04]  /*c2d0*/  SHF.L.U32 R202, R19, 0x1f, RZ ;  /* 0x0000001f13ca7819 */ /* 0x000fc800000006ff */
[----:B------:R0:W1:Y:S01]  /*c2e0*/  SYNCS.PHASECHK.TRANS64.TRYWAIT P2, [R201+URZ+0x22830], R202 ;  /* 0x022830cac90075a7 */ /* 0x000062000804017f */
[----:B------:R-:W-:Y:S05]  /*c2f0*/  @!P0 BRA `(.L_x_11864) ;  /* 0x0000000000048947 */ /* 0x000fea0003800000 */
[----:B------:R-:W-:Y:S01]  /*c300*/  BPT.TRAP 0x1 ;  /* 0x000000040000795c */ /* 0x000fe20000300000 */
.L_x_11864:
[----:B------:R-:W-:Y:S02]  /*c310*/  IMAD R212, R2, 0x300, R211 ;  /* 0x0000030002d47824 */ /* 0x000fe400078e02d3 */
[----:B------:R-:W-:Y:S01]  /*c320*/  IMAD.MOV.U32 R213, RZ, RZ, 0x40000040 ;  /* 0x40000040ffd57424 */ /* 0x000fe200078e00ff */
[----:B-1----:R-:W-:Y:S06]  /*c330*/  @P2 BRA `(.L_x_11865) ;  /* 0x0000000000082947 */ /* 0x002fec0003800000 */
[----:B------:R-:W1:Y:S02]  /*c340*/  SYNCS.PHASECHK.TRANS64.TRYWAIT P2, [R201+URZ+0x22830], R202 ;  /* 0x022830cac90075a7 */ /* 0x000e64000804017f */
[----:B-1----:R-:W-:Y:S05]  /*c350*/  @!P2 BRA `(.L_x_11866) ;  /* 0x000001480028a947 */ /* 0x002fea0003800000 */
.L_x_11865:
[----:B------:R-:W-:Y:S05]  /*c360*/  WARPSYNC.ALL ;  /* 0x0000000000007948 */ /* 0x000fea0003800000 */
[----:B------:R-:W-:Y:S01]  /*c370*/  R2UR UR6, R212 ;  /* 0x00000000d40672ca */ /* 0x000fe200000e0000 */
[----:B------:R-:W2:Y:S01]  /*c380*/  LDL R5, [R1] ;  /* 0x0000000001057983 */ /* 0x000ea20000100800 */
[----:B------:R-:W-:Y:S01]  /*c390*/  R2UR UR7, R213 ;  /* 0x00000000d50772ca */ /* 0x000fe200000e0000 */
[----:B------:R-:W-:Y:S01]  /*c3a0*/  WARPGROUP.ARRIVE ;  /* 0x00000000000079c5 */ /* 0x000fe20000000000 */
[----:B------:R-:W-:Y:S01]  /*c3b0*/  R2UR UR4, R8 ;  /* 0x00000000080472ca */ /* 0x000fe200000e0000 */
[----:B------:R-:W-:Y:S01]  /*c3c0*/  VIADD R216, R212, 0x2 ;  /* 0x00000002d4d87836 */ /* 0x000fe20000000000 */
[----:B------:R-:W-:Y:S01]  /*c3d0*/  R2UR UR5, R9 ;  /* 0x00000000090572ca */ /* 0x000fe200000e0000 */
[----:B------:R-:W-:-:S02]  /*c3e0*/  IMAD.MOV.U32 R217, RZ, RZ, 0x40000040 ;  /* 0x40000040ffd97424 */ /* 0x000fc400078e00ff */
[----:B------:R-:W3:Y:S01]  /*c3f0*/  S2R R200, SR_TID.X ;  /* 0x0000000000c87919 */ /* 0x000ee20000002100 */
[----:B------:R-:W-:Y:S02]  /*c400*/  IMAD.MOV.U32 R213, RZ, RZ, 0x40000040 ;  /* 0x40000040ffd57424 */ /* 0x000fe400078e00ff */
[----:B------:R-:W-:-:S07]  /*c410*/  IMAD.IADD R228, R215, 0x1, R210 ;  /* 0x00000001d7e47824 */ /* 0x000fce00078e02d2 */
[----:B------:R-:W-:Y:S01]  /*c420*/  HGMMA.64x96x16.F32.BF16 R152, gdesc[UR4], RZ, !UPT, gsb0 ;  /* 0x01600000049879f0 */ /* 0x000fe2000c0018ff */
[----:B------:R-:W-:Y:S01]  /*c430*/  R2UR UR6, R216 ;  /* 0x00000000d80672ca */ /* 0x000fe200000e0000 */
[----:B------:R-:W-:Y:S01]  /*c440*/  VIADD R216, R212, 0x4 ;  /* 0x00000004d4d87836 */ /* 0x000fe20000000000 */
[----:B------:R-:W-:Y:S01]  /*c450*/  R2UR UR7, R217 ;  /* 0x00000000d90772ca */ /* 0x000fe200000e0000 */
[----:B------:R-:W-:Y:S01]  /*c460*/  IMAD.MOV.U32 R217, RZ, RZ, 0x40000040 ;  /* 0x40000040ffd97424 */ /* 0x000fe200078e00ff */
[----:B------:R-:W-:Y:S01]  /*c470*/  R2UR UR4, R20 ;  /* 0x00000000140472ca */ /* 0x000fe200000e0000 */
[----:B------:R-:W-:Y:S01]  /*c480*/  VIADD R212, R212, 0x6 ;  /* 0x00000006d4d47836 */ /* 0x000fe20000000000 */
[----:B------:R-:W-:Y:S02]  /*c490*/  R2UR UR5, R21 ;  /* 0x00000000150572ca */ /* 0x000fe400000e0000 */
[----:B---3--:R-:W-:Y:S01]  /*c4a0*/  SHF.R.U32.HI R200, RZ, 0x7, R200 ;  /* 0x00000007ffc87819 */ /* 0x008fe200000116c8 */
[----:B------:R-:W-:-:S02]  /*c4b0*/  WARPGROUP.DEPBAR.LE gsb0, 0x0 ;  /* 0x00008000000079c5 */ /* 0x000fc40000010000 */
[----:B------:R-:W-:-:S08]  /*c4c0*/  WARPGROUP.ARRIVE ;  /* 0x00000000000079c5 */ /* 0x000fd00000000000 */
        /* <DEDUP_REMOVED lines=12> */
[----:B--2---:R-:W-:Y:S02]  /*c590*/  LOP3.LUT P2, RZ, R5, 0x100000, RZ, 0xc0, !PT ;  /* 0x0010000005ff7812 */ /* 0x004fe4000784c0ff */
[----:B------:R-:W2:Y:S02]  /*c5a0*/  LDC R5, c[0x0][0x448] ;  /* 0x00011200ff057b82 */ /* 0x000ea40000000800 */
[----:B--2---:R-:W-:-:S13]  /*c5b0*/  ISETP.NE.AND P3, PT, R5, 0x1, PT ;  /* 0x000000010500780c */ /* 0x004fda0003f65270 */
[----:B------:R-:W2:Y:S01]  /*c5c0*/  @P3 LDC R10, c[0x0][0x44c] ;  /* 0x00011300ff0a3b82 */ /* 0x000ea20000000800 */
[----:B------:R-:W-:Y:S02]  /*c5d0*/  WARPGROUP.DEPBAR.LE gsb0, 0x0 ;  /* 0x00008000000079c5 */ /* 0x000fe40000010000 */
[----:B------:R-:W-:-:S05]  /*c5e0*/  WARPGROUP.ARRIVE ;  /* 0x00000000000079c5 */ /* 0x000fca0000000000 */
[----:B------:R-:W3:Y:S01]  /*c5f0*/  @P3 LDC R5, c[0x0][0x450] ;  /* 0x00011400ff053b82 */ /* 0x000ee20000000800 */
[----:B------:R-:W-:Y:S01]  /*c600*/  HGMMA.64x96x16.F32.BF16 R152, gdesc[UR4], R152, gsb0 ;  /* 0x01600000049879f0 */ /* 0x000fe20008001898 */
[----:B--2---:R-:W-:-:S05]  /*c610*/  @P3 IMAD.HI.U32 R10, R228, R10, RZ ;  /* 0x0000000ae40a3227 */ /* 0x004fca00078e00ff */
[----:B---3--:R-:W-:Y:S01]  /*c620*/  @P3 SHF.R.U32.HI R228, RZ, R5, R10 ;  /* 0x00000005ffe43219 */ /* 0x008fe2000001160a */
[----:B------:R-:W-:Y:S01]  /*c630*/  @!P1 VIADD R10, R201, 0x22840 ;  /* 0x00022840c90a9836 */ /* 0x000fe20000000000 */
[----:B------:R-:W-:Y:S01]  /*c640*/  IADD3 R5, -R200, 0xb, RZ ;  /* 0x0000000bc8057810 */ /* 0x000fe20007ffe1ff */
[----:B------:R-:W-:Y:S02]  /*c650*/  IMAD.U32 R200, RZ, RZ, UR43 ;  /* 0x0000002bffc87e24 */ /* 0x000fe4000f8e00ff */
[----:B------:R-:W2:Y:S01]  /*c660*/  SHFL.IDX PT, R229, R228, RZ, 0x1c1f ;  /* 0x001c1fffe4e57589 */ /* 0x000ea200000e0000 */
[----:B------:R-:W-:Y:S02]  /*c670*/  @!P1 PRMT R10, RZ, 0x654, R10 ;  /* 0x00000654ff0a9816 */ /* 0x000fe4000000000a */
[----:B------:R-:W-:Y:S01]  /*c680*/  LOP3.LUT R227, RZ, R200, RZ, 0x33, !PT ;  /* 0x000000c8ffe37212 */ /* 0x000fe200078e33ff */
[----:B------:R-:W-:Y:S02]  /*c690*/  WARPGROUP.DEPBAR.LE gsb0, 0x0 ;  /* 0x00008000000079c5 */ /* 0x000fe40000010000 */
[----:B------:R3:W-:Y:S06]  /*c6a0*/  BAR.ARV R5, 0x100 ;  /* 0x000400050000751d */ /* 0x0007ec0000002000 */
[----:B------:R4:W-:Y:S02]  /*c6b0*/  @!P1 SYNCS.ARRIVE.TRANS64.RED.A1T0 RZ, [R10+URZ], RZ ;  /* 0x000000ff0aff99a7 */ /* 0x0009e4000810043f */
[----:B----4-:R-:W-:-:S04]  /*c6c0*/  IMAD R10, R6, -0x60, RZ ;  /* 0xffffffa0060a7824 */ /* 0x010fc800078e02ff */
[----:B------:R-:W-:-:S04]  /*c6d0*/  VIADD R226, R10, 0x1 ;  /* 0x000000010ae27836 */ /* 0x000fc80000000000 */
[----:B------:R-:W-:-:S05]  /*c6e0*/  IMAD R226, R206, -0x2, R226 ;  /* 0xfffffffecee27824 */ /* 0x000fca00078e02e2 */
[----:B------:R-:W-:-:S05]  /*c6f0*/  IADD3 R226, -R204, R226, R205 ;  /* 0x000000e2cce27210 */ /* 0x000fca0007ffe1cd */
[----:B------:R-:W-:Y:S02]  /*c700*/  IMAD.IADD R227, R227, 0x1, R226 ;  /* 0x00000001e3e37824 */ /* 0x000fe400078e02e2 */
[----:B------:R-:W-:Y:S02]  /*c710*/  VIADD R226, R226, UR50 ;  /* 0x00000032e2e27c36 */ /* 0x000fe40008000000 */
[C---:B--2---:R-:W-:Y:S02]  /*c720*/  IMAD.IADD R216, R229.reuse, 0x1, R227 ;  /* 0x00000001e5d87824 */ /* 0x044fe400078e02e3 */
[----:B------:R-:W-:Y:S01]  /*c730*/  IMAD.IADD R217, R229, 0x1, R226 ;  /* 0x00000001e5d97824 */ /* 0x000fe200078e02e2 */
[----:B---3--:R-:W-:Y:S06]  /*c740*/  @!P2 BRA `(.L_x_11867) ;  /* 0x000000000058a947 */ /* 0x008fec0003800000 */
        /* <DEDUP_REMOVED lines=12> */
.L_x_11869:
[----:B------:R-:W-:-:S05]  /*c810*/  IMAD.U32 R234, RZ, RZ, UR42 ;  /* 0x0000002affea7e24 */ /* 0x000fca000f8e00ff */
[----:B------:R-:W-:-:S13]  /*c820*/  ISETP.NE.AND P2, PT, R234, 0x1, PT ;  /* 0x00000001ea00780c */ /* 0x000fda0003f45270 */
[----:B------:R-:W2:Y:S02]  /*c830*/  @P2 LDC.64 R212, c[0x0][0x9e8] ;  /* 0x00027a00ffd42b82 */ /* 0x000ea40000000a00 */
[----:B--2---:R-:W-:-:S05]  /*c840*/  @P2 IMAD.HI.U32 R212, R229, R212, RZ ;  /* 0x000000d4e5d42227 */ /* 0x004fca00078e00ff */
[----:B------:R-:W-:-:S07]  /*c850*/  @P2 SHF.R.U32.HI R229, RZ, R213, R212 ;  /* 0x000000d5ffe52219 */ /* 0x000fce00000116d4 */
.L_x_11870:
[----:B------:R-:W-:Y:S05]  /*c860*/  BSYNC B0 ;  /* 0x0000000000007941 */ /* 0x000fea0003800000 */
.L_x_11868:
[----:B------:R-:W-:-:S04]  /*c870*/  IMAD R212, R206, -0x2, R10 ;  /* 0xfffffffeced47824 */ /* 0x000fc800078e020a */
[----:B------:R-:W-:-:S05]  /*c880*/  IMAD R212, R229, R234, R212 ;  /* 0x000000eae5d47224 */ /* 0x000fca00078e02d4 */
[----:B------:R-:W-:Y:S02]  /*c890*/  VIMNMX R216, R216, R212, !PT ;  /* 0x000000d4d8d87248 */ /* 0x000fe40007fe0100 */
[----:B------:R-:W-:-:S07]  /*c8a0*/  VIADDMNMX R217, R212, R234, R217, PT ;  /* 0x000000ead4d97246 */ /* 0x000fce00038001d9 */
.L_x_11867:
[----:B------:R-:W2:Y:S01]  /*c8b0*/  LDL.LU R229, [R1] ;  /* 0x0000000001e57983 */ /* 0x000ea20000300800 */
[C---:B------:R-:W-:Y:S02]  /*c8c0*/  ISETP.GE.AND P2, PT, R10.reuse, 0x1, PT ;  /* 0x000000010a00780c */ /* 0x040fe40003f46270 */
[----:B------:R-:W-:Y:S02]  /*c8d0*/  ISETP.GE.AND P4, PT, R10, 0x9, PT ;  /* 0x000000090a00780c */ /* 0x000fe40003f86270 */
[----:B--2---:R-:W-:-:S09]  /*c8e0*/  LOP3.LUT R229, R229, 0xfff7ffff, RZ, 0xc0, !PT ;  /* 0xfff7ffffe5e57812 */ /* 0x004fd200078ec0ff */
[----:B------:R-:W-:Y:S02]  /*c8f0*/  @P2 LOP3.LUT R229, R229, 0x80000, RZ, 0xfc, !PT ;  /* 0x00080000e5e52812 */ /* 0x000fe400078efcff */
[----:B------:R-:W-:Y:S02]  /*c900*/  ISETP.GT.AND P2, PT, R216, RZ, !P2 ;  /* 0x000000ffd800720c */ /* 0x000fe40005744270 */
[----:B------:R-:W-:Y:S02]  /*c910*/  LOP3.LUT R229, R229, 0xfffffffd, RZ, 0xc0, !PT ;  /* 0xfffffffde5e57812 */ /* 0x000fe400078ec0ff */
[----:B------:R-:W-:Y:S02]  /*c920*/  ISETP.LT.OR P2, PT, R217, 0x1, P2 ;  /* 0x00000001d900780c */ /* 0x000fe40001741670 */
[----:B------:R-:W-:Y:S02]  /*c930*/  @P4 LOP3.LUT R229, R229, 0x2, RZ, 0xfc, !PT ;  /* 0x00000002e5e54812 */ /* 0x000fe400078efcff */
[----:B------:R-:W-:-:S02]  /*c940*/  FSEL R212, R152, -INF , !P2 ;  /* 0xff80000098d47808 */ /* 0x000fc40005000000 */
[----:B------:R-:W-:Y:S02]  /*c950*/  ISETP.GE.AND P2, PT, R10, 0x2, PT ;  /* 0x000000020a00780c */ /* 0x000fe40003f46270 */
[----:B------:R-:W-:Y:S02]  /*c960*/  LOP3.LUT R229, R229, 0xfffffffb, RZ, 0xc0, !PT ;  /* 0xfffffffbe5e57812 */ /* 0x000fe400078ec0ff */
[----:B------:R-:W-:-:S04]  /*c970*/  ISETP.GT.AND P3, PT, R216, 0x1, !P2 ;  /* 0x00000001d800780c */ /* 0x000fc80005764270 */
[----:B------:R-:W-:-:S04]  /*c980*/  ISETP.LT.OR P3, PT, R217, 0x2, P3 ;  /* 0x00000002d900780c */ /* 0x000fc80001f61670 */
[----:B------:R-:W-:Y:S02]  /*c990*/  FSEL R213, R153, -INF , !P3 ;  /* 0xff80000099d57808 */ /* 0x000fe40005800000 */
[----:B------:R-:W-:Y:S02]  /*c9a0*/  ISETP.GT.AND P3, PT, R216, 0x8, !P4 ;  /* 0x00000008d800780c */ /* 0x000fe40006764270 */
[----:B------:R-:W-:Y:S02]  /*c9b0*/  ISETP.GE.AND P4, PT, R10, 0xa, PT ;  /* 0x0000000a0a00780c */ /* 0x000fe40003f86270 */
[----:B------:R-:W-:-:S04]  /*c9c0*/  ISETP.LT.OR P3, PT, R217, 0x9, P3 ;  /* 0x00000009d900780c */ /* 0x000fc80001f61670 */
        /* <DEDUP_REMOVED lines=116> */
[----:B------:R-:W-:Y:S02]  /*d110*/  ISETP.GT.AND P6, PT, R216, 0x59, !P6 ;  /* 0x00000059d800780c */ /* 0x000fe400077c4270 */
[----:B------:R-:W2:Y:S02]  /*d120*/  SHFL.IDX PT, R216, R228, 0x1, 0x1c1f ;  /* 0x003c1f00e4d87f89 */ /* 0x000ea400000e0000 */
[----:B------:R-:W-:Y:S02]  /*d130*/  ISETP.LT.OR P6, PT, R217, 0x5a, P6 ;  /* 0x0000005ad900780c */ /* 0x000fe400037c1670 */
[----:B------:R3:W-:Y:S02]  /*d140*/  STL [R1], R229 ;  /* 0x000000e501007387 */ /* 0x0007e40000100800 */
[----:B------:R-:W-:-:S02]  /*d150*/  FSEL R197, R197, -INF , !P6 ;  /* 0xff800000c5c57808 */ /* 0x000fc40007000000 */
[----:B------:R-:W-:Y:S01]  /*d160*/  LOP3.LUT P6, RZ, R229, 0x100000, RZ, 0xc0, !PT ;  /* 0x00100000e5ff7812 */ /* 0x000fe200078cc0ff */
[--C-:B--2---:R-:W-:Y:S02]  /*d170*/  IMAD.IADD R226, R226, 0x1, R216.reuse ;  /* 0x00000001e2e27824 */ /* 0x104fe400078e02d8 */
[----:B------:R-:W-:-:S10]  /*d180*/  IMAD.IADD R227, R227, 0x1, R216 ;  /* 0x00000001e3e37824 */ /* 0x000fd400078e02d8 */
[----:B---3--:R-:W-:Y:S05]  /*d190*/  @!P6 BRA `(.L_x_11871) ;  /* 0x000000000058e947 */ /* 0x008fea0003800000 */
        /* <DEDUP_REMOVED lines=12> */
.L_x_11873:
[----:B------:R-:W-:-:S05]  /*d260*/  IMAD.U32 R217, RZ, RZ, UR42 ;  /* 0x0000002affd97e24 */ /* 0x000fca000f8e00ff */
[----:B------:R-:W-:-:S13]  /*d270*/  ISETP.NE.AND P6, PT, R217, 0x1, PT ;  /* 0x00000001d900780c */ /* 0x000fda0003fc5270 */
[----:B------:R-:W2:Y:S02]  /*d280*/  @P6 LDC.64 R152, c[0x0][0x9e8] ;  /* 0x00027a00ff986b82 */ /* 0x000ea40000000a00 */
[----:B--2---:R-:W-:-:S05]  /*d290*/  @P6 IMAD.HI.U32 R152, R216, R152, RZ ;  /* 0x00000098d8986227 */ /* 0x004fca00078e00ff */
[----:B------:R-:W-:-:S07]  /*d2a0*/  @P6 SHF.R.U32.HI R216, RZ, R153, R152 ;  /* 0x00000099ffd86219 */ /* 0x000fce0000011698 */
.L_x_11874:
[----:B------:R-:W-:Y:S05]  /*d2b0*/  BSYNC B0 ;  /* 0x0000000000007941 */ /* 0x000fea0003800000 */
.L_x_11872:
[----:B------:R-:W-:-:S04]  /*d2c0*/  IMAD R10, R206, -0x2, R10 ;  /* 0xfffffffece0a7824 */ /* 0x000fc800078e020a */
[----:B------:R-:W-:-:S05]  /*d2d0*/  IMAD R10, R216, R217, R10 ;  /* 0x000000d9d80a7224 */ /* 0x000fca00078e020a */
[----:B------:R-:W-:Y:S02]  /*d2e0*/  VIMNMX R227, R227, R10, !PT ;  /* 0x0000000ae3e37248 */ /* 0x000fe40007fe0100 */
[----:B------:R-:W-:-:S07]  /*d2f0*/  VIADDMNMX R226, R10, R217, R226, PT ;  /* 0x000000d90ae27246 */ /* 0x000fce00038001e2 */
.L_x_11871:
[----:B------:R-:W-:Y:S02]  /*d300*/  ISETP.GT.AND P2, PT, R227, 0x1, !P2 ;  /* 0x00000001e300780c */ /* 0x000fe40005744270 */
[----:B------:R-:W-:Y:S02]  /*d310*/  FMNMX.FTZ R10, R212, R0, !PT ;  /* 0x00000000d40a7209 */ /* 0x000fe40007810000 */
[----:B------:R-:W-:Y:S02]  /*d320*/  ISETP.LT.OR P2, PT, R226, 0x2, P2 ;  /* 0x00000002e200780c */ /* 0x000fe40001741670 */
[----:B------:R-:W-:Y:S02]  /*d330*/  LOP3.LUT P6, RZ, R229, 0x8000, RZ, 0xc0, !PT ;  /* 0x00008000e5ff7812 */ /* 0x000fe400078cc0ff */
        /* <DEDUP_REMOVED lines=56> */
[----:B------:R-:W2:Y:S01]  /*d6c0*/  SHFL.BFLY PT, R152, R10, 0x2, 0x1f ;  /* 0x0c401f000a987f89 */ /* 0x000ea200000e0000 */
[----:B------:R-:W-:-:S02]  /*d6d0*/  LOP3.LUT P6, RZ, R229, 0x10, RZ, 0xc0, !PT ;  /* 0x00000010e5ff7812 */ /* 0x000fc400078cc0ff */
[C---:B------:R-:W-:Y:S02]  /*d6e0*/  ISETP.GT.AND P2, PT, R227.reuse, 0x28, !P2 ;  /* 0x00000028e300780c */ /* 0x040fe40005744270 */
[----:B------:R-:W-:Y:S02]  /*d6f0*/  ISETP.GT.AND P3, PT, R227, 0x50, !P3 ;  /* 0x00000050e300780c */ /* 0x000fe40005f64270 */
[C---:B------:R-:W-:Y:S02]  /*d700*/  ISETP.LT.OR P2, PT, R226.reuse, 0x29, P2 ;  /* 0x00000029e200780c */ /* 0x040fe40001741670 */
[----:B------:R-:W-:Y:S02]  /*d710*/  ISETP.LT.OR P3, PT, R226, 0x51, P3 ;  /* 0x00000051e200780c */ /* 0x000fe40001f61670 */
[----:B------:R-:W-:Y:S02]  /*d720*/  FSEL R174, R174, -INF , !P2 ;  /* 0xff800000aeae7808 */ /* 0x000fe40005000000 */
[----:B------:R-:W-:-:S02]  /*d730*/  LOP3.LUT P2, RZ, R229, 0x1000, RZ, 0xc0, !PT ;  /* 0x00001000e5ff7812 */ /* 0x000fc4000784c0ff */
[----:B------:R-:W-:Y:S02]  /*d740*/  FSEL R194, R194, -INF , !P3 ;  /* 0xff800000c2c27808 */ /* 0x000fe40005800000 */
[----:B------:R-:W-:Y:S02]  /*d750*/  ISETP.GT.AND P2, PT, R227, 0x29, !P2 ;  /* 0x00000029e300780c */ /* 0x000fe40005744270 */
[----:B------:R-:W-:Y:S02]  /*d760*/  LOP3.LUT P3, RZ, R229, 0x80000, RZ, 0xc0, !PT ;  /* 0x00080000e5ff7812 */ /* 0x000fe4000786c0ff */
[----:B------:R-:W-:Y:S02]  /*d770*/  ISETP.LT.OR P2, PT, R226, 0x2a, P2 ;  /* 0x0000002ae200780c */ /* 0x000fe40001741670 */
[----:B------:R-:W-:Y:S02]  /*d780*/  ISETP.GT.AND P4, PT, R227, 0x51, !P4 ;  /* 0x00000051e300780c */ /* 0x000fe40006784270 */
[----:B------:R-:W-:-:S02]  /*d790*/  FSEL R175, R175, -INF , !P2 ;  /* 0xff800000afaf7808 */ /* 0x000fc40005000000 */
[----:B------:R-:W-:Y:S02]  /*d7a0*/  LOP3.LUT P2, RZ, R229, 0x800, RZ, 0xc0, !PT ;  /* 0x00000800e5ff7812 */ /* 0x000fe4000784c0ff */
[----:B--2---:R-:W-:Y:S02]  /*d7b0*/  FMNMX.FTZ R152, R10, R152, !PT ;  /* 0x000000980a987209 */ /* 0x004fe40007810000 */
[C---:B------:R-:W-:Y:S02]  /*d7c0*/  ISETP.GT.AND P2, PT, R227.reuse, 0x30, !P2 ;  /* 0x00000030e300780c */ /* 0x040fe40005744270 */
[C---:B------:R-:W-:Y:S02]  /*d7d0*/  ISETP.LT.OR P4, PT, R226.reuse, 0x52, P4 ;  /* 0x00000052e200780c */ /* 0x040fe40002781670 */
[----:B------:R-:W-:Y:S02]  /*d7e0*/  ISETP.LT.OR P2, PT, R226, 0x31, P2 ;  /* 0x00000031e200780c */ /* 0x000fe40001741670 */
[----:B------:R-:W-:-:S02]  /*d7f0*/  ISETP.GT.AND P5, PT, R227, 0x58, !P5 ;  /* 0x00000058e300780c */ /* 0x000fc40006fa4270 */
[----:B------:R-:W-:Y:S02]  /*d800*/  FSEL R153, R178, -INF , !P2 ;  /* 0xff800000b2997808 */ /* 0x000fe40005000000 */
[----:B------:R-:W-:Y:S01]  /*d810*/  LOP3.LUT P2, RZ, R229, 0x400, RZ, 0xc0, !PT ;  /* 0x00000400e5ff7812 */ /* 0x000fe2000784c0ff */
[----:B------:R-:W2:Y:S01]  /*d820*/  SHFL.BFLY PT, R178, R152, 0x1, 0x1f ;  /* 0x0c201f0098b27f89 */ /* 0x000ea200000e0000 */
[----:B------:R-:W-:Y:S02]  /*d830*/  FSEL R195, R195, -INF , !P4 ;  /* 0xff800000c3c37808 */ /* 0x000fe40006000000 */
[----:B------:R-:W-:Y:S02]  /*d840*/  ISETP.GT.AND P2, PT, R227, 0x31, !P2 ;  /* 0x00000031e300780c */ /* 0x000fe40005744270 */
[C---:B------:R-:W-:Y:S02]  /*d850*/  ISETP.LT.OR P5, PT, R226.reuse, 0x59, P5 ;  /* 0x00000059e200780c */ /* 0x040fe40002fa1670 */
[----:B------:R-:W-:-:S02]  /*d860*/  ISETP.LT.OR P2, PT, R226, 0x32, P2 ;  /* 0x00000032e200780c */ /* 0x000fc40001741670 */
[----:B------:R-:W-:Y:S02]  /*d870*/  FSEL R198, R198, -INF , !P5 ;  /* 0xff800000c6c67808 */ /* 0x000fe40006800000 */
[----:B------:R-:W-:Y:S02]  /*d880*/  FSEL R179, R179, -INF , !P2 ;  /* 0xff800000b3b37808 */ /* 0x000fe40005000000 */
[----:B------:R-:W-:-:S04]  /*d890*/  LOP3.LUT P2, RZ, R229, 0x200, RZ, 0xc0, !PT ;  /* 0x00000200e5ff7812 */ /* 0x000fc8000784c0ff */
[----:B------:R-:W-:-:S04]  /*d8a0*/  ISETP.GT.AND P2, PT, R227, 0x38, !P2 ;  /* 0x00000038e300780c */ /* 0x000fc80005744270 */
[----:B------:R-:W-:Y:S02]  /*d8b0*/  ISETP.LT.OR P2, PT, R226, 0x39, P2 ;  /* 0x00000039e200780c */ /* 0x000fe40001741670 */
[----:B--2---:R-:W-:Y:S02]  /*d8c0*/  FMNMX.FTZ R178, R152, R178, !PT ;  /* 0x000000b298b27209 */ /* 0x004fe40007810000 */
        /* <DEDUP_REMOVED lines=21> */
[----:B------:R-:W-:-:S04]  /*da20*/  FSETP.NEU.FTZ.AND P2, PT, R178, -INF , PT ;  /* 0xff800000b200780b */ /* 0x000fc80003f5d000 */
[----:B------:R-:W-:-:S05]  /*da30*/  FSEL R10, R178, RZ, P2 ;  /* 0x000000ffb20a7208 */ /* 0x000fca0001000000 */
[----:B------:R-:W-:Y:S01]  /*da40*/  FADD.FTZ R0, -R10, R0 ;  /* 0x000000000a007221 */ /* 0x000fe20000010100 */
[----:B------:R-:W-:-:S04]  /*da50*/  IMAD.U32 R10, RZ, RZ, UR39 ;  /* 0x00000027ff0a7e24 */ /* 0x000fc8000f8e00ff */
[-C--:B------:R-:W-:Y:S01]  /*da60*/  FMUL.FTZ R217, R178, R10.reuse ;  /* 0x0000000ab2d97220 */ /* 0x080fe20000410000 */
[----:B------:R-:W-:-:S04]  /*da70*/  FMUL.FTZ R0, R0, R10 ;  /* 0x0000000a00007220 */ /* 0x000fc80000410000 */
[----:B------:R-:W-:Y:S02]  /*da80*/  FSEL R217, R217, RZ, P2 ;  /* 0x000000ffd9d97208 */ /* 0x000fe40001000000 */
[----:B------:R-:W-:Y:S01]  /*da90*/  ISETP.GT.AND P2, PT, R227, RZ, !P3 ;  /* 0x000000ffe300720c */ /* 0x000fe20005f44270 */
[----:B------:R-:W-:Y:S02]  /*daa0*/  MUFU.EX2 R0, R0 ;  /* 0x0000000000007308 */ /* 0x000fe40000000800 */
[-CC-:B------:R-:W-:Y:S01]  /*dab0*/  FFMA.FTZ R212, R212, R10.reuse, -R217.reuse ;  /* 0x0000000ad4d47223 */ /* 0x180fe200000108d9 */
[----:B------:R-:W-:Y:S01]  /*dac0*/  ISETP.LT.OR P2, PT, R226, 0x1, P2 ;  /* 0x00000001e200780c */ /* 0x000fe20001741670 */
[-CC-:B------:R-:W-:Y:S01]  /*dad0*/  FFMA.FTZ R213, R213, R10.reuse, -R217.reuse ;  /* 0x0000000ad5d57223 */ /* 0x180fe200000108d9 */
[-CC-:B------:R-:W-:Y:S01]  /*dae0*/  FFMA.FTZ R156, R156, R10.reuse, -R217.reuse ;  /* 0x0000000a9c9c7223 */ /* 0x180fe200000108d9 */
[-CC-:B------:R-:W-:Y:S01]  /*daf0*/  FFMA.FTZ R157, R157, R10.reuse, -R217.reuse ;  /* 0x0000000a9d9d7223 */ /* 0x180fe200000108d9 */
[----:B------:R-:W-:Y:S01]  /*db00*/  FSEL R154, R154, -INF , !P2 ;  /* 0xff8000009a9a7808 */ /* 0x000fe20005000000 */
[----:B------:R2:W3:Y:S01]  /*db10*/  MUFU.EX2 R152, R212 ;  /* 0x000000d400987308 */ /* 0x0004e20000000800 */
[----:B------:R-:W-:Y:S01]  /*db20*/  ISETP.GT.AND P2, PT, R227, 0x59, !P6 ;  /* 0x00000059e300780c */ /* 0x000fe20007744270 */
[-CC-:B------:R-:W-:Y:S01]  /*db30*/  FFMA.FTZ R160, R160, R10.reuse, -R217.reuse ;  /* 0x0000000aa0a07223 */ /* 0x180fe200000108d9 */
[-CC-:B------:R-:W-:Y:S01]  /*db40*/  FFMA.FTZ R161, R161, R10.reuse, -R217.reuse ;  /* 0x0000000aa1a17223 */ /* 0x180fe200000108d9 */
[-CC-:B------:R-:W-:Y:S01]  /*db50*/  FFMA.FTZ R164, R164, R10.reuse, -R217.reuse ;  /* 0x0000000aa4a47223 */ /* 0x180fe200000108d9 */
[----:B------:R-:W-:Y:S01]  /*db60*/  ISETP.LT.OR P2, PT, R226, 0x5a, P2 ;  /* 0x0000005ae200780c */ /* 0x000fe20001741670 */
[-CC-:B------:R-:W-:Y:S01]  /*db70*/  FFMA.FTZ R165, R165, R10.reuse, -R217.reuse ;  /* 0x0000000aa5a57223 */ /* 0x180fe200000108d9 */
[-CC-:B------:R-:W-:Y:S01]  /*db80*/  FFMA.FTZ R168, R168, R10.reuse, -R217.reuse ;  /* 0x0000000aa8a87223 */ /* 0x180fe200000108d9 */
[----:B------:R-:W4:Y:S01]  /*db90*/  MUFU.EX2 R213, R213 ;  /* 0x000000d500d57308 */ /* 0x000f220000000800 */
[----:B--2---:R-:W-:Y:S01]  /*dba0*/  FMNMX.FTZ R212, R154, R7, !PT ;  /* 0x000000079ad47209 */ /* 0x004fe20007810000 */
[-CC-:B------:R-:W-:Y:S01]  /*dbb0*/  FFMA.FTZ R169, R169, R10.reuse, -R217.reuse ;  /* 0x0000000aa9a97223 */ /* 0x180fe200000108d9 */
[----:B------:R-:W-:Y:S01]  /*dbc0*/  FSEL R199, R199, -INF , !P2 ;  /* 0xff800000c7c77808 */ /* 0x000fe20005000000 */
[--C-:B------:R-:W-:Y:S01]  /*dbd0*/  FFMA.FTZ R172, R172, R10, -R217.reuse ;  /* 0x0000000aacac7223 */ /* 0x100fe200000108d9 */
[----:B------:R-:W-:Y:S01]  /*dbe0*/  FMNMX.FTZ R212, R155, R212, !PT ;  /* 0x000000d49bd47209 */ /* 0x000fe20007810000 */
[-CC-:B------:R-:W-:Y:S01]  /*dbf0*/  FFMA.FTZ R173, R173, R10.reuse, -R217.reuse ;  /* 0x0000000aadad7223 */ /* 0x180fe200000108d9 */
[--C-:B------:R-:W-:Y:S01]  /*dc00*/  FFMA.FTZ R176, R176, R10, -R217.reuse ;  /* 0x0000000ab0b07223 */ /* 0x100fe200000108d9 */
[----:B------:R-:W2:Y:S01]  /*dc10*/  MUFU.EX2 R156, R156 ;  /* 0x0000009c009c7308 */ /* 0x000ea20000000800 */
[----:B------:R-:W-:Y:S01]  /*dc20*/  FMNMX.FTZ R212, R158, R212, !PT ;  /* 0x000000d49ed47209 */ /* 0x000fe20007810000 */
[----:B---3--:R-:W-:Y:S01]  /*dc30*/  FFMA.FTZ R4, R0, R4, R152 ;  /* 0x0000000400047223 */ /* 0x008fe20000010098 */
[-CC-:B------:R-:W-:Y:S01]  /*dc40*/  FFMA.FTZ R177, R177, R10.reuse, -R217.reuse ;  /* 0x0000000ab1b17223 */ /* 0x180fe200000108d9 */
[--C-:B------:R-:W-:Y:S01]  /*dc50*/  FFMA.FTZ R180, R180, R10, -R217.reuse ;  /* 0x0000000ab4b47223 */ /* 0x100fe200000108d9 */
[----:B------:R-:W-:Y:S01]  /*dc60*/  FMNMX.FTZ R212, R159, R212, !PT ;  /* 0x000000d49fd47209 */ /* 0x000fe20007810000 */
[-CC-:B------:R-:W-:Y:S01]  /*dc70*/  FFMA.FTZ R181, R181, R10.reuse, -R217.reuse ;  /* 0x0000000ab5b57223 */ /* 0x180fe200000108d9 */
[--C-:B------:R-:W-:Y:S01]  /*dc80*/  FFMA.FTZ R184, R184, R10, -R217.reuse ;  /* 0x0000000ab8b87223 */ /* 0x100fe200000108d9 */
[----:B------:R-:W3:Y:S01]  /*dc90*/  MUFU.EX2 R157, R157 ;  /* 0x0000009d009d7308 */ /* 0x000ee20000000800 */
[----:B------:R-:W-:Y:S01]  /*dca0*/  FMNMX.FTZ R212, R162, R212, !PT ;  /* 0x000000d4a2d47209 */ /* 0x000fe20007810000 */
[C---:B----4-:R-:W-:Y:S01]  /*dcb0*/  FADD.FTZ R4, R213.reuse, R4 ;  /* 0x00000004d5047221 */ /* 0x050fe20000010000 */
[----:B------:R-:W-:Y:S01]  /*dcc0*/  F2FP.BF16.F32.PACK_AB R152, R213, R152 ;  /* 0x00000098d598723e */ /* 0x000fe200000010ff */
[--C-:B------:R-:W-:Y:S01]  /*dcd0*/  FFMA.FTZ R185, R185, R10, -R217.reuse ;  /* 0x0000000ab9b97223 */ /* 0x100fe200000108d9 */
[----:B------:R-:W-:Y:S01]  /*dce0*/  FMNMX.FTZ R212, R163, R212, !PT ;  /* 0x000000d4a3d47209 */ /* 0x000fe20007810000 */
[-CC-:B------:R-:W-:Y:S01]  /*dcf0*/  FFMA.FTZ R188, R188, R10.reuse, -R217.reuse ;  /* 0x0000000abcbc7223 */ /* 0x180fe200000108d9 */
[--C-:B------:R-:W-:Y:S01]  /*dd00*/  FFMA.FTZ R189, R189, R10, -R217.reuse ;  /* 0x0000000abdbd7223 */ /* 0x100fe200000108d9 */
[----:B------:R-:W4:Y:S01]  /*dd10*/  MUFU.EX2 R160, R160 ;  /* 0x000000a000a07308 */ /* 0x000f220000000800 */
[----:B------:R-:W-:Y:S01]  /*dd20*/  FMNMX.FTZ R212, R166, R212, !PT ;  /* 0x000000d4a6d47209 */ /* 0x000fe20007810000 */
[----:B--2---:R-:W-:Y:S01]  /*dd30*/  FADD.FTZ R4, R156, R4 ;  /* 0x000000049c047221 */ /* 0x004fe20000010000 */
[-CC-:B------:R-:W-:Y:S01]  /*dd40*/  FFMA.FTZ R192, R192, R10.reuse, -R217.reuse ;  /* 0x0000000ac0c07223 */ /* 0x180fe200000108d9 */
[--C-:B------:R-:W-:Y:S01]  /*dd50*/  FFMA.FTZ R193, R193, R10, -R217.reuse ;  /* 0x0000000ac1c17223 */ /* 0x100fe200000108d9 */
[----:B------:R-:W-:Y:S01]  /*dd60*/  FMNMX.FTZ R212, R167, R212, !PT ;  /* 0x000000d4a7d47209 */ /* 0x000fe20007810000 */
[-CC-:B------:R-:W-:Y:S01]  /*dd70*/  FFMA.FTZ R196, R196, R10.reuse, -R217.reuse ;  /* 0x0000000ac4c47223 */ /* 0x180fe200000108d9 */
[----:B------:R-:W-:Y:S01]  /*dd80*/  FFMA.FTZ R197, R197, R10, -R217 ;  /* 0x0000000ac5c57223 */ /* 0x000fe200000108d9 */
[----:B------:R-:W2:Y:S01]  /*dd90*/  MUFU.EX2 R161, R161 ;  /* 0x000000a100a17308 */ /* 0x000ea20000000800 */
[----:B------:R-:W-:Y:S01]  /*dda0*/  FMNMX.FTZ R212, R170, R212, !PT ;  /* 0x000000d4aad47209 */ /* 0x000fe20007810000 */
[----:B---3--:R-:W-:Y:S01]  /*ddb0*/  FADD.FTZ R4, R157, R4 ;  /* 0x000000049d047221 */ /* 0x008fe20000010000 */
[-C--:B------:R-:W-:Y:S01]  /*ddc0*/  FMUL.FTZ R24, R24, R0.reuse ;  /* 0x0000000018187220 */ /* 0x080fe20000410000 */
[----:B------:R-:W-:Y:S01]  /*ddd0*/  FMUL.FTZ R25, R25, R0 ;  /* 0x0000000019197220 */ /* 0x000fe20000410000 */
[----:B------:R-:W-:Y:S01]  /*dde0*/  FMNMX.FTZ R212, R171, R212, !PT ;  /* 0x000000d4abd47209 */ /* 0x000fe20007810000 */
[-C--:B------:R-:W-:Y:S01]  /*ddf0*/  FMUL.FTZ R28, R28, R0.reuse ;  /* 0x000000001c1c7220 */ /* 0x080fe20000410000 */
[----:B------:R-:W-:Y:S01]  /*de00*/  FMUL.FTZ R29, R29, R0 ;  /* 0x000000001d1d7220 */ /* 0x000fe20000410000 */
[----:B------:R-:W3:Y:S01]  /*de10*/  MUFU.EX2 R164, R164 ;  /* 0x000000a400a47308 */ /* 0x000ee20000000800 */
[----:B------:R-:W-:Y:S01]  /*de20*/  FMNMX.FTZ R212, R174, R212, !PT ;  /* 0x000000d4aed47209 */ /* 0x000fe20007810000 */
[----:B----4-:R-:W-:Y:S01]  /*de30*/  FADD.FTZ R4, R160, R4 ;  /* 0x00000004a0047221 */ /* 0x010fe20000010000 */
[-C--:B------:R-:W-:Y:S01]  /*de40*/  FMUL.FTZ R32, R32, R0.reuse ;  /* 0x0000000020207220 */ /* 0x080fe20000410000 */
[----:B------:R-:W-:Y:S01]  /*de50*/  FMUL.FTZ R33, R33, R0 ;  /* 0x0000000021217220 */ /* 0x000fe20000410000 */
[----:B------:R-:W-:Y:S01]  /*de60*/  FMNMX.FTZ R212, R175, R212, !PT ;  /* 0x000000d4afd47209 */ /* 0x000fe20007810000 */
[-C--:B------:R-:W-:Y:S01]  /*de70*/  FMUL.FTZ R36, R36, R0.reuse ;  /* 0x0000000024247220 */ /* 0x080fe20000410000 */
[----:B------:R-:W-:Y:S01]  /*de80*/  FMUL.FTZ R37, R37, R0 ;  /* 0x0000000025257220 */ /* 0x000fe20000410000 */
[----:B------:R-:W4:Y:S01]  /*de90*/  MUFU.EX2 R165, R165 ;  /* 0x000000a500a57308 */ /* 0x000f220000000800 */
[----:B------:R-:W-:Y:S01]  /*dea0*/  FMNMX.FTZ R212, R153, R212, !PT ;  /* 0x000000d499d47209 */ /* 0x000fe20007810000 */
[----:B--2---:R-:W-:Y:S01]  /*deb0*/  FADD.FTZ R4, R161, R4 ;  /* 0x00000004a1047221 */ /* 0x004fe20000010000 */
[-C--:B------:R-:W-:Y:S01]  /*dec0*/  FMUL.FTZ R40, R40, R0.reuse ;  /* 0x0000000028287220 */ /* 0x080fe20000410000 */
[----:B------:R-:W-:Y:S01]  /*ded0*/  FMUL.FTZ R41, R41, R0 ;  /* 0x0000000029297220 */ /* 0x000fe20000410000 */
[----:B------:R-:W-:Y:S01]  /*dee0*/  FMNMX.FTZ R212, R179, R212, !PT ;  /* 0x000000d4b3d47209 */ /* 0x000fe20007810000 */
[-C--:B------:R-:W-:Y:S01]  /*def0*/  FMUL.FTZ R44, R44, R0.reuse ;  /* 0x000000002c2c7220 */ /* 0x080fe20000410000 */
[----:B------:R-:W-:Y:S01]  /*df00*/  FMUL.FTZ R45, R45, R0 ;  /* 0x000000002d2d7220 */ /* 0x000fe20000410000 */
        /* <DEDUP_REMOVED lines=39> */
[-C--:B------:R-:W-:Y:S01]  /*e180*/  FMUL.FTZ R85, R85, R0.reuse ;  /* 0x0000000055557220 */ /* 0x080fe20000410000 */
[----:B------:R-:W4:Y:S01]  /*e190*/  MUFU.EX2 R177, R177 ;  /* 0x000000b100b17308 */ /* 0x000f220000000800 */
[----:B--2---:R-:W-:Y:S01]  /*e1a0*/  FADD.FTZ R4, R173, R4 ;  /* 0x00000004ad047221 */ /* 0x004fe20000010000 */
[----:B------:R-:W2:Y:S01]  /*e1b0*/  SHFL.BFLY PT, R213, R212, 0x2, 0x1f ;  /* 0x0c401f00d4d57f89 */ /* 0x000ea200000e0000 */
[-C--:B------:R-:W-:Y:S01]  /*e1c0*/  FMUL.FTZ R88, R88, R0.reuse ;  /* 0x0000000058587220 */ /* 0x080fe20000410000 */
[-C--:B------:R-:W-:Y:S01]  /*e1d0*/  FMUL.FTZ R89, R89, R0.reuse ;  /* 0x0000000059597220 */ /* 0x080fe20000410000 */
        /* <DEDUP_REMOVED lines=20> */
[----:B-----5:R-:W-:Y:S01]  /*e320*/  FADD.FTZ R4, R180, R4 ;  /* 0x00000004b4047221 */ /* 0x020fe20000010000 */
[----:B--2---:R-:W-:Y:S01]  /*e330*/  FMNMX.FTZ R212, R212, R213, !PT ;  /* 0x000000d5d4d47209 */ /* 0x004fe20007810000 */
[-C--:B------:R-:W-:Y:S01]  /*e340*/  FMUL.FTZ R121, R121, R0.reuse ;  /* 0x0000000079797220 */ /* 0x080fe20000410000 */
[-C--:B------:R-:W-:Y:S01]  /*e350*/  FMUL.FTZ R124, R124, R0.reuse ;  /* 0x000000007c7c7220 */ /* 0x080fe20000410000 */
[-C--:B------:R-:W-:Y:S01]  /*e360*/  FMUL.FTZ R125, R125, R0.reuse ;  /* 0x000000007d7d7220 */ /* 0x080fe20000410000 */
[-C--:B------:R-:W-:Y:S01]  /*e370*/  FMUL.FTZ R128, R128, R0.reuse ;  /* 0x0000000080807220 */ /* 0x080fe20000410000 */
[----:B------:R-:W2:Y:S01]  /*e380*/  SHFL.BFLY PT, R213, R212, 0x1, 0x1f ;  /* 0x0c201f00d4d57f89 */ /* 0x000ea200000e0000 */
        /* <DEDUP_REMOVED lines=14> */
[----:B------:R-:W-:-:S02]  /*e470*/  FMUL.FTZ R149, R149, R0 ;  /* 0x0000000095957220 */ /* 0x000fc40000410000 */
[----:B------:R-:W4:Y:S01]  /*e480*/  MUFU.EX2 R189, R189 ;  /* 0x000000bd00bd7308 */ /* 0x000f220000000800 */
[----:B-----5:R-:W-:Y:S01]  /*e490*/  FADD.FTZ R4, R185, R4 ;  /* 0x00000004b9047221 */ /* 0x020fe20000010000 */
[----:B--2---:R-:W-:-:S06]  /*e4a0*/  FMNMX.FTZ R176, R212, R213, !PT ;  /* 0x000000d5d4b07209 */ /* 0x004fcc0007810000 */
[----:B------:R-:W2:Y:S01]  /*e4b0*/  MUFU.EX2 R192, R192 ;  /* 0x000000c000c07308 */ /* 0x000ea20000000800 */
[----:B---3--:R-:W-:Y:S01]  /*e4c0*/  FADD.FTZ R4, R188, R4 ;  /* 0x00000004bc047221 */ /* 0x008fe20000010000 */
[C---:B------:R-:W-:Y:S01]  /*e4d0*/  FSETP.NEU.FTZ.AND P2, PT, R176.reuse, -INF , PT ;  /* 0xff800000b000780b */ /* 0x040fe20003f5d000 */
[----:B------:R-:W-:-:S05]  /*e4e0*/  FMUL.FTZ R213, R176, R10 ;  /* 0x0000000ab0d57220 */ /* 0x000fca0000410000 */
[----:B------:R-:W3:Y:S01]  /*e4f0*/  MUFU.EX2 R193, R193 ;  /* 0x000000c100c17308 */ /* 0x000ee20000000800 */
[----:B------:R-:W-:-:S05]  /*e500*/  FSEL R213, R213, RZ, P2 ;  /* 0x000000ffd5d57208 */ /* 0x000fca0001000000 */
[--C-:B------:R-:W-:Y:S01]  /*e510*/  FFMA.FTZ R226, R166, R10, -R213.reuse ;  /* 0x0000000aa6e27223 */ /* 0x100fe200000108d5 */
[----:B------:R-:W-:Y:S01]  /*e520*/  F2FP.BF16.F32.PACK_AB R166, R181, R180 ;  /* 0x000000b4b5a6723e */ /* 0x000fe200000010ff */
        /* <DEDUP_REMOVED lines=8> */
[--C-:B------:R-:W-:Y:S01]  /*e5b0*/  FFMA.FTZ R163, R163, R10, -R213.reuse ;  /* 0x0000000aa3a37223 */ /* 0x100fe200000108d5 */
[----:B------:R-:W-:Y:S01]  /*e5c0*/  F2FP.BF16.F32.PACK_AB R154, R157, R156 ;  /* 0x0000009c9d9a723e */ /* 0x000fe200000010ff */
[-C--:B------:R-:W-:Y:S01]  /*e5d0*/  FMUL.FTZ R7, R7, R10.reuse ;  /* 0x0000000a07077220 */ /* 0x080fe20000410000 */
[--C-:B------:R-:W-:Y:S01]  /*e5e0*/  FFMA.FTZ R155, R174, R10, -R213.reuse ;  /* 0x0000000aae9b7223 */ /* 0x100fe200000108d5 */
[----:B------:R-:W-:Y:S01]  /*e5f0*/  F2FP.BF16.F32.PACK_AB R156, R161, R160 ;  /* 0x000000a0a19c723e */ /* 0x000fe200000010ff */
[-CC-:B------:R-:W-:Y:S01]  /*e600*/  FFMA.FTZ R167, R167, R10.reuse, -R213.reuse ;  /* 0x0000000aa7a77223 */ /* 0x180fe200000108d5 */
[----:B----4-:R-:W-:Y:S01]  /*e610*/  FADD.FTZ R161, R189, R4 ;  /* 0x00000004bda17221 */ /* 0x010fe20000010000 */
[----:B------:R-:W-:Y:S01]  /*e620*/  MUFU.EX2 R212, R212 ;  /* 0x000000d400d47308 */ /* 0x000fe20000000800 */
[----:B------:R-:W-:Y:S01]  /*e630*/  FFMA.FTZ R217, R170, R10, -R213 ;  /* 0x0000000aaad97223 */ /* 0x000fe200000108d5 */
[----:B------:R-:W-:Y:S01]  /*e640*/  F2FP.BF16.F32.PACK_AB R158, R165, R164 ;  /* 0x000000a4a59e723e */ /* 0x000fe200000010ff */
[----:B--2---:R-:W-:Y:S01]  /*e650*/  FADD.FTZ R4, R192, R161 ;  /* 0x000000a1c0047221 */ /* 0x004fe20000010000 */
[-CC-:B------:R-:W-:Y:S01]  /*e660*/  FFMA.FTZ R171, R171, R10.reuse, -R213.reuse ;  /* 0x0000000aabab7223 */ /* 0x180fe200000108d5 */
[-CC-:B------:R-:W-:Y:S01]  /*e670*/  FFMA.FTZ R175, R175, R10.reuse, -R213.reuse ;  /* 0x0000000aafaf7223 */ /* 0x180fe200000108d5 */
[-CC-:B------:R-:W-:Y:S01]  /*e680*/  FFMA.FTZ R153, R153, R10.reuse, -R213.reuse ;  /* 0x0000000a99997223 */ /* 0x180fe200000108d5 */
[----:B---3--:R-:W-:Y:S01]  /*e690*/  FADD.FTZ R165, R193, R4 ;  /* 0x00000004c1a57221 */ /* 0x008fe20000010000 */
[----:B------:R-:W2:Y:S01]  /*e6a0*/  MUFU.EX2 R7, R7 ;  /* 0x0000000700077308 */ /* 0x000ea20000000800 */
[--C-:B------:R-:W-:Y:S01]  /*e6b0*/  FFMA.FTZ R179, R179, R10, -R213.reuse ;  /* 0x0000000ab3b37223 */ /* 0x100fe200000108d5 */
[----:B------:R-:W-:Y:S01]  /*e6c0*/  F2FP.BF16.F32.PACK_AB R160, R169, R168 ;  /* 0x000000a8a9a0723e */ /* 0x000fe200000010ff */
        /* <DEDUP_REMOVED lines=8> */
[--C-:B------:R-:W-:Y:S01]  /*e750*/  FFMA.FTZ R195, R195, R10, -R213.reuse ;  /* 0x0000000ac3c37223 */ /* 0x100fe200000108d5 */
[----:B------:R-:W-:Y:S01]  /*e760*/  F2FP.BF16.F32.PACK_AB R162, R173, R172 ;  /* 0x000000acada2723e */ /* 0x000fe200000010ff */
[-CC-:B------:R-:W-:Y:S01]  /*e770*/  FFMA.FTZ R198, R198, R10.reuse, -R213.reuse ;  /* 0x0000000ac6c67223 */ /* 0x180fe200000108d5 */
[----:B------:R-:W-:Y:S01]  /*e780*/  FFMA.FTZ R199, R199, R10, -R213 ;  /* 0x0000000ac7c77223 */ /* 0x000fe200000108d5 */
[----:B------:R-:W-:Y:S01]  /*e790*/  F2FP.BF16.F32.PACK_AB R164, R177, R216 ;  /* 0x000000d8b1a4723e */ /* 0x000fe200000010ff */
[----:B------:R-:W4:Y:S01]  /*e7a0*/  MUFU.EX2 R159, R159 ;  /* 0x0000009f009f7308 */ /* 0x000f220000000800 */
[----:B--2---:R-:W-:Y:S01]  /*e7b0*/  FFMA.FTZ R3, R7, R3, R229 ;  /* 0x0000000307037223 */ /* 0x004fe200000100e5 */
[----:B------:R-:W-:Y:S01]  /*e7c0*/  F2FP.BF16.F32.PACK_AB R168, R185, R184 ;  /* 0x000000b8b9a8723e */ /* 0x000fe200000010ff */
[-C--:B------:R-:W-:Y:S01]  /*e7d0*/  FMUL.FTZ R26, R26, R7.reuse ;  /* 0x000000071a1a7220 */ /* 0x080fe20000410000 */
[----:B------:R-:W-:Y:S01]  /*e7e0*/  F2FP.BF16.F32.PACK_AB R170, R189, R188 ;  /* 0x000000bcbdaa723e */ /* 0x000fe200000010ff */
[----:B------:R-:W-:Y:S01]  /*e7f0*/  FADD.FTZ R3, R212, R3 ;  /* 0x00000003d4037221 */ /* 0x000fe20000010000 */
        /* <DEDUP_REMOVED lines=37> */
[-C--:B------:R-:W-:Y:S01]  /*ea50*/  FMUL.FTZ R78, R78, R7.reuse ;  /* 0x000000074e4e7220 */ /* 0x080fe20000410000 */
[-C--:B------:R-:W-:Y:S01]  /*ea60*/  FMUL.FTZ R79, R79, R7.reuse ;  /* 0x000000074f4f7220 */ /* 0x080fe20000410000 */
[-C--:B------:R-:W-:Y:S01]  /*ea70*/  FMUL.FTZ R82, R82, R7.reuse ;  /* 0x0000000752527220 */ /* 0x080fe20000410000 */
[-C--:B------:R-:W-:Y:S01]  /*ea80*/  FMUL.FTZ R83, R83, R7.reuse ;  /* 0x0000000753537220 */ /* 0x080fe20000410000 */
[-C--:B------:R-:W-:Y:S01]  /*ea90*/  FMUL.FTZ R86, R86, R7.reuse ;  /* 0x0000000756567220 */ /* 0x080fe20000410000 */
[----:B------:R-:W4:Y:S01]  /*eaa0*/  MUFU.EX2 R167, R167 ;  /* 0x000000a700a77308 */ /* 0x000f220000000800 */
        /* <DEDUP_REMOVED lines=33> */
[----:B----4-:R-:W-:Y:S01]  /*ecc0*/  F2FP.BF16.F32.PACK_AB R155, R159, R228 ;  /* 0x000000e49f9b723e */ /* 0x010fe200000010ff */
[-C--:B------:R-:W-:Y:S01]  /*ecd0*/  FMUL.FTZ R134, R134, R7.reuse ;  /* 0x0000000786867220 */ /* 0x080fe20000410000 */
[----:B------:R-:W-:Y:S01]  /*ece0*/  F2FP.BF16.F32.PACK_AB R159, R167, R226 ;  /* 0x000000e2a79f723e */ /* 0x000fe200000010ff */
[----:B------:R-:W-:Y:S01]  /*ecf0*/  FMUL.FTZ R135, R135, R7 ;  /* 0x0000000787877220 */ /* 0x000fe20000410000 */
[----:B------:R-:W-:Y:S01]  /*ed00*/  F2FP.BF16.F32.PACK_AB R161, R171, R161 ;  /* 0x000000a1aba1723e */ /* 0x000fe200000010ff */
[-C--:B------:R-:W-:Y:S01]  /*ed10*/  FMUL.FTZ R138, R138, R7.reuse ;  /* 0x000000078a8a7220 */ /* 0x080fe20000410000 */
[----:B------:R3:W4:Y:S01]  /*ed20*/  MUFU.EX2 R169, R153 ;  /* 0x0000009900a97308 */ /* 0x0007220000000800 */
[----:B-----5:R-:W-:Y:S01]  /*ed30*/  FADD.FTZ R180, R165, R180 ;  /* 0x000000b4a5b47221 */ /* 0x020fe20000010000 */
[-C--:B------:R-:W-:Y:S01]  /*ed40*/  FMUL.FTZ R139, R139, R7.reuse ;  /* 0x000000078b8b7220 */ /* 0x080fe20000410000 */
[-C--:B------:R-:W-:Y:S01]  /*ed50*/  FMUL.FTZ R142, R142, R7.reuse ;  /* 0x000000078e8e7220 */ /* 0x080fe20000410000 */
[-C--:B------:R-:W-:Y:S01]  /*ed60*/  FMUL.FTZ R143, R143, R7.reuse ;  /* 0x000000078f8f7220 */ /* 0x080fe20000410000 */
[-C--:B------:R-:W-:Y:S01]  /*ed70*/  FMUL.FTZ R146, R146, R7.reuse ;  /* 0x0000000792927220 */ /* 0x080fe20000410000 */
[-C--:B------:R-:W-:Y:S01]  /*ed80*/  FMUL.FTZ R147, R147, R7.reuse ;  /* 0x0000000793937220 */ /* 0x080fe20000410000 */
[----:B------:R-:W-:Y:S01]  /*ed90*/  FMUL.FTZ R150, R150, R7 ;  /* 0x0000000796967220 */ /* 0x000fe20000410000 */
[----:B------:R-:W5:Y:S01]  /*eda0*/  MUFU.EX2 R179, R179 ;  /* 0x000000b300b37308 */ /* 0x000f620000000800 */
[C---:B--2---:R-:W-:Y:S01]  /*edb0*/  FADD.FTZ R180, R175.reuse, R180 ;  /* 0x000000b4afb47221 */ /* 0x044fe20000010000 */
[----:B------:R-:W-:Y:S01]  /*edc0*/  F2FP.BF16.F32.PACK_AB R163, R175, R165 ;  /* 0x000000a5afa3723e */ /* 0x000fe200000010ff */
[----:B------:R-:W-:Y:S01]  /*edd0*/  FMUL.FTZ R151, R151, R7 ;  /* 0x0000000797977220 */ /* 0x000fe20000410000 */
[----:B---3--:R-:W-:-:S04]  /*ede0*/  F2FP.BF16.F32.PACK_AB R153, R212, R229 ;  /* 0x000000e5d499723e */ /* 0x008fc800000010ff */
[----:B------:R-:W2:Y:S01]  /*edf0*/  MUFU.EX2 R182, R182 ;  /* 0x000000b600b67308 */ /* 0x000ea20000000800 */
[----:B----4-:R-:W-:-:S07]  /*ee00*/  FADD.FTZ R180, R169, R180 ;  /* 0x000000b4a9b47221 */ /* 0x010fce0000010000 */
[----:B------:R-:W3:Y:S01]  /*ee10*/  MUFU.EX2 R183, R183 ;  /* 0x000000b700b77308 */ /* 0x000ee20000000800 */
[C---:B-----5:R-:W-:Y:S01]  /*ee20*/  FADD.FTZ R3, R179.reuse, R180 ;  /* 0x000000b4b3037221 */ /* 0x060fe20000010000 */
[----:B------:R-:W-:-:S06]  /*ee30*/  F2FP.BF16.F32.PACK_AB R165, R179, R169 ;  /* 0x000000a9b3a5723e */ /* 0x000fcc00000010ff */
[----:B------:R-:W4:Y:S01]  /*ee40*/  MUFU.EX2 R186, R186 ;  /* 0x000000ba00ba7308 */ /* 0x000f220000000800 */
[----:B--2---:R-:W-:-:S07]  /*ee50*/  FADD.FTZ R0, R182, R3 ;  /* 0x00000003b6007221 */ /* 0x004fce0000010000 */
[----:B------:R-:W2:Y:S01]  /*ee60*/  MUFU.EX2 R187, R187 ;  /* 0x000000bb00bb7308 */ /* 0x000ea20000000800 */
[C---:B---3--:R-:W-:Y:S01]  /*ee70*/  FADD.FTZ R3, R183.reuse, R0 ;  /* 0x00000000b7037221 */ /* 0x048fe20000010000 */
[----:B------:R-:W-:-:S06]  /*ee80*/  F2FP.BF16.F32.PACK_AB R167, R183, R182 ;  /* 0x000000b6b7a7723e */ /* 0x000fcc00000010ff */
        /* <DEDUP_REMOVED lines=11> */
[----:B--2---:R-:W-:-:S07]  /*ef40*/  FADD.FTZ R0, R173, R0 ;  /* 0x00000000ad007221 */ /* 0x004fce0000010000 */
[----:B------:R-:W2:Y:S01]  /*ef50*/  MUFU.EX2 R199, R199 ;  /* 0x000000c700c77308 */ /* 0x000ea20000000800 */
[C---:B---3--:R-:W-:Y:S01]  /*ef60*/  FADD.FTZ R3, R195.reuse, R0 ;  /* 0x00000000c3037221 */ /* 0x048fe20000010000 */
[----:B------:R-:W-:-:S03]  /*ef70*/  F2FP.BF16.F32.PACK_AB R173, R195, R173 ;  /* 0x000000adc3ad723e */ /* 0x000fc600000010ff */
[----:B----4-:R-:W-:-:S04]  /*ef80*/  FADD.FTZ R0, R198, R3 ;  /* 0x00000003c6007221 */ /* 0x010fc80000010000 */
[C---:B--2---:R-:W-:Y:S01]  /*ef90*/  FADD.FTZ R3, R199.reuse, R0 ;  /* 0x00000000c7037221 */ /* 0x044fe20000010000 */
[----:B------:R-:W-:Y:S01]  /*efa0*/  F2FP.BF16.F32.PACK_AB R175, R199, R198 ;  /* 0x000000c6c7af723e */ /* 0x000fe200000010ff */
[----:B------:R-:W-:Y:S06]  /*efb0*/  @!P0 BRA `(.L_x_11875) ;  /* 0x0000000000048947 */ /* 0x000fec0003800000 */
[----:B------:R-:W-:Y:S01]  /*efc0*/  BPT.TRAP 0x1 ;  /* 0x000000040000795c */ /* 0x000fe20000300000 */
.L_x_11875:
[----:B------:R2:W3:Y:S01]  /*efd0*/  SYNCS.PHASECHK.TRANS64.TRYWAIT P2, [R201+URZ+0x22850], R202 ;  /* 0x022850cac90075a7 */ /* 0x0004e2000804017f */
[----:B------:R-:W-:Y:S05]  /*efe0*/  @!P0 BRA `(.L_x_11876) ;  /* 0x0000000000048947 */ /* 0x000fea0003800000 */
[----:B------:R-:W-:Y:S01]  /*eff0*/  BPT.TRAP 0x1 ;  /* 0x000000040000795c */ /* 0x000fe20000300000 */
.L_x_11876:
[----:B------:R-:W-:Y:S04]  /*f000*/  BSSY B0, `(.L_x_11877) ;  /* 0x0000004000007945 */ /* 0x000fe80003800000 */
[----:B---3--:R-:W-:Y:S05]  /*f010*/  @P2 BRA `(.L_x_11878) ;  /* 0x0000000000082947 */ /* 0x008fea0003800000 */
[----:B------:R-:W3:Y:S02]  /*f020*/  SYNCS.PHASECHK.TRANS64.TRYWAIT P2, [R201+URZ+0x22850], R202 ;  /* 0x022850cac90075a7 */ /* 0x000ee4000804017f */
[----:B---3--:R-:W-:Y:S05]  /*f030*/  @!P2 BRA `(.L_x_11879) ;  /* 0x0000011c0004a947 */ /* 0x008fea0003800000 */
.L_x_11878:
[----:B------:R-:W-:Y:S05]  /*f040*/  BSYNC B0 ;  /* 0x0000000000007941 */ /* 0x000fea0003800000 */
.L_x_11877:
[----:B------:R-:W4:Y:S01]  /*f050*/  S2R R0, SR_TID.X ;  /* 0x0000000000007919 */ /* 0x000f220000002100 */
[----:B------:R-:W-:Y:S05]  /*f060*/  WARPSYNC.ALL ;  /* 0x0000000000007948 */ /* 0x000fea0003800000 */
[----:B------:R-:W-:Y:S01]  /*f070*/  IMAD R180, R2, 0xc00, R11 ;  /* 0x00000c0002b47824 */ /* 0x000fe200078e020b */
[----:B------:R-:W-:Y:S01]  /*f080*/  ISETP.GT.AND P2, PT, R6, R203, PT ;  /* 0x000000cb0600720c */ /* 0x000fe20003f44270 */
[----:B------:R-:W-:Y:S02]  /*f090*/  IMAD.MOV.U32 R181, RZ, RZ, 0x40000040 ;  /* 0x40000040ffb57424 */ /* 0x000fe400078e00ff */
[----:B0123--:R-:W-:Y:S01]  /*f0a0*/  @!P1 VIADD R201, R201, 0x22860 ;  /* 0x00022860c9c99836 */ /* 0x00ffe20000000000 */
[----:B------:R-:W-:Y:S01]  /*f0b0*/  R2UR UR6, R180 ;  /* 0x00000000b40672ca */ /* 0x000fe200000e0000 */
[----:B------:R-:W-:Y:S01]  /*f0c0*/  VIADD R6, R6, 0xffffffff ;  /* 0xffffffff06067836 */ /* 0x000fe20000000000 */
[----:B------:R-:W-:Y:S01]  /*f0d0*/  R2UR UR7, R181 ;  /* 0x00000000b50772ca */ /* 0x000fe200000e0000 */
[----:B------:R-:W-:Y:S01]  /*f0e0*/  IMAD.MOV.U32 R181, RZ, RZ, 0x40000040 ;  /* 0x40000040ffb57424 */ /* 0x000fe200078e00ff */
[----:B------:R-:W-:Y:S01]  /*f0f0*/  @!P1 PRMT R201, RZ, 0x654, R201 ;  /* 0x00000654ffc99816 */ /* 0x000fe200000000c9 */
[----:B------:R-:W-:Y:S01]  /*f100*/  IMAD.MOV.U32 R7, RZ, RZ, R176 ;  /* 0x000000ffff077224 */ /* 0x000fe200078e00b0 */
[----:B----4-:R-:W-:-:S05]  /*f110*/  SHF.R.U32.HI R0, RZ, 0x7, R0 ;  /* 0x00000007ff007819 */ /* 0x010fca0000011600 */
[----:B------:R-:W-:-:S05]  /*f120*/  VIADD R0, R0, 0x8 ;  /* 0x0000000800007836 */ /* 0x000fca0000000000 */
[----:B------:R0:W-:Y:S02]  /*f130*/  BAR.SYNC.DEFER_BLOCKING R0, 0x100 ;  /* 0x000400000000751d */ /* 0x0001e40000010000 */
[----:B0-----:R-:W-:-:S04]  /*f140*/  IMAD.MOV.U32 R0, RZ, RZ, R178 ;  /* 0x000000ffff007224 */ /* 0x001fc800078e00b2 */
[----:B------:R-:W-:-:S06]  /*f150*/  WARPGROUP.ARRIVE ;  /* 0x00000000000079c5 */ /* 0x000fcc0000000000 */
        /* <DEDUP_REMOVED lines=42> */
[----:B------:R-:W-:Y:S02]  /*f400*/  IMAD.MOV.U32 R7, RZ, RZ, R176 ;  /* 0x000000ffff077224 */ /* 0x000fe400078e00b0 */
[----:B------:R-:W-:-:S07]  /*f410*/  IMAD.MOV.U32 R0, RZ, RZ, R178 ;  /* 0x000000ffff007224 */ /* 0x000fce00078e00b2 */
.L_x_11862:
[----:B------:R-:W2:Y:S01]  /*f420*/  LDL.LU R156, [R1] ;  /* 0x00000000019c7983 */ /* 0x000ea20000300800 */
[----:B------:R-:W1:Y:S01]  /*f430*/  LDC R234, c[0x0][0x448] ;  /* 0x00011200ffea7b82 */ /* 0x000e620000000800 */
[----:B------:R-:W-:Y:S01]  /*f440*/  VIADD R152, R210, 0x7f ;  /* 0x0000007fd2987836 */ /* 0x000fe20000000000 */
[----:B------:R-:W-:-:S06]  /*f450*/  IADD3 R155, R205, 0x1, -R204 ;  /* 0x00000001cd9b7810 */ /* 0x000fcc0007ffe8cc */
[----:B------:R-:W3:Y:S01]  /*f460*/  LDC R229, c[0x0][0x9e4] ;  /* 0x00027900ffe57b82 */ /* 0x000ee20000000800 */
[----:B-1----:R-:W-:-:S13]  /*f470*/  ISETP.NE.AND P2, PT, R234, 0x1, PT ;  /* 0x00000001ea00780c */ /* 0x002fda0003f45270 */
[----:B------:R-:W1:Y:S08]  /*f480*/  @P2 LDC R153, c[0x0][0x44c] ;  /* 0x00011300ff992b82 */ /* 0x000e700000000800 */
[----:B------:R-:W4:Y:S01]  /*f490*/  @P2 LDC R154, c[0x0][0x450] ;  /* 0x00011400ff9a2b82 */ /* 0x000f220000000800 */
[----:B-1----:R-:W-:-:S05]  /*f4a0*/  @P2 IMAD.HI.U32 R153, R152, R153, RZ ;  /* 0x0000009998992227 */ /* 0x002fca00078e00ff */
[----:B----4-:R-:W-:-:S05]  /*f4b0*/  @P2 SHF.R.U32.HI R152, RZ, R154, R153 ;  /* 0x0000009aff982219 */ /* 0x010fca0000011699 */
[----:B------:R-:W-:-:S04]  /*f4c0*/  IMAD.IADD R153, R155, 0x1, R152 ;  /* 0x000000019b997824 */ /* 0x000fc800078e0298 */
[----:B------:R-:W-:Y:S01]  /*f4d0*/  IMAD.IADD R200, R153, 0x1, -R200 ;  /* 0x0000000199c87824 */ /* 0x000fe200078e0ac8 */
[----:B--2---:R-:W-:-:S04]  /*f4e0*/  LOP3.LUT R156, R156, 0xffefffff, RZ, 0xc0, !PT ;  /* 0xffefffff9c9c7812 */ /* 0x004fc800078ec0ff */
[----:B------:R-:W-:Y:S02]  /*f4f0*/  @P2 LOP3.LUT R156, R156, 0x100000, RZ, 0xfc, !PT ;  /* 0x001000009c9c2812 */ /* 0x000fe400078efcff */
[----:B---3--:R-:W-:Y:S02]  /*f500*/  ISETP.GE.AND P2, PT, R229, 0x1, PT ;  /* 0x00000001e500780c */ /* 0x008fe40003f46270 */
[----:B------:R-:W-:-:S11]  /*f510*/  LOP3.LUT R156, R156, 0xffdfffff, RZ, 0xc0, !PT ;  /* 0xffdfffff9c9c7812 */ /* 0x000fd600078ec0ff */
[----:B------:R-:W-:-:S05]  /*f520*/  @P2 LOP3.LUT R156, R156, 0x200000, RZ, 0xfc, !PT ;  /* 0x002000009c9c2812 */ /* 0x000fca00078efcff */
[----:B------:R1:W-:Y:S01]  /*f530*/  STL [R1], R156 ;  /* 0x0000009c01007387 */ /* 0x0003e20000100800 */
[----:B------:R-:W-:Y:S05]  /*f540*/  @!P2 BRA `(.L_x_11881) ;  /* 0x000000000048a947 */ /* 0x000fea0003800000 */
[----:B------:R-:W-:Y:S01]  /*f550*/  IMAD.MOV.U32 R154, RZ, RZ, R153 ;  /* 0x000000ffff9a7224 */ /* 0x000fe200078e0099 */
[----:B------:R-:W-:Y:S04]  /*f560*/  BSSY B0, `(.L_x_11882) ;  /* 0x000000e000007945 */ /* 0x000fe80003800000 */
[----:B------:R-:W-:-:S13]  /*f570*/  ISETP.GT.AND P2, PT, R154, -0x1, PT ;  /* 0xffffffff9a00780c */ /* 0x000fda0003f44270 */
[----:B------:R-:W-:Y:S05]  /*f580*/  @P2 BRA `(.L_x_11883) ;  /* 0x00000000001c2947 */ /* 0x000fea0003800000 */
[----:B------:R-:W-:Y:S02]  /*f590*/  ISETP.NE.AND P2, PT, R229, 0x1, PT ;  /* 0x00000001e500780c */ /* 0x000fe40003f45270 */
[----:B------:R-:W-:-:S11]  /*f5a0*/  LOP3.LUT R155, RZ, R154, RZ, 0x33, !PT ;  /* 0x0000009aff9b7212 */ /* 0x000fd600078e33ff */
[----:B------:R-:W2:Y:S02]  /*f5b0*/  @P2 LDC.64 R152, c[0x0][0x9e8] ;  /* 0x00027a00ff982b82 */ /* 0x000ea40000000a00 */
[----:B--2---:R-:W-:-:S05]  /*f5c0*/  @P2 IMAD.HI.U32 R152, R155, R152, RZ ;  /* 0x000000989b982227 */ /* 0x004fca00078e00ff */
[----:B------:R-:W-:-:S04]  /*f5d0*/  @P2 SHF.R.U32.HI R155, RZ, R153, R152 ;  /* 0x00000099ff9b2219 */ /* 0x000fc80000011698 */
[----:B------:R-:W-:Y:S01]  /*f5e0*/  LOP3.LUT R154, RZ, R155, RZ, 0x33, !PT ;  /* 0x0000009bff9a7212 */ /* 0x000fe200078e33ff */
[----:B------:R-:W-:Y:S06]  /*f5f0*/  BRA `(.L_x_11884) ;  /* 0x0000000000107947 */ /* 0x000fec0003800000 */
.L_x_11883:
[----:B------:R-:W-:-:S13]  /*f600*/  ISETP.NE.AND P2, PT, R229, 0x1, PT ;  /* 0x00000001e500780c */ /* 0x000fda0003f45270 */
[----:B------:R-:W2:Y:S02]  /*f610*/  @P2 LDC.64 R152, c[0x0][0x9e8] ;  /* 0x00027a00ff982b82 */ /* 0x000ea40000000a00 */
[----:B--2---:R-:W-:-:S05]  /*f620*/  @P2 IMAD.HI.U32 R152, R154, R152, RZ ;  /* 0x000000989a982227 */ /* 0x004fca00078e00ff */
[----:B------:R-:W-:-:S07]  /*f630*/  @P2 SHF.R.U32.HI R154, RZ, R153, R152 ;  /* 0x00000099ff9a2219 */ /* 0x000fce0000011698 */
.L_x_11884:
[----:B------:R-:W-:Y:S05]  /*f640*/  BSYNC B0 ;  /* 0x0000000000007941 */ /* 0x000fea0003800000 */
.L_x_11882:
[----:B------:R-:W-:-:S05]  /*f650*/  IMAD R153, R154, R229, RZ ;  /* 0x000000e59a997224 */ /* 0x000fca00078e02ff */
[----:B------:R-:W-:-:S07]  /*f660*/  VIMNMX R200, R200, R153, !PT ;  /* 0x00000099c8c87248 */ /* 0x000fce0007fe0100 */
.L_x_11881:
[----:B------:R-:W-:-:S04]  /*f670*/  VIADD R200, R200, 0x5f ;  /* 0x0000005fc8c87836 */ /* 0x000fc80000000000 */
[----:B------:R-:W-:-:S05]  /*f680*/  IMAD.HI R200, R200, 0x2aaaaaab, RZ ;  /* 0x2aaaaaabc8c87827 */ /* 0x000fca00078e02ff */
[----:B------:R-:W-:-:S04]  /*f690*/  SHF.R.U32.HI R153, RZ, 0x1f, R200 ;  /* 0x0000001fff997819 */ /* 0x000fc800000116c8 */
[----:B------:R-:W-:-:S04]  /*f6a0*/  LEA.HI.SX32 R212, R200, R153, 0x1c ;  /* 0x00000099c8d47211 */ /* 0x000fc800078fe2ff */
[----:B------:R-:W-:-:S04]  /*f6b0*/  VIMNMX R212, R219, R212, !PT ;  /* 0x000000d4dbd47248 */ /* 0x000fc80007fe0100 */
[----:B------:R-:W-:-:S13]  /*f6c0*/  ISETP.GE.AND P2, PT, R6, R212, PT ;  /* 0x000000d40600720c */ /* 0x000fda0003f46270 */
[----:B------:R-:W-:Y:S05]  /*f6d0*/  @!P2 BRA `(.L_x_11885) ;  /* 0x0000001c00bca947 */ /* 0x000fea0003800000 */
[----:B0-----:R-:W-:Y:S02]  /*f6e0*/  IMAD.MOV.U32 R201, RZ, RZ, R7 ;  /* 0x000000ffffc97224 */ /* 0x001fe400078e0007 */
[----:B------:R-:W-:Y:S02]  /*f6f0*/  IMAD.MOV.U32 R200, RZ, RZ, R0 ;  /* 0x000000ffffc87224 */ /* 0x000fe400078e0000 */
[----:B------:R-:W-:-:S07]  /*f700*/  IMAD.MOV.U32 R216, RZ, RZ, R6 ;  /* 0x000000ffffd87224 */ /* 0x000fce00078e0006 */
.L_x_11895:
[----:B------:R-:W-:Y:S01]  /*f710*/  VIADD R2, R2, 0x1 ;  /* 0x0000000102027836 */ /* 0x000fe20000000000 */
[----:B------:R-:W-:Y:S05]  /*f720*/  YIELD ;  /* 0x0000000000007946 */ /* 0x000fea0003800000 */
[----:B------:R-:W-:Y:S01]  /*f730*/  ISETP.NE.AND P3, PT, R2, 0x2, PT ;  /* 0x000000020200780c */ /* 0x000fe20003f65270 */
[----:B------:R-:W-:Y:S02]  /*f740*/  IMAD.MOV.U32 R5, RZ, RZ, R216 ;  /* 0x000000ffff057224 */ /* 0x000fe400078e00d8 */
[----:B------:R-:W-:Y:S01]  /*f750*/  VIADD R216, R216, 0xffffffff ;  /* 0xffffffffd8d87836 */ /* 0x000fe20000000000 */
[----:B------:R-:W-:-:S02]  /*f760*/  SEL R0, RZ, 0x1, P3 ;  /* 0x00000001ff007807 */ /* 0x000fc40001800000 */
[----:B------:R-:W-:Y:S02]  /*f770*/  ISETP.GT.AND P2, PT, R5, R212, PT ;  /* 0x000000d40500720c */ /* 0x000fe40003f44270 */
[----:B------:R-:W-:Y:S02]  /*f780*/  LOP3.LUT R19, R19, R0, RZ, 0x3c, !PT ;  /* 0x0000000013137212 */ /* 0x000fe400078e3cff */
[----:B------:R-:W-:Y:S01]  /*f790*/  SEL R2, R2, RZ, P3 ;  /* 0x000000ff02027207 */ /* 0x000fe20001800000 */
[----:B0-----:R-:W-:Y:S08]  /*f7a0*/  @!P0 BRA `(.L_x_11886) ;  /* 0x0000000000048947 */ /* 0x001ff00003800000 */
[----:B------:R-:W-:Y:S01]  /*f7b0*/  BPT.TRAP 0x1 ;  /* 0x000000040000795c */ /* 0x000fe20000300000 */
.L_x_11886:
[----:B------:R-:W-:Y:S01]  /*f7c0*/  IMAD R6, R2, 0x8, R16 ;  /* 0x0000000802067824 */ /* 0x000fe200078e0210 */
[----:B------:R-:W-:-:S04]  /*f7d0*/  SHF.L.U32 R213, R19, 0x1f, RZ ;  /* 0x0000001f13d57819 */ /* 0x000fc800000006ff */
[----:B------:R0:W2:Y:S01]  /*f7e0*/  SYNCS.PHASECHK.TRANS64.TRYWAIT P3, [R6+URZ+0x22830], R213 ;  /* 0x022830d5060075a7 */ /* 0x0000a2000806017f */
[----:B------:R-:W-:Y:S05]  /*f7f0*/  @!P0 BRA `(.L_x_11887) ;  /* 0x0000000000048947 */ /* 0x000fea0003800000 */
[----:B------:R-:W-:Y:S01]  /*f800*/  BPT.TRAP 0x1 ;  /* 0x000000040000795c */ /* 0x000fe20000300000 */
.L_x_11887:
[----:B-1----:R-:W-:Y:S02]  /*f810*/  IMAD R156, R2, 0x300, R211 ;  /* 0x00000300029c7824 */ /* 0x002fe400078e02d3 */
[----:B------:R-:W-:Y:S01]  /*f820*/  IMAD.MOV.U32 R157, RZ, RZ, 0x40000040 ;  /* 0x40000040ff9d7424 */ /* 0x000fe200078e00ff */
[----:B--2---:R-:W-:Y:S06]  /*f830*/  @P3 BRA `(.L_x_11888) ;  /* 0x0000000000083947 */ /* 0x004fec0003800000 */
[----:B------:R-:W1:Y:S02]  /*f840*/  SYNCS.PHASECHK.TRANS64.TRYWAIT P3, [R6+URZ+0x22830], R213 ;  /* 0x022830d5060075a7 */ /* 0x000e64000806017f */
[----:B-1----:R-:W-:Y:S05]  /*f850*/  @!P3 BRA `(.L_x_11889) ;  /* 0x000001140010b947 */ /* 0x002fea0003800000 */
.L_x_11888:
        /* <DEDUP_REMOVED lines=14> */
[----:B------:R-:W-:Y:S01]  /*f940*/  IMAD.U32 R10, RZ, RZ, UR38 ;  /* 0x00000026ff0a7e24 */ /* 0x000fe2000f8e00ff */
[----:B------:R-:W-:Y:S01]  /*f950*/  R2UR UR15, R153 ;  /* 0x00000000990f72ca */ /* 0x000fe200000e0000 */
[----:B------:R-:W2:Y:S01]  /*f960*/  S2R R217, SR_TID.X ;  /* 0x0000000000d97919 */ /* 0x000ea20000002100 */
[----:B------:R-:W-:-:S02]  /*f970*/  R2UR UR18, R156 ;  /* 0x000000009c1272ca */ /* 0x000fc400000e0000 */
[----:B------:R-:W-:Y:S02]  /*f980*/  R2UR UR19, R157 ;  /* 0x000000009d1372ca */ /* 0x000fe400000e0000 */
[----:B------:R-:W-:Y:S01]  /*f990*/  WARPGROUP.ARRIVE ;  /* 0x00000000000079c5 */ /* 0x000fe20000000000 */
[----:B------:R-:W-:Y:S02]  /*f9a0*/  R2UR UR8, R20 ;  /* 0x00000000140872ca */ /* 0x000fe400000e0000 */
[----:B------:R-:W-:Y:S02]  /*f9b0*/  R2UR UR9, R21 ;  /* 0x00000000150972ca */ /* 0x000fe400000e0000 */
[----:B------:R-:W-:Y:S01]  /*f9c0*/  R2UR UR12, R14 ;  /* 0x000000000e0c72ca */ /* 0x000fe200000e0000 */
[----:B------:R-:W-:Y:S01]  /*f9d0*/  HGMMA.64x96x16.F32.BF16 R152, gdesc[UR4], RZ, !UPT, gsb0 ;  /* 0x01600000049879f0 */ /* 0x000fe2000c0018ff */
[----:B------:R-:W-:Y:S02]  /*f9e0*/  R2UR UR13, R15 ;  /* 0x000000000f0d72ca */ /* 0x000fe400000e0000 */
[----:B------:R-:W-:-:S02]  /*f9f0*/  R2UR UR16, R12 ;  /* 0x000000000c1072ca */ /* 0x000fc400000e0000 */
[----:B------:R-:W-:Y:S02]  /*fa00*/  R2UR UR17, R13 ;  /* 0x000000000d1172ca */ /* 0x000fe400000e0000 */
[----:B--2---:R-:W-:Y:S01]  /*fa10*/  SHF.R.U32.HI R217, RZ, 0x7, R217 ;  /* 0x00000007ffd97819 */ /* 0x004fe200000116d9 */
        /* <DEDUP_REMOVED lines=37> */
[----:B--2---:R-:W-:-:S05]  /*fc70*/  FMNMX.FTZ R0, R0, R5, !PT ;  /* 0x0000000500007209 */ /* 0x004fca0007810000 */
[C---:B------:R-:W-:Y:S01]  /*fc80*/  FMUL.FTZ R5, R0.reuse, R10 ;  /* 0x0000000a00057220 */ /* 0x040fe20000410000 */
[----:B------:R-:W-:-:S03]  /*fc90*/  FADD.FTZ R7, -R0, R200 ;  /* 0x000000c800077221 */ /* 0x000fc60000010100 */
[-CC-:B------:R-:W-:Y:S01]  /*fca0*/  FFMA.FTZ R152, R152, R10.reuse, -R5.reuse ;  /* 0x0000000a98987223 */ /* 0x180fe20000010805 */
        /* <DEDUP_REMOVED lines=92> */
[----:B------:R-:W-:Y:S01]  /*10270*/  FFMA.FTZ R4, R7, R4, R152 ;  /* 0x0000000407047223 */ /* 0x000fe20000010098 */
[----:B------:R-:W-:Y:S01]  /*10280*/  FMNMX.FTZ R7, R154, R201, !PT ;  /* 0x000000c99a077209 */ /* 0x000fe20007810000 */
[----:B------:R-:W2:Y:S01]  /*10290*/  MUFU.EX2 R157, R157 ;  /* 0x0000009d009d7308 */ /* 0x000ea20000000800 */
[C---:B---3--:R-:W-:Y:S01]  /*102a0*/  F2FP.BF16.F32.PACK_AB R200, R153.reuse, R152 ;  /* 0x0000009899c8723e */ /* 0x048fe200000010ff */
[----:B------:R-:W-:Y:S01]  /*102b0*/  FADD.FTZ R4, R153, R4 ;  /* 0x0000000499047221 */ /* 0x000fe20000010000 */
[----:B------:R-:W-:-:S03]  /*102c0*/  FMNMX.FTZ R7, R155, R7, !PT ;  /* 0x000000079b077209 */ /* 0x000fc60007810000 */
[----:B----4-:R-:W-:Y:S01]  /*102d0*/  FADD.FTZ R4, R156, R4 ;  /* 0x000000049c047221 */ /* 0x010fe20000010000 */
[----:B------:R-:W-:Y:S01]  /*102e0*/  FMNMX.FTZ R7, R158, R7, !PT ;  /* 0x000000079e077209 */ /* 0x000fe20007810000 */
[----:B------:R-:W3:Y:S03]  /*102f0*/  MUFU.EX2 R152, R160 ;  /* 0x000000a000987308 */ /* 0x000ee60000000800 */
[----:B------:R-:W-:-:S04]  /*10300*/  FMNMX.FTZ R7, R159, R7, !PT ;  /* 0x000000079f077209 */ /* 0x000fc80007810000 */
[----:B------:R-:W-:Y:S01]  /*10310*/  FMNMX.FTZ R7, R162, R7, !PT ;  /* 0x00000007a2077209 */ /* 0x000fe20007810000 */
[----:B------:R-:W4:Y:S01]  /*10320*/  MUFU.EX2 R161, R161 ;  /* 0x000000a100a17308 */ /* 0x000f220000000800 */
[C---:B--2---:R-:W-:Y:S01]  /*10330*/  FADD.FTZ R4, R157.reuse, R4 ;  /* 0x000000049d047221 */ /* 0x044fe20000010000 */
[----:B------:R-:W-:Y:S02]  /*10340*/  F2FP.BF16.F32.PACK_AB R202, R157, R156 ;  /* 0x0000009c9dca723e */ /* 0x000fe400000010ff */
[----:B------:R-:W-:-:S04]  /*10350*/  FMNMX.FTZ R7, R163, R7, !PT ;  /* 0x00000007a3077209 */ /* 0x000fc80007810000 */
[----:B------:R-:W-:Y:S01]  /*10360*/  FMNMX.FTZ R7, R166, R7, !PT ;  /* 0x00000007a6077209 */ /* 0x000fe20007810000 */
[----:B------:R-:W2:Y:S01]  /*10370*/  MUFU.EX2 R164, R164 ;  /* 0x000000a400a47308 */ /* 0x000ea20000000800 */
[----:B---3--:R-:W-:Y:S02]  /*10380*/  FADD.FTZ R4, R152, R4 ;  /* 0x0000000498047221 */ /* 0x008fe40000010000 */
[----:B------:R-:W-:-:S04]  /*10390*/  FMNMX.FTZ R7, R167, R7, !PT ;  /* 0x00000007a7077209 */ /* 0x000fc80007810000 */
[----:B------:R-:W-:Y:S01]  /*103a0*/  FMNMX.FTZ R7, R170, R7, !PT ;  /* 0x00000007aa077209 */ /* 0x000fe20007810000 */
[----:B------:R-:W3:Y:S01]  /*103b0*/  MUFU.EX2 R165, R165 ;  /* 0x000000a500a57308 */ /* 0x000ee20000000800 */
[C---:B----4-:R-:W-:Y:S01]  /*103c0*/  FADD.FTZ R4, R161.reuse, R4 ;  /* 0x00000004a1047221 */ /* 0x050fe20000010000 */
[----:B------:R-:W-:Y:S02]  /*103d0*/  F2FP.BF16.F32.PACK_AB R152, R161, R152 ;  /* 0x00000098a198723e */ /* 0x000fe400000010ff */
[----:B------:R-:W-:-:S04]  /*103e0*/  FMNMX.FTZ R7, R171, R7, !PT ;  /* 0x00000007ab077209 */ /* 0x000fc80007810000 */
[----:B------:R-:W-:Y:S01]  /*103f0*/  FMNMX.FTZ R7, R174, R7, !PT ;  /* 0x00000007ae077209 */ /* 0x000fe20007810000 */
[----:B------:R-:W4:Y:S01]  /*10400*/  MUFU.EX2 R156, R168 ;  /* 0x000000a8009c7308 */ /* 0x000f220000000800 */
[----:B--2---:R-:W-:Y:S02]  /*10410*/  FADD.FTZ R4, R164, R4 ;  /* 0x00000004a4047221 */ /* 0x004fe40000010000 */
[----:B------:R-:W-:-:S04]  /*10420*/  FMNMX.FTZ R7, R175, R7, !PT ;  /* 0x00000007af077209 */ /* 0x000fc80007810000 */
[----:B------:R-:W-:Y:S01]  /*10430*/  FMNMX.FTZ R7, R178, R7, !PT ;  /* 0x00000007b2077209 */ /* 0x000fe20007810000 */
[----:B------:R-:W2:Y:S01]  /*10440*/  MUFU.EX2 R169, R169 ;  /* 0x000000a900a97308 */ /* 0x000ea20000000800 */
[----:B---3--:R-:W-:Y:S02]  /*10450*/  FADD.FTZ R4, R165, R4 ;  /* 0x00000004a5047221 */ /* 0x008fe40000010000 */
[----:B------:R-:W-:-:S04]  /*10460*/  FMNMX.FTZ R7, R179, R7, !PT ;  /* 0x00000007b3077209 */ /* 0x000fc80007810000 */
[----:B------:R-:W-:Y:S01]  /*10470*/  FMNMX.FTZ R7, R182, R7, !PT ;  /* 0x00000007b6077209 */ /* 0x000fe20007810000 */
[----:B------:R-:W3:Y:S01]  /*10480*/  MUFU.EX2 R172, R172 ;  /* 0x000000ac00ac7308 */ /* 0x000ee20000000800 */
[----:B----4-:R-:W-:Y:S02]  /*10490*/  FADD.FTZ R4, R156, R4 ;  /* 0x000000049c047221 */ /* 0x010fe40000010000 */
        /* <DEDUP_REMOVED lines=15> */
[----:B------:R-:W-:Y:S01]  /*10590*/  MUFU.EX2 R168, R192 ;  /* 0x000000c000a87308 */ /* 0x000fe20000000800 */
[----:B--2---:R-:W-:Y:S02]  /*105a0*/  FADD.FTZ R4, R160, R4 ;  /* 0x00000004a0047221 */ /* 0x004fe40000010000 */
[----:B------:R-:W-:-:S05]  /*105b0*/  FMNMX.FTZ R7, R199, R7, !PT ;  /* 0x00000007c7077209 */ /* 0x000fca0007810000 */
[----:B------:R-:W2:Y:S01]  /*105c0*/  SHFL.BFLY PT, R153, R7, 0x2, 0x1f ;  /* 0x0c401f0007997f89 */ /* 0x000ea200000e0000 */
[----:B------:R-:W4:Y:S01]  /*105d0*/  MUFU.EX2 R180, R180 ;  /* 0x000000b400b47308 */ /* 0x000f220000000800 */
[C---:B---3--:R-:W-:Y:S01]  /*105e0*/  FADD.FTZ R4, R177.reuse, R4 ;  /* 0x00000004b1047221 */ /* 0x048fe20000010000 */
[----:B------:R-:W-:-:S06]  /*105f0*/  F2FP.BF16.F32.PACK_AB R160, R177, R160 ;  /* 0x000000a0b1a0723e */ /* 0x000fcc00000010ff */
[----:B------:R-:W3:Y:S08]  /*10600*/  MUFU.EX2 R181, R181 ;  /* 0x000000b500b57308 */ /* 0x000ef00000000800 */
[----:B------:R-:W5:Y:S01]  /*10610*/  MUFU.EX2 R184, R184 ;  /* 0x000000b800b87308 */ /* 0x000f620000000800 */
[----:B----4-:R-:W-:Y:S01]  /*10620*/  FADD.FTZ R4, R180, R4 ;  /* 0x00000004b4047221 */ /* 0x010fe20000010000 */
[----:B--2---:R-:W-:-:S06]  /*10630*/  FMNMX.FTZ R7, R7, R153, !PT ;  /* 0x0000009907077209 */ /* 0x004fcc0007810000 */
[----:B------:R-:W2:Y:S01]  /*10640*/  MUFU.EX2 R185, R185 ;  /* 0x000000b900b97308 */ /* 0x000ea20000000800 */
[----:B---3--:R-:W-:Y:S01]  /*10650*/  FADD.FTZ R4, R181, R4 ;  /* 0x00000004b5047221 */ /* 0x008fe20000010000 */
[----:B------:R-:W3:Y:S06]  /*10660*/  SHFL.BFLY PT, R153, R7, 0x1, 0x1f ;  /* 0x0c201f0007997f89 */ /* 0x000eec00000e0000 */
[----:B------:R-:W4:Y:S01]  /*10670*/  MUFU.EX2 R188, R188 ;  /* 0x000000bc00bc7308 */ /* 0x000f220000000800 */
[----:B-----5:R-:W-:-:S07]  /*10680*/  FADD.FTZ R4, R184, R4 ;  /* 0x00000004b8047221 */ /* 0x020fce0000010000 */
[----:B------:R-:W5:Y:S01]  /*10690*/  MUFU.EX2 R189, R189 ;  /* 0x000000bd00bd7308 */ /* 0x000f620000000800 */
[----:B--2---:R-:W-:-:S07]  /*106a0*/  FADD.FTZ R4, R185, R4 ;  /* 0x00000004b9047221 */ /* 0x004fce0000010000 */
[----:B------:R-:W-:Y:S01]  /*106b0*/  MUFU.EX2 R193, R193 ;  /* 0x000000c100c17308 */ /* 0x000fe20000000800 */
[----:B----4-:R-:W-:Y:S01]  /*106c0*/  FADD.FTZ R4, R188, R4 ;  /* 0x00000004bc047221 */ /* 0x010fe20000010000 */
[----:B---3--:R-:W-:-:S06]  /*106d0*/  FMNMX.FTZ R7, R7, R153, !PT ;  /* 0x0000009907077209 */ /* 0x008fcc0007810000 */
[----:B------:R-:W-:Y:S01]  /*106e0*/  MUFU.EX2 R196, R196 ;  /* 0x000000c400c47308 */ /* 0x000fe20000000800 */
[C---:B------:R-:W-:Y:S01]  /*106f0*/  FADD.FTZ R157, -R7.reuse, R201 ;  /* 0x000000c9079d7221 */ /* 0x040fe20000010100 */
[-C--:B------:R-:W-:Y:S01]  /*10700*/  FMUL.FTZ R153, R7, R10.reuse ;  /* 0x0000000a07997220 */ /* 0x080fe20000410000 */
[----:B-----5:R-:W-:Y:S02]  /*10710*/  FADD.FTZ R169, R189, R4 ;  /* 0x00000004bda97221 */ /* 0x020fe40000010000 */
[-C--:B------:R-:W-:Y:S01]  /*10720*/  FMUL.FTZ R157, R157, R10.reuse ;  /* 0x0000000a9d9d7220 */ /* 0x080fe20000410000 */
        /* <DEDUP_REMOVED lines=26> */
[----:B------:R-:W-:Y:S01]  /*108d0*/  FFMA.FTZ R199, R199, R10, -R153 ;  /* 0x0000000ac7c77223 */ /* 0x000fe20000010899 */
[----:B--2---:R-:W-:Y:S01]  /*108e0*/  @!P1 VIADD R154, R6, 0x22840 ;  /* 0x00022840069a9836 */ /* 0x004fe20000000000 */
[----:B------:R2:W5:Y:S01]  /*108f0*/  MUFU.EX2 R203, R158 ;  /* 0x0000009e00cb7308 */ /* 0x0005620000000800 */
[----:B------:R-:W-:Y:S01]  /*10900*/  FADD.FTZ R4, R168, R169 ;  /* 0x000000a9a8047221 */ /* 0x000fe20000010000 */
[-C--:B---3--:R-:W-:Y:S01]  /*10910*/  FMUL.FTZ R26, R26, R157.reuse ;  /* 0x0000009d1a1a7220 */ /* 0x088fe20000410000 */
[-C--:B------:R-:W-:Y:S01]  /*10920*/  FMUL.FTZ R27, R27, R157.reuse ;  /* 0x0000009d1b1b7220 */ /* 0x080fe20000410000 */
[----:B------:R-:W-:Y:S01]  /*10930*/  @!P1 PRMT R154, RZ, 0x654, R154 ;  /* 0x00000654ff9a9816 */ /* 0x000fe2000000009a */
[----:B------:R-:W-:Y:S01]  /*10940*/  FADD.FTZ R169, R193, R4 ;  /* 0x00000004c1a97221 */ /* 0x000fe20000010000 */
[-C--:B------:R-:W-:Y:S01]  /*10950*/  FMUL.FTZ R30, R30, R157.reuse ;  /* 0x0000009d1e1e7220 */ /* 0x080fe20000410000 */
[----:B------:R-:W-:Y:S01]  /*10960*/  FMUL.FTZ R31, R31, R157 ;  /* 0x0000009d1f1f7220 */ /* 0x000fe20000410000 */
[----:B------:R-:W3:Y:S01]  /*10970*/  MUFU.EX2 R159, R159 ;  /* 0x0000009f009f7308 */ /* 0x000ee20000000800 */
[----:B--2---:R-:W-:Y:S01]  /*10980*/  F2FP.BF16.F32.PACK_AB R158, R173, R172 ;  /* 0x000000acad9e723e */ /* 0x004fe200000010ff */
[----:B------:R-:W-:Y:S01]  /*10990*/  FFMA.FTZ R172, R157, R3, R201 ;  /* 0x000000039dac7223 */ /* 0x000fe200000100c9 */
[----:B------:R-:W-:Y:S01]  /*109a0*/  FADD.FTZ R169, R196, R169 ;  /* 0x000000a9c4a97221 */ /* 0x000fe20000010000 */
[C---:B----4-:R-:W-:Y:S01]  /*109b0*/  F2FP.BF16.F32.PACK_AB R201, R155.reuse, R201 ;  /* 0x000000c99bc9723e */ /* 0x050fe200000010ff */
[-C--:B------:R-:W-:Y:S01]  /*109c0*/  FMUL.FTZ R34, R34, R157.reuse ;  /* 0x0000009d22227220 */ /* 0x080fe20000410000 */
[----:B------:R-:W-:Y:S01]  /*109d0*/  FADD.FTZ R172, R155, R172 ;  /* 0x000000ac9bac7221 */ /* 0x000fe20000010000 */
[-C--:B------:R-:W-:Y:S01]  /*109e0*/  FMUL.FTZ R35, R35, R157.reuse ;  /* 0x0000009d23237220 */ /* 0x080fe20000410000 */
[----:B------:R-:W2:Y:S01]  /*109f0*/  MUFU.EX2 R153, R162 ;  /* 0x000000a200997308 */ /* 0x000ea20000000800 */
[-C--:B------:R-:W-:Y:S01]  /*10a00*/  FMUL.FTZ R38, R38, R157.reuse ;  /* 0x0000009d26267220 */ /* 0x080fe20000410000 */
[----:B-----5:R-:W-:Y:S01]  /*10a10*/  FADD.FTZ R172, R203, R172 ;  /* 0x000000accbac7221 */ /* 0x020fe20000010000 */
        /* <DEDUP_REMOVED lines=76> */
[-C--:B------:R-:W-:Y:S01]  /*10ee0*/  FMUL.FTZ R150, R150, R157.reuse ;  /* 0x0000009d96967220 */ /* 0x080fe20000410000 */
[----:B------:R4:W5:Y:S01]  /*10ef0*/  MUFU.EX2 R170, R5 ;  /* 0x0000000500aa7308 */ /* 0x0009620000000800 */
[----:B---3--:R-:W-:Y:S01]  /*10f00*/  FADD.FTZ R172, R161, R172 ;  /* 0x000000aca1ac7221 */ /* 0x008fe20000010000 */
[----:B------:R-:W-:Y:S01]  /*10f10*/  FMUL.FTZ R151, R151, R157 ;  /* 0x0000009d97977220 */ /* 0x000fe20000410000 */
[----:B------:R-:W-:-:S02]  /*10f20*/  F2FP.BF16.F32.PACK_AB R153, R163, R153 ;  /* 0x00000099a399723e */ /* 0x000fc400000010ff */
[----:B------:R-:W-:Y:S02]  /*10f30*/  F2FP.BF16.F32.PACK_AB R157, R171, R167 ;  /* 0x000000a7ab9d723e */ /* 0x000fe400000010ff */
[----:B------:R-:W-:Y:S01]  /*10f40*/  F2FP.BF16.F32.PACK_AB R162, R181, R180 ;  /* 0x000000b4b5a2723e */ /* 0x000fe200000010ff */
[----:B------:R-:W3:Y:S01]  /*10f50*/  MUFU.EX2 R182, R182 ;  /* 0x000000b600b67308 */ /* 0x000ee20000000800 */
[----:B----4-:R-:W-:Y:S01]  /*10f60*/  IADD3 R5, -R217, 0xb, RZ ;  /* 0x0000000bd9057810 */ /* 0x010fe20007ffe1ff */
[----:B--2---:R-:W-:Y:S01]  /*10f70*/  FADD.FTZ R3, R179, R172 ;  /* 0x000000acb3037221 */ /* 0x004fe20000010000 */
[----:B------:R-:W-:Y:S02]  /*10f80*/  F2FP.BF16.F32.PACK_AB R166, R189, R188 ;  /* 0x000000bcbda6723e */ /* 0x000fe400000010ff */
[----:B------:R-:W-:Y:S01]  /*10f90*/  F2FP.BF16.F32.PACK_AB R168, R193, R168 ;  /* 0x000000a8c1a8723e */ /* 0x000fe200000010ff */
[----:B------:R2:W-:Y:S06]  /*10fa0*/  BAR.ARV R5, 0x100 ;  /* 0x000400050000751d */ /* 0x0005ec0000002000 */
[----:B------:R-:W4:Y:S01]  /*10fb0*/  MUFU.EX2 R183, R183 ;  /* 0x000000b700b77308 */ /* 0x000f220000000800 */
[----:B------:R0:W-:Y:S01]  /*10fc0*/  @!P1 SYNCS.ARRIVE.TRANS64.RED.A1T0 RZ, [R154+URZ], RZ ;  /* 0x000000ff9aff99a7 */ /* 0x0001e2000810043f */
[C---:B-----5:R-:W-:Y:S01]  /*10fd0*/  FADD.FTZ R4, R170.reuse, R169 ;  /* 0x000000a9aa047221 */ /* 0x060fe20000010000 */
[----:B------:R-:W-:Y:S01]  /*10fe0*/  F2FP.BF16.F32.PACK_AB R170, R170, R196 ;  /* 0x000000c4aaaa723e */ /* 0x000fe200000010ff */
[----:B---3--:R-:W-:Y:S01]  /*10ff0*/  FADD.FTZ R178, R182, R3 ;  /* 0x00000003b6b27221 */ /* 0x008fe20000010000 */
[----:B------:R-:W-:-:S03]  /*11000*/  F2FP.BF16.F32.PACK_AB R161, R179, R161 ;  /* 0x000000a1b3a1723e */ /* 0x000fc600000010ff */
[----:B------:R-:W-:Y:S01]  /*11010*/  MUFU.EX2 R187, R187 ;  /* 0x000000bb00bb7308 */ /* 0x000fe20000000800 */
[----:B0-----:R-:W-:Y:S02]  /*11020*/  F2FP.BF16.F32.PACK_AB R154, R165, R164 ;  /* 0x000000a4a59a723e */ /* 0x001fe400000010ff */
[----:B------:R-:W-:-:S05]  /*11030*/  F2FP.BF16.F32.PACK_AB R164, R185, R184 ;  /* 0x000000b8b9a4723e */ /* 0x000fca00000010ff */
[----:B------:R-:W0:Y:S01]  /*11040*/  MUFU.EX2 R165, R186 ;  /* 0x000000ba00a57308 */ /* 0x000e220000000800 */
[C---:B----4-:R-:W-:Y:S01]  /*11050*/  FADD.FTZ R178, R183.reuse, R178 ;  /* 0x000000b2b7b27221 */ /* 0x050fe20000010000 */
[----:B------:R-:W-:-:S06]  /*11060*/  F2FP.BF16.F32.PACK_AB R163, R183, R182 ;  /* 0x000000b6b7a3723e */ /* 0x000fcc00000010ff */
[----:B------:R-:W3:Y:S08]  /*11070*/  MUFU.EX2 R190, R190 ;  /* 0x000000be00be7308 */ /* 0x000ef00000000800 */
[----:B------:R-:W4:Y:S01]  /*11080*/  MUFU.EX2 R191, R191 ;  /* 0x000000bf00bf7308 */ /* 0x000f220000000800 */
[----:B0-----:R-:W-:Y:S01]  /*11090*/  FADD.FTZ R178, R165, R178 ;  /* 0x000000b2a5b27221 */ /* 0x001fe20000010000 */
[----:B------:R-:W-:-:S03]  /*110a0*/  F2FP.BF16.F32.PACK_AB R165, R187, R165 ;  /* 0x000000a5bba5723e */ /* 0x000fc600000010ff */
[----:B------:R-:W-:-:S03]  /*110b0*/  FADD.FTZ R3, R187, R178 ;  /* 0x000000b2bb037221 */ /* 0x000fc60000010000 */
[----:B------:R-:W0:Y:S01]  /*110c0*/  MUFU.EX2 R169, R194 ;  /* 0x000000c200a97308 */ /* 0x000e220000000800 */
[----:B---3--:R-:W-:-:S07]  /*110d0*/  FADD.FTZ R176, R190, R3 ;  /* 0x00000003beb07221 */ /* 0x008fce0000010000 */
[----:B------:R-:W3:Y:S01]  /*110e0*/  MUFU.EX2 R172, R195 ;  /* 0x000000c300ac7308 */ /* 0x000ee20000000800 */
[C---:B----4-:R-:W-:Y:S01]  /*110f0*/  FADD.FTZ R176, R191.reuse, R176 ;  /* 0x000000b0bfb07221 */ /* 0x050fe20000010000 */
[----:B------:R-:W-:-:S06]  /*11100*/  F2FP.BF16.F32.PACK_AB R167, R191, R190 ;  /* 0x000000bebfa7723e */ /* 0x000fcc00000010ff */
[----:B------:R-:W4:Y:S01]  /*11110*/  MUFU.EX2 R198, R198 ;  /* 0x000000c600c67308 */ /* 0x000f220000000800 */
[----:B0-----:R-:W-:-:S07]  /*11120*/  FADD.FTZ R3, R169, R176 ;  /* 0x000000b0a9037221 */ /* 0x001fce0000010000 */
[----:B------:R-:W0:Y:S01]  /*11130*/  MUFU.EX2 R199, R199 ;  /* 0x000000c700c77308 */ /* 0x000e220000000800 */
[C---:B---3--:R-:W-:Y:S01]  /*11140*/  FADD.FTZ R3, R172.reuse, R3 ;  /* 0x00000003ac037221 */ /* 0x048fe20000010000 */
[----:B------:R-:W-:-:S03]  /*11150*/  F2FP.BF16.F32.PACK_AB R169, R172, R169 ;  /* 0x000000a9aca9723e */ /* 0x000fc600000010ff */
[----:B----4-:R-:W-:-:S04]  /*11160*/  FADD.FTZ R174, R198, R3 ;  /* 0x00000003c6ae7221 */ /* 0x010fc80000010000 */
[C---:B0-----:R-:W-:Y:S01]  /*11170*/  FADD.FTZ R3, R199.reuse, R174 ;  /* 0x000000aec7037221 */ /* 0x041fe20000010000 */
[----:B------:R-:W-:Y:S01]  /*11180*/  F2FP.BF16.F32.PACK_AB R171, R199, R198 ;  /* 0x000000c6c7ab723e */ /* 0x000fe200000010ff */
[----:B--2---:R-:W-:Y:S06]  /*11190*/  @!P0 BRA `(.L_x_11890) ;  /* 0x0000000000048947 */ /* 0x004fec0003800000 */
[----:B------:R-:W-:Y:S01]  /*111a0*/  BPT.TRAP 0x1 ;  /* 0x000000040000795c */ /* 0x000fe20000300000 */
.L_x_11890:
[----:B------:R0:W2:Y:S01]  /*111b0*/  SYNCS.PHASECHK.TRANS64.TRYWAIT P3, [R6+URZ+0x22850], R213 ;  /* 0x022850d5060075a7 */ /* 0x0000a2000806017f */
[----:B------:R-:W-:Y:S05]  /*111c0*/  @!P0 BRA `(.L_x_11891) ;  /* 0x0000000000048947 */ /* 0x000fea0003800000 */
[----:B------:R-:W-:Y:S01]  /*111d0*/  BPT.TRAP 0x1 ;  /* 0x000000040000795c */ /* 0x000fe20000300000 */
.L_x_11891:
[----:B------:R-:W-:Y:S04]  /*111e0*/  BSSY B0, `(.L_x_11892) ;  /* 0x0000004000007945 */ /* 0x000fe80003800000 */
[----:B--2---:R-:W-:Y:S05]  /*111f0*/  @P3 BRA `(.L_x_11893) ;  /* 0x0000000000083947 */ /* 0x004fea0003800000 */
[----:B------:R-:W2:Y:S02]  /*11200*/  SYNCS.PHASECHK.TRANS64.TRYWAIT P3, [R6+URZ+0x22850], R213 ;  /* 0x022850d5060075a7 */ /* 0x000ea4000806017f */
[----:B--2---:R-:W-:Y:S05]  /*11210*/  @!P3 BRA `(.L_x_11894) ;  /* 0x000000f800b4b947 */ /* 0x004fea0003800000 */
.L_x_11893:
[----:B------:R-:W-:Y:S05]  /*11220*/  BSYNC B0 ;  /* 0x0000000000007941 */ /* 0x000fea0003800000 */
.L_x_11892:
[----:B------:R-:W3:Y:S01]  /*11230*/  S2R R174, SR_TID.X ;  /* 0x0000000000ae7919 */ /* 0x000ee20000002100 */
[----:B------:R-:W-:Y:S01]  /*11240*/  IMAD.MOV.U32 R173, RZ, RZ, 0x40000040 ;  /* 0x40000040ffad7424 */ /* 0x000fe200078e00ff */
[----:B------:R-:W-:Y:S05]  /*11250*/  WARPSYNC.ALL ;  /* 0x0000000000007948 */ /* 0x000fea0003800000 */
[----:B------:R-:W-:Y:S01]  /*11260*/  R2UR UR7, R173 ;  /* 0x00000000ad0772ca */ /* 0x000fe200000e0000 */
[----:B------:R-:W-:Y:S02]  /*11270*/  IMAD R172, R2, 0xc00, R11 ;  /* 0x00000c0002ac7824 */ /* 0x000fe400078e020b */
[----:B------:R-:W-:-:S02]  /*11280*/  IMAD.MOV.U32 R175, RZ, RZ, 0x40000040 ;  /* 0x40000040ffaf7424 */ /* 0x000fc400078e00ff */
[----:B012---:R-:W-:Y:S01]  /*11290*/  @!P1 VIADD R6, R6, 0x22860 ;  /* 0x0002286006069836 */ /* 0x007fe20000000000 */
[----:B------:R-:W-:-:S04]  /*112a0*/  R2UR UR6, R172 ;  /* 0x00000000ac0672ca */ /* 0x000fc800000e0000 */
[----:B------:R-:W-:Y:S02]  /*112b0*/  @!P1 PRMT R6, RZ, 0x654, R6 ;  /* 0x00000654ff069816 */ /* 0x000fe40000000006 */
[----:B---3--:R-:W-:-:S05]  /*112c0*/  SHF.R.U32.HI R174, RZ, 0x7, R174 ;  /* 0x00000007ffae7819 */ /* 0x008fca00000116ae */
[----:B------:R-:W-:Y:S02]  /*112d0*/  VIADD R173, R174, 0x8 ;  /* 0x00000008aead7836 */ /* 0x000fe40000000000 */
[----:B------:R-:W-:-:S03]  /*112e0*/  VIADD R174, R172, 0x80 ;  /* 0x00000080acae7836 */ /* 0x000fc60000000000 */
        /* <DEDUP_REMOVED lines=45> */
[----:B0-----:R-:W-:-:S07]  /*115c0*/  IMAD.MOV.U32 R6, RZ, RZ, R216 ;  /* 0x000000ffff067224 */ /* 0x001fce00078e00d8 */
.L_x_11885:
[----:B------:R-:W-:-:S13]  /*115d0*/  ISETP.GE.AND P2, PT, R6, R219, PT ;  /* 0x000000db0600720c */ /* 0x000fda0003f46270 */
[----:B------:R-:W-:Y:S05]  /*115e0*/  @!P2 BRA `(.L_x_11896) ;  /* 0x00000030006ca947 */ /* 0x000fea0003800000 */
[----:B------:R-:W-:Y:S02]  /*115f0*/  IMAD.MOV.U32 R216, RZ, RZ, R7 ;  /* 0x000000ffffd87224 */ /* 0x000fe400078e0007 */
[----:B------:R-:W-:-:S07]  /*11600*/  IMAD.MOV.U32 R217, RZ, RZ, R0 ;  /* 0x000000ffffd97224 */ /* 0x000fce00078e0000 */
.L_x_11914:
[----:B------:R-:W-:Y:S01]  /*11610*/  VIADD R2, R2, 0x1 ;  /* 0x0000000102027836 */ /* 0x000fe20000000000 */
[----:B------:R-:W-:Y:S05]  /*11620*/  YIELD ;  /* 0x0000000000007946 */ /* 0x000fea0003800000 */
[----:B------:R-:W-:-:S04]  /*11630*/  ISETP.NE.AND P2, PT, R2, 0x2, PT ;  /* 0x000000020200780c */ /* 0x000fc80003f45270 */
[----:B------:R-:W-:Y:S02]  /*11640*/  SEL R0, RZ, 0x1, P2 ;  /* 0x00000001ff007807 */ /* 0x000fe40001000000 */
[----:B------:R-:W-:Y:S02]  /*11650*/  SEL R2, R2, RZ, P2 ;  /* 0x000000ff02027207 */ /* 0x000fe40001000000 */
[----:B------:R-:W-:Y:S01]  /*11660*/  LOP3.LUT R19, R19, R0, RZ, 0x3c, !PT ;  /* 0x0000000013137212 */ /* 0x000fe200078e3cff */
[----:B--2---:R-:W-:Y:S06]  /*11670*/  @!P0 BRA `(.L_x_11897) ;  /* 0x0000000000048947 */ /* 0x004fec0003800000 */
[----:B------:R-:W-:Y:S01]  /*11680*/  BPT.TRAP 0x1 ;  /* 0x000000040000795c */ /* 0x000fe20000300000 */
.L_x_11897:
[----:B0-----:R-:W-:Y:S01]  /*11690*/  IMAD R201, R2, 0x8, R16 ;  /* 0x0000000802c97824 */ /* 0x001fe200078e0210 */
[----:B------:R-:W-:-:S04]  /*116a0*/  SHF.L.U32 R200, R19, 0x1f, RZ ;  /* 0x0000001f13c87819 */ /* 0x000fc800000006ff */
[----:B------:R0:W2:Y:S01]  /*116b0*/  SYNCS.PHASECHK.TRANS64.TRYWAIT P2, [R201+URZ+0x22830], R200 ;  /* 0x022830c8c90075a7 */ /* 0x0000a2000804017f */
[----:B------:R-:W-:Y:S05]  /*116c0*/  @!P0 BRA `(.L_x_11898) ;  /* 0x0000000000048947 */ /* 0x000fea0003800000 */
[----:B------:R-:W-:Y:S01]  /*116d0*/  BPT.TRAP 0x1 ;  /* 0x000000040000795c */ /* 0x000fe20000300000 */
.L_x_11898:
[----:B------:R-:W-:Y:S02]  /*116e0*/  IMAD R202, R2, 0x300, R211 ;  /* 0x0000030002ca7824 */ /* 0x000fe400078e02d3 */
[----:B------:R-:W-:Y:S01]  /*116f0*/  IMAD.MOV.U32 R203, RZ, RZ, 0x40000040 ;  /* 0x40000040ffcb7424 */ /* 0x000fe200078e00ff */
[----:B--2---:R-:W-:Y:S06]  /*11700*/  @P2 BRA `(.L_x_11899) ;  /* 0x0000000000082947 */ /* 0x004fec0003800000 */
[----:B------:R-:W2:Y:S02]  /*11710*/  SYNCS.PHASECHK.TRANS64.TRYWAIT P2, [R201+URZ+0x22830], R200 ;  /* 0x022830c8c90075a7 */ /* 0x000ea4000804017f */
[----:B--2---:R-:W-:Y:S05]  /*11720*/  @!P2 BRA `(.L_x_11900) ;  /* 0x000000f40084a947 */ /* 0x004fea0003800000 */
.L_x_11899:
[----:B------:R-:W-:Y:S05]  /*11730*/  WARPSYNC.ALL ;  /* 0x0000000000007948 */ /* 0x000fea0003800000 */
[C---:B------:R-:W-:Y:S01]  /*11740*/  R2UR UR6, R202.reuse ;  /* 0x00000000ca0672ca */ /* 0x040fe200000e0000 */
[----:B-1----:R-:W-:Y:S01]  /*11750*/  WARPGROUP.ARRIVE ;  /* 0x00000000000079c5 */ /* 0x002fe20000000000 */
[----:B------:R-:W-:Y:S01]  /*11760*/  R2UR UR7, R203 ;  /* 0x00000000cb0772ca */ /* 0x000fe200000e0000 */
[----:B------:R-:W-:Y:S01]  /*11770*/  VIADD R212, R202, 0x2 ;  /* 0x00000002cad47836 */ /* 0x000fe20000000000 */
[----:B------:R-:W-:Y:S01]  /*11780*/  R2UR UR4, R8 ;  /* 0x00000000080472ca */ /* 0x000fe200000e0000 */
[----:B------:R-:W-:Y:S01]  /*11790*/  IMAD.MOV.U32 R213, RZ, RZ, 0x40000040 ;  /* 0x40000040ffd57424 */ /* 0x000fe200078e00ff */
[----:B------:R-:W-:Y:S01]  /*117a0*/  R2UR UR5, R9 ;  /* 0x00000000090572ca */ /* 0x000fe200000e0000 */
[----:B------:R-:W-:Y:S01]  /*117b0*/  IMAD.MOV.U32 R203, RZ, RZ, 0x40000040 ;  /* 0x40000040ffcb7424 */ /* 0x000fe200078e00ff */
[----:B------:R-:W-:Y:S01]  /*117c0*/  ISETP.NE.AND P2, PT, R234, 0x1, PT ;  /* 0x00000001ea00780c */ /* 0x000fe20003f45270 */
[----:B------:R-:W1:Y:S01]  /*117d0*/  S2R R7, SR_TID.X ;  /* 0x0000000000077919 */ /* 0x000e620000002100 */
[----:B------:R-:W-:-:S09]  /*117e0*/  IMAD.IADD R227, R215, 0x1, R210 ;  /* 0x00000001d7e37824 */ /* 0x000fd200078e02d2 */
        /* <DEDUP_REMOVED lines=8> */
[----:B------:R-:W3:Y:S08]  /*11870*/  @P2 LDC R5, c[0x0][0x44c] ;  /* 0x00011300ff052b82 */ /* 0x000ef00000000800 */
[----:B------:R-:W4:Y:S01]  /*11880*/  @P2 LDC R0, c[0x0][0x450] ;  /* 0x00011400ff002b82 */ /* 0x000f220000000800 */
[----:B-1----:R-:W-:Y:S01]  /*11890*/  SHF.R.U32.HI R7, RZ, 0x7, R7 ;  /* 0x00000007ff077819 */ /* 0x002fe20000011607 */
[----:B---3--:R-:W-:-:S05]  /*118a0*/  @P2 IMAD.HI.U32 R5, R227, R5, RZ ;  /* 0x00000005e3052227 */ /* 0x008fca00078e00ff */
[----:B----4-:R-:W-:Y:S01]  /*118b0*/  @P2 SHF.R.U32.HI R227, RZ, R0, R5 ;  /* 0x00000000ffe32219 */ /* 0x010fe20000011605 */
[----:B------:R-:W-:Y:S01]  /*118c0*/  @!P1 VIADD R0, R201, 0x22840 ;  /* 0x00022840c9009836 */ /* 0x000fe20000000000 */
[----:B------:R-:W-:Y:S02]  /*118d0*/  IADD3 R5, -R7, 0xb, RZ ;  /* 0x0000000b07057810 */ /* 0x000fe40007ffe1ff */
[----:B------:R-:W-:Y:S01]  /*118e0*/  ISETP.GE.AND P2, PT, R229, 0x1, PT ;  /* 0x00000001e500780c */ /* 0x000fe20003f46270 */
[----:B------:R-:W1:Y:S01]  /*118f0*/  SHFL.IDX PT, R7, R227, RZ, 0x1c1f ;  /* 0x001c1fffe3077589 */ /* 0x000e6200000e0000 */
[----:B------:R-:W-:Y:S01]  /*11900*/  @!P1 PRMT R0, RZ, 0x654, R0 ;  /* 0x00000654ff009816 */ /* 0x000fe20000000000 */
[----:B------:R-:W-:Y:S02]  /*11910*/  WARPGROUP.DEPBAR.LE gsb0, 0x0 ;  /* 0x00008000000079c5 */ /* 0x000fe40000010000 */
[----:B------:R-:W-:-:S06]  /*11920*/  WARPGROUP.ARRIVE ;  /* 0x00000000000079c5 */ /* 0x000fcc0000000000 */
        /* <DEDUP_REMOVED lines=15> */
[----:B------:R-:W-:Y:S02]  /*11a20*/  ULOP3.LUT UR4, URZ, UR45, URZ, 0x33, !UPT ;  /* 0x0000002d3f047292 */ /* 0x000fe4000f8e333f */
[----:B------:R-:W-:Y:S02]  /*11a30*/  WARPGROUP.DEPBAR.LE gsb0, 0x0 ;  /* 0x00008000000079c5 */ /* 0x000fe40000010000 */
[----:B------:R3:W-:Y:S06]  /*11a40*/  BAR.ARV R5, 0x100 ;  /* 0x000400050000751d */ /* 0x0007ec0000002000 */
[----:B------:R4:W-:Y:S02]  /*11a50*/  @!P1 SYNCS.ARRIVE.TRANS64.RED.A1T0 RZ, [R0+URZ], RZ ;  /* 0x000000ff00ff99a7 */ /* 0x0009e4000810043f */
[----:B----4-:R-:W-:-:S04]  /*11a60*/  IMAD R0, R6, -0x60, RZ ;  /* 0xffffffa006007824 */ /* 0x010fc800078e02ff */
[----:B------:R-:W-:-:S04]  /*11a70*/  VIADD R10, R0, 0x1 ;  /* 0x00000001000a7836 */ /* 0x000fc80000000000 */
[----:B------:R-:W-:-:S05]  /*11a80*/  IMAD R10, R206, -0x2, R10 ;  /* 0xfffffffece0a7824 */ /* 0x000fca00078e020a */
[----:B------:R-:W-:-:S05]  /*11a90*/  IADD3 R213, -R204, R10, R205 ;  /* 0x0000000accd57210 */ /* 0x000fca0007ffe1cd */
[C---:B------:R-:W-:Y:S02]  /*11aa0*/  VIADD R226, R213.reuse, UR44 ;  /* 0x0000002cd5e27c36 */ /* 0x040fe40008000000 */
[----:B------:R-:W-:Y:S02]  /*11ab0*/  VIADD R213, R213, UR4 ;  /* 0x00000004d5d57c36 */ /* 0x000fe40008000000 */
[C---:B-1----:R-:W-:Y:S02]  /*11ac0*/  IMAD.IADD R212, R7.reuse, 0x1, R226 ;  /* 0x0000000107d47824 */ /* 0x042fe400078e02e2 */
        /* <DEDUP_REMOVED lines=14> */
.L_x_11903:
[----:B------:R-:W-:-:S05]  /*11bb0*/  IMAD.U32 R228, RZ, RZ, UR37 ;  /* 0x00000025ffe47e24 */ /* 0x000fca000f8e00ff */
[----:B------:R-:W-:-:S13]  /*11bc0*/  ISETP.NE.AND P2, PT, R228, 0x1, PT ;  /* 0x00000001e400780c */ /* 0x000fda0003f45270 */
[----:B------:R-:W1:Y:S02]  /*11bd0*/  @P2 LDC.64 R202, c[0x0][0x9e8] ;  /* 0x00027a00ffca2b82 */ /* 0x000e640000000a00 */
[----:B-1----:R-:W-:-:S05]  /*11be0*/  @P2 IMAD.HI.U32 R202, R7, R202, RZ ;  /* 0x000000ca07ca2227 */ /* 0x002fca00078e00ff */
[----:B------:R-:W-:-:S07]  /*11bf0*/  @P2 SHF.R.U32.HI R7, RZ, R203, R202 ;  /* 0x000000cbff072219 */ /* 0x000fce00000116ca */
.L_x_11904:
[----:B------:R-:W-:Y:S05]  /*11c00*/  BSYNC B0 ;  /* 0x0000000000007941 */ /* 0x000fea0003800000 */
.L_x_11902:
[----:B------:R-:W-:-:S04]  /*11c10*/  IMAD R202, R206, -0x2, R0 ;  /* 0xfffffffececa7824 */ /* 0x000fc800078e0200 */
[----:B------:R-:W-:-:S05]  /*11c20*/  IMAD R202, R7, R228, R202 ;  /* 0x000000e407ca7224 */ /* 0x000fca00078e02ca */
[----:B------:R-:W-:Y:S02]  /*11c30*/  VIMNMX R10, R10, R202, !PT ;  /* 0x000000ca0a0a7248 */ /* 0x000fe40007fe0100 */
[----:B------:R-:W-:-:S07]  /*11c40*/  VIADDMNMX R212, R202, R228, R212, PT ;  /* 0x000000e4cad47246 */ /* 0x000fce00038001d4 */
.L_x_11901:
[----:B------:R-:W3:Y:S01]  /*11c50*/  LDL.LU R228, [R1] ;  /* 0x0000000001e47983 */ /* 0x000ee20000300800 */
[C---:B------:R-:W-:Y:S02]  /*11c60*/  ISETP.GE.AND P2, PT, R0.reuse, 0x1, PT ;  /* 0x000000010000780c */ /* 0x040fe40003f46270 */
[----:B------:R-:W-:Y:S02]  /*11c70*/  ISETP.GE.AND P4, PT, R0, 0x9, PT ;  /* 0x000000090000780c */ /* 0x000fe40003f86270 */
[----:B---3--:R-:W-:-:S09]  /*11c80*/  LOP3.LUT R228, R228, 0xfff7ffff, RZ, 0xc0, !PT ;  /* 0xfff7ffffe4e47812 */ /* 0x008fd200078ec0ff */
        /* <DEDUP_REMOVED lines=131> */
[----:B------:R-:W1:Y:S02]  /*124c0*/  SHFL.IDX PT, R10, R227, 0x1, 0x1c1f ;  /* 0x003c1f00e30a7f89 */ /* 0x000e6400000e0000 */
[----:B------:R-:W-:Y:S02]  /*124d0*/  ISETP.LT.OR P6, PT, R212, 0x5a, P6 ;  /* 0x0000005ad400780c */ /* 0x000fe400037c1670 */
[----:B------:R3:W-:Y:S02]  /*124e0*/  STL [R1], R228 ;  /* 0x000000e401007387 */ /* 0x0007e40000100800 */
[----:B------:R-:W-:-:S02]  /*124f0*/  FSEL R197, R197, -INF , !P6 ;  /* 0xff800000c5c57808 */ /* 0x000fc40007000000 */
[----:B------:R-:W-:Y:S01]  /*12500*/  ISETP.GE.AND P6, PT, R229, 0x1, PT ;  /* 0x00000001e500780c */ /* 0x000fe20003fc6270 */
[--C-:B-1----:R-:W-:Y:S02]  /*12510*/  IMAD.IADD R226, R226, 0x1, R10.reuse ;  /* 0x00000001e2e27824 */ /* 0x102fe400078e020a */
        /* <DEDUP_REMOVED lines=14> */
.L_x_11907:
[----:B------:R-:W-:-:S05]  /*12600*/  IMAD.U32 R203, RZ, RZ, UR37 ;  /* 0x00000025ffcb7e24 */ /* 0x000fca000f8e00ff */
[----:B------:R-:W-:-:S13]  /*12610*/  ISETP.NE.AND P6, PT, R203, 0x1, PT ;  /* 0x00000001cb00780c */ /* 0x000fda0003fc5270 */
[----:B------:R-:W1:Y:S02]  /*12620*/  @P6 LDC.64 R152, c[0x0][0x9e8] ;  /* 0x00027a00ff986b82 */ /* 0x000e640000000a00 */
[----:B-1----:R-:W-:-:S05]  /*12630*/  @P6 IMAD.HI.U32 R152, R10, R152, RZ ;  /* 0x000000980a986227 */ /* 0x002fca00078e00ff */
[----:B------:R-:W-:-:S07]  /*12640*/  @P6 SHF.R.U32.HI R10, RZ, R153, R152 ;  /* 0x00000099ff0a6219 */ /* 0x000fce0000011698 */
.L_x_11908:
[----:B------:R-:W-:Y:S05]  /*12650*/  BSYNC B0 ;  /* 0x0000000000007941 */ /* 0x000fea0003800000 */
.L_x_11906:
[----:B------:R-:W-:-:S04]  /*12660*/  IMAD R0, R206, -0x2, R0 ;  /* 0xfffffffece007824 */ /* 0x000fc800078e0200 */
[----:B------:R-:W-:-:S05]  /*12670*/  IMAD R0, R10, R203, R0 ;  /* 0x000000cb0a007224 */ /* 0x000fca00078e0200 */
[----:B------:R-:W-:Y:S02]  /*12680*/  VIMNMX R213, R213, R0, !PT ;  /* 0x00000000d5d57248 */ /* 0x000fe40007fe0100 */
[----:B------:R-:W-:-:S07]  /*12690*/  VIADDMNMX R226, R0, R203, R226, PT ;  /* 0x000000cb00e27246 */ /* 0x000fce00038001e2 */
.L_x_11905:
[----:B------:R-:W-:Y:S02]  /*126a0*/  ISETP.GT.AND P2, PT, R213, 0x1, !P2 ;  /* 0x00000001d500780c */ /* 0x000fe40005744270 */
[----:B------:R-:W-:Y:S02]  /*126b0*/  FMNMX.FTZ R0, R7, R217, !PT ;  /* 0x000000d907007209 */ /* 0x000fe40007810000 */
[----:B------:R-:W-:Y:S02]  /*126c0*/  ISETP.LT.OR P2, PT, R226, 0x2, P2 ;  /* 0x00000002e200780c */ /* 0x000fe40001741670 */
[C---:B------:R-:W-:Y:S02]  /*126d0*/  LOP3.LUT P6, RZ, R228.reuse, 0x8000, RZ, 0xc0, !PT ;  /* 0x00008000e4ff7812 */ /* 0x040fe400078cc0ff */
        /* <DEDUP_REMOVED lines=65> */
[C---:B------:R-:W-:Y:S02]  /*12af0*/  ISETP.GT.AND P2, PT, R213.reuse, 0x29, !P2 ;  /* 0x00000029d500780c */ /* 0x040fe40005744270 */
[----:B------:R-:W-:Y:S02]  /*12b00*/  LOP3.LUT P3, RZ, R228, 0x80000, RZ, 0xc0, !PT ;  /* 0x00080000e4ff7812 */ /* 0x000fe4000786c0ff */
        /* <DEDUP_REMOVED lines=12> */
[----:B------:R-:W-:Y:S02]  /*12bd0*/  FSEL R195, R195, -INF , !P4 ;  /* 0xff800000c3c37808 */ /* 0x000fe40006000000 */
[----:B------:R-:W-:Y:S02]  /*12be0*/  ISETP.GT.AND P2, PT, R213, 0x31, !P2 ;  /* 0x00000031d500780c */ /* 0x000fe40005744270 */
[C---:B------:R-:W-:Y:S02]  /*12bf0*/  ISETP.LT.OR P5, PT, R226.reuse, 0x59, P5 ;  /* 0x00000059e200780c */ /* 0x040fe40002fa1670 */
[----:B------:R-:W-:-:S02]  /*12c00*/  ISETP.LT.OR P2, PT, R226, 0x32, P2 ;  /* 0x00000032e200780c */ /* 0x000fc40001741670 */
[----:B------:R-:W-:Y:S02]  /*12c10*/  FSEL R198, R198, -INF , !P5 ;  /* 0xff800000c6c67808 */ /* 0x000fe40006800000 */
[----:B------:R-:W-:Y:S02]  /*12c20*/  FSEL R179, R179, -INF , !P2 ;  /* 0xff800000b3b37808 */ /* 0x000fe40005000000 */
[----:B------:R-:W-:Y:S02]  /*12c30*/  LOP3.LUT P2, RZ, R228, 0x200, RZ, 0xc0, !PT ;  /* 0x00000200e4ff7812 */ /* 0x000fe4000784c0ff */
[----:B-1----:R-:W-:Y:S01]  /*12c40*/  FMNMX.FTZ R0, R0, R10, !PT ;  /* 0x0000000a00007209 */ /* 0x002fe20007810000 */
[----:B------:R-:W-:Y:S01]  /*12c50*/  IMAD.U32 R10, RZ, RZ, UR36 ;  /* 0x00000024ff0a7e24 */ /* 0x000fe2000f8e00ff */
[----:B------:R-:W-:-:S03]  /*12c60*/  ISETP.GT.AND P2, PT, R213, 0x38, !P2 ;  /* 0x00000038d500780c */ /* 0x000fc60005744270 */
[----:B------:R-:W-:Y:S01]  /*12c70*/  FMUL.FTZ R153, R0, R10 ;  /* 0x0000000a00997220 */ /* 0x000fe20000410000 */
        /* <DEDUP_REMOVED lines=23> */
[----:B------:R-:W-:Y:S02]  /*12df0*/  FSEL R152, R0, RZ, P2 ;  /* 0x000000ff00987208 */ /* 0x000fe40001000000 */
[----:B------:R-:W-:Y:S02]  /*12e00*/  FSEL R153, R153, RZ, P2 ;  /* 0x000000ff99997208 */ /* 0x000fe40001000000 */
[----:B------:R-:W-:Y:S01]  /*12e10*/  ISETP.GT.AND P2, PT, R213, RZ, !P3 ;  /* 0x000000ffd500720c */ /* 0x000fe20005f44270 */
[----:B------:R-:W-:Y:S02]  /*12e20*/  FADD.FTZ R152, -R152, R217 ;  /* 0x000000d998987221 */ /* 0x000fe40000010100 */
[-CC-:B------:R-:W-:Y:S01]  /*12e30*/  FFMA.FTZ R7, R7, R10.reuse, -R153.reuse ;  /* 0x0000000a07077223 */ /* 0x180fe20000010899 */
[-CC-:B------:R-:W-:Y:S01]  /*12e40*/  FFMA.FTZ R202, R202, R10.reuse, -R153.reuse ;  /* 0x0000000acaca7223 */ /* 0x180fe20000010899 */
        /* <DEDUP_REMOVED lines=24> */
[----:B------:R-:W-:-:S04]  /*12fd0*/  ISETP.LT.OR P2, PT, R226, 0x1, P2 ;  /* 0x00000001e200780c */ /* 0x000fc80001741670 */
[----:B------:R-:W-:Y:S02]  /*12fe0*/  FSEL R154, R154, -INF , !P2 ;  /* 0xff8000009a9a7808 */ /* 0x000fe40005000000 */
[----:B------:R-:W-:Y:S01]  /*12ff0*/  ISETP.GT.AND P2, PT, R213, 0x59, !P6 ;  /* 0x00000059d500780c */ /* 0x000fe20007744270 */
[----:B------:R-:W1:Y:S03]  /*13000*/  MUFU.EX2 R153, R152 ;  /* 0x0000009800997308 */ /* 0x000e660000000800 */
[----:B------:R-:W-:-:S04]  /*13010*/  ISETP.LT.OR P2, PT, R226, 0x5a, P2 ;  /* 0x0000005ae200780c */ /* 0x000fc80001741670 */
[----:B------:R-:W-:Y:S01]  /*13020*/  FSEL R199, R199, -INF , !P2 ;  /* 0xff800000c7c77808 */ /* 0x000fe20005000000 */
[----:B------:R-:W3:Y:S08]  /*13030*/  MUFU.EX2 R152, R202 ;  /* 0x000000ca00987308 */ /* 0x000ef00000000800 */
[----:B------:R-:W4:Y:S01]  /*13040*/  MUFU.EX2 R156, R156 ;  /* 0x0000009c009c7308 */ /* 0x000f220000000800 */
[----:B-1----:R-:W-:Y:S01]  /*13050*/  FFMA.FTZ R4, R153, R4, R7 ;  /* 0x0000000499047223 */ /* 0x002fe20000010007 */
[-C--:B------:R-:W-:Y:S01]  /*13060*/  FMUL.FTZ R24, R24, R153.reuse ;  /* 0x0000009918187220 */ /* 0x080fe20000410000 */
[-C--:B------:R-:W-:Y:S01]  /*13070*/  FMUL.FTZ R25, R25, R153.reuse ;  /* 0x0000009919197220 */ /* 0x080fe20000410000 */
[-C--:B------:R-:W-:Y:S01]  /*13080*/  FMUL.FTZ R28, R28, R153.reuse ;  /* 0x000000991c1c7220 */ /* 0x080fe20000410000 */
[-C--:B------:R-:W-:Y:S01]  /*13090*/  FMUL.FTZ R29, R29, R153.reuse ;  /* 0x000000991d1d7220 */ /* 0x080fe20000410000 */
[-C--:B------:R-:W-:Y:S01]  /*130a0*/  FMUL.FTZ R32, R32, R153.reuse ;  /* 0x0000009920207220 */ /* 0x080fe20000410000 */
[----:B------:R-:W-:Y:S01]  /*130b0*/  FMUL.FTZ R33, R33, R153 ;  /* 0x0000009921217220 */ /* 0x000fe20000410000 */
[----:B------:R-:W1:Y:S01]  /*130c0*/  MUFU.EX2 R157, R157 ;  /* 0x0000009d009d7308 */ /* 0x000e620000000800 */
[C---:B---3--:R-:W-:Y:S01]  /*130d0*/  FADD.FTZ R4, R152.reuse, R4 ;  /* 0x0000000498047221 */ /* 0x048fe20000010000 */
[----:B------:R-:W-:Y:S01]  /*130e0*/  F2FP.BF16.F32.PACK_AB R152, R152, R7 ;  /* 0x000000079898723e */ /* 0x000fe200000010ff */
[-C--:B------:R-:W-:Y:S01]  /*130f0*/  FMUL.FTZ R36, R36, R153.reuse ;  /* 0x0000009924247220 */ /* 0x080fe20000410000 */
[----:B------:R-:W-:Y:S01]  /*13100*/  FMNMX.FTZ R7, R154, R216, !PT ;  /* 0x000000d89a077209 */ /* 0x000fe20007810000 */
[-C--:B------:R-:W-:Y:S01]  /*13110*/  FMUL.FTZ R37, R37, R153.reuse ;  /* 0x0000009925257220 */ /* 0x080fe20000410000 */
[-C--:B------:R-:W-:Y:S01]  /*13120*/  FMUL.FTZ R40, R40, R153.reuse ;  /* 0x0000009928287220 */ /* 0x080fe20000410000 */
[----:B------:R-:W-:Y:S01]  /*13130*/  FMUL.FTZ R41, R41, R153 ;  /* 0x0000009929297220 */ /* 0x000fe20000410000 */
[----:B------:R-:W-:Y:S01]  /*13140*/  FMNMX.FTZ R7, R155, R7, !PT ;  /* 0x000000079b077209 */ /* 0x000fe20007810000 */
[----:B------:R-:W3:Y:S01]  /*13150*/  MUFU.EX2 R160, R160 ;  /* 0x000000a000a07308 */ /* 0x000ee20000000800 */
[----:B----4-:R-:W-:Y:S01]  /*13160*/  FADD.FTZ R4, R156, R4 ;  /* 0x000000049c047221 */ /* 0x010fe20000010000 */
[----:B------:R-:W-:Y:S01]  /*13170*/  FMUL.FTZ R44, R44, R153 ;  /* 0x000000992c2c7220 */ /* 0x000fe20000410000 */
[----:B------:R-:W-:Y:S01]  /*13180*/  FMNMX.FTZ R7, R158, R7, !PT ;  /* 0x000000079e077209 */ /* 0x000fe20007810000 */
[-C--:B------:R-:W-:Y:S01]  /*13190*/  FMUL.FTZ R45, R45, R153.reuse ;  /* 0x000000992d2d7220 */ /* 0x080fe20000410000 */
[-C--:B------:R-:W-:Y:S01]  /*131a0*/  FMUL.FTZ R48, R48, R153.reuse ;  /* 0x0000009930307220 */ /* 0x080fe20000410000 */
[----:B------:R-:W-:Y:S01]  /*131b0*/  FMUL.FTZ R49, R49, R153 ;  /* 0x0000009931317220 */ /* 0x000fe20000410000 */
[----:B------:R-:W-:Y:S01]  /*131c0*/  FMNMX.FTZ R7, R159, R7, !PT ;  /* 0x000000079f077209 */ /* 0x000fe20007810000 */
[----:B------:R-:W4:Y:S01]  /*131d0*/  MUFU.EX2 R161, R161 ;  /* 0x000000a100a17308 */ /* 0x000f220000000800 */
[----:B-1----:R-:W-:Y:S01]  /*131e0*/  FADD.FTZ R4, R157, R4 ;  /* 0x000000049d047221 */ /* 0x002fe20000010000 */
[----:B------:R-:W-:Y:S01]  /*131f0*/  FMUL.FTZ R52, R52, R153 ;  /* 0x0000009934347220 */ /* 0x000fe20000410000 */
[----:B------:R-:W-:Y:S01]  /*13200*/  FMNMX.FTZ R7, R162, R7, !PT ;  /* 0x00000007a2077209 */ /* 0x000fe20007810000 */
[-C--:B------:R-:W-:Y:S01]  /*13210*/  FMUL.FTZ R53, R53, R153.reuse ;  /* 0x0000009935357220 */ /* 0x080fe20000410000 */
[-C--:B------:R-:W-:Y:S01]  /*13220*/  FMUL.FTZ R56, R56, R153.reuse ;  /* 0x0000009938387220 */ /* 0x080fe20000410000 */
[----:B------:R-:W-:Y:S01]  /*13230*/  FMUL.FTZ R57, R57, R153 ;  /* 0x0000009939397220 */ /* 0x000fe20000410000 */
[----:B------:R-:W-:Y:S01]  /*13240*/  FMNMX.FTZ R7, R163, R7, !PT ;  /* 0x00000007a3077209 */ /* 0x000fe20007810000 */
[----:B------:R-:W1:Y:S01]  /*13250*/  MUFU.EX2 R164, R164 ;  /* 0x000000a400a47308 */ /* 0x000e620000000800 */
[----:B---3--:R-:W-:Y:S01]  /*13260*/  FADD.FTZ R4, R160, R4 ;  /* 0x00000004a0047221 */ /* 0x008fe20000010000 */
[----:B------:R-:W-:Y:S01]  /*13270*/  FMUL.FTZ R60, R60, R153 ;  /* 0x000000993c3c7220 */ /* 0x000fe20000410000 */
        /* <DEDUP_REMOVED lines=71> */
[-C--:B------:R-:W-:Y:S01]  /*136f0*/  FMUL.FTZ R132, R132, R153.reuse ;  /* 0x0000009984847220 */ /* 0x080fe20000410000 */
[-C--:B------:R-:W-:Y:S01]  /*13700*/  FMUL.FTZ R133, R133, R153.reuse ;  /* 0x0000009985857220 */ /* 0x080fe20000410000 */
[----:B------:R-:W3:Y:S01]  /*13710*/  SHFL.BFLY PT, R202, R7, 0x2, 0x1f ;  /* 0x0c401f0007ca7f89 */ /* 0x000ee200000e0000 */
[-C--:B------:R-:W-:Y:S01]  /*13720*/  FMUL.FTZ R136, R136, R153.reuse ;  /* 0x0000009988887220 */ /* 0x080fe20000410000 */
[-C--:B------:R-:W-:Y:S01]  /*13730*/  FMUL.FTZ R137, R137, R153.reuse ;  /* 0x0000009989897220 */ /* 0x080fe20000410000 */
[-C--:B------:R-:W-:Y:S01]  /*13740*/  FMUL.FTZ R140, R140, R153.reuse ;  /* 0x000000998c8c7220 */ /* 0x080fe20000410000 */
[----:B------:R-:W5:Y:S01]  /*13750*/  MUFU.EX2 R184, R184 ;  /* 0x000000b800b87308 */ /* 0x000f620000000800 */
[----:B----4-:R-:W-:Y:S01]  /*13760*/  FADD.FTZ R4, R180, R4 ;  /* 0x00000004b4047221 */ /* 0x010fe20000010000 */
[-C--:B------:R-:W-:Y:S01]  /*13770*/  FMUL.FTZ R141, R141, R153.reuse ;  /* 0x000000998d8d7220 */ /* 0x080fe20000410000 */
[-C--:B------:R-:W-:Y:S01]  /*13780*/  FMUL.FTZ R144, R144, R153.reuse ;  /* 0x0000009990907220 */ /* 0x080fe20000410000 */
[-C--:B------:R-:W-:Y:S01]  /*13790*/  FMUL.FTZ R145, R145, R153.reuse ;  /* 0x0000009991917220 */ /* 0x080fe20000410000 */
[-C--:B------:R-:W-:Y:S01]  /*137a0*/  FMUL.FTZ R148, R148, R153.reuse ;  /* 0x0000009994947220 */ /* 0x080fe20000410000 */
[----:B------:R-:W-:-:S02]  /*137b0*/  FMUL.FTZ R149, R149, R153 ;  /* 0x0000009995957220 */ /* 0x000fc40000410000 */
[----:B------:R-:W4:Y:S01]  /*137c0*/  MUFU.EX2 R185, R185 ;  /* 0x000000b900b97308 */ /* 0x000f220000000800 */
[----:B-1----:R-:W-:-:S07]  /*137d0*/  FADD.FTZ R4, R181, R4 ;  /* 0x00000004b5047221 */ /* 0x002fce0000010000 */
[----:B------:R-:W1:Y:S01]  /*137e0*/  MUFU.EX2 R188, R188 ;  /* 0x000000bc00bc7308 */ /* 0x000e620000000800 */
[----:B-----5:R-:W-:Y:S01]  /*137f0*/  FADD.FTZ R4, R184, R4 ;  /* 0x00000004b8047221 */ /* 0x020fe20000010000 */
[----:B---3--:R-:W-:-:S06]  /*13800*/  FMNMX.FTZ R7, R7, R202, !PT ;  /* 0x000000ca07077209 */ /* 0x008fcc0007810000 */
[----:B------:R-:W3:Y:S01]  /*13810*/  MUFU.EX2 R189, R189 ;  /* 0x000000bd00bd7308 */ /* 0x000ee20000000800 */
[----:B------:R-:W5:Y:S07]  /*13820*/  SHFL.BFLY PT, R202, R7, 0x1, 0x1f ;  /* 0x0c201f0007ca7f89 */ /* 0x000f6e00000e0000 */
[----:B------:R-:W0:Y:S08]  /*13830*/  MUFU.EX2 R192, R192 ;  /* 0x000000c000c07308 */ /* 0x000e300000000800 */
[----:B------:R-:W2:Y:S08]  /*13840*/  MUFU.EX2 R193, R193 ;  /* 0x000000c100c17308 */ /* 0x000eb00000000800 */
[----:B------:R-:W2:Y:S01]  /*13850*/  MUFU.EX2 R196, R196 ;  /* 0x000000c400c47308 */ /* 0x000ea20000000800 */
[----:B-----5:R-:W-:-:S04]  /*13860*/  FMNMX.FTZ R7, R7, R202, !PT ;  /* 0x000000ca07077209 */ /* 0x020fc80007810000 */
[C---:B------:R-:W-:Y:S01]  /*13870*/  FSETP.NEU.FTZ.AND P2, PT, R7.reuse, -INF , PT ;  /* 0xff8000000700780b */ /* 0x040fe20003f5d000 */
[----:B------:R-:W-:-:S05]  /*13880*/  FMUL.FTZ R203, R7, R10 ;  /* 0x0000000a07cb7220 */ /* 0x000fca0000410000 */
[----:B------:R-:W-:-:S05]  /*13890*/  FSEL R203, R203, RZ, P2 ;  /* 0x000000ffcbcb7208 */ /* 0x000fca0001000000 */
[--C-:B------:R-:W-:Y:S01]  /*138a0*/  FFMA.FTZ R227, R154, R10, -R203.reuse ;  /* 0x0000000a9ae37223 */ /* 0x100fe200000108cb */
[----:B------:R-:W-:Y:S01]  /*138b0*/  F2FP.BF16.F32.PACK_AB R154, R157, R156 ;  /* 0x0000009c9d9a723e */ /* 0x000fe200000010ff */
[--C-:B------:R-:W-:Y:S01]  /*138c0*/  FFMA.FTZ R226, R158, R10, -R203.reuse ;  /* 0x0000000a9ee27223 */ /* 0x100fe200000108cb */
[----:B------:R-:W-:Y:S01]  /*138d0*/  F2FP.BF16.F32.PACK_AB R156, R161, R160 ;  /* 0x000000a0a19c723e */ /* 0x000fe200000010ff */
[--C-:B------:R-:W-:Y:S01]  /*138e0*/  FFMA.FTZ R202, R155, R10, -R203.reuse ;  /* 0x0000000a9bca7223 */ /* 0x100fe200000108cb */
[----:B------:R-:W-:Y:S01]  /*138f0*/  F2FP.BF16.F32.PACK_AB R160, R169, R168 ;  /* 0x000000a8a9a0723e */ /* 0x000fe200000010ff */
[----:B------:R-:W-:Y:S01]  /*13900*/  MUFU.EX2 R227, R227 ;  /* 0x000000e300e37308 */ /* 0x000fe20000000800 */
[----:B------:R-:W-:Y:S01]  /*13910*/  FSEL R169, R7, RZ, P2 ;  /* 0x000000ff07a97208 */ /* 0x000fe20001000000 */
[--C-:B------:R-:W-:Y:S01]  /*13920*/  FFMA.FTZ R159, R159, R10, -R203.reuse ;  /* 0x0000000a9f9f7223 */ /* 0x100fe200000108cb */
[----:B------:R-:W-:Y:S01]  /*13930*/  F2FP.BF16.F32.PACK_AB R158, R165, R164 ;  /* 0x000000a4a59e723e */ /* 0x000fe200000010ff */
[--C-:B------:R-:W-:Y:S01]  /*13940*/  FFMA.FTZ R217, R162, R10, -R203.reuse ;  /* 0x0000000aa2d97223 */ /* 0x100fe200000108cb */
[----:B------:R-:W-:Y:S01]  /*13950*/  F2FP.BF16.F32.PACK_AB R164, R177, R176 ;  /* 0x000000b0b1a4723e */ /* 0x000fe200000010ff */
[----:B------:R-:W-:Y:S01]  /*13960*/  FADD.FTZ R169, -R169, R216 ;  /* 0x000000d8a9a97221 */ /* 0x000fe20000010100 */
[-CC-:B------:R-:W-:Y:S01]  /*13970*/  FFMA.FTZ R163, R163, R10.reuse, -R203.reuse ;  /* 0x0000000aa3a37223 */ /* 0x180fe200000108cb */
[----:B------:R-:W-:Y:S01]  /*13980*/  MUFU.EX2 R202, R202 ;  /* 0x000000ca00ca7308 */ /* 0x000fe20000000800 */
[----:B----4-:R-:W-:Y:S01]  /*13990*/  FADD.FTZ R161, R185, R4 ;  /* 0x00000004b9a17221 */ /* 0x010fe20000010000 */
[-C--:B------:R-:W-:Y:S01]  /*139a0*/  FMUL.FTZ R169, R169, R10.reuse ;  /* 0x0000000aa9a97220 */ /* 0x080fe20000410000 */
[-CC-:B------:R-:W-:Y:S01]  /*139b0*/  FFMA.FTZ R213, R166, R10.reuse, -R203.reuse ;  /* 0x0000000aa6d57223 */ /* 0x180fe200000108cb */
[-C--:B------:R-:W-:Y:S01]  /*139c0*/  FFMA.FTZ R155, R174, R10.reuse, -R203 ;  /* 0x0000000aae9b7223 */ /* 0x080fe200000108cb */
[----:B-1----:R-:W-:Y:S01]  /*139d0*/  FADD.FTZ R4, R188, R161 ;  /* 0x000000a1bc047221 */ /* 0x002fe20000010000 */
[--C-:B------:R-:W-:Y:S01]  /*139e0*/  FFMA.FTZ R167, R167, R10, -R203.reuse ;  /* 0x0000000aa7a77223 */ /* 0x100fe200000108cb */
[----:B------:R-:W-:Y:S01]  /*139f0*/  F2FP.BF16.F32.PACK_AB R166, R181, R180 ;  /* 0x000000b4b5a6723e */ /* 0x000fe200000010ff */
[----:B------:R-:W1:Y:S01]  /*13a00*/  MUFU.EX2 R176, R169 ;  /* 0x000000a900b07308 */ /* 0x000e620000000800 */
[----:B---3--:R-:W-:Y:S01]  /*13a10*/  FADD.FTZ R161, R189, R4 ;  /* 0x00000004bda17221 */ /* 0x008fe20000010000 */
[-CC-:B------:R-:W-:Y:S01]  /*13a20*/  FFMA.FTZ R212, R170, R10.reuse, -R203.reuse ;  /* 0x0000000aaad47223 */ /* 0x180fe200000108cb */
[-CC-:B------:R-:W-:Y:S01]  /*13a30*/  FFMA.FTZ R171, R171, R10.reuse, -R203.reuse ;  /* 0x0000000aabab7223 */ /* 0x180fe200000108cb */
[-C--:B------:R-:W-:Y:S01]  /*13a40*/  FFMA.FTZ R175, R175, R10.reuse, -R203 ;  /* 0x0000000aafaf7223 */ /* 0x080fe200000108cb */
[----:B0-----:R-:W-:Y:S01]  /*13a50*/  FADD.FTZ R4, R192, R161 ;  /* 0x000000a1c0047221 */ /* 0x001fe20000010000 */
[-CC-:B------:R-:W-:Y:S01]  /*13a60*/  FFMA.FTZ R178, R178, R10.reuse, -R203.reuse ;  /* 0x0000000ab2b27223 */ /* 0x180fe200000108cb */
[-CC-:B------:R-:W-:Y:S01]  /*13a70*/  FFMA.FTZ R179, R179, R10.reuse, -R203.reuse ;  /* 0x0000000ab3b37223 */ /* 0x180fe200000108cb */
[----:B------:R-:W0:Y:S01]  /*13a80*/  MUFU.EX2 R226, R226 ;  /* 0x000000e200e27308 */ /* 0x000e220000000800 */
[----:B--2---:R-:W-:Y:S01]  /*13a90*/  FADD.FTZ R165, R193, R4 ;  /* 0x00000004c1a57221 */ /* 0x004fe20000010000 */
[-CC-:B------:R-:W-:Y:S01]  /*13aa0*/  FFMA.FTZ R182, R182, R10.reuse, -R203.reuse ;  /* 0x0000000ab6b67223 */ /* 0x180fe200000108cb */
[-CC-:B------:R-:W-:Y:S01]  /*13ab0*/  FFMA.FTZ R183, R183, R10.reuse, -R203.reuse ;  /* 0x0000000ab7b77223 */ /* 0x180fe200000108cb */
[-C--:B------:R-:W-:Y:S01]  /*13ac0*/  FFMA.FTZ R186, R186, R10.reuse, -R203 ;  /* 0x0000000ababa7223 */ /* 0x080fe200000108cb */
[----:B------:R-:W-:Y:S01]  /*13ad0*/  FADD.FTZ R165, R196, R165 ;  /* 0x000000a5c4a57221 */ /* 0x000fe20000010000 */
[-CC-:B------:R-:W-:Y:S01]  /*13ae0*/  FFMA.FTZ R187, R187, R10.reuse, -R203.reuse ;  /* 0x0000000abbbb7223 */ /* 0x180fe200000108cb */
[-C--:B------:R-:W-:Y:S01]  /*13af0*/  FFMA.FTZ R190, R190, R10.reuse, -R203 ;  /* 0x0000000abebe7223 */ /* 0x080fe200000108cb */
[----:B------:R-:W2:Y:S01]  /*13b00*/  MUFU.EX2 R159, R159 ;  /* 0x0000009f009f7308 */ /* 0x000ea20000000800 */
[----:B-1----:R-:W-:Y:S01]  /*13b10*/  FFMA.FTZ R3, R176, R3, R227 ;  /* 0x00000003b0037223 */ /* 0x002fe200000100e3 */
[-CC-:B------:R-:W-:Y:S01]  /*13b20*/  FFMA.FTZ R191, R191, R10.reuse, -R203.reuse ;  /* 0x0000000abfbf7223 */ /* 0x180fe200000108cb */
[-CC-:B------:R-:W-:Y:S01]  /*13b30*/  FFMA.FTZ R194, R194, R10.reuse, -R203.reuse ;  /* 0x0000000ac2c27223 */ /* 0x180fe200000108cb */
[----:B------:R-:W-:Y:S01]  /*13b40*/  FFMA.FTZ R195, R195, R10, -R203 ;  /* 0x0000000ac3c37223 */ /* 0x000fe200000108cb */
[----:B------:R-:W-:Y:S01]  /*13b50*/  FADD.FTZ R3, R202, R3 ;  /* 0x00000003ca037221 */ /* 0x000fe20000010000 */
[----:B------:R-:W-:Y:S01]  /*13b60*/  F2FP.BF16.F32.PACK_AB R162, R173, R172 ;  /* 0x000000acada2723e */ /* 0x000fe200000010ff */
[-C--:B------:R-:W-:Y:S01]  /*13b70*/  FFMA.FTZ R198, R198, R10.reuse, -R203 ;  /* 0x0000000ac6c67223 */ /* 0x080fe200000108cb */
[----:B------:R-:W1:Y:S01]  /*13b80*/  MUFU.EX2 R157, R217 ;  /* 0x000000d9009d7308 */ /* 0x000e620000000800 */
[----:B0-----:R-:W-:Y:S01]  /*13b90*/  FADD.FTZ R180, R226, R3 ;  /* 0x00000003e2b47221 */ /* 0x001fe20000010000 */
[----:B------:R-:W-:Y:S01]  /*13ba0*/  FFMA.FTZ R199, R199, R10, -R203 ;  /* 0x0000000ac7c77223 */ /* 0x000fe200000108cb */
[----:B------:R-:W-:Y:S01]  /*13bb0*/  F2FP.BF16.F32.PACK_AB R168, R185, R184 ;  /* 0x000000b8b9a8723e */ /* 0x000fe200000010ff */
[----:B------:R-:W-:Y:S01]  /*13bc0*/  FMUL.FTZ R26, R26, R176 ;  /* 0x000000b01a1a7220 */ /* 0x000fe20000410000 */
[----:B------:R-:W-:Y:S01]  /*13bd0*/  F2FP.BF16.F32.PACK_AB R170, R189, R188 ;  /* 0x000000bcbdaa723e */ /* 0x000fe200000010ff */
[----:B------:R-:W-:Y:S01]  /*13be0*/  FMUL.FTZ R27, R27, R176 ;  /* 0x000000b01b1b7220 */ /* 0x000fe20000410000 */
[----:B------:R-:W-:Y:S01]  /*13bf0*/  F2FP.BF16.F32.PACK_AB R172, R193, R192 ;  /* 0x000000c0c1ac723e */ /* 0x000fe200000010ff */
[----:B------:R-:W0:Y:S01]  /*13c00*/  MUFU.EX2 R163, R163 ;  /* 0x000000a300a37308 */ /* 0x000e220000000800 */
        /* <DEDUP_REMOVED lines=16> */
[C---:B0-----:R-:W-:Y:S01]  /*13d10*/  FADD.FTZ R180, R163.reuse, R180 ;  /* 0x000000b4a3b47221 */ /* 0x041fe20000010000 */
[----:B------:R-:W-:Y:S01]  /*13d20*/  F2FP.BF16.F32.PACK_AB R157, R163, R157 ;  /* 0x0000009da39d723e */ /* 0x000fe200000010ff */
        /* <DEDUP_REMOVED lines=29> */
[----:B------:R0:W3:Y:S01]  /*13f00*/  MUFU.EX2 R165, R155 ;  /* 0x0000009b00a57308 */ /* 0x0000e20000000800 */
        /* <DEDUP_REMOVED lines=8> */
[----:B-1----:R-:W-:Y:S01]  /*13f90*/  FADD.FTZ R180, R171, R180 ;  /* 0x000000b4abb47221 */ /* 0x002fe20000010000 */
[----:B0-----:R-:W-:Y:S01]  /*13fa0*/  F2FP.BF16.F32.PACK_AB R155, R159, R226 ;  /* 0x000000e29f9b723e */ /* 0x001fe200000010ff */
[-C--:B------:R-:W-:Y:S01]  /*13fb0*/  FMUL.FTZ R107, R107, R176.reuse ;  /* 0x000000b06b6b7220 */ /* 0x080fe20000410000 */
[----:B------:R-:W-:Y:S01]  /*13fc0*/  F2FP.BF16.F32.PACK_AB R159, R167, R213 ;  /* 0x000000d5a79f723e */ /* 0x000fe200000010ff */
[-C--:B------:R-:W-:Y:S01]  /*13fd0*/  FMUL.FTZ R110, R110, R176.reuse ;  /* 0x000000b06e6e7220 */ /* 0x080fe20000410000 */
[----:B------:R-:W-:Y:S01]  /*13fe0*/  F2FP.BF16.F32.PACK_AB R161, R171, R161 ;  /* 0x000000a1aba1723e */ /* 0x000fe200000010ff */
        /* <DEDUP_REMOVED lines=26> */
[C---:B-1----:R-:W-:Y:S01]  /*14190*/  FADD.FTZ R3, R179.reuse, R180 ;  /* 0x000000b4b3037221 */ /* 0x042fe20000010000 */
[----:B------:R-:W-:Y:S01]  /*141a0*/  F2FP.BF16.F32.PACK_AB R165, R179, R178 ;  /* 0x000000b2b3a5723e */ /* 0x000fe200000010ff */
[-C--:B------:R-:W-:Y:S01]  /*141b0*/  FMUL.FTZ R147, R147, R176.reuse ;  /* 0x000000b093937220 */ /* 0x080fe20000410000 */
[-C--:B------:R-:W-:Y:S01]  /*141c0*/  FMUL.FTZ R150, R150, R176.reuse ;  /* 0x000000b096967220 */ /* 0x080fe20000410000 */
[----:B------:R-:W-:-:S03]  /*141d0*/  FMUL.FTZ R151, R151, R176 ;  /* 0x000000b097977220 */ /* 0x000fc60000410000 */
        /* <DEDUP_REMOVED lines=25> */
.L_x_11909:
[----:B------:R0:W1:Y:S01]  /*14370*/  SYNCS.PHASECHK.TRANS64.TRYWAIT P2, [R201+URZ+0x22850], R200 ;  /* 0x022850c8c90075a7 */ /* 0x000062000804017f */
[----:B------:R-:W-:Y:S05]  /*14380*/  @!P0 BRA `(.L_x_11910) ;  /* 0x0000000000048947 */ /* 0x000fea0003800000 */
[----:B------:R-:W-:Y:S01]  /*14390*/  BPT.TRAP 0x1 ;  /* 0x000000040000795c */ /* 0x000fe20000300000 */
.L_x_11910:
[----:B------:R-:W-:Y:S04]  /*143a0*/  BSSY B0, `(.L_x_11911) ;  /* 0x0000004000007945 */ /* 0x000fe80003800000 */
[----:B-1----:R-:W-:Y:S05]  /*143b0*/  @P2 BRA `(.L_x_11912) ;  /* 0x0000000000082947 */ /* 0x002fea0003800000 */
[----:B------:R-:W1:Y:S02]  /*143c0*/  SYNCS.PHASECHK.TRANS64.TRYWAIT P2, [R201+URZ+0x22850], R200 ;  /* 0x022850c8c90075a7 */ /* 0x000e64000804017f */
[----:B-1----:R-:W-:Y:S05]  /*143d0*/  @!P2 BRA `(.L_x_11913) ;  /* 0x000000c8006ca947 */ /* 0x002fea0003800000 */
.L_x_11912:
[----:B------:R-:W-:Y:S05]  /*143e0*/  BSYNC B0 ;  /* 0x0000000000007941 */ /* 0x000fea0003800000 */
.L_x_11911:
[----:B------:R-:W2:Y:S01]  /*143f0*/  S2R R178, SR_TID.X ;  /* 0x0000000000b27919 */ /* 0x000ea20000002100 */
[----:B------:R-:W-:Y:S01]  /*14400*/  IMAD.MOV.U32 R177, RZ, RZ, 0x40000040 ;  /* 0x40000040ffb17424 */ /* 0x000fe200078e00ff */
[----:B------:R-:W-:Y:S05]  /*14410*/  WARPSYNC.ALL ;  /* 0x0000000000007948 */ /* 0x000fea0003800000 */
[----:B------:R-:W-:Y:S01]  /*14420*/  R2UR UR7, R177 ;  /* 0x00000000b10772ca */ /* 0x000fe200000e0000 */
[----:B------:R-:W-:Y:S01]  /*14430*/  IMAD R176, R2, 0xc00, R11 ;  /* 0x00000c0002b07824 */ /* 0x000fe200078e020b */
[----:B------:R-:W-:Y:S01]  /*14440*/  ISETP.GT.AND P2, PT, R6, R219, PT ;  /* 0x000000db0600720c */ /* 0x000fe20003f44270 */
[----:B01----:R-:W-:-:S02]  /*14450*/  @!P1 VIADD R201, R201, 0x22860 ;  /* 0x00022860c9c99836 */ /* 0x003fc40000000000 */
[----:B------:R-:W-:Y:S01]  /*14460*/  VIADD R6, R6, 0xffffffff ;  /* 0xffffffff06067836 */ /* 0x000fe20000000000 */
[----:B------:R-:W-:Y:S01]  /*14470*/  R2UR UR6, R176 ;  /* 0x00000000b00672ca */ /* 0x000fe200000e0000 */
[----:B------:R-:W-:Y:S01]  /*14480*/  IMAD.MOV.U32 R216, RZ, RZ, R7 ;  /* 0x000000ffffd87224 */ /* 0x000fe200078e0007 */
[----:B------:R-:W-:Y:S01]  /*14490*/  @!P1 PRMT R201, RZ, 0x654, R201 ;  /* 0x00000654ffc99816 */ /* 0x000fe200000000c9 */
[----:B------:R-:W-:Y:S01]  /*144a0*/  IMAD.MOV.U32 R217, RZ, RZ, R0 ;  /* 0x000000ffffd97224 */ /* 0x000fe200078e0000 */
[----:B--2---:R-:W-:-:S05]  /*144b0*/  SHF.R.U32.HI R178, RZ, 0x7, R178 ;  /* 0x00000007ffb27819 */ /* 0x004fca00000116b2 */
[----:B------:R-:W-:-:S05]  /*144c0*/  VIADD R177, R178, 0x8 ;  /* 0x00000008b2b17836 */ /* 0x000fca0000000000 */
[----:B------:R0:W-:Y:S02]  /*144d0*/  BAR.SYNC.DEFER_BLOCKING R177, 0x100 ;  /* 0x000400b10000751d */ /* 0x0001e40000010000 */
[----:B0-----:R-:W-:-:S04]  /*144e0*/  IMAD.MOV.U32 R177, RZ, RZ, 0x40000040 ;  /* 0x40000040ffb17424 */ /* 0x001fc800078e00ff */
        /* <DEDUP_REMOVED lines=43> */
.L_x_11896:
[----:B------:R-:W-:Y:S05]  /*147a0*/  WARPSYNC.ALL ;  /* 0x0000000000007948 */ /* 0x000fea0003800000 */
[----:B------:R-:W3:Y:S01]  /*147b0*/  SHFL.BFLY PT, R9, R4, 0x2, 0x1f ;  /* 0x0c401f0004097f89 */ /* 0x000ee200000e0000 */
[----:B------:R-:W-:Y:S01]  /*147c0*/  VIADD R2, R2, 0x1 ;  /* 0x0000000102027836 */ /* 0x000fe20000000000 */
[----:B------:R4:W-:Y:S08]  /*147d0*/  BAR.ARV R5, 0x100 ;  /* 0x000400050000751d */ /* 0x0009f00000002000 */
[----:B------:R-:W-:Y:S06]  /*147e0*/  BAR.ARV 0x8, 0x180 ;  /* 0x0206000000007b1d */ /* 0x000fec0000002000 */
[C---:B------:R-:W-:Y:S01]  /*147f0*/  ISETP.NE.AND P1, PT, R2.reuse, 0x2, PT ;  /* 0x000000020200780c */ /* 0x040fe20003f25270 */
[----:B----4-:R-:W-:Y:S01]  /*14800*/  IMAD.MOV.U32 R5, RZ, RZ, -0x800000 ;  /* 0xff800000ff057424 */ /* 0x010fe200078e00ff */
[----:B------:R-:W4:Y:S01]  /*14810*/  SHFL.BFLY PT, R6, R3, 0x2, 0x1f ;  /* 0x0c401f0003067f89 */ /* 0x000f2200000e0000 */
[----:B------:R-:W-:Y:S01]  /*14820*/  PLOP3.LUT P0, PT, PT, PT, PT, 0x8, 0x0 ;  /* 0x000000000000781c */ /* 0x000fe20003f0e170 */
[----:B------:R-:W-:Y:S01]  /*14830*/  VIADD R235, R235, 0x1 ;  /* 0x00000001ebeb7836 */ /* 0x000fe20000000000 */
[----:B------:R-:W-:Y:S01]  /*14840*/  SEL R2, R2, RZ, P1 ;  /* 0x000000ff02027207 */ /* 0x000fe20000800000 */
[----:B---3--:R-:W-:Y:S01]  /*14850*/  FADD.FTZ R11, R9, R4 ;  /* 0x00000004090b7221 */ /* 0x008fe20000010000 */
[----:B------:R-:W-:-:S04]  /*14860*/  SEL R4, RZ, 0x1, P1 ;  /* 0x00000001ff047807 */ /* 0x000fc80000800000 */
[----:B------:R-:W3:Y:S01]  /*14870*/  SHFL.BFLY PT, R8, R11, 0x1, 0x1f ;  /* 0x0c201f000b087f89 */ /* 0x000ee200000e0000 */
[----:B------:R-:W-:Y:S01]  /*14880*/  LOP3.LUT R19, R19, R4, RZ, 0x3c, !PT ;  /* 0x0000000413137212 */ /* 0x000fe200078e3cff */
[----:B----4-:R-:W-:Y:S01]  /*14890*/  FADD.FTZ R12, R6, R3 ;  /* 0x00000003060c7221 */ /* 0x010fe20000010000 */
[----:B------:R-:W-:Y:S02]  /*148a0*/  IMAD.MOV.U32 R6, RZ, RZ, RZ ;  /* 0x000000ffff067224 */ /* 0x000fe400078e00ff */
[----:B------:R-:W-:Y:S02]  /*148b0*/  IMAD.MOV.U32 R3, RZ, RZ, RZ ;  /* 0x000000ffff037224 */ /* 0x000fe400078e00ff */
[----:B------:R-:W4:Y:S01]  /*148c0*/  SHFL.BFLY PT, R9, R12, 0x1, 0x1f ;  /* 0x0c201f000c097f89 */ /* 0x000f2200000e0000 */
[----:B---3--:R-:W-:-:S05]  /*148d0*/  FADD.FTZ R8, R11, R8 ;  /* 0x000000080b087221 */ /* 0x008fca0000010000 */
[----:B------:R-:W-:-:S13]  /*148e0*/  FSETP.NE.FTZ.AND P2, PT, R8, RZ, PT ;  /* 0x000000ff0800720b */ /* 0x000fda0003f55000 */
[----:B------:R-:W3:Y:S01]  /*148f0*/  @P2 MUFU.LG2 R14, R8 ;  /* 0x00000008000e2308 */ /* 0x000ee20000000c00 */
[----:B----4-:R-:W-:Y:S01]  /*14900*/  FADD.FTZ R9, R12, R9 ;  /* 0x000000090c097221 */ /* 0x010fe20000010000 */
[----:B------:R-:W-:-:S04]  /*14910*/  @P2 FMUL.FTZ R12, R10, 0.69314718246459960938 ;  /* 0x3f3172180a0c2820 */ /* 0x000fc80000410000 */
[----:B------:R-:W-:Y:S02]  /*14920*/  FSETP.NE.FTZ.AND P3, PT, R9, RZ, PT ;  /* 0x000000ff0900720b */ /* 0x000fe40003f75000 */
[----:B------:R-:W4:Y:S01]  /*14930*/  @P2 MUFU.RCP R6, R8 ;  /* 0x0000000800062308 */ /* 0x000f220000001000 */
[----:B---3--:R-:W-:-:S10]  /*14940*/  @P2 FMUL.FTZ R21, R14, 0.69314718246459960938 ;  /* 0x3f3172180e152820 */ /* 0x008fd40000410000 */
[----:B------:R-:W3:Y:S01]  /*14950*/  @P3 MUFU.LG2 R15, R9 ;  /* 0x00000009000f3308 */ /* 0x000ee20000000c00 */
[----:B------:R-:W-:Y:S01]  /*14960*/  @P3 FMUL.FTZ R13, R10, 0.69314718246459960938 ;  /* 0x3f3172180a0d3820 */ /* 0x000fe20000410000 */
[-C--:B----4-:R-:W-:Y:S01]  /*14970*/  FMUL.FTZ R163, R68, R6.reuse ;  /* 0x0000000644a37220 */ /* 0x090fe20000410000 */
[-C--:B------:R-:W-:Y:S01]  /*14980*/  FMUL.FTZ R165, R76, R6.reuse ;  /* 0x000000064ca57220 */ /* 0x080fe20000410000 */
[----:B------:R-:W-:-:S04]  /*14990*/  FMUL.FTZ R24, R24, R6 ;  /* 0x0000000618187220 */ /* 0x000fc80000410000 */
[----:B------:R-:W4:Y:S01]  /*149a0*/  @P3 MUFU.RCP R3, R9 ;  /* 0x0000000900033308 */ /* 0x000f220000001000 */
        /* <DEDUP_REMOVED lines=129> */
.L_x_11806:
[----:B------:R-:W-:Y:S05]  /*151c0*/  WARPSYNC.ALL ;  /* 0x0000000000007948 */ /* 0x000fea0003800000 */
        /* <DEDUP_REMOVED lines=9> */
[----:B------:R-:W4:Y:S01]  /*15260*/  LDL R0, [R1+0x1c] ;  /* 0x00001c0001007983 */ /* 0x000f220000100800 */
[----:B------:R-:W-:Y:S05]  /*15270*/  WARPSYNC.ALL ;  /* 0x0000000000007948 */ /* 0x000fea0003800000 */
[----:B------:R-:W0:Y:S01]  /*15280*/  S2R R7, SR_SWINHI ;  /* 0x0000000000077919 */ /* 0x000e220000002f00 */
        /* <DEDUP_REMOVED lines=17> */
[----:B0-----:R-:W-:Y:S02]  /*153a0*/  MOV R13, R7 ;  /* 0x00000007000d7202 */ /* 0x001fe40000000f00 */
        /* <DEDUP_REMOVED lines=24> */
[----:B------:R-:W-:Y:S01]  /*15530*/  F2FP.BF16.F32.PACK_AB R147, R3, R150 ;  /* 0x000000960393723e */ /* 0x000fe200000010ff */
[----:B------:R-:W-:Y:S01]  /*15540*/  BAR.SYNC.DEFER_BLOCKING 0x1, 0x100 ;  /* 0x0044000000007b1d */ /* 0x000fe20000010000 */
[----:B----4-:R-:W-:-:S03]  /*15550*/  IMAD.WIDE R134, R0, 0x2, R12 ;  /* 0x0000000200867825 */ /* 0x010fc600078e020c */
[C---:B------:R-:W-:Y:S02]  /*15560*/  IADD3 R151, P1, R134.reuse, 0x20, RZ ;  /* 0x0000002086977810 */ /* 0x040fe40007f3e0ff */
[C---:B------:R-:W-:Y:S02]  /*15570*/  IADD3 R181, P2, R134.reuse, 0x40, RZ ;  /* 0x0000004086b57810 */ /* 0x040fe40007f5e0ff */
[----:B------:R-:W-:Y:S01]  /*15580*/  IADD3 R183, P3, R134, 0x60, RZ ;  /* 0x0000006086b77810 */ /* 0x000fe20007f7e0ff */
[--C-:B------:R-:W-:Y:S01]  /*15590*/  IMAD.X R21, RZ, RZ, R135.reuse, P1 ;  /* 0x000000ffff157224 */ /* 0x100fe200008e0687 */
[----:B------:R-:W-:Y:S01]  /*155a0*/  LOP3.LUT R20, R151, 0x380, RZ, 0xc0, !PT ;  /* 0x0000038097147812 */ /* 0x000fe200078ec0ff */
[--C-:B------:R-:W-:Y:S01]  /*155b0*/  IMAD.X R31, RZ, RZ, R135.reuse, P2 ;  /* 0x000000ffff1f7224 */ /* 0x100fe200010e0687 */
[----:B-----5:R-:W-:Y:S01]  /*155c0*/  LOP3.LUT R30, R181, 0x380, RZ, 0xc0, !PT ;  /* 0x00000380b51e7812 */ /* 0x020fe200078ec0ff */
[----:B------:R-:W-:Y:S01]  /*155d0*/  IMAD.X R39, RZ, RZ, R135, P3 ;  /* 0x000000ffff277224 */ /* 0x000fe200018e0687 */
[----:B------:R-:W-:-:S02]  /*155e0*/  LOP3.LUT R38, R183, 0x380, RZ, 0xc0, !PT ;  /* 0x00000380b7267812 */ /* 0x000fc400078ec0ff */
[----:B------:R-:W-:Y:S02]  /*155f0*/  SHF.R.U64 R20, R20, 0x3, RZ ;  /* 0x0000000314147819 */ /* 0x000fe400000012ff */
[----:B------:R-:W-:Y:S02]  /*15600*/  IADD3 R86, P4, R134, 0x4000, RZ ;  /* 0x0000400086567810 */ /* 0x000fe40007f9e0ff */
[----:B------:R-:W-:Y:S02]  /*15610*/  SHF.R.U64 R30, R30, 0x3, RZ ;  /* 0x000000031e1e7819 */ /* 0x000fe400000012ff */
[----:B------:R-:W-:Y:S01]  /*15620*/  IADD3 R94, P5, R134, 0x4020, RZ ;  /* 0x00004020865e7810 */ /* 0x000fe20007fbe0ff */
[--C-:B------:R-:W-:Y:S01]  /*15630*/  IMAD.X R87, RZ, RZ, R135.reuse, P4 ;  /* 0x000000ffff577224 */ /* 0x100fe200020e0687 */
[----:B------:R-:W-:Y:S02]  /*15640*/  SHF.R.U64 R38, R38, 0x3, RZ ;  /* 0x0000000326267819 */ /* 0x000fe400000012ff */
[----:B------:R-:W-:Y:S01]  /*15650*/  IADD3 R98, P0, R134, 0x4040, RZ ;  /* 0x0000404086627810 */ /* 0x000fe20007f1e0ff */
[----:B------:R-:W-:Y:S01]  /*15660*/  IMAD.X R95, RZ, RZ, R135, P5 ;  /* 0x000000ffff5f7224 */ /* 0x000fe200028e0687 */
[----:B------:R-:W-:-:S02]  /*15670*/  LOP3.LUT R20, R20, R151, RZ, 0x3c, !PT ;  /* 0x0000009714147212 */ /* 0x000fc400078e3cff */
[----:B------:R-:W-:Y:S01]  /*15680*/  LOP3.LUT R30, R30, R181, RZ, 0x3c, !PT ;  /* 0x000000b51e1e7212 */ /* 0x000fe200078e3cff */
[----:B------:R-:W-:Y:S01]  /*15690*/  IMAD.X R99, RZ, RZ, R135, P0 ;  /* 0x000000ffff637224 */ /* 0x000fe200000e0687 */
[----:B------:R-:W-:Y:S02]  /*156a0*/  LOP3.LUT R151, R86, 0x380, RZ, 0xc0, !PT ;  /* 0x0000038056977812 */ /* 0x000fe400078ec0ff */
[----:B------:R-:W-:Y:S02]  /*156b0*/  LOP3.LUT R38, R38, R183, RZ, 0x3c, !PT ;  /* 0x000000b726267212 */ /* 0x000fe400078e3cff */
[----:B------:R-:W-:Y:S02]  /*156c0*/  LOP3.LUT R181, R94, 0x380, RZ, 0xc0, !PT ;  /* 0x000003805eb57812 */ /* 0x000fe400078ec0ff */
[----:B------:R-:W-:Y:S02]  /*156d0*/  LOP3.LUT R183, R98, 0x380, RZ, 0xc0, !PT ;  /* 0x0000038062b77812 */ /* 0x000fe400078ec0ff */
[----:B------:R-:W-:-:S02]  /*156e0*/  IADD3 R102, P1, R134, 0x4060, RZ ;  /* 0x0000406086667810 */ /* 0x000fc40007f3e0ff */
[C---:B------:R-:W-:Y:S02]  /*156f0*/  LOP3.LUT R15, R134.reuse, 0x380, RZ, 0xc0, !PT ;  /* 0x00000380860f7812 */ /* 0x040fe400078ec0ff */
[C---:B------:R-:W-:Y:S01]  /*15700*/  IADD3 R0, P0, R134.reuse, 0xc000, RZ ;  /* 0x0000c00086007810 */ /* 0x040fe20007f1e0ff */
[--C-:B------:R-:W-:Y:S01]  /*15710*/  IMAD.X R103, RZ, RZ, R135.reuse, P1 ;  /* 0x000000ffff677224 */ /* 0x100fe200008e0687 */
[----:B------:R-:W-:Y:S02]  /*15720*/  SHF.R.U64 R151, R151, 0x3, RZ ;  /* 0x0000000397977819 */ /* 0x000fe400000012ff */
[C---:B------:R-:W-:Y:S01]  /*15730*/  IADD3 R106, P2, R134.reuse, 0x8000, RZ ;  /* 0x00008000866a7810 */ /* 0x040fe20007f5e0ff */
[--C-:B------:R-:W-:Y:S01]  /*15740*/  IMAD.X R123, RZ, RZ, R135.reuse, P0 ;  /* 0x000000ffff7b7224 */ /* 0x100fe200000e0687 */
[C---:B------:R-:W-:Y:S02]  /*15750*/  IADD3 R110, P3, R134.reuse, 0x8020, RZ ;  /* 0x00008020866e7810 */ /* 0x040fe40007f7e0ff */
[----:B------:R-:W-:Y:S01]  /*15760*/  SHF.R.U64 R181, R181, 0x3, RZ ;  /* 0x00000003b5b57819 */ /* 0x000fe200000012ff */
[--C-:B------:R-:W-:Y:S01]  /*15770*/  IMAD.X R107, RZ, RZ, R135.reuse, P2 ;  /* 0x000000ffff6b7224 */ /* 0x100fe200010e0687 */
[----:B------:R-:W-:Y:S01]  /*15780*/  SHF.R.U64 R183, R183, 0x3, RZ ;  /* 0x00000003b7b77819 */ /* 0x000fe200000012ff */
[----:B------:R-:W-:Y:S01]  /*15790*/  IMAD.X R111, RZ, RZ, R135, P3 ;  /* 0x000000ffff6f7224 */ /* 0x000fe200018e0687 */
[----:B------:R-:W-:-:S02]  /*157a0*/  IADD3 R114, P4, R134, 0x8040, RZ ;  /* 0x0000804086727810 */ /* 0x000fc40007f9e0ff */
[----:B------:R-:W-:Y:S02]  /*157b0*/  LOP3.LUT R185, R102, 0x380, RZ, 0xc0, !PT ;  /* 0x0000038066b97812 */ /* 0x000fe400078ec0ff */
[----:B------:R-:W-:Y:S01]  /*157c0*/  SHF.R.U64 R15, R15, 0x3, RZ ;  /* 0x000000030f0f7819 */ /* 0x000fe200000012ff */
[----:B------:R-:W-:Y:S01]  /*157d0*/  IMAD.X R115, RZ, RZ, R135, P4 ;  /* 0x000000ffff737224 */ /* 0x000fe200020e0687 */
[----:B------:R-:W-:Y:S02]  /*157e0*/  LOP3.LUT R86, R151, R86, RZ, 0x3c, !PT ;  /* 0x0000005697567212 */ /* 0x000fe400078e3cff */
[----:B------:R-:W-:Y:S02]  /*157f0*/  LOP3.LUT R94, R181, R94, RZ, 0x3c, !PT ;  /* 0x0000005eb55e7212 */ /* 0x000fe400078e3cff */
[----:B------:R-:W-:Y:S02]  /*15800*/  LOP3.LUT R151, R106, 0x380, RZ, 0xc0, !PT ;  /* 0x000003806a977812 */ /* 0x000fe400078ec0ff */
[----:B------:R-:W-:-:S02]  /*15810*/  LOP3.LUT R98, R183, R98, RZ, 0x3c, !PT ;  /* 0x00000062b7627212 */ /* 0x000fc400078e3cff */
[----:B------:R-:W-:Y:S02]  /*15820*/  LOP3.LUT R181, R110, 0x380, RZ, 0xc0, !PT ;  /* 0x000003806eb57812 */ /* 0x000fe400078ec0ff */
[----:B------:R-:W-:Y:S02]  /*15830*/  ISETP.NE.U32.AND P0, PT, RZ, UR4, PT ;  /* 0x00000004ff007c0c */ /* 0x000fe4000bf05070 */
[C---:B------:R-:W-:Y:S02]  /*15840*/  IADD3 R118, P5, R134.reuse, 0x8060, RZ ;  /* 0x0000806086767810 */ /* 0x040fe40007fbe0ff */
[C---:B------:R-:W-:Y:S02]  /*15850*/  IADD3 R14, P1, R134.reuse, 0xc020, RZ ;  /* 0x0000c020860e7810 */ /* 0x040fe40007f3e0ff */
[C---:B---3--:R-:W-:Y:S01]  /*15860*/  IADD3 R88, P2, R134.reuse, 0xc040, RZ ;  /* 0x0000c04086587810 */ /* 0x048fe20007f5e0ff */
[--C-:B------:R-:W-:Y:S01]  /*15870*/  IMAD.X R119, RZ, RZ, R135.reuse, P5 ;  /* 0x000000ffff777224 */ /* 0x100fe200028e0687 */
        /* <DEDUP_REMOVED lines=8> */
[----:B------:R-:W-:Y:S02]  /*15900*/  SHF.R.U64 R181, R181, 0x3, RZ ;  /* 0x00000003b5b57819 */ /* 0x000fe400000012ff */
[----:B------:R-:W-:Y:S01]  /*15910*/  ISETP.NE.AND.EX P0, PT, RZ, UR5, PT, P0 ;  /* 0x00000005ff007c0c */ /* 0x000fe2000bf05300 */
[----:B------:R-:W-:Y:S01]  /*15920*/  ULDC.64 UR4, c[0x0][0xc08] ;  /* 0x0003020000047ab9 */ /* 0x000fe20000000a00 */
[----:B------:R-:W-:Y:S02]  /*15930*/  LOP3.LUT R102, R185, R102, RZ, 0x3c, !PT ;  /* 0x00000066b9667212 */ /* 0x000fe400078e3cff */
[----:B------:R-:W-:-:S02]  /*15940*/  SHF.R.U64 R183, R183, 0x3, RZ ;  /* 0x00000003b7b77819 */ /* 0x000fc400000012ff */
[----:B------:R-:W-:Y:S02]  /*15950*/  LOP3.LUT R185, R118, 0x380, RZ, 0xc0, !PT ;  /* 0x0000038076b97812 */ /* 0x000fe400078ec0ff */
[----:B------:R-:W-:Y:S02]  /*15960*/  MOV R134, R134 ;  /* 0x0000008600867202 */ /* 0x000fe40000000f00 */
[----:B------:R-:W-:Y:S02]  /*15970*/  LOP3.LUT R106, R151, R106, RZ, 0x3c, !PT ;  /* 0x0000006a976a7212 */ /* 0x000fe400078e3cff */
[----:B------:R-:W-:Y:S01]  /*15980*/  MOV R20, R20 ;  /* 0x0000001400147202 */ /* 0x000fe20000000f00 */
[----:B------:R0:W-:Y:S01]  /*15990*/  STSM.16.M88.4 [R134], R24 ;  /* 0x0000001886007844 */ /* 0x0001e20000000200 */
[----:B------:R-:W-:Y:S02]  /*159a0*/  ISETP.NE.U32.AND P2, PT, RZ, UR4, PT ;  /* 0x00000004ff007c0c */ /* 0x000fe4000bf45070 */
[----:B------:R-:W-:Y:S01]  /*159b0*/  LOP3.LUT R110, R181, R110, RZ, 0x3c, !PT ;  /* 0x0000006eb56e7212 */ /* 0x000fe200078e3cff */
[----:B------:R3:W-:Y:S01]  /*159c0*/  STSM.16.M88.4 [R20], R32 ;  /* 0x0000002014007844 */ /* 0x0007e20000000200 */
[----:B------:R-:W-:-:S02]  /*159d0*/  LOP3.LUT R151, R0, 0x380, RZ, 0xc0, !PT ;  /* 0x0000038000977812 */ /* 0x000fc400078ec0ff */
[----:B------:R-:W-:Y:S02]  /*159e0*/  MOV R30, R30 ;  /* 0x0000001e001e7202 */ /* 0x000fe40000000f00 */
[----:B------:R-:W-:Y:S02]  /*159f0*/  LOP3.LUT R114, R183, R114, RZ, 0x3c, !PT ;  /* 0x00000072b7727212 */ /* 0x000fe400078e3cff */
[----:B------:R-:W-:Y:S01]  /*15a00*/  LOP3.LUT R181, R14, 0x380, RZ, 0xc0, !PT ;  /* 0x000003800eb57812 */ /* 0x000fe200078ec0ff */
[----:B------:R4:W-:Y:S01]  /*15a10*/  STSM.16.M88.4 [R30], R40 ;  /* 0x000000281e007844 */ /* 0x0009e20000000200 */
[----:B------:R-:W-:Y:S02]  /*15a20*/  MOV R38, R38 ;  /* 0x0000002600267202 */ /* 0x000fe40000000f00 */
[----:B------:R-:W-:Y:S02]  /*15a30*/  SHF.R.U64 R185, R185, 0x3, RZ ;  /* 0x00000003b9b97819 */ /* 0x000fe400000012ff */
[----:B------:R-:W-:Y:S01]  /*15a40*/  LOP3.LUT R183, R88, 0x380, RZ, 0xc0, !PT ;  /* 0x0000038058b77812 */ /* 0x000fe200078ec0ff */
[----:B------:R2:W-:Y:S01]  /*15a50*/  STSM.16.M88.4 [R38], R48 ;  /* 0x0000003026007844 */ /* 0x0005e20000000200 */
[----:B------:R-:W-:-:S02]  /*15a60*/  LOP3.LUT R178, R7, 0x380, RZ, 0xc0, !PT ;  /* 0x0000038007b27812 */ /* 0x000fc400078ec0ff */
[----:B------:R-:W-:Y:S02]  /*15a70*/  MOV R86, R86 ;  /* 0x0000005600567202 */ /* 0x000fe40000000f00 */
[----:B------:R-:W-:Y:S02]  /*15a80*/  MOV R94, R94 ;  /* 0x0000005e005e7202 */ /* 0x000fe40000000f00 */
[----:B------:R-:W-:Y:S01]  /*15a90*/  MOV R98, R98 ;  /* 0x0000006200627202 */ /* 0x000fe20000000f00 */
[----:B------:R-:W-:Y:S01]  /*15aa0*/  STSM.16.M88.4 [R86], R56 ;  /* 0x0000003856007844 */ /* 0x000fe20000000200 */
[----:B------:R-:W-:Y:S02]  /*15ab0*/  ISETP.NE.AND.EX P2, PT, RZ, UR5, PT, P2 ;  /* 0x00000005ff007c0c */ /* 0x000fe4000bf45320 */
[----:B------:R-:W-:Y:S01]  /*15ac0*/  MOV R102, R102 ;  /* 0x0000006600667202 */ /* 0x000fe20000000f00 */
[----:B------:R-:W-:Y:S01]  /*15ad0*/  STSM.16.M88.4 [R94], R64 ;  /* 0x000000405e007844 */ /* 0x000fe20000000200 */
[----:B------:R-:W-:-:S02]  /*15ae0*/  SHF.R.U64 R151, R151, 0x3, RZ ;  /* 0x0000000397977819 */ /* 0x000fc400000012ff */
[----:B0-----:R-:W-:Y:S01]  /*15af0*/  F2FP.BF16.F32.PACK_AB R24, R81, R166 ;  /* 0x000000a65118723e */ /* 0x001fe200000010ff */
[----:B------:R0:W-:Y:S01]  /*15b00*/  STSM.16.M88.4 [R98], R8 ;  /* 0x0000000862007844 */ /* 0x0001e20000000200 */
[----:B------:R-:W-:Y:S02]  /*15b10*/  SHF.R.U64 R181, R181, 0x3, RZ ;  /* 0x00000003b5b57819 */ /* 0x000fe400000012ff */
[----:B------:R-:W-:Y:S02]  /*15b20*/  F2FP.BF16.F32.PACK_AB R25, R83, R82 ;  /* 0x000000525319723e */ /* 0x000fe400000010ff */
[----:B------:R-:W-:Y:S02]  /*15b30*/  F2FP.BF16.F32.PACK_AB R26, R85, R167 ;  /* 0x000000a7551a723e */ /* 0x000fe400000010ff */
[----:B------:R-:W-:Y:S02]  /*15b40*/  F2FP.BF16.F32.PACK_AB R27, R54, R46 ;  /* 0x0000002e361b723e */ /* 0x000fe400000010ff */
[----:B------:R-:W-:Y:S01]  /*15b50*/  MOV R106, R106 ;  /* 0x0000006a006a7202 */ /* 0x000fe20000000f00 */
[----:B------:R-:W-:Y:S01]  /*15b60*/  ULDC UR4, c[0x0][0xa88] ;  /* 0x0002a20000047ab9 */ /* 0x000fe20000000800 */
[----:B------:R-:W-:Y:S01]  /*15b70*/  LOP3.LUT R118, R185, R118, RZ, 0x3c, !PT ;  /* 0x00000076b9767212 */ /* 0x000fe200078e3cff */
[----:B------:R1:W-:Y:S01]  /*15b80*/  STSM.16.M88.4 [R102], R24 ;  /* 0x0000001866007844 */ /* 0x0003e20000000200 */
[----:B------:R-:W-:Y:S01]  /*15b90*/  SHF.R.U64 R183, R183, 0x3, RZ ;  /* 0x00000003b7b77819 */ /* 0x000fe200000012ff */
[----:B---3--:R-:W-:Y:S01]  /*15ba0*/  IMAD.MOV.U32 R20, RZ, RZ, RZ ;  /* 0x000000ffff147224 */ /* 0x008fe200078e00ff */
[----:B------:R-:W-:-:S02]  /*15bb0*/  SHF.R.U64 R178, R178, 0x3, RZ ;  /* 0x00000003b2b27819 */ /* 0x000fc400000012ff */
[----:B----4-:R-:W-:Y:S02]  /*15bc0*/  F2FP.BF16.F32.PACK_AB R30, R93, R169 ;  /* 0x000000a95d1e723e */ /* 0x010fe400000010ff */
[----:B------:R-:W-:Y:S02]  /*15bd0*/  F2FP.BF16.F32.PACK_AB R31, R92, R84 ;  /* 0x000000545c1f723e */ /* 0x000fe400000010ff */
[----:B------:R-:W-:Y:S02]  /*15be0*/  LOP3.LUT R122, R151, R0, RZ, 0x3c, !PT ;  /* 0x00000000977a7212 */ /* 0x000fe400078e3cff */
[----:B------:R-:W-:Y:S01]  /*15bf0*/  MOV R110, R110 ;  /* 0x0000006e006e7202 */ /* 0x000fe20000000f00 */
[----:B------:R3:W-:Y:S01]  /*15c00*/  STSM.16.M88.4 [R106], R28 ;  /* 0x0000001c6a007844 */ /* 0x0007e20000000200 */
[----:B------:R-:W-:Y:S01]  /*15c10*/  F2FP.BF16.F32.PACK_AB R32, R97, R170 ;  /* 0x000000aa6120723e */ /* 0x000fe200000010ff */
[----:B------:R-:W4:Y:S01]  /*15c20*/  LDC R0, c[0x0][0xbe8] ;  /* 0x0002fa00ff007b82 */ /* 0x000f220000000800 */
[----:B------:R-:W-:-:S02]  /*15c30*/  F2FP.BF16.F32.PACK_AB R33, R100, R96 ;  /* 0x000000606421723e */ /* 0x000fc400000010ff */
[----:B------:R-:W-:Y:S02]  /*15c40*/  F2FP.BF16.F32.PACK_AB R34, R101, R171 ;  /* 0x000000ab6522723e */ /* 0x000fe400000010ff */
[----:B------:R-:W-:Y:S02]  /*15c50*/  F2FP.BF16.F32.PACK_AB R35, R108, R104 ;  /* 0x000000686c23723e */ /* 0x000fe400000010ff */
[----:B------:R-:W-:Y:S02]  /*15c60*/  LOP3.LUT R126, R181, R14, RZ, 0x3c, !PT ;  /* 0x0000000eb57e7212 */ /* 0x000fe400078e3cff */
[----:B------:R-:W-:Y:S01]  /*15c70*/  MOV R114, R114 ;  /* 0x0000007200727202 */ /* 0x000fe20000000f00 */
[----:B------:R-:W-:Y:S01]  /*15c80*/  STSM.16.M88.4 [R110], R32 ;  /* 0x000000206e007844 */ /* 0x000fe20000000200 */
[----:B--2---:R-:W-:Y:S02]  /*15c90*/  F2FP.BF16.F32.PACK_AB R38, R109, R173 ;  /* 0x000000ad6d26723e */ /* 0x004fe400000010ff */
[----:B------:R-:W-:-:S02]  /*15ca0*/  F2FP.BF16.F32.PACK_AB R39, R124, R120 ;  /* 0x000000787c27723e */ /* 0x000fc400000010ff */
[----:B------:R-:W-:Y:S02]  /*15cb0*/  LOP3.LUT R130, R183, R88, RZ, 0x3c, !PT ;  /* 0x00000058b7827212 */ /* 0x000fe400078e3cff */
[----:B------:R-:W-:Y:S01]  /*15cc0*/  LOP3.LUT R14, R178, R7, RZ, 0x3c, !PT ;  /* 0x00000007b20e7212 */ /* 0x000fe200078e3cff */
[----:B------:R-:W-:Y:S01]  /*15cd0*/  STSM.16.M88.4 [R114], R36 ;  /* 0x0000002472007844 */ /* 0x000fe20000000200 */
[----:B------:R-:W-:Y:S02]  /*15ce0*/  MOV R118, R118 ;  /* 0x0000007600767202 */ /* 0x000fe40000000f00 */
[----:B0-----:R-:W-:Y:S02]  /*15cf0*/  F2FP.BF16.F32.PACK_AB R8, R113, R174 ;  /* 0x000000ae7108723e */ /* 0x001fe400000010ff */
[----:B------:R-:W-:Y:S02]  /*15d00*/  F2FP.BF16.F32.PACK_AB R9, R152, R128 ;  /* 0x000000809809723e */ /* 0x000fe400000010ff */
[----:B------:R-:W-:-:S02]  /*15d10*/  F2FP.BF16.F32.PACK_AB R10, R117, R175 ;  /* 0x000000af750a723e */ /* 0x000fc400000010ff */
[----:B------:R-:W-:Y:S02]  /*15d20*/  F2FP.BF16.F32.PACK_AB R11, R154, R153 ;  /* 0x000000999a0b723e */ /* 0x000fe400000010ff */
[----:B------:R-:W-:Y:S02]  /*15d30*/  MOV R122, R122 ;  /* 0x0000007a007a7202 */ /* 0x000fe40000000f00 */
[----:B-1----:R-:W-:Y:S01]  /*15d40*/  F2FP.BF16.F32.PACK_AB R24, R121, R176 ;  /* 0x000000b07918723e */ /* 0x002fe200000010ff */
[----:B------:R0:W-:Y:S01]  /*15d50*/  STSM.16.M88.4 [R118], R8 ;  /* 0x0000000876007844 */ /* 0x0001e20000000200 */
[----:B------:R-:W-:Y:S02]  /*15d60*/  F2FP.BF16.F32.PACK_AB R25, R156, R155 ;  /* 0x0000009b9c19723e */ /* 0x000fe400000010ff */
[----:B------:R-:W-:Y:S02]  /*15d70*/  F2FP.BF16.F32.PACK_AB R26, R125, R177 ;  /* 0x000000b17d1a723e */ /* 0x000fe400000010ff */
[----:B------:R-:W-:-:S02]  /*15d80*/  F2FP.BF16.F32.PACK_AB R27, R158, R157 ;  /* 0x0000009d9e1b723e */ /* 0x000fc400000010ff */
[----:B------:R-:W-:Y:S02]  /*15d90*/  MOV R126, R126 ;  /* 0x0000007e007e7202 */ /* 0x000fe40000000f00 */
[----:B---3--:R-:W-:Y:S01]  /*15da0*/  F2FP.BF16.F32.PACK_AB R28, R129, R179 ;  /* 0x000000b3811c723e */ /* 0x008fe200000010ff */
[----:B------:R-:W-:Y:S01]  /*15db0*/  STSM.16.M88.4 [R122], R24 ;  /* 0x000000187a007844 */ /* 0x000fe20000000200 */
[----:B------:R-:W-:Y:S02]  /*15dc0*/  F2FP.BF16.F32.PACK_AB R29, R160, R159 ;  /* 0x0000009fa01d723e */ /* 0x000fe400000010ff */
[----:B------:R-:W-:Y:S02]  /*15dd0*/  F2FP.BF16.F32.PACK_AB R30, R133, R132 ;  /* 0x00000084851e723e */ /* 0x000fe400000010ff */
[----:B------:R-:W-:Y:S01]  /*15de0*/  F2FP.BF16.F32.PACK_AB R31, R162, R161 ;  /* 0x000000a1a21f723e */ /* 0x000fe200000010ff */
[----:B0-----:R-:W0:Y:S01]  /*15df0*/  @P2 LDC.64 R8, c[0x0][0xc08] ;  /* 0x00030200ff082b82 */ /* 0x001e220000000a00 */
[----:B------:R-:W-:-:S02]  /*15e00*/  MOV R130, R130 ;  /* 0x0000008200827202 */ /* 0x000fc40000000f00 */
[----:B------:R-:W-:Y:S01]  /*15e10*/  MOV R7, R14 ;  /* 0x0000000e00077202 */ /* 0x000fe20000000f00 */
[----:B------:R-:W-:Y:S04]  /*15e20*/  STSM.16.M88.4 [R126], R28 ;  /* 0x0000001c7e007844 */ /* 0x000fe80000000200 */
[----:B------:R-:W1:Y:S01]  /*15e30*/  LDC.64 R14, c[0x0][0xc00] ;  /* 0x00030000ff0e7b82 */ /* 0x000e620000000a00 */
[----:B------:R-:W-:Y:S04]  /*15e40*/  STSM.16.M88.4 [R130], R136 ;  /* 0x0000008882007844 */ /* 0x000fe80000000200 */
[----:B------:R2:W-:Y:S01]  /*15e50*/  STSM.16.M88.4 [R7], R144 ;  /* 0x0000009007007844 */ /* 0x0005e20000000200 */
[----:B0-----:R-:W-:-:S04]  /*15e60*/  @P2 IMAD.WIDE R8, R232, 0x4, R8 ;  /* 0x00000004e8082825 */ /* 0x001fc800078e0208 */
[----:B--2---:R-:W-:Y:S01]  /*15e70*/  IMAD.U32 R7, RZ, RZ, UR4 ;  /* 0x00000004ff077e24 */ /* 0x004fe2000f8e00ff */
[----:B------:R-:W-:Y:S01]  /*15e80*/  BAR.SYNC.DEFER_BLOCKING 0x1, 0x100 ;  /* 0x0044000000007b1d */ /* 0x000fe20000010000 */
[----:B-1----:R-:W-:-:S05]  /*15e90*/  IMAD.WIDE R14, R232, 0x4, R14 ;  /* 0x00000004e80e7825 */ /* 0x002fca00078e020e */
[----:B------:R0:W5:Y:S01]  /*15ea0*/  @P0 LDG.E R20, desc[UR40][R14.64] ;  /* 0x000000280e140981 */ /* 0x000162000c1e1900 */
[----:B----4-:R-:W-:Y:S01]  /*15eb0*/  ISETP.NE.AND P1, PT, R0, 0x1, PT ;  /* 0x000000010000780c */ /* 0x010fe20003f25270 */
[----:B------:R-:W-:Y:S02]  /*15ec0*/  IMAD.IADD R10, R215, 0x1, R210 ;  /* 0x00000001d70a7824 */ /* 0x000fe400078e02d2 */
[----:B------:R0:W5:Y:S10]  /*15ed0*/  @P2 LDG.E R7, desc[UR40][R8.64] ;  /* 0x0000002808072981 */ /* 0x000174000c1e1900 */
[----:B------:R-:W1:Y:S08]  /*15ee0*/  @P1 LDC R3, c[0x0][0xbec] ;  /* 0x0002fb00ff031b82 */ /* 0x000e700000000800 */
[----:B------:R-:W2:Y:S01]  /*15ef0*/  @P1 LDC R4, c[0x0][0xbf0] ;  /* 0x0002fc00ff041b82 */ /* 0x000ea20000000800 */
[----:B0-----:R-:W-:Y:S05]  /*15f00*/  @P2 BRA `(.L_x_11917) ;  /* 0x0000000000102947 */ /* 0x001fea0003800000 */
[----:B------:R-:W-:Y:S05]  /*15f10*/  @!P0 BRA `(.L_x_11917) ;  /* 0x00000000000c8947 */ /* 0x000fea0003800000 */
[----:B------:R-:W3:Y:S04]  /*15f20*/  LDG.E R8, desc[UR40][R14.64] ;  /* 0x000000280e087981 */ /* 0x000ee8000c1e1900 */
[----:B-----5:R-:W3:Y:S02]  /*15f30*/  LDG.E R7, desc[UR40][R14.64+0x4] ;  /* 0x000004280e077981 */ /* 0x020ee4000c1e1900 */
[----:B---3--:R-:W-:-:S07]  /*15f40*/  IMAD.IADD R7, R7, 0x1, -R8 ;  /* 0x0000000107077824 */ /* 0x008fce00078e0a08 */
.L_x_11917:
[----:B------:R-:W3:Y:S01]  /*15f50*/  LDL R26, [R1+0x18] ;  /* 0x00001800011a7983 */ /* 0x000ee20000100800 */
[----:B------:R-:W-:Y:S01]  /*15f60*/  SHF.R.S32.HI R77, RZ, 0x1f, R230 ;  /* 0x0000001fff4d7819 */ /* 0x000fe200000114e6 */
[----:B-1----:R-:W-:Y:S01]  /*15f70*/  @P1 IMAD.HI.U32 R3, R10, R3, RZ ;  /* 0x000000030a031227 */ /* 0x002fe200078e00ff */
[----:B------:R-:W-:Y:S01]  /*15f80*/  ULDC.64 UR4, c[0x0][0xb90] ;  /* 0x0002e40000047ab9 */ /* 0x000fe20000000a00 */
[----:B-----5:R-:W-:Y:S01]  /*15f90*/  SHF.R.S32.HI R21, RZ, 0x1f, R20 ;  /* 0x0000001fff157819 */ /* 0x020fe20000011414 */
[----:B------:R-:W0:Y:S01]  /*15fa0*/  S2R R31, SR_TID.X ;  /* 0x00000000001f7919 */ /* 0x000e220000002100 */
[----:B------:R-:W-:Y:S01]  /*15fb0*/  IMAD R15, R77, UR4, RZ ;  /* 0x000000044d0f7c24 */ /* 0x000fe2000f8e02ff */
[----:B------:R-:W-:Y:S01]  /*15fc0*/  SEL R76, R232, RZ, !P0 ;  /* 0x000000ffe84c7207 */ /* 0x000fe20004000000 */
[----:B------:R-:W-:Y:S01]  /*15fd0*/  IMAD.MOV.U32 R11, RZ, RZ, R10 ;  /* 0x000000ffff0b7224 */ /* 0x000fe200078e000a */
[----:B--2---:R-:W-:Y:S01]  /*15fe0*/  @P1 SHF.R.U32.HI R11, RZ, R4, R3 ;  /* 0x00000004ff0b1219 */ /* 0x004fe20000011603 */
[C---:B------:R-:W-:Y:S01]  /*15ff0*/  IMAD.WIDE.U32 R8, R230.reuse, UR4, R20 ;  /* 0x00000004e6087c25 */ /* 0x040fe2000f8e0014 */
[----:B------:R-:W-:Y:S01]  /*16000*/  SHF.R.S32.HI R3, RZ, 0x1f, R232 ;  /* 0x0000001fff037819 */ /* 0x000fe200000114e8 */
[----:B------:R-:W1:Y:S02]  /*16010*/  @P1 LDC R85, c[0x0][0xbec] ;  /* 0x0002fb00ff551b82 */ /* 0x000e640000000800 */
[----:B------:R-:W-:Y:S01]  /*16020*/  IMAD R15, R230, UR5, R15 ;  /* 0x00000005e60f7c24 */ /* 0x000fe2000f8e020f */
[----:B------:R-:W-:Y:S01]  /*16030*/  SEL R3, R3, RZ, !P0 ;  /* 0x000000ff03037207 */ /* 0x000fe20004000000 */
[----:B------:R-:W-:Y:S01]  /*16040*/  IMAD.MOV R27, RZ, RZ, -R11 ;  /* 0x000000ffff1b7224 */ /* 0x000fe200078e0a0b */
[----:B------:R-:W-:Y:S01]  /*16050*/  ULDC.64 UR4, c[0x0][0xb98] ;  /* 0x0002e60000047ab9 */ /* 0x000fe20000000a00 */
[----:B------:R-:W-:-:S02]  /*16060*/  IMAD.IADD R9, R9, 0x1, R15 ;  /* 0x0000000109097824 */ /* 0x000fc400078e020f */
[----:B------:R-:W-:Y:S01]  /*16070*/  IMAD R15, R0, R27, R10 ;  /* 0x0000001b000f7224 */ /* 0x000fe200078e020a */
[----:B------:R-:W2:Y:S01]  /*16080*/  @P1 LDC R87, c[0x0][0xbf0] ;  /* 0x0002fc00ff571b82 */ /* 0x000ea20000000800 */
        /* <DEDUP_REMOVED lines=12> */
[----:B0-----:R-:W-:Y:S01]  /*16150*/  VIADD R31, R31, 0xffffff80 ;  /* 0xffffff801f1f7836 */ /* 0x001fe20000000000 */
[----:B------:R-:W-:Y:S01]  /*16160*/  IADD3.X R9, R25, R9, R27, P0, !PT ;  /* 0x0000000919097210 */ /* 0x000fe200007fe41b */
[----:B------:R-:W-:Y:S01]  /*16170*/  IMAD R25, R15, UR5, R4 ;  /* 0x000000050f197c24 */ /* 0x000fe2000f8e0204 */
[----:B------:R-:W-:Y:S01]  /*16180*/  LOP3.LUT R36, R37, 0x380, RZ, 0xc0, !PT ;  /* 0x0000038025247812 */ /* 0x000fe200078ec0ff */
[----:B------:R-:W-:Y:S01]  /*16190*/  IMAD R83, R7, R0, RZ ;  /* 0x0000000007537224 */ /* 0x000fe200078e02ff */
[----:B------:R-:W-:Y:S01]  /*161a0*/  SHF.R.S32.HI R30, RZ, 0x1f, R31 ;  /* 0x0000001fff1e7819 */ /* 0x000fe2000001141f */
[----:B------:R-:W-:Y:S01]  /*161b0*/  IMAD.WIDE.U32 R8, R15, UR4, R8 ;  /* 0x000000040f087c25 */ /* 0x000fe2000f8e0008 */
[----:B------:R-:W-:Y:S01]  /*161c0*/  ULDC.64 UR4, c[0x0][0xb50] ;  /* 0x0002d40000047ab9 */ /* 0x000fe20000000a00 */
[----:B------:R-:W-:-:S02]  /*161d0*/  SHF.R.U64 R36, R36, 0x3, RZ ;  /* 0x0000000324247819 */ /* 0x000fc400000012ff */
[----:B------:R-:W-:Y:S01]  /*161e0*/  IMAD.IADD R9, R9, 0x1, R25 ;  /* 0x0000000109097824 */ /* 0x000fe200078e0219 */
[----:B------:R-:W-:Y:S01]  /*161f0*/  LEA R10, P0, R8, UR4, 0x2 ;  /* 0x00000004080a7c11 */ /* 0x000fe2000f8010ff */
[----:B------:R-:W-:Y:S01]  /*16200*/  IMAD.X R15, RZ, RZ, R13, P2 ;  /* 0x000000ffff0f7224 */ /* 0x000fe200010e060d */
[----:B------:R-:W-:Y:S02]  /*16210*/  IADD3 R25, P3, R12, 0x2000, RZ ;  /* 0x000020000c197810 */ /* 0x000fe40007f7e0ff */
[----:B------:R-:W-:Y:S01]  /*16220*/  LEA.HI.X R8, R8, UR5, R9, 0x2, P0 ;  /* 0x0000000508087c11 */ /* 0x000fe200080f1409 */
[----:B------:R-:W-:Y:S01]  /*16230*/  SHFL.IDX PT, R54, R10, RZ, 0x1c1f ;  /* 0x001c1fff0a367589 */ /* 0x000fe200000e0000 */
[----:B------:R-:W-:Y:S01]  /*16240*/  IADD3 R33, P0, R12, 0x4000, RZ ;  /* 0x000040000c217810 */ /* 0x000fe20007f1e0ff */
[----:B------:R-:W-:Y:S01]  /*16250*/  ULDC.64 UR4, c[0x0][0xaa0] ;  /* 0x0002a80000047ab9 */ /* 0x000fe20000000a00 */
[----:B------:R-:W-:Y:S01]  /*16260*/  LOP3.LUT R24, R25, 0x380, RZ, 0xc0, !PT ;  /* 0x0000038019187812 */ /* 0x000fe200078ec0ff */
[----:B------:R-:W0:Y:S01]  /*16270*/  SHFL.IDX PT, R55, R8, RZ, 0x1c1f ;  /* 0x001c1fff08377589 */ /* 0x000e2200000e0000 */
[----:B------:R-:W-:-:S02]  /*16280*/  LOP3.LUT R32, R33, 0x380, RZ, 0xc0, !PT ;  /* 0x0000038021207812 */ /* 0x000fc400078ec0ff */
[----:B------:R-:W-:Y:S01]  /*16290*/  SHF.R.U64 R24, R24, 0x3, RZ ;  /* 0x0000000318187819 */ /* 0x000fe200000012ff */
[----:B------:R-:W-:Y:S01]  /*162a0*/  SHFL.IDX PT, R58, R10, 0x1, 0x1c1f ;  /* 0x003c1f000a3a7f89 */ /* 0x000fe200000e0000 */
[----:B------:R-:W-:Y:S02]  /*162b0*/  IADD3 R41, P2, R12, 0x6000, RZ ;  /* 0x000060000c297810 */ /* 0x000fe40007f5e0ff */
[----:B------:R-:W-:Y:S01]  /*162c0*/  SHF.R.U64 R32, R32, 0x3, RZ ;  /* 0x0000000320207819 */ /* 0x000fe200000012ff */
[----:B------:R4:W1:Y:S01]  /*162d0*/  SHFL.IDX PT, R59, R8, 0x1, 0x1c1f ;  /* 0x003c1f00083b7f89 */ /* 0x00086200000e0000 */
[----:B------:R-:W-:Y:S01]  /*162e0*/  LOP3.LUT R24, R24, R25, RZ, 0x3c, !PT ;  /* 0x0000001918187212 */ /* 0x000fe200078e3cff */
[----:B------:R-:W-:Y:S01]  /*162f0*/  IMAD.X R25, RZ, RZ, R13, P3 ;  /* 0x000000ffff197224 */ /* 0x000fe200018e060d */
[----:B------:R-:W-:Y:S02]  /*16300*/  LOP3.LUT R40, R41, 0x380, RZ, 0xc0, !PT ;  /* 0x0000038029287812 */ /* 0x000fe400078ec0ff */
[----:B------:R-:W-:-:S02]  /*16310*/  IADD3 R45, P3, R12, 0x7000, RZ ;  /* 0x000070000c2d7810 */ /* 0x000fc40007f7e0ff */
[----:B------:R-:W-:Y:S01]  /*16320*/  LOP3.LUT R32, R32, R33, RZ, 0x3c, !PT ;  /* 0x0000002120207212 */ /* 0x000fe200078e3cff */
[--C-:B------:R-:W-:Y:S01]  /*16330*/  IMAD.X R33, RZ, RZ, R13.reuse, P0 ;  /* 0x000000ffff217224 */ /* 0x100fe200000e060d */
[----:B------:R-:W-:Y:S02]  /*16340*/  SHF.R.U64 R40, R40, 0x3, RZ ;  /* 0x0000000328287819 */ /* 0x000fe400000012ff */
[----:B------:R-:W-:Y:S02]  /*16350*/  IADD3 R53, P0, R12, 0x9000, RZ ;  /* 0x000090000c357810 */ /* 0x000fe40007f1e0ff */
[----:B------:R-:W-:Y:S02]  /*16360*/  LOP3.LUT R44, R45, 0x380, RZ, 0xc0, !PT ;  /* 0x000003802d2c7812 */ /* 0x000fe400078ec0ff */
[----:B------:R-:W-:Y:S02]  /*16370*/  LEA.HI R30, R30, R31, RZ, 0x7 ;  /* 0x0000001f1e1e7211 */ /* 0x000fe400078f38ff */
[----:B------:R-:W-:Y:S01]  /*16380*/  LOP3.LUT R40, R40, R41, RZ, 0x3c, !PT ;  /* 0x0000002928287212 */ /* 0x000fe200078e3cff */
[----:B------:R-:W-:Y:S01]  /*16390*/  IMAD.X R41, RZ, RZ, R13, P2 ;  /* 0x000000ffff297224 */ /* 0x000fe200010e060d */
[----:B------:R-:W-:-:S02]  /*163a0*/  LOP3.LUT R52, R53, 0x380, RZ, 0xc0, !PT ;  /* 0x0000038035347812 */ /* 0x000fc400078ec0ff */
[----:B------:R-:W-:Y:S02]  /*163b0*/  SHF.R.U64 R44, R44, 0x3, RZ ;  /* 0x000000032c2c7819 */ /* 0x000fe400000012ff */
[----:B------:R-:W-:Y:S02]  /*163c0*/  IADD3 R57, P2, R12, 0xb000, RZ ;  /* 0x0000b0000c397810 */ /* 0x000fe40007f5e0ff */
[----:B------:R-:W-:Y:S02]  /*163d0*/  LOP3.LUT R30, R30, 0xffffff80, RZ, 0xc0, !PT ;  /* 0xffffff801e1e7812 */ /* 0x000fe400078ec0ff */
[----:B------:R-:W-:Y:S02]  /*163e0*/  SHF.R.U64 R52, R52, 0x3, RZ ;  /* 0x0000000334347819 */ /* 0x000fe400000012ff */
[----:B------:R-:W-:Y:S01]  /*163f0*/  LOP3.LUT R44, R44, R45, RZ, 0x3c, !PT ;  /* 0x0000002d2c2c7212 */ /* 0x000fe200078e3cff */
[----:B------:R-:W-:Y:S01]  /*16400*/  IMAD.X R45, RZ, RZ, R13, P3 ;  /* 0x000000ffff2d7224 */ /* 0x000fe200018e060d */
[----:B------:R-:W-:Y:S01]  /*16410*/  LOP3.LUT R56, R57, 0x380, RZ, 0xc0, !PT ;  /* 0x0000038039387812 */ /* 0x000fe200078ec0ff */
[----:B------:R-:W-:Y:S01]  /*16420*/  IMAD.IADD R30, R31, 0x1, -R30 ;  /* 0x000000011f1e7824 */ /* 0x000fe200078e0a1e */
[----:B------:R-:W-:-:S02]  /*16430*/  IADD3 R61, P3, R12, 0xc000, RZ ;  /* 0x0000c0000c3d7810 */ /* 0x000fc40007f7e0ff */
[----:B------:R-:W-:Y:S01]  /*16440*/  LOP3.LUT R52, R52, R53, RZ, 0x3c, !PT ;  /* 0x0000003534347212 */ /* 0x000fe200078e3cff */
[--C-:B------:R-:W-:Y:S01]  /*16450*/  IMAD.X R53, RZ, RZ, R13.reuse, P0 ;  /* 0x000000ffff357224 */ /* 0x100fe200000e060d */
[----:B------:R-:W-:Y:S02]  /*16460*/  SHF.R.U64 R56, R56, 0x3, RZ ;  /* 0x0000000338387819 */ /* 0x000fe400000012ff */
[----:B------:R-:W-:Y:S02]  /*16470*/  LOP3.LUT R60, R61, 0x380, RZ, 0xc0, !PT ;  /* 0x000003803d3c7812 */ /* 0x000fe400078ec0ff */
[----:B------:R-:W-:Y:S02]  /*16480*/  LOP3.LUT P0, RZ, R30, 0x3, RZ, 0xc0, !PT ;  /* 0x000000031eff7812 */ /* 0x000fe4000780c0ff */
[----:B------:R-:W-:Y:S01]  /*16490*/  LOP3.LUT R56, R56, R57, RZ, 0x3c, !PT ;  /* 0x0000003938387212 */ /* 0x000fe200078e3cff */
[--C-:B------:R-:W-:Y:S01]  /*164a0*/  IMAD.X R57, RZ, RZ, R13.reuse, P2 ;  /* 0x000000ffff397224 */ /* 0x100fe200010e060d */
[----:B------:R-:W-:Y:S01]  /*164b0*/  LOP3.LUT R36, R36, R37, RZ, 0x3c, !PT ;  /* 0x0000002524247212 */ /* 0x000fe200078e3cff */
[----:B------:R-:W-:Y:S01]  /*164c0*/  IMAD.X R37, RZ, RZ, R13, P4 ;  /* 0x000000ffff257224 */ /* 0x000fe200020e060d */
[----:B------:R-:W-:-:S02]  /*164d0*/  SHF.R.U64 R60, R60, 0x3, RZ ;  /* 0x000000033c3c7819 */ /* 0x000fc400000012ff */
[C---:B------:R-:W-:Y:S02]  /*164e0*/  IADD3 R29, P5, R12.reuse, 0x3000, RZ ;  /* 0x000030000c1d7810 */ /* 0x040fe40007fbe0ff */
[----:B------:R-:W-:Y:S02]  /*164f0*/  IADD3 R79, P4, R12, 0xa000, RZ ;  /* 0x0000a0000c4f7810 */ /* 0x000fe40007f9e0ff */
[----:B------:R-:W-:Y:S01]  /*16500*/  LOP3.LUT R60, R60, R61, RZ, 0x3c, !PT ;  /* 0x0000003d3c3c7212 */ /* 0x000fe200078e3cff */
[----:B------:R-:W-:Y:S01]  /*16510*/  IMAD.X R61, RZ, RZ, R13, P3 ;  /* 0x000000ffff3d7224 */ /* 0x000fe200018e060d */
[----:B------:R-:W-:Y:S02]  /*16520*/  LOP3.LUT R28, R29, 0x380, RZ, 0xc0, !PT ;  /* 0x000003801d1c7812 */ /* 0x000fe400078ec0ff */
[----:B------:R-:W-:Y:S02]  /*16530*/  LOP3.LUT R78, R79, 0x380, RZ, 0xc0, !PT ;  /* 0x000003804f4e7812 */ /* 0x000fe400078ec0ff */
[----:B------:R-:W-:-:S02]  /*16540*/  IADD3 R7, P3, R12, 0xf000, RZ ;  /* 0x0000f0000c077810 */ /* 0x000fc40007f7e0ff */
[----:B------:R-:W-:Y:S02]  /*16550*/  SHF.R.U64 R28, R28, 0x3, RZ ;  /* 0x000000031c1c7819 */ /* 0x000fe400000012ff */
[----:B------:R-:W-:Y:S01]  /*16560*/  SHF.R.U64 R78, R78, 0x3, RZ ;  /* 0x000000034e4e7819 */ /* 0x000fe200000012ff */
[----:B------:R-:W-:Y:S01]  /*16570*/  IMAD R21, R21, UR4, RZ ;  /* 0x0000000415157c24 */ /* 0x000fe2000f8e02ff */
[----:B------:R-:W-:Y:S01]  /*16580*/  LOP3.LUT R28, R28, R29, RZ, 0x3c, !PT ;  /* 0x0000001d1c1c7212 */ /* 0x000fe200078e3cff */
[--C-:B------:R-:W-:Y:S01]  /*16590*/  IMAD.X R29, RZ, RZ, R13.reuse, P5 ;  /* 0x000000ffff1d7224 */ /* 0x100fe200028e060d */
[----:B------:R-:W-:Y:S01]  /*165a0*/  LOP3.LUT R78, R78, R79, RZ, 0x3c, !PT ;  /* 0x0000004f4e4e7212 */ /* 0x000fe200078e3cff */
[----:B------:R-:W-:Y:S01]  /*165b0*/  IMAD.X R79, RZ, RZ, R13, P4 ;  /* 0x000000ffff4f7224 */ /* 0x000fe200020e060d */
[----:B------:R-:W-:Y:S01]  /*165c0*/  IADD3 R49, P5, R12, 0x8000, RZ ;  /* 0x000080000c317810 */ /* 0x000fe20007fbe0ff */
[----:B------:R-:W-:Y:S01]  /*165d0*/  IMAD R81, R20, UR5, R21 ;  /* 0x0000000514517c24 */ /* 0x000fe2000f8e0215 */
[----:B------:R-:W-:Y:S01]  /*165e0*/  IADD3 R69, P4, R12, 0xe000, RZ ;  /* 0x0000e0000c457810 */ /* 0x000fe20007f9e0ff */
[----:B------:R-:W-:Y:S01]  /*165f0*/  IMAD.WIDE.U32 R20, R20, UR4, RZ ;  /* 0x0000000414147c25 */ /* 0x000fe2000f8e00ff */
[----:B------:R-:W-:Y:S01]  /*16600*/  LOP3.LUT R48, R49, 0x380, RZ, 0xc0, !PT ;  /* 0x0000038031307812 */ /* 0x000fe200078ec0ff */
[----:B------:R-:W-:Y:S01]  /*16610*/  ULDC.64 UR4, c[0x0][0xae8] ;  /* 0x0002ba0000047ab9 */ /* 0x000fe20000000a00 */
[----:B------:R-:W-:Y:S01]  /*16620*/  LOP3.LUT R68, R69, 0x380, RZ, 0xc0, !PT ;  /* 0x0000038045447812 */ /* 0x000fe200078ec0ff */
[----:B------:R-:W-:Y:S01]  /*16630*/  IMAD.IADD R21, R21, 0x1, R81 ;  /* 0x0000000115157824 */ /* 0x000fe200078e0251 */
[----:B------:R-:W-:Y:S01]  /*16640*/  SHF.R.U64 R48, R48, 0x3, RZ ;  /* 0x0000000330307819 */ /* 0x000fe200000012ff */
[----:B------:R-:W-:Y:S01]  /*16650*/  IMAD.X R73, RZ, RZ, R13, P3 ;  /* 0x000000ffff497224 */ /* 0x000fe200018e060d */
[----:B------:R-:W-:Y:S01]  /*16660*/  LOP3.LUT R9, R12, 0x380, RZ, 0xc0, !PT ;  /* 0x000003800c097812 */ /* 0x000fe200078ec0ff */
[----:B------:R-:W-:Y:S01]  /*16670*/  IMAD.WIDE.U32 R20, R230, UR4, R20 ;  /* 0x00000004e6147c25 */ /* 0x000fe2000f8e0014 */
[----:B------:R-:W-:-:S02]  /*16680*/  LOP3.LUT R48, R48, R49, RZ, 0x3c, !PT ;  /* 0x0000003130307212 */ /* 0x000fc400078e3cff */
[----:B------:R-:W-:Y:S01]  /*16690*/  LOP3.LUT R14, R11, 0x380, RZ, 0xc0, !PT ;  /* 0x000003800b0e7812 */ /* 0x000fe200078ec0ff */
[----:B------:R-:W-:Y:S01]  /*166a0*/  IMAD.X R49, RZ, RZ, R13, P5 ;  /* 0x000000ffff317224 */ /* 0x000fe200028e060d */
[----:B------:R-:W-:Y:S02]  /*166b0*/  IADD3 R65, P5, R12, 0xd000, RZ ;  /* 0x0000d0000c417810 */ /* 0x000fe40007fbe0ff */
[----:B------:R-:W-:Y:S02]  /*166c0*/  SHF.R.U64 R68, R68, 0x3, RZ ;  /* 0x0000000344447819 */ /* 0x000fe400000012ff */
        /* <DEDUP_REMOVED lines=8> */
[----:B----4-:R-:W-:Y:S01]  /*16750*/  LOP3.LUT R8, R9, R12, RZ, 0x3c, !PT ;  /* 0x0000000c09087212 */ /* 0x010fe200078e3cff */
[----:B------:R-:W-:Y:S01]  /*16760*/  IMAD.MOV.U32 R9, RZ, RZ, R13 ;  /* 0x000000ffff097224 */ /* 0x000fe200078e000d */
[----:B------:R-:W-:Y:S01]  /*16770*/  LOP3.LUT R14, R14, R11, RZ, 0x3c, !PT ;  /* 0x0000000b0e0e7212 */ /* 0x000fe200078e3cff */
[----:B------:R-:W-:Y:S01]  /*16780*/  BSSY B1, `(.L_x_11918) ;  /* 0x0000062000017945 */ /* 0x000fe20003800000 */
[----:B------:R-:W-:-:S02]  /*16790*/  SHF.R.S32.HI R86, RZ, 0x1f, R224 ;  /* 0x0000001fff567819 */ /* 0x000fc400000114e0 */
[----:B------:R-:W-:Y:S02]  /*167a0*/  SHF.R.S32.HI R88, RZ, 0x1f, R222 ;  /* 0x0000001fff587819 */ /* 0x000fe400000114de */
[----:B------:R-:W-:Y:S02]  /*167b0*/  SHF.R.S32.HI R92, RZ, 0x1f, R223 ;  /* 0x0000001fff5c7819 */ /* 0x000fe400000114df */
[----:B------:R-:W-:Y:S01]  /*167c0*/  SHF.R.S32.HI R93, RZ, 0x1f, R214 ;  /* 0x0000001fff5d7819 */ /* 0x000fe200000114d6 */
[----:B---3--:R-:W-:-:S05]  /*167d0*/  IMAD.IADD R4, R26, 0x1, R210 ;  /* 0x000000011a047824 */ /* 0x008fca00078e02d2 */
[C---:B------:R-:W-:Y:S01]  /*167e0*/  ISETP.GE.OR P2, PT, R4.reuse, R83, P0 ;  /* 0x000000530400720c */ /* 0x040fe20000746670 */
[----:B------:R-:W-:-:S05]  /*167f0*/  VIADD R4, R4, 0x8 ;  /* 0x0000000804047836 */ /* 0x000fca0000000000 */
[----:B------:R-:W-:Y:S02]  /*16800*/  ISETP.GE.OR P0, PT, R4, R83, P0 ;  /* 0x000000530400720c */ /* 0x000fe40000706670 */
[----:B------:R-:W-:-:S04]  /*16810*/  LOP3.LUT R4, R7, 0x380, RZ, 0xc0, !PT ;  /* 0x0000038007047812 */ /* 0x000fc800078ec0ff */
[----:B------:R-:W-:Y:S01]  /*16820*/  SHF.R.U64 R4, R4, 0x3, RZ ;  /* 0x0000000304047819 */ /* 0x000fe200000012ff */
[----:B0-----:R-:W-:Y:S03]  /*16830*/  @!P2 ST.E desc[UR40][R54.64], R6 ;  /* 0x000000063600a985 */ /* 0x001fe6000c101928 */
[----:B------:R-:W-:-:S03]  /*16840*/  LOP3.LUT R72, R4, R7, RZ, 0x3c, !PT ;  /* 0x0000000704487212 */ /* 0x000fc600078e3cff */
[----:B-1----:R0:W-:Y:S04]  /*16850*/  @!P0 ST.E desc[UR40][R58.64], R5 ;  /* 0x000000053a008985 */ /* 0x0021e8000c101928 */
[----:B------:R-:W5:Y:S04]  /*16860*/  LD.E.128 R8, desc[UR40][R8.64] ;  /* 0x0000002808087980 */ /* 0x000f68000c101d00 */
[----:B------:R-:W5:Y:S04]  /*16870*/  LD.E.128 R12, desc[UR40][R14.64] ;  /* 0x000000280e0c7980 */ /* 0x000f68000c101d00 */
[----:B0-----:R0:W5:Y:S04]  /*16880*/  LD.E.128 R4, desc[UR40][R78.64] ;  /* 0x000000284e047980 */ /* 0x001168000c101d00 */
[----:B------:R-:W5:Y:S04]  /*16890*/  LD.E.128 R24, desc[UR40][R24.64] ;  /* 0x0000002818187980 */ /* 0x000f68000c101d00 */
[----:B------:R-:W5:Y:S01]  /*168a0*/  LD.E.128 R28, desc[UR40][R28.64] ;  /* 0x000000281c1c7980 */ /* 0x000f62000c101d00 */
[----:B0-----:R-:W-:-:S02]  /*168b0*/  IMAD R79, R77, UR4, RZ ;  /* 0x000000044d4f7c24 */ /* 0x001fc4000f8e02ff */
[----:B------:R-:W-:Y:S01]  /*168c0*/  IMAD R77, R225, 0x20, R236 ;  /* 0x00000020e14d7824 */ /* 0x000fe200078e02ec */
[----:B------:R-:W5:Y:S01]  /*168d0*/  LD.E.128 R32, desc[UR40][R32.64] ;  /* 0x0000002820207980 */ /* 0x000f62000c101d00 */
[----:B------:R-:W-:Y:S01]  /*168e0*/  IMAD R79, R230, UR5, R79 ;  /* 0x00000005e64f7c24 */ /* 0x000fe2000f8e024f */
[----:B------:R-:W-:Y:S01]  /*168f0*/  ULDC.64 UR4, c[0x0][0xaf0] ;  /* 0x0002bc0000047ab9 */ /* 0x000fe20000000a00 */
[----:B------:R-:W-:Y:S01]  /*16900*/  IMAD.IADD R80, R210, 0x1, R77 ;  /* 0x00000001d2507824 */ /* 0x000fe200078e024d */
[----:B------:R-:W5:Y:S01]  /*16910*/  LD.E.128 R36, desc[UR40][R36.64] ;  /* 0x0000002824247980 */ /* 0x000f62000c101d00 */
[----:B------:R-:W-:Y:S02]  /*16920*/  IMAD R77, R3, UR4, RZ ;  /* 0x00000004034d7c24 */ /* 0x000fe4000f8e02ff */
[----:B------:R-:W-:Y:S01]  /*16930*/  @P1 IMAD.HI.U32 R78, R80, R85, RZ ;  /* 0x00000055504e1227 */ /* 0x000fe200078e00ff */
[----:B------:R-:W5:Y:S03]  /*16940*/  LD.E.128 R40, desc[UR40][R40.64] ;  /* 0x0000002828287980 */ /* 0x000f66000c101d00 */
[----:B------:R-:W-:Y:S01]  /*16950*/  IMAD.IADD R21, R21, 0x1, R79 ;  /* 0x0000000115157824 */ /* 0x000fe200078e024f */
[----:B------:R-:W5:Y:S01]  /*16960*/  LD.E.128 R44, desc[UR40][R44.64] ;  /* 0x000000282c2c7980 */ /* 0x000f62000c101d00 */
[----:B------:R-:W-:Y:S01]  /*16970*/  IMAD.MOV.U32 R3, RZ, RZ, R80 ;  /* 0x000000ffff037224 */ /* 0x000fe200078e0050 */
[----:B--2---:R-:W-:Y:S01]  /*16980*/  @P1 SHF.R.U32.HI R3, RZ, R87, R78 ;  /* 0x00000057ff031219 */ /* 0x004fe2000001164e */
[C---:B------:R-:W-:Y:S01]  /*16990*/  IMAD R79, R76.reuse, UR5, R77 ;  /* 0x000000054c4f7c24 */ /* 0x040fe2000f8e024d */
[----:B------:R-:W5:Y:S01]  /*169a0*/  LD.E.128 R48, desc[UR40][R48.64] ;  /* 0x0000002830307980 */ /* 0x000f62000c101d00 */
[----:B------:R-:W-:Y:S01]  /*169b0*/  IMAD.WIDE.U32 R76, R76, UR4, R20 ;  /* 0x000000044c4c7c25 */ /* 0x000fe2000f8e0014 */
[----:B------:R-:W-:Y:S01]  /*169c0*/  SHF.R.S32.HI R20, RZ, 0x1f, R3 ;  /* 0x0000001fff147819 */ /* 0x000fe20000011403 */
[----:B------:R-:W-:Y:S01]  /*169d0*/  ULDC.64 UR4, c[0x0][0xae0] ;  /* 0x0002b80000047ab9 */ /* 0x000fe20000000a00 */
[----:B------:R-:W5:Y:S01]  /*169e0*/  LD.E.128 R52, desc[UR40][R52.64] ;  /* 0x0000002834347980 */ /* 0x000f62000c101d00 */
[----:B------:R-:W-:-:S02]  /*169f0*/  IMAD.IADD R77, R77, 0x1, R79 ;  /* 0x000000014d4d7824 */ /* 0x000fc400078e024f */
[----:B------:R-:W-:Y:S01]  /*16a00*/  IMAD.MOV R79, RZ, RZ, -R3 ;  /* 0x000000ffff4f7224 */ /* 0x000fe200078e0a03 */
[----:B------:R-:W5:Y:S01]  /*16a10*/  LD.E.128 R56, desc[UR40][R56.64] ;  /* 0x0000002838387980 */ /* 0x000f62000c101d00 */
[----:B------:R-:W-:Y:S02]  /*16a20*/  IMAD R20, R20, UR4, RZ ;  /* 0x0000000414147c24 */ /* 0x000fe4000f8e02ff */
[----:B------:R-:W-:Y:S01]  /*16a30*/  IMAD R79, R0, R79, R80 ;  /* 0x0000004f004f7224 */ /* 0x000fe200078e0250 */
[----:B------:R-:W5:Y:S01]  /*16a40*/  LD.E.128 R60, desc[UR40][R60.64] ;  /* 0x000000283c3c7980 */ /* 0x000f62000c101d00 */
[C---:B------:R-:W-:Y:S02]  /*16a50*/  IMAD R81, R3.reuse, UR5, R20 ;  /* 0x0000000503517c24 */ /* 0x040fe4000f8e0214 */
[----:B------:R-:W-:Y:S01]  /*16a60*/  IMAD.WIDE.U32 R20, R3, UR4, R76 ;  /* 0x0000000403147c25 */ /* 0x000fe2000f8e004c */
[----:B------:R-:W5:Y:S01]  /*16a70*/  LD.E.128 R64, desc[UR40][R64.64] ;  /* 0x0000002840407980 */ /* 0x000f62000c101d00 */
[----:B------:R-:W-:Y:S01]  /*16a80*/  SHF.R.S32.HI R3, RZ, 0x1f, R79 ;  /* 0x0000001fff037819 */ /* 0x000fe2000001144f */
[----:B------:R-:W-:-:S02]  /*16a90*/  ULDC.64 UR4, c[0x0][0xad8] ;  /* 0x0002b60000047ab9 */ /* 0x000fc40000000a00 */
        /* <DEDUP_REMOVED lines=9> */
[----:B------:R-:W-:Y:S02]  /*16b30*/  IMAD.IADD R21, R21, 0x1, R81 ;  /* 0x0000000115157824 */ /* 0x000fe400078e0251 */
[----:B------:R-:W-:Y:S02]  /*16b40*/  IMAD R76, R3, UR4, RZ ;  /* 0x00000004034c7c24 */ /* 0x000fe4000f8e02ff */
[C---:B------:R-:W-:Y:S02]  /*16b50*/  VIADD R0, R210.reuse, 0x20 ;  /* 0x00000020d2007836 */ /* 0x040fe40000000000 */
[C---:B------:R-:W-:Y:S02]  /*16b60*/  IMAD R77, R79.reuse, UR5, R76 ;  /* 0x000000054f4d7c24 */ /* 0x040fe4000f8e024c */
[----:B------:R-:W-:Y:S01]  /*16b70*/  IMAD.WIDE.U32 R20, R79, UR4, R20 ;  /* 0x000000044f147c25 */ /* 0x000fe2000f8e0014 */
[-C--:B------:R-:W-:Y:S01]  /*16b80*/  ISETP.GE.AND P2, PT, R210, R83.reuse, PT ;  /* 0x00000053d200720c */ /* 0x080fe20003f46270 */
[----:B------:R-:W-:Y:S01]  /*16b90*/  ULDC.64 UR4, c[0x0][0xa80] ;  /* 0x0002a00000047ab9 */ /* 0x000fe20000000a00 */
[----:B------:R-:W-:Y:S01]  /*16ba0*/  ISETP.GE.AND P0, PT, R0, R83, PT ;  /* 0x000000530000720c */ /* 0x000fe20003f06270 */
[----:B------:R-:W-:Y:S01]  /*16bb0*/  VIADD R3, R210, 0x40 ;  /* 0x00000040d2037836 */ /* 0x000fe20000000000 */
[----:B------:R-:W-:Y:S01]  /*16bc0*/  LEA R82, P3, R20, UR4, 0x1 ;  /* 0x0000000414527c11 */ /* 0x000fe2000f8608ff */
[----:B------:R-:W-:-:S02]  /*16bd0*/  IMAD.IADD R21, R21, 0x1, R77 ;  /* 0x0000000115157824 */ /* 0x000fc400078e024d */
[----:B------:R-:W-:Y:S01]  /*16be0*/  VIADD R0, R16, 0x22820 ;  /* 0x0002282010007836 */ /* 0x000fe20000000000 */
[----:B------:R-:W-:Y:S01]  /*16bf0*/  P2R R84, PR, RZ, 0x1 ;  /* 0x00000001ff547803 */ /* 0x000fe20000000000 */
[----:B------:R-:W-:Y:S01]  /*16c00*/  VIADD R76, R210, 0x60 ;  /* 0x00000060d24c7836 */ /* 0x000fe20000000000 */
[-C--:B------:R-:W-:Y:S02]  /*16c10*/  ISETP.GE.AND P0, PT, R3, R83.reuse, PT ;  /* 0x000000530300720c */ /* 0x080fe40003f06270 */
[----:B------:R-:W-:Y:S02]  /*16c20*/  LEA.HI.X R3, R20, UR5, R21, 0x1, P3 ;  /* 0x0000000514037c11 */ /* 0x000fe400098f0c15 */
[----:B------:R-:W-:Y:S02]  /*16c30*/  PRMT R0, RZ, 0x654, R0 ;  /* 0x00000654ff007816 */ /* 0x000fe40000000000 */
[----:B------:R-:W-:Y:S01]  /*16c40*/  ISETP.GE.AND P1, PT, R76, R83, PT ;  /* 0x000000534c00720c */ /* 0x000fe20003f26270 */
[----:B0-----:R0:W1:Y:S01]  /*16c50*/  SHFL.IDX PT, R81, R3, RZ, 0x181f ;  /* 0x00181fff03517589 */ /* 0x00106200000e0000 */
[----:B------:R0:W-:Y:S03]  /*16c60*/  SYNCS.ARRIVE.TRANS64.RED.A1T0 RZ, [R0+URZ], RZ ;  /* 0x000000ff00ff79a7 */ /* 0x0001e6000810043f */
[----:B------:R0:W2:Y:S01]  /*16c70*/  SHFL.IDX PT, R83, R82, RZ, 0x181f ;  /* 0x00181fff52537589 */ /* 0x0000a200000e0000 */
[----:B------:R-:W-:Y:S07]  /*16c80*/  @P2 BRA `(.L_x_11919) ;  /* 0x0000000000442947 */ /* 0x000fee0003800000 */
[----:B------:R-:W-:Y:S02]  /*16c90*/  ULDC UR4, c[0x0][0xac8] ;  /* 0x0002b20000047ab9 */ /* 0x000fe40000000800 */
[----:B------:R-:W-:Y:S02]  /*16ca0*/  ISETP.GE.AND P2, PT, R214, UR4, PT ;  /* 0x00000004d6007c0c */ /* 0x000fe4000bf46270 */
[----:B------:R-:W-:-:S11]  /*16cb0*/  ISETP.GE.AND P3, PT, R223, UR4, PT ;  /* 0x00000004df007c0c */ /* 0x000fd6000bf66270 */
[----:B--2---:R-:W-:-:S04]  /*16cc0*/  @!P2 LEA R20, P4, R214, R83, 0x1 ;  /* 0x00000053d614a211 */ /* 0x004fc800078808ff */
[----:B-1----:R-:W-:Y:S02]  /*16cd0*/  @!P2 LEA.HI.X R21, R214, R81, R93, 0x1, P4 ;  /* 0x00000051d615a211 */ /* 0x002fe400020f0c5d */
        /* <DEDUP_REMOVED lines=12> */
.L_x_11919:
[----:B------:R-:W-:Y:S05]  /*16da0*/  BSYNC B1 ;  /* 0x0000000000017941 */ /* 0x000fea0003800000 */
.L_x_11918:
[----:B------:R-:W-:Y:S01]  /*16db0*/  ISETP.NE.AND P2, PT, R84, RZ, PT ;  /* 0x000000ff5400720c */ /* 0x000fe20003f45270 */
[----:B---3-5:R3:W4:Y:S01]  /*16dc0*/  SHFL.IDX PT, R33, R3, 0x1, 0x181f ;  /* 0x00381f0003217f89 */ /* 0x02872200000e0000 */
[----:B------:R-:W-:Y:S03]  /*16dd0*/  BSSY B1, `(.L_x_11920) ;  /* 0x0000014000017945 */ /* 0x000fe60003800000 */
[----:B------:R3:W0:Y:S08]  /*16de0*/  SHFL.IDX PT, R35, R82, 0x1, 0x181f ;  /* 0x00381f0052237f89 */ /* 0x00063000000e0000 */
[----:B---3--:R-:W-:Y:S05]  /*16df0*/  @P2 BRA `(.L_x_11921) ;  /* 0x0000000000442947 */ /* 0x008fea0003800000 */
[----:B------:R-:W-:Y:S02]  /*16e00*/  ULDC UR4, c[0x0][0xac8] ;  /* 0x0002b20000047ab9 */ /* 0x000fe40000000800 */
[----:B------:R-:W-:Y:S02]  /*16e10*/  ISETP.GE.AND P2, PT, R214, UR4, PT ;  /* 0x00000004d6007c0c */ /* 0x000fe4000bf46270 */
[----:B------:R-:W-:Y:S02]  /*16e20*/  ISETP.GE.AND P3, PT, R223, UR4, PT ;  /* 0x00000004df007c0c */ /* 0x000fe4000bf66270 */
[----:B------:R-:W-:-:S09]  /*16e30*/  ISETP.GE.AND P4, PT, R222, UR4, PT ;  /* 0x00000004de007c0c */ /* 0x000fd2000bf86270 */
[----:B0-----:R-:W-:-:S04]  /*16e40*/  @!P2 LEA R8, P5, R214, R35, 0x1 ;  /* 0x00000023d608a211 */ /* 0x001fc800078a08ff */
        /* <DEDUP_REMOVED lines=12> */
.L_x_11921:
[----:B------:R-:W-:Y:S05]  /*16f10*/  BSYNC B1 ;  /* 0x0000000000017941 */ /* 0x000fea0003800000 */
.L_x_11920:
[----:B---3--:R3:W0:Y:S01]  /*16f20*/  SHFL.IDX PT, R15, R3, 0x2, 0x181f ;  /* 0x00581f00030f7f89 */ /* 0x00862200000e0000 */
        /* <DEDUP_REMOVED lines=8> */
[----:B0-----:R-:W-:-:S04]  /*16fb0*/  @!P4 LEA R8, P5, R214, R21, 0x1 ;  /* 0x00000015d608c211 */ /* 0x001fc800078a08ff */
[----:B------:R-:W-:Y:S02]  /*16fc0*/  @!P4 LEA.HI.X R9, R214, R15, R93, 0x1, P5 ;  /* 0x0000000fd609c211 */ /* 0x000fe400028f0c5d */
        /* <DEDUP_REMOVED lines=10> */
.L_x_11923:
[----:B------:R-:W-:Y:S05]  /*17070*/  BSYNC B1 ;  /* 0x0000000000017941 */ /* 0x000fea0003800000 */
.L_x_11922:
[----:B0--3--:R-:W0:Y:S04]  /*17080*/  SHFL.IDX PT, R3, R3, 0x3, 0x181f ;  /* 0x00781f0003037f89 */ /* 0x009e2800000e0000 */
[----:B------:R3:W0:Y:S01]  /*17090*/  SHFL.IDX PT, R11, R82, 0x3, 0x181f ;  /* 0x00781f00520b7f89 */ /* 0x00062200000e0000 */
[----:B------:R-:W-:Y:S05]  /*170a0*/  @P1 BRA `(.L_x_11924) ;  /* 0x0000000c00e41947 */ /* 0x000fea0003800000 */
        /* <DEDUP_REMOVED lines=19> */
.L_x_11916:
[----:B------:R-:W-:Y:S01]  /*171e0*/  ULDC.64 UR4, c[0x0][0xc00] ;  /* 0x0003000000047ab9 */ /* 0x000fe20000000a00 */
[----:B------:R-:W4:Y:S01]  /*171f0*/  LDC.64 R4, c[0x0][0xc00] ;  /* 0x00030000ff047b82 */ /* 0x000f220000000a00 */
[----:B------:R-:W-:Y:S01]  /*17200*/  ISETP.NE.U32.AND P0, PT, RZ, UR4, PT ;  /* 0x00000004ff007c0c */ /* 0x000fe2000bf05070 */
[----:B------:R-:W-:-:S03]  /*17210*/  IMAD.MOV.U32 R0, RZ, RZ, RZ ;  /* 0x000000ffff007224 */ /* 0x000fc600078e00ff */
[----:B------:R-:W-:Y:S01]  /*17220*/  ISETP.NE.AND.EX P0, PT, RZ, UR5, PT, P0 ;  /* 0x00000005ff007c0c */ /* 0x000fe2000bf05300 */
[----:B------:R-:W-:Y:S02]  /*17230*/  ULDC.64 UR4, c[0x0][0xc08] ;  /* 0x0003020000047ab9 */ /* 0x000fe40000000a00 */
[----:B------:R-:W-:Y:S01]  /*17240*/  ISETP.NE.U32.AND P1, PT, RZ, UR4, PT ;  /* 0x00000004ff007c0c */ /* 0x000fe2000bf25070 */
[----:B------:R-:W0:Y:S03]  /*17250*/  LDC R25, c[0x0][0xbe8] ;  /* 0x0002fa00ff197b82 */ /* 0x000e260000000800 */
[----:B------:R-:W-:Y:S01]  /*17260*/  ISETP.NE.AND.EX P1, PT, RZ, UR5, PT, P1 ;  /* 0x00000005ff007c0c */ /* 0x000fe2000bf25310 */
[----:B----4-:R-:W-:-:S12]  /*17270*/  IMAD.WIDE R4, R232, 0x4, R4 ;  /* 0x00000004e8047825 */ /* 0x010fd800078e0204 */
[----:B------:R-:W4:Y:S01]  /*17280*/  @P1 LDC.64 R6, c[0x0][0xc08] ;  /* 0x00030200ff061b82 */ /* 0x000f220000000a00 */
[----:B------:R-:W-:Y:S02]  /*17290*/  ULDC UR4, c[0x0][0xa88] ;  /* 0x0002a20000047ab9 */ /* 0x000fe40000000800 */
[----:B------:R-:W-:Y:S01]  /*172a0*/  IMAD.U32 R8, RZ, RZ, UR4 ;  /* 0x00000004ff087e24 */ /* 0x000fe2000f8e00ff */
[----:B------:R0:W5:Y:S01]  /*172b0*/  @P0 LDG.E R0, desc[UR40][R4.64] ;  /* 0x0000002804000981 */ /* 0x000162000c1e1900 */
[----:B----4-:R-:W-:-:S05]  /*172c0*/  @P1 IMAD.WIDE R6, R232, 0x4, R6 ;  /* 0x00000004e8061825 */ /* 0x010fca00078e0206 */
[----:B------:R4:W5:Y:S01]  /*172d0*/  @P1 LDG.E R8, desc[UR40][R6.64] ;  /* 0x0000002806081981 */ /* 0x000962000c1e1900 */
[----:B0-----:R-:W-:Y:S02]  /*172e0*/  ISETP.NE.AND P2, PT, R25, 0x1, PT ;  /* 0x000000011900780c */ /* 0x001fe40003f45270 */
[----:B------:R-:W-:Y:S01]  /*172f0*/  SHF.R.S32.HI R9, RZ, 0x1f, R232 ;  /* 0x0000001fff097819 */ /* 0x000fe200000114e8 */
[----:B------:R-:W0:Y:S10]  /*17300*/  S2R R3, SR_TID.X ;  /* 0x0000000000037919 */ /* 0x000e340000002100 */
[----:B------:R-:W1:Y:S01]  /*17310*/  @P2 LDC R27, c[0x0][0xbec] ;  /* 0x0002fb00ff1b2b82 */ /* 0x000e620000000800 */
[----:B0-----:R-:W-:-:S05]  /*17320*/  VIADD R3, R3, 0xffffff80 ;  /* 0xffffff8003037836 */ /* 0x001fca0000000000 */
[----:B------:R-:W-:Y:S01]  /*17330*/  ISETP.GE.AND P3, PT, R3, 0x80, PT ;  /* 0x000000800300780c */ /* 0x000fe20003f66270 */
[----:B----4-:R-:W-:-:S12]  /*17340*/  @P1 BRA `(.L_x_11925) ;  /* 0x0000000000101947 */ /* 0x010fd80003800000 */
[----:B------:R-:W-:Y:S05]  /*17350*/  @!P0 BRA `(.L_x_11925) ;  /* 0x00000000000c8947 */ /* 0x000fea0003800000 */
[----:B------:R-:W4:Y:S04]  /*17360*/  LDG.E R3, desc[UR40][R4.64] ;  /* 0x0000002804037981 */ /* 0x000f28000c1e1900 */
[----:B-----5:R-:W4:Y:S02]  /*17370*/  LDG.E R8, desc[UR40][R4.64+0x4] ;  /* 0x0000042804087981 */ /* 0x020f24000c1e1900 */
[----:B----4-:R-:W-:-:S07]  /*17380*/  IMAD.IADD R8, R8, 0x1, -R3 ;  /* 0x0000000108087824 */ /* 0x010fce00078e0a03 */
.L_x_11925:
        /* <DEDUP_REMOVED lines=29> */
[--C-:B------:R-:W-:Y:S02]  /*17560*/  IMAD.MOV R7, RZ, RZ, -R3.reuse ;  /* 0x000000ffff077224 */ /* 0x100fe400078e0a03 */
        /* <DEDUP_REMOVED lines=15> */
.L_x_11927:
[----:B------:R-:W-:Y:S05]  /*17660*/  BSYNC B1 ;  /* 0x0000000000017941 */ /* 0x000fea0003800000 */
.L_x_11926:
[----:B------:R-:W4:Y:S01]  /*17670*/  @P2 LDC R9, c[0x0][0xbf0] ;  /* 0x0002fc00ff092b82 */ /* 0x000f220000000800 */
[----:B------:R-:W-:Y:S01]  /*17680*/  ULDC.64 UR4, c[0x0][0xaa0] ;  /* 0x0002a80000047ab9 */ /* 0x000fe20000000a00 */
[----:B0-----:R-:W-:Y:S02]  /*17690*/  IMAD R7, R225, 0x20, R236 ;  /* 0x00000020e1077824 */ /* 0x001fe400078e02ec */
[----:B------:R-:W-:Y:S02]  /*176a0*/  IMAD R3, R11, UR4, RZ ;  /* 0x000000040b037c24 */ /* 0x000fe4000f8e02ff */
[----:B------:R-:W-:-:S04]  /*176b0*/  IMAD.WIDE.U32 R4, R0, UR4, RZ ;  /* 0x0000000400047c25 */ /* 0x000fc8000f8e00ff */
[----:B------:R-:W-:Y:S01]  /*176c0*/  IMAD R3, R0, UR5, R3 ;  /* 0x0000000500037c24 */ /* 0x000fe2000f8e0203 */
[----:B------:R-:W-:Y:S01]  /*176d0*/  ULDC.64 UR4, c[0x0][0xae8] ;  /* 0x0002ba0000047ab9 */ /* 0x000fe20000000a00 */
[----:B------:R-:W-:Y:S02]  /*176e0*/  IMAD.IADD R10, R210, 0x1, R7 ;  /* 0x00000001d20a7824 */ /* 0x000fe400078e0207 */
[----:B------:R-:W-:Y:S02]  /*176f0*/  IMAD.IADD R5, R5, 0x1, R3 ;  /* 0x0000000105057824 */ /* 0x000fe400078e0203 */
[----:B------:R-:W-:Y:S02]  /*17700*/  IMAD R3, R12, UR4, RZ ;  /* 0x000000040c037c24 */ /* 0x000fe4000f8e02ff */
[----:B-1----:R-:W-:-:S04]  /*17710*/  @P2 IMAD.HI.U32 R0, R10, R27, RZ ;  /* 0x0000001b0a002227 */ /* 0x002fc800078e00ff */
[C---:B------:R-:W-:Y:S02]  /*17720*/  IMAD R7, R230.reuse, UR5, R3 ;  /* 0x00000005e6077c24 */ /* 0x040fe4000f8e0203 */
        /* <DEDUP_REMOVED lines=28> */
[----:B------:R0:W1:Y:S04]  /*178f0*/  SHFL.IDX PT, R3, R4, RZ, 0x181f ;  /* 0x00181fff04037589 */ /* 0x00006800000e0000 */
[----:B------:R0:W4:Y:S02]  /*17900*/  SHFL.IDX PT, R14, R0, RZ, 0x181f ;  /* 0x00181fff000e7589 */ /* 0x00012400000e0000 */
.L_x_12148:
[----:B------:R-:W-:Y:S01]  /*17910*/  IMAD R8, R8, R25, RZ ;  /* 0x0000001908087224 */ /* 0x000fe200078e02ff */
[----:B------:R-:W-:Y:S01]  /*17920*/  BSSY B1, `(.L_x_11929) ;  /* 0x0000019000017945 */ /* 0x000fe20003800000 */
[----:B------:R-:W-:-:S05]  /*17930*/  IMAD.IADD R7, R236, 0x1, R210 ;  /* 0x00000001ec077824 */ /* 0x000fca00078e02d2 */
        /* <DEDUP_REMOVED lines=11> */
[CC--:B------:R-:W-:Y:S02]  /*179f0*/  @!P2 LEA R12, P4, R223.reuse, R14.reuse, 0x1 ;  /* 0x0000000edf0ca211 */ /* 0x0c0fe400078808ff */
[-C--:B-1----:R-:W-:Y:S02]  /*17a00*/  @!P3 LEA.HI.X R11, R214, R3.reuse, R5, 0x1, P5 ;  /* 0x00000003d60bb211 */ /* 0x082fe400028f0c05 */
        /* <DEDUP_REMOVED lines=10> */
.L_x_11930:
[----:B------:R-:W-:Y:S05]  /*17ab0*/  BSYNC B1 ;  /* 0x0000000000017941 */ /* 0x000fea0003800000 */
.L_x_11929:
[----:B------:R-:W-:-:S03]  /*17ac0*/  UMOV UR4, 0xffffffff ;  /* 0xffffffff00047882 */ /* 0x000fc60000000000 */
[----:B------:R-:W-:Y:S05]  /*17ad0*/  BRA.DIV UR4, `(.L_x_11931) ;  /* 0x0000009204f47947 */ /* 0x000fea000b800000 */
[----:B-1----:R1:W0:Y:S04]  /*17ae0*/  SHFL.IDX PT, R3, R4, 0x1, 0x181f ;  /* 0x00381f0004037f89 */ /* 0x00222800000e0000 */
[----:B----4-:R1:W4:Y:S02]  /*17af0*/  SHFL.IDX PT, R14, R0, 0x1, 0x181f ;  /* 0x00381f00000e7f89 */ /* 0x01032400000e0000 */
.L_x_12152:
        /* <DEDUP_REMOVED lines=14> */
[-C--:B0-----:R-:W-:Y:S02]  /*17be0*/  @!P3 LEA.HI.X R11, R214, R3.reuse, R6, 0x1, P5 ;  /* 0x00000003d60bb211 */ /* 0x081fe400028f0c06 */
        /* <DEDUP_REMOVED lines=10> */
.L_x_11933:
[----:B------:R-:W-:Y:S05]  /*17c90*/  BSYNC B1 ;  /* 0x0000000000017941 */ /* 0x000fea0003800000 */
.L_x_11932:
[----:B------:R-:W-:-:S03]  /*17ca0*/  UMOV UR4, 0xffffffff ;  /* 0xffffffff00047882 */ /* 0x000fc60000000000 */
[----:B------:R-:W-:Y:S05]  /*17cb0*/  BRA.DIV UR4, `(.L_x_11934) ;  /* 0x0000009204c47947 */ /* 0x000fea000b800000 */
[----:B0-----:R0:W0:Y:S04]  /*17cc0*/  SHFL.IDX PT, R3, R4, 0x2, 0x181f ;  /* 0x00581f0004037f89 */ /* 0x00102800000e0000 */
[----:B----4-:R4:W0:Y:S02]  /*17cd0*/  SHFL.IDX PT, R14, R0, 0x2, 0x181f ;  /* 0x00581f00000e7f89 */ /* 0x01082400000e0000 */
.L_x_12156:
        /* <DEDUP_REMOVED lines=13> */
[CC--:B------:R-:W-:Y:S02]  /*17db0*/  @!P2 LEA R12, P4, R223.reuse, R14.reuse, 0x1 ;  /* 0x0000000edf0ca211 */ /* 0x0c0fe400078808ff */
[-C--:B------:R-:W-:Y:S02]  /*17dc0*/  @!P3 LEA.HI.X R11, R214, R3.reuse, R6, 0x1, P5 ;  /* 0x00000003d60bb211 */ /* 0x080fe400028f0c06 */
        /* <DEDUP_REMOVED lines=10> */
.L_x_11936:
[----:B------:R-:W-:Y:S05]  /*17e70*/  BSYNC B1 ;  /* 0x0000000000017941 */ /* 0x000fea0003800000 */
.L_x_11935:
[----:B------:R-:W-:-:S03]  /*17e80*/  UMOV UR4, 0xffffffff ;  /* 0xffffffff00047882 */ /* 0x000fc60000000000 */
[----:B------:R-:W-:Y:S05]  /*17e90*/  BRA.DIV UR4, `(.L_x_11937) ;  /* 0x0000009204947947 */ /* 0x000fea000b800000 */
[----:B0-----:R0:W0:Y:S04]  /*17ea0*/  SHFL.IDX PT, R3, R4, 0x3, 0x181f ;  /* 0x00781f0004037f89 */ /* 0x00102800000e0000 */
[----:B------:R0:W0:Y:S02]  /*17eb0*/  SHFL.IDX PT, R14, R0, 0x3, 0x181f ;  /* 0x00781f00000e7f89 */ /* 0x00002400000e0000 */
.L_x_12160:
[----:B01--4-:R-:W-:-:S05]  /*17ec0*/  VIADD R0, R7, 0x60 ;  /* 0x0000006007007836 */ /* 0x013fca0000000000 */
        /* <DEDUP_REMOVED lines=12> */
[-C--:B------:R-:W-:Y:S02]  /*17f90*/  @!P2 LEA R6, P4, R223, R14.reuse, 0x1 ;  /* 0x0000000edf06a211 */ /* 0x080fe400078808ff */
[----:B------:R-:W-:Y:S02]  /*17fa0*/  @!P3 LEA.HI.X R5, R214, R3, R9, 0x1, P5 ;  /* 0x00000003d605b211 */ /* 0x000fe400028f0c09 */
[----:B------:R-:W-:-:S02]  /*17fb0*/  @!P1 LEA R8, P5, R222, R14, 0x1 ;  /* 0x0000000ede089211 */ /* 0x000fc400078a08ff */
[-C--:B------:R-:W-:Y:S01]  /*17fc0*/  @!P2 LEA.HI.X R7, R223, R3.reuse, R12, 0x1, P4 ;  /* 0x00000003df07a211 */ /* 0x080fe200020f0c0c */
[----:B------:R0:W-:Y:S01]  /*17fd0*/  @!P3 ST.E.128 desc[UR40][R4.64], RZ ;  /* 0x000000ff0400b985 */ /* 0x0001e2000c101d28 */
[----:B------:R-:W-:Y:S02]  /*17fe0*/  @!P0 LEA R14, P4, R224, R14, 0x1 ;  /* 0x0000000ee00e8211 */ /* 0x000fe400078808ff */
[-C--:B------:R-:W-:Y:S01]  /*17ff0*/  @!P1 LEA.HI.X R9, R222, R3.reuse, R11, 0x1, P5 ;  /* 0x00000003de099211 */ /* 0x080fe200028f0c0b */
[----:B------:R0:W-:Y:S01]  /*18000*/  @!P2 ST.E.128 desc[UR40][R6.64], RZ ;  /* 0x000000ff0600a985 */ /* 0x0001e2000c101d28 */
[----:B------:R-:W-:-:S03]  /*18010*/  @!P0 LEA.HI.X R15, R224, R3, R10, 0x1, P4 ;  /* 0x00000003e00f8211 */ /* 0x000fc600020f0c0a */
[----:B------:R0:W-:Y:S04]  /*18020*/  @!P1 ST.E.128 desc[UR40][R8.64], RZ ;  /* 0x000000ff08009985 */ /* 0x0001e8000c101d28 */
[----:B------:R0:W-:Y:S02]  /*18030*/  @!P0 ST.E.128 desc[UR40][R14.64], RZ ;  /* 0x000000ff0e008985 */ /* 0x0001e4000c101d28 */
.L_x_11924:
[----:B------:R-:W-:Y:S05]  /*18040*/  BSYNC B0 ;  /* 0x0000000000007941 */ /* 0x000fea0003800000 */
.L_x_11915:
[----:B------:R-:W-:Y:S02]  /*18050*/  ULDC UR4, c[0x0][0xc3c] ;  /* 0x00030f0000047ab9 */ /* 0x000fe40000000800 */
[----:B---3--:R-:W-:-:S13]  /*18060*/  ISETP.GE.AND P0, PT, R91, UR4, PT ;  /* 0x000000045b007c0c */ /* 0x008fda000bf06270 */
[----:B------:R-:W-:Y:S05]  /*18070*/  @!P0 BRA `(.L_x_11938) ;  /* 0xfffffe8c00f48947 */ /* 0x000fea000383ffff */
[----:B------:R-:W-:Y:S05]  /*18080*/  BRA `(.L_x_11732) ;  /* 0x0000007c00ac7947 */ /* 0x000fea0003800000 */
.L_x_11730:
[----:B------:R-:W-:-:S08]  /*18090*/  NOP ;  /* 0x0000000000007918 */ /* 0x000fd00000000000 */
[----:B--2---:R-:W0:-:S00]  /*180a0*/  USETMAXREG.DEALLOC.CTAPOOL 0x18 ;  /* 0x00000018000079c8 */ /* 0x004e0000080e0500 */
        /* <DEDUP_REMOVED lines=16> */
.L_x_11939:
        /* <DEDUP_REMOVED lines=41> */
.L_x_11945:
        /* <DEDUP_REMOVED lines=12> */
.L_x_11944:
[----:B------:R-:W-:Y:S05]  /*18500*/  BSYNC B0 ;  /* 0x0000000000007941 */ /* 0x000fea0003800000 */
.L_x_11943:
        /* <DEDUP_REMOVED lines=21> */
.L_x_11941:
        /* <DEDUP_REMOVED lines=20> */
.L_x_11946:
        /* <DEDUP_REMOVED lines=56> */
.L_x_11942:
[----:B------:R-:W-:Y:S02]  /*18b20*/  IMAD.MOV.U32 R17, RZ, RZ, RZ ;  /* 0x000000ffff117224 */ /* 0x000fe400078e00ff */
[----:B------:R-:W-:Y:S02]  /*18b30*/  IMAD.U32 R16, RZ, RZ, UR6 ;  /* 0x00000006ff107e24 */ /* 0x000fe4000f8e00ff */
[----:B------:R-:W-:-:S07]  /*18b40*/  IMAD.MOV.U32 R18, RZ, RZ, RZ ;  /* 0x000000ffff127224 */ /* 0x000fce00078e00ff */
.L_x_11947:
[----:B------:R-:W-:-:S13]  /*18b50*/  ISETP.NE.AND P0, PT, R0, RZ, PT ;  /* 0x000000ff0000720c */ /* 0x000fda0003f05270 */
[----:B------:R-:W1:Y:S01]  /*18b60*/  @!P0 S2R R3, SR_CgaCtaId ;  /* 0x0000000000038919 */ /* 0x000e620000008800 */
[----:B------:R-:W-:-:S04]  /*18b70*/  @!P0 MOV R0, 0x400 ;  /* 0x0000040000008802 */ /* 0x000fc80000000f00 */
[----:B-1----:R-:W-:-:S05]  /*18b80*/  @!P0 LEA R0, R3, R0, 0x18 ;  /* 0x0000000003008211 */ /* 0x002fca00078ec0ff */
[----:B------:R2:W-:Y:S01]  /*18b90*/  @!P0 STS.128 [R0+0x228d0], R16 ;  /* 0x0228d01000008388 */ /* 0x0005e20000000c00 */
[----:B------:R-:W-:Y:S06]  /*18ba0*/  BAR.ARV 0x5, 0x180 ;  /* 0x0146000000007b1d */ /* 0x000fec0000002000 */
.L_x_11940:
        /* <DEDUP_REMOVED lines=32> */
.L_x_12104:
[----:B------:R-:W-:Y:S05]  /*18db0*/  YIELD ;  /* 0x0000000000007946 */ /* 0x000fea0003800000 */
[----:B------:R-:W-:Y:S01]  /*18dc0*/  ULDC.64 UR4, c[0x0][0xa28] ;  /* 0x00028a0000047ab9 */ /* 0x000fe20000000a00 */
[----:B0-----:R-:W-:Y:S02]  /*18dd0*/  CS2R R6, SRZ ;  /* 0x0000000000067805 */ /* 0x001fe4000001ff00 */
[----:B------:R-:W-:Y:S01]  /*18de0*/  ISETP.NE.U32.AND P0, PT, RZ, UR4, PT ;  /* 0x00000004ff007c0c */ /* 0x000fe2000bf05070 */
[----:B-1----:R-:W1:Y:S01]  /*18df0*/  LDC.64 R12, c[0x0][0xa00] ;  /* 0x00028000ff0c7b82 */ /* 0x002e620000000a00 */
[----:B------:R-:W-:Y:S01]  /*18e00*/  ULDC.64 UR6, c[0x0][0xa08] ;  /* 0x0002820000067ab9 */ /* 0x000fe20000000a00 */
[----:B------:R-:W-:Y:S01]  /*18e10*/  ULDC.64 UR8, c[0x0][0xa10] ;  /* 0x0002840000087ab9 */ /* 0x000fe20000000a00 */
[----:B------:R-:W-:Y:S01]  /*18e20*/  ISETP.NE.AND.EX P0, PT, RZ, UR5, PT, P0 ;  /* 0x00000005ff007c0c */ /* 0x000fe2000bf05300 */
[----:B------:R-:W-:-:S04]  /*18e30*/  ULDC.64 UR4, c[0x0][0xa18] ;  /* 0x0002860000047ab9 */ /* 0x000fc80000000a00 */
[----:B--2---:R-:W2:Y:S08]  /*18e40*/  LDC.64 R4, c[0x0][0xa08] ;  /* 0x00028200ff047b82 */ /* 0x004eb00000000a00 */
[----:B0-----:R-:W0:Y:S02]  /*18e50*/  @P0 LDC.64 R2, c[0x0][0xa28] ;  /* 0x00028a00ff020b82 */ /* 0x001e240000000a00 */
[----:B0-----:R-:W-:-:S05]  /*18e60*/  @P0 IMAD.WIDE R2, R19, 0x4, R2 ;  /* 0x0000000413020825 */ /* 0x001fca00078e0202 */
[----:B-----5:R0:W5:Y:S01]  /*18e70*/  @P0 LDG.E R6, desc[UR40][R2.64] ;  /* 0x0000002802060981 */ /* 0x020162000c1e1900 */
[----:B------:R-:W-:Y:S01]  /*18e80*/  ISETP.NE.U32.AND P0, PT, RZ, UR4, PT ;  /* 0x00000004ff007c0c */ /* 0x000fe2000bf05070 */
[----:B-1----:R-:W-:Y:S01]  /*18e90*/  IMAD.WIDE R12, R19, 0x4, R12 ;  /* 0x00000004130c7825 */ /* 0x002fe200078e020c */
[----:B------:R-:W-:Y:S02]  /*18ea0*/  ISETP.NE.U32.AND P2, PT, RZ, UR6, PT ;  /* 0x00000006ff007c0c */ /* 0x000fe4000bf45070 */
[----:B------:R-:W-:Y:S01]  /*18eb0*/  ISETP.NE.AND.EX P0, PT, RZ, UR5, PT, P0 ;  /* 0x00000005ff007c0c */ /* 0x000fe2000bf05300 */
[----:B------:R-:W-:Y:S01]  /*18ec0*/  ULDC.64 UR4, c[0x0][0xa00] ;  /* 0x0002800000047ab9 */ /* 0x000fe20000000a00 */
[----:B------:R-:W-:Y:S01]  /*18ed0*/  ISETP.NE.U32.AND P4, PT, RZ, UR8, PT ;  /* 0x00000008ff007c0c */ /* 0x000fe2000bf85070 */
[----:B------:R-:W-:Y:S01]  /*18ee0*/  IMAD.MOV.U32 R8, RZ, RZ, RZ ;  /* 0x000000ffff087224 */ /* 0x000fe200078e00ff */
[----:B------:R-:W-:Y:S01]  /*18ef0*/  ISETP.NE.U32.AND P1, PT, RZ, UR4, PT ;  /* 0x00000004ff007c0c */ /* 0x000fe2000bf25070 */
[----:B0-----:R-:W0:Y:S01]  /*18f00*/  LDC.64 R2, c[0x0][0xa10] ;  /* 0x00028400ff027b82 */ /* 0x001e220000000a00 */
[----:B------:R-:W-:-:S02]  /*18f10*/  IMAD.MOV.U32 R0, RZ, RZ, RZ ;  /* 0x000000ffff007224 */ /* 0x000fc400078e00ff */
[----:B------:R-:W-:Y:S01]  /*18f20*/  ISETP.NE.AND.EX P3, PT, RZ, UR5, PT, P1 ;  /* 0x00000005ff007c0c */ /* 0x000fe2000bf65310 */
[----:B--2---:R-:W-:-:S04]  /*18f30*/  IMAD.WIDE R4, R19, 0x4, R4 ;  /* 0x0000000413047825 */ /* 0x004fc800078e0204 */
        /* <DEDUP_REMOVED lines=30> */
.L_x_11949:
        /* <DEDUP_REMOVED lines=10> */
.L_x_11950:
[----:B------:R-:W-:Y:S05]  /*191c0*/  @!P1 BRA `(.L_x_11951) ;  /* 0x00000000000c9947 */ /* 0x000fea0003800000 */
[----:B------:R-:W2:Y:S04]  /*191d0*/  LDG.E R7, desc[UR40][R4.64] ;  /* 0x0000002804077981 */ /* 0x000ea8000c1e1900 */
[----:B------:R-:W2:Y:S02]  /*191e0*/  LDG.E R4, desc[UR40][R4.64+0x4] ;  /* 0x0000042804047981 */ /* 0x000ea4000c1e1900 */
[----:B--2---:R-:W-:-:S07]  /*191f0*/  IMAD.IADD R7, R4, 0x1, -R7 ;  /* 0x0000000104077824 */ /* 0x004fce00078e0a07 */
.L_x_11951:
        /* <DEDUP_REMOVED lines=35> */
.L_x_11954:
[----:B------:R-:W-:-:S13]  /*19430*/  ISETP.NE.AND P0, PT, R3, 0x1, PT ;  /* 0x000000010300780c */ /* 0x000fda0003f05270 */
[----:B------:R-:W1:Y:S02]  /*19440*/  @P0 LDC.64 R4, c[0x0][0x9e8] ;  /* 0x00027a00ff040b82 */ /* 0x000e640000000a00 */
[----:B-1----:R-:W-:-:S05]  /*19450*/  @P0 IMAD.HI.U32 R4, R2, R4, RZ ;  /* 0x0000000402040227 */ /* 0x002fca00078e00ff */
[----:B------:R-:W-:-:S07]  /*19460*/  @P0 SHF.R.U32.HI R2, RZ, R5, R4 ;  /* 0x00000005ff020219 */ /* 0x000fce0000011604 */
.L_x_11955:
[----:B------:R-:W-:Y:S05]  /*19470*/  BSYNC B0 ;  /* 0x0000000000007941 */ /* 0x000fea0003800000 */
.L_x_11953:
[----:B------:R-:W-:-:S05]  /*19480*/  IMAD R2, R2, R3, R3 ;  /* 0x0000000302027224 */ /* 0x000fca00078e0203 */
[----:B------:R-:W-:-:S07]  /*19490*/  VIMNMX R8, R8, R2, PT ;  /* 0x0000000208087248 */ /* 0x000fce0003fe0100 */
.L_x_11952:
        /* <DEDUP_REMOVED lines=20> */
.L_x_11958:
[----:B------:R-:W-:-:S13]  /*195e0*/  ISETP.NE.AND P0, PT, R3, 0x1, PT ;  /* 0x000000010300780c */ /* 0x000fda0003f05270 */
[----:B------:R-:W1:Y:S02]  /*195f0*/  @P0 LDC.64 R4, c[0x0][0x9e8] ;  /* 0x00027a00ff040b82 */ /* 0x000e640000000a00 */
[----:B-1----:R-:W-:-:S05]  /*19600*/  @P0 IMAD.HI.U32 R4, R2, R4, RZ ;  /* 0x0000000402040227 */ /* 0x002fca00078e00ff */
[----:B------:R-:W-:-:S07]  /*19610*/  @P0 SHF.R.U32.HI R2, RZ, R5, R4 ;  /* 0x00000005ff020219 */ /* 0x000fce0000011604 */
.L_x_11959:
[----:B------:R-:W-:Y:S05]  /*19620*/  BSYNC B0 ;  /* 0x0000000000007941 */ /* 0x000fea0003800000 */
.L_x_11957:
[----:B------:R-:W-:-:S05]  /*19630*/  IMAD R2, R2, R3, RZ ;  /* 0x0000000302027224 */ /* 0x000fca00078e02ff */
[----:B------:R-:W-:-:S07]  /*19640*/  VIMNMX R6, R6, R2, !PT ;  /* 0x0000000206067248 */ /* 0x000fce0007fe0100 */
.L_x_11956:
[----:B------:R-:W-:Y:S01]  /*19650*/  VIADD R8, R8, 0x5f ;  /* 0x0000005f08087836 */ /* 0x000fe20000000000 */
[----:B------:R-:W-:Y:S01]  /*19660*/  BSSY B0, `(.L_x_11960) ;  /* 0x000014f000007945 */ /* 0x000fe20003800000 */
        /* <DEDUP_REMOVED lines=30> */
.L_x_12163:
[----:B--2---:R-:W-:Y:S02]  /*19850*/  ISETP.NE.AND P0, PT, R14, RZ, PT ;  /* 0x000000ff0e00720c */ /* 0x004fe40003f05270 */
[----:B------:R-:W-:-:S11]  /*19860*/  PLOP3.LUT P6, PT, PT, PT, PT, 0x8, 0x0 ;  /* 0x000000000000781c */ /* 0x000fd60003fce170 */
[----:B------:R-:W-:Y:S05]  /*19870*/  @P0 BRA `(.L_x_11963) ;  /* 0x00000000000c0947 */ /* 0x000fea0003800000 */
[----:B------:R-:W-:-:S03]  /*19880*/  UMOV UR4, 0xffffffff ;  /* 0xffffffff00047882 */ /* 0x000fc60000000000 */
[----:B------:R-:W-:Y:S05]  /*19890*/  BRA.DIV UR4, `(.L_x_11964) ;  /* 0x0000007a04907947 */ /* 0x000fea000b800000 */
[----:B------:R-:W-:-:S13]  /*198a0*/  ELECT P6, URZ, PT ;  /* 0x00000000003f782f */ /* 0x000fda00038c0000 */
.L_x_11963:
        /* <DEDUP_REMOVED lines=10> */
.L_x_12166:
[----:B------:R-:W-:Y:S05]  /*19950*/  BSYNC B1 ;  /* 0x0000000000017941 */ /* 0x000fea0003800000 */
.L_x_11965:
[----:B------:R-:W-:Y:S04]  /*19960*/  BSSY B1, `(.L_x_11967) ;  /* 0x0000082000017945 */ /* 0x000fe80003800000 */
[----:B------:R-:W-:Y:S05]  /*19970*/  @!P6 BRA `(.L_x_11968) ;  /* 0x000000080000e947 */ /* 0x000fea0003800000 */
[----:B------:R-:W2:Y:S04]  /*19980*/  LDL R9, [R1+0x4] ;  /* 0x0000040001097983 */ /* 0x000ea80000100800 */
        /* <DEDUP_REMOVED lines=10> */
.L_x_12167:
[----:B------:R-:W-:Y:S05]  /*19a30*/  BSYNC B2 ;  /* 0x0000000000027941 */ /* 0x000fea0003800000 */
.L_x_11969:
        /* <DEDUP_REMOVED lines=9> */
.L_x_11972:
[----:B------:R-:W-:Y:S05]  /*19ad0*/  BSYNC B2 ;  /* 0x0000000000027941 */ /* 0x000fea0003800000 */
.L_x_11971:
        /* <DEDUP_REMOVED lines=14> */
.L_x_11973:
        /* <DEDUP_REMOVED lines=13> */
.L_x_12168:
[----:B------:R-:W-:Y:S05]  /*19c90*/  BSYNC B2 ;  /* 0x0000000000027941 */ /* 0x000fea0003800000 */
.L_x_11974:
        /* <DEDUP_REMOVED lines=11> */
.L_x_11977:
[----:B------:R-:W-:Y:S05]  /*19d50*/  BSYNC B2 ;  /* 0x0000000000027941 */ /* 0x000fea0003800000 */
.L_x_11976:
        /* <DEDUP_REMOVED lines=11> */
.L_x_11978:
        /* <DEDUP_REMOVED lines=15> */
.L_x_11979:
        /* <DEDUP_REMOVED lines=15> */
.L_x_11980:
        /* <DEDUP_REMOVED lines=15> */
.L_x_11981:
        /* <DEDUP_REMOVED lines=10> */
.L_x_11968:
[----:B------:R-:W-:Y:S05]  /*1a180*/  BSYNC B1 ;  /* 0x0000000000017941 */ /* 0x000fea0003800000 */
.L_x_11967:
[----:B------:R-:W1:Y:S04]  /*1a190*/  LDL.LU R9, [R1+0xc] ;  /* 0x00000c0001097983 */ /* 0x000e680000300800 */
[----:B------:R-:W2:Y:S01]  /*1a1a0*/  LDL.LU R8, [R1+0x18] ;  /* 0x0000180001087983 */ /* 0x000ea20000300800 */
[----:B------:R-:W-:Y:S01]  /*1a1b0*/  VIADD R4, R4, 0xfffffffe ;  /* 0xfffffffe04047836 */ /* 0x000fe20000000000 */
[----:B------:R-:W-:-:S04]  /*1a1c0*/  PLOP3.LUT P0, PT, PT, PT, PT, 0x8, 0x0 ;  /* 0x000000000000781c */ /* 0x000fc80003f0e170 */
[----:B------:R-:W-:Y:S01]  /*1a1d0*/  ISETP.GE.AND P2, PT, R4, R3, PT ;  /* 0x000000030400720c */ /* 0x000fe20003f46270 */
[----:B-1----:R-:W-:-:S05]  /*1a1e0*/  VIADD R5, R9, 0x1 ;  /* 0x0000000109057836 */ /* 0x002fca0000000000 */
[----:B------:R-:W-:-:S04]  /*1a1f0*/  ISETP.NE.AND P1, PT, R5, 0x2, PT ;  /* 0x000000020500780c */ /* 0x000fc80003f25270 */
[----:B------:R-:W-:Y:S02]  /*1a200*/  SEL R6, RZ, 0x1, P1 ;  /* 0x00000001ff067807 */ /* 0x000fe40000800000 */
[----:B------:R-:W-:Y:S02]  /*1a210*/  SEL R5, R5, RZ, P1 ;  /* 0x000000ff05057207 */ /* 0x000fe40000800000 */
[----:B--2---:R-:W-:-:S03]  /*1a220*/  LOP3.LUT R8, R8, R6, RZ, 0x3c, !PT ;  /* 0x0000000608087212 */ /* 0x004fc600078e3cff */
[----:B------:R1:W-:Y:S04]  /*1a230*/  STL [R1+0xc], R5 ;  /* 0x00000c0501007387 */ /* 0x0003e80000100800 */
[----:B------:R1:W-:Y:S01]  /*1a240*/  STL [R1+0x18], R8 ;  /* 0x0000180801007387 */ /* 0x0003e20000100800 */
[----:B------:R-:W-:Y:S05]  /*1a250*/  @!P2 BRA `(.L_x_11961) ;  /* 0x00000008003ca947 */ /* 0x000fea0003800000 */
.L_x_11997:
        /* <DEDUP_REMOVED lines=14> */
.L_x_12169:
[----:B------:R-:W-:Y:S05]  /*1a340*/  BSYNC B2 ;  /* 0x0000000000027941 */ /* 0x000fea0003800000 */
.L_x_11984:
        /* <DEDUP_REMOVED lines=9> */
.L_x_11987:
[----:B------:R-:W-:Y:S05]  /*1a3e0*/  BSYNC B2 ;  /* 0x0000000000027941 */ /* 0x000fea0003800000 */
.L_x_11986:
        /* <DEDUP_REMOVED lines=13> */
.L_x_11988:
        /* <DEDUP_REMOVED lines=13> */
.L_x_12170:
[----:B------:R-:W-:Y:S05]  /*1a590*/  BSYNC B2 ;  /* 0x0000000000027941 */ /* 0x000fea0003800000 */
.L_x_11989:
        /* <DEDUP_REMOVED lines=11> */
.L_x_11992:
[----:B------:R-:W-:Y:S05]  /*1a650*/  BSYNC B2 ;  /* 0x0000000000027941 */ /* 0x000fea0003800000 */
.L_x_11991:
        /* <DEDUP_REMOVED lines=11> */
.L_x_11993:
        /* <DEDUP_REMOVED lines=15> */
.L_x_11994:
        /* <DEDUP_REMOVED lines=15> */
.L_x_11995:
        /* <DEDUP_REMOVED lines=15> */
.L_x_11996:
        /* <DEDUP_REMOVED lines=10> */
.L_x_11983:
[----:B------:R-:W-:Y:S05]  /*1aa80*/  BSYNC B1 ;  /* 0x0000000000017941 */ /* 0x000fea0003800000 */
.L_x_11982:
[----:B------:R-:W1:Y:S04]  /*1aa90*/  LDL.LU R9, [R1+0xc] ;  /* 0x00000c0001097983 */ /* 0x000e680000300800 */
[----:B------:R-:W2:Y:S01]  /*1aaa0*/  LDL.LU R7, [R1+0x18] ;  /* 0x0000180001077983 */ /* 0x000ea20000300800 */
[C---:B------:R-:W-:Y:S01]  /*1aab0*/  ISETP.GT.AND P2, PT, R4.reuse, R3, PT ;  /* 0x000000030400720c */ /* 0x040fe20003f44270 */
[----:B------:R-:W-:Y:S02]  /*1aac0*/  VIADD R4, R4, 0xffffffff ;  /* 0xffffffff04047836 */ /* 0x000fe40000000000 */
[----:B-1----:R-:W-:-:S05]  /*1aad0*/  VIADD R5, R9, 0x1 ;  /* 0x0000000109057836 */ /* 0x002fca0000000000 */
[----:B------:R-:W-:-:S04]  /*1aae0*/  ISETP.NE.AND P1, PT, R5, 0x2, PT ;  /* 0x000000020500780c */ /* 0x000fc80003f25270 */
[----:B------:R-:W-:Y:S02]  /*1aaf0*/  SEL R6, RZ, 0x1, P1 ;  /* 0x00000001ff067807 */ /* 0x000fe40000800000 */
[----:B------:R-:W-:Y:S02]  /*1ab00*/  SEL R5, R5, RZ, P1 ;  /* 0x000000ff05057207 */ /* 0x000fe40000800000 */
[----:B--2---:R-:W-:-:S05]  /*1ab10*/  LOP3.LUT R7, R7, R6, RZ, 0x3c, !PT ;  /* 0x0000000607077212 */ /* 0x004fca00078e3cff */
[----:B------:R2:W-:Y:S04]  /*1ab20*/  STL [R1+0x18], R7 ;  /* 0x0000180701007387 */ /* 0x0005e80000100800 */
[----:B------:R2:W-:Y:S01]  /*1ab30*/  STL [R1+0xc], R5 ;  /* 0x00000c0501007387 */ /* 0x0005e20000100800 */
[----:B------:R-:W-:Y:S05]  /*1ab40*/  @P2 BRA `(.L_x_11997) ;  /* 0xfffffff400c42947 */ /* 0x000fea000383ffff */
.L_x_11961:
[----:B------:R-:W-:Y:S05]  /*1ab50*/  BSYNC B0 ;  /* 0x0000000000007941 */ /* 0x000fea0003800000 */
.L_x_11960:
[----:B--2---:R-:W2:Y:S01]  /*1ab60*/  LDL R7, [R1+0x28] ;  /* 0x0000280001077983 */ /* 0x004ea20000100800 */
[----:B------:R-:W3:Y:S01]  /*1ab70*/  LDC R0, c[0x0][0x448] ;  /* 0x00011200ff007b82 */ /* 0x000ee20000000800 */
[----:B------:R-:W-:Y:S07]  /*1ab80*/  @!P0 WARPSYNC.ALL ;  /* 0x0000000000008948 */ /* 0x000fee0003800000 */
[----:B------:R-:W-:Y:S01]  /*1ab90*/  @!P0 BAR.SYNC.DEFER_BLOCKING 0xc, 0x180 ;  /* 0x0306000000008b1d */ /* 0x000fe20000010000 */
[----:B---3--:R-:W-:-:S13]  /*1aba0*/  ISETP.NE.AND P1, PT, R0, 0x1, PT ;  /* 0x000000010000780c */ /* 0x008fda0003f25270 */
[----:B------:R-:W3:Y:S08]  /*1abb0*/  @P1 LDC R2, c[0x0][0x44c] ;  /* 0x00011300ff021b82 */ /* 0x000ef00000000800 */
[----:B------:R-:W4:Y:S01]  /*1abc0*/  @P1 LDC R3, c[0x0][0x450] ;  /* 0x00011400ff031b82 */ /* 0x000f220000000800 */
[----:B--2---:R-:W-:-:S04]  /*1abd0*/  VIADD R0, R7, 0x7f ;  /* 0x0000007f07007836 */ /* 0x004fc80000000000 */
[----:B---3--:R-:W-:-:S05]  /*1abe0*/  @P1 IMAD.HI.U32 R2, R0, R2, RZ ;  /* 0x0000000200021227 */ /* 0x008fca00078e00ff */
[----:B----4-:R-:W-:Y:S02]  /*1abf0*/  @P1 SHF.R.U32.HI R0, RZ, R3, R2 ;  /* 0x00000003ff001219 */ /* 0x010fe40000011602 */
[----:B------:R-:W2:Y:S03]  /*1ac00*/  LDC.64 R2, c[0x0][0x9e0] ;  /* 0x00027800ff027b82 */ /* 0x000ea60000000a00 */
[----:B------:R-:W-:Y:S01]  /*1ac10*/  IMAD.IADD R0, R17, 0x1, R0 ;  /* 0x0000000111007824 */ /* 0x000fe200078e0200 */
[----:B--2---:R-:W-:-:S03]  /*1ac20*/  ISETP.GE.AND P2, PT, R3, 0x1, PT ;  /* 0x000000010300780c */ /* 0x004fc60003f46270 */
        /* <DEDUP_REMOVED lines=13> */
.L_x_12000:
[----:B------:R-:W-:-:S13]  /*1ad00*/  ISETP.NE.AND P0, PT, R3, 0x1, PT ;  /* 0x000000010300780c */ /* 0x000fda0003f05270 */
[----:B-1----:R-:W1:Y:S02]  /*1ad10*/  @P0 LDC.64 R4, c[0x0][0x9e8] ;  /* 0x00027a00ff040b82 */ /* 0x002e640000000a00 */
[----:B-1----:R-:W-:-:S05]  /*1ad20*/  @P0 IMAD.HI.U32 R4, R6, R4, RZ ;  /* 0x0000000406040227 */ /* 0x002fca00078e00ff */
[----:B------:R-:W-:-:S07]  /*1ad30*/  @P0 SHF.R.U32.HI R6, RZ, R5, R4 ;  /* 0x00000005ff060219 */ /* 0x000fce0000011604 */
.L_x_12001:
[----:B------:R-:W-:Y:S05]  /*1ad40*/  BSYNC B0 ;  /* 0x0000000000007941 */ /* 0x000fea0003800000 */
.L_x_11999:
[----:B------:R-:W-:-:S05]  /*1ad50*/  IMAD R6, R6, R3, R3 ;  /* 0x0000000306067224 */ /* 0x000fca00078e0203 */
[----:B------:R-:W-:-:S07]  /*1ad60*/  VIMNMX R2, R2, R6, PT ;  /* 0x0000000602027248 */ /* 0x000fce0003fe0100 */
.L_x_11998:
[----:B------:R-:W-:Y:S01]  /*1ad70*/  VIADD R0, R2, 0x5f ;  /* 0x0000005f02007836 */ /* 0x000fe20000000000 */
[----:B------:R-:W2:Y:S01]  /*1ad80*/  @P1 LDC R4, c[0x0][0x450] ;  /* 0x00011400ff041b82 */ /* 0x000ea20000000800 */
[----:B------:R-:W-:Y:S02]  /*1ad90*/  ULDC UR4, c[0x0][0x9dc] ;  /* 0x0002770000047ab9 */ /* 0x000fe40000000800 */
[----:B------:R-:W-:-:S05]  /*1ada0*/  IMAD.HI R0, R0, 0x2aaaaaab, RZ ;  /* 0x2aaaaaab00007827 */ /* 0x000fca00078e02ff */
[----:B------:R-:W-:-:S04]  /*1adb0*/  SHF.R.U32.HI R2, RZ, 0x1f, R0 ;  /* 0x0000001fff027819 */ /* 0x000fc80000011600 */
[----:B------:R-:W-:Y:S02]  /*1adc0*/  LEA.HI.SX32 R2, R0, R2, 0x1c ;  /* 0x0000000200027211 */ /* 0x000fe400078fe2ff */
[----:B------:R-:W3:Y:S02]  /*1add0*/  @P1 LDC R0, c[0x0][0x44c] ;  /* 0x00011300ff001b82 */ /* 0x000ee40000000800 */
[----:B------:R-:W-:Y:S01]  /*1ade0*/  VIMNMX R6, R21, R2, PT ;  /* 0x0000000215067248 */ /* 0x000fe20003fe0100 */
[----:B------:R-:W-:-:S04]  /*1adf0*/  IMAD.MOV.U32 R2, RZ, RZ, R7 ;  /* 0x000000ffff027224 */ /* 0x000fc800078e0007 */
[----:B------:R4:W-:Y:S01]  /*1ae00*/  STL [R1+0x2c], R6 ;  /* 0x00002c0601007387 */ /* 0x0009e20000100800 */
[----:B---3--:R-:W-:-:S05]  /*1ae10*/  @P1 IMAD.HI.U32 R0, R7, R0, RZ ;  /* 0x0000000007001227 */ /* 0x008fca00078e00ff */
[----:B--2---:R-:W-:-:S05]  /*1ae20*/  @P1 SHF.R.U32.HI R2, RZ, R4, R0 ;  /* 0x00000004ff021219 */ /* 0x004fca0000011600 */
[----:B------:R-:W-:-:S04]  /*1ae30*/  IMAD.IADD R0, R20, 0x1, R2 ;  /* 0x0000000114007824 */ /* 0x000fc800078e0202 */
[----:B------:R-:W-:Y:S01]  /*1ae40*/  VIADD R2, R0, -UR4 ;  /* 0x8000000400027c36 */ /* 0x000fe20008000000 */
[----:B----4-:R-:W-:Y:S06]  /*1ae50*/  @!P2 BRA `(.L_x_12002) ;  /* 0x000000000044a947 */ /* 0x010fec0003800000 */
[----:B------:R-:W-:Y:S01]  /*1ae60*/  ISETP.GT.AND P0, PT, R0, -0x1, PT ;  /* 0xffffffff0000780c */ /* 0x000fe20003f04270 */
[----:B------:R-:W-:-:S12]  /*1ae70*/  BSSY B0, `(.L_x_12003) ;  /* 0x000000d000007945 */ /* 0x000fd80003800000 */
[----:B------:R-:W-:Y:S05]  /*1ae80*/  @P0 BRA `(.L_x_12004) ;  /* 0x00000000001c0947 */ /* 0x000fea0003800000 */
[----:B------:R-:W-:Y:S02]  /*1ae90*/  ISETP.NE.AND P0, PT, R3, 0x1, PT ;  /* 0x000000010300780c */ /* 0x000fe40003f05270 */
[----:B------:R-:W-:-:S11]  /*1aea0*/  LOP3.LUT R0, RZ, R0, RZ, 0x33, !PT ;  /* 0x00000000ff007212 */ /* 0x000fd600078e33ff */
[----:B-1----:R-:W1:Y:S02]  /*1aeb0*/  @P0 LDC.64 R4, c[0x0][0x9e8] ;  /* 0x00027a00ff040b82 */ /* 0x002e640000000a00 */
[----:B-1----:R-:W-:-:S05]  /*1aec0*/  @P0 IMAD.HI.U32 R4, R0, R4, RZ ;  /* 0x0000000400040227 */ /* 0x002fca00078e00ff */
[----:B------:R-:W-:-:S04]  /*1aed0*/  @P0 SHF.R.U32.HI R0, RZ, R5, R4 ;  /* 0x00000005ff000219 */ /* 0x000fc80000011604 */
[----:B------:R-:W-:Y:S01]  /*1aee0*/  LOP3.LUT R0, RZ, R0, RZ, 0x33, !PT ;  /* 0x00000000ff007212 */ /* 0x000fe200078e33ff */
[----:B------:R-:W-:Y:S06]  /*1aef0*/  BRA `(.L_x_12005) ;  /* 0x0000000000107947 */ /* 0x000fec0003800000 */
.L_x_12004:
[----:B------:R-:W-:-:S13]  /*1af00*/  ISETP.NE.AND P0, PT, R3, 0x1, PT ;  /* 0x000000010300780c */ /* 0x000fda0003f05270 */
[----:B-1----:R-:W1:Y:S02]  /*1af10*/  @P0 LDC.64 R4, c[0x0][0x9e8] ;  /* 0x00027a00ff040b82 */ /* 0x002e640000000a00 */
[----:B-1----:R-:W-:-:S05]  /*1af20*/  @P0 IMAD.HI.U32 R4, R0, R4, RZ ;  /* 0x0000000400040227 */ /* 0x002fca00078e00ff */
[----:B------:R-:W-:-:S07]  /*1af30*/  @P0 SHF.R.U32.HI R0, RZ, R5, R4 ;  /* 0x00000005ff000219 */ /* 0x000fce0000011604 */
.L_x_12005:
[----:B------:R-:W-:Y:S05]  /*1af40*/  BSYNC B0 ;  /* 0x0000000000007941 */ /* 0x000fea0003800000 */
.L_x_12003:
[----:B------:R-:W-:-:S05]  /*1af50*/  IMAD R0, R0, R3, RZ ;  /* 0x0000000300007224 */ /* 0x000fca00078e02ff */
[----:B------:R-:W-:-:S07]  /*1af60*/  VIMNMX R2, R2, R0, !PT ;  /* 0x0000000002027248 */ /* 0x000fce0007fe0100 */
.L_x_12002:
[----:B------:R-:W-:Y:S01]  /*1af70*/  IMAD.HI R2, R2, 0x2aaaaaab, RZ ;  /* 0x2aaaaaab02027827 */ /* 0x000fe200078e02ff */
[----:B------:R-:W-:Y:S04]  /*1af80*/  BSSY B7, `(.L_x_12006) ;  /* 0x00003fa000077945 */ /* 0x000fe80003800000 */
[----:B------:R-:W-:-:S04]  /*1af90*/  SHF.R.U32.HI R0, RZ, 0x1f, R2 ;  /* 0x0000001fff007819 */ /* 0x000fc80000011602 */
[----:B------:R-:W-:-:S04]  /*1afa0*/  LEA.HI.SX32 R0, R2, R0, 0x1c ;  /* 0x0000000002007211 */ /* 0x000fc800078fe2ff */
[----:B------:R-:W-:-:S04]  /*1afb0*/  VIMNMX R3, RZ, R0, !PT ;  /* 0x00000000ff037248 */ /* 0x000fc80007fe0100 */
[----:B------:R-:W-:Y:S01]  /*1afc0*/  ISETP.GT.AND P0, PT, R6, R3, PT ;  /* 0x000000030600720c */ /* 0x000fe20003f04270 */
[----:B------:R2:W-:-:S12]  /*1afd0*/  STL [R1+0x24], R3 ;  /* 0x0000240301007387 */ /* 0x0005d80000100800 */
[----:B--2---:R-:W-:Y:S05]  /*1afe0*/  @P0 BRA `(.L_x_12007) ;  /* 0x0000000000440947 */ /* 0x004fea0003800000 */
[----:B------:R-:W2:Y:S02]  /*1aff0*/  S2R R3, SR_TID.X ;  /* 0x0000000000037919 */ /* 0x000ea40000002100 */
[----:B--2---:R-:W-:-:S04]  /*1b000*/  LOP3.LUT R3, R3, 0x7f, RZ, 0xc0, !PT ;  /* 0x0000007f03037812 */ /* 0x004fc800078ec0ff */
[----:B------:R-:W-:-:S13]  /*1b010*/  ISETP.NE.AND P0, PT, R3, RZ, PT ;  /* 0x000000ff0300720c */ /* 0x000fda0003f05270 */
[----:B------:R-:W-:Y:S05]  /*1b020*/  @P0 BRA `(.L_x_12008) ;  /* 0x0000003c00bc0947 */ /* 0x000fea0003800000 */
[----:B------:R-:W2:Y:S01]  /*1b030*/  S2R R3, SR_LANEID ;  /* 0x0000000000037919 */ /* 0x000ea20000000000 */
[----:B------:R-:W-:Y:S02]  /*1b040*/  VOTEU.ANY UR4, UPT, PT ;  /* 0x0000000000047886 */ /* 0x000fe400038e0100 */
[----:B------:R-:W2:Y:S08]  /*1b050*/  FLO.U32 R0, UR4 ;  /* 0x0000000400007d00 */ /* 0x000eb000080e0000 */
[----:B-1----:R-:W1:Y:S01]  /*1b060*/  POPC R5, UR4 ;  /* 0x0000000400057d09 */ /* 0x002e620008000000 */
[----:B--2---:R-:W-:-:S02]  /*1b070*/  ISETP.EQ.U32.AND P0, PT, R0, R3, PT ;  /* 0x000000030000720c */ /* 0x004fc40003f02070 */
[----:B------:R-:W1:Y:S11]  /*1b080*/  LDC.64 R2, c[0x0][0xc60] ;  /* 0x00031800ff027b82 */ /* 0x000e760000000a00 */
[----:B-1----:R-:W2:Y:S01]  /*1b090*/  @P0 ATOMG.E.ADD.STRONG.GPU PT, R3, desc[UR40][R2.64], R5 ;  /* 0x00000005020309a8 */ /* 0x002ea200081ee1e8 */
[----:B------:R-:W1:Y:S02]  /*1b0a0*/  S2R R4, SR_LTMASK ;  /* 0x0000000000047919 */ /* 0x000e640000003900 */
[----:B-1----:R-:W-:-:S04]  /*1b0b0*/  LOP3.LUT R4, R4, UR4, RZ, 0xc0, !PT ;  /* 0x0000000404047c12 */ /* 0x002fc8000f8ec0ff */
[----:B------:R-:W1:Y:S01]  /*1b0c0*/  POPC R7, R4 ;  /* 0x0000000400077309 */ /* 0x000e620000000000 */
[----:B--2---:R-:W1:Y:S02]  /*1b0d0*/  SHFL.IDX PT, R0, R3, R0, 0x1f ;  /* 0x00001f0003007589 */ /* 0x004e6400000e0000 */
[----:B-1----:R-:W-:Y:S01]  /*1b0e0*/  IADD3 R16, R0, UR36, R7 ;  /* 0x0000002400107c10 */ /* 0x002fe2000fffe007 */
[----:B------:R-:W-:Y:S06]  /*1b0f0*/  BRA `(.L_x_12008) ;  /* 0x0000003c00887947 */ /* 0x000fec0003800000 */
.L_x_12007:
        /* <DEDUP_REMOVED lines=11> */
[----:B-1----:R-:W-:Y:S02]  /*1b1b0*/  IMAD.U32 R5, RZ, RZ, UR7 ;  /* 0x00000007ff057e24 */ /* 0x002fe4000f8e00ff */
        /* <DEDUP_REMOVED lines=8> */
[----:B--2---:R-:W-:Y:S05]  /*1b240*/  CALL.ABS.NOINC R2 ;  /* 0x0000000002007343 */ /* 0x004fea0003c00000 */
.L_x_12010:
[----:B------:R-:W-:Y:S05]  /*1b250*/  BSYNC B6 ;  /* 0x0000000000067941 */ /* 0x000fea0003800000 */
.L_x_12009:
        /* <DEDUP_REMOVED lines=10> */
[----:B-1----:R-:W-:Y:S02]  /*1b300*/  IMAD.U32 R5, RZ, RZ, UR7 ;  /* 0x00000007ff057e24 */ /* 0x002fe4000f8e00ff */
[----:B------:R-:W-:Y:S02]  /*1b310*/  IMAD.U32 R6, RZ, RZ, UR8 ;  /* 0x00000008ff067e24 */ /* 0x000fe4000f8e00ff */
[----:B------:R-:W-:-:S02]  /*1b320*/  IMAD.U32 R7, RZ, RZ, UR9 ;  /* 0x00000009ff077e24 */ /* 0x000fc4000f8e00ff */
[----:B------:R-:W-:Y:S02]  /*1b330*/  IMAD.U32 R10, RZ, RZ, UR4 ;  /* 0x00000004ff0a7e24 */ /* 0x000fe4000f8e00ff */
[----:B0-----:R-:W-:Y:S02]  /*1b340*/  IMAD.U32 R11, RZ, RZ, UR5 ;  /* 0x00000005ff0b7e24 */ /* 0x001fe4000f8e00ff */
[----:B------:R-:W-:Y:S02]  /*1b350*/  IMAD.MOV.U32 R8, RZ, RZ, 0x70 ;  /* 0x00000070ff087424 */ /* 0x000fe400078e00ff */
[----:B------:R-:W-:Y:S02]  /*1b360*/  IMAD.MOV.U32 R12, RZ, RZ, 0x1 ;  /* 0x00000001ff0c7424 */ /* 0x000fe400078e00ff */
[----:B--2---:R-:W-:-:S07]  /*1b370*/  IMAD.MOV.U32 R13, RZ, RZ, RZ ;  /* 0x000000ffff0d7224 */ /* 0x004fce00078e00ff */
[----:B------:R-:W-:-:S07]  /*1b380*/  LEPC R20, `(.L_x_12013) ;  /* 0x000000001014794e */ /* 0x000fce0000000000 */
[----:B---3--:R-:W-:Y:S05]  /*1b390*/  CALL.ABS.NOINC R2 ;  /* 0x0000000002007343 */ /* 0x008fea0003c00000 */
.L_x_12013:
        /* <DEDUP_REMOVED lines=15> */
.L_x_12012:
[----:B------:R-:W-:Y:S05]  /*1b490*/  BSYNC B6 ;  /* 0x0000000000067941 */ /* 0x000fea0003800000 */
.L_x_12011:
[----:B------:R-:W-:Y:S01]  /*1b4a0*/  ULDC.64 UR4, c[0x0][0x9f8] ;  /* 0x00027e0000047ab9 */ /* 0x000fe20000000a00 */
[----:B------:R-:W2:Y:S01]  /*1b4b0*/  LDL R17, [R1+0x2c] ;  /* 0x00002c0001117983 */ /* 0x000ea20000100800 */
[----:B------:R-:W-:Y:S01]  /*1b4c0*/  ISETP.NE.U32.AND P0, PT, RZ, UR4, PT ;  /* 0x00000004ff007c0c */ /* 0x000fe2000bf05070 */
[----:B------:R-:W-:-:S03]  /*1b4d0*/  IMAD.MOV.U32 R7, RZ, RZ, R19 ;  /* 0x000000ffff077224 */ /* 0x000fc600078e0013 */
[----:B------:R-:W-:Y:S01]  /*1b4e0*/  ISETP.NE.AND.EX P0, PT, RZ, UR5, PT, P0 ;  /* 0x00000005ff007c0c */ /* 0x000fe2000bf05300 */
[----:B------:R-:W-:-:S12]  /*1b4f0*/  ULDC.64 UR4, c[0x0][0xa08] ;  /* 0x0002820000047ab9 */ /* 0x000fd80000000a00 */
[----:B------:R-:W3:Y:S02]  /*1b500*/  @P0 LDC.64 R2, c[0x0][0x9f8] ;  /* 0x00027e00ff020b82 */ /* 0x000ee40000000a00 */
[----:B---3--:R-:W-:-:S05]  /*1b510*/  @P0 IMAD.WIDE R2, R19, 0x4, R2 ;  /* 0x0000000413020825 */ /* 0x008fca00078e0202 */
[----:B------:R3:W1:Y:S02]  /*1b520*/  @P0 LDG.E R7, desc[UR40][R2.64] ;  /* 0x0000002802070981 */ /* 0x000664000c1e1900 */
[----:B---3--:R-:W3:Y:S02]  /*1b530*/  LDC.64 R2, c[0x0][0x418] ;  /* 0x00010600ff027b82 */ /* 0x008ee40000000a00 */
[----:B---3--:R-:W-:Y:S01]  /*1b540*/  LOP3.LUT P0, RZ, R2, UR4, RZ, 0xfc, !PT ;  /* 0x0000000402ff7c12 */ /* 0x008fe2000f80fcff */
[----:B------:R-:W-:-:S03]  /*1b550*/  UMOV UR4, 0xffffffff ;  /* 0xffffffff00047882 */ /* 0x000fc60000000000 */
[----:B------:R-:W-:Y:S01]  /*1b560*/  LOP3.LUT P0, RZ, R3, UR5, RZ, 0xfc, P0 ;  /* 0x0000000503ff7c12 */ /* 0x000fe2000800fcff */
[----:B--2---:R-:W-:Y:S01]  /*1b570*/  VIADD R0, R17, 0xffffffff ;  /* 0xffffffff11007836 */ /* 0x004fe20000000000 */
[----:B-1----:R-:W-:Y:S01]  /*1b580*/  SHF.R.S32.HI R8, RZ, 0x1f, R7 ;  /* 0x0000001fff087819 */ /* 0x002fe20000011407 */
        /* <DEDUP_REMOVED lines=8> */
.L_x_12173:
[----:B--2---:R-:W2:Y:S01]  /*1b610*/  LDL.LU R4, [R1] ;  /* 0x0000000001047983 */ /* 0x004ea20000300800 */
[----:B------:R-:W-:Y:S02]  /*1b620*/  PLOP3.LUT P1, PT, PT, PT, PT, 0x8, 0x0 ;  /* 0x000000000000781c */ /* 0x000fe40003f2e170 */
[----:B---3--:R-:W-:Y:S01]  /*1b630*/  ISETP.NE.AND P0, PT, R14, RZ, PT ;  /* 0x000000ff0e00720c */ /* 0x008fe20003f05270 */
[----:B------:R3:W-:Y:S01]  /*1b640*/  STL [R1+0x30], R0 ;  /* 0x0000300001007387 */ /* 0x0007e20000100800 */
[----:B--2---:R-:W-:-:S09]  /*1b650*/  LOP3.LUT R4, R4, 0xfffffffe, RZ, 0xc0, !PT ;  /* 0xfffffffe04047812 */ /* 0x004fd200078ec0ff */
[----:B------:R-:W-:-:S05]  /*1b660*/  @P1 LOP3.LUT R4, R4, 0x1, RZ, 0xfc, !PT ;  /* 0x0000000104041812 */ /* 0x000fca00078efcff */
[----:B------:R3:W-:Y:S01]  /*1b670*/  STL [R1], R4 ;  /* 0x0000000401007387 */ /* 0x0007e20000100800 */
[----:B------:R-:W-:Y:S05]  /*1b680*/  @P0 BRA `(.L_x_12015) ;  /* 0x00000004001c0947 */ /* 0x000fea0003800000 */
[----:B------:R-:W-:-:S03]  /*1b690*/  UMOV UR4, 0xffffffff ;  /* 0xffffffff00047882 */ /* 0x000fc60000000000 */
[----:B------:R-:W-:Y:S05]  /*1b6a0*/  BRA.DIV UR4, `(.L_x_12016) ;  /* 0x0000005e04c87947 */ /* 0x000fea000b800000 */
[----:B------:R-:W-:-:S13]  /*1b6b0*/  ELECT P6, URZ, PT ;  /* 0x00000000003f782f */ /* 0x000fda00038c0000 */
.L_x_12176:
        /* <DEDUP_REMOVED lines=24> */
.L_x_12017:
[----:B-1----:R-:W4:Y:S04]  /*1b840*/  LDL R7, [R1+0x4] ;  /* 0x0000040001077983 */ /* 0x002f280000100800 */
[----:B---3--:R-:W4:Y:S04]  /*1b850*/  LDL R0, [R1+0x8] ;  /* 0x0000080001007983 */ /* 0x008f280000100800 */
[----:B--2---:R-:W2:Y:S01]  /*1b860*/  LDL R2, [R1+0x14] ;  /* 0x0000140001027983 */ /* 0x004ea20000100800 */
[----:B----4-:R-:W-:Y:S01]  /*1b870*/  IMAD R0, R0, 0x8, R7 ;  /* 0x0000000800007824 */ /* 0x010fe200078e0207 */
[----:B--2---:R-:W-:-:S04]  /*1b880*/  SHF.L.U32 R2, R2, 0x1f, RZ ;  /* 0x0000001f02027819 */ /* 0x004fc800000006ff */
[----:B------:R-:W1:Y:S02]  /*1b890*/  SYNCS.PHASECHK.TRANS64.TRYWAIT P0, [R0+URZ+0x22840], R2 ;  /* 0x02284002000075a7 */ /* 0x000e64000800017f */
[----:B-1----:R-:W-:Y:S05]  /*1b8a0*/  @!P0 BRA `(.L_x_12018) ;  /* 0x0000005c00688947 */ /* 0x002fea0003800000 */
.L_x_12177:
        /* <DEDUP_REMOVED lines=11> */
.L_x_12019:
[----:B------:R-:W2:Y:S04]  /*1b960*/  LDL R6, [R1+0x4] ;  /* 0x0000040001067983 */ /* 0x000ea80000100800 */
[----:B------:R-:W2:Y:S04]  /*1b970*/  LDL R5, [R1+0x8] ;  /* 0x0000080001057983 */ /* 0x000ea80000100800 */
[----:B------:R-:W3:Y:S04]  /*1b980*/  LDL R4, [R1+0x30] ;  /* 0x0000300001047983 */ /* 0x000ee80000100800 */
[----:B------:R-:W4:Y:S04]  /*1b990*/  LDL R3, [R1+0x20] ;  /* 0x0000200001037983 */ /* 0x000f280000100800 */
[----:B-1----:R-:W4:Y:S01]  /*1b9a0*/  LDL.LU R2, [R1] ;  /* 0x0000000001027983 */ /* 0x002f220000300800 */
        /* <DEDUP_REMOVED lines=9> */
[----:B--2---:R-:W-:Y:S01]  /*1ba40*/  IMAD R0, R5, 0x3000, R6 ;  /* 0x0000300005007824 */ /* 0x004fe200078e0206 */
[----:B---3--:R-:W-:-:S04]  /*1ba50*/  R2UR UR11, R4 ;  /* 0x00000000040b72ca */ /* 0x008fc800000e0000 */
[----:B------:R-:W-:Y:S02]  /*1ba60*/  R2UR UR8, R0 ;  /* 0x00000000000872ca */ /* 0x000fe400000e0000 */
[----:B----4-:R-:W-:Y:S02]  /*1ba70*/  R2UR UR4, R3 ;  /* 0x00000000030472ca */ /* 0x010fe400000e0000 */
[----:B------:R-:W-:-:S04]  /*1ba80*/  LOP3.LUT R2, R2, 0xfffffffe, RZ, 0xc0, !PT ;  /* 0xfffffffe02027812 */ /* 0x000fc800078ec0ff */
[----:B------:R-:W-:-:S05]  /*1ba90*/  @P0 LOP3.LUT R2, R2, 0x1, RZ, 0xfc, !PT ;  /* 0x0000000102020812 */ /* 0x000fca00078efcff */
[----:B------:R-:W-:Y:S02]  /*1baa0*/  UIADD3 UR8, UR8, 0x1c400, URZ ;  /* 0x0001c40008087890 */ /* 0x000fe4000fffe03f */
[----:B------:R-:W-:Y:S01]  /*1bab0*/  UIMAD UR11, UR11, 0x60, UR4 ;  /* 0x000000600b0b78a4 */ /* 0x000fe2000f8e0204 */
[----:B------:R2:W-:Y:S02]  /*1bac0*/  STL [R1], R2 ;  /* 0x0000000201007387 */ /* 0x0005e40000100800 */
[----:B------:R-:W-:-:S06]  /*1bad0*/  UMOV UR4, 0x0 ;  /* 0x0000000000047882 */ /* 0x000fcc0000000000 */
[----:B------:R2:W-:Y:S01]  /*1bae0*/  UTMALDG.4D [UR8], [UR6], desc[UR4] ;  /* 0x00000408060075b4 */ /* 0x0005e20008019000 */
[----:B------:R-:W-:Y:S02]  /*1baf0*/  NOP ;  /* 0x0000000000007918 */ /* 0x000fe40000000000 */
.L_x_12015:
[----:B---3--:R-:W3:Y:S04]  /*1bb00*/  LDL R4, [R1+0x4] ;  /* 0x0000040001047983 */ /* 0x008ee80000100800 */
        /* <DEDUP_REMOVED lines=31> */
.L_x_12021:
[----:B------:R-:W-:Y:S05]  /*1bd00*/  BSYNC B6 ;  /* 0x0000000000067941 */ /* 0x000fea0003800000 */
.L_x_12020:
[----:B--2---:R-:W2:Y:S01]  /*1bd10*/  LDL.LU R0, [R1+0x4c] ;  /* 0x00004c0001007983 */ /* 0x004ea20000300800 */
[----:B-1----:R-:W1:Y:S01]  /*1bd20*/  LDC R7, c[0x0][0x448] ;  /* 0x00011200ff077b82 */ /* 0x002e620000000800 */
[----:B------:R-:W-:Y:S01]  /*1bd30*/  ULDC.64 UR4, c[0x0][0x2d8] ;  /* 0x0000b60000047ab9 */ /* 0x000fe20000000a00 */
[----:B------:R-:W-:Y:S01]  /*1bd40*/  ULDC UR6, c[0x0][0x2b8] ;  /* 0x0000ae0000067ab9 */ /* 0x000fe20000000800 */
[----:B------:R-:W2:Y:S04]  /*1bd50*/  LDL.LU.64 R2, [R1+0x40] ;  /* 0x0000400001027983 */ /* 0x000ea80000300a00 */
[----:B------:R-:W3:Y:S04]  /*1bd60*/  LDL R12, [R1+0x28] ;  /* 0x00002800010c7983 */ /* 0x000ee80000100800 */
[----:B------:R4:W5:Y:S01]  /*1bd70*/  LDL R9, [R1+0x34] ;  /* 0x0000340001097983 */ /* 0x0009620000100800 */
[----:B------:R-:W0:Y:S01]  /*1bd80*/  S2R R5, SR_TID.X ;  /* 0x0000000000057919 */ /* 0x000e220000002100 */
[----:B------:R-:W4:Y:S01]  /*1bd90*/  S2R R8, SR_TID.X ;  /* 0x0000000000087919 */ /* 0x000f220000002100 */
[----:B0-----:R-:W-:-:S04]  /*1bda0*/  LOP3.LUT R5, R5, 0x7f, RZ, 0xc0, !PT ;  /* 0x0000007f05057812 */ /* 0x001fc800078ec0ff */
[----:B------:R-:W-:Y:S01]  /*1bdb0*/  SHF.R.U32.HI R5, RZ, 0x3, R5 ;  /* 0x00000003ff057819 */ /* 0x000fe20000011605 */
[----:B----4-:R-:W-:-:S05]  /*1bdc0*/  IMAD.SHL.U32 R8, R8, 0x10, RZ ;  /* 0x0000001008087824 */ /* 0x010fca00078e00ff */
[----:B------:R-:W-:Y:S01]  /*1bdd0*/  LOP3.LUT R8, R5, 0x70, R8, 0xf8, !PT ;  /* 0x0000007005087812 */ /* 0x000fe200078ef808 */
[----:B------:R-:W0:Y:S02]  /*1bde0*/  S2R R10, SR_TID.X ;  /* 0x00000000000a7919 */ /* 0x000e240000002100 */
[----:B0-----:R-:W-:-:S05]  /*1bdf0*/  IMAD.SHL.U32 R10, R10, 0x8, RZ ;  /* 0x000000080a0a7824 */ /* 0x001fca00078e00ff */
        /* <DEDUP_REMOVED lines=118> */
.L_x_12194:
[----:B------:R3:W5:Y:S01]  /*1c560*/  LDL R8, [R1+0x4] ;  /* 0x0000040001087983 */ /* 0x0007620000100800 */
        /* <DEDUP_REMOVED lines=10> */
.L_x_12023:
        /* <DEDUP_REMOVED lines=19> */
.L_x_12195:
[----:B------:R-:W-:Y:S05]  /*1c740*/  BSYNC B0 ;  /* 0x0000000000007941 */ /* 0x000fea0003800000 */
.L_x_12024:
[----:B0-----:R-:W2:Y:S01]  /*1c750*/  LDL R2, [R1] ;  /* 0x0000000001027983 */ /* 0x001ea20000100800 */
        /* <DEDUP_REMOVED lines=14> */
.L_x_12196:
[----:B------:R-:W-:Y:S05]  /*1c840*/  BSYNC B1 ;  /* 0x0000000000017941 */ /* 0x000fea0003800000 */
.L_x_12028:
        /* <DEDUP_REMOVED lines=9> */
.L_x_12031:
[----:B------:R-:W-:Y:S05]  /*1c8e0*/  BSYNC B1 ;  /* 0x0000000000017941 */ /* 0x000fea0003800000 */
.L_x_12030:
        /* <DEDUP_REMOVED lines=14> */
.L_x_12032:
        /* <DEDUP_REMOVED lines=15> */
.L_x_12033:
        /* <DEDUP_REMOVED lines=15> */
.L_x_12034:
        /* <DEDUP_REMOVED lines=15> */
.L_x_12035:
        /* <DEDUP_REMOVED lines=10> */
.L_x_12027:
[----:B------:R-:W-:Y:S05]  /*1cd40*/  BSYNC B0 ;  /* 0x0000000000007941 */ /* 0x000fea0003800000 */
.L_x_12026:
        /* <DEDUP_REMOVED lines=50> */
.L_x_12042:
[----:B------:R-:W2:Y:S01]  /*1d070*/  LDL R2, [R1+0x4] ;  /* 0x0000040001027983 */ /* 0x000ea20000100800 */
[----:B-1----:R-:W-:Y:S01]  /*1d080*/  SHF.L.U32 R5, R7, 0x1f, RZ ;  /* 0x0000001f07057819 */ /* 0x002fe200000006ff */
[----:B------:R-:W-:Y:S01]  /*1d090*/  BSSY B3, `(.L_x_12043) ;  /* 0x0000007000037945 */ /* 0x000fe20003800000 */
[----:B------:R-:W1:Y:S02]  /*1d0a0*/  S2R R3, SR_TID.X ;  /* 0x0000000000037919 */ /* 0x000e640000002100 */
[----:B-1----:R-:W-:-:S04]  /*1d0b0*/  LOP3.LUT R3, R3, 0x7f, RZ, 0xc0, !PT ;  /* 0x0000007f03037812 */ /* 0x002fc800078ec0ff */
[----:B------:R-:W-:Y:S01]  /*1d0c0*/  ISETP.NE.AND P1, PT, R3, RZ, PT ;  /* 0x000000ff0300720c */ /* 0x000fe20003f25270 */
[----:B--2---:R-:W-:-:S04]  /*1d0d0*/  IMAD R2, R8, 0x8, R2 ;  /* 0x0000000808027824 */ /* 0x004fc800078e0202 */
[----:B------:R-:W1:Y:S02]  /*1d0e0*/  SYNCS.PHASECHK.TRANS64.TRYWAIT P0, [R2+URZ+0x22840], R5 ;  /* 0x02284005020075a7 */ /* 0x000e64000800017f */
[----:B-1----:R-:W-:Y:S06]  /*1d0f0*/  @!P0 BRA `(.L_x_12044) ;  /* 0x0000005000288947 */ /* 0x002fec0003800000 */
.L_x_12197:
[----:B------:R-:W-:Y:S05]  /*1d100*/  BSYNC B3 ;  /* 0x0000000000037941 */ /* 0x000fea0003800000 */
.L_x_12043:
        /* <DEDUP_REMOVED lines=9> */
.L_x_12046:
[----:B------:R-:W-:Y:S05]  /*1d1a0*/  BSYNC B3 ;  /* 0x0000000000037941 */ /* 0x000fea0003800000 */
.L_x_12045:
        /* <DEDUP_REMOVED lines=14> */
.L_x_12047:
        /* <DEDUP_REMOVED lines=13> */
.L_x_12198:
[----:B------:R-:W-:Y:S05]  /*1d360*/  BSYNC B3 ;  /* 0x0000000000037941 */ /* 0x000fea0003800000 */
.L_x_12048:
        /* <DEDUP_REMOVED lines=11> */
.L_x_12051:
[----:B------:R-:W-:Y:S05]  /*1d420*/  BSYNC B3 ;  /* 0x0000000000037941 */ /* 0x000fea0003800000 */
.L_x_12050:
        /* <DEDUP_REMOVED lines=11> */
.L_x_12052:
        /* <DEDUP_REMOVED lines=15> */
.L_x_12053:
        /* <DEDUP_REMOVED lines=15> */
.L_x_12054:
        /* <DEDUP_REMOVED lines=15> */
.L_x_12055:
        /* <DEDUP_REMOVED lines=10> */
.L_x_12041:
[----:B------:R-:W-:Y:S05]  /*1d850*/  BSYNC B1 ;  /* 0x0000000000017941 */ /* 0x000fea0003800000 */
.L_x_12040:
[----:B------:R-:W2:Y:S02]  /*1d860*/  LDL R4, [R1+0x2c] ;  /* 0x00002c0001047983 */ /* 0x000ea40000100800 */
[----:B--2---:R-:W-:-:S07]  /*1d870*/  VIADD R0, R4, 0xfffffffd ;  /* 0xfffffffd04007836 */ /* 0x004fce0000000000 */
.L_x_12039:
[----:B------:R-:W-:Y:S05]  /*1d880*/  BSYNC B2 ;  /* 0x0000000000027941 */ /* 0x000fea0003800000 */
.L_x_12038:
[----:B------:R-:W2:Y:S01]  /*1d890*/  LDL.LU R2, [R1+0x2c] ;  /* 0x00002c0001027983 */ /* 0x000ea20000300800 */
[----:B------:R-:W-:Y:S01]  /*1d8a0*/  VIADD R6, R6, 0xfffffffe ;  /* 0xfffffffe06067836 */ /* 0x000fe20000000000 */
[----:B--2---:R-:W-:-:S04]  /*1d8b0*/  LOP3.LUT R2, RZ, R2, RZ, 0x33, !PT ;  /* 0x00000002ff027212 */ /* 0x004fc800078e33ff */
[----:B------:R-:W-:-:S13]  /*1d8c0*/  ISETP.NE.AND P0, PT, R6, R2, PT ;  /* 0x000000020600720c */ /* 0x000fda0003f05270 */
[----:B------:R-:W-:Y:S05]  /*1d8d0*/  @!P0 BRA `(.L_x_12037) ;  /* 0x0000001400208947 */ /* 0x000fea0003800000 */
.L_x_12088:
        /* <DEDUP_REMOVED lines=36> */
.L_x_12058:
[----:B------:R-:W2:Y:S01]  /*1db20*/  LDL R2, [R1+0x4] ;  /* 0x0000040001027983 */ /* 0x000ea20000100800 */
        /* <DEDUP_REMOVED lines=8> */
.L_x_12199:
[----:B------:R-:W-:Y:S05]  /*1dbb0*/  BSYNC B2 ;  /* 0x0000000000027941 */ /* 0x000fea0003800000 */
.L_x_12059:
        /* <DEDUP_REMOVED lines=9> */
.L_x_12062:
[----:B------:R-:W-:Y:S05]  /*1dc50*/  BSYNC B2 ;  /* 0x0000000000027941 */ /* 0x000fea0003800000 */
.L_x_12061:
        /* <DEDUP_REMOVED lines=13> */
.L_x_12063:
        /* <DEDUP_REMOVED lines=13> */
.L_x_12200:
[----:B------:R-:W-:Y:S05]  /*1de00*/  BSYNC B2 ;  /* 0x0000000000027941 */ /* 0x000fea0003800000 */
.L_x_12064:
        /* <DEDUP_REMOVED lines=11> */
.L_x_12067:
[----:B------:R-:W-:Y:S05]  /*1dec0*/  BSYNC B2 ;  /* 0x0000000000027941 */ /* 0x000fea0003800000 */
.L_x_12066:
        /* <DEDUP_REMOVED lines=10> */
.L_x_12068:
        /* <DEDUP_REMOVED lines=15> */
.L_x_12069:
        /* <DEDUP_REMOVED lines=15> */
.L_x_12070:
        /* <DEDUP_REMOVED lines=15> */
.L_x_12071:
        /* <DEDUP_REMOVED lines=10> */
.L_x_12057:
[----:B------:R-:W-:Y:S05]  /*1e2e0*/  BSYNC B1 ;  /* 0x0000000000017941 */ /* 0x000fea0003800000 */
.L_x_12056:
        /* <DEDUP_REMOVED lines=36> */
.L_x_12074:
        /* <DEDUP_REMOVED lines=9> */
.L_x_12201:
[----:B------:R-:W-:Y:S05]  /*1e5c0*/  BSYNC B2 ;  /* 0x0000000000027941 */ /* 0x000fea0003800000 */
.L_x_12075:
        /* <DEDUP_REMOVED lines=9> */
.L_x_12078:
[----:B------:R-:W-:Y:S05]  /*1e660*/  BSYNC B2 ;  /* 0x0000000000027941 */ /* 0x000fea0003800000 */
.L_x_12077:
        /* <DEDUP_REMOVED lines=14> */
.L_x_12079:
        /* <DEDUP_REMOVED lines=13> */
.L_x_12202:
[----:B------:R-:W-:Y:S05]  /*1e820*/  BSYNC B2 ;  /* 0x0000000000027941 */ /* 0x000fea0003800000 */
.L_x_12080:
        /* <DEDUP_REMOVED lines=11> */
.L_x_12083:
[----:B------:R-:W-:Y:S05]  /*1e8e0*/  BSYNC B2 ;  /* 0x0000000000027941 */ /* 0x000fea0003800000 */
.L_x_12082:
        /* <DEDUP_REMOVED lines=11> */
.L_x_12084:
        /* <DEDUP_REMOVED lines=15> */
.L_x_12085:
        /* <DEDUP_REMOVED lines=15> */
.L_x_12086:
        /* <DEDUP_REMOVED lines=15> */
.L_x_12087:
        /* <DEDUP_REMOVED lines=10> */
.L_x_12073:
[----:B------:R-:W-:Y:S05]  /*1ed10*/  BSYNC B1 ;  /* 0x0000000000017941 */ /* 0x000fea0003800000 */
.L_x_12072:
[----:B------:R-:W2:Y:S01]  /*1ed20*/  LDL R5, [R1+0x24] ;  /* 0x0000240001057983 */ /* 0x000ea20000100800 */
[----:B------:R-:W-:Y:S01]  /*1ed30*/  VIADD R0, R0, 0xfffffffe ;  /* 0xfffffffe00007836 */ /* 0x000fe20000000000 */
[----:B--2---:R-:W-:-:S13]  /*1ed40*/  ISETP.GT.AND P0, PT, R6, R5, PT ;  /* 0x000000050600720c */ /* 0x004fda0003f04270 */
[----:B------:R-:W-:Y:S05]  /*1ed50*/  @P0 BRA `(.L_x_12088) ;  /* 0xffffffe800e00947 */ /* 0x000fea000383ffff */
.L_x_12037:
[----:B------:R-:W-:Y:S05]  /*1ed60*/  BSYNC B0 ;  /* 0x0000000000007941 */ /* 0x000fea0003800000 */
.L_x_12036:
        /* <DEDUP_REMOVED lines=24> */
.L_x_12090:
[----:B------:R-:W-:Y:S05]  /*1eef0*/  BSYNC B0 ;  /* 0x0000000000007941 */ /* 0x000fea0003800000 */
.L_x_12089:
[----:B------:R-:W-:-:S05]  /*1ef00*/  SEL R0, R0, RZ, P0 ;  /* 0x000000ff00007207 */ /* 0x000fca0000000000 */
[----:B------:R2:W-:Y:S02]  /*1ef10*/  STL [R1+0x8], R0 ;  /* 0x0000080001007387 */ /* 0x0005e40000100800 */
.L_x_12008:
[----:B------:R-:W-:Y:S05]  /*1ef20*/  BSYNC B7 ;  /* 0x0000000000077941 */ /* 0x000fea0003800000 */
.L_x_12006:
[----:B--2---:R-:W2:Y:S02]  /*1ef30*/  LDL R0, [R1] ;  /* 0x0000000001007983 */ /* 0x004ea40000100800 */
        /* <DEDUP_REMOVED lines=12> */
.L_x_12091:
[----:B------:R-:W2:Y:S01]  /*1f000*/  S2R R6, SR_TID.X ;  /* 0x0000000000067919 */ /* 0x000ea20000002100 */
[----:B------:R-:W-:Y:S01]  /*1f010*/  UMOV UR4, 0xffffffff ;  /* 0xffffffff00047882 */ /* 0x000fe20000000000 */
[----:B--2---:R-:W-:-:S04]  /*1f020*/  LOP3.LUT R6, R6, 0x1f, RZ, 0xc0, !PT ;  /* 0x0000001f06067812 */ /* 0x004fc800078ec0ff */
[----:B------:R-:W-:Y:S01]  /*1f030*/  ISETP.NE.AND P0, PT, R6, 0x1f, PT ;  /* 0x0000001f0600780c */ /* 0x000fe20003f05270 */
[----:B------:R-:W-:-:S12]  /*1f040*/  BRA.DIV UR4, `(.L_x_12093) ;  /* 0x0000003204cc7947 */ /* 0x000fd8000b800000 */
[----:B-1----:R-:W-:Y:S01]  /*1f050*/  IMAD.IADD R5, R19, 0x1, R6 ;  /* 0x0000000113057824 */ /* 0x002fe200078e0206 */
[----:B------:R-:W-:-:S04]  /*1f060*/  ULDC UR4, c[0x0][0xc3c] ;  /* 0x00030f0000047ab9 */ /* 0x000fc80000000800 */
[----:B------:R-:W-:-:S13]  /*1f070*/  ISETP.GE.OR P1, PT, R5, UR4, !P0 ;  /* 0x0000000405007c0c */ /* 0x000fda000c726670 */
[----:B------:R-:W1:Y:S02]  /*1f080*/  @!P1 LDC.64 R2, c[0x0][0xc80] ;  /* 0x00032000ff029b82 */ /* 0x000e640000000a00 */
[----:B-1----:R-:W-:-:S06]  /*1f090*/  @!P1 IMAD.WIDE R2, R5, 0x4, R2 ;  /* 0x0000000405029825 */ /* 0x002fcc00078e0202 */
[----:B------:R1:W2:Y:S01]  /*1f0a0*/  @!P1 LDG.E R2, desc[UR40][R2.64] ;  /* 0x0000002802029981 */ /* 0x0002a2000c1e1900 */
[C---:B------:R-:W-:Y:S02]  /*1f0b0*/  ISETP.GE.U32.AND P2, PT, R6.reuse, 0x2, PT ;  /* 0x000000020600780c */ /* 0x040fe40003f46070 */
[C---:B------:R-:W-:Y:S01]  /*1f0c0*/  ISETP.GE.U32.AND P3, PT, R6.reuse, 0x4, PT ;  /* 0x000000040600780c */ /* 0x040fe20003f66070 */
[----:B------:R-:W-:Y:S01]  /*1f0d0*/  SHFL.IDX PT, R0, R16, RZ, 0x1f ;  /* 0x00001fff10007589 */ /* 0x000fe200000e0000 */
[C---:B------:R-:W-:Y:S02]  /*1f0e0*/  ISETP.GE.U32.AND P4, PT, R6.reuse, 0x8, PT ;  /* 0x000000080600780c */ /* 0x040fe40003f86070 */
[C---:B------:R-:W-:Y:S01]  /*1f0f0*/  ISETP.GE.U32.AND P5, PT, R6.reuse, 0x10, PT ;  /* 0x000000100600780c */ /* 0x040fe20003fa6070 */
        /* <DEDUP_REMOVED lines=20> */
.L_x_12212:
[----:B------:R-:W-:Y:S02]  /*1f240*/  ULDC UR4, c[0x0][0xc38] ;  /* 0x00030e0000047ab9 */ /* 0x000fe40000000800 */
[----:B------:R-:W-:-:S04]  /*1f250*/  IMAD.U32 R4, RZ, RZ, UR4 ;  /* 0x00000004ff047e24 */ /* 0x000fc8000f8e00ff */
[----:B-1-3--:R-:W-:-:S04]  /*1f260*/  IMAD R16, R16, R4, RZ ;  /* 0x0000000410107224 */ /* 0x00afc800078e02ff */
[----:B--2---:R-:W-:-:S05]  /*1f270*/  IMAD.IADD R5, R5, 0x1, R16 ;  /* 0x0000000105057824 */ /* 0x004fca00078e0210 */
[----:B------:R-:W-:-:S13]  /*1f280*/  ISETP.GT.AND P6, PT, R5, R0, PT ;  /* 0x000000000500720c */ /* 0x000fda0003fc4270 */
[----:B------:R-:W-:Y:S05]  /*1f290*/  @P6 BRA `(.L_x_12094) ;  /* 0x00000000009c6947 */ /* 0x000fea0003800000 */
.L_x_12099:
[----:B0-----:R-:W1:Y:S01]  /*1f2a0*/  LDC R2, c[0x0][0xc3c] ;  /* 0x00030f00ff027b82 */ /* 0x001e620000000800 */
        /* <DEDUP_REMOVED lines=13> */
.L_x_12097:
[----:B------:R-:W-:Y:S05]  /*1f380*/  BSYNC B0 ;  /* 0x0000000000007941 */ /* 0x000fea0003800000 */
.L_x_12096:
[----:B------:R-:W-:-:S03]  /*1f390*/  UMOV UR4, 0xffffffff ;  /* 0xffffffff00047882 */ /* 0x000fc60000000000 */
[----:B------:R-:W-:Y:S05]  /*1f3a0*/  BRA.DIV UR4, `(.L_x_12098) ;  /* 0x00000036042c7947 */ /* 0x000fea000b800000 */
[----:B-----5:R-:W1:Y:S02]  /*1f3b0*/  SHFL.UP PT, R14, R3, 0x1, RZ ;  /* 0x04200000030e7989 */ /* 0x020e6400000e00ff */
[----:B-1----:R-:W-:-:S05]  /*1f3c0*/  SEL R2, R14, RZ, P1 ;  /* 0x000000ff0e027207 */ /* 0x002fca0000800000 */
        /* <DEDUP_REMOVED lines=14> */
.L_x_12220:
[----:B------:R-:W-:Y:S02]  /*1f4b0*/  ULDC UR4, c[0x0][0xc38] ;  /* 0x00030e0000047ab9 */ /* 0x000fe40000000800 */
[----:B------:R-:W-:-:S04]  /*1f4c0*/  IMAD.U32 R4, RZ, RZ, UR4 ;  /* 0x00000004ff047e24 */ /* 0x000fc8000f8e00ff */
[----:B-1----:R-:W-:-:S04]  /*1f4d0*/  IMAD R16, R16, R4, RZ ;  /* 0x0000000410107224 */ /* 0x002fc800078e02ff */
[----:B------:R-:W-:-:S05]  /*1f4e0*/  IMAD.IADD R5, R16, 0x1, R5 ;  /* 0x0000000110057824 */ /* 0x000fca00078e0205 */
[----:B------:R-:W-:-:S13]  /*1f4f0*/  ISETP.GT.AND P6, PT, R5, R0, PT ;  /* 0x000000000500720c */ /* 0x000fda0003fc4270 */
[----:B------:R-:W-:Y:S05]  /*1f500*/  @!P6 BRA `(.L_x_12099) ;  /* 0xfffffffc0064e947 */ /* 0x000fea000383ffff */
.L_x_12094:
        /* <DEDUP_REMOVED lines=8> */
.L_x_12224:
[----:B------:R-:W-:Y:S01]  /*1f590*/  ISETP.NE.AND P0, PT, R5, RZ, PT ;  /* 0x000000ff0500720c */ /* 0x000fe20003f05270 */
[----:B------:R-:W-:-:S12]  /*1f5a0*/  IMAD.MOV.U32 R5, RZ, RZ, RZ ;  /* 0x000000ffff057224 */ /* 0x000fd800078e00ff */
[----:B------:R-:W-:Y:S05]  /*1f5b0*/  @!P0 BRA `(.L_x_12101) ;  /* 0x0000000000148947 */ /* 0x000fea0003800000 */
[----:B------:R-:W-:Y:S01]  /*1f5c0*/  UMOV UR4, 0xffffffff ;  /* 0xffffffff00047882 */ /* 0x000fe20000000000 */
[----:B------:R-:W-:Y:S02]  /*1f5d0*/  VIADD R12, R6, 0xffffffff ;  /* 0xffffffff060c7836 */ /* 0x000fe40000000000 */
[----:B------:R-:W-:Y:S05]  /*1f5e0*/  BRA.DIV UR4, `(.L_x_12102) ;  /* 0x0000003604a87947 */ /* 0x000fea000b800000 */
[----:B0-----:R0:W3:Y:S02]  /*1f5f0*/  SHFL.IDX PT, R2, R2, R12, 0x1f ;  /* 0x00001f0c02027589 */ /* 0x0010e400000e0000 */
.L_x_12227:
[----:B---3--:R-:W-:-:S07]  /*1f600*/  IMAD.MOV.U32 R5, RZ, RZ, R2 ;  /* 0x000000ffff057224 */ /* 0x008fce00078e0002 */
.L_x_12101:
        /* <DEDUP_REMOVED lines=66> */
.L_x_12095:
[----:B------:R-:W-:Y:S01]  /*1fa30*/  UMOV UR4, URZ ;  /* 0x0000003f00047c82 */ /* 0x000fe20008000000 */
[----:B------:R-:W-:Y:S01]  /*1fa40*/  UMOV UR5, URZ ;  /* 0x0000003f00057c82 */ /* 0x000fe20008000000 */
[----:B------:R-:W-:Y:S01]  /*1fa50*/  ULDC UR6, c[0x0][0xc3c] ;  /* 0x00030f0000067ab9 */ /* 0x000fe20000000800 */
[----:B------:R-:W-:Y:S02]  /*1fa60*/  IMAD.MOV.U32 R16, RZ, RZ, R0 ;  /* 0x000000ffff107224 */ /* 0x000fe400078e0000 */
[----:B------:R-:W-:Y:S02]  /*1fa70*/  IMAD.U32 R17, RZ, RZ, UR4 ;  /* 0x00000004ff117e24 */ /* 0x000fe4000f8e00ff */
[----:B------:R-:W-:Y:S02]  /*1fa80*/  IMAD.U32 R18, RZ, RZ, UR5 ;  /* 0x00000005ff127e24 */ /* 0x000fe4000f8e00ff */
[----:B------:R-:W-:-:S07]  /*1fa90*/  IMAD.U32 R19, RZ, RZ, UR6 ;  /* 0x00000006ff137e24 */ /* 0x000fce000f8e00ff */
.L_x_12103:
[----:B------:R1:W2:Y:S01]  /*1faa0*/  LDL R2, [R1+0x4] ;  /* 0x0000040001027983 */ /* 0x0002a20000100800 */
[----:B------:R-:W3:Y:S01]  /*1fab0*/  S2R R0, SR_TID.X ;  /* 0x0000000000007919 */ /* 0x000ee20000002100 */
[----:B------:R-:W-:Y:S05]  /*1fac0*/  WARPSYNC.ALL ;  /* 0x0000000000007948 */ /* 0x000fea0003800000 */
[----:B---3--:R-:W-:Y:S01]  /*1fad0*/  LOP3.LUT R0, R0, 0x1f, RZ, 0xc0, !PT ;  /* 0x0000001f00007812 */ /* 0x008fe200078ec0ff */
        /* <DEDUP_REMOVED lines=8> */
.L_x_12092:
[----:B------:R-:W-:Y:S02]  /*1fb60*/  ULDC UR4, c[0x0][0xc3c] ;  /* 0x00030f0000047ab9 */ /* 0x000fe40000000800 */
[----:B---3--:R-:W-:-:S13]  /*1fb70*/  ISETP.GE.AND P0, PT, R19, UR4, PT ;  /* 0x0000000413007c0c */ /* 0x008fda000bf06270 */
[----:B------:R-:W-:Y:S05]  /*1fb80*/  @!P0 BRA `(.L_x_12104) ;  /* 0xffffff9000888947 */ /* 0x000fea000383ffff */
[----:B------:R-:W-:Y:S05]  /*1fb90*/  BSYNC B8 ;  /* 0x0000000000087941 */ /* 0x000fea0003800000 */
.L_x_11948:
[----:B--2---:R-:W2:Y:S01]  /*1fba0*/  LDL.LU R0, [R1+0x48] ;  /* 0x0000480001007983 */ /* 0x004ea20000300800 */
[----:B------:R-:W-:Y:S01]  /*1fbb0*/  BSSY B0, `(.L_x_12105) ;  /* 0x000000b000007945 */ /* 0x000fe20003800000 */
[----:B-1----:R-:W1:Y:S01]  /*1fbc0*/  S2R R5, SR_CgaCtaId ;  /* 0x0000000000057919 */ /* 0x002e620000008800 */
[----:B--2---:R-:W-:-:S05]  /*1fbd0*/  VIADD R0, R0, 0x1 ;  /* 0x0000000100007836 */ /* 0x004fca0000000000 */
[----:B0-----:R-:W-:-:S04]  /*1fbe0*/  LEA.HI R2, R0, R0, RZ, 0x1 ;  /* 0x0000000000027211 */ /* 0x001fc800078f08ff */
[----:B------:R-:W-:-:S05]  /*1fbf0*/  LOP3.LUT R3, R2, 0xfffffffe, RZ, 0xc0, !PT ;  /* 0xfffffffe02037812 */ /* 0x000fca00078ec0ff */
[----:B------:R-:W-:Y:S01]  /*1fc00*/  IMAD.IADD R3, R0, 0x1, -R3 ;  /* 0x0000000100037824 */ /* 0x000fe200078e0a03 */
[----:B------:R-:W-:-:S04]  /*1fc10*/  MOV R0, 0x400 ;  /* 0x0000040000007802 */ /* 0x000fc80000000f00 */
[----:B-1----:R-:W-:Y:S02]  /*1fc20*/  LEA R0, R5, R0, 0x18 ;  /* 0x0000000005007211 */ /* 0x002fe400078ec0ff */
[----:B------:R-:W-:-:S04]  /*1fc30*/  SHF.L.U32 R3, R3, 0x1f, RZ ;  /* 0x0000001f03037819 */ /* 0x000fc800000006ff */
[----:B------:R-:W0:Y:S02]  /*1fc40*/  SYNCS.PHASECHK.TRANS64.TRYWAIT P0, [R0+URZ+0x22820], R3 ;  /* 0x02282003000075a7 */ /* 0x000e24000800017f */
[----:B0-----:R-:W-:Y:S05]  /*1fc50*/  @!P0 BRA `(.L_x_12106) ;  /* 0x0000003000348947 */ /* 0x001fea0003800000 */
.L_x_12228:
[----:B------:R-:W-:Y:S05]  /*1fc60*/  BSYNC B0 ;  /* 0x0000000000007941 */ /* 0x000fea0003800000 */
.L_x_12105:
[----:B------:R-:W-:-:S03]  /*1fc70*/  UMOV UR4, 0xffffffff ;  /* 0xffffffff00047882 */ /* 0x000fc60000000000 */
[----:B------:R-:W-:Y:S05]  /*1fc80*/  BRA.DIV UR4, `(.L_x_12107) ;  /* 0x00000032043c7947 */ /* 0x000fea000b800000 */
[----:B------:R-:W1:Y:S02]  /*1fc90*/  S2R R2, SR_TID.X ;  /* 0x0000000000027919 */ /* 0x000e640000002100 */
[----:B-1----:R-:W-:-:S04]  /*1fca0*/  SHF.R.U32.HI R2, RZ, 0x5, R2 ;  /* 0x00000005ff027819 */ /* 0x002fc80000011602 */
[----:B------:R-:W-:-:S05]  /*1fcb0*/  LOP3.LUT R2, R2, 0x3, RZ, 0xc0, !PT ;  /* 0x0000000302027812 */ /* 0x000fca00078ec0ff */
[----:B------:R1:W2:Y:S02]  /*1fcc0*/  SHFL.IDX PT, R14, R2, RZ, 0x1f ;  /* 0x00001fff020e7589 */ /* 0x0002a400000e0000 */
.L_x_12231:
[----:B--2---:R-:W-:-:S13]  /*1fcd0*/  ISETP.NE.AND P0, PT, R14, RZ, PT ;  /* 0x000000ff0e00720c */ /* 0x004fda0003f05270 */
[----:B------:R-:W-:Y:S05]  /*1fce0*/  @P0 BRA `(.L_x_11732) ;  /* 0x0000000000940947 */ /* 0x000fea0003800000 */
[----:B------:R-:W-:-:S03]  /*1fcf0*/  UMOV UR4, 0xffffffff ;  /* 0xffffffff00047882 */ /* 0x000fc60000000000 */
[----:B------:R-:W-:Y:S05]  /*1fd00*/  BRA.DIV UR4, `(.L_x_12108) ;  /* 0x0000003204507947 */ /* 0x000fea000b800000 */
[----:B------:R-:W-:-:S13]  /*1fd10*/  ELECT P6, URZ, PT ;  /* 0x00000000003f782f */ /* 0x000fda00038c0000 */
.L_x_12234:
[----:B------:R-:W-:Y:S05]  /*1fd20*/  @!P6 BRA `(.L_x_11732) ;  /* 0x000000000084e947 */ /* 0x000fea0003800000 */
[----:B-1----:R-:W2:Y:S02]  /*1fd30*/  LDL.LU R2, [R1+0x50] ;  /* 0x0000500001027983 */ /* 0x002ea40000300800 */
[----:B--2---:R-:W-:-:S04]  /*1fd40*/  LOP3.LUT R2, R2, 0x2, RZ, 0xfc, !PT ;  /* 0x0000000202027812 */ /* 0x004fc800078efcff */
[----:B------:R-:W-:-:S13]  /*1fd50*/  ISETP.NE.AND P2, PT, R2, 0x3, PT ;  /* 0x000000030200780c */ /* 0x000fda0003f45270 */
[----:B------:R-:W-:Y:S05]  /*1fd60*/  @!P2 BRA `(.L_x_12109) ;  /* 0x000000000004a947 */ /* 0x000fea0003800000 */
[----:B------:R-:W-:Y:S01]  /*1fd70*/  BPT.TRAP 0x1 ;  /* 0x000000040000795c */ /* 0x000fe20000300000 */
.L_x_12109:
        /* <DEDUP_REMOVED lines=14> */
.L_x_12235:
[----:B------:R-:W1:Y:S02]  /*1fe60*/  SYNCS.PHASECHK.TRANS64.TRYWAIT P0, [R7+URZ], R2 ;  /* 0x00000002070075a7 */ /* 0x000e64000800017f */
[----:B-1----:R-:W-:Y:S05]  /*1fe70*/  @!P0 BRA `(.L_x_12111) ;  /* 0x0000003000288947 */ /* 0x002fea0003800000 */
.L_x_12236:
[----:B------:R-:W-:Y:S05]  /*1fe80*/  @!P2 BRA `(.L_x_12112) ;  /* 0x000000000004a947 */ /* 0x000fea0003800000 */
[----:B------:R-:W-:Y:S01]  /*1fe90*/  BPT.TRAP 0x1 ;  /* 0x000000040000795c */ /* 0x000fe20000300000 */
.L_x_12112:
[----:B------:R-:W2:Y:S01]  /*1fea0*/  LDL.LU R4, [R1+0x8] ;  /* 0x0000080001047983 */ /* 0x000ea20000300800 */
[----:B------:R-:W-:-:S04]  /*1feb0*/  VIADD R0, R0, 0x22860 ;  /* 0x0002286000007836 */ /* 0x000fc80000000000 */
[----:B--2---:R-:W-:-:S04]  /*1fec0*/  IMAD R4, R4, 0x8, R0 ;  /* 0x0000000804047824 */ /* 0x004fc800078e0200 */
[----:B------:R-:W2:Y:S02]  /*1fed0*/  SYNCS.PHASECHK.TRANS64.TRYWAIT P0, [R4+URZ], R5 ;  /* 0x00000005040075a7 */ /* 0x000ea4000800017f */
[----:B--2---:R-:W-:Y:S05]  /*1fee0*/  @!P0 BRA `(.L_x_12113) ;  /* 0x0000003000208947 */ /* 0x004fea0003800000 */
.L_x_12237:
[----:B------:R-:W-:-:S07]  /*1fef0*/  IMAD R3, R3, 0x8, R0 ;  /* 0x0000000803037824 */ /* 0x000fce00078e0200 */
.L_x_12114:
[----:B---3--:R3:W4:Y:S02]  /*1ff00*/  SYNCS.PHASECHK.TRANS64.TRYWAIT P0, [R3+URZ], R2 ;  /* 0x00000002030075a7 */ /* 0x008724000800017f */
[----:B----4-:R-:W-:Y:S05]  /*1ff10*/  @!P0 NANOSLEEP.SYNCS 0x989680 ;  /* 0x009896800000895d */ /* 0x010fea0003900000 */
[----:B------:R-:W4:Y:S02]  /*1ff20*/  @!P0 SYNCS.PHASECHK.TRANS64 P0, [R3+URZ], R2 ;  /* 0x00000002030085a7 */ /* 0x000f24000800007f */
[----:B----4-:R-:W-:Y:S05]  /*1ff30*/  @!P0 BRA `(.L_x_12114) ;  /* 0xfffffffc00f08947 */ /* 0x010fea000383ffff */
.L_x_11732:
[----:B------:R-:W-:Y:S05]  /*1ff40*/  BSYNC B9 ;  /* 0x0000000000097941 */ /* 0x000fea0003800000 */
.L_x_11729:
[----:B------:R-:W-:Y:S05]  /*1ff50*/  EXIT ;  /* 0x000000000000794d */ /* 0x000fea0003800000 */
.L_x_11758:
[----:B0-----:R0:W1:Y:S02]  /*1ff60*/  SYNCS.PHASECHK.TRANS64.TRYWAIT P6, [R98+URZ+0x22890], R103 ;  /* 0x02289067620075a7 */ /* 0x00106400080c017f */
[----:B-1----:R-:W-:Y:S05]  /*1ff70*/  @!P6 NANOSLEEP.SYNCS 0x989680 ;  /* 0x009896800000e95d */ /* 0x002fea0003900000 */
[----:B------:R-:W1:Y:S02]  /*1ff80*/  @!P6 SYNCS.PHASECHK.TRANS64 P6, [R98+URZ+0x22890], R103 ;  /* 0x022890676200e5a7 */ /* 0x000e6400080c007f */
[----:B-1----:R-:W-:Y:S05]  /*1ff90*/  @!P6 BRA `(.L_x_11758) ;  /* 0xfffffffc00f0e947 */ /* 0x002fea000383ffff */
[----:B------:R-:W-:Y:S05]  /*1ffa0*/  BRA `(.L_x_12115) ;  /* 0xfffffe3000007947 */ /* 0x000fea000383ffff */
.L_x_11776:
[----:B0-----:R0:W1:Y:S02]  /*1ffb0*/  SYNCS.PHASECHK.TRANS64.TRYWAIT P5, [R98+URZ+0x22890], R103 ;  /* 0x02289067620075a7 */ /* 0x00106400080a017f */
[----:B-1----:R-:W-:Y:S05]  /*1ffc0*/  @!P5 NANOSLEEP.SYNCS 0x989680 ;  /* 0x009896800000d95d */ /* 0x002fea0003900000 */
[----:B------:R-:W1:Y:S02]  /*1ffd0*/  @!P5 SYNCS.PHASECHK.TRANS64 P5, [R98+URZ+0x22890], R103 ;  /* 0x022890676200d5a7 */ /* 0x000e6400080a007f */
[----:B-1----:R-:W-:Y:S05]  /*1ffe0*/  @!P5 BRA `(.L_x_11776) ;  /* 0xfffffffc00f0d947 */ /* 0x002fea000383ffff */
[----:B------:R-:W-:Y:S05]  /*1fff0*/  BRA `(.L_x_12116) ;  /* 0xfffffe4000a87947 */ /* 0x000fea000383ffff */
.L_x_11785:
[----:B0-----:R0:W1:Y:S02]  /*20000*/  SYNCS.PHASECHK.TRANS64.TRYWAIT P4, [R98+URZ+0x22890], R103 ;  /* 0x02289067620075a7 */ /* 0x001064000808017f */
[----:B-1----:R-:W-:Y:S05]  /*20010*/  @!P4 NANOSLEEP.SYNCS 0x989680 ;  /* 0x009896800000c95d */ /* 0x002fea0003900000 */
[----:B------:R-:W1:Y:S02]  /*20020*/  @!P4 SYNCS.PHASECHK.TRANS64 P4, [R98+URZ+0x22890], R103 ;  /* 0x022890676200c5a7 */ /* 0x000e64000808007f */
[----:B-1----:R-:W-:Y:S05]  /*20030*/  @!P4 BRA `(.L_x_11785) ;  /* 0xfffffffc00f0c947 */ /* 0x002fea000383ffff */
[----:B------:R-:W-:Y:S05]  /*20040*/  BRA `(.L_x_12117) ;  /* 0xfffffe5000d07947 */ /* 0x000fea000383ffff */
.L_x_11791:
[----:B-1----:R1:W2:Y:S02]  /*20050*/  SYNCS.PHASECHK.TRANS64.TRYWAIT P3, [R98+URZ+0x228b0], R103 ;  /* 0x0228b067620075a7 */ /* 0x0022a4000806017f */
[----:B--2---:R-:W-:Y:S05]  /*20060*/  @!P3 NANOSLEEP.SYNCS 0x989680 ;  /* 0x009896800000b95d */ /* 0x004fea0003900000 */
[----:B------:R-:W2:Y:S02]  /*20070*/  @!P3 SYNCS.PHASECHK.TRANS64 P3, [R98+URZ+0x228b0], R103 ;  /* 0x0228b0676200b5a7 */ /* 0x000ea4000806007f */
[----:B--2---:R-:W-:Y:S05]  /*20080*/  @!P3 BRA `(.L_x_11791) ;  /* 0xfffffffc00f0b947 */ /* 0x004fea000383ffff */
[----:B------:R-:W-:Y:S05]  /*20090*/  BRA `(.L_x_12118) ;  /* 0xfffffe5400607947 */ /* 0x000fea000383ffff */
.L_x_11807:
[----:B------:R-:W0:Y:S01]  /*200a0*/  S2R R12, SR_TID.X ;  /* 0x00000000000c7919 */ /* 0x000e220000002100 */
[----:B------:R-:W-:Y:S01]  /*200b0*/  BSSY B0, `(.L_x_12119) ;  /* 0x000000c000007945 */ /* 0x000fe20003800000 */
[----:B------:R-:W-:Y:S02]  /*200c0*/  IMAD.MOV.U32 R11, RZ, RZ, 0x1f ;  /* 0x0000001fff0b7424 */ /* 0x000fe400078e00ff */
[----:B------:R-:W-:Y:S02]  /*200d0*/  IMAD.MOV.U32 R15, RZ, RZ, -0x1 ;  /* 0xffffffffff0f7424 */ /* 0x000fe400078e00ff */
[----:B0-----:R-:W-:-:S05]  /*200e0*/  VIADD R12, R12, 0xffffff80 ;  /* 0xffffff800c0c7836 */ /* 0x001fca0000000000 */
[----:B------:R-:W-:-:S04]  /*200f0*/  SHF.R.S32.HI R7, RZ, 0x1f, R12 ;  /* 0x0000001fff077819 */ /* 0x000fc8000001140c */
[----:B------:R-:W-:Y:S01]  /*20100*/  LEA.HI R7, R7, R12, RZ, 0x7 ;  /* 0x0000000c07077211 */ /* 0x000fe200078f38ff */
[----:B------:R-:W-:-:S03]  /*20110*/  IMAD.MOV.U32 R12, RZ, RZ, RZ ;  /* 0x000000ffff0c7224 */ /* 0x000fc600078e00ff */
[----:B------:R-:W-:-:S05]  /*20120*/  SHF.R.S32.HI R7, RZ, 0x7, R7 ;  /* 0x00000007ff077819 */ /* 0x000fca0000011407 */
[----:B------:R-:W-:-:S07]  /*20130*/  IMAD.MOV.U32 R13, RZ, RZ, R7 ;  /* 0x000000ffff0d7224 */ /* 0x000fce00078e0007 */
[----:B-----5:R-:W-:Y:S05]  /*20140*/  WARPSYNC.COLLECTIVE R15, `(.L_x_12120) ;  /* 0x000000000f087348 */ /* 0x020fea0003c00000 */
[----:B------:R0:W1:Y:S02]  /*20150*/  SHFL.IDX P6, R14, R13, R12, R11 ;  /* 0x0000000c0d0e7389 */ /* 0x00006400000c000b */
[----:B01---5:R-:W-:Y:S01]  /*20160*/  ENDCOLLECTIVE ;  /* 0x000000000000791b */ /* 0x023fe20003800000 */
.L_x_12120:
[----:B------:R-:W-:Y:S05]  /*20170*/  BSYNC B0 ;  /* 0x0000000000007941 */ /* 0x000fea0003800000 */
.L_x_12119:
[----:B------:R-:W-:Y:S05]  /*20180*/  BRA `(.L_x_12121) ;  /* 0xfffffe6400087947 */ /* 0x000fea000383ffff */
.L_x_11819:
        /* <DEDUP_REMOVED lines=8> */
.L_x_12123:
[----:B------:R-:W-:Y:S05]  /*20210*/  BSYNC B1 ;  /* 0x0000000000017941 */ /* 0x000fea0003800000 */
.L_x_12122:
        /* <DEDUP_REMOVED lines=8> */
.L_x_12124:
[----:B------:R-:W-:Y:S02]  /*202a0*/  IMAD.MOV.U32 R13, RZ, RZ, R8 ;  /* 0x000000ffff0d7224 */ /* 0x000fe400078e0008 */
[----:B------:R-:W-:-:S07]  /*202b0*/  IMAD.MOV.U32 R0, RZ, RZ, R14 ;  /* 0x000000ffff007224 */ /* 0x000fce00078e000e */
[----:B------:R-:W-:Y:S05]  /*202c0*/  WARPSYNC.COLLECTIVE R15, `(.L_x_12125) ;  /* 0x000000000f087348 */ /* 0x000fea0003c00000 */
[----:B------:R0:W1:Y:S02]  /*202d0*/  SHFL.IDX P6, R14, R13, R12, R11 ;  /* 0x0000000c0d0e7389 */ /* 0x00006400000c000b */
[----:B01----:R-:W-:Y:S01]  /*202e0*/  ENDCOLLECTIVE ;  /* 0x000000000000791b */ /* 0x003fe20003800000 */
.L_x_12125:
[----:B------:R-:W-:Y:S02]  /*202f0*/  IMAD.MOV.U32 R13, RZ, RZ, R7 ;  /* 0x000000ffff0d7224 */ /* 0x000fe400078e0007 */
[----:B------:R-:W-:-:S07]  /*20300*/  IMAD.MOV.U32 R5, RZ, RZ, R14 ;  /* 0x000000ffff057224 */ /* 0x000fce00078e000e */
[----:B------:R-:W-:Y:S05]  /*20310*/  WARPSYNC.COLLECTIVE R15, `(.L_x_12126) ;  /* 0x000000000f087348 */ /* 0x000fea0003c00000 */
[----:B------:R0:W1:Y:S02]  /*20320*/  SHFL.IDX P6, R14, R13, R12, R11 ;  /* 0x0000000c0d0e7389 */ /* 0x00006400000c000b */
[----:B01----:R-:W-:Y:S01]  /*20330*/  ENDCOLLECTIVE ;  /* 0x000000000000791b */ /* 0x003fe20003800000 */
.L_x_12126:
[----:B------:R-:W-:Y:S05]  /*20340*/  BRA `(.L_x_12127) ;  /* 0xfffffe68006c7947 */ /* 0x000fea000383ffff */
.L_x_11822:
        /* <DEDUP_REMOVED lines=8> */
.L_x_12129:
[----:B------:R-:W-:Y:S05]  /*203d0*/  BSYNC B1 ;  /* 0x0000000000017941 */ /* 0x000fea0003800000 */
.L_x_12128:
        /* <DEDUP_REMOVED lines=8> */
.L_x_12130:
[----:B------:R-:W-:Y:S02]  /*20460*/  IMAD.MOV.U32 R13, RZ, RZ, R8 ;  /* 0x000000ffff0d7224 */ /* 0x000fe400078e0008 */
[----:B------:R-:W-:-:S07]  /*20470*/  IMAD.MOV.U32 R0, RZ, RZ, R14 ;  /* 0x000000ffff007224 */ /* 0x000fce00078e000e */
[----:B------:R-:W-:Y:S05]  /*20480*/  WARPSYNC.COLLECTIVE R15, `(.L_x_12131) ;  /* 0x000000000f087348 */ /* 0x000fea0003c00000 */
[----:B------:R0:W1:Y:S02]  /*20490*/  SHFL.IDX P6, R14, R13, R12, R11 ;  /* 0x0000000c0d0e7389 */ /* 0x00006400000c000b */
[----:B01----:R-:W-:Y:S01]  /*204a0*/  ENDCOLLECTIVE ;  /* 0x000000000000791b */ /* 0x003fe20003800000 */
.L_x_12131:
[----:B------:R-:W-:Y:S02]  /*204b0*/  IMAD.MOV.U32 R13, RZ, RZ, R7 ;  /* 0x000000ffff0d7224 */ /* 0x000fe400078e0007 */
[----:B------:R-:W-:-:S07]  /*204c0*/  IMAD.MOV.U32 R5, RZ, RZ, R14 ;  /* 0x000000ffff057224 */ /* 0x000fce00078e000e */
[----:B------:R-:W-:Y:S05]  /*204d0*/  WARPSYNC.COLLECTIVE R15, `(.L_x_12132) ;  /* 0x000000000f087348 */ /* 0x000fea0003c00000 */
[----:B------:R0:W1:Y:S02]  /*204e0*/  SHFL.IDX P6, R14, R13, R12, R11 ;  /* 0x0000000c0d0e7389 */ /* 0x00006400000c000b */
[----:B01----:R-:W-:Y:S01]  /*204f0*/  ENDCOLLECTIVE ;  /* 0x000000000000791b */ /* 0x003fe20003800000 */
.L_x_12132:
[----:B------:R-:W-:Y:S05]  /*20500*/  BRA `(.L_x_12133) ;  /* 0xfffffe6800d47947 */ /* 0x000fea000383ffff */
.L_x_11826:
[----:B0-----:R0:W1:Y:S02]  /*20510*/  SYNCS.PHASECHK.TRANS64.TRYWAIT P0, [R16+URZ+0x22800], R35 ;  /* 0x02280023100075a7 */ /* 0x001064000800017f */
[----:B-1----:R-:W-:Y:S05]  /*20520*/  @!P0 NANOSLEEP.SYNCS 0x989680 ;  /* 0x009896800000895d */ /* 0x002fea0003900000 */
[----:B------:R-:W1:Y:S02]  /*20530*/  @!P0 SYNCS.PHASECHK.TRANS64 P0, [R16+URZ+0x22800], R35 ;  /* 0x02280023100085a7 */ /* 0x000e64000800007f */
[----:B-1----:R-:W-:Y:S05]  /*20540*/  @!P0 BRA `(.L_x_11826) ;  /* 0xfffffffc00f08947 */ /* 0x002fea000383ffff */
[----:B------:R-:W-:Y:S05]  /*20550*/  BRA `(.L_x_12134) ;  /* 0xfffffe6c00c07947 */ /* 0x000fea000383ffff */
.L_x_11834:
[----:B------:R-:W0:Y:S01]  /*20560*/  LDC R38, c[0x0][0x3f4] ;  /* 0x0000fd00ff267b82 */ /* 0x000e220000000800 */
        /* <DEDUP_REMOVED lines=8> */
.L_x_12136:
[----:B------:R-:W-:Y:S05]  /*205f0*/  BSYNC B1 ;  /* 0x0000000000017941 */ /* 0x000fea0003800000 */
.L_x_12135:
[----:B------:R-:W-:Y:S01]  /*20600*/  IMAD.MOV.U32 R13, RZ, RZ, R10 ;  /* 0x000000ffff0d7224 */ /* 0x000fe200078e000a */
[----:B------:R-:W-:Y:S01]  /*20610*/  ISETP.GE.AND P0, PT, R37, R38, PT ;  /* 0x000000262500720c */ /* 0x000fe20003f06270 */
[----:B------:R-:W-:Y:S02]  /*20620*/  IMAD.MOV.U32 R12, RZ, RZ, RZ ;  /* 0x000000ffff0c7224 */ /* 0x000fe400078e00ff */
[----:B------:R-:W-:Y:S02]  /*20630*/  IMAD.MOV.U32 R11, RZ, RZ, 0x1c1f ;  /* 0x00001c1fff0b7424 */ /* 0x000fe400078e00ff */
[----:B------:R-:W-:Y:S02]  /*20640*/  IMAD.MOV.U32 R15, RZ, RZ, -0x1 ;  /* 0xffffffffff0f7424 */ /* 0x000fe400078e00ff */
[----:B------:R-:W-:Y:S02]  /*20650*/  IMAD.MOV.U32 R0, RZ, RZ, R14 ;  /* 0x000000ffff007224 */ /* 0x000fe400078e000e */
[----:B------:R-:W-:-:S07]  /*20660*/  IMAD R31, R204, R31, RZ ;  /* 0x0000001fcc1f7224 */ /* 0x000fce00078e02ff */
[----:B------:R-:W-:Y:S05]  /*20670*/  WARPSYNC.COLLECTIVE R15, `(.L_x_12137) ;  /* 0x000000000f087348 */ /* 0x000fea0003c00000 */
[----:B------:R0:W1:Y:S02]  /*20680*/  SHFL.IDX P6, R14, R13, R12, R11 ;  /* 0x0000000c0d0e7389 */ /* 0x00006400000c000b */
[----:B01----:R-:W-:Y:S01]  /*20690*/  ENDCOLLECTIVE ;  /* 0x000000000000791b */ /* 0x003fe20003800000 */
.L_x_12137:
[----:B------:R-:W-:Y:S01]  /*206a0*/  ISETP.GE.OR P1, PT, R34, R31, P0 ;  /* 0x0000001f2200720c */ /* 0x000fe20000726670 */
[----:B------:R-:W-:-:S12]  /*206b0*/  IMAD.MOV.U32 R13, RZ, RZ, R29 ;  /* 0x000000ffff0d7224 */ /* 0x000fd800078e001d */
[C---:B------:R-:W-:Y:S01]  /*206c0*/  @!P1 IMAD.SHL.U32 R9, R37.reuse, 0x2, RZ ;  /* 0x0000000225099824 */ /* 0x040fe200078e00ff */
[----:B------:R-:W-:Y:S01]  /*206d0*/  @!P1 SHF.L.U64.HI R21, R37, 0x1, R30 ;  /* 0x0000000125159819 */ /* 0x000fe2000001021e */
[----:B------:R-:W-:-:S07]  /*206e0*/  IMAD.MOV.U32 R3, RZ, RZ, R14 ;  /* 0x000000ffff037224 */ /* 0x000fce00078e000e */
[----:B------:R-:W-:Y:S05]  /*206f0*/  WARPSYNC.COLLECTIVE R15, `(.L_x_12138) ;  /* 0x000000000f087348 */ /* 0x000fea0003c00000 */
[----:B------:R0:W1:Y:S02]  /*20700*/  SHFL.IDX P6, R14, R13, R12, R11 ;  /* 0x0000000c0d0e7389 */ /* 0x00006400000c000b */
[----:B01----:R-:W-:Y:S01]  /*20710*/  ENDCOLLECTIVE ;  /* 0x000000000000791b */ /* 0x003fe20003800000 */
.L_x_12138:
[----:B------:R-:W-:-:S05]  /*20720*/  @!P1 IADD3 R4, P2, R3, R9, RZ ;  /* 0x0000000903049210 */ /* 0x000fca0007f5e0ff */
[----:B------:R-:W-:-:S06]  /*20730*/  @!P1 IMAD.X R5, R0, 0x1, R21, P2 ;  /* 0x0000000100059824 */ /* 0x000fcc00010e0615 */
[----:B------:R-:W5:Y:S01]  /*20740*/  @!P1 LD.E.128 R4, desc[UR40][R4.64] ;  /* 0x0000002804049980 */ /* 0x000f62000c101d00 */
[----:B------:R-:W-:Y:S02]  /*20750*/  IMAD.MOV.U32 R13, RZ, RZ, R28 ;  /* 0x000000ffff0d7224 */ /* 0x000fe400078e001c */
[----:B------:R-:W-:-:S07]  /*20760*/  IMAD.MOV.U32 R8, RZ, RZ, R14 ;  /* 0x000000ffff087224 */ /* 0x000fce00078e000e */
[----:B-----5:R-:W-:Y:S05]  /*20770*/  WARPSYNC.COLLECTIVE R15, `(.L_x_12139) ;  /* 0x000000000f087348 */ /* 0x020fea0003c00000 */
[----:B------:R0:W1:Y:S02]  /*20780*/  SHFL.IDX P6, R14, R13, R12, R11 ;  /* 0x0000000c0d0e7389 */ /* 0x00006400000c000b */
[----:B01---5:R-:W-:Y:S01]  /*20790*/  ENDCOLLECTIVE ;  /* 0x000000000000791b */ /* 0x023fe20003800000 */
.L_x_12139:
[----:B------:R-:W-:-:S05]  /*207a0*/  @!P1 IADD3 R14, P2, R14, R9, RZ ;  /* 0x000000090e0e9210 */ /* 0x000fca0007f5e0ff */
[----:B------:R-:W-:-:S04]  /*207b0*/  @!P1 IMAD.X R3, R8, 0x1, R21, P2 ;  /* 0x0000000108039824 */ /* 0x000fc800010e0615 */
[----:B------:R-:W-:-:S05]  /*207c0*/  @!P1 IMAD.MOV.U32 R15, RZ, RZ, R3 ;  /* 0x000000ffff0f9224 */ /* 0x000fca00078e0003 */
[----:B------:R0:W5:Y:S01]  /*207d0*/  @!P1 LD.E.128 R24, desc[UR40][R14.64] ;  /* 0x000000280e189980 */ /* 0x000162000c101d00 */
[----:B------:R-:W-:Y:S02]  /*207e0*/  IMAD.MOV.U32 R13, RZ, RZ, R20 ;  /* 0x000000ffff0d7224 */ /* 0x000fe400078e0014 */
[----:B------:R-:W-:Y:S02]  /*207f0*/  IMAD.MOV.U32 R12, RZ, RZ, 0x1 ;  /* 0x00000001ff0c7424 */ /* 0x000fe400078e00ff */
[----:B0-----:R-:W-:-:S07]  /*20800*/  IMAD.MOV.U32 R15, RZ, RZ, -0x1 ;  /* 0xffffffffff0f7424 */ /* 0x001fce00078e00ff */
[----:B-----5:R-:W-:Y:S05]  /*20810*/  WARPSYNC.COLLECTIVE R15, `(.L_x_12140) ;  /* 0x000000000f087348 */ /* 0x020fea0003c00000 */
[----:B------:R0:W1:Y:S02]  /*20820*/  SHFL.IDX P6, R14, R13, R12, R11 ;  /* 0x0000000c0d0e7389 */ /* 0x00006400000c000b */
[----:B01---5:R-:W-:Y:S01]  /*20830*/  ENDCOLLECTIVE ;  /* 0x000000000000791b */ /* 0x023fe20003800000 */
.L_x_12140:
[----:B------:R-:W-:Y:S01]  /*20840*/  CS2R R42, SRZ ;  /* 0x00000000002a7805 */ /* 0x000fe2000001ff00 */
[----:B------:R-:W-:Y:S01]  /*20850*/  IMAD.MOV.U32 R13, RZ, RZ, R10 ;  /* 0x000000ffff0d7224 */ /* 0x000fe200078e000a */
[----:B------:R-:W-:Y:S01]  /*20860*/  CS2R R40, SRZ ;  /* 0x0000000000287805 */ /* 0x000fe2000001ff00 */
[----:B------:R-:W-:-:S04]  /*20870*/  @!P1 IMAD.MOV.U32 R42, RZ, RZ, R4 ;  /* 0x000000ffff2a9224 */ /* 0x000fc800078e0004 */
[----:B------:R-:W-:-:S05]  /*20880*/  IMAD.MOV.U32 R0, RZ, RZ, R42 ;  /* 0x000000ffff007224 */ /* 0x000fca00078e002a */
[----:B------:R-:W-:Y:S01]  /*20890*/  PRMT R46, R46, 0x5410, R0 ;  /* 0x000054102e2e7816 */ /* 0x000fe20000000000 */
[----:B------:R-:W-:-:S07]  /*208a0*/  IMAD.MOV.U32 R0, RZ, RZ, R14 ;  /* 0x000000ffff007224 */ /* 0x000fce00078e000e */
[----:B------:R-:W-:Y:S05]  /*208b0*/  WARPSYNC.COLLECTIVE R15, `(.L_x_12141) ;  /* 0x000000000f087348 */ /* 0x000fea0003c00000 */
[----:B------:R0:W1:Y:S02]  /*208c0*/  SHFL.IDX P6, R14, R13, R12, R11 ;  /* 0x0000000c0d0e7389 */ /* 0x00006400000c000b */
[----:B01----:R-:W-:Y:S01]  /*208d0*/  ENDCOLLECTIVE ;  /* 0x000000000000791b */ /* 0x003fe20003800000 */
.L_x_12141:
[----:B------:R-:W-:-:S04]  /*208e0*/  @!P1 IMAD.MOV.U32 R43, RZ, RZ, R5 ;  /* 0x000000ffff2b9224 */ /* 0x000fc800078e0005 */
[----:B------:R-:W-:-:S05]  /*208f0*/  IMAD.MOV.U32 R3, RZ, RZ, R43 ;  /* 0x000000ffff037224 */ /* 0x000fca00078e002b */
[----:B------:R-:W-:Y:S01]  /*20900*/  PRMT R47, R3, 0x7610, R47 ;  /* 0x00007610032f7816 */ /* 0x000fe2000000002f */
[----:B------:R-:W-:Y:S02]  /*20910*/  IMAD.MOV.U32 R13, RZ, RZ, R29 ;  /* 0x000000ffff0d7224 */ /* 0x000fe400078e001d */
[----:B------:R-:W-:-:S07]  /*20920*/  IMAD.MOV.U32 R3, RZ, RZ, R14 ;  /* 0x000000ffff037224 */ /* 0x000fce00078e000e */
[----:B------:R-:W-:Y:S05]  /*20930*/  WARPSYNC.COLLECTIVE R15, `(.L_x_12142) ;  /* 0x000000000f087348 */ /* 0x000fea0003c00000 */
[----:B------:R0:W1:Y:S02]  /*20940*/  SHFL.IDX P6, R14, R13, R12, R11 ;  /* 0x0000000c0d0e7389 */ /* 0x00006400000c000b */
[----:B01----:R-:W-:Y:S01]  /*20950*/  ENDCOLLECTIVE ;  /* 0x000000000000791b */ /* 0x003fe20003800000 */
.L_x_12142:
[----:B------:R-:W-:Y:S02]  /*20960*/  @!P1 IMAD.MOV.U32 R40, RZ, RZ, R6 ;  /* 0x000000ffff289224 */ /* 0x000fe400078e0006 */
[----:B------:R-:W-:Y:S01]  /*20970*/  @!P1 IMAD.MOV.U32 R41, RZ, RZ, R7 ;  /* 0x000000ffff299224 */ /* 0x000fe200078e0007 */
[----:B------:R-:W-:Y:S02]  /*20980*/  CS2R R6, SRZ ;  /* 0x0000000000067805 */ /* 0x000fe4000001ff00 */
[----:B------:R-:W-:Y:S01]  /*20990*/  CS2R R4, SRZ ;  /* 0x0000000000047805 */ /* 0x000fe2000001ff00 */
[----:B------:R-:W-:Y:S02]  /*209a0*/  IMAD.MOV.U32 R10, RZ, RZ, R40 ;  /* 0x000000ffff0a7224 */ /* 0x000fe400078e0028 */
[----:B------:R-:W-:Y:S02]  /*209b0*/  IMAD.MOV.U32 R21, RZ, RZ, R41 ;  /* 0x000000ffff157224 */ /* 0x000fe400078e0029 */
[----:B------:R-:W-:-:S02]  /*209c0*/  @!P1 IMAD.MOV.U32 R6, RZ, RZ, R24 ;  /* 0x000000ffff069224 */ /* 0x000fc400078e0018 */
[----:B------:R-:W-:Y:S02]  /*209d0*/  IMAD.MOV.U32 R13, RZ, RZ, R28 ;  /* 0x000000ffff0d7224 */ /* 0x000fe400078e001c */
[----:B------:R-:W-:Y:S02]  /*209e0*/  @!P1 IMAD.MOV.U32 R7, RZ, RZ, R25 ;  /* 0x000000ffff079224 */ /* 0x000fe400078e0019 */
[----:B------:R-:W-:Y:S02]  /*209f0*/  @!P1 IMAD.MOV.U32 R4, RZ, RZ, R26 ;  /* 0x000000ffff049224 */ /* 0x000fe400078e001a */
[----:B------:R-:W-:Y:S01]  /*20a00*/  @!P1 IMAD.MOV.U32 R5, RZ, RZ, R27 ;  /* 0x000000ffff059224 */ /* 0x000fe200078e001b */
[----:B------:R-:W-:Y:S01]  /*20a10*/  PRMT R9, R10, 0x7610, R9 ;  /* 0x000076100a097816 */ /* 0x000fe20000000009 */
[----:B------:R-:W-:Y:S02]  /*20a20*/  IMAD.MOV.U32 R20, RZ, RZ, R6 ;  /* 0x000000ffff147224 */ /* 0x000fe400078e0006 */
[----:B------:R-:W-:-:S07]  /*20a30*/  IMAD.MOV.U32 R8, RZ, RZ, R14 ;  /* 0x000000ffff087224 */ /* 0x000fce00078e000e */
[----:B------:R-:W-:Y:S05]  /*20a40*/  WARPSYNC.COLLECTIVE R15, `(.L_x_12143) ;  /* 0x000000000f087348 */ /* 0x000fea0003c00000 */
[----:B------:R0:W1:Y:S02]  /*20a50*/  SHFL.IDX P6, R14, R13, R12, R11 ;  /* 0x0000000c0d0e7389 */ /* 0x00006400000c000b */
[----:B01----:R-:W-:Y:S01]  /*20a60*/  ENDCOLLECTIVE ;  /* 0x000000000000791b */ /* 0x003fe20003800000 */
.L_x_12143:
[----:B------:R-:W-:Y:S02]  /*20a70*/  PRMT R10, R21, 0x7610, R10 ;  /* 0x00007610150a7816 */ /* 0x000fe4000000000a */
[----:B------:R-:W-:Y:S02]  /*20a80*/  CS2R R24, SRZ ;  /* 0x0000000000187805 */ /* 0x000fe4000001ff00 */
[----:B------:R-:W-:Y:S01]  /*20a90*/  PRMT R9, R9, 0x5410, R20 ;  /* 0x0000541009097816 */ /* 0x000fe20000000014 */
[----:B------:R-:W-:Y:S02]  /*20aa0*/  IMAD.MOV.U32 R11, RZ, RZ, R7 ;  /* 0x000000ffff0b7224 */ /* 0x000fe400078e0007 */
[----:B------:R-:W-:Y:S02]  /*20ab0*/  IMAD.MOV.U32 R12, RZ, RZ, R4 ;  /* 0x000000ffff0c7224 */ /* 0x000fe400078e0004 */
[----:B------:R-:W-:Y:S01]  /*20ac0*/  IMAD.MOV.U32 R13, RZ, RZ, R5 ;  /* 0x000000ffff0d7224 */ /* 0x000fe200078e0005 */
[----:B------:R-:W-:-:S02]  /*20ad0*/  PRMT R21, R11, 0x7610, R21 ;  /* 0x000076100b157816 */ /* 0x000fc40000000015 */
[----:B------:R-:W-:Y:S02]  /*20ae0*/  PRMT R10, R10, 0x5410, R12 ;  /* 0x000054100a0a7816 */ /* 0x000fe4000000000c */
[----:B------:R-:W-:Y:S01]  /*20af0*/  PRMT R46, R13, 0x7610, R46 ;  /* 0x000076100d2e7816 */ /* 0x000fe2000000002e */
[----:B------:R-:W-:Y:S06]  /*20b00*/  BRA `(.L_x_12144) ;  /* 0xfffffe7800d07947 */ /* 0x000fec000383ffff */
.L_x_11838:
[----:B-1----:R1:W2:Y:S02]  /*20b10*/  SYNCS.PHASECHK.TRANS64.TRYWAIT P1, [R16+URZ+0x22800], R11 ;  /* 0x0228000b100075a7 */ /* 0x0022a4000802017f */
[----:B--2---:R-:W-:Y:S05]  /*20b20*/  @!P1 NANOSLEEP.SYNCS 0x989680 ;  /* 0x009896800000995d */ /* 0x004fea0003900000 */
[----:B------:R-:W2:Y:S02]  /*20b30*/  @!P1 SYNCS.PHASECHK.TRANS64 P1, [R16+URZ+0x22800], R11 ;  /* 0x0228000b100095a7 */ /* 0x000ea4000802007f */
[----:B--2---:R-:W-:Y:S05]  /*20b40*/  @!P1 BRA `(.L_x_11838) ;  /* 0xfffffffc00f09947 */ /* 0x004fea000383ffff */
[----:B------:R-:W-:Y:S05]  /*20b50*/  BRA `(.L_x_12145) ;  /* 0xfffffe7c006c7947 */ /* 0x000fea000383ffff */
.L_x_11844:
[----:B0-----:R0:W3:Y:S02]  /*20b60*/  SYNCS.PHASECHK.TRANS64.TRYWAIT P2, [R6+URZ+0x22830], R11 ;  /* 0x0228300b060075a7 */ /* 0x0010e4000804017f */
[----:B---3--:R-:W-:Y:S05]  /*20b70*/  @!P2 NANOSLEEP.SYNCS 0x989680 ;  /* 0x009896800000a95d */ /* 0x008fea0003900000 */
[----:B------:R-:W3:Y:S02]  /*20b80*/  @!P2 SYNCS.PHASECHK.TRANS64 P2, [R6+URZ+0x22830], R11 ;  /* 0x0228300b0600a5a7 */ /* 0x000ee4000804007f */
[----:B---3--:R-:W-:Y:S05]  /*20b90*/  @!P2 BRA `(.L_x_11844) ;  /* 0xfffffffc00f0a947 */ /* 0x008fea000383ffff */
[----:B------:R-:W-:Y:S05]  /*20ba0*/  BRA `(.L_x_11843) ;  /* 0xfffffe8c00187947 */ /* 0x000fea000383ffff */
.L_x_11857:
[----:B-1----:R1:W3:Y:S02]  /*20bb0*/  SYNCS.PHASECHK.TRANS64.TRYWAIT P2, [R6+URZ+0x22850], R11 ;  /* 0x0228500b060075a7 */ /* 0x0022e4000804017f */
[----:B---3--:R-:W-:Y:S05]  /*20bc0*/  @!P2 NANOSLEEP.SYNCS 0x989680 ;  /* 0x009896800000a95d */ /* 0x008fea0003900000 */
[----:B------:R-:W3:Y:S02]  /*20bd0*/  @!P2 SYNCS.PHASECHK.TRANS64 P2, [R6+URZ+0x22850], R11 ;  /* 0x0228500b0600a5a7 */ /* 0x000ee4000804007f */
[----:B---3--:R-:W-:Y:S05]  /*20be0*/  @!P2 BRA `(.L_x_11857) ;  /* 0xfffffffc00f0a947 */ /* 0x008fea000383ffff */
[----:B------:R-:W-:Y:S05]  /*20bf0*/  BRA `(.L_x_11856) ;  /* 0xfffffeb000007947 */ /* 0x000fea000383ffff */
.L_x_11866:
[----:B-1----:R1:W2:Y:S02]  /*20c00*/  SYNCS.PHASECHK.TRANS64.TRYWAIT P2, [R201+URZ+0x22830], R202 ;  /* 0x022830cac90075a7 */ /* 0x0022a4000804017f */
[----:B--2---:R-:W-:Y:S05]  /*20c10*/  @!P2 NANOSLEEP.SYNCS 0x989680 ;  /* 0x009896800000a95d */ /* 0x004fea0003900000 */
[----:B------:R-:W2:Y:S02]  /*20c20*/  @!P2 SYNCS.PHASECHK.TRANS64 P2, [R201+URZ+0x22830], R202 ;  /* 0x022830cac900a5a7 */ /* 0x000ea4000804007f */
[----:B--2---:R-:W-:Y:S05]  /*20c30*/  @!P2 BRA `(.L_x_11866) ;  /* 0xfffffffc00f0a947 */ /* 0x004fea000383ffff */
[----:B------:R-:W-:Y:S05]  /*20c40*/  BRA `(.L_x_11865) ;  /* 0xfffffeb400c47947 */ /* 0x000fea000383ffff */
.L_x_11879:
[----:B---3--:R3:W4:Y:S02]  /*20c50*/  SYNCS.PHASECHK.TRANS64.TRYWAIT P2, [R201+URZ+0x22850], R202 ;  /* 0x022850cac90075a7 */ /* 0x008724000804017f */
[----:B----4-:R-:W-:Y:S05]  /*20c60*/  @!P2 NANOSLEEP.SYNCS 0x989680 ;  /* 0x009896800000a95d */ /* 0x010fea0003900000 */
[----:B------:R-:W4:Y:S02]  /*20c70*/  @!P2 SYNCS.PHASECHK.TRANS64 P2, [R201+URZ+0x22850], R202 ;  /* 0x022850cac900a5a7 */ /* 0x000f24000804007f */
[----:B----4-:R-:W-:Y:S05]  /*20c80*/  @!P2 BRA `(.L_x_11879) ;  /* 0xfffffffc00f0a947 */ /* 0x010fea000383ffff */
[----:B------:R-:W-:Y:S05]  /*20c90*/  BRA `(.L_x_11878) ;  /* 0xfffffee000e87947 */ /* 0x000fea000383ffff */
.L_x_11889:
[----:B-1----:R1:W2:Y:S02]  /*20ca0*/  SYNCS.PHASECHK.TRANS64.TRYWAIT P3, [R6+URZ+0x22830], R213 ;  /* 0x022830d5060075a7 */ /* 0x0022a4000806017f */
[----:B--2---:R-:W-:Y:S05]  /*20cb0*/  @!P3 NANOSLEEP.SYNCS 0x989680 ;  /* 0x009896800000b95d */ /* 0x004fea0003900000 */
[----:B------:R-:W2:Y:S02]  /*20cc0*/  @!P3 SYNCS.PHASECHK.TRANS64 P3, [R6+URZ+0x22830], R213 ;  /* 0x022830d50600b5a7 */ /* 0x000ea4000806007f */
[----:B--2---:R-:W-:Y:S05]  /*20cd0*/  @!P3 BRA `(.L_x_11889) ;  /* 0xfffffffc00f0b947 */ /* 0x004fea000383ffff */
[----:B------:R-:W-:Y:S05]  /*20ce0*/  BRA `(.L_x_11888) ;  /* 0xfffffee800dc7947 */ /* 0x000fea000383ffff */
.L_x_11894:
[----:B--2---:R2:W3:Y:S02]  /*20cf0*/  SYNCS.PHASECHK.TRANS64.TRYWAIT P3, [R6+URZ+0x22850], R213 ;  /* 0x022850d5060075a7 */ /* 0x0044e4000806017f */
[----:B---3--:R-:W-:Y:S05]  /*20d00*/  @!P3 NANOSLEEP.SYNCS 0x989680 ;  /* 0x009896800000b95d */ /* 0x008fea0003900000 */
[----:B------:R-:W3:Y:S02]  /*20d10*/  @!P3 SYNCS.PHASECHK.TRANS64 P3, [R6+URZ+0x22850], R213 ;  /* 0x022850d50600b5a7 */ /* 0x000ee4000806007f */
[----:B---3--:R-:W-:Y:S05]  /*20d20*/  @!P3 BRA `(.L_x_11894) ;  /* 0xfffffffc00f0b947 */ /* 0x008fea000383ffff */
[----:B------:R-:W-:Y:S05]  /*20d30*/  BRA `(.L_x_11893) ;  /* 0xffffff0400387947 */ /* 0x000fea000383ffff */
.L_x_11900:
[----:B--2---:R2:W3:Y:S02]  /*20d40*/  SYNCS.PHASECHK.TRANS64.TRYWAIT P2, [R201+URZ+0x22830], R200 ;  /* 0x022830c8c90075a7 */ /* 0x0044e4000804017f */
[----:B---3--:R-:W-:Y:S05]  /*20d50*/  @!P2 NANOSLEEP.SYNCS 0x989680 ;  /* 0x009896800000a95d */ /* 0x008fea0003900000 */
[----:B------:R-:W3:Y:S02]  /*20d60*/  @!P2 SYNCS.PHASECHK.TRANS64 P2, [R201+URZ+0x22830], R200 ;  /* 0x022830c8c900a5a7 */ /* 0x000ee4000804007f */
[----:B---3--:R-:W-:Y:S05]  /*20d70*/  @!P2 BRA `(.L_x_11900) ;  /* 0xfffffffc00f0a947 */ /* 0x008fea000383ffff */
[----:B------:R-:W-:Y:S05]  /*20d80*/  BRA `(.L_x_11899) ;  /* 0xffffff0800687947 */ /* 0x000fea000383ffff */
.L_x_11913:
[----:B-1----:R1:W2:Y:S02]  /*20d90*/  SYNCS.PHASECHK.TRANS64.TRYWAIT P2, [R201+URZ+0x22850], R200 ;  /* 0x022850c8c90075a7 */ /* 0x0022a4000804017f */
[----:B--2---:R-:W-:Y:S05]  /*20da0*/  @!P2 NANOSLEEP.SYNCS 0x989680 ;  /* 0x009896800000a95d */ /* 0x004fea0003900000 */
[----:B------:R-:W2:Y:S02]  /*20db0*/  @!P2 SYNCS.PHASECHK.TRANS64 P2, [R201+URZ+0x22850], R200 ;  /* 0x022850c8c900a5a7 */ /* 0x000ea4000804007f */
[----:B--2---:R-:W-:Y:S05]  /*20dc0*/  @!P2 BRA `(.L_x_11913) ;  /* 0xfffffffc00f0a947 */ /* 0x004fea000383ffff */
[----:B------:R-:W-:Y:S05]  /*20dd0*/  BRA `(.L_x_11912) ;  /* 0xffffff3400807947 */ /* 0x000fea000383ffff */
.L_x_11928:
[----:B------:R-:W-:Y:S02]  /*20de0*/  IMAD.MOV.U32 R13, RZ, RZ, R4 ;  /* 0x000000ffff0d7224 */ /* 0x000fe400078e0004 */
[----:B------:R-:W-:Y:S02]  /*20df0*/  IMAD.MOV.U32 R12, RZ, RZ, RZ ;  /* 0x000000ffff0c7224 */ /* 0x000fe400078e00ff */
[----:B------:R-:W-:Y:S02]  /*20e00*/  IMAD.MOV.U32 R11, RZ, RZ, 0x181f ;  /* 0x0000181fff0b7424 */ /* 0x000fe400078e00ff */
[----:B------:R-:W-:-:S07]  /*20e10*/  IMAD.MOV.U32 R15, RZ, RZ, -0x1 ;  /* 0xffffffffff0f7424 */ /* 0x000fce00078e00ff */
[----:B--23--:R-:W-:Y:S05]  /*20e20*/  WARPSYNC.COLLECTIVE R15, `(.L_x_12146) ;  /* 0x000000000f087348 */ /* 0x00cfea0003c00000 */
[----:B------:R0:W1:Y:S02]  /*20e30*/  SHFL.IDX P6, R14, R13, R12, R11 ;  /* 0x0000000c0d0e7389 */ /* 0x00006400000c000b */
[----:B0123--:R-:W-:Y:S01]  /*20e40*/  ENDCOLLECTIVE ;  /* 0x000000000000791b */ /* 0x00ffe20003800000 */
.L_x_12146:
[----:B------:R-:W-:Y:S02]  /*20e50*/  IMAD.MOV.U32 R13, RZ, RZ, R0 ;  /* 0x000000ffff0d7224 */ /* 0x000fe400078e0000 */
[----:B------:R-:W-:-:S07]  /*20e60*/  IMAD.MOV.U32 R3, RZ, RZ, R14 ;  /* 0x000000ffff037224 */ /* 0x000fce00078e000e */
[----:B------:R-:W-:Y:S05]  /*20e70*/  WARPSYNC.COLLECTIVE R15, `(.L_x_12147) ;  /* 0x000000000f087348 */ /* 0x000fea0003c00000 */
[----:B------:R0:W1:Y:S02]  /*20e80*/  SHFL.IDX P6, R14, R13, R12, R11 ;  /* 0x0000000c0d0e7389 */ /* 0x00006400000c000b */
[----:B01----:R-:W-:Y:S01]  /*20e90*/  ENDCOLLECTIVE ;  /* 0x000000000000791b */ /* 0x003fe20003800000 */
.L_x_12147:
[----:B------:R-:W-:Y:S05]  /*20ea0*/  BRA `(.L_x_12148) ;  /* 0xffffff6800987947 */ /* 0x000fea000383ffff */
.L_x_11931:
[----:B------:R-:W-:Y:S01]  /*20eb0*/  BSSY B1, `(.L_x_12149) ;  /* 0x0000008000017945 */ /* 0x000fe20003800000 */
[----:B-1----:R-:W-:Y:S02]  /*20ec0*/  IMAD.MOV.U32 R13, RZ, RZ, R4 ;  /* 0x000000ffff0d7224 */ /* 0x002fe400078e0004 */
[----:B------:R-:W-:Y:S02]  /*20ed0*/  IMAD.MOV.U32 R12, RZ, RZ, 0x1 ;  /* 0x00000001ff0c7424 */ /* 0x000fe400078e00ff */
[----:B------:R-:W-:Y:S02]  /*20ee0*/  IMAD.MOV.U32 R11, RZ, RZ, 0x181f ;  /* 0x0000181fff0b7424 */ /* 0x000fe400078e00ff */
[----:B------:R-:W-:-:S07]  /*20ef0*/  IMAD.MOV.U32 R15, RZ, RZ, -0x1 ;  /* 0xffffffffff0f7424 */ /* 0x000fce00078e00ff */
[----:B0-234-:R-:W-:Y:S05]  /*20f00*/  WARPSYNC.COLLECTIVE R15, `(.L_x_12150) ;  /* 0x000000000f087348 */ /* 0x01dfea0003c00000 */
[----:B----4-:R1:W4:Y:S02]  /*20f10*/  SHFL.IDX P6, R14, R13, R12, R11 ;  /* 0x0000000c0d0e7389 */ /* 0x01032400000c000b */
[----:B01234-:R-:W-:Y:S01]  /*20f20*/  ENDCOLLECTIVE ;  /* 0x000000000000791b */ /* 0x01ffe20003800000 */
.L_x_12150:
[----:B------:R-:W-:Y:S05]  /*20f30*/  BSYNC B1 ;  /* 0x0000000000017941 */ /* 0x000fea0003800000 */
.L_x_12149:
        /* <DEDUP_REMOVED lines=8> */
.L_x_12151:
[----:B------:R-:W-:Y:S05]  /*20fc0*/  BRA `(.L_x_12152) ;  /* 0xffffff6800cc7947 */ /* 0x000fea000383ffff */
.L_x_11934:
        /* <DEDUP_REMOVED lines=8> */
.L_x_12154:
[----:B------:R-:W-:Y:S05]  /*21050*/  BSYNC B1 ;  /* 0x0000000000017941 */ /* 0x000fea0003800000 */
.L_x_12153:
        /* <DEDUP_REMOVED lines=8> */
.L_x_12155:
[----:B------:R-:W-:Y:S05]  /*210e0*/  BRA `(.L_x_12156) ;  /* 0xffffff6800fc7947 */ /* 0x000fea000383ffff */
.L_x_11937:
        /* <DEDUP_REMOVED lines=8> */
.L_x_12158:
[----:B------:R-:W-:Y:S05]  /*21170*/  BSYNC B1 ;  /* 0x0000000000017941 */ /* 0x000fea0003800000 */
.L_x_12157:
        /* <DEDUP_REMOVED lines=8> */
.L_x_12159:
[----:B------:R-:W-:Y:S05]  /*21200*/  BRA `(.L_x_12160) ;  /* 0xffffff6c002c7947 */ /* 0x000fea000383ffff */
.L_x_11962:
        /* <DEDUP_REMOVED lines=11> */
.L_x_12162:
[----:B------:R-:W-:Y:S05]  /*212c0*/  BSYNC B1 ;  /* 0x0000000000017941 */ /* 0x000fea0003800000 */
.L_x_12161:
[----:B------:R-:W-:Y:S05]  /*212d0*/  BRA `(.L_x_12163) ;  /* 0xffffff84005c7947 */ /* 0x000fea000383ffff */
.L_x_11964:
[----:B------:R-:W-:Y:S01]  /*212e0*/  BSSY B1, `(.L_x_12164) ;  /* 0x0000006000017945 */ /* 0x000fe20003800000 */
[----:B------:R-:W-:-:S07]  /*212f0*/  IMAD.MOV.U32 R15, RZ, RZ, -0x1 ;  /* 0xffffffffff0f7424 */ /* 0x000fce00078e00ff */
[----:B01----:R-:W-:Y:S05]  /*21300*/  WARPSYNC.COLLECTIVE R15, `(.L_x_12165) ;  /* 0x000000000f0c7348 */ /* 0x003fea0003c00000 */
[----:B------:R-:W-:Y:S02]  /*21310*/  ELECT P6, UR62, PT ;  /* 0x00000000003e782f */ /* 0x000fe400038c0000 */
[----:B------:R-:W-:Y:S01]  /*21320*/  MOV R14, UR62 ;  /* 0x0000003e000e7c02 */ /* 0x000fe20008000f00 */
[----:B01----:R-:W-:Y:S10]  /*21330*/  ENDCOLLECTIVE ;  /* 0x000000000000791b */ /* 0x003ff40003800000 */
.L_x_12165:
[----:B------:R-:W-:Y:S05]  /*21340*/  BSYNC B1 ;  /* 0x0000000000017941 */ /* 0x000fea0003800000 */
.L_x_12164:
[----:B------:R-:W-:Y:S05]  /*21350*/  BRA `(.L_x_11963) ;  /* 0xffffff8400547947 */ /* 0x000fea000383ffff */
.L_x_11966:
[----:B-1----:R-:W2:Y:S02]  /*21360*/  LDL R6, [R1+0x4] ;  /* 0x0000040001067983 */ /* 0x002ea40000100800 */
[----:B--2---:R1:W2:Y:S02]  /*21370*/  SYNCS.PHASECHK.TRANS64.TRYWAIT P0, [R6+URZ+0x22820], R5 ;  /* 0x02282005060075a7 */ /* 0x0042a4000800017f */
[----:B--2---:R-:W-:Y:S05]  /*21380*/  @!P0 NANOSLEEP.SYNCS 0x989680 ;  /* 0x009896800000895d */ /* 0x004fea0003900000 */
[----:B------:R-:W2:Y:S02]  /*21390*/  @!P0 SYNCS.PHASECHK.TRANS64 P0, [R6+URZ+0x22820], R5 ;  /* 0x02282005060085a7 */ /* 0x000ea4000800007f */
[----:B--2---:R-:W-:Y:S05]  /*213a0*/  @!P0 BRA `(.L_x_11966) ;  /* 0xfffffffc00ec8947 */ /* 0x004fea000383ffff */
[----:B------:R-:W-:Y:S05]  /*213b0*/  BRA `(.L_x_12166) ;  /* 0xffffff8400647947 */ /* 0x000fea000383ffff */
.L_x_11970:
[----:B-1----:R1:W2:Y:S02]  /*213c0*/  SYNCS.PHASECHK.TRANS64.TRYWAIT P0, [R6+URZ+0x228a0], R9 ;  /* 0x0228a009060075a7 */ /* 0x0022a4000800017f */
[----:B--2---:R-:W-:Y:S05]  /*213d0*/  @!P0 NANOSLEEP.SYNCS 0x989680 ;  /* 0x009896800000895d */ /* 0x004fea0003900000 */
[----:B------:R-:W2:Y:S02]  /*213e0*/  @!P0 SYNCS.PHASECHK.TRANS64 P0, [R6+URZ+0x228a0], R9 ;  /* 0x0228a009060085a7 */ /* 0x000ea4000800007f */
[----:B--2---:R-:W-:Y:S05]  /*213f0*/  @!P0 BRA `(.L_x_11970) ;  /* 0xfffffffc00f08947 */ /* 0x004fea000383ffff */
[----:B------:R-:W-:Y:S05]  /*21400*/  BRA `(.L_x_12167) ;  /* 0xffffff8400887947 */ /* 0x000fea000383ffff */
.L_x_11975:
[----:B--2---:R2:W3:Y:S02]  /*21410*/  SYNCS.PHASECHK.TRANS64.TRYWAIT P0, [R6+URZ+0x228c0], R9 ;  /* 0x0228c009060075a7 */ /* 0x0044e4000800017f */
[----:B---3--:R-:W-:Y:S05]  /*21420*/  @!P0 NANOSLEEP.SYNCS 0x989680 ;  /* 0x009896800000895d */ /* 0x008fea0003900000 */
[----:B------:R-:W3:Y:S02]  /*21430*/  @!P0 SYNCS.PHASECHK.TRANS64 P0, [R6+URZ+0x228c0], R9 ;  /* 0x0228c009060085a7 */ /* 0x000ee4000800007f */
[----:B---3--:R-:W-:Y:S05]  /*21440*/  @!P0 BRA `(.L_x_11975) ;  /* 0xfffffffc00f08947 */ /* 0x008fea000383ffff */
[----:B------:R-:W-:Y:S05]  /*21450*/  BRA `(.L_x_12168) ;  /* 0xffffff88000c7947 */ /* 0x000fea000383ffff */
.L_x_11985:
[----:B-1----:R1:W2:Y:S02]  /*21460*/  SYNCS.PHASECHK.TRANS64.TRYWAIT P1, [R5+URZ+0x228a0], R6 ;  /* 0x0228a006050075a7 */ /* 0x0022a4000802017f */
[----:B--2---:R-:W-:Y:S05]  /*21470*/  @!P1 NANOSLEEP.SYNCS 0x989680 ;  /* 0x009896800000995d */ /* 0x004fea0003900000 */
[----:B------:R-:W2:Y:S02]  /*21480*/  @!P1 SYNCS.PHASECHK.TRANS64 P1, [R5+URZ+0x228a0], R6 ;  /* 0x0228a006050095a7 */ /* 0x000ea4000802007f */
[----:B--2---:R-:W-:Y:S05]  /*21490*/  @!P1 BRA `(.L_x_11985) ;  /* 0xfffffffc00f09947 */ /* 0x004fea000383ffff */
[----:B------:R-:W-:Y:S05]  /*214a0*/  BRA `(.L_x_12169) ;  /* 0xffffff8c00a47947 */ /* 0x000fea000383ffff */
.L_x_11990:
[----:B--2---:R2:W3:Y:S02]  /*214b0*/  SYNCS.PHASECHK.TRANS64.TRYWAIT P1, [R5+URZ+0x228c0], R6 ;  /* 0x0228c006050075a7 */ /* 0x0044e4000802017f */
[----:B---3--:R-:W-:Y:S05]  /*214c0*/  @!P1 NANOSLEEP.SYNCS 0x989680 ;  /* 0x009896800000995d */ /* 0x008fea0003900000 */
[----:B------:R-:W3:Y:S02]  /*214d0*/  @!P1 SYNCS.PHASECHK.TRANS64 P1, [R5+URZ+0x228c0], R6 ;  /* 0x0228c006050095a7 */ /* 0x000ee4000802007f */
[----:B---3--:R-:W-:Y:S05]  /*214e0*/  @!P1 BRA `(.L_x_11990) ;  /* 0xfffffffc00f09947 */ /* 0x008fea000383ffff */
[----:B------:R-:W-:Y:S05]  /*214f0*/  BRA `(.L_x_12170) ;  /* 0xffffff9000247947 */ /* 0x000fea000383ffff */
.L_x_12014:
        /* <DEDUP_REMOVED lines=11> */
.L_x_12172:
[----:B------:R-:W-:Y:S05]  /*215b0*/  BSYNC B0 ;  /* 0x0000000000007941 */ /* 0x000fea0003800000 */
.L_x_12171:
[----:B------:R-:W-:Y:S05]  /*215c0*/  BRA `(.L_x_12173) ;  /* 0xffffffa000107947 */ /* 0x000fea000383ffff */
.L_x_12016:
[----:B------:R-:W-:Y:S01]  /*215d0*/  BSSY B0, `(.L_x_12174) ;  /* 0x0000006000007945 */ /* 0x000fe20003800000 */
[----:B------:R-:W-:-:S07]  /*215e0*/  IMAD.MOV.U32 R15, RZ, RZ, -0x1 ;  /* 0xffffffffff0f7424 */ /* 0x000fce00078e00ff */
[----:B01-3--:R-:W-:Y:S05]  /*215f0*/  WARPSYNC.COLLECTIVE R15, `(.L_x_12175) ;  /* 0x000000000f0c7348 */ /* 0x00bfea0003c00000 */
[----:B------:R-:W-:Y:S02]  /*21600*/  ELECT P6, UR62, PT ;  /* 0x00000000003e782f */ /* 0x000fe400038c0000 */
[----:B------:R-:W-:Y:S01]  /*21610*/  MOV R14, UR62 ;  /* 0x0000003e000e7c02 */ /* 0x000fe20008000f00 */
[----:B01-3--:R-:W-:Y:S10]  /*21620*/  ENDCOLLECTIVE ;  /* 0x000000000000791b */ /* 0x00bff40003800000 */
.L_x_12175:
[----:B------:R-:W-:Y:S05]  /*21630*/  BSYNC B0 ;  /* 0x0000000000007941 */ /* 0x000fea0003800000 */
.L_x_12174:
[----:B------:R-:W-:Y:S05]  /*21640*/  BRA `(.L_x_12176) ;  /* 0xffffffa0001c7947 */ /* 0x000fea000383ffff */
.L_x_12018:
[----:B-1----:R1:W2:Y:S02]  /*21650*/  SYNCS.PHASECHK.TRANS64.TRYWAIT P0, [R0+URZ+0x22840], R2 ;  /* 0x02284002000075a7 */ /* 0x0022a4000800017f */
[----:B--2---:R-:W-:Y:S05]  /*21660*/  @!P0 NANOSLEEP.SYNCS 0x989680 ;  /* 0x009896800000895d */ /* 0x004fea0003900000 */
[----:B------:R-:W2:Y:S02]  /*21670*/  @!P0 SYNCS.PHASECHK.TRANS64 P0, [R0+URZ+0x22840], R2 ;  /* 0x02284002000085a7 */ /* 0x000ea4000800007f */
[----:B--2---:R-:W-:Y:S05]  /*21680*/  @!P0 BRA `(.L_x_12018) ;  /* 0xfffffffc00f08947 */ /* 0x004fea000383ffff */
[----:B------:R-:W-:Y:S05]  /*21690*/  BRA `(.L_x_12177) ;  /* 0xffffffa000847947 */ /* 0x000fea000383ffff */
.L_x_12022:
        /* <DEDUP_REMOVED lines=13> */
.L_x_12178:
[----:B------:R-:W-:Y:S02]  /*21770*/  IMAD.MOV.U32 R13, RZ, RZ, R4 ;  /* 0x000000ffff0d7224 */ /* 0x000fe400078e0004 */
[----:B------:R-:W-:-:S07]  /*21780*/  IMAD.MOV.U32 R6, RZ, RZ, R14 ;  /* 0x000000ffff067224 */ /* 0x000fce00078e000e */
[----:B------:R-:W-:Y:S05]  /*21790*/  WARPSYNC.COLLECTIVE R15, `(.L_x_12179) ;  /* 0x000000000f087348 */ /* 0x000fea0003c00000 */
[----:B------:R0:W1:Y:S02]  /*217a0*/  SHFL.IDX P6, R14, R13, R12, R11 ;  /* 0x0000000c0d0e7389 */ /* 0x00006400000c000b */
[----:B01----:R-:W-:Y:S01]  /*217b0*/  ENDCOLLECTIVE ;  /* 0x000000000000791b */ /* 0x003fe20003800000 */
.L_x_12179:
[----:B------:R-:W-:Y:S02]  /*217c0*/  IMAD.MOV.U32 R13, RZ, RZ, R3 ;  /* 0x000000ffff0d7224 */ /* 0x000fe400078e0003 */
[----:B------:R-:W-:Y:S02]  /*217d0*/  IMAD.MOV.U32 R12, RZ, RZ, 0x1 ;  /* 0x00000001ff0c7424 */ /* 0x000fe400078e00ff */
[----:B------:R-:W-:-:S07]  /*217e0*/  IMAD.MOV.U32 R7, RZ, RZ, R14 ;  /* 0x000000ffff077224 */ /* 0x000fce00078e000e */
[----:B------:R-:W-:Y:S05]  /*217f0*/  WARPSYNC.COLLECTIVE R15, `(.L_x_12180) ;  /* 0x000000000f087348 */ /* 0x000fea0003c00000 */
[----:B------:R0:W1:Y:S02]  /*21800*/  SHFL.IDX P6, R14, R13, R12, R11 ;  /* 0x0000000c0d0e7389 */ /* 0x00006400000c000b */
[----:B01----:R-:W-:Y:S01]  /*21810*/  ENDCOLLECTIVE ;  /* 0x000000000000791b */ /* 0x003fe20003800000 */
.L_x_12180:
        /* <DEDUP_REMOVED lines=15> */
.L_x_12181:
[----:B------:R-:W-:Y:S02]  /*21910*/  IMAD.MOV.U32 R13, RZ, RZ, R3 ;  /* 0x000000ffff0d7224 */ /* 0x000fe400078e0003 */
[----:B------:R-:W-:Y:S02]  /*21920*/  IMAD.MOV.U32 R12, RZ, RZ, 0x2 ;  /* 0x00000002ff0c7424 */ /* 0x000fe400078e00ff */
[----:B------:R-:W-:-:S07]  /*21930*/  IMAD.MOV.U32 R5, RZ, RZ, R14 ;  /* 0x000000ffff057224 */ /* 0x000fce00078e000e */
[----:B------:R-:W-:Y:S05]  /*21940*/  WARPSYNC.COLLECTIVE R15, `(.L_x_12182) ;  /* 0x000000000f087348 */ /* 0x000fea0003c00000 */
[----:B------:R0:W1:Y:S02]  /*21950*/  SHFL.IDX P6, R14, R13, R12, R11 ;  /* 0x0000000c0d0e7389 */ /* 0x00006400000c000b */
[----:B01----:R-:W-:Y:S01]  /*21960*/  ENDCOLLECTIVE ;  /* 0x000000000000791b */ /* 0x003fe20003800000 */
.L_x_12182:
        /* <DEDUP_REMOVED lines=15> */
.L_x_12183:
[----:B------:R-:W-:Y:S02]  /*21a60*/  IMAD.MOV.U32 R13, RZ, RZ, R3 ;  /* 0x000000ffff0d7224 */ /* 0x000fe400078e0003 */
[----:B------:R-:W-:Y:S02]  /*21a70*/  IMAD.MOV.U32 R12, RZ, RZ, 0x3 ;  /* 0x00000003ff0c7424 */ /* 0x000fe400078e00ff */
[----:B------:R-:W-:-:S07]  /*21a80*/  IMAD.MOV.U32 R5, RZ, RZ, R14 ;  /* 0x000000ffff057224 */ /* 0x000fce00078e000e */
[----:B------:R-:W-:Y:S05]  /*21a90*/  WARPSYNC.COLLECTIVE R15, `(.L_x_12184) ;  /* 0x000000000f087348 */ /* 0x000fea0003c00000 */
[----:B------:R0:W1:Y:S02]  /*21aa0*/  SHFL.IDX P6, R14, R13, R12, R11 ;  /* 0x0000000c0d0e7389 */ /* 0x00006400000c000b */
[----:B01----:R-:W-:Y:S01]  /*21ab0*/  ENDCOLLECTIVE ;  /* 0x000000000000791b */ /* 0x003fe20003800000 */
.L_x_12184:
        /* <DEDUP_REMOVED lines=15> */
.L_x_12185:
[----:B------:R-:W-:Y:S02]  /*21bb0*/  IMAD.MOV.U32 R13, RZ, RZ, R3 ;  /* 0x000000ffff0d7224 */ /* 0x000fe400078e0003 */
[----:B------:R-:W-:Y:S02]  /*21bc0*/  IMAD.MOV.U32 R12, RZ, RZ, 0x4 ;  /* 0x00000004ff0c7424 */ /* 0x000fe400078e00ff */
[----:B------:R-:W-:-:S07]  /*21bd0*/  IMAD.MOV.U32 R5, RZ, RZ, R14 ;  /* 0x000000ffff057224 */ /* 0x000fce00078e000e */
[----:B------:R-:W-:Y:S05]  /*21be0*/  WARPSYNC.COLLECTIVE R15, `(.L_x_12186) ;  /* 0x000000000f087348 */ /* 0x000fea0003c00000 */
[----:B------:R0:W1:Y:S02]  /*21bf0*/  SHFL.IDX P6, R14, R13, R12, R11 ;  /* 0x0000000c0d0e7389 */ /* 0x00006400000c000b */
[----:B01----:R-:W-:Y:S01]  /*21c00*/  ENDCOLLECTIVE ;  /* 0x000000000000791b */ /* 0x003fe20003800000 */
.L_x_12186:
        /* <DEDUP_REMOVED lines=15> */
.L_x_12187:
[----:B------:R-:W-:Y:S02]  /*21d00*/  IMAD.MOV.U32 R13, RZ, RZ, R3 ;  /* 0x000000ffff0d7224 */ /* 0x000fe400078e0003 */
[----:B------:R-:W-:Y:S02]  /*21d10*/  IMAD.MOV.U32 R12, RZ, RZ, 0x5 ;  /* 0x00000005ff0c7424 */ /* 0x000fe400078e00ff */
[----:B------:R-:W-:-:S07]  /*21d20*/  IMAD.MOV.U32 R5, RZ, RZ, R14 ;  /* 0x000000ffff057224 */ /* 0x000fce00078e000e */
[----:B------:R-:W-:Y:S05]  /*21d30*/  WARPSYNC.COLLECTIVE R15, `(.L_x_12188) ;  /* 0x000000000f087348 */ /* 0x000fea0003c00000 */
[----:B------:R0:W1:Y:S02]  /*21d40*/  SHFL.IDX P6, R14, R13, R12, R11 ;  /* 0x0000000c0d0e7389 */ /* 0x00006400000c000b */
[----:B01----:R-:W-:Y:S01]  /*21d50*/  ENDCOLLECTIVE ;  /* 0x000000000000791b */ /* 0x003fe20003800000 */
.L_x_12188:
        /* <DEDUP_REMOVED lines=15> */
.L_x_12189:
[----:B------:R-:W-:Y:S02]  /*21e50*/  IMAD.MOV.U32 R13, RZ, RZ, R3 ;  /* 0x000000ffff0d7224 */ /* 0x000fe400078e0003 */
[----:B------:R-:W-:Y:S02]  /*21e60*/  IMAD.MOV.U32 R12, RZ, RZ, 0x6 ;  /* 0x00000006ff0c7424 */ /* 0x000fe400078e00ff */
[----:B------:R-:W-:-:S07]  /*21e70*/  IMAD.MOV.U32 R5, RZ, RZ, R14 ;  /* 0x000000ffff057224 */ /* 0x000fce00078e000e */
[----:B------:R-:W-:Y:S05]  /*21e80*/  WARPSYNC.COLLECTIVE R15, `(.L_x_12190) ;  /* 0x000000000f087348 */ /* 0x000fea0003c00000 */
[----:B------:R0:W1:Y:S02]  /*21e90*/  SHFL.IDX P6, R14, R13, R12, R11 ;  /* 0x0000000c0d0e7389 */ /* 0x00006400000c000b */
[----:B01----:R-:W-:Y:S01]  /*21ea0*/  ENDCOLLECTIVE ;  /* 0x000000000000791b */ /* 0x003fe20003800000 */
.L_x_12190:
        /* <DEDUP_REMOVED lines=13> */
.L_x_12191:
        /* <DEDUP_REMOVED lines=8> */
.L_x_12192:
        /* <DEDUP_REMOVED lines=13> */
.L_x_12193:
[----:B------:R-:W-:Y:S01]  /*220d0*/  IMAD.MOV.U32 R3, RZ, RZ, R14 ;  /* 0x000000ffff037224 */ /* 0x000fe200078e000e */
[----:B------:R-:W-:Y:S06]  /*220e0*/  BRA `(.L_x_12194) ;  /* 0xffffffa4001c7947 */ /* 0x000fec000383ffff */
.L_x_12025:
[----:B0-----:R-:W2:Y:S02]  /*220f0*/  LDL R2, [R1+0x4] ;  /* 0x0000040001027983 */ /* 0x001ea40000100800 */
[----:B--2---:R0:W1:Y:S02]  /*22100*/  SYNCS.PHASECHK.TRANS64.TRYWAIT P0, [R2+URZ+0x22820], R0 ;  /* 0x02282000020075a7 */ /* 0x004064000800017f */
[----:B-1----:R-:W-:Y:S05]  /*22110*/  @!P0 NANOSLEEP.SYNCS 0x989680 ;  /* 0x009896800000895d */ /* 0x002fea0003900000 */
[----:B------:R-:W1:Y:S02]  /*22120*/  @!P0 SYNCS.PHASECHK.TRANS64 P0, [R2+URZ+0x22820], R0 ;  /* 0x02282000020085a7 */ /* 0x000e64000800007f */
[----:B-1----:R-:W-:Y:S05]  /*22130*/  @!P0 BRA `(.L_x_12025) ;  /* 0xfffffffc00ec8947 */ /* 0x002fea000383ffff */
[----:B------:R-:W-:Y:S05]  /*22140*/  BRA `(.L_x_12195) ;  /* 0xffffffa4007c7947 */ /* 0x000fea000383ffff */
.L_x_12029:
[----:B0-----:R0:W1:Y:S02]  /*22150*/  SYNCS.PHASECHK.TRANS64.TRYWAIT P0, [R2+URZ+0x22860], R0 ;  /* 0x02286000020075a7 */ /* 0x001064000800017f */
[----:B-1----:R-:W-:Y:S05]  /*22160*/  @!P0 NANOSLEEP.SYNCS 0x989680 ;  /* 0x009896800000895d */ /* 0x002fea0003900000 */
[----:B------:R-:W1:Y:S02]  /*22170*/  @!P0 SYNCS.PHASECHK.TRANS64 P0, [R2+URZ+0x22860], R0 ;  /* 0x02286000020085a7 */ /* 0x000e64000800007f */
[----:B-1----:R-:W-:Y:S05]  /*22180*/  @!P0 BRA `(.L_x_12029) ;  /* 0xfffffffc00f08947 */ /* 0x002fea000383ffff */
[----:B------:R-:W-:Y:S05]  /*22190*/  BRA `(.L_x_12196) ;  /* 0xffffffa400a87947 */ /* 0x000fea000383ffff */
.L_x_12044:
[----:B-1----:R1:W2:Y:S02]  /*221a0*/  SYNCS.PHASECHK.TRANS64.TRYWAIT P0, [R2+URZ+0x22840], R5 ;  /* 0x02284005020075a7 */ /* 0x0022a4000800017f */
[----:B--2---:R-:W-:Y:S05]  /*221b0*/  @!P0 NANOSLEEP.SYNCS 0x989680 ;  /* 0x009896800000895d */ /* 0x004fea0003900000 */
[----:B------:R-:W2:Y:S02]  /*221c0*/  @!P0 SYNCS.PHASECHK.TRANS64 P0, [R2+URZ+0x22840], R5 ;  /* 0x02284005020085a7 */ /* 0x000ea4000800007f */
[----:B--2---:R-:W-:Y:S05]  /*221d0*/  @!P0 BRA `(.L_x_12044) ;  /* 0xfffffffc00f08947 */ /* 0x004fea000383ffff */
[----:B------:R-:W-:Y:S05]  /*221e0*/  BRA `(.L_x_12197) ;  /* 0xffffffac00c47947 */ /* 0x000fea000383ffff */
.L_x_12049:
[----:B0-----:R0:W2:Y:S02]  /*221f0*/  SYNCS.PHASECHK.TRANS64.TRYWAIT P0, [R2+URZ+0x22860], R5 ;  /* 0x02286005020075a7 */ /* 0x0010a4000800017f */
[----:B--2---:R-:W-:Y:S05]  /*22200*/  @!P0 NANOSLEEP.SYNCS 0x989680 ;  /* 0x009896800000895d */ /* 0x004fea0003900000 */
[----:B------:R-:W2:Y:S02]  /*22210*/  @!P0 SYNCS.PHASECHK.TRANS64 P0, [R2+URZ+0x22860], R5 ;  /* 0x02286005020085a7 */ /* 0x000ea4000800007f */
[----:B--2---:R-:W-:Y:S05]  /*22220*/  @!P0 BRA `(.L_x_12049) ;  /* 0xfffffffc00f08947 */ /* 0x004fea000383ffff */
[----:B------:R-:W-:Y:S05]  /*22230*/  BRA `(.L_x_12198) ;  /* 0xffffffb000487947 */ /* 0x000fea000383ffff */
.L_x_12060:
[----:B0-----:R0:W1:Y:S02]  /*22240*/  SYNCS.PHASECHK.TRANS64.TRYWAIT P0, [R3+URZ+0x22840], R2 ;  /* 0x02284002030075a7 */ /* 0x001064000800017f */
[----:B-1----:R-:W-:Y:S05]  /*22250*/  @!P0 NANOSLEEP.SYNCS 0x989680 ;  /* 0x009896800000895d */ /* 0x002fea0003900000 */
[----:B------:R-:W1:Y:S02]  /*22260*/  @!P0 SYNCS.PHASECHK.TRANS64 P0, [R3+URZ+0x22840], R2 ;  /* 0x02284002030085a7 */ /* 0x000e64000800007f */
[----:B-1----:R-:W-:Y:S05]  /*22270*/  @!P0 BRA `(.L_x_12060) ;  /* 0xfffffffc00f08947 */ /* 0x002fea000383ffff */
[----:B------:R-:W-:Y:S05]  /*22280*/  BRA `(.L_x_12199) ;  /* 0xffffffb800487947 */ /* 0x000fea000383ffff */
.L_x_12065:
[----:B-1----:R1:W2:Y:S02]  /*22290*/  SYNCS.PHASECHK.TRANS64.TRYWAIT P0, [R3+URZ+0x22860], R2 ;  /* 0x02286002030075a7 */ /* 0x0022a4000800017f */
[----:B--2---:R-:W-:Y:S05]  /*222a0*/  @!P0 NANOSLEEP.SYNCS 0x989680 ;  /* 0x009896800000895d */ /* 0x004fea0003900000 */
[----:B------:R-:W2:Y:S02]  /*222b0*/  @!P0 SYNCS.PHASECHK.TRANS64 P0, [R3+URZ+0x22860], R2 ;  /* 0x02286002030085a7 */ /* 0x000ea4000800007f */
[----:B--2---:R-:W-:Y:S05]  /*222c0*/  @!P0 BRA `(.L_x_12065) ;  /* 0xfffffffc00f08947 */ /* 0x004fea000383ffff */
[----:B------:R-:W-:Y:S05]  /*222d0*/  BRA `(.L_x_12200) ;  /* 0xffffffb800c87947 */ /* 0x000fea000383ffff */
.L_x_12076:
[----:B0-----:R0:W1:Y:S02]  /*222e0*/  SYNCS.PHASECHK.TRANS64.TRYWAIT P0, [R3+URZ+0x22840], R2 ;  /* 0x02284002030075a7 */ /* 0x001064000800017f */
[----:B-1----:R-:W-:Y:S05]  /*222f0*/  @!P0 NANOSLEEP.SYNCS 0x989680 ;  /* 0x009896800000895d */ /* 0x002fea0003900000 */
[----:B------:R-:W1:Y:S02]  /*22300*/  @!P0 SYNCS.PHASECHK.TRANS64 P0, [R3+URZ+0x22840], R2 ;  /* 0x02284002030085a7 */ /* 0x000e64000800007f */
[----:B-1----:R-:W-:Y:S05]  /*22310*/  @!P0 BRA `(.L_x_12076) ;  /* 0xfffffffc00f08947 */ /* 0x002fea000383ffff */
[----:B------:R-:W-:Y:S05]  /*22320*/  BRA `(.L_x_12201) ;  /* 0xffffffc000a47947 */ /* 0x000fea000383ffff */
.L_x_12081:
[----:B-1----:R1:W2:Y:S02]  /*22330*/  SYNCS.PHASECHK.TRANS64.TRYWAIT P0, [R3+URZ+0x22860], R2 ;  /* 0x02286002030075a7 */ /* 0x0022a4000800017f */
[----:B--2---:R-:W-:Y:S05]  /*22340*/  @!P0 NANOSLEEP.SYNCS 0x989680 ;  /* 0x009896800000895d */ /* 0x004fea0003900000 */
[----:B------:R-:W2:Y:S02]  /*22350*/  @!P0 SYNCS.PHASECHK.TRANS64 P0, [R3+URZ+0x22860], R2 ;  /* 0x02286002030085a7 */ /* 0x000ea4000800007f */
[----:B--2---:R-:W-:Y:S05]  /*22360*/  @!P0 BRA `(.L_x_12081) ;  /* 0xfffffffc00f08947 */ /* 0x004fea000383ffff */
[----:B------:R-:W-:Y:S05]  /*22370*/  BRA `(.L_x_12202) ;  /* 0xffffffc400287947 */ /* 0x000fea000383ffff */
.L_x_12093:
[----:B------:R-:W-:Y:S01]  /*22380*/  BSSY B0, `(.L_x_12203) ;  /* 0x0000008000007945 */ /* 0x000fe20003800000 */
[----:B------:R-:W-:Y:S02]  /*22390*/  IMAD.MOV.U32 R13, RZ, RZ, R16 ;  /* 0x000000ffff0d7224 */ /* 0x000fe400078e0010 */
[----:B------:R-:W-:Y:S02]  /*223a0*/  IMAD.MOV.U32 R12, RZ, RZ, RZ ;  /* 0x000000ffff0c7224 */ /* 0x000fe400078e00ff */
[----:B0-----:R-:W-:Y:S02]  /*223b0*/  IMAD.MOV.U32 R11, RZ, RZ, 0x1f ;  /* 0x0000001fff0b7424 */ /* 0x001fe400078e00ff */
[----:B------:R-:W-:-:S07]  /*223c0*/  IMAD.MOV.U32 R15, RZ, RZ, -0x1 ;  /* 0xffffffffff0f7424 */ /* 0x000fce00078e00ff */
[----:B-1---5:R-:W-:Y:S05]  /*223d0*/  WARPSYNC.COLLECTIVE R15, `(.L_x_12204) ;  /* 0x000000000f087348 */ /* 0x022fea0003c00000 */
[----:B------:R0:W2:Y:S02]  /*223e0*/  SHFL.IDX P6, R14, R13, R12, R11 ;  /* 0x0000000c0d0e7389 */ /* 0x0000a400000c000b */
[----:B012--5:R-:W-:Y:S01]  /*223f0*/  ENDCOLLECTIVE ;  /* 0x000000000000791b */ /* 0x027fe20003800000 */
.L_x_12204:
[----:B------:R-:W-:Y:S05]  /*22400*/  BSYNC B0 ;  /* 0x0000000000007941 */ /* 0x000fea0003800000 */
.L_x_12203:
        /* <DEDUP_REMOVED lines=9> */
.L_x_12205:
        /* <DEDUP_REMOVED lines=18> */
.L_x_12206:
[----:B------:R-:W-:Y:S01]  /*225c0*/  IMAD.MOV.U32 R12, RZ, RZ, 0x2 ;  /* 0x00000002ff0c7424 */ /* 0x000fe200078e00ff */
[----:B------:R-:W-:-:S05]  /*225d0*/  SEL R14, R14, RZ, P1 ;  /* 0x000000ff0e0e7207 */ /* 0x000fca0000800000 */
[----:B------:R-:W-:-:S04]  /*225e0*/  IMAD.IADD R2, R3, 0x1, R14 ;  /* 0x0000000103027824 */ /* 0x000fc800078e020e */
[----:B------:R-:W-:-:S07]  /*225f0*/  IMAD.MOV.U32 R13, RZ, RZ, R2 ;  /* 0x000000ffff0d7224 */ /* 0x000fce00078e0002 */
[----:B------:R-:W-:Y:S05]  /*22600*/  WARPSYNC.COLLECTIVE R15, `(.L_x_12207) ;  /* 0x000000000f087348 */ /* 0x000fea0003c00000 */
[----:B------:R0:W1:Y:S02]  /*22610*/  SHFL.UP P6, R14, R13, R12, R11 ;  /* 0x0400000c0d0e7389 */ /* 0x00006400000c000b */
[----:B01----:R-:W-:Y:S01]  /*22620*/  ENDCOLLECTIVE ;  /* 0x000000000000791b */ /* 0x003fe20003800000 */
.L_x_12207:
        /* <DEDUP_REMOVED lines=8> */
.L_x_12208:
        /* <DEDUP_REMOVED lines=8> */
.L_x_12209:
        /* <DEDUP_REMOVED lines=8> */
.L_x_12210:
        /* <DEDUP_REMOVED lines=9> */
.L_x_12211:
[----:B------:R-:W-:Y:S01]  /*22840*/  IMAD.MOV.U32 R16, RZ, RZ, R14 ;  /* 0x000000ffff107224 */ /* 0x000fe200078e000e */
[----:B------:R-:W-:Y:S06]  /*22850*/  BRA `(.L_x_12212) ;  /* 0xffffffc800787947 */ /* 0x000fec000383ffff */
.L_x_12098:
[----:B------:R-:W-:Y:S01]  /*22860*/  BSSY B0, `(.L_x_12213) ;  /* 0x0000008000007945 */ /* 0x000fe20003800000 */
[----:B-----5:R-:W-:Y:S02]  /*22870*/  IMAD.MOV.U32 R13, RZ, RZ, R3 ;  /* 0x000000ffff0d7224 */ /* 0x020fe400078e0003 */
[----:B------:R-:W-:Y:S02]  /*22880*/  IMAD.MOV.U32 R12, RZ, RZ, 0x1 ;  /* 0x00000001ff0c7424 */ /* 0x000fe400078e00ff */
[----:B0-----:R-:W-:Y:S02]  /*22890*/  IMAD.MOV.U32 R11, RZ, RZ, RZ ;  /* 0x000000ffff0b7224 */ /* 0x001fe400078e00ff */
[----:B------:R-:W-:-:S07]  /*228a0*/  IMAD.MOV.U32 R15, RZ, RZ, -0x1 ;  /* 0xffffffffff0f7424 */ /* 0x000fce00078e00ff */
[----:B-1----:R-:W-:Y:S05]  /*228b0*/  WARPSYNC.COLLECTIVE R15, `(.L_x_12214) ;  /* 0x000000000f087348 */ /* 0x002fea0003c00000 */
[----:B------:R0:W2:Y:S02]  /*228c0*/  SHFL.UP P6, R14, R13, R12, R11 ;  /* 0x0400000c0d0e7389 */ /* 0x0000a400000c000b */
[----:B012---:R-:W-:Y:S01]  /*228d0*/  ENDCOLLECTIVE ;  /* 0x000000000000791b */ /* 0x007fe20003800000 */
.L_x_12214:
[----:B------:R-:W-:Y:S05]  /*228e0*/  BSYNC B0 ;  /* 0x0000000000007941 */ /* 0x000fea0003800000 */
.L_x_12213:
        /* <DEDUP_REMOVED lines=9> */
.L_x_12215:
[----:B------:R-:W-:Y:S01]  /*22980*/  IMAD.MOV.U32 R12, RZ, RZ, 0x4 ;  /* 0x00000004ff0c7424 */ /* 0x000fe200078e00ff */
[----:B------:R-:W-:-:S05]  /*22990*/  SEL R7, R14, RZ, P2 ;  /* 0x000000ff0e077207 */ /* 0x000fca0001000000 */
[----:B------:R-:W-:-:S04]  /*229a0*/  IMAD.IADD R2, R2, 0x1, R7 ;  /* 0x0000000102027824 */ /* 0x000fc800078e0207 */
[----:B------:R-:W-:-:S07]  /*229b0*/  IMAD.MOV.U32 R13, RZ, RZ, R2 ;  /* 0x000000ffff0d7224 */ /* 0x000fce00078e0002 */
[----:B------:R-:W-:Y:S05]  /*229c0*/  WARPSYNC.COLLECTIVE R15, `(.L_x_12216) ;  /* 0x000000000f087348 */ /* 0x000fea0003c00000 */
[----:B------:R0:W1:Y:S02]  /*229d0*/  SHFL.UP P6, R14, R13, R12, R11 ;  /* 0x0400000c0d0e7389 */ /* 0x00006400000c000b */
[----:B01----:R-:W-:Y:S01]  /*229e0*/  ENDCOLLECTIVE ;  /* 0x000000000000791b */ /* 0x003fe20003800000 */
.L_x_12216:
[----:B------:R-:W-:Y:S01]  /*229f0*/  IMAD.MOV.U32 R12, RZ, RZ, 0x8 ;  /* 0x00000008ff0c7424 */ /* 0x000fe200078e00ff */
[----:B------:R-:W-:-:S05]  /*22a00*/  SEL R7, R14, RZ, P3 ;  /* 0x000000ff0e077207 */ /* 0x000fca0001800000 */
[----:B------:R-:W-:-:S04]  /*22a10*/  IMAD.IADD R2, R2, 0x1, R7 ;  /* 0x0000000102027824 */ /* 0x000fc800078e0207 */
[----:B------:R-:W-:-:S07]  /*22a20*/  IMAD.MOV.U32 R13, RZ, RZ, R2 ;  /* 0x000000ffff0d7224 */ /* 0x000fce00078e0002 */
[----:B------:R-:W-:Y:S05]  /*22a30*/  WARPSYNC.COLLECTIVE R15, `(.L_x_12217) ;  /* 0x000000000f087348 */ /* 0x000fea0003c00000 */
[----:B------:R0:W1:Y:S02]  /*22a40*/  SHFL.UP P6, R14, R13, R12, R11 ;  /* 0x0400000c0d0e7389 */ /* 0x00006400000c000b */
[----:B01----:R-:W-:Y:S01]  /*22a50*/  ENDCOLLECTIVE ;  /* 0x000000000000791b */ /* 0x003fe20003800000 */
.L_x_12217:
[----:B------:R-:W-:Y:S01]  /*22a60*/  IMAD.MOV.U32 R12, RZ, RZ, 0x10 ;  /* 0x00000010ff0c7424 */ /* 0x000fe200078e00ff */
[----:B------:R-:W-:-:S05]  /*22a70*/  SEL R7, R14, RZ, P4 ;  /* 0x000000ff0e077207 */ /* 0x000fca0002000000 */
[----:B------:R-:W-:-:S04]  /*22a80*/  IMAD.IADD R2, R2, 0x1, R7 ;  /* 0x0000000102027824 */ /* 0x000fc800078e0207 */
[----:B------:R-:W-:-:S07]  /*22a90*/  IMAD.MOV.U32 R13, RZ, RZ, R2 ;  /* 0x000000ffff0d7224 */ /* 0x000fce00078e0002 */
[----:B------:R-:W-:Y:S05]  /*22aa0*/  WARPSYNC.COLLECTIVE R15, `(.L_x_12218) ;  /* 0x000000000f087348 */ /* 0x000fea0003c00000 */
[----:B------:R0:W1:Y:S02]  /*22ab0*/  SHFL.UP P6, R14, R13, R12, R11 ;  /* 0x0400000c0d0e7389 */ /* 0x00006400000c000b */
[----:B01----:R-:W-:Y:S01]  /*22ac0*/  ENDCOLLECTIVE ;  /* 0x000000000000791b */ /* 0x003fe20003800000 */
.L_x_12218:
        /* <DEDUP_REMOVED lines=8> */
.L_x_12219:
[----:B------:R-:W-:Y:S01]  /*22b50*/  IMAD.MOV.U32 R16, RZ, RZ, R14 ;  /* 0x000000ffff107224 */ /* 0x000fe200078e000e */
[----:B------:R-:W-:Y:S06]  /*22b60*/  BRA `(.L_x_12220) ;  /* 0xffffffc800507947 */ /* 0x000fec000383ffff */
.L_x_12100:
[----:B------:R-:W-:Y:S01]  /*22b70*/  BSSY B0, `(.L_x_12221) ;  /* 0x0000006000007945 */ /* 0x000fe20003800000 */
[----:B------:R-:W-:Y:S01]  /*22b80*/  PLOP3.LUT P6, PT, P6, PT, PT, 0x8, 0x0 ;  /* 0x000000000000781c */ /* 0x000fe200037ce170 */
[----:B------:R-:W-:-:S12]  /*22b90*/  IMAD.MOV.U32 R15, RZ, RZ, -0x1 ;  /* 0xffffffffff0f7424 */ /* 0x000fd800078e00ff */
[----:B0----5:R-:W-:Y:S05]  /*22ba0*/  WARPSYNC.COLLECTIVE R15, `(.L_x_12222) ;  /* 0x000000000f087348 */ /* 0x021fea0003c00000 */
[----:B------:R-:W-:Y:S01]  /*22bb0*/  VOTE.ANY R14, PT, P6 ;  /* 0x00000000000e7806 */ /* 0x000fe200030e0100 */
[----:B0----5:R-:W-:Y:S06]  /*22bc0*/  ENDCOLLECTIVE ;  /* 0x000000000000791b */ /* 0x021fec0003800000 */
.L_x_12222:
[----:B------:R-:W-:Y:S05]  /*22bd0*/  BSYNC B0 ;  /* 0x0000000000007941 */ /* 0x000fea0003800000 */
.L_x_12221:
        /* <DEDUP_REMOVED lines=9> */
.L_x_12223:
[----:B------:R-:W-:Y:S01]  /*22c70*/  IMAD.MOV.U32 R17, RZ, RZ, R14 ;  /* 0x000000ffff117224 */ /* 0x000fe200078e000e */
[----:B------:R-:W-:Y:S06]  /*22c80*/  BRA `(.L_x_12224) ;  /* 0xffffffc800407947 */ /* 0x000fec000383ffff */
.L_x_12102:
[----:B------:R-:W-:Y:S01]  /*22c90*/  BSSY B0, `(.L_x_12225) ;  /* 0x0000007000007945 */ /* 0x000fe20003800000 */
[----:B------:R-:W-:Y:S02]  /*22ca0*/  IMAD.MOV.U32 R13, RZ, RZ, R2 ;  /* 0x000000ffff0d7224 */ /* 0x000fe400078e0002 */
[----:B0-----:R-:W-:Y:S02]  /*22cb0*/  IMAD.MOV.U32 R11, RZ, RZ, 0x1f ;  /* 0x0000001fff0b7424 */ /* 0x001fe400078e00ff */
[----:B------:R-:W-:-:S07]  /*22cc0*/  IMAD.MOV.U32 R15, RZ, RZ, -0x1 ;  /* 0xffffffffff0f7424 */ /* 0x000fce00078e00ff */
[----:B-12--5:R-:W-:Y:S05]  /*22cd0*/  WARPSYNC.COLLECTIVE R15, `(.L_x_12226) ;  /* 0x000000000f087348 */ /* 0x026fea0003c00000 */
[----:B------:R0:W3:Y:S02]  /*22ce0*/  SHFL.IDX P6, R14, R13, R12, R11 ;  /* 0x0000000c0d0e7389 */ /* 0x0000e400000c000b */
[----:B0123-5:R-:W-:Y:S01]  /*22cf0*/  ENDCOLLECTIVE ;  /* 0x000000000000791b */ /* 0x02ffe20003800000 */
.L_x_12226:
[----:B------:R-:W-:Y:S05]  /*22d00*/  BSYNC B0 ;  /* 0x0000000000007941 */ /* 0x000fea0003800000 */
.L_x_12225:
[----:B------:R-:W-:Y:S01]  /*22d10*/  IMAD.MOV.U32 R2, RZ, RZ, R14 ;  /* 0x000000ffff027224 */ /* 0x000fe200078e000e */
[----:B------:R-:W-:Y:S06]  /*22d20*/  BRA `(.L_x_12227) ;  /* 0xffffffc800347947 */ /* 0x000fec000383ffff */
.L_x_12106:
[----:B0-----:R0:W1:Y:S02]  /*22d30*/  SYNCS.PHASECHK.TRANS64.TRYWAIT P0, [R0+URZ+0x22820], R3 ;  /* 0x02282003000075a7 */ /* 0x001064000800017f */
[----:B-1----:R-:W-:Y:S05]  /*22d40*/  @!P0 NANOSLEEP.SYNCS 0x989680 ;  /* 0x009896800000895d */ /* 0x002fea0003900000 */
[----:B------:R-:W1:Y:S02]  /*22d50*/  @!P0 SYNCS.PHASECHK.TRANS64 P0, [R0+URZ+0x22820], R3 ;  /* 0x02282003000085a7 */ /* 0x000e64000800007f */
[----:B-1----:R-:W-:Y:S05]  /*22d60*/  @!P0 BRA `(.L_x_12106) ;  /* 0xfffffffc00f08947 */ /* 0x002fea000383ffff */
[----:B------:R-:W-:Y:S05]  /*22d70*/  BRA `(.L_x_12228) ;  /* 0xffffffcc00b87947 */ /* 0x000fea000383ffff */
.L_x_12107:
        /* <DEDUP_REMOVED lines=11> */
.L_x_12230:
[----:B------:R-:W-:Y:S05]  /*22e30*/  BSYNC B0 ;  /* 0x0000000000007941 */ /* 0x000fea0003800000 */
.L_x_12229:
[----:B------:R-:W-:Y:S05]  /*22e40*/  BRA `(.L_x_12231) ;  /* 0xffffffcc00a07947 */ /* 0x000fea000383ffff */
.L_x_12108:
[----:B------:R-:W-:Y:S01]  /*22e50*/  BSSY B0, `(.L_x_12232) ;  /* 0x0000006000007945 */ /* 0x000fe20003800000 */
[----:B------:R-:W-:-:S07]  /*22e60*/  IMAD.MOV.U32 R15, RZ, RZ, -0x1 ;  /* 0xffffffffff0f7424 */ /* 0x000fce00078e00ff */
[----:B01---5:R-:W-:Y:S05]  /*22e70*/  WARPSYNC.COLLECTIVE R15, `(.L_x_12233) ;  /* 0x000000000f0c7348 */ /* 0x023fea0003c00000 */
[----:B------:R-:W-:Y:S02]  /*22e80*/  ELECT P6, UR62, PT ;  /* 0x00000000003e782f */ /* 0x000fe400038c0000 */
[----:B------:R-:W-:Y:S01]  /*22e90*/  MOV R14, UR62 ;  /* 0x0000003e000e7c02 */ /* 0x000fe20008000f00 */
[----:B01---5:R-:W-:Y:S10]  /*22ea0*/  ENDCOLLECTIVE ;  /* 0x000000000000791b */ /* 0x023ff40003800000 */
.L_x_12233:
[----:B------:R-:W-:Y:S05]  /*22eb0*/  BSYNC B0 ;  /* 0x0000000000007941 */ /* 0x000fea0003800000 */
.L_x_12232:
[----:B------:R-:W-:Y:S05]  /*22ec0*/  BRA `(.L_x_12234) ;  /* 0xffffffcc00947947 */ /* 0x000fea000383ffff */
.L_x_12110:
[----:B0-----:R0:W1:Y:S02]  /*22ed0*/  SYNCS.PHASECHK.TRANS64.TRYWAIT P0, [R6+URZ], R5 ;  /* 0x00000005060075a7 */ /* 0x001064000800017f */
[----:B-1----:R-:W-:Y:S05]  /*22ee0*/  @!P0 NANOSLEEP.SYNCS 0x989680 ;  /* 0x009896800000895d */ /* 0x002fea0003900000 */
[----:B------:R-:W1:Y:S02]  /*22ef0*/  @!P0 SYNCS.PHASECHK.TRANS64 P0, [R6+URZ], R5 ;  /* 0x00000005060085a7 */ /* 0x000e64000800007f */
[----:B-1----:R-:W-:Y:S05]  /*22f00*/  @!P0 BRA `(.L_x_12110) ;  /* 0xfffffffc00f08947 */ /* 0x002fea000383ffff */
[----:B------:R-:W-:Y:S05]  /*22f10*/  BRA `(.L_x_12235) ;  /* 0xffffffcc00d07947 */ /* 0x000fea000383ffff */
.L_x_12111:
[----:B-1----:R1:W2:Y:S02]  /*22f20*/  SYNCS.PHASECHK.TRANS64.TRYWAIT P0, [R7+URZ], R2 ;  /* 0x00000002070075a7 */ /* 0x0022a4000800017f */
[----:B--2---:R-:W-:Y:S05]  /*22f30*/  @!P0 NANOSLEEP.SYNCS 0x989680 ;  /* 0x009896800000895d */ /* 0x004fea0003900000 */
[----:B------:R-:W2:Y:S02]  /*22f40*/  @!P0 SYNCS.PHASECHK.TRANS64 P0, [R7+URZ], R2 ;  /* 0x00000002070085a7 */ /* 0x000ea4000800007f */
[----:B--2---:R-:W-:Y:S05]  /*22f50*/  @!P0 BRA `(.L_x_12111) ;  /* 0xfffffffc00f08947 */ /* 0x004fea000383ffff */
[----:B------:R-:W-:Y:S05]  /*22f60*/  BRA `(.L_x_12236) ;  /* 0xffffffcc00c47947 */ /* 0x000fea000383ffff */
.L_x_12113:
[----:B--2---:R2:W3:Y:S02]  /*22f70*/  SYNCS.PHASECHK.TRANS64.TRYWAIT P0, [R4+URZ], R5 ;  /* 0x00000005040075a7 */ /* 0x0044e4000800017f */
[----:B---3--:R-:W-:Y:S05]  /*22f80*/  @!P0 NANOSLEEP.SYNCS 0x989680 ;  /* 0x009896800000895d */ /* 0x008fea0003900000 */
[----:B------:R-:W3:Y:S02]  /*22f90*/  @!P0 SYNCS.PHASECHK.TRANS64 P0, [R4+URZ], R5 ;  /* 0x00000005040085a7 */ /* 0x000ee4000800007f */
[----:B---3--:R-:W-:Y:S05]  /*22fa0*/  @!P0 BRA `(.L_x_12113) ;  /* 0xfffffffc00f08947 */ /* 0x008fea000383ffff */
[----:B------:R-:W-:Y:S05]  /*22fb0*/  BRA `(.L_x_12237) ;  /* 0xffffffcc00cc7947 */ /* 0x000fea000383ffff */
.L_x_12238:
        /* <DEDUP_REMOVED lines=12> */
.L_x_15144:


//--------------------- .text._ZN7cutlass13device_kernelIN5flash11enable_sm90INS1_16FlashAttnFwdSm90INS1_25CollectiveMainloopFwdSm90ILi2EN4cute5tupleIJNS5_1CILi1EEES8_S8_EEENS6_IJNS7_ILi128EEENS7_ILi96EEENS7_ILi64EEEEEELi256ENS_10bfloat16_tEfNS_4arch4Sm90ELb0ELb1ELb0ELb1ELb0ELb0ELb1ELb1ELb0ELb1ELb0ELb0EEENS1_21CollectiveEpilogueFwdINS6_IJSA_NS7_ILi256EEESB_EEES9_SE_SG_Li256ELb1ELb1ELb0ELb0EEENS1_36VarlenDynamicPersistentTileSchedulerILi128ELi96ELi256ELi128ELb0ELb1ELb1ELb1ELb0ELb1EEEEEEEEEvNT_6ParamsE --------------------------
	.section	.text._ZN7cutlass13device_kernelIN5flash11enable_sm90INS1_16FlashAttnFwdSm90INS1_25CollectiveMainloopFwdSm90ILi2EN4cute5tupleIJNS5_1CILi1EEES8_S8_EEENS6_IJNS7_ILi128EEENS7_ILi96EEENS7_ILi64EEEEEELi256ENS_10bfloat16_tEfNS_4arch4Sm90ELb0ELb1ELb0ELb1ELb0ELb0ELb1ELb1ELb0ELb1ELb0ELb0EEENS1_21CollectiveEpilogueFwdINS6_IJSA_NS7_ILi256EEESB_EEES9_SE_SG_Li256ELb1ELb1ELb0ELb0EEENS1_36VarlenDynamicPersistentTileSchedulerILi128ELi96ELi256ELi128ELb0ELb1ELb1ELb1ELb0ELb1EEEEEEEEEvNT_6ParamsE,"ax",@progbits
	.align	128
.text._ZN7cutlass13device_kernelIN5flash11enable_sm90INS1_16FlashAttnFwdSm90INS1_25CollectiveMainloopFwdSm90ILi2EN4cute5tupleIJNS5_1CILi1EEES8_S8_EEENS6_IJNS7_ILi128EEENS7_ILi96EEENS7_ILi64EEEEEELi256ENS_10bfloat16_tEfNS_4arch4Sm90ELb0ELb1ELb0ELb1ELb0ELb0ELb1ELb1ELb0ELb1ELb0ELb0EEENS1_21CollectiveEpilogueFwdINS6_IJSA_NS7_ILi256EEESB_EEES9_SE_SG_Li256ELb1ELb1ELb0ELb0EEENS1_36VarlenDynamicPersistentTileSchedulerILi128ELi96ELi256ELi128ELb0ELb1ELb1ELb1ELb0ELb1EEEEEEEEEvNT_6ParamsE:
        .type           _ZN7cutlass13device_kernelIN5flash11enable_sm90INS1_16FlashAttnFwdSm90INS1_25CollectiveMainloopFwdSm90ILi2EN4cute5tupleIJNS5_1CILi1EEES8_S8_EEENS6_IJNS7_ILi128EEENS7_ILi96EEENS7_ILi64EEEEEELi256ENS_10bfloat16_tEfNS_4arch4Sm90ELb0ELb1ELb0ELb1ELb0ELb0ELb1ELb1ELb0ELb1ELb0ELb0EEENS1_21CollectiveEpilogueFwdINS6_IJSA_NS7_ILi256EEESB_EEES9_SE_SG_Li256ELb1ELb1ELb0ELb0EEENS1_36VarlenDynamicPersistentTileSchedulerILi128ELi96ELi256ELi128ELb0ELb1ELb1ELb1ELb0ELb1EEEEEEEEEvNT_6ParamsE,@function
        .size           _ZN7cutlass13device_kernelIN5flash11enable_sm90INS1_16FlashAttnFwdSm90INS1_25CollectiveMainloopFwdSm90ILi2EN4cute5tupleIJNS5_1CILi1EEES8_S8_EEENS6_IJNS7_ILi128EEENS7_ILi96EEENS7_ILi64EEEEEELi256ENS_10bfloat16_tEfNS_4arch4Sm90ELb0ELb1ELb0ELb1ELb0ELb0ELb1ELb1ELb0ELb1ELb0ELb0EEENS1_21CollectiveEpilogueFwdINS6_IJSA_NS7_ILi256EEESB_EEES9_SE_SG_Li256ELb1ELb1ELb0ELb0EEENS1_36VarlenDynamicPersistentTileSchedulerILi128ELi96ELi256ELi128ELb0ELb1ELb1ELb1ELb0ELb1EEEEEEEEEvNT_6ParamsE,(.L_x_15145 - _ZN7cutlass13device_kernelIN5flash11enable_sm90INS1_16FlashAttnFwdSm90INS1_25CollectiveMainloopFwdSm90ILi2EN4cute5tupleIJNS5_1CILi1EEES8_S8_EEENS6_IJNS7_ILi128EEENS7_ILi96EEENS7_ILi64EEEEEELi256ENS_10bfloat16_tEfNS_4arch4Sm90ELb0ELb1ELb0ELb1ELb0ELb0ELb1ELb1ELb0ELb1ELb0ELb0EEENS1_21CollectiveEpilogueFwdINS6_IJSA_NS7_ILi256EEESB_EEES9_SE_SG_Li256ELb1ELb1ELb0ELb0EEENS1_36VarlenDynamicPersistentTileSchedulerILi128ELi96ELi256ELi128ELb0ELb1ELb1ELb1ELb0ELb1EEEEEEEEEvNT_6ParamsE)
        .other          _ZN7cutlass13device_kernelIN5flash11enable_sm90INS1_16FlashAttnFwdSm90INS1_25CollectiveMainloopFwdSm90ILi2EN4cute5tupleIJNS5_1CILi1EEES8_S8_EEENS6_IJNS7_ILi128EEENS7_ILi96EEENS7_ILi64EEEEEELi256ENS_10bfloat16_tEfNS_4arch4Sm90ELb0ELb1ELb0ELb1ELb0ELb0ELb1ELb1ELb0ELb1ELb0ELb0EEENS1_21CollectiveEpilogueFwdINS6_IJSA_NS7_ILi256EEESB_EEES9_SE_SG_Li256ELb1ELb1ELb0ELb0EEENS1_36VarlenDynamicPersistentTileSchedulerILi128ELi96ELi256ELi128ELb0ELb1ELb1ELb1ELb0ELb1EEEEEEEEEvNT_6ParamsE,@"STO_CUDA_ENTRY STV_DEFAULT"
_ZN7cutlass13device_kernelIN5flash11enable_sm90INS1_16FlashAttnFwdSm90INS1_25CollectiveMainloopFwdSm90ILi2EN4cute5tupleIJNS5_1CILi1EEES8_S8_EEENS6_IJNS7_ILi128EEENS7_ILi96EEENS7_ILi64EEEEEELi256ENS_10bfloat16_tEfNS_4arch4Sm90ELb0ELb1ELb0ELb1ELb0ELb0ELb1ELb1ELb0ELb1ELb0ELb0EEENS1_21CollectiveEpilogueFwdINS6_IJSA_NS7_ILi256EEESB_EEES9_SE_SG_Li256ELb1ELb1ELb0ELb0EEENS1_36VarlenDynamicPersistentTileSchedulerILi128ELi96ELi256ELi128ELb0ELb1ELb1ELb1ELb0ELb1EEEEEEEEEvNT_6ParamsE:
        /* <DEDUP_REMOVED lines=22> */
.L_x_12240:
[----:B------:R-:W-:Y:S05]  /*0160*/  BSYNC B0 ;  /* 0x0000000000007941 */ /* 0x000fea0003800000 */
.L_x_12239:
        /* <DEDUP_REMOVED lines=43> */
.L_x_12241:
        /* <DEDUP_REMOVED lines=22> */
.L_x_12242:
        /* <DEDUP_REMOVED lines=18> */
.L_x_12243:
        /* <DEDUP_REMOVED lines=22> */
.L_x_12244:
        /* <DEDUP_REMOVED lines=22> */
.L_x_12245:
        /* <DEDUP_REMOVED lines=13> */
.L_x_12247:
[----:B------:R-:W-:-:S08]  /*0a30*/  NOP ;  /* 0x0000000000007918 */ /* 0x000fd00000000000 */
[----:B------:R-:W0:Y:S02]  /*0a40*/  USETMAXREG.TRY_ALLOC.CTAPOOL UP0, 0xf0 ;  /* 0x000000f0000079c8 */ /* 0x000e240008000600 */
[----:B0-----:R-:W-:-:S13]  /*0a50*/  PLOP3.LUT P0, PT, PT, PT, UP0, 0x80, 0x0 ;  /* 0x000000000000781c */ /* 0x001fda0003f0f008 */
[----:B------:R-:W-:Y:S05]  /*0a60*/  @!P0 BRA `(.L_x_12247) ;  /* 0xfffffffc00f08947 */ /* 0x000fea000383ffff */
[----:B------:R-:W-:Y:S01]  /*0a70*/  ISETP.NE.AND P0, PT, R26, 0x1, PT ;  /* 0x000000011a00780c */ /* 0x000fe20003f05270 */
[----:B------:R-:W0:Y:S08]  /*0a80*/  S2UR UR4, SR_CgaCtaId ;  /* 0x00000000000479c3 */ /* 0x000e300000008800 */
[----:B------:R-:W-:Y:S06]  /*0a90*/  BAR.ARV 0x8, 0x180 ;  /* 0x0206000000007b1d */ /* 0x000fec0000002000 */
[----:B------:R-:W-:-:S02]  /*0aa0*/  UMOV UR46, 0x400 ;  /* 0x00000400002e7882 */ /* 0x000fc40000000000 */
[----:B------:R-:W-:Y:S08]  /*0ab0*/  @!P0 BAR.ARV 0x9, 0x100 ;  /* 0x0244000000008b1d */ /* 0x000ff00000002000 */
[----:B------:R-:W-:Y:S01]  /*0ac0*/  BAR.SYNC.DEFER_BLOCKING 0x5, 0x180 ;  /* 0x0146000000007b1d */ /* 0x000fe20000010000 */
[C---:B------:R-:W-:Y:S02]  /*0ad0*/  IADD3 R218, P1, R16.reuse, 0x210, RZ ;  /* 0x0000021010da7810 */ /* 0x040fe40007f3e0ff */
[----:B------:R-:W-:Y:S01]  /*0ae0*/  IADD3 R221, P2, R16, 0x21c, RZ ;  /* 0x0000021c10dd7810 */ /* 0x000fe20007f5e0ff */
[----:B0-----:R-:W-:-:S02]  /*0af0*/  ULEA UR46, UR4, UR46, 0x18 ;  /* 0x0000002e042e7291 */ /* 0x001fc4000f8ec03f */
[--C-:B------:R-:W-:Y:S01]  /*0b00*/  IMAD.X R217, RZ, RZ, R17.reuse, P1 ;  /* 0x000000ffffd97224 */ /* 0x100fe200008e0611 */
[----:B------:R-:W-:Y:S01]  /*0b10*/  ULDC UR4, c[0x0][0xd3c] ;  /* 0x00034f0000047ab9 */ /* 0x000fe20000000800 */
[----:B------:R-:W-:Y:S01]  /*0b20*/  STL.64 [R1+0x210], RZ ;  /* 0x000210ff01007387 */ /* 0x000fe20000100a00 */
[----:B------:R-:W-:-:S03]  /*0b30*/  IMAD.X R220, RZ, RZ, R17, P2 ;  /* 0x000000ffffdc7224 */ /* 0x000fc600010e0611 */
[----:B------:R-:W-:Y:S04]  /*0b40*/  STL [R1+0x218], RZ ;  /* 0x000218ff01007387 */ /* 0x000fe80000100800 */
[----:B------:R-:W-:Y:S04]  /*0b50*/  STL [R1+0x21c], RZ ;  /* 0x00021cff01007387 */ /* 0x000fe80000100800 */
[----:B------:R-:W0:Y:S01]  /*0b60*/  LDS.128 R8, [UR46+0x324d0] ;  /* 0x0324d02eff087984 */ /* 0x000e220008000c00 */
[----:B------:R-:W-:Y:S06]  /*0b70*/  BAR.ARV 0x4, 0x180 ;  /* 0x0106000000007b1d */ /* 0x000fec0000002000 */
[----:B0-----:R-:W-:-:S13]  /*0b80*/  ISETP.GE.AND P0, PT, R11, UR4, PT ;  /* 0x000000040b007c0c */ /* 0x001fda000bf06270 */
[----:B------:R-:W-:Y:S05]  /*0b90*/  @P0 EXIT ;  /* 0x000000000000094d */ /* 0x000fea0003800000 */
[----:B------:R-:W0:Y:S01]  /*0ba0*/  S2R R0, SR_TID.X ;  /* 0x0000000000007919 */ /* 0x000e220000002100 */
[----:B------:R-:W1:Y:S01]  /*0bb0*/  S2UR UR4, SR_SWINHI ;  /* 0x00000000000479c3 */ /* 0x000e620000002f00 */
[----:B------:R-:W-:Y:S01]  /*0bc0*/  IMAD.MOV.U32 R193, RZ, RZ, 0x2 ;  /* 0x00000002ffc17424 */ /* 0x000fe200078e00ff */
[----:B------:R-:W-:Y:S01]  /*0bd0*/  R2UR UR5, R9 ;  /* 0x00000000090572ca */ /* 0x000fe200000e0000 */
[----:B------:R-:W-:Y:S01]  /*0be0*/  VIADD R209, R26, 0x8 ;  /* 0x000000081ad17836 */ /* 0x000fe20000000000 */
[----:B------:R-:W-:Y:S02]  /*0bf0*/  R2UR UR6, R11 ;  /* 0x000000000b0672ca */ /* 0x000fe400000e0000 */
[----:B------:R-:W-:Y:S02]  /*0c00*/  R2UR UR7, R10 ;  /* 0x000000000a0772ca */ /* 0x000fe400000e0000 */
[----:B------:R-:W-:Y:S01]  /*0c10*/  IADD3 R208, -R26, 0xb, RZ ;  /* 0x0000000b1ad07810 */ /* 0x000fe20007ffe1ff */
[----:B------:R-:W-:Y:S01]  /*0c20*/  UMOV UR38, UR46 ;  /* 0x0000002e00267c82 */ /* 0x000fe20008000000 */
[----:B-1----:R-:W-:Y:S01]  /*0c30*/  UMOV UR39, UR4 ;  /* 0x0000000400277c82 */ /* 0x002fe20008000000 */
[----:B0-----:R-:W-:-:S05]  /*0c40*/  VIADD R206, R0, 0xffffff80 ;  /* 0xffffff8000ce7836 */ /* 0x001fca0000000000 */
[----:B------:R-:W-:-:S04]  /*0c50*/  SHF.R.S32.HI R27, RZ, 0x1f, R206 ;  /* 0x0000001fff1b7819 */ /* 0x000fc800000114ce */
[CC--:B----4-:R-:W-:Y:S02]  /*0c60*/  LEA.HI R2, R27.reuse, R206.reuse, RZ, 0x4 ;  /* 0x000000ce1b027211 */ /* 0x0d0fe400078f20ff */
[CC--:B------:R-:W-:Y:S02]  /*0c70*/  LEA.HI R0, R27.reuse, R206.reuse, RZ, 0x7 ;  /* 0x000000ce1b007211 */ /* 0x0c0fe400078f38ff */
[----:B------:R-:W-:Y:S02]  /*0c80*/  LEA.HI R4, R27, R206, RZ, 0x5 ;  /* 0x000000ce1b047211 */ /* 0x000fe400078f28ff */
[----:B------:R-:W-:Y:S02]  /*0c90*/  SHF.R.S32.HI R7, RZ, 0x4, R2 ;  /* 0x00000004ff077819 */ /* 0x000fe40000011402 */
[----:B------:R-:W-:Y:S01]  /*0ca0*/  LOP3.LUT R3, R0, 0xffffff80, RZ, 0xc0, !PT ;  /* 0xffffff8000037812 */ /* 0x000fe200078ec0ff */
[----:B------:R-:W-:Y:S01]  /*0cb0*/  IMAD.SHL.U32 R4, R4, 0x20, RZ ;  /* 0x0000002004047824 */ /* 0x000fe200078e00ff */
[----:B------:R-:W-:-:S02]  /*0cc0*/  LOP3.LUT R5, R2, 0x3fffff0, RZ, 0xc0, !PT ;  /* 0x03fffff002057812 */ /* 0x000fc400078ec0ff */
[----:B------:R-:W-:Y:S01]  /*0cd0*/  LEA.HI R2, R2, R7, RZ, 0x1 ;  /* 0x0000000702027211 */ /* 0x000fe200078f08ff */
[----:B------:R-:W-:Y:S01]  /*0ce0*/  IMAD.IADD R216, R206, 0x1, -R3 ;  /* 0x00000001ced87824 */ /* 0x000fe200078e0a03 */
[----:B------:R-:W-:Y:S01]  /*0cf0*/  LOP3.LUT R4, R4, 0xfffffc00, RZ, 0xc0, !PT ;  /* 0xfffffc0004047812 */ /* 0x000fe200078ec0ff */
[----:B------:R-:W-:Y:S01]  /*0d00*/  IMAD.IADD R5, R206, 0x1, -R5 ;  /* 0x00000001ce057824 */ /* 0x000fe200078e0a05 */
[----:B------:R-:W-:Y:S02]  /*0d10*/  LOP3.LUT R2, R2, 0x1ffffffe, RZ, 0xc0, !PT ;  /* 0x1ffffffe02027812 */ /* 0x000fe400078ec0ff */
[----:B------:R-:W-:Y:S01]  /*0d20*/  SHF.R.S32.HI R3, RZ, 0x1f, R216 ;  /* 0x0000001fff037819 */ /* 0x000fe200000114d8 */
[----:B------:R-:W-:Y:S01]  /*0d30*/  IMAD R5, R5, 0x40, R4 ;  /* 0x0000004005057824 */ /* 0x000fe200078e0204 */
[----:B------:R-:W-:Y:S01]  /*0d40*/  LEA.HI R4, R27, R206, RZ, 0x2 ;  /* 0x000000ce1b047211 */ /* 0x000fe200078f10ff */
[----:B------:R-:W-:Y:S01]  /*0d50*/  IMAD.IADD R2, R7, 0x1, -R2 ;  /* 0x0000000107027824 */ /* 0x000fe200078e0a02 */
[----:B------:R-:W-:-:S02]  /*0d60*/  LEA.HI R28, R3, R216, RZ, 0x2 ;  /* 0x000000d8031c7211 */ /* 0x000fc400078f10ff */
[----:B------:R-:W-:Y:S01]  /*0d70*/  LOP3.LUT R7, R4, 0xfffffffc, RZ, 0xc0, !PT ;  /* 0xfffffffc04077812 */ /* 0x000fe200078ec0ff */
[----:B------:R-:W-:Y:S01]  /*0d80*/  IMAD R192, R2, 0x8, R5 ;  /* 0x0000000802c07824 */ /* 0x000fe200078e0205 */
[--C-:B------:R-:W-:Y:S02]  /*0d90*/  SHF.R.S32.HI R2, RZ, 0x2, R28.reuse ;  /* 0x00000002ff027819 */ /* 0x100fe4000001141c */
[----:B------:R-:W-:Y:S01]  /*0da0*/  SHF.R.S32.HI R5, RZ, 0x1f, R28 ;  /* 0x0000001fff057819 */ /* 0x000fe2000001141c */
[----:B------:R-:W-:Y:S01]  /*0db0*/  IMAD.IADD R7, R206, 0x1, -R7 ;  /* 0x00000001ce077824 */ /* 0x000fe200078e0a07 */
[----:B------:R-:W-:Y:S01]  /*0dc0*/  LEA.HI R3, R3, R216, RZ, 0x5 ;  /* 0x000000d803037211 */ /* 0x000fe200078f28ff */
[----:B------:R-:W-:Y:S01]  /*0dd0*/  IMAD.WIDE R192, R192, R193, UR38 ;  /* 0x00000026c0c07e25 */ /* 0x000fe2000f8e02c1 */
[----:B------:R-:W-:Y:S02]  /*0de0*/  LEA.HI R5, R5, R2, RZ, 0x3 ;  /* 0x0000000205057211 */ /* 0x000fe400078f18ff */
[----:B------:R-:W-:-:S02]  /*0df0*/  LEA.HI R4, R7, R7, RZ, 0x1 ;  /* 0x0000000707047211 */ /* 0x000fc400078f08ff */
[----:B------:R-:W-:Y:S02]  /*0e00*/  LOP3.LUT R5, R5, 0xfffffff8, RZ, 0xc0, !PT ;  /* 0xfffffff805057812 */ /* 0x000fe400078ec0ff */
[----:B------:R-:W-:Y:S02]  /*0e10*/  IADD3 R6, P6, R192, 0x40, RZ ;  /* 0x00000040c0067810 */ /* 0x000fe40007fde0ff */
[----:B------:R-:W-:Y:S01]  /*0e20*/  LOP3.LUT R4, R4, 0x1ffffffe, RZ, 0xc0, !PT ;  /* 0x1ffffffe04047812 */ /* 0x000fe200078ec0ff */
[----:B------:R-:W-:Y:S01]  /*0e30*/  IMAD.IADD R2, R2, 0x1, -R5 ;  /* 0x0000000102027824 */ /* 0x000fe200078e0a05 */
[----:B------:R-:W-:Y:S02]  /*0e40*/  LOP3.LUT R5, R6, 0x380, RZ, 0xc0, !PT ;  /* 0x0000038006057812 */ /* 0x000fe400078ec0ff */
[----:B------:R-:W-:Y:S01]  /*0e50*/  IADD3 R9, P1, R192, 0x20, RZ ;  /* 0x00000020c0097810 */ /* 0x000fe20007f3e0ff */
[----:B------:R-:W-:Y:S01]  /*0e60*/  IMAD.IADD R31, R7, 0x1, -R4 ;  /* 0x00000001071f7824 */ /* 0x000fe200078e0a04 */
[----:B------:R-:W-:-:S02]  /*0e70*/  SHF.R.U64 R5, R5, 0x3, RZ ;  /* 0x0000000305057819 */ /* 0x000fc400000012ff */
[----:B------:R-:W-:Y:S02]  /*0e80*/  LOP3.LUT R8, R9, 0x380, RZ, 0xc0, !PT ;  /* 0x0000038009087812 */ /* 0x000fe400078ec0ff */
[----:B------:R-:W-:Y:S02]  /*0e90*/  IADD3 R7, P5, R192, 0x60, RZ ;  /* 0x00000060c0077810 */ /* 0x000fe40007fbe0ff */
[----:B------:R-:W-:Y:S02]  /*0ea0*/  SHF.R.S32.HI R3, RZ, 0x5, R3 ;  /* 0x00000005ff037819 */ /* 0x000fe40000011403 */
[----:B------:R-:W-:Y:S01]  /*0eb0*/  LOP3.LUT R4, R5, R6, RZ, 0x3c, !PT ;  /* 0x0000000605047212 */ /* 0x000fe200078e3cff */
[--C-:B------:R-:W-:Y:S01]  /*0ec0*/  IMAD.X R5, RZ, RZ, R193.reuse, P6 ;  /* 0x000000ffff057224 */ /* 0x100fe200030e06c1 */
[----:B------:R-:W-:Y:S01]  /*0ed0*/  SHF.R.U64 R8, R8, 0x3, RZ ;  /* 0x0000000308087819 */ /* 0x000fe200000012ff */
[----:B------:R-:W-:Y:S01]  /*0ee0*/  IMAD R29, R3, 0x10, R2 ;  /* 0x00000010031d7824 */ /* 0x000fe200078e0202 */
[----:B------:R-:W-:Y:S01]  /*0ef0*/  LOP3.LUT R6, R7, 0x380, RZ, 0xc0, !PT ;  /* 0x0000038007067812 */ /* 0x000fe200078ec0ff */
[----:B------:R-:W-:Y:S01]  /*0f00*/  IMAD.X R3, RZ, RZ, R193, P1 ;  /* 0x000000ffff037224 */ /* 0x000fe200008e06c1 */
[----:B------:R-:W-:-:S02]  /*0f10*/  LOP3.LUT R2, R8, R9, RZ, 0x3c, !PT ;  /* 0x0000000908027212 */ /* 0x000fc400078e3cff */
[----:B------:R-:W-:Y:S02]  /*0f20*/  SHF.R.U64 R6, R6, 0x3, RZ ;  /* 0x0000000306067819 */ /* 0x000fe400000012ff */
[----:B------:R-:W-:Y:S02]  /*0f30*/  IADD3 R19, P1, R192, 0x8000, RZ ;  /* 0x00008000c0137810 */ /* 0x000fe40007f3e0ff */
[----:B------:R-:W-:Y:S02]  /*0f40*/  LEA.HI R27, R27, R206, RZ, 0x3 ;  /* 0x000000ce1b1b7211 */ /* 0x000fe400078f18ff */
[----:B------:R-:W-:Y:S02]  /*0f50*/  SHF.R.S32.HI R225, RZ, 0x7, R0 ;  /* 0x00000007ffe17819 */ /* 0x000fe40000011400 */
[----:B------:R-:W-:Y:S01]  /*0f60*/  LOP3.LUT R6, R6, R7, RZ, 0x3c, !PT ;  /* 0x0000000706067212 */ /* 0x000fe200078e3cff */
[----:B------:R-:W-:Y:S01]  /*0f70*/  IMAD.X R7, RZ, RZ, R193, P5 ;  /* 0x000000ffff077224 */ /* 0x000fe200028e06c1 */
[----:B------:R-:W-:-:S02]  /*0f80*/  LOP3.LUT R18, R19, 0x380, RZ, 0xc0, !PT ;  /* 0x0000038013127812 */ /* 0x000fc400078ec0ff */
[----:B------:R-:W-:Y:S02]  /*0f90*/  MOV R235, R2 ;  /* 0x0000000200eb7202 */ /* 0x000fe40000000f00 */
[C---:B------:R-:W-:Y:S02]  /*0fa0*/  IADD3 R9, P0, R192.reuse, 0x4000, RZ ;  /* 0x00004000c0097810 */ /* 0x040fe40007f1e0ff */
[----:B------:R-:W-:Y:S02]  /*0fb0*/  LOP3.LUT R3, R27, 0xfffffff8, RZ, 0xc0, !PT ;  /* 0xfffffff81b037812 */ /* 0x000fe400078ec0ff */
[C---:B------:R-:W-:Y:S02]  /*0fc0*/  IADD3 R11, P4, R192.reuse, 0x4020, RZ ;  /* 0x00004020c00b7810 */ /* 0x040fe40007f9e0ff */
[----:B------:R-:W-:Y:S01]  /*0fd0*/  IADD3 R13, P3, R192, 0x4040, RZ ;  /* 0x00004040c00d7810 */ /* 0x000fe20007f7e0ff */
[----:B------:R-:W-:Y:S01]  /*0fe0*/  IMAD.IADD R3, R206, 0x1, -R3 ;  /* 0x00000001ce037824 */ /* 0x000fe200078e0a03 */
[----:B------:R-:W-:-:S02]  /*0ff0*/  IADD3 R15, P2, R192, 0x4060, RZ ;  /* 0x00004060c00f7810 */ /* 0x000fc40007f5e0ff */
[C---:B------:R-:W-:Y:S01]  /*1000*/  IADD3 R21, P6, R192.reuse, 0x8020, RZ ;  /* 0x00008020c0157810 */ /* 0x040fe20007fde0ff */
[----:B------:R-:W-:Y:S01]  /*1010*/  IMAD.SHL.U32 R194, R3, 0x8, RZ ;  /* 0x0000000803c27824 */ /* 0x000fe200078e00ff */
[----:B------:R-:W-:Y:S02]  /*1020*/  IADD3 R25, P5, R192, 0xc060, RZ ;  /* 0x0000c060c0197810 */ /* 0x000fe40007fbe0ff */
[----:B------:R-:W-:Y:S01]  /*1030*/  LEA.HI R0, R0, R225, RZ, 0x1 ;  /* 0x000000e100007211 */ /* 0x000fe200078f08ff */
[----:B------:R-:W-:Y:S01]  /*1040*/  VIADD R196, R194, 0x40 ;  /* 0x00000040c2c47836 */ /* 0x000fe20000000000 */
[----:B------:R-:W-:Y:S01]  /*1050*/  SHF.R.U64 R18, R18, 0x3, RZ ;  /* 0x0000000312127819 */ /* 0x000fe200000012ff */
[C---:B------:R-:W-:Y:S01]  /*1060*/  VIADD R195, R194.reuse, 0x80 ;  /* 0x00000080c2c37836 */ /* 0x040fe20000000000 */
[----:B------:R-:W-:Y:S01]  /*1070*/  LOP3.LUT R8, R9, 0x380, RZ, 0xc0, !PT ;  /* 0x0000038009087812 */ /* 0x000fe200078ec0ff */
[----:B------:R-:W-:Y:S01]  /*1080*/  VIADD R197, R194, 0xc0 ;  /* 0x000000c0c2c57836 */ /* 0x000fe20000000000 */
[----:B------:R-:W-:-:S02]  /*1090*/  SHF.R.S32.HI R210, RZ, 0x3, R27 ;  /* 0x00000003ffd27819 */ /* 0x000fc4000001141b */
[----:B------:R-:W-:Y:S02]  /*10a0*/  LOP3.LUT R10, R11, 0x380, RZ, 0xc0, !PT ;  /* 0x000003800b0a7812 */ /* 0x000fe400078ec0ff */
[----:B------:R-:W-:Y:S01]  /*10b0*/  LOP3.LUT R12, R13, 0x380, RZ, 0xc0, !PT ;  /* 0x000003800d0c7812 */ /* 0x000fe200078ec0ff */
[----:B------:R-:W-:Y:S01]  /*10c0*/  IMAD R211, R3, 0x20, R210 ;  /* 0x0000002003d37824 */ /* 0x000fe200078e02d2 */
[----:B------:R-:W-:Y:S02]  /*10d0*/  LOP3.LUT R14, R15, 0x380, RZ, 0xc0, !PT ;  /* 0x000003800f0e7812 */ /* 0x000fe400078ec0ff */
[----:B------:R-:W-:Y:S02]  /*10e0*/  LOP3.LUT R20, R21, 0x380, RZ, 0xc0, !PT ;  /* 0x0000038015147812 */ /* 0x000fe400078ec0ff */
[----:B------:R-:W-:Y:S02]  /*10f0*/  LOP3.LUT R24, R25, 0x380, RZ, 0xc0, !PT ;  /* 0x0000038019187812 */ /* 0x000fe400078ec0ff */
[----:B------:R-:W-:-:S02]  /*1100*/  LOP3.LUT R0, R0, 0x3fffffe, RZ, 0xc0, !PT ;  /* 0x03fffffe00007812 */ /* 0x000fc400078ec0ff */
[----:B------:R-:W-:Y:S01]  /*1110*/  LOP3.LUT R18, R18, R19, RZ, 0x3c, !PT ;  /* 0x0000001312127212 */ /* 0x000fe200078e3cff */
[----:B------:R-:W-:Y:S01]  /*1120*/  IMAD.X R19, RZ, RZ, R193, P1 ;  /* 0x000000ffff137224 */ /* 0x000fe200008e06c1 */
[----:B------:R-:W-:Y:S01]  /*1130*/  SHF.R.U64 R8, R8, 0x3, RZ ;  /* 0x0000000308087819 */ /* 0x000fe200000012ff */
[----:B------:R-:W-:Y:S01]  /*1140*/  IMAD.IADD R0, R225, 0x1, -R0 ;  /* 0x00000001e1007824 */ /* 0x000fe200078e0a00 */
[----:B------:R-:W-:Y:S02]  /*1150*/  SHF.R.U64 R10, R10, 0x3, RZ ;  /* 0x000000030a0a7819 */ /* 0x000fe400000012ff */
[----:B------:R-:W-:Y:S01]  /*1160*/  SHF.R.U64 R12, R12, 0x3, RZ ;  /* 0x000000030c0c7819 */ /* 0x000fe200000012ff */
[----:B------:R-:W-:Y:S01]  /*1170*/  IMAD R204, R0, 0x40, R29 ;  /* 0x0000004000cc7824 */ /* 0x000fe200078e021d */
[----:B------:R-:W-:Y:S02]  /*1180*/  SHF.R.U64 R14, R14, 0x3, RZ ;  /* 0x000000030e0e7819 */ /* 0x000fe400000012ff */
[----:B------:R-:W-:Y:S01]  /*1190*/  SHF.R.U64 R20, R20, 0x3, RZ ;  /* 0x0000000314147819 */ /* 0x000fe200000012ff */
[----:B------:R-:W-:Y:S01]  /*11a0*/  IMAD R236, R31, 0x8, R204 ;  /* 0x000000081fec7824 */ /* 0x000fe200078e02cc */
[----:B------:R-:W-:-:S02]  /*11b0*/  SHF.R.U64 R24, R24, 0x3, RZ ;  /* 0x0000000318187819 */ /* 0x000fc400000012ff */
        /* <DEDUP_REMOVED lines=14> */
[----:B------:R-:W-:Y:S01]  /*12a0*/  IMAD.IADD R3, R216, 0x1, -R3 ;  /* 0x00000001d8037824 */ /* 0x000fe200078e0a03 */
[----:B------:R-:W-:-:S02]  /*12b0*/  IADD3 R18, P0, R16, 0x13c, RZ ;  /* 0x0000013c10127810 */ /* 0x000fc40007f1e0ff */
[----:B------:R-:W-:Y:S01]  /*12c0*/  IADD3 R224, P1, R16, 0x220, RZ ;  /* 0x0000022010e07810 */ /* 0x000fe20007f3e0ff */
[----:B------:R-:W-:Y:S01]  /*12d0*/  IMAD.SHL.U32 R205, R3, 0x2, RZ ;  /* 0x0000000203cd7824 */ /* 0x000fe200078e00ff */
[----:B------:R-:W-:Y:S01]  /*12e0*/  MOV R234, R4 ;  /* 0x0000000400ea7202 */ /* 0x000fe20000000f00 */
[--C-:B------:R-:W-:Y:S01]  /*12f0*/  IMAD.X R164, RZ, RZ, R17.reuse, P0 ;  /* 0x000000ffffa47224 */ /* 0x100fe200000e0611 */
[----:B------:R-:W-:Y:S01]  /*1300*/  MOV R233, R6 ;  /* 0x0000000600e97202 */ /* 0x000fe20000000f00 */
[----:B------:R-:W-:Y:S01]  /*1310*/  IMAD.X R222, RZ, RZ, R17, P1 ;  /* 0x000000ffffde7224 */ /* 0x000fe200008e0611 */
[----:B------:R-:W-:Y:S02]  /*1320*/  MOV R232, R8 ;  /* 0x0000000800e87202 */ /* 0x000fe40000000f00 */
[----:B------:R-:W-:Y:S02]  /*1330*/  MOV R231, R10 ;  /* 0x0000000a00e77202 */ /* 0x000fe40000000f00 */
[----:B------:R-:W-:-:S02]  /*1340*/  MOV R230, R12 ;  /* 0x0000000c00e67202 */ /* 0x000fc40000000f00 */
[----:B------:R-:W-:Y:S02]  /*1350*/  MOV R229, R14 ;  /* 0x0000000e00e57202 */ /* 0x000fe40000000f00 */
[----:B------:R-:W-:Y:S02]  /*1360*/  MOV R227, R20 ;  /* 0x0000001400e37202 */ /* 0x000fe40000000f00 */
[----:B------:R-:W-:Y:S02]  /*1370*/  MOV R226, R24 ;  /* 0x0000001800e27202 */ /* 0x000fe40000000f00 */
[----:B------:R-:W-:Y:S02]  /*1380*/  SHF.R.S32.HI R203, RZ, 0x1f, R194 ;  /* 0x0000001fffcb7819 */ /* 0x000fe400000114c2 */
[----:B------:R-:W-:Y:S02]  /*1390*/  SHF.R.S32.HI R202, RZ, 0x1f, R196 ;  /* 0x0000001fffca7819 */ /* 0x000fe400000114c4 */
[----:B------:R-:W-:-:S02]  /*13a0*/  SHF.R.S32.HI R201, RZ, 0x1f, R195 ;  /* 0x0000001fffc97819 */ /* 0x000fc400000114c3 */
[----:B------:R-:W-:-:S07]  /*13b0*/  SHF.R.S32.HI R200, RZ, 0x1f, R197 ;  /* 0x0000001fffc87819 */ /* 0x000fce00000114c5 */
.L_x_12373:
        /* <DEDUP_REMOVED lines=12> */
[----:B012---:R-:W-:Y:S02]  /*1480*/  IMAD.U32 R2, RZ, RZ, UR8 ;  /* 0x00000008ff027e24 */ /* 0x007fe4000f8e00ff */
[----:B------:R-:W-:Y:S01]  /*1490*/  IMAD.U32 R3, RZ, RZ, UR9 ;  /* 0x00000009ff037e24 */ /* 0x000fe2000f8e00ff */
[----:B------:R-:W-:-:S03]  /*14a0*/  @UP1 UIMAD.WIDE UR8, UR6, 0x4, UR10 ;  /* 0x00000004060818a5 */ /* 0x000fc6000f8e020a */
[----:B------:R-:W-:Y:S01]  /*14b0*/  ULDC.64 UR10, c[0x0][0xb18] ;  /* 0x0002c600000a7ab9 */ /* 0x000fe20000000a00 */
[----:B------:R-:W2:Y:S02]  /*14c0*/  @P0 LDG.E R2, desc[UR40][R2.64] ;  /* 0x0000002802020981 */ /* 0x000ea4000c1e1900 */
[----:B------:R-:W-:Y:S02]  /*14d0*/  IMAD.U32 R4, RZ, RZ, UR8 ;  /* 0x00000008ff047e24 */ /* 0x000fe4000f8e00ff */
[----:B------:R-:W-:Y:S01]  /*14e0*/  IMAD.U32 R5, RZ, RZ, UR9 ;  /* 0x00000009ff057e24 */ /* 0x000fe2000f8e00ff */
[----:B------:R-:W-:-:S04]  /*14f0*/  ULDC.64 UR8, c[0x0][0x418] ;  /* 0x0001060000087ab9 */ /* 0x000fc80000000a00 */
[----:B---3--:R-:W3:Y:S01]  /*1500*/  @P2 LDG.E R4, desc[UR40][R4.64] ;  /* 0x0000002804042981 */ /* 0x008ee2000c1e1900 */
[----:B------:R-:W-:Y:S01]  /*1510*/  UISETP.NE.U32.AND UP0, UPT, UR8, URZ, UPT ;  /* 0x0000003f0800728c */ /* 0x000fe2000bf05070 */
[----:B------:R-:W-:Y:S01]  /*1520*/  ISETP.NE.U32.AND P1, PT, RZ, UR10, PT ;  /* 0x0000000aff007c0c */ /* 0x000fe2000bf25070 */
[----:B------:R-:W-:Y:S01]  /*1530*/  UMOV UR4, URZ ;  /* 0x0000003f00047c82 */ /* 0x000fe20008000000 */
[----:B------:R-:W-:Y:S01]  /*1540*/  ULDC UR8, c[0x0][0x424] ;  /* 0x0001090000087ab9 */ /* 0x000fe20000000800 */
[----:B------:R-:W-:Y:S01]  /*1550*/  UISETP.NE.AND.EX UP0, UPT, UR9, URZ, UPT, UP0 ;  /* 0x0000003f0900728c */ /* 0x000fe2000bf05300 */
[----:B------:R-:W-:Y:S01]  /*1560*/  ISETP.NE.AND.EX P1, PT, RZ, UR11, PT, P1 ;  /* 0x0000000bff007c0c */ /* 0x000fe2000bf25310 */
[----:B------:R-:W-:Y:S01]  /*1570*/  ULDC UR47, c[0x0][0x288] ;  /* 0x0000a200002f7ab9 */ /* 0x000fe20000000800 */
[----:B------:R-:W-:Y:S01]  /*1580*/  UMOV UR37, UR7 ;  /* 0x0000000700257c82 */ /* 0x000fe20008000000 */
[----:B------:R-:W-:-:S04]  /*1590*/  USEL UR8, UR8, 0x1, UP0 ;  /* 0x0000000108087887 */ /* 0x000fc80008000000 */
[----:B------:R-:W-:Y:S01]  /*15a0*/  UIMAD UR48, UR8, UR48, URZ ;  /* 0x00000030083072a4 */ /* 0x000fe2000f8e023f */
[----:B--2---:R-:W-:Y:S02]  /*15b0*/  @P0 R2UR UR4, R2 ;  /* 0x00000000020402ca */ /* 0x004fe400000e0000 */
[----:B---3--:R-:W-:Y:S01]  /*15c0*/  @P2 R2UR UR47, R4 ;  /* 0x00000000042f22ca */ /* 0x008fe200000e0000 */
[----:B----4-:R-:W-:-:S14]  /*15d0*/  @P2 BRA `(.L_x_12248) ;  /* 0x0000000000342947 */ /* 0x010fdc0003800000 */
        /* <DEDUP_REMOVED lines=13> */
.L_x_12248:
        /* <DEDUP_REMOVED lines=9> */
.L_x_12249:
        /* <DEDUP_REMOVED lines=13> */
.L_x_12250:
[----:B------:R-:W0:Y:S01]  /*1810*/  S2R R0, SR_TID.X ;  /* 0x0000000000007919 */ /* 0x000e220000002100 */
[----:B------:R-:W-:Y:S01]  /*1820*/  UIADD3 UR6, UP2, UR38, 0x32450, URZ ;  /* 0x0003245026067890 */ /* 0x000fe2000ff5e03f */
[----:B------:R-:W-:Y:S01]  /*1830*/  IMAD.MOV.U32 R2, RZ, RZ, 0x3000 ;  /* 0x00003000ff027424 */ /* 0x000fe200078e00ff */
[----:B------:R-:W-:Y:S01]  /*1840*/  UIADD3 UR12, UP3, UR38, 0x32460, URZ ;  /* 0x00032460260c7890 */ /* 0x000fe2000ff7e03f */
[----:B------:R-:W-:Y:S01]  /*1850*/  IMAD.U32 R3, RZ, RZ, UR36 ;  /* 0x00000024ff037e24 */ /* 0x000fe2000f8e00ff */
[----:B------:R-:W-:Y:S01]  /*1860*/  UIADD3 UR8, UP0, UR38, 0x32430, URZ ;  /* 0x0003243026087890 */ /* 0x000fe2000ff1e03f */
[----:B------:R-:W-:Y:S01]  /*1870*/  IMAD.MOV.U32 R8, RZ, RZ, 0x1 ;  /* 0x00000001ff087424 */ /* 0x000fe200078e00ff */
[----:B------:R-:W-:Y:S01]  /*1880*/  UIADD3 UR10, UP1, UR38, 0x32440, URZ ;  /* 0x00032440260a7890 */ /* 0x000fe2000ff3e03f */
[----:B------:R-:W-:Y:S01]  /*1890*/  IMAD.MOV.U32 R9, RZ, RZ, RZ ;  /* 0x000000ffff097224 */ /* 0x000fe200078e00ff */
[----:B------:R-:W-:Y:S01]  /*18a0*/  UIADD3.X UR7, URZ, UR39, URZ, UP2, !UPT ;  /* 0x000000273f077290 */ /* 0x000fe200097fe43f */
[----:B------:R-:W-:Y:S01]  /*18b0*/  IMAD.MOV.U32 R5, RZ, RZ, 0x100 ;  /* 0x00000100ff057424 */ /* 0x000fe200078e00ff */
[----:B------:R-:W-:Y:S01]  /*18c0*/  UIADD3.X UR13, URZ, UR39, URZ, UP3, !UPT ;  /* 0x000000273f0d7290 */ /* 0x000fe20009ffe43f */
[----:B------:R-:W-:Y:S01]  /*18d0*/  IMAD.MOV.U32 R6, RZ, RZ, 0x1 ;  /* 0x00000001ff067424 */ /* 0x000fe200078e00ff */
[----:B------:R-:W-:Y:S01]  /*18e0*/  UIADD3.X UR9, URZ, UR39, URZ, UP0, !UPT ;  /* 0x000000273f097290 */ /* 0x000fe200087fe43f */
[----:B------:R-:W-:Y:S01]  /*18f0*/  IMAD.MOV.U32 R7, RZ, RZ, RZ ;  /* 0x000000ffff077224 */ /* 0x000fe200078e00ff */
[----:B------:R-:W-:Y:S01]  /*1900*/  UIADD3.X UR11, URZ, UR39, URZ, UP1, !UPT ;  /* 0x000000273f0b7290 */ /* 0x000fe20008ffe43f */
[----:B------:R-:W-:Y:S01]  /*1910*/  IMAD.U32 R10, RZ, RZ, UR6 ;  /* 0x00000006ff0a7e24 */ /* 0x000fe2000f8e00ff */
[----:B------:R-:W-:Y:S01]  /*1920*/  UIADD3 UR48, -UR4, UR48, URZ ;  /* 0x0000003004307290 */ /* 0x000fe2000fffe13f */
[----:B------:R-:W-:Y:S01]  /*1930*/  IMAD.U32 R19, RZ, RZ, UR12 ;  /* 0x0000000cff137e24 */ /* 0x000fe2000f8e00ff */
[----:B------:R1:W-:Y:S01]  /*1940*/  STL.64 [R1+0x18], R2 ;  /* 0x0000180201007387 */ /* 0x0003e20000100a00 */
[----:B------:R-:W-:Y:S01]  /*1950*/  ULDC UR4, c[0x0][0x448] ;  /* 0x0001120000047ab9 */ /* 0x000fe20000000800 */
[----:B------:R-:W-:Y:S01]  /*1960*/  IMAD.U32 R11, RZ, RZ, UR7 ;  /* 0x00000007ff0b7e24 */ /* 0x000fe2000f8e00ff */
[----:B------:R-:W-:Y:S01]  /*1970*/  UISETP.NE.AND UP0, UPT, UR4, 0x1, UPT ;  /* 0x000000010400788c */ /* 0x000fe2000bf05270 */
[----:B------:R-:W-:Y:S01]  /*1980*/  IMAD.U32 R20, RZ, RZ, UR13 ;  /* 0x0000000dff147e24 */ /* 0x000fe2000f8e00ff */
[----:B------:R2:W-:Y:S01]  /*1990*/  STL.64 [R1+0x60], R8 ;  /* 0x0000600801007387 */ /* 0x0005e20000100a00 */
[----:B------:R-:W-:Y:S01]  /*19a0*/  IMAD.U32 R24, RZ, RZ, UR5 ;  /* 0x00000005ff187e24 */ /* 0x000fe2000f8e00ff */
[----:B------:R-:W-:Y:S01]  /*19b0*/  USHF.L.U32 UR43, UR5, 0x7, URZ ;  /* 0x00000007052b7899 */ /* 0x000fe2000800063f */
[----:B------:R-:W-:Y:S01]  /*19c0*/  IMAD.MOV.U32 R12, RZ, RZ, 0xc000 ;  /* 0x0000c000ff0c7424 */ /* 0x000fe200078e00ff */
[----:B------:R-:W-:Y:S01]  /*19d0*/  STL.128 [R1+0x430], RZ ;  /* 0x000430ff01007387 */ /* 0x000fe20000100c00 */
[----:B------:R-:W-:Y:S01]  /*19e0*/  IMAD.U32 R13, RZ, RZ, UR36 ;  /* 0x00000024ff0d7e24 */ /* 0x000fe2000f8e00ff */
[----:B------:R-:W-:Y:S01]  /*19f0*/  ULDC.64 UR4, c[0x0][0xad8] ;  /* 0x0002b60000047ab9 */ /* 0x000fe20000000a00 */
[----:B------:R-:W-:Y:S01]  /*1a00*/  IMAD.MOV.U32 R15, RZ, RZ, 0x100 ;  /* 0x00000100ff0f7424 */ /* 0x000fe200078e00ff */
[----:B0-----:R-:W-:Y:S01]  /*1a10*/  LOP3.LUT R0, R0, 0x7f, RZ, 0xc0, !PT ;  /* 0x0000007f00007812 */ /* 0x001fe200078ec0ff */
[----:B-1----:R-:W-:Y:S01]  /*1a20*/  IMAD.U32 R2, RZ, RZ, UR10 ;  /* 0x0000000aff027e24 */ /* 0x002fe2000f8e00ff */
[----:B------:R-:W-:Y:S01]  /*1a30*/  UISETP.GE.AND UP1, UPT, UR5, 0x1, UPT ;  /* 0x000000010500788c */ /* 0x000fe2000bf26270 */
[----:B------:R-:W-:Y:S01]  /*1a40*/  IMAD.U32 R3, RZ, RZ, UR11 ;  /* 0x0000000bff037e24 */ /* 0x000fe2000f8e00ff */
[----:B------:R-:W-:Y:S01]  /*1a50*/  ISETP.NE.AND P0, PT, R0, RZ, PT ;  /* 0x000000ff0000720c */ /* 0x000fe20003f05270 */
[----:B--2---:R-:W-:Y:S01]  /*1a60*/  IMAD.U32 R8, RZ, RZ, UR8 ;  /* 0x00000008ff087e24 */ /* 0x004fe2000f8e00ff */
[----:B------:R-:W0:Y:S01]  /*1a70*/  LDC R0, c[0x0][0xa80] ;  /* 0x0002a000ff007b82 */ /* 0x000e220000000800 */
[----:B------:R-:W-:Y:S01]  /*1a80*/  IMAD.U32 R9, RZ, RZ, UR9 ;  /* 0x00000009ff097e24 */ /* 0x000fe2000f8e00ff */
[----:B------:R-:W-:Y:S01]  /*1a90*/  SEL R4, RZ, 0x1, P0 ;  /* 0x00000001ff047807 */ /* 0x000fe20000000000 */
[----:B------:R-:W-:Y:S01]  /*1aa0*/  STL [R1+0x70], R24 ;  /* 0x0000701801007387 */ /* 0x000fe20000100800 */
[----:B------:R-:W-:Y:S01]  /*1ab0*/  UIADD3 UR8, UR43, 0x7f, URZ ;  /* 0x0000007f2b087890 */ /* 0x000fe2000fffe03f */
[----:B------:R-:W-:Y:S01]  /*1ac0*/  PLOP3.LUT P2, PT, PT, PT, UP1, 0x80, 0x0 ;  /* 0x000000000000781c */ /* 0x000fe20003f4f018 */
[----:B------:R-:W-:Y:S01]  /*1ad0*/  @UP0 ULDC UR6, c[0x0][0x44c] ;  /* 0x0001130000060ab9 */ /* 0x000fe20000000800 */
[----:B------:R-:W-:Y:S01]  /*1ae0*/  IMAD.MOV.U32 R14, RZ, RZ, R4 ;  /* 0x000000ffff0e7224 */ /* 0x000fe200078e0004 */
[----:B------:R1:W-:Y:S01]  /*1af0*/  STL.128 [R1+0x20], R4 ;  /* 0x0000200401007387 */ /* 0x0003e20000100c00 */
[----:B------:R-:W-:Y:S01]  /*1b00*/  UIMAD.WIDE.U32 UR6, UR8, UR6, URZ ;  /* 0x00000006080672a5 */ /* 0x000fe2000f8e003f */
[C---:B------:R-:W-:Y:S01]  /*1b10*/  IADD3 R35, P0, R16.reuse, 0x430, RZ ;  /* 0x0000043010237810 */ /* 0x040fe20007f1e0ff */
[----:B------:R-:W-:Y:S01]  /*1b20*/  @UP0 ULDC UR9, c[0x0][0x450] ;  /* 0x0001140000090ab9 */ /* 0x000fe20000000800 */
[----:B------:R2:W-:Y:S01]  /*1b30*/  STL.128 [R1+0x50], R12 ;  /* 0x0000500c01007387 */ /* 0x0005e20000100c00 */
[----:B------:R-:W-:Y:S01]  /*1b40*/  UIADD3 UR44, UR48, 0x1, -UR47 ;  /* 0x00000001302c7890 */ /* 0x000fe2000fffe82f */
[----:B------:R-:W-:Y:S01]  /*1b50*/  IADD3 R34, P1, R16, 0x38, RZ ;  /* 0x0000003810227810 */ /* 0x000fe20007f3e0ff */
[----:B------:R-:W-:Y:S01]  /*1b60*/  @UP0 USHF.R.U32.HI UR8, URZ, UR9, UR7 ;  /* 0x000000093f080299 */ /* 0x000fe20008011607 */
[----:B------:R2:W-:Y:S01]  /*1b70*/  STL.64 [R1+0x8], R8 ;  /* 0x0000080801007387 */ /* 0x0005e20000100a00 */
[----:B------:R-:W-:-:S02]  /*1b80*/  IMAD.X R48, RZ, RZ, R17, P0 ;  /* 0x000000ffff307224 */ /* 0x000fc400000e0611 */
[----:B------:R-:W-:Y:S01]  /*1b90*/  UIADD3 UR6, UR44, UR8, URZ ;  /* 0x000000082c067290 */ /* 0x000fe2000fffe03f */
[----:B------:R2:W-:Y:S01]  /*1ba0*/  STL.64 [R1+0x10], R2 ;  /* 0x0000100201007387 */ /* 0x0005e20000100a00 */
[----:B------:R-:W-:Y:S02]  /*1bb0*/  IMAD.X R45, RZ, RZ, R17, P1 ;  /* 0x000000ffff2d7224 */ /* 0x000fe400008e0611 */
[----:B------:R-:W-:Y:S01]  /*1bc0*/  UIADD3 UR4, UR6, UR4, URZ ;  /* 0x0000000406047290 */ /* 0x000fe2000fffe03f */
[----:B-1----:R-:W-:Y:S01]  /*1bd0*/  IMAD.MOV.U32 R4, RZ, RZ, R10 ;  /* 0x000000ffff047224 */ /* 0x002fe200078e000a */
[----:B------:R2:W-:Y:S01]  /*1be0*/  STL.64 [R1+0x30], R2 ;  /* 0x0000300201007387 */ /* 0x0005e20000100a00 */
[----:B------:R-:W-:Y:S02]  /*1bf0*/  IMAD.MOV.U32 R5, RZ, RZ, R11 ;  /* 0x000000ffff057224 */ /* 0x000fe400078e000b */
[----:B------:R-:W-:Y:S01]  /*1c00*/  IMAD.MOV.U32 R6, RZ, RZ, R19 ;  /* 0x000000ffff067224 */ /* 0x000fe200078e0013 */
[----:B0-----:R2:W-:Y:S01]  /*1c10*/  STL [R1+0x450], R0 ;  /* 0x0004500001007387 */ /* 0x0015e20000100800 */
[----:B------:R-:W-:-:S03]  /*1c20*/  IMAD.MOV.U32 R7, RZ, RZ, R20 ;  /* 0x000000ffff077224 */ /* 0x000fc600078e0014 */
[----:B------:R2:W-:Y:S04]  /*1c30*/  STL.128 [R1+0x440], RZ ;  /* 0x000440ff01007387 */ /* 0x0005e80000100c00 */
[----:B------:R2:W-:Y:S04]  /*1c40*/  STL.128 [R1+0x40], R4 ;  /* 0x0000400401007387 */ /* 0x0005e80000100c00 */
[----:B------:R2:W-:Y:S04]  /*1c50*/  STL.64 [R1+0x68], R6 ;  /* 0x0000680601007387 */ /* 0x0005e80000100a00 */
        /* <DEDUP_REMOVED lines=45> */
.L_x_12252:
[----:B------:R-:W-:-:S11]  /*1f30*/  UISETP.NE.AND UP1, UPT, UR5, 0x1, UPT ;  /* 0x000000010500788c */ /* 0x000fd6000bf25270 */
[----:B------:R-:W-:Y:S02]  /*1f40*/  @UP1 ULDC.64 UR10, c[0x0][0xae0] ;  /* 0x0002b800000a1ab9 */ /* 0x000fe40000000a00 */
[----:B------:R-:W-:-:S04]  /*1f50*/  UIMAD.WIDE.U32 UR6, UR8, UR10, URZ ;  /* 0x0000000a080672a5 */ /* 0x000fc8000f8e003f */
[----:B------:R-:W-:-:S12]  /*1f60*/  @UP1 USHF.R.U32.HI UR8, URZ, UR11, UR7 ;  /* 0x0000000b3f081299 */ /* 0x000fd80008011607 */
.L_x_12253:
[----:B------:R-:W-:-:S04]  /*1f70*/  UIMAD UR8, UR8, UR5, UR5 ;  /* 0x00000005080872a4 */ /* 0x000fc8000f8e0205 */
[----:B------:R-:W-:-:S04]  /*1f80*/  UISETP.LT.AND UP1, UPT, UR4, UR8, UPT ;  /* 0x000000080400728c */ /* 0x000fc8000bf21270 */
[----:B------:R-:W-:-:S12]  /*1f90*/  USEL UR4, UR4, UR8, UP1 ;  /* 0x0000000804047287 */ /* 0x000fd80008800000 */
.L_x_12251:
        /* <DEDUP_REMOVED lines=31> */
.L_x_12255:
[----:B------:R-:W-:-:S11]  /*2190*/  UISETP.NE.AND UP0, UPT, UR5, 0x1, UPT ;  /* 0x000000010500788c */ /* 0x000fd6000bf05270 */
[----:B------:R-:W-:Y:S02]  /*21a0*/  @UP0 ULDC.64 UR10, c[0x0][0xae0] ;  /* 0x0002b800000a0ab9 */ /* 0x000fe40000000a00 */
[----:B------:R-:W-:-:S04]  /*21b0*/  UIMAD.WIDE.U32 UR6, UR4, UR10, URZ ;  /* 0x0000000a040672a5 */ /* 0x000fc8000f8e003f */
[----:B------:R-:W-:-:S12]  /*21c0*/  @UP0 USHF.R.U32.HI UR4, URZ, UR11, UR7 ;  /* 0x0000000b3f040299 */ /* 0x000fd80008011607 */
.L_x_12256:
[----:B------:R-:W-:-:S04]  /*21d0*/  UIMAD UR4, UR4, UR5, URZ ;  /* 0x00000005040472a4 */ /* 0x000fc8000f8e023f */
[----:B------:R-:W-:-:S04]  /*21e0*/  UISETP.LT.AND UP0, UPT, UR8, UR4, UPT ;  /* 0x000000040800728c */ /* 0x000fc8000bf01270 */
[----:B------:R-:W-:-:S12]  /*21f0*/  USEL UR8, UR8, UR4, !UP0 ;  /* 0x0000000408087287 */ /* 0x000fd8000c000000 */
.L_x_12254:
        /* <DEDUP_REMOVED lines=9> */
[----:B--2---:R-:W0:Y:S01]  /*2290*/  SHFL.IDX PT, R0, R225, RZ, 0x1f ;  /* 0x00001fffe1007589 */ /* 0x004e2200000e0000 */
        /* <DEDUP_REMOVED lines=87> */
.L_x_12258:
        /* <DEDUP_REMOVED lines=8> */
[----:B------:R-:W2:Y:S01]  /*2890*/  LDC.64 R4, c[0x0][0xad8] ;  /* 0x0002b600ff047b82 */ /* 0x000ea20000000a00 */
[----:B------:R-:W-:Y:S01]  /*28a0*/  IMAD.U32 R13, RZ, RZ, UR48 ;  /* 0x00000030ff0d7e24 */ /* 0x000fe2000f8e00ff */
[----:B------:R-:W-:Y:S04]  /*28b0*/  STL.64 [R1+0x120], R204 ;  /* 0x000120cc01007387 */ /* 0x000fe80000100a00 */
[----:B------:R3:W-:Y:S02]  /*28c0*/  STL.64 [R1+0x128], R8 ;  /* 0x0001280801007387 */ /* 0x0007e40000100a00 */
[----:B------:R-:W4:Y:S02]  /*28d0*/  LDC.64 R2, c[0x0][0xae0] ;  /* 0x0002b800ff027b82 */ /* 0x000f240000000a00 */
[----:B------:R0:W-:Y:S04]  /*28e0*/  STL.U8 [R1+0x138], RZ ;  /* 0x000138ff01007387 */ /* 0x0001e80000100000 */
[----:B------:R0:W-:Y:S02]  /*28f0*/  STL [R198+0x4], R11 ;  /* 0x0000040bc6007387 */ /* 0x0001e40000100800 */
[----:B------:R-:W5:Y:S02]  /*2900*/  LDC.64 R6, c[0x0][0x448] ;  /* 0x00011200ff067b82 */ /* 0x000f640000000a00 */
[----:B------:R0:W-:Y:S04]  /*2910*/  STL [R198+0x8], R13 ;  /* 0x0000080dc6007387 */ /* 0x0001e80000100800 */
[----:B0-----:R0:W-:Y:S01]  /*2920*/  STL [R198+0xc], R15 ;  /* 0x00000c0fc6007387 */ /* 0x0011e20000100800 */
[----:B-1----:R-:W-:Y:S01]  /*2930*/  VIADD R206, R20, 0xffffff80 ;  /* 0xffffff8014ce7836 */ /* 0x002fe20000000000 */
[----:B------:R-:W1:Y:S02]  /*2940*/  LDC R237, c[0x0][0x450] ;  /* 0x00011400ffed7b82 */ /* 0x000e640000000800 */
[----:B------:R0:W-:Y:S04]  /*2950*/  STL [R198+0x14], RZ ;  /* 0x000014ffc6007387 */ /* 0x0001e80000100800 */
[----:B------:R0:W-:Y:S04]  /*2960*/  STL [R198], R206 ;  /* 0x000000cec6007387 */ /* 0x0001e80000100800 */
[----:B--2---:R0:W-:Y:S04]  /*2970*/  STL [R198+0x10], R4 ;  /* 0x00001004c6007387 */ /* 0x0041e80000100800 */
[----:B------:R0:W-:Y:S04]  /*2980*/  STL [R198+0x18], R5 ;  /* 0x00001805c6007387 */ /* 0x0001e80000100800 */
[----:B----4-:R0:W-:Y:S04]  /*2990*/  STL [R198+0x1c], R2 ;  /* 0x00001c02c6007387 */ /* 0x0101e80000100800 */
[----:B------:R0:W-:Y:S04]  /*29a0*/  STL [R198+0x20], R3 ;  /* 0x00002003c6007387 */ /* 0x0001e80000100800 */
[----:B-----5:R0:W-:Y:S04]  /*29b0*/  STL [R198+0x24], R6 ;  /* 0x00002406c6007387 */ /* 0x0201e80000100800 */
[----:B------:R0:W-:Y:S04]  /*29c0*/  STL [R198+0x28], R7 ;  /* 0x00002807c6007387 */ /* 0x0001e80000100800 */
[----:B-1----:R0:W-:Y:S04]  /*29d0*/  STL [R198+0x2c], R237 ;  /* 0x00002cedc6007387 */ /* 0x0021e80000100800 */
        /* <DEDUP_REMOVED lines=9> */
.L_x_12512:
[----:B------:R-:W-:Y:S05]  /*2a70*/  BSYNC B0 ;  /* 0x0000000000007941 */ /* 0x000fea0003800000 */
.L_x_12259:
[----:B------:R-:W2:Y:S04]  /*2a80*/  LDL R36, [R1+0x1c] ;  /* 0x00001c0001247983 */ /* 0x000ea80000100800 */
[----:B------:R1:W5:Y:S01]  /*2a90*/  LDL.64 R24, [R1+0x210] ;  /* 0x0002100001187983 */ /* 0x0003620000100a00 */
[----:B------:R-:W-:Y:S01]  /*2aa0*/  IMAD.U32 R8, RZ, RZ, UR38 ;  /* 0x00000026ff087e24 */ /* 0x000fe2000f8e00ff */
[C---:B------:R-:W-:Y:S01]  /*2ab0*/  IADD3 R20, P0, R16.reuse, 0x16c, RZ ;  /* 0x0000016c10147810 */ /* 0x040fe20007f1e0ff */
[----:B0-----:R-:W-:Y:S01]  /*2ac0*/  IMAD.U32 R9, RZ, RZ, UR39 ;  /* 0x00000027ff097e24 */ /* 0x001fe2000f8e00ff */
[C---:B------:R-:W-:Y:S01]  /*2ad0*/  IADD3 R0, P2, R16.reuse, 0x420, RZ ;  /* 0x0000042010007810 */ /* 0x040fe20007f5e0ff */
[----:B------:R-:W-:Y:S01]  /*2ae0*/  IMAD.MOV.U32 R10, RZ, RZ, R221 ;  /* 0x000000ffff0a7224 */ /* 0x000fe200078e00dd */
[----:B------:R-:W-:Y:S05]  /*2af0*/  WARPSYNC.ALL ;  /* 0x0000000000007948 */ /* 0x000fea0003800000 */
[----:B------:R-:W-:Y:S01]  /*2b00*/  IMAD.MOV.U32 R11, RZ, RZ, R220 ;  /* 0x000000ffff0b7224 */ /* 0x000fe200078e00dc */
[----:B------:R-:W-:Y:S01]  /*2b10*/  BSSY B0, `(.L_x_12261) ;  /* 0x0000035000007945 */ /* 0x000fe20003800000 */
[----:B------:R-:W-:Y:S01]  /*2b20*/  IMAD.MOV.U32 R14, RZ, RZ, R19 ;  /* 0x000000ffff0e7224 */ /* 0x000fe200078e0013 */
[----:B------:R1:W-:Y:S01]  /*2b30*/  BAR.SYNC.DEFER_BLOCKING R209, 0x100 ;  /* 0x000400d10000751d */ /* 0x0003e20000010000 */
[----:B------:R-:W-:Y:S01]  /*2b40*/  IMAD.MOV.U32 R15, RZ, RZ, R40 ;  /* 0x000000ffff0f7224 */ /* 0x000fe200078e0028 */
[----:B------:R-:W-:Y:S01]  /*2b50*/  IADD3 R19, P1, R16, 0x128, RZ ;  /* 0x0000012810137810 */ /* 0x000fe20007f3e0ff */
[----:B------:R-:W-:-:S02]  /*2b60*/  IMAD.MOV.U32 R12, RZ, RZ, R218 ;  /* 0x000000ffff0c7224 */ /* 0x000fc400078e00da */
[----:B------:R-:W-:Y:S02]  /*2b70*/  IMAD.MOV.U32 R13, RZ, RZ, R217 ;  /* 0x000000ffff0d7224 */ /* 0x000fe400078e00d9 */
[----:B------:R-:W-:Y:S01]  /*2b80*/  IMAD.X R21, RZ, RZ, R17, P0 ;  /* 0x000000ffff157224 */ /* 0x000fe200000e0611 */
[----:B------:R0:W-:Y:S04]  /*2b90*/  STL.128 [R1+0x1a0], R8 ;  /* 0x0001a00801007387 */ /* 0x0001e80000100c00 */
[----:B------:R3:W-:Y:S01]  /*2ba0*/  STL.128 [R1+0x170], R12 ;  /* 0x0001700c01007387 */ /* 0x0007e20000100c00 */
[----:B0-----:R-:W-:Y:S02]  /*2bb0*/  IMAD.MOV.U32 R8, RZ, RZ, R34 ;  /* 0x000000ffff087224 */ /* 0x001fe400078e0022 */
[----:B------:R-:W-:-:S02]  /*2bc0*/  IMAD.MOV.U32 R9, RZ, RZ, R45 ;  /* 0x000000ffff097224 */ /* 0x000fc400078e002d */
[----:B------:R-:W-:Y:S02]  /*2bd0*/  IMAD.MOV.U32 R10, RZ, RZ, R27 ;  /* 0x000000ffff0a7224 */ /* 0x000fe400078e001b */
[----:B------:R-:W-:Y:S02]  /*2be0*/  IMAD.MOV.U32 R11, RZ, RZ, R42 ;  /* 0x000000ffff0b7224 */ /* 0x000fe400078e002a */
[----:B---3--:R-:W-:Y:S02]  /*2bf0*/  IMAD.MOV.U32 R12, RZ, RZ, R28 ;  /* 0x000000ffff0c7224 */ /* 0x008fe400078e001c */
[----:B------:R-:W-:Y:S01]  /*2c00*/  IMAD.MOV.U32 R13, RZ, RZ, R41 ;  /* 0x000000ffff0d7224 */ /* 0x000fe200078e0029 */
[----:B------:R0:W-:Y:S01]  /*2c10*/  STL.128 [R1+0x1b0], R8 ;  /* 0x0001b00801007387 */ /* 0x0001e20000100c00 */
[----:B------:R-:W-:Y:S02]  /*2c20*/  IMAD.MOV.U32 R14, RZ, RZ, R29 ;  /* 0x000000ffff0e7224 */ /* 0x000fe400078e001d */
[----:B------:R-:W-:-:S02]  /*2c30*/  IMAD.MOV.U32 R15, RZ, RZ, R44 ;  /* 0x000000ffff0f7224 */ /* 0x000fc400078e002c */
[----:B------:R-:W-:Y:S02]  /*2c40*/  IMAD.MOV.U32 R28, RZ, RZ, R37 ;  /* 0x000000ffff1c7224 */ /* 0x000fe400078e0025 */
[----:B------:R-:W-:Y:S01]  /*2c50*/  IMAD.MOV.U32 R29, RZ, RZ, R38 ;  /* 0x000000ffff1d7224 */ /* 0x000fe200078e0026 */
[----:B------:R3:W-:Y:S01]  /*2c60*/  STL.128 [R1+0x190], R12 ;  /* 0x0001900c01007387 */ /* 0x0007e20000100c00 */
[----:B0-----:R-:W-:Y:S02]  /*2c70*/  IMAD.MOV.U32 R8, RZ, RZ, R31 ;  /* 0x000000ffff087224 */ /* 0x001fe400078e001f */
[----:B------:R-:W-:Y:S02]  /*2c80*/  IMAD.MOV.U32 R9, RZ, RZ, R46 ;  /* 0x000000ffff097224 */ /* 0x000fe400078e002e */
[----:B------:R-:W-:Y:S02]  /*2c90*/  IMAD.MOV.U32 R10, RZ, RZ, R32 ;  /* 0x000000ffff0a7224 */ /* 0x000fe400078e0020 */
[----:B------:R-:W-:-:S02]  /*2ca0*/  IMAD.MOV.U32 R11, RZ, RZ, R33 ;  /* 0x000000ffff0b7224 */ /* 0x000fc400078e0021 */
[--C-:B---3--:R-:W-:Y:S02]  /*2cb0*/  IMAD.X R13, RZ, RZ, R17.reuse, P2 ;  /* 0x000000ffff0d7224 */ /* 0x108fe400010e0611 */
[----:B------:R-:W-:Y:S01]  /*2cc0*/  IMAD.X R12, RZ, RZ, R17, P1 ;  /* 0x000000ffff0c7224 */ /* 0x000fe200008e0611 */
[----:B------:R0:W-:Y:S01]  /*2cd0*/  STL.128 [R1+0x1c0], R8 ;  /* 0x0001c00801007387 */ /* 0x0001e20000100c00 */
[----:B------:R-:W-:-:S05]  /*2ce0*/  IMAD.MOV.U32 R31, RZ, RZ, R43 ;  /* 0x000000ffff1f7224 */ /* 0x000fca00078e002b */
[----:B------:R-:W-:Y:S01]  /*2cf0*/  STL.128 [R1+0x200], R28 ;  /* 0x0002001c01007387 */ /* 0x000fe20000100c00 */
[----:B0-----:R-:W-:Y:S01]  /*2d00*/  IMAD.MOV.U32 R10, RZ, RZ, R20 ;  /* 0x000000ffff0a7224 */ /* 0x001fe200078e0014 */
[----:B------:R-:W-:Y:S01]  /*2d10*/  IADD3 R20, P0, R16, 0x138, RZ ;  /* 0x0000013810147810 */ /* 0x000fe20007f1e0ff */
[----:B------:R-:W-:Y:S02]  /*2d20*/  IMAD.MOV.U32 R11, RZ, RZ, R21 ;  /* 0x000000ffff0b7224 */ /* 0x000fe400078e0015 */
        /* <DEDUP_REMOVED lines=19> */
.L_x_12262:
[----:B------:R-:W-:Y:S05]  /*2e60*/  BSYNC B0 ;  /* 0x0000000000007941 */ /* 0x000fea0003800000 */
.L_x_12261:
        /* <DEDUP_REMOVED lines=8> */
.L_x_12264:
[----:B------:R-:W-:Y:S05]  /*2ef0*/  BSYNC B0 ;  /* 0x0000000000007941 */ /* 0x000fea0003800000 */
.L_x_12263:
[----:B------:R-:W-:Y:S04]  /*2f00*/  BSSY B0, `(.L_x_12265) ;  /* 0x0000004000007945 */ /* 0x000fe80003800000 */
[----:B-1----:R-:W-:Y:S05]  /*2f10*/  @P0 BRA `(.L_x_12266) ;  /* 0x0000000000080947 */ /* 0x002fea0003800000 */
[----:B------:R-:W1:Y:S02]  /*2f20*/  SYNCS.PHASECHK.TRANS64.TRYWAIT P0, [R24+URZ], R25 ;  /* 0x00000019180075a7 */ /* 0x000e64000800017f */
[----:B-1----:R-:W-:Y:S05]  /*2f30*/  @!P0 BRA `(.L_x_12267) ;  /* 0x0000025c00e88947 */ /* 0x002fea0003800000 */
.L_x_12266:
[----:B------:R-:W-:Y:S05]  /*2f40*/  BSYNC B0 ;  /* 0x0000000000007941 */ /* 0x000fea0003800000 */
.L_x_12265:
[----:B------:R-:W2:Y:S04]  /*2f50*/  LDL R13, [R1+0x210] ;  /* 0x00021000010d7983 */ /* 0x000ea80000100800 */
[----:B------:R-:W2:Y:S01]  /*2f60*/  LDL.64 R8, [R1+0xa0] ;  /* 0x0000a00001087983 */ /* 0x000ea20000100a00 */
[----:B------:R-:W-:Y:S05]  /*2f70*/  WARPSYNC.ALL ;  /* 0x0000000000007948 */ /* 0x000fea0003800000 */
[----:B01----:R-:W3:Y:S04]  /*2f80*/  LDL.64 R24, [R1+0x98] ;  /* 0x0000980001187983 */ /* 0x003ee80000100a00 */
        /* <DEDUP_REMOVED lines=54> */
.L_x_12513:
[----:B------:R-:W-:Y:S05]  /*32f0*/  BSYNC B0 ;  /* 0x0000000000007941 */ /* 0x000fea0003800000 */
.L_x_12268:
[----:B------:R-:W2:Y:S04]  /*3300*/  LDL R10, [R1+0x54] ;  /* 0x00005400010a7983 */ /* 0x000ea80000100800 */
[----:B0-----:R0:W5:Y:S01]  /*3310*/  LDL.64 R8, [R1+0x210] ;  /* 0x0002100001087983 */ /* 0x0011620000100a00 */
[----:B------:R-:W-:Y:S01]  /*3320*/  BSSY B0, `(.L_x_12270) ;  /* 0x0000005000007945 */ /* 0x000fe20003800000 */
[----:B--2---:R-:W-:-:S04]  /*3330*/  LOP3.LUT R10, R10, 0x1, RZ, 0xfc, !PT ;  /* 0x000000010a0a7812 */ /* 0x004fc800078efcff */
[----:B------:R-:W-:-:S13]  /*3340*/  ISETP.NE.AND P1, PT, R10, 0x3, PT ;  /* 0x000000030a00780c */ /* 0x000fda0003f25270 */
[----:B0-----:R-:W-:Y:S05]  /*3350*/  @!P1 BRA `(.L_x_12271) ;  /* 0x0000000000049947 */ /* 0x001fea0003800000 */
[----:B------:R-:W-:Y:S01]  /*3360*/  BPT.TRAP 0x1 ;  /* 0x000000040000795c */ /* 0x000fe20000300000 */
.L_x_12271:
[----:B------:R-:W-:Y:S05]  /*3370*/  BSYNC B0 ;  /* 0x0000000000007941 */ /* 0x000fea0003800000 */
.L_x_12270:
        /* <DEDUP_REMOVED lines=8> */
.L_x_12273:
[----:B------:R-:W-:Y:S05]  /*3400*/  BSYNC B0 ;  /* 0x0000000000007941 */ /* 0x000fea0003800000 */
.L_x_12272:
[----:B------:R-:W-:Y:S04]  /*3410*/  BSSY B0, `(.L_x_12274) ;  /* 0x0000004000007945 */ /* 0x000fe80003800000 */
[----:B-1----:R-:W-:Y:S05]  /*3420*/  @P0 BRA `(.L_x_12275) ;  /* 0x0000000000080947 */ /* 0x002fea0003800000 */
[----:B------:R-:W1:Y:S02]  /*3430*/  SYNCS.PHASECHK.TRANS64.TRYWAIT P0, [R8+URZ], R9 ;  /* 0x00000009080075a7 */ /* 0x000e64000800017f */
[----:B-1----:R-:W-:Y:S05]  /*3440*/  @!P0 BRA `(.L_x_12276) ;  /* 0x0000025800d08947 */ /* 0x002fea0003800000 */
.L_x_12275:
[----:B------:R-:W-:Y:S05]  /*3450*/  BSYNC B0 ;  /* 0x0000000000007941 */ /* 0x000fea0003800000 */
.L_x_12274:
        /* <DEDUP_REMOVED lines=244> */
[----:B------:R-:W-:-:S04]  /*43a0*/  IMAD.U32 R8, RZ, RZ, UR49 ;  /* 0x00000031ff087e24 */ /* 0x000fc8000f8e00ff */
[----:B-----5:R-:W-:Y:S01]  /*43b0*/  IMAD R9, R8, -0x60, R11 ;  /* 0xffffffa008097824 */ /* 0x020fe200078e020b */
[----:B------:R-:W-:Y:S01]  /*43c0*/  LOP3.LUT R8, R75, 0x7ffffffc, RZ, 0xc0, !PT ;  /* 0x7ffffffc4b087812 */ /* 0x000fe200078ec0ff */
[----:B------:R-:W-:Y:S01]  /*43d0*/  UMOV UR4, 0xffffffa0 ;  /* 0xffffffa000047882 */ /* 0x000fe20000000000 */
[----:B------:R-:W-:-:S03]  /*43e0*/  ISETP.GE.AND P2, PT, R72, 0x1, PT ;  /* 0x000000014800780c */ /* 0x000fc60003f46270 */
[----:B------:R-:W-:Y:S01]  /*43f0*/  IMAD.IADD R8, R73, 0x1, -R8 ;  /* 0x0000000149087824 */ /* 0x000fe200078e0a08 */
[----:B------:R-:W-:Y:S01]  /*4400*/  UIMAD UR4, UR49, UR4, 0x60 ;  /* 0x00000060310474a4 */ /* 0x000fe2000f8e0204 */
[----:B------:R-:W-:-:S05]  /*4410*/  LOP3.LUT R19, RZ, R19, RZ, 0x33, !PT ;  /* 0x00000013ff137212 */ /* 0x000fca00078e33ff */
[----:B------:R-:W-:Y:S01]  /*4420*/  IMAD.U32 R75, RZ, RZ, UR4 ;  /* 0x00000004ff4b7e24 */ /* 0x000fe2000f8e00ff */
[----:B------:R-:W-:Y:S03]  /*4430*/  BSSY B0, `(.L_x_12277) ;  /* 0x0000029000007945 */ /* 0x000fe60003800000 */
[----:B------:R-:W-:Y:S02]  /*4440*/  IMAD R76, R8, -0x2, R75 ;  /* 0xfffffffe084c7824 */ /* 0x000fe400078e024b */
[----:B------:R-:W-:Y:S02]  /*4450*/  VIADD R75, R20, UR4 ;  /* 0x00000004144b7c36 */ /* 0x000fe40008000000 */
[----:B--2---:R-:W-:-:S05]  /*4460*/  @P1 IMAD.HI.U32 R12, R77, R12, RZ ;  /* 0x0000000c4d0c1227 */ /* 0x004fca00078e00ff */
[----:B------:R-:W-:-:S05]  /*4470*/  @P1 SHF.R.U32.HI R77, RZ, R13, R12 ;  /* 0x0000000dff4d1219 */ /* 0x000fca000001160c */
[----:B------:R-:W1:Y:S01]  /*4480*/  SHFL.IDX PT, R21, R77, RZ, 0x1c1f ;  /* 0x001c1fff4d157589 */ /* 0x000e6200000e0000 */
[----:B------:R-:W-:-:S04]  /*4490*/  VIADD R13, R9, 0x61 ;  /* 0x00000061090d7836 */ /* 0x000fc80000000000 */
[C---:B------:R-:W-:Y:S02]  /*44a0*/  IMAD R13, R8.reuse, -0x2, R13 ;  /* 0xfffffffe080d7824 */ /* 0x040fe400078e020d */
[----:B------:R-:W-:Y:S02]  /*44b0*/  VIADD R9, R9, 0x60 ;  /* 0x0000006009097836 */ /* 0x000fe40000000000 */
[----:B------:R-:W-:Y:S02]  /*44c0*/  IMAD.IADD R10, R13, 0x1, -R14 ;  /* 0x000000010d0a7824 */ /* 0x000fe400078e0a0e */
        /* <DEDUP_REMOVED lines=18> */
.L_x_12282:
[----:B------:R-:W-:Y:S05]  /*45f0*/  BSYNC B2 ;  /* 0x0000000000027941 */ /* 0x000fea0003800000 */
.L_x_12281:
[----:B------:R-:W-:Y:S01]  /*4600*/  LOP3.LUT R13, RZ, R13, RZ, 0x33, !PT ;  /* 0x0000000dff0d7212 */ /* 0x000fe200078e33ff */
[----:B------:R-:W-:Y:S06]  /*4610*/  BRA `(.L_x_12283) ;  /* 0x0000000000187947 */ /* 0x000fec0003800000 */
.L_x_12280:
[----:B------:R-:W-:-:S13]  /*4620*/  ISETP.NE.AND P1, PT, R72, 0x1, PT ;  /* 0x000000014800780c */ /* 0x000fda0003f25270 */
[----:B------:R-:W-:Y:S05]  /*4630*/  @!P1 BRA `(.L_x_12283) ;  /* 0x0000000000109947 */ /* 0x000fea0003800000 */
[----:B------:R-:W2:Y:S04]  /*4640*/  LDL R10, [R198+0x1c] ;  /* 0x00001c00c60a7983 */ /* 0x000ea80000100800 */
[----:B------:R-:W3:Y:S01]  /*4650*/  LDL R20, [R198+0x20] ;  /* 0x00002000c6147983 */ /* 0x000ee20000100800 */
[----:B--2---:R-:W-:-:S05]  /*4660*/  IMAD.HI.U32 R13, R13, R10, RZ ;  /* 0x0000000a0d0d7227 */ /* 0x004fca00078e00ff */
[----:B---3--:R-:W-:-:S07]  /*4670*/  SHF.R.U32.HI R13, RZ, R20, R13 ;  /* 0x00000014ff0d7219 */ /* 0x008fce000001160d */
.L_x_12283:
[----:B------:R-:W-:Y:S05]  /*4680*/  BSYNC B1 ;  /* 0x0000000000017941 */ /* 0x000fea0003800000 */
.L_x_12279:
[----:B------:R-:W-:-:S05]  /*4690*/  IMAD R13, R72, R13, R76 ;  /* 0x0000000d480d7224 */ /* 0x000fca00078e024c */
[----:B------:R-:W-:Y:S02]  /*46a0*/  VIMNMX R8, R8, R13, !PT ;  /* 0x0000000d08087248 */ /* 0x000fe40007fe0100 */
[----:B------:R-:W-:-:S07]  /*46b0*/  VIADDMNMX R9, R13, R72, R9, PT ;  /* 0x000000480d097246 */ /* 0x000fce0003800109 */
.L_x_12278:
[----:B------:R-:W-:Y:S05]  /*46c0*/  BSYNC B0 ;  /* 0x0000000000007941 */ /* 0x000fea0003800000 */
.L_x_12277:
        /* <DEDUP_REMOVED lines=14> */
[C---:B------:R-:W-:Y:S02]  /*47b0*/  ISETP.LT.OR P4, PT, R9.reuse, 0x9, P4 ;  /* 0x000000090900780c */ /* 0x040fe40002781670 */
        /* <DEDUP_REMOVED lines=118> */
.L_x_12289:
[----:B------:R-:W-:Y:S05]  /*4f20*/  BSYNC B2 ;  /* 0x0000000000027941 */ /* 0x000fea0003800000 */
.L_x_12288:
[----:B------:R-:W-:Y:S01]  /*4f30*/  LOP3.LUT R11, RZ, R11, RZ, 0x33, !PT ;  /* 0x0000000bff0b7212 */ /* 0x000fe200078e33ff */
[----:B------:R-:W-:Y:S06]  /*4f40*/  BRA `(.L_x_12290) ;  /* 0x0000000000187947 */ /* 0x000fec0003800000 */
.L_x_12287:
[----:B------:R-:W-:-:S13]  /*4f50*/  ISETP.NE.AND P6, PT, R72, 0x1, PT ;  /* 0x000000014800780c */ /* 0x000fda0003fc5270 */
[----:B------:R-:W-:Y:S05]  /*4f60*/  @!P6 BRA `(.L_x_12290) ;  /* 0x000000000010e947 */ /* 0x000fea0003800000 */
[----:B------:R-:W2:Y:S04]  /*4f70*/  LDL R12, [R198+0x1c] ;  /* 0x00001c00c60c7983 */ /* 0x000ea80000100800 */
[----:B------:R-:W3:Y:S01]  /*4f80*/  LDL R14, [R198+0x20] ;  /* 0x00002000c60e7983 */ /* 0x000ee20000100800 */
[----:B--2---:R-:W-:-:S05]  /*4f90*/  IMAD.HI.U32 R11, R11, R12, RZ ;  /* 0x0000000c0b0b7227 */ /* 0x004fca00078e00ff */
[----:B---3--:R-:W-:-:S07]  /*4fa0*/  SHF.R.U32.HI R11, RZ, R14, R11 ;  /* 0x0000000eff0b7219 */ /* 0x008fce000001160b */
.L_x_12290:
[----:B------:R-:W-:Y:S05]  /*4fb0*/  BSYNC B1 ;  /* 0x0000000000017941 */ /* 0x000fea0003800000 */
.L_x_12286:
[----:B------:R-:W-:-:S05]  /*4fc0*/  IMAD R11, R72, R11, R76 ;  /* 0x0000000b480b7224 */ /* 0x000fca00078e024c */
[----:B------:R-:W-:Y:S02]  /*4fd0*/  VIADDMNMX R9, R11, R72, R9, PT ;  /* 0x000000480b097246 */ /* 0x000fe40003800109 */
[----:B------:R-:W-:-:S07]  /*4fe0*/  VIMNMX R8, R8, R11, !PT ;  /* 0x0000000b08087248 */ /* 0x000fce0007fe0100 */
.L_x_12285:
[----:B------:R-:W-:Y:S05]  /*4ff0*/  BSYNC B0 ;  /* 0x0000000000007941 */ /* 0x000fea0003800000 */
.L_x_12284:
        /* <DEDUP_REMOVED lines=13> */
[----:B------:R-:W3:Y:S01]  /*50d0*/  LDL R27, [R1+0x3f4] ;  /* 0x0003f400011b7983 */ /* 0x000ee20000100800 */
[----:B------:R-:W-:Y:S02]  /*50e0*/  ISETP.LT.OR P1, PT, R9, 0xa, P1 ;  /* 0x0000000a0900780c */ /* 0x000fe40000f21670 */
[----:B------:R-:W-:Y:S01]  /*50f0*/  ISETP.NE.AND P6, PT, R33, RZ, PT ;  /* 0x000000ff2100720c */ /* 0x000fe20003fc5270 */
[----:B------:R-:W4:Y:S01]  /*5100*/  LDL R149, [R1+0x234] ;  /* 0x0002340001957983 */ /* 0x000f220000100800 */
[----:B------:R-:W-:-:S02]  /*5110*/  FSEL R133, R31, -INF , !P1 ;  /* 0xff8000001f857808 */ /* 0x000fc40004800000 */
[----:B------:R-:W-:Y:S01]  /*5120*/  ISETP.NE.AND P1, PT, R28, RZ, PT ;  /* 0x000000ff1c00720c */ /* 0x000fe20003f25270 */
[----:B------:R-:W4:Y:S01]  /*5130*/  LDL R148, [R1+0x238] ;  /* 0x0002380001947983 */ /* 0x000f220000100800 */
[----:B------:R-:W-:Y:S02]  /*5140*/  FMNMX.FTZ R12, R65, R10, !PT ;  /* 0x0000000a410c7209 */ /* 0x000fe40007810000 */
[C---:B------:R-:W-:Y:S01]  /*5150*/  ISETP.GT.AND P1, PT, R8.reuse, 0x10, !P1 ;  /* 0x000000100800780c */ /* 0x040fe20004f24270 */
[----:B------:R-:W4:Y:S01]  /*5160*/  LDL R28, [R1+0x3f8] ;  /* 0x0003f800011c7983 */ /* 0x000f220000100800 */
[----:B------:R-:W-:Y:S02]  /*5170*/  FMNMX.FTZ R12, R15, R12, !PT ;  /* 0x0000000c0f0c7209 */ /* 0x000fe40007810000 */
[----:B------:R-:W-:Y:S01]  /*5180*/  ISETP.LT.OR P1, PT, R9, 0x11, P1 ;  /* 0x000000110900780c */ /* 0x000fe20000f21670 */
[----:B------:R-:W4:Y:S01]  /*5190*/  LDL R147, [R1+0x23c] ;  /* 0x00023c0001937983 */ /* 0x000f220000100800 */
[----:B------:R-:W-:-:S02]  /*51a0*/  ISETP.GT.AND P3, PT, R8, 0x50, !P3 ;  /* 0x000000500800780c */ /* 0x000fc40005f64270 */
[----:B------:R-:W-:Y:S01]  /*51b0*/  FSEL R163, R34, -INF , !P1 ;  /* 0xff80000022a37808 */ /* 0x000fe20004800000 */
[----:B------:R-:W4:Y:S01]  /*51c0*/  LDL R146, [R1+0x240] ;  /* 0x0002400001927983 */ /* 0x000f220000100800 */
[----:B------:R-:W-:Y:S02]  /*51d0*/  ISETP.NE.AND P1, PT, R29, RZ, PT ;  /* 0x000000ff1d00720c */ /* 0x000fe40003f25270 */
[C---:B------:R-:W-:Y:S01]  /*51e0*/  ISETP.GT.AND P4, PT, R8.reuse, 0x51, !P4 ;  /* 0x000000510800780c */ /* 0x040fe20006784270 */
[----:B------:R-:W4:Y:S01]  /*51f0*/  LDL R29, [R1+0x3fc] ;  /* 0x0003fc00011d7983 */ /* 0x000f220000100800 */
[C---:B------:R-:W-:Y:S02]  /*5200*/  ISETP.GT.AND P1, PT, R8.reuse, 0x11, !P1 ;  /* 0x000000110800780c */ /* 0x040fe40004f24270 */
[----:B------:R-:W-:Y:S01]  /*5210*/  ISETP.GT.AND P5, PT, R8, 0x58, !P5 ;  /* 0x000000580800780c */ /* 0x000fe20006fa4270 */
[----:B------:R-:W4:Y:S01]  /*5220*/  LDL R145, [R1+0x244] ;  /* 0x0002440001917983 */ /* 0x000f220000100800 */
[----:B------:R-:W-:-:S02]  /*5230*/  ISETP.LT.OR P1, PT, R9, 0x12, P1 ;  /* 0x000000120900780c */ /* 0x000fc40000f21670 */
[----:B------:R-:W-:Y:S01]  /*5240*/  ISETP.LT.OR P3, PT, R9, 0x51, P3 ;  /* 0x000000510900780c */ /* 0x000fe20001f61670 */
[----:B------:R-:W4:Y:S01]  /*5250*/  LDL R144, [R1+0x248] ;  /* 0x0002480001907983 */ /* 0x000f220000100800 */
[----:B------:R-:W-:Y:S02]  /*5260*/  FSEL R167, R35, -INF , !P1 ;  /* 0xff80000023a77808 */ /* 0x000fe40004800000 */
[----:B------:R-:W-:Y:S01]  /*5270*/  ISETP.GT.AND P1, PT, R8, 0x18, !P2 ;  /* 0x000000180800780c */ /* 0x000fe20005724270 */
[----:B------:R-:W4:Y:S01]  /*5280*/  LDL R143, [R1+0x24c] ;  /* 0x00024c00018f7983 */ /* 0x000f220000100800 */
[----:B------:R-:W-:Y:S02]  /*5290*/  ISETP.NE.AND P2, PT, R13, RZ, PT ;  /* 0x000000ff0d00720c */ /* 0x000fe40003f45270 */
[C---:B------:R-:W-:Y:S01]  /*52a0*/  ISETP.LT.OR P1, PT, R9.reuse, 0x19, P1 ;  /* 0x000000190900780c */ /* 0x040fe20000f21670 */
[----:B------:R-:W4:Y:S01]  /*52b0*/  LDL R141, [R1+0x250] ;  /* 0x00025000018d7983 */ /* 0x000f220000100800 */
[----:B------:R-:W-:-:S02]  /*52c0*/  ISETP.LT.OR P4, PT, R9, 0x52, P4 ;  /* 0x000000520900780c */ /* 0x000fc40002781670 */
[----:B------:R-:W-:Y:S01]  /*52d0*/  FSEL R171, R38, -INF , !P1 ;  /* 0xff80000026ab7808 */ /* 0x000fe20004800000 */
[----:B------:R-:W4:Y:S01]  /*52e0*/  LDL R140, [R1+0x254] ;  /* 0x00025400018c7983 */ /* 0x000f220000100800 */
[----:B------:R-:W-:Y:S02]  /*52f0*/  ISETP.GT.AND P1, PT, R8, 0x19, !P6 ;  /* 0x000000190800780c */ /* 0x000fe40007724270 */
[----:B------:R-:W-:Y:S01]  /*5300*/  ISETP.NE.AND P6, PT, R53, RZ, PT ;  /* 0x000000ff3500720c */ /* 0x000fe20003fc5270 */
[----:B------:R-:W4:Y:S01]  /*5310*/  LDL R139, [R1+0x258] ;  /* 0x00025800018b7983 */ /* 0x000f220000100800 */
[----:B------:R-:W-:Y:S02]  /*5320*/  ISETP.LT.OR P1, PT, R9, 0x1a, P1 ;  /* 0x0000001a0900780c */ /* 0x000fe40000f21670 */
[----:B------:R-:W-:Y:S01]  /*5330*/  FSEL R181, R66, -INF , !P3 ;  /* 0xff80000042b57808 */ /* 0x000fe20005800000 */
[----:B------:R-:W4:Y:S01]  /*5340*/  LDL R138, [R1+0x25c] ;  /* 0x00025c00018a7983 */ /* 0x000f220000100800 */
[----:B------:R-:W-:-:S02]  /*5350*/  FSEL R174, R39, -INF , !P1 ;  /* 0xff80000027ae7808 */ /* 0x000fc40004800000 */
[----:B------:R-:W-:Y:S01]  /*5360*/  ISETP.NE.AND P1, PT, R36, RZ, PT ;  /* 0x000000ff2400720c */ /* 0x000fe20003f25270 */
[----:B------:R-:W4:Y:S01]  /*5370*/  LDL R137, [R1+0x260] ;  /* 0x0002600001897983 */ /* 0x000f220000100800 */
[----:B------:R-:W-:Y:S02]  /*5380*/  ISETP.LT.OR P5, PT, R9, 0x59, P5 ;  /* 0x000000590900780c */ /* 0x000fe40002fa1670 */
[----:B------:R-:W-:Y:S01]  /*5390*/  ISETP.GT.AND P1, PT, R8, 0x20, !P1 ;  /* 0x000000200800780c */ /* 0x000fe20004f24270 */
[----:B------:R-:W4:Y:S01]  /*53a0*/  LDL R136, [R1+0x264] ;  /* 0x0002640001887983 */ /* 0x000f220000100800 */
[----:B------:R-:W-:Y:S02]  /*53b0*/  FSEL R182, R67, -INF , !P4 ;  /* 0xff80000043b67808 */ /* 0x000fe40006000000 */
[----:B------:R-:W-:Y:S01]  /*53c0*/  ISETP.LT.OR P1, PT, R9, 0x21, P1 ;  /* 0x000000210900780c */ /* 0x000fe20000f21670 */
[----:B------:R-:W4:Y:S01]  /*53d0*/  LDL R135, [R1+0x268] ;  /* 0x0002680001877983 */ /* 0x000f220000100800 */
[----:B------:R-:W-:-:S02]  /*53e0*/  FSEL R183, R70, -INF , !P5 ;  /* 0xff80000046b77808 */ /* 0x000fc40006800000 */
[----:B------:R-:W-:Y:S01]  /*53f0*/  FSEL R160, R42, -INF , !P1 ;  /* 0xff8000002aa07808 */ /* 0x000fe20004800000 */
[----:B------:R-:W4:Y:S01]  /*5400*/  LDL R130, [R1+0x26c] ;  /* 0x00026c0001827983 */ /* 0x000f220000100800 */
[----:B------:R-:W-:-:S03]  /*5410*/  ISETP.NE.AND P1, PT, R37, RZ, PT ;  /* 0x000000ff2500720c */ /* 0x000fc60003f25270 */
[----:B------:R-:W4:Y:S01]  /*5420*/  LDL R129, [R1+0x270] ;  /* 0x0002700001817983 */ /* 0x000f220000100800 */
[----:B------:R-:W-:-:S03]  /*5430*/  ISETP.GT.AND P1, PT, R8, 0x21, !P1 ;  /* 0x000000210800780c */ /* 0x000fc60004f24270 */
[----:B------:R-:W4:Y:S01]  /*5440*/  LDL R128, [R1+0x274] ;  /* 0x0002740001807983 */ /* 0x000f220000100800 */
[----:B------:R-:W-:-:S03]  /*5450*/  ISETP.LT.OR P1, PT, R9, 0x22, P1 ;  /* 0x000000220900780c */ /* 0x000fc60000f21670 */
[----:B------:R-:W4:Y:S01]  /*5460*/  LDL R127, [R1+0x278] ;  /* 0x00027800017f7983 */ /* 0x000f220000100800 */
[----:B------:R-:W-:Y:S02]  /*5470*/  FSEL R166, R43, -INF , !P1 ;  /* 0xff8000002ba67808 */ /* 0x000fe40004800000 */
[----:B------:R-:W-:Y:S01]  /*5480*/  ISETP.NE.AND P1, PT, R40, RZ, PT ;  /* 0x000000ff2800720c */ /* 0x000fe20003f25270 */
[----:B------:R-:W4:Y:S03]  /*5490*/  LDL R126, [R1+0x27c] ;  /* 0x00027c00017e7983 */ /* 0x000f260000100800 */
[----:B------:R-:W-:Y:S01]  /*54a0*/  ISETP.GT.AND P1, PT, R8, 0x28, !P1 ;  /* 0x000000280800780c */ /* 0x000fe20004f24270 */
[----:B------:R-:W4:Y:S03]  /*54b0*/  LDL R125, [R1+0x280] ;  /* 0x00028000017d7983 */ /* 0x000f260000100800 */
[----:B------:R-:W-:Y:S01]  /*54c0*/  ISETP.LT.OR P1, PT, R9, 0x29, P1 ;  /* 0x000000290900780c */ /* 0x000fe20000f21670 */
[----:B------:R-:W4:Y:S03]  /*54d0*/  LDL R124, [R1+0x284] ;  /* 0x00028400017c7983 */ /* 0x000f260000100800 */
[----:B------:R-:W-:Y:S01]  /*54e0*/  FSEL R170, R46, -INF , !P1 ;  /* 0xff8000002eaa7808 */ /* 0x000fe20004800000 */
[----:B------:R-:W4:Y:S01]  /*54f0*/  LDL R123, [R1+0x288] ;  /* 0x00028800017b7983 */ /* 0x000f220000100800 */
[----:B------:R-:W-:-:S03]  /*5500*/  ISETP.NE.AND P1, PT, R41, RZ, PT ;  /* 0x000000ff2900720c */ /* 0x000fc60003f25270 */
[----:B------:R-:W5:Y:S01]  /*5510*/  LDL R46, [R1+0x22c] ;  /* 0x00022c00012e7983 */ /* 0x000f620000100800 */
        /* <DEDUP_REMOVED lines=14> */
[----:B------:R-:W3:Y:S01]  /*5600*/  LDL R45, [R1+0x224] ;  /* 0x00022400012d7983 */ /* 0x000ee20000100800 */
        /* <DEDUP_REMOVED lines=28> */
[----:B------:R-:W-:-:S02]  /*57d0*/  ISETP.GT.AND P1, PT, R8, RZ, !P2 ;  /* 0x000000ff0800720c */ /* 0x000fc40005724270 */
[----:B------:R-:W-:Y:S01]  /*57e0*/  ISETP.NE.AND P2, PT, R57, RZ, PT ;  /* 0x000000ff3900720c */ /* 0x000fe20003f45270 */
[----:B------:R-:W4:Y:S01]  /*57f0*/  LDL R104, [R1+0x2d4] ;  /* 0x0002d40001687983 */ /* 0x000f220000100800 */
[----:B------:R-:W-:Y:S02]  /*5800*/  ISETP.LT.OR P1, PT, R9, 0x1, P1 ;  /* 0x000000010900780c */ /* 0x000fe40000f21670 */
[----:B------:R-:W-:Y:S01]  /*5810*/  ISETP.GT.AND P2, PT, R8, 0x49, !P2 ;  /* 0x000000490800780c */ /* 0x000fe20005744270 */
[----:B------:R-:W4:Y:S01]  /*5820*/  LDL R103, [R1+0x2d8] ;  /* 0x0002d80001677983 */ /* 0x000f220000100800 */
[----:B------:R-:W-:Y:S02]  /*5830*/  FSEL R142, R26, -INF , !P1 ;  /* 0xff8000001a8e7808 */ /* 0x000fe40004800000 */
[----:B------:R-:W-:Y:S01]  /*5840*/  ISETP.GT.AND P1, PT, R8, 0x41, !P6 ;  /* 0x000000410800780c */ /* 0x000fe20007724270 */
[----:B------:R-:W4:Y:S01]  /*5850*/  LDL R102, [R1+0x2dc] ;  /* 0x0002dc0001667983 */ /* 0x000f220000100800 */
[----:B------:R-:W-:-:S02]  /*5860*/  FMNMX.FTZ R11, R142, R131, !PT ;  /* 0x000000838e0b7209 */ /* 0x000fc40007810000 */
[----:B------:R-:W-:Y:S01]  /*5870*/  ISETP.LT.OR P1, PT, R9, 0x42, P1 ;  /* 0x000000420900780c */ /* 0x000fe20000f21670 */
[----:B------:R-:W4:Y:S01]  /*5880*/  LDL R101, [R1+0x2e0] ;  /* 0x0002e00001657983 */ /* 0x000f220000100800 */
[----:B------:R-:W-:Y:S02]  /*5890*/  FMNMX.FTZ R14, R132, R11, !PT ;  /* 0x0000000b840e7209 */ /* 0x000fe40007810000 */
[----:B------:R-:W-:Y:S01]  /*58a0*/  FMNMX.FTZ R11, R19, R12, !PT ;  /* 0x0000000c130b7209 */ /* 0x000fe20007810000 */
[----:B------:R-:W4:Y:S01]  /*58b0*/  LDL R100, [R1+0x2e4] ;  /* 0x0002e40001647983 */ /* 0x000f220000100800 */
[----:B------:R-:W-:Y:S02]  /*58c0*/  FMNMX.FTZ R14, R133, R14, !PT ;  /* 0x0000000e850e7209 */ /* 0x000fe40007810000 */
[----:B------:R-:W-:Y:S01]  /*58d0*/  FMNMX.FTZ R12, R134, R11, !PT ;  /* 0x0000000b860c7209 */ /* 0x000fe20007810000 */
[----:B------:R-:W4:Y:S01]  /*58e0*/  LDL R99, [R1+0x2e8] ;  /* 0x0002e80001637983 */ /* 0x000f220000100800 */
[----:B------:R-:W-:-:S02]  /*58f0*/  FMNMX.FTZ R14, R163, R14, !PT ;  /* 0x0000000ea30e7209 */ /* 0x000fc40007810000 */
[----:B------:R-:W-:Y:S01]  /*5900*/  FMNMX.FTZ R11, R21, R12, !PT ;  /* 0x0000000c150b7209 */ /* 0x000fe20007810000 */
        /* <DEDUP_REMOVED lines=26> */
[----:B------:R-:W-:Y:S01]  /*5ab0*/  FSEL R169, R59, -INF , !P1 ;  /* 0xff8000003ba97808 */ /* 0x000fe20004800000 */
[----:B------:R-:W4:Y:S01]  /*5ac0*/  LDL R89, [R1+0x310] ;  /* 0x0003100001597983 */ /* 0x000f220000100800 */
[----:B------:R-:W-:Y:S02]  /*5ad0*/  ISETP.NE.AND P1, PT, R56, RZ, PT ;  /* 0x000000ff3800720c */ /* 0x000fe40003f25270 */
[----:B------:R-:W-:Y:S01]  /*5ae0*/  FMNMX.FTZ R12, R191, R12, !PT ;  /* 0x0000000cbf0c7209 */ /* 0x000fe20007810000 */
[----:B------:R-:W4:Y:S01]  /*5af0*/  LDL R88, [R1+0x314] ;  /* 0x0003140001587983 */ /* 0x000f220000100800 */
[----:B------:R-:W-:Y:S02]  /*5b00*/  FMNMX.FTZ R14, R168, R11, !PT ;  /* 0x0000000ba80e7209 */ /* 0x000fe40007810000 */
[----:B------:R-:W-:Y:S01]  /*5b10*/  ISETP.NE.AND P6, PT, R24, RZ, PT ;  /* 0x000000ff1800720c */ /* 0x000fe20003fc5270 */
[----:B------:R-:W4:Y:S01]  /*5b20*/  LDL R87, [R1+0x318] ;  /* 0x0003180001577983 */ /* 0x000f220000100800 */
[----:B------:R-:W-:-:S02]  /*5b30*/  ISETP.GT.AND P1, PT, R8, 0x48, !P1 ;  /* 0x000000480800780c */ /* 0x000fc40004f24270 */
[----:B------:R-:W-:Y:S01]  /*5b40*/  FMNMX.FTZ R12, R199, R12, !PT ;  /* 0x0000000cc70c7209 */ /* 0x000fe20007810000 */
[----:B------:R-:W4:Y:S01]  /*5b50*/  LDL R86, [R1+0x31c] ;  /* 0x00031c0001567983 */ /* 0x000f220000100800 */
[----:B------:R-:W-:Y:S02]  /*5b60*/  FMNMX.FTZ R11, R173, R14, !PT ;  /* 0x0000000ead0b7209 */ /* 0x000fe40007810000 */
[----:B------:R-:W-:Y:S01]  /*5b70*/  ISETP.GT.AND P6, PT, R8, 0x59, !P6 ;  /* 0x000000590800780c */ /* 0x000fe200077c4270 */
[----:B------:R-:W4:Y:S01]  /*5b80*/  LDL R85, [R1+0x320] ;  /* 0x0003200001557983 */ /* 0x000f220000100800 */
[----:B------:R-:W-:Y:S02]  /*5b90*/  ISETP.LT.OR P1, PT, R9, 0x49, P1 ;  /* 0x000000490900780c */ /* 0x000fe40000f21670 */
[----:B------:R-:W-:Y:S01]  /*5ba0*/  FMNMX.FTZ R13, R185, R12, !PT ;  /* 0x0000000cb90d7209 */ /* 0x000fe20007810000 */
[----:B------:R-:W4:Y:S01]  /*5bb0*/  LDL R84, [R1+0x324] ;  /* 0x0003240001547983 */ /* 0x000f220000100800 */
[----:B------:R-:W-:-:S02]  /*5bc0*/  FMNMX.FTZ R8, R162, R11, !PT ;  /* 0x0000000ba2087209 */ /* 0x000fc40007810000 */
[----:B------:R-:W-:Y:S01]  /*5bd0*/  ISETP.LT.OR P2, PT, R9, 0x4a, P2 ;  /* 0x0000004a0900780c */ /* 0x000fe20001741670 */
[----:B------:R-:W4:Y:S01]  /*5be0*/  LDL R83, [R1+0x328] ;  /* 0x0003280001537983 */ /* 0x000f220000100800 */
[----:B------:R-:W-:Y:S02]  /*5bf0*/  FSEL R175, R62, -INF , !P1 ;  /* 0xff8000003eaf7808 */ /* 0x000fe40004800000 */
[----:B------:R-:W-:Y:S01]  /*5c00*/  FMNMX.FTZ R12, R186, R13, !PT ;  /* 0x0000000dba0c7209 */ /* 0x000fe20007810000 */
[----:B------:R-:W4:Y:S01]  /*5c10*/  LDL R82, [R1+0x32c] ;  /* 0x00032c0001527983 */ /* 0x000f220000100800 */
[----:B------:R-:W-:Y:S02]  /*5c20*/  FMNMX.FTZ R8, R169, R8, !PT ;  /* 0x00000008a9087209 */ /* 0x000fe40007810000 */
[----:B------:R-:W-:Y:S01]  /*5c30*/  FSEL R176, R63, -INF , !P2 ;  /* 0xff8000003fb07808 */ /* 0x000fe20005000000 */
        /* <DEDUP_REMOVED lines=10> */
[----:B------:R-:W-:-:S02]  /*5ce0*/  ISETP.LT.OR P6, PT, R9, 0x5a, P6 ;  /* 0x0000005a0900780c */ /* 0x000fc400037c1670 */
[----:B------:R-:W-:Y:S01]  /*5cf0*/  FMNMX.FTZ R8, R178, R11, !PT ;  /* 0x0000000bb2087209 */ /* 0x000fe20007810000 */
[----:B------:R-:W4:Y:S01]  /*5d00*/  LDL R77, [R1+0x340] ;  /* 0x00034000014d7983 */ /* 0x000f220000100800 */
[----:B------:R-:W-:Y:S02]  /*5d10*/  FMNMX.FTZ R12, R182, R13, !PT ;  /* 0x0000000db60c7209 */ /* 0x000fe40007810000 */
[----:B------:R-:W-:Y:S01]  /*5d20*/  FSEL R184, R71, -INF , !P6 ;  /* 0xff80000047b87808 */ /* 0x000fe20007000000 */
[----:B------:R-:W2:Y:S01]  /*5d30*/  LDL R11, [R1+0x450] ;  /* 0x00045000010b7983 */ /* 0x000ea20000100800 */
[----:B------:R-:W-:Y:S02]  /*5d40*/  FMNMX.FTZ R9, R179, R8, !PT ;  /* 0x00000008b3097209 */ /* 0x000fe40007810000 */
[----:B------:R-:W-:Y:S01]  /*5d50*/  FMNMX.FTZ R13, R183, R12, !PT ;  /* 0x0000000cb70d7209 */ /* 0x000fe20007810000 */
[----:B------:R-:W4:Y:S01]  /*5d60*/  LDL R76, [R1+0x344] ;  /* 0x00034400014c7983 */ /* 0x000f220000100800 */
[----:B------:R-:W-:-:S02]  /*5d70*/  FMNMX.FTZ R12, R180, R9, !PT ;  /* 0x00000009b40c7209 */ /* 0x000fc40007810000 */
[----:B------:R-:W-:Y:S01]  /*5d80*/  FMNMX.FTZ R13, R184, R13, !PT ;  /* 0x0000000db80d7209 */ /* 0x000fe20007810000 */
[----:B------:R-:W4:Y:S04]  /*5d90*/  LDL R75, [R1+0x348] ;  /* 0x00034800014b7983 */ /* 0x000f280000100800 */
[----:B------:R0:W-:Y:S04]  /*5da0*/  STL.64 [R1+0x430], R12 ;  /* 0x0004300c01007387 */ /* 0x0001e80000100a00 */
[----:B------:R-:W5:Y:S04]  /*5db0*/  LDL R26, [R1+0x434] ;  /* 0x00043400011a7983 */ /* 0x000f680000100800 */
[----:B------:R-:W1:Y:S04]  /*5dc0*/  SHFL.BFLY PT, R9, R12, 0x2, 0x1f ;  /* 0x0c401f000c097f89 */ /* 0x000e6800000e0000 */
[----:B0-----:R-:W4:Y:S04]  /*5dd0*/  LDL R13, [R1+0x3b8] ;  /* 0x0003b800010d7983 */ /* 0x001f280000100800 */
[----:B------:R-:W4:Y:S04]  /*5de0*/  LDL R74, [R1+0x34c] ;  /* 0x00034c00014a7983 */ /* 0x000f280000100800 */
[----:B------:R-:W4:Y:S04]  /*5df0*/  LDL R73, [R1+0x350] ;  /* 0x0003500001497983 */ /* 0x000f280000100800 */
[----:B------:R-:W4:Y:S04]  /*5e00*/  LDL R72, [R1+0x354] ;  /* 0x0003540001487983 */ /* 0x000f280000100800 */
[----:B------:R-:W4:Y:S01]  /*5e10*/  LDL R71, [R1+0x358] ;  /* 0x0003580001477983 */ /* 0x000f220000100800 */
[----:B-1----:R-:W-:-:S03]  /*5e20*/  FMNMX.FTZ R14, R12, R9, !PT ;  /* 0x000000090c0e7209 */ /* 0x002fc60007810000 */
[----:B------:R-:W4:Y:S04]  /*5e30*/  LDL R70, [R1+0x35c] ;  /* 0x00035c0001467983 */ /* 0x000f280000100800 */
[----:B------:R-:W0:Y:S04]  /*5e40*/  SHFL.BFLY PT, R9, R14, 0x1, 0x1f ;  /* 0x0c201f000e097f89 */ /* 0x000e2800000e0000 */
[----:B------:R-:W4:Y:S04]  /*5e50*/  LDL R12, [R1+0x3a8] ;  /* 0x0003a800010c7983 */ /* 0x000f280000100800 */
[----:B------:R-:W4:Y:S04]  /*5e60*/  LDL R69, [R1+0x360] ;  /* 0x0003600001457983 */ /* 0x000f280000100800 */
[----:B------:R-:W4:Y:S04]  /*5e70*/  LDL R68, [R1+0x364] ;  /* 0x0003640001447983 */ /* 0x000f280000100800 */
[----:B------:R-:W4:Y:S04]  /*5e80*/  LDL R67, [R1+0x368] ;  /* 0x0003680001437983 */ /* 0x000f280000100800 */
[----:B------:R-:W4:Y:S01]  /*5e90*/  LDL R66, [R1+0x36c] ;  /* 0x00036c0001427983 */ /* 0x000f220000100800 */
[----:B0-----:R-:W-:-:S03]  /*5ea0*/  FMNMX.FTZ R24, R14, R9, !PT ;  /* 0x000000090e187209 */ /* 0x001fc60007810000 */
[----:B------:R-:W4:Y:S04]  /*5eb0*/  LDL R49, [R1+0x370] ;  /* 0x0003700001317983 */ /* 0x000f280000100800 */
[----:B------:R0:W-:Y:S04]  /*5ec0*/  STL [R1+0x430], R24 ;  /* 0x0004301801007387 */ /* 0x0001e80000100800 */
[----:B------:R-:W3:Y:S04]  /*5ed0*/  LDL R156, [R1+0x430] ;  /* 0x00043000019c7983 */ /* 0x000ee80000100800 */
[----:B------:R-:W4:Y:S04]  /*5ee0*/  LDL.64 R8, [R1+0xa8] ;  /* 0x0000a80001087983 */ /* 0x000f280000100a00 */
[----:B------:R-:W4:Y:S04]  /*5ef0*/  LDL R14, [R1+0x3d0] ;  /* 0x0003d000010e7983 */ /* 0x000f280000100800 */
[----:B0-----:R-:W4:Y:S04]  /*5f00*/  LDL R24, [R1+0x3e8] ;  /* 0x0003e80001187983 */ /* 0x001f280000100800 */
[----:B------:R-:W4:Y:S04]  /*5f10*/  LDL R64, [R1+0x374] ;  /* 0x0003740001407983 */ /* 0x000f280000100800 */
        /* <DEDUP_REMOVED lines=31> */
[----:B-----5:R-:W0:Y:S02]  /*6110*/  SHFL.BFLY PT, R155, R26, 0x2, 0x1f ;  /* 0x0c401f001a9b7f89 */ /* 0x020e2400000e0000 */
[----:B0-----:R-:W-:-:S02]  /*6120*/  FMNMX.FTZ R155, R155, R26, !PT ;  /* 0x0000001a9b9b7209 */ /* 0x001fc40007810000 */
[----:B------:R-:W5:Y:S01]  /*6130*/  LDL R26, [R1+0x3f0] ;  /* 0x0003f000011a7983 */ /* 0x000f620000100800 */
[----:B---3--:R-:W-:Y:S01]  /*6140*/  FSETP.NEU.FTZ.AND P1, PT, R156, -INF , PT ;  /* 0xff8000009c00780b */ /* 0x008fe20003f3d000 */
[----:B--2---:R-:W-:-:S05]  /*6150*/  FMUL.FTZ R156, R11, R156 ;  /* 0x0000009c0b9c7220 */ /* 0x004fca0000410000 */
        /* <DEDUP_REMOVED lines=25> */
[----:B------:R-:W2:Y:S04]  /*62f0*/  LDL R21, [R1+0x414] ;  /* 0x0004140001157983 */ /* 0x000ea80000100800 */
[----:B------:R-:W3:Y:S04]  /*6300*/  LDL R156, [R1+0x418] ;  /* 0x00041800019c7983 */ /* 0x000ee80000100800 */
[----:B------:R-:W0:Y:S01]  /*6310*/  SHFL.BFLY PT, R10, R155, 0x1, 0x1f ;  /* 0x0c201f009b0a7f89 */ /* 0x000e2200000e0000 */
[----:B----4-:R-:W-:Y:S01]  /*6320*/  IMAD R158, R158, 0xc00, R8 ;  /* 0x00000c009e9e7824 */ /* 0x010fe200078e0208 */
[----:B------:R-:W-:Y:S02]  /*6330*/  MUFU.EX2 R65, R65 ;  /* 0x0000004100417308 */ /* 0x000fe40000000800 */
[----:B------:R1:W-:Y:S01]  /*6340*/  STL [R1+0x22c], R46 ;  /* 0x00022c2e01007387 */ /* 0x0003e20000100800 */
[----:B0-----:R-:W-:-:S04]  /*6350*/  FMNMX.FTZ R10, R155, R10, !PT ;  /* 0x0000000a9b0a7209 */ /* 0x001fc80007810000 */
[C---:B------:R-:W-:Y:S01]  /*6360*/  FSETP.NEU.FTZ.AND P1, PT, R10.reuse, -INF , PT ;  /* 0xff8000000a00780b */ /* 0x040fe20003f3d000 */
[----:B------:R-:W-:-:S05]  /*6370*/  FMUL.FTZ R8, R10, R11 ;  /* 0x0000000b0a087220 */ /* 0x000fca0000410000 */
[----:B------:R-:W-:Y:S01]  /*6380*/  FSEL R8, R8, RZ, P1 ;  /* 0x000000ff08087208 */ /* 0x000fe20000800000 */
[----:B-1----:R-:W0:Y:S04]  /*6390*/  MUFU.EX2 R46, R151 ;  /* 0x00000097002e7308 */ /* 0x002e280000000800 */
[-CC-:B------:R-:W-:Y:S01]  /*63a0*/  FFMA.FTZ R219, R132, R11.reuse, -R8.reuse ;  /* 0x0000000b84db7223 */ /* 0x180fe20000010808 */
[-CC-:B------:R-:W-:Y:S01]  /*63b0*/  FFMA.FTZ R223, R133, R11.reuse, -R8.reuse ;  /* 0x0000000b85df7223 */ /* 0x180fe20000010808 */
[-CC-:B------:R-:W-:Y:S01]  /*63c0*/  FFMA.FTZ R142, R142, R11.reuse, -R8.reuse ;  /* 0x0000000b8e8e7223 */ /* 0x180fe20000010808 */
[----:B------:R-:W-:Y:S01]  /*63d0*/  FFMA.FTZ R131, R131, R11, -R8 ;  /* 0x0000000b83837223 */ /* 0x000fe20000010808 */
[----:B------:R1:W-:Y:S02]  /*63e0*/  STL [R1+0x224], R45 ;  /* 0x0002242d01007387 */ /* 0x0003e40000100800 */
[----:B------:R-:W-:Y:S02]  /*63f0*/  MUFU.EX2 R219, R219 ;  /* 0x000000db00db7308 */ /* 0x000fe40000000800 */
[----:B------:R4:W-:Y:S04]  /*6400*/  STL [R1+0x3a8], R12 ;  /* 0x0003a80c01007387 */ /* 0x0009e80000100800 */
[----:B------:R0:W-:Y:S02]  /*6410*/  STL [R1+0x3b8], R13 ;  /* 0x0003b80d01007387 */ /* 0x0001e40000100800 */
[----:B-1----:R1:W-:Y:S02]  /*6420*/  MUFU.EX2 R45, R152 ;  /* 0x00000098002d7308 */ /* 0x0023e40000000800 */
[----:B------:R1:W-:Y:S06]  /*6430*/  STL [R1+0x3d0], R14 ;  /* 0x0003d00e01007387 */ /* 0x0003ec0000100800 */
[----:B----4-:R-:W-:Y:S08]  /*6440*/  MUFU.EX2 R12, R153 ;  /* 0x00000099000c7308 */ /* 0x010ff00000000800 */
[----:B0-----:R-:W-:Y:S08]  /*6450*/  MUFU.EX2 R13, R142 ;  /* 0x0000008e000d7308 */ /* 0x001ff00000000800 */
[----:B-1----:R-:W0:Y:S08]  /*6460*/  MUFU.EX2 R14, R131 ;  /* 0x00000083000e7308 */ /* 0x002e300000000800 */
[----:B------:R-:W1:Y:S01]  /*6470*/  MUFU.EX2 R223, R223 ;  /* 0x000000df00df7308 */ /* 0x000e620000000800 */
[----:B------:R4:W-:Y:S01]  /*6480*/  STL [R1+0x3e8], R24 ;  /* 0x0003e81801007387 */ /* 0x0009e20000100800 */
[----:B------:R-:W-:Y:S01]  /*6490*/  IMAD.MOV.U32 R159, RZ, RZ, R9 ;  /* 0x000000ffff9f7224 */ /* 0x000fe200078e0009 */
[----:B------:R-:W-:-:S02]  /*64a0*/  R2UR UR6, R158 ;  /* 0x000000009e0672ca */ /* 0x000fc400000e0000 */
[----:B------:R0:W-:Y:S01]  /*64b0*/  STL [R1+0x3ec], R25 ;  /* 0x0003ec1901007387 */ /* 0x0001e20000100800 */
[----:B----4-:R-:W-:-:S03]  /*64c0*/  VIADD R24, R158, 0x80 ;  /* 0x000000809e187836 */ /* 0x010fc60000000000 */
[----:B------:R4:W-:Y:S01]  /*64d0*/  STL [R1+0x3f4], R27 ;  /* 0x0003f41b01007387 */ /* 0x0009e20000100800 */
[----:B------:R-:W-:Y:S01]  /*64e0*/  R2UR UR7, R159 ;  /* 0x000000009f0772ca */ /* 0x000fe200000e0000 */
[--C-:B0-----:R-:W-:Y:S02]  /*64f0*/  IMAD.MOV.U32 R25, RZ, RZ, R9.reuse ;  /* 0x000000ffff197224 */ /* 0x101fe400078e0009 */
[----:B------:R0:W-:Y:S01]  /*6500*/  STL [R1+0x3f8], R28 ;  /* 0x0003f81c01007387 */ /* 0x0001e20000100800 */
[----:B------:R-:W-:Y:S01]  /*6510*/  R2UR UR10, R24 ;  /* 0x00000000180a72ca */ /* 0x000fe200000e0000 */
[----:B------:R-:W-:Y:S02]  /*6520*/  FADD.FTZ R24, R65, R46 ;  /* 0x0000002e41187221 */ /* 0x000fe40000010000 */
[----:B------:R1:W-:Y:S01]  /*6530*/  STL [R1+0x3fc], R29 ;  /* 0x0003fc1d01007387 */ /* 0x0003e20000100800 */
[----:B----4-:R-:W-:Y:S01]  /*6540*/  IMAD.MOV.U32 R27, RZ, RZ, R9 ;  /* 0x000000ffff1b7224 */ /* 0x010fe200078e0009 */
[----:B------:R-:W-:-:S02]  /*6550*/  F2FP.BF16.F32.PACK_AB R152, R46, R65 ;  /* 0x000000412e98723e */ /* 0x000fc400000010ff */
[----:B------:R4:W-:Y:S01]  /*6560*/  STL [R1+0x220], R154 ;  /* 0x0002209a01007387 */ /* 0x0009e20000100800 */
[----:B0-----:R-:W-:Y:S01]  /*6570*/  VIADD R28, R158, 0x180 ;  /* 0x000001809e1c7836 */ /* 0x001fe20000000000 */
[----:B------:R-:W-:Y:S01]  /*6580*/  F2FP.BF16.F32.PACK_AB R153, R14, R13 ;  /* 0x0000000d0e99723e */ /* 0x000fe200000010ff */
[----:B-1----:R-:W-:Y:S01]  /*6590*/  IMAD.MOV.U32 R29, RZ, RZ, R9 ;  /* 0x000000ffff1d7224 */ /* 0x002fe200078e0009 */
[----:B------:R-:W-:Y:S02]  /*65a0*/  F2FP.BF16.F32.PACK_AB R155, R223, R219 ;  /* 0x000000dbdf9b723e */ /* 0x000fe400000010ff */
[----:B----4-:R-:W-:Y:S01]  /*65b0*/  F2FP.BF16.F32.PACK_AB R154, R12, R45 ;  /* 0x0000002d0c9a723e */ /* 0x010fe200000010ff */
[----:B------:R-:W-:Y:S01]  /*65c0*/  STL [R1+0x228], R47 ;  /* 0x0002282f01007387 */ /* 0x000fe20000100800 */
[----:B------:R-:W-:Y:S01]  /*65d0*/  R2UR UR11, R25 ;  /* 0x00000000190b72ca */ /* 0x000fe200000e0000 */
[----:B------:R-:W-:Y:S01]  /*65e0*/  FADD.FTZ R159, R45, R24 ;  /* 0x000000182d9f7221 */ /* 0x000fe20000010000 */
[----:B------:R-:W-:Y:S01]  /*65f0*/  R2UR UR15, R27 ;  /* 0x000000001b0f72ca */ /* 0x000fe200000e0000 */
[----:B------:R-:W-:Y:S01]  /*6600*/  STL [R1+0x230], R150 ;  /* 0x0002309601007387 */ /* 0x000fe20000100800 */
[----:B------:R-:W-:-:S02]  /*6610*/  R2UR UR18, R28 ;  /* 0x000000001c1272ca */ /* 0x000fc400000e0000 */
[----:B------:R-:W-:Y:S01]  /*6620*/  R2UR UR19, R29 ;  /* 0x000000001d1372ca */ /* 0x000fe200000e0000 */
        /* <DEDUP_REMOVED lines=21> */
[----:B-----5:R0:W-:Y:S04]  /*6780*/  STL [R1+0x3f0], R26 ;  /* 0x0003f01a01007387 */ /* 0x0201e80000100800 */
[----:B------:R-:W-:Y:S01]  /*6790*/  STL [R1+0x288], R123 ;  /* 0x0002887b01007387 */ /* 0x000fe20000100800 */
[----:B0-----:R-:W-:-:S03]  /*67a0*/  VIADD R26, R158, 0x100 ;  /* 0x000001009e1a7836 */ /* 0x001fc60000000000 */
[----:B------:R-:W-:Y:S04]  /*67b0*/  STL [R1+0x28c], R122 ;  /* 0x00028c7a01007387 */ /* 0x000fe80000100800 */
        /* <DEDUP_REMOVED lines=92> */
[-CC-:B------:R-:W-:Y:S01]  /*6d80*/  FFMA.FTZ R167, R167, R11.reuse, -R8.reuse ;  /* 0x0000000ba7a77223 */ /* 0x180fe20000010808 */
[-CC-:B------:R-:W-:Y:S01]  /*6d90*/  FFMA.FTZ R171, R171, R11.reuse, -R8.reuse ;  /* 0x0000000babab7223 */ /* 0x180fe20000010808 */
[----:B--2---:R-:W-:Y:S01]  /*6da0*/  STL [R1+0x414], R21 ;  /* 0x0004141501007387 */ /* 0x004fe20000100800 */
[----:B------:R-:W-:Y:S03]  /*6db0*/  MUFU.EX2 R15, R15 ;  /* 0x0000000f000f7308 */ /* 0x000fe60000000800 */
[----:B---3--:R0:W-:Y:S04]  /*6dc0*/  STL [R1+0x418], R156 ;  /* 0x0004189c01007387 */ /* 0x0081e80000100800 */
[----:B------:R2:W-:Y:S01]  /*6dd0*/  STL [R1+0x41c], R157 ;  /* 0x00041c9d01007387 */ /* 0x0005e20000100800 */
[----:B------:R-:W3:Y:S08]  /*6de0*/  MUFU.EX2 R19, R19 ;  /* 0x0000001300137308 */ /* 0x000ef00000000800 */
[----:B------:R-:W-:Y:S08]  /*6df0*/  MUFU.EX2 R20, R20 ;  /* 0x0000001400147308 */ /* 0x000ff00000000800 */
[----:B------:R-:W4:Y:S08]  /*6e00*/  MUFU.EX2 R215, R215 ;  /* 0x000000d700d77308 */ /* 0x000f300000000800 */
[----:B0-----:R0:W-:Y:S08]  /*6e10*/  MUFU.EX2 R156, R167 ;  /* 0x000000a7009c7308 */ /* 0x0011f00000000800 */
[----:B--2---:R2:W-:Y:S01]  /*6e20*/  MUFU.EX2 R157, R171 ;  /* 0x000000ab009d7308 */ /* 0x0045e20000000800 */
[-CC-:B0-----:R-:W-:Y:S01]  /*6e30*/  FFMA.FTZ R167, R160, R11.reuse, -R8.reuse ;  /* 0x0000000ba0a77223 */ /* 0x181fe20000010808 */
[-CC-:B------:R-:W-:Y:S01]  /*6e40*/  FFMA.FTZ R160, R170, R11.reuse, -R8.reuse ;  /* 0x0000000baaa07223 */ /* 0x180fe20000010808 */
[-CC-:B--2---:R-:W-:Y:S01]  /*6e50*/  FFMA.FTZ R171, R166, R11.reuse, -R8.reuse ;  /* 0x0000000ba6ab7223 */ /* 0x184fe20000010808 */
[----:B------:R-:W-:-:S04]  /*6e60*/  FFMA.FTZ R166, R172, R11, -R8 ;  /* 0x0000000baca67223 */ /* 0x000fc80000010808 */
[----:B------:R-:W-:Y:S08]  /*6e70*/  MUFU.EX2 R207, R207 ;  /* 0x000000cf00cf7308 */ /* 0x000ff00000000800 */
[----:B------:R-:W-:Y:S08]  /*6e80*/  MUFU.EX2 R212, R212 ;  /* 0x000000d400d47308 */ /* 0x000ff00000000800 */
[----:B------:R-:W-:Y:S08]  /*6e90*/  MUFU.EX2 R213, R213 ;  /* 0x000000d500d57308 */ /* 0x000ff00000000800 */
[----:B------:R-:W-:Y:S08]  /*6ea0*/  MUFU.EX2 R214, R214 ;  /* 0x000000d600d67308 */ /* 0x000ff00000000800 */
[----:B------:R-:W-:Y:S01]  /*6eb0*/  MUFU.EX2 R167, R167 ;  /* 0x000000a700a77308 */ /* 0x000fe20000000800 */
[----:B------:R-:W-:-:S02]  /*6ec0*/  WARPGROUP.DEPBAR.LE gsb0, 0x0 ;  /* 0x00008000000079c5 */ /* 0x000fc40000010000 */
[-CC-:B------:R-:W-:Y:S01]  /*6ed0*/  FFMA.FTZ R152, R163, R11.reuse, -R8.reuse ;  /* 0x0000000ba3987223 */ /* 0x180fe20000010808 */
[----:B------:R-:W-:-:S04]  /*6ee0*/  FFMA.FTZ R163, R174, R11, -R8 ;  /* 0x0000000baea37223 */ /* 0x000fc80000010808 */
[----:B------:R3:W0:Y:S08]  /*6ef0*/  MUFU.EX2 R21, R152 ;  /* 0x0000009800157308 */ /* 0x0006300000000800 */
[----:B------:R-:W2:Y:S01]  /*6f00*/  MUFU.EX2 R163, R163 ;  /* 0x000000a300a37308 */ /* 0x000ea20000000800 */
[----:B---3--:R-:W-:Y:S02]  /*6f10*/  F2FP.BF16.F32.PACK_AB R152, R19, R15 ;  /* 0x0000000f1398723e */ /* 0x008fe400000010ff */
[----:B----4-:R-:W-:Y:S01]  /*6f20*/  F2FP.BF16.F32.PACK_AB R154, R215, R20 ;  /* 0x00000014d79a723e */ /* 0x010fe200000010ff */
[----:B------:R-:W-:Y:S01]  /*6f30*/  STL.128 [R1+0x220], R24 ;  /* 0x0002201801007387 */ /* 0x000fe20000100c00 */
[----:B0-----:R-:W-:-:S03]  /*6f40*/  F2FP.BF16.F32.PACK_AB R153, R156, R21 ;  /* 0x000000159c99723e */ /* 0x001fc600000010ff */
[----:B------:R-:W-:Y:S04]  /*6f50*/  STL.128 [R1+0x230], R28 ;  /* 0x0002301c01007387 */ /* 0x000fe80000100c00 */
[----:B------:R-:W-:Y:S01]  /*6f60*/  STL.128 [R1+0x240], R32 ;  /* 0x0002402001007387 */ /* 0x000fe20000100c00 */
[----:B--2---:R-:W-:-:S03]  /*6f70*/  F2FP.BF16.F32.PACK_AB R155, R163, R157 ;  /* 0x0000009da39b723e */ /* 0x004fc600000010ff */
        /* <DEDUP_REMOVED lines=31> */
[----:B------:R-:W0:Y:S08]  /*7170*/  MUFU.EX2 R171, R171 ;  /* 0x000000ab00ab7308 */ /* 0x000e300000000800 */
[----:B------:R-:W-:Y:S08]  /*7180*/  MUFU.EX2 R160, R160 ;  /* 0x000000a000a07308 */ /* 0x000ff00000000800 */
[----:B------:R-:W2:Y:S01]  /*7190*/  MUFU.EX2 R166, R166 ;  /* 0x000000a600a67308 */ /* 0x000ea20000000800 */
[----:B------:R-:W-:Y:S01]  /*71a0*/  FADD.FTZ R14, R13, R14 ;  /* 0x0000000e0d0e7221 */ /* 0x000fe20000010000 */
[-CC-:B------:R-:W-:Y:S01]  /*71b0*/  FFMA.FTZ R161, R161, R11.reuse, -R8.reuse ;  /* 0x0000000ba1a17223 */ /* 0x180fe20000010808 */
[-CC-:B------:R-:W-:Y:S01]  /*71c0*/  FFMA.FTZ R165, R165, R11.reuse, -R8.reuse ;  /* 0x0000000ba5a57223 */ /* 0x180fe20000010808 */
[-CC-:B------:R-:W-:Y:S01]  /*71d0*/  FFMA.FTZ R13, R173, R11.reuse, -R8.reuse ;  /* 0x0000000bad0d7223 */ /* 0x180fe20000010808 */
[----:B------:R-:W-:Y:S01]  /*71e0*/  FFMA.FTZ R168, R168, R11, -R8 ;  /* 0x0000000ba8a87223 */ /* 0x000fe20000010808 */
[----:B------:R-:W-:-:S02]  /*71f0*/  FADD.FTZ R159, R12, R159 ;  /* 0x0000009f0c9f7221 */ /* 0x000fc40000010000 */
[----:B------:R-:W-:Y:S08]  /*7200*/  MUFU.EX2 R189, R189 ;  /* 0x000000bd00bd7308 */ /* 0x000ff00000000800 */
[----:B------:R-:W3:Y:S08]  /*7210*/  MUFU.EX2 R190, R190 ;  /* 0x000000be00be7308 */ /* 0x000ef00000000800 */
[----:B------:R-:W-:Y:S08]  /*7220*/  MUFU.EX2 R191, R191 ;  /* 0x000000bf00bf7308 */ /* 0x000ff00000000800 */
[----:B------:R-:W4:Y:S08]  /*7230*/  MUFU.EX2 R199, R199 ;  /* 0x000000c700c77308 */ /* 0x000f300000000800 */
[----:B------:R-:W-:Y:S08]  /*7240*/  MUFU.EX2 R161, R161 ;  /* 0x000000a100a17308 */ /* 0x000ff00000000800 */
[----:B------:R-:W5:Y:S08]  /*7250*/  MUFU.EX2 R165, R165 ;  /* 0x000000a500a57308 */ /* 0x000f700000000800 */
[----:B------:R-:W-:Y:S08]  /*7260*/  MUFU.EX2 R12, R168 ;  /* 0x000000a8000c7308 */ /* 0x000ff00000000800 */
[----:B------:R-:W1:Y:S01]  /*7270*/  MUFU.EX2 R13, R13 ;  /* 0x0000000d000d7308 */ /* 0x000e620000000800 */
[----:B------:R-:W-:-:S02]  /*7280*/  WARPGROUP.DEPBAR.LE gsb0, 0x0 ;  /* 0x00008000000079c5 */ /* 0x000fc40000010000 */
[----:B------:R-:W-:Y:S02]  /*7290*/  F2FP.BF16.F32.PACK_AB R152, R212, R207 ;  /* 0x000000cfd498723e */ /* 0x000fe400000010ff */
[----:B------:R-:W-:Y:S02]  /*72a0*/  F2FP.BF16.F32.PACK_AB R154, R214, R213 ;  /* 0x000000d5d69a723e */ /* 0x000fe400000010ff */
[----:B0-----:R-:W-:Y:S02]  /*72b0*/  F2FP.BF16.F32.PACK_AB R153, R171, R167 ;  /* 0x000000a7ab99723e */ /* 0x001fe400000010ff */
        /* <DEDUP_REMOVED lines=36> */
[-CC-:B------:R-:W-:Y:S01]  /*7500*/  FFMA.FTZ R175, R175, R11.reuse, -R8.reuse ;  /* 0x0000000bafaf7223 */ /* 0x180fe20000010808 */
[-CC-:B------:R-:W-:Y:S01]  /*7510*/  FFMA.FTZ R176, R176, R11.reuse, -R8.reuse ;  /* 0x0000000bb0b07223 */ /* 0x180fe20000010808 */
[-C--:B------:R-:W-:Y:S01]  /*7520*/  FFMA.FTZ R181, R181, R11.reuse, -R8 ;  /* 0x0000000bb5b57223 */ /* 0x080fe20000010808 */
[----:B------:R-:W-:Y:S01]  /*7530*/  FADD.FTZ R223, R223, R14 ;  /* 0x0000000edfdf7221 */ /* 0x000fe20000010000 */
[-CC-:B------:R-:W-:Y:S01]  /*7540*/  FFMA.FTZ R14, R162, R11.reuse, -R8.reuse ;  /* 0x0000000ba20e7223 */ /* 0x180fe20000010808 */
[-CC-:B------:R-:W-:Y:S01]  /*7550*/  FFMA.FTZ R182, R182, R11.reuse, -R8.reuse ;  /* 0x0000000bb6b67223 */ /* 0x180fe20000010808 */
[-CC-:B------:R-:W-:Y:S01]  /*7560*/  FFMA.FTZ R183, R183, R11.reuse, -R8.reuse ;  /* 0x0000000bb7b77223 */ /* 0x180fe20000010808 */
[----:B------:R-:W-:Y:S01]  /*7570*/  FFMA.FTZ R184, R184, R11, -R8 ;  /* 0x0000000bb8b87223 */ /* 0x000fe20000010808 */
[----:B------:R-:W-:Y:S08]  /*7580*/  MUFU.EX2 R185, R185 ;  /* 0x000000b900b97308 */ /* 0x000ff00000000800 */
[----:B------:R-:W0:Y:S08]  /*7590*/  MUFU.EX2 R186, R186 ;  /* 0x000000ba00ba7308 */ /* 0x000e300000000800 */
[----:B------:R-:W-:Y:S08]  /*75a0*/  MUFU.EX2 R187, R187 ;  /* 0x000000bb00bb7308 */ /* 0x000ff00000000800 */
[----:B------:R-:W2:Y:S08]  /*75b0*/  MUFU.EX2 R188, R188 ;  /* 0x000000bc00bc7308 */ /* 0x000eb00000000800 */
[----:B------:R-:W-:Y:S01]  /*75c0*/  MUFU.EX2 R14, R14 ;  /* 0x0000000e000e7308 */ /* 0x000fe20000000800 */
[----:B------:R-:W-:Y:S01]  /*75d0*/  R2UR UR7, R9 ;  /* 0x00000000090772ca */ /* 0x000fe200000e0000 */
[----:B------:R-:W-:-:S02]  /*75e0*/  WARPGROUP.DEPBAR.LE gsb0, 0x0 ;  /* 0x00008000000079c5 */ /* 0x000fc40000010000 */
[----:B---3--:R-:W-:Y:S02]  /*75f0*/  F2FP.BF16.F32.PACK_AB R152, R190, R189 ;  /* 0x000000bdbe98723e */ /* 0x008fe400000010ff */
[----:B----4-:R-:W-:Y:S02]  /*7600*/  F2FP.BF16.F32.PACK_AB R154, R199, R191 ;  /* 0x000000bfc79a723e */ /* 0x010fe400000010ff */
[----:B-----5:R-:W-:Y:S02]  /*7610*/  F2FP.BF16.F32.PACK_AB R153, R165, R161 ;  /* 0x000000a1a599723e */ /* 0x020fe400000010ff */
[----:B-1----:R-:W-:Y:S01]  /*7620*/  F2FP.BF16.F32.PACK_AB R155, R13, R12 ;  /* 0x0000000c0d9b723e */ /* 0x002fe200000010ff */
        /* <DEDUP_REMOVED lines=32> */
[----:B-1----:R-:W-:-:S06]  /*7830*/  WARPGROUP.ARRIVE ;  /* 0x00000000000079c5 */ /* 0x002fcc0000000000 */
[----:B------:R-:W-:Y:S01]  /*7840*/  HGMMA.64x256x16.F32.BF16 R24, R152, gdesc[UR16].tnspB, R24, gsb0 ;  /* 0x43e0001098187df0 */ /* 0x000fe20008001818 */
        /* <DEDUP_REMOVED lines=9> */
[----:B------:R-:W-:Y:S01]  /*78e0*/  FADD.FTZ R152, R15, R159 ;  /* 0x0000009f0f987221 */ /* 0x000fe20000010000 */
[----:B------:R-:W-:Y:S01]  /*78f0*/  FFMA.FTZ R15, R169, R11, -R8 ;  /* 0x0000000ba90f7223 */ /* 0x000fe20000010808 */
[----:B------:R-:W-:Y:S02]  /*7900*/  VIADD R8, R158, 0x200 ;  /* 0x000002009e087836 */ /* 0x000fe40000000000 */
[----:B------:R-:W-:Y:S01]  /*7910*/  FADD.FTZ R19, R19, R152 ;  /* 0x0000009813137221 */ /* 0x000fe20000010000 */
[----:B------:R-:W-:Y:S02]  /*7920*/  MUFU.EX2 R11, R175 ;  /* 0x000000af000b7308 */ /* 0x000fe40000000800 */
[----:B------:R-:W-:Y:S01]  /*7930*/  R2UR UR6, R8 ;  /* 0x00000000080672ca */ /* 0x000fe200000e0000 */
[----:B------:R-:W-:-:S05]  /*7940*/  FADD.FTZ R8, R20, R19 ;  /* 0x0000001314087221 */ /* 0x000fca0000010000 */
[----:B------:R-:W1:Y:S01]  /*7950*/  MUFU.EX2 R15, R15 ;  /* 0x0000000f000f7308 */ /* 0x000e620000000800 */
[----:B0-----:R-:W-:Y:S02]  /*7960*/  F2FP.BF16.F32.PACK_AB R152, R186, R185 ;  /* 0x000000b9ba98723e */ /* 0x001fe400000010ff */
[----:B--2---:R-:W-:Y:S01]  /*7970*/  F2FP.BF16.F32.PACK_AB R154, R188, R187 ;  /* 0x000000bbbc9a723e */ /* 0x004fe200000010ff */
[----:B------:R-:W-:Y:S04]  /*7980*/  STL.128 [R1+0x220], R24 ;  /* 0x0002201801007387 */ /* 0x000fe80000100c00 */
[----:B------:R-:W0:Y:S01]  /*7990*/  MUFU.EX2 R20, R176 ;  /* 0x000000b000147308 */ /* 0x000e220000000800 */
[----:B------:R-:W-:Y:S04]  /*79a0*/  STL.128 [R1+0x230], R28 ;  /* 0x0002301c01007387 */ /* 0x000fe80000100c00 */
[----:B------:R-:W-:Y:S01]  /*79b0*/  STL.128 [R1+0x240], R32 ;  /* 0x0002402001007387 */ /* 0x000fe20000100c00 */
[----:B-1----:R-:W-:-:S03]  /*79c0*/  F2FP.BF16.F32.PACK_AB R153, R15, R14 ;  /* 0x0000000e0f99723e */ /* 0x002fc600000010ff */
[----:B------:R-:W-:Y:S04]  /*79d0*/  STL.128 [R1+0x250], R36 ;  /* 0x0002502401007387 */ /* 0x000fe80000100c00 */
[----:B------:R-:W-:Y:S01]  /*79e0*/  STL.128 [R1+0x260], R40 ;  /* 0x0002602801007387 */ /* 0x000fe20000100c00 */
[----:B0-----:R-:W-:-:S03]  /*79f0*/  F2FP.BF16.F32.PACK_AB R155, R20, R11 ;  /* 0x0000000b149b723e */ /* 0x001fc600000010ff */
        /* <DEDUP_REMOVED lines=27> */
[----:B------:R-:W-:-:S03]  /*7bb0*/  FADD.FTZ R223, R21, R223 ;  /* 0x000000df15df7221 */ /* 0x000fc60000010000 */
[----:B------:R-:W2:Y:S01]  /*7bc0*/  @!P0 LDL R19, [R1+0x210] ;  /* 0x0002100001138983 */ /* 0x000ea20000100800 */
[----:B0-----:R-:W-:-:S06]  /*7bd0*/  WARPGROUP.ARRIVE ;  /* 0x00000000000079c5 */ /* 0x001fcc0000000000 */
[----:B------:R-:W-:Y:S01]  /*7be0*/  HGMMA.64x256x16.F32.BF16 R24, R152, gdesc[UR4].tnspB, R24, gsb0 ;  /* 0x43e0000498187df0 */ /* 0x000fe20008001818 */
[----:B------:R-:W-:-:S04]  /*7bf0*/  FADD.FTZ R8, R215, R8 ;  /* 0x00000008d7087221 */ /* 0x000fc80000010000 */
[----:B------:R-:W-:Y:S01]  /*7c00*/  FADD.FTZ R207, R207, R8 ;  /* 0x00000008cfcf7221 */ /* 0x000fe20000010000 */
[----:B------:R-:W-:Y:S01]  /*7c10*/  VIADD R8, R158, 0x280 ;  /* 0x000002809e087836 */ /* 0x000fe20000000000 */
[----:B------:R-:W-:-:S04]  /*7c20*/  R2UR UR7, R9 ;  /* 0x00000000090772ca */ /* 0x000fc800000e0000 */
[----:B------:R-:W-:Y:S01]  /*7c30*/  R2UR UR6, R8 ;  /* 0x00000000080672ca */ /* 0x000fe200000e0000 */
[----:B------:R-:W-:Y:S01]  /*7c40*/  FADD.FTZ R156, R156, R223 ;  /* 0x000000df9c9c7221 */ /* 0x000fe20000010000 */
[----:B------:R-:W3:Y:S03]  /*7c50*/  @!P0 LDL.64 R8, [R1+0x68] ;  /* 0x0000680001088983 */ /* 0x000ee60000100a00 */
[----:B------:R-:W-:-:S04]  /*7c60*/  FADD.FTZ R156, R157, R156 ;  /* 0x0000009c9d9c7221 */ /* 0x000fc80000010000 */
[----:B------:R-:W-:-:S04]  /*7c70*/  FADD.FTZ R156, R163, R156 ;  /* 0x0000009ca39c7221 */ /* 0x000fc80000010000 */
[----:B------:R-:W-:-:S04]  /*7c80*/  FADD.FTZ R156, R167, R156 ;  /* 0x0000009ca79c7221 */ /* 0x000fc80000010000 */
        /* <DEDUP_REMOVED lines=230> */
[----:B------:R-:W-:Y:S01]  /*8af0*/  STL [R1+0x88], RZ ;  /* 0x000088ff01007387 */ /* 0x000fe20000100800 */
[----:B------:R-:W-:-:S02]  /*8b00*/  FADD.FTZ R181, R184, R181 ;  /* 0x000000b5b8b57221 */ /* 0x000fc40000010000 */
        /* <DEDUP_REMOVED lines=161> */
.L_x_12293:
[----:B------:R-:W-:-:S13]  /*9520*/  ISETP.NE.AND P1, PT, R5, 0x1, PT ;  /* 0x000000010500780c */ /* 0x000fda0003f25270 */
[----:B------:R-:W-:-:S05]  /*9530*/  @P1 IMAD.HI.U32 R2, R6, R2, RZ ;  /* 0x0000000206021227 */ /* 0x000fca00078e00ff */
[----:B------:R-:W-:-:S07]  /*9540*/  @P1 SHF.R.U32.HI R6, RZ, R3, R2 ;  /* 0x00000003ff061219 */ /* 0x000fce0000011602 */
.L_x_12294:
[----:B------:R-:W-:Y:S05]  /*9550*/  BSYNC B0 ;  /* 0x0000000000007941 */ /* 0x000fea0003800000 */
.L_x_12292:
[----:B------:R-:W-:-:S05]  /*9560*/  IMAD R5, R6, R5, R5 ;  /* 0x0000000506057224 */ /* 0x000fca00078e0205 */
[----:B------:R-:W-:-:S07]  /*9570*/  VIMNMX R4, R4, R5, PT ;  /* 0x0000000504047248 */ /* 0x000fce0003fe0100 */
.L_x_12291:
        /* <DEDUP_REMOVED lines=8> */
.L_x_12299:
[----:B------:R-:W-:Y:S01]  /*9600*/  BSSY B0, `(.L_x_12298) ;  /* 0x0000004000007945 */ /* 0x000fe20003800000 */
[----:B------:R-:W-:Y:S01]  /*9610*/  VIADD R0, R16, 0x170 ;  /* 0x0000017010007836 */ /* 0x000fe20000000000 */
[----:B------:R-:W-:-:S07]  /*9620*/  MOV R212, 0x9640 ;  /* 0x0000964000d47802 */ /* 0x000fce0000000f00 */
[----:B------:R-:W-:Y:S05]  /*9630*/  CALL.REL.NOINC `($_ZN7cutlass13device_kernelIN5flash11enable_sm90INS1_16FlashAttnFwdSm90INS1_25CollectiveMainloopFwdSm90ILi2EN4cute5tupleIJNS5_1CILi1EEES8_S8_EEENS6_IJNS7_ILi128EEENS7_ILi96EEENS7_ILi64EEEEEELi256ENS_10bfloat16_tEfNS_4arch4Sm90ELb0ELb1ELb0ELb1ELb0ELb0ELb1ELb1ELb0ELb1ELb0ELb0EEENS1_21CollectiveEpilogueFwdINS6_IJSA_NS7_ILi256EEESB_EEES9_SE_SG_Li256ELb1ELb1ELb0ELb0EEENS1_36VarlenDynamicPersistentTileSchedulerILi128ELi96ELi256ELi128ELb0ELb1ELb1ELb1ELb0ELb1EEEEEEEEEvNT_6ParamsE$_ZZN5flash25CollectiveMainloopFwdSm90ILi2EN4cute5tupleIJNS1_1CILi1EEES4_S4_EEENS2_IJNS3_ILi128EEENS3_ILi96EEENS3_ILi64EEEEEELi256EN7cutlass10bfloat16_tEfNSA_4arch4Sm90ELb0ELb1ELb0ELb1ELb0ELb0ELb1ELb1ELb0ELb1ELb0ELb0EE3mmaINS_16FlashAttnFwdSm90ISE_NS_21CollectiveEpilogueFwdINS2_IJS6_NS3_ILi256EEES7_EEES5_SB_SD_Li256ELb1ELb1ELb0ELb0EEENS_36VarlenDynamicPersistentTileSchedulerILi128ELi96ELi256ELi128ELb0ELb1ELb1ELb1ELb0ELb1EEEE13SharedStorageENS1_6TensorINS1_11ArrayEngineIfLm128EEENS1_6LayoutINS2_IJNS2_IJNS3_ILi2EEEST_NS3_ILi32EEEEEES4_S4_EEENS2_IJNS2_IJS4_ST_NS3_ILi4EEEEEENS3_ILi0EEESZ_EEEEEEENS_7SoftmaxILi2ELi0EEEEEbRKNSE_6ParamsENSA_25PipelineTmaAsyncNoClusterILi2ENSA_16PipelineTmaAsyncILi2EEEEES1B_RNSA_13PipelineStateILj2EEERT0_RT1_iRiRKNS_16SeqlenInfoQKNewKILb1ELb0EEENS2_IJiiiiEEERT_ENKUliT_T0_T1_E_clIZSF_ISO_S12_S14_EbS17_S1B_S1B_S1E_S1G_S1I_iS1J_S1N_S1O_S1Q_EUlRS1R_iE1_NS3_ILb0EEENS3_ILb1EEEEEDaiS1R_S1S_S1T_) ;  /* 0x0000022000fc7944 */ /* 0x000fea0003c00000 */
[----:B------:R-:W-:Y:S05]  /*9640*/  BSYNC B0 ;  /* 0x0000000000007941 */ /* 0x000fea0003800000 */
.L_x_12298:
[C---:B------:R-:W-:Y:S01]  /*9650*/  ISETP.GT.AND P1, PT, R10.reuse, R191, PT ;  /* 0x000000bf0a00720c */ /* 0x040fe20003f24270 */
[----:B------:R-:W-:-:S12]  /*9660*/  VIADD R10, R10, 0xffffffff ;  /* 0xffffffff0a0a7836 */ /* 0x000fd80000000000 */
[----:B------:R-:W-:Y:S05]  /*9670*/  @P1 BRA `(.L_x_12299) ;  /* 0xfffffffc00e01947 */ /* 0x000fea000383ffff */
[----:B------:R-:W-:Y:S05]  /*9680*/  BSYNC B1 ;  /* 0x0000000000017941 */ /* 0x000fea0003800000 */
.L_x_12297:
[----:B------:R-:W2:Y:S02]  /*9690*/  LDL R0, [R1+0x70] ;  /* 0x0000700001007983 */ /* 0x000ea40000100800 */
[----:B--2---:R-:W-:-:S07]  /*96a0*/  IMAD.SHL.U32 R0, R0, 0x80, RZ ;  /* 0x0000008000007824 */ /* 0x004fce00078e00ff */
.L_x_12296:
[----:B------:R-:W-:Y:S05]  /*96b0*/  BSYNC B2 ;  /* 0x0000000000027941 */ /* 0x000fea0003800000 */
.L_x_12295:
        /* <DEDUP_REMOVED lines=23> */
.L_x_12302:
[----:B------:R-:W-:-:S13]  /*9830*/  ISETP.NE.AND P1, PT, R7, 0x1, PT ;  /* 0x000000010700780c */ /* 0x000fda0003f25270 */
[----:B------:R-:W0:Y:S02]  /*9840*/  @P1 LDC.64 R4, c[0x0][0xae0] ;  /* 0x0002b800ff041b82 */ /* 0x000e240000000a00 */
[----:B0-----:R-:W-:-:S05]  /*9850*/  @P1 IMAD.HI.U32 R4, R0, R4, RZ ;  /* 0x0000000400041227 */ /* 0x001fca00078e00ff */
[----:B------:R-:W-:-:S07]  /*9860*/  @P1 SHF.R.U32.HI R0, RZ, R5, R4 ;  /* 0x00000005ff001219 */ /* 0x000fce0000011604 */
.L_x_12303:
[----:B------:R-:W-:Y:S05]  /*9870*/  BSYNC B0 ;  /* 0x0000000000007941 */ /* 0x000fea0003800000 */
.L_x_12301:
[----:B------:R-:W-:-:S05]  /*9880*/  IMAD R3, R0, R7, RZ ;  /* 0x0000000700037224 */ /* 0x000fca00078e02ff */
[----:B------:R-:W-:-:S07]  /*9890*/  VIMNMX R2, R2, R3, !PT ;  /* 0x0000000302027248 */ /* 0x000fce0007fe0100 */
.L_x_12300:
[----:B------:R-:W-:-:S04]  /*98a0*/  VIADD R2, R2, 0x5f ;  /* 0x0000005f02027836 */ /* 0x000fc80000000000 */
[----:B------:R-:W-:-:S05]  /*98b0*/  IMAD.HI R2, R2, 0x2aaaaaab, RZ ;  /* 0x2aaaaaab02027827 */ /* 0x000fca00078e02ff */
[----:B------:R-:W-:-:S04]  /*98c0*/  SHF.R.U32.HI R3, RZ, 0x1f, R2 ;  /* 0x0000001fff037819 */ /* 0x000fc80000011602 */
[----:B------:R-:W-:-:S04]  /*98d0*/  LEA.HI.SX32 R2, R2, R3, 0x1c ;  /* 0x0000000302027211 */ /* 0x000fc800078fe2ff */
[----:B------:R-:W-:-:S04]  /*98e0*/  VIMNMX R2, R2, UR45, !PT ;  /* 0x0000002d02027c48 */ /* 0x000fc8000ffe0100 */
[----:B------:R-:W-:-:S13]  /*98f0*/  ISETP.GE.AND P1, PT, R10, R2, PT ;  /* 0x000000020a00720c */ /* 0x000fda0003f26270 */
[----:B------:R-:W-:Y:S05]  /*9900*/  @!P1 BRA `(.L_x_12304) ;  /* 0x0000009400e09947 */ /* 0x000fea0003800000 */
.L_x_12321:
        /* <DEDUP_REMOVED lines=24> */
.L_x_12306:
[----:B------:R-:W-:Y:S05]  /*9a90*/  BSYNC B0 ;  /* 0x0000000000007941 */ /* 0x000fea0003800000 */
.L_x_12305:
        /* <DEDUP_REMOVED lines=13> */
.L_x_12308:
[----:B------:R-:W-:Y:S05]  /*9b70*/  BSYNC B0 ;  /* 0x0000000000007941 */ /* 0x000fea0003800000 */
.L_x_12307:
        /* <DEDUP_REMOVED lines=8> */
.L_x_12310:
[----:B------:R-:W-:Y:S05]  /*9c00*/  BSYNC B0 ;  /* 0x0000000000007941 */ /* 0x000fea0003800000 */
.L_x_12309:
        /* <DEDUP_REMOVED lines=59> */
.L_x_12313:
[----:B------:R-:W-:Y:S05]  /*9fc0*/  BSYNC B0 ;  /* 0x0000000000007941 */ /* 0x000fea0003800000 */
.L_x_12312:
        /* <DEDUP_REMOVED lines=10> */
.L_x_12315:
[----:B------:R-:W-:Y:S05]  /*a070*/  BSYNC B0 ;  /* 0x0000000000007941 */ /* 0x000fea0003800000 */
.L_x_12314:
[----:B------:R-:W-:Y:S04]  /*a080*/  BSSY B0, `(.L_x_12316) ;  /* 0x0000006000007945 */ /* 0x000fe80003800000 */
[----:B-1----:R-:W-:Y:S05]  /*a090*/  @P2 BRA `(.L_x_12317) ;  /* 0x0000000000102947 */ /* 0x002fea0003800000 */
[----:B-----5:R-:W-:Y:S01]  /*a0a0*/  IMAD R4, R4, 0x8, R6 ;  /* 0x0000000804047824 */ /* 0x020fe200078e0206 */
[----:B------:R-:W-:-:S04]  /*a0b0*/  SHF.L.U32 R5, R5, 0x1f, RZ ;  /* 0x0000001f05057819 */ /* 0x000fc800000006ff */
[----:B------:R-:W1:Y:S02]  /*a0c0*/  SYNCS.PHASECHK.TRANS64.TRYWAIT P2, [R4+URZ], R5 ;  /* 0x00000005040075a7 */ /* 0x000e64000804017f */
[----:B-1----:R-:W-:Y:S05]  /*a0d0*/  @!P2 BRA `(.L_x_12318) ;  /* 0x000001ec00d4a947 */ /* 0x002fea0003800000 */
.L_x_12317:
[----:B------:R-:W-:Y:S05]  /*a0e0*/  BSYNC B0 ;  /* 0x0000000000007941 */ /* 0x000fea0003800000 */
.L_x_12316:
        /* <DEDUP_REMOVED lines=270> */
[----:B------:R-:W-:-:S03]  /*b1d0*/  FFMA.FTZ R152, R24, R74, -R77 ;  /* 0x0000004a18987223 */ /* 0x000fc6000001084d */
[----:B------:R-:W-:Y:S01]  /*b1e0*/  MUFU.EX2 R75, R75 ;  /* 0x0000004b004b7308 */ /* 0x000fe20000000800 */
[----:B-1----:R-:W-:-:S05]  /*b1f0*/  FMNMX.FTZ R28, R5, R28, !PT ;  /* 0x0000001c051c7209 */ /* 0x002fca0007810000 */
[----:B------:R-:W-:Y:S01]  /*b200*/  FADD.FTZ R73, R73, -R28 ;  /* 0x8000001c49497221 */ /* 0x000fe20000010000 */
[----:B------:R-:W-:-:S03]  /*b210*/  FMUL.FTZ R25, R28, R74 ;  /* 0x0000004a1c197220 */ /* 0x000fc60000410000 */
[----:B------:R-:W-:Y:S01]  /*b220*/  FMUL.FTZ R44, R74, R73 ;  /* 0x000000494a2c7220 */ /* 0x000fe20000410000 */
[-CC-:B------:R-:W-:Y:S01]  /*b230*/  FFMA.FTZ R153, R26, R74.reuse, -R25.reuse ;  /* 0x0000004a1a997223 */ /* 0x180fe20000010819 */
[-CC-:B------:R-:W-:Y:S01]  /*b240*/  FFMA.FTZ R186, R27, R74.reuse, -R25.reuse ;  /* 0x0000004a1bba7223 */ /* 0x180fe20000010819 */
[----:B------:R-:W-:Y:S01]  /*b250*/  MUFU.EX2 R152, R152 ;  /* 0x0000009800987308 */ /* 0x000fe20000000800 */
[-CC-:B------:R-:W-:Y:S01]  /*b260*/  FFMA.FTZ R185, R30, R74.reuse, -R25.reuse ;  /* 0x0000004a1eb97223 */ /* 0x180fe20000010819 */
[----:B------:R-:W-:-:S06]  /*b270*/  FFMA.FTZ R187, R31, R74, -R25 ;  /* 0x0000004a1fbb7223 */ /* 0x000fcc0000010819 */
[----:B------:R-:W-:Y:S01]  /*b280*/  MUFU.EX2 R44, R44 ;  /* 0x0000002c002c7308 */ /* 0x000fe20000000800 */
[----:B------:R-:W-:-:S07]  /*b290*/  FFMA.FTZ R155, R29, R74, -R77 ;  /* 0x0000004a1d9b7223 */ /* 0x000fce000001084d */
[----:B------:R-:W4:Y:S01]  /*b2a0*/  MUFU.EX2 R153, R153 ;  /* 0x0000009900997308 */ /* 0x000f220000000800 */
[----:B------:R-:W-:-:S07]  /*b2b0*/  FFMA.FTZ R181, R34, R74, -R25 ;  /* 0x0000004a22b57223 */ /* 0x000fce0000010819 */
[----:B------:R-:W1:Y:S01]  /*b2c0*/  MUFU.EX2 R186, R186 ;  /* 0x000000ba00ba7308 */ /* 0x000e620000000800 */
[----:B------:R-:W-:-:S07]  /*b2d0*/  FFMA.FTZ R19, R32, R74, -R77 ;  /* 0x0000004a20137223 */ /* 0x000fce000001084d */
[----:B------:R-:W2:Y:S01]  /*b2e0*/  MUFU.EX2 R3, R3 ;  /* 0x0000000300037308 */ /* 0x000ea20000000800 */
[----:B------:R-:W-:-:S07]  /*b2f0*/  FFMA.FTZ R183, R35, R74, -R25 ;  /* 0x0000004a23b77223 */ /* 0x000fce0000010819 */
[----:B------:R-:W3:Y:S01]  /*b300*/  MUFU.EX2 R185, R185 ;  /* 0x000000b900b97308 */ /* 0x000ee20000000800 */
[----:B------:R-:W-:-:S07]  /*b310*/  FFMA.FTZ R163, R33, R74, -R77 ;  /* 0x0000004a21a37223 */ /* 0x000fce000001084d */
[----:B------:R-:W0:Y:S01]  /*b320*/  MUFU.EX2 R154, R154 ;  /* 0x0000009a009a7308 */ /* 0x000e220000000800 */
[----:B----4-:R-:W-:Y:S01]  /*b330*/  FFMA.FTZ R15, R15, R44, R153 ;  /* 0x0000002c0f0f7223 */ /* 0x010fe20000010099 */
[----:B------:R-:W-:-:S06]  /*b340*/  FFMA.FTZ R182, R38, R74, -R25 ;  /* 0x0000004a26b67223 */ /* 0x000fcc0000010819 */
[----:B------:R-:W4:Y:S01]  /*b350*/  MUFU.EX2 R187, R187 ;  /* 0x000000bb00bb7308 */ /* 0x000f220000000800 */
[----:B------:R-:W-:Y:S01]  /*b360*/  FFMA.FTZ R14, R75, R14, R152 ;  /* 0x0000000e4b0e7223 */ /* 0x000fe20000010098 */
[----:B------:R-:W-:-:S06]  /*b370*/  FFMA.FTZ R13, R36, R74, -R77 ;  /* 0x0000004a240d7223 */ /* 0x000fcc000001084d */
[----:B------:R-:W4:Y:S01]  /*b380*/  MUFU.EX2 R155, R155 ;  /* 0x0000009b009b7308 */ /* 0x000f220000000800 */
[----:B-1----:R-:W-:Y:S01]  /*b390*/  FADD.FTZ R24, R186, R15 ;  /* 0x0000000fba187221 */ /* 0x002fe20000010000 */
[----:B------:R-:W-:-:S06]  /*b3a0*/  FFMA.FTZ R184, R39, R74, -R25 ;  /* 0x0000004a27b87223 */ /* 0x000fcc0000010819 */
[----:B------:R-:W1:Y:S01]  /*b3b0*/  MUFU.EX2 R181, R181 ;  /* 0x000000b500b57308 */ /* 0x000e620000000800 */
[----:B--2---:R-:W-:Y:S01]  /*b3c0*/  FADD.FTZ R15, R3, R14 ;  /* 0x0000000e030f7221 */ /* 0x004fe20000010000 */
[----:B------:R-:W-:-:S06]  /*b3d0*/  FFMA.FTZ R162, R37, R74, -R77 ;  /* 0x0000004a25a27223 */ /* 0x000fcc000001084d */
[----:B------:R-:W2:Y:S01]  /*b3e0*/  MUFU.EX2 R19, R19 ;  /* 0x0000001300137308 */ /* 0x000ea20000000800 */
[----:B---3--:R-:W-:Y:S01]  /*b3f0*/  FADD.FTZ R24, R185, R24 ;  /* 0x00000018b9187221 */ /* 0x008fe20000010000 */
[----:B------:R-:W-:-:S06]  /*b400*/  FFMA.FTZ R177, R42, R74, -R25 ;  /* 0x0000004a2ab17223 */ /* 0x000fcc0000010819 */
[----:B------:R-:W3:Y:S01]  /*b410*/  MUFU.EX2 R183, R183 ;  /* 0x000000b700b77308 */ /* 0x000ee20000000800 */
[----:B0-----:R-:W-:Y:S01]  /*b420*/  FADD.FTZ R14, R154, R15 ;  /* 0x0000000f9a0e7221 */ /* 0x001fe20000010000 */
[----:B------:R-:W-:-:S06]  /*b430*/  FFMA.FTZ R11, R40, R74, -R77 ;  /* 0x0000004a280b7223 */ /* 0x000fcc000001084d */
[----:B------:R-:W0:Y:S01]  /*b440*/  MUFU.EX2 R163, R163 ;  /* 0x000000a300a37308 */ /* 0x000e220000000800 */
[----:B----4-:R-:W-:Y:S01]  /*b450*/  FADD.FTZ R24, R187, R24 ;  /* 0x00000018bb187221 */ /* 0x010fe20000010000 */
[----:B------:R-:W-:-:S06]  /*b460*/  FFMA.FTZ R179, R43, R74, -R25 ;  /* 0x0000004a2bb37223 */ /* 0x000fcc0000010819 */
[----:B------:R-:W4:Y:S01]  /*b470*/  MUFU.EX2 R182, R182 ;  /* 0x000000b600b67308 */ /* 0x000f220000000800 */
[----:B------:R-:W-:Y:S01]  /*b480*/  FADD.FTZ R14, R155, R14 ;  /* 0x0000000e9b0e7221 */ /* 0x000fe20000010000 */
[----:B------:R-:W-:-:S06]  /*b490*/  FFMA.FTZ R160, R41, R74, -R77 ;  /* 0x0000004a29a07223 */ /* 0x000fcc000001084d */
[----:B------:R-:W4:Y:S01]  /*b4a0*/  MUFU.EX2 R13, R13 ;  /* 0x0000000d000d7308 */ /* 0x000f220000000800 */
[----:B-1----:R-:W-:Y:S01]  /*b4b0*/  FADD.FTZ R24, R181, R24 ;  /* 0x00000018b5187221 */ /* 0x002fe20000010000 */
[----:B------:R-:W-:-:S06]  /*b4c0*/  FFMA.FTZ R178, R46, R74, -R25 ;  /* 0x0000004a2eb27223 */ /* 0x000fcc0000010819 */
[----:B------:R-:W1:Y:S01]  /*b4d0*/  MUFU.EX2 R184, R184 ;  /* 0x000000b800b87308 */ /* 0x000e620000000800 */
[----:B--2---:R-:W-:-:S07]  /*b4e0*/  FADD.FTZ R14, R19, R14 ;  /* 0x0000000e130e7221 */ /* 0x004fce0000010000 */
        /* <DEDUP_REMOVED lines=72> */
[----:B------:R-:W-:Y:S01]  /*b970*/  FFMA.FTZ R68, R68, R74, -R77 ;  /* 0x0000004a44447223 */ /* 0x000fe2000001084d */
[----:B---3--:R-:W-:-:S06]  /*b980*/  FADD.FTZ R27, R173, R24 ;  /* 0x00000018ad1b7221 */ /* 0x008fcc0000010000 */
[----:B------:R-:W3:Y:S01]  /*b990*/  MUFU.EX2 R169, R169 ;  /* 0x000000a900a97308 */ /* 0x000ee20000000800 */
[----:B0-----:R-:W-:Y:S01]  /*b9a0*/  FADD.FTZ R14, R156, R15 ;  /* 0x0000000f9c0e7221 */ /* 0x001fe20000010000 */
[----:B------:R-:W-:-:S06]  /*b9b0*/  FFMA.FTZ R20, R69, R74, -R77 ;  /* 0x0000004a45147223 */ /* 0x000fcc000001084d */
[----:B------:R-:W0:Y:S01]  /*b9c0*/  MUFU.EX2 R4, R4 ;  /* 0x0000000400047308 */ /* 0x000e220000000800 */
[----:B------:R-:W-:Y:S01]  /*b9d0*/  FFMA.FTZ R176, R71, R74, -R25 ;  /* 0x0000004a47b07223 */ /* 0x000fe20000010819 */
[----:B----4-:R-:W-:-:S06]  /*b9e0*/  FADD.FTZ R27, R168, R27 ;  /* 0x0000001ba81b7221 */ /* 0x010fcc0000010000 */
[----:B------:R-:W4:Y:S01]  /*b9f0*/  MUFU.EX2 R175, R175 ;  /* 0x000000af00af7308 */ /* 0x000f220000000800 */
[----:B------:R-:W-:-:S07]  /*ba00*/  FADD.FTZ R14, R7, R14 ;  /* 0x0000000e070e7221 */ /* 0x000fce0000010000 */
[----:B------:R-:W4:Y:S01]  /*ba10*/  MUFU.EX2 R21, R21 ;  /* 0x0000001500157308 */ /* 0x000f220000000800 */
[----:B-1----:R-:W-:Y:S01]  /*ba20*/  FADD.FTZ R24, R174, R27 ;  /* 0x0000001bae187221 */ /* 0x002fe20000010000 */
[----:B--2---:R-:W-:-:S06]  /*ba30*/  FADD.FTZ R15, R157, R14 ;  /* 0x0000000e9d0f7221 */ /* 0x004fcc0000010000 */
[----:B------:R-:W1:Y:S08]  /*ba40*/  MUFU.EX2 R170, R170 ;  /* 0x000000aa00aa7308 */ /* 0x000e700000000800 */
[----:B------:R-:W2:Y:S01]  /*ba50*/  MUFU.EX2 R5, R68 ;  /* 0x0000004400057308 */ /* 0x000ea20000000800 */
[----:B---3--:R-:W-:Y:S01]  /*ba60*/  FADD.FTZ R24, R169, R24 ;  /* 0x00000018a9187221 */ /* 0x008fe20000010000 */
[----:B0-----:R-:W-:-:S06]  /*ba70*/  FADD.FTZ R14, R4, R15 ;  /* 0x0000000f040e7221 */ /* 0x001fcc0000010000 */
[----:B------:R-:W0:Y:S08]  /*ba80*/  MUFU.EX2 R20, R20 ;  /* 0x0000001400147308 */ /* 0x000e300000000800 */
[----:B------:R-:W3:Y:S01]  /*ba90*/  MUFU.EX2 R176, R176 ;  /* 0x000000b000b07308 */ /* 0x000ee20000000800 */
[----:B----4-:R-:W-:Y:S01]  /*baa0*/  FADD.FTZ R15, R175, R24 ;  /* 0x00000018af0f7221 */ /* 0x010fe20000010000 */
[----:B------:R-:W-:-:S03]  /*bab0*/  FADD.FTZ R14, R21, R14 ;  /* 0x0000000e150e7221 */ /* 0x000fc60000010000 */
[----:B-1----:R-:W-:Y:S01]  /*bac0*/  FADD.FTZ R27, R170, R15 ;  /* 0x0000000faa1b7221 */ /* 0x002fe20000010000 */
[----:B--2---:R-:W-:-:S04]  /*bad0*/  FADD.FTZ R15, R5, R14 ;  /* 0x0000000e050f7221 */ /* 0x004fc80000010000 */
[----:B0-----:R-:W-:Y:S01]  /*bae0*/  FADD.FTZ R26, R20, R15 ;  /* 0x0000000f141a7221 */ /* 0x001fe20000010000 */
[----:B------:R0:W-:Y:S01]  /*baf0*/  STL [R1+0x434], R28 ;  /* 0x0004341c01007387 */ /* 0x0001e20000100800 */
[----:B---3--:R-:W-:-:S05]  /*bb00*/  FADD.FTZ R27, R176, R27 ;  /* 0x0000001bb01b7221 */ /* 0x008fca0000010000 */
[----:B------:R1:W-:Y:S04]  /*bb10*/  STL.64 [R1+0x440], R26 ;  /* 0x0004401a01007387 */ /* 0x0003e80000100a00 */
[----:B------:R-:W2:Y:S04]  /*bb20*/  LD.E R15, desc[UR40][R22.64+0x41c] ;  /* 0x00041c28160f7980 */ /* 0x000ea8000c101900 */
        /* <DEDUP_REMOVED lines=127> */
[----:B--2---:R-:W-:Y:S01]  /*c320*/  FMUL.FTZ R219, R44, R15 ;  /* 0x0000000f2cdb7220 */ /* 0x004fe20000410000 */
[C---:B---3--:R-:W-:Y:S01]  /*c330*/  FMUL.FTZ R215, R75.reuse, R42 ;  /* 0x0000002a4bd77220 */ /* 0x048fe20000410000 */
[C---:B----4-:R-:W-:Y:S01]  /*c340*/  FMUL.FTZ R15, R75.reuse, R30 ;  /* 0x0000001e4b0f7220 */ /* 0x050fe20000410000 */
        /* <DEDUP_REMOVED lines=31> */
[C---:B0-----:R-:W-:Y:S01]  /*c540*/  FMUL.FTZ R219, R75.reuse, R130 ;  /* 0x000000824bdb7220 */ /* 0x041fe20000410000 */
[C---:B-1----:R-:W-:Y:S01]  /*c550*/  FMUL.FTZ R189, R75.reuse, R126 ;  /* 0x0000007e4bbd7220 */ /* 0x042fe20000410000 */
[C---:B--2---:R-:W-:Y:S01]  /*c560*/  FMUL.FTZ R191, R75.reuse, R132 ;  /* 0x000000844bbf7220 */ /* 0x044fe20000410000 */
[C---:B---3--:R-:W-:Y:S01]  /*c570*/  FMUL.FTZ R199, R75.reuse, R124 ;  /* 0x0000007c4bc77220 */ /* 0x048fe20000410000 */
        /* <DEDUP_REMOVED lines=756> */
[----:B------:R-:W-:Y:S01]  /*f4c0*/  STL [R1+0x88], R0 ;  /* 0x0000880001007387 */ /* 0x000fe20000100800 */
[--C-:B------:R-:W-:Y:S01]  /*f4d0*/  IMAD.MOV.U32 R13, RZ, RZ, R15.reuse ;  /* 0x000000ffff0d7224 */ /* 0x100fe200078e000f */
        /* <DEDUP_REMOVED lines=953> */
.L_x_12320:
[----:B------:R-:W-:Y:S05]  /*13070*/  BSYNC B0 ;  /* 0x0000000000007941 */ /* 0x000fea0003800000 */
.L_x_12319:
[----:B------:R-:W-:Y:S05]  /*13080*/  @P1 BRA `(.L_x_12321) ;  /* 0xffffff6800201947 */ /* 0x000fea000383ffff */
.L_x_12304:
[----:B------:R-:W-:-:S13]  /*13090*/  ISETP.GE.AND P1, PT, R10, UR45, PT ;  /* 0x0000002d0a007c0c */ /* 0x000fda000bf26270 */
[----:B------:R-:W-:Y:S05]  /*130a0*/  @!P1 BRA `(.L_x_12322) ;  /* 0x000000a800fc9947 */ /* 0x000fea0003800000 */
[----:B0-----:R0:W5:Y:S02]  /*130b0*/  LDL.64 R2, [R1+0x170] ;  /* 0x0001700001027983 */ /* 0x0011640000100a00 */
.L_x_12353:
        /* <DEDUP_REMOVED lines=21> */
.L_x_12324:
[----:B------:R-:W-:Y:S05]  /*13210*/  BSYNC B0 ;  /* 0x0000000000007941 */ /* 0x000fea0003800000 */
.L_x_12323:
        /* <DEDUP_REMOVED lines=13> */
.L_x_12326:
[----:B------:R-:W-:Y:S05]  /*132f0*/  BSYNC B0 ;  /* 0x0000000000007941 */ /* 0x000fea0003800000 */
.L_x_12325:
        /* <DEDUP_REMOVED lines=8> */
.L_x_12328:
[----:B------:R-:W-:Y:S05]  /*13380*/  BSYNC B0 ;  /* 0x0000000000007941 */ /* 0x000fea0003800000 */
.L_x_12327:
        /* <DEDUP_REMOVED lines=59> */
.L_x_12331:
[----:B------:R-:W-:Y:S05]  /*13740*/  BSYNC B0 ;  /* 0x0000000000007941 */ /* 0x000fea0003800000 */
.L_x_12330:
        /* <DEDUP_REMOVED lines=10> */
.L_x_12333:
[----:B------:R-:W-:Y:S05]  /*137f0*/  BSYNC B0 ;  /* 0x0000000000007941 */ /* 0x000fea0003800000 */
.L_x_12332:
[----:B------:R-:W-:Y:S04]  /*13800*/  BSSY B0, `(.L_x_12334) ;  /* 0x0000006000007945 */ /* 0x000fe80003800000 */
[----:B--2---:R-:W-:Y:S05]  /*13810*/  @P1 BRA `(.L_x_12335) ;  /* 0x0000000000101947 */ /* 0x004fea0003800000 */
[----:B-----5:R-:W-:Y:S01]  /*13820*/  IMAD R4, R4, 0x8, R7 ;  /* 0x0000000804047824 */ /* 0x020fe200078e0207 */
[----:B-1----:R-:W-:-:S04]  /*13830*/  SHF.L.U32 R5, R6, 0x1f, RZ ;  /* 0x0000001f06057819 */ /* 0x002fc800000006ff */
[----:B------:R-:W1:Y:S02]  /*13840*/  SYNCS.PHASECHK.TRANS64.TRYWAIT P1, [R4+URZ], R5 ;  /* 0x00000005040075a7 */ /* 0x000e64000802017f */
[----:B-1----:R-:W-:Y:S05]  /*13850*/  @!P1 BRA `(.L_x_12336) ;  /* 0x00000158001c9947 */ /* 0x002fea0003800000 */
.L_x_12335:
[----:B------:R-:W-:Y:S05]  /*13860*/  BSYNC B0 ;  /* 0x0000000000007941 */ /* 0x000fea0003800000 */
.L_x_12334:
[----:B-1----:R-:W2:Y:S04]  /*13870*/  LDL R5, [R1+0x90] ;  /* 0x0000900001057983 */ /* 0x002ea80000100800 */
[----:B------:R-:W3:Y:S04]  /*13880*/  LD.E R11, desc[UR40][R2.64] ;  /* 0x00000028020b7980 */ /* 0x000ee8000c101900 */
[----:B------:R-:W3:Y:S04]  /*13890*/  LDL.64 R74, [R1+0x118] ;  /* 0x00011800014a7983 */ /* 0x000ee80000100a00 */
[----:B-----5:R-:W4:Y:S04]  /*138a0*/  LDL.64 R6, [R1+0x110] ;  /* 0x0001100001067983 */ /* 0x020f280000100a00 */
        /* <DEDUP_REMOVED lines=268> */
.L_x_12342:
[----:B------:R-:W-:Y:S05]  /*14970*/  BSYNC B2 ;  /* 0x0000000000027941 */ /* 0x000fea0003800000 */
.L_x_12341:
[----:B------:R-:W-:Y:S01]  /*14980*/  LOP3.LUT R7, RZ, R7, RZ, 0x33, !PT ;  /* 0x00000007ff077212 */ /* 0x000fe200078e33ff */
[----:B------:R-:W-:Y:S06]  /*14990*/  BRA `(.L_x_12343) ;  /* 0x0000000000187947 */ /* 0x000fec0003800000 */
.L_x_12340:
[----:B------:R-:W-:-:S13]  /*149a0*/  ISETP.NE.AND P1, PT, R14, 0x1, PT ;  /* 0x000000010e00780c */ /* 0x000fda0003f25270 */
[----:B------:R-:W-:Y:S05]  /*149b0*/  @!P1 BRA `(.L_x_12343) ;  /* 0x0000000000109947 */ /* 0x000fea0003800000 */
[----:B------:R-:W2:Y:S04]  /*149c0*/  LDL R6, [R198+0x1c] ;  /* 0x00001c00c6067983 */ /* 0x000ea80000100800 */
[----:B------:R-:W3:Y:S01]  /*149d0*/  LDL R72, [R198+0x20] ;  /* 0x00002000c6487983 */ /* 0x000ee20000100800 */
[----:B--2---:R-:W-:-:S05]  /*149e0*/  IMAD.HI.U32 R7, R7, R6, RZ ;  /* 0x0000000607077227 */ /* 0x004fca00078e00ff */
[----:B---3--:R-:W-:-:S07]  /*149f0*/  SHF.R.U32.HI R7, RZ, R72, R7 ;  /* 0x00000048ff077219 */ /* 0x008fce0000011607 */
.L_x_12343:
[----:B------:R-:W-:Y:S05]  /*14a00*/  BSYNC B1 ;  /* 0x0000000000017941 */ /* 0x000fea0003800000 */
.L_x_12339:
[----:B------:R-:W-:-:S05]  /*14a10*/  IMAD R7, R14, R7, R20 ;  /* 0x000000070e077224 */ /* 0x000fca00078e0214 */
[----:B------:R-:W-:Y:S02]  /*14a20*/  VIMNMX R4, R4, R7, !PT ;  /* 0x0000000704047248 */ /* 0x000fe40007fe0100 */
[----:B------:R-:W-:-:S07]  /*14a30*/  VIADDMNMX R5, R7, R14, R5, PT ;  /* 0x0000000e07057246 */ /* 0x000fce0003800105 */
.L_x_12338:
[----:B------:R-:W-:Y:S05]  /*14a40*/  BSYNC B0 ;  /* 0x0000000000007941 */ /* 0x000fea0003800000 */
.L_x_12337:
        /* <DEDUP_REMOVED lines=133> */
.L_x_12349:
[----:B------:R-:W-:Y:S05]  /*152a0*/  BSYNC B2 ;  /* 0x0000000000027941 */ /* 0x000fea0003800000 */
.L_x_12348:
[----:B------:R-:W-:Y:S01]  /*152b0*/  LOP3.LUT R9, RZ, R9, RZ, 0x33, !PT ;  /* 0x00000009ff097212 */ /* 0x000fe200078e33ff */
[----:B------:R-:W-:Y:S06]  /*152c0*/  BRA `(.L_x_12350) ;  /* 0x0000000000187947 */ /* 0x000fec0003800000 */
.L_x_12347:
[----:B------:R-:W-:-:S13]  /*152d0*/  ISETP.NE.AND P6, PT, R14, 0x1, PT ;  /* 0x000000010e00780c */ /* 0x000fda0003fc5270 */
[----:B------:R-:W-:Y:S05]  /*152e0*/  @!P6 BRA `(.L_x_12350) ;  /* 0x000000000010e947 */ /* 0x000fea0003800000 */
[----:B------:R-:W2:Y:S04]  /*152f0*/  LDL R4, [R198+0x1c] ;  /* 0x00001c00c6047983 */ /* 0x000ea80000100800 */
[----:B------:R-:W3:Y:S01]  /*15300*/  LDL R8, [R198+0x20] ;  /* 0x00002000c6087983 */ /* 0x000ee20000100800 */
[----:B--2---:R-:W-:-:S05]  /*15310*/  IMAD.HI.U32 R9, R9, R4, RZ ;  /* 0x0000000409097227 */ /* 0x004fca00078e00ff */
[----:B---3--:R-:W-:-:S07]  /*15320*/  SHF.R.U32.HI R9, RZ, R8, R9 ;  /* 0x00000008ff097219 */ /* 0x008fce0000011609 */
.L_x_12350:
[----:B------:R-:W-:Y:S05]  /*15330*/  BSYNC B1 ;  /* 0x0000000000017941 */ /* 0x000fea0003800000 */
.L_x_12346:
[----:B------:R-:W-:-:S05]  /*15340*/  IMAD R9, R14, R9, R20 ;  /* 0x000000090e097224 */ /* 0x000fca00078e0214 */
[----:B------:R-:W-:Y:S02]  /*15350*/  VIADDMNMX R5, R9, R14, R5, PT ;  /* 0x0000000e09057246 */ /* 0x000fe40003800105 */
[----:B------:R-:W-:-:S07]  /*15360*/  VIMNMX R6, R6, R9, !PT ;  /* 0x0000000906067248 */ /* 0x000fce0007fe0100 */
.L_x_12345:
[----:B------:R-:W-:Y:S05]  /*15370*/  BSYNC B0 ;  /* 0x0000000000007941 */ /* 0x000fea0003800000 */
.L_x_12344:
        /* <DEDUP_REMOVED lines=148> */
[----:B------:R-:W-:Y:S04]  /*15cc0*/  STL [R1+0x430], R6 ;  /* 0x0004300601007387 */ /* 0x000fe80000100800 */
[----:B------:R-:W2:Y:S04]  /*15cd0*/  LDL R15, [R1+0x430] ;  /* 0x00043000010f7983 */ /* 0x000ea80000100800 */
[----:B----4-:R-:W1:Y:S01]  /*15ce0*/  SHFL.BFLY PT, R9, R12, 0x2, 0x1f ;  /* 0x0c401f000c097f89 */ /* 0x010e6200000e0000 */
[----:B--2---:R-:W-:Y:S01]  /*15cf0*/  FMUL.FTZ R7, R26, R15 ;  /* 0x0000000f1a077220 */ /* 0x004fe20000410000 */
[----:B------:R-:W-:-:S04]  /*15d00*/  FSETP.NEU.FTZ.AND P1, PT, R15, -INF , PT ;  /* 0xff8000000f00780b */ /* 0x000fc80003f3d000 */
[----:B------:R-:W-:-:S05]  /*15d10*/  FSEL R11, R7, RZ, P1 ;  /* 0x000000ff070b7208 */ /* 0x000fca0000800000 */
[----:B------:R-:W-:Y:S01]  /*15d20*/  FFMA.FTZ R7, R24, R26, -R11 ;  /* 0x0000001a18077223 */ /* 0x000fe2000001080b */
[----:B-1----:R-:W-:-:S05]  /*15d30*/  FMNMX.FTZ R9, R9, R12, !PT ;  /* 0x0000000c09097209 */ /* 0x002fca0007810000 */
[----:B------:R-:W1:Y:S01]  /*15d40*/  SHFL.BFLY PT, R24, R9, 0x1, 0x1f ;  /* 0x0c201f0009187f89 */ /* 0x000e6200000e0000 */
[----:B------:R-:W-:-:S05]  /*15d50*/  FSEL R15, R15, RZ, P1 ;  /* 0x000000ff0f0f7208 */ /* 0x000fca0000800000 */
[----:B------:R-:W-:Y:S01]  /*15d60*/  FADD.FTZ R15, R20, -R15 ;  /* 0x8000000f140f7221 */ /* 0x000fe20000010000 */
[----:B-1----:R-:W-:-:S04]  /*15d70*/  FMNMX.FTZ R24, R9, R24, !PT ;  /* 0x0000001809187209 */ /* 0x002fc80007810000 */
[C---:B------:R-:W-:Y:S01]  /*15d80*/  FSETP.NEU.FTZ.AND P1, PT, R24.reuse, -INF , PT ;  /* 0xff8000001800780b */ /* 0x040fe20003f3d000 */
[----:B------:R-:W-:-:S03]  /*15d90*/  FMUL.FTZ R6, R24, R26 ;  /* 0x0000001a18067220 */ /* 0x000fc60000410000 */
[----:B------:R-:W-:Y:S02]  /*15da0*/  FSEL R12, R24, RZ, P1 ;  /* 0x000000ff180c7208 */ /* 0x000fe40000800000 */
[----:B------:R-:W-:-:S03]  /*15db0*/  FSEL R29, R6, RZ, P1 ;  /* 0x000000ff061d7208 */ /* 0x000fc60000800000 */
[----:B------:R-:W-:Y:S01]  /*15dc0*/  FADD.FTZ R21, R21, -R12 ;  /* 0x8000000c15157221 */ /* 0x000fe20000010000 */
[-C--:B------:R-:W-:Y:S01]  /*15dd0*/  FMUL.FTZ R15, R15, R26.reuse ;  /* 0x0000001a0f0f7220 */ /* 0x080fe20000410000 */
[-C--:B------:R-:W-:Y:S01]  /*15de0*/  FFMA.FTZ R190, R25, R26.reuse, -R29 ;  /* 0x0000001a19be7223 */ /* 0x080fe2000001081d */
[-CC-:B------:R-:W-:Y:S01]  /*15df0*/  FFMA.FTZ R152, R152, R26.reuse, -R11.reuse ;  /* 0x0000001a98987223 */ /* 0x180fe2000001080b */
[----:B------:R-:W-:Y:S01]  /*15e00*/  FMUL.FTZ R21, R26, R21 ;  /* 0x000000151a157220 */ /* 0x000fe20000410000 */
[-C--:B------:R-:W-:Y:S01]  /*15e10*/  FFMA.FTZ R8, R36, R26.reuse, -R11 ;  /* 0x0000001a24087223 */ /* 0x080fe2000001080b */
[-CC-:B------:R-:W-:Y:S01]  /*15e20*/  FFMA.FTZ R153, R27, R26.reuse, -R29.reuse ;  /* 0x0000001a1b997223 */ /* 0x180fe2000001081d */
[----:B------:R-:W-:Y:S01]  /*15e30*/  MUFU.EX2 R7, R7 ;  /* 0x0000000700077308 */ /* 0x000fe20000000800 */
[-C--:B------:R-:W-:Y:S01]  /*15e40*/  FFMA.FTZ R184, R35, R26.reuse, -R29 ;  /* 0x0000001a23b87223 */ /* 0x080fe2000001081d */
[-C--:B------:R-:W-:Y:S01]  /*15e50*/  FFMA.FTZ R154, R154, R26.reuse, -R11 ;  /* 0x0000001a9a9a7223 */ /* 0x080fe2000001080b */
[----:B------:R-:W-:-:S05]  /*15e60*/  FFMA.FTZ R155, R30, R26, -R29 ;  /* 0x0000001a1e9b7223 */ /* 0x000fca000001081d */
[----:B------:R-:W3:Y:S01]  /*15e70*/  MUFU.EX2 R36, R15 ;  /* 0x0000000f00247308 */ /* 0x000ee20000000800 */
[-C--:B------:R-:W-:Y:S01]  /*15e80*/  FFMA.FTZ R185, R90, R26.reuse, -R11 ;  /* 0x0000001a5ab97223 */ /* 0x080fe2000001080b */
[----:B------:R-:W-:-:S06]  /*15e90*/  FFMA.FTZ R6, R31, R26, -R29 ;  /* 0x0000001a1f067223 */ /* 0x000fcc000001081d */
        /* <DEDUP_REMOVED lines=27> */
[----:B------:R-:W-:Y:S01]  /*16050*/  FFMA.FTZ R68, R68, R26, -R11 ;  /* 0x0000001a44447223 */ /* 0x000fe2000001080b */
[----:B------:R-:W0:Y:S01]  /*16060*/  MUFU.EX2 R188, R188 ;  /* 0x000000bc00bc7308 */ /* 0x000e220000000800 */
[----:B---3--:R-:W-:Y:S01]  /*16070*/  FFMA.FTZ R11, R36, R4, R7 ;  /* 0x00000004240b7223 */ /* 0x008fe20000010007 */
[----:B-1----:R-:W-:Y:S01]  /*16080*/  FFMA.FTZ R4, R5, R35, R190 ;  /* 0x0000002305047223 */ /* 0x002fe200000100be */
[----:B------:R-:W-:-:S05]  /*16090*/  FFMA.FTZ R177, R38, R26, -R29 ;  /* 0x0000001a26b17223 */ /* 0x000fca000001081d */
[----:B------:R-:W1:Y:S01]  /*160a0*/  MUFU.EX2 R179, R179 ;  /* 0x000000b300b37308 */ /* 0x000e620000000800 */
[----:B--2---:R-:W-:Y:S01]  /*160b0*/  FADD.FTZ R11, R152, R11 ;  /* 0x0000000b980b7221 */ /* 0x004fe20000010000 */
[----:B----4-:R-:W-:Y:S01]  /*160c0*/  FADD.FTZ R4, R153, R4 ;  /* 0x0000000499047221 */ /* 0x010fe20000010000 */
[----:B------:R-:W-:-:S05]  /*160d0*/  FFMA.FTZ R182, R39, R26, -R29 ;  /* 0x0000001a27b67223 */ /* 0x000fca000001081d */
        /* <DEDUP_REMOVED lines=97> */
[----:B------:R-:W-:Y:S01]  /*166f0*/  STL [R1+0x434], R24 ;  /* 0x0004341801007387 */ /* 0x000fe20000100800 */
        /* <DEDUP_REMOVED lines=130> */
[C---:B--2---:R-:W-:Y:S01]  /*16f20*/  FMUL.FTZ R25, R36.reuse, R25 ;  /* 0x0000001924197220 */ /* 0x044fe20000410000 */
[C---:B---3--:R-:W-:Y:S01]  /*16f30*/  FMUL.FTZ R5, R36.reuse, R5 ;  /* 0x0000000524057220 */ /* 0x048fe20000410000 */
[C---:B----4-:R-:W-:Y:S01]  /*16f40*/  FMUL.FTZ R187, R36.reuse, R33 ;  /* 0x0000002124bb7220 */ /* 0x050fe20000410000 */
[C---:B-----5:R-:W-:Y:S01]  /*16f50*/  FMUL.FTZ R33, R36.reuse, R28 ;  /* 0x0000001c24217220 */ /* 0x060fe20000410000 */
[C---:B------:R-:W-:Y:S01]  /*16f60*/  FMUL.FTZ R29, R36.reuse, R29 ;  /* 0x0000001d241d7220 */ /* 0x040fe20000410000 */
[----:B------:R0:W-:Y:S01]  /*16f70*/  ST.E desc[UR40][R22.64+0x220], R25 ;  /* 0x0002201916007985 */ /* 0x0001e2000c101928 */
[C---:B------:R-:W-:Y:S01]  /*16f80*/  FMUL.FTZ R31, R36.reuse, R31 ;  /* 0x0000001f241f7220 */ /* 0x040fe20000410000 */
[C---:B------:R-:W-:Y:S01]  /*16f90*/  FMUL.FTZ R43, R36.reuse, R43 ;  /* 0x0000002b242b7220 */ /* 0x040fe20000410000 */
[C---:B------:R-:W-:Y:S01]  /*16fa0*/  FMUL.FTZ R27, R36.reuse, R27 ;  /* 0x0000001b241b7220 */ /* 0x040fe20000410000 */
[----:B------:R1:W-:Y:S01]  /*16fb0*/  ST.E desc[UR40][R22.64+0x250], R5 ;  /* 0x0002500516007985 */ /* 0x0003e2000c101928 */
[C---:B------:R-:W-:Y:S01]  /*16fc0*/  FMUL.FTZ R39, R35.reuse, R39 ;  /* 0x0000002723277220 */ /* 0x040fe20000410000 */
[C---:B------:R-:W-:Y:S01]  /*16fd0*/  FMUL.FTZ R37, R35.reuse, R37 ;  /* 0x0000002523257220 */ /* 0x040fe20000410000 */
[C---:B0-----:R-:W-:Y:S01]  /*16fe0*/  FMUL.FTZ R25, R36.reuse, R4 ;  /* 0x0000000424197220 */ /* 0x041fe20000410000 */
[----:B-1----:R-:W-:Y:S01]  /*16ff0*/  FMUL.FTZ R5, R35, R214 ;  /* 0x000000d623057220 */ /* 0x002fe20000410000 */
        /* <DEDUP_REMOVED lines=100> */
[----:B------:R-:W-:Y:S01]  /*17640*/  FMUL.FTZ R189, R35, R34 ;  /* 0x0000002223bd7220 */ /* 0x000fe20000410000 */
        /* <DEDUP_REMOVED lines=73> */
[----:B------:R-:W-:Y:S01]  /*17ae0*/  FMUL.FTZ R35, R35, R26 ;  /* 0x0000001a23237220 */ /* 0x000fe20000410000 */
        /* <DEDUP_REMOVED lines=70> */
[----:B--2---:R-:W2:Y:S04]  /*17f50*/  LD.E R31, desc[UR40][R22.64+0x228] ;  /* 0x00022828161f7980 */ /* 0x004ea8000c101900 */
[----:B---3--:R-:W3:Y:S04]  /*17f60*/  LD.E R33, desc[UR40][R22.64+0x22c] ;  /* 0x00022c2816217980 */ /* 0x008ee8000c101900 */
[----:B------:R-:W3:Y:S04]  /*17f70*/  LD.E R41, desc[UR40][R22.64+0x230] ;  /* 0x0002302816297980 */ /* 0x000ee8000c101900 */
        /* <DEDUP_REMOVED lines=126> */
[----:B--2---:R-:W-:Y:S04]  /*18760*/  ST.E desc[UR40][R22.64+0x228], R31 ;  /* 0x0002281f16007985 */ /* 0x004fe8000c101928 */
[----:B---3--:R-:W-:Y:S04]  /*18770*/  ST.E desc[UR40][R22.64+0x22c], R33 ;  /* 0x00022c2116007985 */ /* 0x008fe8000c101928 */
[----:B------:R-:W-:Y:S04]  /*18780*/  ST.E desc[UR40][R22.64+0x230], R41 ;  /* 0x0002302916007985 */ /* 0x000fe8000c101928 */
        /* <DEDUP_REMOVED lines=124> */
[----:B------:R-:W5:Y:S04]  /*18f50*/  LDL R189, [R1+0x88] ;  /* 0x0000880001bd7983 */ /* 0x000f680000100800 */
[----:B-1----:R-:W5:Y:S04]  /*18f60*/  LD.E R24, desc[UR40][R22.64+0x220] ;  /* 0x0002202816187980 */ /* 0x002f68000c101900 */
[----:B------:R-:W5:Y:S04]  /*18f70*/  LD.E R25, desc[UR40][R22.64+0x224] ;  /* 0x0002242816197980 */ /* 0x000f68000c101900 */
        /* <DEDUP_REMOVED lines=1230> */
.L_x_12352:
[----:B------:R-:W-:Y:S05]  /*1dc60*/  BSYNC B0 ;  /* 0x0000000000007941 */ /* 0x000fea0003800000 */
.L_x_12351:
[C---:B------:R-:W-:Y:S01]  /*1dc70*/  ISETP.GT.AND P1, PT, R10.reuse, UR45, PT ;  /* 0x0000002d0a007c0c */ /* 0x040fe2000bf24270 */
[----:B------:R-:W-:-:S12]  /*1dc80*/  VIADD R10, R10, 0xffffffff ;  /* 0xffffffff0a0a7836 */ /* 0x000fd80000000000 */
[----:B------:R-:W-:Y:S05]  /*1dc90*/  @P1 BRA `(.L_x_12353) ;  /* 0xffffff5400081947 */ /* 0x000fea000383ffff */
.L_x_12322:
[----:B------:R-:W-:Y:S05]  /*1dca0*/  WARPSYNC.ALL ;  /* 0x0000000000007948 */ /* 0x000fea0003800000 */
[----:B0-----:R-:W1:Y:S04]  /*1dcb0*/  LDL R5, [R1+0x440] ;  /* 0x0004400001057983 */ /* 0x001e680000100800 */
[----:B------:R-:W2:Y:S04]  /*1dcc0*/  LDL R4, [R1+0x444] ;  /* 0x0004440001047983 */ /* 0x000ea80000100800 */
[----:B------:R-:W3:Y:S04]  /*1dcd0*/  LDL R136, [R1+0x210] ;  /* 0x0002100001887983 */ /* 0x000ee80000100800 */
        /* <DEDUP_REMOVED lines=75> */
[----:B------:R-:W5:Y:S01]  /*1e190*/  @!P2 LDL R19, [R1+0x214] ;  /* 0x000214000113a983 */ /* 0x000f620000100800 */
[----:B0-----:R-:W-:-:S03]  /*1e1a0*/  FADD.FTZ R140, R8, R3 ;  /* 0x00000003088c7221 */ /* 0x001fc60000010000 */
[----:B------:R-:W5:Y:S02]  /*1e1b0*/  LDL.64 R2, [R1+0x220] ;  /* 0x0002200001027983 */ /* 0x000f640000100a00 */
[----:B------:R-:W-:Y:S02]  /*1e1c0*/  FSETP.NE.FTZ.AND P1, PT, R140, RZ, PT ;  /* 0x000000ff8c00720b */ /* 0x000fe40003f35000 */
[----:B------:R-:W5:Y:S11]  /*1e1d0*/  LDL.64 R8, [R1+0x250] ;  /* 0x0002500001087983 */ /* 0x000f760000100a00 */
[----:B------:R-:W5:Y:S04]  /*1e1e0*/  @P1 LDL R143, [R1+0x450] ;  /* 0x00045000018f1983 */ /* 0x000f680000100800 */
[----:B------:R-:W5:Y:S01]  /*1e1f0*/  @P1 LDL R145, [R1+0x434] ;  /* 0x0004340001911983 */ /* 0x000f620000100800 */
[----:B------:R-:W-:-:S02]  /*1e200*/  IMAD.MOV.U32 R138, RZ, RZ, RZ ;  /* 0x000000ffff8a7224 */ /* 0x000fc400078e00ff */
[----:B------:R-:W-:Y:S01]  /*1e210*/  IMAD.MOV.U32 R142, RZ, RZ, -0x800000 ;  /* 0xff800000ff8e7424 */ /* 0x000fe200078e00ff */
[----:B------:R0:W-:Y:S08]  /*1e220*/  BAR.ARV R208, 0x100 ;  /* 0x000400d00000751d */ /* 0x0001f00000002000 */
[----:B------:R-:W-:Y:S06]  /*1e230*/  BAR.ARV 0x8, 0x180 ;  /* 0x0206000000007b1d */ /* 0x000fec0000002000 */
[----:B----4-:R-:W-:-:S13]  /*1e240*/  FSETP.NE.FTZ.AND P0, PT, R148, RZ, PT ;  /* 0x000000ff9400720b */ /* 0x010fda0003f15000 */
[----:B------:R-:W4:Y:S04]  /*1e250*/  @P0 LDL R139, [R1+0x450] ;  /* 0x00045000018b0983 */ /* 0x000f280000100800 */
[----:B------:R-:W4:Y:S01]  /*1e260*/  @P0 LDL R144, [R1+0x430] ;  /* 0x0004300001900983 */ /* 0x000f220000100800 */
[----:B------:R-:W1:Y:S08]  /*1e270*/  @P0 MUFU.LG2 R141, R148 ;  /* 0x00000094008d0308 */ /* 0x000e700000000c00 */
[----:B------:R-:W2:Y:S01]  /*1e280*/  @P0 MUFU.RCP R138, R148 ;  /* 0x00000094008a0308 */ /* 0x000ea20000001000 */
[----:B-1----:R-:W-:-:S07]  /*1e290*/  @P0 FMUL.FTZ R146, R141, 0.69314718246459960938 ;  /* 0x3f3172188d920820 */ /* 0x002fce0000410000 */
[----:B------:R-:W1:Y:S01]  /*1e2a0*/  @P1 MUFU.LG2 R147, R140 ;  /* 0x0000008c00931308 */ /* 0x000e620000000c00 */
[----:B---3--:R-:W-:Y:S02]  /*1e2b0*/  VIADD R0, R0, 0x1 ;  /* 0x0000000100007836 */ /* 0x008fe40000000000 */
[-C--:B--2---:R-:W-:Y:S01]  /*1e2c0*/  FMUL.FTZ R5, R5, R138.reuse ;  /* 0x0000008a05057220 */ /* 0x084fe20000410000 */
[-C--:B------:R-:W-:Y:S01]  /*1e2d0*/  FMUL.FTZ R4, R4, R138.reuse ;  /* 0x0000008a04047220 */ /* 0x080fe20000410000 */
[-C--:B------:R-:W-:Y:S01]  /*1e2e0*/  FMUL.FTZ R7, R7, R138.reuse ;  /* 0x0000008a07077220 */ /* 0x080fe20000410000 */
[-C--:B------:R-:W-:Y:S01]  /*1e2f0*/  FMUL.FTZ R6, R6, R138.reuse ;  /* 0x0000008a06067220 */ /* 0x080fe20000410000 */
[-C--:B-----5:R-:W-:Y:S01]  /*1e300*/  FMUL.FTZ R11, R11, R138.reuse ;  /* 0x0000008a0b0b7220 */ /* 0x0a0fe20000410000 */
[-C--:B------:R-:W-:Y:S01]  /*1e310*/  FMUL.FTZ R10, R10, R138.reuse ;  /* 0x0000008a0a0a7220 */ /* 0x080fe20000410000 */
[----:B------:R-:W-:Y:S01]  /*1e320*/  STL.64 [R1+0x230], R4 ;  /* 0x0002300401007387 */ /* 0x000fe20000100a00 */
        /* <DEDUP_REMOVED lines=60> */
[----:B-1----:R-:W-:Y:S01]  /*1e6f0*/  VIADD R2, R137, 0x1 ;  /* 0x0000000189027836 */ /* 0x002fe20000000000 */
[----:B------:R-:W-:Y:S01]  /*1e700*/  @!P2 LOP3.LUT R4, R19, 0x1, RZ, 0x3c, !PT ;  /* 0x000000011304a812 */ /* 0x000fe200078e3cff */
[----:B------:R0:W-:Y:S04]  /*1e710*/  STL [R1+0x444], R140 ;  /* 0x0004448c01007387 */ /* 0x0001e80000100800 */
        /* <DEDUP_REMOVED lines=32> */
[----:B------:R0:W-:Y:S04]  /*1e920*/  @!P2 STL [R1+0x214], R4 ;  /* 0x000214040100a387 */ /* 0x0001e80000100800 */
[----:B------:R0:W-:Y:S04]  /*1e930*/  STL [R1+0x21c], R0 ;  /* 0x00021c0001007387 */ /* 0x0001e80000100800 */
[----:B------:R0:W-:Y:S01]  /*1e940*/  @!P2 STL [R1+0x210], RZ ;  /* 0x000210ff0100a387 */ /* 0x0001e20000100800 */
[----:B----4-:R-:W-:-:S04]  /*1e950*/  @P0 FMUL.FTZ R139, R139, 0.69314718246459960938 ;  /* 0x3f3172188b8b0820 */ /* 0x010fc80000410000 */
[----:B------:R-:W-:Y:S01]  /*1e960*/  @P0 FFMA.FTZ R142, R139, R144, R146 ;  /* 0x000000908b8e0223 */ /* 0x000fe20000010092 */
[----:B------:R-:W-:-:S06]  /*1e970*/  IMAD.MOV.U32 R139, RZ, RZ, RZ ;  /* 0x000000ffff8b7224 */ /* 0x000fcc00078e00ff */
[----:B------:R-:W1:Y:S01]  /*1e980*/  @P1 MUFU.RCP R139, R140 ;  /* 0x0000008c008b1308 */ /* 0x000e620000001000 */
[----:B------:R-:W-:Y:S01]  /*1e990*/  @P1 FMUL.FTZ R146, R143, 0.69314718246459960938 ;  /* 0x3f3172188f921820 */ /* 0x000fe20000410000 */
[----:B------:R-:W-:-:S03]  /*1e9a0*/  IMAD.MOV.U32 R144, RZ, RZ, -0x800000 ;  /* 0xff800000ff907424 */ /* 0x000fc600078e00ff */
[----:B------:R-:W-:Y:S01]  /*1e9b0*/  @P1 FFMA.FTZ R144, R146, R145, R147 ;  /* 0x0000009192901223 */ /* 0x000fe20000010093 */
[----:B------:R0:W-:Y:S04]  /*1e9c0*/  STL [R1+0x440], R142 ;  /* 0x0004408e01007387 */ /* 0x0001e80000100800 */
[----:B------:R0:W-:Y:S01]  /*1e9d0*/  STL [R1+0x444], R144 ;  /* 0x0004449001007387 */ /* 0x0001e20000100800 */
        /* <DEDUP_REMOVED lines=95> */
[----:B------:R0:W-:Y:S01]  /*1efd0*/  STL.64 [R1+0x418], R134 ;  /* 0x0004188601007387 */ /* 0x0001e20000100a00 */
[----:B------:R-:W-:-:S13]  /*1efe0*/  PLOP3.LUT P0, PT, PT, PT, PT, 0x8, 0x0 ;  /* 0x000000000000781c */ /* 0x000fda0003f0e170 */
.L_x_12257:
[----:B------:R-:W1:Y:S08]  /*1eff0*/  S2UR UR4, SR_CgaCtaId ;  /* 0x00000000000479c3 */ /* 0x000e700000008800 */
[----:B------:R-:W-:Y:S06]  /*1f000*/  BAR.SYNC.DEFER_BLOCKING 0x5, 0x180 ;  /* 0x0146000000007b1d */ /* 0x000fec0000010000 */
[----:B------:R-:W-:Y:S01]  /*1f010*/  UMOV UR46, 0x400 ;  /* 0x00000400002e7882 */ /* 0x000fe20000000000 */
[----:B------:R-:W-:Y:S01]  /*1f020*/  BSSY B0, `(.L_x_12354) ;  /* 0x00002b6000007945 */ /* 0x000fe20003800000 */
[----:B-1----:R-:W-:-:S09]  /*1f030*/  ULEA UR46, UR4, UR46, 0x18 ;  /* 0x0000002e042e7291 */ /* 0x002fd2000f8ec03f */
[----:B0-2---:R-:W0:Y:S02]  /*1f040*/  LDS.128 R4, [UR46+0x324d0] ;  /* 0x0324d02eff047984 */ /* 0x005e240008000c00 */
[----:B0-----:R-:W-:Y:S02]  /*1f050*/  R2UR UR5, R5 ;  /* 0x00000000050572ca */ /* 0x001fe400000e0000 */
[----:B------:R-:W-:Y:S02]  /*1f060*/  R2UR UR7, R6 ;  /* 0x00000000060772ca */ /* 0x000fe400000e0000 */
[----:B------:R-:W-:Y:S01]  /*1f070*/  R2UR UR6, R7 ;  /* 0x00000000070672ca */ /* 0x000fe200000e0000 */
[----:B------:R-:W-:Y:S06]  /*1f080*/  BAR.ARV 0x4, 0x180 ;  /* 0x0106000000007b1d */ /* 0x000fec0000002000 */
[----:B------:R-:W-:Y:S08]  /*1f090*/  @P0 BRA `(.L_x_12355) ;  /* 0x0000001c005c0947 */ /* 0x000ff00003800000 */
[----:B------:R-:W2:Y:S04]  /*1f0a0*/  LDL.128 R136, [R1+0x220] ;  /* 0x0002200001887983 */ /* 0x000ea80000100c00 */
        /* <DEDUP_REMOVED lines=31> */
[----:B------:R-:W-:Y:S01]  /*1f2a0*/  IADD3 R3, P4, R192, 0x8040, RZ ;  /* 0x00008040c0037810 */ /* 0x000fe20007f9e0ff */
[----:B------:R-:W-:-:S03]  /*1f2b0*/  ULDC.64 UR8, c[0x0][0xd00] ;  /* 0x0003400000087ab9 */ /* 0x000fc60000000a00 */
[----:B------:R-:W-:Y:S02]  /*1f2c0*/  LOP3.LUT R2, R3, 0x380, RZ, 0xc0, !PT ;  /* 0x0000038003027812 */ /* 0x000fe400078ec0ff */
[----:B------:R-:W-:Y:S02]  /*1f2d0*/  LOP3.LUT R145, R192, 0x380, RZ, 0xc0, !PT ;  /* 0x00000380c0917812 */ /* 0x000fe400078ec0ff */
[----:B------:R-:W-:Y:S02]  /*1f2e0*/  SHF.R.U64 R2, R2, 0x3, RZ ;  /* 0x0000000302027819 */ /* 0x000fe400000012ff */
[----:B------:R-:W-:Y:S02]  /*1f2f0*/  SHF.R.U64 R145, R145, 0x3, RZ ;  /* 0x0000000391917819 */ /* 0x000fe400000012ff */
[----:B------:R-:W-:Y:S02]  /*1f300*/  LOP3.LUT R2, R2, R3, RZ, 0x3c, !PT ;  /* 0x0000000302027212 */ /* 0x000fe400078e3cff */
[----:B------:R-:W-:-:S02]  /*1f310*/  IADD3 R3, P1, R192, 0xc020, RZ ;  /* 0x0000c020c0037810 */ /* 0x000fc40007f3e0ff */
[C---:B------:R-:W-:Y:S02]  /*1f320*/  IADD3 R21, P3, R192.reuse, 0x8060, RZ ;  /* 0x00008060c0157810 */ /* 0x040fe40007f7e0ff */
[C---:B------:R-:W-:Y:S02]  /*1f330*/  IADD3 R0, P2, R192.reuse, 0xc000, RZ ;  /* 0x0000c000c0007810 */ /* 0x040fe40007f5e0ff */
[----:B------:R-:W-:Y:S01]  /*1f340*/  LOP3.LUT R144, R145, R192, RZ, 0x3c, !PT ;  /* 0x000000c091907212 */ /* 0x000fe200078e3cff */
[----:B------:R-:W-:Y:S01]  /*1f350*/  IMAD.MOV.U32 R145, RZ, RZ, R193 ;  /* 0x000000ffff917224 */ /* 0x000fe200078e00c1 */
[----:B------:R-:W-:Y:S02]  /*1f360*/  IADD3 R141, P0, R192, 0xc040, RZ ;  /* 0x0000c040c08d7810 */ /* 0x000fe40007f1e0ff */
[----:B------:R-:W-:Y:S02]  /*1f370*/  LOP3.LUT R146, R3, 0x380, RZ, 0xc0, !PT ;  /* 0x0000038003927812 */ /* 0x000fe400078ec0ff */
[----:B------:R-:W-:-:S02]  /*1f380*/  LOP3.LUT R20, R21, 0x380, RZ, 0xc0, !PT ;  /* 0x0000038015147812 */ /* 0x000fc400078ec0ff */
[----:B------:R-:W-:Y:S02]  /*1f390*/  LOP3.LUT R143, R0, 0x380, RZ, 0xc0, !PT ;  /* 0x00000380008f7812 */ /* 0x000fe400078ec0ff */
[----:B------:R-:W-:Y:S02]  /*1f3a0*/  LOP3.LUT R140, R141, 0x380, RZ, 0xc0, !PT ;  /* 0x000003808d8c7812 */ /* 0x000fe400078ec0ff */
[----:B------:R-:W-:Y:S02]  /*1f3b0*/  SHF.R.U64 R146, R146, 0x3, RZ ;  /* 0x0000000392927819 */ /* 0x000fe400000012ff */
[----:B------:R-:W-:Y:S02]  /*1f3c0*/  MOV R144, R144 ;  /* 0x0000009000907202 */ /* 0x000fe40000000f00 */
        /* <DEDUP_REMOVED lines=11> */
[----:B------:R-:W-:Y:S01]  /*1f480*/  UISETP.NE.U32.AND UP0, UPT, UR8, URZ, UPT ;  /* 0x0000003f0800728c */ /* 0x000fe2000bf05070 */
[----:B------:R-:W-:Y:S01]  /*1f490*/  IMAD.X R141, RZ, RZ, R193, P0 ;  /* 0x000000ffff8d7224 */ /* 0x000fe200000e06c1 */
[----:B------:R-:W-:-:S02]  /*1f4a0*/  MOV R3, R2 ;  /* 0x0000000200037202 */ /* 0x000fc40000000f00 */
[----:B------:R-:W-:Y:S01]  /*1f4b0*/  MOV R20, R20 ;  /* 0x0000001400147202 */ /* 0x000fe20000000f00 */
[----:B------:R-:W-:Y:S01]  /*1f4c0*/  UISETP.NE.AND.EX UP0, UPT, UR9, URZ, UPT, UP0 ;  /* 0x0000003f0900728c */ /* 0x000fe2000bf05300 */
[----:B------:R-:W-:Y:S02]  /*1f4d0*/  MOV R2, R142 ;  /* 0x0000008e00027202 */ /* 0x000fe40000000f00 */
[----:B------:R-:W-:Y:S01]  /*1f4e0*/  MOV R0, R146 ;  /* 0x0000009200007202 */ /* 0x000fe20000000f00 */
[----:B------:R-:W-:Y:S01]  /*1f4f0*/  ULDC.64 UR8, c[0x0][0xd00] ;  /* 0x0003400000087ab9 */ /* 0x000fe20000000a00 */
[----:B------:R-:W-:Y:S01]  /*1f500*/  MOV R140, R140 ;  /* 0x0000008c008c7202 */ /* 0x000fe20000000f00 */
[----:B------:R-:W-:Y:S01]  /*1f510*/  UIMAD.WIDE UR8, UR42, 0x4, UR8 ;  /* 0x000000042a0878a5 */ /* 0x000fe2000f8e0208 */
[----:B------:R-:W-:Y:S01]  /*1f520*/  PLOP3.LUT P1, PT, PT, PT, UP0, 0x80, 0x0 ;  /* 0x000000000000781c */ /* 0x000fe20003f2f008 */
[----:B------:R-:W-:Y:S02]  /*1f530*/  ULDC UR4, c[0x0][0xb88] ;  /* 0x0002e20000047ab9 */ /* 0x000fe40000000800 */
[----:B------:R-:W-:Y:S01]  /*1f540*/  IMAD.U32 R19, RZ, RZ, UR4 ;  /* 0x00000004ff137e24 */ /* 0x000fe2000f8e00ff */
[----:B--2---:R-:W-:-:S02]  /*1f550*/  F2FP.BF16.F32.PACK_AB R136, R137, R136 ;  /* 0x000000888988723e */ /* 0x004fc400000010ff */
[----:B------:R-:W-:Y:S02]  /*1f560*/  F2FP.BF16.F32.PACK_AB R137, R139, R138 ;  /* 0x0000008a8b89723e */ /* 0x000fe400000010ff */
[----:B---3--:R-:W-:Y:S02]  /*1f570*/  F2FP.BF16.F32.PACK_AB R128, R129, R128 ;  /* 0x000000808180723e */ /* 0x008fe400000010ff */
[----:B------:R-:W-:Y:S02]  /*1f580*/  F2FP.BF16.F32.PACK_AB R129, R131, R130 ;  /* 0x000000828381723e */ /* 0x000fe400000010ff */
[----:B----4-:R-:W-:Y:S02]  /*1f590*/  F2FP.BF16.F32.PACK_AB R138, R133, R132 ;  /* 0x00000084858a723e */ /* 0x010fe400000010ff */
[----:B------:R-:W-:Y:S01]  /*1f5a0*/  F2FP.BF16.F32.PACK_AB R139, R135, R134 ;  /* 0x00000086878b723e */ /* 0x000fe200000010ff */
[----:B------:R-:W-:Y:S01]  /*1f5b0*/  BAR.SYNC.DEFER_BLOCKING 0x1, 0x100 ;  /* 0x0044000000007b1d */ /* 0x000fe20000010000 */
        /* <DEDUP_REMOVED lines=66> */
[----:B------:R-:W-:Y:S01]  /*1f9e0*/  F2FP.BF16.F32.PACK_AB R27, R15, R14 ;  /* 0x0000000e0f1b723e */ /* 0x000fe200000010ff */
[----:B------:R0:W-:Y:S01]  /*1f9f0*/  STSM.16.M88.4 [R20], R48 ;  /* 0x0000003014007844 */ /* 0x0001e20000000200 */
[----:B------:R-:W-:-:S02]  /*1fa00*/  F2FP.BF16.F32.PACK_AB R10, R5, R4 ;  /* 0x00000004050a723e */ /* 0x000fc400000010ff */
[----:B------:R-:W-:Y:S01]  /*1fa10*/  F2FP.BF16.F32.PACK_AB R11, R7, R6 ;  /* 0x00000006070b723e */ /* 0x000fe200000010ff */
[----:B------:R1:W-:Y:S01]  /*1fa20*/  STSM.16.M88.4 [R2], R40 ;  /* 0x0000002802007844 */ /* 0x0003e20000000200 */
[----:B------:R-:W-:-:S03]  /*1fa30*/  IMAD.U32 R4, RZ, RZ, UR8 ;  /* 0x00000008ff047e24 */ /* 0x000fc6000f8e00ff */
[----:B------:R1:W-:Y:S01]  /*1fa40*/  STSM.16.M88.4 [R0], R32 ;  /* 0x0000002000007844 */ /* 0x0003e20000000200 */
[----:B------:R-:W-:Y:S01]  /*1fa50*/  IMAD.U32 R5, RZ, RZ, UR9 ;  /* 0x00000009ff057e24 */ /* 0x000fe2000f8e00ff */
[----:B------:R-:W-:Y:S02]  /*1fa60*/  ULDC.64 UR8, c[0x0][0xd08] ;  /* 0x0003420000087ab9 */ /* 0x000fe40000000a00 */
[----:B------:R1:W-:Y:S04]  /*1fa70*/  STSM.16.M88.4 [R140], R24 ;  /* 0x000000188c007844 */ /* 0x0003e80000000200 */
[----:B------:R1:W-:Y:S01]  /*1fa80*/  STSM.16.M88.4 [R226], R8 ;  /* 0x00000008e2007844 */ /* 0x0003e20000000200 */
[----:B------:R-:W-:Y:S01]  /*1fa90*/  UISETP.NE.U32.AND UP1, UPT, UR8, URZ, UPT ;  /* 0x0000003f0800728c */ /* 0x000fe2000bf25070 */
[----:B0-----:R-:W0:Y:S08]  /*1faa0*/  LDC R20, c[0x0][0xce8] ;  /* 0x00033a00ff147b82 */ /* 0x001e300000000800 */
[----:B------:R-:W-:Y:S01]  /*1fab0*/  BAR.SYNC.DEFER_BLOCKING 0x1, 0x100 ;  /* 0x0044000000007b1d */ /* 0x000fe20000010000 */
[----:B------:R-:W-:-:S06]  /*1fac0*/  UISETP.NE.AND.EX UP1, UPT, UR9, URZ, UPT, UP1 ;  /* 0x0000003f0900728c */ /* 0x000fcc000bf25310 */
[----:B------:R-:W-:-:S05]  /*1fad0*/  PLOP3.LUT P2, PT, PT, PT, UP1, 0x80, 0x0 ;  /* 0x000000000000781c */ /* 0x000fca0003f4f018 */
[----:B------:R-:W-:Y:S02]  /*1fae0*/  @UP1 ULDC.64 UR8, c[0x0][0xd08] ;  /* 0x0003420000081ab9 */ /* 0x000fe40000000a00 */
[----:B------:R-:W-:-:S06]  /*1faf0*/  @UP1 UIMAD.WIDE UR8, UR42, 0x4, UR8 ;  /* 0x000000042a0818a5 */ /* 0x000fcc000f8e0208 */
[----:B------:R-:W-:Y:S02]  /*1fb00*/  IMAD.U32 R6, RZ, RZ, UR8 ;  /* 0x00000008ff067e24 */ /* 0x000fe4000f8e00ff */
[----:B------:R-:W-:Y:S01]  /*1fb10*/  IMAD.U32 R7, RZ, RZ, UR9 ;  /* 0x00000009ff077e24 */ /* 0x000fe2000f8e00ff */
[----:B------:R-:W2:Y:S04]  /*1fb20*/  @P1 LDG.E R3, desc[UR40][R4.64] ;  /* 0x0000002804031981 */ /* 0x000ea8000c1e1900 */
[----:B------:R1:W5:Y:S01]  /*1fb30*/  @P2 LDG.E R19, desc[UR40][R6.64] ;  /* 0x0000002806132981 */ /* 0x000362000c1e1900 */
[----:B------:R-:W-:Y:S01]  /*1fb40*/  UMOV UR4, URZ ;  /* 0x0000003f00047c82 */ /* 0x000fe20008000000 */
[----:B------:R-:W-:Y:S02]  /*1fb50*/  LOP3.LUT P0, RZ, R216, 0x3, RZ, 0xc0, !PT ;  /* 0x00000003d8ff7812 */ /* 0x000fe4000780c0ff */
[----:B--2---:R-:W-:Y:S01]  /*1fb60*/  @P1 R2UR UR4, R3 ;  /* 0x00000000030412ca */ /* 0x004fe200000e0000 */
[----:B01----:R-:W-:-:S14]  /*1fb70*/  @P2 BRA `(.L_x_12356) ;  /* 0x0000000000102947 */ /* 0x003fdc0003800000 */
[----:B------:R-:W-:Y:S05]  /*1fb80*/  @!P1 BRA `(.L_x_12356) ;  /* 0x00000000000c9947 */ /* 0x000fea0003800000 */
[----:B------:R-:W2:Y:S04]  /*1fb90*/  LDG.E R0, desc[UR40][R4.64] ;  /* 0x0000002804007981 */ /* 0x000ea8000c1e1900 */
[----:B-----5:R-:W2:Y:S02]  /*1fba0*/  LDG.E R19, desc[UR40][R4.64+0x4] ;  /* 0x0000042804137981 */ /* 0x020ea4000c1e1900 */
[----:B--2---:R-:W-:-:S07]  /*1fbb0*/  IMAD.IADD R19, R19, 0x1, -R0 ;  /* 0x0000000113137824 */ /* 0x004fce00078e0a00 */
.L_x_12356:
[----:B-----5:R-:W-:Y:S02]  /*1fbc0*/  IMAD R19, R19, R20, RZ ;  /* 0x0000001413137224 */ /* 0x020fe400078e02ff */
[----:B------:R-:W-:Y:S01]  /*1fbd0*/  VIADD R12, R204, UR43 ;  /* 0x0000002bcc0c7c36 */ /* 0x000fe20008000000 */
[----:B------:R-:W-:Y:S01]  /*1fbe0*/  ISETP.NE.AND P1, PT, R20, 0x1, PT ;  /* 0x000000011400780c */ /* 0x000fe20003f25270 */
[----:B------:R-:W-:Y:S01]  /*1fbf0*/  VIADD R5, R236, UR43 ;  /* 0x0000002bec057c36 */ /* 0x000fe20008000000 */
[----:B------:R-:W-:Y:S02]  /*1fc00*/  USHF.R.S32.HI UR16, URZ, 0x1f, UR37 ;  /* 0x0000001f3f107899 */ /* 0x000fe40008011425 */
[----:B------:R-:W-:Y:S01]  /*1fc10*/  ISETP.GE.OR P2, PT, R12, R19, P0 ;  /* 0x000000130c00720c */ /* 0x000fe20000746670 */
[----:B------:R-:W-:-:S08]  /*1fc20*/  ULDC.64 UR14, c[0x0][0xc90] ;  /* 0x00032400000e7ab9 */ /* 0x000fd00000000a00 */
[----:B------:R-:W0:Y:S04]  /*1fc30*/  @P1 LDC R2, c[0x0][0xcec] ;  /* 0x00033b00ff021b82 */ /* 0x000e280000000800 */
[----:B------:R-:W2:Y:S01]  /*1fc40*/  @!P2 LDL R11, [R1+0x440] ;  /* 0x00044000010ba983 */ /* 0x000ea20000100800 */
[----:B------:R-:W-:Y:S01]  /*1fc50*/  USHF.R.S32.HI UR12, URZ, 0x1f, UR42 ;  /* 0x0000001f3f0c7899 */ /* 0x000fe2000801142a */
[----:B------:R-:W-:Y:S01]  /*1fc60*/  IMAD.MOV.U32 R0, RZ, RZ, R5 ;  /* 0x000000ffff007224 */ /* 0x000fe200078e0005 */
[----:B------:R-:W-:Y:S01]  /*1fc70*/  USHF.R.S32.HI UR11, URZ, 0x1f, UR4 ;  /* 0x0000001f3f0b7899 */ /* 0x000fe20008011404 */
[----:B------:R-:W1:Y:S01]  /*1fc80*/  @P1 LDC R3, c[0x0][0xcf0] ;  /* 0x00033c00ff031b82 */ /* 0x000e620000000800 */
[----:B------:R-:W-:Y:S01]  /*1fc90*/  UIMAD UR13, UR16, UR14, URZ ;  /* 0x0000000e100d72a4 */ /* 0x000fe2000f8e023f */
[----:B------:R-:W-:Y:S01]  /*1fca0*/  UMOV UR10, UR4 ;  /* 0x00000004000a7c82 */ /* 0x000fe20008000000 */
[----:B------:R-:W-:-:S02]  /*1fcb0*/  USEL UR18, UR12, URZ, !UP0 ;  /* 0x0000003f0c127287 */ /* 0x000fc4000c000000 */
[----:B------:R-:W-:Y:S02]  /*1fcc0*/  UIMAD.WIDE.U32 UR8, UR37, UR14, UR10 ;  /* 0x0000000e250872a5 */ /* 0x000fe4000f8e000a */
[----:B------:R-:W-:Y:S01]  /*1fcd0*/  UIMAD UR13, UR37, UR15, UR13 ;  /* 0x0000000f250d72a4 */ /* 0x000fe2000f8e020d */
[----:B------:R-:W3:Y:S01]  /*1fce0*/  @P1 LDC R77, c[0x0][0xcf0] ;  /* 0x00033c00ff4d1b82 */ /* 0x000ee20000000800 */
[----:B------:R-:W-:Y:S01]  /*1fcf0*/  USEL UR17, UR42, URZ, !UP0 ;  /* 0x0000003f2a117287 */ /* 0x000fe2000c000000 */
[----:B------:R-:W-:Y:S01]  /*1fd00*/  ULDC.64 UR14, c[0x0][0xc98] ;  /* 0x00032600000e7ab9 */ /* 0x000fe20000000a00 */
[----:B------:R-:W-:Y:S02]  /*1fd10*/  UIADD3 UR9, UR9, UR13, URZ ;  /* 0x0000000d09097290 */ /* 0x000fe4000fffe03f */
[----:B------:R-:W-:Y:S01]  /*1fd20*/  UIMAD UR10, UR18, UR14, URZ ;  /* 0x0000000e120a72a4 */ /* 0x000fe2000f8e023f */
[----:B0-----:R-:W-:Y:S01]  /*1fd30*/  @P1 IMAD.HI.U32 R2, R5, R2, RZ ;  /* 0x0000000205021227 */ /* 0x001fe200078e00ff */
[----:B------:R-:W-:-:S02]  /*1fd40*/  UIMAD.WIDE.U32 UR8, UR17, UR14, UR8 ;  /* 0x0000000e110872a5 */ /* 0x000fc4000f8e0008 */
[----:B------:R-:W-:Y:S01]  /*1fd50*/  UIMAD UR10, UR17, UR15, UR10 ;  /* 0x0000000f110a72a4 */ /* 0x000fe2000f8e020a */
[----:B------:R-:W-:Y:S01]  /*1fd60*/  ULDC.64 UR12, c[0x0][0xc88] ;  /* 0x00032200000c7ab9 */ /* 0x000fe20000000a00 */
[----:B-1----:R-:W-:-:S04]  /*1fd70*/  @P1 SHF.R.U32.HI R0, RZ, R3, R2 ;  /* 0x00000003ff001219 */ /* 0x002fc80000011602 */
[----:B------:R-:W-:Y:S01]  /*1fd80*/  IMAD.U32 R7, RZ, RZ, UR10 ;  /* 0x0000000aff077e24 */ /* 0x000fe2000f8e00ff */
[--C-:B------:R-:W-:Y:S01]  /*1fd90*/  SHF.R.S32.HI R4, RZ, 0x1f, R0.reuse ;  /* 0x0000001fff047819 */ /* 0x100fe20000011400 */
[----:B------:R-:W-:-:S04]  /*1fda0*/  IMAD.MOV R2, RZ, RZ, -R0 ;  /* 0x000000ffff027224 */ /* 0x000fc800078e0a00 */
[----:B------:R-:W-:Y:S01]  /*1fdb0*/  IMAD R5, R20, R2, R5 ;  /* 0x0000000214057224 */ /* 0x000fe200078e0205 */
[----:B------:R-:W-:-:S04]  /*1fdc0*/  IADD3 R2, P3, R0, UR8, RZ ;  /* 0x0000000800027c10 */ /* 0x000fc8000ff7e0ff */
[----:B------:R-:W-:-:S05]  /*1fdd0*/  SHF.R.S32.HI R3, RZ, 0x1f, R5 ;  /* 0x0000001fff037819 */ /* 0x000fca0000011405 */
[----:B------:R-:W-:Y:S01]  /*1fde0*/  IMAD R0, R3, UR12, RZ ;  /* 0x0000000c03007c24 */ /* 0x000fe2000f8e02ff */
[----:B------:R-:W-:Y:S01]  /*1fdf0*/  IADD3.X R3, R4, UR9, R7, P3, !PT ;  /* 0x0000000904037c10 */ /* 0x000fe20009ffe407 */
[----:B------:R-:W-:Y:S02]  /*1fe00*/  ULDC.64 UR8, c[0x0][0xc50] ;  /* 0x0003140000087ab9 */ /* 0x000fe40000000a00 */
[C---:B------:R-:W-:Y:S02]  /*1fe10*/  IMAD R7, R5.reuse, UR13, R0 ;  /* 0x0000000d05077c24 */ /* 0x040fe4000f8e0200 */
[----:B------:R-:W-:Y:S01]  /*1fe20*/  IMAD.WIDE.U32 R2, R5, UR12, R2 ;  /* 0x0000000c05027c25 */ /* 0x000fe2000f8e0002 */
[----:B------:R-:W-:-:S03]  /*1fe30*/  ULDC.64 UR12, c[0x0][0xba0] ;  /* 0x0002e800000c7ab9 */ /* 0x000fc60000000a00 */
[----:B------:R-:W-:Y:S01]  /*1fe40*/  IMAD.IADD R3, R3, 0x1, R7 ;  /* 0x0000000103037824 */ /* 0x000fe200078e0207 */
[----:B------:R-:W-:Y:S01]  /*1fe50*/  LEA R6, P3, R2, UR8, 0x2 ;  /* 0x0000000802067c11 */ /* 0x000fe2000f8610ff */
[----:B------:R-:W-:-:S03]  /*1fe60*/  VIADD R0, R12, 0x8 ;  /* 0x000000080c007836 */ /* 0x000fc60000000000 */
[----:B------:R-:W-:Y:S01]  /*1fe70*/  LEA.HI.X R10, R2, UR9, R3, 0x2, P3 ;  /* 0x00000009020a7c11 */ /* 0x000fe200098f1403 */
[----:B------:R-:W-:Y:S01]  /*1fe80*/  SHFL.IDX PT, R8, R6, RZ, 0x1c1f ;  /* 0x001c1fff06087589 */ /* 0x000fe200000e0000 */
[----:B------:R-:W-:-:S03]  /*1fe90*/  ISETP.GE.OR P0, PT, R0, R19, P0 ;  /* 0x000000130000720c */ /* 0x000fc60000706670 */
[----:B------:R-:W2:Y:S04]  /*1fea0*/  SHFL.IDX PT, R9, R10, RZ, 0x1c1f ;  /* 0x001c1fff0a097589 */ /* 0x000ea800000e0000 */
[----:B--2---:R0:W-:Y:S06]  /*1feb0*/  @!P2 ST.E desc[UR40][R8.64], R11 ;  /* 0x0000000b0800a985 */ /* 0x0041ec000c101928 */
[----:B------:R-:W2:Y:S01]  /*1fec0*/  @!P0 LDL R21, [R1+0x444] ;  /* 0x0004440001158983 */ /* 0x000ea20000100800 */
[----:B------:R-:W-:-:S02]  /*1fed0*/  IMAD R0, R210, 0x40, R194 ;  /* 0x00000040d2007824 */ /* 0x000fc400078e02c2 */
[----:B------:R-:W-:Y:S01]  /*1fee0*/  IMAD.MOV.U32 R3, RZ, RZ, 0x2 ;  /* 0x00000002ff037424 */ /* 0x000fe200078e00ff */
[----:B------:R-:W-:Y:S03]  /*1fef0*/  SHFL.IDX PT, R54, R6, 0x1, 0x1c1f ;  /* 0x003c1f0006367f89 */ /* 0x000fe600000e0000 */
[----:B------:R-:W-:Y:S01]  /*1ff00*/  IMAD.WIDE R2, R0, R3, UR38 ;  /* 0x0000002600027e25 */ /* 0x000fe2000f8e0203 */
[----:B------:R-:W2:Y:S02]  /*1ff10*/  SHFL.IDX PT, R55, R10, 0x1, 0x1c1f ;  /* 0x003c1f000a377f89 */ /* 0x000ea400000e0000 */
[C---:B------:R-:W-:Y:S02]  /*1ff20*/  IADD3 R25, P4, R2.reuse, 0x3000, RZ ;  /* 0x0000300002197810 */ /* 0x040fe40007f9e0ff */
[C---:B------:R-:W-:Y:S02]  /*1ff30*/  IADD3 R29, P5, R2.reuse, 0x4000, RZ ;  /* 0x00004000021d7810 */ /* 0x040fe40007fbe0ff */
[----:B------:R-:W-:-:S02]  /*1ff40*/  IADD3 R33, P6, R2, 0x5000, RZ ;  /* 0x0000500002217810 */ /* 0x000fc40007fde0ff */
[----:B------:R-:W-:Y:S02]  /*1ff50*/  LOP3.LUT R24, R25, 0x380, RZ, 0xc0, !PT ;  /* 0x0000038019187812 */ /* 0x000fe400078ec0ff */
[----:B------:R-:W-:Y:S02]  /*1ff60*/  LOP3.LUT R28, R29, 0x380, RZ, 0xc0, !PT ;  /* 0x000003801d1c7812 */ /* 0x000fe400078ec0ff */
[----:B------:R-:W-:Y:S02]  /*1ff70*/  LOP3.LUT R32, R33, 0x380, RZ, 0xc0, !PT ;  /* 0x0000038021207812 */ /* 0x000fe400078ec0ff */
[C---:B------:R-:W-:Y:S02]  /*1ff80*/  IADD3 R7, P2, R2.reuse, 0x1000, RZ ;  /* 0x0000100002077810 */ /* 0x040fe40007f5e0ff */
[----:B------:R-:W-:Y:S02]  /*1ff90*/  IADD3 R5, P3, R2, 0x2000, RZ ;  /* 0x0000200002057810 */ /* 0x000fe40007f7e0ff */
[----:B------:R-:W-:Y:S01]  /*1ffa0*/  SHF.R.U64 R24, R24, 0x3, RZ ;  /* 0x0000000318187819 */ /* 0x000fe200000012ff */
[--C-:B0-----:R-:W-:Y:S01]  /*1ffb0*/  IMAD.X R9, RZ, RZ, R3.reuse, P2 ;  /* 0x000000ffff097224 */ /* 0x101fe200010e0603 */
[----:B------:R-:W-:Y:S01]  /*1ffc0*/  SHF.R.U64 R28, R28, 0x3, RZ ;  /* 0x000000031c1c7819 */ /* 0x000fe200000012ff */
[----:B------:R-:W-:Y:S01]  /*1ffd0*/  IMAD.X R13, RZ, RZ, R3, P3 ;  /* 0x000000ffff0d7224 */ /* 0x000fe200018e0603 */
[----:B------:R-:W-:-:S02]  /*1ffe0*/  SHF.R.U64 R32, R32, 0x3, RZ ;  /* 0x0000000320207819 */ /* 0x000fc400000012ff */
[----:B------:R-:W-:Y:S01]  /*1fff0*/  LOP3.LUT R24, R24, R25, RZ, 0x3c, !PT ;  /* 0x0000001918187212 */ /* 0x000fe200078e3cff */
[--C-:B------:R-:W-:Y:S01]  /*20000*/  IMAD.X R25, RZ, RZ, R3.reuse, P4 ;  /* 0x000000ffff197224 */ /* 0x100fe200020e0603 */
[----:B------:R-:W-:Y:S01]  /*20010*/  LOP3.LUT R28, R28, R29, RZ, 0x3c, !PT ;  /* 0x0000001d1c1c7212 */ /* 0x000fe200078e3cff */
[--C-:B------:R-:W-:Y:S01]  /*20020*/  IMAD.X R29, RZ, RZ, R3.reuse, P5 ;  /* 0x000000ffff1d7224 */ /* 0x100fe200028e0603 */
[----:B------:R-:W-:Y:S01]  /*20030*/  LOP3.LUT R32, R32, R33, RZ, 0x3c, !PT ;  /* 0x0000002120207212 */ /* 0x000fe200078e3cff */
[----:B------:R-:W-:Y:S01]  /*20040*/  IMAD.X R33, RZ, RZ, R3, P6 ;  /* 0x000000ffff217224 */ /* 0x000fe200030e0603 */
[C---:B------:R-:W-:Y:S02]  /*20050*/  IADD3 R37, P2, R2.reuse, 0x6000, RZ ;  /* 0x0000600002257810 */ /* 0x040fe40007f5e0ff */
[C---:B------:R-:W-:Y:S02]  /*20060*/  IADD3 R41, P3, R2.reuse, 0x7000, RZ ;  /* 0x0000700002297810 */ /* 0x040fe40007f7e0ff */
[----:B------:R-:W-:-:S02]  /*20070*/  IADD3 R45, P4, R2, 0x8000, RZ ;  /* 0x00008000022d7810 */ /* 0x000fc40007f9e0ff */
[C---:B------:R-:W-:Y:S02]  /*20080*/  IADD3 R49, P5, R2.reuse, 0x9000, RZ ;  /* 0x0000900002317810 */ /* 0x040fe40007fbe0ff */
[----:B------:R-:W-:Y:S02]  /*20090*/  IADD3 R53, P6, R2, 0xa000, RZ ;  /* 0x0000a00002357810 */ /* 0x000fe40007fde0ff */
[----:B------:R-:W-:Y:S02]  /*200a0*/  LOP3.LUT R36, R37, 0x380, RZ, 0xc0, !PT ;  /* 0x0000038025247812 */ /* 0x000fe400078ec0ff */
[----:B------:R-:W-:Y:S02]  /*200b0*/  LOP3.LUT R40, R41, 0x380, RZ, 0xc0, !PT ;  /* 0x0000038029287812 */ /* 0x000fe400078ec0ff */
[----:B------:R-:W-:Y:S02]  /*200c0*/  LOP3.LUT R44, R45, 0x380, RZ, 0xc0, !PT ;  /* 0x000003802d2c7812 */ /* 0x000fe400078ec0ff */
[----:B------:R-:W-:-:S02]  /*200d0*/  LOP3.LUT R48, R49, 0x380, RZ, 0xc0, !PT ;  /* 0x0000038031307812 */ /* 0x000fc400078ec0ff */
[----:B------:R-:W-:Y:S02]  /*200e0*/  LOP3.LUT R52, R53, 0x380, RZ, 0xc0, !PT ;  /* 0x0000038035347812 */ /* 0x000fe400078ec0ff */
[----:B------:R-:W-:Y:S02]  /*200f0*/  LOP3.LUT R4, R7, 0x380, RZ, 0xc0, !PT ;  /* 0x0000038007047812 */ /* 0x000fe400078ec0ff */
[----:B------:R-:W-:Y:S02]  /*20100*/  LOP3.LUT R0, R5, 0x380, RZ, 0xc0, !PT ;  /* 0x0000038005007812 */ /* 0x000fe400078ec0ff */
[----:B------:R-:W-:Y:S02]  /*20110*/  SHF.R.U64 R36, R36, 0x3, RZ ;  /* 0x0000000324247819 */ /* 0x000fe400000012ff */
[----:B------:R-:W-:Y:S02]  /*20120*/  SHF.R.U64 R40, R40, 0x3, RZ ;  /* 0x0000000328287819 */ /* 0x000fe400000012ff */
[----:B------:R-:W-:-:S02]  /*20130*/  SHF.R.U64 R44, R44, 0x3, RZ ;  /* 0x000000032c2c7819 */ /* 0x000fc400000012ff */
[----:B------:R-:W-:Y:S02]  /*20140*/  SHF.R.U64 R48, R48, 0x3, RZ ;  /* 0x0000000330307819 */ /* 0x000fe400000012ff */
        /* <DEDUP_REMOVED lines=26> */
[----:B------:R-:W-:-:S02]  /*202f0*/  SHF.R.U64 R7, R7, 0x3, RZ ;  /* 0x0000000307077819 */ /* 0x000fc400000012ff */
[----:B------:R-:W-:Y:S02]  /*20300*/  LOP3.LUT R0, R5, 0x380, RZ, 0xc0, !PT ;  /* 0x0000038005007812 */ /* 0x000fe400078ec0ff */
[----:B------:R-:W-:Y:S02]  /*20310*/  SHF.R.U64 R56, R56, 0x3, RZ ;  /* 0x0000000338387819 */ /* 0x000fe400000012ff */
[----:B------:R-:W-:Y:S02]  /*20320*/  SHF.R.U64 R60, R60, 0x3, RZ ;  /* 0x000000033c3c7819 */ /* 0x000fe400000012ff */
        /* <DEDUP_REMOVED lines=13> */
[----:B------:R-:W-:-:S02]  /*20400*/  UIMAD UR10, UR11, UR12, URZ ;  /* 0x0000000c0b0a72a4 */ /* 0x000fc4000f8e023f */
[----:B------:R-:W-:Y:S02]  /*20410*/  UIMAD.WIDE.U32 UR8, UR4, UR12, URZ ;  /* 0x0000000c040872a5 */ /* 0x000fe4000f8e003f */
[----:B------:R-:W-:-:S03]  /*20420*/  UIMAD UR10, UR4, UR13, UR10 ;  /* 0x0000000d040a72a4 */ /* 0x000fc6000f8e020a */
[----:B------:R-:W-:Y:S01]  /*20430*/  ULDC.64 UR12, c[0x0][0xbe8] ;  /* 0x0002fa00000c7ab9 */ /* 0x000fe20000000a00 */
[----:B------:R-:W-:Y:S02]  /*20440*/  UIADD3 UR9, UR9, UR10, URZ ;  /* 0x0000000a09097290 */ /* 0x000fe4000fffe03f */
[----:B------:R-:W-:Y:S01]  /*20450*/  UIMAD UR4, UR16, UR12, URZ ;  /* 0x0000000c100472a4 */ /* 0x000fe2000f8e023f */
[----:B------:R-:W-:Y:S01]  /*20460*/  VIADD R76, R211, UR43 ;  /* 0x0000002bd34c7c36 */ /* 0x000fe20008000000 */
[----:B------:R-:W-:Y:S02]  /*20470*/  UIMAD.WIDE.U32 UR8, UR37, UR12, UR8 ;  /* 0x0000000c250872a5 */ /* 0x000fe4000f8e0008 */
[----:B------:R-:W-:Y:S01]  /*20480*/  UIMAD UR4, UR37, UR13, UR4 ;  /* 0x0000000d250472a4 */ /* 0x000fe2000f8e0204 */
[----:B------:R-:W-:-:S03]  /*20490*/  ULDC.64 UR10, c[0x0][0xbf0] ;  /* 0x0002fc00000a7ab9 */ /* 0x000fc60000000a00 */
[----:B------:R-:W-:Y:S02]  /*204a0*/  UIADD3 UR9, UR9, UR4, URZ ;  /* 0x0000000409097290 */ /* 0x000fe4000fffe03f */
[----:B------:R-:W-:Y:S02]  /*204b0*/  UIMAD UR4, UR18, UR10, URZ ;  /* 0x0000000a120472a4 */ /* 0x000fe4000f8e023f */
[----:B------:R-:W-:Y:S02]  /*204c0*/  UIMAD.WIDE.U32 UR8, UR17, UR10, UR8 ;  /* 0x0000000a110872a5 */ /* 0x000fe4000f8e0008 */
[----:B------:R-:W-:-:S03]  /*204d0*/  UIMAD UR4, UR17, UR11, UR4 ;  /* 0x0000000b110472a4 */ /* 0x000fc6000f8e0204 */
[----:B------:R-:W-:Y:S01]  /*204e0*/  ULDC.64 UR10, c[0x0][0xbe0] ;  /* 0x0002f800000a7ab9 */ /* 0x000fe20000000a00 */
[----:B------:R-:W-:Y:S01]  /*204f0*/  UIADD3 UR4, UR9, UR4, URZ ;  /* 0x0000000409047290 */ /* 0x000fe2000fffe03f */
[----:B------:R-:W-:-:S05]  /*20500*/  VIADD R82, R210, UR43 ;  /* 0x0000002bd2527c36 */ /* 0x000fca0008000000 */
[----:B------:R-:W-:Y:S01]  /*20510*/  ISETP.GE.AND P2, PT, R82, R19, PT ;  /* 0x000000135200720c */ /* 0x000fe20003f46270 */
[----:B------:R-:W-:Y:S01]  /*20520*/  BSSY B1, `(.L_x_12357) ;  /* 0x000004a000017945 */ /* 0x000fe20003800000 */
[----:B--2---:R0:W-:Y:S04]  /*20530*/  @!P0 ST.E desc[UR40][R54.64], R21 ;  /* 0x0000001536008985 */ /* 0x0041e8000c101928 */
[----:B------:R1:W5:Y:S04]  /*20540*/  LD.E.128 R4, desc[UR40][R2.64] ;  /* 0x0000002802047980 */ /* 0x000368000c101d00 */
[----:B------:R-:W5:Y:S01]  /*20550*/  LD.E.128 R8, desc[UR40][R8.64] ;  /* 0x0000002808087980 */ /* 0x000f62000c101d00 */
[----:B0-----:R-:W-:-:S03]  /*20560*/  IMAD.MOV.U32 R21, RZ, RZ, R76 ;  /* 0x000000ffff157224 */ /* 0x001fc600078e004c */
[----:B------:R-:W5:Y:S01]  /*20570*/  LD.E.128 R12, desc[UR40][R12.64] ;  /* 0x000000280c0c7980 */ /* 0x000f62000c101d00 */
[----:B-1----:R-:W0:Y:S01]  /*20580*/  @P1 LDC R3, c[0x0][0xcec] ;  /* 0x00033b00ff031b82 */ /* 0x002e220000000800 */
[----:B------:R-:W-:Y:S02]  /*20590*/  IMAD.U32 R2, RZ, RZ, UR8 ;  /* 0x00000008ff027e24 */ /* 0x000fe4000f8e00ff */
[----:B------:R-:W5:Y:S04]  /*205a0*/  LD.E.128 R24, desc[UR40][R24.64] ;  /* 0x0000002818187980 */ /* 0x000f68000c101d00 */
[----:B------:R-:W5:Y:S04]  /*205b0*/  LD.E.128 R28, desc[UR40][R28.64] ;  /* 0x000000281c1c7980 */ /* 0x000f68000c101d00 */
[----:B------:R-:W5:Y:S04]  /*205c0*/  LD.E.128 R32, desc[UR40][R32.64] ;  /* 0x0000002820207980 */ /* 0x000f68000c101d00 */
[----:B------:R-:W5:Y:S04]  /*205d0*/  LD.E.128 R36, desc[UR40][R36.64] ;  /* 0x0000002824247980 */ /* 0x000f68000c101d00 */
[----:B------:R-:W5:Y:S04]  /*205e0*/  LD.E.128 R40, desc[UR40][R40.64] ;  /* 0x0000002828287980 */ /* 0x000f68000c101d00 */
[----:B------:R-:W5:Y:S01]  /*205f0*/  LD.E.128 R44, desc[UR40][R44.64] ;  /* 0x000000282c2c7980 */ /* 0x000f62000c101d00 */
[----:B0-----:R-:W-:-:S03]  /*20600*/  @P1 IMAD.HI.U32 R0, R76, R3, RZ ;  /* 0x000000034c001227 */ /* 0x001fc600078e00ff */
[----:B------:R-:W5:Y:S02]  /*20610*/  LD.E.128 R48, desc[UR40][R48.64] ;  /* 0x0000002830307980 */ /* 0x000f64000c101d00 */
[----:B---3--:R-:W-:Y:S02]  /*20620*/  @P1 SHF.R.U32.HI R21, RZ, R77, R0 ;  /* 0x0000004dff151219 */ /* 0x008fe40000011600 */
        /* <DEDUP_REMOVED lines=15> */
[----:B------:R-:W5:Y:S01]  /*20720*/  LD.E.128 R72, desc[UR40][R72.64] ;  /* 0x0000002848487980 */ /* 0x000f62000c101d00 */
[----:B------:R-:W-:Y:S01]  /*20730*/  IMAD.IADD R3, R3, 0x1, R79 ;  /* 0x0000000103037824 */ /* 0x000fe200078e024f */
[----:B------:R-:W-:Y:S01]  /*20740*/  UIADD3 UR4, UR46, 0x32420, URZ ;  /* 0x000324202e047890 */ /* 0x000fe2000fffe03f */
[----:B------:R-:W-:Y:S01]  /*20750*/  IMAD R20, R0, UR8, RZ ;  /* 0x0000000800147c24 */ /* 0x000fe2000f8e02ff */
[----:B------:R-:W-:Y:S01]  /*20760*/  @!PT LDS RZ, [RZ] ;  /* 0x00000000fffff984 */ /* 0x000fe20000000800 */
[----:B------:R-:W-:Y:S01]  /*20770*/  @!PT LDS RZ, [RZ] ;  /* 0x00000000fffff984 */ /* 0x000fe20000000800 */
[----:B------:R-:W-:Y:S01]  /*20780*/  @!PT LDS RZ, [RZ] ;  /* 0x00000000fffff984 */ /* 0x000fe20000000800 */
[----:B------:R-:W-:Y:S01]  /*20790*/  @!PT LDS RZ, [RZ] ;  /* 0x00000000fffff984 */ /* 0x000fe20000000800 */
[----:B------:R0:W-:Y:S06]  /*207a0*/  MEMBAR.ALL.CTA ;  /* 0x0000000000007992 */ /* 0x0001ec0000008000 */
[----:B0-----:R-:W0:Y:S01]  /*207b0*/  FENCE.VIEW.ASYNC.S ;  /* 0x00000000000073c6 */ /* 0x001e220000000000 */
[----:B------:R-:W-:Y:S01]  /*207c0*/  IMAD.WIDE.U32 R2, R77, UR8, R2 ;  /* 0x000000084d027c25 */ /* 0x000fe2000f8e0002 */
[----:B------:R-:W-:-:S03]  /*207d0*/  UPRMT UR4, URZ, 0x654, UR4 ;  /* 0x000006543f047896 */ /* 0x000fc60008000004 */
[----:B------:R-:W-:Y:S01]  /*207e0*/  IMAD R21, R77, UR9, R20 ;  /* 0x000000094d157c24 */ /* 0x000fe2000f8e0214 */
[----:B------:R-:W-:Y:S01]  /*207f0*/  ULDC.64 UR8, c[0x0][0xb80] ;  /* 0x0002e00000087ab9 */ /* 0x000fe20000000a00 */
[----:B------:R-:W-:Y:S01]  /*20800*/  VIADD R0, R82, 0x20 ;  /* 0x0000002052007836 */ /* 0x000fe20000000000 */
[----:B------:R-:W-:Y:S01]  /*20810*/  LEA R80, P3, R2, UR8, 0x1 ;  /* 0x0000000802507c11 */ /* 0x000fe2000f8608ff */
[----:B------:R-:W-:-:S03]  /*20820*/  IMAD.IADD R3, R3, 0x1, R21 ;  /* 0x0000000103037824 */ /* 0x000fc600078e0215 */
[-C--:B------:R-:W-:Y:S01]  /*20830*/  ISETP.GE.AND P1, PT, R0, R19.reuse, PT ;  /* 0x000000130000720c */ /* 0x080fe20003f26270 */
[----:B------:R-:W-:Y:S01]  /*20840*/  VIADD R0, R82, 0x40 ;  /* 0x0000004052007836 */ /* 0x000fe20000000000 */
[----:B------:R-:W-:Y:S01]  /*20850*/  LEA.HI.X R81, R2, UR9, R3, 0x1, P3 ;  /* 0x0000000902517c11 */ /* 0x000fe200098f0c03 */
[----:B0-----:R0:W1:Y:S03]  /*20860*/  SHFL.IDX PT, R78, R80, RZ, 0x181f ;  /* 0x00181fff504e7589 */ /* 0x00106600000e0000 */
[----:B------:R-:W-:Y:S02]  /*20870*/  ISETP.GE.AND P0, PT, R0, R19, PT ;  /* 0x000000130000720c */ /* 0x000fe40003f06270 */
[----:B------:R0:W2:Y:S01]  /*20880*/  SHFL.IDX PT, R0, R81, RZ, 0x181f ;  /* 0x00181fff51007589 */ /* 0x0000a200000e0000 */
[----:B------:R-:W-:Y:S01]  /*20890*/  SYNCS.ARRIVE.TRANS64.RED.A1T0 RZ, [UR4], RZ ;  /* 0x000000ffffff79a7 */ /* 0x000fe20008100404 */
[----:B------:R-:W-:Y:S09]  /*208a0*/  @P2 BRA `(.L_x_12358) ;  /* 0x0000000000442947 */ /* 0x000ff20003800000 */
        /* <DEDUP_REMOVED lines=17> */
.L_x_12358:
[----:B------:R-:W-:Y:S05]  /*209c0*/  BSYNC B1 ;  /* 0x0000000000017941 */ /* 0x000fea0003800000 */
.L_x_12357:
        /* <DEDUP_REMOVED lines=9> */
[-C--:B---3--:R-:W-:Y:S02]  /*20a60*/  @!P4 LEA R2, P6, R194, R20.reuse, 0x1 ;  /* 0x00000014c202c211 */ /* 0x088fe400078c08ff */
[----:B-----5:R-:W-:Y:S02]  /*20a70*/  @!P3 LEA R4, P5, R196, R20, 0x1 ;  /* 0x00000014c404b211 */ /* 0x020fe400078a08ff */
        /* <DEDUP_REMOVED lines=10> */
.L_x_12360:
[----:B------:R-:W-:Y:S05]  /*20b20*/  BSYNC B1 ;  /* 0x0000000000017941 */ /* 0x000fea0003800000 */
.L_x_12359:
[----:B----4-:R4:W0:Y:S01]  /*20b30*/  SHFL.IDX PT, R0, R81, 0x2, 0x181f ;  /* 0x00581f0051007f89 */ /* 0x01082200000e0000 */
        /* <DEDUP_REMOVED lines=8> */
[-C--:B---3--:R-:W-:Y:S02]  /*20bc0*/  @!P3 LEA R2, P6, R194, R8.reuse, 0x1 ;  /* 0x00000008c202b211 */ /* 0x088fe400078c08ff */
[-C--:B------:R-:W-:Y:S02]  /*20bd0*/  @!P2 LEA R4, P5, R196, R8.reuse, 0x1 ;  /* 0x00000008c404a211 */ /* 0x080fe400078a08ff */
[----:B------:R-:W-:Y:S02]  /*20be0*/  @!P1 LEA R6, P4, R195, R8, 0x1 ;  /* 0x00000008c3069211 */ /* 0x000fe400078808ff */
[----:B0-----:R-:W-:Y:S02]  /*20bf0*/  @!P3 LEA.HI.X R3, R194, R0, R203, 0x1, P6 ;  /* 0x00000000c203b211 */ /* 0x001fe400030f0ccb */
        /* <DEDUP_REMOVED lines=8> */
.L_x_12362:
[----:B------:R-:W-:Y:S05]  /*20c80*/  BSYNC B1 ;  /* 0x0000000000017941 */ /* 0x000fea0003800000 */
.L_x_12361:
[----:B0-----:R-:W-:Y:S01]  /*20c90*/  VIADD R0, R82, 0x60 ;  /* 0x0000006052007836 */ /* 0x001fe20000000000 */
[----:B--2-4-:R-:W4:Y:S04]  /*20ca0*/  SHFL.IDX PT, R81, R81, 0x3, 0x181f ;  /* 0x00781f0051517f89 */ /* 0x014f2800000e0000 */
[----:B------:R-:W-:Y:S01]  /*20cb0*/  ISETP.GE.AND P0, PT, R0, R19, PT ;  /* 0x000000130000720c */ /* 0x000fe20003f06270 */
[----:B------:R-:W0:-:S12]  /*20cc0*/  SHFL.IDX PT, R80, R80, 0x3, 0x181f ;  /* 0x00781f0050507f89 */ /* 0x000e1800000e0000 */
[----:B------:R-:W-:Y:S05]  /*20cd0*/  @P0 BRA `(.L_x_12363) ;  /* 0x0000000c00a80947 */ /* 0x000fea0003800000 */
[----:B------:R-:W-:Y:S02]  /*20ce0*/  ULDC UR4, c[0x0][0xbc8] ;  /* 0x0002f20000047ab9 */ /* 0x000fe40000000800 */
[----:B------:R-:W-:Y:S02]  /*20cf0*/  ISETP.GE.AND P3, PT, R194, UR4, PT ;  /* 0x00000004c2007c0c */ /* 0x000fe4000bf66270 */
[----:B------:R-:W-:Y:S02]  /*20d00*/  ISETP.GE.AND P4, PT, R196, UR4, PT ;  /* 0x00000004c4007c0c */ /* 0x000fe4000bf86270 */
[----:B------:R-:W-:-:S09]  /*20d10*/  ISETP.GE.AND P5, PT, R195, UR4, PT ;  /* 0x00000004c3007c0c */ /* 0x000fd2000bfa6270 */
[-C--:B0-----:R-:W-:Y:S02]  /*20d20*/  @!P3 LEA R2, P0, R194, R80.reuse, 0x1 ;  /* 0x00000050c202b211 */ /* 0x081fe400078008ff */
[-C--:B------:R-:W-:Y:S02]  /*20d30*/  @!P4 LEA R4, P1, R196, R80.reuse, 0x1 ;  /* 0x00000050c404c211 */ /* 0x080fe400078208ff */
[C---:B------:R-:W-:Y:S02]  /*20d40*/  @!P5 LEA R6, P2, R195.reuse, R80, 0x1 ;  /* 0x00000050c306d211 */ /* 0x040fe400078408ff */
        /* <DEDUP_REMOVED lines=12> */
.L_x_12355:
        /* <DEDUP_REMOVED lines=32> */
.L_x_12364:
        /* <DEDUP_REMOVED lines=47> */
.L_x_12366:
[----:B------:R-:W-:Y:S05]  /*21300*/  BSYNC B1 ;  /* 0x0000000000017941 */ /* 0x000fea0003800000 */
.L_x_12365:
[----:B0-----:R-:W0:Y:S01]  /*21310*/  @P0 LDC R3, c[0x0][0xcf0] ;  /* 0x00033c00ff030b82 */ /* 0x001e220000000800 */
[----:B------:R-:W-:Y:S01]  /*21320*/  ULDC.64 UR16, c[0x0][0xba0] ;  /* 0x0002e80000107ab9 */ /* 0x000fe20000000a00 */
[----:B------:R-:W-:Y:S01]  /*21330*/  VIADD R6, R211, UR43 ;  /* 0x0000002bd3067c36 */ /* 0x000fe20008000000 */
[----:B------:R-:W-:Y:S01]  /*21340*/  UIMAD UR10, UR11, UR16, URZ ;  /* 0x000000100b0a72a4 */ /* 0x000fe2000f8e023f */
[----:B------:R-:W-:Y:S01]  /*21350*/  BSSY B1, `(.L_x_12367) ;  /* 0x0000040000017945 */ /* 0x000fe20003800000 */
[----:B------:R-:W-:Y:S01]  /*21360*/  UIMAD.WIDE.U32 UR8, UR4, UR16, URZ ;  /* 0x00000010040872a5 */ /* 0x000fe2000f8e003f */
[----:B------:R-:W-:Y:S01]  /*21370*/  @P0 IMAD.HI.U32 R2, R6, R9, RZ ;  /* 0x0000000906020227 */ /* 0x000fe200078e00ff */
[----:B------:R-:W-:-:S03]  /*21380*/  UIMAD UR10, UR4, UR17, UR10 ;  /* 0x00000011040a72a4 */ /* 0x000fc6000f8e020a */
[----:B------:R-:W-:Y:S01]  /*21390*/  ULDC.64 UR16, c[0x0][0xbe8] ;  /* 0x0002fa0000107ab9 */ /* 0x000fe20000000a00 */
[----:B------:R-:W-:Y:S01]  /*213a0*/  UIADD3 UR9, UR9, UR10, URZ ;  /* 0x0000000a09097290 */ /* 0x000fe2000fffe03f */
[----:B------:R-:W-:Y:S01]  /*213b0*/  IMAD.MOV.U32 R5, RZ, RZ, R6 ;  /* 0x000000ffff057224 */ /* 0x000fe200078e0006 */
[----:B------:R-:W-:Y:S02]  /*213c0*/  UIMAD UR4, UR12, UR16, URZ ;  /* 0x000000100c0472a4 */ /* 0x000fe4000f8e023f */
[----:B------:R-:W-:Y:S02]  /*213d0*/  UIMAD.WIDE.U32 UR8, UR37, UR16, UR8 ;  /* 0x00000010250872a5 */ /* 0x000fe4000f8e0008 */
        /* <DEDUP_REMOVED lines=22> */
[----:B------:R-:W-:Y:S02]  /*21540*/  VIADD R6, R210, UR43 ;  /* 0x0000002bd2067c36 */ /* 0x000fe40008000000 */
        /* <DEDUP_REMOVED lines=32> */
.L_x_12368:
[----:B------:R-:W-:Y:S05]  /*21750*/  BSYNC B1 ;  /* 0x0000000000017941 */ /* 0x000fea0003800000 */
.L_x_12367:
        /* <DEDUP_REMOVED lines=21> */
.L_x_12370:
[----:B------:R-:W-:Y:S05]  /*218b0*/  BSYNC B1 ;  /* 0x0000000000017941 */ /* 0x000fea0003800000 */
.L_x_12369:
        /* <DEDUP_REMOVED lines=21> */
.L_x_12372:
[----:B------:R-:W-:Y:S05]  /*21a10*/  BSYNC B1 ;  /* 0x0000000000017941 */ /* 0x000fea0003800000 */
.L_x_12371:
[----:B0-----:R-:W-:Y:S01]  /*21a20*/  VIADD R0, R6, 0x60 ;  /* 0x0000006006007836 */ /* 0x001fe20000000000 */
[----:B--2-4-:R-:W0:Y:S04]  /*21a30*/  SHFL.IDX PT, R5, R5, 0x3, 0x181f ;  /* 0x00781f0005057f89 */ /* 0x014e2800000e0000 */
[----:B------:R-:W-:Y:S01]  /*21a40*/  ISETP.GE.AND P0, PT, R0, R11, PT ;  /* 0x0000000b0000720c */ /* 0x000fe20003f06270 */
[----:B-1-3--:R1:W2:-:S12]  /*21a50*/  SHFL.IDX PT, R2, R4, 0x3, 0x181f ;  /* 0x00781f0004027f89 */ /* 0x00a29800000e0000 */
[----:B-1----:R-:W-:Y:S05]  /*21a60*/  @P0 BRA `(.L_x_12363) ;  /* 0x0000000000440947 */ /* 0x002fea0003800000 */
[----:B------:R-:W-:Y:S02]  /*21a70*/  ULDC UR4, c[0x0][0xbc8] ;  /* 0x0002f20000047ab9 */ /* 0x000fe40000000800 */
[----:B------:R-:W-:Y:S02]  /*21a80*/  ISETP.GE.AND P3, PT, R194, UR4, PT ;  /* 0x00000004c2007c0c */ /* 0x000fe4000bf66270 */
[----:B------:R-:W-:Y:S02]  /*21a90*/  ISETP.GE.AND P2, PT, R196, UR4, PT ;  /* 0x00000004c4007c0c */ /* 0x000fe4000bf46270 */
[----:B------:R-:W-:Y:S02]  /*21aa0*/  ISETP.GE.AND P1, PT, R195, UR4, PT ;  /* 0x00000004c3007c0c */ /* 0x000fe4000bf26270 */
[----:B------:R-:W-:-:S07]  /*21ab0*/  ISETP.GE.AND P0, PT, R197, UR4, PT ;  /* 0x00000004c5007c0c */ /* 0x000fce000bf06270 */
[-C--:B--2---:R-:W-:Y:S02]  /*21ac0*/  @!P3 LEA R6, P6, R194, R2.reuse, 0x1 ;  /* 0x00000002c206b211 */ /* 0x084fe400078c08ff */
[-C--:B------:R-:W-:Y:S02]  /*21ad0*/  @!P2 LEA R8, P5, R196, R2.reuse, 0x1 ;  /* 0x00000002c408a211 */ /* 0x080fe400078a08ff */
[-C--:B------:R-:W-:Y:S02]  /*21ae0*/  @!P1 LEA R10, P4, R195, R2.reuse, 0x1 ;  /* 0x00000002c30a9211 */ /* 0x080fe400078808ff */
[-C--:B0-----:R-:W-:Y:S02]  /*21af0*/  @!P3 LEA.HI.X R7, R194, R5.reuse, R203, 0x1, P6 ;  /* 0x00000005c207b211 */ /* 0x081fe400030f0ccb */
        /* <DEDUP_REMOVED lines=8> */
.L_x_12363:
[----:B------:R-:W-:Y:S05]  /*21b80*/  BSYNC B0 ;  /* 0x0000000000007941 */ /* 0x000fea0003800000 */
.L_x_12354:
[----:B------:R-:W-:Y:S02]  /*21b90*/  ULDC UR4, c[0x0][0xd3c] ;  /* 0x00034f0000047ab9 */ /* 0x000fe40000000800 */
[----:B------:R-:W-:-:S06]  /*21ba0*/  UISETP.GE.AND UP0, UPT, UR6, UR4, UPT ;  /* 0x000000040600728c */ /* 0x000fcc000bf06270 */
[----:B------:R-:W-:-:S13]  /*21bb0*/  PLOP3.LUT P0, PT, PT, PT, UP0, 0x80, 0x0 ;  /* 0x000000000000781c */ /* 0x000fda0003f0f008 */
[----:B------:R-:W-:Y:S05]  /*21bc0*/  @!P0 BRA `(.L_x_12373) ;  /* 0xfffffdf400fc8947 */ /* 0x000fea000383ffff */
[----:B------:R-:W-:Y:S05]  /*21bd0*/  EXIT ;  /* 0x000000000000794d */ /* 0x000fea0003800000 */
.L_x_12246:
[----:B------:R-:W-:-:S08]  /*21be0*/  NOP ;  /* 0x0000000000007918 */ /* 0x000fd00000000000 */
[----:B----4-:R-:W0:-:S00]  /*21bf0*/  USETMAXREG.DEALLOC.CTAPOOL 0x18 ;  /* 0x00000018000079c8 */ /* 0x010e0000080e0500 */
        /* <DEDUP_REMOVED lines=16> */
.L_x_12374:
        /* <DEDUP_REMOVED lines=42> */
.L_x_12380:
        /* <DEDUP_REMOVED lines=12> */
.L_x_12379:
[----:B------:R-:W-:Y:S05]  /*22060*/  BSYNC B0 ;  /* 0x0000000000007941 */ /* 0x000fea0003800000 */
.L_x_12378:
        /* <DEDUP_REMOVED lines=21> */
.L_x_12376:
        /* <DEDUP_REMOVED lines=20> */
.L_x_12381:
        /* <DEDUP_REMOVED lines=56> */
.L_x_12377:
[----:B------:R-:W-:Y:S02]  /*22680*/  IMAD.MOV.U32 R17, RZ, RZ, RZ ;  /* 0x000000ffff117224 */ /* 0x000fe400078e00ff */
[----:B------:R-:W-:Y:S02]  /*22690*/  IMAD.U32 R16, RZ, RZ, UR6 ;  /* 0x00000006ff107e24 */ /* 0x000fe4000f8e00ff */
[----:B------:R-:W-:-:S07]  /*226a0*/  IMAD.MOV.U32 R18, RZ, RZ, RZ ;  /* 0x000000ffff127224 */ /* 0x000fce00078e00ff */
.L_x_12382:
[----:B------:R-:W-:-:S13]  /*226b0*/  ISETP.NE.AND P0, PT, R0, RZ, PT ;  /* 0x000000ff0000720c */ /* 0x000fda0003f05270 */
[----:B------:R-:W1:Y:S01]  /*226c0*/  @!P0 S2R R3, SR_CgaCtaId ;  /* 0x0000000000038919 */ /* 0x000e620000008800 */
[----:B------:R-:W-:-:S04]  /*226d0*/  @!P0 MOV R0, 0x400 ;  /* 0x0000040000008802 */ /* 0x000fc80000000f00 */
[----:B-1----:R-:W-:-:S05]  /*226e0*/  @!P0 LEA R0, R3, R0, 0x18 ;  /* 0x0000000003008211 */ /* 0x002fca00078ec0ff */
[----:B------:R2:W-:Y:S01]  /*226f0*/  @!P0 STS.128 [R0+0x324d0], R16 ;  /* 0x0324d01000008388 */ /* 0x0005e20000000c00 */
[----:B------:R-:W-:Y:S06]  /*22700*/  BAR.ARV 0x5, 0x180 ;  /* 0x0146000000007b1d */ /* 0x000fec0000002000 */
.L_x_12375:
        /* <DEDUP_REMOVED lines=11> */
[----:B------:R-:W-:Y:S01]  /*227c0*/  STL [R1+0x4cc], RZ ;  /* 0x0004ccff01007387 */ /* 0x000fe20000100800 */
[----:B------:R-:W-:Y:S01]  /*227d0*/  ULDC UR37, c[0x0][0xc] ;  /* 0x0000030000257ab9 */ /* 0x000fe20000000800 */
[----:B------:R-:W-:Y:S02]  /*227e0*/  ULDC.64 UR38, c[0x0][0x198] ;  /* 0x0000660000267ab9 */ /* 0x000fe40000000a00 */
[----:B------:R-:W-:Y:S01]  /*227f0*/  STL [R1+0x464], RZ ;  /* 0x000464ff01007387 */ /* 0x000fe20000100800 */
        /* <DEDUP_REMOVED lines=16> */
[----:B------:R1:W-:Y:S01]  /*22900*/  STL [R1+0x470], R2 ;  /* 0x0004700201007387 */ /* 0x0003e20000100800 */
[C---:B0-----:R-:W-:Y:S02]  /*22910*/  LOP3.LUT R3, R0.reuse, 0x40, RZ, 0xfc, !PT ;  /* 0x0000004000037812 */ /* 0x041fe400078efcff */
[C---:B-1----:R-:W-:Y:S02]  /*22920*/  LOP3.LUT R2, R0.reuse, 0x80, RZ, 0xfc, !PT ;  /* 0x0000008000027812 */ /* 0x042fe400078efcff */
[----:B------:R-:W-:-:S07]  /*22930*/  LOP3.LUT R0, R0, 0xc0, RZ, 0xfc, !PT ;  /* 0x000000c000007812 */ /* 0x000fce00078efcff */
.L_x_12499:
[----:B------:R-:W-:Y:S05]  /*22940*/  YIELD ;  /* 0x0000000000007946 */ /* 0x000fea0003800000 */
[----:B------:R-:W-:Y:S01]  /*22950*/  ULDC.64 UR4, c[0x0][0xb20] ;  /* 0x0002c80000047ab9 */ /* 0x000fe20000000a00 */
[----:B---3--:R-:W-:Y:S01]  /*22960*/  IMAD.MOV.U32 R0, RZ, RZ, RZ ;  /* 0x000000ffff007224 */ /* 0x008fe200078e00ff */
[----:B------:R-:W-:Y:S01]  /*22970*/  ISETP.NE.U32.AND P0, PT, RZ, UR4, PT ;  /* 0x00000004ff007c0c */ /* 0x000fe2000bf05070 */
[----:B0-----:R-:W0:Y:S01]  /*22980*/  LDC.64 R4, c[0x0][0xaf8] ;  /* 0x0002be00ff047b82 */ /* 0x001e220000000a00 */
        /* <DEDUP_REMOVED lines=40> */
.L_x_12384:
        /* <DEDUP_REMOVED lines=10> */
.L_x_12385:
[----:B------:R-:W-:Y:S05]  /*22cb0*/  @!P1 BRA `(.L_x_12386) ;  /* 0x00000000000c9947 */ /* 0x000fea0003800000 */
[----:B------:R-:W2:Y:S04]  /*22cc0*/  LDG.E R6, desc[UR40][R2.64] ;  /* 0x0000002802067981 */ /* 0x000ea8000c1e1900 */
[----:B------:R-:W2:Y:S02]  /*22cd0*/  LDG.E R2, desc[UR40][R2.64+0x4] ;  /* 0x0000042802027981 */ /* 0x000ea4000c1e1900 */
[----:B--2---:R-:W-:-:S07]  /*22ce0*/  IMAD.IADD R6, R2, 0x1, -R6 ;  /* 0x0000000102067824 */ /* 0x004fce00078e0a06 */
.L_x_12386:
        /* <DEDUP_REMOVED lines=28> */
.L_x_12389:
[----:B------:R-:W-:-:S13]  /*22eb0*/  ISETP.NE.AND P0, PT, R3, 0x1, PT ;  /* 0x000000010300780c */ /* 0x000fda0003f05270 */
[----:B------:R-:W2:Y:S02]  /*22ec0*/  @P0 LDC.64 R4, c[0x0][0xae0] ;  /* 0x0002b800ff040b82 */ /* 0x000ea40000000a00 */
[----:B--2---:R-:W-:-:S05]  /*22ed0*/  @P0 IMAD.HI.U32 R4, R7, R4, RZ ;  /* 0x0000000407040227 */ /* 0x004fca00078e00ff */
[----:B------:R-:W-:-:S07]  /*22ee0*/  @P0 SHF.R.U32.HI R7, RZ, R5, R4 ;  /* 0x00000005ff070219 */ /* 0x000fce0000011604 */
.L_x_12390:
[----:B------:R-:W-:Y:S05]  /*22ef0*/  BSYNC B0 ;  /* 0x0000000000007941 */ /* 0x000fea0003800000 */
.L_x_12388:
[----:B------:R-:W-:-:S05]  /*22f00*/  IMAD R7, R7, R3, R3 ;  /* 0x0000000307077224 */ /* 0x000fca00078e0203 */
[----:B------:R-:W-:-:S07]  /*22f10*/  VIMNMX R2, R2, R7, PT ;  /* 0x0000000702027248 */ /* 0x000fce0003fe0100 */
.L_x_12387:
        /* <DEDUP_REMOVED lines=29> */
.L_x_12393:
[----:B------:R-:W-:-:S13]  /*230f0*/  ISETP.NE.AND P0, PT, R3, 0x1, PT ;  /* 0x000000010300780c */ /* 0x000fda0003f05270 */
[----:B------:R-:W3:Y:S02]  /*23100*/  @P0 LDC.64 R4, c[0x0][0xae0] ;  /* 0x0002b800ff040b82 */ /* 0x000ee40000000a00 */
[----:B---3--:R-:W-:-:S05]  /*23110*/  @P0 IMAD.HI.U32 R4, R2, R4, RZ ;  /* 0x0000000402040227 */ /* 0x008fca00078e00ff */
[----:B------:R-:W-:-:S07]  /*23120*/  @P0 SHF.R.U32.HI R2, RZ, R5, R4 ;  /* 0x00000005ff020219 */ /* 0x000fce0000011604 */
.L_x_12394:
[----:B------:R-:W-:Y:S05]  /*23130*/  BSYNC B0 ;  /* 0x0000000000007941 */ /* 0x000fea0003800000 */
.L_x_12392:
[----:B------:R-:W-:-:S05]  /*23140*/  IMAD R2, R2, R3, RZ ;  /* 0x0000000302027224 */ /* 0x000fca00078e02ff */
[----:B------:R-:W-:-:S07]  /*23150*/  VIMNMX R0, R0, R2, !PT ;  /* 0x0000000200007248 */ /* 0x000fce0007fe0100 */
.L_x_12391:
        /* <DEDUP_REMOVED lines=25> */
.L_x_12396:
        /* <DEDUP_REMOVED lines=21> */
.L_x_12399:
[----:B------:R-:W-:Y:S05]  /*23440*/  BSYNC B6 ;  /* 0x0000000000067941 */ /* 0x000fea0003800000 */
.L_x_12398:
        /* <DEDUP_REMOVED lines=20> */
.L_x_12402:
        /* <DEDUP_REMOVED lines=15> */
.L_x_12401:
[----:B------:R-:W-:Y:S05]  /*23680*/  BSYNC B6 ;  /* 0x0000000000067941 */ /* 0x000fea0003800000 */
.L_x_12400:
        /* <DEDUP_REMOVED lines=23> */
.L_x_12516:
        /* <DEDUP_REMOVED lines=11> */
.L_x_12519:
        /* <DEDUP_REMOVED lines=24> */
.L_x_12406:
[----:B--2---:R-:W2:Y:S04]  /*23a30*/  LDL R7, [R1+0x460] ;  /* 0x0004600001077983 */ /* 0x004ea80000100800 */
[----:B----4-:R-:W2:Y:S04]  /*23a40*/  LDL R0, [R1+0x464] ;  /* 0x0004640001007983 */ /* 0x010ea80000100800 */
[----:B---3--:R-:W3:Y:S01]  /*23a50*/  LDL R2, [R1+0x470] ;  /* 0x0004700001027983 */ /* 0x008ee20000100800 */
[----:B--2---:R-:W-:Y:S01]  /*23a60*/  IMAD R0, R0, 0x8, R7 ;  /* 0x0000000800007824 */ /* 0x004fe200078e0207 */
[----:B---3--:R-:W-:-:S04]  /*23a70*/  SHF.L.U32 R2, R2, 0x1f, RZ ;  /* 0x0000001f02027819 */ /* 0x008fc800000006ff */
[----:B------:R-:W2:Y:S02]  /*23a80*/  SYNCS.PHASECHK.TRANS64.TRYWAIT P0, [R0+URZ+0x32440], R2 ;  /* 0x03244002000075a7 */ /* 0x000ea4000800017f */
[----:B--2---:R-:W-:Y:S05]  /*23a90*/  @!P0 BRA `(.L_x_12407) ;  /* 0x0000005400f48947 */ /* 0x004fea0003800000 */
.L_x_12520:
        /* <DEDUP_REMOVED lines=11> */
.L_x_12408:
[----:B------:R-:W3:Y:S04]  /*23b50*/  LDL R6, [R1+0x460] ;  /* 0x0004600001067983 */ /* 0x000ee80000100800 */
[----:B------:R-:W3:Y:S04]  /*23b60*/  LDL R5, [R1+0x464] ;  /* 0x0004640001057983 */ /* 0x000ee80000100800 */
[----:B------:R-:W4:Y:S04]  /*23b70*/  LDL R4, [R1+0x498] ;  /* 0x0004980001047983 */ /* 0x000f280000100800 */
[----:B------:R-:W4:Y:S04]  /*23b80*/  LDL R3, [R1+0x478] ;  /* 0x0004780001037983 */ /* 0x000f280000100800 */
[----:B--2---:R-:W2:Y:S01]  /*23b90*/  LDL.LU R2, [R1+0x47c] ;  /* 0x00047c0001027983 */ /* 0x004ea20000300800 */
        /* <DEDUP_REMOVED lines=17> */
[----:B------:R3:W-:Y:S02]  /*23cb0*/  STL [R1+0x47c], R2 ;  /* 0x00047c0201007387 */ /* 0x0007e40000100800 */
[----:B------:R-:W-:-:S06]  /*23cc0*/  UMOV UR4, 0x0 ;  /* 0x0000000000047882 */ /* 0x000fcc0000000000 */
[----:B------:R3:W-:Y:S01]  /*23cd0*/  UTMALDG.4D [UR8], [UR6], desc[UR4] ;  /* 0x00000408060075b4 */ /* 0x0007e20008019000 */
[----:B------:R-:W-:Y:S02]  /*23ce0*/  NOP ;  /* 0x0000000000007918 */ /* 0x000fe40000000000 */
.L_x_12404:
[----:B----4-:R-:W4:Y:S04]  /*23cf0*/  LDL R0, [R1+0x460] ;  /* 0x0004600001007983 */ /* 0x010f280000100800 */
        /* <DEDUP_REMOVED lines=10> */
[----:B------:R-:W-:Y:S01]  /*23da0*/  SHF.R.S32.HI R0, RZ, 0x1f, R19 ;  /* 0x0000001fff007819 */ /* 0x000fe20000011413 */
[----:B------:R-:W-:Y:S01]  /*23db0*/  STL [R1+0x4a0], R3 ;  /* 0x0004a00301007387 */ /* 0x000fe20000100800 */
[----:B------:R-:W-:Y:S02]  /*23dc0*/  SHF.R.S32.HI R2, RZ, 0x1f, R18 ;  /* 0x0000001fff027819 */ /* 0x000fe40000011412 */
[----:B------:R-:W-:-:S03]  /*23dd0*/  SEL R0, R0, RZ, !P0 ;  /* 0x000000ff00007207 */ /* 0x000fc60004000000 */
[----:B------:R-:W-:Y:S04]  /*23de0*/  STL [R1+0x4b0], R2 ;  /* 0x0004b00201007387 */ /* 0x000fe80000100800 */
[----:B------:R3:W-:Y:S02]  /*23df0*/  STL [R1+0x4b4], R0 ;  /* 0x0004b40001007387 */ /* 0x0007e40000100800 */
[----:B---3--:R-:W-:-:S05]  /*23e00*/  SEL R0, R19, RZ, !P0 ;  /* 0x000000ff13007207 */ /* 0x008fca0004000000 */
[----:B------:R3:W-:Y:S01]  /*23e10*/  STL [R1+0x49c], R0 ;  /* 0x00049c0001007387 */ /* 0x0007e20000100800 */
        /* <DEDUP_REMOVED lines=16> */
[----:B01-34-:R-:W-:Y:S05]  /*23f20*/  CALL.ABS.NOINC R2 ;  /* 0x0000000002007343 */ /* 0x01bfea0003c00000 */
.L_x_12410:
[----:B------:R-:W-:Y:S05]  /*23f30*/  BSYNC B6 ;  /* 0x0000000000067941 */ /* 0x000fea0003800000 */
.L_x_12409:
[----:B------:R-:W4:Y:S01]  /*23f40*/  LDL R11, [R1+0x484] ;  /* 0x00048400010b7983 */ /* 0x000f220000100800 */
[----:B--2---:R-:W2:Y:S01]  /*23f50*/  LDC R7, c[0x0][0x448] ;  /* 0x00011200ff077b82 */ /* 0x004ea20000000800 */
[----:B------:R-:W-:Y:S01]  /*23f60*/  ULDC.64 UR4, c[0x0][0x298] ;  /* 0x0000a60000047ab9 */ /* 0x000fe20000000a00 */
[----:B------:R-:W-:Y:S01]  /*23f70*/  ULDC.64 UR6, c[0x0][0x280] ;  /* 0x0000a00000067ab9 */ /* 0x000fe20000000a00 */
[----:B------:R-:W4:Y:S04]  /*23f80*/  LDL R4, [R1+0x4a0] ;  /* 0x0004a00001047983 */ /* 0x000f280000100800 */
[----:B------:R-:W4:Y:S04]  /*23f90*/  LDL R10, [R1+0x490] ;  /* 0x00049000010a7983 */ /* 0x000f280000100800 */
[----:B01----:R-:W4:Y:S01]  /*23fa0*/  LDL R9, [R1+0x4b0] ;  /* 0x0004b00001097983 */ /* 0x003f220000100800 */
[----:B------:R-:W0:Y:S01]  /*23fb0*/  S2R R2, SR_TID.X ;  /* 0x0000000000027919 */ /* 0x000e220000002100 */
[----:B---3--:R-:W1:Y:S02]  /*23fc0*/  S2R R0, SR_TID.X ;  /* 0x0000000000007919 */ /* 0x008e640000002100 */
[----:B------:R-:W3:Y:S01]  /*23fd0*/  LDL R8, [R1+0x4b4] ;  /* 0x0004b40001087983 */ /* 0x000ee20000100800 */
[----:B--2---:R-:W-:-:S03]  /*23fe0*/  ISETP.NE.AND P0, PT, R7, 0x1, PT ;  /* 0x000000010700780c */ /* 0x004fc60003f05270 */
[----:B------:R-:W2:Y:S10]  /*23ff0*/  LDL R6, [R1+0x49c] ;  /* 0x00049c0001067983 */ /* 0x000eb40000100800 */
[----:B------:R-:W4:Y:S01]  /*24000*/  @P0 LDC R3, c[0x0][0x450] ;  /* 0x00011400ff030b82 */ /* 0x000f220000000800 */
[----:B0-----:R-:W-:-:S04]  /*24010*/  LOP3.LUT R2, R2, 0x7f, RZ, 0xc0, !PT ;  /* 0x0000007f02027812 */ /* 0x001fc800078ec0ff */
[----:B------:R-:W-:Y:S01]  /*24020*/  SHF.R.U32.HI R2, RZ, 0x3, R2 ;  /* 0x00000003ff027819 */ /* 0x000fe20000011602 */
[----:B-1----:R-:W-:-:S05]  /*24030*/  IMAD.SHL.U32 R0, R0, 0x10, RZ ;  /* 0x0000001000007824 */ /* 0x002fca00078e00ff */
[----:B------:R-:W-:Y:S02]  /*24040*/  LOP3.LUT R0, R2, 0x70, R0, 0xf8, !PT ;  /* 0x0000007002007812 */ /* 0x000fe400078ef800 */
[----:B------:R-:W0:Y:S03]  /*24050*/  @P0 LDC R2, c[0x0][0x44c] ;  /* 0x00011300ff020b82 */ /* 0x000e260000000800 */
[----:B----4-:R-:W-:-:S04]  /*24060*/  IMAD.IADD R5, R0, 0x1, R11 ;  /* 0x0000000100057824 */ /* 0x010fc800078e020b */
[----:B0-----:R-:W-:-:S04]  /*24070*/  @P0 IMAD.HI.U32 R2, R5, R2, RZ ;  /* 0x0000000205020227 */ /* 0x001fc800078e00ff */
[----:B------:R-:W-:Y:S01]  /*24080*/  IMAD.MOV.U32 R0, RZ, RZ, R5 ;  /* 0x000000ffff007224 */ /* 0x000fe200078e0005 */
[----:B------:R-:W-:Y:S01]  /*24090*/  @P0 SHF.R.U32.HI R0, RZ, R3, R2 ;  /* 0x00000003ff000219 */ /* 0x000fe20000011602 */
[----:B------:R-:W-:-:S04]  /*240a0*/  IMAD R2, R4, UR4, RZ ;  /* 0x0000000404027c24 */ /* 0x000fc8000f8e02ff */
        /* <DEDUP_REMOVED lines=10> */
[----:B---3--:R-:W-:Y:S02]  /*24150*/  IMAD R4, R8, UR4, RZ ;  /* 0x0000000408047c24 */ /* 0x008fe4000f8e02ff */
[----:B------:R-:W1:Y:S01]  /*24160*/  S2R R8, SR_TID.X ;  /* 0x0000000000087919 */ /* 0x000e620000002100 */
[----:B--2---:R-:W-:-:S04]  /*24170*/  IMAD.WIDE.U32 R2, R6, UR4, R2 ;  /* 0x0000000406027c25 */ /* 0x004fc8000f8e0002 */
        /* <DEDUP_REMOVED lines=11> */
[----:B------:R-:W-:Y:S01]  /*24230*/  IMAD.IADD R3, R3, 0x1, R4 ;  /* 0x0000000103037824 */ /* 0x000fe200078e0204 */
[----:B------:R2:W-:Y:S01]  /*24240*/  STL [R1+0x48c], R5 ;  /* 0x00048c0501007387 */ /* 0x0005e20000100800 */
[----:B-1----:R-:W-:Y:S02]  /*24250*/  IMAD.SHL.U32 R10, R8, 0x8, RZ ;  /* 0x00000008080a7824 */ /* 0x002fe400078e00ff */
[----:B------:R-:W-:-:S03]  /*24260*/  IMAD R6, R6, UR4, RZ ;  /* 0x0000000406067c24 */ /* 0x000fc6000f8e02ff */
[----:B------:R-:W-:Y:S01]  /*24270*/  LOP3.LUT R10, R10, 0x38, RZ, 0xc0, !PT ;  /* 0x000000380a0a7812 */ /* 0x000fe200078ec0ff */
[----:B--2---:R-:W-:Y:S01]  /*24280*/  IMAD.WIDE.U32 R4, R0, UR4, R2 ;  /* 0x0000000400047c25 */ /* 0x004fe2000f8e0002 */
[----:B------:R-:W-:-:S03]  /*24290*/  ULDC UR4, c[0x0][0x2b8] ;  /* 0x0000ae0000047ab9 */ /* 0x000fc60000000800 */
        /* <DEDUP_REMOVED lines=9> */
[----:B------:R-:W2:Y:S04]  /*24330*/  LDL R4, [R1+0x494] ;  /* 0x0004940001047983 */ /* 0x000ea80000100800 */
[----:B------:R-:W3:Y:S04]  /*24340*/  LDL.LU R6, [R1+0x484] ;  /* 0x0004840001067983 */ /* 0x000ee80000300800 */
[----:B------:R-:W0:Y:S01]  /*24350*/  SHFL.IDX PT, R5, R3, RZ, 0x181f ;  /* 0x00181fff03057589 */ /* 0x000e2200000e0000 */
[----:B--2---:R-:W-:-:S03]  /*24360*/  IMAD R2, R4, R7, RZ ;  /* 0x0000000704027224 */ /* 0x004fc600078e02ff */
[----:B------:R-:W1:Y:S01]  /*24370*/  SHFL.IDX PT, R4, R0, RZ, 0x181f ;  /* 0x00181fff00047589 */ /* 0x000e6200000e0000 */
[----:B---3--:R-:W-:-:S03]  /*24380*/  IMAD.IADD R8, R8, 0x1, R6 ;  /* 0x0000000108087824 */ /* 0x008fc600078e0206 */
[----:B------:R-:W2:Y:S01]  /*24390*/  SHFL.IDX PT, R6, R3, 0x1, 0x181f ;  /* 0x00381f0003067f89 */ /* 0x000ea200000e0000 */
[C---:B------:R-:W-:Y:S01]  /*243a0*/  VIADD R11, R8.reuse, 0x10 ;  /* 0x00000010080b7836 */ /* 0x040fe20000000000 */
[-C--:B------:R-:W-:Y:S02]  /*243b0*/  ISETP.GE.AND P1, PT, R8, R2.reuse, PT ;  /* 0x000000020800720c */ /* 0x080fe40003f26270 */
[----:B------:R-:W3:Y:S02]  /*243c0*/  SHFL.IDX PT, R7, R0, 0x1, 0x181f ;  /* 0x00381f0000077f89 */ /* 0x000ee400000e0000 */
[----:B------:R-:W-:Y:S02]  /*243d0*/  ISETP.GE.AND P2, PT, R11, R2, PT ;  /* 0x000000020b00720c */ /* 0x000fe40003f46270 */
        /* <DEDUP_REMOVED lines=12> */
[----:B---3--:R-:W-:Y:S01]  /*244a0*/  @!P2 IMAD.X R4, RZ, RZ, R7, P1 ;  /* 0x000000ffff04a224 */ /* 0x008fe200008e0607 */
        /* <DEDUP_REMOVED lines=58> */
.L_x_12537:
[----:B01----:R-:W2:Y:S04]  /*24850*/  LDL R4, [R1+0x484] ;  /* 0x0004840001047983 */ /* 0x003ea80000100800 */
[----:B------:R0:W5:Y:S01]  /*24860*/  LDL R8, [R1+0x460] ;  /* 0x0004600001087983 */ /* 0x0001620000100800 */
        /* <DEDUP_REMOVED lines=11> */
.L_x_12412:
[----:B0-----:R-:W2:Y:S01]  /*24920*/  LDL R2, [R1+0x460] ;  /* 0x0004600001027983 */ /* 0x001ea20000100800 */
        /* <DEDUP_REMOVED lines=37> */
.L_x_12414:
[----:B------:R-:W-:Y:S05]  /*24b80*/  BSYNC B6 ;  /* 0x0000000000067941 */ /* 0x000fea0003800000 */
.L_x_12413:
        /* <DEDUP_REMOVED lines=60> */
[----:B------:R-:W5:Y:S04]  /*24f50*/  LDL.LU R11, [R1+0x4ac] ;  /* 0x0004ac00010b7983 */ /* 0x000f680000300800 */
[----:B------:R-:W5:Y:S04]  /*24f60*/  LDL.LU R12, [R1+0x4bc] ;  /* 0x0004bc00010c7983 */ /* 0x000f680000300800 */
[----:B------:R-:W-:Y:S01]  /*24f70*/  SHFL.IDX PT, R6, R0, 0x1, 0x181f ;  /* 0x00381f0000067f89 */ /* 0x000fe200000e0000 */
[----:B--2---:R-:W-:-:S03]  /*24f80*/  IMAD R3, R10, R7, RZ ;  /* 0x000000070a037224 */ /* 0x004fc600078e02ff */
[----:B------:R-:W2:Y:S02]  /*24f90*/  LDL.LU R10, [R1+0x4b8] ;  /* 0x0004b800010a7983 */ /* 0x000ea40000300800 */
[-C--:B---3--:R-:W-:Y:S02]  /*24fa0*/  ISETP.GE.AND P5, PT, R5, R3.reuse, PT ;  /* 0x000000030500720c */ /* 0x088fe40003fa6270 */
[----:B------:R-:W0:Y:S01]  /*24fb0*/  SHFL.IDX PT, R5, R2, RZ, 0x181f ;  /* 0x00181fff02057589 */ /* 0x000e2200000e0000 */
[----:B----4-:R-:W-:-:S03]  /*24fc0*/  ISETP.GE.AND P4, PT, R4, R3, PT ;  /* 0x000000030400720c */ /* 0x010fc60003f86270 */
[----:B------:R-:W1:Y:S07]  /*24fd0*/  SHFL.IDX PT, R4, R0, RZ, 0x181f ;  /* 0x00181fff00047589 */ /* 0x000e6e00000e0000 */
        /* <DEDUP_REMOVED lines=55> */
[----:B0-----:R-:W0:Y:S04]  /*25350*/  SHFL.IDX PT, R4, R2, 0x6, 0x181f ;  /* 0x00d81f0002047f89 */ /* 0x001e2800000e0000 */
[----:B------:R-:W1:Y:S01]  /*25360*/  SHFL.IDX PT, R2, R2, 0x7, 0x181f ;  /* 0x00f81f0002027f89 */ /* 0x000e6200000e0000 */
[----:B--2---:R-:W-:-:S13]  /*25370*/  ISETP.GE.AND P4, PT, R10, R3, PT ;  /* 0x000000030a00720c */ /* 0x004fda0003f86270 */
[----:B0-----:R-:W-:-:S05]  /*25380*/  @!P4 LEA R4, P5, R8, R4, 0x1 ;  /* 0x000000040804c211 */ /* 0x001fca00078a08ff */
[----:B------:R-:W-:Y:S02]  /*25390*/  @!P4 IMAD.X R5, RZ, RZ, R6, P5 ;  /* 0x000000ffff05c224 */ /* 0x000fe400028e0606 */
[----:B------:R0:W2:Y:S04]  /*253a0*/  SHFL.IDX PT, R6, R0, 0x7, 0x181f ;  /* 0x00f81f0000067f89 */ /* 0x0000a800000e0000 */
[----:B------:R0:W-:Y:S04]  /*253b0*/  @!P4 LDGSTS.E.BYPASS.LTC128B.128 [R9+0x25400], desc[UR40][R4.64], !P3 ;  /* 0x254000000409cfae */ /* 0x0001e8000d901d68 */
[----:B------:R0:W-:Y:S04]  /*253c0*/  @!P4 LDGSTS.E.BYPASS.LTC128B.128 [R9+0x29400], desc[UR40][R4.64+0x80], !P2 ;  /* 0x294000800409cfae */ /* 0x0001e8000d101d68 */
[----:B------:R0:W-:Y:S04]  /*253d0*/  @!P4 LDGSTS.E.BYPASS.LTC128B.128 [R9+0x2d400], desc[UR40][R4.64+0x100], !P1 ;  /* 0x2d4001000409cfae */ /* 0x0001e8000c901d68 */
[----:B-1----:R0:W-:Y:S02]  /*253e0*/  @!P4 LDGSTS.E.BYPASS.LTC128B.128 [R9+0x31400], desc[UR40][R4.64+0x180], !P0 ;  /* 0x314001800409cfae */ /* 0x0021e4000c101d68 */
.L_x_12555:
[----:B0-----:R-:W3:Y:S01]  /*253f0*/  LDL.LU R0, [R1+0x4c8] ;  /* 0x0004c80001007983 */ /* 0x001ee20000300800 */
[----:B------:R-:W-:Y:S01]  /*25400*/  BSSY B0, `(.L_x_12416) ;  /* 0x000000d000007945 */ /* 0x000fe20003800000 */
[----:B---3--:R-:W-:-:S13]  /*25410*/  ISETP.GE.AND P4, PT, R0, R3, PT ;  /* 0x000000030000720c */ /* 0x008fda0003f86270 */
[----:B------:R-:W-:Y:S05]  /*25420*/  @P4 BRA `(.L_x_12417) ;  /* 0x0000000000284947 */ /* 0x000fea0003800000 */
[----:B------:R-:W3:Y:S01]  /*25430*/  LDL R0, [R1+0x46c] ;  /* 0x00046c0001007983 */ /* 0x000ee20000100800 */
[----:B------:R-:W-:-:S05]  /*25440*/  LEA R2, P4, R8, R2, 0x1 ;  /* 0x0000000208027211 */ /* 0x000fca00078808ff */
        /* <DEDUP_REMOVED lines=8> */
.L_x_12417:
[----:B------:R-:W-:Y:S05]  /*254d0*/  BSYNC B0 ;  /* 0x0000000000007941 */ /* 0x000fea0003800000 */
.L_x_12416:
[----:B------:R1:W5:Y:S01]  /*254e0*/  LDL R8, [R1+0x460] ;  /* 0x0004600001087983 */ /* 0x0003620000100800 */
[----:B------:R-:W-:Y:S01]  /*254f0*/  PLOP3.LUT P0, PT, PT, PT, PT, 0x80, 0x0 ;  /* 0x000000000000781c */ /* 0x000fe20003f0f070 */
[----:B------:R-:W-:-:S12]  /*25500*/  NOP ;  /* 0x0000000000007918 */ /* 0x000fd80000000000 */
.L_x_12418:
        /* <DEDUP_REMOVED lines=19> */
.L_x_12556:
[----:B------:R-:W-:Y:S05]  /*25640*/  BSYNC B0 ;  /* 0x0000000000007941 */ /* 0x000fea0003800000 */
.L_x_12419:
[----:B0-----:R-:W3:Y:S01]  /*25650*/  LDL R2, [R1+0x47c] ;  /* 0x00047c0001027983 */ /* 0x001ee20000100800 */
[----:B------:R-:W-:Y:S01]  /*25660*/  BSSY B0, `(.L_x_12421) ;  /* 0x000005f000007945 */ /* 0x000fe20003800000 */
[----:B---3--:R-:W-:-:S13]  /*25670*/  LOP3.LUT P0, RZ, R2, 0x1, RZ, 0xc0, !PT ;  /* 0x0000000102ff7812 */ /* 0x008fda000780c0ff */
[----:B------:R-:W-:Y:S05]  /*25680*/  @!P0 BRA `(.L_x_12422) ;  /* 0x0000000400708947 */ /* 0x000fea0003800000 */
[----:B------:R-:W3:Y:S04]  /*25690*/  LDL R2, [R1+0x460] ;  /* 0x0004600001027983 */ /* 0x000ee80000100800 */
[----:B------:R-:W4:Y:S01]  /*256a0*/  LDL R4, [R1+0x470] ;  /* 0x0004700001047983 */ /* 0x000f220000100800 */
        /* <DEDUP_REMOVED lines=10> */
.L_x_12557:
[----:B------:R-:W-:Y:S05]  /*25750*/  BSYNC B1 ;  /* 0x0000000000017941 */ /* 0x000fea0003800000 */
.L_x_12423:
[----:B------:R-:W-:Y:S04]  /*25760*/  BSSY B1, `(.L_x_12425) ;  /* 0x0000009000017945 */ /* 0x000fe80003800000 */
[----:B------:R-:W-:Y:S05]  /*25770*/  @P1 BRA `(.L_x_12426) ;  /* 0x00000000001c1947 */ /* 0x000fea0003800000 */
[----:B------:R-:W3:Y:S01]  /*25780*/  S2R R3, SR_TID.X ;  /* 0x0000000000037919 */ /* 0x000ee20000002100 */
[----:B0-----:R-:W-:-:S04]  /*25790*/  IMAD.MOV.U32 R0, RZ, RZ, 0xc000 ;  /* 0x0000c000ff007424 */ /* 0x001fc800078e00ff */
[----:B------:R4:W-:Y:S01]  /*257a0*/  SYNCS.ARRIVE.TRANS64 RZ, [R2+URZ+0x32450], R0 ;  /* 0x0324500002ff79a7 */ /* 0x0009e2000800003f */
[----:B---3--:R-:W-:-:S04]  /*257b0*/  LOP3.LUT R3, R3, 0x1f, RZ, 0xc0, !PT ;  /* 0x0000001f03037812 */ /* 0x008fc800078ec0ff */
[----:B------:R-:W-:-:S13]  /*257c0*/  ISETP.NE.AND P0, PT, R3, RZ, PT ;  /* 0x000000ff0300720c */ /* 0x000fda0003f05270 */
[----:B----4-:R-:W-:Y:S05]  /*257d0*/  @!P0 BRA `(.L_x_12426) ;  /* 0x0000000000048947 */ /* 0x010fea0003800000 */
[----:B------:R-:W-:Y:S01]  /*257e0*/  BPT.TRAP 0x1 ;  /* 0x000000040000795c */ /* 0x000fe20000300000 */
.L_x_12426:
[----:B------:R-:W-:Y:S05]  /*257f0*/  BSYNC B1 ;  /* 0x0000000000017941 */ /* 0x000fea0003800000 */
.L_x_12425:
[----:B------:R-:W3:Y:S04]  /*25800*/  LDL R5, [R1+0x460] ;  /* 0x0004600001057983 */ /* 0x000ee80000100800 */
[----:B0-----:R-:W3:Y:S04]  /*25810*/  LDL R0, [R1+0x464] ;  /* 0x0004640001007983 */ /* 0x001ee80000100800 */
[----:B------:R-:W4:Y:S04]  /*25820*/  LDL R4, [R1+0x478] ;  /* 0x0004780001047983 */ /* 0x000f280000100800 */
[----:B------:R-:W4:Y:S01]  /*25830*/  LDL.LU R3, [R1+0x498] ;  /* 0x0004980001037983 */ /* 0x000f220000300800 */
        /* <DEDUP_REMOVED lines=8> */
[----:B----4-:R-:W-:Y:S02]  /*258c0*/  IMAD R3, R3, 0x60, R4 ;  /* 0x0000006003037824 */ /* 0x010fe400078e0204 */
[----:B------:R-:W-:-:S07]  /*258d0*/  VIADD R4, R0, 0x400 ;  /* 0x0000040000047836 */ /* 0x000fce0000000000 */
.L_x_12427:
        /* <DEDUP_REMOVED lines=15> */
.L_x_12428:
        /* <DEDUP_REMOVED lines=15> */
.L_x_12429:
        /* <DEDUP_REMOVED lines=15> */
.L_x_12430:
        /* <DEDUP_REMOVED lines=10> */
.L_x_12422:
[----:B------:R-:W-:Y:S05]  /*25c50*/  BSYNC B0 ;  /* 0x0000000000007941 */ /* 0x000fea0003800000 */
.L_x_12421:
[----:B------:R-:W3:Y:S04]  /*25c60*/  LDL R4, [R1+0x488] ;  /* 0x0004880001047983 */ /* 0x000ee80000100800 */
[----:B------:R-:W4:Y:S01]  /*25c70*/  LDL R5, [R1+0x480] ;  /* 0x0004800001057983 */ /* 0x000f220000100800 */
[----:B------:R-:W-:Y:S01]  /*25c80*/  BSSY B0, `(.L_x_12431) ;  /* 0x00001ff000007945 */ /* 0x000fe20003800000 */
[----:B---3--:R-:W-:-:S05]  /*25c90*/  VIADD R0, R4, 0xfffffffe ;  /* 0xfffffffe04007836 */ /* 0x008fca0000000000 */
[----:B----4-:R-:W-:-:S13]  /*25ca0*/  ISETP.GE.AND P0, PT, R0, R5, PT ;  /* 0x000000050000720c */ /* 0x010fda0003f06270 */
[----:B------:R-:W-:Y:S05]  /*25cb0*/  @!P0 BRA `(.L_x_12432) ;  /* 0x0000001c00ec8947 */ /* 0x000fea0003800000 */
[----:B------:R-:W-:Y:S01]  /*25cc0*/  IMAD.MOV R2, RZ, RZ, -R4 ;  /* 0x000000ffff027224 */ /* 0x000fe200078e0a04 */
[----:B--2---:R-:W-:Y:S01]  /*25cd0*/  LOP3.LUT R6, RZ, R5, RZ, 0x33, !PT ;  /* 0x00000005ff067212 */ /* 0x004fe200078e33ff */
[----:B------:R-:W-:Y:S03]  /*25ce0*/  BSSY B2, `(.L_x_12433) ;  /* 0x00000ab000027945 */ /* 0x000fe60003800000 */
[----:B------:R-:W-:-:S05]  /*25cf0*/  VIADDMNMX R6, R2, 0x1, R6, !PT ;  /* 0x0000000102067846 */ /* 0x000fca0007800106 */
[----:B------:R-:W-:-:S05]  /*25d00*/  IMAD.IADD R2, R4, 0x1, R6 ;  /* 0x0000000104027824 */ /* 0x000fca00078e0206 */
[----:B------:R-:W-:-:S04]  /*25d10*/  LOP3.LUT R2, R2, 0x1, RZ, 0xc0, !PT ;  /* 0x0000000102027812 */ /* 0x000fc800078ec0ff */
[----:B------:R-:W-:-:S13]  /*25d20*/  ISETP.NE.U32.AND P0, PT, R2, 0x1, PT ;  /* 0x000000010200780c */ /* 0x000fda0003f05070 */
[----:B------:R-:W-:Y:S05]  /*25d30*/  @P0 BRA `(.L_x_12434) ;  /* 0x0000000800940947 */ /* 0x000fea0003800000 */
[----:B------:R-:W2:Y:S04]  /*25d40*/  LDL.LU R4, [R1+0x464] ;  /* 0x0004640001047983 */ /* 0x000ea80000300800 */
[----:B------:R-:W3:Y:S04]  /*25d50*/  LDL.LU R7, [R1+0x470] ;  /* 0x0004700001077983 */ /* 0x000ee80000300800 */
[----:B------:R-:W4:Y:S01]  /*25d60*/  LDL R5, [R1+0x47c] ;  /* 0x00047c0001057983 */ /* 0x000f220000100800 */
[----:B------:R-:W-:Y:S01]  /*25d70*/  BSSY B1, `(.L_x_12435) ;  /* 0x000009f000017945 */ /* 0x000fe20003800000 */
[----:B--2---:R-:W-:-:S05]  /*25d80*/  VIADD R2, R4, 0x1 ;  /* 0x0000000104027836 */ /* 0x004fca0000000000 */
[----:B------:R-:W-:-:S04]  /*25d90*/  ISETP.NE.AND P0, PT, R2, 0x2, PT ;  /* 0x000000020200780c */ /* 0x000fc80003f05270 */
[----:B------:R-:W-:Y:S02]  /*25da0*/  SEL R3, RZ, 0x1, P0 ;  /* 0x00000001ff037807 */ /* 0x000fe40000000000 */
[----:B-----5:R-:W-:Y:S02]  /*25db0*/  SEL R8, R2, RZ, P0 ;  /* 0x000000ff02087207 */ /* 0x020fe40000000000 */
[----:B---3--:R-:W-:-:S03]  /*25dc0*/  LOP3.LUT R7, R7, R3, RZ, 0x3c, !PT ;  /* 0x0000000307077212 */ /* 0x008fc600078e3cff */
[----:B------:R0:W-:Y:S04]  /*25dd0*/  STL [R1+0x464], R8 ;  /* 0x0004640801007387 */ /* 0x0001e80000100800 */
[----:B------:R0:W-:Y:S01]  /*25de0*/  STL [R1+0x470], R7 ;  /* 0x0004700701007387 */ /* 0x0001e20000100800 */
[----:B----4-:R-:W-:-:S13]  /*25df0*/  LOP3.LUT P2, RZ, R5, 0x1, RZ, 0xc0, !PT ;  /* 0x0000000105ff7812 */ /* 0x010fda000784c0ff */
[----:B0-----:R-:W-:Y:S05]  /*25e00*/  @!P2 BRA `(.L_x_12436) ;  /* 0x000000080054a947 */ /* 0x001fea0003800000 */
[----:B------:R-:W-:Y:S02]  /*25e10*/  ULDC.64 UR4, c[0x0][0x418] ;  /* 0x0001060000047ab9 */ /* 0x000fe40000000a00 */
        /* <DEDUP_REMOVED lines=22> */
.L_x_12437:
        /* <DEDUP_REMOVED lines=9> */
.L_x_12558:
[----:B------:R-:W-:Y:S05]  /*26010*/  BSYNC B3 ;  /* 0x0000000000037941 */ /* 0x000fea0003800000 */
.L_x_12438:
        /* <DEDUP_REMOVED lines=9> */
.L_x_12441:
[----:B------:R-:W-:Y:S05]  /*260b0*/  BSYNC B3 ;  /* 0x0000000000037941 */ /* 0x000fea0003800000 */
.L_x_12440:
        /* <DEDUP_REMOVED lines=14> */
.L_x_12442:
        /* <DEDUP_REMOVED lines=13> */
.L_x_12559:
[----:B------:R-:W-:Y:S05]  /*26270*/  BSYNC B3 ;  /* 0x0000000000037941 */ /* 0x000fea0003800000 */
.L_x_12443:
[----:B------:R-:W-:Y:S01]  /*26280*/  BSSY B3, `(.L_x_12445) ;  /* 0x000000b000037945 */ /* 0x000fe20003800000 */
[----:B------:R-:W-:Y:S02]  /*26290*/  IMAD.MOV.U32 R8, RZ, RZ, 0x0 ;  /* 0x00000000ff087424 */ /* 0x000fe400078e00ff */
[----:B------:R-:W-:Y:S01]  /*262a0*/  IMAD.MOV.U32 R9, RZ, RZ, 0x14f00000 ;  /* 0x14f00000ff097424 */ /* 0x000fe200078e00ff */
[----:B------:R-:W-:Y:S06]  /*262b0*/  @P1 BRA `(.L_x_12446) ;  /* 0x00000000001c1947 */ /* 0x000fec0003800000 */
[----:B------:R-:W3:Y:S01]  /*262c0*/  S2R R4, SR_TID.X ;  /* 0x0000000000047919 */ /* 0x000ee20000002100 */
[----:B0-2---:R-:W-:-:S04]  /*262d0*/  IMAD.MOV.U32 R2, RZ, RZ, 0xc000 ;  /* 0x0000c000ff027424 */ /* 0x005fc800078e00ff */
[----:B------:R4:W-:Y:S01]  /*262e0*/  SYNCS.ARRIVE.TRANS64 RZ, [R3+URZ+0x32450], R2 ;  /* 0x0324500203ff79a7 */ /* 0x0009e2000800003f */
[----:B---3--:R-:W-:-:S04]  /*262f0*/  LOP3.LUT R4, R4, 0x1f, RZ, 0xc0, !PT ;  /* 0x0000001f04047812 */ /* 0x008fc800078ec0ff */
[----:B------:R-:W-:-:S13]  /*26300*/  ISETP.NE.AND P0, PT, R4, RZ, PT ;  /* 0x000000ff0400720c */ /* 0x000fda0003f05270 */
[----:B----4-:R-:W-:Y:S05]  /*26310*/  @!P0 BRA `(.L_x_12446) ;  /* 0x0000000000048947 */ /* 0x010fea0003800000 */
[----:B------:R-:W-:Y:S01]  /*26320*/  BPT.TRAP 0x1 ;  /* 0x000000040000795c */ /* 0x000fe20000300000 */
.L_x_12446:
[----:B------:R-:W-:Y:S05]  /*26330*/  BSYNC B3 ;  /* 0x0000000000037941 */ /* 0x000fea0003800000 */
.L_x_12445:
        /* <DEDUP_REMOVED lines=11> */
.L_x_12447:
        /* <DEDUP_REMOVED lines=15> */
.L_x_12448:
        /* <DEDUP_REMOVED lines=15> */
.L_x_12449:
        /* <DEDUP_REMOVED lines=15> */
.L_x_12450:
        /* <DEDUP_REMOVED lines=10> */
.L_x_12436:
[----:B------:R-:W-:Y:S05]  /*26760*/  BSYNC B1 ;  /* 0x0000000000017941 */ /* 0x000fea0003800000 */
.L_x_12435:
[----:B------:R-:W2:Y:S02]  /*26770*/  LDL R4, [R1+0x488] ;  /* 0x0004880001047983 */ /* 0x000ea40000100800 */
[----:B--2---:R-:W-:-:S07]  /*26780*/  VIADD R0, R4, 0xfffffffd ;  /* 0xfffffffd04007836 */ /* 0x004fce0000000000 */
.L_x_12434:
[----:B------:R-:W-:Y:S05]  /*26790*/  BSYNC B2 ;  /* 0x0000000000027941 */ /* 0x000fea0003800000 */
.L_x_12433:
[----:B------:R-:W2:Y:S01]  /*267a0*/  LDL.LU R2, [R1+0x488] ;  /* 0x0004880001027983 */ /* 0x000ea20000300800 */
[----:B------:R-:W-:Y:S01]  /*267b0*/  VIADD R6, R6, 0xfffffffe ;  /* 0xfffffffe06067836 */ /* 0x000fe20000000000 */
[----:B--2---:R-:W-:-:S04]  /*267c0*/  LOP3.LUT R2, RZ, R2, RZ, 0x33, !PT ;  /* 0x00000002ff027212 */ /* 0x004fc800078e33ff */
[----:B------:R-:W-:-:S13]  /*267d0*/  ISETP.NE.AND P0, PT, R6, R2, PT ;  /* 0x000000020600720c */ /* 0x000fda0003f05270 */
[----:B------:R-:W-:Y:S05]  /*267e0*/  @!P0 BRA `(.L_x_12432) ;  /* 0x0000001400208947 */ /* 0x000fea0003800000 */
.L_x_12483:
        /* <DEDUP_REMOVED lines=36> */
.L_x_12453:
        /* <DEDUP_REMOVED lines=9> */
.L_x_12560:
[----:B------:R-:W-:Y:S05]  /*26ac0*/  BSYNC B2 ;  /* 0x0000000000027941 */ /* 0x000fea0003800000 */
.L_x_12454:
        /* <DEDUP_REMOVED lines=9> */
.L_x_12457:
[----:B------:R-:W-:Y:S05]  /*26b60*/  BSYNC B2 ;  /* 0x0000000000027941 */ /* 0x000fea0003800000 */
.L_x_12456:
        /* <DEDUP_REMOVED lines=13> */
.L_x_12458:
        /* <DEDUP_REMOVED lines=13> */
.L_x_12561:
[----:B------:R-:W-:Y:S05]  /*26d10*/  BSYNC B2 ;  /* 0x0000000000027941 */ /* 0x000fea0003800000 */
.L_x_12459:
        /* <DEDUP_REMOVED lines=11> */
.L_x_12462:
[----:B------:R-:W-:Y:S05]  /*26dd0*/  BSYNC B2 ;  /* 0x0000000000027941 */ /* 0x000fea0003800000 */
.L_x_12461:
[----:B0-2---:R-:W2:Y:S01]  /*26de0*/  LDL R3, [R1+0x460] ;  /* 0x0004600001037983 */ /* 0x005ea20000100800 */
        /* <DEDUP_REMOVED lines=9> */
.L_x_12463:
        /* <DEDUP_REMOVED lines=15> */
.L_x_12464:
        /* <DEDUP_REMOVED lines=15> */
.L_x_12465:
        /* <DEDUP_REMOVED lines=15> */
.L_x_12466:
        /* <DEDUP_REMOVED lines=10> */
.L_x_12452:
[----:B------:R-:W-:Y:S05]  /*271f0*/  BSYNC B1 ;  /* 0x0000000000017941 */ /* 0x000fea0003800000 */
.L_x_12451:
[----:B------:R-:W2:Y:S01]  /*27200*/  LDL R5, [R1+0x47c] ;  /* 0x00047c0001057983 */ /* 0x000ea20000100800 */
[----:B------:R-:W-:Y:S01]  /*27210*/  VIADD R7, R7, 0x1 ;  /* 0x0000000107077836 */ /* 0x000fe20000000000 */
[----:B------:R-:W-:Y:S04]  /*27220*/  BSSY B1, `(.L_x_12467) ;  /* 0x00000a0000017945 */ /* 0x000fe80003800000 */
[----:B------:R-:W-:-:S04]  /*27230*/  ISETP.NE.AND P0, PT, R7, 0x2, PT ;  /* 0x000000020700780c */ /* 0x000fc80003f05270 */
[----:B------:R-:W-:Y:S02]  /*27240*/  SEL R2, RZ, 0x1, P0 ;  /* 0x00000001ff027807 */ /* 0x000fe40000000000 */
[----:B------:R-:W-:Y:S02]  /*27250*/  SEL R9, R7, RZ, P0 ;  /* 0x000000ff07097207 */ /* 0x000fe40000000000 */
[----:B-----5:R-:W-:Y:S01]  /*27260*/  LOP3.LUT R8, R6, R2, RZ, 0x3c, !PT ;  /* 0x0000000206087212 */ /* 0x020fe200078e3cff */
[----:B------:R-:W-:Y:S02]  /*27270*/  VIADD R6, R0, 0xffffffff ;  /* 0xffffffff00067836 */ /* 0x000fe40000000000 */
        /* <DEDUP_REMOVED lines=28> */
.L_x_12469:
        /* <DEDUP_REMOVED lines=9> */
.L_x_12562:
[----:B------:R-:W-:Y:S05]  /*274d0*/  BSYNC B2 ;  /* 0x0000000000027941 */ /* 0x000fea0003800000 */
.L_x_12470:
        /* <DEDUP_REMOVED lines=9> */
.L_x_12473:
[----:B------:R-:W-:Y:S05]  /*27570*/  BSYNC B2 ;  /* 0x0000000000027941 */ /* 0x000fea0003800000 */
.L_x_12472:
        /* <DEDUP_REMOVED lines=14> */
.L_x_12474:
        /* <DEDUP_REMOVED lines=13> */
.L_x_12563:
[----:B------:R-:W-:Y:S05]  /*27730*/  BSYNC B2 ;  /* 0x0000000000027941 */ /* 0x000fea0003800000 */
.L_x_12475:
        /* <DEDUP_REMOVED lines=11> */
.L_x_12478:
[----:B------:R-:W-:Y:S05]  /*277f0*/  BSYNC B2 ;  /* 0x0000000000027941 */ /* 0x000fea0003800000 */
.L_x_12477:
        /* <DEDUP_REMOVED lines=11> */
.L_x_12479:
        /* <DEDUP_REMOVED lines=15> */
.L_x_12480:
        /* <DEDUP_REMOVED lines=15> */
.L_x_12481:
        /* <DEDUP_REMOVED lines=15> */
.L_x_12482:
        /* <DEDUP_REMOVED lines=10> */
.L_x_12468:
[----:B------:R-:W-:Y:S05]  /*27c20*/  BSYNC B1 ;  /* 0x0000000000017941 */ /* 0x000fea0003800000 */
.L_x_12467:
[----:B------:R-:W2:Y:S01]  /*27c30*/  LDL R5, [R1+0x480] ;  /* 0x0004800001057983 */ /* 0x000ea20000100800 */
[----:B------:R-:W-:Y:S01]  /*27c40*/  VIADD R0, R0, 0xfffffffe ;  /* 0xfffffffe00007836 */ /* 0x000fe20000000000 */
[----:B--2---:R-:W-:-:S13]  /*27c50*/  ISETP.GT.AND P0, PT, R6, R5, PT ;  /* 0x000000050600720c */ /* 0x004fda0003f04270 */
[----:B------:R-:W-:Y:S05]  /*27c60*/  @P0 BRA `(.L_x_12483) ;  /* 0xffffffe800e00947 */ /* 0x000fea000383ffff */
.L_x_12432:
[----:B------:R-:W-:Y:S05]  /*27c70*/  BSYNC B0 ;  /* 0x0000000000007941 */ /* 0x000fea0003800000 */
.L_x_12431:
[----:B------:R-:W3:Y:S04]  /*27c80*/  LDL.LU R4, [R1+0x464] ;  /* 0x0004640001047983 */ /* 0x000ee80000300800 */
[----:B------:R-:W4:Y:S01]  /*27c90*/  LDL.LU R3, [R1+0x470] ;  /* 0x0004700001037983 */ /* 0x000f220000300800 */
[----:B------:R-:W0:Y:S01]  /*27ca0*/  S2R R2, SR_TID.X ;  /* 0x0000000000027919 */ /* 0x000e220000002100 */
[----:B------:R-:W-:Y:S01]  /*27cb0*/  BSSY B0, `(.L_x_12484) ;  /* 0x0000015000007945 */ /* 0x000fe20003800000 */
[----:B0-----:R-:W-:-:S04]  /*27cc0*/  LOP3.LUT R2, R2, 0x7f, RZ, 0xc0, !PT ;  /* 0x0000007f02027812 */ /* 0x001fc800078ec0ff */
[----:B------:R-:W-:Y:S01]  /*27cd0*/  ISETP.NE.AND P1, PT, R2, RZ, PT ;  /* 0x000000ff0200720c */ /* 0x000fe20003f25270 */
[----:B---3--:R-:W-:-:S05]  /*27ce0*/  VIADD R0, R4, 0x1 ;  /* 0x0000000104007836 */ /* 0x008fca0000000000 */
[----:B------:R-:W-:-:S04]  /*27cf0*/  ISETP.NE.AND P0, PT, R0, 0x2, PT ;  /* 0x000000020000780c */ /* 0x000fc80003f05270 */
[----:B------:R-:W-:-:S04]  /*27d00*/  SEL R2, RZ, 0x1, P0 ;  /* 0x00000001ff027807 */ /* 0x000fc80000000000 */
[----:B----4-:R-:W-:-:S05]  /*27d10*/  LOP3.LUT R3, R3, R2, RZ, 0x3c, !PT ;  /* 0x0000000203037212 */ /* 0x010fca00078e3cff */
[----:B------:R0:W-:Y:S01]  /*27d20*/  STL [R1+0x470], R3 ;  /* 0x0004700301007387 */ /* 0x0001e20000100800 */
[----:B------:R-:W-:Y:S05]  /*27d30*/  @P1 BRA `(.L_x_12485) ;  /* 0x0000000000301947 */ /* 0x000fea0003800000 */
[----:B0-----:R-:W0:Y:S01]  /*27d40*/  S2R R3, SR_LANEID ;  /* 0x0000000000037919 */ /* 0x001e220000000000 */
[----:B------:R-:W-:Y:S02]  /*27d50*/  VOTEU.ANY UR4, UPT, PT ;  /* 0x0000000000047886 */ /* 0x000fe400038e0100 */
[----:B------:R-:W0:Y:S08]  /*27d60*/  FLO.U32 R4, UR4 ;  /* 0x0000000400047d00 */ /* 0x000e3000080e0000 */
[----:B------:R-:W3:Y:S01]  /*27d70*/  POPC R5, UR4 ;  /* 0x0000000400057d09 */ /* 0x000ee20008000000 */
[----:B0-----:R-:W-:-:S02]  /*27d80*/  ISETP.EQ.U32.AND P1, PT, R4, R3, PT ;  /* 0x000000030400720c */ /* 0x001fc40003f22070 */
[----:B------:R-:W3:Y:S11]  /*27d90*/  LDC.64 R2, c[0x0][0xd60] ;  /* 0x00035800ff027b82 */ /* 0x000ef60000000a00 */
[----:B---3--:R-:W3:Y:S01]  /*27da0*/  @P1 ATOMG.E.ADD.STRONG.GPU PT, R3, desc[UR40][R2.64], R5 ;  /* 0x00000005020319a8 */ /* 0x008ee200081ee1e8 */
[----:B--2---:R-:W0:Y:S02]  /*27db0*/  S2R R6, SR_LTMASK ;  /* 0x0000000000067919 */ /* 0x004e240000003900 */
[----:B0-----:R-:W-:-:S04]  /*27dc0*/  LOP3.LUT R6, R6, UR4, RZ, 0xc0, !PT ;  /* 0x0000000406067c12 */ /* 0x001fc8000f8ec0ff */
[----:B------:R-:W0:Y:S01]  /*27dd0*/  POPC R7, R6 ;  /* 0x0000000600077309 */ /* 0x000e220000000000 */
[----:B---3--:R-:W0:Y:S02]  /*27de0*/  SHFL.IDX PT, R4, R3, R4, 0x1f ;  /* 0x00001f0403047589 */ /* 0x008e2400000e0000 */
[----:B0-----:R-:W-:-:S07]  /*27df0*/  IADD3 R16, R4, UR37, R7 ;  /* 0x0000002504107c10 */ /* 0x001fce000fffe007 */
.L_x_12485:
[----:B------:R-:W-:Y:S05]  /*27e00*/  BSYNC B0 ;  /* 0x0000000000007941 */ /* 0x000fea0003800000 */
.L_x_12484:
[----:B------:R-:W-:-:S05]  /*27e10*/  SEL R0, R0, RZ, P0 ;  /* 0x000000ff00007207 */ /* 0x000fca0000000000 */
[----:B------:R3:W-:Y:S02]  /*27e20*/  STL [R1+0x464], R0 ;  /* 0x0004640001007387 */ /* 0x0007e40000100800 */
.L_x_12397:
[----:B------:R-:W-:Y:S05]  /*27e30*/  BSYNC B7 ;  /* 0x0000000000077941 */ /* 0x000fea0003800000 */
.L_x_12395:
        /* <DEDUP_REMOVED lines=13> */
.L_x_12486:
        /* <DEDUP_REMOVED lines=8> */
[----:B0-----:R-:W0:Y:S02]  /*27f90*/  @!P1 LDC.64 R2, c[0x0][0xd80] ;  /* 0x00036000ff029b82 */ /* 0x001e240000000a00 */
[----:B0-----:R-:W-:-:S06]  /*27fa0*/  @!P1 IMAD.WIDE R2, R5, 0x4, R2 ;  /* 0x0000000405029825 */ /* 0x001fcc00078e0202 */
[----:B------:R0:W2:Y:S01]  /*27fb0*/  @!P1 LDG.E R3, desc[UR40][R2.64] ;  /* 0x0000002802039981 */ /* 0x0000a2000c1e1900 */
[C---:B------:R-:W-:Y:S02]  /*27fc0*/  ISETP.GE.U32.AND P2, PT, R6.reuse, 0x2, PT ;  /* 0x000000020600780c */ /* 0x040fe40003f46070 */
[C---:B------:R-:W-:Y:S01]  /*27fd0*/  ISETP.GE.U32.AND P3, PT, R6.reuse, 0x4, PT ;  /* 0x000000040600780c */ /* 0x040fe20003f66070 */
[----:B------:R-:W-:Y:S01]  /*27fe0*/  SHFL.IDX PT, R0, R16, RZ, 0x1f ;  /* 0x00001fff10007589 */ /* 0x000fe200000e0000 */
[C---:B------:R-:W-:Y:S02]  /*27ff0*/  ISETP.GE.U32.AND P4, PT, R6.reuse, 0x8, PT ;  /* 0x000000080600780c */ /* 0x040fe40003f86070 */
[C---:B------:R-:W-:Y:S01]  /*28000*/  ISETP.GE.U32.AND P5, PT, R6.reuse, 0x10, PT ;  /* 0x000000100600780c */ /* 0x040fe20003fa6070 */
[----:B0-----:R-:W-:Y:S02]  /*28010*/  IMAD.MOV.U32 R2, RZ, RZ, RZ ;  /* 0x000000ffff027224 */ /* 0x001fe400078e00ff */
[----:B--2---:R-:W-:Y:S01]  /*28020*/  @!P1 IMAD.MOV.U32 R2, RZ, RZ, R3 ;  /* 0x000000ffff029224 */ /* 0x004fe200078e0003 */
        /* <DEDUP_REMOVED lines=18> */
.L_x_12573:
[----:B------:R-:W-:Y:S02]  /*28150*/  ULDC UR4, c[0x0][0xd38] ;  /* 0x00034e0000047ab9 */ /* 0x000fe40000000800 */
[----:B------:R-:W-:-:S04]  /*28160*/  IMAD.U32 R4, RZ, RZ, UR4 ;  /* 0x00000004ff047e24 */ /* 0x000fc8000f8e00ff */
[----:B--2---:R-:W-:-:S04]  /*28170*/  IMAD R16, R16, R4, RZ ;  /* 0x0000000410107224 */ /* 0x004fc800078e02ff */
[----:B------:R-:W-:-:S05]  /*28180*/  IMAD.IADD R5, R5, 0x1, R16 ;  /* 0x0000000105057824 */ /* 0x000fca00078e0210 */
[----:B------:R-:W-:-:S13]  /*28190*/  ISETP.GT.AND P6, PT, R5, R0, PT ;  /* 0x000000000500720c */ /* 0x000fda0003fc4270 */
[----:B------:R-:W-:Y:S05]  /*281a0*/  @P6 BRA `(.L_x_12489) ;  /* 0x00000000009c6947 */ /* 0x000fea0003800000 */
.L_x_12494:
[----:B------:R-:W2:Y:S01]  /*281b0*/  LDC R2, c[0x0][0xd3c] ;  /* 0x00034f00ff027b82 */ /* 0x000ea20000000800 */
[----:B------:R-:W-:-:S05]  /*281c0*/  VIADD R19, R19, 0x1f ;  /* 0x0000001f13137836 */ /* 0x000fca0000000000 */
[----:B--2---:R-:W-:-:S13]  /*281d0*/  ISETP.GE.AND P6, PT, R19, R2, PT ;  /* 0x000000021300720c */ /* 0x004fda0003fc6270 */
        /* <DEDUP_REMOVED lines=11> */
.L_x_12492:
[----:B------:R-:W-:Y:S05]  /*28290*/  BSYNC B0 ;  /* 0x0000000000007941 */ /* 0x000fea0003800000 */
.L_x_12491:
        /* <DEDUP_REMOVED lines=18> */
.L_x_12581:
[----:B------:R-:W-:Y:S02]  /*283c0*/  ULDC UR4, c[0x0][0xd38] ;  /* 0x00034e0000047ab9 */ /* 0x000fe40000000800 */
[----:B------:R-:W-:-:S04]  /*283d0*/  IMAD.U32 R4, RZ, RZ, UR4 ;  /* 0x00000004ff047e24 */ /* 0x000fc8000f8e00ff */
[----:B--2---:R-:W-:-:S04]  /*283e0*/  IMAD R16, R16, R4, RZ ;  /* 0x0000000410107224 */ /* 0x004fc800078e02ff */
[----:B------:R-:W-:-:S05]  /*283f0*/  IMAD.IADD R5, R16, 0x1, R5 ;  /* 0x0000000110057824 */ /* 0x000fca00078e0205 */
[----:B------:R-:W-:-:S13]  /*28400*/  ISETP.GT.AND P6, PT, R5, R0, PT ;  /* 0x000000000500720c */ /* 0x000fda0003fc4270 */
[----:B------:R-:W-:Y:S05]  /*28410*/  @!P6 BRA `(.L_x_12494) ;  /* 0xfffffffc0064e947 */ /* 0x000fea000383ffff */
.L_x_12489:
        /* <DEDUP_REMOVED lines=8> */
.L_x_12585:
[----:B------:R-:W-:Y:S01]  /*284a0*/  ISETP.NE.AND P0, PT, R5, RZ, PT ;  /* 0x000000ff0500720c */ /* 0x000fe20003f05270 */
[----:B------:R-:W-:-:S12]  /*284b0*/  IMAD.MOV.U32 R5, RZ, RZ, RZ ;  /* 0x000000ffff057224 */ /* 0x000fd800078e00ff */
[----:B------:R-:W-:Y:S05]  /*284c0*/  @!P0 BRA `(.L_x_12496) ;  /* 0x0000000000148947 */ /* 0x000fea0003800000 */
[----:B------:R-:W-:Y:S01]  /*284d0*/  UMOV UR4, 0xffffffff ;  /* 0xffffffff00047882 */ /* 0x000fe20000000000 */
[----:B------:R-:W-:Y:S02]  /*284e0*/  VIADD R12, R6, 0xffffffff ;  /* 0xffffffff060c7836 */ /* 0x000fe40000000000 */
[----:B------:R-:W-:Y:S05]  /*284f0*/  BRA.DIV UR4, `(.L_x_12497) ;  /* 0x0000003204807947 */ /* 0x000fea000b800000 */
[----:B0-----:R0:W4:Y:S02]  /*28500*/  SHFL.IDX PT, R3, R3, R12, 0x1f ;  /* 0x00001f0c03037589 */ /* 0x00112400000e0000 */
.L_x_12588:
[----:B----4-:R-:W-:-:S07]  /*28510*/  IMAD.MOV.U32 R5, RZ, RZ, R3 ;  /* 0x000000ffff057224 */ /* 0x010fce00078e0003 */
.L_x_12496:
[----:B0-2---:R-:W0:Y:S01]  /*28520*/  LDC.64 R2, c[0x0][0xd90] ;  /* 0x00036400ff027b82 */ /* 0x005e220000000a00 */
[----:B------:R-:W-:-:S04]  /*28530*/  IMAD.IADD R19, R6, 0x1, R19 ;  /* 0x0000000106137824 */ /* 0x000fc800078e0213 */
[----:B0-----:R-:W-:-:S05]  /*28540*/  IMAD.WIDE R2, R19, 0x4, R2 ;  /* 0x0000000413027825 */ /* 0x001fca00078e0202 */
[----:B------:R-:W3:Y:S01]  /*28550*/  LDG.E R7, desc[UR40][R2.64] ;  /* 0x0000002802077981 */ /* 0x000ee2000c1e1900 */
        /* <DEDUP_REMOVED lines=62> */
.L_x_12490:
[----:B------:R-:W-:Y:S01]  /*28940*/  UMOV UR4, URZ ;  /* 0x0000003f00047c82 */ /* 0x000fe20008000000 */
[----:B------:R-:W-:Y:S01]  /*28950*/  UMOV UR5, URZ ;  /* 0x0000003f00057c82 */ /* 0x000fe20008000000 */
[----:B------:R-:W-:Y:S01]  /*28960*/  ULDC UR6, c[0x0][0xd3c] ;  /* 0x00034f0000067ab9 */ /* 0x000fe20000000800 */
[----:B------:R-:W-:Y:S02]  /*28970*/  IMAD.MOV.U32 R16, RZ, RZ, R0 ;  /* 0x000000ffff107224 */ /* 0x000fe400078e0000 */
[----:B------:R-:W-:Y:S02]  /*28980*/  IMAD.U32 R17, RZ, RZ, UR4 ;  /* 0x00000004ff117e24 */ /* 0x000fe4000f8e00ff */
[----:B------:R-:W-:Y:S02]  /*28990*/  IMAD.U32 R18, RZ, RZ, UR5 ;  /* 0x00000005ff127e24 */ /* 0x000fe4000f8e00ff */
[----:B------:R-:W-:-:S07]  /*289a0*/  IMAD.U32 R19, RZ, RZ, UR6 ;  /* 0x00000006ff137e24 */ /* 0x000fce000f8e00ff */
.L_x_12498:
[----:B------:R2:W3:Y:S01]  /*289b0*/  LDL R2, [R1+0x460] ;  /* 0x0004600001027983 */ /* 0x0004e20000100800 */
[----:B------:R-:W4:Y:S01]  /*289c0*/  S2R R0, SR_TID.X ;  /* 0x0000000000007919 */ /* 0x000f220000002100 */
[----:B------:R-:W-:Y:S05]  /*289d0*/  WARPSYNC.ALL ;  /* 0x0000000000007948 */ /* 0x000fea0003800000 */
[----:B----4-:R-:W-:Y:S01]  /*289e0*/  LOP3.LUT R0, R0, 0x1f, RZ, 0xc0, !PT ;  /* 0x0000001f00007812 */ /* 0x010fe200078ec0ff */
[----:B------:R-:W-:Y:S03]  /*289f0*/  BAR.SYNC.DEFER_BLOCKING 0x4, 0x180 ;  /* 0x0106000000007b1d */ /* 0x000fe60000010000 */
[----:B------:R-:W-:-:S13]  /*28a00*/  ISETP.NE.AND P0, PT, R0, RZ, PT ;  /* 0x000000ff0000720c */ /* 0x000fda0003f05270 */
[----:B0-----:R-:W3:Y:S01]  /*28a10*/  @!P0 S2R R3, SR_CgaCtaId ;  /* 0x0000000000038919 */ /* 0x001ee20000008800 */
[----:B------:R-:W-:-:S04]  /*28a20*/  @!P0 MOV R0, 0x400 ;  /* 0x0000040000008802 */ /* 0x000fc80000000f00 */
[----:B---3--:R-:W-:-:S05]  /*28a30*/  @!P0 LEA R2, R3, R0, 0x18 ;  /* 0x0000000003028211 */ /* 0x008fca00078ec0ff */
[----:B------:R2:W-:Y:S04]  /*28a40*/  @!P0 STS.128 [R2+0x324d0], R16 ;  /* 0x0324d01002008388 */ /* 0x0005e80000000c00 */
[----:B------:R2:W-:Y:S01]  /*28a50*/  @!P0 STL [R1+0x460], R2 ;  /* 0x0004600201008387 */ /* 0x0005e20000100800 */
[----:B------:R-:W-:Y:S06]  /*28a60*/  BAR.ARV 0x5, 0x180 ;  /* 0x0146000000007b1d */ /* 0x000fec0000002000 */
.L_x_12487:
[----:B------:R-:W-:Y:S02]  /*28a70*/  ULDC UR4, c[0x0][0xd3c] ;  /* 0x00034f0000047ab9 */ /* 0x000fe40000000800 */
[----:B----4-:R-:W-:-:S13]  /*28a80*/  ISETP.GE.AND P0, PT, R19, UR4, PT ;  /* 0x0000000413007c0c */ /* 0x010fda000bf06270 */
[----:B------:R-:W-:Y:S05]  /*28a90*/  @!P0 BRA `(.L_x_12499) ;  /* 0xffffff9c00a88947 */ /* 0x000fea000383ffff */
[----:B------:R-:W-:Y:S05]  /*28aa0*/  BSYNC B8 ;  /* 0x0000000000087941 */ /* 0x000fea0003800000 */
.L_x_12383:
[----:B---3--:R-:W3:Y:S01]  /*28ab0*/  LDL.LU R0, [R1+0x4cc] ;  /* 0x0004cc0001007983 */ /* 0x008ee20000300800 */
[----:B------:R-:W-:Y:S01]  /*28ac0*/  BSSY B0, `(.L_x_12500) ;  /* 0x000000b000007945 */ /* 0x000fe20003800000 */
[----:B------:R-:W4:Y:S01]  /*28ad0*/  S2R R5, SR_CgaCtaId ;  /* 0x0000000000057919 */ /* 0x000f220000008800 */
[----:B---3--:R-:W-:-:S05]  /*28ae0*/  VIADD R0, R0, 0x1 ;  /* 0x0000000100007836 */ /* 0x008fca0000000000 */
[----:B0-2---:R-:W-:-:S04]  /*28af0*/  LEA.HI R2, R0, R0, RZ, 0x1 ;  /* 0x0000000000027211 */ /* 0x005fc800078f08ff */
[----:B------:R-:W-:-:S05]  /*28b00*/  LOP3.LUT R3, R2, 0xfffffffe, RZ, 0xc0, !PT ;  /* 0xfffffffe02037812 */ /* 0x000fca00078ec0ff */
[----:B------:R-:W-:Y:S01]  /*28b10*/  IMAD.IADD R3, R0, 0x1, -R3 ;  /* 0x0000000100037824 */ /* 0x000fe200078e0a03 */
[----:B------:R-:W-:-:S04]  /*28b20*/  MOV R0, 0x400 ;  /* 0x0000040000007802 */ /* 0x000fc80000000f00 */
[----:B----4-:R-:W-:Y:S02]  /*28b30*/  LEA R0, R5, R0, 0x18 ;  /* 0x0000000005007211 */ /* 0x010fe400078ec0ff */
[----:B------:R-:W-:-:S04]  /*28b40*/  SHF.L.U32 R3, R3, 0x1f, RZ ;  /* 0x0000001f03037819 */ /* 0x000fc800000006ff */
[----:B------:R-:W0:Y:S02]  /*28b50*/  SYNCS.PHASECHK.TRANS64.TRYWAIT P0, [R0+URZ+0x32420], R3 ;  /* 0x03242003000075a7 */ /* 0x000e24000800017f */
[----:B0-----:R-:W-:Y:S05]  /*28b60*/  @!P0 BRA `(.L_x_12501) ;  /* 0x0000002c000c8947 */ /* 0x001fea0003800000 */
.L_x_12589:
[----:B------:R-:W-:Y:S05]  /*28b70*/  BSYNC B0 ;  /* 0x0000000000007941 */ /* 0x000fea0003800000 */
.L_x_12500:
[----:B------:R-:W-:-:S03]  /*28b80*/  UMOV UR4, 0xffffffff ;  /* 0xffffffff00047882 */ /* 0x000fc60000000000 */
[----:B------:R-:W-:Y:S05]  /*28b90*/  BRA.DIV UR4, `(.L_x_12502) ;  /* 0x0000002e04147947 */ /* 0x000fea000b800000 */
[----:B------:R-:W2:Y:S02]  /*28ba0*/  S2R R2, SR_TID.X ;  /* 0x0000000000027919 */ /* 0x000ea40000002100 */
[----:B--2---:R-:W-:-:S04]  /*28bb0*/  SHF.R.U32.HI R2, RZ, 0x5, R2 ;  /* 0x00000005ff027819 */ /* 0x004fc80000011602 */
[----:B------:R-:W-:-:S05]  /*28bc0*/  LOP3.LUT R2, R2, 0x3, RZ, 0xc0, !PT ;  /* 0x0000000302027812 */ /* 0x000fca00078ec0ff */
[----:B------:R2:W3:Y:S02]  /*28bd0*/  SHFL.IDX PT, R14, R2, RZ, 0x1f ;  /* 0x00001fff020e7589 */ /* 0x0004e400000e0000 */
.L_x_12592:
[----:B---3--:R-:W-:Y:S01]  /*28be0*/  ISETP.NE.AND P0, PT, R14, RZ, PT ;  /* 0x000000ff0e00720c */ /* 0x008fe20003f05270 */
[----:B------:R-:W-:-:S12]  /*28bf0*/  BSSY B0, `(.L_x_12503) ;  /* 0x0000027000007945 */ /* 0x000fd80003800000 */
[----:B------:R-:W-:Y:S05]  /*28c00*/  @P0 BRA `(.L_x_12504) ;  /* 0x0000000000940947 */ /* 0x000fea0003800000 */
[----:B------:R-:W-:-:S03]  /*28c10*/  UMOV UR4, 0xffffffff ;  /* 0xffffffff00047882 */ /* 0x000fc60000000000 */
[----:B------:R-:W-:Y:S05]  /*28c20*/  BRA.DIV UR4, `(.L_x_12505) ;  /* 0x0000002e04247947 */ /* 0x000fea000b800000 */
[----:B------:R-:W-:-:S13]  /*28c30*/  ELECT P6, URZ, PT ;  /* 0x00000000003f782f */ /* 0x000fda00038c0000 */
.L_x_12595:
[----:B------:R-:W-:Y:S05]  /*28c40*/  @!P6 BRA `(.L_x_12504) ;  /* 0x000000000084e947 */ /* 0x000fea0003800000 */
[----:B------:R-:W-:-:S06]  /*28c50*/  ULOP3.LUT UR4, UR36, 0x2, URZ, 0xfc, !UPT ;  /* 0x0000000224047892 */ /* 0x000fcc000f8efc3f */
[----:B--2---:R-:W-:-:S05]  /*28c60*/  IMAD.U32 R2, RZ, RZ, UR4 ;  /* 0x00000004ff027e24 */ /* 0x004fca000f8e00ff */
[----:B------:R-:W-:-:S13]  /*28c70*/  ISETP.NE.AND P2, PT, R2, 0x3, PT ;  /* 0x000000030200780c */ /* 0x000fda0003f45270 */
[----:B------:R-:W-:Y:S05]  /*28c80*/  @!P2 BRA `(.L_x_12506) ;  /* 0x000000000004a947 */ /* 0x000fea0003800000 */
[----:B------:R-:W-:Y:S01]  /*28c90*/  BPT.TRAP 0x1 ;  /* 0x000000040000795c */ /* 0x000fe20000300000 */
.L_x_12506:
        /* <DEDUP_REMOVED lines=14> */
.L_x_12596:
[----:B------:R-:W2:Y:S02]  /*28d80*/  SYNCS.PHASECHK.TRANS64.TRYWAIT P0, [R7+URZ], R2 ;  /* 0x00000002070075a7 */ /* 0x000ea4000800017f */
[----:B--2---:R-:W-:Y:S05]  /*28d90*/  @!P0 BRA `(.L_x_12508) ;  /* 0x0000002800fc8947 */ /* 0x004fea0003800000 */
.L_x_12597:
[----:B------:R-:W-:Y:S05]  /*28da0*/  @!P2 BRA `(.L_x_12509) ;  /* 0x000000000004a947 */ /* 0x000fea0003800000 */
[----:B------:R-:W-:Y:S01]  /*28db0*/  BPT.TRAP 0x1 ;  /* 0x000000040000795c */ /* 0x000fe20000300000 */
.L_x_12509:
[----:B------:R-:W3:Y:S01]  /*28dc0*/  LDL.LU R4, [R1+0x464] ;  /* 0x0004640001047983 */ /* 0x000ee20000300800 */
[----:B------:R-:W-:-:S04]  /*28dd0*/  VIADD R0, R0, 0x32460 ;  /* 0x0003246000007836 */ /* 0x000fc80000000000 */
[----:B---3--:R-:W-:-:S04]  /*28de0*/  IMAD R4, R4, 0x8, R0 ;  /* 0x0000000804047824 */ /* 0x008fc800078e0200 */
[----:B------:R-:W3:Y:S02]  /*28df0*/  SYNCS.PHASECHK.TRANS64.TRYWAIT P0, [R4+URZ], R5 ;  /* 0x00000005040075a7 */ /* 0x000ee4000800017f */
[----:B---3--:R-:W-:Y:S05]  /*28e00*/  @!P0 BRA `(.L_x_12510) ;  /* 0x0000002800f48947 */ /* 0x008fea0003800000 */
.L_x_12598:
[----:B------:R-:W-:-:S07]  /*28e10*/  IMAD R3, R3, 0x8, R0 ;  /* 0x0000000803037824 */ /* 0x000fce00078e0200 */
.L_x_12511:
[----:B----4-:R4:W0:Y:S02]  /*28e20*/  SYNCS.PHASECHK.TRANS64.TRYWAIT P0, [R3+URZ], R2 ;  /* 0x00000002030075a7 */ /* 0x010824000800017f */
[----:B0-----:R-:W-:Y:S05]  /*28e30*/  @!P0 NANOSLEEP.SYNCS 0x989680 ;  /* 0x009896800000895d */ /* 0x001fea0003900000 */
[----:B------:R-:W0:Y:S02]  /*28e40*/  @!P0 SYNCS.PHASECHK.TRANS64 P0, [R3+URZ], R2 ;  /* 0x00000002030085a7 */ /* 0x000e24000800007f */
[----:B0-----:R-:W-:Y:S05]  /*28e50*/  @!P0 BRA `(.L_x_12511) ;  /* 0xfffffffc00f08947 */ /* 0x001fea000383ffff */
.L_x_12504:
[----:B------:R-:W-:Y:S05]  /*28e60*/  BSYNC B0 ;  /* 0x0000000000007941 */ /* 0x000fea0003800000 */
.L_x_12503:
[----:B------:R-:W-:Y:S05]  /*28e70*/  EXIT ;  /* 0x000000000000794d */ /* 0x000fea0003800000 */
.L_x_12260:
[----:B0-----:R-:W-:-:S04]  /*28e80*/  IMAD.U32 R9, RZ, RZ, UR46 ;  /* 0x0000002eff097e24 */ /* 0x001fc8000f8e00ff */
[----:B------:R0:W1:Y:S03]  /*28e90*/  SYNCS.PHASECHK.TRANS64.TRYWAIT P0, [R9+URZ+0x32400], R0 ;  /* 0x03240000090075a7 */ /* 0x000066000800017f */
[----:B-1----:R-:W-:Y:S05]  /*28ea0*/  @!P0 NANOSLEEP.SYNCS 0x989680 ;  /* 0x009896800000895d */ /* 0x002fea0003900000 */
[----:B------:R-:W1:Y:S02]  /*28eb0*/  @!P0 SYNCS.PHASECHK.TRANS64 P0, [R9+URZ+0x32400], R0 ;  /* 0x03240000090085a7 */ /* 0x000e64000800007f */
[----:B-1----:R-:W-:Y:S05]  /*28ec0*/  @!P0 BRA `(.L_x_12260) ;  /* 0xfffffffc00ec8947 */ /* 0x002fea000383ffff */
[----:B------:R-:W-:Y:S05]  /*28ed0*/  BRA `(.L_x_12512) ;  /* 0xfffffd9800e47947 */ /* 0x000fea000383ffff */
.L_x_12267:
[----:B-1----:R1:W2:Y:S02]  /*28ee0*/  SYNCS.PHASECHK.TRANS64.TRYWAIT P0, [R24+URZ], R25 ;  /* 0x00000019180075a7 */ /* 0x0022a4000800017f */
[----:B--2---:R-:W-:Y:S05]  /*28ef0*/  @!P0 NANOSLEEP.SYNCS 0x989680 ;  /* 0x009896800000895d */ /* 0x004fea0003900000 */
[----:B------:R-:W2:Y:S02]  /*28f00*/  @!P0 SYNCS.PHASECHK.TRANS64 P0, [R24+URZ], R25 ;  /* 0x00000019180085a7 */ /* 0x000ea4000800007f */
[----:B--2---:R-:W-:Y:S05]  /*28f10*/  @!P0 BRA `(.L_x_12267) ;  /* 0xfffffffc00f08947 */ /* 0x004fea000383ffff */
[----:B------:R-:W-:Y:S05]  /*28f20*/  BRA `(.L_x_12266) ;  /* 0xfffffda000047947 */ /* 0x000fea000383ffff */
.L_x_12269:
[----:B0-----:R-:W-:-:S04]  /*28f30*/  IMAD.U32 R9, RZ, RZ, UR46 ;  /* 0x0000002eff097e24 */ /* 0x001fc8000f8e00ff */
[----:B------:R0:W1:Y:S03]  /*28f40*/  SYNCS.PHASECHK.TRANS64.TRYWAIT P0, [R9+URZ+0x32410], R8 ;  /* 0x03241008090075a7 */ /* 0x000066000800017f */
[----:B-1----:R-:W-:Y:S05]  /*28f50*/  @!P0 NANOSLEEP.SYNCS 0x989680 ;  /* 0x009896800000895d */ /* 0x002fea0003900000 */
[----:B------:R-:W1:Y:S02]  /*28f60*/  @!P0 SYNCS.PHASECHK.TRANS64 P0, [R9+URZ+0x32410], R8 ;  /* 0x03241008090085a7 */ /* 0x000e64000800007f */
[----:B-1----:R-:W-:Y:S05]  /*28f70*/  @!P0 BRA `(.L_x_12269) ;  /* 0xfffffffc00ec8947 */ /* 0x002fea000383ffff */
[----:B------:R-:W-:Y:S05]  /*28f80*/  BRA `(.L_x_12513) ;  /* 0xfffffda000d87947 */ /* 0x000fea000383ffff */
.L_x_12276:
[----:B-1----:R1:W2:Y:S02]  /*28f90*/  SYNCS.PHASECHK.TRANS64.TRYWAIT P0, [R8+URZ], R9 ;  /* 0x00000009080075a7 */ /* 0x0022a4000800017f */
[----:B--2---:R-:W-:Y:S05]  /*28fa0*/  @!P0 NANOSLEEP.SYNCS 0x989680 ;  /* 0x009896800000895d */ /* 0x004fea0003900000 */
[----:B------:R-:W2:Y:S02]  /*28fb0*/  @!P0 SYNCS.PHASECHK.TRANS64 P0, [R8+URZ], R9 ;  /* 0x00000009080085a7 */ /* 0x000ea4000800007f */
[----:B--2---:R-:W-:Y:S05]  /*28fc0*/  @!P0 BRA `(.L_x_12276) ;  /* 0xfffffffc00f08947 */ /* 0x004fea000383ffff */
[----:B------:R-:W-:Y:S05]  /*28fd0*/  BRA `(.L_x_12275) ;  /* 0xfffffda4001c7947 */ /* 0x000fea000383ffff */
.L_x_12311:
[----:B0-----:R0:W1:Y:S02]  /*28fe0*/  SYNCS.PHASECHK.TRANS64.TRYWAIT P2, [R0+URZ], R3 ;  /* 0x00000003000075a7 */ /* 0x001064000804017f */
[----:B-1----:R-:W-:Y:S05]  /*28ff0*/  @!P2 NANOSLEEP.SYNCS 0x989680 ;  /* 0x009896800000a95d */ /* 0x002fea0003900000 */
[----:B------:R-:W1:Y:S02]  /*29000*/  @!P2 SYNCS.PHASECHK.TRANS64 P2, [R0+URZ], R3 ;  /* 0x000000030000a5a7 */ /* 0x000e64000804007f */
[----:B-1----:R-:W-:Y:S05]  /*29010*/  @!P2 BRA `(.L_x_12311) ;  /* 0xfffffffc00f0a947 */ /* 0x002fea000383ffff */
[----:B------:R-:W-:Y:S05]  /*29020*/  BRA `(.L_x_12310) ;  /* 0xfffffe0800f47947 */ /* 0x000fea000383ffff */
.L_x_12318:
[----:B-1----:R1:W2:Y:S02]  /*29030*/  SYNCS.PHASECHK.TRANS64.TRYWAIT P2, [R4+URZ], R5 ;  /* 0x00000005040075a7 */ /* 0x0022a4000804017f */
[----:B--2---:R-:W-:Y:S05]  /*29040*/  @!P2 NANOSLEEP.SYNCS 0x989680 ;  /* 0x009896800000a95d */ /* 0x004fea0003900000 */
[----:B------:R-:W2:Y:S02]  /*29050*/  @!P2 SYNCS.PHASECHK.TRANS64 P2, [R4+URZ], R5 ;  /* 0x000000050400a5a7 */ /* 0x000ea4000804007f */
[----:B--2---:R-:W-:Y:S05]  /*29060*/  @!P2 BRA `(.L_x_12318) ;  /* 0xfffffffc00f0a947 */ /* 0x004fea000383ffff */
[----:B------:R-:W-:Y:S05]  /*29070*/  BRA `(.L_x_12317) ;  /* 0xfffffe1000187947 */ /* 0x000fea000383ffff */
.L_x_12329:
[----:B-1----:R1:W2:Y:S02]  /*29080*/  SYNCS.PHASECHK.TRANS64.TRYWAIT P1, [R0+URZ], R7 ;  /* 0x00000007000075a7 */ /* 0x0022a4000802017f */
[----:B--2---:R-:W-:Y:S05]  /*29090*/  @!P1 NANOSLEEP.SYNCS 0x989680 ;  /* 0x009896800000995d */ /* 0x004fea0003900000 */
[----:B------:R-:W2:Y:S02]  /*290a0*/  @!P1 SYNCS.PHASECHK.TRANS64 P1, [R0+URZ], R7 ;  /* 0x00000007000095a7 */ /* 0x000ea4000802007f */
[----:B--2---:R-:W-:Y:S05]  /*290b0*/  @!P1 BRA `(.L_x_12329) ;  /* 0xfffffffc00f09947 */ /* 0x004fea000383ffff */
[----:B------:R-:W-:Y:S05]  /*290c0*/  BRA `(.L_x_12328) ;  /* 0xfffffea000ac7947 */ /* 0x000fea000383ffff */
.L_x_12336:
[----:B-1----:R1:W2:Y:S02]  /*290d0*/  SYNCS.PHASECHK.TRANS64.TRYWAIT P1, [R4+URZ], R5 ;  /* 0x00000005040075a7 */ /* 0x0022a4000802017f */
[----:B--2---:R-:W-:Y:S05]  /*290e0*/  @!P1 NANOSLEEP.SYNCS 0x989680 ;  /* 0x009896800000995d */ /* 0x004fea0003900000 */
[----:B------:R-:W2:Y:S02]  /*290f0*/  @!P1 SYNCS.PHASECHK.TRANS64 P1, [R4+URZ], R5 ;  /* 0x00000005040095a7 */ /* 0x000ea4000802007f */
[----:B--2---:R-:W-:Y:S05]  /*29100*/  @!P1 BRA `(.L_x_12336) ;  /* 0xfffffffc00f09947 */ /* 0x004fea000383ffff */
[----:B------:R-:W-:Y:S05]  /*29110*/  BRA `(.L_x_12335) ;  /* 0xfffffea400d07947 */ /* 0x000fea000383ffff */
.L_x_12403:
        /* <DEDUP_REMOVED lines=11> */
.L_x_12515:
[----:B------:R-:W-:Y:S05]  /*291d0*/  BSYNC B0 ;  /* 0x0000000000007941 */ /* 0x000fea0003800000 */
.L_x_12514:
[----:B------:R-:W-:Y:S05]  /*291e0*/  BRA `(.L_x_12516) ;  /* 0xffffffa400847947 */ /* 0x000fea000383ffff */
.L_x_12405:
[----:B------:R-:W-:Y:S01]  /*291f0*/  BSSY B0, `(.L_x_12517) ;  /* 0x0000006000007945 */ /* 0x000fe20003800000 */
[----:B------:R-:W-:-:S07]  /*29200*/  IMAD.MOV.U32 R15, RZ, RZ, -0x1 ;  /* 0xffffffffff0f7424 */ /* 0x000fce00078e00ff */
[----:B012-4-:R-:W-:Y:S05]  /*29210*/  WARPSYNC.COLLECTIVE R15, `(.L_x_12518) ;  /* 0x000000000f0c7348 */ /* 0x017fea0003c00000 */
[----:B------:R-:W-:Y:S02]  /*29220*/  ELECT P6, UR62, PT ;  /* 0x00000000003e782f */ /* 0x000fe400038c0000 */
[----:B------:R-:W-:Y:S01]  /*29230*/  MOV R14, UR62 ;  /* 0x0000003e000e7c02 */ /* 0x000fe20008000f00 */
[----:B012-4-:R-:W-:Y:S10]  /*29240*/  ENDCOLLECTIVE ;  /* 0x000000000000791b */ /* 0x017ff40003800000 */
.L_x_12518:
[----:B------:R-:W-:Y:S05]  /*29250*/  BSYNC B0 ;  /* 0x0000000000007941 */ /* 0x000fea0003800000 */
.L_x_12517:
[----:B------:R-:W-:Y:S05]  /*29260*/  BRA `(.L_x_12519) ;  /* 0xffffffa400907947 */ /* 0x000fea000383ffff */
.L_x_12407:
[----:B--2---:R2:W3:Y:S02]  /*29270*/  SYNCS.PHASECHK.TRANS64.TRYWAIT P0, [R0+URZ+0x32440], R2 ;  /* 0x03244002000075a7 */ /* 0x0044e4000800017f */
[----:B---3--:R-:W-:Y:S05]  /*29280*/  @!P0 NANOSLEEP.SYNCS 0x989680 ;  /* 0x009896800000895d */ /* 0x008fea0003900000 */
[----:B------:R-:W3:Y:S02]  /*29290*/  @!P0 SYNCS.PHASECHK.TRANS64 P0, [R0+URZ+0x32440], R2 ;  /* 0x03244002000085a7 */ /* 0x000ee4000800007f */
[----:B---3--:R-:W-:Y:S05]  /*292a0*/  @!P0 BRA `(.L_x_12407) ;  /* 0xfffffffc00f08947 */ /* 0x008fea000383ffff */
[----:B------:R-:W-:Y:S05]  /*292b0*/  BRA `(.L_x_12520) ;  /* 0xffffffa400f87947 */ /* 0x000fea000383ffff */
.L_x_12411:
        /* <DEDUP_REMOVED lines=10> */
.L_x_12521:
[----:B------:R0:W-:Y:S01]  /*29360*/  STL [R1+0x484], R8 ;  /* 0x0004840801007387 */ /* 0x0001e20000100800 */
[----:B------:R-:W-:Y:S02]  /*29370*/  IMAD.MOV.U32 R13, RZ, RZ, R3 ;  /* 0x000000ffff0d7224 */ /* 0x000fe400078e0003 */
[----:B------:R-:W-:-:S07]  /*29380*/  IMAD.MOV.U32 R4, RZ, RZ, R14 ;  /* 0x000000ffff047224 */ /* 0x000fce00078e000e */
[----:B0-----:R-:W-:Y:S05]  /*29390*/  WARPSYNC.COLLECTIVE R15, `(.L_x_12522) ;  /* 0x000000000f087348 */ /* 0x001fea0003c00000 */
[----:B------:R1:W2:Y:S02]  /*293a0*/  SHFL.IDX P6, R14, R13, R12, R11 ;  /* 0x0000000c0d0e7389 */ /* 0x0002a400000c000b */
[----:B012---:R-:W-:Y:S01]  /*293b0*/  ENDCOLLECTIVE ;  /* 0x000000000000791b */ /* 0x007fe20003800000 */
.L_x_12522:
[----:B------:R-:W-:Y:S02]  /*293c0*/  IMAD.MOV.U32 R13, RZ, RZ, R0 ;  /* 0x000000ffff0d7224 */ /* 0x000fe400078e0000 */
[----:B------:R-:W-:Y:S02]  /*293d0*/  IMAD.MOV.U32 R12, RZ, RZ, 0x1 ;  /* 0x00000001ff0c7424 */ /* 0x000fe400078e00ff */
[----:B------:R-:W-:-:S07]  /*293e0*/  IMAD.MOV.U32 R5, RZ, RZ, R14 ;  /* 0x000000ffff057224 */ /* 0x000fce00078e000e */
[----:B------:R-:W-:Y:S05]  /*293f0*/  WARPSYNC.COLLECTIVE R15, `(.L_x_12523) ;  /* 0x000000000f087348 */ /* 0x000fea0003c00000 */
[----:B------:R0:W1:Y:S02]  /*29400*/  SHFL.IDX P6, R14, R13, R12, R11 ;  /* 0x0000000c0d0e7389 */ /* 0x00006400000c000b */
[----:B01----:R-:W-:Y:S01]  /*29410*/  ENDCOLLECTIVE ;  /* 0x000000000000791b */ /* 0x003fe20003800000 */
.L_x_12523:
[----:B------:R-:W-:Y:S02]  /*29420*/  IMAD.MOV.U32 R13, RZ, RZ, R3 ;  /* 0x000000ffff0d7224 */ /* 0x000fe400078e0003 */
[----:B------:R-:W-:Y:S02]  /*29430*/  IMAD R2, R2, R7, RZ ;  /* 0x0000000702027224 */ /* 0x000fe400078e02ff */
[----:B------:R-:W-:-:S07]  /*29440*/  IMAD.MOV.U32 R7, RZ, RZ, R14 ;  /* 0x000000ffff077224 */ /* 0x000fce00078e000e */
[----:B------:R-:W-:Y:S05]  /*29450*/  WARPSYNC.COLLECTIVE R15, `(.L_x_12524) ;  /* 0x000000000f087348 */ /* 0x000fea0003c00000 */
[----:B------:R0:W1:Y:S02]  /*29460*/  SHFL.IDX P6, R14, R13, R12, R11 ;  /* 0x0000000c0d0e7389 */ /* 0x00006400000c000b */
[----:B01----:R-:W-:Y:S01]  /*29470*/  ENDCOLLECTIVE ;  /* 0x000000000000791b */ /* 0x003fe20003800000 */
.L_x_12524:
[----:B------:R-:W-:-:S13]  /*29480*/  ISETP.GE.AND P1, PT, R8, R2, PT ;  /* 0x000000020800720c */ /* 0x000fda0003f26270 */
[----:B------:R-:W-:Y:S01]  /*29490*/  @!P1 LEA R5, P3, R10, R5, 0x1 ;  /* 0x000000050a059211 */ /* 0x000fe200078608ff */
[----:B------:R-:W-:Y:S02]  /*294a0*/  IMAD.MOV.U32 R13, RZ, RZ, R0 ;  /* 0x000000ffff0d7224 */ /* 0x000fe400078e0000 */
[----:B------:R-:W-:Y:S02]  /*294b0*/  IMAD.MOV.U32 R12, RZ, RZ, 0x2 ;  /* 0x00000002ff0c7424 */ /* 0x000fe400078e00ff */
[----:B------:R-:W-:-:S05]  /*294c0*/  @!P1 IMAD.X R4, RZ, RZ, R4, P3 ;  /* 0x000000ffff049224 */ /* 0x000fca00018e0604 */
[----:B------:R-:W-:Y:S01]  /*294d0*/  @!P1 LOP3.LUT R5, R5, R4, RZ, 0x3c, !PT ;  /* 0x0000000405059212 */ /* 0x000fe200078e3cff */
[----:B------:R-:W-:-:S07]  /*294e0*/  IMAD.MOV.U32 R6, RZ, RZ, R14 ;  /* 0x000000ffff067224 */ /* 0x000fce00078e000e */
[----:B------:R-:W-:Y:S05]  /*294f0*/  WARPSYNC.COLLECTIVE R15, `(.L_x_12525) ;  /* 0x000000000f087348 */ /* 0x000fea0003c00000 */
[----:B------:R0:W1:Y:S02]  /*29500*/  SHFL.IDX P6, R14, R13, R12, R11 ;  /* 0x0000000c0d0e7389 */ /* 0x00006400000c000b */
[----:B01----:R-:W-:Y:S01]  /*29510*/  ENDCOLLECTIVE ;  /* 0x000000000000791b */ /* 0x003fe20003800000 */
.L_x_12525:
[----:B------:R-:W-:-:S04]  /*29520*/  @!P1 LOP3.LUT R4, R5, R4, RZ, 0x3c, !PT ;  /* 0x0000000405049212 */ /* 0x000fc800078e3cff */
[----:B------:R-:W-:-:S05]  /*29530*/  @!P1 LOP3.LUT R5, R5, R4, RZ, 0x3c, !PT ;  /* 0x0000000405059212 */ /* 0x000fca00078e3cff */
[----:B------:R-:W-:Y:S01]  /*29540*/  @!PT LDS RZ, [RZ] ;  /* 0x00000000fffff984 */ /* 0x000fe20000000800 */
[----:B------:R-:W-:Y:S01]  /*29550*/  @!PT LDS RZ, [RZ] ;  /* 0x00000000fffff984 */ /* 0x000fe20000000800 */
[----:B------:R-:W-:Y:S01]  /*29560*/  @!PT LDS RZ, [RZ] ;  /* 0x00000000fffff984 */ /* 0x000fe20000000800 */
[----:B------:R0:W-:Y:S01]  /*29570*/  @!P1 LDGSTS.E.BYPASS.LTC128B.128 [R9+0x18400], desc[UR40][R4.64], !P0 ;  /* 0x1840000004099fae */ /* 0x0001e2000c101d68 */
[----:B------:R-:W-:Y:S02]  /*29580*/  IMAD.MOV.U32 R13, RZ, RZ, R3 ;  /* 0x000000ffff0d7224 */ /* 0x000fe400078e0003 */
[----:B0-----:R-:W-:-:S05]  /*29590*/  VIADD R5, R8, 0x10 ;  /* 0x0000001008057836 */ /* 0x001fca0000000000 */
[----:B------:R-:W-:Y:S01]  /*295a0*/  ISETP.GE.AND P2, PT, R5, R2, PT ;  /* 0x000000020500720c */ /* 0x000fe20003f46270 */
[----:B------:R0:W-:-:S12]  /*295b0*/  STL [R1+0x4a8], R5 ;  /* 0x0004a80501007387 */ /* 0x0001d80000100800 */
[----:B0-----:R-:W-:Y:S01]  /*295c0*/  @!P2 LEA R5, P1, R10, R6, 0x1 ;  /* 0x000000060a05a211 */ /* 0x001fe200078208ff */
[----:B------:R-:W-:-:S12]  /*295d0*/  IMAD.MOV.U32 R6, RZ, RZ, R14 ;  /* 0x000000ffff067224 */ /* 0x000fd800078e000e */
[----:B------:R-:W-:Y:S05]  /*295e0*/  WARPSYNC.COLLECTIVE R15, `(.L_x_12526) ;  /* 0x000000000f087348 */ /* 0x000fea0003c00000 */
[----:B------:R0:W1:Y:S02]  /*295f0*/  SHFL.IDX P6, R14, R13, R12, R11 ;  /* 0x0000000c0d0e7389 */ /* 0x00006400000c000b */
[----:B01----:R-:W-:Y:S01]  /*29600*/  ENDCOLLECTIVE ;  /* 0x000000000000791b */ /* 0x003fe20003800000 */
.L_x_12526:
[----:B------:R-:W-:Y:S02]  /*29610*/  @!P2 IMAD.X R4, RZ, RZ, R7, P1 ;  /* 0x000000ffff04a224 */ /* 0x000fe400008e0607 */
[----:B------:R-:W-:-:S03]  /*29620*/  VIADD R7, R8, 0x20 ;  /* 0x0000002008077836 */ /* 0x000fc60000000000 */
[----:B------:R-:W-:Y:S02]  /*29630*/  @!P2 LOP3.LUT R5, R5, R4, RZ, 0x3c, !PT ;  /* 0x000000040505a212 */ /* 0x000fe400078e3cff */
[----:B------:R-:W-:Y:S01]  /*29640*/  ISETP.GE.AND P1, PT, R7, R2, PT ;  /* 0x000000020700720c */ /* 0x000fe20003f26270 */
[----:B------:R0:W-:Y:S01]  /*29650*/  STL [R1+0x4ac], R7 ;  /* 0x0004ac0701007387 */ /* 0x0001e20000100800 */
[----:B------:R-:W-:Y:S01]  /*29660*/  @!P2 LOP3.LUT R4, R5, R4, RZ, 0x3c, !PT ;  /* 0x000000040504a212 */ /* 0x000fe200078e3cff */
[----:B------:R-:W-:-:S03]  /*29670*/  IMAD.MOV.U32 R13, RZ, RZ, R0 ;  /* 0x000000ffff0d7224 */ /* 0x000fc600078e0000 */
[----:B------:R-:W-:Y:S01]  /*29680*/  @!P2 LOP3.LUT R5, R5, R4, RZ, 0x3c, !PT ;  /* 0x000000040505a212 */ /* 0x000fe200078e3cff */
[----:B------:R-:W-:-:S04]  /*29690*/  IMAD.MOV.U32 R12, RZ, RZ, 0x3 ;  /* 0x00000003ff0c7424 */ /* 0x000fc800078e00ff */
[----:B------:R-:W-:Y:S01]  /*296a0*/  @!PT LDS RZ, [RZ] ;  /* 0x00000000fffff984 */ /* 0x000fe20000000800 */
[----:B------:R-:W-:Y:S01]  /*296b0*/  @!PT LDS RZ, [RZ] ;  /* 0x00000000fffff984 */ /* 0x000fe20000000800 */
[----:B------:R-:W-:Y:S01]  /*296c0*/  @!PT LDS RZ, [RZ] ;  /* 0x00000000fffff984 */ /* 0x000fe20000000800 */
[----:B------:R1:W-:Y:S01]  /*296d0*/  @!P2 LDGSTS.E.BYPASS.LTC128B.128 [R9+0x18c00], desc[UR40][R4.64], !P0 ;  /* 0x18c000000409afae */ /* 0x0003e2000c101d68 */
[----:B0-----:R-:W-:-:S05]  /*296e0*/  VIADD R7, R8, 0x30 ;  /* 0x0000003008077836 */ /* 0x001fca0000000000 */
[----:B------:R0:W-:Y:S01]  /*296f0*/  STL [R1+0x4b8], R7 ;  /* 0x0004b80701007387 */ /* 0x0001e20000100800 */
[----:B-1----:R-:W-:-:S07]  /*29700*/  IMAD.MOV.U32 R4, RZ, RZ, R14 ;  /* 0x000000ffff047224 */ /* 0x002fce00078e000e */
[----:B0-----:R-:W-:Y:S05]  /*29710*/  WARPSYNC.COLLECTIVE R15, `(.L_x_12527) ;  /* 0x000000000f087348 */ /* 0x001fea0003c00000 */
[----:B------:R1:W2:Y:S02]  /*29720*/  SHFL.IDX P6, R14, R13, R12, R11 ;  /* 0x0000000c0d0e7389 */ /* 0x0002a400000c000b */
[----:B012---:R-:W-:Y:S01]  /*29730*/  ENDCOLLECTIVE ;  /* 0x000000000000791b */ /* 0x007fe20003800000 */
.L_x_12527:
        /* <DEDUP_REMOVED lines=10> */
.L_x_12528:
        /* <DEDUP_REMOVED lines=13> */
.L_x_12529:
        /* <DEDUP_REMOVED lines=10> */
.L_x_12530:
        /* <DEDUP_REMOVED lines=13> */
.L_x_12531:
        /* <DEDUP_REMOVED lines=10> */
.L_x_12532:
        /* <DEDUP_REMOVED lines=13> */
.L_x_12533:
        /* <DEDUP_REMOVED lines=10> */
.L_x_12534:
        /* <DEDUP_REMOVED lines=11> */
.L_x_12535:
        /* <DEDUP_REMOVED lines=10> */
.L_x_12536:
[----:B------:R-:W-:Y:S01]  /*29d80*/  @!PT LDS RZ, [RZ] ;  /* 0x00000000fffff984 */ /* 0x000fe20000000800 */
[----:B------:R-:W-:Y:S01]  /*29d90*/  @!PT LDS RZ, [RZ] ;  /* 0x00000000fffff984 */ /* 0x000fe20000000800 */
[----:B------:R-:W-:Y:S01]  /*29da0*/  @!PT LDS RZ, [RZ] ;  /* 0x00000000fffff984 */ /* 0x000fe20000000800 */
[----:B------:R1:W-:Y:S01]  /*29db0*/  @!P1 LDGSTS.E.BYPASS.LTC128B.128 [R9+0x1b400], desc[UR40][R4.64], !P0 ;  /* 0x1b40000004099fae */ /* 0x0003e2000c101d68 */
[----:B------:R-:W-:Y:S01]  /*29dc0*/  IMAD.MOV.U32 R3, RZ, RZ, R14 ;  /* 0x000000ffff037224 */ /* 0x000fe200078e000e */
[----:B------:R-:W-:Y:S06]  /*29dd0*/  BRA `(.L_x_12537) ;  /* 0xffffffa8009c7947 */ /* 0x000fec000383ffff */
.L_x_12415:
[----:B------:R-:W2:Y:S04]  /*29de0*/  LDL.LU R3, [R1+0x494] ;  /* 0x0004940001037983 */ /* 0x000ea80000300800 */
[----:B------:R-:W3:Y:S04]  /*29df0*/  LDL.LU R6, [R1+0x484] ;  /* 0x0004840001067983 */ /* 0x000ee80000300800 */
[----:B------:R-:W4:Y:S04]  /*29e00*/  LDL.LU R15, [R1+0x4a8] ;  /* 0x0004a800010f7983 */ /* 0x000f280000300800 */
[----:B------:R-:W5:Y:S04]  /*29e10*/  LDL.LU R9, [R1+0x47c] ;  /* 0x00047c0001097983 */ /* 0x000f680000300800 */
[----:B------:R-:W5:Y:S04]  /*29e20*/  LDL.LU R14, [R1+0x4ac] ;  /* 0x0004ac00010e7983 */ /* 0x000f680000300800 */
[----:B------:R-:W5:Y:S04]  /*29e30*/  LDL.LU R13, [R1+0x4b8] ;  /* 0x0004b800010d7983 */ /* 0x000f680000300800 */
[----:B------:R-:W5:Y:S04]  /*29e40*/  LDL.LU R11, [R1+0x4c0] ;  /* 0x0004c000010b7983 */ /* 0x000f680000300800 */
[----:B------:R-:W5:Y:S04]  /*29e50*/  LDL.LU R12, [R1+0x4bc] ;  /* 0x0004bc00010c7983 */ /* 0x000f680000300800 */
[----:B------:R-:W5:Y:S01]  /*29e60*/  LDL.LU R10, [R1+0x4c4] ;  /* 0x0004c400010a7983 */ /* 0x000f620000300800 */
[----:B------:R-:W-:Y:S01]  /*29e70*/  BSSY B0, `(.L_x_12538) ;  /* 0x000001b000007945 */ /* 0x000fe20003800000 */
[----:B--2---:R-:W-:-:S05]  /*29e80*/  IMAD R3, R3, R7, RZ ;  /* 0x0000000703037224 */ /* 0x004fca00078e02ff */
[-C--:B---3--:R-:W-:Y:S02]  /*29e90*/  ISETP.GE.AND P4, PT, R6, R3.reuse, PT ;  /* 0x000000030600720c */ /* 0x088fe40003f86270 */
[----:B----4-:R-:W-:Y:S02]  /*29ea0*/  ISETP.GE.AND P5, PT, R15, R3, PT ;  /* 0x000000030f00720c */ /* 0x010fe40003fa6270 */
[----:B-----5:R-:W-:-:S09]  /*29eb0*/  LOP3.LUT R9, R9, 0xffffffef, RZ, 0xc0, !PT ;  /* 0xffffffef09097812 */ /* 0x020fd200078ec0ff */
[----:B------:R-:W-:Y:S02]  /*29ec0*/  @P4 LOP3.LUT R9, R9, 0x10, RZ, 0xfc, !PT ;  /* 0x0000001009094812 */ /* 0x000fe400078efcff */
[----:B------:R-:W-:Y:S02]  /*29ed0*/  ISETP.GE.AND P6, PT, R14, R3, PT ;  /* 0x000000030e00720c */ /* 0x000fe40003fc6270 */
[----:B------:R-:W-:-:S04]  /*29ee0*/  LOP3.LUT R9, R9, 0xfffffff7, RZ, 0xc0, !PT ;  /* 0xfffffff709097812 */ /* 0x000fc800078ec0ff */
[----:B------:R-:W-:Y:S02]  /*29ef0*/  @P5 LOP3.LUT R9, R9, 0x8, RZ, 0xfc, !PT ;  /* 0x0000000809095812 */ /* 0x000fe400078efcff */
[----:B------:R-:W-:Y:S02]  /*29f00*/  ISETP.GE.AND P4, PT, R13, R3, PT ;  /* 0x000000030d00720c */ /* 0x000fe40003f86270 */
[----:B------:R-:W-:-:S04]  /*29f10*/  LOP3.LUT R9, R9, 0xfffffffb, RZ, 0xc0, !PT ;  /* 0xfffffffb09097812 */ /* 0x000fc800078ec0ff */
[----:B------:R-:W-:Y:S02]  /*29f20*/  @P6 LOP3.LUT R9, R9, 0x4, RZ, 0xfc, !PT ;  /* 0x0000000409096812 */ /* 0x000fe400078efcff */
[----:B------:R-:W-:Y:S02]  /*29f30*/  ISETP.GE.AND P6, PT, R11, R3, PT ;  /* 0x000000030b00720c */ /* 0x000fe40003fc6270 */
[----:B------:R-:W-:-:S04]  /*29f40*/  LOP3.LUT R9, R9, 0xfffffffd, RZ, 0xc0, !PT ;  /* 0xfffffffd09097812 */ /* 0x000fc800078ec0ff */
[----:B------:R-:W-:-:S04]  /*29f50*/  @P4 LOP3.LUT R9, R9, 0x2, RZ, 0xfc, !PT ;  /* 0x0000000209094812 */ /* 0x000fc800078efcff */
[----:B------:R-:W-:-:S04]  /*29f60*/  LOP3.LUT R9, R9, 0xffffffdf, RZ, 0xc0, !PT ;  /* 0xffffffdf09097812 */ /* 0x000fc800078ec0ff */
[----:B------:R-:W-:-:S05]  /*29f70*/  @P6 LOP3.LUT R9, R9, 0x20, RZ, 0xfc, !PT ;  /* 0x0000002009096812 */ /* 0x000fca00078efcff */
[----:B------:R0:W-:Y:S01]  /*29f80*/  STL [R1+0x47c], R9 ;  /* 0x00047c0901007387 */ /* 0x0001e20000100800 */
[-C--:B------:R-:W-:Y:S01]  /*29f90*/  ISETP.GE.AND P5, PT, R12, R3.reuse, PT ;  /* 0x000000030c00720c */ /* 0x080fe20003fa6270 */
[----:B------:R-:W-:Y:S01]  /*29fa0*/  IMAD.MOV.U32 R13, RZ, RZ, R0 ;  /* 0x000000ffff0d7224 */ /* 0x000fe200078e0000 */
[----:B------:R-:W-:Y:S01]  /*29fb0*/  ISETP.GE.AND P4, PT, R10, R3, PT ;  /* 0x000000030a00720c */ /* 0x000fe20003f86270 */
[----:B------:R-:W-:Y:S02]  /*29fc0*/  IMAD.MOV.U32 R12, RZ, RZ, RZ ;  /* 0x000000ffff0c7224 */ /* 0x000fe400078e00ff */
[----:B------:R-:W-:Y:S02]  /*29fd0*/  IMAD.MOV.U32 R11, RZ, RZ, 0x181f ;  /* 0x0000181fff0b7424 */ /* 0x000fe400078e00ff */
[----:B------:R-:W-:-:S08]  /*29fe0*/  IMAD.MOV.U32 R15, RZ, RZ, -0x1 ;  /* 0xffffffffff0f7424 */ /* 0x000fd000078e00ff */
[----:B0-----:R-:W-:Y:S05]  /*29ff0*/  WARPSYNC.COLLECTIVE R15, `(.L_x_12539) ;  /* 0x000000000f087348 */ /* 0x001fea0003c00000 */
[----:B------:R1:W2:Y:S02]  /*2a000*/  SHFL.IDX P6, R14, R13, R12, R11 ;  /* 0x0000000c0d0e7389 */ /* 0x0002a400000c000b */
[----:B012---:R-:W-:Y:S01]  /*2a010*/  ENDCOLLECTIVE ;  /* 0x000000000000791b */ /* 0x007fe20003800000 */
.L_x_12539:
[----:B------:R-:W-:Y:S05]  /*2a020*/  BSYNC B0 ;  /* 0x0000000000007941 */ /* 0x000fea0003800000 */
.L_x_12538:
[----:B------:R0:W5:Y:S04]  /*2a030*/  LDL.LU R9, [R1+0x47c] ;  /* 0x00047c0001097983 */ /* 0x0001680000300800 */
[----:B------:R0:W5:Y:S01]  /*2a040*/  LDL R7, [R1+0x46c] ;  /* 0x00046c0001077983 */ /* 0x0001620000100800 */
[----:B------:R-:W-:Y:S02]  /*2a050*/  IMAD.MOV.U32 R13, RZ, RZ, R2 ;  /* 0x000000ffff0d7224 */ /* 0x000fe400078e0002 */
[----:B------:R-:W-:Y:S02]  /*2a060*/  IMAD.MOV.U32 R12, RZ, RZ, RZ ;  /* 0x000000ffff0c7224 */ /* 0x000fe400078e00ff */
[----:B------:R-:W-:Y:S02]  /*2a070*/  IMAD.MOV.U32 R11, RZ, RZ, 0x181f ;  /* 0x0000181fff0b7424 */ /* 0x000fe400078e00ff */
[----:B------:R-:W-:-:S02]  /*2a080*/  IMAD.MOV.U32 R15, RZ, RZ, -0x1 ;  /* 0xffffffffff0f7424 */ /* 0x000fc400078e00ff */
[----:B0-----:R-:W-:-:S07]  /*2a090*/  IMAD.MOV.U32 R4, RZ, RZ, R14 ;  /* 0x000000ffff047224 */ /* 0x001fce00078e000e */
[----:B-----5:R-:W-:Y:S05]  /*2a0a0*/  WARPSYNC.COLLECTIVE R15, `(.L_x_12540) ;  /* 0x000000000f087348 */ /* 0x020fea0003c00000 */
[----:B------:R0:W1:Y:S02]  /*2a0b0*/  SHFL.IDX P6, R14, R13, R12, R11 ;  /* 0x0000000c0d0e7389 */ /* 0x00006400000c000b */
[----:B01---5:R-:W-:Y:S01]  /*2a0c0*/  ENDCOLLECTIVE ;  /* 0x000000000000791b */ /* 0x023fe20003800000 */
.L_x_12540:
[----:B------:R-:W-:Y:S02]  /*2a0d0*/  IMAD.MOV.U32 R13, RZ, RZ, R0 ;  /* 0x000000ffff0d7224 */ /* 0x000fe400078e0000 */
[----:B------:R-:W-:Y:S02]  /*2a0e0*/  IMAD.MOV.U32 R12, RZ, RZ, 0x1 ;  /* 0x00000001ff0c7424 */ /* 0x000fe400078e00ff */
[----:B------:R-:W-:Y:S01]  /*2a0f0*/  IMAD.MOV.U32 R5, RZ, RZ, R14 ;  /* 0x000000ffff057224 */ /* 0x000fe200078e000e */
[----:B------:R-:W-:-:S04]  /*2a100*/  LOP3.LUT R9, R9, 0xffbfffff, RZ, 0xc0, !PT ;  /* 0xffbfffff09097812 */ /* 0x000fc800078ec0ff */
[----:B------:R-:W-:-:S04]  /*2a110*/  @P5 LOP3.LUT R9, R9, 0x400000, RZ, 0xfc, !PT ;  /* 0x0040000009095812 */ /* 0x000fc800078efcff */
[C---:B------:R-:W-:Y:S02]  /*2a120*/  LOP3.LUT P5, RZ, R9.reuse, 0x10, RZ, 0xc0, !PT ;  /* 0x0000001009ff7812 */ /* 0x040fe400078ac0ff */
[----:B------:R-:W-:-:S04]  /*2a130*/  LOP3.LUT R9, R9, 0xffdfffff, RZ, 0xc0, !PT ;  /* 0xffdfffff09097812 */ /* 0x000fc800078ec0ff */
[----:B------:R-:W-:-:S04]  /*2a140*/  @P4 LOP3.LUT R9, R9, 0x200000, RZ, 0xfc, !PT ;  /* 0x0020000009094812 */ /* 0x000fc800078efcff */
[----:B------:R-:W-:Y:S01]  /*2a150*/  LOP3.LUT P4, RZ, R9, 0x8, RZ, 0xc0, !PT ;  /* 0x0000000809ff7812 */ /* 0x000fe2000788c0ff */
[----:B------:R0:W-:Y:S02]  /*2a160*/  STL [R1+0x47c], R9 ;  /* 0x00047c0901007387 */ /* 0x0001e40000100800 */
[----:B------:R-:W-:-:S05]  /*2a170*/  @!P5 LEA R5, P6, R8, R5, 0x1 ;  /* 0x000000050805d211 */ /* 0x000fca00078c08ff */
[----:B------:R-:W-:-:S05]  /*2a180*/  @!P5 IMAD.X R4, RZ, RZ, R4, P6 ;  /* 0x000000ffff04d224 */ /* 0x000fca00030e0604 */
[----:B0-----:R-:W-:-:S07]  /*2a190*/  @!P5 LOP3.LUT R5, R5, R4, RZ, 0x3c, !PT ;  /* 0x000000040505d212 */ /* 0x001fce00078e3cff */
[----:B------:R-:W-:Y:S05]  /*2a1a0*/  WARPSYNC.COLLECTIVE R15, `(.L_x_12541) ;  /* 0x000000000f087348 */ /* 0x000fea0003c00000 */
[----:B------:R0:W1:Y:S02]  /*2a1b0*/  SHFL.IDX P6, R14, R13, R12, R11 ;  /* 0x0000000c0d0e7389 */ /* 0x00006400000c000b */
[----:B01----:R-:W-:Y:S01]  /*2a1c0*/  ENDCOLLECTIVE ;  /* 0x000000000000791b */ /* 0x003fe20003800000 */
.L_x_12541:
        /* <DEDUP_REMOVED lines=15> */
.L_x_12542:
        /* <DEDUP_REMOVED lines=12> */
.L_x_12543:
        /* <DEDUP_REMOVED lines=12> */
.L_x_12544:
        /* <DEDUP_REMOVED lines=12> */
.L_x_12545:
        /* <DEDUP_REMOVED lines=12> */
.L_x_12546:
        /* <DEDUP_REMOVED lines=12> */
.L_x_12547:
        /* <DEDUP_REMOVED lines=12> */
.L_x_12548:
        /* <DEDUP_REMOVED lines=12> */
.L_x_12549:
        /* <DEDUP_REMOVED lines=11> */
.L_x_12550:
        /* <DEDUP_REMOVED lines=16> */
.L_x_12551:
[----:B------:R-:W-:Y:S02]  /*2a9b0*/  IMAD.MOV.U32 R13, RZ, RZ, R2 ;  /* 0x000000ffff0d7224 */ /* 0x000fe400078e0002 */
[----:B------:R-:W-:-:S07]  /*2a9c0*/  IMAD.MOV.U32 R6, RZ, RZ, R14 ;  /* 0x000000ffff067224 */ /* 0x000fce00078e000e */
[----:B------:R-:W-:Y:S05]  /*2a9d0*/  WARPSYNC.COLLECTIVE R15, `(.L_x_12552) ;  /* 0x000000000f087348 */ /* 0x000fea0003c00000 */
[----:B------:R0:W1:Y:S02]  /*2a9e0*/  SHFL.IDX P6, R14, R13, R12, R11 ;  /* 0x0000000c0d0e7389 */ /* 0x00006400000c000b */
[----:B01----:R-:W-:Y:S01]  /*2a9f0*/  ENDCOLLECTIVE ;  /* 0x000000000000791b */ /* 0x003fe20003800000 */
.L_x_12552:
[----:B------:R-:W-:Y:S02]  /*2aa00*/  IMAD.MOV.U32 R13, RZ, RZ, R0 ;  /* 0x000000ffff0d7224 */ /* 0x000fe400078e0000 */
[----:B------:R-:W-:Y:S02]  /*2aa10*/  IMAD.MOV.U32 R12, RZ, RZ, 0x7 ;  /* 0x00000007ff0c7424 */ /* 0x000fe400078e00ff */
[----:B------:R-:W-:-:S07]  /*2aa20*/  IMAD.MOV.U32 R4, RZ, RZ, R14 ;  /* 0x000000ffff047224 */ /* 0x000fce00078e000e */
[----:B------:R-:W-:Y:S05]  /*2aa30*/  WARPSYNC.COLLECTIVE R15, `(.L_x_12553) ;  /* 0x000000000f087348 */ /* 0x000fea0003c00000 */
[----:B------:R0:W1:Y:S02]  /*2aa40*/  SHFL.IDX P6, R14, R13, R12, R11 ;  /* 0x0000000c0d0e7389 */ /* 0x00006400000c000b */
[----:B01----:R-:W-:Y:S01]  /*2aa50*/  ENDCOLLECTIVE ;  /* 0x000000000000791b */ /* 0x003fe20003800000 */
.L_x_12553:
        /* <DEDUP_REMOVED lines=14> */
.L_x_12554:
[----:B------:R-:W-:Y:S01]  /*2ab40*/  IMAD.MOV.U32 R2, RZ, RZ, R14 ;  /* 0x000000ffff027224 */ /* 0x000fe200078e000e */
[----:B------:R-:W-:Y:S06]  /*2ab50*/  BRA `(.L_x_12555) ;  /* 0xffffffa800247947 */ /* 0x000fec000383ffff */
.L_x_12420:
[----:B0-----:R-:W3:Y:S02]  /*2ab60*/  LDL R2, [R1+0x460] ;  /* 0x0004600001027983 */ /* 0x001ee40000100800 */
[----:B---3--:R0:W3:Y:S02]  /*2ab70*/  SYNCS.PHASECHK.TRANS64.TRYWAIT P0, [R2+URZ+0x32420], R0 ;  /* 0x03242000020075a7 */ /* 0x0080e4000800017f */
[----:B---3--:R-:W-:Y:S05]  /*2ab80*/  @!P0 NANOSLEEP.SYNCS 0x989680 ;  /* 0x009896800000895d */ /* 0x008fea0003900000 */
[----:B------:R-:W3:Y:S02]  /*2ab90*/  @!P0 SYNCS.PHASECHK.TRANS64 P0, [R2+URZ+0x32420], R0 ;  /* 0x03242000020085a7 */ /* 0x000ee4000800007f */
[----:B---3--:R-:W-:Y:S05]  /*2aba0*/  @!P0 BRA `(.L_x_12420) ;  /* 0xfffffffc00ec8947 */ /* 0x008fea000383ffff */
[----:B------:R-:W-:Y:S05]  /*2abb0*/  BRA `(.L_x_12556) ;  /* 0xffffffa800a07947 */ /* 0x000fea000383ffff */
.L_x_12424:
[----:B0-----:R0:W3:Y:S02]  /*2abc0*/  SYNCS.PHASECHK.TRANS64.TRYWAIT P0, [R2+URZ+0x32460], R0 ;  /* 0x03246000020075a7 */ /* 0x0010e4000800017f */
[----:B---3--:R-:W-:Y:S05]  /*2abd0*/  @!P0 NANOSLEEP.SYNCS 0x989680 ;  /* 0x009896800000895d */ /* 0x008fea0003900000 */
[----:B------:R-:W3:Y:S02]  /*2abe0*/  @!P0 SYNCS.PHASECHK.TRANS64 P0, [R2+URZ+0x32460], R0 ;  /* 0x03246000020085a7 */ /* 0x000ee4000800007f */
[----:B---3--:R-:W-:Y:S05]  /*2abf0*/  @!P0 BRA `(.L_x_12424) ;  /* 0xfffffffc00f08947 */ /* 0x008fea000383ffff */
[----:B------:R-:W-:Y:S05]  /*2ac00*/  BRA `(.L_x_12557) ;  /* 0xffffffa800d07947 */ /* 0x000fea000383ffff */
.L_x_12439:
[----:B0-----:R0:W2:Y:S02]  /*2ac10*/  SYNCS.PHASECHK.TRANS64.TRYWAIT P0, [R3+URZ+0x32440], R2 ;  /* 0x03244002030075a7 */ /* 0x0010a4000800017f */
[----:B--2---:R-:W-:Y:S05]  /*2ac20*/  @!P0 NANOSLEEP.SYNCS 0x989680 ;  /* 0x009896800000895d */ /* 0x004fea0003900000 */
[----:B------:R-:W2:Y:S02]  /*2ac30*/  @!P0 SYNCS.PHASECHK.TRANS64 P0, [R3+URZ+0x32440], R2 ;  /* 0x03244002030085a7 */ /* 0x000ea4000800007f */
[----:B--2---:R-:W-:Y:S05]  /*2ac40*/  @!P0 BRA `(.L_x_12439) ;  /* 0xfffffffc00f08947 */ /* 0x004fea000383ffff */
[----:B------:R-:W-:Y:S05]  /*2ac50*/  BRA `(.L_x_12558) ;  /* 0xffffffb000ec7947 */ /* 0x000fea000383ffff */
.L_x_12444:
[----:B--2---:R2:W3:Y:S02]  /*2ac60*/  SYNCS.PHASECHK.TRANS64.TRYWAIT P0, [R3+URZ+0x32460], R2 ;  /* 0x03246002030075a7 */ /* 0x0044e4000800017f */
[----:B---3--:R-:W-:Y:S05]  /*2ac70*/  @!P0 NANOSLEEP.SYNCS 0x989680 ;  /* 0x009896800000895d */ /* 0x008fea0003900000 */
[----:B------:R-:W3:Y:S02]  /*2ac80*/  @!P0 SYNCS.PHASECHK.TRANS64 P0, [R3+URZ+0x32460], R2 ;  /* 0x03246002030085a7 */ /* 0x000ee4000800007f */
[----:B---3--:R-:W-:Y:S05]  /*2ac90*/  @!P0 BRA `(.L_x_12444) ;  /* 0xfffffffc00f08947 */ /* 0x008fea000383ffff */
[----:B------:R-:W-:Y:S05]  /*2aca0*/  BRA `(.L_x_12559) ;  /* 0xffffffb400707947 */ /* 0x000fea000383ffff */
.L_x_12455:
[----:B0-----:R0:W2:Y:S02]  /*2acb0*/  SYNCS.PHASECHK.TRANS64.TRYWAIT P0, [R2+URZ+0x32440], R3 ;  /* 0x03244003020075a7 */ /* 0x0010a4000800017f */
[----:B--2---:R-:W-:Y:S05]  /*2acc0*/  @!P0 NANOSLEEP.SYNCS 0x989680 ;  /* 0x009896800000895d */ /* 0x004fea0003900000 */
[----:B------:R-:W2:Y:S02]  /*2acd0*/  @!P0 SYNCS.PHASECHK.TRANS64 P0, [R2+URZ+0x32440], R3 ;  /* 0x03244003020085a7 */ /* 0x000ea4000800007f */
[----:B--2---:R-:W-:Y:S05]  /*2ace0*/  @!P0 BRA `(.L_x_12455) ;  /* 0xfffffffc00f08947 */ /* 0x004fea000383ffff */
[----:B------:R-:W-:Y:S05]  /*2acf0*/  BRA `(.L_x_12560) ;  /* 0xffffffbc00707947 */ /* 0x000fea000383ffff */
.L_x_12460:
[----:B--2---:R2:W3:Y:S02]  /*2ad00*/  SYNCS.PHASECHK.TRANS64.TRYWAIT P0, [R2+URZ+0x32460], R3 ;  /* 0x03246003020075a7 */ /* 0x0044e4000800017f */
[----:B---3--:R-:W-:Y:S05]  /*2ad10*/  @!P0 NANOSLEEP.SYNCS 0x989680 ;  /* 0x009896800000895d */ /* 0x008fea0003900000 */
[----:B------:R-:W3:Y:S02]  /*2ad20*/  @!P0 SYNCS.PHASECHK.TRANS64 P0, [R2+URZ+0x32460], R3 ;  /* 0x03246003020085a7 */ /* 0x000ee4000800007f */
[----:B---3--:R-:W-:Y:S05]  /*2ad30*/  @!P0 BRA `(.L_x_12460) ;  /* 0xfffffffc00f08947 */ /* 0x008fea000383ffff */
[----:B------:R-:W-:Y:S05]  /*2ad40*/  BRA `(.L_x_12561) ;  /* 0xffffffbc00f07947 */ /* 0x000fea000383ffff */
.L_x_12471:
[----:B0-----:R0:W2:Y:S02]  /*2ad50*/  SYNCS.PHASECHK.TRANS64.TRYWAIT P0, [R3+URZ+0x32440], R2 ;  /* 0x03244002030075a7 */ /* 0x0010a4000800017f */
[----:B--2---:R-:W-:Y:S05]  /*2ad60*/  @!P0 NANOSLEEP.SYNCS 0x989680 ;  /* 0x009896800000895d */ /* 0x004fea0003900000 */
[----:B------:R-:W2:Y:S02]  /*2ad70*/  @!P0 SYNCS.PHASECHK.TRANS64 P0, [R3+URZ+0x32440], R2 ;  /* 0x03244002030085a7 */ /* 0x000ea4000800007f */
[----:B--2---:R-:W-:Y:S05]  /*2ad80*/  @!P0 BRA `(.L_x_12471) ;  /* 0xfffffffc00f08947 */ /* 0x004fea000383ffff */
[----:B------:R-:W-:Y:S05]  /*2ad90*/  BRA `(.L_x_12562) ;  /* 0xffffffc400cc7947 */ /* 0x000fea000383ffff */
.L_x_12476:
[----:B--2---:R2:W3:Y:S02]  /*2ada0*/  SYNCS.PHASECHK.TRANS64.TRYWAIT P0, [R3+URZ+0x32460], R2 ;  /* 0x03246002030075a7 */ /* 0x0044e4000800017f */
[----:B---3--:R-:W-:Y:S05]  /*2adb0*/  @!P0 NANOSLEEP.SYNCS 0x989680 ;  /* 0x009896800000895d */ /* 0x008fea0003900000 */
[----:B------:R-:W3:Y:S02]  /*2adc0*/  @!P0 SYNCS.PHASECHK.TRANS64 P0, [R3+URZ+0x32460], R2 ;  /* 0x03246002030085a7 */ /* 0x000ee4000800007f */
[----:B---3--:R-:W-:Y:S05]  /*2add0*/  @!P0 BRA `(.L_x_12476) ;  /* 0xfffffffc00f08947 */ /* 0x008fea000383ffff */
[----:B------:R-:W-:Y:S05]  /*2ade0*/  BRA `(.L_x_12563) ;  /* 0xffffffc800507947 */ /* 0x000fea000383ffff */
.L_x_12488:
        /* <DEDUP_REMOVED lines=8> */
.L_x_12565:
[----:B------:R-:W-:Y:S05]  /*2ae70*/  BSYNC B0 ;  /* 0x0000000000007941 */ /* 0x000fea0003800000 */
.L_x_12564:
        /* <DEDUP_REMOVED lines=9> */
.L_x_12566:
        /* <DEDUP_REMOVED lines=18> */
.L_x_12567:
[----:B------:R-:W-:Y:S01]  /*2b030*/  IMAD.MOV.U32 R12, RZ, RZ, 0x2 ;  /* 0x00000002ff0c7424 */ /* 0x000fe200078e00ff */
[----:B------:R-:W-:-:S05]  /*2b040*/  SEL R7, R14, RZ, P1 ;  /* 0x000000ff0e077207 */ /* 0x000fca0000800000 */
[----:B------:R-:W-:-:S04]  /*2b050*/  IMAD.IADD R3, R2, 0x1, R7 ;  /* 0x0000000102037824 */ /* 0x000fc800078e0207 */
[----:B------:R-:W-:-:S07]  /*2b060*/  IMAD.MOV.U32 R13, RZ, RZ, R3 ;  /* 0x000000ffff0d7224 */ /* 0x000fce00078e0003 */
[----:B------:R-:W-:Y:S05]  /*2b070*/  WARPSYNC.COLLECTIVE R15, `(.L_x_12568) ;  /* 0x000000000f087348 */ /* 0x000fea0003c00000 */
[----:B------:R0:W1:Y:S02]  /*2b080*/  SHFL.UP P6, R14, R13, R12, R11 ;  /* 0x0400000c0d0e7389 */ /* 0x00006400000c000b */
[----:B01----:R-:W-:Y:S01]  /*2b090*/  ENDCOLLECTIVE ;  /* 0x000000000000791b */ /* 0x003fe20003800000 */
.L_x_12568:
        /* <DEDUP_REMOVED lines=8> */
.L_x_12569:
        /* <DEDUP_REMOVED lines=8> */
.L_x_12570:
        /* <DEDUP_REMOVED lines=8> */
.L_x_12571:
        /* <DEDUP_REMOVED lines=9> */
.L_x_12572:
[----:B------:R-:W-:Y:S01]  /*2b2b0*/  IMAD.MOV.U32 R16, RZ, RZ, R14 ;  /* 0x000000ffff107224 */ /* 0x000fe200078e000e */
[----:B------:R-:W-:Y:S06]  /*2b2c0*/  BRA `(.L_x_12573) ;  /* 0xffffffcc00a07947 */ /* 0x000fec000383ffff */
.L_x_12493:
        /* <DEDUP_REMOVED lines=8> */
.L_x_12575:
[----:B------:R-:W-:Y:S05]  /*2b350*/  BSYNC B0 ;  /* 0x0000000000007941 */ /* 0x000fea0003800000 */
.L_x_12574:
        /* <DEDUP_REMOVED lines=9> */
.L_x_12576:
[----:B------:R-:W-:Y:S01]  /*2b3f0*/  IMAD.MOV.U32 R12, RZ, RZ, 0x4 ;  /* 0x00000004ff0c7424 */ /* 0x000fe200078e00ff */
[----:B------:R-:W-:-:S05]  /*2b400*/  SEL R14, R14, RZ, P2 ;  /* 0x000000ff0e0e7207 */ /* 0x000fca0001000000 */
[----:B------:R-:W-:-:S04]  /*2b410*/  IMAD.IADD R3, R3, 0x1, R14 ;  /* 0x0000000103037824 */ /* 0x000fc800078e020e */
[----:B------:R-:W-:-:S07]  /*2b420*/  IMAD.MOV.U32 R13, RZ, RZ, R3 ;  /* 0x000000ffff0d7224 */ /* 0x000fce00078e0003 */
[----:B------:R-:W-:Y:S05]  /*2b430*/  WARPSYNC.COLLECTIVE R15, `(.L_x_12577) ;  /* 0x000000000f087348 */ /* 0x000fea0003c00000 */
[----:B------:R0:W1:Y:S02]  /*2b440*/  SHFL.UP P6, R14, R13, R12, R11 ;  /* 0x0400000c0d0e7389 */ /* 0x00006400000c000b */
[----:B01----:R-:W-:Y:S01]  /*2b450*/  ENDCOLLECTIVE ;  /* 0x000000000000791b */ /* 0x003fe20003800000 */
.L_x_12577:
[----:B------:R-:W-:Y:S01]  /*2b460*/  IMAD.MOV.U32 R12, RZ, RZ, 0x8 ;  /* 0x00000008ff0c7424 */ /* 0x000fe200078e00ff */
[----:B------:R-:W-:-:S05]  /*2b470*/  SEL R14, R14, RZ, P3 ;  /* 0x000000ff0e0e7207 */ /* 0x000fca0001800000 */
[----:B------:R-:W-:-:S04]  /*2b480*/  IMAD.IADD R3, R3, 0x1, R14 ;  /* 0x0000000103037824 */ /* 0x000fc800078e020e */
[----:B------:R-:W-:-:S07]  /*2b490*/  IMAD.MOV.U32 R13, RZ, RZ, R3 ;  /* 0x000000ffff0d7224 */ /* 0x000fce00078e0003 */
[----:B------:R-:W-:Y:S05]  /*2b4a0*/  WARPSYNC.COLLECTIVE R15, `(.L_x_12578) ;  /* 0x000000000f087348 */ /* 0x000fea0003c00000 */
[----:B------:R0:W1:Y:S02]  /*2b4b0*/  SHFL.UP P6, R14, R13, R12, R11 ;  /* 0x0400000c0d0e7389 */ /* 0x00006400000c000b */
[----:B01----:R-:W-:Y:S01]  /*2b4c0*/  ENDCOLLECTIVE ;  /* 0x000000000000791b */ /* 0x003fe20003800000 */
.L_x_12578:
[----:B------:R-:W-:Y:S01]  /*2b4d0*/  IMAD.MOV.U32 R12, RZ, RZ, 0x10 ;  /* 0x00000010ff0c7424 */ /* 0x000fe200078e00ff */
[----:B------:R-:W-:-:S05]  /*2b4e0*/  SEL R14, R14, RZ, P4 ;  /* 0x000000ff0e0e7207 */ /* 0x000fca0002000000 */
[----:B------:R-:W-:-:S04]  /*2b4f0*/  IMAD.IADD R3, R3, 0x1, R14 ;  /* 0x0000000103037824 */ /* 0x000fc800078e020e */
[----:B------:R-:W-:-:S07]  /*2b500*/  IMAD.MOV.U32 R13, RZ, RZ, R3 ;  /* 0x000000ffff0d7224 */ /* 0x000fce00078e0003 */
[----:B------:R-:W-:Y:S05]  /*2b510*/  WARPSYNC.COLLECTIVE R15, `(.L_x_12579) ;  /* 0x000000000f087348 */ /* 0x000fea0003c00000 */
[----:B------:R0:W1:Y:S02]  /*2b520*/  SHFL.UP P6, R14, R13, R12, R11 ;  /* 0x0400000c0d0e7389 */ /* 0x00006400000c000b */
[----:B01----:R-:W-:Y:S01]  /*2b530*/  ENDCOLLECTIVE ;  /* 0x000000000000791b */ /* 0x003fe20003800000 */
.L_x_12579:
        /* <DEDUP_REMOVED lines=8> */
.L_x_12580:
[----:B------:R-:W-:Y:S01]  /*2b5c0*/  IMAD.MOV.U32 R16, RZ, RZ, R14 ;  /* 0x000000ffff107224 */ /* 0x000fe200078e000e */
[----:B------:R-:W-:Y:S06]  /*2b5d0*/  BRA `(.L_x_12581) ;  /* 0xffffffcc00787947 */ /* 0x000fec000383ffff */
.L_x_12495:
[----:B------:R-:W-:Y:S01]  /*2b5e0*/  BSSY B0, `(.L_x_12582) ;  /* 0x0000006000007945 */ /* 0x000fe20003800000 */
[----:B------:R-:W-:Y:S01]  /*2b5f0*/  PLOP3.LUT P6, PT, P6, PT, PT, 0x8, 0x0 ;  /* 0x000000000000781c */ /* 0x000fe200037ce170 */
[----:B------:R-:W-:-:S12]  /*2b600*/  IMAD.MOV.U32 R15, RZ, RZ, -0x1 ;  /* 0xffffffffff0f7424 */ /* 0x000fd800078e00ff */
[----:B01---5:R-:W-:Y:S05]  /*2b610*/  WARPSYNC.COLLECTIVE R15, `(.L_x_12583) ;  /* 0x000000000f087348 */ /* 0x023fea0003c00000 */
[----:B------:R-:W-:Y:S01]  /*2b620*/  VOTE.ANY R14, PT, P6 ;  /* 0x00000000000e7806 */ /* 0x000fe200030e0100 */
[----:B01---5:R-:W-:Y:S06]  /*2b630*/  ENDCOLLECTIVE ;  /* 0x000000000000791b */ /* 0x023fec0003800000 */
.L_x_12583:
[----:B------:R-:W-:Y:S05]  /*2b640*/  BSYNC B0 ;  /* 0x0000000000007941 */ /* 0x000fea0003800000 */
.L_x_12582:
        /* <DEDUP_REMOVED lines=9> */
.L_x_12584:
[----:B------:R-:W-:Y:S01]  /*2b6e0*/  IMAD.MOV.U32 R17, RZ, RZ, R14 ;  /* 0x000000ffff117224 */ /* 0x000fe200078e000e */
[----:B------:R-:W-:Y:S06]  /*2b6f0*/  BRA `(.L_x_12585) ;  /* 0xffffffcc00687947 */ /* 0x000fec000383ffff */
.L_x_12497:
[----:B------:R-:W-:Y:S01]  /*2b700*/  BSSY B0, `(.L_x_12586) ;  /* 0x0000007000007945 */ /* 0x000fe20003800000 */
[----:B------:R-:W-:Y:S02]  /*2b710*/  IMAD.MOV.U32 R13, RZ, RZ, R3 ;  /* 0x000000ffff0d7224 */ /* 0x000fe400078e0003 */
[----:B------:R-:W-:Y:S02]  /*2b720*/  IMAD.MOV.U32 R11, RZ, RZ, 0x1f ;  /* 0x0000001fff0b7424 */ /* 0x000fe400078e00ff */
[----:B------:R-:W-:-:S07]  /*2b730*/  IMAD.MOV.U32 R15, RZ, RZ, -0x1 ;  /* 0xffffffffff0f7424 */ /* 0x000fce00078e00ff */
[----:B0123-5:R-:W-:Y:S05]  /*2b740*/  WARPSYNC.COLLECTIVE R15, `(.L_x_12587) ;  /* 0x000000000f087348 */ /* 0x02ffea0003c00000 */
[----:B------:R4:W0:Y:S02]  /*2b750*/  SHFL.IDX P6, R14, R13, R12, R11 ;  /* 0x0000000c0d0e7389 */ /* 0x00082400000c000b */
[----:B012345:R-:W-:Y:S01]  /*2b760*/  ENDCOLLECTIVE ;  /* 0x000000000000791b */ /* 0x03ffe20003800000 */
.L_x_12587:
[----:B------:R-:W-:Y:S05]  /*2b770*/  BSYNC B0 ;  /* 0x0000000000007941 */ /* 0x000fea0003800000 */
.L_x_12586:
[----:B------:R-:W-:Y:S01]  /*2b780*/  IMAD.MOV.U32 R3, RZ, RZ, R14 ;  /* 0x000000ffff037224 */ /* 0x000fe200078e000e */
[----:B------:R-:W-:Y:S06]  /*2b790*/  BRA `(.L_x_12588) ;  /* 0xffffffcc005c7947 */ /* 0x000fec000383ffff */
.L_x_12501:
[----:B0-----:R0:W2:Y:S02]  /*2b7a0*/  SYNCS.PHASECHK.TRANS64.TRYWAIT P0, [R0+URZ+0x32420], R3 ;  /* 0x03242003000075a7 */ /* 0x0010a4000800017f */
[----:B--2---:R-:W-:Y:S05]  /*2b7b0*/  @!P0 NANOSLEEP.SYNCS 0x989680 ;  /* 0x009896800000895d */ /* 0x004fea0003900000 */
[----:B------:R-:W2:Y:S02]  /*2b7c0*/  @!P0 SYNCS.PHASECHK.TRANS64 P0, [R0+URZ+0x32420], R3 ;  /* 0x03242003000085a7 */ /* 0x000ea4000800007f */
[----:B--2---:R-:W-:Y:S05]  /*2b7d0*/  @!P0 BRA `(.L_x_12501) ;  /* 0xfffffffc00f08947 */ /* 0x004fea000383ffff */
[----:B------:R-:W-:Y:S05]  /*2b7e0*/  BRA `(.L_x_12589) ;  /* 0xffffffd000e07947 */ /* 0x000fea000383ffff */
.L_x_12502:
        /* <DEDUP_REMOVED lines=11> */
.L_x_12591:
[----:B------:R-:W-:Y:S05]  /*2b8a0*/  BSYNC B0 ;  /* 0x0000000000007941 */ /* 0x000fea0003800000 */
.L_x_12590:
[----:B------:R-:W-:Y:S05]  /*2b8b0*/  BRA `(.L_x_12592) ;  /* 0xffffffd000c87947 */ /* 0x000fea000383ffff */
.L_x_12505:
[----:B------:R-:W-:Y:S01]  /*2b8c0*/  BSSY B1, `(.L_x_12593) ;  /* 0x0000006000017945 */ /* 0x000fe20003800000 */
[----:B------:R-:W-:-:S07]  /*2b8d0*/  IMAD.MOV.U32 R15, RZ, RZ, -0x1 ;  /* 0xffffffffff0f7424 */ /* 0x000fce00078e00ff */
[----:B012--5:R-:W-:Y:S05]  /*2b8e0*/  WARPSYNC.COLLECTIVE R15, `(.L_x_12594) ;  /* 0x000000000f0c7348 */ /* 0x027fea0003c00000 */
[----:B------:R-:W-:Y:S02]  /*2b8f0*/  ELECT P6, UR62, PT ;  /* 0x00000000003e782f */ /* 0x000fe400038c0000 */
[----:B------:R-:W-:Y:S01]  /*2b900*/  MOV R14, UR62 ;  /* 0x0000003e000e7c02 */ /* 0x000fe20008000f00 */
[----:B012--5:R-:W-:Y:S10]  /*2b910*/  ENDCOLLECTIVE ;  /* 0x000000000000791b */ /* 0x027ff40003800000 */
.L_x_12594:
[----:B------:R-:W-:Y:S05]  /*2b920*/  BSYNC B1 ;  /* 0x0000000000017941 */ /* 0x000fea0003800000 */
.L_x_12593:
[----:B------:R-:W-:Y:S05]  /*2b930*/  BRA `(.L_x_12595) ;  /* 0xffffffd000c07947 */ /* 0x000fea000383ffff */
.L_x_12507:
[----:B0-----:R0:W2:Y:S02]  /*2b940*/  SYNCS.PHASECHK.TRANS64.TRYWAIT P0, [R6+URZ], R5 ;  /* 0x00000005060075a7 */ /* 0x0010a4000800017f */
[----:B--2---:R-:W-:Y:S05]  /*2b950*/  @!P0 NANOSLEEP.SYNCS 0x989680 ;  /* 0x009896800000895d */ /* 0x004fea0003900000 */
[----:B------:R-:W2:Y:S02]  /*2b960*/  @!P0 SYNCS.PHASECHK.TRANS64 P0, [R6+URZ], R5 ;  /* 0x00000005060085a7 */ /* 0x000ea4000800007f */
[----:B--2---:R-:W-:Y:S05]  /*2b970*/  @!P0 BRA `(.L_x_12507) ;  /* 0xfffffffc00f08947 */ /* 0x004fea000383ffff */
[----:B------:R-:W-:Y:S05]  /*2b980*/  BRA `(.L_x_12596) ;  /* 0xffffffd000fc7947 */ /* 0x000fea000383ffff */
.L_x_12508:
[----:B--2---:R2:W3:Y:S02]  /*2b990*/  SYNCS.PHASECHK.TRANS64.TRYWAIT P0, [R7+URZ], R2 ;  /* 0x00000002070075a7 */ /* 0x0044e4000800017f */
[----:B---3--:R-:W-:Y:S05]  /*2b9a0*/  @!P0 NANOSLEEP.SYNCS 0x989680 ;  /* 0x009896800000895d */ /* 0x008fea0003900000 */
[----:B------:R-:W3:Y:S02]  /*2b9b0*/  @!P0 SYNCS.PHASECHK.TRANS64 P0, [R7+URZ], R2 ;  /* 0x00000002070085a7 */ /* 0x000ee4000800007f */
[----:B---3--:R-:W-:Y:S05]  /*2b9c0*/  @!P0 BRA `(.L_x_12508) ;  /* 0xfffffffc00f08947 */ /* 0x008fea000383ffff */
[----:B------:R-:W-:Y:S05]  /*2b9d0*/  BRA `(.L_x_12597) ;  /* 0xffffffd000f07947 */ /* 0x000fea000383ffff */
.L_x_12510:
[----:B---3--:R3:W4:Y:S02]  /*2b9e0*/  SYNCS.PHASECHK.TRANS64.TRYWAIT P0, [R4+URZ], R5 ;  /* 0x00000005040075a7 */ /* 0x008724000800017f */
[----:B----4-:R-:W-:Y:S05]  /*2b9f0*/  @!P0 NANOSLEEP.SYNCS 0x989680 ;  /* 0x009896800000895d */ /* 0x010fea0003900000 */
[----:B------:R-:W4:Y:S02]  /*2ba00*/  @!P0 SYNCS.PHASECHK.TRANS64 P0, [R4+URZ], R5 ;  /* 0x00000005040085a7 */ /* 0x000f24000800007f */
[----:B----4-:R-:W-:Y:S05]  /*2ba10*/  @!P0 BRA `(.L_x_12510) ;  /* 0xfffffffc00f08947 */ /* 0x010fea000383ffff */
[----:B------:R-:W-:Y:S05]  /*2ba20*/  BRA `(.L_x_12598) ;  /* 0xffffffd000f87947 */ /* 0x000fea000383ffff */
        .type           $_ZN7cutlass13device_kernelIN5flash11enable_sm90INS1_16FlashAttnFwdSm90INS1_25CollectiveMainloopFwdSm90ILi2EN4cute5tupleIJNS5_1CILi1EEES8_S8_EEENS6_IJNS7_ILi128EEENS7_ILi96EEENS7_ILi64EEEEEELi256ENS_10bfloat16_tEfNS_4arch4Sm90ELb0ELb1ELb0ELb1ELb0ELb0ELb1ELb1ELb0ELb1ELb0ELb0EEENS1_21CollectiveEpilogueFwdINS6_IJSA_NS7_ILi256EEESB_EEES9_SE_SG_Li256ELb1ELb1ELb0ELb0EEENS1_36VarlenDynamicPersistentTileSchedulerILi128ELi96ELi256ELi128ELb0ELb1ELb1ELb1ELb0ELb1EEEEEEEEEvNT_6ParamsE$_ZZN5flash25CollectiveMainloopFwdSm90ILi2EN4cute5tupleIJNS1_1CILi1EEES4_S4_EEENS2_IJNS3_ILi128EEENS3_ILi96EEENS3_ILi64EEEEEELi256EN7cutlass10bfloat16_tEfNSA_4arch4Sm90ELb0ELb1ELb0ELb1ELb0ELb0ELb1ELb1ELb0ELb1ELb0ELb0EE3mmaINS_16FlashAttnFwdSm90ISE_NS_21CollectiveEpilogueFwdINS2_IJS6_NS3_ILi256EEES7_EEES5_SB_SD_Li256ELb1ELb1ELb0ELb0EEENS_36VarlenDynamicPersistentTileSchedulerILi128ELi96ELi256ELi128ELb0ELb1ELb1ELb1ELb0ELb1EEEE13SharedStorageENS1_6TensorINS1_11ArrayEngineIfLm128EEENS1_6LayoutINS2_IJNS2_IJNS3_ILi2EEEST_NS3_ILi32EEEEEES4_S4_EEENS2_IJNS2_IJS4_ST_NS3_ILi4EEEEEENS3_ILi0EEESZ_EEEEEEENS_7SoftmaxILi2ELi0EEEEEbRKNSE_6ParamsENSA_25PipelineTmaAsyncNoClusterILi2ENSA_16PipelineTmaAsyncILi2EEEEES1B_RNSA_13PipelineStateILj2EEERT0_RT1_iRiRKNS_16SeqlenInfoQKNewKILb1ELb0EEENS2_IJiiiiEEERT_ENKUliT_T0_T1_E_clIZSF_ISO_S12_S14_EbS17_S1B_S1B_S1E_S1G_S1I_iS1J_S1N_S1O_S1Q_EUlRS1R_iE1_NS3_ILb0EEENS3_ILb1EEEEEDaiS1R_S1S_S1T_,@function
        .size           $_ZN7cutlass13device_kernelIN5flash11enable_sm90INS1_16FlashAttnFwdSm90INS1_25CollectiveMainloopFwdSm90ILi2EN4cute5tupleIJNS5_1CILi1EEES8_S8_EEENS6_IJNS7_ILi128EEENS7_ILi96EEENS7_ILi64EEEEEELi256ENS_10bfloat16_tEfNS_4arch4Sm90ELb0ELb1ELb0ELb1ELb0ELb0ELb1ELb1ELb0ELb1ELb0ELb0EEENS1_21CollectiveEpilogueFwdINS6_IJSA_NS7_ILi256EEESB_EEES9_SE_SG_Li256ELb1ELb1ELb0ELb0EEENS1_36VarlenDynamicPersistentTileSchedulerILi128ELi96ELi256ELi128ELb0ELb1ELb1ELb1ELb0ELb1EEEEEEEEEvNT_6ParamsE$_ZZN5flash25CollectiveMainloopFwdSm90ILi2EN4cute5tupleIJNS1_1CILi1EEES4_S4_EEENS2_IJNS3_ILi128EEENS3_ILi96EEENS3_ILi64EEEEEELi256EN7cutlass10bfloat16_tEfNSA_4arch4Sm90ELb0ELb1ELb0ELb1ELb0ELb0ELb1ELb1ELb0ELb1ELb0ELb0EE3mmaINS_16FlashAttnFwdSm90ISE_NS_21CollectiveEpilogueFwdINS2_IJS6_NS3_ILi256EEES7_EEES5_SB_SD_Li256ELb1ELb1ELb0ELb0EEENS_36VarlenDynamicPersistentTileSchedulerILi128ELi96ELi256ELi128ELb0ELb1ELb1ELb1ELb0ELb1EEEE13SharedStorageENS1_6TensorINS1_11ArrayEngineIfLm128EEENS1_6LayoutINS2_IJNS2_IJNS3_ILi2EEEST_NS3_ILi32EEEEEES4_S4_EEENS2_IJNS2_IJS4_ST_NS3_ILi4EEEEEENS3_ILi0EEESZ_EEEEEEENS_7SoftmaxILi2ELi0EEEEEbRKNSE_6ParamsENSA_25PipelineTmaAsyncNoClusterILi2ENSA_16PipelineTmaAsyncILi2EEEEES1B_RNSA_13PipelineStateILj2EEERT0_RT1_iRiRKNS_16SeqlenInfoQKNewKILb1ELb0EEENS2_IJiiiiEEERT_ENKUliT_T0_T1_E_clIZSF_ISO_S12_S14_EbS17_S1B_S1B_S1E_S1G_S1I_iS1J_S1N_S1O_S1Q_EUlRS1R_iE1_NS3_ILb0EEENS3_ILb1EEEEEDaiS1R_S1S_S1T_,(.L_x_15145 - $_ZN7cutlass13device_kernelIN5flash11enable_sm90INS1_16FlashAttnFwdSm90INS1_25CollectiveMainloopFwdSm90ILi2EN4cute5tupleIJNS5_1CILi1EEES8_S8_EEENS6_IJNS7_ILi128EEENS7_ILi96EEENS7_ILi64EEEEEELi256ENS_10bfloat16_tEfNS_4arch4Sm90ELb0ELb1ELb0ELb1ELb0ELb0ELb1ELb1ELb0ELb1ELb0ELb0EEENS1_21CollectiveEpilogueFwdINS6_IJSA_NS7_ILi256EEESB_EEES9_SE_SG_Li256ELb1ELb1ELb0ELb0EEENS1_36VarlenDynamicPersistentTileSchedulerILi128ELi96ELi256ELi128ELb0ELb1ELb1ELb1ELb0ELb1EEEEEEEEEvNT_6ParamsE$_ZZN5flash25CollectiveMainloopFwdSm90ILi2EN4cute5tupleIJNS1_1CILi1EEES4_S4_EEENS2_IJNS3_ILi128EEENS3_ILi96EEENS3_ILi64EEEEEELi256EN7cutlass10bfloat16_tEfNSA_4arch4Sm90ELb0ELb1ELb0ELb1ELb0ELb0ELb1ELb1ELb0ELb1ELb0ELb0EE3mmaINS_16FlashAttnFwdSm90ISE_NS_21CollectiveEpilogueFwdINS2_IJS6_NS3_ILi256EEES7_EEES5_SB_SD_Li256ELb1ELb1ELb0ELb0EEENS_36VarlenDynamicPersistentTileSchedulerILi128ELi96ELi256ELi128ELb0ELb1ELb1ELb1ELb0ELb1EEEE13SharedStorageENS1_6TensorINS1_11ArrayEngineIfLm128EEENS1_6LayoutINS2_IJNS2_IJNS3_ILi2EEEST_NS3_ILi32EEEEEES4_S4_EEENS2_IJNS2_IJS4_ST_NS3_ILi4EEEEEENS3_ILi0EEESZ_EEEEEEENS_7SoftmaxILi2ELi0EEEEEbRKNSE_6ParamsENSA_25PipelineTmaAsyncNoClusterILi2ENSA_16PipelineTmaAsyncILi2EEEEES1B_RNSA_13PipelineStateILj2EEERT0_RT1_iRiRKNS_16SeqlenInfoQKNewKILb1ELb0EEENS2_IJiiiiEEERT_ENKUliT_T0_T1_E_clIZSF_ISO_S12_S14_EbS17_S1B_S1B_S1E_S1G_S1I_iS1J_S1N_S1O_S1Q_EUlRS1R_iE1_NS3_ILb0EEENS3_ILb1EEEEEDaiS1R_S1S_S1T_)
$_ZN7cutlass13device_kernelIN5flash11enable_sm90INS1_16FlashAttnFwdSm90INS1_25CollectiveMainloopFwdSm90ILi2EN4cute5tupleIJNS5_1CILi1EEES8_S8_EEENS6_IJNS7_ILi128EEENS7_ILi96EEENS7_ILi64EEEEEELi256ENS_10bfloat16_tEfNS_4arch4Sm90ELb0ELb1ELb0ELb1ELb0ELb0ELb1ELb1ELb0ELb1ELb0ELb0EEENS1_21CollectiveEpilogueFwdINS6_IJSA_NS7_ILi256EEESB_EEES9_SE_SG_Li256ELb1ELb1ELb0ELb0EEENS1_36VarlenDynamicPersistentTileSchedulerILi128ELi96ELi256ELi128ELb0ELb1ELb1ELb1ELb0ELb1EEEEEEEEEvNT_6ParamsE$_ZZN5flash25CollectiveMainloopFwdSm90ILi2EN4cute5tupleIJNS1_1CILi1EEES4_S4_EEENS2_IJNS3_ILi128EEENS3_ILi96EEENS3_ILi64EEEEEELi256EN7cutlass10bfloat16_tEfNSA_4arch4Sm90ELb0ELb1ELb0ELb1ELb0ELb0ELb1ELb1ELb0ELb1ELb0ELb0EE3mmaINS_16FlashAttnFwdSm90ISE_NS_21CollectiveEpilogueFwdINS2_IJS6_NS3_ILi256EEES7_EEES5_SB_SD_Li256ELb1ELb1ELb0ELb0EEENS_36VarlenDynamicPersistentTileSchedulerILi128ELi96ELi256ELi128ELb0ELb1ELb1ELb1ELb0ELb1EEEE13SharedStorageENS1_6TensorINS1_11ArrayEngineIfLm128EEENS1_6LayoutINS2_IJNS2_IJNS3_ILi2EEEST_NS3_ILi32EEEEEES4_S4_EEENS2_IJNS2_IJS4_ST_NS3_ILi4EEEEEENS3_ILi0EEESZ_EEEEEEENS_7SoftmaxILi2ELi0EEEEEbRKNSE_6ParamsENSA_25PipelineTmaAsyncNoClusterILi2ENSA_16PipelineTmaAsyncILi2EEEEES1B_RNSA_13PipelineStateILj2EEERT0_RT1_iRiRKNS_16SeqlenInfoQKNewKILb1ELb0EEENS2_IJiiiiEEERT_ENKUliT_T0_T1_E_clIZSF_ISO_S12_S14_EbS17_S1B_S1B_S1E_S1G_S1I_iS1J_S1N_S1O_S1Q_EUlRS1R_iE1_NS3_ILb0EEENS3_ILb1EEEEEDaiS1R_S1S_S1T_:
        /* <DEDUP_REMOVED lines=47> */
.L_x_12600:
[----:B------:R-:W-:Y:S05]  /*2bd20*/  BSYNC B3 ;  /* 0x0000000000037941 */ /* 0x000fea0003800000 */
.L_x_12599:
        /* <DEDUP_REMOVED lines=17> */
.L_x_12602:
[----:B------:R-:W-:Y:S05]  /*2be40*/  BSYNC B3 ;  /* 0x0000000000037941 */ /* 0x000fea0003800000 */
.L_x_12601:
        /* <DEDUP_REMOVED lines=10> */
.L_x_12604:
[----:B------:R-:W-:Y:S05]  /*2bef0*/  BSYNC B3 ;  /* 0x0000000000037941 */ /* 0x000fea0003800000 */
.L_x_12603:
        /* <DEDUP_REMOVED lines=92> */
.L_x_12607:
[----:B------:R-:W-:Y:S05]  /*2c4c0*/  BSYNC B3 ;  /* 0x0000000000037941 */ /* 0x000fea0003800000 */
.L_x_12606:
        /* <DEDUP_REMOVED lines=17> */
.L_x_12609:
[----:B------:R-:W-:Y:S05]  /*2c5e0*/  BSYNC B3 ;  /* 0x0000000000037941 */ /* 0x000fea0003800000 */
.L_x_12608:
        /* <DEDUP_REMOVED lines=10> */
.L_x_12611:
[----:B------:R-:W-:Y:S05]  /*2c690*/  BSYNC B3 ;  /* 0x0000000000037941 */ /* 0x000fea0003800000 */
.L_x_12610:
        /* <DEDUP_REMOVED lines=392> */
.L_x_12618:
[----:B------:R-:W-:Y:S05]  /*2df20*/  BSYNC B5 ;  /* 0x0000000000057941 */ /* 0x000fea0003800000 */
.L_x_12617:
[----:B------:R-:W-:Y:S01]  /*2df30*/  LOP3.LUT R9, RZ, R9, RZ, 0x33, !PT ;  /* 0x00000009ff097212 */ /* 0x000fe200078e33ff */
[----:B------:R-:W-:Y:S06]  /*2df40*/  BRA `(.L_x_12619) ;  /* 0x0000000000287947 */ /* 0x000fec0003800000 */
.L_x_12616:
        /* <DEDUP_REMOVED lines=10> */
.L_x_12619:
[----:B------:R-:W-:Y:S05]  /*2dff0*/  BSYNC B4 ;  /* 0x0000000000047941 */ /* 0x000fea0003800000 */
.L_x_12615:
[----:B------:R-:W-:-:S05]  /*2e000*/  IMAD R9, R76, R9, R12 ;  /* 0x000000094c097224 */ /* 0x000fca00078e020c */
[----:B------:R-:W-:Y:S02]  /*2e010*/  VIMNMX R2, R2, R9, !PT ;  /* 0x0000000902027248 */ /* 0x000fe40007fe0100 */
[----:B------:R-:W-:-:S07]  /*2e020*/  VIADDMNMX R7, R9, R76, R7, PT ;  /* 0x0000004c09077246 */ /* 0x000fce0003800107 */
.L_x_12614:
[----:B------:R-:W-:Y:S05]  /*2e030*/  BSYNC B3 ;  /* 0x0000000000037941 */ /* 0x000fea0003800000 */
.L_x_12613:
        /* <DEDUP_REMOVED lines=137> */
.L_x_12625:
[----:B------:R-:W-:Y:S05]  /*2e8d0*/  BSYNC B5 ;  /* 0x0000000000057941 */ /* 0x000fea0003800000 */
.L_x_12624:
[----:B------:R-:W-:Y:S01]  /*2e8e0*/  LOP3.LUT R21, RZ, R21, RZ, 0x33, !PT ;  /* 0x00000015ff157212 */ /* 0x000fe200078e33ff */
[----:B------:R-:W-:Y:S06]  /*2e8f0*/  BRA `(.L_x_12626) ;  /* 0x0000000000287947 */ /* 0x000fec0003800000 */
.L_x_12623:
        /* <DEDUP_REMOVED lines=10> */
.L_x_12626:
[----:B------:R-:W-:Y:S05]  /*2e9a0*/  BSYNC B4 ;  /* 0x0000000000047941 */ /* 0x000fea0003800000 */
.L_x_12622:
[----:B------:R-:W-:-:S05]  /*2e9b0*/  IMAD R21, R76, R21, R12 ;  /* 0x000000154c157224 */ /* 0x000fca00078e020c */
[----:B------:R-:W-:Y:S02]  /*2e9c0*/  VIADDMNMX R9, R21, R76, R9, PT ;  /* 0x0000004c15097246 */ /* 0x000fe40003800109 */
[----:B------:R-:W-:-:S07]  /*2e9d0*/  VIMNMX R8, R8, R21, !PT ;  /* 0x0000001508087248 */ /* 0x000fce0007fe0100 */
.L_x_12621:
[----:B------:R-:W-:Y:S05]  /*2e9e0*/  BSYNC B3 ;  /* 0x0000000000037941 */ /* 0x000fea0003800000 */
.L_x_12620:
        /* <DEDUP_REMOVED lines=246> */
[----:B---3--:R-:W-:Y:S01]  /*2f950*/  FADD.FTZ R6, R152, R73 ;  /* 0x0000004998067221 */ /* 0x008fe20000010000 */
[----:B------:R-:W3:Y:S01]  /*2f960*/  MUFU.EX2 R13, R34 ;  /* 0x00000022000d7308 */ /* 0x000ee20000000800 */
[----:B----4-:R-:W-:-:S02]  /*2f970*/  FADD.FTZ R7, R153, R24 ;  /* 0x0000001899077221 */ /* 0x010fc40000010000 */
[----:B0-----:R-:W-:Y:S02]  /*2f980*/  FADD.FTZ R27, R25, R6 ;  /* 0x00000006191b7221 */ /* 0x001fe40000010000 */
[----:B-1----:R-:W-:-:S03]  /*2f990*/  FADD.FTZ R6, R158, R7 ;  /* 0x000000079e067221 */ /* 0x002fc60000010000 */
[----:B------:R-:W0:Y:S01]  /*2f9a0*/  MUFU.EX2 R21, R21 ;  /* 0x0000001500157308 */ /* 0x000e220000000800 */
[----:B--2---:R-:W-:Y:S01]  /*2f9b0*/  FADD.FTZ R24, R154, R27 ;  /* 0x0000001b9a187221 */ /* 0x004fe20000010000 */
[----:B-----5:R-:W-:-:S06]  /*2f9c0*/  FADD.FTZ R6, R155, R6 ;  /* 0x000000069b067221 */ /* 0x020fcc0000010000 */
[----:B------:R-:W1:Y:S01]  /*2f9d0*/  MUFU.EX2 R12, R12 ;  /* 0x0000000c000c7308 */ /* 0x000e620000000800 */
[----:B------:R-:W-:Y:S01]  /*2f9e0*/  FADD.FTZ R7, R213, R24 ;  /* 0x00000018d5077221 */ /* 0x000fe20000010000 */
[----:B------:R-:W-:-:S06]  /*2f9f0*/  FADD.FTZ R6, R157, R6 ;  /* 0x000000069d067221 */ /* 0x000fcc0000010000 */
[----:B------:R-:W2:Y:S08]  /*2fa00*/  MUFU.EX2 R20, R20 ;  /* 0x0000001400147308 */ /* 0x000eb00000000800 */
[----:B------:R-:W4:Y:S01]  /*2fa10*/  MUFU.EX2 R160, R160 ;  /* 0x000000a000a07308 */ /* 0x000f220000000800 */
[----:B------:R-:W-:Y:S01]  /*2fa20*/  FADD.FTZ R24, R156, R7 ;  /* 0x000000079c187221 */ /* 0x000fe20000010000 */
        /* <DEDUP_REMOVED lines=464> */
[----:B------:R-:W3:Y:S02]  /*31730*/  LD.E R2, desc[UR6][R6.64+0x1f8] ;  /* 0x0001f80606027980 */ /* 0x000ee4000c101900 */
[----:B---3--:R-:W-:-:S05]  /*31740*/  FMUL.FTZ R31, R9, R2 ;  /* 0x00000002091f7220 */ /* 0x008fca0000410000 */
[----:B------:R-:W-:Y:S04]  /*31750*/  ST.E desc[UR4][R6.64+0x1f8], R31 ;  /* 0x0001f81f06007985 */ /* 0x000fe8000c101904 */
[----:B------:R-:W3:Y:S01]  /*31760*/  LD.E R2, desc[UR6][R6.64+0x1fc] ;  /* 0x0001fc0606027980 */ /* 0x000ee2000c101900 */
[----:B------:R-:W-:Y:S01]  /*31770*/  LEA.HI R24, R207, 0x8, RZ, 0x19 ;  /* 0x00000008cf187811 */ /* 0x000fe200078fc8ff */
[----:B---3--:R-:W-:-:S05]  /*31780*/  FMUL.FTZ R9, R9, R2 ;  /* 0x0000000209097220 */ /* 0x008fca0000410000 */
[----:B------:R3:W-:Y:S04]  /*31790*/  ST.E desc[UR4][R6.64+0x1fc], R9 ;  /* 0x0001fc0906007985 */ /* 0x0007e8000c101904 */
[----:B0-----:R-:W4:Y:S01]  /*317a0*/  LDL.64 R2, [R0+0x80] ;  /* 0x0000800000027983 */ /* 0x001f220000100a00 */
[----:B------:R0:W-:Y:S06]  /*317b0*/  BAR.SYNC.DEFER_BLOCKING R24, 0x100 ;  /* 0x000400180000751d */ /* 0x0001ec0000010000 */
[----:B-1----:R-:W5:Y:S04]  /*317c0*/  LDL.64 R26, [R0] ;  /* 0x00000000001a7983 */ /* 0x002f680000100a00 */
[----:B--2---:R-:W2:Y:S04]  /*317d0*/  LDL.64 R28, [R0+0x98] ;  /* 0x00009800001c7983 */ /* 0x004ea80000100a00 */
[----:B---3--:R-:W0:Y:S04]  /*317e0*/  LDL.64 R8, [R0+0x88] ;  /* 0x0000880000087983 */ /* 0x008e280000100a00 */
[----:B----4-:R-:W3:Y:S04]  /*317f0*/  LD.E R31, desc[UR4][R2.64] ;  /* 0x00000004021f7980 */ /* 0x010ee8000c101900 */
[----:B-----5:R-:W4:Y:S04]  /*31800*/  LD.E R27, desc[UR6][R26.64] ;  /* 0x000000061a1b7980 */ /* 0x020f28000c101900 */
[----:B--2---:R-:W4:Y:S04]  /*31810*/  LD.E.64 R6, desc[UR4][R28.64] ;  /* 0x000000041c067980 */ /* 0x004f28000c101b00 */
[----:B---3--:R1:W-:Y:S04]  /*31820*/  ST.E desc[UR8][R2.64], R31 ;  /* 0x0000001f02007985 */ /* 0x0083e8000c101908 */
[----:B------:R-:W2:Y:S04]  /*31830*/  LD.E R33, desc[UR10][R2.64+0x4] ;  /* 0x0000040a02217980 */ /* 0x000ea8000c101900 */
[----:B--2---:R2:W-:Y:S04]  /*31840*/  ST.E desc[UR4][R2.64+0x4], R33 ;  /* 0x0000042102007985 */ /* 0x0045e8000c101904 */
[----:B------:R-:W3:Y:S04]  /*31850*/  LD.E R35, desc[UR6][R2.64+0x8] ;  /* 0x0000080602237980 */ /* 0x000ee8000c101900 */
[----:B---3--:R3:W-:Y:S04]  /*31860*/  ST.E desc[UR4][R2.64+0x8], R35 ;  /* 0x0000082302007985 */ /* 0x0087e8000c101904 */
[----:B------:R-:W5:Y:S04]  /*31870*/  LD.E R37, desc[UR6][R2.64+0xc] ;  /* 0x00000c0602257980 */ /* 0x000f68000c101900 */
[----:B-----5:R-:W-:Y:S04]  /*31880*/  ST.E desc[UR4][R2.64+0xc], R37 ;  /* 0x00000c2502007985 */ /* 0x020fe8000c101904 */
[----:B------:R-:W5:Y:S04]  /*31890*/  LD.E R29, desc[UR6][R2.64+0x10] ;  /* 0x00001006021d7980 */ /* 0x000f68000c101900 */
[----:B-----5:R5:W-:Y:S04]  /*318a0*/  ST.E desc[UR4][R2.64+0x10], R29 ;  /* 0x0000101d02007985 */ /* 0x020be8000c101904 */
[----:B-1----:R-:W4:Y:S04]  /*318b0*/  LD.E R31, desc[UR6][R2.64+0x14] ;  /* 0x00001406021f7980 */ /* 0x002f28000c101900 */
[----:B----4-:R1:W-:Y:S04]  /*318c0*/  ST.E desc[UR4][R2.64+0x14], R31 ;  /* 0x0000141f02007985 */ /* 0x0103e8000c101904 */
[----:B--2---:R-:W2:Y:S04]  /*318d0*/  LD.E R33, desc[UR6][R2.64+0x18] ;  /* 0x0000180602217980 */ /* 0x004ea8000c101900 */
[----:B--2---:R2:W-:Y:S04]  /*318e0*/  ST.E desc[UR4][R2.64+0x18], R33 ;  /* 0x0000182102007985 */ /* 0x0045e8000c101904 */
[----:B---3--:R-:W3:Y:S04]  /*318f0*/  LD.E R35, desc[UR6][R2.64+0x1c] ;  /* 0x00001c0602237980 */ /* 0x008ee8000c101900 */
[----:B---3--:R3:W-:Y:S04]  /*31900*/  ST.E desc[UR4][R2.64+0x1c], R35 ;  /* 0x00001c2302007985 */ /* 0x0087e8000c101904 */
[----:B-----5:R-:W4:Y:S04]  /*31910*/  LD.E R29, desc[UR6][R2.64+0x20] ;  /* 0x00002006021d7980 */ /* 0x020f28000c101900 */
[----:B----4-:R4:W-:Y:S04]  /*31920*/  ST.E desc[UR4][R2.64+0x20], R29 ;  /* 0x0000201d02007985 */ /* 0x0109e8000c101904 */
[----:B-1----:R-:W5:Y:S04]  /*31930*/  LD.E R31, desc[UR6][R2.64+0x24] ;  /* 0x00002406021f7980 */ /* 0x002f68000c101900 */
[----:B-----5:R1:W-:Y:S04]  /*31940*/  ST.E desc[UR4][R2.64+0x24], R31 ;  /* 0x0000241f02007985 */ /* 0x0203e8000c101904 */
[----:B--2---:R-:W2:Y:S04]  /*31950*/  LD.E R33, desc[UR6][R2.64+0x28] ;  /* 0x0000280602217980 */ /* 0x004ea8000c101900 */
[----:B--2---:R2:W-:Y:S04]  /*31960*/  ST.E desc[UR4][R2.64+0x28], R33 ;  /* 0x0000282102007985 */ /* 0x0045e8000c101904 */
[----:B---3--:R-:W3:Y:S04]  /*31970*/  LD.E R35, desc[UR6][R2.64+0x2c] ;  /* 0x00002c0602237980 */ /* 0x008ee8000c101900 */
[----:B---3--:R3:W-:Y:S04]  /*31980*/  ST.E desc[UR4][R2.64+0x2c], R35 ;  /* 0x00002c2302007985 */ /* 0x0087e8000c101904 */
[----:B----4-:R-:W4:Y:S04]  /*31990*/  LD.E R29, desc[UR6][R2.64+0x30] ;  /* 0x00003006021d7980 */ /* 0x010f28000c101900 */
        /* <DEDUP_REMOVED lines=229> */
[----:B---3--:R-:W3:Y:S01]  /*327f0*/  LD.E R35, desc[UR6][R2.64+0x1fc] ;  /* 0x0001fc0602237980 */ /* 0x008ee2000c101900 */
[----:B------:R-:W-:-:S02]  /*32800*/  R2UR UR30, R4 ;  /* 0x00000000041e72ca */ /* 0x000fc400000e0000 */
[C---:B------:R-:W-:Y:S02]  /*32810*/  R2UR UR31, R5.reuse ;  /* 0x00000000051f72ca */ /* 0x040fe400000e0000 */
[C---:B------:R-:W-:Y:S02]  /*32820*/  R2UR UR32, R4.reuse ;  /* 0x00000000042072ca */ /* 0x040fe400000e0000 */
[C---:B------:R-:W-:Y:S02]  /*32830*/  R2UR UR33, R5.reuse ;  /* 0x00000000052172ca */ /* 0x040fe400000e0000 */
[C---:B------:R-:W-:Y:S02]  /*32840*/  R2UR UR34, R4.reuse ;  /* 0x00000000042272ca */ /* 0x040fe400000e0000 */
[----:B------:R-:W-:Y:S01]  /*32850*/  R2UR UR35, R5 ;  /* 0x00000000052372ca */ /* 0x000fe200000e0000 */
[----:B---3--:R3:W-:Y:S04]  /*32860*/  ST.E desc[UR4][R2.64+0x1fc], R35 ;  /* 0x0001fc2302007985 */ /* 0x0087e8000c101904 */
[----:B0-----:R-:W5:Y:S01]  /*32870*/  LD.E R24, desc[UR6][R8.64] ;  /* 0x0000000608187980 */ /* 0x001f62000c101900 */
        /* <DEDUP_REMOVED lines=26> */
[----:B------:R-:W-:Y:S01]  /*32a20*/  IMAD R6, R27, 0xc00, R6 ;  /* 0x00000c001b067824 */ /* 0x000fe200078e0206 */
[----:B------:R-:W-:Y:S01]  /*32a30*/  F2FP.BF16.F32.PACK_AB R152, R25, R152 ;  /* 0x000000981998723e */ /* 0x000fe200000010ff */
[----:B------:R-:W5:Y:S04]  /*32a40*/  LD.E R26, desc[UR34][R2.64+0x8] ;  /* 0x00000822021a7980 */ /* 0x000f68000c101900 */
[----:B------:R-:W5:Y:S04]  /*32a50*/  LD.E R25, desc[UR32][R2.64+0x4] ;  /* 0x0000042002197980 */ /* 0x000f68000c101900 */
[----:B------:R-:W5:Y:S04]  /*32a60*/  LD.E R27, desc[UR46][R2.64+0xc] ;  /* 0x00000c2e021b7980 */ /* 0x000f68000c101900 */
[----:B------:R-:W5:Y:S04]  /*32a70*/  LD.E R28, desc[UR48][R2.64+0x10] ;  /* 0x00001030021c7980 */ /* 0x000f68000c101900 */
[----:B----4-:R-:W4:Y:S04]  /*32a80*/  LD.E R29, desc[UR50][R2.64+0x14] ;  /* 0x00001432021d7980 */ /* 0x010f28000c101900 */
[----:B------:R-:W4:Y:S04]  /*32a90*/  LD.E R30, desc[UR52][R2.64+0x18] ;  /* 0x00001834021e7980 */ /* 0x000f28000c101900 */
[----:B-1----:R-:W4:Y:S04]  /*32aa0*/  LD.E R31, desc[UR54][R2.64+0x1c] ;  /* 0x00001c36021f7980 */ /* 0x002f28000c101900 */
[----:B------:R-:W4:Y:S04]  /*32ab0*/  LD.E R32, desc[UR60][R2.64+0x20] ;  /* 0x0000203c02207980 */ /* 0x000f28000c101900 */
[----:B--2---:R-:W4:Y:S04]  /*32ac0*/  LD.E R33, desc[UR58][R2.64+0x24] ;  /* 0x0000243a02217980 */ /* 0x004f28000c101900 */
[----:B------:R-:W4:Y:S04]  /*32ad0*/  LD.E R34, desc[UR56][R2.64+0x28] ;  /* 0x0000283802227980 */ /* 0x000f28000c101900 */
[----:B---3--:R-:W4:Y:S04]  /*32ae0*/  LD.E R35, desc[UR4][R2.64+0x2c] ;  /* 0x00002c0402237980 */ /* 0x008f28000c101900 */
        /* <DEDUP_REMOVED lines=51> */
[----:B-----5:R-:W-:-:S03]  /*32e20*/  ISETP.NE.U32.AND P1, PT, R24, RZ, PT ;  /* 0x000000ff1800720c */ /* 0x020fc60003f25070 */
        /* <DEDUP_REMOVED lines=66> */
[----:B------:R-:W-:-:S02]  /*33250*/  R2UR UR6, R6 ;  /* 0x00000000060672ca */ /* 0x000fc400000e0000 */
[----:B------:R-:W-:Y:S02]  /*33260*/  R2UR UR7, R7 ;  /* 0x00000000070772ca */ /* 0x000fe400000e0000 */
[----:B------:R-:W-:Y:S02]  /*33270*/  F2FP.BF16.F32.PACK_AB R154, R213, R154 ;  /* 0x0000009ad59a723e */ /* 0x000fe400000010ff */
[----:B------:R-:W-:Y:S02]  /*33280*/  F2FP.BF16.F32.PACK_AB R153, R158, R153 ;  /* 0x000000999e99723e */ /* 0x000fe400000010ff */
[----:B------:R-:W-:Y:S01]  /*33290*/  F2FP.BF16.F32.PACK_AB R155, R157, R155 ;  /* 0x0000009b9d9b723e */ /* 0x000fe200000010ff */
[----:B------:R-:W-:Y:S01]  /*332a0*/  VOTEU.ANY UP0, P1 ;  /* 0x00000000003f7886 */ /* 0x000fe20000800100 */
        /* <DEDUP_REMOVED lines=5081> */
.L_x_12627:
[----:B------:R-:W-:-:S04]  /*47040*/  IMAD.MOV.U32 R213, RZ, RZ, 0x0 ;  /* 0x00000000ffd57424 */ /* 0x000fc800078e00ff */
[----:B01----:R-:W-:Y:S05]  /*47050*/  RET.REL.NODEC R212 `(_ZN7cutlass13device_kernelIN5flash11enable_sm90INS1_16FlashAttnFwdSm90INS1_25CollectiveMainloopFwdSm90ILi2EN4cute5tupleIJNS5_1CILi1EEES8_S8_EEENS6_IJNS7_ILi128EEENS7_ILi96EEENS7_ILi64EEEEEELi256ENS_10bfloat16_tEfNS_4arch4Sm90ELb0ELb1ELb0ELb1ELb0ELb0ELb1ELb1ELb0ELb1ELb0ELb0EEENS1_21CollectiveEpilogueFwdINS6_IJSA_NS7_ILi256EEESB_EEES9_SE_SG_Li256ELb1ELb1ELb0ELb0EEENS1_36VarlenDynamicPersistentTileSchedulerILi128ELi96ELi256ELi128ELb0ELb1ELb1ELb1ELb0ELb1EEEEEEEEEvNT_6ParamsE) ;  /* 0xfffffb8cd4e87950 */ /* 0x003fea0003c3ffff */
.L_x_12605:
[----:B0-----:R0:W1:Y:S02]  /*47060*/  SYNCS.PHASECHK.TRANS64.TRYWAIT P1, [R2+URZ], R3 ;  /* 0x00000003020075a7 */ /* 0x001064000802017f */
[----:B-1----:R-:W-:Y:S05]  /*47070*/  @!P1 NANOSLEEP.SYNCS 0x989680 ;  /* 0x009896800000995d */ /* 0x002fea0003900000 */
[----:B------:R-:W1:Y:S02]  /*47080*/  @!P1 SYNCS.PHASECHK.TRANS64 P1, [R2+URZ], R3 ;  /* 0x00000003020095a7 */ /* 0x000e64000802007f */
[----:B-1----:R-:W-:Y:S05]  /*47090*/  @!P1 BRA `(.L_x_12605) ;  /* 0xfffffffc00f09947 */ /* 0x002fea000383ffff */
[----:B------:R-:W-:Y:S05]  /*470a0*/  BRA `(.L_x_12604) ;  /* 0xfffffe4c00907947 */ /* 0x000fea000383ffff */
.L_x_12612:
[----:B0-----:R0:W1:Y:S02]  /*470b0*/  SYNCS.PHASECHK.TRANS64.TRYWAIT P1, [R8+URZ], R9 ;  /* 0x00000009080075a7 */ /* 0x001064000802017f */
[----:B-1----:R-:W-:Y:S05]  /*470c0*/  @!P1 NANOSLEEP.SYNCS 0x989680 ;  /* 0x009896800000995d */ /* 0x002fea0003900000 */
[----:B------:R-:W1:Y:S02]  /*470d0*/  @!P1 SYNCS.PHASECHK.TRANS64 P1, [R8+URZ], R9 ;  /* 0x00000009080095a7 */ /* 0x000e64000802007f */
[----:B-1----:R-:W-:Y:S05]  /*470e0*/  @!P1 BRA `(.L_x_12612) ;  /* 0xfffffffc00f09947 */ /* 0x002fea000383ffff */
[----:B------:R-:W-:Y:S05]  /*470f0*/  BRA `(.L_x_12611) ;  /* 0xfffffe5400647947 */ /* 0x000fea000383ffff */
.L_x_12628:
        /* <DEDUP_REMOVED lines=16> */
.L_x_15145:


//--------------------- .text._ZN7cutlass13device_kernelIN5flash11enable_sm90INS1_16FlashAttnFwdSm90INS1_25CollectiveMainloopFwdSm90ILi2EN4cute5tupleIJNS5_1CILi1EEES8_S8_EEENS6_IJNS7_ILi128EEENS7_ILi96EEENS7_ILi64EEEEEELi256ENS_10bfloat16_tEfNS_4arch4Sm90ELb0ELb1ELb0ELb1ELb0ELb1ELb1ELb1ELb0ELb1ELb0ELb0EEENS1_21CollectiveEpilogueFwdINS6_IJSA_NS7_ILi256EEESB_EEES9_SE_SG_Li256ELb1ELb1ELb0ELb0EEENS1_36VarlenDynamicPersistentTileSchedulerILi128ELi96ELi256ELi128ELb0ELb1ELb1ELb1ELb0ELb1EEEEEEEEEvNT_6ParamsE --------------------------
	.section	.text._ZN7cutlass13device_kernelIN5flash11enable_sm90INS1_16FlashAttnFwdSm90INS1_25CollectiveMainloopFwdSm90ILi2EN4cute5tupleIJNS5_1CILi1EEES8_S8_EEENS6_IJNS7_ILi128EEENS7_ILi96EEENS7_ILi64EEEEEELi256ENS_10bfloat16_tEfNS_4arch4Sm90ELb0ELb1ELb0ELb1ELb0ELb1ELb1ELb1ELb0ELb1ELb0ELb0EEENS1_21CollectiveEpilogueFwdINS6_IJSA_NS7_ILi256EEESB_EEES9_SE_SG_Li256ELb1ELb1ELb0ELb0EEENS1_36VarlenDynamicPersistentTileSchedulerILi128ELi96ELi256ELi128ELb0ELb1ELb1ELb1ELb0ELb1EEEEEEEEEvNT_6ParamsE,"ax",@progbits
	.align	128
.text._ZN7cutlass13device_kernelIN5flash11enable_sm90INS1_16FlashAttnFwdSm90INS1_25CollectiveMainloopFwdSm90ILi2EN4cute5tupleIJNS5_1CILi1EEES8_S8_EEENS6_IJNS7_ILi128EEENS7_ILi96EEENS7_ILi64EEEEEELi256ENS_10bfloat16_tEfNS_4arch4Sm90ELb0ELb1ELb0ELb1ELb0ELb1ELb1ELb1ELb0ELb1ELb0ELb0EEENS1_21CollectiveEpilogueFwdINS6_IJSA_NS7_ILi256EEESB_EEES9_SE_SG_Li256ELb1ELb1ELb0ELb0EEENS1_36VarlenDynamicPersistentTileSchedulerILi128ELi96ELi256ELi128ELb0ELb1ELb1ELb1ELb0ELb1EEEEEEEEEvNT_6ParamsE:
        .type           _ZN7cutlass13device_kernelIN5flash11enable_sm90INS1_16FlashAttnFwdSm90INS1_25CollectiveMainloopFwdSm90ILi2EN4cute5tupleIJNS5_1CILi1EEES8_S8_EEENS6_IJNS7_ILi128EEENS7_ILi96EEENS7_ILi64EEEEEELi256ENS_10bfloat16_tEfNS_4arch4Sm90ELb0ELb1ELb0ELb1ELb0ELb1ELb1ELb1ELb0ELb1ELb0ELb0EEENS1_21CollectiveEpilogueFwdINS6_IJSA_NS7_ILi256EEESB_EEES9_SE_SG_Li256ELb1ELb1ELb0ELb0EEENS1_36VarlenDynamicPersistentTileSchedulerILi128ELi96ELi256ELi128ELb0ELb1ELb1ELb1ELb0ELb1EEEEEEEEEvNT_6ParamsE,@function
        .size           _ZN7cutlass13device_kernelIN5flash11enable_sm90INS1_16FlashAttnFwdSm90INS1_25CollectiveMainloopFwdSm90ILi2EN4cute5tupleIJNS5_1CILi1EEES8_S8_EEENS6_IJNS7_ILi128EEENS7_ILi96EEENS7_ILi64EEEEEELi256ENS_10bfloat16_tEfNS_4arch4Sm90ELb0ELb1ELb0ELb1ELb0ELb1ELb1ELb1ELb0ELb1ELb0ELb0EEENS1_21CollectiveEpilogueFwdINS6_IJSA_NS7_ILi256EEESB_EEES9_SE_SG_Li256ELb1ELb1ELb0ELb0EEENS1_36VarlenDynamicPersistentTileSchedulerILi128ELi96ELi256ELi128ELb0ELb1ELb1ELb1ELb0ELb1EEEEEEEEEvNT_6ParamsE,(.L_x_15147 - _ZN7cutlass13device_kernelIN5flash11enable_sm90INS1_16FlashAttnFwdSm90INS1_25CollectiveMainloopFwdSm90ILi2EN4cute5tupleIJNS5_1CILi1EEES8_S8_EEENS6_IJNS7_ILi128EEENS7_ILi96EEENS7_ILi64EEEEEELi256ENS_10bfloat16_tEfNS_4arch4Sm90ELb0ELb1ELb0ELb1ELb0ELb1ELb1ELb1ELb0ELb1ELb0ELb0EEENS1_21CollectiveEpilogueFwdINS6_IJSA_NS7_ILi256EEESB_EEES9_SE_SG_Li256ELb1ELb1ELb0ELb0EEENS1_36VarlenDynamicPersistentTileSchedulerILi128ELi96ELi256ELi128ELb0ELb1ELb1ELb1ELb0ELb1EEEEEEEEEvNT_6ParamsE)
        .other          _ZN7cutlass13device_kernelIN5flash11enable_sm90INS1_16FlashAttnFwdSm90INS1_25CollectiveMainloopFwdSm90ILi2EN4cute5tupleIJNS5_1CILi1EEES8_S8_EEENS6_IJNS7_ILi128EEENS7_ILi96EEENS7_ILi64EEEEEELi256ENS_10bfloat16_tEfNS_4arch4Sm90ELb0ELb1ELb0ELb1ELb0ELb1ELb1ELb1ELb0ELb1ELb0ELb0EEENS1_21CollectiveEpilogueFwdINS6_IJSA_NS7_ILi256EEESB_EEES9_SE_SG_Li256ELb1ELb1ELb0ELb0EEENS1_36VarlenDynamicPersistentTileSchedulerILi128ELi96ELi256ELi128ELb0ELb1ELb1ELb1ELb0ELb1EEEEEEEEEvNT_6ParamsE,@"STO_CUDA_ENTRY STV_DEFAULT"
_ZN7cutlass13device_kernelIN5flash11enable_sm90INS1_16FlashAttnFwdSm90INS1_25CollectiveMainloopFwdSm90ILi2EN4cute5tupleIJNS5_1CILi1EEES8_S8_EEENS6_IJNS7_ILi128EEENS7_ILi96EEENS7_ILi64EEEEEELi256ENS_10bfloat16_tEfNS_4arch4Sm90ELb0ELb1ELb0ELb1ELb0ELb1ELb1ELb1ELb0ELb1ELb0ELb0EEENS1_21CollectiveEpilogueFwdINS6_IJSA_NS7_ILi256EEESB_EEES9_SE_SG_Li256ELb1ELb1ELb0ELb0EEENS1_36VarlenDynamicPersistentTileSchedulerILi128ELi96ELi256ELi128ELb0ELb1ELb1ELb1ELb0ELb1EEEEEEEEEvNT_6ParamsE:
[----:B------:R-:W0:Y:S02]  /*0000*/  LDC R1, c[0x0][0x28] ;  /* 0x00000a00ff017b82 */ /* 0x000e240000000800 */
[----:B0-----:R-:W-:-:S05]  /*0010*/  VIADD R1, R1, 0xfffffb20 ;  /* 0xfffffb2001017836 */ /* 0x001fca0000000000 */
[----:B------:R-:W-:Y:S01]  /*0020*/  R2UR UR4, R1 ;  /* 0x00000000010472ca */ /* 0x000fe200000e0000 */
[----:B------:R-:W0:Y:S01]  /*0030*/  S2R R3, SR_TID.X ;  /* 0x0000000000037919 */ /* 0x000e220000002100 */
[----:B------:R-:W-:Y:S01]  /*0040*/  ELECT P0, URZ, PT ;  /* 0x00000000003f782f */ /* 0x000fe20003800000 */
[----:B------:R-:W-:Y:S01]  /*0050*/  BSSY B0, `(.L_x_12629) ;  /* 0x0000018000007945 */ /* 0x000fe20003800000 */
[----:B------:R-:W-:Y:S01]  /*0060*/  ULDC UR37, c[0x0][0x20] ;  /* 0x0000080000257ab9 */ /* 0x000fe20000000800 */
[----:B------:R-:W-:-:S08]  /*0070*/  ULDC UR36, c[0x0][0x24] ;  /* 0x0000090000247ab9 */ /* 0x000fd00000000800 */
[----:B------:R-:W-:-:S04]  /*0080*/  UIADD3 UR37, UP0, UR4, UR37, URZ ;  /* 0x0000002504257290 */ /* 0x000fc8000ff1e03f */
[----:B------:R-:W-:Y:S01]  /*0090*/  UIADD3.X UR36, URZ, UR36, URZ, UP0, !UPT ;  /* 0x000000243f247290 */ /* 0x000fe200087fe43f */
        /* <DEDUP_REMOVED lines=19> */
.L_x_12630:
[----:B------:R-:W-:Y:S05]  /*01d0*/  BSYNC B0 ;  /* 0x0000000000007941 */ /* 0x000fea0003800000 */
.L_x_12629:
        /* <DEDUP_REMOVED lines=43> */
.L_x_12631:
        /* <DEDUP_REMOVED lines=22> */
.L_x_12632:
        /* <DEDUP_REMOVED lines=18> */
.L_x_12633:
        /* <DEDUP_REMOVED lines=22> */
.L_x_12634:
        /* <DEDUP_REMOVED lines=22> */
.L_x_12635:
[----:B------:R-:W-:Y:S01]  /*09d0*/  PLOP3.LUT P0, PT, PT, PT, UP0, 0x80, 0x0 ;  /* 0x000000000000781c */ /* 0x000fe20003f0f008 */
[----:B------:R-:W-:Y:S01]  /*09e0*/  UMOV UR38, 0x1 ;  /* 0x0000000100267882 */ /* 0x000fe20000000000 */
[----:B------:R-:W-:Y:S01]  /*09f0*/  NOP ;  /* 0x0000000000007918 */ /* 0x000fe20000000000 */
[----:B------:R-:W-:Y:S01]  /*0a00*/  USEL UR38, UR38, 0x2, !UP0 ;  /* 0x0000000226267887 */ /* 0x000fe2000c000000 */
[----:B------:R-:W-:Y:S01]  /*0a10*/  BSSY B9, `(.L_x_12636) ;  /* 0x00035e2000097945 */ /* 0x000fe20003800000 */
[----:B------:R-:W-:Y:S01]  /*0a20*/  ULDC.64 UR42, c[0x0][0x208] ;  /* 0x00008200002a7ab9 */ /* 0x000fe20000000a00 */
[----:B------:R-:W-:Y:S02]  /*0a30*/  IMAD.U32 R18, RZ, RZ, UR37 ;  /* 0x00000025ff127e24 */ /* 0x000fe4000f8e00ff */
[----:B------:R-:W-:Y:S01]  /*0a40*/  IMAD.U32 R19, RZ, RZ, UR36 ;  /* 0x00000024ff137e24 */ /* 0x000fe2000f8e00ff */
[----:B0123--:R-:W-:Y:S06]  /*0a50*/  BAR.SYNC.DEFER_BLOCKING 0x0 ;  /* 0x0000000000007b1d */ /* 0x00ffec0000010000 */
[----:B------:R-:W-:Y:S05]  /*0a60*/  @!P0 BRA `(.L_x_12637) ;  /* 0x000002d000108947 */ /* 0x000fea0003800000 */
.L_x_12638:
[----:B------:R-:W-:-:S08]  /*0a70*/  NOP ;  /* 0x0000000000007918 */ /* 0x000fd00000000000 */
[----:B------:R-:W0:Y:S02]  /*0a80*/  USETMAXREG.TRY_ALLOC.CTAPOOL UP0, 0xf0 ;  /* 0x000000f0000079c8 */ /* 0x000e240008000600 */
[----:B0-----:R-:W-:-:S13]  /*0a90*/  PLOP3.LUT P0, PT, PT, PT, UP0, 0x80, 0x0 ;  /* 0x000000000000781c */ /* 0x001fda0003f0f008 */
[----:B------:R-:W-:Y:S05]  /*0aa0*/  @!P0 BRA `(.L_x_12638) ;  /* 0xfffffffc00f08947 */ /* 0x000fea000383ffff */
[----:B------:R-:W2:Y:S01]  /*0ab0*/  LDL.LU R2, [R1+0x48c] ;  /* 0x00048c0001027983 */ /* 0x000ea20000300800 */
[----:B------:R-:W0:Y:S01]  /*0ac0*/  S2UR UR5, SR_CgaCtaId ;  /* 0x00000000000579c3 */ /* 0x000e220000008800 */
[----:B------:R-:W-:Y:S01]  /*0ad0*/  UMOV UR4, 0x400 ;  /* 0x0000040000047882 */ /* 0x000fe20000000000 */
[----:B------:R-:W-:Y:S01]  /*0ae0*/  UIADD3 UR39, UP0, UR37, 0x210, URZ ;  /* 0x0000021025277890 */ /* 0x000fe2000ff1e03f */
[----:B------:R-:W1:Y:S01]  /*0af0*/  S2R R0, SR_TID.X ;  /* 0x0000000000007919 */ /* 0x000e620000002100 */
[----:B------:R-:W-:Y:S02]  /*0b00*/  UIADD3 UR46, UP1, UR37, 0x21c, URZ ;  /* 0x0000021c252e7890 */ /* 0x000fe4000ff3e03f */
[----:B------:R-:W-:Y:S01]  /*0b10*/  UIADD3.X UR47, URZ, UR36, URZ, UP0, !UPT ;  /* 0x000000243f2f7290 */ /* 0x000fe200087fe43f */
[----:B------:R-:W-:Y:S01]  /*0b20*/  STL.64 [R1+0x210], RZ ;  /* 0x000210ff01007387 */ /* 0x000fe20000100a00 */
[----:B------:R-:W-:-:S03]  /*0b30*/  UIADD3.X UR48, URZ, UR36, URZ, UP1, !UPT ;  /* 0x000000243f307290 */ /* 0x000fc60008ffe43f */
[----:B------:R-:W-:Y:S04]  /*0b40*/  STL [R1+0x218], RZ ;  /* 0x000218ff01007387 */ /* 0x000fe80000100800 */
[----:B------:R-:W-:Y:S01]  /*0b50*/  STL [R1+0x21c], RZ ;  /* 0x00021cff01007387 */ /* 0x000fe20000100800 */
[----:B0-----:R-:W-:-:S06]  /*0b60*/  ULEA UR4, UR5, UR4, 0x18 ;  /* 0x0000000405047291 */ /* 0x001fcc000f8ec03f */
[----:B------:R-:W-:Y:S01]  /*0b70*/  IMAD.U32 R144, RZ, RZ, UR4 ;  /* 0x00000004ff907e24 */ /* 0x000fe2000f8e00ff */
[----:B------:R-:W-:Y:S06]  /*0b80*/  BAR.ARV 0x8, 0x180 ;  /* 0x0206000000007b1d */ /* 0x000fec0000002000 */
[----:B-1----:R-:W-:Y:S01]  /*0b90*/  SHF.R.U32.HI R11, RZ, 0x7, R0 ;  /* 0x00000007ff0b7819 */ /* 0x002fe20000011600 */
[----:B------:R-:W-:-:S03]  /*0ba0*/  ULDC UR4, c[0x0][0xd3c] ;  /* 0x00034f0000047ab9 */ /* 0x000fc60000000800 */
[----:B------:R-:W-:-:S13]  /*0bb0*/  ISETP.NE.AND P0, PT, R11, 0x1, PT ;  /* 0x000000010b00780c */ /* 0x000fda0003f05270 */
[----:B------:R-:W-:Y:S08]  /*0bc0*/  @!P0 BAR.ARV 0x9, 0x100 ;  /* 0x0244000000008b1d */ /* 0x000ff00000002000 */
[----:B------:R-:W-:Y:S06]  /*0bd0*/  BAR.SYNC.DEFER_BLOCKING 0x5, 0x180 ;  /* 0x0146000000007b1d */ /* 0x000fec0000010000 */
[----:B------:R-:W0:Y:S02]  /*0be0*/  LDS.128 R120, [R144+0x324d0] ;  /* 0x0324d00090787984 */ /* 0x000e240000000c00 */
[----:B------:R-:W-:Y:S06]  /*0bf0*/  BAR.ARV 0x4, 0x180 ;  /* 0x0106000000007b1d */ /* 0x000fec0000002000 */
[----:B--2---:R-:W-:-:S04]  /*0c00*/  LOP3.LUT R2, R2, 0xffefffff, RZ, 0xc0, !PT ;  /* 0xffefffff02027812 */ /* 0x004fc800078ec0ff */
[----:B------:R-:W-:Y:S02]  /*0c10*/  @P0 LOP3.LUT R2, R2, 0x100000, RZ, 0xfc, !PT ;  /* 0x0010000002020812 */ /* 0x000fe400078efcff */
[----:B0-----:R-:W-:-:S03]  /*0c20*/  ISETP.GE.AND P0, PT, R123, UR4, PT ;  /* 0x000000047b007c0c */ /* 0x001fc6000bf06270 */
[----:B------:R4:W-:Y:S10]  /*0c30*/  STL [R1+0x48c], R2 ;  /* 0x00048c0201007387 */ /* 0x0009f40000100800 */
[----:B----4-:R-:W-:Y:S05]  /*0c40*/  @P0 BRA `(.L_x_12639) ;  /* 0x0000035800f80947 */ /* 0x010fea0003800000 */
[----:B------:R-:W-:Y:S01]  /*0c50*/  VIADD R222, R0, 0xffffff80 ;  /* 0xffffff8000de7836 */ /* 0x000fe20000000000 */
[C---:B------:R-:W-:Y:S01]  /*0c60*/  IADD3 R219, -R11.reuse, 0xb, RZ ;  /* 0x0000000b0bdb7810 */ /* 0x040fe20007ffe1ff */
[----:B------:R-:W-:Y:S02]  /*0c70*/  VIADD R214, R11, 0x8 ;  /* 0x000000080bd67836 */ /* 0x000fe40000000000 */
[----:B------:R-:W-:Y:S01]  /*0c80*/  IMAD.MOV.U32 R152, RZ, RZ, RZ ;  /* 0x000000ffff987224 */ /* 0x000fe200078e00ff */
[----:B------:R-:W-:Y:S01]  /*0c90*/  SHF.R.S32.HI R3, RZ, 0x1f, R222 ;  /* 0x0000001fff037819 */ /* 0x000fe200000114de */
[----:B------:R-:W-:-:S03]  /*0ca0*/  IMAD.MOV.U32 R157, RZ, RZ, RZ ;  /* 0x000000ffff9d7224 */ /* 0x000fc600078e00ff */
[CC--:B------:R-:W-:Y:S02]  /*0cb0*/  LEA.HI R0, R3.reuse, R222.reuse, RZ, 0x7 ;  /* 0x000000de03007211 */ /* 0x0c0fe400078f38ff */
[CC--:B------:R-:W-:Y:S02]  /*0cc0*/  LEA.HI R7, R3.reuse, R222.reuse, RZ, 0x4 ;  /* 0x000000de03077211 */ /* 0x0c0fe400078f20ff */
[----:B------:R-:W-:Y:S02]  /*0cd0*/  LOP3.LUT R229, R0, 0xffffff80, RZ, 0xc0, !PT ;  /* 0xffffff8000e57812 */ /* 0x000fe400078ec0ff */
[----:B------:R-:W-:Y:S02]  /*0ce0*/  SHF.R.S32.HI R231, RZ, 0x7, R0 ;  /* 0x00000007ffe77819 */ /* 0x000fe40000011400 */
[----:B------:R-:W-:Y:S01]  /*0cf0*/  LEA.HI R8, R3, R222, RZ, 0x5 ;  /* 0x000000de03087211 */ /* 0x000fe200078f28ff */
[----:B------:R-:W-:Y:S01]  /*0d00*/  IMAD.IADD R229, R222, 0x1, -R229 ;  /* 0x00000001dee57824 */ /* 0x000fe200078e0ae5 */
[----:B------:R-:W-:-:S02]  /*0d10*/  LEA.HI R0, R0, R231, RZ, 0x1 ;  /* 0x000000e700007211 */ /* 0x000fc400078f08ff */
[----:B------:R-:W-:Y:S02]  /*0d20*/  SHF.R.S32.HI R10, RZ, 0x4, R7 ;  /* 0x00000004ff0a7819 */ /* 0x000fe40000011407 */
        /* <DEDUP_REMOVED lines=9> */
[C---:B------:R-:W-:Y:S02]  /*0dc0*/  LOP3.LUT R9, R7.reuse, 0x3fffff0, RZ, 0xc0, !PT ;  /* 0x03fffff007097812 */ /* 0x040fe400078ec0ff */
[----:B------:R-:W-:Y:S02]  /*0dd0*/  LOP3.LUT R6, R6, 0xfffffff8, RZ, 0xc0, !PT ;  /* 0xfffffff806067812 */ /* 0x000fe400078ec0ff */
[----:B------:R-:W-:Y:S01]  /*0de0*/  LEA.HI R7, R7, R10, RZ, 0x1 ;  /* 0x0000000a07077211 */ /* 0x000fe200078f08ff */
[----:B------:R-:W-:Y:S01]  /*0df0*/  IMAD.IADD R9, R222, 0x1, -R9 ;  /* 0x00000001de097824 */ /* 0x000fe200078e0a09 */
[----:B------:R-:W-:Y:S01]  /*0e00*/  SHF.R.S32.HI R8, RZ, 0x5, R8 ;  /* 0x00000005ff087819 */ /* 0x000fe20000011408 */
[----:B------:R-:W-:Y:S01]  /*0e10*/  IMAD.IADD R5, R5, 0x1, -R6 ;  /* 0x0000000105057824 */ /* 0x000fe200078e0a06 */
[----:B------:R-:W-:-:S02]  /*0e20*/  LOP3.LUT R7, R7, 0x1ffffffe, RZ, 0xc0, !PT ;  /* 0x1ffffffe07077812 */ /* 0x000fc400078ec0ff */
[----:B------:R-:W-:Y:S01]  /*0e30*/  LOP3.LUT R4, R4, 0x7ffffffc, RZ, 0xc0, !PT ;  /* 0x7ffffffc04047812 */ /* 0x000fe200078ec0ff */
[----:B------:R-:W-:Y:S02]  /*0e40*/  IMAD R5, R2, 0x10, R5 ;  /* 0x0000001002057824 */ /* 0x000fe400078e0205 */
[----:B------:R-:W-:Y:S02]  /*0e50*/  IMAD.IADD R7, R10, 0x1, -R7 ;  /* 0x000000010a077824 */ /* 0x000fe400078e0a07 */
[----:B------:R-:W-:Y:S01]  /*0e60*/  IMAD R220, R0, 0x40, R5 ;  /* 0x0000004000dc7824 */ /* 0x000fe200078e0205 */
[CC--:B------:R-:W-:Y:S01]  /*0e70*/  LEA.HI R0, R3.reuse, R222.reuse, RZ, 0x2 ;  /* 0x000000de03007211 */ /* 0x0c0fe200078f10ff */
[C---:B------:R-:W-:Y:S01]  /*0e80*/  IMAD R6, R8.reuse, 0x10, R9 ;  /* 0x0000001008067824 */ /* 0x040fe200078e0209 */
[----:B------:R-:W-:Y:S01]  /*0e90*/  LEA.HI R3, R3, R222, RZ, 0x3 ;  /* 0x000000de03037211 */ /* 0x000fe200078f18ff */
[----:B------:R-:W-:Y:S01]  /*0ea0*/  IMAD.SHL.U32 R167, R8, 0x200, RZ ;  /* 0x0000020008a77824 */ /* 0x000fe200078e00ff */
[----:B------:R-:W-:Y:S01]  /*0eb0*/  LOP3.LUT R225, R0, 0xfffffffc, RZ, 0xc0, !PT ;  /* 0xfffffffc00e17812 */ /* 0x000fe200078ec0ff */
[----:B------:R-:W-:Y:S01]  /*0ec0*/  IMAD R6, R6, 0x8, R7 ;  /* 0x0000000806067824 */ /* 0x000fe200078e0207 */
[----:B------:R-:W-:Y:S01]  /*0ed0*/  SHF.R.S32.HI R153, RZ, 0x2, R0 ;  /* 0x00000002ff997819 */ /* 0x000fe20000011400 */
[----:B------:R-:W-:Y:S01]  /*0ee0*/  IMAD.IADD R4, R229, 0x1, -R4 ;  /* 0x00000001e5047824 */ /* 0x000fe200078e0a04 */
[----:B------:R-:W-:Y:S01]  /*0ef0*/  SHF.R.S32.HI R0, RZ, 0x1f, R0 ;  /* 0x0000001fff007819 */ /* 0x000fe20000011400 */
[----:B------:R-:W-:Y:S01]  /*0f00*/  IMAD.IADD R225, R222, 0x1, -R225 ;  /* 0x00000001dee17824 */ /* 0x000fe200078e0ae1 */
[----:B------:R-:W-:Y:S01]  /*0f10*/  SHF.R.S32.HI R223, RZ, 0x3, R3 ;  /* 0x00000003ffdf7819 */ /* 0x000fe20000011403 */
[----:B------:R-:W-:Y:S01]  /*0f20*/  VIADD R156, R153, 0x40 ;  /* 0x00000040999c7836 */ /* 0x000fe20000000000 */
[----:B------:R-:W-:Y:S01]  /*0f30*/  LEA.HI R0, R0, R153, RZ, 0x3 ;  /* 0x0000009900007211 */ /* 0x000fe200078f18ff */
[----:B------:R-:W-:Y:S01]  /*0f40*/  IMAD.SHL.U32 R22, R225, 0x8, RZ ;  /* 0x00000008e1167824 */ /* 0x000fe200078e00ff */
[----:B------:R-:W-:Y:S01]  /*0f50*/  LOP3.LUT R3, R3, 0xfffffff8, RZ, 0xc0, !PT ;  /* 0xfffffff803037812 */ /* 0x000fe200078ec0ff */
[----:B------:R-:W-:Y:S01]  /*0f60*/  IMAD.SHL.U32 R172, R156, 0x40, RZ ;  /* 0x000000409cac7824 */ /* 0x000fe200078e00ff */
[----:B------:R-:W-:Y:S01]  /*0f70*/  LOP3.LUT R0, R0, 0xfffffff8, RZ, 0xc0, !PT ;  /* 0xfffffff800007812 */ /* 0x000fe200078ec0ff */
[C---:B------:R-:W-:Y:S01]  /*0f80*/  IMAD.SHL.U32 R154, R225.reuse, 0x4, RZ ;  /* 0x00000004e19a7824 */ /* 0x040fe200078e00ff */
[----:B------:R-:W-:Y:S01]  /*0f90*/  LEA.HI R2, R225, R225, RZ, 0x1 ;  /* 0x000000e1e1027211 */ /* 0x000fe200078f08ff */
[----:B------:R-:W-:Y:S01]  /*0fa0*/  IMAD.IADD R224, R222, 0x1, -R3 ;  /* 0x00000001dee07824 */ /* 0x000fe200078e0a03 */
[----:B------:R-:W-:Y:S01]  /*0fb0*/  SHF.R.S32.HI R3, RZ, 0x1f, R156 ;  /* 0x0000001fff037819 */ /* 0x000fe2000001149c */
[----:B------:R-:W-:Y:S01]  /*0fc0*/  IMAD.IADD R227, R153, 0x1, -R0 ;  /* 0x0000000199e37824 */ /* 0x000fe200078e0a00 */
[----:B------:R-:W-:Y:S01]  /*0fd0*/  LOP3.LUT R2, R2, 0x1ffffffe, RZ, 0xc0, !PT ;  /* 0x1ffffffe02027812 */ /* 0x000fe200078ec0ff */
[----:B------:R-:W-:Y:S01]  /*0fe0*/  IMAD.SHL.U32 R161, R224, 0x8, RZ ;  /* 0x00000008e0a17824 */ /* 0x000fe200078e00ff */
[----:B------:R-:W-:Y:S01]  /*0ff0*/  LEA.HI R0, R3, R156, RZ, 0x3 ;  /* 0x0000009c03007211 */ /* 0x000fe200078f18ff */
[----:B------:R-:W-:Y:S01]  /*1000*/  IMAD.SHL.U32 R166, R227, 0x40, RZ ;  /* 0x00000040e3a67824 */ /* 0x000fe200078e00ff */
[----:B------:R-:W-:Y:S01]  /*1010*/  LOP3.LUT R172, R172, 0x1c0, RZ, 0xc0, !PT ;  /* 0x000001c0acac7812 */ /* 0x000fe200078ec0ff */
[----:B------:R-:W-:Y:S01]  /*1020*/  IMAD.IADD R3, R225, 0x1, -R2 ;  /* 0x00000001e1037824 */ /* 0x000fe200078e0a02 */
[----:B------:R-:W-:Y:S01]  /*1030*/  SHF.R.S32.HI R159, RZ, 0x1f, R153 ;  /* 0x0000001fff9f7819 */ /* 0x000fe20000011499 */
[----:B------:R-:W-:Y:S01]  /*1040*/  IMAD.SHL.U32 R0, R0, 0x40, RZ ;  /* 0x0000004000007824 */ /* 0x000fe200078e00ff */
[----:B------:R-:W-:Y:S01]  /*1050*/  LOP3.LUT R166, R166, 0x1c0, RZ, 0xc0, !PT ;  /* 0x000001c0a6a67812 */ /* 0x000fe200078ec0ff */
[----:B------:R-:W-:Y:S01]  /*1060*/  VIADD R158, R154, 0x10 ;  /* 0x000000109a9e7836 */ /* 0x000fe20000000000 */
[----:B------:R-:W-:Y:S01]  /*1070*/  SHF.R.U32.HI R174, RZ, 0x3, R172 ;  /* 0x00000003ffae7819 */ /* 0x000fe200000116ac */
[C---:B------:R-:W-:Y:S01]  /*1080*/  VIADD R163, R161.reuse, 0x40 ;  /* 0x00000040a1a37836 */ /* 0x040fe20000000000 */
[--C-:B------:R-:W-:Y:S01]  /*1090*/  LOP3.LUT R2, R172, 0x38, R22.reuse, 0xf8, !PT ;  /* 0x00000038ac027812 */ /* 0x100fe200078ef816 */
[C---:B------:R-:W-:Y:S01]  /*10a0*/  VIADD R162, R161.reuse, 0x80 ;  /* 0x00000080a1a27836 */ /* 0x040fe20000000000 */
[----:B------:R-:W-:Y:S01]  /*10b0*/  LOP3.LUT R175, R0, 0xfffffe00, RZ, 0xc0, !PT ;  /* 0xfffffe0000af7812 */ /* 0x000fe200078ec0ff */
[----:B------:R-:W-:Y:S01]  /*10c0*/  VIADD R164, R161, 0xc0 ;  /* 0x000000c0a1a47836 */ /* 0x000fe20000000000 */
[----:B------:R-:W-:Y:S01]  /*10d0*/  LOP3.LUT R230, R166, 0x18, R22, 0xf8, !PT ;  /* 0x00000018a6e67812 */ /* 0x000fe200078ef816 */
[----:B------:R-:W-:Y:S01]  /*10e0*/  IMAD R224, R224, 0x20, R223 ;  /* 0x00000020e0e07824 */ /* 0x000fe200078e02df */
[----:B------:R-:W-:Y:S01]  /*10f0*/  SHF.R.U32.HI R173, RZ, 0x3, R166 ;  /* 0x00000003ffad7819 */ /* 0x000fe200000116a6 */
[----:B------:R-:W-:Y:S01]  /*1100*/  IMAD.SHL.U32 R234, R6, 0x8, RZ ;  /* 0x0000000806ea7824 */ /* 0x000fe200078e00ff */
[----:B------:R-:W-:Y:S01]  /*1110*/  LOP3.LUT R5, R175, R2, R174, 0xf6, !PT ;  /* 0x00000002af057212 */ /* 0x000fe200078ef6ae */
[----:B------:R-:W-:Y:S01]  /*1120*/  IMAD.SHL.U32 R221, R4, 0x2, RZ ;  /* 0x0000000204dd7824 */ /* 0x000fe200078e00ff */
[----:B------:R-:W-:Y:S01]  /*1130*/  LOP3.LUT R230, R230, R173, RZ, 0x3c, !PT ;  /* 0x000000ade6e67212 */ /* 0x000fe200078e3cff */
[----:B------:R-:W-:Y:S01]  /*1140*/  IMAD R232, R3, 0x8, R220 ;  /* 0x0000000803e87824 */ /* 0x000fe200078e02dc */
[----:B------:R-:W-:Y:S01]  /*1150*/  SHF.R.S32.HI R176, RZ, 0x1f, R156 ;  /* 0x0000001fffb07819 */ /* 0x000fe2000001149c */
[----:B------:R-:W-:Y:S01]  /*1160*/  IMAD R228, R5, 0x2, R144 ;  /* 0x0000000205e47824 */ /* 0x000fe200078e0290 */
[----:B------:R-:W-:-:S02]  /*1170*/  SHF.R.S32.HI R23, RZ, 0x1f, R22 ;  /* 0x0000001fff177819 */ /* 0x000fc40000011416 */
[----:B------:R-:W-:Y:S02]  /*1180*/  SHF.R.S32.HI R218, RZ, 0x1f, R161 ;  /* 0x0000001fffda7819 */ /* 0x000fe400000114a1 */
[----:B------:R-:W-:Y:S02]  /*1190*/  SHF.R.S32.HI R226, RZ, 0x1f, R158 ;  /* 0x0000001fffe27819 */ /* 0x000fe4000001149e */
[----:B------:R-:W-:Y:S02]  /*11a0*/  SHF.R.S32.HI R217, RZ, 0x1f, R163 ;  /* 0x0000001fffd97819 */ /* 0x000fe400000114a3 */
[----:B------:R-:W-:Y:S02]  /*11b0*/  SHF.R.S32.HI R216, RZ, 0x1f, R162 ;  /* 0x0000001fffd87819 */ /* 0x000fe400000114a2 */
[----:B------:R-:W-:Y:S02]  /*11c0*/  SHF.R.S32.HI R215, RZ, 0x1f, R164 ;  /* 0x0000001fffd77819 */ /* 0x000fe400000114a4 */
[----:B------:R-:W-:-:S07]  /*11d0*/  LOP3.LUT R160, R230, R167, RZ, 0xfc, !PT ;  /* 0x000000a7e6a07212 */ /* 0x000fce00078efcff */
.L_x_12858:
        /* <DEDUP_REMOVED lines=12> */
[----:B------:R-:W1:Y:S01]  /*12a0*/  @P1 LDC.64 R2, c[0x0][0xb20] ;  /* 0x0002c800ff021b82 */ /* 0x000e620000000a00 */
[----:B------:R-:W-:Y:S01]  /*12b0*/  ISETP.NE.AND.EX P0, PT, RZ, UR5, PT, P0 ;  /* 0x00000005ff007c0c */ /* 0x000fe2000bf05300 */
[----:B0--3--:R-:W-:-:S06]  /*12c0*/  IMAD.WIDE R8, R123, 0x4, R4 ;  /* 0x000000047b087825 */ /* 0x009fcc00078e0204 */
        /* <DEDUP_REMOVED lines=28> */
.L_x_12640:
        /* <DEDUP_REMOVED lines=10> */
.L_x_12641:
[----:B------:R-:W-:Y:S05]  /*1530*/  @!P0 BRA `(.L_x_12642) ;  /* 0x00000000000c8947 */ /* 0x000fea0003800000 */
[----:B------:R-:W2:Y:S04]  /*1540*/  LDG.E R3, desc[UR42][R8.64] ;  /* 0x0000002a08037981 */ /* 0x000ea8000c1e1900 */
[----:B------:R-:W2:Y:S02]  /*1550*/  LDG.E R28, desc[UR42][R8.64+0x4] ;  /* 0x0000042a081c7981 */ /* 0x000ea4000c1e1900 */
[----:B--2---:R-:W-:-:S07]  /*1560*/  IMAD.IADD R28, R28, 0x1, -R3 ;  /* 0x000000011c1c7824 */ /* 0x004fce00078e0a03 */
.L_x_12642:
[----:B------:R-:W-:Y:S01]  /*1570*/  ULDC.64 UR4, c[0x0][0xb08] ;  /* 0x0002c20000047ab9 */ /* 0x000fe20000000a00 */
[----:B------:R-:W1:Y:S01]  /*1580*/  LDC R8, c[0x0][0x448] ;  /* 0x00011200ff087b82 */ /* 0x000e620000000800 */
[----:B------:R-:W-:-:S04]  /*1590*/  ISETP.NE.U32.AND P0, PT, RZ, UR4, PT ;  /* 0x00000004ff007c0c */ /* 0x000fc8000bf05070 */
[----:B------:R-:W-:Y:S01]  /*15a0*/  ISETP.NE.AND.EX P0, PT, RZ, UR5, PT, P0 ;  /* 0x00000005ff007c0c */ /* 0x000fe2000bf05300 */
[----:B------:R-:W-:Y:S02]  /*15b0*/  ULDC.64 UR4, c[0x0][0xb28] ;  /* 0x0002ca0000047ab9 */ /* 0x000fe40000000a00 */
[----:B------:R-:W-:Y:S01]  /*15c0*/  ISETP.NE.U32.AND P1, PT, RZ, UR4, PT ;  /* 0x00000004ff007c0c */ /* 0x000fe2000bf25070 */
[----:B0----5:R-:W-:Y:S01]  /*15d0*/  IMAD.MOV.U32 R2, RZ, RZ, R28 ;  /* 0x000000ffff027224 */ /* 0x021fe200078e001c */
[----:B------:R-:W0:Y:S02]  /*15e0*/  LDC.64 R12, c[0x0][0xad8] ;  /* 0x0002b600ff0c7b82 */ /* 0x000e240000000a00 */
[----:B------:R-:W-:-:S06]  /*15f0*/  ISETP.NE.AND.EX P1, PT, RZ, UR5, PT, P1 ;  /* 0x00000005ff007c0c */ /* 0x000fcc000bf25310 */
[----:B------:R-:W2:Y:S08]  /*1600*/  @P0 LDC.64 R4, c[0x0][0xb08] ;  /* 0x0002c200ff040b82 */ /* 0x000eb00000000a00 */
[----:B------:R-:W3:Y:S01]  /*1610*/  @P1 LDC.64 R6, c[0x0][0xb28] ;  /* 0x0002ca00ff061b82 */ /* 0x000ee20000000a00 */
[----:B--2---:R-:W-:-:S05]  /*1620*/  @P0 IMAD.WIDE R4, R123, 0x4, R4 ;  /* 0x000000047b040825 */ /* 0x004fca00078e0204 */
[----:B------:R-:W2:Y:S04]  /*1630*/  @P0 LDG.E R0, desc[UR42][R4.64] ;  /* 0x0000002a04000981 */ /* 0x000ea8000c1e1900 */
[----:B------:R-:W2:Y:S01]  /*1640*/  @P0 LDG.E R3, desc[UR42][R4.64+0x4] ;  /* 0x0000042a04030981 */ /* 0x000ea2000c1e1900 */
[----:B---3--:R-:W-:-:S05]  /*1650*/  @P1 IMAD.WIDE R6, R123, 0x4, R6 ;  /* 0x000000047b061825 */ /* 0x008fca00078e0206 */
[----:B------:R3:W5:Y:S01]  /*1660*/  @P1 LDG.E R2, desc[UR42][R6.64] ;  /* 0x0000002a06021981 */ /* 0x000762000c1e1900 */
[----:B-1----:R-:W-:Y:S01]  /*1670*/  ISETP.NE.AND P1, PT, R8, 0x1, PT ;  /* 0x000000010800780c */ /* 0x002fe20003f25270 */
[----:B------:R-:W-:Y:S01]  /*1680*/  IMAD.SHL.U32 R191, R121, 0x80, RZ ;  /* 0x0000008079bf7824 */ /* 0x000fe200078e00ff */
[----:B0-----:R-:W-:Y:S01]  /*1690*/  ISETP.GE.AND P2, PT, R13, 0x1, PT ;  /* 0x000000010d00780c */ /* 0x001fe20003f46270 */
[----:B------:R-:W-:-:S10]  /*16a0*/  IMAD.IADD R11, R28, 0x1, -R11 ;  /* 0x000000011c0b7824 */ /* 0x000fd400078e0a0b */
[----:B------:R-:W0:Y:S08]  /*16b0*/  @P1 LDC R8, c[0x0][0x44c] ;  /* 0x00011300ff081b82 */ /* 0x000e300000000800 */
[----:B------:R-:W1:Y:S01]  /*16c0*/  @P1 LDC R9, c[0x0][0x450] ;  /* 0x00011400ff091b82 */ /* 0x000e620000000800 */
[----:B--2---:R-:W-:Y:S02]  /*16d0*/  @P0 IMAD.IADD R56, R3, 0x1, -R0 ;  /* 0x0000000103380824 */ /* 0x004fe400078e0a00 */
[----:B------:R-:W-:-:S02]  /*16e0*/  VIADD R3, R191, 0x7f ;  /* 0x0000007fbf037836 */ /* 0x000fc40000000000 */
[----:B------:R-:W-:Y:S02]  /*16f0*/  IMAD.IADD R25, R11, 0x1, R56 ;  /* 0x000000010b197824 */ /* 0x000fe400078e0238 */
[----:B0-----:R-:W-:-:S03]  /*1700*/  @P1 IMAD.HI.U32 R4, R3, R8, RZ ;  /* 0x0000000803041227 */ /* 0x001fc600078e00ff */
[C---:B------:R-:W-:Y:S01]  /*1710*/  IADD3 R179, R25.reuse, 0x1, -R24 ;  /* 0x0000000119b37810 */ /* 0x040fe20007ffe818 */
[----:B------:R-:W-:Y:S01]  /*1720*/  VIADD R0, R25, 0x5f ;  /* 0x0000005f19007836 */ /* 0x000fe20000000000 */
[----:B-1----:R-:W-:-:S03]  /*1730*/  @P1 SHF.R.U32.HI R3, RZ, R9, R4 ;  /* 0x00000009ff031219 */ /* 0x002fc60000011604 */
[----:B------:R-:W-:-:S04]  /*1740*/  IMAD.HI R0, R0, 0x2aaaaaab, RZ ;  /* 0x2aaaaaab00007827 */ /* 0x000fc800078e02ff */
[----:B---3--:R-:W-:Y:S01]  /*1750*/  IMAD.IADD R7, R179, 0x1, R3 ;  /* 0x00000001b3077824 */ /* 0x008fe200078e0203 */
[----:B------:R-:W-:-:S04]  /*1760*/  SHF.R.U32.HI R177, RZ, 0x1f, R0 ;  /* 0x0000001fffb17819 */ /* 0x000fc80000011600 */
        /* <DEDUP_REMOVED lines=14> */
.L_x_12645:
[----:B------:R-:W-:-:S13]  /*1850*/  ISETP.NE.AND P0, PT, R13, 0x1, PT ;  /* 0x000000010d00780c */ /* 0x000fda0003f05270 */
[----:B------:R-:W0:Y:S02]  /*1860*/  @P0 LDC.64 R4, c[0x0][0xae0] ;  /* 0x0002b800ff040b82 */ /* 0x000e240000000a00 */
[----:B0-----:R-:W-:-:S05]  /*1870*/  @P0 IMAD.HI.U32 R4, R3, R4, RZ ;  /* 0x0000000403040227 */ /* 0x001fca00078e00ff */
[----:B------:R-:W-:-:S07]  /*1880*/  @P0 SHF.R.U32.HI R3, RZ, R5, R4 ;  /* 0x00000005ff030219 */ /* 0x000fce0000011604 */
.L_x_12646:
[----:B------:R-:W-:Y:S05]  /*1890*/  BSYNC B0 ;  /* 0x0000000000007941 */ /* 0x000fea0003800000 */
.L_x_12644:
[----:B------:R-:W-:-:S05]  /*18a0*/  IMAD R3, R3, R13, R13 ;  /* 0x0000000d03037224 */ /* 0x000fca00078e020d */
[----:B------:R-:W-:-:S07]  /*18b0*/  VIMNMX R0, R0, R3, PT ;  /* 0x0000000300007248 */ /* 0x000fce0003fe0100 */
.L_x_12643:
        /* <DEDUP_REMOVED lines=20> */
.L_x_12649:
[----:B------:R-:W-:-:S13]  /*1a00*/  ISETP.NE.AND P0, PT, R13, 0x1, PT ;  /* 0x000000010d00780c */ /* 0x000fda0003f05270 */
[----:B------:R-:W0:Y:S02]  /*1a10*/  @P0 LDC.64 R6, c[0x0][0xae0] ;  /* 0x0002b800ff060b82 */ /* 0x000e240000000a00 */
[----:B0-----:R-:W-:-:S05]  /*1a20*/  @P0 IMAD.HI.U32 R6, R3, R6, RZ ;  /* 0x0000000603060227 */ /* 0x001fca00078e00ff */
[----:B------:R-:W-:-:S07]  /*1a30*/  @P0 SHF.R.U32.HI R3, RZ, R7, R6 ;  /* 0x00000007ff030219 */ /* 0x000fce0000011606 */
.L_x_12650:
[----:B------:R-:W-:Y:S05]  /*1a40*/  BSYNC B0 ;  /* 0x0000000000007941 */ /* 0x000fea0003800000 */
.L_x_12648:
[----:B------:R-:W-:-:S05]  /*1a50*/  IMAD R3, R3, R13, RZ ;  /* 0x0000000d03037224 */ /* 0x000fca00078e02ff */
[----:B------:R-:W-:-:S07]  /*1a60*/  VIMNMX R4, R4, R3, !PT ;  /* 0x0000000304047248 */ /* 0x000fce0007fe0100 */
.L_x_12647:
        /* <DEDUP_REMOVED lines=44> */
.L_x_12653:
[----:B------:R-:W-:Y:S05]  /*1d30*/  BSYNC B6 ;  /* 0x0000000000067941 */ /* 0x000fea0003800000 */
.L_x_12652:
        /* <DEDUP_REMOVED lines=20> */
.L_x_12655:
[----:B------:R-:W-:Y:S05]  /*1e80*/  BSYNC B6 ;  /* 0x0000000000067941 */ /* 0x000fea0003800000 */
.L_x_12654:
        /* <DEDUP_REMOVED lines=8> */
[----:B------:R-:W-:Y:S01]  /*1f10*/  SHF.R.S32.HI R11, RZ, 0x1f, R122 ;  /* 0x0000001fff0b7819 */ /* 0x000fe2000001147a */
[C---:B------:R-:W-:Y:S02]  /*1f20*/  VIADD R60, R22.reuse, 0x20 ;  /* 0x00000020163c7836 */ /* 0x040fe40000000000 */
[----:B------:R-:W2:Y:S08]  /*1f30*/  LDC R35, c[0x0][0x3f4] ;  /* 0x0000fd00ff237b82 */ /* 0x000eb00000000800 */
[----:B------:R-:W3:Y:S01]  /*1f40*/  @P0 LDC.64 R4, c[0x0][0xaf0] ;  /* 0x0002bc00ff040b82 */ /* 0x000ee20000000a00 */
[----:B------:R-:W-:-:S07]  /*1f50*/  VIADD R10, R22, 0xc0 ;  /* 0x000000c0160a7836 */ /* 0x000fce0000000000 */
[----:B------:R-:W4:Y:S08]  /*1f60*/  LDC.64 R52, c[0x0][0x408] ;  /* 0x00010200ff347b82 */ /* 0x000f300000000a00 */
[----:B------:R-:W2:Y:S01]  /*1f70*/  LDC.64 R48, c[0x0][0x3f8] ;  /* 0x0000fe00ff307b82 */ /* 0x000ea20000000a00 */
        /* <DEDUP_REMOVED lines=8> */
[----:B------:R-:W-:Y:S01]  /*2000*/  VIADD R61, R22, 0x80 ;  /* 0x00000080163d7836 */ /* 0x000fe20000000000 */
[----:B------:R-:W-:Y:S01]  /*2010*/  ISETP.NE.AND P6, PT, R20, 0x1, PT ;  /* 0x000000011400780c */ /* 0x000fe20003fc5270 */
[----:B------:R-:W-:Y:S01]  /*2020*/  IMAD R3, R54, R9, R0 ;  /* 0x0000000936037224 */ /* 0x000fe200078e0200 */
[----:B------:R-:W-:Y:S01]  /*2030*/  SHF.R.S32.HI R155, RZ, 0x1f, R154 ;  /* 0x0000001fff9b7819 */ /* 0x000fe2000001149a */
[----:B------:R-:W-:Y:S01]  /*2040*/  VIADD R62, R22, 0xa0 ;  /* 0x000000a0163e7836 */ /* 0x000fe20000000000 */
[----:B-----5:R-:W-:Y:S01]  /*2050*/  SHF.R.S32.HI R63, RZ, 0x1f, R2 ;  /* 0x0000001fff3f7819 */ /* 0x020fe20000011402 */
[----:B------:R-:W-:Y:S01]  /*2060*/  IMAD.IADD R7, R7, 0x1, R3 ;  /* 0x0000000107077824 */ /* 0x000fe200078e0203 */
[----:B------:R-:W-:Y:S01]  /*2070*/  SHF.L.U64.HI R64, R8, 0x6, R9 ;  /* 0x0000000608407819 */ /* 0x000fe20000010209 */
[----:B------:R-:W-:Y:S01]  /*2080*/  IMAD R3, R11, UR4, RZ ;  /* 0x000000040b037c24 */ /* 0x000fe2000f8e02ff */
[----:B--2---:R-:W-:Y:S01]  /*2090*/  SHF.L.U64.HI R66, R48, 0x6, R49 ;  /* 0x0000000630427819 */ /* 0x004fe20000010231 */
[----:B---3--:R-:W-:Y:S01]  /*20a0*/  IMAD.WIDE.U32 R4, R122, UR4, R6 ;  /* 0x000000047a047c25 */ /* 0x008fe2000f8e0006 */
[----:B----4-:R-:W-:-:S03]  /*20b0*/  SHF.L.U64.HI R68, R52, 0x6, R53 ;  /* 0x0000000634447819 */ /* 0x010fc60000010235 */
[----:B------:R-:W-:Y:S01]  /*20c0*/  IMAD R3, R122, UR5, R3 ;  /* 0x000000057a037c24 */ /* 0x000fe2000f8e0203 */
[----:B------:R-:W-:Y:S01]  /*20d0*/  ULDC.64 UR4, c[0x0][0x310] ;  /* 0x0000c40000047ab9 */ /* 0x000fe20000000a00 */
[----:B------:R-:W-:-:S04]  /*20e0*/  IMAD.WIDE.U32 R6, R153, R8, R22 ;  /* 0x0000000899067225 */ /* 0x000fc800078e0016 */
[----:B------:R-:W-:Y:S02]  /*20f0*/  IMAD.IADD R5, R5, 0x1, R3 ;  /* 0x0000000105057824 */ /* 0x000fe400078e0203 */
[----:B------:R-:W-:Y:S02]  /*2100*/  IMAD R20, R159, R52, RZ ;  /* 0x000000349f147224 */ /* 0x000fe400078e02ff */
[----:B------:R-:W-:Y:S02]  /*2110*/  IMAD.MOV.U32 R70, RZ, RZ, 0x20 ;  /* 0x00000020ff467424 */ /* 0x000fe400078e00ff */
[----:B------:R-:W-:Y:S02]  /*2120*/  IMAD R33, R153, R53, R20 ;  /* 0x0000003599217224 */ /* 0x000fe400078e0214 */
[----:B------:R-:W-:Y:S02]  /*2130*/  IMAD.SHL.U32 R65, R8, 0x40, RZ ;  /* 0x0000004008417824 */ /* 0x000fe400078e00ff */
[----:B------:R-:W-:-:S02]  /*2140*/  IMAD R75, R49, 0x60, RZ ;  /* 0x00000060314b7824 */ /* 0x000fc400078e02ff */
[----:B------:R-:W-:Y:S02]  /*2150*/  IMAD.SHL.U32 R67, R48, 0x40, RZ ;  /* 0x0000004030437824 */ /* 0x000fe400078e00ff */
[----:B------:R-:W-:Y:S02]  /*2160*/  IMAD.U32 R71, RZ, RZ, UR38 ;  /* 0x00000026ff477e24 */ /* 0x000fe4000f8e00ff */
[----:B------:R-:W-:Y:S02]  /*2170*/  IMAD.SHL.U32 R69, R52, 0x40, RZ ;  /* 0x0000004034457824 */ /* 0x000fe400078e00ff */
[----:B------:R-:W-:Y:S01]  /*2180*/  IMAD.SHL.U32 R72, R35, 0x2, RZ ;  /* 0x0000000223487824 */ /* 0x000fe200078e00ff */
[----:B------:R-:W-:Y:S02]  /*2190*/  LOP3.LUT R71, R71, 0x1, RZ, 0xfc, !PT ;  /* 0x0000000147477812 */ /* 0x000fe400078efcff */
[----:B------:R-:W-:Y:S02]  /*21a0*/  SHF.R.S32.HI R0, RZ, 0x1f, R123 ;  /* 0x0000001fff007819 */ /* 0x000fe4000001147b */
[----:B------:R-:W-:-:S02]  /*21b0*/  SEL R123, R123, RZ, !P0 ;  /* 0x000000ff7b7b7207 */ /* 0x000fc40004000000 */
[----:B------:R-:W-:-:S03]  /*21c0*/  SEL R14, R0, RZ, !P0 ;  /* 0x000000ff000e7207 */ /* 0x000fc60004000000 */
[----:B------:R-:W-:-:S04]  /*21d0*/  IMAD.WIDE.U32 R4, R123, UR4, R4 ;  /* 0x000000047b047c25 */ /* 0x000fc8000f8e0004 */
[----:B------:R-:W-:-:S04]  /*21e0*/  IMAD R0, R14, UR4, RZ ;  /* 0x000000040e007c24 */ /* 0x000fc8000f8e02ff */
[----:B------:R-:W-:Y:S01]  /*21f0*/  IMAD R59, R123, UR5, R0 ;  /* 0x000000057b3b7c24 */ /* 0x000fe2000f8e0200 */
[----:B------:R-:W-:Y:S05]  /*2200*/  @!P6 WARPSYNC.ALL ;  /* 0x000000000000e948 */ /* 0x000fea0003800000 */
[----:B------:R-:W-:Y:S01]  /*2210*/  ULDC UR4, c[0x0][0x320] ;  /* 0x0000c80000047ab9 */ /* 0x000fe20000000800 */
[----:B------:R-:W-:Y:S01]  /*2220*/  IMAD R0, R159, R8, RZ ;  /* 0x000000089f007224 */ /* 0x000fe200078e02ff */
[----:B------:R-:W-:Y:S01]  /*2230*/  @!P6 BAR.SYNC.DEFER_BLOCKING 0x9, 0x100 ;  /* 0x024400000000eb1d */ /* 0x000fe20000010000 */
[----:B------:R-:W-:Y:S01]  /*2240*/  ISETP.GE.AND P1, PT, R60, UR4, PT ;  /* 0x000000043c007c0c */ /* 0x000fe2000bf26270 */
[----:B------:R-:W-:Y:S01]  /*2250*/  IMAD.IADD R59, R5, 0x1, R59 ;  /* 0x00000001053b7824 */ /* 0x000fe200078e023b */
[----:B------:R-:W-:Y:S01]  /*2260*/  ISETP.GE.AND P0, PT, R22, UR4, PT ;  /* 0x0000000416007c0c */ /* 0x000fe2000bf06270 */
[----:B------:R-:W-:Y:S01]  /*2270*/  IMAD R57, R153, R9, R0 ;  /* 0x0000000999397224 */ /* 0x000fe200078e0200 */
[----:B------:R-:W-:Y:S01]  /*2280*/  SEL R3, RZ, 0xffffffff, P1 ;  /* 0xffffffffff037807 */ /* 0x000fe20000800000 */
[----:B------:R-:W-:Y:S01]  /*2290*/  ULDC.64 UR6, c[0x0][0x330] ;  /* 0x0000cc0000067ab9 */ /* 0x000fe20000000a00 */
[----:B------:R-:W-:Y:S01]  /*22a0*/  IADD3 R58, P1, R4, R6, RZ ;  /* 0x00000006043a7210 */ /* 0x000fe20007f3e0ff */
[----:B------:R-:W-:Y:S01]  /*22b0*/  VIADD R6, R22, 0xe0 ;  /* 0x000000e016067836 */ /* 0x000fe20000000000 */
[----:B------:R-:W-:Y:S01]  /*22c0*/  SEL R0, RZ, 0x1, P0 ;  /* 0x00000001ff007807 */ /* 0x000fe20000000000 */
[----:B------:R-:W-:Y:S01]  /*22d0*/  IMAD.SHL.U32 R3, R3, 0x2, RZ ;  /* 0x0000000203037824 */ /* 0x000fe200078e00ff */
[----:B------:R-:W-:Y:S01]  /*22e0*/  IADD3.X R57, R59, R7, R57, P1, !PT ;  /* 0x000000073b397210 */ /* 0x000fe20000ffe439 */
[----:B------:R-:W-:Y:S01]  /*22f0*/  IMAD R7, R11, UR6, RZ ;  /* 0x000000060b077c24 */ /* 0x000fe2000f8e02ff */
[----:B------:R-:W-:-:S02]  /*2300*/  ISETP.GE.AND P1, PT, R10, UR4, PT ;  /* 0x000000040a007c0c */ /* 0x000fc4000bf26270 */
[----:B------:R-:W-:Y:S01]  /*2310*/  LOP3.LUT R10, R3, 0x2, R0, 0xe2, !PT ;  /* 0x00000002030a7812 */ /* 0x000fe200078ee200 */
[----:B------:R-:W-:Y:S01]  /*2320*/  VIADD R3, R22, 0x40 ;  /* 0x0000004016037836 */ /* 0x000fe20000000000 */
[----:B------:R-:W-:Y:S01]  /*2330*/  ISETP.GE.AND P3, PT, R6, UR4, PT ;  /* 0x0000000406007c0c */ /* 0x000fe2000bf66270 */
[----:B------:R-:W-:Y:S01]  /*2340*/  VIADD R0, R22, 0x60 ;  /* 0x0000006016007836 */ /* 0x000fe20000000000 */
[----:B------:R-:W-:Y:S01]  /*2350*/  SEL R20, RZ, 0x40, P1 ;  /* 0x00000040ff147807 */ /* 0x000fe20000800000 */
[C---:B------:R-:W-:Y:S01]  /*2360*/  IMAD R13, R122.reuse, UR7, R7 ;  /* 0x000000077a0d7c24 */ /* 0x040fe2000f8e0207 */
[----:B------:R-:W-:Y:S01]  /*2370*/  ISETP.GE.AND P0, PT, R3, UR4, PT ;  /* 0x0000000403007c0c */ /* 0x000fe2000bf06270 */
[----:B------:R-:W-:Y:S01]  /*2380*/  IMAD.WIDE.U32 R6, R122, UR6, R22 ;  /* 0x000000067a067c25 */ /* 0x000fe2000f8e0016 */
[----:B------:R-:W-:Y:S01]  /*2390*/  ISETP.GE.AND P2, PT, R0, UR4, PT ;  /* 0x0000000400007c0c */ /* 0x000fe2000bf46270 */
[----:B------:R-:W-:Y:S01]  /*23a0*/  ULDC.64 UR6, c[0x0][0x338] ;  /* 0x0000ce0000067ab9 */ /* 0x000fe20000000a00 */
[----:B------:R-:W-:Y:S01]  /*23b0*/  SEL R11, RZ, 0x4, P0 ;  /* 0x00000004ff0b7807 */ /* 0x000fe20000000000 */
[----:B------:R-:W-:Y:S01]  /*23c0*/  IMAD.IADD R7, R7, 0x1, R13 ;  /* 0x0000000107077824 */ /* 0x000fe200078e020d */
[----:B------:R-:W-:Y:S01]  /*23d0*/  SEL R12, RZ, 0x8, P2 ;  /* 0x00000008ff0c7807 */ /* 0x000fe20001000000 */
[----:B------:R-:W-:Y:S01]  /*23e0*/  IMAD R13, R14, UR6, RZ ;  /* 0x000000060e0d7c24 */ /* 0x000fe2000f8e02ff */
[----:B------:R-:W-:Y:S01]  /*23f0*/  ISETP.GE.AND P0, PT, R61, UR4, PT ;  /* 0x000000043d007c0c */ /* 0x000fe2000bf06270 */
[----:B------:R-:W-:Y:S01]  /*2400*/  IMAD.WIDE.U32 R14, R153, R48, R22 ;  /* 0x00000030990e7225 */ /* 0x000fe200078e0016 */
[----:B------:R-:W-:-:S02]  /*2410*/  LOP3.LUT R10, R12, R10, R11, 0xfe, !PT ;  /* 0x0000000a0c0a7212 */ /* 0x000fc400078efe0b */
[----:B------:R-:W-:Y:S01]  /*2420*/  SEL R11, RZ, 0x10, P0 ;  /* 0x00000010ff0b7807 */ /* 0x000fe20000000000 */
[C---:B------:R-:W-:Y:S01]  /*2430*/  IMAD R85, R123.reuse, UR7, R13 ;  /* 0x000000077b557c24 */ /* 0x040fe2000f8e020d */
[----:B------:R-:W-:Y:S01]  /*2440*/  ISETP.GE.AND P0, PT, R22, R35, PT ;  /* 0x000000231600720c */ /* 0x000fe20003f06270 */
[----:B------:R-:W-:Y:S01]  /*2450*/  IMAD.WIDE.U32 R6, R123, UR6, R6 ;  /* 0x000000067b067c25 */ /* 0x000fe2000f8e0006 */
[----:B------:R-:W-:Y:S01]  /*2460*/  ISETP.GE.AND P2, PT, R62, UR4, PT ;  /* 0x000000043e007c0c */ /* 0x000fe2000bf46270 */
[----:B------:R-:W-:Y:S01]  /*2470*/  ULDC UR4, c[0x0][0x2f4] ;  /* 0x0000bd0000047ab9 */ /* 0x000fe20000000800 */
[----:B------:R-:W-:Y:S01]  /*2480*/  SEL R29, R35, RZ, P0 ;  /* 0x000000ff231d7207 */ /* 0x000fe20000000000 */
[----:B------:R-:W-:Y:S01]  /*2490*/  IMAD.IADD R85, R7, 0x1, R85 ;  /* 0x0000000107557824 */ /* 0x000fe200078e0255 */
[----:B------:R-:W-:Y:S02]  /*24a0*/  SEL R12, RZ, 0x20, P2 ;  /* 0x00000020ff0c7807 */ /* 0x000fe40001000000 */
[----:B------:R-:W-:Y:S01]  /*24b0*/  LOP3.LUT P1, RZ, R227, 0x4, RZ, 0xc0, !PT ;  /* 0x00000004e3ff7812 */ /* 0x000fe2000782c0ff */
[----:B------:R-:W-:Y:S01]  /*24c0*/  IMAD.IADD R29, R22, 0x1, R29 ;  /* 0x00000001161d7824 */ /* 0x000fe200078e021d */
[----:B------:R-:W-:Y:S01]  /*24d0*/  LOP3.LUT R21, R12, R10, R11, 0xfe, !PT ;  /* 0x0000000a0c157212 */ /* 0x000fe200078efe0b */
[----:B------:R-:W-:Y:S01]  /*24e0*/  IMAD R10, R159, R48, RZ ;  /* 0x000000309f0a7224 */ /* 0x000fe200078e02ff */
[C---:B------:R-:W-:Y:S01]  /*24f0*/  IADD3 R54, P2, R153.reuse, R54, RZ ;  /* 0x0000003699367210 */ /* 0x040fe20007f5e0ff */
[----:B------:R-:W-:Y:S01]  /*2500*/  IMAD.WIDE.U32 R12, R153, R52, R154 ;  /* 0x00000034990c7225 */ /* 0x000fe200078e009a */
[----:B------:R-:W-:-:S02]  /*2510*/  LOP3.LUT R87, R21, R20, RZ, 0xfc, !PT ;  /* 0x0000001415577212 */ /* 0x000fc400078efcff */
[----:B------:R-:W-:Y:S01]  /*2520*/  SHF.R.S32.HI R20, RZ, 0x1f, R29 ;  /* 0x0000001fff147819 */ /* 0x000fe2000001141d */
[----:B------:R-:W-:Y:S01]  /*2530*/  IMAD R31, R153, R49, R10 ;  /* 0x00000031991f7224 */ /* 0x000fe200078e020a */
[----:B------:R-:W-:Y:S01]  /*2540*/  SEL R70, R70, 0xffffffe0, !P1 ;  /* 0xffffffe046467807 */ /* 0x000fe20004800000 */
[----:B------:R-:W-:Y:S01]  /*2550*/  IMAD.IADD R13, R13, 0x1, R33 ;  /* 0x000000010d0d7824 */ /* 0x000fe200078e0221 */
[----:B------:R-:W-:Y:S01]  /*2560*/  LEA.HI R29, R20, R29, RZ, 0x3 ;  /* 0x0000001d141d7211 */ /* 0x000fe200078f18ff */
[-C--:B------:R-:W-:Y:S01]  /*2570*/  IMAD R20, R63, R48.reuse, RZ ;  /* 0x000000303f147224 */ /* 0x080fe200078e02ff */
[----:B------:R-:W-:Y:S01]  /*2580*/  SEL R86, RZ, 0xffffff80, P3 ;  /* 0xffffff80ff567807 */ /* 0x000fe20001800000 */
[----:B------:R-:W-:Y:S01]  /*2590*/  IMAD.IADD R15, R31, 0x1, R15 ;  /* 0x000000011f0f7824 */ /* 0x000fe200078e020f */
[----:B------:R-:W-:Y:S01]  /*25a0*/  LOP3.LUT R81, R29, 0xfffffff8, RZ, 0xc0, !PT ;  /* 0xfffffff81d517812 */ /* 0x000fe200078ec0ff */
[----:B------:R-:W-:Y:S01]  /*25b0*/  IMAD.WIDE.U32 R10, R153, R48, R154 ;  /* 0x00000030990a7225 */ /* 0x000fe200078e009a */
[----:B------:R-:W-:-:S02]  /*25c0*/  LOP3.LUT R86, R87, 0x80, R86, 0xc8, !PT ;  /* 0x0000008057567812 */ /* 0x000fc400078ec856 */
[----:B------:R-:W-:Y:S01]  /*25d0*/  SHF.R.S32.HI R80, RZ, 0x3, R29 ;  /* 0x00000003ff507819 */ /* 0x000fe2000001141d */
[C---:B------:R-:W-:Y:S01]  /*25e0*/  IMAD R33, R2.reuse, R49, R20 ;  /* 0x0000003102217224 */ /* 0x040fe200078e0214 */
[----:B------:R-:W-:Y:S01]  /*25f0*/  SHF.R.S32.HI R82, RZ, 0x1f, R81 ;  /* 0x0000001fff527819 */ /* 0x000fe20000011451 */
[----:B------:R-:W-:Y:S01]  /*2600*/  IMAD.WIDE.U32 R20, R2, R48, R14 ;  /* 0x0000003002147225 */ /* 0x000fe200078e000e */
[----:B------:R-:W-:Y:S02]  /*2610*/  ISETP.GE.AND P1, PT, R22, UR4, PT ;  /* 0x0000000416007c0c */ /* 0x000fe4000bf26270 */
[----:B------:R-:W-:Y:S01]  /*2620*/  LOP3.LUT R87, R87, 0x40, RZ, 0xc0, !PT ;  /* 0x0000004057577812 */ /* 0x000fe200078ec0ff */
[-C--:B------:R-:W-:Y:S01]  /*2630*/  IMAD.WIDE.U32 R50, R2, R52.reuse, R12 ;  /* 0x0000003402327225 */ /* 0x080fe200078e000c */
[--C-:B------:R-:W-:Y:S02]  /*2640*/  LOP3.LUT R12, R166, 0x38, R29.reuse, 0xf8, !PT ;  /* 0x00000038a60c7812 */ /* 0x100fe400078ef81d */
[----:B------:R-:W-:Y:S01]  /*2650*/  LOP3.LUT R13, R172, 0x38, R29, 0xf8, !PT ;  /* 0x00000038ac0d7812 */ /* 0x000fe200078ef81d */
[----:B------:R-:W-:Y:S01]  /*2660*/  IMAD.IADD R11, R11, 0x1, R31 ;  /* 0x000000010b0b7824 */ /* 0x000fe200078e021f */
[----:B------:R-:W-:Y:S01]  /*2670*/  LOP3.LUT R12, R12, R173, RZ, 0x3c, !PT ;  /* 0x000000ad0c0c7212 */ /* 0x000fe200078e3cff */
[----:B------:R-:W-:Y:S01]  /*2680*/  IMAD R14, R63, R52, RZ ;  /* 0x000000343f0e7224 */ /* 0x000fe200078e02ff */
[----:B------:R-:W-:Y:S01]  /*2690*/  LOP3.LUT R84, R13, R174, RZ, 0x3c, !PT ;  /* 0x000000ae0d547212 */ /* 0x000fe200078e3cff */
[----:B------:R-:W-:-:S02]  /*26a0*/  IMAD R31, R9, 0x60, RZ ;  /* 0x00000060091f7824 */ /* 0x000fc400078e02ff */
[----:B------:R-:W-:-:S04]  /*26b0*/  IMAD.WIDE.U32 R10, R2, R48, R10 ;  /* 0x00000030020a7225 */ /* 0x000fc800078e000a */
[----:B------:R-:W-:Y:S02]  /*26c0*/  IMAD R15, R53, 0x60, RZ ;  /* 0x00000060350f7824 */ /* 0x000fe400078e02ff */
[----:B------:R-:W-:Y:S02]  /*26d0*/  IMAD R79, R2, R53, R14 ;  /* 0x00000035024f7224 */ /* 0x000fe400078e020e */
        /* <DEDUP_REMOVED lines=13> */
[----:B------:R-:W-:-:S07]  /*27b0*/  IMAD.IADD R84, R175, 0x1, R84 ;  /* 0x00000001af547824 */ /* 0x000fce00078e0254 */
.L_x_12707:
[----:B0-----:R-:W0:Y:S01]  /*27c0*/  LDC.64 R90, c[0x0][0x2e8] ;  /* 0x0000ba00ff5a7b82 */ /* 0x001e220000000a00 */
        /* <DEDUP_REMOVED lines=19> */
[----:B------:R-:W-:Y:S02]  /*2900*/  LEA.HI.X R33, R12, R91, R13, 0x1, P3 ;  /* 0x0000005b0c217211 */ /* 0x000fe400018f0c0d */
[----:B-1----:R-:W-:Y:S02]  /*2910*/  ISETP.GE.AND P3, PT, R95, 0x1, PT ;  /* 0x000000015f00780c */ /* 0x002fe40003f66270 */
[----:B------:R-:W-:Y:S02]  /*2920*/  ISETP.GT.AND P4, PT, R26, R27, PT ;  /* 0x0000001b1a00720c */ /* 0x000fe40003f84270 */
[----:B------:R-:W-:Y:S02]  /*2930*/  LEA.HI.X R35, R14, R91, R15, 0x1, P5 ;  /* 0x0000005b0e237211 */ /* 0x000fe400028f0c0f */
[----:B------:R-:W-:-:S07]  /*2940*/  P2R R89, PR, RZ, 0x10 ;  /* 0x00000010ff597803 */ /* 0x000fce0000000000 */
[----:B------:R-:W-:Y:S05]  /*2950*/  @!P3 BRA `(.L_x_12657) ;  /* 0x0000002800dcb947 */ /* 0x000fea0003800000 */
[----:B------:R-:W-:Y:S01]  /*2960*/  ULDC.U8 UR4, c[0x0][0x410] ;  /* 0x0001040000047ab9 */ /* 0x000fe20000000000 */
[-C--:B------:R-:W-:Y:S01]  /*2970*/  IMAD R13, R75, R26.reuse, RZ ;  /* 0x0000001a4b0d7224 */ /* 0x080fe200078e02ff */
[----:B------:R-:W-:Y:S01]  /*2980*/  ISETP.NE.AND P3, PT, RZ, UR4, PT ;  /* 0x00000004ff007c0c */ /* 0x000fe2000bf65270 */
[----:B------:R-:W-:Y:S02]  /*2990*/  IMAD R15, R76, R26, RZ ;  /* 0x0000001a4c0f7224 */ /* 0x000fe400078e02ff */
[----:B------:R-:W-:Y:S02]  /*29a0*/  IMAD R98, R26, -0x60, R56 ;  /* 0xffffffa01a627824 */ /* 0x000fe400078e0238 */
[C---:B------:R-:W-:Y:S02]  /*29b0*/  IMAD R13, R28.reuse, R48, R13 ;  /* 0x000000301c0d7224 */ /* 0x040fe400078e020d */
[----:B------:R-:W-:Y:S01]  /*29c0*/  IMAD R15, R28, R52, R15 ;  /* 0x000000341c0f7224 */ /* 0x000fe200078e020f */
[----:B------:R-:W-:Y:S01]  /*29d0*/  VIMNMX R98, R98, 0x60, PT ;  /* 0x0000006062627848 */ /* 0x000fe20003fe0100 */
[----:B------:R-:W-:-:S04]  /*29e0*/  IMAD.WIDE.U32 R42, R48, R26, RZ ;  /* 0x0000001a302a7225 */ /* 0x000fc800078e00ff */
        /* <DEDUP_REMOVED lines=32> */
.L_x_12660:
[----:B------:R-:W-:Y:S05]  /*2bf0*/  BSYNC B1 ;  /* 0x0000000000017941 */ /* 0x000fea0003800000 */
.L_x_12659:
[----:B------:R-:W-:Y:S01]  /*2c00*/  ISETP.GE.AND P5, PT, R156, R98, PT ;  /* 0x000000629c00720c */ /* 0x000fe20003fa6270 */
[----:B------:R-:W-:Y:S01]  /*2c10*/  BSSY B1, `(.L_x_12661) ;  /* 0x000001b000017945 */ /* 0x000fe20003800000 */
[----:B------:R-:W-:Y:S02]  /*2c20*/  CS2R R36, SRZ ;  /* 0x0000000000247805 */ /* 0x000fe4000001ff00 */
        /* <DEDUP_REMOVED lines=9> */
[----:B0-----:R-:W-:Y:S02]  /*2cc0*/  IADD3.X R13, R77, R97, R66, P3, P6 ;  /* 0x000000614d0d7210 */ /* 0x001fe40001fec442 */
        /* <DEDUP_REMOVED lines=15> */
.L_x_12662:
[----:B------:R-:W-:Y:S05]  /*2dc0*/  BSYNC B1 ;  /* 0x0000000000017941 */ /* 0x000fea0003800000 */
.L_x_12661:
[----:B01----:R-:W-:Y:S01]  /*2dd0*/  IMAD.MOV.U32 R12, RZ, RZ, R92 ;  /* 0x000000ffff0c7224 */ /* 0x003fe200078e005c */
[----:B------:R-:W-:Y:S01]  /*2de0*/  PRMT R41, R41, 0x5410, R100 ;  /* 0x0000541029297816 */ /* 0x000fe20000000064 */
[----:B------:R-:W-:Y:S01]  /*2df0*/  IMAD.MOV.U32 R13, RZ, RZ, R93 ;  /* 0x000000ffff0d7224 */ /* 0x000fe200078e005d */
        /* <DEDUP_REMOVED lines=24> */
[----:B------:R-:W-:Y:S02]  /*2f80*/  PRMT R42, R12, 0x7610, R42 ;  /* 0x000076100c2a7816 */ /* 0x000fe4000000002a */
[----:B------:R-:W-:Y:S02]  /*2f90*/  PRMT R43, R13, 0x5410, R14 ;  /* 0x000054100d2b7816 */ /* 0x000fe4000000000e */
[----:B------:R-:W-:Y:S01]  /*2fa0*/  PRMT R108, R108, 0x5410, R15 ;  /* 0x000054106c6c7816 */ /* 0x000fe2000000000f */
[----:B------:R-:W-:Y:S06]  /*2fb0*/  @!P3 BRA `(.L_x_12663) ;  /* 0x000000000004b947 */ /* 0x000fec0003800000 */
[----:B------:R-:W-:Y:S01]  /*2fc0*/  BPT.TRAP 0x1 ;  /* 0x000000040000795c */ /* 0x000fe20000300000 */
.L_x_12663:
[----:B------:R-:W-:Y:S01]  /*2fd0*/  IMAD R88, R152, 0x8, R144 ;  /* 0x0000000898587824 */ /* 0x000fe200078e0290 */
[----:B------:R-:W-:Y:S01]  /*2fe0*/  SHF.L.U32 R99, R157, 0x1f, RZ ;  /* 0x0000001f9d637819 */ /* 0x000fe200000006ff */
[----:B------:R-:W-:Y:S03]  /*2ff0*/  BSSY B1, `(.L_x_12664) ;  /* 0x0000003000017945 */ /* 0x000fe60003800000 */
[----:B------:R-:W0:Y:S02]  /*3000*/  SYNCS.PHASECHK.TRANS64.TRYWAIT P6, [R88+URZ+0x32490], R99 ;  /* 0x03249063580075a7 */ /* 0x000e2400080c017f */
[----:B0-----:R-:W-:Y:S05]  /*3010*/  @!P6 BRA `(.L_x_12665) ;  /* 0x00000338000ce947 */ /* 0x001fea0003800000 */
.L_x_13041:
[----:B------:R-:W-:Y:S05]  /*3020*/  BSYNC B1 ;  /* 0x0000000000017941 */ /* 0x000fea0003800000 */
.L_x_12664:
        /* <DEDUP_REMOVED lines=54> */
.L_x_12671:
[----:B------:R-:W-:Y:S05]  /*3390*/  BSYNC B3 ;  /* 0x0000000000037941 */ /* 0x000fea0003800000 */
.L_x_12670:
[----:B--2---:R1:W-:Y:S02]  /*33a0*/  STG.E.128 desc[UR42][R34.64], R12 ;  /* 0x0000000c22007986 */ /* 0x0043e4000c101d2a */
.L_x_12669:
[----:B------:R-:W-:Y:S05]  /*33b0*/  BSYNC B2 ;  /* 0x0000000000027941 */ /* 0x000fea0003800000 */
.L_x_12668:
        /* <DEDUP_REMOVED lines=51> */
.L_x_12673:
[----:B------:R-:W-:Y:S05]  /*36f0*/  BSYNC B2 ;  /* 0x0000000000027941 */ /* 0x000fea0003800000 */
.L_x_12672:
[----:B--2---:R2:W-:Y:S02]  /*3700*/  STG.E.128 desc[UR42][R34.64+0x40], R12 ;  /* 0x0000400c22007986 */ /* 0x0045e4000c101d2a */
.L_x_12667:
[----:B------:R-:W-:Y:S05]  /*3710*/  BSYNC B1 ;  /* 0x0000000000017941 */ /* 0x000fea0003800000 */
.L_x_12666:
        /* <DEDUP_REMOVED lines=53> */
.L_x_12678:
[----:B------:R-:W-:Y:S05]  /*3a70*/  BSYNC B2 ;  /* 0x0000000000027941 */ /* 0x000fea0003800000 */
.L_x_12677:
[----:B--2---:R3:W-:Y:S02]  /*3a80*/  STG.E.128 desc[UR42][R32.64], R12 ;  /* 0x0000000c20007986 */ /* 0x0047e4000c101d2a */
.L_x_12676:
[----:B------:R-:W-:Y:S05]  /*3a90*/  BSYNC B1 ;  /* 0x0000000000017941 */ /* 0x000fea0003800000 */
.L_x_12675:
        /* <DEDUP_REMOVED lines=51> */
.L_x_12680:
[----:B------:R-:W-:Y:S05]  /*3dd0*/  BSYNC B1 ;  /* 0x0000000000017941 */ /* 0x000fea0003800000 */
.L_x_12679:
[----:B--2---:R4:W-:Y:S01]  /*3de0*/  STG.E.128 desc[UR42][R32.64+0x40], R12 ;  /* 0x0000400c20007986 */ /* 0x0049e2000c101d2a */
[----:B------:R-:W-:Y:S05]  /*3df0*/  BRA `(.L_x_12674) ;  /* 0x0000001800187947 */ /* 0x000fea0003800000 */
.L_x_12658:
[-C--:B------:R-:W-:Y:S01]  /*3e00*/  ISETP.GE.AND P4, PT, R153, R98.reuse, PT ;  /* 0x000000629900720c */ /* 0x080fe20003f86270 */
[----:B------:R-:W-:Y:S01]  /*3e10*/  BSSY B1, `(.L_x_12681) ;  /* 0x0000020000017945 */ /* 0x000fe20003800000 */
[----:B------:R-:W-:Y:S02]  /*3e20*/  ISETP.GE.AND P3, PT, R156, R98, PT ;  /* 0x000000629c00720c */ /* 0x000fe40003f66270 */
[----:B------:R-:W-:Y:S02]  /*3e30*/  CS2R R34, SRZ ;  /* 0x0000000000227805 */ /* 0x000fe4000001ff00 */
[CC--:B------:R-:W-:Y:S02]  /*3e40*/  ISETP.GE.OR P4, PT, R22.reuse, R95.reuse, P4 ;  /* 0x0000005f1600720c */ /* 0x0c0fe40002786670 */
[----:B------:R-:W-:Y:S02]  /*3e50*/  CS2R R14, SRZ ;  /* 0x00000000000e7805 */ /* 0x000fe4000001ff00 */
[----:B------:R-:W-:-:S02]  /*3e60*/  ISETP.GE.OR P3, PT, R22, R95, P3 ;  /* 0x0000005f1600720c */ /* 0x000fc40001f66670 */
[----:B------:R-:W-:Y:S02]  /*3e70*/  CS2R R12, SRZ ;  /* 0x00000000000c7805 */ /* 0x000fe4000001ff00 */
[----:B------:R-:W-:Y:S02]  /*3e80*/  CS2R R30, SRZ ;  /* 0x00000000001e7805 */ /* 0x000fe4000001ff00 */
[----:B------:R-:W-:-:S03]  /*3e90*/  CS2R R28, SRZ ;  /* 0x00000000001c7805 */ /* 0x000fc6000001ff00 */
[----:B------:R-:W-:Y:S05]  /*3ea0*/  @P4 BRA `(.L_x_12682) ;  /* 0x0000000000584947 */ /* 0x000fea0003800000 */
[----:B------:R-:W-:Y:S01]  /*3eb0*/  ULDC.64 UR4, c[0x0][0x408] ;  /* 0x0001020000047ab9 */ /* 0x000fe20000000a00 */
[----:B------:R-:W-:Y:S01]  /*3ec0*/  IMAD.MOV.U32 R12, RZ, RZ, R22 ;  /* 0x000000ffff0c7224 */ /* 0x000fe200078e0016 */
[----:B------:R-:W-:Y:S01]  /*3ed0*/  ULDC.64 UR6, c[0x0][0x400] ;  /* 0x0001000000067ab9 */ /* 0x000fe20000000a00 */
[----:B------:R-:W-:Y:S02]  /*3ee0*/  IMAD R14, R159, UR4, RZ ;  /* 0x000000049f0e7c24 */ /* 0x000fe4000f8e02ff */
[----:B------:R-:W-:Y:S02]  /*3ef0*/  IMAD.MOV.U32 R13, RZ, RZ, R23 ;  /* 0x000000ffff0d7224 */ /* 0x000fe400078e0017 */
[C---:B------:R-:W-:Y:S02]  /*3f00*/  IMAD R15, R153.reuse, UR5, R14 ;  /* 0x00000005990f7c24 */ /* 0x040fe4000f8e020e */
[----:B------:R-:W-:-:S04]  /*3f10*/  IMAD.WIDE.U32 R12, R153, UR4, R12 ;  /* 0x00000004990c7c25 */ /* 0x000fc8000f8e000c */
[----:B------:R-:W-:Y:S02]  /*3f20*/  IMAD.IADD R13, R15, 0x1, R13 ;  /* 0x000000010f0d7824 */ /* 0x000fe400078e020d */
[----:B------:R-:W-:Y:S02]  /*3f30*/  IMAD R15, R63, UR4, RZ ;  /* 0x000000043f0f7c24 */ /* 0x000fe4000f8e02ff */
[----:B------:R-:W-:-:S04]  /*3f40*/  IMAD.WIDE.U32 R12, R2, UR4, R12 ;  /* 0x00000004020c7c25 */ /* 0x000fc8000f8e000c */
[----:B------:R-:W-:Y:S01]  /*3f50*/  IMAD R15, R2, UR5, R15 ;  /* 0x00000005020f7c24 */ /* 0x000fe2000f8e020f */
[----:B------:R-:W-:Y:S01]  /*3f60*/  IADD3 R14, P4, R40, R12, RZ ;  /* 0x0000000c280e7210 */ /* 0x000fe20007f9e0ff */
[----:B------:R-:W-:-:S03]  /*3f70*/  ULDC.64 UR4, c[0x0][0x3e8] ;  /* 0x0000fa0000047ab9 */ /* 0x000fc60000000a00 */
[----:B------:R-:W-:Y:S02]  /*3f80*/  IADD3.X R15, R99, R15, R13, P4, !PT ;  /* 0x0000000f630f7210 */ /* 0x000fe400027fe40d */
[----:B------:R-:W-:-:S05]  /*3f90*/  IADD3 R13, P4, R20, R42, RZ ;  /* 0x0000002a140d7210 */ /* 0x000fca0007f9e0ff */
[----:B------:R-:W-:Y:S01]  /*3fa0*/  IMAD.X R28, R97, 0x1, R78, P4 ;  /* 0x00000001611c7824 */ /* 0x000fe200020e064e */
[----:B------:R-:W-:-:S04]  /*3fb0*/  LEA R12, P4, R13, UR4, 0x1 ;  /* 0x000000040d0c7c11 */ /* 0x000fc8000f8808ff */
[----:B------:R-:W-:Y:S02]  /*3fc0*/  LEA.HI.X R13, R13, UR5, R28, 0x1, P4 ;  /* 0x000000050d0d7c11 */ /* 0x000fe4000a0f0c1c */
[----:B------:R-:W-:-:S04]  /*3fd0*/  LEA R28, P4, R14, UR6, 0x1 ;  /* 0x000000060e1c7c11 */ /* 0x000fc8000f8808ff */
[----:B------:R-:W-:Y:S02]  /*3fe0*/  LEA.HI.X R29, R14, UR7, R15, 0x1, P4 ;  /* 0x000000070e1d7c11 */ /* 0x000fe4000a0f0c0f */
[----:B------:R-:W5:Y:S04]  /*3ff0*/  LDG.E.128 R12, desc[UR42][R12.64] ;  /* 0x0000002a0c0c7981 */ /* 0x000f68000c1e1d00 */
[----:B------:R-:W5:Y:S03]  /*4000*/  LDG.E.128 R28, desc[UR42][R28.64] ;  /* 0x0000002a1c1c7981 */ /* 0x000f66000c1e1d00 */
.L_x_12682:
[----:B------:R-:W-:Y:S05]  /*4010*/  BSYNC B1 ;  /* 0x0000000000017941 */ /* 0x000fea0003800000 */
.L_x_12681:
[----:B------:R-:W-:Y:S01]  /*4020*/  BSSY B1, `(.L_x_12683) ;  /* 0x000001e000017945 */ /* 0x000fe20003800000 */
[----:B------:R-:W-:Y:S02]  /*4030*/  ISETP.GE.AND P4, PT, R22, R95, PT ;  /* 0x0000005f1600720c */ /* 0x000fe40003f86270 */
[----:B------:R-:W-:Y:S02]  /*4040*/  CS2R R32, SRZ ;  /* 0x0000000000207805 */ /* 0x000fe4000001ff00 */
[----:B------:R-:W-:Y:S01]  /*4050*/  CS2R R38, SRZ ;  /* 0x0000000000267805 */ /* 0x000fe2000001ff00 */
[----:B-----5:R-:W-:Y:S01]  /*4060*/  IMAD.MOV.U32 R45, RZ, RZ, R14 ;  /* 0x000000ffff2d7224 */ /* 0x020fe200078e000e */
[----:B------:R-:W-:Y:S01]  /*4070*/  CS2R R36, SRZ ;  /* 0x0000000000247805 */ /* 0x000fe2000001ff00 */
[----:B------:R-:W-:Y:S06]  /*4080*/  @P3 BRA `(.L_x_12684) ;  /* 0x00000000005c3947 */ /* 0x000fec0003800000 */
[----:B------:R-:W-:Y:S01]  /*4090*/  ULDC.64 UR4, c[0x0][0x408] ;  /* 0x0001020000047ab9 */ /* 0x000fe20000000a00 */
[----:B------:R-:W-:Y:S01]  /*40a0*/  IMAD.MOV.U32 R32, RZ, RZ, R22 ;  /* 0x000000ffff207224 */ /* 0x000fe200078e0016 */
[----:B------:R-:W-:Y:S01]  /*40b0*/  IADD3 R42, P3, P5, R20, R42, R67 ;  /* 0x0000002a142a7210 */ /* 0x000fe20007d7e043 */
[----:B------:R-:W-:Y:S01]  /*40c0*/  IMAD R34, R159, UR4, RZ ;  /* 0x000000049f227c24 */ /* 0x000fe2000f8e02ff */
[----:B------:R-:W-:Y:S01]  /*40d0*/  ULDC.64 UR6, c[0x0][0x400] ;  /* 0x0001000000067ab9 */ /* 0x000fe20000000a00 */
[----:B------:R-:W-:Y:S01]  /*40e0*/  IMAD.MOV.U32 R33, RZ, RZ, R23 ;  /* 0x000000ffff217224 */ /* 0x000fe200078e0017 */
[----:B------:R-:W-:Y:S01]  /*40f0*/  IADD3.X R37, R78, R97, R66, P3, P5 ;  /* 0x000000614e257210 */ /* 0x000fe20001fea442 */
[C---:B------:R-:W-:Y:S02]  /*4100*/  IMAD R35, R153.reuse, UR5, R34 ;  /* 0x0000000599237c24 */ /* 0x040fe4000f8e0222 */
[----:B------:R-:W-:-:S04]  /*4110*/  IMAD.WIDE.U32 R32, R153, UR4, R32 ;  /* 0x0000000499207c25 */ /* 0x000fc8000f8e0020 */
[----:B------:R-:W-:Y:S02]  /*4120*/  IMAD R39, R63, UR4, RZ ;  /* 0x000000043f277c24 */ /* 0x000fe4000f8e02ff */
[----:B------:R-:W-:Y:S02]  /*4130*/  IMAD.IADD R33, R35, 0x1, R33 ;  /* 0x0000000123217824 */ /* 0x000fe400078e0221 */
[C---:B------:R-:W-:Y:S02]  /*4140*/  IMAD R39, R2.reuse, UR5, R39 ;  /* 0x0000000502277c24 */ /* 0x040fe4000f8e0227 */
[----:B------:R-:W-:Y:S01]  /*4150*/  IMAD.WIDE.U32 R32, R2, UR4, R32 ;  /* 0x0000000402207c25 */ /* 0x000fe2000f8e0020 */
[----:B------:R-:W-:-:S03]  /*4160*/  ULDC.64 UR4, c[0x0][0x3e8] ;  /* 0x0000fa0000047ab9 */ /* 0x000fc60000000a00 */
[----:B------:R-:W-:Y:S01]  /*4170*/  IMAD.IADD R35, R39, 0x1, R33 ;  /* 0x0000000127237824 */ /* 0x000fe200078e0221 */
[----:B------:R-:W-:-:S04]  /*4180*/  IADD3 R40, P3, P5, R32, R40, R69 ;  /* 0x0000002820287210 */ /* 0x000fc80007d7e045 */
[----:B------:R-:W-:Y:S02]  /*4190*/  IADD3.X R35, R35, R99, R68, P3, P5 ;  /* 0x0000006323237210 */ /* 0x000fe40001fea444 */
[----:B------:R-:W-:-:S04]  /*41a0*/  LEA R32, P3, R42, UR4, 0x1 ;  /* 0x000000042a207c11 */ /* 0x000fc8000f8608ff */
[----:B------:R-:W-:Y:S02]  /*41b0*/  LEA.HI.X R33, R42, UR5, R37, 0x1, P3 ;  /* 0x000000052a217c11 */ /* 0x000fe400098f0c25 */
[----:B------:R-:W-:-:S04]  /*41c0*/  LEA R36, P3, R40, UR6, 0x1 ;  /* 0x0000000628247c11 */ /* 0x000fc8000f8608ff */
[----:B------:R-:W-:Y:S02]  /*41d0*/  LEA.HI.X R37, R40, UR7, R35, 0x1, P3 ;  /* 0x0000000728257c11 */ /* 0x000fe400098f0c23 */
[----:B------:R-:W5:Y:S04]  /*41e0*/  LDG.E.128 R32, desc[UR42][R32.64] ;  /* 0x0000002a20207981 */ /* 0x000f68000c1e1d00 */
[----:B------:R-:W5:Y:S03]  /*41f0*/  LDG.E.128 R36, desc[UR42][R36.64] ;  /* 0x0000002a24247981 */ /* 0x000f66000c1e1d00 */
.L_x_12684:
[----:B------:R-:W-:Y:S05]  /*4200*/  BSYNC B1 ;  /* 0x0000000000017941 */ /* 0x000fea0003800000 */
.L_x_12683:
        /* <DEDUP_REMOVED lines=34> */
.L_x_12685:
        /* <DEDUP_REMOVED lines=9> */
.L_x_13042:
[----:B------:R-:W-:Y:S05]  /*44c0*/  BSYNC B1 ;  /* 0x0000000000017941 */ /* 0x000fea0003800000 */
.L_x_12686:
        /* <DEDUP_REMOVED lines=14> */
[----:B------:R-:W-:Y:S02]  /*45b0*/  IMAD.SHL.U32 R105, R41, 0x8, RZ ;  /* 0x0000000829697824 */ /* 0x000fe400078e00ff */
[----:B------:R-:W-:-:S03]  /*45c0*/  IMAD R41, R152, 0x1800, R83 ;  /* 0x0000180098297824 */ /* 0x000fc600078e0253 */
[----:B------:R-:W-:Y:S01]  /*45d0*/  LOP3.LUT R40, R166, 0x38, R105, 0xf8, !PT ;  /* 0x00000038a6287812 */ /* 0x000fe200078ef869 */
[----:B------:R-:W-:-:S03]  /*45e0*/  IMAD R41, R41, 0x2, R144 ;  /* 0x0000000229297824 */ /* 0x000fc600078e0290 */
        /* <DEDUP_REMOVED lines=10> */
[----:B------:R-:W-:Y:S01]  /*4690*/  SHF.R.U64 R117, R14, 0x10, R15 ;  /* 0x000000100e757819 */ /* 0x000fe2000000120f */
[----:B-1----:R-:W-:Y:S01]  /*46a0*/  IMAD.U32 R14, R41, 0x10000, RZ ;  /* 0x00010000290e7824 */ /* 0x002fe200078e00ff */
[----:B------:R-:W-:Y:S01]  /*46b0*/  PRMT R115, R122, 0x5410, R115 ;  /* 0x000054107a737816 */ /* 0x000fe20000000073 */
[----:B------:R-:W-:Y:S01]  /*46c0*/  IMAD.U32 R122, R120, 0x10000, RZ ;  /* 0x00010000787a7824 */ /* 0x000fe200078e00ff */
[--C-:B------:R-:W-:Y:S01]  /*46d0*/  SHF.R.U64 R123, R30, 0x10, R31.reuse ;  /* 0x000000101e7b7819 */ /* 0x100fe2000000121f */
[----:B--2---:R-:W-:Y:S01]  /*46e0*/  IMAD.U32 R30, R44, 0x10000, RZ ;  /* 0x000100002c1e7824 */ /* 0x004fe200078e00ff */
[----:B------:R-:W-:Y:S01]  /*46f0*/  SHF.R.U32.HI R124, RZ, 0x10, R31 ;  /* 0x00000010ff7c7819 */ /* 0x000fe2000001161f */
[----:B------:R-:W-:Y:S01]  /*4700*/  IMAD.U32 R31, R45, 0x10000, RZ ;  /* 0x000100002d1f7824 */ /* 0x000fe200078e00ff */
[----:B------:R-:W-:Y:S01]  /*4710*/  PRMT R117, R116, 0x5410, R117 ;  /* 0x0000541074757816 */ /* 0x000fe20000000075 */
[----:B------:R-:W-:Y:S01]  /*4720*/  IMAD.U32 R116, R115, 0x10000, RZ ;  /* 0x0001000073747824 */ /* 0x000fe200078e00ff */
[----:B------:R-:W-:-:S02]  /*4730*/  SHF.R.U32.HI R118, RZ, 0x10, R15 ;  /* 0x00000010ff767819 */ /* 0x000fc4000001160f */
[----:B------:R-:W-:Y:S01]  /*4740*/  PRMT R123, R125, 0x5410, R123 ;  /* 0x000054107d7b7816 */ /* 0x000fe2000000007b */
[----:B------:R-:W-:Y:S01]  /*4750*/  FMUL.FTZ R125, R31, R122 ;  /* 0x0000007a1f7d7220 */ /* 0x000fe20000410000 */
        /* <DEDUP_REMOVED lines=8> */
[----:B------:R-:W-:Y:S01]  /*47e0*/  PRMT R118, R106, 0x5432, R118 ;  /* 0x000054326a767816 */ /* 0x000fe20000000076 */
[----:B------:R-:W-:Y:S01]  /*47f0*/  IMAD.U32 R28, R43, 0x10000, RZ ;  /* 0x000100002b1c7824 */ /* 0x000fe200078e00ff */
[----:B------:R-:W-:-:S02]  /*4800*/  PRMT R124, R108, 0x5432, R124 ;  /* 0x000054326c7c7816 */ /* 0x000fc4000000007c */
[----:B------:R-:W-:Y:S01]  /*4810*/  PRMT R119, R126, 0x5410, R119 ;  /* 0x000054107e777816 */ /* 0x000fe20000000077 */
[----:B------:R-:W-:Y:S01]  /*4820*/  FMUL.FTZ R126, R41, R120 ;  /* 0x00000078297e7220 */ /* 0x000fe20000410000 */
[----:B------:R-:W-:Y:S01]  /*4830*/  LOP3.LUT R116, R115, 0xffff0000, RZ, 0xc0, !PT ;  /* 0xffff000073747812 */ /* 0x000fe200078ec0ff */
[----:B------:R-:W-:Y:S01]  /*4840*/  IMAD.U32 R31, R124, 0x10000, RZ ;  /* 0x000100007c1f7824 */ /* 0x000fe200078e00ff */
[----:B------:R-:W-:Y:S01]  /*4850*/  SHF.R.U64 R114, R12, 0x10, R13 ;  /* 0x000000100c727819 */ /* 0x000fe2000000120d */
[----:B------:R-:W-:Y:S01]  /*4860*/  IMAD.U32 R14, R118, 0x10000, RZ ;  /* 0x00010000760e7824 */ /* 0x000fe200078e00ff */
[----:B------:R-:W-:Y:S01]  /*4870*/  LOP3.LUT R47, R47, 0xffff0000, RZ, 0xc0, !PT ;  /* 0xffff00002f2f7812 */ /* 0x000fe200078ec0ff */
[-C--:B------:R-:W-:Y:S01]  /*4880*/  FMUL.FTZ R122, R41, R116.reuse ;  /* 0x00000074297a7220 */ /* 0x080fe20000410000 */
[----:B------:R-:W-:Y:S01]  /*4890*/  FFMA.FTZ R126, R15, R116, -R126 ;  /* 0x000000740f7e7223 */ /* 0x000fe2000001087e */
[CC--:B------:R-:W-:Y:S01]  /*48a0*/  FMUL.FTZ R41, R45.reuse, R31.reuse ;  /* 0x0000001f2d297220 */ /* 0x0c0fe20000410000 */
[----:B------:R-:W-:Y:S01]  /*48b0*/  FMUL.FTZ R116, R45, R14 ;  /* 0x0000000e2d747220 */ /* 0x000fe20000410000 */
[----:B------:R-:W-:Y:S01]  /*48c0*/  PRMT R114, R107, 0x5432, R114 ;  /* 0x000054326b727816 */ /* 0x000fe20000000072 */
[----:B------:R-:W-:Y:S01]  /*48d0*/  FFMA.FTZ R122, R15, R120, R122 ;  /* 0x000000780f7a7223 */ /* 0x000fe2000001007a */
[----:B------:R-:W-:Y:S01]  /*48e0*/  LOP3.LUT R124, R124, 0xffff0000, RZ, 0xc0, !PT ;  /* 0xffff00007c7c7812 */ /* 0x000fe200078ec0ff */
[----:B------:R-:W-:Y:S01]  /*48f0*/  FFMA.FTZ R45, R28, R14, -R41 ;  /* 0x0000000e1c2d7223 */ /* 0x000fe20000010829 */
[----:B------:R-:W-:Y:S01]  /*4900*/  LOP3.LUT R118, R118, 0xffff0000, RZ, 0xc0, !PT ;  /* 0xffff000076767812 */ /* 0x000fe200078ec0ff */
[----:B------:R-:W-:Y:S01]  /*4910*/  FFMA.FTZ R116, R28, R31, R116 ;  /* 0x0000001f1c747223 */ /* 0x000fe20000010074 */
[----:B------:R-:W-:Y:S01]  /*4920*/  IMAD.U32 R28, R119, 0x10000, RZ ;  /* 0x00010000771c7824 */ /* 0x000fe200078e00ff */
[----:B------:R-:W-:Y:S01]  /*4930*/  LOP3.LUT R29, R43, 0xffff0000, RZ, 0xc0, !PT ;  /* 0xffff00002b1d7812 */ /* 0x000fe200078ec0ff */
[C---:B------:R-:W-:Y:S01]  /*4940*/  IMAD.U32 R14, R114.reuse, 0x10000, RZ ;  /* 0x00010000720e7824 */ /* 0x040fe200078e00ff */
[----:B------:R-:W-:Y:S01]  /*4950*/  LOP3.LUT R15, R114, 0xffff0000, RZ, 0xc0, !PT ;  /* 0xffff0000720f7812 */ /* 0x000fe200078ec0ff */
[----:B------:R-:W-:Y:S01]  /*4960*/  IMAD.U32 R13, R40, 0x10000, RZ ;  /* 0x00010000280d7824 */ /* 0x000fe200078e00ff */
[----:B------:R-:W-:Y:S01]  /*4970*/  LOP3.LUT R44, R44, 0xffff0000, RZ, 0xc0, !PT ;  /* 0xffff00002c2c7812 */ /* 0x000fe200078ec0ff */
[C---:B------:R-:W-:Y:S01]  /*4980*/  FMUL.FTZ R120, R47.reuse, R124 ;  /* 0x0000007c2f787220 */ /* 0x040fe20000410000 */
[----:B------:R-:W-:Y:S01]  /*4990*/  FMUL.FTZ R128, R47, R118 ;  /* 0x000000762f807220 */ /* 0x000fe20000410000 */
[----:B------:R-:W-:Y:S01]  /*49a0*/  LOP3.LUT R119, R119, 0xffff0000, RZ, 0xc0, !PT ;  /* 0xffff000077777812 */ /* 0x000fe200078ec0ff */
[C---:B------:R-:W-:Y:S01]  /*49b0*/  FMUL.FTZ R114, R30.reuse, R28 ;  /* 0x0000001c1e727220 */ /* 0x040fe20000410000 */
[----:B------:R-:W-:Y:S01]  /*49c0*/  FMUL.FTZ R31, R30, R14 ;  /* 0x0000000e1e1f7220 */ /* 0x000fe20000410000 */
[----:B------:R-:W-:Y:S01]  /*49d0*/  LOP3.LUT R40, R40, 0xffff0000, RZ, 0xc0, !PT ;  /* 0xffff000028287812 */ /* 0x000fe200078ec0ff */
[C---:B------:R-:W-:Y:S01]  /*49e0*/  FFMA.FTZ R120, R29.reuse, R118, -R120 ;  /* 0x000000761d787223 */ /* 0x040fe20000010878 */
[----:B------:R-:W-:Y:S01]  /*49f0*/  FFMA.FTZ R47, R29, R124, R128 ;  /* 0x0000007c1d2f7223 */ /* 0x000fe20000010080 */
[----:B------:R-:W-:Y:S01]  /*4a00*/  FFMA.FTZ R114, R13, R14, -R114 ;  /* 0x0000000e0d727223 */ /* 0x000fe20000010872 */
[----:B------:R-:W-:-:S02]  /*4a10*/  IMAD.U32 R43, R46, 0x10000, RZ ;  /* 0x000100002e2b7824 */ /* 0x000fc400078e00ff */
[----:B------:R-:W-:Y:S01]  /*4a20*/  FMUL.FTZ R29, R44, R119 ;  /* 0x000000772c1d7220 */ /* 0x000fe20000410000 */
[----:B------:R-:W-:Y:S01]  /*4a30*/  FFMA.FTZ R31, R13, R28, R31 ;  /* 0x0000001c0d1f7223 */ /* 0x000fe2000001001f */
[----:B------:R-:W-:Y:S01]  /*4a40*/  IMAD.U32 R14, R123, 0x10000, RZ ;  /* 0x000100007b0e7824 */ /* 0x000fe200078e00ff */
[----:B------:R-:W-:Y:S01]  /*4a50*/  LOP3.LUT R46, R46, 0xffff0000, RZ, 0xc0, !PT ;  /* 0xffff00002e2e7812 */ /* 0x000fe200078ec0ff */
[-C--:B------:R-:W-:Y:S01]  /*4a60*/  FMUL.FTZ R41, R44, R15.reuse ;  /* 0x0000000f2c297220 */ /* 0x080fe20000410000 */
[----:B------:R-:W-:Y:S01]  /*4a70*/  IMAD.U32 R13, R117, 0x10000, RZ ;  /* 0x00010000750d7824 */ /* 0x000fe200078e00ff */
[----:B------:R-:W-:Y:S01]  /*4a80*/  LOP3.LUT R123, R123, 0xffff0000, RZ, 0xc0, !PT ;  /* 0xffff00007b7b7812 */ /* 0x000fe200078ec0ff */
[----:B------:R-:W-:Y:S01]  /*4a90*/  FFMA.FTZ R29, R40, R15, -R29 ;  /* 0x0000000f281d7223 */ /* 0x000fe2000001081d */
[----:B------:R-:W-:Y:S01]  /*4aa0*/  LOP3.LUT R117, R117, 0xffff0000, RZ, 0xc0, !PT ;  /* 0xffff000075757812 */ /* 0x000fe200078ec0ff */
[----:B------:R-:W-:Y:S02]  /*4ab0*/  IMAD.U32 R12, R42, 0x10000, RZ ;  /* 0x000100002a0c7824 */ /* 0x000fe400078e00ff */
[----:B------:R-:W-:Y:S01]  /*4ac0*/  FFMA.FTZ R40, R40, R119, R41 ;  /* 0x0000007728287223 */ /* 0x000fe20000010029 */
[----:B------:R-:W-:Y:S01]  /*4ad0*/  LOP3.LUT R42, R42, 0xffff0000, RZ, 0xc0, !PT ;  /* 0xffff00002a2a7812 */ /* 0x000fe200078ec0ff */
[CC--:B------:R-:W-:Y:S01]  /*4ae0*/  FMUL.FTZ R15, R43.reuse, R14.reuse ;  /* 0x0000000e2b0f7220 */ /* 0x0c0fe20000410000 */
[C---:B------:R-:W-:Y:S01]  /*4af0*/  FMUL.FTZ R41, R46.reuse, R123 ;  /* 0x0000007b2e297220 */ /* 0x040fe20000410000 */
[----:B------:R-:W-:Y:S01]  /*4b00*/  FMUL.FTZ R43, R43, R13 ;  /* 0x0000000d2b2b7220 */ /* 0x000fe20000410000 */
[----:B------:R-:W-:Y:S01]  /*4b10*/  FMUL.FTZ R46, R46, R117 ;  /* 0x000000752e2e7220 */ /* 0x000fe20000410000 */
[----:B------:R-:W-:Y:S01]  /*4b20*/  FFMA.FTZ R15, R12, R13, -R15 ;  /* 0x0000000d0c0f7223 */ /* 0x000fe2000001080f */
[----:B------:R-:W-:Y:S01]  /*4b30*/  F2FP.BF16.F32.PACK_AB R120, R120, R45 ;  /* 0x0000002d7878723e */ /* 0x000fe200000010ff */
        /* <DEDUP_REMOVED lines=11> */
[----:B------:R-:W-:-:S07]  /*4bf0*/  F2FP.BF16.F32.PACK_AB R42, R12, R15 ;  /* 0x0000000f0c2a723e */ /* 0x000fce00000010ff */
.L_x_12691:
[----:B------:R-:W-:Y:S05]  /*4c00*/  BSYNC B2 ;  /* 0x0000000000027941 */ /* 0x000fea0003800000 */
.L_x_12690:
        /* <DEDUP_REMOVED lines=12> */
.L_x_12689:
[----:B------:R-:W-:Y:S05]  /*4cd0*/  BSYNC B1 ;  /* 0x0000000000017941 */ /* 0x000fea0003800000 */
.L_x_12688:
        /* <DEDUP_REMOVED lines=10> */
[----:B------:R-:W-:-:S04]  /*4d80*/  LEA R40, P5, R12, R90, 0x1 ;  /* 0x0000005a0c287211 */ /* 0x000fc800078a08ff */
[----:B------:R-:W-:Y:S02]  /*4d90*/  LEA.HI.X R41, R12, R91, R13, 0x1, P5 ;  /* 0x0000005b0c297211 */ /* 0x000fe400028f0c0d */
[----:B------:R-:W-:-:S04]  /*4da0*/  SHF.R.S32.HI R12, RZ, 0x1f, R103 ;  /* 0x0000001fff0c7819 */ /* 0x000fc80000011467 */
[----:B------:R-:W-:-:S04]  /*4db0*/  LEA.HI R103, R12, R103, RZ, 0x4 ;  /* 0x000000670c677211 */ /* 0x000fc800078f20ff */
[----:B------:R-:W-:-:S05]  /*4dc0*/  LEA.HI.SX32 R43, R103, R80, 0x1c ;  /* 0x00000050672b7211 */ /* 0x000fca00078fe2ff */
[----:B------:R-:W-:-:S05]  /*4dd0*/  IMAD.SHL.U32 R43, R43, 0x8, RZ ;  /* 0x000000082b2b7824 */ /* 0x000fca00078e00ff */
[----:B------:R-:W-:-:S04]  /*4de0*/  LOP3.LUT R13, R172, 0x38, R43, 0xf8, !PT ;  /* 0x00000038ac0d7812 */ /* 0x000fc800078ef82b */
[----:B------:R-:W-:Y:S01]  /*4df0*/  LOP3.LUT R12, R13, R174, RZ, 0x3c, !PT ;  /* 0x000000ae0d0c7212 */ /* 0x000fe200078e3cff */
[----:B------:R-:W-:-:S04]  /*4e00*/  IMAD R13, R152, 0x1800, R84 ;  /* 0x00001800980d7824 */ /* 0x000fc800078e0254 */
[----:B------:R-:W-:Y:S02]  /*4e10*/  IMAD.IADD R15, R175, 0x1, R12 ;  /* 0x00000001af0f7824 */ /* 0x000fe400078e020c */
        /* <DEDUP_REMOVED lines=14> */
[----:B------:R-:W-:Y:S01]  /*4f00*/  SHF.R.U64 R97, R32, 0x10, R33 ;  /* 0x0000001020617819 */ /* 0x000fe20000001221 */
[----:B-1----:R-:W-:Y:S01]  /*4f10*/  IMAD.U32 R32, R13, 0x10000, RZ ;  /* 0x000100000d207824 */ /* 0x002fe200078e00ff */
[--C-:B------:R-:W-:Y:S01]  /*4f20*/  SHF.R.U64 R95, R38, 0x10, R39.reuse ;  /* 0x00000010265f7819 */ /* 0x100fe20000001227 */
[----:B------:R-:W-:Y:S01]  /*4f30*/  IMAD.U32 R38, R31, 0x10000, RZ ;  /* 0x000100001f267824 */ /* 0x000fe200078e00ff */
[----:B------:R-:W-:Y:S02]  /*4f40*/  SHF.R.U32.HI R44, RZ, 0x10, R39 ;  /* 0x00000010ff2c7819 */ /* 0x000fe40000011627 */
[----:B------:R-:W-:Y:S01]  /*4f50*/  PRMT R106, R106, 0x5410, R47 ;  /* 0x000054106a6a7816 */ /* 0x000fe2000000002f */
[----:B------:R-:W-:Y:S01]  /*4f60*/  IMAD.U32 R47, R113, 0x10000, RZ ;  /* 0x00010000712f7824 */ /* 0x000fe200078e00ff */
[----:B------:R-:W-:Y:S01]  /*4f70*/  PRMT R112, R112, 0x5410, R45 ;  /* 0x0000541070707816 */ /* 0x000fe2000000002d */
[----:B------:R-:W-:Y:S01]  /*4f80*/  IMAD.U32 R45, R109, 0x10000, RZ ;  /* 0x000100006d2d7824 */ /* 0x000fe200078e00ff */
[----:B------:R-:W-:-:S02]  /*4f90*/  SHF.R.U32.HI R94, RZ, 0x10, R35 ;  /* 0x00000010ff5e7819 */ /* 0x000fc40000011623 */
[----:B------:R-:W-:Y:S01]  /*4fa0*/  PRMT R108, R108, 0x5410, R97 ;  /* 0x000054106c6c7816 */ /* 0x000fe20000000061 */
[----:B------:R-:W-:Y:S01]  /*4fb0*/  FMUL.FTZ R97, R36, R45 ;  /* 0x0000002d24617220 */ /* 0x000fe20000410000 */
[----:B------:R-:W-:Y:S01]  /*4fc0*/  PRMT R110, R110, 0x5410, R95 ;  /* 0x000054106e6e7816 */ /* 0x000fe2000000005f */
[-C--:B------:R-:W-:Y:S01]  /*4fd0*/  FMUL.FTZ R95, R36, R47.reuse ;  /* 0x0000002f245f7220 */ /* 0x080fe20000410000 */
[----:B------:R-:W-:Y:S01]  /*4fe0*/  PRMT R111, R111, 0x5410, R44 ;  /* 0x000054106f6f7816 */ /* 0x000fe2000000002c */
[C---:B------:R-:W-:Y:S01]  /*4ff0*/  FFMA.FTZ R97, R32.reuse, R47, R97 ;  /* 0x0000002f20617223 */ /* 0x040fe20000010061 */
[----:B------:R-:W-:Y:S01]  /*5000*/  LOP3.LUT R37, R29, 0xffff0000, RZ, 0xc0, !PT ;  /* 0xffff00001d257812 */ /* 0x000fe200078ec0ff */
[----:B------:R-:W-:Y:S01]  /*5010*/  FFMA.FTZ R46, R32, R45, -R95 ;  /* 0x0000002d202e7223 */ /* 0x000fe2000001085f */
[----:B------:R-:W-:Y:S01]  /*5020*/  LOP3.LUT R44, R113, 0xffff0000, RZ, 0xc0, !PT ;  /* 0xffff0000712c7812 */ /* 0x000fe200078ec0ff */
[----:B------:R-:W-:Y:S01]  /*5030*/  IMAD.U32 R95, R111, 0x10000, RZ ;  /* 0x000100006f5f7824 */ /* 0x000fe200078e00ff */
[----:B------:R-:W-:-:S02]  /*5040*/  PRMT R107, R107, 0x5410, R94 ;  /* 0x000054106b6b7816 */ /* 0x000fc4000000005e */
[----:B------:R-:W-:Y:S01]  /*5050*/  LOP3.LUT R36, R109, 0xffff0000, RZ, 0xc0, !PT ;  /* 0xffff00006d247812 */ /* 0x000fe200078ec0ff */
[----:B------:R-:W-:Y:S01]  /*5060*/  FMUL.FTZ R94, R37, R44 ;  /* 0x0000002c255e7220 */ /* 0x000fe20000410000 */
[----:B------:R-:W-:Y:S01]  /*5070*/  LOP3.LUT R33, R13, 0xffff0000, RZ, 0xc0, !PT ;  /* 0xffff00000d217812 */ /* 0x000fe200078ec0ff */
[----:B------:R-:W-:Y:S01]  /*5080*/  IMAD.U32 R45, R107, 0x10000, RZ ;  /* 0x000100006b2d7824 */ /* 0x000fe200078e00ff */
[----:B------:R-:W-:Y:S01]  /*5090*/  LOP3.LUT R35, R28, 0xffff0000, RZ, 0xc0, !PT ;  /* 0xffff00001c237812 */ /* 0x000fe200078ec0ff */
[-C--:B------:R-:W-:Y:S01]  /*50a0*/  FMUL.FTZ R32, R37, R36.reuse ;  /* 0x0000002425207220 */ /* 0x080fe20000410000 */
[C---:B------:R-:W-:Y:S01]  /*50b0*/  FMUL.FTZ R47, R38.reuse, R95 ;  /* 0x0000005f262f7220 */ /* 0x040fe20000410000 */
[----:B------:R-:W-:Y:S01]  /*50c0*/  FFMA.FTZ R37, R33, R36, -R94 ;  /* 0x0000002421257223 */ /* 0x000fe2000001085e */
[----:B------:R-:W-:Y:S01]  /*50d0*/  IMAD.U32 R28, R15, 0x10000, RZ ;  /* 0x000100000f1c7824 */ /* 0x000fe200078e00ff */
[----:B------:R-:W-:Y:S01]  /*50e0*/  LOP3.LUT R39, R31, 0xffff0000, RZ, 0xc0, !PT ;  /* 0xffff00001f277812 */ /* 0x000fe200078ec0ff */
[----:B------:R-:W-:Y:S01]  /*50f0*/  FMUL.FTZ R38, R38, R45 ;  /* 0x0000002d26267220 */ /* 0x000fe20000410000 */
[----:B------:R-:W-:Y:S01]  /*5100*/  LOP3.LUT R36, R111, 0xffff0000, RZ, 0xc0, !PT ;  /* 0xffff00006f247812 */ /* 0x000fe200078ec0ff */
[----:B------:R-:W-:Y:S01]  /*5110*/  FFMA.FTZ R44, R33, R44, R32 ;  /* 0x0000002c212c7223 */ /* 0x000fe20000010020 */
[----:B------:R-:W-:Y:S01]  /*5120*/  LOP3.LUT R32, R107, 0xffff0000, RZ, 0xc0, !PT ;  /* 0xffff00006b207812 */ /* 0x000fe200078ec0ff */
[C---:B------:R-:W-:Y:S01]  /*5130*/  FFMA.FTZ R95, R28.reuse, R95, R38 ;  /* 0x0000005f1c5f7223 */ /* 0x040fe20000010026 */
[----:B------:R-:W-:Y:S01]  /*5140*/  LOP3.LUT R29, R15, 0xffff0000, RZ, 0xc0, !PT ;  /* 0xffff00000f1d7812 */ /* 0x000fe200078ec0ff */
[----:B------:R-:W-:Y:S01]  /*5150*/  FFMA.FTZ R47, R28, R45, -R47 ;  /* 0x0000002d1c2f7223 */ /* 0x000fe2000001082f */
[----:B------:R-:W-:Y:S01]  /*5160*/  FMUL.FTZ R38, R39, R36 ;  /* 0x0000002427267220 */ /* 0x000fe20000410000 */
[----:B------:R-:W-:-:S02]  /*5170*/  IMAD.U32 R33, R112, 0x10000, RZ ;  /* 0x0001000070217824 */ /* 0x000fc400078e00ff */
[-C--:B------:R-:W-:Y:S01]  /*5180*/  FMUL.FTZ R96, R39, R32.reuse ;  /* 0x0000002027607220 */ /* 0x080fe20000410000 */
[----:B------:R-:W-:Y:S01]  /*5190*/  IMAD.U32 R28, R108, 0x10000, RZ ;  /* 0x000100006c1c7824 */ /* 0x000fe200078e00ff */
[----:B------:R-:W-:Y:S01]  /*51a0*/  LOP3.LUT R112, R112, 0xffff0000, RZ, 0xc0, !PT ;  /* 0xffff000070707812 */ /* 0x000fe200078ec0ff */
[C---:B------:R-:W-:Y:S02]  /*51b0*/  IMAD.U32 R13, R12.reuse, 0x10000, RZ ;  /* 0x000100000c0d7824 */ /* 0x040fe400078e00ff */
[C---:B------:R-:W-:Y:S01]  /*51c0*/  FFMA.FTZ R94, R29.reuse, R32, -R38 ;  /* 0x000000201d5e7223 */ /* 0x040fe20000010826 */
[----:B------:R-:W-:Y:S01]  /*51d0*/  LOP3.LUT R12, R12, 0xffff0000, RZ, 0xc0, !PT ;  /* 0xffff00000c0c7812 */ /* 0x000fe200078ec0ff */
[----:B------:R-:W-:Y:S01]  /*51e0*/  FMUL.FTZ R38, R34, R28 ;  /* 0x0000001c22267220 */ /* 0x000fe20000410000 */
[----:B------:R-:W-:Y:S01]  /*51f0*/  LOP3.LUT R108, R108, 0xffff0000, RZ, 0xc0, !PT ;  /* 0xffff00006c6c7812 */ /* 0x000fe200078ec0ff */
[----:B------:R-:W-:Y:S01]  /*5200*/  FFMA.FTZ R96, R29, R36, R96 ;  /* 0x000000241d607223 */ /* 0x000fe20000010060 */
[----:B------:R-:W-:Y:S01]  /*5210*/  FMUL.FTZ R29, R35, R112 ;  /* 0x00000070231d7220 */ /* 0x000fe20000410000 */
[-C--:B------:R-:W-:Y:S01]  /*5220*/  FMUL.FTZ R32, R34, R33.reuse ;  /* 0x0000002122207220 */ /* 0x080fe20000410000 */
[----:B------:R-:W-:Y:S01]  /*5230*/  FFMA.FTZ R38, R13, R33, R38 ;  /* 0x000000210d267223 */ /* 0x000fe20000010026 */
[----:B------:R-:W-:-:S02]  /*5240*/  IMAD.U32 R31, R30, 0x10000, RZ ;  /* 0x000100001e1f7824 */ /* 0x000fc400078e00ff */
[----:B------:R-:W-:Y:S01]  /*5250*/  FFMA.FTZ R33, R12, R108, -R29 ;  /* 0x0000006c0c217223 */ /* 0x000fe2000001081d */
[----:B------:R-:W-:Y:S01]  /*5260*/  LOP3.LUT R30, R30, 0xffff0000, RZ, 0xc0, !PT ;  /* 0xffff00001e1e7812 */ /* 0x000fe200078ec0ff */
[----:B------:R-:W-:Y:S01]  /*5270*/  FFMA.FTZ R34, R13, R28, -R32 ;  /* 0x0000001c0d227223 */ /* 0x000fe20000010820 */
[----:B------:R-:W-:Y:S01]  /*5280*/  FMUL.FTZ R35, R35, R108 ;  /* 0x0000006c23237220 */ /* 0x000fe20000410000 */
[C---:B------:R-:W-:Y:S01]  /*5290*/  LOP3.LUT R29, R110.reuse, 0xffff0000, RZ, 0xc0, !PT ;  /* 0xffff00006e1d7812 */ /* 0x040fe200078ec0ff */
[----:B------:R-:W-:Y:S01]  /*52a0*/  IMAD.U32 R32, R110, 0x10000, RZ ;  /* 0x000100006e207824 */ /* 0x000fe200078e00ff */
[C---:B------:R-:W-:Y:S01]  /*52b0*/  LOP3.LUT R13, R106.reuse, 0xffff0000, RZ, 0xc0, !PT ;  /* 0xffff00006a0d7812 */ /* 0x040fe200078ec0ff */
[----:B------:R-:W-:Y:S02]  /*52c0*/  IMAD.U32 R28, R106, 0x10000, RZ ;  /* 0x000100006a1c7824 */ /* 0x000fe400078e00ff */
[----:B------:R-:W-:Y:S01]  /*52d0*/  FFMA.FTZ R35, R12, R112, R35 ;  /* 0x000000700c237223 */ /* 0x000fe20000010023 */
[C---:B------:R-:W-:Y:S01]  /*52e0*/  IMAD.U32 R15, R14.reuse, 0x10000, RZ ;  /* 0x000100000e0f7824 */ /* 0x040fe200078e00ff */
        /* <DEDUP_REMOVED lines=16> */
[----:B------:R-:W-:Y:S02]  /*53f0*/  F2FP.BF16.F32.PACK_AB R15, R94, R47 ;  /* 0x0000002f5e0f723e */ /* 0x000fe400000010ff */
[----:B------:R-:W-:-:S02]  /*5400*/  F2FP.BF16.F32.PACK_AB R29, R44, R97 ;  /* 0x000000612c1d723e */ /* 0x000fc400000010ff */
[----:B------:R-:W-:-:S07]  /*5410*/  F2FP.BF16.F32.PACK_AB R28, R35, R38 ;  /* 0x00000026231c723e */ /* 0x000fce00000010ff */
.L_x_12693:
[----:B------:R-:W-:Y:S05]  /*5420*/  BSYNC B1 ;  /* 0x0000000000017941 */ /* 0x000fea0003800000 */
.L_x_12692:
        /* <DEDUP_REMOVED lines=10> */
.L_x_12657:
[----:B------:R-:W-:-:S13]  /*54d0*/  ISETP.NE.AND P3, PT, R71, 0x3, PT ;  /* 0x000000034700780c */ /* 0x000fda0003f65270 */
[----:B------:R-:W-:Y:S05]  /*54e0*/  @!P3 BRA `(.L_x_12694) ;  /* 0x000000000004b947 */ /* 0x000fea0003800000 */
[----:B------:R-:W-:Y:S01]  /*54f0*/  BPT.TRAP 0x1 ;  /* 0x000000040000795c */ /* 0x000fe20000300000 */
.L_x_12694:
[----:B------:R-:W-:Y:S01]  /*5500*/  IMAD R88, R152, 0x8, R144 ;  /* 0x0000000898587824 */ /* 0x000fe200078e0290 */
[----:B------:R-:W-:Y:S01]  /*5510*/  SHF.L.U32 R99, R157, 0x1f, RZ ;  /* 0x0000001f9d637819 */ /* 0x000fe200000006ff */
[----:B------:R-:W-:Y:S01]  /*5520*/  IMAD R98, R26, -0x60, R56 ;  /* 0xffffffa01a627824 */ /* 0x000fe200078e0238 */
[----:B------:R-:W-:Y:S02]  /*5530*/  BSSY B1, `(.L_x_12695) ;  /* 0x0000004000017945 */ /* 0x000fe40003800000 */
[----:B------:R-:W0:Y:S02]  /*5540*/  SYNCS.PHASECHK.TRANS64.TRYWAIT P4, [R88+URZ+0x32490], R99 ;  /* 0x03249063580075a7 */ /* 0x000e24000808017f */
[----:B------:R-:W-:Y:S01]  /*5550*/  VIMNMX R98, R98, 0x60, PT ;  /* 0x0000006062627848 */ /* 0x000fe20003fe0100 */
[----:B0-----:R-:W-:Y:S06]  /*5560*/  @!P4 BRA `(.L_x_12696) ;  /* 0x0000031000e0c947 */ /* 0x001fec0003800000 */
.L_x_13043:
[----:B------:R-:W-:Y:S05]  /*5570*/  BSYNC B1 ;  /* 0x0000000000017941 */ /* 0x000fea0003800000 */
.L_x_12695:
        /* <DEDUP_REMOVED lines=8> */
.L_x_12698:
[----:B------:R-:W-:Y:S05]  /*5600*/  BSYNC B1 ;  /* 0x0000000000017941 */ /* 0x000fea0003800000 */
.L_x_12697:
[----:B------:R-:W-:Y:S05]  /*5610*/  @P4 BRA `(.L_x_12674) ;  /* 0x0000000000104947 */ /* 0x000fea0003800000 */
[----:B-1----:R-:W1:Y:S04]  /*5620*/  @!P1 LDS.128 R12, [R96+0x2000] ;  /* 0x00200000600c9984 */ /* 0x002e680000000c00 */
[----:B------:R-:W2:Y:S04]  /*5630*/  @!P2 LDS.128 R28, [R94+0x2000] ;  /* 0x002000005e1ca984 */ /* 0x000ea80000000c00 */
[----:B-1----:R3:W-:Y:S04]  /*5640*/  @!P1 STG.E.128 desc[UR42][R32.64], R12 ;  /* 0x0000000c20009986 */ /* 0x0027e8000c101d2a */
[----:B--2---:R3:W-:Y:S02]  /*5650*/  @!P2 STG.E.128 desc[UR42][R32.64+0x40], R28 ;  /* 0x0000401c2000a986 */ /* 0x0047e4000c101d2a */
.L_x_12674:
[----:B------:R-:W-:Y:S05]  /*5660*/  BSYNC B0 ;  /* 0x0000000000007941 */ /* 0x000fea0003800000 */
.L_x_12656:
        /* <DEDUP_REMOVED lines=17> */
.L_x_12700:
[----:B------:R-:W-:Y:S05]  /*5780*/  BSYNC B0 ;  /* 0x0000000000007941 */ /* 0x000fea0003800000 */
.L_x_12699:
[----:B------:R-:W2:Y:S01]  /*5790*/  SYNCS.PHASECHK.TRANS64.TRYWAIT P3, [R88+URZ+0x324b0], R99 ;  /* 0x0324b063580075a7 */ /* 0x000ea2000806017f */
[----:B------:R-:W-:Y:S01]  /*57a0*/  ULDC UR49, c[0x0][0x320] ;  /* 0x0000c80000317ab9 */ /* 0x000fe20000000800 */
[----:B------:R-:W-:Y:S01]  /*57b0*/  ULDC.64 UR44, c[0x0][0x328] ;  /* 0x0000ca00002c7ab9 */ /* 0x000fe20000000a00 */
[----:B------:R-:W-:Y:S01]  /*57c0*/  ULDC.64 UR40, c[0x0][0x318] ;  /* 0x0000c60000287ab9 */ /* 0x000fe20000000a00 */
[----:B------:R-:W-:Y:S01]  /*57d0*/  BSSY B0, `(.L_x_12701) ;  /* 0x0000003000007945 */ /* 0x000fe20003800000 */
[----:B------:R-:W-:-:S03]  /*57e0*/  IMAD R13, R152, 0x6000, R160 ;  /* 0x00006000980d7824 */ /* 0x000fc600078e02a0 */
[----:B--2---:R-:W-:Y:S05]  /*57f0*/  @!P3 BRA `(.L_x_12702) ;  /* 0x000003100050b947 */ /* 0x004fea0003800000 */
.L_x_13044:
[----:B------:R-:W-:Y:S05]  /*5800*/  BSYNC B0 ;  /* 0x0000000000007941 */ /* 0x000fea0003800000 */
.L_x_12701:
        /* <DEDUP_REMOVED lines=8> */
[----:B-1----:R-:W-:Y:S02]  /*5890*/  IMAD.MOV.U32 R12, RZ, RZ, R6 ;  /* 0x000000ffff0c7224 */ /* 0x002fe400078e0006 */
[----:B------:R-:W-:Y:S02]  /*58a0*/  IMAD.MOV.U32 R13, RZ, RZ, R85 ;  /* 0x000000ffff0d7224 */ /* 0x000fe400078e0055 */
[C---:B------:R-:W-:Y:S02]  /*58b0*/  IMAD R15, R28.reuse, UR45, R15 ;  /* 0x0000002d1c0f7c24 */ /* 0x040fe4000f8e020f */
[----:B------:R-:W-:-:S04]  /*58c0*/  IMAD.WIDE.U32 R12, R28, UR44, R12 ;  /* 0x0000002c1c0c7c25 */ /* 0x000fc8000f8e000c */
[----:B------:R-:W-:Y:S01]  /*58d0*/  IMAD.IADD R13, R13, 0x1, R15 ;  /* 0x000000010d0d7824 */ /* 0x000fe200078e020f */
[----:B------:R-:W-:-:S04]  /*58e0*/  LEA R30, P3, R12, UR40, 0x1 ;  /* 0x000000280c1e7c11 */ /* 0x000fc8000f8608ff */
[----:B------:R-:W-:Y:S02]  /*58f0*/  LEA.HI.X R31, R12, UR41, R13, 0x1, P3 ;  /* 0x000000290c1f7c11 */ /* 0x000fe400098f0c0d */
[----:B------:R-:W-:-:S13]  /*5900*/  ISETP.GE.AND P3, PT, R22, UR49, PT ;  /* 0x0000003116007c0c */ /* 0x000fda000bf66270 */
[----:B------:R-:W1:Y:S04]  /*5910*/  @!P3 LDS.128 R12, [R32] ;  /* 0x00000000200cb984 */ /* 0x000e680000000c00 */
[----:B-1----:R-:W-:Y:S01]  /*5920*/  @!P3 STG.E.128 desc[UR42][R30.64], R12 ;  /* 0x0000000c1e00b986 */ /* 0x002fe2000c101d2a */
[----:B------:R-:W-:-:S13]  /*5930*/  ISETP.GE.AND P3, PT, R60, UR49, PT ;  /* 0x000000313c007c0c */ /* 0x000fda000bf66270 */
[----:B------:R-:W1:Y:S04]  /*5940*/  @!P3 LDS.128 R12, [R33] ;  /* 0x00000000210cb984 */ /* 0x000e680000000c00 */
[----:B-1----:R-:W-:Y:S01]  /*5950*/  @!P3 STG.E.128 desc[UR42][R30.64+0x40], R12 ;  /* 0x0000400c1e00b986 */ /* 0x002fe2000c101d2a */
[----:B------:R-:W-:-:S13]  /*5960*/  ISETP.GE.AND P3, PT, R3, UR49, PT ;  /* 0x0000003103007c0c */ /* 0x000fda000bf66270 */
[----:B------:R-:W1:Y:S04]  /*5970*/  @!P3 LDS.128 R12, [R32+0x3000] ;  /* 0x00300000200cb984 */ /* 0x000e680000000c00 */
        /* <DEDUP_REMOVED lines=10> */
[----:B------:R-:W-:-:S13]  /*5a20*/  ISETP.NE.AND P3, PT, R87, RZ, PT ;  /* 0x000000ff5700720c */ /* 0x000fda0003f65270 */
[----:B------:R-:W1:Y:S04]  /*5a30*/  @P3 LDS.128 R12, [R32+0x9000] ;  /* 0x00900000200c3984 */ /* 0x000e680000000c00 */
[----:B-1----:R-:W-:Y:S01]  /*5a40*/  @P3 STG.E.128 desc[UR42][R30.64+0x180], R12 ;  /* 0x0001800c1e003986 */ /* 0x002fe2000c101d2a */
[----:B------:R-:W-:-:S13]  /*5a50*/  ISETP.NE.AND P3, PT, R86, RZ, PT ;  /* 0x000000ff5600720c */ /* 0x000fda0003f65270 */
[----:B------:R-:W1:Y:S04]  /*5a60*/  @P3 LDS.128 R12, [R33+0x9000] ;  /* 0x00900000210c3984 */ /* 0x000e680000000c00 */
[----:B-1----:R3:W-:Y:S02]  /*5a70*/  @P3 STG.E.128 desc[UR42][R30.64+0x1c0], R12 ;  /* 0x0001c00c1e003986 */ /* 0x0027e4000c101d2a */
.L_x_12704:
[----:B------:R-:W-:Y:S05]  /*5a80*/  BSYNC B0 ;  /* 0x0000000000007941 */ /* 0x000fea0003800000 */
.L_x_12703:
[----:B------:R-:W-:Y:S01]  /*5a90*/  ISETP.GE.AND P3, PT, R156, R98, PT ;  /* 0x000000629c00720c */ /* 0x000fe20003f66270 */
[----:B------:R-:W-:-:S12]  /*5aa0*/  BSSY B0, `(.L_x_12705) ;  /* 0x0000024000007945 */ /* 0x000fd80003800000 */
[----:B------:R-:W-:Y:S05]  /*5ab0*/  @P3 BRA `(.L_x_12706) ;  /* 0x0000000000883947 */ /* 0x000fea0003800000 */
[----:B---3--:R-:W-:Y:S01]  /*5ac0*/  IADD3 R15, P3, R28, 0x40, RZ ;  /* 0x000000401c0f7810 */ /* 0x008fe20007f7e0ff */
[----:B-1----:R-:W-:Y:S02]  /*5ad0*/  IMAD.MOV.U32 R12, RZ, RZ, R6 ;  /* 0x000000ffff0c7224 */ /* 0x002fe400078e0006 */
        /* <DEDUP_REMOVED lines=31> */
[----:B-1----:R4:W-:Y:S02]  /*5cd0*/  @P3 STG.E.128 desc[UR42][R28.64+0x1c0], R12 ;  /* 0x0001c00c1c003986 */ /* 0x0029e4000c101d2a */
.L_x_12706:
[----:B------:R-:W-:Y:S05]  /*5ce0*/  BSYNC B0 ;  /* 0x0000000000007941 */ /* 0x000fea0003800000 */
.L_x_12705:
[----:B------:R-:W-:Y:S01]  /*5cf0*/  @!PT LDS RZ, [RZ] ;  /* 0x00000000fffff984 */ /* 0x000fe20000000800 */
[----:B------:R-:W-:Y:S01]  /*5d00*/  @!PT LDS RZ, [RZ] ;  /* 0x00000000fffff984 */ /* 0x000fe20000000800 */
[----:B------:R-:W-:Y:S01]  /*5d10*/  @!PT LDS RZ, [RZ] ;  /* 0x00000000fffff984 */ /* 0x000fe20000000800 */
[----:B------:R-:W-:Y:S01]  /*5d20*/  @!PT LDS RZ, [RZ] ;  /* 0x00000000fffff984 */ /* 0x000fe20000000800 */
[----:B------:R5:W-:Y:S06]  /*5d30*/  MEMBAR.ALL.CTA ;  /* 0x0000000000007992 */ /* 0x000bec0000008000 */
[----:B-----5:R-:W5:Y:S02]  /*5d40*/  FENCE.VIEW.ASYNC.S ;  /* 0x00000000000073c6 */ /* 0x020f640000000000 */
[----:B-----5:R1:W-:Y:S01]  /*5d50*/  BAR.SYNC.DEFER_BLOCKING R214, 0x80 ;  /* 0x000200d60000751d */ /* 0x0203e20000010000 */
[----:B------:R-:W-:Y:S01]  /*5d60*/  ISETP.NE.AND P5, PT, R89, RZ, PT ;  /* 0x000000ff5900720c */ /* 0x000fe20003fa5270 */
[----:B------:R-:W-:-:S02]  /*5d70*/  VIADD R152, R152, 0x1 ;  /* 0x0000000198987836 */ /* 0x000fc40000000000 */
[----:B0-2---:R-:W-:-:S03]  /*5d80*/  @!P4 VIADD R88, R88, 0x324c0 ;  /* 0x000324c05858c836 */ /* 0x005fc60000000000 */
[C---:B------:R-:W-:Y:S02]  /*5d90*/  ISETP.NE.AND P3, PT, R152.reuse, 0x2, PT ;  /* 0x000000029800780c */ /* 0x040fe40003f65270 */
[----:B------:R-:W-:Y:S02]  /*5da0*/  @!P4 PRMT R88, RZ, 0x654, R88 ;  /* 0x00000654ff58c816 */ /* 0x000fe40000000058 */
[----:B-1-34-:R-:W-:Y:S02]  /*5db0*/  SEL R12, RZ, 0x1, P3 ;  /* 0x00000001ff0c7807 */ /* 0x01afe40001800000 */
[----:B------:R-:W-:Y:S02]  /*5dc0*/  SEL R152, R152, RZ, P3 ;  /* 0x000000ff98987207 */ /* 0x000fe40001800000 */
[----:B------:R-:W-:Y:S01]  /*5dd0*/  LOP3.LUT R157, R157, R12, RZ, 0x3c, !PT ;  /* 0x0000000c9d9d7212 */ /* 0x000fe200078e3cff */
[----:B------:R0:W-:Y:S01]  /*5de0*/  @!P4 SYNCS.ARRIVE.TRANS64.RED.A1T0 RZ, [R88+URZ], RZ ;  /* 0x000000ff58ffc9a7 */ /* 0x0001e2000810043f */
[----:B------:R-:W-:Y:S05]  /*5df0*/  @P5 BRA `(.L_x_12707) ;  /* 0xffffffc800705947 */ /* 0x000fea000383ffff */
[----:B------:R-:W1:Y:S01]  /*5e00*/  S2R R13, SR_TID.X ;  /* 0x00000000000d7919 */ /* 0x000e620000002100 */
[----:B------:R-:W-:Y:S02]  /*5e10*/  PLOP3.LUT P0, PT, PT, PT, PT, 0x8, 0x0 ;  /* 0x000000000000781c */ /* 0x000fe40003f0e170 */
[----:B-1----:R-:W-:-:S04]  /*5e20*/  SHF.R.U32.HI R13, RZ, 0x7, R13 ;  /* 0x00000007ff0d7819 */ /* 0x002fc8000001160d */
[----:B------:R-:W-:-:S13]  /*5e30*/  ISETP.NE.AND P5, PT, R13, 0x1, PT ;  /* 0x000000010d00780c */ /* 0x000fda0003fa5270 */
[----:B------:R-:W-:Y:S06]  /*5e40*/  @!P5 BAR.ARV 0x9, 0x100 ;  /* 0x024400000000db1d */ /* 0x000fec0000002000 */
.L_x_12651:
[----:B------:R-:W1:Y:S01]  /*5e50*/  S2R R0, SR_TID.X ;  /* 0x0000000000007919 */ /* 0x000e620000002100 */
[----:B------:R-:W2:Y:S01]  /*5e60*/  LDC R15, c[0x0][0x448] ;  /* 0x00011200ff0f7b82 */ /* 0x000ea20000000800 */
[----:B------:R-:W-:Y:S01]  /*5e70*/  IMAD.MOV.U32 R12, RZ, RZ, 0x3000 ;  /* 0x00003000ff0c7424 */ /* 0x000fe200078e00ff */
[----:B------:R-:W3:Y:S01]  /*5e80*/  S2R R3, SR_SWINHI ;  /* 0x0000000000037919 */ /* 0x000ee20000002f00 */
[----:B------:R-:W-:Y:S02]  /*5e90*/  IMAD.U32 R13, RZ, RZ, UR38 ;  /* 0x00000026ff0d7e24 */ /* 0x000fe4000f8e00ff */
[----:B------:R-:W-:Y:S01]  /*5ea0*/  IMAD.MOV.U32 R9, RZ, RZ, 0x100 ;  /* 0x00000100ff097424 */ /* 0x000fe200078e00ff */
[----:B------:R-:W-:Y:S02]  /*5eb0*/  STL [R1+0x70], R121 ;  /* 0x0000707901007387 */ /* 0x000fe40000100800 */
[----:B------:R-:W4:Y:S01]  /*5ec0*/  LDC R14, c[0x0][0xa80] ;  /* 0x0002a000ff0e7b82 */ /* 0x000f220000000800 */
[----:B------:R-:W-:Y:S01]  /*5ed0*/  IMAD.MOV.U32 R10, RZ, RZ, 0x1 ;  /* 0x00000001ff0a7424 */ /* 0x000fe200078e00ff */
[----:B------:R0:W-:Y:S01]  /*5ee0*/  STL.64 [R1+0x18], R12 ;  /* 0x0000180c01007387 */ /* 0x0001e20000100a00 */
[----:B------:R-:W-:-:S02]  /*5ef0*/  IMAD.MOV.U32 R11, RZ, RZ, RZ ;  /* 0x000000ffff0b7224 */ /* 0x000fc400078e00ff */
[----:B------:R-:W-:Y:S01]  /*5f00*/  IMAD.MOV.U32 R4, RZ, RZ, 0xc000 ;  /* 0x0000c000ff047424 */ /* 0x000fe200078e00ff */
[----:B------:R-:W-:Y:S01]  /*5f10*/  STL.128 [R1+0x430], RZ ;  /* 0x000430ff01007387 */ /* 0x000fe20000100c00 */
[----:B------:R-:W-:Y:S02]  /*5f20*/  IMAD.U32 R5, RZ, RZ, UR38 ;  /* 0x00000026ff057e24 */ /* 0x000fe4000f8e00ff */
[----:B------:R-:W-:Y:S01]  /*5f30*/  IMAD.MOV.U32 R7, RZ, RZ, 0x100 ;  /* 0x00000100ff077424 */ /* 0x000fe200078e00ff */
[----:B------:R-:W-:Y:S01]  /*5f40*/  STL.128 [R1+0x440], RZ ;  /* 0x000440ff01007387 */ /* 0x000fe20000100c00 */
[----:B------:R-:W-:Y:S02]  /*5f50*/  IMAD.MOV.U32 R16, RZ, RZ, 0x1 ;  /* 0x00000001ff107424 */ /* 0x000fe400078e00ff */
[----:B------:R-:W-:Y:S01]  /*5f60*/  IMAD.MOV.U32 R17, RZ, RZ, RZ ;  /* 0x000000ffff117224 */ /* 0x000fe200078e00ff */
[----:B------:R-:W-:Y:S01]  /*5f70*/  STL.128 [R1+0x220], RZ ;  /* 0x000220ff01007387 */ /* 0x000fe20000100c00 */
[----:B------:R-:W-:-:S02]  /*5f80*/  IMAD.U32 R30, RZ, RZ, UR37 ;  /* 0x00000025ff1e7e24 */ /* 0x000fc4000f8e00ff */
[----:B------:R-:W-:Y:S01]  /*5f90*/  IMAD.U32 R72, RZ, RZ, UR37 ;  /* 0x00000025ff487e24 */ /* 0x000fe2000f8e00ff */
[----:B------:R-:W-:Y:S01]  /*5fa0*/  STL.128 [R1+0x230], RZ ;  /* 0x000230ff01007387 */ /* 0x000fe20000100c00 */
[----:B-1----:R-:W-:-:S03]  /*5fb0*/  LOP3.LUT R0, R0, 0x7f, RZ, 0xc0, !PT ;  /* 0x0000007f00007812 */ /* 0x002fc600078ec0ff */
[----:B----4-:R-:W-:Y:S01]  /*5fc0*/  STL [R1+0x450], R14 ;  /* 0x0004500e01007387 */ /* 0x010fe20000100800 */
[----:B------:R-:W-:Y:S02]  /*5fd0*/  IADD3 R72, P5, R72, 0x70, RZ ;  /* 0x0000007048487810 */ /* 0x000fe40007fbe0ff */
[----:B------:R-:W-:Y:S01]  /*5fe0*/  ISETP.NE.AND P1, PT, R0, RZ, PT ;  /* 0x000000ff0000720c */ /* 0x000fe20003f25270 */
[----:B------:R-:W-:Y:S01]  /*5ff0*/  STL.128 [R1+0x240], RZ ;  /* 0x000240ff01007387 */ /* 0x000fe20000100c00 */
[----:B------:R-:W-:Y:S02]  /*6000*/  MOV R28, R144 ;  /* 0x00000090001c7202 */ /* 0x000fe40000000f00 */
[----:B---3--:R-:W-:Y:S02]  /*6010*/  MOV R29, R3 ;  /* 0x00000003001d7202 */ /* 0x008fe40000000f00 */
[----:B------:R-:W-:Y:S01]  /*6020*/  SEL R8, RZ, 0x1, P1 ;  /* 0x00000001ff087807 */ /* 0x000fe20000800000 */
[----:B------:R-:W-:Y:S01]  /*6030*/  STL.128 [R1+0x250], RZ ;  /* 0x000250ff01007387 */ /* 0x000fe20000100c00 */
[----:B0-----:R-:W-:-:S02]  /*6040*/  IADD3 R12, P1, R28, 0x32430, RZ ;  /* 0x000324301c0c7810 */ /* 0x001fc40007f3e0ff */
[C---:B------:R-:W-:Y:S01]  /*6050*/  IADD3 R0, P3, R28.reuse, 0x32450, RZ ;  /* 0x000324501c007810 */ /* 0x040fe20007f7e0ff */
[----:B------:R-:W-:Y:S01]  /*6060*/  IMAD.MOV.U32 R6, RZ, RZ, R8 ;  /* 0x000000ffff067224 */ /* 0x000fe200078e0008 */
[C---:B------:R-:W-:Y:S01]  /*6070*/  IADD3 R3, P4, R28.reuse, 0x32460, RZ ;  /* 0x000324601c037810 */ /* 0x040fe20007f9e0ff */
[--C-:B------:R-:W-:Y:S01]  /*6080*/  IMAD.X R13, RZ, RZ, R29.reuse, P1 ;  /* 0x000000ffff0d7224 */ /* 0x100fe200008e061d */
[----:B--2---:R-:W-:Y:S01]  /*6090*/  ISETP.NE.AND P1, PT, R15, 0x1, PT ;  /* 0x000000010f00780c */ /* 0x004fe20003f25270 */
[----:B------:R0:W-:Y:S04]  /*60a0*/  STL.128 [R1+0x20], R8 ;  /* 0x0000200801007387 */ /* 0x0001e80000100c00 */
[----:B------:R1:W-:Y:S04]  /*60b0*/  STL.128 [R1+0x50], R4 ;  /* 0x0000500401007387 */ /* 0x0003e80000100c00 */
[----:B------:R-:W-:Y:S04]  /*60c0*/  STL.64 [R1+0x8], R12 ;  /* 0x0000080c01007387 */ /* 0x000fe80000100a00 */
[----:B------:R-:W-:Y:S01]  /*60d0*/  STL.128 [R1+0x260], RZ ;  /* 0x000260ff01007387 */ /* 0x000fe20000100c00 */
[--C-:B0-----:R-:W-:Y:S01]  /*60e0*/  IMAD.X R11, RZ, RZ, R29.reuse, P3 ;  /* 0x000000ffff0b7224 */ /* 0x101fe200018e061d */
[----:B------:R-:W-:Y:S01]  /*60f0*/  IADD3 R8, P2, R28, 0x32440, RZ ;  /* 0x000324401c087810 */ /* 0x000fe20007f5e0ff */
[----:B------:R-:W-:Y:S01]  /*6100*/  IMAD.X R10, RZ, RZ, R29, P4 ;  /* 0x000000ffff0a7224 */ /* 0x000fe200020e061d */
[----:B------:R-:W-:Y:S01]  /*6110*/  STL.128 [R1+0x270], RZ ;  /* 0x000270ff01007387 */ /* 0x000fe20000100c00 */
[----:B-1----:R-:W-:Y:S01]  /*6120*/  IMAD.MOV.U32 R4, RZ, RZ, R0 ;  /* 0x000000ffff047224 */ /* 0x002fe200078e0000 */
[----:B------:R-:W-:Y:S01]  /*6130*/  IADD3 R30, P4, R30, 0x38, RZ ;  /* 0x000000381e1e7810 */ /* 0x000fe20007f9e0ff */
[----:B------:R-:W-:Y:S01]  /*6140*/  IMAD.MOV.U32 R5, RZ, RZ, R11 ;  /* 0x000000ffff057224 */ /* 0x000fe200078e000b */
[----:B------:R-:W-:Y:S01]  /*6150*/  STL.128 [R1+0x280], RZ ;  /* 0x000280ff01007387 */ /* 0x000fe20000100c00 */
[----:B------:R-:W-:-:S02]  /*6160*/  IMAD.MOV.U32 R6, RZ, RZ, R3 ;  /* 0x000000ffff067224 */ /* 0x000fc400078e0003 */
[----:B------:R-:W-:Y:S01]  /*6170*/  IMAD.MOV.U32 R7, RZ, RZ, R10 ;  /* 0x000000ffff077224 */ /* 0x000fe200078e000a */
[----:B------:R-:W0:Y:S01]  /*6180*/  @P1 LDC R3, c[0x0][0x44c] ;  /* 0x00011300ff031b82 */ /* 0x000e220000000800 */
[----:B------:R-:W-:Y:S01]  /*6190*/  IMAD.X R9, RZ, RZ, R29, P2 ;  /* 0x000000ffff097224 */ /* 0x000fe200010e061d */
[----:B------:R-:W-:Y:S01]  /*61a0*/  STL.128 [R1+0x290], RZ ;  /* 0x000290ff01007387 */ /* 0x000fe20000100c00 */
[----:B------:R-:W-:-:S03]  /*61b0*/  VIADD R0, R191, 0x7f ;  /* 0x0000007fbf007836 */ /* 0x000fc60000000000 */
[----:B------:R1:W-:Y:S04]  /*61c0*/  STL.128 [R1+0x40], R4 ;  /* 0x0000400401007387 */ /* 0x0003e80000100c00 */
[----:B------:R2:W-:Y:S04]  /*61d0*/  STL.64 [R1+0x68], R6 ;  /* 0x0000680601007387 */ /* 0x0005e80000100a00 */
[----:B------:R-:W-:Y:S04]  /*61e0*/  STL.64 [R1+0x10], R8 ;  /* 0x0000100801007387 */ /* 0x000fe80000100a00 */
[----:B------:R-:W-:Y:S01]  /*61f0*/  STL.64 [R1+0x30], R8 ;  /* 0x0000300801007387 */ /* 0x000fe20000100a00 */
[----:B-1----:R-:W1:Y:S03]  /*6200*/  @P1 LDC R4, c[0x0][0x450] ;  /* 0x00011400ff041b82 */ /* 0x002e660000000800 */
[----:B------:R-:W-:Y:S01]  /*6210*/  STL.128 [R1+0x2a0], RZ ;  /* 0x0002a0ff01007387 */ /* 0x000fe20000100c00 */
[----:B0-----:R-:W-:-:S03]  /*6220*/  @P1 IMAD.HI.U32 R3, R0, R3, RZ ;  /* 0x0000000300031227 */ /* 0x001fc600078e00ff */
[----:B------:R-:W-:Y:S01]  /*6230*/  STL.128 [R1+0x2b0], RZ ;  /* 0x0002b0ff01007387 */ /* 0x000fe20000100c00 */
[----:B--2---:R-:W0:Y:S03]  /*6240*/  LDC.64 R6, c[0x0][0xad8] ;  /* 0x0002b600ff067b82 */ /* 0x004e260000000a00 */
[----:B------:R-:W-:Y:S04]  /*6250*/  STL.128 [R1+0x2c0], RZ ;  /* 0x0002c0ff01007387 */ /* 0x000fe80000100c00 */
[----:B------:R-:W-:Y:S04]  /*6260*/  STL.128 [R1+0x2d0], RZ ;  /* 0x0002d0ff01007387 */ /* 0x000fe80000100c00 */
[----:B------:R-:W-:Y:S04]  /*6270*/  STL.128 [R1+0x2e0], RZ ;  /* 0x0002e0ff01007387 */ /* 0x000fe80000100c00 */
[----:B------:R-:W-:Y:S01]  /*6280*/  STL.128 [R1+0x2f0], RZ ;  /* 0x0002f0ff01007387 */ /* 0x000fe20000100c00 */
[----:B-1----:R-:W-:-:S03]  /*6290*/  @P1 SHF.R.U32.HI R0, RZ, R4, R3 ;  /* 0x00000004ff001219 */ /* 0x002fc60000011603 */
[----:B------:R-:W-:Y:S04]  /*62a0*/  STL.128 [R1+0x300], RZ ;  /* 0x000300ff01007387 */ /* 0x000fe80000100c00 */
[----:B------:R-:W-:Y:S01]  /*62b0*/  STL.128 [R1+0x310], RZ ;  /* 0x000310ff01007387 */ /* 0x000fe20000100c00 */
[----:B0-----:R-:W-:-:S03]  /*62c0*/  ISETP.GE.AND P6, PT, R7, 0x1, PT ;  /* 0x000000010700780c */ /* 0x001fc60003fc6270 */
[----:B------:R-:W-:Y:S04]  /*62d0*/  STL.128 [R1+0x320], RZ ;  /* 0x000320ff01007387 */ /* 0x000fe80000100c00 */
        /* <DEDUP_REMOVED lines=15> */
[----:B------:R-:W-:Y:S04]  /*63d0*/  STL.64 [R1], RZ ;  /* 0x000000ff01007387 */ /* 0x000fe80000100a00 */
[----:B------:R-:W-:Y:S04]  /*63e0*/  STL.64 [R1+0x38], RZ ;  /* 0x000038ff01007387 */ /* 0x000fe80000100a00 */
[----:B------:R0:W-:Y:S02]  /*63f0*/  STL.64 [R1+0x60], R16 ;  /* 0x0000601001007387 */ /* 0x0001e40000100a00 */
[----:B0-----:R-:W-:-:S02]  /*6400*/  IMAD.U32 R17, RZ, RZ, UR37 ;  /* 0x00000025ff117e24 */ /* 0x001fc4000f8e00ff */
[----:B------:R-:W-:-:S03]  /*6410*/  IMAD.U32 R16, RZ, RZ, UR37 ;  /* 0x00000025ff107e24 */ /* 0x000fc6000f8e00ff */
[----:B------:R-:W-:Y:S02]  /*6420*/  IADD3 R17, P2, R17, 0x430, RZ ;  /* 0x0000043011117810 */ /* 0x000fe40007f5e0ff */
[----:B------:R-:W-:Y:S01]  /*6430*/  IADD3 R16, P3, R16, 0x220, RZ ;  /* 0x0000022010107810 */ /* 0x000fe20007f7e0ff */
[----:B------:R-:W-:-:S12]  /*6440*/  @P0 BRA `(.L_x_12708) ;  /* 0x00000000000c0947 */ /* 0x000fd80003800000 */
[----:B------:R-:W0:Y:S01]  /*6450*/  FENCE.VIEW.ASYNC.G ;  /* 0x00000000000073c6 */ /* 0x000e220000000100 */
[----:B------:R-:W-:Y:S05]  /*6460*/  WARPSYNC.ALL ;  /* 0x0000000000007948 */ /* 0x000fea0003800000 */
[----:B0-----:R-:W-:Y:S06]  /*6470*/  BAR.ARV 0xc, 0x180 ;  /* 0x0306000000007b1d */ /* 0x001fec0000002000 */
.L_x_12708:
[----:B------:R-:W-:Y:S02]  /*6480*/  IMAD.IADD R3, R179, 0x1, R0 ;  /* 0x00000001b3037824 */ /* 0x000fe400078e0200 */
[----:B------:R-:W-:Y:S02]  /*6490*/  IMAD.X R44, RZ, RZ, UR36, P2 ;  /* 0x00000024ff2c7e24 */ /* 0x000fe400090e06ff */
[----:B------:R-:W-:Y:S02]  /*64a0*/  IMAD.X R45, RZ, RZ, UR36, P3 ;  /* 0x00000024ff2d7e24 */ /* 0x000fe400098e06ff */
[----:B------:R-:W-:Y:S02]  /*64b0*/  IMAD.X R51, RZ, RZ, UR36, P4 ;  /* 0x00000024ff337e24 */ /* 0x000fe4000a0e06ff */
[----:B------:R-:W-:Y:S02]  /*64c0*/  IMAD.X R73, RZ, RZ, UR36, P5 ;  /* 0x00000024ff497e24 */ /* 0x000fe4000a8e06ff */
        /* <DEDUP_REMOVED lines=13> */
.L_x_12711:
[----:B------:R-:W-:-:S13]  /*65a0*/  ISETP.NE.AND P0, PT, R7, 0x1, PT ;  /* 0x000000010700780c */ /* 0x000fda0003f05270 */
[----:B------:R-:W0:Y:S02]  /*65b0*/  @P0 LDC.64 R4, c[0x0][0xae0] ;  /* 0x0002b800ff040b82 */ /* 0x000e240000000a00 */
[----:B0-----:R-:W-:-:S05]  /*65c0*/  @P0 IMAD.HI.U32 R4, R0, R4, RZ ;  /* 0x0000000400040227 */ /* 0x001fca00078e00ff */
[----:B------:R-:W-:-:S07]  /*65d0*/  @P0 SHF.R.U32.HI R0, RZ, R5, R4 ;  /* 0x00000005ff000219 */ /* 0x000fce0000011604 */
.L_x_12712:
[----:B------:R-:W-:Y:S05]  /*65e0*/  BSYNC B0 ;  /* 0x0000000000007941 */ /* 0x000fea0003800000 */
.L_x_12710:
[----:B------:R-:W-:-:S05]  /*65f0*/  IMAD R3, R0, R7, R7 ;  /* 0x0000000700037224 */ /* 0x000fca00078e0207 */
[----:B------:R-:W-:-:S07]  /*6600*/  VIMNMX R6, R6, R3, PT ;  /* 0x0000000306067248 */ /* 0x000fce0003fe0100 */
.L_x_12709:
[----:B------:R-:W0:Y:S01]  /*6610*/  @P1 LDC R0, c[0x0][0x44c] ;  /* 0x00011300ff001b82 */ /* 0x000e220000000800 */
[----:B------:R-:W-:Y:S01]  /*6620*/  VIADD R6, R6, 0x5f ;  /* 0x0000005f06067836 */ /* 0x000fe20000000000 */
[----:B------:R-:W-:Y:S01]  /*6630*/  ULDC UR4, c[0x0][0xad4] ;  /* 0x0002b50000047ab9 */ /* 0x000fe20000000800 */
[----:B------:R-:W-:Y:S02]  /*6640*/  IMAD.MOV.U32 R5, RZ, RZ, R191 ;  /* 0x000000ffff057224 */ /* 0x000fe400078e00bf */
[----:B------:R-:W-:-:S03]  /*6650*/  IMAD.HI R6, R6, 0x2aaaaaab, RZ ;  /* 0x2aaaaaab06067827 */ /* 0x000fc600078e02ff */
[----:B------:R-:W1:Y:S02]  /*6660*/  @P1 LDC R9, c[0x0][0x450] ;  /* 0x00011400ff091b82 */ /* 0x000e640000000800 */
[----:B------:R-:W-:-:S04]  /*6670*/  SHF.R.U32.HI R3, RZ, 0x1f, R6 ;  /* 0x0000001fff037819 */ /* 0x000fc80000011606 */
[----:B------:R-:W-:-:S04]  /*6680*/  LEA.HI.SX32 R6, R6, R3, 0x1c ;  /* 0x0000000306067211 */ /* 0x000fc800078fe2ff */
[----:B------:R-:W-:Y:S01]  /*6690*/  VIMNMX R177, R177, R6, PT ;  /* 0x00000006b1b17248 */ /* 0x000fe20003fe0100 */
        /* <DEDUP_REMOVED lines=15> */
.L_x_12715:
[----:B------:R-:W-:-:S13]  /*6790*/  ISETP.NE.AND P0, PT, R7, 0x1, PT ;  /* 0x000000010700780c */ /* 0x000fda0003f05270 */
[----:B------:R-:W0:Y:S02]  /*67a0*/  @P0 LDC.64 R4, c[0x0][0xae0] ;  /* 0x0002b800ff040b82 */ /* 0x000e240000000a00 */
[----:B0-----:R-:W-:-:S05]  /*67b0*/  @P0 IMAD.HI.U32 R4, R0, R4, RZ ;  /* 0x0000000400040227 */ /* 0x001fca00078e00ff */
[----:B------:R-:W-:-:S07]  /*67c0*/  @P0 SHF.R.U32.HI R0, RZ, R5, R4 ;  /* 0x00000005ff000219 */ /* 0x000fce0000011604 */
.L_x_12716:
[----:B------:R-:W-:Y:S05]  /*67d0*/  BSYNC B0 ;  /* 0x0000000000007941 */ /* 0x000fea0003800000 */
.L_x_12714:
[----:B------:R-:W-:-:S05]  /*67e0*/  IMAD R0, R0, R7, RZ ;  /* 0x0000000700007224 */ /* 0x000fca00078e02ff */
[----:B------:R-:W-:-:S07]  /*67f0*/  VIMNMX R3, R3, R0, !PT ;  /* 0x0000000003037248 */ /* 0x000fce0007fe0100 */
.L_x_12713:
[----:B------:R-:W-:Y:S01]  /*6800*/  IMAD.HI R3, R3, 0x2aaaaaab, RZ ;  /* 0x2aaaaaab03037827 */ /* 0x000fe200078e02ff */
[----:B------:R-:W-:-:S04]  /*6810*/  PLOP3.LUT P0, PT, PT, PT, PT, 0x80, 0x0 ;  /* 0x000000000000781c */ /* 0x000fc80003f0f070 */
[----:B------:R-:W-:-:S04]  /*6820*/  SHF.R.U32.HI R0, RZ, 0x1f, R3 ;  /* 0x0000001fff007819 */ /* 0x000fc80000011603 */
[----:B------:R-:W-:-:S04]  /*6830*/  LEA.HI.SX32 R0, R3, R0, 0x1c ;  /* 0x0000000003007211 */ /* 0x000fc800078fe2ff */
[----:B------:R-:W-:-:S04]  /*6840*/  VIMNMX R165, RZ, R0, !PT ;  /* 0x00000000ffa57248 */ /* 0x000fc80007fe0100 */
[----:B------:R-:W-:-:S13]  /*6850*/  ISETP.GT.AND P1, PT, R177, R165, PT ;  /* 0x000000a5b100720c */ /* 0x000fda0003f24270 */
[----:B------:R-:W-:Y:S05]  /*6860*/  @!P1 BRA `(.L_x_12717) ;  /* 0x0000024000e09947 */ /* 0x000fea0003800000 */
[----:B------:R0:W-:Y:S01]  /*6870*/  STL.64 [R1+0x78], RZ ;  /* 0x000078ff01007387 */ /* 0x0001e20000100a00 */
[----:B------:R-:W-:Y:S01]  /*6880*/  IMAD.U32 R47, RZ, RZ, UR37 ;  /* 0x00000025ff2f7e24 */ /* 0x000fe2000f8e00ff */
[----:B------:R-:W-:Y:S01]  /*6890*/  UMOV UR4, 0xffffffff ;  /* 0xffffffff00047882 */ /* 0x000fe20000000000 */
[----:B------:R-:W-:Y:S02]  /*68a0*/  IMAD.U32 R49, RZ, RZ, UR37 ;  /* 0x00000025ff317e24 */ /* 0x000fe4000f8e00ff */
[----:B------:R-:W-:Y:S01]  /*68b0*/  IMAD.U32 R42, RZ, RZ, UR37 ;  /* 0x00000025ff2a7e24 */ /* 0x000fe2000f8e00ff */
[----:B------:R-:W-:Y:S01]  /*68c0*/  IADD3 R47, P0, R47, 0x118, RZ ;  /* 0x000001182f2f7810 */ /* 0x000fe20007f1e0ff */
[----:B------:R-:W-:Y:S01]  /*68d0*/  IMAD.U32 R57, RZ, RZ, UR37 ;  /* 0x00000025ff397e24 */ /* 0x000fe2000f8e00ff */
[----:B------:R-:W-:Y:S01]  /*68e0*/  IADD3 R49, P1, R49, 0x110, RZ ;  /* 0x0000011031317810 */ /* 0x000fe20007f3e0ff */
[----:B------:R-:W-:Y:S01]  /*68f0*/  IMAD.U32 R34, RZ, RZ, UR37 ;  /* 0x00000025ff227e24 */ /* 0x000fe2000f8e00ff */
[----:B------:R-:W-:Y:S01]  /*6900*/  IADD3 R42, P2, R42, 0xa8, RZ ;  /* 0x000000a82a2a7810 */ /* 0x000fe20007f5e0ff */
[----:B------:R-:W-:Y:S01]  /*6910*/  IMAD.U32 R40, RZ, RZ, UR37 ;  /* 0x00000025ff287e24 */ /* 0x000fe2000f8e00ff */
[----:B------:R-:W-:Y:S01]  /*6920*/  IADD3 R57, P3, R57, 0x98, RZ ;  /* 0x0000009839397810 */ /* 0x000fe20007f7e0ff */
[----:B------:R-:W-:Y:S01]  /*6930*/  IMAD.X R46, RZ, RZ, UR36, P0 ;  /* 0x00000024ff2e7e24 */ /* 0x000fe200080e06ff */
[----:B------:R-:W-:Y:S01]  /*6940*/  IADD3 R34, P4, R34, 0x78, RZ ;  /* 0x0000007822227810 */ /* 0x000fe20007f9e0ff */
[----:B------:R-:W-:Y:S01]  /*6950*/  IMAD.X R48, RZ, RZ, UR36, P1 ;  /* 0x00000024ff307e24 */ /* 0x000fe200088e06ff */
[----:B------:R-:W-:Y:S01]  /*6960*/  IADD3 R40, P5, R40, 0x80, RZ ;  /* 0x0000008028287810 */ /* 0x000fe20007fbe0ff */
[----:B------:R-:W-:-:S02]  /*6970*/  IMAD.X R43, RZ, RZ, UR36, P2 ;  /* 0x00000024ff2b7e24 */ /* 0x000fc400090e06ff */
[----:B------:R-:W-:Y:S02]  /*6980*/  IMAD.X R50, RZ, RZ, UR36, P3 ;  /* 0x00000024ff327e24 */ /* 0x000fe400098e06ff */
[----:B------:R-:W-:Y:S02]  /*6990*/  IMAD.X R35, RZ, RZ, UR36, P4 ;  /* 0x00000024ff237e24 */ /* 0x000fe4000a0e06ff */
[----:B------:R-:W-:Y:S01]  /*69a0*/  IMAD.X R41, RZ, RZ, UR36, P5 ;  /* 0x00000024ff297e24 */ /* 0x000fe2000a8e06ff */
[----:B0-----:R-:W-:Y:S06]  /*69b0*/  BRA.DIV UR4, `(.L_x_12718) ;  /* 0x000002fe04f47947 */ /* 0x001fec000b800000 */
[----:B------:R0:W1:Y:S02]  /*69c0*/  SHFL.IDX PT, R14, R231, RZ, 0x1f ;  /* 0x00001fffe70e7589 */ /* 0x00006400000e0000 */
.L_x_13047:
[----:B-1----:R-:W-:Y:S01]  /*69d0*/  LEA.HI R0, R14, R14, RZ, 0x1 ;  /* 0x0000000e0e007211 */ /* 0x002fe200078f08ff */
[C---:B------:R-:W-:Y:S01]  /*69e0*/  VIADD R61, R144.reuse, 0x18400 ;  /* 0x00018400903d7836 */ /* 0x040fe20000000000 */
[----:B------:R-:W-:Y:S01]  /*69f0*/  STL.128 [R1+0xb0], RZ ;  /* 0x0000b0ff01007387 */ /* 0x000fe20000100c00 */
[----:B------:R-:W-:Y:S01]  /*6a00*/  VIADD R8, R144, 0x400 ;  /* 0x0000040090087836 */ /* 0x000fe20000000000 */
[----:B------:R-:W-:Y:S01]  /*6a10*/  LOP3.LUT R3, R0, 0x7fffe, RZ, 0xc0, !PT ;  /* 0x0007fffe00037812 */ /* 0x000fe200078ec0ff */
[----:B------:R-:W-:Y:S01]  /*6a20*/  IMAD.MOV.U32 R4, RZ, RZ, 0x1 ;  /* 0x00000001ff047424 */ /* 0x000fe200078e00ff */
[----:B------:R-:W-:Y:S01]  /*6a30*/  STL.128 [R1+0xc0], RZ ;  /* 0x0000c0ff01007387 */ /* 0x000fe20000100c00 */
[----:B------:R-:W-:Y:S01]  /*6a40*/  IMAD.MOV.U32 R5, RZ, RZ, RZ ;  /* 0x000000ffff057224 */ /* 0x000fe200078e00ff */
[----:B------:R-:W-:Y:S01]  /*6a50*/  SHF.R.U32.HI R8, RZ, 0x4, R8 ;  /* 0x00000004ff087819 */ /* 0x000fe20000011608 */
[----:B------:R-:W-:Y:S01]  /*6a60*/  IMAD.IADD R0, R14, 0x1, -R3 ;  /* 0x000000010e007824 */ /* 0x000fe200078e0a03 */
[----:B------:R-:W-:Y:S01]  /*6a70*/  STL.128 [R1+0xd0], RZ ;  /* 0x0000d0ff01007387 */ /* 0x000fe20000100c00 */
[----:B------:R-:W-:Y:S01]  /*6a80*/  VIADD R3, R144, 0x1c400 ;  /* 0x0001c40090037836 */ /* 0x000fe20000000000 */
[----:B------:R-:W-:Y:S01]  /*6a90*/  LOP3.LUT R8, R8, 0x3fff, RZ, 0xc0, !PT ;  /* 0x00003fff08087812 */ /* 0x000fe200078ec0ff */
[----:B------:R-:W-:Y:S01]  /*6aa0*/  IMAD R0, R0, 0x2000, R61 ;  /* 0x0000200000007824 */ /* 0x000fe200078e023d */
[----:B------:R-:W-:Y:S01]  /*6ab0*/  STL.128 [R1+0xe0], RZ ;  /* 0x0000e0ff01007387 */ /* 0x000fe20000100c00 */
[----:B------:R-:W-:Y:S01]  /*6ac0*/  IMAD.MOV.U32 R6, RZ, RZ, 0x1 ;  /* 0x00000001ff067424 */ /* 0x000fe200078e00ff */
[----:B------:R-:W-:Y:S01]  /*6ad0*/  SHF.R.U32.HI R3, RZ, 0x4, R3 ;  /* 0x00000004ff037819 */ /* 0x000fe20000011603 */
[----:B------:R-:W-:Y:S01]  /*6ae0*/  VIADD R9, R0, 0xa000 ;  /* 0x0000a00000097836 */ /* 0x000fe20000000000 */
[----:B------:R-:W-:Y:S01]  /*6af0*/  SHF.R.U32.HI R0, RZ, 0x4, R0 ;  /* 0x00000004ff007819 */ /* 0x000fe20000011600 */
[----:B------:R-:W-:Y:S01]  /*6b00*/  IMAD.MOV.U32 R7, RZ, RZ, RZ ;  /* 0x000000ffff077224 */ /* 0x000fe200078e00ff */
[----:B------:R-:W-:Y:S01]  /*6b10*/  LOP3.LUT R3, R3, 0x3fff, RZ, 0xc0, !PT ;  /* 0x00003fff03037812 */ /* 0x000fe200078ec0ff */
[----:B------:R-:W-:Y:S01]  /*6b20*/  IMAD.MOV.U32 R12, RZ, RZ, 0x1 ;  /* 0x00000001ff0c7424 */ /* 0x000fe200078e00ff */
[----:B------:R-:W-:Y:S01]  /*6b30*/  SHF.R.U32.HI R9, RZ, 0x4, R9 ;  /* 0x00000004ff097819 */ /* 0x000fe20000011609 */
[----:B------:R-:W-:Y:S01]  /*6b40*/  IMAD.MOV.U32 R13, RZ, RZ, RZ ;  /* 0x000000ffff0d7224 */ /* 0x000fe200078e00ff */
[----:B------:R-:W-:Y:S01]  /*6b50*/  LOP3.LUT R3, R3, 0x10000, RZ, 0xfc, !PT ;  /* 0x0001000003037812 */ /* 0x000fe200078efcff */
[----:B------:R1:W-:Y:S01]  /*6b60*/  STL.128 [R1+0x80], R4 ;  /* 0x0000800401007387 */ /* 0x0003e20000100c00 */
[----:B------:R-:W-:Y:S01]  /*6b70*/  LOP3.LUT R9, R9, 0x3fff, RZ, 0xc0, !PT ;  /* 0x00003fff09097812 */ /* 0x000fe200078ec0ff */
[----:B------:R-:W-:Y:S01]  /*6b80*/  IMAD.MOV.U32 R11, RZ, RZ, 0x40000040 ;  /* 0x40000040ff0b7424 */ /* 0x000fe200078e00ff */
[----:B------:R-:W-:Y:S01]  /*6b90*/  LOP3.LUT R0, R0, 0x3fff, RZ, 0xc0, !PT ;  /* 0x00003fff00007812 */ /* 0x000fe200078ec0ff */
[----:B------:R2:W-:Y:S01]  /*6ba0*/  STL.64 [R1+0x90], R12 ;  /* 0x0000900c01007387 */ /* 0x0005e20000100a00 */
[----:B------:R-:W-:Y:S01]  /*6bb0*/  LOP3.LUT R10, R8, 0x10000, RZ, 0xfc, !PT ;  /* 0x00010000080a7812 */ /* 0x000fe200078efcff */
[----:B------:R-:W-:Y:S01]  /*6bc0*/  IMAD.U32 R33, RZ, RZ, UR37 ;  /* 0x00000025ff217e24 */ /* 0x000fe2000f8e00ff */
[----:B------:R-:W-:Y:S01]  /*6bd0*/  LOP3.LUT P0, RZ, R61, 0x1bf, RZ, 0xc0, !PT ;  /* 0x000001bf3dff7812 */ /* 0x000fe2000780c0ff */
[----:B------:R3:W-:Y:S01]  /*6be0*/  STL.128 [R1+0xf0], RZ ;  /* 0x0000f0ff01007387 */ /* 0x0007e20000100c00 */
[----:B------:R-:W-:Y:S01]  /*6bf0*/  IMAD.U32 R37, RZ, RZ, UR37 ;  /* 0x00000025ff257e24 */ /* 0x000fe2000f8e00ff */
[----:B------:R-:W-:Y:S01]  /*6c00*/  BSSY B6, `(.L_x_12719) ;  /* 0x0000028000067945 */ /* 0x000fe20003800000 */
[----:B------:R-:W-:Y:S01]  /*6c10*/  IMAD.U32 R39, RZ, RZ, UR37 ;  /* 0x00000025ff277e24 */ /* 0x000fe2000f8e00ff */
[----:B------:R3:W-:Y:S01]  /*6c20*/  STL.128 [R1+0x100], RZ ;  /* 0x000100ff01007387 */ /* 0x0007e20000100c00 */
[----:B------:R-:W-:Y:S01]  /*6c30*/  IMAD.U32 R31, RZ, RZ, UR37 ;  /* 0x00000025ff1f7e24 */ /* 0x000fe2000f8e00ff */
[----:B------:R-:W-:-:S02]  /*6c40*/  IADD3 R33, P1, R33, 0x88, RZ ;  /* 0x0000008821217810 */ /* 0x000fc40007f3e0ff */
[----:B-1----:R-:W-:Y:S01]  /*6c50*/  LOP3.LUT R6, R8, 0x3000000, RZ, 0xfc, !PT ;  /* 0x0300000008067812 */ /* 0x002fe200078efcff */
[----:B------:R-:W-:Y:S01]  /*6c60*/  IMAD.MOV.U32 R4, RZ, RZ, R3 ;  /* 0x000000ffff047224 */ /* 0x000fe200078e0003 */
[----:B------:R-:W-:Y:S01]  /*6c70*/  LOP3.LUT R8, R9, 0x10000, RZ, 0xfc, !PT ;  /* 0x0001000009087812 */ /* 0x000fe200078efcff */
[----:B------:R-:W-:Y:S01]  /*6c80*/  IMAD.MOV.U32 R5, RZ, RZ, 0x40000040 ;  /* 0x40000040ff057424 */ /* 0x000fe200078e00ff */
[----:B--2---:R-:W-:Y:S01]  /*6c90*/  LOP3.LUT R12, R0, 0x10000, RZ, 0xfc, !PT ;  /* 0x00010000000c7812 */ /* 0x004fe200078efcff */
[----:B------:R-:W-:Y:S01]  /*6ca0*/  IMAD.MOV.U32 R7, RZ, RZ, 0x40000040 ;  /* 0x40000040ff077424 */ /* 0x000fe200078e00ff */
[----:B------:R-:W-:Y:S01]  /*6cb0*/  IADD3 R37, P2, R37, 0x90, RZ ;  /* 0x0000009025257810 */ /* 0x000fe20007f5e0ff */
[----:B------:R-:W-:Y:S01]  /*6cc0*/  IMAD.MOV.U32 R13, RZ, RZ, 0x40000040 ;  /* 0x40000040ff0d7424 */ /* 0x000fe200078e00ff */
[----:B------:R-:W-:Y:S01]  /*6cd0*/  IADD3 R39, P3, R39, 0xa0, RZ ;  /* 0x000000a027277810 */ /* 0x000fe20007f7e0ff */
[----:B------:R-:W-:Y:S01]  /*6ce0*/  IMAD.MOV.U32 R9, RZ, RZ, 0x40000040 ;  /* 0x40000040ff097424 */ /* 0x000fe200078e00ff */
[----:B------:R3:W-:Y:S01]  /*6cf0*/  STL.128 [R1+0xa0], R4 ;  /* 0x0000a00401007387 */ /* 0x0007e20000100c00 */
[----:B------:R-:W-:Y:S01]  /*6d00*/  IADD3 R31, P4, R31, 0xb0, RZ ;  /* 0x000000b01f1f7810 */ /* 0x000fe20007f9e0ff */
[----:B------:R-:W-:-:S02]  /*6d10*/  IMAD.X R36, RZ, RZ, UR36, P1 ;  /* 0x00000024ff247e24 */ /* 0x000fc400088e06ff */
[----:B------:R3:W-:Y:S01]  /*6d20*/  STL.64 [R1+0x98], R12 ;  /* 0x0000980c01007387 */ /* 0x0007e20000100a00 */
[----:B------:R-:W-:Y:S02]  /*6d30*/  IMAD.X R56, RZ, RZ, UR36, P2 ;  /* 0x00000024ff387e24 */ /* 0x000fe400090e06ff */
[----:B------:R-:W-:Y:S01]  /*6d40*/  IMAD.X R58, RZ, RZ, UR36, P3 ;  /* 0x00000024ff3a7e24 */ /* 0x000fe200098e06ff */
[----:B------:R3:W-:Y:S01]  /*6d50*/  STL.128 [R1+0x110], R8 ;  /* 0x0001100801007387 */ /* 0x0007e20000100c00 */
[----:B------:R-:W-:Y:S01]  /*6d60*/  IMAD.X R52, RZ, RZ, UR36, P4 ;  /* 0x00000024ff347e24 */ /* 0x000fe2000a0e06ff */
[----:B------:R-:W-:Y:S06]  /*6d70*/  @!P0 BRA `(.L_x_12720) ;  /* 0x0000000000408947 */ /* 0x000fec0003800000 */
[----:B------:R-:W-:Y:S01]  /*6d80*/  MOV R0, 0x0 ;  /* 0x0000000000007802 */ /* 0x000fe20000000f00 */
[----:B------:R-:W-:Y:S01]  /*6d90*/  ULDC.64 UR4, c[0x4][0x118] ;  /* 0x0100460000047ab9 */ /* 0x000fe20000000a00 */
[----:B------:R-:W-:Y:S01]  /*6da0*/  ULDC.64 UR6, c[0x4][0x120] ;  /* 0x0100480000067ab9 */ /* 0x000fe20000000a00 */
[----:B---3--:R-:W-:Y:S01]  /*6db0*/  IMAD.U32 R4, RZ, RZ, UR4 ;  /* 0x00000004ff047e24 */ /* 0x008fe2000f8e00ff */
        /* <DEDUP_REMOVED lines=12> */
.L_x_12720:
[----:B------:R-:W-:Y:S05]  /*6e80*/  BSYNC B6 ;  /* 0x0000000000067941 */ /* 0x000fea0003800000 */
.L_x_12719:
[----:B------:R-:W1:Y:S01]  /*6e90*/  S2R R20, SR_TID.X ;  /* 0x0000000000147919 */ /* 0x000e620000002100 */
[----:B---3--:R-:W2:Y:S01]  /*6ea0*/  LDC.64 R6, c[0x0][0xad8] ;  /* 0x0002b600ff067b82 */ /* 0x008ea20000000a00 */
[----:B------:R-:W-:Y:S01]  /*6eb0*/  UIADD3 UR4, UP0, UR37, 0x120, URZ ;  /* 0x0000012025047890 */ /* 0x000fe2000ff1e03f */
[----:B------:R-:W-:Y:S01]  /*6ec0*/  IMAD.MOV.U32 R4, RZ, RZ, RZ ;  /* 0x000000ffff047224 */ /* 0x000fe200078e00ff */
[----:B------:R-:W-:Y:S01]  /*6ed0*/  STL.64 [R1+0x120], R220 ;  /* 0x000120dc01007387 */ /* 0x000fe20000100a00 */
[----:B------:R-:W-:Y:S01]  /*6ee0*/  IMAD.U32 R32, RZ, RZ, UR37 ;  /* 0x00000025ff207e24 */ /* 0x000fe2000f8e00ff */
[----:B------:R-:W-:Y:S01]  /*6ef0*/  UIADD3.X UR5, URZ, UR36, URZ, UP0, !UPT ;  /* 0x000000243f057290 */ /* 0x000fe200087fe43f */
[----:B------:R-:W-:Y:S01]  /*6f00*/  IMAD.U32 R38, RZ, RZ, UR37 ;  /* 0x00000025ff267e24 */ /* 0x000fe2000f8e00ff */
[----:B------:R-:W-:Y:S01]  /*6f10*/  STL.U8 [R1+0x138], RZ ;  /* 0x000138ff01007387 */ /* 0x000fe20000100000 */
[----:B------:R-:W3:Y:S01]  /*6f20*/  LDC.64 R12, c[0x0][0xae0] ;  /* 0x0002b800ff0c7b82 */ /* 0x000ee20000000a00 */
[----:B------:R-:W-:Y:S01]  /*6f30*/  IMAD.U32 R8, RZ, RZ, UR4 ;  /* 0x00000004ff087e24 */ /* 0x000fe2000f8e00ff */
[----:B------:R-:W-:Y:S01]  /*6f40*/  ULDC UR4, c[0x0][0x3f4] ;  /* 0x0000fd0000047ab9 */ /* 0x000fe20000000800 */
[----:B------:R-:W-:Y:S01]  /*6f50*/  IMAD.U32 R9, RZ, RZ, UR5 ;  /* 0x00000005ff097e24 */ /* 0x000fe2000f8e00ff */
[----:B------:R-:W-:Y:S01]  /*6f60*/  STL.U8 [R1+0x16c], RZ ;  /* 0x00016cff01007387 */ /* 0x000fe20000100000 */
[----:B------:R-:W-:-:S02]  /*6f70*/  ISETP.LT.AND P0, PT, RZ, UR4, PT ;  /* 0x00000004ff007c0c */ /* 0x000fc4000bf01270 */
[----:B------:R-:W-:Y:S01]  /*6f80*/  IADD3 R32, P2, R32, 0x13c, RZ ;  /* 0x0000013c20207810 */ /* 0x000fe20007f5e0ff */
[----:B------:R-:W4:Y:S01]  /*6f90*/  LDC R26, c[0x0][0xad4] ;  /* 0x0002b500ff1a7b82 */ /* 0x000f220000000800 */
[----:B------:R-:W-:Y:S01]  /*6fa0*/  STL.64 [R1+0x128], R8 ;  /* 0x0001280801007387 */ /* 0x000fe20000100a00 */
[----:B------:R-:W-:Y:S02]  /*6fb0*/  IADD3 R38, P4, R38, 0x128, RZ ;  /* 0x0000012826267810 */ /* 0x000fe40007f9e0ff */
[----:B------:R-:W-:Y:S01]  /*6fc0*/  IMAD.X R53, RZ, RZ, UR36, P2 ;  /* 0x00000024ff357e24 */ /* 0x000fe200090e06ff */
[----:B------:R0:W-:Y:S02]  /*6fd0*/  STL.64 [R1+0x130], R34 ;  /* 0x0001302201007387 */ /* 0x0001e40000100a00 */
[----:B------:R-:W-:Y:S01]  /*6fe0*/  IMAD.X R59, RZ, RZ, UR36, P4 ;  /* 0x00000024ff3b7e24 */ /* 0x000fe2000a0e06ff */
[----:B------:R-:W4:Y:S01]  /*6ff0*/  LDC.64 R10, c[0x0][0x448] ;  /* 0x00011200ff0a7b82 */ /* 0x000f220000000a00 */
[----:B--2---:R-:W-:-:S02]  /*7000*/  IMAD.MOV.U32 R27, RZ, RZ, R6 ;  /* 0x000000ffff1b7224 */ /* 0x004fc400078e0006 */
[----:B------:R-:W-:Y:S02]  /*7010*/  IMAD.MOV.U32 R5, RZ, RZ, R7 ;  /* 0x000000ffff057224 */ /* 0x000fe400078e0007 */
[----:B-1----:R-:W-:-:S03]  /*7020*/  VIADD R222, R20, 0xffffff80 ;  /* 0xffffff8014de7836 */ /* 0x002fc60000000000 */
[----:B------:R-:W1:Y:S01]  /*7030*/  LDC R0, c[0x0][0x450] ;  /* 0x00011400ff007b82 */ /* 0x000e620000000800 */
[----:B---3--:R-:W-:Y:S02]  /*7040*/  IMAD.MOV.U32 R6, RZ, RZ, R12 ;  /* 0x000000ffff067224 */ /* 0x008fe400078e000c */
[----:B------:R-:W-:Y:S01]  /*7050*/  IMAD.MOV.U32 R7, RZ, RZ, R13 ;  /* 0x000000ffff077224 */ /* 0x000fe200078e000d */
[----:B------:R2:W-:Y:S01]  /*7060*/  STL [R1+0x13c], R222 ;  /* 0x00013cde01007387 */ /* 0x0005e20000100800 */
[----:B0-----:R-:W-:Y:S02]  /*7070*/  IMAD.U32 R34, RZ, RZ, UR37 ;  /* 0x00000025ff227e24 */ /* 0x001fe4000f8e00ff */
[----:B------:R-:W-:Y:S01]  /*7080*/  IMAD.U32 R35, RZ, RZ, UR37 ;  /* 0x00000025ff237e24 */ /* 0x000fe2000f8e00ff */
[----:B----4-:R2:W-:Y:S02]  /*7090*/  STL.128 [R1+0x140], R24 ;  /* 0x0001401801007387 */ /* 0x0105e40000100c00 */
[----:B------:R-:W-:-:S02]  /*70a0*/  IADD3 R34, P1, R34, 0x16c, RZ ;  /* 0x0000016c22227810 */ /* 0x000fc40007f3e0ff */
[----:B------:R2:W-:Y:S01]  /*70b0*/  STL.128 [R1+0x150], R4 ;  /* 0x0001500401007387 */ /* 0x0005e20000100c00 */
[----:B------:R-:W-:Y:S02]  /*70c0*/  IADD3 R35, P3, R35, 0x138, RZ ;  /* 0x0000013823237810 */ /* 0x000fe40007f7e0ff */
[----:B------:R-:W-:Y:S01]  /*70d0*/  IMAD.X R55, RZ, RZ, UR36, P1 ;  /* 0x00000024ff377e24 */ /* 0x000fe200088e06ff */
[----:B------:R2:W-:Y:S02]  /*70e0*/  STL.64 [R1+0x160], R10 ;  /* 0x0001600a01007387 */ /* 0x0005e40000100a00 */
[----:B------:R-:W-:Y:S02]  /*70f0*/  IMAD.X R54, RZ, RZ, UR36, P3 ;  /* 0x00000024ff367e24 */ /* 0x000fe400098e06ff */
[----:B-1----:R2:W-:Y:S01]  /*7100*/  STL [R1+0x168], R0 ;  /* 0x0001680001007387 */ /* 0x0025e20000100800 */
[----:B------:R-:W-:Y:S05]  /*7110*/  @P0 BRA `(.L_x_12721) ;  /* 0x0000000000400947 */ /* 0x000fea0003800000 */
[----:B------:R-:W2:Y:S02]  /*7120*/  LDL R3, [R1+0x21c] ;  /* 0x00021c0001037983 */ /* 0x000ea40000100800 */
[----:B--2---:R-:W-:-:S04]  /*7130*/  LEA.HI R0, R3, R3, RZ, 0x1 ;  /* 0x0000000303007211 */ /* 0x004fc800078f08ff */
        /* <DEDUP_REMOVED lines=8> */
.L_x_12724:
[----:B-1----:R1:W2:Y:S02]  /*71c0*/  SYNCS.PHASECHK.TRANS64.TRYWAIT P0, [R144+URZ+0x32400], R3 ;  /* 0x03240003900075a7 */ /* 0x0022a4000800017f */
[----:B--2---:R-:W-:Y:S05]  /*71d0*/  @!P0 NANOSLEEP.SYNCS 0x989680 ;  /* 0x009896800000895d */ /* 0x004fea0003900000 */
[----:B------:R-:W2:Y:S02]  /*71e0*/  @!P0 SYNCS.PHASECHK.TRANS64 P0, [R144+URZ+0x32400], R3 ;  /* 0x03240003900085a7 */ /* 0x000ea4000800007f */
[----:B--2---:R-:W-:Y:S05]  /*71f0*/  @!P0 BRA `(.L_x_12724) ;  /* 0xfffffffc00f08947 */ /* 0x004fea000383ffff */
.L_x_12723:
[----:B------:R-:W-:Y:S05]  /*7200*/  BSYNC B0 ;  /* 0x0000000000007941 */ /* 0x000fea0003800000 */
.L_x_12722:
[----:B------:R-:W-:Y:S05]  /*7210*/  BRA `(.L_x_12725) ;  /* 0x0000002c003c7947 */ /* 0x000fea0003800000 */
.L_x_12721:
[----:B------:R-:W-:Y:S01]  /*7220*/  LOP3.LUT P0, RZ, R61, 0x3ff, RZ, 0xc0, !PT ;  /* 0x000003ff3dff7812 */ /* 0x000fe2000780c0ff */
[----:B------:R-:W-:Y:S01]  /*7230*/  ULDC.64 UR4, c[0x0][0x3f8] ;  /* 0x0000fe0000047ab9 */ /* 0x000fe20000000a00 */
[----:B--2--5:R-:W-:Y:S01]  /*7240*/  SHF.R.S32.HI R5, RZ, 0x1f, R2 ;  /* 0x0000001fff057819 */ /* 0x024fe20000011402 */
        /* <DEDUP_REMOVED lines=27> */
.L_x_12727:
[----:B------:R-:W-:Y:S05]  /*7400*/  BSYNC B6 ;  /* 0x0000000000067941 */ /* 0x000fea0003800000 */
.L_x_12726:
[----:B------:R-:W2:Y:S01]  /*7410*/  LDL R0, [R1+0x70] ;  /* 0x0000700001007983 */ /* 0x000ea20000100800 */
[----:B------:R-:W-:Y:S01]  /*7420*/  ULDC.U8 UR4, c[0x0][0x410] ;  /* 0x0001040000047ab9 */ /* 0x000fe20000000000 */
[----:B------:R-:W-:Y:S01]  /*7430*/  BSSY B0, `(.L_x_12728) ;  /* 0x00002a5000007945 */ /* 0x000fe20003800000 */
[----:B------:R-:W-:Y:S01]  /*7440*/  ISETP.NE.AND P0, PT, RZ, UR4, PT ;  /* 0x00000004ff007c0c */ /* 0x000fe2000bf05270 */
[----:B--2---:R-:W-:-:S12]  /*7450*/  IMAD R0, R0, 0x80, R153 ;  /* 0x0000008000007824 */ /* 0x004fd800078e0299 */
[----:B------:R-:W-:Y:S05]  /*7460*/  @!P0 BRA `(.L_x_12729) ;  /* 0x00000014006c8947 */ /* 0x000fea0003800000 */
[----:B------:R-:W0:Y:S01]  /*7470*/  LDC R67, c[0x0][0x448] ;  /* 0x00011200ff437b82 */ /* 0x000e220000000800 */
[----:B------:R-:W-:Y:S01]  /*7480*/  IMAD R5, R225, 0x40, R0 ;  /* 0x00000040e1057824 */ /* 0x000fe200078e0200 */
[----:B------:R-:W-:Y:S01]  /*7490*/  ULDC.64 UR4, c[0x0][0x3f8] ;  /* 0x0000fe0000047ab9 */ /* 0x000fe20000000a00 */
[----:B------:R-:W-:Y:S01]  /*74a0*/  ULDC.64 UR6, c[0x0][0x408] ;  /* 0x0001020000067ab9 */ /* 0x000fe20000000a00 */
[----:B------:R-:W-:Y:S02]  /*74b0*/  IMAD.MOV.U32 R6, RZ, RZ, R60 ;  /* 0x000000ffff067224 */ /* 0x000fe400078e003c */
[----:B------:R-:W-:Y:S01]  /*74c0*/  IMAD.MOV.U32 R7, RZ, RZ, R25 ;  /* 0x000000ffff077224 */ /* 0x000fe200078e0019 */
[----:B0-----:R-:W-:-:S13]  /*74d0*/  ISETP.NE.AND P0, PT, R67, 0x1, PT ;  /* 0x000000014300780c */ /* 0x001fda0003f05270 */
[----:B------:R-:W0:Y:S08]  /*74e0*/  @P0 LDC R2, c[0x0][0x44c] ;  /* 0x00011300ff020b82 */ /* 0x000e300000000800 */
[----:B------:R-:W1:Y:S01]  /*74f0*/  @P0 LDC R3, c[0x0][0x450] ;  /* 0x00011400ff030b82 */ /* 0x000e620000000800 */
[----:B0-----:R-:W-:-:S05]  /*7500*/  @P0 IMAD.HI.U32 R2, R5, R2, RZ ;  /* 0x0000000205020227 */ /* 0x001fca00078e00ff */
[----:B-1----:R-:W-:Y:S01]  /*7510*/  @P0 SHF.R.U32.HI R5, RZ, R3, R2 ;  /* 0x00000003ff050219 */ /* 0x002fe20000011602 */
[----:B------:R-:W-:Y:S02]  /*7520*/  IMAD.MOV.U32 R2, RZ, RZ, R26 ;  /* 0x000000ffff027224 */ /* 0x000fe400078e001a */
[----:B------:R-:W-:Y:S01]  /*7530*/  IMAD.MOV.U32 R3, RZ, RZ, R63 ;  /* 0x000000ffff037224 */ /* 0x000fe200078e003f */
        /* <DEDUP_REMOVED lines=21> */
.L_x_13053:
        /* <DEDUP_REMOVED lines=28> */
.L_x_12732:
[----:B------:R-:W-:Y:S05]  /*7850*/  BSYNC B1 ;  /* 0x0000000000017941 */ /* 0x000fea0003800000 */
.L_x_12731:
[----:B-12--5:R-:W-:Y:S01]  /*7860*/  IMAD.MOV.U32 R2, RZ, RZ, R24 ;  /* 0x000000ffff027224 */ /* 0x026fe200078e0018 */
[----:B------:R-:W-:Y:S01]  /*7870*/  UMOV UR4, 0xffffffff ;  /* 0xffffffff00047882 */ /* 0x000fe20000000000 */
[----:B------:R-:W-:Y:S01]  /*7880*/  IMAD.MOV.U32 R3, RZ, RZ, R25 ;  /* 0x000000ffff037224 */ /* 0x000fe200078e0019 */
[----:B------:R-:W-:Y:S01]  /*7890*/  CS2R R20, SRZ ;  /* 0x0000000000147805 */ /* 0x000fe2000001ff00 */
[----:B---3--:R-:W-:Y:S02]  /*78a0*/  IMAD.MOV.U32 R5, RZ, RZ, R60 ;  /* 0x000000ffff057224 */ /* 0x008fe400078e003c */
[----:B------:R-:W-:Y:S01]  /*78b0*/  IMAD.MOV.U32 R9, RZ, RZ, R61 ;  /* 0x000000ffff097224 */ /* 0x000fe200078e003d */
[----:B------:R-:W-:Y:S01]  /*78c0*/  PRMT R76, R3, 0x5410, R2 ;  /* 0x00005410034c7816 */ /* 0x000fe20000000002 */
[----:B------:R-:W-:Y:S02]  /*78d0*/  IMAD.MOV.U32 R2, RZ, RZ, R26 ;  /* 0x000000ffff027224 */ /* 0x000fe400078e001a */
[----:B------:R-:W-:Y:S01]  /*78e0*/  IMAD.MOV.U32 R3, RZ, RZ, R27 ;  /* 0x000000ffff037224 */ /* 0x000fe200078e001b */
[----:B------:R-:W-:Y:S01]  /*78f0*/  PRMT R66, R9, 0x5410, R5 ;  /* 0x0000541009427816 */ /* 0x000fe20000000005 */
[----:B------:R-:W-:-:S02]  /*7900*/  IMAD.MOV.U32 R5, RZ, RZ, R62 ;  /* 0x000000ffff057224 */ /* 0x000fc400078e003e */
[----:B------:R-:W-:Y:S01]  /*7910*/  IMAD.MOV.U32 R9, RZ, RZ, R63 ;  /* 0x000000ffff097224 */ /* 0x000fe200078e003f */
[----:B------:R-:W-:-:S04]  /*7920*/  PRMT R77, R2, 0x5410, R3 ;  /* 0x00005410024d7816 */ /* 0x000fc80000000003 */
[----:B------:R-:W-:Y:S01]  /*7930*/  PRMT R69, R5, 0x5410, R9 ;  /* 0x0000541005457816 */ /* 0x000fe20000000009 */
[----:B------:R-:W-:Y:S06]  /*7940*/  BRA.DIV UR4, `(.L_x_12733) ;  /* 0x000002f204a87947 */ /* 0x000fec000b800000 */
[----:B------:R1:W2:Y:S04]  /*7950*/  SHFL.IDX PT, R5, R6, 0x1, 0x1c1f ;  /* 0x003c1f0006057f89 */ /* 0x0002a800000e0000 */
[----:B0-----:R-:W0:Y:S04]  /*7960*/  SHFL.IDX PT, R4, R4, 0x1, 0x1c1f ;  /* 0x003c1f0004047f89 */ /* 0x001e2800000e0000 */
[----:B------:R-:W3:Y:S04]  /*7970*/  SHFL.IDX PT, R7, R7, 0x1, 0x1c1f ;  /* 0x003c1f0007077f89 */ /* 0x000ee800000e0000 */
[----:B----4-:R1:W4:Y:S02]  /*7980*/  SHFL.IDX PT, R14, R8, 0x1, 0x1c1f ;  /* 0x003c1f00080e7f89 */ /* 0x01032400000e0000 */
.L_x_13059:
[----:B------:R-:W5:Y:S01]  /*7990*/  LDL R3, [R1+0x21c] ;  /* 0x00021c0001037983 */ /* 0x000f620000100800 */
[----:B------:R-:W-:Y:S01]  /*79a0*/  VIADD R0, R0, 0x40 ;  /* 0x0000004000007836 */ /* 0x000fe20000000000 */
[----:B------:R-:W-:Y:S01]  /*79b0*/  BSSY B1, `(.L_x_12734) ;  /* 0x000001e000017945 */ /* 0x000fe20003800000 */
[----:B-1----:R-:W-:Y:S02]  /*79c0*/  CS2R R8, SRZ ;  /* 0x0000000000087805 */ /* 0x002fe4000001ff00 */
[----:B------:R-:W-:Y:S02]  /*79d0*/  CS2R R10, SRZ ;  /* 0x00000000000a7805 */ /* 0x000fe4000001ff00 */
[----:B------:R-:W-:Y:S02]  /*79e0*/  ISETP.GE.AND P0, PT, R0, R67, PT ;  /* 0x000000430000720c */ /* 0x000fe40003f06270 */
[----:B-----5:R-:W-:-:S04]  /*79f0*/  LEA.HI R2, R3, R3, RZ, 0x1 ;  /* 0x0000000303027211 */ /* 0x020fc800078f08ff */
        /* <DEDUP_REMOVED lines=8> */
[----:B------:R-:W-:Y:S01]  /*7a80*/  ISETP.GE.AND P2, PT, R154, UR4, PT ;  /* 0x000000049a007c0c */ /* 0x000fe2000bf46270 */
[----:B---3--:R-:W-:Y:S01]  /*7a90*/  IMAD.MOV.U32 R15, RZ, RZ, R7 ;  /* 0x000000ffff0f7224 */ /* 0x008fe200078e0007 */
[----:B------:R-:W-:-:S09]  /*7aa0*/  CS2R R10, SRZ ;  /* 0x00000000000a7805 */ /* 0x000fd2000001ff00 */
[C---:B------:R-:W-:Y:S01]  /*7ab0*/  @!P3 IMAD.SHL.U32 R3, R158.reuse, 0x2, RZ ;  /* 0x000000029e03b824 */ /* 0x040fe200078e00ff */
[----:B------:R-:W-:Y:S01]  /*7ac0*/  @!P3 SHF.L.U64.HI R0, R158, 0x1, R226 ;  /* 0x000000019e00b819 */ /* 0x000fe200000102e2 */
[----:B0-2---:R-:W-:-:S03]  /*7ad0*/  @!P2 IMAD.WIDE R64, R154, 0x2, R4 ;  /* 0x000000029a40a825 */ /* 0x005fc600078e0204 */
        /* <DEDUP_REMOVED lines=11> */
.L_x_12735:
[----:B------:R-:W-:Y:S05]  /*7b90*/  BSYNC B1 ;  /* 0x0000000000017941 */ /* 0x000fea0003800000 */
.L_x_12734:
[----:B------:R-:W0:Y:S01]  /*7ba0*/  SYNCS.PHASECHK.TRANS64.TRYWAIT P0, [R144+URZ+0x32400], R13 ;  /* 0x0324000d900075a7 */ /* 0x000e22000800017f */
[----:B------:R-:W-:Y:S04]  /*7bb0*/  BSSY B1, `(.L_x_12736) ;  /* 0x0000002000017945 */ /* 0x000fe80003800000 */
[----:B0-----:R-:W-:Y:S05]  /*7bc0*/  @!P0 BRA `(.L_x_12737) ;  /* 0x000002f000788947 */ /* 0x001fea0003800000 */
.L_x_13060:
[----:B------:R-:W-:Y:S05]  /*7bd0*/  BSYNC B1 ;  /* 0x0000000000017941 */ /* 0x000fea0003800000 */
.L_x_12736:
[----:B-1----:R-:W4:Y:S01]  /*7be0*/  LDL R6, [R1+0x70] ;  /* 0x0000700001067983 */ /* 0x002f220000100800 */
[----:B------:R-:W-:Y:S01]  /*7bf0*/  LOP3.LUT P0, RZ, R227, 0x4, RZ, 0xc0, !PT ;  /* 0x00000004e3ff7812 */ /* 0x000fe2000780c0ff */
[----:B--2---:R-:W-:Y:S01]  /*7c00*/  IMAD.IADD R5, R167, 0x1, R230 ;  /* 0x00000001a7057824 */ /* 0x004fe200078e02e6 */
[----:B------:R-:W-:Y:S01]  /*7c10*/  BSSY B1, `(.L_x_12738) ;  /* 0x000007a000017945 */ /* 0x000fe20003800000 */
[----:B---3-5:R-:W-:Y:S02]  /*7c20*/  IMAD.MOV.U32 R7, RZ, RZ, R8 ;  /* 0x000000ffff077224 */ /* 0x028fe400078e0008 */
[----:B------:R-:W-:Y:S02]  /*7c30*/  IMAD R144, R5, 0x2, R144 ;  /* 0x0000000205907824 */ /* 0x000fe400078e0290 */
[----:B------:R-:W-:Y:S02]  /*7c40*/  IMAD.MOV.U32 R5, RZ, RZ, R20 ;  /* 0x000000ffff057224 */ /* 0x000fe400078e0014 */
[----:B------:R-:W-:-:S02]  /*7c50*/  VIADD R4, R144, 0x18400 ;  /* 0x0001840090047836 */ /* 0x000fc40000000000 */
[----:B------:R-:W-:Y:S01]  /*7c60*/  VIADD R0, R144, 0x18440 ;  /* 0x0001844090007836 */ /* 0x000fe20000000000 */
[----:B------:R-:W-:Y:S01]  /*7c70*/  PRMT R12, R5, 0x5410, R7 ;  /* 0x00005410050c7816 */ /* 0x000fe20000000007 */
[----:B------:R-:W-:Y:S02]  /*7c80*/  @P0 VIADD R0, R4, 0xffffffc0 ;  /* 0xffffffc004000836 */ /* 0x000fe40000000000 */
[----:B------:R-:W-:Y:S02]  /*7c90*/  IMAD.MOV.U32 R5, RZ, RZ, R9 ;  /* 0x000000ffff057224 */ /* 0x000fe400078e0009 */
[----:B------:R-:W-:-:S03]  /*7ca0*/  IMAD.MOV.U32 R7, RZ, RZ, R11 ;  /* 0x000000ffff077224 */ /* 0x000fc600078e000b */
[----:B------:R-:W-:Y:S01]  /*7cb0*/  PRMT R78, R5, 0x7610, R78 ;  /* 0x00007610054e7816 */ /* 0x000fe2000000004e */
[----:B------:R-:W-:-:S05]  /*7cc0*/  IMAD.MOV.U32 R5, RZ, RZ, R3 ;  /* 0x000000ffff057224 */ /* 0x000fca00078e0003 */
[----:B----4-:R-:W-:Y:S01]  /*7cd0*/  PRMT R14, R5, 0x5410, R7 ;  /* 0x00005410050e7816 */ /* 0x010fe20000000007 */
[----:B------:R-:W-:Y:S02]  /*7ce0*/  IMAD R4, R6, -0x80, R67 ;  /* 0xffffff8006047824 */ /* 0x000fe400078e0243 */
[----:B------:R-:W-:-:S03]  /*7cf0*/  IMAD.MOV.U32 R6, RZ, RZ, R21 ;  /* 0x000000ffff067224 */ /* 0x000fc600078e0015 */
[----:B------:R-:W-:Y:S01]  /*7d00*/  VIMNMX R74, R4, 0x80, PT ;  /* 0x00000080044a7848 */ /* 0x000fe20003fe0100 */
[----:B------:R-:W-:Y:S01]  /*7d10*/  IMAD.MOV.U32 R4, RZ, RZ, R2 ;  /* 0x000000ffff047224 */ /* 0x000fe200078e0002 */
[----:B------:R-:W-:Y:S01]  /*7d20*/  PRMT R13, R6, 0x7610, R13 ;  /* 0x00007610060d7816 */ /* 0x000fe2000000000d */
[----:B------:R-:W-:Y:S01]  /*7d30*/  IMAD.MOV.U32 R6, RZ, RZ, R10 ;  /* 0x000000ffff067224 */ /* 0x000fe200078e000a */
[----:B------:R-:W-:Y:S02]  /*7d40*/  ISETP.GE.AND P0, PT, R153, R74, PT ;  /* 0x0000004a9900720c */ /* 0x000fe40003f06270 */
[----:B------:R-:W-:Y:S02]  /*7d50*/  PRMT R15, R4, 0x7610, R15 ;  /* 0x00007610040f7816 */ /* 0x000fe4000000000f */
[----:B------:R-:W-:-:S09]  /*7d60*/  PRMT R13, R13, 0x5410, R6 ;  /* 0x000054100d0d7816 */ /* 0x000fd20000000006 */
[----:B------:R-:W-:Y:S05]  /*7d70*/  @P0 BRA `(.L_x_12739) ;  /* 0x00000004008c0947 */ /* 0x000fea0003800000 */
[----:B------:R-:W0:Y:S01]  /*7d80*/  LDC R5, c[0x0][0x3f4] ;  /* 0x0000fd00ff057b82 */ /* 0x000e220000000800 */
[----:B------:R-:W-:Y:S01]  /*7d90*/  BSSY B2, `(.L_x_12740) ;  /* 0x0000032000027945 */ /* 0x000fe20003800000 */
[-C--:B0-----:R-:W-:Y:S02]  /*7da0*/  ISETP.GE.AND P0, PT, R154, R5.reuse, PT ;  /* 0x000000059a00720c */ /* 0x081fe40003f06270 */
[----:B------:R-:W-:-:S11]  /*7db0*/  ISETP.GE.AND P1, PT, R158, R5, PT ;  /* 0x000000059e00720c */ /* 0x000fd60003f26270 */
[----:B------:R-:W-:Y:S05]  /*7dc0*/  @P0 BRA `(.L_x_12741) ;  /* 0x0000000000b80947 */ /* 0x000fea0003800000 */
[----:B------:R-:W0:Y:S01]  /*7dd0*/  LDS.128 R4, [R144+0x18400] ;  /* 0x0184000090047984 */ /* 0x000e220000000c00 */
[----:B------:R-:W-:Y:S02]  /*7de0*/  SHF.R.U32.HI R68, RZ, 0x10, R63 ;  /* 0x00000010ff447819 */ /* 0x000fe4000001163f */
[----:B------:R-:W-:Y:S02]  /*7df0*/  SHF.R.U32.HI R65, RZ, 0x10, R61 ;  /* 0x00000010ff417819 */ /* 0x000fe4000001163d */
[----:B------:R-:W-:Y:S02]  /*7e00*/  SHF.R.U64 R67, R62, 0x10, R63 ;  /* 0x000000103e437819 */ /* 0x000fe4000000123f */
[----:B------:R-:W-:Y:S02]  /*7e10*/  PRMT R68, R69, 0x5432, R68 ;  /* 0x0000543245447816 */ /* 0x000fe40000000044 */
[----:B------:R-:W-:Y:S02]  /*7e20*/  SHF.R.U64 R64, R60, 0x10, R61 ;  /* 0x000000103c407819 */ /* 0x000fe4000000123d */
        /* <DEDUP_REMOVED lines=40> */
.L_x_12741:
[----:B------:R-:W-:Y:S05]  /*80b0*/  BSYNC B2 ;  /* 0x0000000000027941 */ /* 0x000fea0003800000 */
.L_x_12740:
[----:B------:R-:W-:Y:S05]  /*80c0*/  @P1 BRA `(.L_x_12739) ;  /* 0x0000000000b81947 */ /* 0x000fea0003800000 */
[----:B0-----:R-:W0:Y:S01]  /*80d0*/  LDS.128 R4, [R0] ;  /* 0x0000000000047984 */ /* 0x001e220000000c00 */
        /* <DEDUP_REMOVED lines=12> */
[C---:B0-----:R-:W-:Y:S01]  /*81a0*/  LOP3.LUT R25, R6.reuse, 0xffff0000, RZ, 0xc0, !PT ;  /* 0xffff000006197812 */ /* 0x041fe200078ec0ff */
        /* <DEDUP_REMOVED lines=32> */
.L_x_12739:
[----:B------:R-:W-:Y:S05]  /*83b0*/  BSYNC B1 ;  /* 0x0000000000017941 */ /* 0x000fea0003800000 */
.L_x_12738:
        /* <DEDUP_REMOVED lines=53> */
.L_x_12744:
[----:B------:R-:W-:Y:S05]  /*8710*/  BSYNC B1 ;  /* 0x0000000000017941 */ /* 0x000fea0003800000 */
.L_x_12743:
        /* <DEDUP_REMOVED lines=10> */
[C---:B------:R-:W-:Y:S01]  /*87c0*/  LOP3.LUT R10, R13.reuse, 0xffff0000, RZ, 0xc0, !PT ;  /* 0xffff00000d0a7812 */ /* 0x040fe200078ec0ff */
[----:B------:R-:W-:Y:S01]  /*87d0*/  IMAD.U32 R11, R13, 0x10000, RZ ;  /* 0x000100000d0b7824 */ /* 0x000fe200078e00ff */
        /* <DEDUP_REMOVED lines=36> */
.L_x_12729:
[----:B------:R-:W0:Y:S01]  /*8a20*/  LDC R21, c[0x0][0x448] ;  /* 0x00011200ff157b82 */ /* 0x000e220000000800 */
[----:B------:R-:W-:Y:S01]  /*8a30*/  IMAD R5, R225, 0x40, R0 ;  /* 0x00000040e1057824 */ /* 0x000fe200078e0200 */
[----:B------:R-:W-:Y:S01]  /*8a40*/  ULDC.64 UR4, c[0x0][0x3f8] ;  /* 0x0000fe0000047ab9 */ /* 0x000fe20000000a00 */
[----:B------:R-:W-:Y:S01]  /*8a50*/  ULDC.64 UR6, c[0x0][0x408] ;  /* 0x0001020000067ab9 */ /* 0x000fe20000000a00 */
        /* <DEDUP_REMOVED lines=12> */
[----:B------:R-:W-:-:S04]  /*8b20*/  IMAD.WIDE.U32 R2, R5, UR4, R2 ;  /* 0x0000000405027c25 */ /* 0x000fc8000f8e0002 */
[C---:B------:R-:W-:Y:S01]  /*8b30*/  IMAD R7, R5.reuse, UR5, R6 ;  /* 0x0000000505077c24 */ /* 0x040fe2000f8e0206 */
[----:B------:R-:W-:Y:S01]  /*8b40*/  ULDC.64 UR4, c[0x0][0x3e8] ;  /* 0x0000fa0000047ab9 */ /* 0x000fe20000000a00 */
        /* <DEDUP_REMOVED lines=21> */
[----:B--2---:R-:W-:Y:S01]  /*8ca0*/  @!P1 IMAD.X R5, R2, 0x1, R21, P2 ;  /* 0x0000000102059824 */ /* 0x004fe200010e0615 */
[----:B---3--:R-:W-:-:S05]  /*8cb0*/  @!P1 IADD3 R14, P2, R14, R9, RZ ;  /* 0x000000090e0e9210 */ /* 0x008fca0007f5e0ff */
[----:B------:R-:W2:Y:S01]  /*8cc0*/  @!P1 LD.E.128 R4, desc[UR42][R4.64] ;  /* 0x0000002a04049980 */ /* 0x000ea2000c101d00 */
[----:B----4-:R-:W-:-:S04]  /*8cd0*/  @!P1 IMAD.X R3, R8, 0x1, R21, P2 ;  /* 0x0000000108039824 */ /* 0x010fc800010e0615 */
[----:B------:R-:W-:-:S05]  /*8ce0*/  @!P1 IMAD.MOV.U32 R15, RZ, RZ, R3 ;  /* 0x000000ffff0f9224 */ /* 0x000fca00078e0003 */
[----:B------:R0:W3:Y:S01]  /*8cf0*/  @!P1 LD.E.128 R24, desc[UR42][R14.64] ;  /* 0x0000002a0e189980 */ /* 0x0000e2000c101d00 */
[----:B------:R-:W-:Y:S02]  /*8d00*/  CS2R R64, SRZ ;  /* 0x0000000000407805 */ /* 0x000fe4000001ff00 */
[----:B------:R-:W-:Y:S02]  /*8d10*/  CS2R R66, SRZ ;  /* 0x0000000000427805 */ /* 0x000fe4000001ff00 */
[----:B------:R-:W-:Y:S01]  /*8d20*/  CS2R R20, SRZ ;  /* 0x0000000000147805 */ /* 0x000fe2000001ff00 */
[----:B------:R-:W1:Y:S04]  /*8d30*/  SHFL.IDX PT, R61, R61, 0x1, 0x1c1f ;  /* 0x003c1f003d3d7f89 */ /* 0x000e6800000e0000 */
[----:B------:R-:W4:Y:S04]  /*8d40*/  SHFL.IDX PT, R60, R60, 0x1, 0x1c1f ;  /* 0x003c1f003c3c7f89 */ /* 0x000f2800000e0000 */
[----:B0-----:R0:W0:Y:S04]  /*8d50*/  SHFL.IDX PT, R14, R10, 0x1, 0x1c1f ;  /* 0x003c1f000a0e7f89 */ /* 0x00102800000e0000 */
[----:B------:R-:W0:Y:S01]  /*8d60*/  SHFL.IDX PT, R62, R62, 0x1, 0x1c1f ;  /* 0x003c1f003e3e7f89 */ /* 0x000e2200000e0000 */
[----:B--2---:R-:W-:-:S02]  /*8d70*/  @!P1 IMAD.MOV.U32 R64, RZ, RZ, R6 ;  /* 0x000000ffff409224 */ /* 0x004fc400078e0006 */
[----:B------:R-:W-:Y:S02]  /*8d80*/  @!P1 IMAD.MOV.U32 R65, RZ, RZ, R7 ;  /* 0x000000ffff419224 */ /* 0x000fe400078e0007 */
[----:B------:R-:W-:Y:S02]  /*8d90*/  IMAD.MOV.U32 R2, RZ, RZ, R64 ;  /* 0x000000ffff027224 */ /* 0x000fe400078e0040 */
[----:B------:R-:W-:Y:S02]  /*8da0*/  IMAD.MOV.U32 R3, RZ, RZ, R65 ;  /* 0x000000ffff037224 */ /* 0x000fe400078e0041 */
[----:B------:R-:W-:Y:S02]  /*8db0*/  @!P1 IMAD.MOV.U32 R66, RZ, RZ, R4 ;  /* 0x000000ffff429224 */ /* 0x000fe400078e0004 */
[----:B------:R-:W-:Y:S01]  /*8dc0*/  @!P1 IMAD.MOV.U32 R67, RZ, RZ, R5 ;  /* 0x000000ffff439224 */ /* 0x000fe200078e0005 */
[----:B------:R-:W-:Y:S02]  /*8dd0*/  PRMT R74, R3, 0x5410, R2 ;  /* 0x00005410034a7816 */ /* 0x000fe40000000002 */
[----:B------:R-:W-:Y:S01]  /*8de0*/  CS2R R2, SRZ ;  /* 0x0000000000027805 */ /* 0x000fe2000001ff00 */
[----:B------:R-:W-:-:S02]  /*8df0*/  IMAD.MOV.U32 R4, RZ, RZ, R66 ;  /* 0x000000ffff047224 */ /* 0x000fc400078e0042 */
[----:B------:R-:W-:Y:S02]  /*8e00*/  IMAD.MOV.U32 R5, RZ, RZ, R67 ;  /* 0x000000ffff057224 */ /* 0x000fe400078e0043 */
[----:B---3--:R-:W-:Y:S01]  /*8e10*/  @!P1 IMAD.MOV.U32 R20, RZ, RZ, R24 ;  /* 0x000000ffff149224 */ /* 0x008fe200078e0018 */
[----:B------:R-:W-:Y:S01]  /*8e20*/  PRMT R68, R4, 0x7610, R68 ;  /* 0x0000761004447816 */ /* 0x000fe20000000044 */
[----:B------:R-:W-:Y:S01]  /*8e30*/  @!P1 IMAD.MOV.U32 R21, RZ, RZ, R25 ;  /* 0x000000ffff159224 */ /* 0x000fe200078e0019 */
[----:B------:R-:W-:Y:S01]  /*8e40*/  PRMT R69, R5, 0x7610, R69 ;  /* 0x0000761005457816 */ /* 0x000fe20000000045 */
[----:B------:R-:W-:Y:S02]  /*8e50*/  @!P1 IMAD.MOV.U32 R2, RZ, RZ, R26 ;  /* 0x000000ffff029224 */ /* 0x000fe400078e001a */
[----:B------:R-:W-:Y:S02]  /*8e60*/  @!P1 IMAD.MOV.U32 R3, RZ, RZ, R27 ;  /* 0x000000ffff039224 */ /* 0x000fe400078e001b */
[----:B------:R-:W-:-:S02]  /*8e70*/  IMAD.MOV.U32 R6, RZ, RZ, R20 ;  /* 0x000000ffff067224 */ /* 0x000fc400078e0014 */
[----:B------:R-:W-:Y:S02]  /*8e80*/  IMAD.MOV.U32 R7, RZ, RZ, R21 ;  /* 0x000000ffff077224 */ /* 0x000fe400078e0015 */
[----:B------:R-:W-:Y:S02]  /*8e90*/  IMAD.MOV.U32 R4, RZ, RZ, R2 ;  /* 0x000000ffff047224 */ /* 0x000fe400078e0002 */
[----:B------:R-:W-:Y:S01]  /*8ea0*/  IMAD.MOV.U32 R5, RZ, RZ, R3 ;  /* 0x000000ffff057224 */ /* 0x000fe200078e0003 */
[----:B------:R-:W-:Y:S02]  /*8eb0*/  PRMT R79, R7, 0x5410, R6 ;  /* 0x00005410074f7816 */ /* 0x000fe40000000006 */
[----:B------:R-:W-:Y:S02]  /*8ec0*/  CS2R R6, SRZ ;  /* 0x0000000000067805 */ /* 0x000fe4000001ff00 */
[----:B01--4-:R-:W-:-:S07]  /*8ed0*/  PRMT R76, R4, 0x5410, R5 ;  /* 0x00005410044c7816 */ /* 0x013fce0000000005 */
.L_x_13070:
[----:B------:R-:W2:Y:S01]  /*8ee0*/  LDL R5, [R1+0x21c] ;  /* 0x00021c0001057983 */ /* 0x000ea20000100800 */
[----:B------:R-:W-:Y:S01]  /*8ef0*/  VIADD R0, R0, 0x40 ;  /* 0x0000004000007836 */ /* 0x000fe20000000000 */
[----:B------:R-:W-:Y:S01]  /*8f00*/  BSSY B1, `(.L_x_12746) ;  /* 0x0000016000017945 */ /* 0x000fe20003800000 */
[----:B------:R-:W-:Y:S02]  /*8f10*/  CS2R R10, SRZ ;  /* 0x00000000000a7805 */ /* 0x000fe4000001ff00 */
[----:B------:R-:W-:Y:S02]  /*8f20*/  CS2R R8, SRZ ;  /* 0x0000000000087805 */ /* 0x000fe4000001ff00 */
[----:B------:R-:W-:Y:S02]  /*8f30*/  ISETP.GE.AND P1, PT, R0, R63, PT ;  /* 0x0000003f0000720c */ /* 0x000fe40003f26270 */
[----:B--2---:R-:W-:-:S04]  /*8f40*/  LEA.HI R4, R5, R5, RZ, 0x1 ;  /* 0x0000000505047211 */ /* 0x004fc800078f08ff */
[----:B------:R-:W-:-:S05]  /*8f50*/  LOP3.LUT R4, R4, 0xfffffffe, RZ, 0xc0, !PT ;  /* 0xfffffffe04047812 */ /* 0x000fca00078ec0ff */
[----:B------:R-:W-:Y:S01]  /*8f60*/  IMAD.IADD R0, R5, 0x1, -R4 ;  /* 0x0000000105007824 */ /* 0x000fe200078e0a04 */
[----:B------:R-:W-:-:S04]  /*8f70*/  CS2R R4, SRZ ;  /* 0x0000000000047805 */ /* 0x000fc8000001ff00 */
        /* <DEDUP_REMOVED lines=8> */
[-C--:B------:R-:W-:Y:S02]  /*9000*/  IADD3 R4, P1, R61, R8.reuse, RZ ;  /* 0x000000083d047210 */ /* 0x080fe40007f3e0ff */
[----:B------:R-:W-:-:S03]  /*9010*/  IADD3 R8, P2, R14, R8, RZ ;  /* 0x000000080e087210 */ /* 0x000fc60007f5e0ff */
[--C-:B------:R-:W-:Y:S02]  /*9020*/  IMAD.X R5, R60, 0x1, R7.reuse, P1 ;  /* 0x000000013c057824 */ /* 0x100fe400008e0607 */
[----:B------:R-:W-:-:S04]  /*9030*/  IMAD.X R9, R62, 0x1, R7, P2 ;  /* 0x000000013e097824 */ /* 0x000fc800010e0607 */
[----:B------:R-:W5:Y:S04]  /*9040*/  LD.E.128 R4, desc[UR42][R4.64] ;  /* 0x0000002a04047980 */ /* 0x000f68000c101d00 */
[----:B------:R-:W5:Y:S02]  /*9050*/  LD.E.128 R8, desc[UR42][R8.64] ;  /* 0x0000002a08087980 */ /* 0x000f64000c101d00 */
.L_x_12747:
[----:B------:R-:W-:Y:S05]  /*9060*/  BSYNC B1 ;  /* 0x0000000000017941 */ /* 0x000fea0003800000 */
.L_x_12746:
[----:B------:R-:W0:Y:S01]  /*9070*/  SYNCS.PHASECHK.TRANS64.TRYWAIT P1, [R144+URZ+0x32400], R13 ;  /* 0x0324000d900075a7 */ /* 0x000e22000802017f */
[----:B------:R-:W-:Y:S04]  /*9080*/  BSSY B1, `(.L_x_12748) ;  /* 0x0000002000017945 */ /* 0x000fe80003800000 */
[----:B0-----:R-:W-:Y:S05]  /*9090*/  @!P1 BRA `(.L_x_12749) ;  /* 0x000002e000b89947 */ /* 0x001fea0003800000 */
.L_x_13071:
[----:B------:R-:W-:Y:S05]  /*90a0*/  BSYNC B1 ;  /* 0x0000000000017941 */ /* 0x000fea0003800000 */
.L_x_12748:
[----:B------:R-:W2:Y:S01]  /*90b0*/  LDL R0, [R1+0x70] ;  /* 0x0000700001007983 */ /* 0x000ea20000100800 */
[----:B-----5:R-:W-:Y:S01]  /*90c0*/  IMAD.MOV.U32 R12, RZ, RZ, R6 ;  /* 0x000000ffff0c7224 */ /* 0x020fe200078e0006 */
[----:B------:R-:W-:Y:S01]  /*90d0*/  BSSY B1, `(.L_x_12750) ;  /* 0x0000077000017945 */ /* 0x000fe20003800000 */
[----:B0-----:R-:W-:Y:S02]  /*90e0*/  IMAD.MOV.U32 R13, RZ, RZ, R7 ;  /* 0x000000ffff0d7224 */ /* 0x001fe400078e0007 */
        /* <DEDUP_REMOVED lines=9> */
[----:B--2---:R-:W-:-:S05]  /*9180*/  IMAD R0, R0, -0x80, R63 ;  /* 0xffffff8000007824 */ /* 0x004fca00078e023f */
[----:B------:R-:W-:-:S04]  /*9190*/  VIMNMX R0, R0, 0x80, PT ;  /* 0x0000008000007848 */ /* 0x000fc80003fe0100 */
[-C--:B------:R-:W-:Y:S02]  /*91a0*/  ISETP.GE.OR P1, PT, R153, R0.reuse, P0 ;  /* 0x000000009900720c */ /* 0x080fe40000726670 */
[----:B------:R-:W-:Y:S01]  /*91b0*/  ISETP.GE.OR P0, PT, R156, R0, P0 ;  /* 0x000000009c00720c */ /* 0x000fe20000706670 */
[----:B------:R-:W-:-:S05]  /*91c0*/  IMAD.MOV.U32 R0, RZ, RZ, R4 ;  /* 0x000000ffff007224 */ /* 0x000fca00078e0004 */
[----:B------:R-:W-:-:S05]  /*91d0*/  PRMT R60, R60, 0x5410, R0 ;  /* 0x000054103c3c7816 */ /* 0x000fca0000000000 */
[----:B------:R-:W-:Y:S05]  /*91e0*/  @P1 BRA `(.L_x_12751) ;  /* 0x0000000400941947 */ /* 0x000fea0003800000 */
[----:B------:R-:W-:Y:S01]  /*91f0*/  IMAD.IADD R13, R22, 0x1, R71 ;  /* 0x00000001160d7824 */ /* 0x000fe200078e0247 */
[----:B------:R-:W-:Y:S02]  /*9200*/  LOP3.LUT R0, R166, 0x38, R22, 0xf8, !PT ;  /* 0x00000038a6007812 */ /* 0x000fe400078ef816 */
[----:B------:R-:W-:Y:S02]  /*9210*/  SHF.R.U64 R63, R66, 0x10, R67 ;  /* 0x00000010423f7819 */ /* 0x000fe40000001243 */
[----:B------:R-:W-:Y:S02]  /*9220*/  LOP3.LUT R12, R166, 0x38, R13, 0xf8, !PT ;  /* 0x00000038a60c7812 */ /* 0x000fe400078ef80d */
[-C--:B------:R-:W-:Y:S02]  /*9230*/  LOP3.LUT R0, R0, R173.reuse, RZ, 0x3c, !PT ;  /* 0x000000ad00007212 */ /* 0x080fe400078e3cff */
[----:B------:R-:W-:Y:S02]  /*9240*/  LOP3.LUT R12, R12, R173, RZ, 0x3c, !PT ;  /* 0x000000ad0c0c7212 */ /* 0x000fe400078e3cff */
[----:B------:R-:W-:Y:S01]  /*9250*/  SHF.R.U64 R70, R20, 0x10, R21 ;  /* 0x0000001014467819 */ /* 0x000fe20000001215 */
[C---:B------:R-:W-:Y:S01]  /*9260*/  IMAD.IADD R13, R167.reuse, 0x1, R0 ;  /* 0x00000001a70d7824 */ /* 0x040fe200078e0200 */
[----:B------:R-:W-:Y:S01]  /*9270*/  SHF.R.U32.HI R0, RZ, 0x10, R67 ;  /* 0x00000010ff007819 */ /* 0x000fe20000011643 */
[----:B------:R-:W-:Y:S01]  /*9280*/  IMAD.IADD R25, R167, 0x1, R12 ;  /* 0x00000001a7197824 */ /* 0x000fe200078e020c */
[--C-:B------:R-:W-:Y:S01]  /*9290*/  SHF.R.U64 R66, R64, 0x10, R65.reuse ;  /* 0x0000001040427819 */ /* 0x100fe20000001241 */
[--C-:B------:R-:W-:Y:S01]  /*92a0*/  IMAD R84, R13, 0x2, R144.reuse ;  /* 0x000000020d547824 */ /* 0x100fe200078e0290 */
[----:B------:R-:W-:Y:S01]  /*92b0*/  SHF.R.U32.HI R67, RZ, 0x10, R65 ;  /* 0x00000010ff437819 */ /* 0x000fe20000011641 */
[----:B------:R-:W-:Y:S01]  /*92c0*/  IMAD R85, R25, 0x2, R144 ;  /* 0x0000000219557824 */ /* 0x000fe200078e0290 */
[----:B------:R-:W-:-:S02]  /*92d0*/  SHF.R.U32.HI R75, RZ, 0x10, R21 ;  /* 0x00000010ff4b7819 */ /* 0x000fc40000011615 */
[----:B------:R-:W0:Y:S01]  /*92e0*/  LDS.128 R12, [R84+0x18400] ;  /* 0x01840000540c7984 */ /* 0x000e220000000c00 */
[----:B------:R-:W-:Y:S02]  /*92f0*/  PRMT R68, R68, 0x5410, R63 ;  /* 0x0000541044447816 */ /* 0x000fe4000000003f */
[C---:B------:R-:W-:Y:S01]  /*9300*/  PRMT R70, R79.reuse, 0x5432, R70 ;  /* 0x000054324f467816 */ /* 0x040fe20000000046 */
[----:B------:R-:W1:Y:S01]  /*9310*/  LDS.128 R24, [R85+0x18400] ;  /* 0x0184000055187984 */ /* 0x000e620000000c00 */
[--C-:B------:R-:W-:Y:S01]  /*9320*/  SHF.R.U64 R77, R2, 0x10, R3.reuse ;  /* 0x00000010024d7819 */ /* 0x100fe20000001203 */
[----:B------:R-:W-:Y:S01]  /*9330*/  IMAD.U32 R65, R68, 0x10000, RZ ;  /* 0x0001000044417824 */ /* 0x000fe200078e00ff */
[----:B------:R-:W-:Y:S02]  /*9340*/  SHF.R.U32.HI R78, RZ, 0x10, R3 ;  /* 0x00000010ff4e7819 */ /* 0x000fe40000011603 */
[C---:B------:R-:W-:Y:S02]  /*9350*/  PRMT R66, R74.reuse, 0x5432, R66 ;  /* 0x000054324a427816 */ /* 0x040fe40000000042 */
[----:B------:R-:W-:Y:S01]  /*9360*/  PRMT R67, R74, 0x5410, R67 ;  /* 0x000054104a437816 */ /* 0x000fe20000000043 */
[----:B------:R-:W-:Y:S01]  /*9370*/  IMAD.U32 R74, R70, 0x10000, RZ ;  /* 0x00010000464a7824 */ /* 0x000fe200078e00ff */
[----:B------:R-:W-:-:S02]  /*9380*/  PRMT R75, R79, 0x5410, R75 ;  /* 0x000054104f4b7816 */ /* 0x000fc4000000004b */
[----:B------:R-:W-:Y:S02]  /*9390*/  PRMT R69, R69, 0x5410, R0 ;  /* 0x0000541045457816 */ /* 0x000fe40000000000 */
[C---:B------:R-:W-:Y:S02]  /*93a0*/  PRMT R77, R76.reuse, 0x5410, R77 ;  /* 0x000054104c4d7816 */ /* 0x040fe4000000004d */
[----:B------:R-:W-:Y:S01]  /*93b0*/  PRMT R78, R76, 0x5432, R78 ;  /* 0x000054324c4e7816 */ /* 0x000fe2000000004e */
[C---:B------:R-:W-:Y:S01]  /*93c0*/  IMAD.U32 R76, R75.reuse, 0x10000, RZ ;  /* 0x000100004b4c7824 */ /* 0x040fe200078e00ff */
[----:B------:R-:W-:Y:S01]  /*93d0*/  LOP3.LUT R75, R75, 0xffff0000, RZ, 0xc0, !PT ;  /* 0xffff00004b4b7812 */ /* 0x000fe200078ec0ff */
        /* <DEDUP_REMOVED lines=11> */
[----:B------:R-:W-:Y:S01]  /*9490*/  FMUL.FTZ R82, R62, R76 ;  /* 0x0000004c3e527220 */ /* 0x000fe20000410000 */
[----:B------:R-:W-:Y:S01]  /*94a0*/  FFMA.FTZ R80, R0, R65, -R79 ;  /* 0x0000004100507223 */ /* 0x000fe2000001084f */
[----:B------:R-:W-:Y:S02]  /*94b0*/  IMAD.U32 R64, R27, 0x10000, RZ ;  /* 0x000100001b407824 */ /* 0x000fe400078e00ff */
[-C--:B------:R-:W-:Y:S01]  /*94c0*/  FMUL.FTZ R62, R62, R21.reuse ;  /* 0x000000153e3e7220 */ /* 0x080fe20000410000 */
[----:B------:R-:W-:Y:S02]  /*94d0*/  IMAD.U32 R79, R78, 0x10000, RZ ;  /* 0x000100004e4f7824 */ /* 0x000fe400078e00ff */
[----:B------:R-:W-:Y:S01]  /*94e0*/  FFMA.FTZ R82, R3, R21, -R82 ;  /* 0x0000001503527223 */ /* 0x000fe20000010852 */
[----:B------:R-:W-:Y:S01]  /*94f0*/  IMAD.U32 R65, R67, 0x10000, RZ ;  /* 0x0001000043417824 */ /* 0x000fe200078e00ff */
[----:B------:R-:W-:Y:S01]  /*9500*/  LOP3.LUT R21, R70, 0xffff0000, RZ, 0xc0, !PT ;  /* 0xffff000046157812 */ /* 0x000fe200078ec0ff */
[----:B------:R-:W-:-:S02]  /*9510*/  IMAD.U32 R20, R15, 0x10000, RZ ;  /* 0x000100000f147824 */ /* 0x000fc400078e00ff */
[C---:B------:R-:W-:Y:S01]  /*9520*/  FMUL.FTZ R83, R64.reuse, R79 ;  /* 0x0000004f40537220 */ /* 0x040fe20000410000 */
[----:B------:R-:W-:Y:S01]  /*9530*/  FFMA.FTZ R62, R3, R76, R62 ;  /* 0x0000004c033e7223 */ /* 0x000fe2000001003e */
[-C--:B------:R-:W-:Y:S01]  /*9540*/  FMUL.FTZ R64, R64, R65.reuse ;  /* 0x0000004140407220 */ /* 0x080fe20000410000 */
[----:B------:R-:W-:Y:S01]  /*9550*/  LOP3.LUT R3, R68, 0xffff0000, RZ, 0xc0, !PT ;  /* 0xffff000044037812 */ /* 0x000fe200078ec0ff */
[----:B------:R-:W-:Y:S01]  /*9560*/  FFMA.FTZ R83, R20, R65, -R83 ;  /* 0x0000004114537223 */ /* 0x000fe20000010853 */
[----:B------:R-:W-:Y:S01]  /*9570*/  FMUL.FTZ R65, R24, R21 ;  /* 0x0000001518417220 */ /* 0x000fe20000410000 */
[----:B------:R-:W-:Y:S01]  /*9580*/  FFMA.FTZ R68, R20, R79, R64 ;  /* 0x0000004f14447223 */ /* 0x000fe20000010040 */
[----:B------:R-:W-:Y:S01]  /*9590*/  LOP3.LUT R69, R69, 0xffff0000, RZ, 0xc0, !PT ;  /* 0xffff000045457812 */ /* 0x000fe200078ec0ff */
[-C--:B------:R-:W-:Y:S01]  /*95a0*/  FMUL.FTZ R79, R24, R3.reuse ;  /* 0x00000003184f7220 */ /* 0x080fe20000410000 */
[----:B------:R-:W-:Y:S02]  /*95b0*/  IMAD.U32 R63, R26, 0x10000, RZ ;  /* 0x000100001a3f7824 */ /* 0x000fe400078e00ff */
[----:B------:R-:W-:Y:S01]  /*95c0*/  FFMA.FTZ R65, R2, R3, -R65 ;  /* 0x0000000302417223 */ /* 0x000fe20000010841 */
[----:B------:R-:W-:-:S02]  /*95d0*/  IMAD.U32 R20, R77, 0x10000, RZ ;  /* 0x000100004d147824 */ /* 0x000fc400078e00ff */
[----:B------:R-:W-:Y:S01]  /*95e0*/  FFMA.FTZ R81, R0, R74, R81 ;  /* 0x0000004a00517223 */ /* 0x000fe20000010051 */
[C---:B------:R-:W-:Y:S01]  /*95f0*/  FMUL.FTZ R3, R25.reuse, R75 ;  /* 0x0000004b19037220 */ /* 0x040fe20000410000 */
[----:B------:R-:W-:Y:S01]  /*9600*/  FMUL.FTZ R64, R25, R69 ;  /* 0x0000004519407220 */ /* 0x000fe20000410000 */
[----:B------:R-:W-:Y:S01]  /*9610*/  FFMA.FTZ R24, R2, R21, R79 ;  /* 0x0000001502187223 */ /* 0x000fe2000001004f */
[----:B------:R-:W-:Y:S02]  /*9620*/  IMAD.U32 R13, R14, 0x10000, RZ ;  /* 0x000100000e0d7824 */ /* 0x000fe400078e00ff */
[C---:B------:R-:W-:Y:S01]  /*9630*/  FMUL.FTZ R2, R63.reuse, R20 ;  /* 0x000000143f027220 */ /* 0x040fe20000410000 */
[----:B------:R-:W-:Y:S02]  /*9640*/  IMAD.U32 R0, R66, 0x10000, RZ ;  /* 0x0001000042007824 */ /* 0x000fe400078e00ff */
[C---:B------:R-:W-:Y:S01]  /*9650*/  FFMA.FTZ R69, R12.reuse, R69, -R3 ;  /* 0x000000450c457223 */ /* 0x040fe20000010803 */
[----:B------:R-:W-:Y:S01]  /*9660*/  FFMA.FTZ R25, R12, R75, R64 ;  /* 0x0000004b0c197223 */ /* 0x000fe20000010040 */
[----:B------:R-:W-:Y:S01]  /*9670*/  LOP3.LUT R26, R26, 0xffff0000, RZ, 0xc0, !PT ;  /* 0xffff00001a1a7812 */ /* 0x000fe200078ec0ff */
[-C--:B------:R-:W-:Y:S01]  /*9680*/  FMUL.FTZ R12, R63, R0.reuse ;  /* 0x000000003f0c7220 */ /* 0x080fe20000410000 */
        /* <DEDUP_REMOVED lines=12> */
[-C--:B------:R-:W-:Y:S01]  /*9750*/  FMUL.FTZ R27, R27, R0.reuse ;  /* 0x000000001b1b7220 */ /* 0x080fe20000410000 */
[----:B------:R-:W-:Y:S01]  /*9760*/  F2FP.BF16.F32.PACK_AB R24, R24, R81 ;  /* 0x000000511818723e */ /* 0x000fe200000010ff */
        /* <DEDUP_REMOVED lines=13> */
.L_x_12751:
[----:B------:R-:W-:Y:S05]  /*9840*/  BSYNC B1 ;  /* 0x0000000000017941 */ /* 0x000fea0003800000 */
.L_x_12750:
[----:B------:R-:W-:Y:S01]  /*9850*/  PRMT R2, R87, 0x5410, R88 ;  /* 0x0000541057027816 */ /* 0x000fe20000000058 */
[----:B------:R-:W-:Y:S06]  /*9860*/  @P0 BRA `(.L_x_12742) ;  /* 0x0000000400840947 */ /* 0x000fec0003800000 */
[----:B------:R-:W-:Y:S01]  /*9870*/  IMAD.IADD R3, R22, 0x1, R71 ;  /* 0x0000000116037824 */ /* 0x000fe200078e0247 */
[----:B0-----:R-:W0:Y:S01]  /*9880*/  LDS.128 R12, [R228+0x18400] ;  /* 0x01840000e40c7984 */ /* 0x001e220000000c00 */
[----:B------:R-:W-:Y:S02]  /*9890*/  SHF.R.U64 R63, R8, 0x10, R9 ;  /* 0x00000010083f7819 */ /* 0x000fe40000001209 */
[----:B------:R-:W-:Y:S02]  /*98a0*/  SHF.R.U64 R20, R4, 0x10, R5 ;  /* 0x0000001004147819 */ /* 0x000fe40000001205 */
[----:B------:R-:W-:Y:S02]  /*98b0*/  LOP3.LUT R3, R172, 0x38, R3, 0xf8, !PT ;  /* 0x00000038ac037812 */ /* 0x000fe400078ef803 */
[----:B------:R-:W-:Y:S02]  /*98c0*/  PRMT R63, R2, 0x5410, R63 ;  /* 0x00005410023f7816 */ /* 0x000fe4000000003f */
[----:B------:R-:W-:-:S02]  /*98d0*/  LOP3.LUT R0, R3, R174, RZ, 0x3c, !PT ;  /* 0x000000ae03007212 */ /* 0x000fc400078e3cff */
[----:B------:R-:W-:Y:S02]  /*98e0*/  SHF.R.U32.HI R64, RZ, 0x10, R9 ;  /* 0x00000010ff407819 */ /* 0x000fe40000011609 */
[----:B------:R-:W-:Y:S01]  /*98f0*/  PRMT R20, R60, 0x5432, R20 ;  /* 0x000054323c147816 */ /* 0x000fe20000000014 */
[----:B------:R-:W-:Y:S01]  /*9900*/  IMAD.IADD R3, R175, 0x1, R0 ;  /* 0x00000001af037824 */ /* 0x000fe200078e0200 */
[----:B------:R-:W-:Y:S02]  /*9910*/  SHF.R.U64 R65, R10, 0x10, R11 ;  /* 0x000000100a417819 */ /* 0x000fe4000000120b */
[----:B------:R-:W-:Y:S01]  /*9920*/  SHF.R.U32.HI R62, RZ, 0x10, R5 ;  /* 0x00000010ff3e7819 */ /* 0x000fe20000011605 */
[----:B------:R-:W-:Y:S01]  /*9930*/  IMAD R3, R3, 0x2, R144 ;  /* 0x0000000203037824 */ /* 0x000fe200078e0290 */
[--C-:B------:R-:W-:Y:S01]  /*9940*/  SHF.R.U64 R5, R6, 0x10, R7.reuse ;  /* 0x0000001006057819 */ /* 0x100fe20000001207 */
[----:B------:R-:W-:Y:S01]  /*9950*/  IMAD.U32 R21, R20, 0x10000, RZ ;  /* 0x0001000014157824 */ /* 0x000fe200078e00ff */
[----:B------:R-:W-:-:S02]  /*9960*/  SHF.R.U32.HI R6, RZ, 0x10, R7 ;  /* 0x00000010ff067819 */ /* 0x000fc40000011607 */
[----:B------:R-:W1:Y:S01]  /*9970*/  LDS.128 R24, [R3+0x18400] ;  /* 0x0184000003187984 */ /* 0x000e620000000c00 */
[----:B------:R-:W-:Y:S02]  /*9980*/  SHF.R.U32.HI R66, RZ, 0x10, R11 ;  /* 0x00000010ff427819 */ /* 0x000fe4000001160b */
[C---:B------:R-:W-:Y:S02]  /*9990*/  PRMT R62, R61.reuse, 0x5432, R62 ;  /* 0x000054323d3e7816 */ /* 0x040fe4000000003e */
[----:B------:R-:W-:Y:S02]  /*99a0*/  PRMT R64, R2, 0x5432, R64 ;  /* 0x0000543202407816 */ /* 0x000fe40000000040 */
[----:B------:R-:W-:Y:S02]  /*99b0*/  PRMT R60, R60, 0x5410, R5 ;  /* 0x000054103c3c7816 */ /* 0x000fe40000000005 */
[----:B------:R-:W-:Y:S02]  /*99c0*/  PRMT R61, R61, 0x5410, R6 ;  /* 0x000054103d3d7816 */ /* 0x000fe40000000006 */
        /* <DEDUP_REMOVED lines=23> */
[----:B------:R-:W-:Y:S01]  /*9b40*/  FFMA.FTZ R67, R0, R21, -R67 ;  /* 0x0000001500437223 */ /* 0x000fe20000010843 */
[----:B------:R-:W-:Y:S02]  /*9b50*/  IMAD.U32 R21, R62, 0x10000, RZ ;  /* 0x000100003e157824 */ /* 0x000fe400078e00ff */
[----:B------:R-:W-:Y:S01]  /*9b60*/  FFMA.FTZ R69, R0, R25, R69 ;  /* 0x0000001900457223 */ /* 0x000fe20000010045 */
[----:B------:R-:W-:-:S02]  /*9b70*/  IMAD.U32 R8, R66, 0x10000, RZ ;  /* 0x0001000042087824 */ /* 0x000fc400078e00ff */
[C---:B------:R-:W-:Y:S01]  /*9b80*/  FMUL.FTZ R71, R10.reuse, R27 ;  /* 0x0000001b0a477220 */ /* 0x040fe20000410000 */
[----:B------:R-:W-:Y:S02]  /*9b90*/  IMAD.U32 R0, R61, 0x10000, RZ ;  /* 0x000100003d007824 */ /* 0x000fe400078e00ff */
[-C--:B------:R-:W-:Y:S01]  /*9ba0*/  FMUL.FTZ R25, R10, R21.reuse ;  /* 0x000000150a197220 */ /* 0x080fe20000410000 */
[----:B------:R-:W-:Y:S01]  /*9bb0*/  FMUL.FTZ R10, R15, R8 ;  /* 0x000000080f0a7220 */ /* 0x000fe20000410000 */
[----:B------:R-:W-:Y:S01]  /*9bc0*/  LOP3.LUT R63, R63, 0xffff0000, RZ, 0xc0, !PT ;  /* 0xffff00003f3f7812 */ /* 0x000fe200078ec0ff */
[-C--:B------:R-:W-:Y:S01]  /*9bd0*/  FMUL.FTZ R15, R15, R0.reuse ;  /* 0x000000000f0f7220 */ /* 0x080fe20000410000 */
[C---:B------:R-:W-:Y:S01]  /*9be0*/  FFMA.FTZ R71, R4.reuse, R21, -R71 ;  /* 0x0000001504477223 */ /* 0x040fe20000010847 */
[----:B------:R-:W-:Y:S01]  /*9bf0*/  FFMA.FTZ R25, R4, R27, R25 ;  /* 0x0000001b04197223 */ /* 0x000fe20000010019 */
[C---:B------:R-:W-:Y:S01]  /*9c00*/  FFMA.FTZ R27, R7.reuse, R0, -R10 ;  /* 0x00000000071b7223 */ /* 0x040fe2000001080a */
[----:B------:R-:W-:Y:S01]  /*9c10*/  FFMA.FTZ R68, R7, R8, R15 ;  /* 0x0000000807447223 */ /* 0x000fe2000001000f */
[C---:B------:R-:W-:Y:S01]  /*9c20*/  FMUL.FTZ R21, R9.reuse, R63 ;  /* 0x0000003f09157220 */ /* 0x040fe20000410000 */
[----:B------:R-:W-:Y:S01]  /*9c30*/  LOP3.LUT R15, R64, 0xffff0000, RZ, 0xc0, !PT ;  /* 0xffff0000400f7812 */ /* 0x000fe200078ec0ff */
[-C--:B------:R-:W-:Y:S01]  /*9c40*/  FMUL.FTZ R9, R9, R20.reuse ;  /* 0x0000001409097220 */ /* 0x080fe20000410000 */
[----:B------:R-:W-:Y:S01]  /*9c50*/  LOP3.LUT R7, R62, 0xffff0000, RZ, 0xc0, !PT ;  /* 0xffff00003e077812 */ /* 0x000fe200078ec0ff */
[----:B------:R-:W-:Y:S01]  /*9c60*/  FFMA.FTZ R20, R2, R20, -R21 ;  /* 0x0000001402147223 */ /* 0x000fe20000010815 */
[----:B------:R-:W-:-:S02]  /*9c70*/  IMAD.U32 R4, R65, 0x10000, RZ ;  /* 0x0001000041047824 */ /* 0x000fc400078e00ff */
[----:B------:R-:W-:Y:S01]  /*9c80*/  FMUL.FTZ R21, R24, R15 ;  /* 0x0000000f18157220 */ /* 0x000fe20000410000 */
[----:B------:R-:W-:Y:S02]  /*9c90*/  IMAD.U32 R0, R60, 0x10000, RZ ;  /* 0x000100003c007824 */ /* 0x000fe400078e00ff */
[----:B------:R-:W-:Y:S01]  /*9ca0*/  FMUL.FTZ R24, R24, R7 ;  /* 0x0000000718187220 */ /* 0x000fe20000410000 */
[----:B------:R-:W-:Y:S01]  /*9cb0*/  FFMA.FTZ R8, R2, R63, R9 ;  /* 0x0000003f02087223 */ /* 0x000fe20000010009 */
[C---:B------:R-:W-:Y:S01]  /*9cc0*/  FMUL.FTZ R10, R11.reuse, R4 ;  /* 0x000000040b0a7220 */ /* 0x040fe20000410000 */
[C---:B------:R-:W-:Y:S01]  /*9cd0*/  FFMA.FTZ R2, R12.reuse, R7, -R21 ;  /* 0x000000070c027223 */ /* 0x040fe20000010815 */
[----:B------:R-:W-:Y:S01]  /*9ce0*/  FFMA.FTZ R24, R12, R15, R24 ;  /* 0x0000000f0c187223 */ /* 0x000fe20000010018 */
[----:B------:R-:W-:Y:S01]  /*9cf0*/  LOP3.LUT R60, R60, 0xffff0000, RZ, 0xc0, !PT ;  /* 0xffff00003c3c7812 */ /* 0x000fe200078ec0ff */
[-C--:B------:R-:W-:Y:S01]  /*9d00*/  FMUL.FTZ R12, R11, R0.reuse ;  /* 0x000000000b0c7220 */ /* 0x080fe20000410000 */
[----:B------:R-:W-:Y:S01]  /*9d10*/  LOP3.LUT R65, R65, 0xffff0000, RZ, 0xc0, !PT ;  /* 0xffff000041417812 */ /* 0x000fe200078ec0ff */
[C---:B------:R-:W-:Y:S01]  /*9d20*/  FFMA.FTZ R10, R5.reuse, R0, -R10 ;  /* 0x00000000050a7223 */ /* 0x040fe2000001080a */
[----:B------:R-:W-:Y:S01]  /*9d30*/  LOP3.LUT R7, R66, 0xffff0000, RZ, 0xc0, !PT ;  /* 0xffff000042077812 */ /* 0x000fe200078ec0ff */
[----:B------:R-:W-:Y:S01]  /*9d40*/  FFMA.FTZ R12, R5, R4, R12 ;  /* 0x00000004050c7223 */ /* 0x000fe2000001000c */
[----:B------:R-:W-:Y:S01]  /*9d50*/  LOP3.LUT R61, R61, 0xffff0000, RZ, 0xc0, !PT ;  /* 0xffff00003d3d7812 */ /* 0x000fe200078ec0ff */
[CC--:B------:R-:W-:Y:S01]  /*9d60*/  FMUL.FTZ R0, R13.reuse, R60.reuse ;  /* 0x0000003c0d007220 */ /* 0x0c0fe20000410000 */
[----:B------:R-:W-:Y:S01]  /*9d70*/  FMUL.FTZ R5, R13, R65 ;  /* 0x000000410d057220 */ /* 0x000fe20000410000 */
[----:B------:R-:W-:Y:S01]  /*9d80*/  FMUL.FTZ R9, R26, R7 ;  /* 0x000000071a097220 */ /* 0x000fe20000410000 */
[----:B------:R-:W-:Y:S01]  /*9d90*/  F2FP.BF16.F32.PACK_AB R4, R20, R67 ;  /* 0x000000431404723e */ /* 0x000fe200000010ff */
[----:B------:R-:W-:Y:S01]  /*9da0*/  FMUL.FTZ R26, R26, R61 ;  /* 0x0000003d1a1a7220 */ /* 0x000fe20000410000 */
        /* <DEDUP_REMOVED lines=13> */
.L_x_12742:
[----:B------:R-:W-:Y:S05]  /*9e80*/  BSYNC B0 ;  /* 0x0000000000007941 */ /* 0x000fea0003800000 */
.L_x_12728:
[----:B------:R-:W-:Y:S01]  /*9e90*/  @!PT LDS RZ, [RZ] ;  /* 0x00000000fffff984 */ /* 0x000fe20000000800 */
[----:B------:R-:W-:Y:S01]  /*9ea0*/  @!PT LDS RZ, [RZ] ;  /* 0x00000000fffff984 */ /* 0x000fe20000000800 */
[----:B------:R-:W-:Y:S01]  /*9eb0*/  @!PT LDS RZ, [RZ] ;  /* 0x00000000fffff984 */ /* 0x000fe20000000800 */
[----:B------:R-:W-:Y:S01]  /*9ec0*/  @!PT LDS RZ, [RZ] ;  /* 0x00000000fffff984 */ /* 0x000fe20000000800 */
[----:B------:R3:W-:Y:S06]  /*9ed0*/  MEMBAR.ALL.CTA ;  /* 0x0000000000007992 */ /* 0x0007ec0000008000 */
[----:B---3--:R-:W3:Y:S01]  /*9ee0*/  FENCE.VIEW.ASYNC.S ;  /* 0x00000000000073c6 */ /* 0x008ee20000000000 */
[----:B------:R-:W-:Y:S05]  /*9ef0*/  WARPSYNC.ALL ;  /* 0x0000000000007948 */ /* 0x000fea0003800000 */
[----:B---3--:R-:W-:Y:S06]  /*9f00*/  BAR.SYNC.DEFER_BLOCKING 0xd, 0x100 ;  /* 0x0344000000007b1d */ /* 0x008fec0000010000 */
.L_x_12725:
[----:B012---:R-:W-:Y:S01]  /*9f10*/  IMAD.MOV.U32 R4, RZ, RZ, R57 ;  /* 0x000000ffff047224 */ /* 0x007fe200078e0039 */
[----:B------:R-:W-:Y:S05]  /*9f20*/  WARPSYNC.ALL ;  /* 0x0000000000007948 */ /* 0x000fea0003800000 */
[----:B------:R-:W-:Y:S01]  /*9f30*/  IMAD.MOV.U32 R5, RZ, RZ, R50 ;  /* 0x000000ffff057224 */ /* 0x000fe200078e0032 */
[----:B------:R-:W-:Y:S01]  /*9f40*/  UIADD3 UR4, UP0, UR37, 0x420, URZ ;  /* 0x0000042025047890 */ /* 0x000fe2000ff1e03f */
[----:B------:R-:W-:Y:S01]  /*9f50*/  IMAD.MOV.U32 R6, RZ, RZ, R39 ;  /* 0x000000ffff067224 */ /* 0x000fe200078e0027 */
[----:B------:R0:W-:Y:S01]  /*9f60*/  BAR.SYNC.DEFER_BLOCKING R214, 0x100 ;  /* 0x000400d60000751d */ /* 0x0001e20000010000 */
[----:B------:R-:W-:Y:S01]  /*9f70*/  IMAD.MOV.U32 R7, RZ, RZ, R58 ;  /* 0x000000ffff077224 */ /* 0x000fe200078e003a */
[----:B------:R-:W-:Y:S01]  /*9f80*/  UIADD3.X UR5, URZ, UR36, URZ, UP0, !UPT ;  /* 0x000000243f057290 */ /* 0x000fe200087fe43f */
[----:B------:R-:W-:Y:S01]  /*9f90*/  IMAD.U32 R0, RZ, RZ, UR39 ;  /* 0x00000027ff007e24 */ /* 0x000fe2000f8e00ff */
[----:B------:R-:W-:Y:S01]  /*9fa0*/  MOV R236, 0xa2d0 ;  /* 0x0000a2d000ec7802 */ /* 0x000fe20000000f00 */
[----:B------:R-:W-:Y:S01]  /*9fb0*/  IMAD.U32 R3, RZ, RZ, UR47 ;  /* 0x0000002fff037e24 */ /* 0x000fe2000f8e00ff */
[----:B------:R-:W-:Y:S01]  /*9fc0*/  BSSY B0, `(.L_x_12752) ;  /* 0x0000031000007945 */ /* 0x000fe20003800000 */
[----:B------:R-:W-:Y:S01]  /*9fd0*/  IMAD.MOV.U32 R8, RZ, RZ, R30 ;  /* 0x000000ffff087224 */ /* 0x000fe200078e001e */
[----:B------:R1:W-:Y:S01]  /*9fe0*/  STL.128 [R1+0x190], R4 ;  /* 0x0001900401007387 */ /* 0x0003e20000100c00 */
[----:B------:R-:W-:-:S02]  /*9ff0*/  IMAD.MOV.U32 R9, RZ, RZ, R51 ;  /* 0x000000ffff097224 */ /* 0x000fc400078e0033 */
[----:B------:R-:W-:Y:S02]  /*a000*/  IMAD.MOV.U32 R10, RZ, RZ, R37 ;  /* 0x000000ffff0a7224 */ /* 0x000fe400078e0025 */
[----:B------:R-:W-:Y:S02]  /*a010*/  IMAD.MOV.U32 R11, RZ, RZ, R56 ;  /* 0x000000ffff0b7224 */ /* 0x000fe400078e0038 */
[----:B------:R-:W-:Y:S02]  /*a020*/  IMAD.U32 R30, RZ, RZ, UR46 ;  /* 0x0000002eff1e7e24 */ /* 0x000fe4000f8e00ff */
[----:B-----5:R-:W-:Y:S01]  /*a030*/  IMAD.U32 R2, RZ, RZ, UR37 ;  /* 0x00000025ff027e24 */ /* 0x020fe2000f8e00ff */
[----:B------:R-:W-:Y:S03]  /*a040*/  STL.128 [R1+0x1b0], R8 ;  /* 0x0001b00801007387 */ /* 0x000fe60000100c00 */
[----:B------:R-:W-:-:S02]  /*a050*/  VIADD R2, R2, 0x170 ;  /* 0x0000017002027836 */ /* 0x000fc40000000000 */
[----:B-1----:R-:W-:Y:S02]  /*a060*/  IMAD.MOV.U32 R4, RZ, RZ, R49 ;  /* 0x000000ffff047224 */ /* 0x002fe400078e0031 */
[----:B------:R-:W-:Y:S02]  /*a070*/  IMAD.MOV.U32 R5, RZ, RZ, R48 ;  /* 0x000000ffff057224 */ /* 0x000fe400078e0030 */
[----:B------:R-:W-:Y:S02]  /*a080*/  IMAD.MOV.U32 R6, RZ, RZ, R47 ;  /* 0x000000ffff067224 */ /* 0x000fe400078e002f */
[----:B------:R-:W-:-:S05]  /*a090*/  IMAD.MOV.U32 R7, RZ, RZ, R46 ;  /* 0x000000ffff077224 */ /* 0x000fca00078e002e */
[----:B------:R1:W-:Y:S02]  /*a0a0*/  STL.128 [R1+0x1c0], R4 ;  /* 0x0001c00401007387 */ /* 0x0003e40000100c00 */
[----:B-1----:R-:W-:Y:S02]  /*a0b0*/  IMAD.MOV.U32 R4, RZ, RZ, R17 ;  /* 0x000000ffff047224 */ /* 0x002fe400078e0011 */
[----:B------:R-:W-:Y:S02]  /*a0c0*/  IMAD.MOV.U32 R5, RZ, RZ, R44 ;  /* 0x000000ffff057224 */ /* 0x000fe400078e002c */
[----:B------:R-:W-:Y:S02]  /*a0d0*/  IMAD.MOV.U32 R6, RZ, RZ, R38 ;  /* 0x000000ffff067224 */ /* 0x000fe400078e0026 */
[----:B------:R-:W-:Y:S02]  /*a0e0*/  IMAD.MOV.U32 R7, RZ, RZ, R59 ;  /* 0x000000ffff077224 */ /* 0x000fe400078e003b */
[----:B------:R-:W-:-:S03]  /*a0f0*/  IMAD.MOV.U32 R17, RZ, RZ, R54 ;  /* 0x000000ffff117224 */ /* 0x000fc600078e0036 */
[----:B------:R1:W-:Y:S02]  /*a100*/  STL.128 [R1+0x1e0], R4 ;  /* 0x0001e00401007387 */ /* 0x0003e40000100c00 */
[----:B-1----:R-:W-:Y:S02]  /*a110*/  IMAD.MOV.U32 R4, RZ, RZ, R16 ;  /* 0x000000ffff047224 */ /* 0x002fe400078e0010 */
[----:B------:R-:W-:Y:S02]  /*a120*/  IMAD.MOV.U32 R5, RZ, RZ, R45 ;  /* 0x000000ffff057224 */ /* 0x000fe400078e002d */
[----:B------:R-:W-:Y:S02]  /*a130*/  IMAD.MOV.U32 R6, RZ, RZ, R33 ;  /* 0x000000ffff067224 */ /* 0x000fe400078e0021 */
[----:B------:R-:W-:Y:S02]  /*a140*/  IMAD.MOV.U32 R7, RZ, RZ, R36 ;  /* 0x000000ffff077224 */ /* 0x000fe400078e0024 */
[----:B------:R-:W-:-:S03]  /*a150*/  IMAD.MOV.U32 R16, RZ, RZ, R35 ;  /* 0x000000ffff107224 */ /* 0x000fc600078e0023 */
[----:B------:R1:W-:Y:S04]  /*a160*/  STL.128 [R1+0x1f0], R4 ;  /* 0x0001f00401007387 */ /* 0x0003e80000100c00 */
[----:B------:R-:W-:Y:S01]  /*a170*/  STL.128 [R1+0x180], R16 ;  /* 0x0001801001007387 */ /* 0x000fe20000100c00 */
[----:B-1----:R-:W-:Y:S02]  /*a180*/  IMAD.MOV.U32 R4, RZ, RZ, R31 ;  /* 0x000000ffff047224 */ /* 0x002fe400078e001f */
[----:B------:R-:W-:Y:S02]  /*a190*/  IMAD.MOV.U32 R5, RZ, RZ, R52 ;  /* 0x000000ffff057224 */ /* 0x000fe400078e0034 */
[----:B------:R-:W-:Y:S02]  /*a1a0*/  IMAD.MOV.U32 R6, RZ, RZ, R42 ;  /* 0x000000ffff067224 */ /* 0x000fe400078e002a */
[----:B------:R-:W-:-:S02]  /*a1b0*/  IMAD.MOV.U32 R7, RZ, RZ, R43 ;  /* 0x000000ffff077224 */ /* 0x000fc400078e002b */
[----:B------:R-:W-:-:S03]  /*a1c0*/  IMAD.U32 R31, RZ, RZ, UR48 ;  /* 0x00000030ff1f7e24 */ /* 0x000fc6000f8e00ff */
[----:B------:R1:W-:Y:S04]  /*a1d0*/  STL.128 [R1+0x200], R4 ;  /* 0x0002000401007387 */ /* 0x0003e80000100c00 */
[----:B------:R-:W-:Y:S01]  /*a1e0*/  STL.128 [R1+0x1a0], R28 ;  /* 0x0001a01c01007387 */ /* 0x000fe20000100c00 */
[----:B-1----:R-:W-:Y:S02]  /*a1f0*/  IMAD.MOV.U32 R6, RZ, RZ, R40 ;  /* 0x000000ffff067224 */ /* 0x002fe400078e0028 */
[----:B------:R-:W-:Y:S02]  /*a200*/  IMAD.MOV.U32 R7, RZ, RZ, R41 ;  /* 0x000000ffff077224 */ /* 0x000fe400078e0029 */
[----:B------:R-:W-:Y:S02]  /*a210*/  IMAD.MOV.U32 R4, RZ, RZ, R0 ;  /* 0x000000ffff047224 */ /* 0x000fe400078e0000 */
[----:B------:R-:W-:-:S02]  /*a220*/  IMAD.MOV.U32 R5, RZ, RZ, R3 ;  /* 0x000000ffff057224 */ /* 0x000fc400078e0003 */
[----:B------:R-:W-:Y:S02]  /*a230*/  IMAD.U32 R0, RZ, RZ, UR4 ;  /* 0x00000004ff007e24 */ /* 0x000fe4000f8e00ff */
[----:B------:R-:W-:Y:S01]  /*a240*/  IMAD.U32 R3, RZ, RZ, UR5 ;  /* 0x00000005ff037e24 */ /* 0x000fe2000f8e00ff */
[----:B------:R1:W-:Y:S02]  /*a250*/  STL.128 [R1+0x170], R4 ;  /* 0x0001700401007387 */ /* 0x0003e40000100c00 */
[----:B-1----:R-:W-:Y:S02]  /*a260*/  IMAD.MOV.U32 R6, RZ, RZ, R34 ;  /* 0x000000ffff067224 */ /* 0x002fe400078e0022 */
[----:B------:R-:W-:Y:S02]  /*a270*/  IMAD.MOV.U32 R7, RZ, RZ, R55 ;  /* 0x000000ffff077224 */ /* 0x000fe400078e0037 */
[----:B------:R-:W-:Y:S02]  /*a280*/  IMAD.MOV.U32 R4, RZ, RZ, R0 ;  /* 0x000000ffff047224 */ /* 0x000fe400078e0000 */
[----:B------:R-:W-:-:S02]  /*a290*/  IMAD.MOV.U32 R5, RZ, RZ, R3 ;  /* 0x000000ffff057224 */ /* 0x000fc400078e0003 */
[----:B------:R-:W-:-:S03]  /*a2a0*/  VIADD R0, R177, 0xffffffff ;  /* 0xffffffffb1007836 */ /* 0x000fc60000000000 */
[----:B------:R0:W-:Y:S04]  /*a2b0*/  STL.128 [R1+0x1d0], R4 ;  /* 0x0001d00401007387 */ /* 0x0001e80000100c00 */
[----:B0-----:R-:W-:Y:S05]  /*a2c0*/  CALL.REL.NOINC `($_ZN7cutlass13device_kernelIN5flash11enable_sm90INS1_16FlashAttnFwdSm90INS1_25CollectiveMainloopFwdSm90ILi2EN4cute5tupleIJNS5_1CILi1EEES8_S8_EEENS6_IJNS7_ILi128EEENS7_ILi96EEENS7_ILi64EEEEEELi256ENS_10bfloat16_tEfNS_4arch4Sm90ELb0ELb1ELb0ELb1ELb0ELb1ELb1ELb1ELb0ELb1ELb0ELb0EEENS1_21CollectiveEpilogueFwdINS6_IJSA_NS7_ILi256EEESB_EEES9_SE_SG_Li256ELb1ELb1ELb0ELb0EEENS1_36VarlenDynamicPersistentTileSchedulerILi128ELi96ELi256ELi128ELb0ELb1ELb1ELb1ELb0ELb1EEEEEEEEEvNT_6ParamsE$_ZZN5flash25CollectiveMainloopFwdSm90ILi2EN4cute5tupleIJNS1_1CILi1EEES4_S4_EEENS2_IJNS3_ILi128EEENS3_ILi96EEENS3_ILi64EEEEEELi256EN7cutlass10bfloat16_tEfNSA_4arch4Sm90ELb0ELb1ELb0ELb1ELb0ELb1ELb1ELb1ELb0ELb1ELb0ELb0EE3mmaINS_16FlashAttnFwdSm90ISE_NS_21CollectiveEpilogueFwdINS2_IJS6_NS3_ILi256EEES7_EEES5_SB_SD_Li256ELb1ELb1ELb0ELb0EEENS_36VarlenDynamicPersistentTileSchedulerILi128ELi96ELi256ELi128ELb0ELb1ELb1ELb1ELb0ELb1EEEE13SharedStorageENS1_6TensorINS1_11ArrayEngineIfLm128EEENS1_6LayoutINS2_IJNS2_IJNS3_ILi2EEEST_NS3_ILi32EEEEEES4_S4_EEENS2_IJNS2_IJS4_ST_NS3_ILi4EEEEEENS3_ILi0EEESZ_EEEEEEENS_7SoftmaxILi2ELi0EEEEEbRKNSE_6ParamsENSA_25PipelineTmaAsyncNoClusterILi2ENSA_16PipelineTmaAsyncILi2EEEEES1B_RNSA_13PipelineStateILj2EEERT0_RT1_iRiRKNS_16SeqlenInfoQKNewKILb1ELb1EEENS2_IJiiiiEEERT_ENKUliT_T0_T1_E_clIZSF_ISO_S12_S14_EbS17_S1B_S1B_S1E_S1G_S1I_iS1J_S1N_S1O_S1Q_EUlRS1R_iE0_NS3_ILb1EEES1Y_EEDaiS1R_S1S_S1T_) ;  /* 0x0000030000f47944 */ /* 0x001fea0003c00000 */
[----:B------:R-:W-:Y:S05]  /*a2d0*/  BSYNC B0 ;  /* 0x0000000000007941 */ /* 0x000fea0003800000 */
.L_x_12752:
[----:B------:R-:W2:Y:S01]  /*a2e0*/  LDL R2, [R1+0x70] ;  /* 0x0000700001027983 */ /* 0x000ea20000100800 */
[----:B------:R-:W0:Y:S08]  /*a2f0*/  LDC R0, c[0x0][0x448] ;  /* 0x00011200ff007b82 */ /* 0x000e300000000800 */
[----:B------:R-:W1:Y:S01]  /*a300*/  LDC.64 R6, c[0x0][0xad8] ;  /* 0x0002b600ff067b82 */ /* 0x000e620000000a00 */
[----:B0-----:R-:W-:-:S13]  /*a310*/  ISETP.NE.AND P0, PT, R0, 0x1, PT ;  /* 0x000000010000780c */ /* 0x001fda0003f05270 */
[----:B------:R-:W0:Y:S08]  /*a320*/  @P0 LDC R3, c[0x0][0x44c] ;  /* 0x00011300ff030b82 */ /* 0x000e300000000800 */
[----:B------:R-:W3:Y:S01]  /*a330*/  @P0 LDC R5, c[0x0][0x450] ;  /* 0x00011400ff050b82 */ /* 0x000ee20000000800 */
[----:B--2---:R-:W-:-:S04]  /*a340*/  IMAD.SHL.U32 R2, R2, 0x80, RZ ;  /* 0x0000008002027824 */ /* 0x004fc800078e00ff */
[----:B0-----:R-:W-:-:S04]  /*a350*/  @P0 IMAD.HI.U32 R0, R2, R3, RZ ;  /* 0x0000000302000227 */ /* 0x001fc800078e00ff */
[----:B------:R-:W-:Y:S01]  /*a360*/  IMAD.MOV.U32 R3, RZ, RZ, R2 ;  /* 0x000000ffff037224 */ /* 0x000fe200078e0002 */
[----:B---3--:R-:W-:Y:S01]  /*a370*/  @P0 SHF.R.U32.HI R3, RZ, R5, R0 ;  /* 0x00000005ff030219 */ /* 0x008fe20000011600 */
[----:B------:R-:W-:Y:S01]  /*a380*/  VIADD R0, R177, 0xfffffffe ;  /* 0xfffffffeb1007836 */ /* 0x000fe20000000000 */
[----:B-1----:R-:W-:-:S03]  /*a390*/  ISETP.GE.AND P0, PT, R7, 0x1, PT ;  /* 0x000000010700780c */ /* 0x002fc60003f06270 */
[----:B------:R-:W-:-:S04]  /*a3a0*/  IMAD.IADD R5, R178, 0x1, R3 ;  /* 0x00000001b2057824 */ /* 0x000fc800078e0203 */
[----:B------:R-:W-:-:S06]  /*a3b0*/  IMAD.IADD R6, R5, 0x1, R6 ;  /* 0x0000000105067824 */ /* 0x000fcc00078e0206 */
[----:B------:R-:W-:Y:S05]  /*a3c0*/  @!P0 BRA `(.L_x_12753) ;  /* 0x0000000000488947 */ /* 0x000fea0003800000 */
        /* <DEDUP_REMOVED lines=11> */
.L_x_12755:
[----:B------:R-:W-:-:S13]  /*a480*/  ISETP.NE.AND P0, PT, R7, 0x1, PT ;  /* 0x000000010700780c */ /* 0x000fda0003f05270 */
[----:B------:R-:W0:Y:S02]  /*a490*/  @P0 LDC.64 R4, c[0x0][0xae0] ;  /* 0x0002b800ff040b82 */ /* 0x000e240000000a00 */
[----:B0-----:R-:W-:-:S05]  /*a4a0*/  @P0 IMAD.HI.U32 R4, R3, R4, RZ ;  /* 0x0000000403040227 */ /* 0x001fca00078e00ff */
[----:B------:R-:W-:-:S07]  /*a4b0*/  @P0 SHF.R.U32.HI R3, RZ, R5, R4 ;  /* 0x00000005ff030219 */ /* 0x000fce0000011604 */
.L_x_12756:
[----:B------:R-:W-:Y:S05]  /*a4c0*/  BSYNC B0 ;  /* 0x0000000000007941 */ /* 0x000fea0003800000 */
.L_x_12754:
[----:B------:R-:W-:-:S05]  /*a4d0*/  IMAD R3, R3, R7, R7 ;  /* 0x0000000703037224 */ /* 0x000fca00078e0207 */
[----:B------:R-:W-:-:S07]  /*a4e0*/  VIMNMX R6, R6, R3, PT ;  /* 0x0000000306067248 */ /* 0x000fce0003fe0100 */
.L_x_12753:
[----:B------:R-:W-:-:S05]  /*a4f0*/  IMAD.HI R6, R6, 0x2aaaaaab, RZ ;  /* 0x2aaaaaab06067827 */ /* 0x000fca00078e02ff */
[----:B------:R-:W-:-:S04]  /*a500*/  SHF.R.U32.HI R3, RZ, 0x1f, R6 ;  /* 0x0000001fff037819 */ /* 0x000fc80000011606 */
[----:B------:R-:W-:-:S04]  /*a510*/  LEA.HI.SX32 R6, R6, R3, 0x1c ;  /* 0x0000000306067211 */ /* 0x000fc800078fe2ff */
[----:B------:R-:W-:-:S04]  /*a520*/  VIMNMX R3, R165, R6, !PT ;  /* 0x00000006a5037248 */ /* 0x000fc80007fe0100 */
[----:B------:R-:W-:-:S13]  /*a530*/  ISETP.GE.AND P0, PT, R0, R3, PT ;  /* 0x000000030000720c */ /* 0x000fda0003f06270 */
[----:B------:R-:W-:Y:S05]  /*a540*/  @!P0 BRA `(.L_x_12757) ;  /* 0x000000a800e08947 */ /* 0x000fea0003800000 */
.L_x_12784:
        /* <DEDUP_REMOVED lines=16> */
[----:B-1----:R-:W-:Y:S01]  /*a650*/  @!P0 IMAD.MOV.U32 R5, RZ, RZ, RZ ;  /* 0x000000ffff058224 */ /* 0x002fe200078e00ff */
[----:B--2---:R-:W-:-:S04]  /*a660*/  LOP3.LUT R2, R2, 0x1, RZ, 0xfc, !PT ;  /* 0x0000000102027812 */ /* 0x004fc800078efcff */
[----:B------:R-:W-:-:S13]  /*a670*/  ISETP.NE.AND P1, PT, R2, 0x3, PT ;  /* 0x000000030200780c */ /* 0x000fda0003f25270 */
[----:B0-----:R-:W-:Y:S05]  /*a680*/  @!P1 BRA `(.L_x_12759) ;  /* 0x0000000000049947 */ /* 0x001fea0003800000 */
[----:B------:R-:W-:Y:S01]  /*a690*/  BPT.TRAP 0x1 ;  /* 0x000000040000795c */ /* 0x000fe20000300000 */
.L_x_12759:
[----:B------:R-:W-:Y:S05]  /*a6a0*/  BSYNC B0 ;  /* 0x0000000000007941 */ /* 0x000fea0003800000 */
.L_x_12758:
        /* <DEDUP_REMOVED lines=13> */
.L_x_12761:
[----:B------:R-:W-:Y:S05]  /*a780*/  BSYNC B0 ;  /* 0x0000000000007941 */ /* 0x000fea0003800000 */
.L_x_12760:
        /* <DEDUP_REMOVED lines=8> */
.L_x_12763:
[----:B------:R-:W-:Y:S05]  /*a810*/  BSYNC B0 ;  /* 0x0000000000007941 */ /* 0x000fea0003800000 */
.L_x_12762:
[----:B------:R-:W2:Y:S04]  /*a820*/  LD.E R5, desc[UR42][R18.64+0x210] ;  /* 0x0002102a12057980 */ /* 0x000ea8000c101900 */
[----:B------:R-:W2:Y:S01]  /*a830*/  LDL.64 R8, [R1+0xa0] ;  /* 0x0000a00001087983 */ /* 0x000ea20000100a00 */
[----:B------:R-:W-:Y:S05]  /*a840*/  WARPSYNC.ALL ;  /* 0x0000000000007948 */ /* 0x000fea0003800000 */
[----:B------:R-:W3:Y:S04]  /*a850*/  LDL.64 R14, [R1+0x98] ;  /* 0x00009800010e7983 */ /* 0x000ee80000100a00 */
[----:B0----5:R-:W4:Y:S04]  /*a860*/  LDL.64 R6, [R1+0x98] ;  /* 0x0000980001067983 */ /* 0x021f280000100a00 */
[----:B------:R-:W4:Y:S01]  /*a870*/  LDL.64 R10, [R1+0x98] ;  /* 0x00009800010a7983 */ /* 0x000f220000100a00 */
[----:B--2---:R-:W-:-:S03]  /*a880*/  IMAD R4, R5, 0x300, R8 ;  /* 0x0000030005047824 */ /* 0x004fc600078e0208 */
[----:B------:R-:W2:Y:S01]  /*a890*/  LDL.64 R12, [R1+0x98] ;  /* 0x00009800010c7983 */ /* 0x000ea20000100a00 */
[----:B------:R-:W-:Y:S01]  /*a8a0*/  IMAD.MOV.U32 R5, RZ, RZ, R9 ;  /* 0x000000ffff057224 */ /* 0x000fe200078e0009 */
[----:B------:R-:W-:Y:S01]  /*a8b0*/  R2UR UR6, R4 ;  /* 0x00000000040672ca */ /* 0x000fe200000e0000 */
[----:B------:R-:W-:-:S03]  /*a8c0*/  WARPGROUP.ARRIVE ;  /* 0x00000000000079c5 */ /* 0x000fc60000000000 */
        /* <DEDUP_REMOVED lines=9> */
[----:B------:R-:W-:Y:S02]  /*a960*/  R2UR UR5, R15 ;  /* 0x000000000f0572ca */ /* 0x000fe400000e0000 */
[----:B------:R-:W3:Y:S11]  /*a970*/  LDL R15, [R1+0x54] ;  /* 0x00005400010f7983 */ /* 0x000ef60000100800 */
[----:B------:R-:W-:Y:S01]  /*a980*/  HGMMA.64x96x16.F32.BF16 R24, gdesc[UR4], RZ, !UPT, gsb0 ;  /* 0x01600000041879f0 */ /* 0x000fe2000c0018ff */
[----:B----4-:R-:W-:Y:S01]  /*a990*/  VIADD R6, R6, 0x2 ;  /* 0x0000000206067836 */ /* 0x010fe20000000000 */
[----:B------:R-:W-:-:S02]  /*a9a0*/  R2UR UR6, R8 ;  /* 0x00000000080672ca */ /* 0x000fc400000e0000 */
[----:B------:R-:W-:Y:S02]  /*a9b0*/  R2UR UR7, R9 ;  /* 0x00000000090772ca */ /* 0x000fe400000e0000 */
[----:B------:R-:W-:Y:S02]  /*a9c0*/  R2UR UR4, R6 ;  /* 0x00000000060472ca */ /* 0x000fe400000e0000 */
[----:B------:R-:W-:Y:S01]  /*a9d0*/  R2UR UR5, R7 ;  /* 0x00000000070572ca */ /* 0x000fe200000e0000 */
[----:B------:R-:W-:Y:S02]  /*a9e0*/  VIADD R10, R10, 0x4 ;  /* 0x000000040a0a7836 */ /* 0x000fe40000000000 */
[----:B------:R-:W-:Y:S02]  /*a9f0*/  VIADD R6, R4, 0x4 ;  /* 0x0000000404067836 */ /* 0x000fe40000000000 */
[----:B------:R-:W-:Y:S01]  /*aa00*/  IMAD.MOV.U32 R7, RZ, RZ, R9 ;  /* 0x000000ffff077224 */ /* 0x000fe200078e0009 */
[----:B------:R-:W-:-:S02]  /*aa10*/  WARPGROUP.DEPBAR.LE gsb0, 0x0 ;  /* 0x00008000000079c5 */ /* 0x000fc40000010000 */
        /* <DEDUP_REMOVED lines=21> */
[----:B---3--:R-:W-:-:S04]  /*ab70*/  LOP3.LUT R15, R15, 0x1, RZ, 0xfc, !PT ;  /* 0x000000010f0f7812 */ /* 0x008fc800078efcff */
[----:B------:R-:W-:Y:S01]  /*ab80*/  ISETP.NE.AND P1, PT, R15, 0x3, PT ;  /* 0x000000030f00780c */ /* 0x000fe20003f25270 */
[----:B------:R-:W-:Y:S01]  /*ab90*/  BSSY B0, `(.L_x_12765) ;  /* 0x0000004000007945 */ /* 0x000fe20003800000 */
[----:B------:R-:W-:-:S11]  /*aba0*/  WARPGROUP.DEPBAR.LE gsb0, 0x0 ;  /* 0x00008000000079c5 */ /* 0x000fd60000010000 */
[----:B0-----:R-:W-:Y:S05]  /*abb0*/  @!P1 BRA `(.L_x_12766) ;  /* 0x0000000000049947 */ /* 0x001fea0003800000 */
[----:B------:R-:W-:Y:S01]  /*abc0*/  BPT.TRAP 0x1 ;  /* 0x000000040000795c */ /* 0x000fe20000300000 */
.L_x_12766:
[----:B------:R-:W-:Y:S05]  /*abd0*/  BSYNC B0 ;  /* 0x0000000000007941 */ /* 0x000fea0003800000 */
.L_x_12765:
        /* <DEDUP_REMOVED lines=10> */
.L_x_12768:
[----:B------:R-:W-:Y:S05]  /*ac80*/  BSYNC B0 ;  /* 0x0000000000007941 */ /* 0x000fea0003800000 */
.L_x_12767:
[----:B------:R-:W-:Y:S04]  /*ac90*/  BSSY B0, `(.L_x_12769) ;  /* 0x0000006000007945 */ /* 0x000fe80003800000 */
[----:B-1----:R-:W-:Y:S05]  /*aca0*/  @P0 BRA `(.L_x_12770) ;  /* 0x0000000000100947 */ /* 0x002fea0003800000 */
[----:B-----5:R-:W-:Y:S01]  /*acb0*/  IMAD R4, R4, 0x8, R7 ;  /* 0x0000000804047824 */ /* 0x020fe200078e0207 */
[----:B0-----:R-:W-:-:S04]  /*acc0*/  SHF.L.U32 R5, R6, 0x1f, RZ ;  /* 0x0000001f06057819 */ /* 0x001fc800000006ff */
[----:B------:R-:W0:Y:S02]  /*acd0*/  SYNCS.PHASECHK.TRANS64.TRYWAIT P0, [R4+URZ], R5 ;  /* 0x00000005040075a7 */ /* 0x000e24000800017f */
[----:B0-----:R-:W-:Y:S05]  /*ace0*/  @!P0 BRA `(.L_x_12771) ;  /* 0x000002c400cc8947 */ /* 0x001fea0003800000 */
.L_x_12770:
[----:B------:R-:W-:Y:S05]  /*acf0*/  BSYNC B0 ;  /* 0x0000000000007941 */ /* 0x000fea0003800000 */
.L_x_12769:
[----:B0-----:R-:W2:Y:S04]  /*ad00*/  LDL R5, [R1+0x90] ;  /* 0x0000900001057983 */ /* 0x001ea80000100800 */
        /* <DEDUP_REMOVED lines=8> */
[----:B--2---:R-:W-:Y:S01]  /*ad90*/  ISETP.NE.U32.AND P0, PT, R5, RZ, PT ;  /* 0x000000ff0500720c */ /* 0x004fe20003f05070 */
[----:B---3--:R-:W-:-:S02]  /*ada0*/  IMAD R4, R15, 0xc00, R20 ;  /* 0x00000c000f047824 */ /* 0x008fc400078e0214 */
[----:B------:R-:W-:Y:S01]  /*adb0*/  IMAD.MOV.U32 R5, RZ, RZ, R21 ;  /* 0x000000ffff057224 */ /* 0x000fe200078e0015 */
[----:B------:R-:W2:Y:S01]  /*adc0*/  LDL.64 R14, [R1+0x110] ;  /* 0x00011000010e7983 */ /* 0x000ea20000100a00 */
[----:B----4-:R-:W-:Y:S02]  /*add0*/  R2UR UR4, R6 ;  /* 0x00000000060472ca */ /* 0x010fe400000e0000 */
[----:B------:R-:W-:Y:S02]  /*ade0*/  R2UR UR6, R4 ;  /* 0x00000000040672ca */ /* 0x000fe400000e0000 */
[----:B------:R-:W-:Y:S02]  /*adf0*/  R2UR UR7, R5 ;  /* 0x00000000050772ca */ /* 0x000fe400000e0000 */
[----:B------:R-:W-:Y:S02]  /*ae00*/  R2UR UR5, R7 ;  /* 0x00000000070572ca */ /* 0x000fe400000e0000 */
[----:B------:R-:W-:-:S11]  /*ae10*/  VOTEU.ANY UP0, P0 ;  /* 0x00000000003f7886 */ /* 0x000fd60000000100 */
        /* <DEDUP_REMOVED lines=129> */
[----:B---3--:R-:W-:Y:S01]  /*b630*/  VIADD R8, R8, 0xc02 ;  /* 0x00000c0208087836 */ /* 0x008fe20000000000 */
[----:B------:R-:W-:Y:S02]  /*b640*/  WARPGROUP.DEPBAR.LE gsb0, 0x0 ;  /* 0x00008000000079c5 */ /* 0x000fe40000010000 */
[----:B------:R-:W-:-:S09]  /*b650*/  WARPGROUP.ARRIVE ;  /* 0x00000000000079c5 */ /* 0x000fd20000000000 */
[----:B------:R-:W-:Y:S01]  /*b660*/  HGMMA.64x96x16.F32.BF16 R24, gdesc[UR4], R24, gsb0 ;  /* 0x01600000041879f0 */ /* 0x000fe20008001818 */
[----:B------:R-:W-:Y:S01]  /*b670*/  VIADD R20, R4, 0x902 ;  /* 0x0000090204147836 */ /* 0x000fe20000000000 */
        /* <DEDUP_REMOVED lines=22> */
[----:B------:R-:W0:Y:S01]  /*b7e0*/  S2R R72, SR_TID.X ;  /* 0x0000000000487919 */ /* 0x000e220000002100 */
[----:B------:R-:W-:Y:S04]  /*b7f0*/  STL [R1+0x90], R2 ;  /* 0x0000900201007387 */ /* 0x000fe80000100800 */
[----:B------:R-:W-:Y:S01]  /*b800*/  STL [R1+0x90], R2 ;  /* 0x0000900201007387 */ /* 0x000fe20000100800 */
[----:B------:R-:W-:-:S02]  /*b810*/  WARPGROUP.DEPBAR.LE gsb0, 0x0 ;  /* 0x00008000000079c5 */ /* 0x000fc40000010000 */
[----:B------:R-:W-:-:S06]  /*b820*/  WARPGROUP.ARRIVE ;  /* 0x00000000000079c5 */ /* 0x000fcc0000000000 */
[----:B------:R-:W-:Y:S01]  /*b830*/  HGMMA.64x96x16.F32.BF16 R24, gdesc[UR4], R24, gsb0 ;  /* 0x01600000041879f0 */ /* 0x000fe20008001818 */
[----:B0-----:R-:W-:Y:S01]  /*b840*/  LOP3.LUT R72, R72, 0x7f, RZ, 0xc0, !PT ;  /* 0x0000007f48487812 */ /* 0x001fe200078ec0ff */
[----:B------:R-:W-:Y:S03]  /*b850*/  STL [R1+0x90], R2 ;  /* 0x0000900201007387 */ /* 0x000fe60000100800 */
[----:B------:R-:W-:Y:S01]  /*b860*/  ISETP.NE.AND P0, PT, R72, RZ, PT ;  /* 0x000000ff4800720c */ /* 0x000fe20003f05270 */
        /* <DEDUP_REMOVED lines=21> */
[----:B------:R-:W2:Y:S04]  /*b9c0*/  LDL R12, [R1+0x13c] ;  /* 0x00013c00010c7983 */ /* 0x000ea80000100800 */
[----:B------:R-:W3:Y:S04]  /*b9d0*/  LDL R72, [R1+0x70] ;  /* 0x0000700001487983 */ /* 0x000ee80000100800 */
[----:B------:R-:W4:Y:S04]  /*b9e0*/  LDL.64 R74, [R1+0x160] ;  /* 0x00016000014a7983 */ /* 0x000f280000100a00 */
[----:B------:R-:W4:Y:S04]  /*b9f0*/  LDL R73, [R1+0x168] ;  /* 0x0001680001497983 */ /* 0x000f280000100800 */
[----:B------:R-:W4:Y:S04]  /*ba00*/  LDL.128 R8, [R1+0x150] ;  /* 0x0001500001087983 */ /* 0x000f280000100c00 */
[----:B-1----:R-:W4:Y:S01]  /*ba10*/  LDL.128 R4, [R1+0x140] ;  /* 0x0001400001047983 */ /* 0x002f220000100c00 */
[----:B------:R-:W-:Y:S01]  /*ba20*/  BSSY B0, `(.L_x_12772) ;  /* 0x0000040000007945 */ /* 0x000fe20003800000 */
[----:B--2---:R-:W-:-:S04]  /*ba30*/  SHF.R.S32.HI R13, RZ, 0x1f, R12 ;  /* 0x0000001fff0d7819 */ /* 0x004fc8000001140c */
        /* <DEDUP_REMOVED lines=19> */
[----:B---3--:R-:W-:Y:S01]  /*bb70*/  IMAD R72, R72, 0x8, R13 ;  /* 0x0000000848487824 */ /* 0x008fe200078e020d */
[----:B----4-:R-:W-:Y:S01]  /*bb80*/  ISETP.NE.AND P1, PT, R74, 0x1, PT ;  /* 0x000000014a00780c */ /* 0x010fe20003f25270 */
[----:B------:R-:W-:Y:S01]  /*bb90*/  IMAD.IADD R14, R77, 0x1, -R14 ;  /* 0x000000014d0e7824 */ /* 0x000fe200078e0a0e */
[----:B------:R-:W-:Y:S01]  /*bba0*/  LOP3.LUT R12, R12, 0x1ffffffe, RZ, 0xc0, !PT ;  /* 0x1ffffffe0c0c7812 */ /* 0x000fe200078ec0ff */
[----:B------:R-:W-:-:S04]  /*bbb0*/  IMAD.U32 R21, R72, 0x10, R21 ;  /* 0x0000001048157824 */ /* 0x000fc800078e0015 */
[----:B------:R-:W-:Y:S02]  /*bbc0*/  IMAD.IADD R12, R79, 0x1, -R12 ;  /* 0x000000014f0c7824 */ /* 0x000fe400078e0a0c */
[----:B------:R-:W-:-:S04]  /*bbd0*/  IMAD R21, R14, 0x40, R21 ;  /* 0x000000400e157824 */ /* 0x000fc800078e0215 */
[----:B------:R-:W-:-:S04]  /*bbe0*/  IMAD R14, R12, 0x8, R21 ;  /* 0x000000080c0e7824 */ /* 0x000fc800078e0215 */
[----:B------:R-:W-:-:S05]  /*bbf0*/  @P1 IMAD.HI.U32 R12, R14, R75, RZ ;  /* 0x0000004b0e0c1227 */ /* 0x000fca00078e00ff */
[----:B------:R-:W-:Y:S01]  /*bc00*/  @P1 SHF.R.U32.HI R14, RZ, R73, R12 ;  /* 0x00000049ff0e1219 */ /* 0x000fe2000001160c */
[----:B------:R-:W-:Y:S01]  /*bc10*/  IMAD.MOV.U32 R13, RZ, RZ, -0x60 ;  /* 0xffffffa0ff0d7424 */ /* 0x000fe200078e00ff */
[----:B------:R-:W-:-:S03]  /*bc20*/  LOP3.LUT R12, R17, 0x7ffffffc, RZ, 0xc0, !PT ;  /* 0x7ffffffc110c7812 */ /* 0x000fc600078ec0ff */
[----:B------:R-:W1:Y:S01]  /*bc30*/  SHFL.IDX PT, R20, R14, RZ, 0x1c1f ;  /* 0x001c1fff0e147589 */ /* 0x000e6200000e0000 */
[----:B------:R-:W-:Y:S02]  /*bc40*/  IMAD R13, R0, R13, 0x1 ;  /* 0x00000001000d7424 */ /* 0x000fe400078e020d */
[----:B------:R-:W-:Y:S01]  /*bc50*/  IMAD.IADD R12, R15, 0x1, -R12 ;  /* 0x000000010f0c7824 */ /* 0x000fe200078e0a0c */
[----:B------:R-:W-:-:S03]  /*bc60*/  ISETP.GE.AND P2, PT, R9, 0x1, PT ;  /* 0x000000010900780c */ /* 0x000fc60003f46270 */
[----:B------:R-:W-:Y:S01]  /*bc70*/  IMAD R12, R12, -0x2, R13 ;  /* 0xfffffffe0c0c7824 */ /* 0x000fe200078e020d */
[----:B------:R-:W-:-:S04]  /*bc80*/  LOP3.LUT R13, RZ, R6, RZ, 0x33, !PT ;  /* 0x00000006ff0d7212 */ /* 0x000fc800078e33ff */
[----:B------:R-:W-:Y:S01]  /*bc90*/  IADD3 R16, -R4, R12, R5 ;  /* 0x0000000c04107210 */ /* 0x000fe20007ffe105 */
[----:B------:R-:W-:-:S04]  /*bca0*/  IMAD R21, R0, -0x60, R8 ;  /* 0xffffffa000157824 */ /* 0x000fc800078e0208 */
[C---:B------:R-:W-:Y:S02]  /*bcb0*/  IMAD.IADD R15, R16.reuse, 0x1, R7 ;  /* 0x00000001100f7824 */ /* 0x040fe400078e0207 */
[----:B------:R-:W-:Y:S02]  /*bcc0*/  IMAD.IADD R17, R16, 0x1, R13 ;  /* 0x0000000110117824 */ /* 0x000fe400078e020d */
[----:B------:R-:W-:Y:S02]  /*bcd0*/  VIADD R73, R12, 0xffffffff ;  /* 0xffffffff0c497836 */ /* 0x000fe40000000000 */
[--C-:B-1----:R-:W-:Y:S02]  /*bce0*/  IMAD.IADD R6, R15, 0x1, R20.reuse ;  /* 0x000000010f067824 */ /* 0x102fe400078e0214 */
[----:B------:R-:W-:Y:S01]  /*bcf0*/  IMAD.IADD R7, R17, 0x1, R20 ;  /* 0x0000000111077824 */ /* 0x000fe200078e0214 */
[----:B0-----:R-:W-:Y:S06]  /*bd00*/  @!P2 BRA `(.L_x_12773) ;  /* 0x000000000044a947 */ /* 0x001fec0003800000 */
[----:B------:R-:W-:Y:S01]  /*bd10*/  IADD3 R8, -R4, R5, R20 ;  /* 0x0000000504087210 */ /* 0x000fe20007ffe114 */
[----:B------:R-:W-:Y:S03]  /*bd20*/  BSSY B1, `(.L_x_12774) ;  /* 0x000000c000017945 */ /* 0x000fe60003800000 */
[----:B------:R-:W-:-:S13]  /*bd30*/  ISETP.GT.AND P1, PT, R8, -0x1, PT ;  /* 0xffffffff0800780c */ /* 0x000fda0003f24270 */
[----:B------:R-:W-:Y:S05]  /*bd40*/  @P1 BRA `(.L_x_12775) ;  /* 0x0000000000181947 */ /* 0x000fea0003800000 */
[----:B------:R-:W-:Y:S02]  /*bd50*/  ISETP.NE.AND P1, PT, R9, 0x1, PT ;  /* 0x000000010900780c */ /* 0x000fe40003f25270 */
[----:B------:R-:W-:-:S11]  /*bd60*/  LOP3.LUT R13, RZ, R8, RZ, 0x33, !PT ;  /* 0x00000008ff0d7212 */ /* 0x000fd600078e33ff */
[----:B------:R-:W-:-:S05]  /*bd70*/  @P1 IMAD.HI.U32 R8, R13, R10, RZ ;  /* 0x0000000a0d081227 */ /* 0x000fca00078e00ff */
[----:B------:R-:W-:-:S04]  /*bd80*/  @P1 SHF.R.U32.HI R13, RZ, R11, R8 ;  /* 0x0000000bff0d1219 */ /* 0x000fc80000011608 */
[----:B------:R-:W-:Y:S01]  /*bd90*/  LOP3.LUT R8, RZ, R13, RZ, 0x33, !PT ;  /* 0x0000000dff087212 */ /* 0x000fe200078e33ff */
[----:B------:R-:W-:Y:S06]  /*bda0*/  BRA `(.L_x_12776) ;  /* 0x00000000000c7947 */ /* 0x000fec0003800000 */
.L_x_12775:
[----:B------:R-:W-:-:S13]  /*bdb0*/  ISETP.NE.AND P1, PT, R9, 0x1, PT ;  /* 0x000000010900780c */ /* 0x000fda0003f25270 */
[----:B------:R-:W-:-:S05]  /*bdc0*/  @P1 IMAD.HI.U32 R12, R8, R10, RZ ;  /* 0x0000000a080c1227 */ /* 0x000fca00078e00ff */
[----:B------:R-:W-:-:S07]  /*bdd0*/  @P1 SHF.R.U32.HI R8, RZ, R11, R12 ;  /* 0x0000000bff081219 */ /* 0x000fce000001160c */
.L_x_12776:
[----:B------:R-:W-:Y:S05]  /*bde0*/  BSYNC B1 ;  /* 0x0000000000017941 */ /* 0x000fea0003800000 */
.L_x_12774:
[----:B------:R-:W-:-:S05]  /*bdf0*/  IMAD R8, R8, R9, R73 ;  /* 0x0000000908087224 */ /* 0x000fca00078e0249 */
[----:B------:R-:W-:Y:S02]  /*be00*/  VIMNMX R7, R7, R8, !PT ;  /* 0x0000000807077248 */ /* 0x000fe40007fe0100 */
[----:B------:R-:W-:-:S07]  /*be10*/  VIADDMNMX R6, R8, R9, R6, PT ;  /* 0x0000000908067246 */ /* 0x000fce0003800106 */
.L_x_12773:
[----:B------:R-:W-:Y:S05]  /*be20*/  BSYNC B0 ;  /* 0x0000000000007941 */ /* 0x000fea0003800000 */
.L_x_12772:
[C---:B------:R-:W-:Y:S01]  /*be30*/  ISETP.GE.AND P1, PT, R21.reuse, 0x9, PT ;  /* 0x000000091500780c */ /* 0x040fe20003f26270 */
[----:B------:R-:W0:Y:S01]  /*be40*/  SHFL.IDX PT, R14, R14, 0x1, 0x1c1f ;  /* 0x003c1f000e0e7f89 */ /* 0x000e2200000e0000 */
[----:B------:R-:W-:Y:S01]  /*be50*/  ISETP.GE.AND P2, PT, R21, 0x2, PT ;  /* 0x000000021500780c */ /* 0x000fe20003f46270 */
[----:B------:R-:W-:Y:S01]  /*be60*/  BSSY B0, `(.L_x_12777) ;  /* 0x0000087000007945 */ /* 0x000fe20003800000 */
[----:B------:R-:W-:Y:S02]  /*be70*/  P2R R75, PR, RZ, 0x2 ;  /* 0x00000002ff4b7803 */ /* 0x000fe40000000000 */
[----:B------:R-:W-:Y:S02]  /*be80*/  ISETP.GT.AND P1, PT, R7, 0x8, !P1 ;  /* 0x000000080700780c */ /* 0x000fe40004f24270 */
[----:B------:R-:W-:Y:S02]  /*be90*/  P2R R13, PR, RZ, 0x4 ;  /* 0x00000004ff0d7803 */ /* 0x000fe40000000000 */
[----:B------:R-:W-:-:S02]  /*bea0*/  ISETP.LT.OR P1, PT, R6, 0x9, P1 ;  /* 0x000000090600780c */ /* 0x000fc40000f21670 */
[----:B------:R-:W-:Y:S02]  /*beb0*/  ISETP.GT.AND P2, PT, R7, 0x1, !P2 ;  /* 0x000000010700780c */ /* 0x000fe40005744270 */
[----:B------:R-:W-:Y:S02]  /*bec0*/  ISETP.GE.AND P3, PT, R21, 0xa, PT ;  /* 0x0000000a1500780c */ /* 0x000fe40003f66270 */
[----:B------:R-:W-:Y:S02]  /*bed0*/  FSEL R170, R28, -INF , !P1 ;  /* 0xff8000001caa7808 */ /* 0x000fe40004800000 */
[----:B------:R-:W-:Y:S02]  /*bee0*/  ISETP.LT.OR P2, PT, R6, 0x2, P2 ;  /* 0x000000020600780c */ /* 0x000fe40001741670 */
[----:B------:R-:W-:Y:S02]  /*bef0*/  ISETP.GT.AND P1, PT, R7, 0x9, !P3 ;  /* 0x000000090700780c */ /* 0x000fe40005f24270 */
[----:B------:R-:W-:-:S02]  /*bf00*/  FSEL R168, R25, -INF , !P2 ;  /* 0xff80000019a87808 */ /* 0x000fc40005000000 */
        /* <DEDUP_REMOVED lines=77> */
[----:B------:R-:W-:Y:S02]  /*c3e0*/  P2R R25, PR, RZ, 0x8 ;  /* 0x00000008ff197803 */ /* 0x000fe40000000000 */
[----:B------:R-:W-:-:S02]  /*c3f0*/  FSEL R60, R60, -INF , !P1 ;  /* 0xff8000003c3c7808 */ /* 0x000fc40004800000 */
        /* <DEDUP_REMOVED lines=38> */
.L_x_12780:
[----:B------:R-:W-:-:S13]  /*c660*/  ISETP.NE.AND P6, PT, R9, 0x1, PT ;  /* 0x000000010900780c */ /* 0x000fda0003fc5270 */
[----:B------:R-:W-:-:S05]  /*c670*/  @P6 IMAD.HI.U32 R10, R4, R10, RZ ;  /* 0x0000000a040a6227 */ /* 0x000fca00078e00ff */
[----:B------:R-:W-:-:S07]  /*c680*/  @P6 SHF.R.U32.HI R4, RZ, R11, R10 ;  /* 0x0000000bff046219 */ /* 0x000fce000001160a */
.L_x_12781:
[----:B------:R-:W-:Y:S05]  /*c690*/  BSYNC B1 ;  /* 0x0000000000017941 */ /* 0x000fea0003800000 */
.L_x_12779:
[----:B------:R-:W-:-:S05]  /*c6a0*/  IMAD R4, R4, R9, R73 ;  /* 0x0000000904047224 */ /* 0x000fca00078e0249 */
[----:B------:R-:W-:Y:S02]  /*c6b0*/  VIADDMNMX R8, R4, R9, R8, PT ;  /* 0x0000000904087246 */ /* 0x000fe40003800108 */
[----:B------:R-:W-:-:S07]  /*c6c0*/  VIMNMX R7, R7, R4, !PT ;  /* 0x0000000407077248 */ /* 0x000fce0007fe0100 */
.L_x_12778:
[----:B------:R-:W-:Y:S05]  /*c6d0*/  BSYNC B0 ;  /* 0x0000000000007941 */ /* 0x000fea0003800000 */
.L_x_12777:
[----:B------:R-:W2:Y:S01]  /*c6e0*/  LDL.64 R14, [R1+0x430] ;  /* 0x00043000010e7983 */ /* 0x000ea20000100a00 */
[----:B------:R-:W-:Y:S02]  /*c6f0*/  ISETP.GT.AND P5, PT, R7, RZ, !P5 ;  /* 0x000000ff0700720c */ /* 0x000fe40006fa4270 */
        /* <DEDUP_REMOVED lines=35> */
[----:B------:R-:W-:Y:S02]  /*c930*/  ISETP.NE.AND P5, PT, R40, RZ, PT ;  /* 0x000000ff2800720c */ /* 0x000fe40003fa5270 */
[C---:B------:R-:W-:Y:S01]  /*c940*/  ISETP.GT.AND P1, PT, R7.reuse, 0x49, !P1 ;  /* 0x000000490700780c */ /* 0x040fe20004f24270 */
[----:B------:R-:W3:Y:S01]  /*c950*/  LDL R40, [R1+0x450] ;  /* 0x0004500001287983 */ /* 0x000ee20000100800 */
        /* <DEDUP_REMOVED lines=36> */
[----:B--2---:R-:W-:Y:S02]  /*cba0*/  FMNMX.FTZ R4, R86, R14, !PT ;  /* 0x0000000e56047209 */ /* 0x004fe40007810000 */
[----:B------:R-:W-:Y:S02]  /*cbb0*/  ISETP.LT.OR P5, PT, R8, 0x49, P5 ;  /* 0x000000490800780c */ /* 0x000fe40002fa1670 */
[----:B------:R-:W-:Y:S02]  /*cbc0*/  FMNMX.FTZ R4, R168, R4, !PT ;  /* 0x00000004a8047209 */ /* 0x000fe40007810000 */
[----:B------:R-:W-:-:S02]  /*cbd0*/  FSEL R62, R62, -INF , !P5 ;  /* 0xff8000003e3e7808 */ /* 0x000fc40006800000 */
[----:B------:R-:W-:Y:S02]  /*cbe0*/  FMNMX.FTZ R4, R170, R4, !PT ;  /* 0x00000004aa047209 */ /* 0x000fe40007810000 */
[C---:B------:R-:W-:Y:S02]  /*cbf0*/  ISETP.GT.AND P2, PT, R7.reuse, 0x50, !P2 ;  /* 0x000000500700780c */ /* 0x040fe40005744270 */
[----:B------:R-:W-:Y:S02]  /*cc00*/  FMNMX.FTZ R4, R84, R4, !PT ;  /* 0x0000000454047209 */ /* 0x000fe40007810000 */
[----:B------:R-:W-:Y:S02]  /*cc10*/  ISETP.LT.OR P1, PT, R8, 0x4a, P1 ;  /* 0x0000004a0800780c */ /* 0x000fe40000f21670 */
[----:B------:R-:W-:Y:S02]  /*cc20*/  FMNMX.FTZ R4, R82, R4, !PT ;  /* 0x0000000452047209 */ /* 0x000fe40007810000 */
[----:B------:R-:W-:-:S02]  /*cc30*/  ISETP.GT.AND P3, PT, R7, 0x51, !P3 ;  /* 0x000000510700780c */ /* 0x000fc40005f64270 */
[----:B------:R-:W-:Y:S02]  /*cc40*/  FMNMX.FTZ R4, R80, R4, !PT ;  /* 0x0000000450047209 */ /* 0x000fe40007810000 */
[----:B------:R-:W-:Y:S02]  /*cc50*/  ISETP.NE.AND P6, PT, R21, RZ, PT ;  /* 0x000000ff1500720c */ /* 0x000fe40003fc5270 */
        /* <DEDUP_REMOVED lines=38> */
[----:B------:R-:W-:Y:S01]  /*cec0*/  ISETP.LT.OR P2, PT, R8, 0x51, P2 ;  /* 0x000000510800780c */ /* 0x000fe20001741670 */
[----:B------:R-:W0:Y:S01]  /*ced0*/  SHFL.BFLY PT, R10, R9, 0x1, 0x1f ;  /* 0x0c201f00090a7f89 */ /* 0x000e2200000e0000 */
        /* <DEDUP_REMOVED lines=16> */
[----:B0-----:R-:W-:Y:S01]  /*cfe0*/  FMNMX.FTZ R8, R9, R10, !PT ;  /* 0x0000000a09087209 */ /* 0x001fe20007810000 */
[----:B------:R-:W2:Y:S04]  /*cff0*/  LDL.64 R4, [R1+0x440] ;  /* 0x0004400001047983 */ /* 0x000ea80000100a00 */
[----:B------:R0:W-:Y:S04]  /*d000*/  STL.64 [R1+0x430], R6 ;  /* 0x0004300601007387 */ /* 0x0001e80000100a00 */
[----:B------:R-:W4:Y:S04]  /*d010*/  LDL R10, [R1+0x434] ;  /* 0x00043400010a7983 */ /* 0x000f280000100800 */
[----:B------:R-:W-:Y:S04]  /*d020*/  STL [R1+0x430], R8 ;  /* 0x0004300801007387 */ /* 0x000fe80000100800 */
[----:B------:R-:W3:Y:S04]  /*d030*/  LDL R11, [R1+0x430] ;  /* 0x00043000010b7983 */ /* 0x000ee80000100800 */
[----:B----4-:R-:W1:Y:S01]  /*d040*/  SHFL.BFLY PT, R7, R10, 0x2, 0x1f ;  /* 0x0c401f000a077f89 */ /* 0x010e6200000e0000 */
[----:B---3--:R-:W-:Y:S01]  /*d050*/  FMUL.FTZ R9, R40, R11 ;  /* 0x0000000b28097220 */ /* 0x008fe20000410000 */
[----:B------:R-:W-:-:S04]  /*d060*/  FSETP.NEU.FTZ.AND P1, PT, R11, -INF , PT ;  /* 0xff8000000b00780b */ /* 0x000fc80003f3d000 */
[----:B------:R-:W-:-:S05]  /*d070*/  FSEL R9, R9, RZ, P1 ;  /* 0x000000ff09097208 */ /* 0x000fca0000800000 */
[----:B0-----:R-:W-:Y:S01]  /*d080*/  FFMA.FTZ R6, R84, R40, -R9 ;  /* 0x0000002854067223 */ /* 0x001fe20000010809 */
[----:B-1----:R-:W-:-:S03]  /*d090*/  FMNMX.FTZ R7, R7, R10, !PT ;  /* 0x0000000a07077209 */ /* 0x002fc60007810000 */
[----:B------:R0:W-:Y:S02]  /*d0a0*/  MUFU.EX2 R25, R6 ;  /* 0x0000000600197308 */ /* 0x0001e40000000800 */
[----:B0-----:R-:W0:Y:S01]  /*d0b0*/  SHFL.BFLY PT, R6, R7, 0x1, 0x1f ;  /* 0x0c201f0007067f89 */ /* 0x001e2200000e0000 */
[----:B------:R-:W-:Y:S01]  /*d0c0*/  FSEL R11, R11, RZ, P1 ;  /* 0x000000ff0b0b7208 */ /* 0x000fe20000800000 */
[-CC-:B------:R-:W-:Y:S01]  /*d0d0*/  FFMA.FTZ R13, R86, R40.reuse, -R9.reuse ;  /* 0x00000028560d7223 */ /* 0x180fe20000010809 */
[----:B------:R-:W-:-:S03]  /*d0e0*/  FFMA.FTZ R21, R24, R40, -R9 ;  /* 0x0000002818157223 */ /* 0x000fc60000010809 */
[----:B------:R-:W-:Y:S01]  /*d0f0*/  FADD.FTZ R11, R14, -R11 ;  /* 0x8000000b0e0b7221 */ /* 0x000fe20000010000 */
[----:B0-----:R-:W-:-:S04]  /*d100*/  FMNMX.FTZ R6, R7, R6, !PT ;  /* 0x0000000607067209 */ /* 0x001fc80007810000 */
        /* <DEDUP_REMOVED lines=10> */
[-C--:B------:R-:W-:Y:S01]  /*d1b0*/  FFMA.FTZ R169, R27, R40.reuse, -R7 ;  /* 0x000000281ba97223 */ /* 0x080fe20000010807 */
[----:B------:R-:W-:Y:S01]  /*d1c0*/  MUFU.EX2 R13, R13 ;  /* 0x0000000d000d7308 */ /* 0x000fe20000000800 */
[-C--:B------:R-:W-:Y:S01]  /*d1d0*/  FFMA.FTZ R170, R170, R40.reuse, -R9 ;  /* 0x00000028aaaa7223 */ /* 0x080fe20000010809 */
[----:B------:R-:W-:-:S06]  /*d1e0*/  FFMA.FTZ R171, R30, R40, -R7 ;  /* 0x000000281eab7223 */ /* 0x000fcc0000010807 */
[----:B------:R-:W2:Y:S01]  /*d1f0*/  MUFU.EX2 R28, R11 ;  /* 0x0000000b001c7308 */ /* 0x000ea20000000800 */
[-C--:B------:R-:W-:Y:S01]  /*d200*/  FFMA.FTZ R178, R12, R40.reuse, -R9 ;  /* 0x000000280cb27223 */ /* 0x080fe20000010809 */
[----:B------:R-:W-:-:S06]  /*d210*/  FFMA.FTZ R12, R31, R40, -R7 ;  /* 0x000000281f0c7223 */ /* 0x000fcc0000010807 */
[----:B------:R-:W-:Y:S08]  /*d220*/  MUFU.EX2 R24, R24 ;  /* 0x0000001800187308 */ /* 0x000ff00000000800 */
[----:B------:R-:W0:Y:S01]  /*d230*/  MUFU.EX2 R26, R15 ;  /* 0x0000000f001a7308 */ /* 0x000e220000000800 */
[----:B------:R-:W-:-:S07]  /*d240*/  FFMA.FTZ R212, R82, R40, -R9 ;  /* 0x0000002852d47223 */ /* 0x000fce0000010809 */
[----:B------:R-:W1:Y:S01]  /*d250*/  MUFU.EX2 R168, R168 ;  /* 0x000000a800a87308 */ /* 0x000e620000000800 */
[----:B------:R-:W-:-:S07]  /*d260*/  FFMA.FTZ R208, R34, R40, -R7 ;  /* 0x0000002822d07223 */ /* 0x000fce0000010807 */
[----:B------:R-:W3:Y:S01]  /*d270*/  MUFU.EX2 R169, R169 ;  /* 0x000000a900a97308 */ /* 0x000ee20000000800 */
[----:B------:R-:W-:-:S07]  /*d280*/  FFMA.FTZ R233, R80, R40, -R9 ;  /* 0x0000002850e97223 */ /* 0x000fce0000010809 */
[----:B------:R-:W4:Y:S01]  /*d290*/  MUFU.EX2 R170, R170 ;  /* 0x000000aa00aa7308 */ /* 0x000f220000000800 */
[-C--:B------:R-:W-:Y:S01]  /*d2a0*/  FFMA.FTZ R187, R20, R40.reuse, -R9 ;  /* 0x0000002814bb7223 */ /* 0x080fe20000010809 */
[----:B------:R-:W-:-:S06]  /*d2b0*/  FFMA.FTZ R209, R35, R40, -R7 ;  /* 0x0000002823d17223 */ /* 0x000fcc0000010807 */
        /* <DEDUP_REMOVED lines=14> */
[----:B------:R-:W5:Y:S01]  /*d3a0*/  MUFU.EX2 R212, R212 ;  /* 0x000000d400d47308 */ /* 0x000f620000000800 */
[-CC-:B------:R-:W-:Y:S01]  /*d3b0*/  FFMA.FTZ R177, R64, R40.reuse, -R9.reuse ;  /* 0x0000002840b17223 */ /* 0x180fe20000010809 */
[----:B------:R-:W-:Y:S01]  /*d3c0*/  FFMA.FTZ R20, R68, R40, -R9 ;  /* 0x0000002844147223 */ /* 0x000fe20000010809 */
[----:B--2---:R-:W-:Y:S01]  /*d3d0*/  FFMA.FTZ R9, R28, R4, R13 ;  /* 0x000000041c097223 */ /* 0x004fe2000001000d */
[----:B0-----:R-:W-:Y:S01]  /*d3e0*/  FFMA.FTZ R4, R5, R26, R24 ;  /* 0x0000001a05047223 */ /* 0x001fe20000010018 */
[----:B------:R-:W-:-:S03]  /*d3f0*/  FFMA.FTZ R206, R38, R40, -R7 ;  /* 0x0000002826ce7223 */ /* 0x000fc60000010807 */
[----:B------:R-:W0:Y:S01]  /*d400*/  MUFU.EX2 R208, R208 ;  /* 0x000000d000d07308 */ /* 0x000e220000000800 */
[----:B-1----:R-:W-:Y:S01]  /*d410*/  FADD.FTZ R9, R168, R9 ;  /* 0x00000009a8097221 */ /* 0x002fe20000010000 */
[----:B---3--:R-:W-:Y:S01]  /*d420*/  FADD.FTZ R4, R169, R4 ;  /* 0x00000004a9047221 */ /* 0x008fe20000010000 */
[----:B------:R-:W-:-:S05]  /*d430*/  FFMA.FTZ R207, R39, R40, -R7 ;  /* 0x0000002827cf7223 */ /* 0x000fca0000010807 */
[----:B------:R-:W1:Y:S01]  /*d440*/  MUFU.EX2 R233, R233 ;  /* 0x000000e900e97308 */ /* 0x000e620000000800 */
[----:B----4-:R-:W-:Y:S01]  /*d450*/  FADD.FTZ R8, R170, R9 ;  /* 0x00000009aa087221 */ /* 0x010fe20000010000 */
[----:B-----5:R-:W-:-:S06]  /*d460*/  FADD.FTZ R5, R171, R4 ;  /* 0x00000004ab057221 */ /* 0x020fcc0000010000 */
[----:B------:R-:W2:Y:S01]  /*d470*/  MUFU.EX2 R209, R209 ;  /* 0x000000d100d17308 */ /* 0x000ea20000000800 */
[----:B------:R-:W-:Y:S01]  /*d480*/  FFMA.FTZ R200, R42, R40, -R7 ;  /* 0x000000282ac87223 */ /* 0x000fe20000010807 */
[----:B------:R-:W-:-:S06]  /*d490*/  FADD.FTZ R9, R25, R8 ;  /* 0x0000000819097221 */ /* 0x000fcc0000010000 */
[----:B------:R-:W3:Y:S01]  /*d4a0*/  MUFU.EX2 R210, R210 ;  /* 0x000000d200d27308 */ /* 0x000ee20000000800 */
[----:B------:R-:W-:Y:S01]  /*d4b0*/  FADD.FTZ R5, R12, R5 ;  /* 0x000000050c057221 */ /* 0x000fe20000010000 */
[----:B------:R-:W-:-:S06]  /*d4c0*/  FFMA.FTZ R201, R43, R40, -R7 ;  /* 0x000000282bc97223 */ /* 0x000fcc0000010807 */
[----:B------:R-:W4:Y:S01]  /*d4d0*/  MUFU.EX2 R206, R206 ;  /* 0x000000ce00ce7308 */ /* 0x000f220000000800 */
[----:B------:R-:W-:Y:S01]  /*d4e0*/  FADD.FTZ R4, R212, R9 ;  /* 0x00000009d4047221 */ /* 0x000fe20000010000 */
[----:B0-----:R-:W-:-:S06]  /*d4f0*/  FADD.FTZ R8, R208, R5 ;  /* 0x00000005d0087221 */ /* 0x001fcc0000010000 */
[----:B------:R-:W0:Y:S01]  /*d500*/  MUFU.EX2 R211, R211 ;  /* 0x000000d300d37308 */ /* 0x000e220000000800 */
[----:B------:R-:W-:-:S07]  /*d510*/  FFMA.FTZ R198, R46, R40, -R7 ;  /* 0x000000282ec67223 */ /* 0x000fce0000010807 */
[----:B------:R-:W5:Y:S01]  /*d520*/  MUFU.EX2 R207, R207 ;  /* 0x000000cf00cf7308 */ /* 0x000f620000000800 */
[----:B-1----:R-:W-:Y:S01]  /*d530*/  FADD.FTZ R5, R233, R4 ;  /* 0x00000004e9057221 */ /* 0x002fe20000010000 */
[----:B--2---:R-:W-:-:S06]  /*d540*/  FADD.FTZ R9, R209, R8 ;  /* 0x00000008d1097221 */ /* 0x004fcc0000010000 */
[----:B------:R-:W1:Y:S01]  /*d550*/  MUFU.EX2 R205, R205 ;  /* 0x000000cd00cd7308 */ /* 0x000e620000000800 */
[----:B------:R-:W-:-:S07]  /*d560*/  FFMA.FTZ R199, R47, R40, -R7 ;  /* 0x000000282fc77223 */ /* 0x000fce0000010807 */
[----:B------:R-:W2:Y:S01]  /*d570*/  MUFU.EX2 R200, R200 ;  /* 0x000000c800c87308 */ /* 0x000ea20000000800 */
[----:B---3--:R-:W-:Y:S01]  /*d580*/  FADD.FTZ R4, R210, R5 ;  /* 0x00000005d2047221 */ /* 0x008fe20000010000 */
[----:B----4-:R-:W-:-:S06]  /*d590*/  FADD.FTZ R8, R206, R9 ;  /* 0x00000009ce087221 */ /* 0x010fcc0000010000 */
[----:B------:R-:W3:Y:S01]  /*d5a0*/  MUFU.EX2 R204, R204 ;  /* 0x000000cc00cc7308 */ /* 0x000ee20000000800 */
[----:B------:R-:W-:-:S07]  /*d5b0*/  FFMA.FTZ R190, R50, R40, -R7 ;  /* 0x0000002832be7223 */ /* 0x000fce0000010807 */
[----:B------:R-:W4:Y:S01]  /*d5c0*/  MUFU.EX2 R201, R201 ;  /* 0x000000c900c97308 */ /* 0x000f220000000800 */
[----:B0-----:R-:W-:Y:S01]  /*d5d0*/  FADD.FTZ R4, R211, R4 ;  /* 0x00000004d3047221 */ /* 0x001fe20000010000 */
[----:B-----5:R-:W-:-:S06]  /*d5e0*/  FADD.FTZ R5, R207, R8 ;  /* 0x00000008cf057221 */ /* 0x020fcc0000010000 */
        /* <DEDUP_REMOVED lines=55> */
[----:B------:R-:W3:Y:S08]  /*d960*/  MUFU.EX2 R178, R178 ;  /* 0x000000b200b27308 */ /* 0x000ef00000000800 */
[----:B------:R-:W4:Y:S01]  /*d970*/  MUFU.EX2 R17, R17 ;  /* 0x0000001100117308 */ /* 0x000f220000000800 */
[----:B0-----:R-:W-:Y:S01]  /*d980*/  FADD.FTZ R4, R185, R4 ;  /* 0x00000004b9047221 */ /* 0x001fe20000010000 */
[----:B-----5:R-:W-:-:S06]  /*d990*/  FADD.FTZ R5, R181, R8 ;  /* 0x00000008b5057221 */ /* 0x020fcc0000010000 */
[----:B------:R-:W0:Y:S08]  /*d9a0*/  MUFU.EX2 R20, R20 ;  /* 0x0000001400147308 */ /* 0x000e300000000800 */
[----:B------:R-:W5:Y:S01]  /*d9b0*/  MUFU.EX2 R14, R14 ;  /* 0x0000000e000e7308 */ /* 0x000f620000000800 */
[----:B-1----:R-:W-:Y:S01]  /*d9c0*/  FADD.FTZ R7, R177, R4 ;  /* 0x00000004b1077221 */ /* 0x002fe20000010000 */
[----:B--2---:R-:W-:-:S06]  /*d9d0*/  FADD.FTZ R4, R16, R5 ;  /* 0x0000000510047221 */ /* 0x004fcc0000010000 */
[----:B------:R-:W1:Y:S08]  /*d9e0*/  MUFU.EX2 R21, R21 ;  /* 0x0000001500157308 */ /* 0x000e700000000800 */
[----:B------:R-:W2:Y:S01]  /*d9f0*/  MUFU.EX2 R15, R15 ;  /* 0x0000000f000f7308 */ /* 0x000ea20000000800 */
[----:B---3--:R-:W-:Y:S01]  /*da00*/  FADD.FTZ R7, R178, R7 ;  /* 0x00000007b2077221 */ /* 0x008fe20000010000 */
[----:B----4-:R-:W-:-:S03]  /*da10*/  FADD.FTZ R5, R17, R4 ;  /* 0x0000000411057221 */ /* 0x010fc60000010000 */
[----:B0-----:R-:W-:Y:S01]  /*da20*/  FADD.FTZ R8, R20, R7 ;  /* 0x0000000714087221 */ /* 0x001fe20000010000 */
[----:B-----5:R-:W-:-:S03]  /*da30*/  FADD.FTZ R4, R14, R5 ;  /* 0x000000050e047221 */ /* 0x020fc60000010000 */
[----:B-1----:R-:W-:Y:S01]  /*da40*/  FADD.FTZ R8, R21, R8 ;  /* 0x0000000815087221 */ /* 0x002fe20000010000 */
[----:B------:R-:W-:Y:S01]  /*da50*/  STL [R1+0x434], R6 ;  /* 0x0004340601007387 */ /* 0x000fe20000100800 */
[----:B--2---:R-:W-:-:S05]  /*da60*/  FADD.FTZ R9, R15, R4 ;  /* 0x000000040f097221 */ /* 0x004fca0000010000 */
[----:B------:R0:W-:Y:S04]  /*da70*/  STL.64 [R1+0x440], R8 ;  /* 0x0004400801007387 */ /* 0x0001e80000100a00 */
[----:B------:R-:W2:Y:S01]  /*da80*/  LD.E R7, desc[UR42][R18.64+0x220] ;  /* 0x0002202a12077980 */ /* 0x000ea2000c101900 */
[----:B------:R-:W-:-:S04]  /*da90*/  UIADD3 UR4, UP0, UR37, 0x220, URZ ;  /* 0x0000022025047890 */ /* 0x000fc8000ff1e03f */
[----:B------:R-:W-:Y:S02]  /*daa0*/  ULOP3.LUT UR5, UR4, 0x4, URZ, 0xfc, !UPT ;  /* 0x0000000404057892 */ /* 0x000fe4000f8efc3f */
[----:B------:R-:W-:-:S04]  /*dab0*/  UIADD3.X UR6, URZ, UR36, URZ, UP0, !UPT ;  /* 0x000000243f067290 */ /* 0x000fc800087fe43f */
[----:B------:R-:W-:Y:S02]  /*dac0*/  IMAD.U32 R4, RZ, RZ, UR5 ;  /* 0x00000005ff047e24 */ /* 0x000fe4000f8e00ff */
[----:B------:R-:W-:Y:S02]  /*dad0*/  IMAD.U32 R5, RZ, RZ, UR6 ;  /* 0x00000006ff057e24 */ /* 0x000fe4000f8e00ff */
[----:B--2---:R-:W-:-:S05]  /*dae0*/  FMUL.FTZ R7, R28, R7 ;  /* 0x000000071c077220 */ /* 0x004fca0000410000 */
[----:B------:R1:W-:Y:S04]  /*daf0*/  ST.E desc[UR42][R18.64+0x220], R7 ;  /* 0x0002200712007985 */ /* 0x0003e8000c10192a */
[----:B------:R-:W2:Y:S02]  /*db00*/  LD.E R10, desc[UR42][R4.64] ;  /* 0x0000002a040a7980 */ /* 0x000ea4000c101900 */
[----:B--2---:R-:W-:-:S05]  /*db10*/  FMUL.FTZ R11, R28, R10 ;  /* 0x0000000a1c0b7220 */ /* 0x004fca0000410000 */
[----:B------:R2:W-:Y:S04]  /*db20*/  ST.E desc[UR42][R4.64], R11 ;  /* 0x0000000b04007985 */ /* 0x0005e8000c10192a */
[----:B0-----:R-:W3:Y:S04]  /*db30*/  LD.E R9, desc[UR42][R18.64+0x230] ;  /* 0x0002302a12097980 */ /* 0x001ee8000c101900 */
[----:B------:R-:W4:Y:S04]  /*db40*/  LD.E R143, desc[UR42][R18.64+0x414] ;  /* 0x0004142a128f7980 */ /* 0x000f28000c101900 */
        /* <DEDUP_REMOVED lines=60> */
[----:B------:R-:W-:-:S06]  /*df10*/  ULOP3.LUT UR5, UR4, 0x8, URZ, 0xfc, !UPT ;  /* 0x0000000804057892 */ /* 0x000fcc000f8efc3f */
[----:B------:R-:W-:Y:S02]  /*df20*/  IMAD.U32 R8, RZ, RZ, UR5 ;  /* 0x00000005ff087e24 */ /* 0x000fe4000f8e00ff */
[C---:B---3--:R-:W-:Y:S01]  /*df30*/  FMUL.FTZ R9, R28.reuse, R9 ;  /* 0x000000091c097220 */ /* 0x048fe20000410000 */
[----:B----4-:R-:W-:-:S04]  /*df40*/  FMUL.FTZ R143, R28, R143 ;  /* 0x0000008f1c8f7220 */ /* 0x010fc80000410000 */
[----:B------:R0:W-:Y:S01]  /*df50*/  ST.E desc[UR42][R18.64+0x230], R9 ;  /* 0x0002300912007985 */ /* 0x0001e2000c10192a */
[C---:B-----5:R-:W-:Y:S01]  /*df60*/  FMUL.FTZ R27, R28.reuse, R27 ;  /* 0x0000001b1c1b7220 */ /* 0x060fe20000410000 */
[C---:B------:R-:W-:Y:S01]  /*df70*/  FMUL.FTZ R29, R28.reuse, R29 ;  /* 0x0000001d1c1d7220 */ /* 0x040fe20000410000 */
[C---:B------:R-:W-:Y:S01]  /*df80*/  FMUL.FTZ R31, R28.reuse, R31 ;  /* 0x0000001f1c1f7220 */ /* 0x040fe20000410000 */
[----:B0-----:R-:W-:Y:S02]  /*df90*/  IMAD.U32 R9, RZ, RZ, UR6 ;  /* 0x00000006ff097e24 */ /* 0x001fe4000f8e00ff */
[C---:B------:R-:W-:Y:S01]  /*dfa0*/  FMUL.FTZ R33, R28.reuse, R33 ;  /* 0x000000211c217220 */ /* 0x040fe20000410000 */
[C---:B------:R-:W-:Y:S01]  /*dfb0*/  FMUL.FTZ R35, R28.reuse, R35 ;  /* 0x000000231c237220 */ /* 0x040fe20000410000 */
[C---:B------:R-:W-:Y:S01]  /*dfc0*/  FMUL.FTZ R7, R28.reuse, R7 ;  /* 0x000000071c077220 */ /* 0x040fe20000410000 */
[C---:B------:R-:W-:Y:S01]  /*dfd0*/  FMUL.FTZ R37, R28.reuse, R37 ;  /* 0x000000251c257220 */ /* 0x040fe20000410000 */
[C---:B------:R-:W-:Y:S01]  /*dfe0*/  FMUL.FTZ R39, R28.reuse, R39 ;  /* 0x000000271c277220 */ /* 0x040fe20000410000 */
[C---:B--2---:R-:W-:Y:S01]  /*dff0*/  FMUL.FTZ R11, R28.reuse, R11 ;  /* 0x0000000b1c0b7220 */ /* 0x044fe20000410000 */
        /* <DEDUP_REMOVED lines=112> */
[----:B0-----:R-:W2:Y:S01]  /*e700*/  LD.E R11, desc[UR42][R8.64] ;  /* 0x0000002a080b7980 */ /* 0x001ea2000c101900 */
[----:B------:R-:W-:Y:S01]  /*e710*/  ULOP3.LUT UR4, UR4, 0xc, URZ, 0xfc, !UPT ;  /* 0x0000000c04047892 */ /* 0x000fe2000f8efc3f */
[----:B------:R-:W-:-:S05]  /*e720*/  IMAD.U32 R7, RZ, RZ, UR6 ;  /* 0x00000006ff077e24 */ /* 0x000fca000f8e00ff */
[----:B------:R-:W-:Y:S02]  /*e730*/  IMAD.U32 R6, RZ, RZ, UR4 ;  /* 0x00000004ff067e24 */ /* 0x000fe4000f8e00ff */
[----:B--2---:R-:W-:-:S05]  /*e740*/  FMUL.FTZ R11, R26, R11 ;  /* 0x0000000b1a0b7220 */ /* 0x004fca0000410000 */
[----:B------:R0:W-:Y:S04]  /*e750*/  ST.E desc[UR42][R8.64], R11 ;  /* 0x0000000b08007985 */ /* 0x0001e8000c10192a */
[----:B------:R-:W2:Y:S02]  /*e760*/  LD.E R27, desc[UR42][R6.64] ;  /* 0x0000002a061b7980 */ /* 0x000ea4000c101900 */
[----:B--2---:R-:W-:-:S05]  /*e770*/  FMUL.FTZ R27, R26, R27 ;  /* 0x0000001b1a1b7220 */ /* 0x004fca0000410000 */
[----:B------:R1:W-:Y:S04]  /*e780*/  ST.E desc[UR42][R6.64], R27 ;  /* 0x0000001b06007985 */ /* 0x0003e8000c10192a */
[----:B------:R-:W2:Y:S04]  /*e790*/  LD.E R147, desc[UR42][R18.64+0x41c] ;  /* 0x00041c2a12937980 */ /* 0x000ea8000c101900 */
[----:B------:R-:W3:Y:S04]  /*e7a0*/  LD.E R29, desc[UR42][R18.64+0x238] ;  /* 0x0002382a121d7980 */ /* 0x000ee8000c101900 */
[----:B------:R-:W4:Y:S04]  /*e7b0*/  LD.E R31, desc[UR42][R18.64+0x23c] ;  /* 0x00023c2a121f7980 */ /* 0x000f28000c101900 */
[----:B------:R-:W5:Y:S04]  /*e7c0*/  LD.E R33, desc[UR42][R18.64+0x248] ;  /* 0x0002482a12217980 */ /* 0x000f68000c101900 */
[----:B------:R-:W5:Y:S04]  /*e7d0*/  LD.E R35, desc[UR42][R18.64+0x24c] ;  /* 0x00024c2a12237980 */ /* 0x000f68000c101900 */
[----:B------:R-:W5:Y:S04]  /*e7e0*/  LD.E R37, desc[UR42][R18.64+0x258] ;  /* 0x0002582a12257980 */ /* 0x000f68000c101900 */
[----:B------:R-:W5:Y:S04]  /*e7f0*/  LD.E R39, desc[UR42][R18.64+0x25c] ;  /* 0x00025c2a12277980 */ /* 0x000f68000c101900 */
[----:B0-----:R-:W5:Y:S04]  /*e800*/  LD.E R11, desc[UR42][R18.64+0x268] ;  /* 0x0002682a120b7980 */ /* 0x001f68000c101900 */
        /* <DEDUP_REMOVED lines=177> */
[----:B------:R-:W-:Y:S01]  /*f320*/  ST.E desc[UR42][R18.64+0x418], R145 ;  /* 0x0004189112007985 */ /* 0x000fe2000c10192a */
[----:B------:R2:W-:Y:S06]  /*f330*/  BAR.SYNC.DEFER_BLOCKING R214, 0x100 ;  /* 0x000400d60000751d */ /* 0x0005ec0000010000 */
[----:B0-----:R-:W3:Y:S04]  /*f340*/  LD.E R29, desc[UR42][R18.64+0x220] ;  /* 0x0002202a121d7980 */ /* 0x001ee8000c101900 */
[----:B-1----:R-:W4:Y:S04]  /*f350*/  LD.E R27, desc[UR42][R18.64+0x210] ;  /* 0x0002102a121b7980 */ /* 0x002f28000c101900 */
[----:B------:R-:W4:Y:S04]  /*f360*/  LD.E.64 R10, desc[UR42][R18.64+0xa8] ;  /* 0x0000a82a120a7980 */ /* 0x000f28000c101b00 */
[----:B---3--:R0:W-:Y:S04]  /*f370*/  ST.E desc[UR42][R18.64+0x220], R29 ;  /* 0x0002201d12007985 */ /* 0x0081e8000c10192a */
[----:B------:R-:W3:Y:S04]  /*f380*/  LD.E R31, desc[UR42][R4.64] ;  /* 0x0000002a041f7980 */ /* 0x000ee8000c101900 */
[----:B---3--:R1:W-:Y:S04]  /*f390*/  ST.E desc[UR42][R4.64], R31 ;  /* 0x0000001f04007985 */ /* 0x0083e8000c10192a */
[----:B------:R-:W3:Y:S04]  /*f3a0*/  LD.E R33, desc[UR42][R8.64] ;  /* 0x0000002a08217980 */ /* 0x000ee8000c101900 */
[----:B---3--:R3:W-:Y:S04]  /*f3b0*/  ST.E desc[UR42][R8.64], R33 ;  /* 0x0000002108007985 */ /* 0x0087e8000c10192a */
[----:B------:R-:W5:Y:S04]  /*f3c0*/  LD.E R35, desc[UR42][R6.64] ;  /* 0x0000002a06237980 */ /* 0x000f68000c101900 */
[----:B-----5:R5:W-:Y:S04]  /*f3d0*/  ST.E desc[UR42][R6.64], R35 ;  /* 0x0000002306007985 */ /* 0x020be8000c10192a */
[----:B------:R-:W2:Y:S04]  /*f3e0*/  LD.E R37, desc[UR42][R18.64+0x230] ;  /* 0x0002302a12257980 */ /* 0x000ea8000c101900 */
[----:B------:R-:W4:Y:S04]  /*f3f0*/  LD.E R39, desc[UR42][R18.64+0x234] ;  /* 0x0002342a12277980 */ /* 0x000f28000c101900 */
[----:B0-----:R-:W4:Y:S04]  /*f400*/  LD.E R29, desc[UR42][R18.64+0x238] ;  /* 0x0002382a121d7980 */ /* 0x001f28000c101900 */
[----:B------:R-:W4:Y:S04]  /*f410*/  LD.E R41, desc[UR42][R18.64+0x23c] ;  /* 0x00023c2a12297980 */ /* 0x000f28000c101900 */
[----:B------:R-:W4:Y:S04]  /*f420*/  LD.E R43, desc[UR42][R18.64+0x240] ;  /* 0x0002402a122b7980 */ /* 0x000f28000c101900 */
[----:B------:R-:W4:Y:S04]  /*f430*/  LD.E R45, desc[UR42][R18.64+0x244] ;  /* 0x0002442a122d7980 */ /* 0x000f28000c101900 */
[----:B-1----:R-:W4:Y:S04]  /*f440*/  LD.E R31, desc[UR42][R18.64+0x248] ;  /* 0x0002482a121f7980 */ /* 0x002f28000c101900 */
[----:B------:R-:W4:Y:S04]  /*f450*/  LD.E R47, desc[UR42][R18.64+0x24c] ;  /* 0x00024c2a122f7980 */ /* 0x000f28000c101900 */
[----:B---3--:R-:W3:Y:S04]  /*f460*/  LD.E R33, desc[UR42][R18.64+0x250] ;  /* 0x0002502a12217980 */ /* 0x008ee8000c101900 */
[----:B------:R-:W3:Y:S04]  /*f470*/  LD.E R49, desc[UR42][R18.64+0x254] ;  /* 0x0002542a12317980 */ /* 0x000ee8000c101900 */
        /* <DEDUP_REMOVED lines=114> */
[----:B--2---:R-:W-:Y:S04]  /*fba0*/  ST.E desc[UR42][R18.64+0x230], R37 ;  /* 0x0002302512007985 */ /* 0x004fe8000c10192a */
[----:B----4-:R-:W-:Y:S04]  /*fbb0*/  ST.E desc[UR42][R18.64+0x234], R39 ;  /* 0x0002342712007985 */ /* 0x010fe8000c10192a */
[----:B------:R-:W-:Y:S04]  /*fbc0*/  ST.E desc[UR42][R18.64+0x238], R29 ;  /* 0x0002381d12007985 */ /* 0x000fe8000c10192a */
[----:B------:R-:W-:Y:S04]  /*fbd0*/  ST.E desc[UR42][R18.64+0x23c], R41 ;  /* 0x00023c2912007985 */ /* 0x000fe8000c10192a */
[----:B------:R-:W-:Y:S04]  /*fbe0*/  ST.E desc[UR42][R18.64+0x240], R43 ;  /* 0x0002402b12007985 */ /* 0x000fe8000c10192a */
[----:B------:R-:W-:Y:S04]  /*fbf0*/  ST.E desc[UR42][R18.64+0x244], R45 ;  /* 0x0002442d12007985 */ /* 0x000fe8000c10192a */
[----:B------:R-:W-:Y:S04]  /*fc00*/  ST.E desc[UR42][R18.64+0x248], R31 ;  /* 0x0002481f12007985 */ /* 0x000fe8000c10192a */
[----:B------:R-:W-:Y:S04]  /*fc10*/  ST.E desc[UR42][R18.64+0x24c], R47 ;  /* 0x00024c2f12007985 */ /* 0x000fe8000c10192a */
[----:B---3--:R-:W-:Y:S04]  /*fc20*/  ST.E desc[UR42][R18.64+0x250], R33 ;  /* 0x0002502112007985 */ /* 0x008fe8000c10192a */
[----:B------:R-:W-:Y:S04]  /*fc30*/  ST.E desc[UR42][R18.64+0x254], R49 ;  /* 0x0002543112007985 */ /* 0x000fe8000c10192a */
        /* <DEDUP_REMOVED lines=114> */
[----:B0-----:R-:W5:Y:S01]  /*10360*/  LDL R26, [R1+0x88] ;  /* 0x00008800011a7983 */ /* 0x001f620000100800 */
[----:B------:R-:W-:Y:S01]  /*10370*/  IMAD R10, R27, 0xc00, R10 ;  /* 0x00000c001b0a7824 */ /* 0x000fe200078e020a */
[----:B------:R-:W-:-:S02]  /*10380*/  F2FP.BF16.F32.PACK_AB R170, R25, R170 ;  /* 0x000000aa19aa723e */ /* 0x000fc400000010ff */
[----:B------:R-:W-:Y:S01]  /*10390*/  F2FP.BF16.F32.PACK_AB R169, R169, R24 ;  /* 0x00000018a9a9723e */ /* 0x000fe200000010ff */
[----:B-1----:R-:W5:Y:S04]  /*103a0*/  LD.E R28, desc[UR42][R18.64+0x230] ;  /* 0x0002302a121c7980 */ /* 0x002f68000c101900 */
[----:B------:R-:W5:Y:S04]  /*103b0*/  LD.E R24, desc[UR42][R18.64+0x220] ;  /* 0x0002202a12187980 */ /* 0x000f68000c101900 */
        /* <DEDUP_REMOVED lines=72> */
[----:B------:R-:W-:-:S03]  /*10840*/  ISETP.NE.U32.AND P1, PT, R26, RZ, PT ;  /* 0x000000ff1a00720c */ /* 0x000fc60003f25070 */
        /* <DEDUP_REMOVED lines=54> */
[----:B------:R-:W-:-:S02]  /*10bb0*/  R2UR UR6, R10 ;  /* 0x000000000a0672ca */ /* 0x000fc400000e0000 */
[----:B------:R-:W-:Y:S02]  /*10bc0*/  R2UR UR7, R11 ;  /* 0x000000000b0772ca */ /* 0x000fe400000e0000 */
[----:B------:R-:W-:Y:S02]  /*10bd0*/  F2FP.BF16.F32.PACK_AB R168, R168, R13 ;  /* 0x0000000da8a8723e */ /* 0x000fe400000010ff */
[----:B------:R-:W-:Y:S01]  /*10be0*/  F2FP.BF16.F32.PACK_AB R171, R12, R171 ;  /* 0x000000ab0cab723e */ /* 0x000fe200000010ff */
[----:B------:R-:W-:Y:S01]  /*10bf0*/  VOTEU.ANY UP0, P1 ;  /* 0x00000000003f7886 */ /* 0x000fe20000800100 */
[----:B------:R-:W-:Y:S02]  /*10c00*/  VIADD R12, R10, 0x80 ;  /* 0x000000800a0c7836 */ /* 0x000fe40000000000 */
        /* <DEDUP_REMOVED lines=8> */
[----:B------:R-:W-:Y:S01]  /*10c90*/  ST.E desc[UR42][R18.64+0x220], R24 ;  /* 0x0002201812007985 */ /* 0x000fe2000c10192a */
[----:B------:R-:W-:-:S02]  /*10ca0*/  F2FP.BF16.F32.PACK_AB R168, R233, R212 ;  /* 0x000000d4e9a8723e */ /* 0x000fc400000010ff */
[----:B------:R-:W-:Y:S01]  /*10cb0*/  F2FP.BF16.F32.PACK_AB R170, R211, R210 ;  /* 0x000000d2d3aa723e */ /* 0x000fe200000010ff */
[----:B------:R-:W-:Y:S01]  /*10cc0*/  ST.E desc[UR42][R4.64], R25 ;  /* 0x0000001904007985 */ /* 0x000fe2000c10192a */
        /* <DEDUP_REMOVED lines=130> */
[----:B------:R-:W-:Y:S01]  /*114f0*/  R2UR UR6, R12 ;  /* 0x000000000c0672ca */ /* 0x000fe200000e0000 */
[----:B------:R-:W-:Y:S01]  /*11500*/  STL [R1+0x88], R2 ;  /* 0x0000880201007387 */ /* 0x000fe20000100800 */
        /* <DEDUP_REMOVED lines=281> */
[----:B------:R-:W-:Y:S01]  /*126a0*/  VIADD R10, R10, 0x280 ;  /* 0x000002800a0a7836 */ /* 0x000fe20000000000 */
[----:B------:R-:W-:Y:S02]  /*126b0*/  WARPGROUP.DEPBAR.LE gsb0, 0x0 ;  /* 0x00008000000079c5 */ /* 0x000fe40000010000 */
[----:B------:R-:W-:Y:S01]  /*126c0*/  ST.E desc[UR42][R18.64+0x220], R24 ;  /* 0x0002201812007985 */ /* 0x000fe2000c10192a */
[----:B------:R-:W-:Y:S02]  /*126d0*/  F2FP.BF16.F32.PACK_AB R168, R187, R186 ;  /* 0x000000babba8723e */ /* 0x000fe400000010ff */
[----:B------:R-:W-:Y:S01]  /*126e0*/  F2FP.BF16.F32.PACK_AB R170, R185, R184 ;  /* 0x000000b8b9aa723e */ /* 0x000fe200000010ff */
[----:B------:R-:W-:Y:S01]  /*126f0*/  ST.E desc[UR42][R4.64], R25 ;  /* 0x0000001904007985 */ /* 0x000fe2000c10192a */
        /* <DEDUP_REMOVED lines=398> */
[----:B------:R-:W-:Y:S04]  /*13fe0*/  STL [R1+0x88], R2 ;  /* 0x0000880201007387 */ /* 0x000fe80000100800 */
[----:B------:R-:W3:Y:S04]  /*13ff0*/  LD.E R11, desc[UR42][R18.64+0x220] ;  /* 0x0002202a120b7980 */ /* 0x000ee8000c101900 */
[----:B---3--:R3:W-:Y:S04]  /*14000*/  ST.E desc[UR42][R18.64+0x220], R11 ;  /* 0x0002200b12007985 */ /* 0x0087e8000c10192a */
[----:B------:R-:W4:Y:S04]  /*14010*/  LD.E R13, desc[UR42][R4.64] ;  /* 0x0000002a040d7980 */ /* 0x000f28000c101900 */
[----:B----4-:R4:W-:Y:S04]  /*14020*/  ST.E desc[UR42][R4.64], R13 ;  /* 0x0000000d04007985 */ /* 0x0109e8000c10192a */
[----:B------:R-:W5:Y:S04]  /*14030*/  LD.E R15, desc[UR42][R8.64] ;  /* 0x0000002a080f7980 */ /* 0x000f68000c101900 */
[----:B-----5:R5:W-:Y:S04]  /*14040*/  ST.E desc[UR42][R8.64], R15 ;  /* 0x0000000f08007985 */ /* 0x020be8000c10192a */
[----:B------:R-:W2:Y:S04]  /*14050*/  LD.E R17, desc[UR42][R6.64] ;  /* 0x0000002a06117980 */ /* 0x000ea8000c101900 */
[----:B--2---:R2:W-:Y:S04]  /*14060*/  ST.E desc[UR42][R6.64], R17 ;  /* 0x0000001106007985 */ /* 0x0045e8000c10192a */
[----:B------:R-:W2:Y:S04]  /*14070*/  LD.E R21, desc[UR42][R18.64+0x230] ;  /* 0x0002302a12157980 */ /* 0x000ea8000c101900 */
[----:B0-----:R-:W2:Y:S04]  /*14080*/  LD.E R25, desc[UR42][R18.64+0x234] ;  /* 0x0002342a12197980 */ /* 0x001ea8000c101900 */
[----:B-1----:R-:W2:Y:S04]  /*14090*/  LD.E R27, desc[UR42][R18.64+0x238] ;  /* 0x0002382a121b7980 */ /* 0x002ea8000c101900 */
[----:B------:R-:W2:Y:S04]  /*140a0*/  LD.E R29, desc[UR42][R18.64+0x23c] ;  /* 0x00023c2a121d7980 */ /* 0x000ea8000c101900 */
[----:B---3--:R-:W3:Y:S04]  /*140b0*/  LD.E R11, desc[UR42][R18.64+0x240] ;  /* 0x0002402a120b7980 */ /* 0x008ee8000c101900 */
[----:B------:R-:W3:Y:S04]  /*140c0*/  LD.E R31, desc[UR42][R18.64+0x244] ;  /* 0x0002442a121f7980 */ /* 0x000ee8000c101900 */
[----:B----4-:R-:W4:Y:S04]  /*140d0*/  LD.E R5, desc[UR42][R18.64+0x248] ;  /* 0x0002482a12057980 */ /* 0x010f28000c101900 */
[----:B------:R-:W4:Y:S04]  /*140e0*/  LD.E R13, desc[UR42][R18.64+0x24c] ;  /* 0x00024c2a120d7980 */ /* 0x000f28000c101900 */
[----:B-----5:R-:W5:Y:S04]  /*140f0*/  LD.E R9, desc[UR42][R18.64+0x250] ;  /* 0x0002502a12097980 */ /* 0x020f68000c101900 */
        /* <DEDUP_REMOVED lines=115> */
[----:B------:R0:W-:Y:S04]  /*14830*/  ST.E desc[UR42][R18.64+0x230], R21 ;  /* 0x0002301512007985 */ /* 0x0001e8000c10192a */
[----:B------:R0:W-:Y:S04]  /*14840*/  ST.E desc[UR42][R18.64+0x234], R25 ;  /* 0x0002341912007985 */ /* 0x0001e8000c10192a */
[----:B------:R0:W-:Y:S04]  /*14850*/  ST.E desc[UR42][R18.64+0x238], R27 ;  /* 0x0002381b12007985 */ /* 0x0001e8000c10192a */
[----:B------:R0:W-:Y:S04]  /*14860*/  ST.E desc[UR42][R18.64+0x23c], R29 ;  /* 0x00023c1d12007985 */ /* 0x0001e8000c10192a */
[----:B---3--:R0:W-:Y:S04]  /*14870*/  ST.E desc[UR42][R18.64+0x240], R11 ;  /* 0x0002400b12007985 */ /* 0x0081e8000c10192a */
[----:B------:R0:W-:Y:S04]  /*14880*/  ST.E desc[UR42][R18.64+0x244], R31 ;  /* 0x0002441f12007985 */ /* 0x0001e8000c10192a */
[----:B----4-:R0:W-:Y:S04]  /*14890*/  ST.E desc[UR42][R18.64+0x248], R5 ;  /* 0x0002480512007985 */ /* 0x0101e8000c10192a */
[----:B------:R0:W-:Y:S04]  /*148a0*/  ST.E desc[UR42][R18.64+0x24c], R13 ;  /* 0x00024c0d12007985 */ /* 0x0001e8000c10192a */
[----:B-----5:R0:W-:Y:S04]  /*148b0*/  ST.E desc[UR42][R18.64+0x250], R9 ;  /* 0x0002500912007985 */ /* 0x0201e8000c10192a */
[----:B------:R0:W-:Y:S04]  /*148c0*/  ST.E desc[UR42][R18.64+0x254], R15 ;  /* 0x0002540f12007985 */ /* 0x0001e8000c10192a */
[----:B--2---:R0:W-:Y:S04]  /*148d0*/  ST.E desc[UR42][R18.64+0x258], R7 ;  /* 0x0002580712007985 */ /* 0x0041e8000c10192a */
        /* <DEDUP_REMOVED lines=121> */
.L_x_12783:
[----:B------:R-:W-:Y:S05]  /*15070*/  BSYNC B0 ;  /* 0x0000000000007941 */ /* 0x000fea0003800000 */
.L_x_12782:
[C---:B------:R-:W-:Y:S01]  /*15080*/  ISETP.GT.AND P0, PT, R0.reuse, R3, PT ;  /* 0x000000030000720c */ /* 0x040fe20003f04270 */
[----:B------:R-:W-:-:S12]  /*15090*/  VIADD R0, R0, 0xffffffff ;  /* 0xffffffff00007836 */ /* 0x000fd80000000000 */
[----:B------:R-:W-:Y:S05]  /*150a0*/  @P0 BRA `(.L_x_12784) ;  /* 0xffffff5400280947 */ /* 0x000fea000383ffff */
[----:B01----:R-:W2:Y:S02]  /*150b0*/  LDL R2, [R1+0x70] ;  /* 0x0000700001027983 */ /* 0x003ea40000100800 */
[----:B--2---:R-:W-:-:S07]  /*150c0*/  IMAD.SHL.U32 R2, R2, 0x80, RZ ;  /* 0x0000008002027824 */ /* 0x004fce00078e00ff */
.L_x_12757:
        /* <DEDUP_REMOVED lines=23> */
.L_x_12787:
[----:B------:R-:W-:-:S13]  /*15240*/  ISETP.NE.AND P0, PT, R7, 0x1, PT ;  /* 0x000000010700780c */ /* 0x000fda0003f05270 */
[----:B------:R-:W0:Y:S02]  /*15250*/  @P0 LDC.64 R4, c[0x0][0xae0] ;  /* 0x0002b800ff040b82 */ /* 0x000e240000000a00 */
[----:B0-----:R-:W-:-:S05]  /*15260*/  @P0 IMAD.HI.U32 R4, R2, R4, RZ ;  /* 0x0000000402040227 */ /* 0x001fca00078e00ff */
[----:B------:R-:W-:-:S07]  /*15270*/  @P0 SHF.R.U32.HI R2, RZ, R5, R4 ;  /* 0x00000005ff020219 */ /* 0x000fce0000011604 */
.L_x_12788:
[----:B------:R-:W-:Y:S05]  /*15280*/  BSYNC B0 ;  /* 0x0000000000007941 */ /* 0x000fea0003800000 */
.L_x_12786:
[----:B------:R-:W-:-:S05]  /*15290*/  IMAD R2, R2, R7, RZ ;  /* 0x0000000702027224 */ /* 0x000fca00078e02ff */
[----:B------:R-:W-:-:S07]  /*152a0*/  VIMNMX R3, R3, R2, !PT ;  /* 0x0000000203037248 */ /* 0x000fce0007fe0100 */
.L_x_12785:
[----:B------:R-:W-:-:S04]  /*152b0*/  VIADD R3, R3, 0x5f ;  /* 0x0000005f03037836 */ /* 0x000fc80000000000 */
[----:B------:R-:W-:-:S05]  /*152c0*/  IMAD.HI R3, R3, 0x2aaaaaab, RZ ;  /* 0x2aaaaaab03037827 */ /* 0x000fca00078e02ff */
[----:B------:R-:W-:-:S04]  /*152d0*/  SHF.R.U32.HI R2, RZ, 0x1f, R3 ;  /* 0x0000001fff027819 */ /* 0x000fc80000011603 */
[----:B------:R-:W-:-:S04]  /*152e0*/  LEA.HI.SX32 R2, R3, R2, 0x1c ;  /* 0x0000000203027211 */ /* 0x000fc800078fe2ff */
[----:B------:R-:W-:-:S04]  /*152f0*/  VIMNMX R5, R165, R2, !PT ;  /* 0x00000002a5057248 */ /* 0x000fc80007fe0100 */
[----:B------:R-:W-:-:S13]  /*15300*/  ISETP.GE.AND P0, PT, R0, R5, PT ;  /* 0x000000050000720c */ /* 0x000fda0003f06270 */
[----:B------:R-:W-:Y:S05]  /*15310*/  @!P0 BRA `(.L_x_12789) ;  /* 0x00000098001c8947 */ /* 0x000fea0003800000 */
[----:B------:R0:W5:Y:S01]  /*15320*/  LDL.64 R2, [R1+0x170] ;  /* 0x0001700001027983 */ /* 0x0001620000100a00 */
[----:B------:R-:W-:-:S07]  /*15330*/  IMAD.MOV.U32 R4, RZ, RZ, R0 ;  /* 0x000000ffff047224 */ /* 0x000fce00078e0000 */
.L_x_12806:
        /* <DEDUP_REMOVED lines=19> */
[----:B---3--:R-:W-:Y:S01]  /*15470*/  @!P1 IMAD.MOV.U32 R7, RZ, RZ, RZ ;  /* 0x000000ffff079224 */ /* 0x008fe200078e00ff */
[----:B--2---:R-:W-:-:S04]  /*15480*/  LOP3.LUT R0, R0, 0x1, RZ, 0xfc, !PT ;  /* 0x0000000100007812 */ /* 0x004fc800078efcff */
[----:B------:R-:W-:-:S13]  /*15490*/  ISETP.NE.AND P2, PT, R0, 0x3, PT ;  /* 0x000000030000780c */ /* 0x000fda0003f45270 */
[----:B-1----:R-:W-:Y:S05]  /*154a0*/  @!P2 BRA `(.L_x_12791) ;  /* 0x000000000004a947 */ /* 0x002fea0003800000 */
[----:B------:R-:W-:Y:S01]  /*154b0*/  BPT.TRAP 0x1 ;  /* 0x000000040000795c */ /* 0x000fe20000300000 */
.L_x_12791:
[----:B------:R-:W-:Y:S05]  /*154c0*/  BSYNC B0 ;  /* 0x0000000000007941 */ /* 0x000fea0003800000 */
.L_x_12790:
        /* <DEDUP_REMOVED lines=13> */
.L_x_12793:
[----:B------:R-:W-:Y:S05]  /*155a0*/  BSYNC B0 ;  /* 0x0000000000007941 */ /* 0x000fea0003800000 */
.L_x_12792:
        /* <DEDUP_REMOVED lines=8> */
.L_x_12795:
[----:B------:R-:W-:Y:S05]  /*15630*/  BSYNC B0 ;  /* 0x0000000000007941 */ /* 0x000fea0003800000 */
.L_x_12794:
        /* <DEDUP_REMOVED lines=57> */
[----:B-1----:R-:W-:Y:S05]  /*159d0*/  @!P2 BRA `(.L_x_12798) ;  /* 0x000000000004a947 */ /* 0x002fea0003800000 */
[----:B------:R-:W-:Y:S01]  /*159e0*/  BPT.TRAP 0x1 ;  /* 0x000000040000795c */ /* 0x000fe20000300000 */
.L_x_12798:
[----:B------:R-:W-:Y:S05]  /*159f0*/  BSYNC B0 ;  /* 0x0000000000007941 */ /* 0x000fea0003800000 */
.L_x_12797:
        /* <DEDUP_REMOVED lines=10> */
.L_x_12800:
[----:B------:R-:W-:Y:S05]  /*15aa0*/  BSYNC B0 ;  /* 0x0000000000007941 */ /* 0x000fea0003800000 */
.L_x_12799:
[----:B------:R-:W-:Y:S04]  /*15ab0*/  BSSY B0, `(.L_x_12801) ;  /* 0x0000006000007945 */ /* 0x000fe80003800000 */
[----:B--2---:R-:W-:Y:S05]  /*15ac0*/  @P1 BRA `(.L_x_12802) ;  /* 0x0000000000101947 */ /* 0x004fea0003800000 */
[----:B-----5:R-:W-:Y:S01]  /*15ad0*/  IMAD R6, R6, 0x8, R9 ;  /* 0x0000000806067824 */ /* 0x020fe200078e0209 */
[----:B-1----:R-:W-:-:S04]  /*15ae0*/  SHF.L.U32 R7, R8, 0x1f, RZ ;  /* 0x0000001f08077819 */ /* 0x002fc800000006ff */
[----:B------:R-:W1:Y:S02]  /*15af0*/  SYNCS.PHASECHK.TRANS64.TRYWAIT P1, [R6+URZ], R7 ;  /* 0x00000007060075a7 */ /* 0x000e64000802017f */
[----:B-1----:R-:W-:Y:S05]  /*15b00*/  @!P1 BRA `(.L_x_12803) ;  /* 0x00000218006c9947 */ /* 0x002fea0003800000 */
.L_x_12802:
[----:B------:R-:W-:Y:S05]  /*15b10*/  BSYNC B0 ;  /* 0x0000000000007941 */ /* 0x000fea0003800000 */
.L_x_12801:
        /* <DEDUP_REMOVED lines=174> */
[----:B------:R-:W1:Y:S01]  /*16600*/  S2R R74, SR_TID.X ;  /* 0x00000000004a7919 */ /* 0x000e620000002100 */
[----:B------:R-:W-:Y:S04]  /*16610*/  STL [R1+0x90], R0 ;  /* 0x0000900001007387 */ /* 0x000fe80000100800 */
[----:B------:R-:W-:Y:S01]  /*16620*/  STL [R1+0x90], R0 ;  /* 0x0000900001007387 */ /* 0x000fe20000100800 */
[----:B------:R-:W-:-:S02]  /*16630*/  WARPGROUP.DEPBAR.LE gsb0, 0x0 ;  /* 0x00008000000079c5 */ /* 0x000fc40000010000 */
[----:B------:R-:W-:-:S06]  /*16640*/  WARPGROUP.ARRIVE ;  /* 0x00000000000079c5 */ /* 0x000fcc0000000000 */
[----:B------:R-:W-:Y:S01]  /*16650*/  HGMMA.64x96x16.F32.BF16 R24, gdesc[UR4], R24, gsb0 ;  /* 0x01600000041879f0 */ /* 0x000fe20008001818 */
[----:B-1----:R-:W-:Y:S01]  /*16660*/  LOP3.LUT R74, R74, 0x7f, RZ, 0xc0, !PT ;  /* 0x0000007f4a4a7812 */ /* 0x002fe200078ec0ff */
        /* <DEDUP_REMOVED lines=24> */
[----:B--2---:R-:W2:Y:S02]  /*167f0*/  LDL.64 R6, [R1+0x430] ;  /* 0x0004300001067983 */ /* 0x004ea40000100a00 */
        /* <DEDUP_REMOVED lines=38> */
[----:B------:R-:W-:-:S04]  /*16a60*/  FMNMX.FTZ R8, R54, R9, !PT ;  /* 0x0000000936087209 */ /* 0x000fc80007810000 */
[----:B------:R-:W-:Y:S01]  /*16a70*/  FMNMX.FTZ R9, R55, R8, !PT ;  /* 0x0000000837097209 */ /* 0x000fe20007810000 */
[----:B------:R-:W2:Y:S03]  /*16a80*/  SHFL.BFLY PT, R11, R10, 0x2, 0x1f ;  /* 0x0c401f000a0b7f89 */ /* 0x000ea600000e0000 */
[----:B------:R-:W-:-:S04]  /*16a90*/  FMNMX.FTZ R8, R58, R9, !PT ;  /* 0x000000093a087209 */ /* 0x000fc80007810000 */
[----:B------:R-:W-:-:S04]  /*16aa0*/  FMNMX.FTZ R9, R59, R8, !PT ;  /* 0x000000083b097209 */ /* 0x000fc80007810000 */
[----:B------:R-:W-:-:S04]  /*16ab0*/  FMNMX.FTZ R8, R62, R9, !PT ;  /* 0x000000093e087209 */ /* 0x000fc80007810000 */
[----:B------:R-:W-:-:S04]  /*16ac0*/  FMNMX.FTZ R9, R63, R8, !PT ;  /* 0x000000083f097209 */ /* 0x000fc80007810000 */
[----:B------:R-:W-:-:S04]  /*16ad0*/  FMNMX.FTZ R8, R66, R9, !PT ;  /* 0x0000000942087209 */ /* 0x000fc80007810000 */
[----:B------:R-:W-:Y:S02]  /*16ae0*/  FMNMX.FTZ R9, R67, R8, !PT ;  /* 0x0000000843097209 */ /* 0x000fe40007810000 */
[----:B--2---:R-:W-:Y:S02]  /*16af0*/  FMNMX.FTZ R13, R10, R11, !PT ;  /* 0x0000000b0a0d7209 */ /* 0x004fe40007810000 */
[----:B------:R-:W-:-:S03]  /*16b00*/  FMNMX.FTZ R8, R70, R9, !PT ;  /* 0x0000000946087209 */ /* 0x000fc60007810000 */
[----:B------:R-:W2:Y:S01]  /*16b10*/  SHFL.BFLY PT, R12, R13, 0x1, 0x1f ;  /* 0x0c201f000d0c7f89 */ /* 0x000ea200000e0000 */
[----:B------:R-:W-:-:S03]  /*16b20*/  FMNMX.FTZ R11, R71, R8, !PT ;  /* 0x00000008470b7209 */ /* 0x000fc60007810000 */
[----:B------:R-:W4:Y:S04]  /*16b30*/  LDL.64 R8, [R1+0x440] ;  /* 0x0004400001087983 */ /* 0x000f280000100a00 */
[----:B------:R-:W-:Y:S04]  /*16b40*/  STL.64 [R1+0x430], R10 ;  /* 0x0004300a01007387 */ /* 0x000fe80000100a00 */
[----:B------:R-:W3:Y:S01]  /*16b50*/  LDL R76, [R1+0x434] ;  /* 0x00043400014c7983 */ /* 0x000ee20000100800 */
[----:B--2---:R-:W-:-:S05]  /*16b60*/  FMNMX.FTZ R12, R13, R12, !PT ;  /* 0x0000000c0d0c7209 */ /* 0x004fca0007810000 */
[----:B------:R-:W-:Y:S04]  /*16b70*/  STL [R1+0x430], R12 ;  /* 0x0004300c01007387 */ /* 0x000fe80000100800 */
[----:B------:R-:W2:Y:S04]  /*16b80*/  LDL R75, [R1+0x430] ;  /* 0x00043000014b7983 */ /* 0x000ea80000100800 */
[----:B---3--:R-:W3:Y:S01]  /*16b90*/  SHFL.BFLY PT, R11, R76, 0x2, 0x1f ;  /* 0x0c401f004c0b7f89 */ /* 0x008ee200000e0000 */
[----:B--2---:R-:W-:Y:S01]  /*16ba0*/  FADD.FTZ R13, R6, -R75 ;  /* 0x8000004b060d7221 */ /* 0x004fe20000010000 */
[----:B------:R-:W-:Y:S01]  /*16bb0*/  FMUL.FTZ R75, R74, R75 ;  /* 0x0000004b4a4b7220 */ /* 0x000fe20000410000 */
[----:B---3--:R-:W-:-:S03]  /*16bc0*/  FMNMX.FTZ R11, R11, R76, !PT ;  /* 0x0000004c0b0b7209 */ /* 0x008fc60007810000 */
[-CC-:B------:R-:W-:Y:S02]  /*16bd0*/  FFMA.FTZ R73, R24, R74.reuse, -R75.reuse ;  /* 0x0000004a18497223 */ /* 0x180fe4000001084b */
[----:B------:R-:W2:Y:S01]  /*16be0*/  SHFL.BFLY PT, R24, R11, 0x1, 0x1f ;  /* 0x0c201f000b187f89 */ /* 0x000ea200000e0000 */
[-CC-:B------:R-:W-:Y:S01]  /*16bf0*/  FFMA.FTZ R168, R25, R74.reuse, -R75.reuse ;  /* 0x0000004a19a87223 */ /* 0x180fe2000001084b */
[-C--:B------:R-:W-:Y:S01]  /*16c00*/  FMUL.FTZ R13, R13, R74.reuse ;  /* 0x0000004a0d0d7220 */ /* 0x080fe20000410000 */
[-CC-:B------:R-:W-:Y:S01]  /*16c10*/  FFMA.FTZ R21, R32, R74.reuse, -R75.reuse ;  /* 0x0000004a20157223 */ /* 0x180fe2000001084b */
[----:B------:R-:W-:Y:S01]  /*16c20*/  MUFU.EX2 R73, R73 ;  /* 0x0000004900497308 */ /* 0x000fe20000000800 */
[----:B------:R-:W-:Y:S01]  /*16c30*/  FFMA.FTZ R170, R28, R74, -R75 ;  /* 0x0000004a1caa7223 */ /* 0x000fe2000001084b */
[----:B--2---:R-:W-:-:S05]  /*16c40*/  FMNMX.FTZ R24, R11, R24, !PT ;  /* 0x000000180b187209 */ /* 0x004fca0007810000 */
[----:B------:R-:W-:Y:S01]  /*16c50*/  FMUL.FTZ R25, R24, R74 ;  /* 0x0000004a18197220 */ /* 0x000fe20000410000 */
[----:B------:R-:W-:-:S03]  /*16c60*/  FADD.FTZ R7, R7, -R24 ;  /* 0x8000001807077221 */ /* 0x000fc60000010000 */
[-CC-:B------:R-:W-:Y:S01]  /*16c70*/  FFMA.FTZ R26, R26, R74.reuse, -R25.reuse ;  /* 0x0000004a1a1a7223 */ /* 0x180fe20000010819 */
[----:B------:R-:W-:Y:S01]  /*16c80*/  FMUL.FTZ R7, R74, R7 ;  /* 0x000000074a077220 */ /* 0x000fe20000410000 */
        /* <DEDUP_REMOVED lines=8> */
[----:B------:R-:W2:Y:S08]  /*16d10*/  MUFU.EX2 R169, R169 ;  /* 0x000000a900a97308 */ /* 0x000eb00000000800 */
[----:B------:R-:W3:Y:S01]  /*16d20*/  MUFU.EX2 R168, R168 ;  /* 0x000000a800a87308 */ /* 0x000ee20000000800 */
[----:B------:R-:W-:-:S07]  /*16d30*/  FFMA.FTZ R211, R35, R74, -R25 ;  /* 0x0000004a23d37223 */ /* 0x000fce0000010819 */
[----:B------:R-:W0:Y:S01]  /*16d40*/  MUFU.EX2 R171, R171 ;  /* 0x000000ab00ab7308 */ /* 0x000e220000000800 */
[----:B------:R-:W-:-:S07]  /*16d50*/  FFMA.FTZ R190, R33, R74, -R75 ;  /* 0x0000004a21be7223 */ /* 0x000fce000001084b */
[----:B------:R-:W1:Y:S01]  /*16d60*/  MUFU.EX2 R170, R170 ;  /* 0x000000aa00aa7308 */ /* 0x000e620000000800 */
[----:B----4-:R-:W-:Y:S01]  /*16d70*/  FFMA.FTZ R6, R9, R32, R26 ;  /* 0x0000002009067223 */ /* 0x010fe2000001001a */
[----:B------:R-:W-:-:S06]  /*16d80*/  FFMA.FTZ R209, R38, R74, -R25 ;  /* 0x0000004a26d17223 */ /* 0x000fcc0000010819 */
[----:B------:R-:W4:Y:S01]  /*16d90*/  MUFU.EX2 R28, R28 ;  /* 0x0000001c001c7308 */ /* 0x000f220000000800 */
[----:B------:R-:W-:Y:S01]  /*16da0*/  FFMA.FTZ R7, R72, R8, R73 ;  /* 0x0000000848077223 */ /* 0x000fe20000010049 */
[----:B------:R-:W-:-:S06]  /*16db0*/  FFMA.FTZ R20, R36, R74, -R75 ;  /* 0x0000004a24147223 */ /* 0x000fcc000001084b */
[----:B------:R-:W4:Y:S01]  /*16dc0*/  MUFU.EX2 R29, R29 ;  /* 0x0000001d001d7308 */ /* 0x000f220000000800 */
        /* <DEDUP_REMOVED lines=9> */
[----:B-1----:R-:W-:Y:S01]  /*16e60*/  FADD.FTZ R6, R170, R7 ;  /* 0x00000007aa067221 */ /* 0x002fe20000010000 */
[----:B------:R-:W-:-:S06]  /*16e70*/  FFMA.FTZ R16, R40, R74, -R75 ;  /* 0x0000004a28107223 */ /* 0x000fcc000001084b */
[----:B------:R-:W1:Y:S01]  /*16e80*/  MUFU.EX2 R190, R190 ;  /* 0x000000be00be7308 */ /* 0x000e620000000800 */
[----:B----4-:R-:W-:Y:S01]  /*16e90*/  FADD.FTZ R9, R28, R9 ;  /* 0x000000091c097221 */ /* 0x010fe20000010000 */
[----:B------:R-:W-:-:S06]  /*16ea0*/  FFMA.FTZ R207, R43, R74, -R25 ;  /* 0x0000004a2bcf7223 */ /* 0x000fcc0000010819 */
[----:B------:R-:W4:Y:S01]  /*16eb0*/  MUFU.EX2 R209, R209 ;  /* 0x000000d100d17308 */ /* 0x000f220000000800 */
[----:B------:R-:W-:Y:S01]  /*16ec0*/  FADD.FTZ R6, R29, R6 ;  /* 0x000000061d067221 */ /* 0x000fe20000010000 */
        /* <DEDUP_REMOVED lines=75> */
[----:B---3--:R-:W-:-:S06]  /*17380*/  FADD.FTZ R6, R12, R7 ;  /* 0x000000070c067221 */ /* 0x008fcc0000010000 */
[----:B------:R-:W2:Y:S01]  /*17390*/  MUFU.EX2 R202, R202 ;  /* 0x000000ca00ca7308 */ /* 0x000ea20000000800 */
[----:B------:R-:W-:-:S07]  /*173a0*/  FFMA.FTZ R198, R70, R74, -R25 ;  /* 0x0000004a46c67223 */ /* 0x000fce0000010819 */
[----:B------:R-:W3:Y:S01]  /*173b0*/  MUFU.EX2 R184, R184 ;  /* 0x000000b800b87308 */ /* 0x000ee20000000800 */
[----:B------:R-:W-:Y:S01]  /*173c0*/  FFMA.FTZ R68, R68, R74, -R75 ;  /* 0x0000004a44447223 */ /* 0x000fe2000001084b */
[----:B0-----:R-:W-:-:S06]  /*173d0*/  FADD.FTZ R7, R201, R8 ;  /* 0x00000008c9077221 */ /* 0x001fcc0000010000 */
[----:B------:R-:W0:Y:S01]  /*173e0*/  MUFU.EX2 R197, R197 ;  /* 0x000000c500c57308 */ /* 0x000e220000000800 */
[----:B-1----:R-:W-:Y:S01]  /*173f0*/  FADD.FTZ R6, R183, R6 ;  /* 0x00000006b7067221 */ /* 0x002fe20000010000 */
[----:B------:R-:W-:-:S06]  /*17400*/  FFMA.FTZ R177, R69, R74, -R75 ;  /* 0x0000004a45b17223 */ /* 0x000fcc000001084b */
[----:B------:R-:W1:Y:S01]  /*17410*/  MUFU.EX2 R10, R10 ;  /* 0x0000000a000a7308 */ /* 0x000e620000000800 */
[----:B------:R-:W-:Y:S01]  /*17420*/  FFMA.FTZ R204, R71, R74, -R25 ;  /* 0x0000004a47cc7223 */ /* 0x000fe20000010819 */
[----:B----4-:R-:W-:-:S06]  /*17430*/  FADD.FTZ R9, R196, R7 ;  /* 0x00000007c4097221 */ /* 0x010fcc0000010000 */
[----:B------:R-:W4:Y:S01]  /*17440*/  MUFU.EX2 R203, R203 ;  /* 0x000000cb00cb7308 */ /* 0x000f220000000800 */
[----:B------:R-:W-:-:S07]  /*17450*/  FADD.FTZ R7, R13, R6 ;  /* 0x000000060d077221 */ /* 0x000fce0000010000 */
[----:B------:R-:W4:Y:S01]  /*17460*/  MUFU.EX2 R182, R182 ;  /* 0x000000b600b67308 */ /* 0x000f220000000800 */
[----:B--2---:R-:W-:Y:S01]  /*17470*/  FADD.FTZ R6, R202, R9 ;  /* 0x00000009ca067221 */ /* 0x004fe20000010000 */
[----:B---3--:R-:W-:-:S06]  /*17480*/  FADD.FTZ R7, R184, R7 ;  /* 0x00000007b8077221 */ /* 0x008fcc0000010000 */
[----:B------:R-:W-:Y:S08]  /*17490*/  MUFU.EX2 R11, R68 ;  /* 0x00000044000b7308 */ /* 0x000ff00000000800 */
[----:B------:R-:W2:Y:S01]  /*174a0*/  MUFU.EX2 R198, R198 ;  /* 0x000000c600c67308 */ /* 0x000ea20000000800 */
[----:B0-----:R-:W-:Y:S01]  /*174b0*/  FADD.FTZ R6, R197, R6 ;  /* 0x00000006c5067221 */ /* 0x001fe20000010000 */
[----:B-1----:R-:W-:-:S06]  /*174c0*/  FADD.FTZ R7, R10, R7 ;  /* 0x000000070a077221 */ /* 0x002fcc0000010000 */
[----:B------:R-:W0:Y:S08]  /*174d0*/  MUFU.EX2 R177, R177 ;  /* 0x000000b100b17308 */ /* 0x000e300000000800 */
[----:B------:R-:W1:Y:S01]  /*174e0*/  MUFU.EX2 R204, R204 ;  /* 0x000000cc00cc7308 */ /* 0x000e620000000800 */
[----:B----4-:R-:W-:Y:S01]  /*174f0*/  FADD.FTZ R9, R203, R6 ;  /* 0x00000006cb097221 */ /* 0x010fe20000010000 */
[----:B------:R-:W-:-:S03]  /*17500*/  FADD.FTZ R6, R182, R7 ;  /* 0x00000007b6067221 */ /* 0x000fc60000010000 */
[----:B--2---:R-:W-:Y:S01]  /*17510*/  FADD.FTZ R9, R198, R9 ;  /* 0x00000009c6097221 */ /* 0x004fe20000010000 */
[----:B------:R-:W-:-:S04]  /*17520*/  FADD.FTZ R6, R11, R6 ;  /* 0x000000060b067221 */ /* 0x000fc80000010000 */
[----:B0-----:R-:W-:Y:S01]  /*17530*/  FADD.FTZ R8, R177, R6 ;  /* 0x00000006b1087221 */ /* 0x001fe20000010000 */
[----:B------:R-:W-:Y:S01]  /*17540*/  STL [R1+0x434], R24 ;  /* 0x0004341801007387 */ /* 0x000fe20000100800 */
[----:B-1----:R-:W-:-:S05]  /*17550*/  FADD.FTZ R9, R204, R9 ;  /* 0x00000009cc097221 */ /* 0x002fca0000010000 */
        /* <DEDUP_REMOVED lines=12> */
[----:B------:R-:W3:Y:S04]  /*17620*/  LD.E R149, desc[UR42][R18.64+0x414] ;  /* 0x0004142a12957980 */ /* 0x000ee8000c101900 */
[----:B0-----:R-:W4:Y:S04]  /*17630*/  LD.E R9, desc[UR42][R18.64+0x230] ;  /* 0x0002302a12097980 */ /* 0x001f28000c101900 */
        /* <DEDUP_REMOVED lines=60> */
[----:B------:R-:W-:Y:S01]  /*17a00*/  ULOP3.LUT UR6, UR4, 0x8, URZ, 0xfc, !UPT ;  /* 0x0000000804067892 */ /* 0x000fe2000f8efc3f */
[----:B------:R-:W-:-:S05]  /*17a10*/  IMAD.U32 R179, RZ, RZ, UR5 ;  /* 0x00000005ffb37e24 */ /* 0x000fca000f8e00ff */
[----:B------:R-:W-:Y:S02]  /*17a20*/  IMAD.U32 R178, RZ, RZ, UR6 ;  /* 0x00000006ffb27e24 */ /* 0x000fe4000f8e00ff */
[C---:B---3--:R-:W-:Y:S01]  /*17a30*/  FMUL.FTZ R149, R72.reuse, R149 ;  /* 0x0000009548957220 */ /* 0x048fe20000410000 */
[C---:B----4-:R-:W-:Y:S01]  /*17a40*/  FMUL.FTZ R9, R72.reuse, R9 ;  /* 0x0000000948097220 */ /* 0x050fe20000410000 */
        /* <DEDUP_REMOVED lines=122> */
[----:B0-----:R-:W3:Y:S01]  /*181f0*/  LD.E R9, desc[UR42][R178.64] ;  /* 0x0000002ab2097980 */ /* 0x001ee2000c101900 */
[----:B------:R-:W-:Y:S01]  /*18200*/  ULOP3.LUT UR4, UR4, 0xc, URZ, 0xfc, !UPT ;  /* 0x0000000c04047892 */ /* 0x000fe2000f8efc3f */
[----:B------:R-:W-:-:S05]  /*18210*/  IMAD.U32 R181, RZ, RZ, UR5 ;  /* 0x00000005ffb57e24 */ /* 0x000fca000f8e00ff */
[----:B------:R-:W-:Y:S02]  /*18220*/  IMAD.U32 R180, RZ, RZ, UR4 ;  /* 0x00000004ffb47e24 */ /* 0x000fe4000f8e00ff */
[----:B---3--:R-:W-:-:S05]  /*18230*/  FMUL.FTZ R9, R32, R9 ;  /* 0x0000000920097220 */ /* 0x008fca0000410000 */
[----:B------:R0:W-:Y:S04]  /*18240*/  ST.E desc[UR42][R178.64], R9 ;  /* 0x00000009b2007985 */ /* 0x0001e8000c10192a */
[----:B-1----:R-:W3:Y:S02]  /*18250*/  LD.E R25, desc[UR42][R180.64] ;  /* 0x0000002ab4197980 */ /* 0x002ee4000c101900 */
[----:B---3--:R-:W-:-:S05]  /*18260*/  FMUL.FTZ R25, R32, R25 ;  /* 0x0000001920197220 */ /* 0x008fca0000410000 */
[----:B------:R1:W-:Y:S04]  /*18270*/  ST.E desc[UR42][R180.64], R25 ;  /* 0x00000019b4007985 */ /* 0x0003e8000c10192a */
[----:B------:R-:W3:Y:S04]  /*18280*/  LD.E R149, desc[UR42][R18.64+0x41c] ;  /* 0x00041c2a12957980 */ /* 0x000ee8000c101900 */
[----:B--2---:R-:W2:Y:S04]  /*18290*/  LD.E R27, desc[UR42][R18.64+0x238] ;  /* 0x0002382a121b7980 */ /* 0x004ea8000c101900 */
[----:B------:R-:W4:Y:S04]  /*182a0*/  LD.E R31, desc[UR42][R18.64+0x23c] ;  /* 0x00023c2a121f7980 */ /* 0x000f28000c101900 */
[----:B------:R-:W4:Y:S04]  /*182b0*/  LD.E R33, desc[UR42][R18.64+0x248] ;  /* 0x0002482a12217980 */ /* 0x000f28000c101900 */
[----:B------:R-:W4:Y:S04]  /*182c0*/  LD.E R35, desc[UR42][R18.64+0x24c] ;  /* 0x00024c2a12237980 */ /* 0x000f28000c101900 */
[----:B------:R-:W4:Y:S04]  /*182d0*/  LD.E R37, desc[UR42][R18.64+0x258] ;  /* 0x0002582a12257980 */ /* 0x000f28000c101900 */
[----:B------:R-:W4:Y:S04]  /*182e0*/  LD.E R39, desc[UR42][R18.64+0x25c] ;  /* 0x00025c2a12277980 */ /* 0x000f28000c101900 */
[----:B0-----:R-:W4:Y:S04]  /*182f0*/  LD.E R9, desc[UR42][R18.64+0x268] ;  /* 0x0002682a12097980 */ /* 0x001f28000c101900 */
        /* <DEDUP_REMOVED lines=54> */
[C---:B---3--:R-:W-:Y:S01]  /*18660*/  FMUL.FTZ R149, R32.reuse, R149 ;  /* 0x0000009520957220 */ /* 0x048fe20000410000 */
[C---:B--2---:R-:W-:Y:S01]  /*18670*/  FMUL.FTZ R27, R32.reuse, R27 ;  /* 0x0000001b201b7220 */ /* 0x044fe20000410000 */
        /* <DEDUP_REMOVED lines=131> */
[----:B------:R-:W2:Y:S04]  /*18eb0*/  LD.E R37, desc[UR42][R180.64] ;  /* 0x0000002ab4257980 */ /* 0x000ea8000c101900 */
[----:B--2---:R2:W-:Y:S04]  /*18ec0*/  ST.E desc[UR42][R180.64], R37 ;  /* 0x00000025b4007985 */ /* 0x0045e8000c10192a */
[----:B------:R-:W4:Y:S04]  /*18ed0*/  LD.E R39, desc[UR42][R18.64+0x230] ;  /* 0x0002302a12277980 */ /* 0x000f28000c101900 */
[----:B------:R-:W4:Y:S04]  /*18ee0*/  LD.E R41, desc[UR42][R18.64+0x234] ;  /* 0x0002342a12297980 */ /* 0x000f28000c101900 */
[----:B------:R-:W4:Y:S04]  /*18ef0*/  LD.E R27, desc[UR42][R18.64+0x238] ;  /* 0x0002382a121b7980 */ /* 0x000f28000c101900 */
[----:B0-----:R-:W4:Y:S04]  /*18f00*/  LD.E R31, desc[UR42][R18.64+0x23c] ;  /* 0x00023c2a121f7980 */ /* 0x001f28000c101900 */
[----:B-1----:R-:W4:Y:S04]  /*18f10*/  LD.E R33, desc[UR42][R18.64+0x240] ;  /* 0x0002402a12217980 */ /* 0x002f28000c101900 */
[----:B------:R-:W4:Y:S04]  /*18f20*/  LD.E R43, desc[UR42][R18.64+0x244] ;  /* 0x0002442a122b7980 */ /* 0x000f28000c101900 */
[----:B---3--:R-:W3:Y:S04]  /*18f30*/  LD.E R35, desc[UR42][R18.64+0x248] ;  /* 0x0002482a12237980 */ /* 0x008ee8000c101900 */
[----:B------:R-:W3:Y:S04]  /*18f40*/  LD.E R45, desc[UR42][R18.64+0x24c] ;  /* 0x00024c2a122d7980 */ /* 0x000ee8000c101900 */
        /* <DEDUP_REMOVED lines=67> */
[----:B----4-:R0:W-:Y:S04]  /*19380*/  ST.E desc[UR42][R18.64+0x230], R39 ;  /* 0x0002302712007985 */ /* 0x0101e8000c10192a */
[----:B------:R1:W-:Y:S04]  /*19390*/  ST.E desc[UR42][R18.64+0x234], R41 ;  /* 0x0002342912007985 */ /* 0x0003e8000c10192a */
        /* <DEDUP_REMOVED lines=51> */
[----:B------:R-:W-:Y:S04]  /*196d0*/  ST.E desc[UR42][R18.64+0x240], R33 ;  /* 0x0002402112007985 */ /* 0x000fe8000c10192a */
[----:B------:R-:W-:Y:S04]  /*196e0*/  ST.E desc[UR42][R18.64+0x244], R43 ;  /* 0x0002442b12007985 */ /* 0x000fe8000c10192a */
[----:B---3--:R-:W-:Y:S04]  /*196f0*/  ST.E desc[UR42][R18.64+0x248], R35 ;  /* 0x0002482312007985 */ /* 0x008fe8000c10192a */
[----:B------:R-:W-:Y:S04]  /*19700*/  ST.E desc[UR42][R18.64+0x24c], R45 ;  /* 0x00024c2d12007985 */ /* 0x000fe8000c10192a */
[----:B--2---:R-:W-:Y:S04]  /*19710*/  ST.E desc[UR42][R18.64+0x250], R37 ;  /* 0x0002502512007985 */ /* 0x004fe8000c10192a */
        /* <DEDUP_REMOVED lines=115> */
[----:B0-----:R-:W4:Y:S01]  /*19e50*/  LDL R24, [R1+0x88] ;  /* 0x0000880001187983 */ /* 0x001f220000100800 */
[----:B------:R-:W-:Y:S01]  /*19e60*/  IMAD R8, R25, 0xc00, R8 ;  /* 0x00000c0019087824 */ /* 0x000fe200078e0208 */
[----:B------:R-:W-:-:S02]  /*19e70*/  F2FP.BF16.F32.PACK_AB R168, R168, R73 ;  /* 0x00000049a8a8723e */ /* 0x000fc400000010ff */
[----:B------:R-:W-:Y:S01]  /*19e80*/  F2FP.BF16.F32.PACK_AB R169, R169, R26 ;  /* 0x0000001aa9a9723e */ /* 0x000fe200000010ff */
[----:B-1----:R-:W4:Y:S01]  /*19e90*/  LD.E R30, desc[UR42][R18.64+0x238] ;  /* 0x0002382a121e7980 */ /* 0x002f22000c101900 */
[----:B------:R-:W-:Y:S02]  /*19ea0*/  F2FP.BF16.F32.PACK_AB R170, R29, R170 ;  /* 0x000000aa1daa723e */ /* 0x000fe400000010ff */
[----:B------:R-:W-:Y:S01]  /*19eb0*/  F2FP.BF16.F32.PACK_AB R171, R28, R171 ;  /* 0x000000ab1cab723e */ /* 0x000fe200000010ff */
[----:B------:R-:W4:Y:S04]  /*19ec0*/  LD.E R29, desc[UR42][R18.64+0x234] ;  /* 0x0002342a121d7980 */ /* 0x000f28000c101900 */
[----:B------:R-:W4:Y:S04]  /*19ed0*/  LD.E R28, desc[UR42][R18.64+0x230] ;  /* 0x0002302a121c7980 */ /* 0x000f28000c101900 */
[----:B------:R-:W4:Y:S04]  /*19ee0*/  LD.E R31, desc[UR42][R18.64+0x23c] ;  /* 0x00023c2a121f7980 */ /* 0x000f28000c101900 */
        /* <DEDUP_REMOVED lines=126> */
[----:B------:R-:W-:Y:S01]  /*1a6d0*/  R2UR UR7, R9 ;  /* 0x00000000090772ca */ /* 0x000fe200000e0000 */
[----:B------:R-:W-:Y:S01]  /*1a6e0*/  VOTEU.ANY UP0, P1 ;  /* 0x00000000003f7886 */ /* 0x000fe20000800100 */
[----:B--2---:R-:W-:-:S11]  /*1a6f0*/  WARPGROUP.ARRIVE ;  /* 0x00000000000079c5 */ /* 0x004fd60000000000 */
[----:B------:R-:W-:Y:S03]  /*1a700*/  HGMMA.64x256x16.F32.BF16 R24, R168, gdesc[UR4].tnspB, R24, UP0, gsb0 ;  /* 0x43e00004a8187df0 */ /* 0x000fe6000b801818 */
[----:B------:R-:W-:Y:S02]  /*1a710*/  WARPGROUP.DEPBAR.LE gsb0, 0x0 ;  /* 0x00008000000079c5 */ /* 0x000fe40000010000 */
[----:B------:R-:W-:Y:S02]  /*1a720*/  VIADD R168, R8, 0x80 ;  /* 0x0000008008a87836 */ /* 0x000fe40000000000 */
[----:B------:R-:W-:Y:S01]  /*1a730*/  IMAD.MOV.U32 R169, RZ, RZ, R9 ;  /* 0x000000ffffa97224 */ /* 0x000fe200078e0009 */
[----:B------:R-:W-:Y:S02]  /*1a740*/  ST.E desc[UR42][R18.64+0x220], R24 ;  /* 0x0002201812007985 */ /* 0x000fe4000c10192a */
[----:B------:R-:W-:-:S02]  /*1a750*/  R2UR UR6, R168 ;  /* 0x00000000a80672ca */ /* 0x000fc400000e0000 */
[----:B------:R-:W-:Y:S01]  /*1a760*/  R2UR UR7, R169 ;  /* 0x00000000a90772ca */ /* 0x000fe200000e0000 */
[----:B------:R-:W-:Y:S01]  /*1a770*/  ST.E desc[UR42][R6.64], R25 ;  /* 0x0000001906007985 */ /* 0x000fe2000c10192a */
[----:B------:R-:W-:Y:S02]  /*1a780*/  F2FP.BF16.F32.PACK_AB R168, R190, R21 ;  /* 0x00000015bea8723e */ /* 0x000fe400000010ff */
        /* <DEDUP_REMOVED lines=132> */
[----:B------:R-:W-:Y:S01]  /*1afd0*/  IMAD.MOV.U32 R21, RZ, RZ, R9 ;  /* 0x000000ffff157224 */ /* 0x000fe200078e0009 */
[----:B------:R-:W-:Y:S02]  /*1afe0*/  STL [R1+0x88], R0 ;  /* 0x0000880001007387 */ /* 0x000fe40000100800 */
[----:B------:R-:W-:Y:S02]  /*1aff0*/  R2UR UR6, R20 ;  /* 0x00000000140672ca */ /* 0x000fe400000e0000 */
[----:B------:R-:W-:Y:S01]  /*1b000*/  R2UR UR7, R21 ;  /* 0x00000000150772ca */ /* 0x000fe200000e0000 */
        /* <DEDUP_REMOVED lines=280> */
[----:B------:R-:W-:Y:S01]  /*1c190*/  VIADD R8, R8, 0x280 ;  /* 0x0000028008087836 */ /* 0x000fe20000000000 */
[----:B------:R-:W-:-:S02]  /*1c1a0*/  WARPGROUP.DEPBAR.LE gsb0, 0x0 ;  /* 0x00008000000079c5 */ /* 0x000fc40000010000 */
        /* <DEDUP_REMOVED lines=403> */
[----:B------:R-:W2:Y:S04]  /*1dae0*/  LD.E R9, desc[UR42][R18.64+0x220] ;  /* 0x0002202a12097980 */ /* 0x000ea8000c101900 */
[----:B--2---:R2:W-:Y:S04]  /*1daf0*/  ST.E desc[UR42][R18.64+0x220], R9 ;  /* 0x0002200912007985 */ /* 0x0045e8000c10192a */
[----:B------:R-:W3:Y:S04]  /*1db00*/  LD.E R11, desc[UR42][R6.64] ;  /* 0x0000002a060b7980 */ /* 0x000ee8000c101900 */
[----:B---3--:R3:W-:Y:S04]  /*1db10*/  ST.E desc[UR42][R6.64], R11 ;  /* 0x0000000b06007985 */ /* 0x0087e8000c10192a */
[----:B------:R-:W4:Y:S04]  /*1db20*/  LD.E R13, desc[UR42][R178.64] ;  /* 0x0000002ab20d7980 */ /* 0x000f28000c101900 */
[----:B----4-:R4:W-:Y:S04]  /*1db30*/  ST.E desc[UR42][R178.64], R13 ;  /* 0x0000000db2007985 */ /* 0x0109e8000c10192a */
[----:B------:R-:W2:Y:S04]  /*1db40*/  LD.E R15, desc[UR42][R180.64] ;  /* 0x0000002ab40f7980 */ /* 0x000ea8000c101900 */
[----:B--2---:R2:W-:Y:S04]  /*1db50*/  ST.E desc[UR42][R180.64], R15 ;  /* 0x0000000fb4007985 */ /* 0x0045e8000c10192a */
[----:B------:R-:W2:Y:S04]  /*1db60*/  LD.E R17, desc[UR42][R18.64+0x230] ;  /* 0x0002302a12117980 */ /* 0x000ea8000c101900 */
[----:B------:R-:W2:Y:S04]  /*1db70*/  LD.E R21, desc[UR42][R18.64+0x234] ;  /* 0x0002342a12157980 */ /* 0x000ea8000c101900 */
[----:B0-----:R-:W2:Y:S04]  /*1db80*/  LD.E R25, desc[UR42][R18.64+0x238] ;  /* 0x0002382a12197980 */ /* 0x001ea8000c101900 */
[----:B-1----:R-:W2:Y:S04]  /*1db90*/  LD.E R27, desc[UR42][R18.64+0x23c] ;  /* 0x00023c2a121b7980 */ /* 0x002ea8000c101900 */
[----:B------:R-:W2:Y:S04]  /*1dba0*/  LD.E R9, desc[UR42][R18.64+0x240] ;  /* 0x0002402a12097980 */ /* 0x000ea8000c101900 */
[----:B------:R-:W2:Y:S04]  /*1dbb0*/  LD.E R29, desc[UR42][R18.64+0x244] ;  /* 0x0002442a121d7980 */ /* 0x000ea8000c101900 */
[----:B---3--:R-:W3:Y:S04]  /*1dbc0*/  LD.E R7, desc[UR42][R18.64+0x248] ;  /* 0x0002482a12077980 */ /* 0x008ee8000c101900 */
[----:B------:R-:W3:Y:S04]  /*1dbd0*/  LD.E R11, desc[UR42][R18.64+0x24c] ;  /* 0x00024c2a120b7980 */ /* 0x000ee8000c101900 */
[----:B----4-:R-:W4:Y:S04]  /*1dbe0*/  LD.E R13, desc[UR42][R18.64+0x250] ;  /* 0x0002502a120d7980 */ /* 0x010f28000c101900 */
        /* <DEDUP_REMOVED lines=247> */
.L_x_12805:
[----:B------:R-:W-:Y:S05]  /*1eb60*/  BSYNC B0 ;  /* 0x0000000000007941 */ /* 0x000fea0003800000 */
.L_x_12804:
[----:B------:R-:W-:Y:S05]  /*1eb70*/  @P0 BRA `(.L_x_12806) ;  /* 0xffffff6400f00947 */ /* 0x000fea000383ffff */
[----:B01----:R-:W-:-:S07]  /*1eb80*/  IMAD.MOV.U32 R0, RZ, RZ, R4 ;  /* 0x000000ffff007224 */ /* 0x003fce00078e0004 */
.L_x_12789:
[----:B------:R-:W-:-:S13]  /*1eb90*/  ISETP.GE.AND P0, PT, R0, R165, PT ;  /* 0x000000a50000720c */ /* 0x000fda0003f06270 */
[----:B------:R-:W-:Y:S05]  /*1eba0*/  @!P0 BRA `(.L_x_12807) ;  /* 0x000000ac003c8947 */ /* 0x000fea0003800000 */
[----:B------:R0:W5:Y:S02]  /*1ebb0*/  LDL.64 R2, [R1+0x170] ;  /* 0x0001700001027983 */ /* 0x0001640000100a00 */
.L_x_12834:
        /* <DEDUP_REMOVED lines=21> */
.L_x_12809:
[----:B------:R-:W-:Y:S05]  /*1ed10*/  BSYNC B0 ;  /* 0x0000000000007941 */ /* 0x000fea0003800000 */
.L_x_12808:
        /* <DEDUP_REMOVED lines=13> */
.L_x_12811:
[----:B------:R-:W-:Y:S05]  /*1edf0*/  BSYNC B0 ;  /* 0x0000000000007941 */ /* 0x000fea0003800000 */
.L_x_12810:
        /* <DEDUP_REMOVED lines=8> */
.L_x_12813:
[----:B------:R-:W-:Y:S05]  /*1ee80*/  BSYNC B0 ;  /* 0x0000000000007941 */ /* 0x000fea0003800000 */
.L_x_12812:
[----:B-1---5:R-:W2:Y:S04]  /*1ee90*/  LD.E R7, desc[UR42][R2.64] ;  /* 0x0000002a02077980 */ /* 0x022ea8000c101900 */
[----:B------:R-:W2:Y:S01]  /*1eea0*/  LDL.64 R10, [R1+0xa0] ;  /* 0x0000a000010a7983 */ /* 0x000ea20000100a00 */
[----:B------:R-:W-:Y:S05]  /*1eeb0*/  WARPSYNC.ALL ;  /* 0x0000000000007948 */ /* 0x000fea0003800000 */
[----:B------:R-:W3:Y:S04]  /*1eec0*/  LDL.64 R4, [R1+0x98] ;  /* 0x0000980001047983 */ /* 0x000ee80000100a00 */
[----:B------:R-:W4:Y:S04]  /*1eed0*/  LDL.64 R8, [R1+0x98] ;  /* 0x0000980001087983 */ /* 0x000f280000100a00 */
        /* <DEDUP_REMOVED lines=8> */
[----:B------:R-:W-:Y:S01]  /*1ef60*/  VIADD R10, R6, 0x2 ;  /* 0x00000002060a7836 */ /* 0x000fe20000000000 */
[----:B------:R1:W-:Y:S01]  /*1ef70*/  STL [R1+0x80], RZ ;  /* 0x000080ff01007387 */ /* 0x0003e20000100800 */
[----:B---3--:R-:W-:Y:S02]  /*1ef80*/  R2UR UR4, R4 ;  /* 0x00000000040472ca */ /* 0x008fe400000e0000 */
[----:B------:R-:W-:-:S13]  /*1ef90*/  R2UR UR5, R5 ;  /* 0x00000000050572ca */ /* 0x000fda00000e0000 */
[----:B------:R-:W-:Y:S01]  /*1efa0*/  HGMMA.64x96x16.F32.BF16 R24, gdesc[UR4], RZ, !UPT, gsb0 ;  /* 0x01600000041879f0 */ /* 0x000fe2000c0018ff */
[----:B----4-:R-:W-:Y:S02]  /*1efb0*/  VIADD R8, R8, 0x2 ;  /* 0x0000000208087836 */ /* 0x010fe40000000000 */
[----:B------:R-:W-:Y:S01]  /*1efc0*/  IMAD.MOV.U32 R4, RZ, RZ, 0x1 ;  /* 0x00000001ff047424 */ /* 0x000fe200078e00ff */
[----:B------:R-:W-:Y:S02]  /*1efd0*/  R2UR UR6, R10 ;  /* 0x000000000a0672ca */ /* 0x000fe400000e0000 */
[----:B------:R-:W-:Y:S02]  /*1efe0*/  R2UR UR7, R11 ;  /* 0x000000000b0772ca */ /* 0x000fe400000e0000 */
[----:B------:R-:W-:Y:S02]  /*1eff0*/  R2UR UR4, R8 ;  /* 0x00000000080472ca */ /* 0x000fe400000e0000 */
[----:B------:R-:W-:Y:S01]  /*1f000*/  R2UR UR5, R9 ;  /* 0x00000000090572ca */ /* 0x000fe200000e0000 */
[----:B------:R1:W-:Y:S04]  /*1f010*/  STL [R1+0x80], R4 ;  /* 0x0000800401007387 */ /* 0x0003e80000100800 */
[----:B------:R1:W-:Y:S04]  /*1f020*/  STL [R1+0x80], R4 ;  /* 0x0000800401007387 */ /* 0x0003e80000100800 */
[----:B------:R1:W-:Y:S04]  /*1f030*/  STL [R1+0x80], R4 ;  /* 0x0000800401007387 */ /* 0x0003e80000100800 */
[----:B------:R1:W-:Y:S01]  /*1f040*/  STL [R1+0x80], R4 ;  /* 0x0000800401007387 */ /* 0x0003e20000100800 */
[----:B------:R-:W-:-:S03]  /*1f050*/  WARPGROUP.DEPBAR.LE gsb0, 0x0 ;  /* 0x00008000000079c5 */ /* 0x000fc60000010000 */
[----:B------:R1:W5:Y:S04]  /*1f060*/  LD.E R5, desc[UR42][R2.64] ;  /* 0x0000002a02057980 */ /* 0x000368000c101900 */
[----:B------:R1:W5:Y:S01]  /*1f070*/  LD.E R7, desc[UR42][R2.64+0x4] ;  /* 0x0000042a02077980 */ /* 0x000362000c101900 */
[----:B------:R-:W-:-:S06]  /*1f080*/  WARPGROUP.ARRIVE ;  /* 0x00000000000079c5 */ /* 0x000fcc0000000000 */
        /* <DEDUP_REMOVED lines=12> */
[----:B--2---:R-:W-:Y:S02]  /*1f150*/  VIADD R14, R14, 0x6 ;  /* 0x000000060e0e7836 */ /* 0x004fe40000000000 */
[----:B------:R-:W-:Y:S01]  /*1f160*/  IMAD.MOV.U32 R9, RZ, RZ, R11 ;  /* 0x000000ffff097224 */ /* 0x000fe200078e000b */
[----:B------:R-:W-:Y:S02]  /*1f170*/  R2UR UR6, R8 ;  /* 0x00000000080672ca */ /* 0x000fe400000e0000 */
[----:B------:R-:W-:Y:S02]  /*1f180*/  R2UR UR4, R14 ;  /* 0x000000000e0472ca */ /* 0x000fe400000e0000 */
[----:B------:R-:W-:Y:S02]  /*1f190*/  R2UR UR7, R9 ;  /* 0x00000000090772ca */ /* 0x000fe400000e0000 */
[----:B------:R-:W-:-:S02]  /*1f1a0*/  R2UR UR5, R15 ;  /* 0x000000000f0572ca */ /* 0x000fc400000e0000 */
[----:B------:R-:W-:Y:S01]  /*1f1b0*/  LOP3.LUT R16, R16, 0x1, RZ, 0xfc, !PT ;  /* 0x0000000110107812 */ /* 0x000fe200078efcff */
[----:B------:R-:W-:Y:S02]  /*1f1c0*/  WARPGROUP.DEPBAR.LE gsb0, 0x0 ;  /* 0x00008000000079c5 */ /* 0x000fe40000010000 */
[----:B------:R-:W-:-:S08]  /*1f1d0*/  WARPGROUP.ARRIVE ;  /* 0x00000000000079c5 */ /* 0x000fd00000000000 */
[----:B------:R-:W-:Y:S01]  /*1f1e0*/  HGMMA.64x96x16.F32.BF16 R24, gdesc[UR4], R24, gsb0 ;  /* 0x01600000041879f0 */ /* 0x000fe20008001818 */
[----:B------:R-:W-:Y:S01]  /*1f1f0*/  ISETP.NE.AND P1, PT, R16, 0x3, PT ;  /* 0x000000031000780c */ /* 0x000fe20003f25270 */
[----:B------:R-:W-:Y:S01]  /*1f200*/  BSSY B0, `(.L_x_12815) ;  /* 0x0000004000007945 */ /* 0x000fe20003800000 */
[----:B------:R-:W-:-:S11]  /*1f210*/  WARPGROUP.DEPBAR.LE gsb0, 0x0 ;  /* 0x00008000000079c5 */ /* 0x000fd60000010000 */
[----:B-1----:R-:W-:Y:S05]  /*1f220*/  @!P1 BRA `(.L_x_12816) ;  /* 0x0000000000049947 */ /* 0x002fea0003800000 */
[----:B------:R-:W-:Y:S01]  /*1f230*/  BPT.TRAP 0x1 ;  /* 0x000000040000795c */ /* 0x000fe20000300000 */
.L_x_12816:
[----:B------:R-:W-:Y:S05]  /*1f240*/  BSYNC B0 ;  /* 0x0000000000007941 */ /* 0x000fea0003800000 */
.L_x_12815:
        /* <DEDUP_REMOVED lines=10> */
.L_x_12818:
[----:B------:R-:W-:Y:S05]  /*1f2f0*/  BSYNC B0 ;  /* 0x0000000000007941 */ /* 0x000fea0003800000 */
.L_x_12817:
[----:B------:R-:W-:Y:S04]  /*1f300*/  BSSY B0, `(.L_x_12819) ;  /* 0x0000006000007945 */ /* 0x000fe80003800000 */
[----:B--2---:R-:W-:Y:S05]  /*1f310*/  @P0 BRA `(.L_x_12820) ;  /* 0x0000000000100947 */ /* 0x004fea0003800000 */
[----:B-----5:R-:W-:Y:S01]  /*1f320*/  IMAD R6, R6, 0x8, R8 ;  /* 0x0000000806067824 */ /* 0x020fe200078e0208 */
[----:B------:R-:W-:-:S04]  /*1f330*/  SHF.L.U32 R7, R7, 0x1f, RZ ;  /* 0x0000001f07077819 */ /* 0x000fc800000006ff */
[----:B------:R-:W2:Y:S02]  /*1f340*/  SYNCS.PHASECHK.TRANS64.TRYWAIT P0, [R6+URZ], R7 ;  /* 0x00000007060075a7 */ /* 0x000ea4000800017f */
[----:B--2---:R-:W-:Y:S05]  /*1f350*/  @!P0 BRA `(.L_x_12821) ;  /* 0x0000018000808947 */ /* 0x004fea0003800000 */
.L_x_12820:
[----:B------:R-:W-:Y:S05]  /*1f360*/  BSYNC B0 ;  /* 0x0000000000007941 */ /* 0x000fea0003800000 */
.L_x_12819:
[----:B------:R-:W3:Y:S04]  /*1f370*/  LD.E R17, desc[UR42][R2.64] ;  /* 0x0000002a02117980 */ /* 0x000ee8000c101900 */
[----:B--2--5:R-:W3:Y:S04]  /*1f380*/  LDL.64 R6, [R1+0x118] ;  /* 0x0001180001067983 */ /* 0x024ee80000100a00 */
[----:B-1----:R-:W2:Y:S04]  /*1f390*/  LDL R5, [R1+0x90] ;  /* 0x0000900001057983 */ /* 0x002ea80000100800 */
[----:B------:R-:W4:Y:S04]  /*1f3a0*/  LDL.64 R8, [R1+0x110] ;  /* 0x0001100001087983 */ /* 0x000f280000100a00 */
[----:B------:R-:W4:Y:S04]  /*1f3b0*/  LDL.64 R10, [R1+0x110] ;  /* 0x00011000010a7983 */ /* 0x000f280000100a00 */
[----:B------:R-:W4:Y:S04]  /*1f3c0*/  LDL.64 R12, [R1+0x110] ;  /* 0x00011000010c7983 */ /* 0x000f280000100a00 */
[----:B------:R-:W4:Y:S01]  /*1f3d0*/  LDL.64 R14, [R1+0x110] ;  /* 0x00011000010e7983 */ /* 0x000f220000100a00 */
[----:B------:R-:W-:Y:S05]  /*1f3e0*/  WARPSYNC.ALL ;  /* 0x0000000000007948 */ /* 0x000fea0003800000 */
[----:B------:R-:W-:Y:S01]  /*1f3f0*/  WARPGROUP.ARRIVE ;  /* 0x00000000000079c5 */ /* 0x000fe20000000000 */
[----:B---3--:R-:W-:Y:S01]  /*1f400*/  IMAD R6, R17, 0xc00, R6 ;  /* 0x00000c0011067824 */ /* 0x008fe200078e0206 */
[----:B------:R-:W-:Y:S01]  /*1f410*/  R2UR UR7, R7 ;  /* 0x00000000070772ca */ /* 0x000fe200000e0000 */
[----:B------:R-:W3:Y:S01]  /*1f420*/  LDL.64 R16, [R1+0x110] ;  /* 0x0001100001107983 */ /* 0x000ee20000100a00 */
[----:B--2---:R-:W-:-:S02]  /*1f430*/  ISETP.NE.U32.AND P0, PT, R5, RZ, PT ;  /* 0x000000ff0500720c */ /* 0x004fc40003f05070 */
        /* <DEDUP_REMOVED lines=143> */
[----:B----4-:R-:W-:-:S02]  /*1fd30*/  VIADD R12, R12, 0xc04 ;  /* 0x00000c040c0c7836 */ /* 0x010fc40000000000 */
        /* <DEDUP_REMOVED lines=49> */
[----:B------:R-:W4:Y:S04]  /*20050*/  LDL.64 R74, [R1+0x160] ;  /* 0x00016000014a7983 */ /* 0x000f280000100a00 */
[----:B--2---:R-:W2:Y:S04]  /*20060*/  LDL R5, [R1+0x13c] ;  /* 0x00013c0001057983 */ /* 0x004ea80000100800 */
[----:B------:R-:W4:Y:S04]  /*20070*/  LDL R76, [R1+0x168] ;  /* 0x00016800014c7983 */ /* 0x000f280000100800 */
[----:B------:R-:W4:Y:S04]  /*20080*/  LDL.128 R12, [R1+0x150] ;  /* 0x00015000010c7983 */ /* 0x000f280000100c00 */
[----:B------:R-:W4:Y:S01]  /*20090*/  LDL.128 R8, [R1+0x140] ;  /* 0x0001400001087983 */ /* 0x000f220000100c00 */
        /* <DEDUP_REMOVED lines=30> */
[----:B------:R-:W-:Y:S02]  /*20280*/  @P1 SHF.R.U32.HI R6, RZ, R76, R75 ;  /* 0x0000004cff061219 */ /* 0x000fe4000001164b */
[----:B------:R-:W-:Y:S01]  /*20290*/  LOP3.LUT R5, R20, 0x7ffffffc, RZ, 0xc0, !PT ;  /* 0x7ffffffc14057812 */ /* 0x000fe200078ec0ff */
[----:B------:R-:W-:Y:S02]  /*202a0*/  IMAD.MOV.U32 R7, RZ, RZ, -0x60 ;  /* 0xffffffa0ff077424 */ /* 0x000fe400078e00ff */
[----:B------:R-:W2:Y:S02]  /*202b0*/  SHFL.IDX PT, R72, R6, RZ, 0x1c1f ;  /* 0x001c1fff06487589 */ /* 0x000ea400000e0000 */
[----:B------:R-:W-:Y:S02]  /*202c0*/  IMAD.IADD R5, R16, 0x1, -R5 ;  /* 0x0000000110057824 */ /* 0x000fe400078e0a05 */
[----:B------:R-:W-:Y:S01]  /*202d0*/  IMAD R16, R0, R7, 0x1 ;  /* 0x0000000100107424 */ /* 0x000fe200078e0207 */
[----:B------:R-:W-:-:S03]  /*202e0*/  ISETP.GE.AND P2, PT, R13, 0x1, PT ;  /* 0x000000010d00780c */ /* 0x000fc60003f46270 */
[----:B------:R-:W-:Y:S01]  /*202f0*/  IMAD R5, R5, -0x2, R16 ;  /* 0xfffffffe05057824 */ /* 0x000fe200078e0210 */
[----:B------:R-:W-:-:S04]  /*20300*/  LOP3.LUT R7, RZ, R10, RZ, 0x33, !PT ;  /* 0x0000000aff077212 */ /* 0x000fc800078e33ff */
[----:B------:R-:W-:Y:S01]  /*20310*/  IADD3 R16, -R8, R5, R9 ;  /* 0x0000000508107210 */ /* 0x000fe20007ffe109 */
[----:B------:R-:W-:-:S04]  /*20320*/  VIADD R86, R5, 0xffffffff ;  /* 0xffffffff05567836 */ /* 0x000fc80000000000 */
[C---:B------:R-:W-:Y:S02]  /*20330*/  IMAD.IADD R11, R16.reuse, 0x1, R11 ;  /* 0x00000001100b7824 */ /* 0x040fe400078e020b */
[----:B------:R-:W-:Y:S02]  /*20340*/  IMAD.IADD R17, R16, 0x1, R7 ;  /* 0x0000000110117824 */ /* 0x000fe400078e0207 */
[----:B------:R-:W-:Y:S02]  /*20350*/  IMAD R21, R0, -0x60, R12 ;  /* 0xffffffa000157824 */ /* 0x000fe400078e020c */
[--C-:B--2---:R-:W-:Y:S02]  /*20360*/  IMAD.IADD R10, R11, 0x1, R72.reuse ;  /* 0x000000010b0a7824 */ /* 0x104fe400078e0248 */
        /* <DEDUP_REMOVED lines=12> */
.L_x_12825:
[----:B------:R-:W-:-:S13]  /*20430*/  ISETP.NE.AND P1, PT, R13, 0x1, PT ;  /* 0x000000010d00780c */ /* 0x000fda0003f25270 */
[----:B------:R-:W-:-:S05]  /*20440*/  @P1 IMAD.HI.U32 R12, R7, R14, RZ ;  /* 0x0000000e070c1227 */ /* 0x000fca00078e00ff */
[----:B------:R-:W-:-:S07]  /*20450*/  @P1 SHF.R.U32.HI R7, RZ, R15, R12 ;  /* 0x0000000fff071219 */ /* 0x000fce000001160c */
.L_x_12826:
[----:B------:R-:W-:Y:S05]  /*20460*/  BSYNC B1 ;  /* 0x0000000000017941 */ /* 0x000fea0003800000 */
.L_x_12824:
[----:B------:R-:W-:-:S05]  /*20470*/  IMAD R12, R7, R13, R86 ;  /* 0x0000000d070c7224 */ /* 0x000fca00078e0256 */
[----:B------:R-:W-:Y:S02]  /*20480*/  VIMNMX R5, R5, R12, !PT ;  /* 0x0000000c05057248 */ /* 0x000fe40007fe0100 */
[----:B------:R-:W-:-:S07]  /*20490*/  VIADDMNMX R10, R12, R13, R10, PT ;  /* 0x0000000d0c0a7246 */ /* 0x000fce000380010a */
.L_x_12823:
[----:B------:R-:W-:Y:S05]  /*204a0*/  BSYNC B0 ;  /* 0x0000000000007941 */ /* 0x000fea0003800000 */
.L_x_12822:
[C---:B------:R-:W-:Y:S01]  /*204b0*/  ISETP.GE.AND P1, PT, R21.reuse, 0x9, PT ;  /* 0x000000091500780c */ /* 0x040fe20003f26270 */
[----:B------:R-:W1:Y:S01]  /*204c0*/  SHFL.IDX PT, R6, R6, 0x1, 0x1c1f ;  /* 0x003c1f0006067f89 */ /* 0x000e6200000e0000 */
        /* <DEDUP_REMOVED lines=13> */
[----:B-1----:R-:W-:Y:S01]  /*205a0*/  IMAD.IADD R7, R17, 0x1, R6 ;  /* 0x0000000111077824 */ /* 0x002fe200078e0206 */
        /* <DEDUP_REMOVED lines=115> */
.L_x_12830:
[----:B------:R-:W-:-:S13]  /*20ce0*/  ISETP.NE.AND P6, PT, R13, 0x1, PT ;  /* 0x000000010d00780c */ /* 0x000fda0003fc5270 */
[----:B------:R-:W-:-:S05]  /*20cf0*/  @P6 IMAD.HI.U32 R14, R8, R14, RZ ;  /* 0x0000000e080e6227 */ /* 0x000fca00078e00ff */
[----:B------:R-:W-:-:S07]  /*20d00*/  @P6 SHF.R.U32.HI R8, RZ, R15, R14 ;  /* 0x0000000fff086219 */ /* 0x000fce000001160e */
.L_x_12831:
[----:B------:R-:W-:Y:S05]  /*20d10*/  BSYNC B1 ;  /* 0x0000000000017941 */ /* 0x000fea0003800000 */
.L_x_12829:
[----:B------:R-:W-:-:S05]  /*20d20*/  IMAD R8, R8, R13, R86 ;  /* 0x0000000d08087224 */ /* 0x000fca00078e0256 */
[----:B------:R-:W-:Y:S02]  /*20d30*/  VIADDMNMX R10, R8, R13, R10, PT ;  /* 0x0000000d080a7246 */ /* 0x000fe4000380010a */
[----:B------:R-:W-:-:S07]  /*20d40*/  VIMNMX R7, R7, R8, !PT ;  /* 0x0000000807077248 */ /* 0x000fce0007fe0100 */
.L_x_12828:
[----:B------:R-:W-:Y:S05]  /*20d50*/  BSYNC B0 ;  /* 0x0000000000007941 */ /* 0x000fea0003800000 */
.L_x_12827:
        /* <DEDUP_REMOVED lines=77> */
[----:B------:R-:W-:Y:S02]  /*21230*/  FMNMX.FTZ R6, R26, R15, !PT ;  /* 0x0000000f1a067209 */ /* 0x000fe40007810000 */
[----:B------:R-:W-:Y:S02]  /*21240*/  FMNMX.FTZ R5, R168, R5, !PT ;  /* 0x00000005a8057209 */ /* 0x000fe40007810000 */
[----:B------:R-:W-:-:S02]  /*21250*/  ISETP.LT.OR P5, PT, R10, 0x49, P5 ;  /* 0x000000490a00780c */ /* 0x000fc40002fa1670 */
[----:B------:R-:W-:Y:S02]  /*21260*/  FMNMX.FTZ R5, R170, R5, !PT ;  /* 0x00000005aa057209 */ /* 0x000fe40007810000 */
[----:B------:R-:W-:Y:S02]  /*21270*/  FSEL R62, R62, -INF , !P5 ;  /* 0xff8000003e3e7808 */ /* 0x000fe40006800000 */
[----:B------:R-:W-:Y:S02]  /*21280*/  FMNMX.FTZ R5, R212, R5, !PT ;  /* 0x00000005d4057209 */ /* 0x000fe40007810000 */
[----:B------:R-:W-:Y:S02]  /*21290*/  ISETP.GT.AND P2, PT, R7, 0x50, !P2 ;  /* 0x000000500700780c */ /* 0x000fe40005744270 */
[----:B------:R-:W-:Y:S02]  /*212a0*/  FMNMX.FTZ R5, R84, R5, !PT ;  /* 0x0000000554057209 */ /* 0x000fe40007810000 */
[----:B------:R-:W-:-:S02]  /*212b0*/  ISETP.LT.OR P1, PT, R10, 0x4a, P1 ;  /* 0x0000004a0a00780c */ /* 0x000fc40000f21670 */
        /* <DEDUP_REMOVED lines=40> */
[----:B------:R-:W-:Y:S01]  /*21540*/  ISETP.LT.OR P2, PT, R10, 0x51, P2 ;  /* 0x000000510a00780c */ /* 0x000fe20001741670 */
[----:B------:R-:W1:Y:S01]  /*21550*/  SHFL.BFLY PT, R12, R11, 0x1, 0x1f ;  /* 0x0c201f000b0c7f89 */ /* 0x000e6200000e0000 */
        /* <DEDUP_REMOVED lines=17> */
[----:B------:R-:W2:Y:S04]  /*21670*/  LDL.64 R6, [R1+0x440] ;  /* 0x0004400001067983 */ /* 0x000ea80000100a00 */
[----:B------:R-:W-:Y:S04]  /*21680*/  STL.64 [R1+0x430], R8 ;  /* 0x0004300801007387 */ /* 0x000fe80000100a00 */
[----:B------:R-:W4:Y:S04]  /*21690*/  LDL R11, [R1+0x434] ;  /* 0x00043400010b7983 */ /* 0x000f280000100800 */
[----:B------:R-:W-:Y:S04]  /*216a0*/  STL [R1+0x430], R10 ;  /* 0x0004300a01007387 */ /* 0x000fe80000100800 */
[----:B------:R-:W3:Y:S04]  /*216b0*/  LDL R12, [R1+0x430] ;  /* 0x00043000010c7983 */ /* 0x000ee80000100800 */
[----:B----4-:R-:W1:Y:S02]  /*216c0*/  SHFL.BFLY PT, R8, R11, 0x2, 0x1f ;  /* 0x0c401f000b087f89 */ /* 0x010e6400000e0000 */
[----:B-1----:R-:W-:-:S05]  /*216d0*/  FMNMX.FTZ R8, R8, R11, !PT ;  /* 0x0000000b08087209 */ /* 0x002fca0007810000 */
[----:B------:R-:W1:Y:S01]  /*216e0*/  SHFL.BFLY PT, R9, R8, 0x1, 0x1f ;  /* 0x0c201f0008097f89 */ /* 0x000e6200000e0000 */
[----:B---3--:R-:W-:Y:S01]  /*216f0*/  FMUL.FTZ R5, R44, R12 ;  /* 0x0000000c2c057220 */ /* 0x008fe20000410000 */
[----:B------:R-:W-:-:S04]  /*21700*/  FSETP.NEU.FTZ.AND P1, PT, R12, -INF , PT ;  /* 0xff8000000c00780b */ /* 0x000fc80003f3d000 */
[----:B------:R-:W-:Y:S02]  /*21710*/  FSEL R5, R5, RZ, P1 ;  /* 0x000000ff05057208 */ /* 0x000fe40000800000 */
[----:B------:R-:W-:-:S03]  /*21720*/  FSEL R11, R12, RZ, P1 ;  /* 0x000000ff0c0b7208 */ /* 0x000fc60000800000 */
        /* <DEDUP_REMOVED lines=10> */
[----:B-1----:R-:W-:Y:S01]  /*217d0*/  FMNMX.FTZ R8, R8, R9, !PT ;  /* 0x0000000908087209 */ /* 0x002fe20007810000 */
        /* <DEDUP_REMOVED lines=14> */
[C---:B------:R-:W-:Y:S01]  /*218c0*/  FSETP.NEU.FTZ.AND P1, PT, R8.reuse, -INF , PT ;  /* 0xff8000000800780b */ /* 0x040fe20003f3d000 */
[----:B------:R-:W-:-:S03]  /*218d0*/  FMUL.FTZ R5, R8, R44 ;  /* 0x0000002c08057220 */ /* 0x000fc60000410000 */
[----:B------:R-:W-:Y:S02]  /*218e0*/  FSEL R10, R8, RZ, P1 ;  /* 0x000000ff080a7208 */ /* 0x000fe40000800000 */
[----:B------:R-:W-:Y:S01]  /*218f0*/  FSEL R9, R5, RZ, P1 ;  /* 0x000000ff05097208 */ /* 0x000fe20000800000 */
[----:B------:R-:W-:Y:S02]  /*21900*/  FADD.FTZ R11, R14, -R11 ;  /* 0x8000000b0e0b7221 */ /* 0x000fe40000010000 */
[----:B------:R-:W-:Y:S02]  /*21910*/  FADD.FTZ R15, R15, -R10 ;  /* 0x8000000a0f0f7221 */ /* 0x000fe40000010000 */
[-CC-:B------:R-:W-:Y:S01]  /*21920*/  FFMA.FTZ R169, R26, R44.reuse, -R9.reuse ;  /* 0x0000002c1aa97223 */ /* 0x180fe20000010809 */
[-C--:B------:R-:W-:Y:S01]  /*21930*/  FMUL.FTZ R11, R11, R44.reuse ;  /* 0x0000002c0b0b7220 */ /* 0x080fe20000410000 */
[----:B------:R-:W-:Y:S01]  /*21940*/  FMUL.FTZ R15, R44, R15 ;  /* 0x0000000f2c0f7220 */ /* 0x000fe20000410000 */
[-CC-:B------:R-:W-:Y:S01]  /*21950*/  FFMA.FTZ R13, R27, R44.reuse, -R9.reuse ;  /* 0x0000002c1b0d7223 */ /* 0x180fe20000010809 */
[----:B------:R-:W-:Y:S01]  /*21960*/  MUFU.EX2 R25, R25 ;  /* 0x0000001900197308 */ /* 0x000fe20000000800 */
[----:B------:R-:W-:-:S07]  /*21970*/  FFMA.FTZ R171, R30, R44, -R9 ;  /* 0x0000002c1eab7223 */ /* 0x000fce0000010809 */
[----:B------:R-:W2:Y:S01]  /*21980*/  MUFU.EX2 R28, R11 ;  /* 0x0000000b001c7308 */ /* 0x000ea20000000800 */
[----:B------:R-:W-:-:S07]  /*21990*/  FFMA.FTZ R12, R31, R44, -R9 ;  /* 0x0000002c1f0c7223 */ /* 0x000fce0000010809 */
[----:B------:R-:W-:Y:S08]  /*219a0*/  MUFU.EX2 R169, R169 ;  /* 0x000000a900a97308 */ /* 0x000ff00000000800 */
[----:B------:R-:W1:Y:S01]  /*219b0*/  MUFU.EX2 R26, R15 ;  /* 0x0000000f001a7308 */ /* 0x000e620000000800 */
[----:B------:R-:W-:-:S07]  /*219c0*/  FFMA.FTZ R206, R34, R44, -R9 ;  /* 0x0000002c22ce7223 */ /* 0x000fce0000010809 */
[----:B------:R-:W3:Y:S08]  /*219d0*/  MUFU.EX2 R168, R168 ;  /* 0x000000a800a87308 */ /* 0x000ef00000000800 */
[----:B------:R-:W4:Y:S01]  /*219e0*/  MUFU.EX2 R13, R13 ;  /* 0x0000000d000d7308 */ /* 0x000f220000000800 */
[----:B------:R-:W-:-:S07]  /*219f0*/  FFMA.FTZ R207, R35, R44, -R9 ;  /* 0x0000002c23cf7223 */ /* 0x000fce0000010809 */
[----:B------:R-:W5:Y:S08]  /*21a00*/  MUFU.EX2 R170, R170 ;  /* 0x000000aa00aa7308 */ /* 0x000f700000000800 */
[----:B------:R-:W0:Y:S01]  /*21a10*/  MUFU.EX2 R171, R171 ;  /* 0x000000ab00ab7308 */ /* 0x000e220000000800 */
[----:B--2---:R-:W-:Y:S01]  /*21a20*/  FFMA.FTZ R5, R28, R6, R25 ;  /* 0x000000061c057223 */ /* 0x004fe20000010019 */
[----:B-1----:R-:W-:-:S06]  /*21a30*/  FFMA.FTZ R6, R7, R26, R169 ;  /* 0x0000001a07067223 */ /* 0x002fcc00000100a9 */
        /* <DEDUP_REMOVED lines=8> */
[----:B-----5:R-:W-:Y:S01]  /*21ac0*/  FADD.FTZ R5, R170, R5 ;  /* 0x00000005aa057221 */ /* 0x020fe20000010000 */
        /* <DEDUP_REMOVED lines=81> */
[----:B------:R-:W1:Y:S08]  /*21fe0*/  MUFU.EX2 R177, R177 ;  /* 0x000000b100b17308 */ /* 0x000e700000000800 */
        /* <DEDUP_REMOVED lines=10> */
[----:B--2---:R-:W-:-:S03]  /*22090*/  FADD.FTZ R10, R16, R7 ;  /* 0x00000007100a7221 */ /* 0x004fc60000010000 */
[----:B---3--:R-:W-:Y:S01]  /*220a0*/  FADD.FTZ R7, R17, R6 ;  /* 0x0000000611077221 */ /* 0x008fe20000010000 */
[----:B----4-:R-:W-:-:S03]  /*220b0*/  FADD.FTZ R11, R5, R10 ;  /* 0x0000000a050b7221 */ /* 0x010fc60000010000 */
[----:B0-----:R-:W-:Y:S01]  /*220c0*/  FADD.FTZ R10, R20, R7 ;  /* 0x00000007140a7221 */ /* 0x001fe20000010000 */
[----:B------:R-:W-:Y:S01]  /*220d0*/  STL [R1+0x434], R8 ;  /* 0x0004340801007387 */ /* 0x000fe20000100800 */
[----:B-----5:R-:W-:-:S05]  /*220e0*/  FADD.FTZ R11, R14, R11 ;  /* 0x0000000b0e0b7221 */ /* 0x020fca0000010000 */
[----:B------:R-:W-:Y:S04]  /*220f0*/  STL.64 [R1+0x440], R10 ;  /* 0x0004400a01007387 */ /* 0x000fe80000100a00 */
        /* <DEDUP_REMOVED lines=11> */
[----:B0-----:R-:W2:Y:S04]  /*221b0*/  LD.E R9, desc[UR42][R18.64+0x260] ;  /* 0x0002602a12097980 */ /* 0x001ea8000c101900 */
        /* <DEDUP_REMOVED lines=61> */
[----:B------:R-:W-:-:S06]  /*22590*/  ULOP3.LUT UR5, UR4, 0x8, URZ, 0xfc, !UPT ;  /* 0x0000000804057892 */ /* 0x000fcc000f8efc3f */
[----:B------:R-:W-:Y:S02]  /*225a0*/  IMAD.U32 R8, RZ, RZ, UR5 ;  /* 0x00000005ff087e24 */ /* 0x000fe4000f8e00ff */
[C---:B--2---:R-:W-:Y:S01]  /*225b0*/  FMUL.FTZ R9, R28.reuse, R9 ;  /* 0x000000091c097220 */ /* 0x044fe20000410000 */
[----:B---3--:R-:W-:-:S04]  /*225c0*/  FMUL.FTZ R145, R28, R145 ;  /* 0x000000911c917220 */ /* 0x008fc80000410000 */
[----:B------:R0:W-:Y:S01]  /*225d0*/  ST.E desc[UR42][R18.64+0x260], R9 ;  /* 0x0002600912007985 */ /* 0x0001e2000c10192a */
[C---:B----4-:R-:W-:Y:S01]  /*225e0*/  FMUL.FTZ R11, R28.reuse, R11 ;  /* 0x0000000b1c0b7220 */ /* 0x050fe20000410000 */
[C---:B-----5:R-:W-:Y:S01]  /*225f0*/  FMUL.FTZ R29, R28.reuse, R29 ;  /* 0x0000001d1c1d7220 */ /* 0x060fe20000410000 */
[C---:B------:R-:W-:Y:S01]  /*22600*/  FMUL.FTZ R31, R28.reuse, R31 ;  /* 0x0000001f1c1f7220 */ /* 0x040fe20000410000 */
[----:B0-----:R-:W-:Y:S02]  /*22610*/  IMAD.U32 R9, RZ, RZ, UR7 ;  /* 0x00000007ff097e24 */ /* 0x001fe4000f8e00ff */
        /* <DEDUP_REMOVED lines=118> */
[----:B0-----:R-:W1:Y:S01]  /*22d80*/  LD.E R11, desc[UR42][R8.64] ;  /* 0x0000002a080b7980 */ /* 0x001e62000c101900 */
[----:B------:R-:W-:-:S06]  /*22d90*/  ULOP3.LUT UR6, UR4, 0xc, URZ, 0xfc, !UPT ;  /* 0x0000000c04067892 */ /* 0x000fcc000f8efc3f */
[----:B------:R-:W-:Y:S02]  /*22da0*/  IMAD.U32 R10, RZ, RZ, UR6 ;  /* 0x00000006ff0a7e24 */ /* 0x000fe4000f8e00ff */
[----:B-1----:R-:W-:Y:S01]  /*22db0*/  FMUL.FTZ R27, R26, R11 ;  /* 0x0000000b1a1b7220 */ /* 0x002fe20000410000 */
[----:B------:R-:W-:-:S04]  /*22dc0*/  IMAD.U32 R11, RZ, RZ, UR7 ;  /* 0x00000007ff0b7e24 */ /* 0x000fc8000f8e00ff */
[----:B------:R0:W-:Y:S04]  /*22dd0*/  ST.E desc[UR42][R8.64], R27 ;  /* 0x0000001b08007985 */ /* 0x0001e8000c10192a */
[----:B------:R-:W2:Y:S01]  /*22de0*/  LD.E R11, desc[UR42][R10.64] ;  /* 0x0000002a0a0b7980 */ /* 0x000ea2000c101900 */
[----:B------:R-:W-:Y:S02]  /*22df0*/  IMAD.U32 R28, RZ, RZ, UR6 ;  /* 0x00000006ff1c7e24 */ /* 0x000fe4000f8e00ff */
[----:B------:R-:W-:Y:S02]  /*22e00*/  IMAD.U32 R29, RZ, RZ, UR7 ;  /* 0x00000007ff1d7e24 */ /* 0x000fe4000f8e00ff */
        /* <DEDUP_REMOVED lines=8> */
[----:B0-----:R-:W5:Y:S04]  /*22e90*/  LD.E R27, desc[UR42][R18.64+0x25c] ;  /* 0x00025c2a121b7980 */ /* 0x001f68000c101900 */
        /* <DEDUP_REMOVED lines=180> */
[----:B0-----:R-:W5:Y:S04]  /*239e0*/  LD.E R33, desc[UR42][R18.64+0x220] ;  /* 0x0002202a12217980 */ /* 0x001f68000c101900 */
[----:B-1----:R-:W4:Y:S04]  /*239f0*/  LD.E R27, desc[UR42][R2.64] ;  /* 0x0000002a021b7980 */ /* 0x002f28000c101900 */
[----:B--2---:R-:W2:Y:S04]  /*23a00*/  LD.E.64 R10, desc[UR42][R18.64+0xa8] ;  /* 0x0000a82a120a7980 */ /* 0x004ea8000c101b00 */
[----:B-----5:R0:W-:Y:S04]  /*23a10*/  ST.E desc[UR42][R18.64+0x220], R33 ;  /* 0x0002202112007985 */ /* 0x0201e8000c10192a */
[----:B------:R-:W5:Y:S01]  /*23a20*/  LD.E R35, desc[UR42][R6.64] ;  /* 0x0000002a06237980 */ /* 0x000f62000c101900 */
[----:B---3--:R-:W-:-:S03]  /*23a30*/  IMAD.U32 R29, RZ, RZ, UR7 ;  /* 0x00000007ff1d7e24 */ /* 0x008fc6000f8e00ff */
[----:B-----5:R1:W-:Y:S04]  /*23a40*/  ST.E desc[UR42][R6.64], R35 ;  /* 0x0000002306007985 */ /* 0x0203e8000c10192a */
[----:B------:R-:W3:Y:S01]  /*23a50*/  LD.E R37, desc[UR42][R8.64] ;  /* 0x0000002a08257980 */ /* 0x000ee2000c101900 */
[----:B------:R-:W-:Y:S02]  /*23a60*/  IMAD.U32 R30, RZ, RZ, UR6 ;  /* 0x00000006ff1e7e24 */ /* 0x000fe4000f8e00ff */
[----:B----4-:R-:W-:Y:S01]  /*23a70*/  IMAD.U32 R31, RZ, RZ, UR7 ;  /* 0x00000007ff1f7e24 */ /* 0x010fe2000f8e00ff */
[----:B---3--:R3:W-:Y:S04]  /*23a80*/  ST.E desc[UR42][R8.64], R37 ;  /* 0x0000002508007985 */ /* 0x0087e8000c10192a */
[----:B------:R-:W4:Y:S04]  /*23a90*/  LD.E R29, desc[UR42][R28.64] ;  /* 0x0000002a1c1d7980 */ /* 0x000f28000c101900 */
[----:B----4-:R4:W-:Y:S04]  /*23aa0*/  ST.E desc[UR42][R30.64], R29 ;  /* 0x0000001d1e007985 */ /* 0x0109e8000c10192a */
[----:B------:R-:W5:Y:S04]  /*23ab0*/  LD.E R39, desc[UR42][R18.64+0x230] ;  /* 0x0002302a12277980 */ /* 0x000f68000c101900 */
[----:B0-----:R-:W2:Y:S04]  /*23ac0*/  LD.E R33, desc[UR42][R18.64+0x234] ;  /* 0x0002342a12217980 */ /* 0x001ea8000c101900 */
[----:B------:R-:W2:Y:S04]  /*23ad0*/  LD.E R41, desc[UR42][R18.64+0x238] ;  /* 0x0002382a12297980 */ /* 0x000ea8000c101900 */
[----:B------:R-:W2:Y:S04]  /*23ae0*/  LD.E R43, desc[UR42][R18.64+0x23c] ;  /* 0x00023c2a122b7980 */ /* 0x000ea8000c101900 */
[----:B-1----:R-:W2:Y:S04]  /*23af0*/  LD.E R35, desc[UR42][R18.64+0x240] ;  /* 0x0002402a12237980 */ /* 0x002ea8000c101900 */
[----:B------:R-:W2:Y:S04]  /*23b00*/  LD.E R45, desc[UR42][R18.64+0x244] ;  /* 0x0002442a122d7980 */ /* 0x000ea8000c101900 */
[----:B------:R-:W2:Y:S04]  /*23b10*/  LD.E R47, desc[UR42][R18.64+0x248] ;  /* 0x0002482a122f7980 */ /* 0x000ea8000c101900 */
[----:B---3--:R-:W3:Y:S04]  /*23b20*/  LD.E R37, desc[UR42][R18.64+0x24c] ;  /* 0x00024c2a12257980 */ /* 0x008ee8000c101900 */
[----:B------:R-:W3:Y:S04]  /*23b30*/  LD.E R49, desc[UR42][R18.64+0x250] ;  /* 0x0002502a12317980 */ /* 0x000ee8000c101900 */
[----:B------:R-:W3:Y:S04]  /*23b40*/  LD.E R51, desc[UR42][R18.64+0x254] ;  /* 0x0002542a12337980 */ /* 0x000ee8000c101900 */
        /* <DEDUP_REMOVED lines=114> */
[----:B-----5:R-:W-:Y:S04]  /*24270*/  ST.E desc[UR42][R18.64+0x230], R39 ;  /* 0x0002302712007985 */ /* 0x020fe8000c10192a */
[----:B--2---:R-:W-:Y:S04]  /*24280*/  ST.E desc[UR42][R18.64+0x234], R33 ;  /* 0x0002342112007985 */ /* 0x004fe8000c10192a */
[----:B------:R-:W-:Y:S04]  /*24290*/  ST.E desc[UR42][R18.64+0x238], R41 ;  /* 0x0002382912007985 */ /* 0x000fe8000c10192a */
[----:B------:R-:W-:Y:S04]  /*242a0*/  ST.E desc[UR42][R18.64+0x23c], R43 ;  /* 0x00023c2b12007985 */ /* 0x000fe8000c10192a */
[----:B------:R-:W-:Y:S04]  /*242b0*/  ST.E desc[UR42][R18.64+0x240], R35 ;  /* 0x0002402312007985 */ /* 0x000fe8000c10192a */
[----:B------:R-:W-:Y:S04]  /*242c0*/  ST.E desc[UR42][R18.64+0x244], R45 ;  /* 0x0002442d12007985 */ /* 0x000fe8000c10192a */
[----:B------:R-:W-:Y:S04]  /*242d0*/  ST.E desc[UR42][R18.64+0x248], R47 ;  /* 0x0002482f12007985 */ /* 0x000fe8000c10192a */
[----:B---3--:R-:W-:Y:S04]  /*242e0*/  ST.E desc[UR42][R18.64+0x24c], R37 ;  /* 0x00024c2512007985 */ /* 0x008fe8000c10192a */
        /* <DEDUP_REMOVED lines=117> */
[----:B------:R-:W-:-:S02]  /*24a40*/  IMAD R10, R27, 0xc00, R10 ;  /* 0x00000c001b0a7824 */ /* 0x000fc400078e020a */
[----:B------:R-:W-:Y:S01]  /*24a50*/  IMAD.U32 R27, RZ, RZ, UR7 ;  /* 0x00000007ff1b7e24 */ /* 0x000fe2000f8e00ff */
[----:B------:R-:W-:Y:S01]  /*24a60*/  F2FP.BF16.F32.PACK_AB R168, R168, R25 ;  /* 0x00000019a8a8723e */ /* 0x000fe200000010ff */
[----:B-1----:R-:W-:Y:S01]  /*24a70*/  IMAD.U32 R26, RZ, RZ, UR6 ;  /* 0x00000006ff1a7e24 */ /* 0x002fe2000f8e00ff */
[----:B--2---:R-:W2:Y:S04]  /*24a80*/  LD.E R28, desc[UR42][R18.64+0x230] ;  /* 0x0002302a121c7980 */ /* 0x004ea8000c101900 */
[----:B------:R-:W2:Y:S04]  /*24a90*/  LD.E R27, desc[UR42][R26.64] ;  /* 0x0000002a1a1b7980 */ /* 0x000ea8000c101900 */
        /* <DEDUP_REMOVED lines=130> */
[----:B------:R-:W-:Y:S02]  /*252c0*/  F2FP.BF16.F32.PACK_AB R169, R13, R169 ;  /* 0x000000a90da9723e */ /* 0x000fe400000010ff */
[----:B------:R-:W-:Y:S01]  /*252d0*/  F2FP.BF16.F32.PACK_AB R171, R12, R171 ;  /* 0x000000ab0cab723e */ /* 0x000fe200000010ff */
[----:B------:R-:W-:Y:S01]  /*252e0*/  VOTEU.ANY UP0, P1 ;  /* 0x00000000003f7886 */ /* 0x000fe20000800100 */
[----:B------:R-:W-:Y:S02]  /*252f0*/  VIADD R12, R10, 0x80 ;  /* 0x000000800a0c7836 */ /* 0x000fe40000000000 */
[----:B------:R-:W-:Y:S01]  /*25300*/  IMAD.MOV.U32 R13, RZ, RZ, R11 ;  /* 0x000000ffff0d7224 */ /* 0x000fe200078e000b */
[----:B--2---:R-:W-:-:S06]  /*25310*/  WARPGROUP.ARRIVE ;  /* 0x00000000000079c5 */ /* 0x004fcc0000000000 */
[----:B------:R-:W-:Y:S01]  /*25320*/  HGMMA.64x256x16.F32.BF16 R24, R168, gdesc[UR8].tnspB, R24, UP0, gsb0 ;  /* 0x43e00008a8187df0 */ /* 0x000fe2000b801818 */
[----:B------:R-:W-:Y:S01]  /*25330*/  R2UR UR10, R12 ;  /* 0x000000000c0a72ca */ /* 0x000fe200000e0000 */
[----:B------:R-:W-:Y:S01]  /*25340*/  IMAD.U32 R12, RZ, RZ, UR6 ;  /* 0x00000006ff0c7e24 */ /* 0x000fe2000f8e00ff */
[----:B------:R-:W-:Y:S01]  /*25350*/  R2UR UR11, R13 ;  /* 0x000000000d0b72ca */ /* 0x000fe200000e0000 */
[----:B------:R-:W-:Y:S01]  /*25360*/  IMAD.U32 R13, RZ, RZ, UR7 ;  /* 0x00000007ff0d7e24 */ /* 0x000fe2000f8e00ff */
        /* <DEDUP_REMOVED lines=138> */
[----:B------:R-:W-:Y:S01]  /*25c10*/  R2UR UR10, R12 ;  /* 0x000000000c0a72ca */ /* 0x000fe200000e0000 */
[----:B------:R-:W-:Y:S01]  /*25c20*/  IMAD.U32 R12, RZ, RZ, UR6 ;  /* 0x00000006ff0c7e24 */ /* 0x000fe2000f8e00ff */
[----:B------:R-:W-:Y:S01]  /*25c30*/  R2UR UR11, R13 ;  /* 0x000000000d0b72ca */ /* 0x000fe200000e0000 */
[----:B------:R-:W-:Y:S01]  /*25c40*/  IMAD.U32 R13, RZ, RZ, UR7 ;  /* 0x00000007ff0d7e24 */ /* 0x000fe2000f8e00ff */
        /* <DEDUP_REMOVED lines=283> */
[----:B------:R-:W-:Y:S02]  /*26e00*/  IMAD.U32 R13, RZ, RZ, UR7 ;  /* 0x00000007ff0d7e24 */ /* 0x000fe4000f8e00ff */
        /* <DEDUP_REMOVED lines=137> */
[----:B------:R-:W-:Y:S01]  /*276a0*/  IMAD.U32 R10, RZ, RZ, UR6 ;  /* 0x00000006ff0a7e24 */ /* 0x000fe2000f8e00ff */
[----:B------:R-:W-:Y:S01]  /*276b0*/  R2UR UR11, R11 ;  /* 0x000000000b0b72ca */ /* 0x000fe200000e0000 */
[----:B------:R-:W-:Y:S01]  /*276c0*/  IMAD.U32 R11, RZ, RZ, UR7 ;  /* 0x00000007ff0b7e24 */ /* 0x000fe2000f8e00ff */
[----:B------:R-:W-:Y:S01]  /*276d0*/  STL [R1+0x88], R4 ;  /* 0x0000880401007387 */ /* 0x000fe20000100800 */
[----:B------:R-:W-:-:S03]  /*276e0*/  WARPGROUP.DEPBAR.LE gsb0, 0x0 ;  /* 0x00008000000079c5 */ /* 0x000fc60000010000 */
        /* <DEDUP_REMOVED lines=134> */
[----:B------:R-:W-:Y:S01]  /*27f50*/  IMAD.U32 R10, RZ, RZ, UR6 ;  /* 0x00000006ff0a7e24 */ /* 0x000fe2000f8e00ff */
[----:B------:R-:W-:Y:S01]  /*27f60*/  STL [R1+0x88], R4 ;  /* 0x0000880401007387 */ /* 0x000fe20000100800 */
[----:B------:R-:W-:Y:S01]  /*27f70*/  IMAD.U32 R11, RZ, RZ, UR7 ;  /* 0x00000007ff0b7e24 */ /* 0x000fe2000f8e00ff */
[----:B------:R-:W-:Y:S02]  /*27f80*/  WARPGROUP.DEPBAR.LE gsb0, 0x0 ;  /* 0x00008000000079c5 */ /* 0x000fe40000010000 */
        /* <DEDUP_REMOVED lines=131> */
[----:B0-----:R-:W2:Y:S01]  /*287c0*/  LD.E R11, desc[UR42][R6.64] ;  /* 0x0000002a060b7980 */ /* 0x001ea2000c101900 */
[----:B------:R-:W-:-:S02]  /*287d0*/  IMAD.U32 R14, RZ, RZ, UR6 ;  /* 0x00000006ff0e7e24 */ /* 0x000fc4000f8e00ff */
[----:B------:R-:W-:Y:S01]  /*287e0*/  IMAD.U32 R15, RZ, RZ, UR7 ;  /* 0x00000007ff0f7e24 */ /* 0x000fe2000f8e00ff */
[----:B--2---:R0:W-:Y:S04]  /*287f0*/  ST.E desc[UR42][R6.64], R11 ;  /* 0x0000000b06007985 */ /* 0x0041e8000c10192a */
[----:B------:R-:W2:Y:S01]  /*28800*/  LD.E R13, desc[UR42][R8.64] ;  /* 0x0000002a080d7980 */ /* 0x000ea2000c101900 */
[----:B------:R-:W-:Y:S02]  /*28810*/  IMAD.U32 R16, RZ, RZ, UR6 ;  /* 0x00000006ff107e24 */ /* 0x000fe4000f8e00ff */
[----:B------:R-:W-:Y:S01]  /*28820*/  IMAD.U32 R17, RZ, RZ, UR7 ;  /* 0x00000007ff117e24 */ /* 0x000fe2000f8e00ff */
[----:B--2---:R2:W-:Y:S04]  /*28830*/  ST.E desc[UR42][R8.64], R13 ;  /* 0x0000000d08007985 */ /* 0x0045e8000c10192a */
[----:B------:R-:W3:Y:S04]  /*28840*/  LD.E R10, desc[UR42][R14.64] ;  /* 0x0000002a0e0a7980 */ /* 0x000ee8000c101900 */
[----:B---3--:R3:W-:Y:S04]  /*28850*/  ST.E desc[UR42][R16.64], R10 ;  /* 0x0000000a10007985 */ /* 0x0087e8000c10192a */
[----:B------:R-:W4:Y:S04]  /*28860*/  LD.E R21, desc[UR42][R18.64+0x230] ;  /* 0x0002302a12157980 */ /* 0x000f28000c101900 */
[----:B------:R-:W5:Y:S04]  /*28870*/  LD.E R25, desc[UR42][R18.64+0x234] ;  /* 0x0002342a12197980 */ /* 0x000f68000c101900 */
[----:B-1----:R-:W5:Y:S04]  /*28880*/  LD.E R5, desc[UR42][R18.64+0x238] ;  /* 0x0002382a12057980 */ /* 0x002f68000c101900 */
[----:B------:R-:W5:Y:S04]  /*28890*/  LD.E R27, desc[UR42][R18.64+0x23c] ;  /* 0x00023c2a121b7980 */ /* 0x000f68000c101900 */
[----:B0-----:R-:W5:Y:S04]  /*288a0*/  LD.E R7, desc[UR42][R18.64+0x240] ;  /* 0x0002402a12077980 */ /* 0x001f68000c101900 */
[----:B------:R-:W5:Y:S04]  /*288b0*/  LD.E R11, desc[UR42][R18.64+0x244] ;  /* 0x0002442a120b7980 */ /* 0x000f68000c101900 */
[----:B------:R-:W5:Y:S04]  /*288c0*/  LD.E R29, desc[UR42][R18.64+0x248] ;  /* 0x0002482a121d7980 */ /* 0x000f68000c101900 */
[----:B--2---:R-:W2:Y:S04]  /*288d0*/  LD.E R9, desc[UR42][R18.64+0x24c] ;  /* 0x00024c2a12097980 */ /* 0x004ea8000c101900 */
[----:B------:R-:W2:Y:S04]  /*288e0*/  LD.E R13, desc[UR42][R18.64+0x250] ;  /* 0x0002502a120d7980 */ /* 0x000ea8000c101900 */
[----:B------:R-:W2:Y:S04]  /*288f0*/  LD.E R15, desc[UR42][R18.64+0x254] ;  /* 0x0002542a120f7980 */ /* 0x000ea8000c101900 */
[----:B---3--:R-:W3:Y:S04]  /*28900*/  LD.E R17, desc[UR42][R18.64+0x258] ;  /* 0x0002582a12117980 */ /* 0x008ee8000c101900 */
[----:B------:R-:W3:Y:S04]  /*28910*/  LD.E R31, desc[UR42][R18.64+0x25c] ;  /* 0x00025c2a121f7980 */ /* 0x000ee8000c101900 */
        /* <DEDUP_REMOVED lines=112> */
[----:B----4-:R0:W-:Y:S04]  /*29020*/  ST.E desc[UR42][R18.64+0x230], R21 ;  /* 0x0002301512007985 */ /* 0x0101e8000c10192a */
[----:B-----5:R0:W-:Y:S04]  /*29030*/  ST.E desc[UR42][R18.64+0x234], R25 ;  /* 0x0002341912007985 */ /* 0x0201e8000c10192a */
[----:B------:R0:W-:Y:S04]  /*29040*/  ST.E desc[UR42][R18.64+0x238], R5 ;  /* 0x0002380512007985 */ /* 0x0001e8000c10192a */
[----:B------:R0:W-:Y:S04]  /*29050*/  ST.E desc[UR42][R18.64+0x23c], R27 ;  /* 0x00023c1b12007985 */ /* 0x0001e8000c10192a */
[----:B------:R0:W-:Y:S04]  /*29060*/  ST.E desc[UR42][R18.64+0x240], R7 ;  /* 0x0002400712007985 */ /* 0x0001e8000c10192a */
[----:B------:R0:W-:Y:S04]  /*29070*/  ST.E desc[UR42][R18.64+0x244], R11 ;  /* 0x0002440b12007985 */ /* 0x0001e8000c10192a */
[----:B------:R0:W-:Y:S04]  /*29080*/  ST.E desc[UR42][R18.64+0x248], R29 ;  /* 0x0002481d12007985 */ /* 0x0001e8000c10192a */
[----:B--2---:R0:W-:Y:S04]  /*29090*/  ST.E desc[UR42][R18.64+0x24c], R9 ;  /* 0x00024c0912007985 */ /* 0x0041e8000c10192a */
[----:B------:R0:W-:Y:S04]  /*290a0*/  ST.E desc[UR42][R18.64+0x250], R13 ;  /* 0x0002500d12007985 */ /* 0x0001e8000c10192a */
[----:B------:R0:W-:Y:S04]  /*290b0*/  ST.E desc[UR42][R18.64+0x254], R15 ;  /* 0x0002540f12007985 */ /* 0x0001e8000c10192a */
[----:B---3--:R0:W-:Y:S04]  /*290c0*/  ST.E desc[UR42][R18.64+0x258], R17 ;  /* 0x0002581112007985 */ /* 0x0081e8000c10192a */
        /* <DEDUP_REMOVED lines=121> */
.L_x_12833:
[----:B------:R-:W-:Y:S05]  /*29860*/  BSYNC B0 ;  /* 0x0000000000007941 */ /* 0x000fea0003800000 */
.L_x_12832:
[C---:B------:R-:W-:Y:S01]  /*29870*/  ISETP.GT.AND P0, PT, R0.reuse, R165, PT ;  /* 0x000000a50000720c */ /* 0x040fe20003f04270 */
[----:B------:R-:W-:-:S12]  /*29880*/  VIADD R0, R0, 0xffffffff ;  /* 0xffffffff00007836 */ /* 0x000fd80000000000 */
[----:B------:R-:W-:Y:S05]  /*29890*/  @P0 BRA `(.L_x_12834) ;  /* 0xffffff5000c80947 */ /* 0x000fea000383ffff */
.L_x_12807:
[----:B0-----:R-:W2:Y:S01]  /*298a0*/  LDL R5, [R1+0x440] ;  /* 0x0004400001057983 */ /* 0x001ea20000100800 */
[----:B------:R-:W-:Y:S05]  /*298b0*/  WARPSYNC.ALL ;  /* 0x0000000000007948 */ /* 0x000fea0003800000 */
[----:B------:R-:W3:Y:S04]  /*298c0*/  LDL R6, [R1+0x444] ;  /* 0x0004440001067983 */ /* 0x000ee80000100800 */
[----:B------:R-:W4:Y:S04]  /*298d0*/  LDL R136, [R1+0x210] ;  /* 0x0002100001887983 */ /* 0x000f280000100800 */
        /* <DEDUP_REMOVED lines=62> */
[----:B--2---:R-:W0:Y:S02]  /*29cc0*/  SHFL.BFLY PT, R0, R5, 0x2, 0x1f ;  /* 0x0c401f0005007f89 */ /* 0x004e2400000e0000 */
[----:B0-----:R-:W-:-:S05]  /*29cd0*/  FADD.FTZ R0, R5, R0 ;  /* 0x0000000005007221 */ /* 0x001fca0000010000 */
[----:B------:R-:W0:Y:S02]  /*29ce0*/  SHFL.BFLY PT, R3, R0, 0x1, 0x1f ;  /* 0x0c201f0000037f89 */ /* 0x000e2400000e0000 */
[----:B0-----:R-:W-:Y:S01]  /*29cf0*/  FADD.FTZ R2, R0, R3 ;  /* 0x0000000300027221 */ /* 0x001fe20000010000 */
[----:B----4-:R-:W-:Y:S01]  /*29d00*/  VIADD R136, R136, 0x1 ;  /* 0x0000000188887836 */ /* 0x010fe20000000000 */
[----:B------:R-:W2:Y:S04]  /*29d10*/  LDL R0, [R1+0x21c] ;  /* 0x00021c0001007983 */ /* 0x000ea80000100800 */
[----:B------:R-:W-:Y:S04]  /*29d20*/  STL [R1+0x440], R2 ;  /* 0x0004400201007387 */ /* 0x000fe80000100800 */
[----:B------:R-:W4:Y:S04]  /*29d30*/  LDL R147, [R1+0x440] ;  /* 0x0004400001937983 */ /* 0x000f280000100800 */
[----:B---3--:R-:W0:Y:S02]  /*29d40*/  SHFL.BFLY PT, R3, R6, 0x2, 0x1f ;  /* 0x0c401f0006037f89 */ /* 0x008e2400000e0000 */
[----:B0-----:R-:W-:Y:S01]  /*29d50*/  FADD.FTZ R3, R3, R6 ;  /* 0x0000000603037221 */ /* 0x001fe20000010000 */
[----:B------:R-:W-:Y:S01]  /*29d60*/  ISETP.NE.AND P2, PT, R136, 0x2, PT ;  /* 0x000000028800780c */ /* 0x000fe20003f45270 */
[----:B------:R-:W3:Y:S04]  /*29d70*/  LDL.64 R6, [R1+0x408] ;  /* 0x0004080001067983 */ /* 0x000ee80000100a00 */
[----:B-1----:R-:W0:Y:S08]  /*29d80*/  SHFL.BFLY PT, R4, R3, 0x1, 0x1f ;  /* 0x0c201f0003047f89 */ /* 0x002e3000000e0000 */
[----:B------:R-:W5:Y:S01]  /*29d90*/  @!P2 LDL R134, [R1+0x214] ;  /* 0x000214000186a983 */ /* 0x000f620000100800 */
[----:B0-----:R-:W-:-:S03]  /*29da0*/  FADD.FTZ R140, R3, R4 ;  /* 0x00000004038c7221 */ /* 0x001fc60000010000 */
[----:B------:R-:W3:Y:S02]  /*29db0*/  LDL.64 R4, [R1+0x3f8] ;  /* 0x0003f80001047983 */ /* 0x000ee40000100a00 */
[----:B------:R-:W-:Y:S02]  /*29dc0*/  FSETP.NE.FTZ.AND P1, PT, R140, RZ, PT ;  /* 0x000000ff8c00720b */ /* 0x000fe40003f35000 */
[----:B------:R-:W3:Y:S11]  /*29dd0*/  LDL.64 R2, [R1+0x418] ;  /* 0x0004180001027983 */ /* 0x000ef60000100a00 */
[----:B------:R-:W3:Y:S04]  /*29de0*/  @P1 LDL R143, [R1+0x450] ;  /* 0x00045000018f1983 */ /* 0x000ee80000100800 */
[----:B------:R-:W3:Y:S01]  /*29df0*/  @P1 LDL R145, [R1+0x434] ;  /* 0x0004340001911983 */ /* 0x000ee20000100800 */
[----:B------:R-:W-:-:S02]  /*29e00*/  IMAD.MOV.U32 R142, RZ, RZ, -0x800000 ;  /* 0xff800000ff8e7424 */ /* 0x000fc400078e00ff */
[----:B------:R-:W-:Y:S02]  /*29e10*/  IMAD.MOV.U32 R137, RZ, RZ, RZ ;  /* 0x000000ffff897224 */ /* 0x000fe400078e00ff */
[----:B------:R-:W-:Y:S01]  /*29e20*/  IMAD.MOV.U32 R144, RZ, RZ, -0x800000 ;  /* 0xff800000ff907424 */ /* 0x000fe200078e00ff */
[----:B------:R0:W-:Y:S08]  /*29e30*/  BAR.ARV R219, 0x100 ;  /* 0x000400db0000751d */ /* 0x0001f00000002000 */
[----:B------:R-:W-:Y:S06]  /*29e40*/  BAR.ARV 0x8, 0x180 ;  /* 0x0206000000007b1d */ /* 0x000fec0000002000 */
[----:B----4-:R-:W-:-:S13]  /*29e50*/  FSETP.NE.FTZ.AND P0, PT, R147, RZ, PT ;  /* 0x000000ff9300720b */ /* 0x010fda0003f15000 */
[----:B------:R-:W4:Y:S04]  /*29e60*/  @P0 LDL R138, [R1+0x450] ;  /* 0x00045000018a0983 */ /* 0x000f280000100800 */
[----:B------:R-:W3:Y:S01]  /*29e70*/  @P0 LDL R139, [R1+0x430] ;  /* 0x00043000018b0983 */ /* 0x000ee20000100800 */
[----:B------:R-:W1:Y:S02]  /*29e80*/  @P0 MUFU.LG2 R141, R147 ;  /* 0x00000093008d0308 */ /* 0x000e640000000c00 */
[----:B-1----:R-:W-:-:S06]  /*29e90*/  @P0 FMUL.FTZ R141, R141, 0.69314718246459960938 ;  /* 0x3f3172188d8d0820 */ /* 0x002fcc0000410000 */
[----:B------:R-:W-:Y:S08]  /*29ea0*/  @P1 MUFU.LG2 R146, R140 ;  /* 0x0000008c00921308 */ /* 0x000ff00000000c00 */
[----:B------:R-:W1:Y:S01]  /*29eb0*/  @P0 MUFU.RCP R137, R147 ;  /* 0x0000009300890308 */ /* 0x000e620000001000 */
[----:B-----5:R-:W-:Y:S01]  /*29ec0*/  @!P2 LOP3.LUT R134, R134, 0x1, RZ, 0x3c, !PT ;  /* 0x000000018686a812 */ /* 0x020fe200078e3cff */
[----:B--2---:R-:W-:Y:S01]  /*29ed0*/  VIADD R0, R0, 0x1 ;  /* 0x0000000100007836 */ /* 0x004fe20000000000 */
[----:B------:R-:W-:Y:S04]  /*29ee0*/  STL [R1+0x444], R140 ;  /* 0x0004448c01007387 */ /* 0x000fe80000100800 */
[----:B------:R-:W-:Y:S04]  /*29ef0*/  STL [R1+0x210], R136 ;  /* 0x0002108801007387 */ /* 0x000fe80000100800 */
[----:B------:R-:W-:Y:S01]  /*29f00*/  @!P2 STL [R1+0x214], R134 ;  /* 0x000214860100a387 */ /* 0x000fe20000100800 */
        /* <DEDUP_REMOVED lines=99> */
[----:B---3--:R-:W-:Y:S01]  /*2a540*/  @P0 FFMA.FTZ R142, R138, R139, R141 ;  /* 0x0000008b8a8e0223 */ /* 0x008fe2000001008d */
[----:B------:R-:W-:-:S06]  /*2a550*/  IMAD.MOV.U32 R138, RZ, RZ, RZ ;  /* 0x000000ffff8a7224 */ /* 0x000fcc00078e00ff */
[----:B------:R-:W1:Y:S01]  /*2a560*/  @P1 MUFU.RCP R138, R140 ;  /* 0x0000008c008a1308 */ /* 0x000e620000001000 */
[----:B------:R-:W-:Y:S01]  /*2a570*/  @P1 FMUL.FTZ R139, R146, 0.69314718246459960938 ;  /* 0x3f317218928b1820 */ /* 0x000fe20000410000 */
[----:B------:R-:W-:-:S04]  /*2a580*/  @P1 FMUL.FTZ R146, R143, 0.69314718246459960938 ;  /* 0x3f3172188f921820 */ /* 0x000fc80000410000 */
[----:B------:R-:W-:Y:S01]  /*2a590*/  @P1 FFMA.FTZ R144, R146, R145, R139 ;  /* 0x0000009192901223 */ /* 0x000fe2000001008b */
[-C--:B-1----:R-:W-:Y:S01]  /*2a5a0*/  FMUL.FTZ R13, R13, R138.reuse ;  /* 0x0000008a0d0d7220 */ /* 0x082fe20000410000 */
        /* <DEDUP_REMOVED lines=98> */
[----:B------:R0:W-:Y:S01]  /*2abd0*/  STL [R1+0x218], R12 ;  /* 0x0002180c01007387 */ /* 0x0001e20000100800 */
[----:B------:R-:W-:-:S13]  /*2abe0*/  PLOP3.LUT P0, PT, PT, PT, PT, 0x8, 0x0 ;  /* 0x000000000000781c */ /* 0x000fda0003f0e170 */
.L_x_12717:
[----:B------:R-:W-:Y:S05]  /*2abf0*/  WARPSYNC.ALL ;  /* 0x0000000000007948 */ /* 0x000fea0003800000 */
[----:B------:R-:W1:Y:S08]  /*2ac00*/  S2UR UR5, SR_CgaCtaId ;  /* 0x00000000000579c3 */ /* 0x000e700000008800 */
[----:B------:R-:W-:Y:S06]  /*2ac10*/  BAR.SYNC.DEFER_BLOCKING 0x5, 0x180 ;  /* 0x0146000000007b1d */ /* 0x000fec0000010000 */
[----:B------:R-:W-:Y:S01]  /*2ac20*/  UMOV UR4, 0x400 ;  /* 0x0000040000047882 */ /* 0x000fe20000000000 */
[----:B------:R-:W-:Y:S01]  /*2ac30*/  BSSY B0, `(.L_x_12835) ;  /* 0x00002e3000007945 */ /* 0x000fe20003800000 */
[----:B-1----:R-:W-:-:S06]  /*2ac40*/  ULEA UR4, UR5, UR4, 0x18 ;  /* 0x0000000405047291 */ /* 0x002fcc000f8ec03f */
[----:B0-----:R-:W-:-:S05]  /*2ac50*/  IMAD.U32 R144, RZ, RZ, UR4 ;  /* 0x00000004ff907e24 */ /* 0x001fca000f8e00ff */
[----:B------:R0:W1:Y:S01]  /*2ac60*/  LDS.128 R120, [R144+0x324d0] ;  /* 0x0324d00090787984 */ /* 0x0000620000000c00 */
[----:B------:R-:W-:Y:S06]  /*2ac70*/  BAR.ARV 0x4, 0x180 ;  /* 0x0106000000007b1d */ /* 0x000fec0000002000 */
[----:B------:R-:W-:Y:S05]  /*2ac80*/  @P0 BRA `(.L_x_12836) ;  /* 0x0000002000280947 */ /* 0x000fea0003800000 */
        /* <DEDUP_REMOVED lines=32> */
[----:B------:R-:W0:Y:S01]  /*2ae90*/  S2R R17, SR_SWINHI ;  /* 0x0000000000117919 */ /* 0x000e220000002f00 */
[----:B------:R-:W-:Y:S05]  /*2aea0*/  WARPSYNC.ALL ;  /* 0x0000000000007948 */ /* 0x000fea0003800000 */
[----:B------:R-:W-:Y:S01]  /*2aeb0*/  ULDC.64 UR4, c[0x0][0xd00] ;  /* 0x0003400000047ab9 */ /* 0x000fe20000000a00 */
[----:B-----5:R-:W-:-:S02]  /*2aec0*/  MOV R2, R144 ;  /* 0x0000009000027202 */ /* 0x020fc40000000f00 */
[----:B0-----:R-:W-:-:S03]  /*2aed0*/  MOV R3, R17 ;  /* 0x0000001100037202 */ /* 0x001fc60000000f00 */
[----:B------:R-:W-:-:S03]  /*2aee0*/  IMAD.WIDE R16, R234, 0x2, R2 ;  /* 0x00000002ea107825 */ /* 0x000fc600078e0202 */
[C---:B------:R-:W-:Y:S02]  /*2aef0*/  IADD3 R0, P1, R16.reuse, 0x20, RZ ;  /* 0x0000002010007810 */ /* 0x040fe40007f3e0ff */
[----:B------:R-:W-:Y:S02]  /*2af00*/  IADD3 R148, P2, R16, 0x40, RZ ;  /* 0x0000004010947810 */ /* 0x000fe40007f5e0ff */
[----:B------:R-:W-:Y:S02]  /*2af10*/  LOP3.LUT R201, R0, 0x380, RZ, 0xc0, !PT ;  /* 0x0000038000c97812 */ /* 0x000fe400078ec0ff */
[C---:B------:R-:W-:Y:S01]  /*2af20*/  IADD3 R146, P3, R16.reuse, 0x60, RZ ;  /* 0x0000006010927810 */ /* 0x040fe20007f7e0ff */
[----:B------:R-:W-:Y:S01]  /*2af30*/  IMAD.X R197, RZ, RZ, R17, P1 ;  /* 0x000000ffffc57224 */ /* 0x000fe200008e0611 */
[----:B------:R-:W-:Y:S02]  /*2af40*/  SHF.R.U64 R201, R201, 0x3, RZ ;  /* 0x00000003c9c97819 */ /* 0x000fe400000012ff */
[----:B------:R-:W-:-:S02]  /*2af50*/  IADD3 R145, P0, R16, 0x4040, RZ ;  /* 0x0000404010917810 */ /* 0x000fc40007f1e0ff */
[----:B------:R-:W-:Y:S02]  /*2af60*/  IADD3 R170, P1, R16, 0x4060, RZ ;  /* 0x0000406010aa7810 */ /* 0x000fe40007f3e0ff */
[----:B------:R-:W-:Y:S02]  /*2af70*/  LOP3.LUT R178, R148, 0x380, RZ, 0xc0, !PT ;  /* 0x0000038094b27812 */ /* 0x000fe400078ec0ff */
[----:B------:R-:W-:Y:S02]  /*2af80*/  LOP3.LUT R180, R146, 0x380, RZ, 0xc0, !PT ;  /* 0x0000038092b47812 */ /* 0x000fe400078ec0ff */
[----:B------:R-:W-:Y:S02]  /*2af90*/  LOP3.LUT R196, R201, R0, RZ, 0x3c, !PT ;  /* 0x00000000c9c47212 */ /* 0x000fe400078e3cff */
[----:B------:R-:W-:Y:S01]  /*2afa0*/  LOP3.LUT R0, R145, 0x380, RZ, 0xc0, !PT ;  /* 0x0000038091007812 */ /* 0x000fe200078ec0ff */
[----:B------:R-:W-:Y:S01]  /*2afb0*/  IMAD.X R181, RZ, RZ, R17, P1 ;  /* 0x000000ffffb57224 */ /* 0x000fe200008e0611 */
[----:B------:R-:W-:-:S02]  /*2afc0*/  IADD3 R20, P4, R16, 0x4000, RZ ;  /* 0x0000400010147810 */ /* 0x000fc40007f9e0ff */
[----:B------:R-:W-:Y:S02]  /*2afd0*/  SHF.R.U64 R203, R178, 0x3, RZ ;  /* 0x00000003b2cb7819 */ /* 0x000fe400000012ff */
[----:B-1----:R-:W-:Y:S02]  /*2afe0*/  IADD3 R120, P5, R16, 0x4020, RZ ;  /* 0x0000402010787810 */ /* 0x002fe40007fbe0ff */
[----:B------:R-:W-:Y:S01]  /*2aff0*/  SHF.R.U64 R205, R180, 0x3, RZ ;  /* 0x00000003b4cd7819 */ /* 0x000fe200000012ff */
[--C-:B------:R-:W-:Y:S01]  /*2b000*/  IMAD.X R195, RZ, RZ, R17.reuse, P2 ;  /* 0x000000ffffc37224 */ /* 0x100fe200010e0611 */
[----:B------:R-:W-:Y:S01]  /*2b010*/  IADD3 R190, P1, R16, 0xc020, RZ ;  /* 0x0000c02010be7810 */ /* 0x000fe20007f3e0ff */
[----:B------:R-:W-:Y:S01]  /*2b020*/  IMAD.X R189, RZ, RZ, R17, P3 ;  /* 0x000000ffffbd7224 */ /* 0x000fe200018e0611 */
[----:B------:R-:W-:Y:S02]  /*2b030*/  SHF.R.U64 R0, R0, 0x3, RZ ;  /* 0x0000000300007819 */ /* 0x000fe400000012ff */
[----:B------:R-:W-:-:S02]  /*2b040*/  LOP3.LUT R21, R16, 0x380, RZ, 0xc0, !PT ;  /* 0x0000038010157812 */ /* 0x000fc400078ec0ff */
[----:B------:R-:W-:Y:S02]  /*2b050*/  IADD3 R150, P2, R16, 0x8000, RZ ;  /* 0x0000800010967810 */ /* 0x000fe40007f5e0ff */
[----:B------:R-:W-:Y:S02]  /*2b060*/  LOP3.LUT R194, R203, R148, RZ, 0x3c, !PT ;  /* 0x00000094cbc27212 */ /* 0x000fe400078e3cff */
[----:B------:R-:W-:Y:S02]  /*2b070*/  LOP3.LUT R201, R20, 0x380, RZ, 0xc0, !PT ;  /* 0x0000038014c97812 */ /* 0x000fe400078ec0ff */
[----:B------:R-:W-:Y:S02]  /*2b080*/  IADD3 R168, P3, R16, 0x8020, RZ ;  /* 0x0000802010a87810 */ /* 0x000fe40007f7e0ff */
[----:B------:R-:W-:Y:S02]  /*2b090*/  LOP3.LUT R188, R205, R146, RZ, 0x3c, !PT ;  /* 0x00000092cdbc7212 */ /* 0x000fe400078e3cff */
[----:B------:R-:W-:Y:S01]  /*2b0a0*/  LOP3.LUT R203, R120, 0x380, RZ, 0xc0, !PT ;  /* 0x0000038078cb7812 */ /* 0x000fe200078ec0ff */
[--C-:B------:R-:W-:Y:S01]  /*2b0b0*/  IMAD.X R147, RZ, RZ, R17.reuse, P1 ;  /* 0x000000ffff937224 */ /* 0x100fe200008e0611 */
[----:B------:R-:W-:Y:S01]  /*2b0c0*/  LOP3.LUT R205, R170, 0x380, RZ, 0xc0, !PT ;  /* 0x00000380aacd7812 */ /* 0x000fe200078ec0ff */
[--C-:B------:R-:W-:Y:S01]  /*2b0d0*/  IMAD.X R183, RZ, RZ, R17.reuse, P0 ;  /* 0x000000ffffb77224 */ /* 0x100fe200000e0611 */
[----:B------:R-:W-:Y:S01]  /*2b0e0*/  LOP3.LUT R182, R0, R145, RZ, 0x3c, !PT ;  /* 0x0000009100b67212 */ /* 0x000fe200078e3cff */
[----:B------:R-:W-:Y:S01]  /*2b0f0*/  IMAD.X R187, RZ, RZ, R17, P4 ;  /* 0x000000ffffbb7224 */ /* 0x000fe200020e0611 */
[----:B------:R-:W-:-:S02]  /*2b100*/  SHF.R.U64 R199, R21, 0x3, RZ ;  /* 0x0000000315c77819 */ /* 0x000fc400000012ff */
[----:B------:R-:W-:Y:S02]  /*2b110*/  SHF.R.U64 R201, R201, 0x3, RZ ;  /* 0x00000003c9c97819 */ /* 0x000fe400000012ff */
[----:B------:R-:W-:Y:S02]  /*2b120*/  LOP3.LUT R145, R150, 0x380, RZ, 0xc0, !PT ;  /* 0x0000038096917812 */ /* 0x000fe400078ec0ff */
[----:B------:R-:W-:Y:S01]  /*2b130*/  ISETP.NE.U32.AND P1, PT, RZ, UR4, PT ;  /* 0x00000004ff007c0c */ /* 0x000fe2000bf25070 */
[--C-:B------:R-:W-:Y:S01]  /*2b140*/  IMAD.X R185, RZ, RZ, R17.reuse, P5 ;  /* 0x000000ffffb97224 */ /* 0x100fe200028e0611 */
[C---:B------:R-:W-:Y:S01]  /*2b150*/  IADD3 R165, P0, R16.reuse, 0xc000, RZ ;  /* 0x0000c00010a57810 */ /* 0x040fe20007f1e0ff */
[--C-:B------:R-:W-:Y:S01]  /*2b160*/  IMAD.X R179, RZ, RZ, R17.reuse, P2 ;  /* 0x000000ffffb37224 */ /* 0x100fe200010e0611 */
[----:B------:R-:W-:Y:S01]  /*2b170*/  SHF.R.U64 R203, R203, 0x3, RZ ;  /* 0x00000003cbcb7819 */ /* 0x000fe200000012ff */
[----:B------:R-:W-:Y:S01]  /*2b180*/  IMAD.X R171, RZ, RZ, R17, P3 ;  /* 0x000000ffffab7224 */ /* 0x000fe200018e0611 */
[----:B------:R-:W-:-:S02]  /*2b190*/  IADD3 R200, P4, R16, 0x8040, RZ ;  /* 0x0000804010c87810 */ /* 0x000fc40007f9e0ff */
[----:B------:R-:W-:Y:S02]  /*2b1a0*/  SHF.R.U64 R205, R205, 0x3, RZ ;  /* 0x00000003cdcd7819 */ /* 0x000fe400000012ff */
[C---:B------:R-:W-:Y:S02]  /*2b1b0*/  IADD3 R198, P5, R16.reuse, 0x8060, RZ ;  /* 0x0000806010c67810 */ /* 0x040fe40007fbe0ff */
[C---:B------:R-:W-:Y:S02]  /*2b1c0*/  IADD3 R193, P2, R16.reuse, 0xc040, RZ ;  /* 0x0000c04010c17810 */ /* 0x040fe40007f5e0ff */
[----:B------:R-:W-:Y:S02]  /*2b1d0*/  IADD3 R177, P3, R16, 0xc060, RZ ;  /* 0x0000c06010b17810 */ /* 0x000fe40007f7e0ff */
[----:B------:R-:W-:Y:S02]  /*2b1e0*/  LOP3.LUT R16, R199, R16, RZ, 0x3c, !PT ;  /* 0x00000010c7107212 */ /* 0x000fe400078e3cff */
[----:B------:R-:W-:-:S02]  /*2b1f0*/  LOP3.LUT R186, R201, R20, RZ, 0x3c, !PT ;  /* 0x00000014c9ba7212 */ /* 0x000fc400078e3cff */
[----:B------:R-:W-:Y:S02]  /*2b200*/  SHF.R.U64 R145, R145, 0x3, RZ ;  /* 0x0000000391917819 */ /* 0x000fe400000012ff */
[----:B------:R-:W-:Y:S01]  /*2b210*/  ISETP.NE.AND.EX P1, PT, RZ, UR5, PT, P1 ;  /* 0x00000005ff007c0c */ /* 0x000fe2000bf25310 */
[----:B------:R-:W-:Y:S01]  /*2b220*/  ULDC.64 UR4, c[0x0][0xd08] ;  /* 0x0003420000047ab9 */ /* 0x000fe20000000a00 */
[----:B------:R-:W-:Y:S01]  /*2b230*/  LOP3.LUT R184, R203, R120, RZ, 0x3c, !PT ;  /* 0x00000078cbb87212 */ /* 0x000fe200078e3cff */
[----:B------:R-:W-:Y:S01]  /*2b240*/  IMAD.X R149, RZ, RZ, R17, P0 ;  /* 0x000000ffff957224 */ /* 0x000fe200000e0611 */
[----:B------:R-:W-:Y:S02]  /*2b250*/  LOP3.LUT R201, R168, 0x380, RZ, 0xc0, !PT ;  /* 0x00000380a8c97812 */ /* 0x000fe400078ec0ff */
[----:B------:R-:W-:Y:S02]  /*2b260*/  LOP3.LUT R180, R205, R170, RZ, 0x3c, !PT ;  /* 0x000000aacdb47212 */ /* 0x000fe400078e3cff */
[----:B------:R-:W-:-:S02]  /*2b270*/  LOP3.LUT R203, R200, 0x380, RZ, 0xc0, !PT ;  /* 0x00000380c8cb7812 */ /* 0x000fc400078ec0ff */
[----:B------:R-:W-:Y:S02]  /*2b280*/  LOP3.LUT R205, R198, 0x380, RZ, 0xc0, !PT ;  /* 0x00000380c6cd7812 */ /* 0x000fe400078ec0ff */
[----:B------:R-:W-:Y:S02]  /*2b290*/  ISETP.NE.U32.AND P0, PT, RZ, UR4, PT ;  /* 0x00000004ff007c0c */ /* 0x000fe4000bf05070 */
[----:B------:R-:W-:Y:S02]  /*2b2a0*/  LOP3.LUT R178, R145, R150, RZ, 0x3c, !PT ;  /* 0x0000009691b27212 */ /* 0x000fe400078e3cff */
[----:B------:R-:W-:Y:S02]  /*2b2b0*/  LOP3.LUT R0, R165, 0x380, RZ, 0xc0, !PT ;  /* 0x00000380a5007812 */ /* 0x000fe400078ec0ff */
[----:B------:R-:W-:Y:S02]  /*2b2c0*/  MOV R16, R16 ;  /* 0x0000001000107202 */ /* 0x000fe40000000f00 */
[----:B------:R-:W-:-:S02]  /*2b2d0*/  SHF.R.U64 R201, R201, 0x3, RZ ;  /* 0x00000003c9c97819 */ /* 0x000fc400000012ff */
[----:B------:R-:W-:Y:S02]  /*2b2e0*/  LOP3.LUT R145, R190, 0x380, RZ, 0xc0, !PT ;  /* 0x00000380be917812 */ /* 0x000fe400078ec0ff */
[----:B------:R-:W-:Y:S02]  /*2b2f0*/  MOV R196, R196 ;  /* 0x000000c400c47202 */ /* 0x000fe40000000f00 */
[----:B------:R-:W-:Y:S02]  /*2b300*/  SHF.R.U64 R203, R203, 0x3, RZ ;  /* 0x00000003cbcb7819 */ /* 0x000fe400000012ff */
[----:B------:R-:W-:Y:S02]  /*2b310*/  LOP3.LUT R20, R193, 0x380, RZ, 0xc0, !PT ;  /* 0x00000380c1147812 */ /* 0x000fe400078ec0ff */
[----:B------:R-:W-:Y:S02]  /*2b320*/  MOV R194, R194 ;  /* 0x000000c200c27202 */ /* 0x000fe40000000f00 */
[----:B------:R-:W-:-:S02]  /*2b330*/  SHF.R.U64 R205, R205, 0x3, RZ ;  /* 0x00000003cdcd7819 */ /* 0x000fc400000012ff */
[----:B------:R-:W-:Y:S02]  /*2b340*/  LOP3.LUT R120, R177, 0x380, RZ, 0xc0, !PT ;  /* 0x00000380b1787812 */ /* 0x000fe400078ec0ff */
[----:B------:R-:W-:Y:S02]  /*2b350*/  MOV R188, R188 ;  /* 0x000000bc00bc7202 */ /* 0x000fe40000000f00 */
[----:B------:R-:W-:Y:S01]  /*2b360*/  ISETP.NE.AND.EX P0, PT, RZ, UR5, PT, P0 ;  /* 0x00000005ff007c0c */ /* 0x000fe2000bf05300 */
[----:B------:R-:W-:Y:S01]  /*2b370*/  IMAD.X R169, RZ, RZ, R17, P4 ;  /* 0x000000ffffa97224 */ /* 0x000fe200020e0611 */
[----:B------:R-:W-:Y:S02]  /*2b380*/  SHF.R.U64 R0, R0, 0x3, RZ ;  /* 0x0000000300007819 */ /* 0x000fe400000012ff */
[----:B------:R-:W-:Y:S02]  /*2b390*/  MOV R186, R186 ;  /* 0x000000ba00ba7202 */ /* 0x000fe40000000f00 */
        /* <DEDUP_REMOVED lines=25> */
[----:B------:R-:W-:Y:S01]  /*2b530*/  IMAD.X R151, RZ, RZ, R17, P5 ;  /* 0x000000ffff977224 */ /* 0x000fe200028e0611 */
[----:B------:R-:W-:Y:S01]  /*2b540*/  LOP3.LUT R170, R201, R168, RZ, 0x3c, !PT ;  /* 0x000000a8c9aa7212 */ /* 0x000fe200078e3cff */
[----:B------:R1:W-:Y:S01]  /*2b550*/  STSM.16.M88.4 [R196], R132 ;  /* 0x00000084c4007844 */ /* 0x0003e20000000200 */
[----:B------:R-:W-:Y:S02]  /*2b560*/  SHF.R.U64 R145, R145, 0x3, RZ ;  /* 0x0000000391917819 */ /* 0x000fe400000012ff */
[----:B------:R-:W-:-:S02]  /*2b570*/  MOV R184, R184 ;  /* 0x000000b800b87202 */ /* 0x000fc40000000f00 */
[----:B------:R-:W-:Y:S02]  /*2b580*/  F2FP.BF16.F32.PACK_AB R98, R93, R92 ;  /* 0x0000005c5d62723e */ /* 0x000fe400000010ff */
[----:B------:R-:W-:Y:S02]  /*2b590*/  F2FP.BF16.F32.PACK_AB R99, R95, R94 ;  /* 0x0000005e5f63723e */ /* 0x000fe400000010ff */
[----:B------:R-:W-:Y:S02]  /*2b5a0*/  F2FP.BF16.F32.PACK_AB R89, R91, R90 ;  /* 0x0000005a5b59723e */ /* 0x000fe400000010ff */
[----:B------:R-:W-:Y:S01]  /*2b5b0*/  F2FP.BF16.F32.PACK_AB R80, R81, R80 ;  /* 0x000000505150723e */ /* 0x000fe200000010ff */
[----:B------:R1:W-:Y:S01]  /*2b5c0*/  STSM.16.M88.4 [R194], R124 ;  /* 0x0000007cc2007844 */ /* 0x0003e20000000200 */
[----:B------:R-:W-:Y:S02]  /*2b5d0*/  LOP3.LUT R168, R203, R200, RZ, 0x3c, !PT ;  /* 0x000000c8cba87212 */ /* 0x000fe400078e3cff */
[----:B------:R-:W-:-:S02]  /*2b5e0*/  SHF.R.U64 R20, R20, 0x3, RZ ;  /* 0x0000000314147819 */ /* 0x000fc400000012ff */
[----:B------:R-:W-:Y:S02]  /*2b5f0*/  MOV R182, R182 ;  /* 0x000000b600b67202 */ /* 0x000fe40000000f00 */
[----:B------:R-:W-:Y:S02]  /*2b600*/  F2FP.BF16.F32.PACK_AB R90, R85, R84 ;  /* 0x00000054555a723e */ /* 0x000fe400000010ff */
[----:B------:R-:W-:Y:S02]  /*2b610*/  F2FP.BF16.F32.PACK_AB R91, R87, R86 ;  /* 0x00000056575b723e */ /* 0x000fe400000010ff */
[----:B------:R-:W-:Y:S02]  /*2b620*/  F2FP.BF16.F32.PACK_AB R81, R83, R82 ;  /* 0x000000525351723e */ /* 0x000fe400000010ff */
[----:B------:R-:W-:Y:S01]  /*2b630*/  F2FP.BF16.F32.PACK_AB R72, R73, R72 ;  /* 0x000000484948723e */ /* 0x000fe200000010ff */
[----:B------:R1:W-:Y:S01]  /*2b640*/  STSM.16.M88.4 [R188], R112 ;  /* 0x00000070bc007844 */ /* 0x0003e20000000200 */
[----:B------:R-:W-:-:S02]  /*2b650*/  LOP3.LUT R150, R205, R198, RZ, 0x3c, !PT ;  /* 0x000000c6cd967212 */ /* 0x000fc400078e3cff */
[----:B------:R-:W-:Y:S02]  /*2b660*/  SHF.R.U64 R120, R120, 0x3, RZ ;  /* 0x0000000378787819 */ /* 0x000fe400000012ff */
[----:B------:R-:W-:Y:S02]  /*2b670*/  MOV R180, R180 ;  /* 0x000000b400b47202 */ /* 0x000fe40000000f00 */
[----:B------:R-:W-:Y:S02]  /*2b680*/  F2FP.BF16.F32.PACK_AB R82, R77, R76 ;  /* 0x0000004c4d52723e */ /* 0x000fe400000010ff */
[----:B------:R-:W-:Y:S02]  /*2b690*/  F2FP.BF16.F32.PACK_AB R83, R79, R78 ;  /* 0x0000004e4f53723e */ /* 0x000fe400000010ff */
[----:B------:R-:W-:Y:S02]  /*2b6a0*/  F2FP.BF16.F32.PACK_AB R73, R75, R74 ;  /* 0x0000004a4b49723e */ /* 0x000fe400000010ff */
[----:B------:R-:W-:Y:S01]  /*2b6b0*/  F2FP.BF16.F32.PACK_AB R64, R65, R64 ;  /* 0x000000404140723e */ /* 0x000fe200000010ff */
[----:B------:R-:W-:Y:S01]  /*2b6c0*/  IMAD.X R21, RZ, RZ, R17, P2 ;  /* 0x000000ffff157224 */ /* 0x000fe200010e0611 */
[----:B------:R-:W-:Y:S01]  /*2b6d0*/  LOP3.LUT R148, R0, R165, RZ, 0x3c, !PT ;  /* 0x000000a500947212 */ /* 0x000fe200078e3cff */
[----:B------:R1:W-:Y:S01]  /*2b6e0*/  STSM.16.M88.4 [R186], R104 ;  /* 0x00000068ba007844 */ /* 0x0003e20000000200 */
[----:B------:R-:W-:-:S02]  /*2b6f0*/  MOV R178, R178 ;  /* 0x000000b200b27202 */ /* 0x000fc40000000f00 */
        /* <DEDUP_REMOVED lines=12> */
[----:B------:R1:W-:Y:S01]  /*2b7c0*/  STSM.16.M88.4 [R182], R88 ;  /* 0x00000058b6007844 */ /* 0x0003e20000000200 */
[----:B------:R-:W-:Y:S02]  /*2b7d0*/  LOP3.LUT R20, R20, R193, RZ, 0x3c, !PT ;  /* 0x000000c114147212 */ /* 0x000fe400078e3cff */
        /* <DEDUP_REMOVED lines=13> */
[----:B------:R-:W-:Y:S01]  /*2b8b0*/  MOV R148, R148 ;  /* 0x0000009400947202 */ /* 0x000fe20000000f00 */
[----:B------:R-:W2:Y:S01]  /*2b8c0*/  LDC.64 R44, c[0x0][0xd00] ;  /* 0x00034000ff2c7b82 */ /* 0x000ea20000000a00 */
[----:B------:R-:W-:-:S02]  /*2b8d0*/  F2FP.BF16.F32.PACK_AB R42, R37, R36 ;  /* 0x00000024252a723e */ /* 0x000fc400000010ff */
[----:B------:R-:W-:Y:S02]  /*2b8e0*/  F2FP.BF16.F32.PACK_AB R43, R39, R38 ;  /* 0x00000026272b723e */ /* 0x000fe400000010ff */
[----:B------:R-:W-:Y:S02]  /*2b8f0*/  F2FP.BF16.F32.PACK_AB R33, R35, R34 ;  /* 0x000000222321723e */ /* 0x000fe400000010ff */
[----:B------:R-:W-:Y:S01]  /*2b900*/  F2FP.BF16.F32.PACK_AB R24, R25, R24 ;  /* 0x000000181918723e */ /* 0x000fe200000010ff */
[----:B------:R1:W-:Y:S01]  /*2b910*/  STSM.16.M88.4 [R170], R64 ;  /* 0x00000040aa007844 */ /* 0x0003e20000000200 */
[----:B------:R-:W-:Y:S02]  /*2b920*/  MOV R146, R146 ;  /* 0x0000009200927202 */ /* 0x000fe40000000f00 */
        /* <DEDUP_REMOVED lines=8> */
[----:B------:R-:W-:Y:S01]  /*2b9b0*/  F2FP.BF16.F32.PACK_AB R9, R11, R10 ;  /* 0x0000000a0b09723e */ /* 0x000fe200000010ff */
[----:B------:R1:W-:Y:S01]  /*2b9c0*/  STSM.16.M88.4 [R150], R48 ;  /* 0x0000003096007844 */ /* 0x0003e20000000200 */
[----:B------:R-:W-:Y:S01]  /*2b9d0*/  MOV R198, R198 ;  /* 0x000000c600c67202 */ /* 0x000fe20000000f00 */
[----:B------:R-:W-:Y:S01]  /*2b9e0*/  ULDC UR4, c[0x0][0xb88] ;  /* 0x0002e20000047ab9 */ /* 0x000fe20000000800 */
[----:B------:R-:W-:Y:S01]  /*2b9f0*/  F2FP.BF16.F32.PACK_AB R10, R5, R4 ;  /* 0x00000004050a723e */ /* 0x000fe200000010ff */
[----:B0-----:R-:W-:Y:S01]  /*2ba00*/  IMAD.MOV.U32 R16, RZ, RZ, RZ ;  /* 0x000000ffff107224 */ /* 0x001fe200078e00ff */
[----:B------:R-:W-:Y:S01]  /*2ba10*/  F2FP.BF16.F32.PACK_AB R11, R7, R6 ;  /* 0x00000006070b723e */ /* 0x000fe200000010ff */
[----:B------:R-:W0:Y:S01]  /*2ba20*/  @P0 LDC.64 R4, c[0x0][0xd08] ;  /* 0x00034200ff040b82 */ /* 0x000e220000000a00 */
[----:B------:R1:W-:Y:S04]  /*2ba30*/  STSM.16.M88.4 [R148], R40 ;  /* 0x0000002894007844 */ /* 0x0003e80000000200 */
[----:B------:R1:W-:Y:S01]  /*2ba40*/  STSM.16.M88.4 [R146], R32 ;  /* 0x0000002092007844 */ /* 0x0003e20000000200 */
[----:B--2---:R-:W-:-:S02]  /*2ba50*/  IMAD.WIDE R44, R213, 0x4, R44 ;  /* 0x00000004d52c7825 */ /* 0x004fc400078e022c */
[----:B------:R-:W2:Y:S01]  /*2ba60*/  LDC R21, c[0x0][0xce8] ;  /* 0x00033a00ff157b82 */ /* 0x000ea20000000800 */
[----:B------:R1:W-:Y:S04]  /*2ba70*/  STSM.16.M88.4 [R20], R24 ;  /* 0x0000001814007844 */ /* 0x0003e80000000200 */
[----:B------:R1:W-:Y:S03]  /*2ba80*/  STSM.16.M88.4 [R198], R8 ;  /* 0x00000008c6007844 */ /* 0x0003e60000000200 */
[----:B------:R-:W-:Y:S01]  /*2ba90*/  BAR.SYNC.DEFER_BLOCKING 0x1, 0x100 ;  /* 0x0044000000007b1d */ /* 0x000fe20000010000 */
[----:B------:R-:W-:Y:S02]  /*2baa0*/  IMAD.U32 R0, RZ, RZ, UR4 ;  /* 0x00000004ff007e24 */ /* 0x000fe4000f8e00ff */
[----:B0-----:R-:W-:-:S03]  /*2bab0*/  @P0 IMAD.WIDE R4, R213, 0x4, R4 ;  /* 0x00000004d5040825 */ /* 0x001fc600078e0204 */
[----:B------:R1:W5:Y:S04]  /*2bac0*/  @P1 LDG.E R16, desc[UR42][R44.64] ;  /* 0x0000002a2c101981 */ /* 0x000368000c1e1900 */
[----:B------:R1:W5:Y:S01]  /*2bad0*/  @P0 LDG.E R0, desc[UR42][R4.64] ;  /* 0x0000002a04000981 */ /* 0x000362000c1e1900 */
[----:B------:R-:W-:Y:S05]  /*2bae0*/  @P0 BRA `(.L_x_12837) ;  /* 0x0000000000100947 */ /* 0x000fea0003800000 */
[----:B------:R-:W-:Y:S05]  /*2baf0*/  @!P1 BRA `(.L_x_12837) ;  /* 0x00000000000c9947 */ /* 0x000fea0003800000 */
[----:B-1----:R-:W3:Y:S04]  /*2bb00*/  LDG.E R5, desc[UR42][R44.64] ;  /* 0x0000002a2c057981 */ /* 0x002ee8000c1e1900 */
[----:B-----5:R-:W3:Y:S02]  /*2bb10*/  LDG.E R0, desc[UR42][R44.64+0x4] ;  /* 0x0000042a2c007981 */ /* 0x020ee4000c1e1900 */
[----:B---3--:R-:W-:-:S07]  /*2bb20*/  IMAD.IADD R0, R0, 0x1, -R5 ;  /* 0x0000000100007824 */ /* 0x008fce00078e0a05 */
.L_x_12837:
[----:B-12--5:R-:W-:Y:S01]  /*2bb30*/  IMAD R20, R0, R21, RZ ;  /* 0x0000001500147224 */ /* 0x026fe200078e02ff */
[----:B------:R-:W-:Y:S01]  /*2bb40*/  LOP3.LUT P0, RZ, R229, 0x3, RZ, 0xc0, !PT ;  /* 0x00000003e5ff7812 */ /* 0x000fe2000780c0ff */
[--C-:B------:R-:W-:Y:S01]  /*2bb50*/  IMAD.IADD R15, R220, 0x1, R191.reuse ;  /* 0x00000001dc0f7824 */ /* 0x100fe200078e02bf */
[----:B------:R-:W-:Y:S01]  /*2bb60*/  ISETP.NE.AND P2, PT, R21, 0x1, PT ;  /* 0x000000011500780c */ /* 0x000fe20003f45270 */
[----:B------:R-:W-:Y:S01]  /*2bb70*/  IMAD.IADD R8, R232, 0x1, R191 ;  /* 0x00000001e8087824 */ /* 0x000fe200078e02bf */
[----:B------:R-:W-:Y:S02]  /*2bb80*/  ULDC.64 UR4, c[0x0][0xc90] ;  /* 0x0003240000047ab9 */ /* 0x000fe40000000a00 */
[----:B------:R-:W-:-:S09]  /*2bb90*/  ISETP.GE.OR P3, PT, R15, R20, P0 ;  /* 0x000000140f00720c */ /* 0x000fd20000766670 */
[----:B------:R-:W0:Y:S04]  /*2bba0*/  @P2 LDC R5, c[0x0][0xcec] ;  /* 0x00033b00ff052b82 */ /* 0x000e280000000800 */
[----:B------:R-:W2:Y:S01]  /*2bbb0*/  @!P3 LDL R11, [R1+0x440] ;  /* 0x00044000010bb983 */ /* 0x000ea20000100800 */
[----:B------:R-:W-:Y:S01]  /*2bbc0*/  SHF.R.S32.HI R0, RZ, 0x1f, R192 ;  /* 0x0000001fff007819 */ /* 0x000fe200000114c0 */
[----:B------:R-:W-:Y:S01]  /*2bbd0*/  IMAD.MOV.U32 R4, RZ, RZ, R8 ;  /* 0x000000ffff047224 */ /* 0x000fe200078e0008 */
[----:B------:R-:W-:Y:S01]  /*2bbe0*/  SHF.R.S32.HI R17, RZ, 0x1f, R16 ;  /* 0x0000001fff117819 */ /* 0x000fe20000011410 */
[----:B------:R-:W1:Y:S01]  /*2bbf0*/  @P2 LDC R6, c[0x0][0xcf0] ;  /* 0x00033c00ff062b82 */ /* 0x000e620000000800 */
[----:B------:R-:W-:Y:S01]  /*2bc00*/  SHF.R.S32.HI R76, RZ, 0x1f, R213 ;  /* 0x0000001fff4c7819 */ /* 0x000fe200000114d5 */
[----:B------:R-:W-:Y:S01]  /*2bc10*/  IMAD R7, R0, UR4, RZ ;  /* 0x0000000400077c24 */ /* 0x000fe2000f8e02ff */
[----:B------:R-:W-:-:S02]  /*2bc20*/  SEL R77, R213, RZ, !P1 ;  /* 0x000000ffd54d7207 */ /* 0x000fc40004800000 */
[----:B------:R-:W-:-:S03]  /*2bc30*/  SEL R76, R76, RZ, !P1 ;  /* 0x000000ff4c4c7207 */ /* 0x000fc60004800000 */
[----:B------:R-:W3:Y:S01]  /*2bc40*/  @P2 LDC R79, c[0x0][0xcec] ;  /* 0x00033b00ff4f2b82 */ /* 0x000ee20000000800 */
[----:B0-----:R-:W-:-:S07]  /*2bc50*/  @P2 IMAD.HI.U32 R5, R8, R5, RZ ;  /* 0x0000000508052227 */ /* 0x001fce00078e00ff */
[----:B------:R-:W0:Y:S01]  /*2bc60*/  @P2 LDC R81, c[0x0][0xcf0] ;  /* 0x00033c00ff512b82 */ /* 0x000e220000000800 */
[----:B-1----:R-:W-:Y:S01]  /*2bc70*/  @P2 SHF.R.U32.HI R4, RZ, R6, R5 ;  /* 0x00000006ff042219 */ /* 0x002fe20000011605 */
[C---:B------:R-:W-:Y:S02]  /*2bc80*/  IMAD R5, R192.reuse, UR5, R7 ;  /* 0x00000005c0057c24 */ /* 0x040fe4000f8e0207 */
[----:B------:R-:W-:Y:S01]  /*2bc90*/  IMAD.WIDE.U32 R6, R192, UR4, R16 ;  /* 0x00000004c0067c25 */ /* 0x000fe2000f8e0010 */
[----:B------:R-:W-:Y:S01]  /*2bca0*/  ULDC.64 UR4, c[0x0][0xc98] ;  /* 0x0003260000047ab9 */ /* 0x000fe20000000a00 */
[--C-:B------:R-:W-:Y:S02]  /*2bcb0*/  SHF.R.S32.HI R13, RZ, 0x1f, R4.reuse ;  /* 0x0000001fff0d7819 */ /* 0x100fe40000011404 */
[----:B------:R-:W-:Y:S02]  /*2bcc0*/  IMAD.MOV R9, RZ, RZ, -R4 ;  /* 0x000000ffff097224 */ /* 0x000fe400078e0a04 */
[----:B------:R-:W-:-:S02]  /*2bcd0*/  IMAD.IADD R7, R7, 0x1, R5 ;  /* 0x0000000107077824 */ /* 0x000fc400078e0205 */
[----:B------:R-:W-:Y:S02]  /*2bce0*/  IMAD R9, R21, R9, R8 ;  /* 0x0000000915097224 */ /* 0x000fe400078e0208 */
[----:B------:R-:W-:Y:S02]  /*2bcf0*/  IMAD R8, R76, UR4, RZ ;  /* 0x000000044c087c24 */ /* 0x000fe4000f8e02ff */
[----:B------:R-:W-:Y:S01]  /*2bd00*/  IMAD.WIDE.U32 R6, R77, UR4, R6 ;  /* 0x000000044d067c25 */ /* 0x000fe2000f8e0006 */
[----:B------:R-:W-:-:S03]  /*2bd10*/  SHF.R.S32.HI R5, RZ, 0x1f, R9 ;  /* 0x0000001fff057819 */ /* 0x000fc60000011409 */
[----:B------:R-:W-:Y:S01]  /*2bd20*/  IMAD R8, R77, UR5, R8 ;  /* 0x000000054d087c24 */ /* 0x000fe2000f8e0208 */
[----:B------:R-:W-:Y:S01]  /*2bd30*/  IADD3 R4, P1, R4, R6, RZ ;  /* 0x0000000604047210 */ /* 0x000fe20007f3e0ff */
[----:B------:R-:W-:Y:S02]  /*2bd40*/  ULDC.64 UR4, c[0x0][0xc88] ;  /* 0x0003220000047ab9 */ /* 0x000fe40000000a00 */
[----:B------:R-:W-:Y:S01]  /*2bd50*/  IMAD R6, R5, UR4, RZ ;  /* 0x0000000405067c24 */ /* 0x000fe2000f8e02ff */
[----:B------:R-:W-:-:S03]  /*2bd60*/  IADD3.X R5, R13, R7, R8, P1, !PT ;  /* 0x000000070d057210 */ /* 0x000fc60000ffe408 */
[C---:B------:R-:W-:Y:S02]  /*2bd70*/  IMAD R7, R9.reuse, UR5, R6 ;  /* 0x0000000509077c24 */ /* 0x040fe4000f8e0206 */
[----:B------:R-:W-:Y:S01]  /*2bd80*/  IMAD.WIDE.U32 R4, R9, UR4, R4 ;  /* 0x0000000409047c25 */ /* 0x000fe2000f8e0004 */
[----:B------:R-:W-:-:S03]  /*2bd90*/  ULDC.64 UR4, c[0x0][0xc50] ;  /* 0x0003140000047ab9 */ /* 0x000fc60000000a00 */
[----:B------:R-:W-:Y:S01]  /*2bda0*/  IMAD.IADD R5, R5, 0x1, R7 ;  /* 0x0000000105057824 */ /* 0x000fe200078e0207 */
[----:B------:R-:W-:-:S04]  /*2bdb0*/  LEA R10, P1, R4, UR4, 0x2 ;  /* 0x00000004040a7c11 */ /* 0x000fc8000f8210ff */
[----:B------:R-:W-:Y:S01]  /*2bdc0*/  LEA.HI.X R4, R4, UR5, R5, 0x2, P1 ;  /* 0x0000000504047c11 */ /* 0x000fe200088f1405 */
[----:B------:R-:W-:Y:S01]  /*2bdd0*/  SHFL.IDX PT, R6, R10, RZ, 0x1c1f ;  /* 0x001c1fff0a067589 */ /* 0x000fe200000e0000 */
[----:B------:R-:W-:Y:S01]  /*2bde0*/  VIADD R5, R15, 0x8 ;  /* 0x000000080f057836 */ /* 0x000fe20000000000 */
[----:B------:R-:W-:Y:S02]  /*2bdf0*/  ULDC.64 UR4, c[0x0][0xba0] ;  /* 0x0002e80000047ab9 */ /* 0x000fe40000000a00 */
[----:B------:R-:W2:Y:S02]  /*2be00*/  SHFL.IDX PT, R7, R4, RZ, 0x1c1f ;  /* 0x001c1fff04077589 */ /* 0x000ea400000e0000 */
[----:B------:R-:W-:Y:S02]  /*2be10*/  ISETP.GE.OR P0, PT, R5, R20, P0 ;  /* 0x000000140500720c */ /* 0x000fe40000706670 */
[----:B--2---:R1:W-:Y:S11]  /*2be20*/  @!P3 ST.E desc[UR42][R6.64], R11 ;  /* 0x0000000b0600b985 */ /* 0x0043f6000c10192a */
[----:B------:R-:W2:Y:S01]  /*2be30*/  @!P0 LDL R59, [R1+0x444] ;  /* 0x00044400013b8983 */ /* 0x000ea20000100800 */
[----:B------:R-:W-:-:S03]  /*2be40*/  IMAD R5, R223, 0x40, R161 ;  /* 0x00000040df057824 */ /* 0x000fc600078e02a1 */
[----:B------:R-:W-:Y:S01]  /*2be50*/  SHFL.IDX PT, R54, R10, 0x1, 0x1c1f ;  /* 0x003c1f000a367f89 */ /* 0x000fe200000e0000 */
[----:B------:R-:W-:-:S03]  /*2be60*/  IMAD.WIDE R2, R5, 0x2, R2 ;  /* 0x0000000205027825 */ /* 0x000fc600078e0202 */
[----:B------:R4:W2:Y:S01]  /*2be70*/  SHFL.IDX PT, R55, R4, 0x1, 0x1c1f ;  /* 0x003c1f0004377f89 */ /* 0x0008a200000e0000 */
[C---:B------:R-:W-:Y:S02]  /*2be80*/  IADD3 R25, P4, R2.reuse, 0x3000, RZ ;  /* 0x0000300002197810 */ /* 0x040fe40007f9e0ff */
[C---:B------:R-:W-:Y:S02]  /*2be90*/  IADD3 R9, P1, R2.reuse, 0x1000, RZ ;  /* 0x0000100002097810 */ /* 0x040fe40007f3e0ff */
[----:B------:R-:W-:Y:S02]  /*2bea0*/  IADD3 R13, P5, R2, 0x2000, RZ ;  /* 0x00002000020d7810 */ /* 0x000fe40007fbe0ff */
[----:B------:R-:W-:Y:S02]  /*2beb0*/  LOP3.LUT R24, R25, 0x380, RZ, 0xc0, !PT ;  /* 0x0000038019187812 */ /* 0x000fe400078ec0ff */
[----:B------:R-:W-:Y:S02]  /*2bec0*/  LOP3.LUT R8, R9, 0x380, RZ, 0xc0, !PT ;  /* 0x0000038009087812 */ /* 0x000fe400078ec0ff */
[----:B------:R-:W-:-:S02]  /*2bed0*/  LOP3.LUT R12, R13, 0x380, RZ, 0xc0, !PT ;  /* 0x000003800d0c7812 */ /* 0x000fc400078ec0ff */
        /* <DEDUP_REMOVED lines=51> */
[C---:B------:R-:W-:Y:S01]  /*2c210*/  IADD3 R65, P1, R2.reuse, 0xd000, RZ ;  /* 0x0000d00002417810 */ /* 0x040fe20007f3e0ff */
[----:B------:R-:W-:Y:S01]  /*2c220*/  IMAD.X R73, RZ, RZ, R3, P4 ;  /* 0x000000ffff497224 */ /* 0x000fe200020e0603 */
[C---:B------:R-:W-:Y:S02]  /*2c230*/  IADD3 R69, P5, R2.reuse, 0xe000, RZ ;  /* 0x0000e00002457810 */ /* 0x040fe40007fbe0ff */
[----:B-1----:R-:W-:Y:S02]  /*2c240*/  LOP3.LUT R7, R2, 0x380, RZ, 0xc0, !PT ;  /* 0x0000038002077812 */ /* 0x002fe400078ec0ff */
[----:B----4-:R-:W-:Y:S02]  /*2c250*/  LOP3.LUT R4, R5, 0x380, RZ, 0xc0, !PT ;  /* 0x0000038005047812 */ /* 0x010fe400078ec0ff */
        /* <DEDUP_REMOVED lines=8> */
[----:B------:R-:W-:Y:S02]  /*2c2e0*/  LOP3.LUT R2, R7, R2, RZ, 0x3c, !PT ;  /* 0x0000000207027212 */ /* 0x000fe400078e3cff */
[----:B------:R-:W-:Y:S01]  /*2c2f0*/  LOP3.LUT R60, R60, R61, RZ, 0x3c, !PT ;  /* 0x0000003d3c3c7212 */ /* 0x000fe200078e3cff */
[--C-:B------:R-:W-:Y:S01]  /*2c300*/  IMAD.X R61, RZ, RZ, R3.reuse, P3 ;  /* 0x000000ffff3d7224 */ /* 0x100fe200018e0603 */
[----:B------:R-:W-:Y:S01]  /*2c310*/  LOP3.LUT R64, R64, R65, RZ, 0x3c, !PT ;  /* 0x0000004140407212 */ /* 0x000fe200078e3cff */
[--C-:B------:R-:W-:Y:S01]  /*2c320*/  IMAD.X R65, RZ, RZ, R3.reuse, P1 ;  /* 0x000000ffff417224 */ /* 0x100fe200008e0603 */
[----:B------:R-:W-:Y:S01]  /*2c330*/  LOP3.LUT R68, R68, R69, RZ, 0x3c, !PT ;  /* 0x0000004544447212 */ /* 0x000fe200078e3cff */
[----:B------:R-:W-:Y:S01]  /*2c340*/  IMAD.X R69, RZ, RZ, R3, P5 ;  /* 0x000000ffff457224 */ /* 0x000fe200028e0603 */
[----:B------:R-:W-:Y:S01]  /*2c350*/  LOP3.LUT R72, R4, R5, RZ, 0x3c, !PT ;  /* 0x0000000504487212 */ /* 0x000fe200078e3cff */
[----:B------:R-:W-:-:S02]  /*2c360*/  IMAD.IADD R78, R224, 0x1, R191 ;  /* 0x00000001e04e7824 */ /* 0x000fc400078e02bf */
[----:B------:R-:W-:Y:S01]  /*2c370*/  IMAD.IADD R191, R223, 0x1, R191 ;  /* 0x00000001dfbf7824 */ /* 0x000fe200078e02bf */
[----:B------:R-:W-:Y:S01]  /*2c380*/  BSSY B1, `(.L_x_12838) ;  /* 0x0000056000017945 */ /* 0x000fe20003800000 */
[----:B--2---:R1:W-:Y:S04]  /*2c390*/  @!P0 ST.E desc[UR42][R54.64], R59 ;  /* 0x0000003b36008985 */ /* 0x0043e8000c10192a */
[----:B------:R2:W5:Y:S04]  /*2c3a0*/  LD.E.128 R4, desc[UR42][R2.64] ;  /* 0x0000002a02047980 */ /* 0x000568000c101d00 */
        /* <DEDUP_REMOVED lines=9> */
[----:B------:R-:W-:Y:S01]  /*2c440*/  IMAD R17, R0, UR4, RZ ;  /* 0x0000000400117c24 */ /* 0x000fe2000f8e02ff */
[----:B------:R-:W5:Y:S01]  /*2c450*/  LD.E.128 R32, desc[UR42][R32.64] ;  /* 0x0000002a20207980 */ /* 0x000f62000c101d00 */
[----:B------:R-:W-:-:S03]  /*2c460*/  IMAD.WIDE.U32 R2, R192, UR4, R2 ;  /* 0x00000004c0027c25 */ /* 0x000fc6000f8e0002 */
[----:B------:R-:W5:Y:S01]  /*2c470*/  LD.E.128 R36, desc[UR42][R36.64] ;  /* 0x0000002a24247980 */ /* 0x000f62000c101d00 */
[----:B------:R-:W-:Y:S01]  /*2c480*/  IMAD R17, R192, UR5, R17 ;  /* 0x00000005c0117c24 */ /* 0x000fe2000f8e0211 */
[----:B------:R-:W-:Y:S01]  /*2c490*/  ULDC.64 UR4, c[0x0][0xbf0] ;  /* 0x0002fc0000047ab9 */ /* 0x000fe20000000a00 */
[----:B---3--:R-:W-:Y:S01]  /*2c4a0*/  @P2 IMAD.HI.U32 R0, R78, R79, RZ ;  /* 0x0000004f4e002227 */ /* 0x008fe200078e00ff */
[----:B------:R-:W5:Y:S03]  /*2c4b0*/  LD.E.128 R40, desc[UR42][R40.64] ;  /* 0x0000002a28287980 */ /* 0x000f66000c101d00 */
[----:B------:R-:W-:Y:S01]  /*2c4c0*/  IMAD.IADD R3, R3, 0x1, R17 ;  /* 0x0000000103037824 */ /* 0x000fe200078e0211 */
[----:B------:R-:W5:Y:S01]  /*2c4d0*/  LD.E.128 R44, desc[UR42][R44.64] ;  /* 0x0000002a2c2c7980 */ /* 0x000f62000c101d00 */
[----:B------:R-:W-:Y:S01]  /*2c4e0*/  IMAD.MOV.U32 R17, RZ, RZ, R78 ;  /* 0x000000ffff117224 */ /* 0x000fe200078e004e */
[----:B0-----:R-:W-:Y:S01]  /*2c4f0*/  @P2 SHF.R.U32.HI R17, RZ, R81, R0 ;  /* 0x00000051ff112219 */ /* 0x001fe20000011600 */
[----:B------:R-:W-:Y:S01]  /*2c500*/  IMAD R76, R76, UR4, RZ ;  /* 0x000000044c4c7c24 */ /* 0x000fe2000f8e02ff */
[----:B------:R-:W5:Y:S02]  /*2c510*/  LD.E.128 R48, desc[UR42][R48.64] ;  /* 0x0000002a30307980 */ /* 0x000f64000c101d00 */
[--C-:B------:R-:W-:Y:S01]  /*2c520*/  SHF.R.S32.HI R0, RZ, 0x1f, R17.reuse ;  /* 0x0000001fff007819 */ /* 0x100fe20000011411 */
[----:B------:R-:W-:Y:S01]  /*2c530*/  IMAD.MOV R16, RZ, RZ, -R17 ;  /* 0x000000ffff107224 */ /* 0x000fe200078e0a11 */
[----:B-1----:R-:W5:Y:S01]  /*2c540*/  LD.E.128 R52, desc[UR42][R52.64] ;  /* 0x0000002a34347980 */ /* 0x002f62000c101d00 */
[----:B------:R-:W-:-:S02]  /*2c550*/  IMAD R79, R77, UR5, R76 ;  /* 0x000000054d4f7c24 */ /* 0x000fc4000f8e024c */
[----:B------:R-:W-:Y:S01]  /*2c560*/  IMAD.WIDE.U32 R2, R77, UR4, R2 ;  /* 0x000000044d027c25 */ /* 0x000fe2000f8e0002 */
[----:B------:R-:W-:Y:S01]  /*2c570*/  ULDC.64 UR4, c[0x0][0xbe0] ;  /* 0x0002f80000047ab9 */ /* 0x000fe20000000a00 */
[----:B------:R-:W5:Y:S02]  /*2c580*/  LD.E.128 R56, desc[UR42][R56.64] ;  /* 0x0000002a38387980 */ /* 0x000f64000c101d00 */
[----:B------:R-:W-:Y:S02]  /*2c590*/  IMAD R0, R0, UR4, RZ ;  /* 0x0000000400007c24 */ /* 0x000fe4000f8e02ff */
[----:B------:R-:W-:Y:S01]  /*2c5a0*/  IMAD R21, R21, R16, R78 ;  /* 0x0000001015157224 */ /* 0x000fe200078e024e */
[----:B------:R-:W5:Y:S01]  /*2c5b0*/  LD.E.128 R60, desc[UR42][R60.64] ;  /* 0x0000002a3c3c7980 */ /* 0x000f62000c101d00 */
[----:B------:R-:W-:-:S03]  /*2c5c0*/  IMAD.IADD R3, R3, 0x1, R79 ;  /* 0x0000000103037824 */ /* 0x000fc600078e024f */
[----:B------:R-:W5:Y:S01]  /*2c5d0*/  LD.E.128 R64, desc[UR42][R64.64] ;  /* 0x0000002a40407980 */ /* 0x000f62000c101d00 */
[----:B------:R-:W-:-:S03]  /*2c5e0*/  IMAD R77, R17, UR5, R0 ;  /* 0x00000005114d7c24 */ /* 0x000fc6000f8e0200 */
[----:B------:R-:W5:Y:S01]  /*2c5f0*/  LD.E.128 R68, desc[UR42][R68.64] ;  /* 0x0000002a44447980 */ /* 0x000f62000c101d00 */
[----:B------:R-:W-:-:S03]  /*2c600*/  SHF.R.S32.HI R0, RZ, 0x1f, R21 ;  /* 0x0000001fff007819 */ /* 0x000fc60000011415 */
[----:B------:R-:W5:Y:S01]  /*2c610*/  LD.E.128 R72, desc[UR42][R72.64] ;  /* 0x0000002a48487980 */ /* 0x000f62000c101d00 */
[----:B------:R-:W-:Y:S01]  /*2c620*/  IMAD.WIDE.U32 R2, R17, UR4, R2 ;  /* 0x0000000411027c25 */ /* 0x000fe2000f8e0002 */
[----:B------:R-:W-:Y:S01]  /*2c630*/  ULDC.64 UR4, c[0x0][0xbd8] ;  /* 0x0002f60000047ab9 */ /* 0x000fe20000000a00 */
[----:B------:R-:W-:Y:S01]  /*2c640*/  ISETP.GE.AND P2, PT, R191, R20, PT ;  /* 0x00000014bf00720c */ /* 0x000fe20003f46270 */
        /* <DEDUP_REMOVED lines=8> */
[----:B------:R-:W-:-:S04]  /*2c6d0*/  IMAD.WIDE.U32 R2, R21, UR4, R2 ;  /* 0x0000000415027c25 */ /* 0x000fc8000f8e0002 */
[----:B------:R-:W-:Y:S01]  /*2c6e0*/  IMAD R77, R21, UR5, R0 ;  /* 0x00000005154d7c24 */ /* 0x000fe2000f8e0200 */
[----:B------:R-:W-:Y:S01]  /*2c6f0*/  ULDC.64 UR4, c[0x0][0xb80] ;  /* 0x0002e00000047ab9 */ /* 0x000fe20000000a00 */
[----:B------:R-:W-:Y:S01]  /*2c700*/  VIADD R0, R144, 0x32420 ;  /* 0x0003242090007836 */ /* 0x000fe20000000000 */
[C---:B------:R-:W-:Y:S01]  /*2c710*/  LEA R21, P3, R2.reuse, UR4, 0x1 ;  /* 0x0000000402157c11 */ /* 0x040fe2000f8608ff */
[----:B------:R-:W-:Y:S02]  /*2c720*/  IMAD.IADD R3, R3, 0x1, R77 ;  /* 0x0000000103037824 */ /* 0x000fe400078e024d */
[----:B------:R-:W-:Y:S01]  /*2c730*/  VIADD R17, R191, 0x20 ;  /* 0x00000020bf117836 */ /* 0x000fe20000000000 */
[----:B------:R-:W-:Y:S01]  /*2c740*/  PRMT R0, RZ, 0x654, R0 ;  /* 0x00000654ff007816 */ /* 0x000fe20000000000 */
[----:B0-----:R0:W1:Y:S01]  /*2c750*/  SHFL.IDX PT, R78, R21, RZ, 0x181f ;  /* 0x00181fff154e7589 */ /* 0x00106200000e0000 */
[----:B------:R-:W-:Y:S02]  /*2c760*/  LEA.HI.X R80, R2, UR5, R3, 0x1, P3 ;  /* 0x0000000502507c11 */ /* 0x000fe400098f0c03 */
[-C--:B------:R-:W-:Y:S01]  /*2c770*/  ISETP.GE.AND P1, PT, R17, R20.reuse, PT ;  /* 0x000000141100720c */ /* 0x080fe20003f26270 */
[----:B------:R-:W-:Y:S01]  /*2c780*/  VIADD R17, R191, 0x40 ;  /* 0x00000040bf117836 */ /* 0x000fe20000000000 */
[----:B------:R2:W-:Y:S04]  /*2c790*/  SYNCS.ARRIVE.TRANS64.RED.A1T0 RZ, [R0+URZ], RZ ;  /* 0x000000ff00ff79a7 */ /* 0x0005e8000810043f */
[----:B------:R-:W-:Y:S01]  /*2c7a0*/  ISETP.GE.AND P0, PT, R17, R20, PT ;  /* 0x000000141100720c */ /* 0x000fe20003f06270 */
[----:B--2---:R0:W2:Y:S01]  /*2c7b0*/  SHFL.IDX PT, R0, R80, RZ, 0x181f ;  /* 0x00181fff50007589 */ /* 0x0040a200000e0000 */
[----:B------:R-:W-:Y:S11]  /*2c7c0*/  @P2 BRA `(.L_x_12839) ;  /* 0x0000000000442947 */ /* 0x000ff60003800000 */
[----:B------:R-:W-:Y:S02]  /*2c7d0*/  ULDC UR4, c[0x0][0xbc8] ;  /* 0x0002f20000047ab9 */ /* 0x000fe40000000800 */
[----:B------:R-:W-:Y:S02]  /*2c7e0*/  ISETP.GE.AND P2, PT, R161, UR4, PT ;  /* 0x00000004a1007c0c */ /* 0x000fe4000bf46270 */
[----:B------:R-:W-:Y:S02]  /*2c7f0*/  ISETP.GE.AND P3, PT, R163, UR4, PT ;  /* 0x00000004a3007c0c */ /* 0x000fe4000bf66270 */
[----:B------:R-:W-:-:S09]  /*2c800*/  ISETP.GE.AND P4, PT, R162, UR4, PT ;  /* 0x00000004a2007c0c */ /* 0x000fd2000bf86270 */
[----:B-1----:R-:W-:-:S04]  /*2c810*/  @!P2 LEA R2, P5, R161, R78, 0x1 ;  /* 0x0000004ea102a211 */ /* 0x002fc800078a08ff */
[----:B--2---:R-:W-:Y:S02]  /*2c820*/  @!P2 LEA.HI.X R3, R161, R0, R218, 0x1, P5 ;  /* 0x00000000a103a211 */ /* 0x004fe400028f0cda */
        /* <DEDUP_REMOVED lines=11> */
.L_x_12839:
[----:B------:R-:W-:Y:S05]  /*2c8e0*/  BSYNC B1 ;  /* 0x0000000000017941 */ /* 0x000fea0003800000 */
.L_x_12838:
        /* <DEDUP_REMOVED lines=11> */
[----:B-----5:R-:W-:-:S03]  /*2c9a0*/  @!P3 LEA R4, P5, R163, R16, 0x1 ;  /* 0x00000010a304b211 */ /* 0x020fc600078a08ff */
        /* <DEDUP_REMOVED lines=9> */
.L_x_12841:
[----:B------:R-:W-:Y:S05]  /*2ca40*/  BSYNC B1 ;  /* 0x0000000000017941 */ /* 0x000fea0003800000 */
.L_x_12840:
        /* <DEDUP_REMOVED lines=10> */
[----:B------:R-:W-:Y:S02]  /*2caf0*/  @!P2 LEA R4, P4, R163, R8, 0x1 ;  /* 0x00000008a304a211 */ /* 0x000fe400078808ff */
        /* <DEDUP_REMOVED lines=10> */
.L_x_12843:
[----:B------:R-:W-:Y:S05]  /*2cba0*/  BSYNC B1 ;  /* 0x0000000000017941 */ /* 0x000fea0003800000 */
.L_x_12842:
[----:B0-----:R-:W-:Y:S01]  /*2cbb0*/  VIADD R3, R191, 0x60 ;  /* 0x00000060bf037836 */ /* 0x001fe20000000000 */
[----:B--2-4-:R-:W2:Y:S04]  /*2cbc0*/  SHFL.IDX PT, R80, R80, 0x3, 0x181f ;  /* 0x00781f0050507f89 */ /* 0x014ea800000e0000 */
[----:B------:R-:W-:Y:S01]  /*2cbd0*/  ISETP.GE.AND P0, PT, R3, R20, PT ;  /* 0x000000140300720c */ /* 0x000fe20003f06270 */
[----:B------:R-:W4:-:S12]  /*2cbe0*/  SHFL.IDX PT, R21, R21, 0x3, 0x181f ;  /* 0x00781f0015157f89 */ /* 0x000f1800000e0000 */
[----:B------:R-:W-:Y:S05]  /*2cbf0*/  @P0 BRA `(.L_x_12844) ;  /* 0x0000000c00980947 */ /* 0x000fea0003800000 */
[----:B------:R-:W-:Y:S02]  /*2cc00*/  ULDC UR4, c[0x0][0xbc8] ;  /* 0x0002f20000047ab9 */ /* 0x000fe40000000800 */
[----:B------:R-:W-:Y:S02]  /*2cc10*/  ISETP.GE.AND P3, PT, R161, UR4, PT ;  /* 0x00000004a1007c0c */ /* 0x000fe4000bf66270 */
[----:B------:R-:W-:Y:S02]  /*2cc20*/  ISETP.GE.AND P4, PT, R163, UR4, PT ;  /* 0x00000004a3007c0c */ /* 0x000fe4000bf86270 */
[----:B------:R-:W-:-:S09]  /*2cc30*/  ISETP.GE.AND P5, PT, R162, UR4, PT ;  /* 0x00000004a2007c0c */ /* 0x000fd2000bfa6270 */
[-C--:B----4-:R-:W-:Y:S02]  /*2cc40*/  @!P3 LEA R2, P0, R161, R21.reuse, 0x1 ;  /* 0x00000015a102b211 */ /* 0x090fe400078008ff */
[-C--:B------:R-:W-:Y:S02]  /*2cc50*/  @!P4 LEA R4, P1, R163, R21.reuse, 0x1 ;  /* 0x00000015a304c211 */ /* 0x080fe400078208ff */
[C---:B------:R-:W-:Y:S02]  /*2cc60*/  @!P5 LEA R6, P2, R162.reuse, R21, 0x1 ;  /* 0x00000015a206d211 */ /* 0x040fe400078408ff */
[-C--:B--2---:R-:W-:Y:S02]  /*2cc70*/  @!P3 LEA.HI.X R3, R161, R80.reuse, R218, 0x1, P0 ;  /* 0x00000050a103b211 */ /* 0x084fe400000f0cda */
        /* <DEDUP_REMOVED lines=11> */
.L_x_12836:
[----:B------:R-:W-:Y:S01]  /*2cd30*/  ULDC.64 UR4, c[0x0][0xd00] ;  /* 0x0003400000047ab9 */ /* 0x000fe20000000a00 */
[----:B-----5:R-:W2:Y:S01]  /*2cd40*/  LDC.64 R2, c[0x0][0xd00] ;  /* 0x00034000ff027b82 */ /* 0x020ea20000000a00 */
[----:B------:R-:W-:Y:S01]  /*2cd50*/  ISETP.NE.U32.AND P0, PT, RZ, UR4, PT ;  /* 0x00000004ff007c0c */ /* 0x000fe2000bf05070 */
[----:B------:R-:W-:-:S03]  /*2cd60*/  IMAD.MOV.U32 R0, RZ, RZ, RZ ;  /* 0x000000ffff007224 */ /* 0x000fc600078e00ff */
[----:B------:R-:W-:Y:S01]  /*2cd70*/  ISETP.NE.AND.EX P0, PT, RZ, UR5, PT, P0 ;  /* 0x00000005ff007c0c */ /* 0x000fe2000bf05300 */
[----:B------:R-:W-:Y:S02]  /*2cd80*/  ULDC.64 UR4, c[0x0][0xd08] ;  /* 0x0003420000047ab9 */ /* 0x000fe40000000a00 */
[----:B------:R-:W-:Y:S01]  /*2cd90*/  ISETP.NE.U32.AND P1, PT, RZ, UR4, PT ;  /* 0x00000004ff007c0c */ /* 0x000fe2000bf25070 */
[----:B------:R-:W3:Y:S03]  /*2cda0*/  LDC R21, c[0x0][0xce8] ;  /* 0x00033a00ff157b82 */ /* 0x000ee60000000800 */
[----:B------:R-:W-:Y:S01]  /*2cdb0*/  ISETP.NE.AND.EX P1, PT, RZ, UR5, PT, P1 ;  /* 0x00000005ff007c0c */ /* 0x000fe2000bf25310 */
[----:B--2---:R-:W-:-:S12]  /*2cdc0*/  IMAD.WIDE R2, R213, 0x4, R2 ;  /* 0x00000004d5027825 */ /* 0x004fd800078e0202 */
[----:B------:R-:W2:Y:S01]  /*2cdd0*/  @P1 LDC.64 R4, c[0x0][0xd08] ;  /* 0x00034200ff041b82 */ /* 0x000ea20000000a00 */
[----:B------:R-:W-:Y:S02]  /*2cde0*/  ULDC UR4, c[0x0][0xb88] ;  /* 0x0002e20000047ab9 */ /* 0x000fe40000000800 */
[----:B------:R-:W-:Y:S01]  /*2cdf0*/  IMAD.U32 R6, RZ, RZ, UR4 ;  /* 0x00000004ff067e24 */ /* 0x000fe2000f8e00ff */
[----:B------:R4:W5:Y:S01]  /*2ce00*/  @P0 LDG.E R0, desc[UR42][R2.64] ;  /* 0x0000002a02000981 */ /* 0x000962000c1e1900 */
[----:B--2---:R-:W-:-:S05]  /*2ce10*/  @P1 IMAD.WIDE R4, R213, 0x4, R4 ;  /* 0x00000004d5041825 */ /* 0x004fca00078e0204 */
[----:B------:R4:W5:Y:S01]  /*2ce20*/  @P1 LDG.E R6, desc[UR42][R4.64] ;  /* 0x0000002a04061981 */ /* 0x000962000c1e1900 */
[----:B---3--:R-:W-:Y:S02]  /*2ce30*/  ISETP.NE.AND P2, PT, R21, 0x1, PT ;  /* 0x000000011500780c */ /* 0x008fe40003f45270 */
[----:B------:R-:W-:Y:S02]  /*2ce40*/  ISETP.GE.AND P3, PT, R222, 0x80, PT ;  /* 0x00000080de00780c */ /* 0x000fe40003f66270 */
[----:B------:R-:W-:-:S09]  /*2ce50*/  SHF.R.S32.HI R7, RZ, 0x1f, R213 ;  /* 0x0000001fff077819 */ /* 0x000fd200000114d5 */
[----:B------:R-:W2:Y:S01]  /*2ce60*/  @P2 LDC R25, c[0x0][0xcec] ;  /* 0x00033b00ff192b82 */ /* 0x000ea20000000800 */
[----:B----4-:R-:W-:Y:S05]  /*2ce70*/  @P1 BRA `(.L_x_12845) ;  /* 0x0000000000101947 */ /* 0x010fea0003800000 */
[----:B------:R-:W-:Y:S05]  /*2ce80*/  @!P0 BRA `(.L_x_12845) ;  /* 0x00000000000c8947 */ /* 0x000fea0003800000 */
[----:B------:R-:W3:Y:S04]  /*2ce90*/  LDG.E R5, desc[UR42][R2.64] ;  /* 0x0000002a02057981 */ /* 0x000ee8000c1e1900 */
[----:B-----5:R-:W3:Y:S02]  /*2cea0*/  LDG.E R6, desc[UR42][R2.64+0x4] ;  /* 0x0000042a02067981 */ /* 0x020ee4000c1e1900 */
[----:B---3--:R-:W-:-:S07]  /*2ceb0*/  IMAD.IADD R6, R6, 0x1, -R5 ;  /* 0x0000000106067824 */ /* 0x008fce00078e0a05 */
.L_x_12845:
        /* <DEDUP_REMOVED lines=8> */
[----:B----4-:R-:W-:Y:S01]  /*2cf40*/  IMAD R2, R6, R9, RZ ;  /* 0x0000000906027224 */ /* 0x010fe200078e02ff */
        /* <DEDUP_REMOVED lines=36> */
.L_x_12847:
[----:B------:R-:W-:Y:S05]  /*2d190*/  BSYNC B1 ;  /* 0x0000000000017941 */ /* 0x000fea0003800000 */
.L_x_12846:
[----:B------:R-:W4:Y:S01]  /*2d1a0*/  @P2 LDC R9, c[0x0][0xcf0] ;  /* 0x00033c00ff092b82 */ /* 0x000f220000000800 */
[----:B------:R-:W-:Y:S01]  /*2d1b0*/  ULDC.64 UR4, c[0x0][0xba0] ;  /* 0x0002e80000047ab9 */ /* 0x000fe20000000a00 */
[----:B------:R-:W-:Y:S02]  /*2d1c0*/  IMAD.IADD R8, R224, 0x1, R191 ;  /* 0x00000001e0087824 */ /* 0x000fe400078e02bf */
[----:B---3--:R-:W-:-:S04]  /*2d1d0*/  IMAD R3, R11, UR4, RZ ;  /* 0x000000040b037c24 */ /* 0x008fc8000f8e02ff */
        /* <DEDUP_REMOVED lines=37> */
.L_x_13074:
[----:B------:R-:W-:Y:S01]  /*2d430*/  IMAD R21, R6, R21, RZ ;  /* 0x0000001506157224 */ /* 0x000fe200078e02ff */
[----:B------:R-:W-:Y:S01]  /*2d440*/  BSSY B1, `(.L_x_12849) ;  /* 0x0000015000017945 */ /* 0x000fe20003800000 */
[----:B------:R-:W-:-:S05]  /*2d450*/  IMAD.IADD R6, R223, 0x1, R191 ;  /* 0x00000001df067824 */ /* 0x000fca00078e02bf */
[----:B------:R-:W-:-:S13]  /*2d460*/  ISETP.GE.AND P0, PT, R6, R21, PT ;  /* 0x000000150600720c */ /* 0x000fda0003f06270 */
[----:B------:R-:W-:Y:S05]  /*2d470*/  @P0 BRA `(.L_x_12850) ;  /* 0x0000000000440947 */ /* 0x000fea0003800000 */
[----:B------:R-:W-:Y:S02]  /*2d480*/  ULDC UR4, c[0x0][0xbc8] ;  /* 0x0002f20000047ab9 */ /* 0x000fe40000000800 */
[----:B------:R-:W-:Y:S02]  /*2d490*/  ISETP.GE.AND P3, PT, R161, UR4, PT ;  /* 0x00000004a1007c0c */ /* 0x000fe4000bf66270 */
[----:B------:R-:W-:Y:S02]  /*2d4a0*/  ISETP.GE.AND P2, PT, R163, UR4, PT ;  /* 0x00000004a3007c0c */ /* 0x000fe4000bf46270 */
[----:B------:R-:W-:Y:S02]  /*2d4b0*/  ISETP.GE.AND P1, PT, R162, UR4, PT ;  /* 0x00000004a2007c0c */ /* 0x000fe4000bf26270 */
[----:B------:R-:W-:-:S07]  /*2d4c0*/  ISETP.GE.AND P0, PT, R164, UR4, PT ;  /* 0x00000004a4007c0c */ /* 0x000fce000bf06270 */
[-C--:B----4-:R-:W-:Y:S02]  /*2d4d0*/  @!P3 LEA R4, P5, R161, R14.reuse, 0x1 ;  /* 0x0000000ea104b211 */ /* 0x090fe400078a08ff */
[----:B------:R-:W-:Y:S02]  /*2d4e0*/  @!P2 LEA R8, P4, R163, R14, 0x1 ;  /* 0x0000000ea308a211 */ /* 0x000fe400078808ff */
        /* <DEDUP_REMOVED lines=10> */
.L_x_12850:
[----:B------:R-:W-:Y:S05]  /*2d590*/  BSYNC B1 ;  /* 0x0000000000017941 */ /* 0x000fea0003800000 */
.L_x_12849:
[----:B------:R-:W-:-:S03]  /*2d5a0*/  UMOV UR4, 0xffffffff ;  /* 0xffffffff00047882 */ /* 0x000fc60000000000 */
[----:B------:R-:W-:Y:S05]  /*2d5b0*/  BRA.DIV UR4, `(.L_x_12851) ;  /* 0x000000a204307947 */ /* 0x000fea000b800000 */
[----:B---3--:R3:W0:Y:S04]  /*2d5c0*/  SHFL.IDX PT, R0, R3, 0x1, 0x181f ;  /* 0x00381f0003007f89 */ /* 0x00862800000e0000 */
[----:B----4-:R3:W4:Y:S02]  /*2d5d0*/  SHFL.IDX PT, R14, R2, 0x1, 0x181f ;  /* 0x00381f00020e7f89 */ /* 0x01072400000e0000 */
.L_x_13078:
[----:B------:R-:W-:Y:S01]  /*2d5e0*/  VIADD R4, R6, 0x20 ;  /* 0x0000002006047836 */ /* 0x000fe20000000000 */
[----:B------:R-:W-:Y:S04]  /*2d5f0*/  BSSY B1, `(.L_x_12852) ;  /* 0x0000014000017945 */ /* 0x000fe80003800000 */
        /* <DEDUP_REMOVED lines=9> */
[----:B0-----:R-:W-:Y:S02]  /*2d690*/  @!P3 LEA.HI.X R5, R161, R0, R218, 0x1, P5 ;  /* 0x00000000a105b211 */ /* 0x001fe400028f0cda */
        /* <DEDUP_REMOVED lines=9> */
.L_x_12853:
[----:B------:R-:W-:Y:S05]  /*2d730*/  BSYNC B1 ;  /* 0x0000000000017941 */ /* 0x000fea0003800000 */
.L_x_12852:
[----:B------:R-:W-:-:S03]  /*2d740*/  UMOV UR4, 0xffffffff ;  /* 0xffffffff00047882 */ /* 0x000fc60000000000 */
[----:B------:R-:W-:Y:S05]  /*2d750*/  BRA.DIV UR4, `(.L_x_12854) ;  /* 0x000000a204107947 */ /* 0x000fea000b800000 */
[----:B0-----:R0:W0:Y:S04]  /*2d760*/  SHFL.IDX PT, R0, R3, 0x2, 0x181f ;  /* 0x00581f0003007f89 */ /* 0x00102800000e0000 */
[----:B----4-:R4:W0:Y:S02]  /*2d770*/  SHFL.IDX PT, R14, R2, 0x2, 0x181f ;  /* 0x00581f00020e7f89 */ /* 0x01082400000e0000 */
.L_x_13082:
        /* <DEDUP_REMOVED lines=9> */
[-C--:B0-----:R-:W-:Y:S02]  /*2d810*/  @!P3 LEA R4, P5, R161, R14.reuse, 0x1 ;  /* 0x0000000ea104b211 */ /* 0x081fe400078a08ff */
[----:B------:R-:W-:Y:S02]  /*2d820*/  @!P2 LEA R8, P4, R163, R14, 0x1 ;  /* 0x0000000ea308a211 */ /* 0x000fe400078808ff */
[----:B------:R-:W-:Y:S02]  /*2d830*/  @!P3 LEA.HI.X R5, R161, R0, R218, 0x1, P5 ;  /* 0x00000000a105b211 */ /* 0x000fe400028f0cda */
        /* <DEDUP_REMOVED lines=9> */
.L_x_12856:
[----:B------:R-:W-:Y:S05]  /*2d8d0*/  BSYNC B1 ;  /* 0x0000000000017941 */ /* 0x000fea0003800000 */
.L_x_12855:
[----:B------:R-:W-:-:S03]  /*2d8e0*/  UMOV UR4, 0xffffffff ;  /* 0xffffffff00047882 */ /* 0x000fc60000000000 */
[----:B------:R-:W-:Y:S05]  /*2d8f0*/  BRA.DIV UR4, `(.L_x_12857) ;  /* 0x0000009e04f07947 */ /* 0x000fea000b800000 */
[----:B0-----:R0:W0:Y:S04]  /*2d900*/  SHFL.IDX PT, R0, R3, 0x3, 0x181f ;  /* 0x00781f0003007f89 */ /* 0x00102800000e0000 */
[----:B------:R0:W0:Y:S02]  /*2d910*/  SHFL.IDX PT, R14, R2, 0x3, 0x181f ;  /* 0x00781f00020e7f89 */ /* 0x00002400000e0000 */
.L_x_13086:
[----:B0-234-:R-:W-:-:S05]  /*2d920*/  VIADD R2, R6, 0x60 ;  /* 0x0000006006027836 */ /* 0x01dfca0000000000 */
[----:B------:R-:W-:-:S13]  /*2d930*/  ISETP.GE.AND P0, PT, R2, R21, PT ;  /* 0x000000150200720c */ /* 0x000fda0003f06270 */
[----:B------:R-:W-:Y:S05]  /*2d940*/  @P0 BRA `(.L_x_12844) ;  /* 0x0000000000440947 */ /* 0x000fea0003800000 */
[----:B------:R-:W-:Y:S02]  /*2d950*/  ULDC UR4, c[0x0][0xbc8] ;  /* 0x0002f20000047ab9 */ /* 0x000fe40000000800 */
[----:B------:R-:W-:Y:S02]  /*2d960*/  ISETP.GE.AND P3, PT, R161, UR4, PT ;  /* 0x00000004a1007c0c */ /* 0x000fe4000bf66270 */
[----:B------:R-:W-:Y:S02]  /*2d970*/  ISETP.GE.AND P2, PT, R163, UR4, PT ;  /* 0x00000004a3007c0c */ /* 0x000fe4000bf46270 */
[----:B------:R-:W-:Y:S02]  /*2d980*/  ISETP.GE.AND P1, PT, R162, UR4, PT ;  /* 0x00000004a2007c0c */ /* 0x000fe4000bf26270 */
[----:B------:R-:W-:-:S07]  /*2d990*/  ISETP.GE.AND P0, PT, R164, UR4, PT ;  /* 0x00000004a4007c0c */ /* 0x000fce000bf06270 */
[-C--:B------:R-:W-:Y:S02]  /*2d9a0*/  @!P3 LEA R2, P5, R161, R14.reuse, 0x1 ;  /* 0x0000000ea102b211 */ /* 0x080fe400078a08ff */
        /* <DEDUP_REMOVED lines=11> */
.L_x_12844:
[----:B------:R-:W-:Y:S05]  /*2da60*/  BSYNC B0 ;  /* 0x0000000000007941 */ /* 0x000fea0003800000 */
.L_x_12835:
[----:B------:R-:W-:Y:S02]  /*2da70*/  ULDC UR4, c[0x0][0xd3c] ;  /* 0x00034f0000047ab9 */ /* 0x000fe40000000800 */
[----:B-1----:R-:W-:-:S13]  /*2da80*/  ISETP.GE.AND P0, PT, R123, UR4, PT ;  /* 0x000000047b007c0c */ /* 0x002fda000bf06270 */
[----:B------:R-:W-:Y:S05]  /*2da90*/  @!P0 BRA `(.L_x_12858) ;  /* 0xfffffd3400d08947 */ /* 0x000fea000383ffff */
[----:B------:R-:W-:Y:S05]  /*2daa0*/  BRA `(.L_x_12639) ;  /* 0x0000008c00607947 */ /* 0x000fea0003800000 */
.L_x_12637:
        /* <DEDUP_REMOVED lines=18> */
.L_x_12859:
        /* <DEDUP_REMOVED lines=42> */
.L_x_12865:
        /* <DEDUP_REMOVED lines=12> */
.L_x_12864:
[----:B------:R-:W-:Y:S05]  /*2df30*/  BSYNC B0 ;  /* 0x0000000000007941 */ /* 0x000fea0003800000 */
.L_x_12863:
        /* <DEDUP_REMOVED lines=21> */
.L_x_12861:
        /* <DEDUP_REMOVED lines=20> */
.L_x_12866:
        /* <DEDUP_REMOVED lines=56> */
.L_x_12862:
[----:B------:R-:W-:Y:S02]  /*2e550*/  IMAD.MOV.U32 R17, RZ, RZ, RZ ;  /* 0x000000ffff117224 */ /* 0x000fe400078e00ff */
[----:B------:R-:W-:Y:S02]  /*2e560*/  IMAD.U32 R16, RZ, RZ, UR6 ;  /* 0x00000006ff107e24 */ /* 0x000fe4000f8e00ff */
[----:B------:R-:W-:-:S07]  /*2e570*/  IMAD.MOV.U32 R18, RZ, RZ, RZ ;  /* 0x000000ffff127224 */ /* 0x000fce00078e00ff */
.L_x_12867:
[----:B------:R-:W-:-:S13]  /*2e580*/  ISETP.NE.AND P0, PT, R0, RZ, PT ;  /* 0x000000ff0000720c */ /* 0x000fda0003f05270 */
[----:B------:R-:W1:Y:S01]  /*2e590*/  @!P0 S2R R3, SR_CgaCtaId ;  /* 0x0000000000038919 */ /* 0x000e620000008800 */
[----:B------:R-:W-:-:S04]  /*2e5a0*/  @!P0 MOV R0, 0x400 ;  /* 0x0000040000008802 */ /* 0x000fc80000000f00 */
[----:B-1----:R-:W-:-:S05]  /*2e5b0*/  @!P0 LEA R0, R3, R0, 0x18 ;  /* 0x0000000003008211 */ /* 0x002fca00078ec0ff */
[----:B------:R1:W-:Y:S01]  /*2e5c0*/  @!P0 STS.128 [R0+0x324d0], R16 ;  /* 0x0324d01000008388 */ /* 0x0003e20000000c00 */
[----:B------:R-:W-:Y:S06]  /*2e5d0*/  BAR.ARV 0x5, 0x180 ;  /* 0x0146000000007b1d */ /* 0x000fec0000002000 */
.L_x_12860:
        /* <DEDUP_REMOVED lines=11> */
[----:B------:R-:W-:Y:S01]  /*2e690*/  STL [R1+0x4d4], RZ ;  /* 0x0004d4ff01007387 */ /* 0x000fe20000100800 */
[----:B------:R-:W-:Y:S01]  /*2e6a0*/  ULDC.64 UR40, c[0x0][0x198] ;  /* 0x0000660000287ab9 */ /* 0x000fe20000000a00 */
[----:B------:R-:W-:Y:S02]  /*2e6b0*/  ULDC UR39, c[0x0][0xc] ;  /* 0x0000030000277ab9 */ /* 0x000fe40000000800 */
[----:B------:R-:W-:Y:S04]  /*2e6c0*/  STL [R1+0x468], RZ ;  /* 0x000468ff01007387 */ /* 0x000fe80000100800 */
        /* <DEDUP_REMOVED lines=17> */
[----:B------:R2:W-:Y:S01]  /*2e7e0*/  STL [R1+0x478], R2 ;  /* 0x0004780201007387 */ /* 0x0005e20000100800 */
[----:B0-----:R-:W-:Y:S01]  /*2e7f0*/  IMAD.MOV.U32 R4, RZ, RZ, 0x1 ;  /* 0x00000001ff047424 */ /* 0x001fe200078e00ff */
[----:B-1----:R-:W-:-:S04]  /*2e800*/  LOP3.LUT R3, R0, 0x40, RZ, 0xfc, !PT ;  /* 0x0000004000037812 */ /* 0x002fc800078efcff */
[----:B------:R0:W-:Y:S01]  /*2e810*/  STL [R1+0x474], R4 ;  /* 0x0004740401007387 */ /* 0x0001e20000100800 */
[C---:B--2---:R-:W-:Y:S02]  /*2e820*/  LOP3.LUT R2, R0.reuse, 0x80, RZ, 0xfc, !PT ;  /* 0x0000008000027812 */ /* 0x044fe400078efcff */
[----:B------:R-:W-:-:S07]  /*2e830*/  LOP3.LUT R0, R0, 0xc0, RZ, 0xfc, !PT ;  /* 0x000000c000007812 */ /* 0x000fce00078efcff */
.L_x_13030:
[----:B------:R-:W-:Y:S05]  /*2e840*/  YIELD ;  /* 0x0000000000007946 */ /* 0x000fea0003800000 */
[----:B------:R-:W-:Y:S01]  /*2e850*/  ULDC.64 UR4, c[0x0][0xb20] ;  /* 0x0002c80000047ab9 */ /* 0x000fe20000000a00 */
[----:B---3--:R-:W-:Y:S02]  /*2e860*/  CS2R R6, SRZ ;  /* 0x0000000000067805 */ /* 0x008fe4000001ff00 */
[----:B------:R-:W-:Y:S01]  /*2e870*/  ISETP.NE.U32.AND P0, PT, RZ, UR4, PT ;  /* 0x00000004ff007c0c */ /* 0x000fe2000bf05070 */
[----:B-1----:R-:W1:Y:S01]  /*2e880*/  LDC.64 R12, c[0x0][0xaf8] ;  /* 0x0002be00ff0c7b82 */ /* 0x002e620000000a00 */
[----:B------:R-:W-:Y:S01]  /*2e890*/  ULDC.64 UR6, c[0x0][0xb00] ;  /* 0x0002c00000067ab9 */ /* 0x000fe20000000a00 */
[----:B------:R-:W-:Y:S01]  /*2e8a0*/  ULDC.64 UR8, c[0x0][0xb08] ;  /* 0x0002c20000087ab9 */ /* 0x000fe20000000a00 */
[----:B------:R-:W-:Y:S01]  /*2e8b0*/  ISETP.NE.AND.EX P0, PT, RZ, UR5, PT, P0 ;  /* 0x00000005ff007c0c */ /* 0x000fe2000bf05300 */
[----:B------:R-:W-:-:S04]  /*2e8c0*/  ULDC.64 UR4, c[0x0][0xb10] ;  /* 0x0002c40000047ab9 */ /* 0x000fc80000000a00 */
[----:B0-----:R-:W0:Y:S08]  /*2e8d0*/  LDC.64 R4, c[0x0][0xb00] ;  /* 0x0002c000ff047b82 */ /* 0x001e300000000a00 */
[----:B------:R-:W2:Y:S02]  /*2e8e0*/  @P0 LDC.64 R2, c[0x0][0xb20] ;  /* 0x0002c800ff020b82 */ /* 0x000ea40000000a00 */
[----:B--2---:R-:W-:-:S05]  /*2e8f0*/  @P0 IMAD.WIDE R2, R19, 0x4, R2 ;  /* 0x0000000413020825 */ /* 0x004fca00078e0202 */
        /* <DEDUP_REMOVED lines=9> */
[----:B--2---:R-:W1:Y:S01]  /*2e990*/  LDC.64 R2, c[0x0][0xb08] ;  /* 0x0002c200ff027b82 */ /* 0x004e620000000a00 */
[----:B------:R-:W-:-:S02]  /*2e9a0*/  IMAD.MOV.U32 R0, RZ, RZ, RZ ;  /* 0x000000ffff007224 */ /* 0x000fc400078e00ff */
[----:B------:R-:W-:Y:S01]  /*2e9b0*/  ISETP.NE.AND.EX P3, PT, RZ, UR5, PT, P1 ;  /* 0x00000005ff007c0c */ /* 0x000fe2000bf65310 */
[----:B0-----:R-:W-:-:S04]  /*2e9c0*/  IMAD.WIDE R4, R19, 0x4, R4 ;  /* 0x0000000413047825 */ /* 0x001fc800078e0204 */
[----:B------:R-:W0:Y:S01]  /*2e9d0*/  @P0 LDC.64 R10, c[0x0][0xb10] ;  /* 0x0002c400ff0a0b82 */ /* 0x000e220000000a00 */
[----:B------:R-:W-:Y:S01]  /*2e9e0*/  ULDC UR4, c[0x0][0x288] ;  /* 0x0000a20000047ab9 */ /* 0x000fe20000000800 */
[----:B------:R-:W-:Y:S02]  /*2e9f0*/  ISETP.NE.AND.EX P1, PT, RZ, UR7, PT, P2 ;  /* 0x00000007ff007c0c */ /* 0x000fe4000bf25320 */
[----:B------:R-:W-:-:S04]  /*2ea00*/  ISETP.NE.AND.EX P2, PT, RZ, UR9, PT, P4 ;  /* 0x00000009ff007c0c */ /* 0x000fc8000bf45340 */
[----:B------:R-:W2:Y:S07]  /*2ea10*/  @P3 LDG.E R7, desc[UR42][R12.64] ;  /* 0x0000002a0c073981 */ /* 0x000eae000c1e1900 */
[----:B------:R-:W5:Y:S01]  /*2ea20*/  @P1 LDG.E R8, desc[UR42][R4.64] ;  /* 0x0000002a04081981 */ /* 0x000f62000c1e1900 */
[----:B-1----:R-:W-:-:S05]  /*2ea30*/  IMAD.WIDE R2, R19, 0x4, R2 ;  /* 0x0000000413027825 */ /* 0x002fca00078e0202 */
[----:B------:R-:W5:Y:S01]  /*2ea40*/  @P2 LDG.E R0, desc[UR42][R2.64] ;  /* 0x0000002a02002981 */ /* 0x000f62000c1e1900 */
[----:B0-----:R-:W-:-:S03]  /*2ea50*/  @P0 IMAD.WIDE R10, R19, 0x4, R10 ;  /* 0x00000004130a0825 */ /* 0x001fc600078e020a */
        /* <DEDUP_REMOVED lines=21> */
.L_x_12869:
        /* <DEDUP_REMOVED lines=10> */
.L_x_12870:
[----:B------:R-:W-:Y:S05]  /*2ec50*/  @!P1 BRA `(.L_x_12871) ;  /* 0x00000000000c9947 */ /* 0x000fea0003800000 */
[----:B------:R-:W2:Y:S04]  /*2ec60*/  LDG.E R7, desc[UR42][R4.64] ;  /* 0x0000002a04077981 */ /* 0x000ea8000c1e1900 */
[----:B------:R-:W2:Y:S02]  /*2ec70*/  LDG.E R4, desc[UR42][R4.64+0x4] ;  /* 0x0000042a04047981 */ /* 0x000ea4000c1e1900 */
[----:B--2---:R-:W-:-:S07]  /*2ec80*/  IMAD.IADD R7, R4, 0x1, -R7 ;  /* 0x0000000104077824 */ /* 0x004fce00078e0a07 */
.L_x_12871:
        /* <DEDUP_REMOVED lines=35> */
.L_x_12874:
[----:B------:R-:W-:-:S13]  /*2eec0*/  ISETP.NE.AND P0, PT, R3, 0x1, PT ;  /* 0x000000010300780c */ /* 0x000fda0003f05270 */
[----:B------:R-:W1:Y:S02]  /*2eed0*/  @P0 LDC.64 R4, c[0x0][0xae0] ;  /* 0x0002b800ff040b82 */ /* 0x000e640000000a00 */
[----:B-1----:R-:W-:-:S05]  /*2eee0*/  @P0 IMAD.HI.U32 R4, R2, R4, RZ ;  /* 0x0000000402040227 */ /* 0x002fca00078e00ff */
[----:B------:R-:W-:-:S07]  /*2eef0*/  @P0 SHF.R.U32.HI R2, RZ, R5, R4 ;  /* 0x00000005ff020219 */ /* 0x000fce0000011604 */
.L_x_12875:
[----:B------:R-:W-:Y:S05]  /*2ef00*/  BSYNC B0 ;  /* 0x0000000000007941 */ /* 0x000fea0003800000 */
.L_x_12873:
[----:B------:R-:W-:-:S05]  /*2ef10*/  IMAD R2, R2, R3, R3 ;  /* 0x0000000302027224 */ /* 0x000fca00078e0203 */
[----:B------:R-:W-:-:S07]  /*2ef20*/  VIMNMX R8, R8, R2, PT ;  /* 0x0000000208087248 */ /* 0x000fce0003fe0100 */
.L_x_12872:
        /* <DEDUP_REMOVED lines=20> */
.L_x_12878:
[----:B------:R-:W-:-:S13]  /*2f070*/  ISETP.NE.AND P0, PT, R3, 0x1, PT ;  /* 0x000000010300780c */ /* 0x000fda0003f05270 */
[----:B------:R-:W1:Y:S02]  /*2f080*/  @P0 LDC.64 R4, c[0x0][0xae0] ;  /* 0x0002b800ff040b82 */ /* 0x000e640000000a00 */
[----:B-1----:R-:W-:-:S05]  /*2f090*/  @P0 IMAD.HI.U32 R4, R2, R4, RZ ;  /* 0x0000000402040227 */ /* 0x002fca00078e00ff */
[----:B------:R-:W-:-:S07]  /*2f0a0*/  @P0 SHF.R.U32.HI R2, RZ, R5, R4 ;  /* 0x00000005ff020219 */ /* 0x000fce0000011604 */
.L_x_12879:
[----:B------:R-:W-:Y:S05]  /*2f0b0*/  BSYNC B0 ;  /* 0x0000000000007941 */ /* 0x000fea0003800000 */
.L_x_12877:
[----:B------:R-:W-:-:S05]  /*2f0c0*/  IMAD R2, R2, R3, RZ ;  /* 0x0000000302027224 */ /* 0x000fca00078e02ff */
[----:B------:R-:W-:-:S07]  /*2f0d0*/  VIMNMX R6, R6, R2, !PT ;  /* 0x0000000206067248 */ /* 0x000fce0007fe0100 */
.L_x_12876:
        /* <DEDUP_REMOVED lines=32> */
.L_x_13089:
[----:B--2---:R-:W-:Y:S02]  /*2f2e0*/  ISETP.NE.AND P0, PT, R14, RZ, PT ;  /* 0x000000ff0e00720c */ /* 0x004fe40003f05270 */
[----:B------:R-:W-:-:S11]  /*2f2f0*/  PLOP3.LUT P6, PT, PT, PT, PT, 0x8, 0x0 ;  /* 0x000000000000781c */ /* 0x000fd60003fce170 */
[----:B------:R-:W-:Y:S05]  /*2f300*/  @P0 BRA `(.L_x_12883) ;  /* 0x00000000000c0947 */ /* 0x000fea0003800000 */
[----:B------:R-:W-:-:S03]  /*2f310*/  UMOV UR4, 0xffffffff ;  /* 0xffffffff00047882 */ /* 0x000fc60000000000 */
[----:B------:R-:W-:Y:S05]  /*2f320*/  BRA.DIV UR4, `(.L_x_12884) ;  /* 0x0000008604e07947 */ /* 0x000fea000b800000 */
[----:B------:R-:W-:-:S13]  /*2f330*/  ELECT P6, URZ, PT ;  /* 0x00000000003f782f */ /* 0x000fda00038c0000 */
.L_x_12883:
        /* <DEDUP_REMOVED lines=10> */
.L_x_13092:
[----:B------:R-:W-:Y:S05]  /*2f3e0*/  BSYNC B1 ;  /* 0x0000000000017941 */ /* 0x000fea0003800000 */
.L_x_12885:
[----:B------:R-:W-:Y:S04]  /*2f3f0*/  BSSY B1, `(.L_x_12887) ;  /* 0x0000083000017945 */ /* 0x000fe80003800000 */
[----:B------:R-:W-:Y:S05]  /*2f400*/  @!P6 BRA `(.L_x_12888) ;  /* 0x000000080004e947 */ /* 0x000fea0003800000 */
[----:B------:R-:W2:Y:S04]  /*2f410*/  LDL R6, [R1+0x460] ;  /* 0x0004600001067983 */ /* 0x000ea80000100800 */
[----:B------:R-:W3:Y:S01]  /*2f420*/  LDL R7, [R1+0x468] ;  /* 0x0004680001077983 */ /* 0x000ee20000100800 */
[----:B-1----:R-:W1:Y:S01]  /*2f430*/  S2R R5, SR_TID.X ;  /* 0x0000000000057919 */ /* 0x002e620000002100 */
[----:B--2---:R-:W-:Y:S02]  /*2f440*/  IMAD.MOV.U32 R9, RZ, RZ, R6 ;  /* 0x000000ffff097224 */ /* 0x004fe400078e0006 */
[----:B------:R-:W2:Y:S02]  /*2f450*/  LDL R6, [R1+0x478] ;  /* 0x0004780001067983 */ /* 0x000ea40000100800 */
[----:B---3--:R-:W-:Y:S01]  /*2f460*/  IMAD R4, R7, 0x8, R9 ;  /* 0x0000000807047824 */ /* 0x008fe200078e0209 */
[----:B-1----:R-:W-:Y:S01]  /*2f470*/  LOP3.LUT R5, R5, 0x7f, RZ, 0xc0, !PT ;  /* 0x0000007f05057812 */ /* 0x002fe200078ec0ff */
[----:B------:R-:W-:Y:S03]  /*2f480*/  BSSY B2, `(.L_x_12889) ;  /* 0x0000005000027945 */ /* 0x000fe60003800000 */
[----:B------:R-:W-:-:S02]  /*2f490*/  ISETP.NE.AND P1, PT, R5, RZ, PT ;  /* 0x000000ff0500720c */ /* 0x000fc40003f25270 */
[----:B--2---:R-:W-:-:S04]  /*2f4a0*/  SHF.L.U32 R9, R6, 0x1f, RZ ;  /* 0x0000001f06097819 */ /* 0x004fc800000006ff */
[----:B------:R-:W1:Y:S02]  /*2f4b0*/  SYNCS.PHASECHK.TRANS64.TRYWAIT P0, [R4+URZ+0x324a0], R9 ;  /* 0x0324a009040075a7 */ /* 0x000e64000800017f */
[----:B-1----:R-:W-:Y:S05]  /*2f4c0*/  @!P0 BRA `(.L_x_12890) ;  /* 0x0000008400b08947 */ /* 0x002fea0003800000 */
.L_x_13093:
[----:B------:R-:W-:Y:S05]  /*2f4d0*/  BSYNC B2 ;  /* 0x0000000000027941 */ /* 0x000fea0003800000 */
.L_x_12889:
        /* <DEDUP_REMOVED lines=9> */
.L_x_12892:
[----:B------:R-:W-:Y:S05]  /*2f570*/  BSYNC B2 ;  /* 0x0000000000027941 */ /* 0x000fea0003800000 */
.L_x_12891:
        /* <DEDUP_REMOVED lines=14> */
.L_x_12893:
        /* <DEDUP_REMOVED lines=13> */
.L_x_13094:
[----:B------:R-:W-:Y:S05]  /*2f730*/  BSYNC B2 ;  /* 0x0000000000027941 */ /* 0x000fea0003800000 */
.L_x_12894:
        /* <DEDUP_REMOVED lines=11> */
.L_x_12897:
[----:B------:R-:W-:Y:S05]  /*2f7f0*/  BSYNC B2 ;  /* 0x0000000000027941 */ /* 0x000fea0003800000 */
.L_x_12896:
        /* <DEDUP_REMOVED lines=11> */
.L_x_12898:
        /* <DEDUP_REMOVED lines=15> */
.L_x_12899:
        /* <DEDUP_REMOVED lines=15> */
.L_x_12900:
        /* <DEDUP_REMOVED lines=15> */
.L_x_12901:
        /* <DEDUP_REMOVED lines=10> */
.L_x_12888:
[----:B------:R-:W-:Y:S05]  /*2fc20*/  BSYNC B1 ;  /* 0x0000000000017941 */ /* 0x000fea0003800000 */
.L_x_12887:
        /* <DEDUP_REMOVED lines=13> */
.L_x_12917:
        /* <DEDUP_REMOVED lines=14> */
.L_x_13095:
[----:B------:R-:W-:Y:S05]  /*2fde0*/  BSYNC B2 ;  /* 0x0000000000027941 */ /* 0x000fea0003800000 */
.L_x_12904:
        /* <DEDUP_REMOVED lines=9> */
.L_x_12907:
[----:B------:R-:W-:Y:S05]  /*2fe80*/  BSYNC B2 ;  /* 0x0000000000027941 */ /* 0x000fea0003800000 */
.L_x_12906:
        /* <DEDUP_REMOVED lines=13> */
.L_x_12908:
        /* <DEDUP_REMOVED lines=13> */
.L_x_13096:
[----:B------:R-:W-:Y:S05]  /*30030*/  BSYNC B2 ;  /* 0x0000000000027941 */ /* 0x000fea0003800000 */
.L_x_12909:
        /* <DEDUP_REMOVED lines=11> */
.L_x_12912:
[----:B------:R-:W-:Y:S05]  /*300f0*/  BSYNC B2 ;  /* 0x0000000000027941 */ /* 0x000fea0003800000 */
.L_x_12911:
        /* <DEDUP_REMOVED lines=11> */
.L_x_12913:
        /* <DEDUP_REMOVED lines=15> */
.L_x_12914:
        /* <DEDUP_REMOVED lines=15> */
.L_x_12915:
        /* <DEDUP_REMOVED lines=15> */
.L_x_12916:
        /* <DEDUP_REMOVED lines=10> */
.L_x_12903:
[----:B------:R-:W-:Y:S05]  /*30520*/  BSYNC B1 ;  /* 0x0000000000017941 */ /* 0x000fea0003800000 */
.L_x_12902:
[----:B-1----:R-:W2:Y:S04]  /*30530*/  LDL.LU R9, [R1+0x468] ;  /* 0x0004680001097983 */ /* 0x002ea80000300800 */
[----:B------:R-:W3:Y:S01]  /*30540*/  LDL.LU R7, [R1+0x478] ;  /* 0x0004780001077983 */ /* 0x000ee20000300800 */
[C---:B------:R-:W-:Y:S01]  /*30550*/  ISETP.GT.AND P2, PT, R4.reuse, R3, PT ;  /* 0x000000030400720c */ /* 0x040fe20003f44270 */
[----:B------:R-:W-:Y:S02]  /*30560*/  VIADD R4, R4, 0xffffffff ;  /* 0xffffffff04047836 */ /* 0x000fe40000000000 */
[----:B--2---:R-:W-:-:S05]  /*30570*/  VIADD R5, R9, 0x1 ;  /* 0x0000000109057836 */ /* 0x004fca0000000000 */
[----:B------:R-:W-:-:S04]  /*30580*/  ISETP.NE.AND P1, PT, R5, 0x2, PT ;  /* 0x000000020500780c */ /* 0x000fc80003f25270 */
[----:B------:R-:W-:Y:S02]  /*30590*/  SEL R6, RZ, 0x1, P1 ;  /* 0x00000001ff067807 */ /* 0x000fe40000800000 */
[----:B------:R-:W-:Y:S02]  /*305a0*/  SEL R5, R5, RZ, P1 ;  /* 0x000000ff05057207 */ /* 0x000fe40000800000 */
[----:B---3--:R-:W-:-:S03]  /*305b0*/  LOP3.LUT R7, R7, R6, RZ, 0x3c, !PT ;  /* 0x0000000607077212 */ /* 0x008fc600078e3cff */
[----:B------:R2:W-:Y:S04]  /*305c0*/  STL [R1+0x468], R5 ;  /* 0x0004680501007387 */ /* 0x0005e80000100800 */
[----:B------:R2:W-:Y:S01]  /*305d0*/  STL [R1+0x478], R7 ;  /* 0x0004780701007387 */ /* 0x0005e20000100800 */
[----:B------:R-:W-:Y:S05]  /*305e0*/  @P2 BRA `(.L_x_12917) ;  /* 0xfffffff400c42947 */ /* 0x000fea000383ffff */
.L_x_12881:
[----:B------:R-:W-:Y:S05]  /*305f0*/  BSYNC B0 ;  /* 0x0000000000007941 */ /* 0x000fea0003800000 */
.L_x_12880:
        /* <DEDUP_REMOVED lines=9> */
[----:B----4-:R-:W-:-:S05]  /*30690*/  @P1 SHF.R.U32.HI R2, RZ, R3, R0 ;  /* 0x00000003ff021219 */ /* 0x010fca0000011600 */
[----:B------:R-:W-:Y:S02]  /*306a0*/  IMAD.IADD R0, R17, 0x1, R2 ;  /* 0x0000000111007824 */ /* 0x000fe400078e0202 */
[----:B------:R-:W2:Y:S02]  /*306b0*/  LDC.64 R2, c[0x0][0xad8] ;  /* 0x0002b600ff027b82 */ /* 0x000ea40000000a00 */
[----:B--2---:R-:W-:Y:S01]  /*306c0*/  ISETP.GE.AND P2, PT, R3, 0x1, PT ;  /* 0x000000010300780c */ /* 0x004fe20003f46270 */
[----:B------:R-:W-:-:S12]  /*306d0*/  IMAD.IADD R2, R0, 0x1, R2 ;  /* 0x0000000100027824 */ /* 0x000fd800078e0202 */
        /* <DEDUP_REMOVED lines=12> */
.L_x_12920:
[----:B------:R-:W-:-:S13]  /*307a0*/  ISETP.NE.AND P0, PT, R3, 0x1, PT ;  /* 0x000000010300780c */ /* 0x000fda0003f05270 */
[----:B-1----:R-:W1:Y:S02]  /*307b0*/  @P0 LDC.64 R4, c[0x0][0xae0] ;  /* 0x0002b800ff040b82 */ /* 0x002e640000000a00 */
[----:B-1----:R-:W-:-:S05]  /*307c0*/  @P0 IMAD.HI.U32 R4, R6, R4, RZ ;  /* 0x0000000406040227 */ /* 0x002fca00078e00ff */
[----:B------:R-:W-:-:S07]  /*307d0*/  @P0 SHF.R.U32.HI R6, RZ, R5, R4 ;  /* 0x00000005ff060219 */ /* 0x000fce0000011604 */
.L_x_12921:
[----:B------:R-:W-:Y:S05]  /*307e0*/  BSYNC B0 ;  /* 0x0000000000007941 */ /* 0x000fea0003800000 */
.L_x_12919:
[----:B------:R-:W-:-:S05]  /*307f0*/  IMAD R6, R6, R3, R3 ;  /* 0x0000000306067224 */ /* 0x000fca00078e0203 */
[----:B------:R-:W-:-:S07]  /*30800*/  VIMNMX R2, R2, R6, PT ;  /* 0x0000000602027248 */ /* 0x000fce0003fe0100 */
.L_x_12918:
        /* <DEDUP_REMOVED lines=25> */
.L_x_12924:
[----:B------:R-:W-:-:S13]  /*309a0*/  ISETP.NE.AND P0, PT, R3, 0x1, PT ;  /* 0x000000010300780c */ /* 0x000fda0003f05270 */
[----:B-1----:R-:W1:Y:S02]  /*309b0*/  @P0 LDC.64 R4, c[0x0][0xae0] ;  /* 0x0002b800ff040b82 */ /* 0x002e640000000a00 */
[----:B-1----:R-:W-:-:S05]  /*309c0*/  @P0 IMAD.HI.U32 R4, R0, R4, RZ ;  /* 0x0000000400040227 */ /* 0x002fca00078e00ff */
[----:B------:R-:W-:-:S07]  /*309d0*/  @P0 SHF.R.U32.HI R0, RZ, R5, R4 ;  /* 0x00000005ff000219 */ /* 0x000fce0000011604 */
.L_x_12925:
[----:B------:R-:W-:Y:S05]  /*309e0*/  BSYNC B0 ;  /* 0x0000000000007941 */ /* 0x000fea0003800000 */
.L_x_12923:
[----:B------:R-:W-:-:S05]  /*309f0*/  IMAD R0, R0, R3, RZ ;  /* 0x0000000300007224 */ /* 0x000fca00078e02ff */
[----:B------:R-:W-:-:S07]  /*30a00*/  VIMNMX R2, R2, R0, !PT ;  /* 0x0000000002027248 */ /* 0x000fce0007fe0100 */
.L_x_12922:
        /* <DEDUP_REMOVED lines=14> */
[----:B-1----:R-:W1:Y:S01]  /*30af0*/  LDC.64 R4, c[0x0][0xd60] ;  /* 0x00035800ff047b82 */ /* 0x002e620000000a00 */
[----:B------:R-:W2:Y:S08]  /*30b00*/  FLO.U32 R0, UR4 ;  /* 0x0000000400007d00 */ /* 0x000eb000080e0000 */
[----:B------:R-:W1:Y:S01]  /*30b10*/  POPC R2, UR4 ;  /* 0x0000000400027d09 */ /* 0x000e620008000000 */
[----:B--2---:R-:W-:-:S13]  /*30b20*/  ISETP.EQ.U32.AND P0, PT, R0, R3, PT ;  /* 0x000000030000720c */ /* 0x004fda0003f02070 */
[----:B-1----:R-:W2:Y:S01]  /*30b30*/  @P0 ATOMG.E.ADD.STRONG.GPU PT, R5, desc[UR42][R4.64], R2 ;  /* 0x00000002040509a8 */ /* 0x002ea200081ee1ea */
[----:B------:R-:W1:Y:S02]  /*30b40*/  S2R R3, SR_LTMASK ;  /* 0x0000000000037919 */ /* 0x000e640000003900 */
[----:B-1----:R-:W-:-:S06]  /*30b50*/  LOP3.LUT R3, R3, UR4, RZ, 0xc0, !PT ;  /* 0x0000000403037c12 */ /* 0x002fcc000f8ec0ff */
[----:B------:R-:W1:Y:S01]  /*30b60*/  POPC R3, R3 ;  /* 0x0000000300037309 */ /* 0x000e620000000000 */
[----:B--2---:R-:W1:Y:S02]  /*30b70*/  SHFL.IDX PT, R0, R5, R0, 0x1f ;  /* 0x00001f0005007589 */ /* 0x004e6400000e0000 */
[----:B-1----:R-:W-:Y:S01]  /*30b80*/  IADD3 R16, R0, UR39, R3 ;  /* 0x0000002700107c10 */ /* 0x002fe2000fffe003 */
[----:B------:R-:W-:Y:S06]  /*30b90*/  BRA `(.L_x_12928) ;  /* 0x0000004c001c7947 */ /* 0x000fec0003800000 */
.L_x_12927:
        /* <DEDUP_REMOVED lines=21> */
.L_x_12930:
[----:B------:R-:W-:Y:S05]  /*30cf0*/  BSYNC B6 ;  /* 0x0000000000067941 */ /* 0x000fea0003800000 */
.L_x_12929:
        /* <DEDUP_REMOVED lines=20> */
.L_x_12933:
        /* <DEDUP_REMOVED lines=15> */
.L_x_12932:
[----:B------:R-:W-:Y:S05]  /*30f30*/  BSYNC B6 ;  /* 0x0000000000067941 */ /* 0x000fea0003800000 */
.L_x_12931:
        /* <DEDUP_REMOVED lines=8> */
[----:B------:R3:W4:Y:S02]  /*30fc0*/  @P0 LDG.E R7, desc[UR42][R2.64] ;  /* 0x0000002a02070981 */ /* 0x000724000c1e1900 */
[----:B---3--:R-:W3:Y:S02]  /*30fd0*/  LDC.64 R2, c[0x0][0x418] ;  /* 0x00010600ff027b82 */ /* 0x008ee40000000a00 */
[----:B---3--:R-:W-:Y:S01]  /*30fe0*/  LOP3.LUT P0, RZ, R2, UR4, RZ, 0xfc, !PT ;  /* 0x0000000402ff7c12 */ /* 0x008fe2000f80fcff */
[----:B------:R-:W-:-:S03]  /*30ff0*/  UMOV UR4, 0xffffffff ;  /* 0xffffffff00047882 */ /* 0x000fc60000000000 */
[----:B------:R-:W-:Y:S01]  /*31000*/  LOP3.LUT P0, RZ, R3, UR5, RZ, 0xfc, P0 ;  /* 0x0000000503ff7c12 */ /* 0x000fe2000800fcff */
[----:B--2---:R-:W-:Y:S01]  /*31010*/  VIADD R0, R17, 0xffffffff ;  /* 0xffffffff11007836 */ /* 0x004fe20000000000 */
        /* <DEDUP_REMOVED lines=9> */
.L_x_13099:
        /* <DEDUP_REMOVED lines=11> */
.L_x_13102:
[----:B------:R-:W-:Y:S05]  /*31160*/  @!P6 BRA `(.L_x_12935) ;  /* 0x00000004000ce947 */ /* 0x000fea0003800000 */
[----:B------:R-:W-:-:S04]  /*31170*/  ISETP.NE.U32.AND P0, PT, R2, RZ, PT ;  /* 0x000000ff0200720c */ /* 0x000fc80003f05070 */
[----:B------:R-:W-:-:S13]  /*31180*/  ISETP.NE.AND.EX P0, PT, R3, RZ, PT, P0 ;  /* 0x000000ff0300720c */ /* 0x000fda0003f05300 */
[----:B------:R-:W-:Y:S05]  /*31190*/  @!P0 BRA `(.L_x_12937) ;  /* 0x0000000000508947 */ /* 0x000fea0003800000 */
[----:B------:R-:W3:Y:S01]  /*311a0*/  LDC R6, c[0x0][0x43c] ;  /* 0x00010f00ff067b82 */ /* 0x000ee20000000800 */
[----:B-1----:R-:W-:Y:S01]  /*311b0*/  IMAD.MOV.U32 R9, RZ, RZ, R0 ;  /* 0x000000ffff097224 */ /* 0x002fe200078e0000 */
[----:B------:R-:W-:-:S03]  /*311c0*/  ULDC.64 UR4, c[0x0][0x428] ;  /* 0x00010a0000047ab9 */ /* 0x000fc60000000a00 */
[----:B----4-:R-:W-:Y:S01]  /*311d0*/  IMAD.MOV.U32 R0, RZ, RZ, R9 ;  /* 0x000000ffff007224 */ /* 0x010fe200078e0009 */
[----:B---3--:R-:W-:-:S13]  /*311e0*/  ISETP.NE.AND P0, PT, R6, 0x1, PT ;  /* 0x000000010600780c */ /* 0x008fda0003f05270 */
        /* <DEDUP_REMOVED lines=15> */
.L_x_12937:
[----:B--2---:R-:W2:Y:S04]  /*312e0*/  LDL R7, [R1+0x460] ;  /* 0x0004600001077983 */ /* 0x004ea80000100800 */
[----:B----4-:R-:W2:Y:S04]  /*312f0*/  LDL R0, [R1+0x464] ;  /* 0x0004640001007983 */ /* 0x010ea80000100800 */
[----:B---3--:R-:W3:Y:S01]  /*31300*/  LDL R2, [R1+0x474] ;  /* 0x0004740001027983 */ /* 0x008ee20000100800 */
[----:B--2---:R-:W-:Y:S01]  /*31310*/  IMAD R0, R0, 0x8, R7 ;  /* 0x0000000800007824 */ /* 0x004fe200078e0207 */
[----:B---3--:R-:W-:-:S04]  /*31320*/  SHF.L.U32 R2, R2, 0x1f, RZ ;  /* 0x0000001f02027819 */ /* 0x008fc800000006ff */
[----:B------:R-:W2:Y:S02]  /*31330*/  SYNCS.PHASECHK.TRANS64.TRYWAIT P0, [R0+URZ+0x32440], R2 ;  /* 0x03244002000075a7 */ /* 0x000ea4000800017f */
[----:B--2---:R-:W-:Y:S05]  /*31340*/  @!P0 BRA `(.L_x_12938) ;  /* 0x0000006800b48947 */ /* 0x004fea0003800000 */
.L_x_13103:
        /* <DEDUP_REMOVED lines=11> */
.L_x_12939:
[----:B------:R-:W3:Y:S04]  /*31400*/  LDL R6, [R1+0x460] ;  /* 0x0004600001067983 */ /* 0x000ee80000100800 */
[----:B-1----:R-:W3:Y:S04]  /*31410*/  LDL R5, [R1+0x464] ;  /* 0x0004640001057983 */ /* 0x002ee80000100800 */
        /* <DEDUP_REMOVED lines=24> */
.L_x_12935:
        /* <DEDUP_REMOVED lines=26> */
[----:B-1----:R-:W-:Y:S02]  /*31740*/  IMAD.U32 R5, RZ, RZ, UR5 ;  /* 0x00000005ff057e24 */ /* 0x002fe4000f8e00ff */
[----:B------:R-:W-:Y:S02]  /*31750*/  IMAD.U32 R6, RZ, RZ, UR6 ;  /* 0x00000006ff067e24 */ /* 0x000fe4000f8e00ff */
[----:B--2---:R-:W-:-:S02]  /*31760*/  IMAD.U32 R7, RZ, RZ, UR7 ;  /* 0x00000007ff077e24 */ /* 0x004fc4000f8e00ff */
[----:B------:R-:W-:Y:S02]  /*31770*/  IMAD.U32 R10, RZ, RZ, UR8 ;  /* 0x00000008ff0a7e24 */ /* 0x000fe4000f8e00ff */
[----:B0-----:R-:W-:Y:S02]  /*31780*/  IMAD.U32 R11, RZ, RZ, UR9 ;  /* 0x00000009ff0b7e24 */ /* 0x001fe4000f8e00ff */
[----:B------:R-:W-:Y:S02]  /*31790*/  IMAD.MOV.U32 R8, RZ, RZ, 0x70 ;  /* 0x00000070ff087424 */ /* 0x000fe400078e00ff */
[----:B------:R-:W-:Y:S02]  /*317a0*/  IMAD.MOV.U32 R12, RZ, RZ, 0x1 ;  /* 0x00000001ff0c7424 */ /* 0x000fe400078e00ff */
[----:B------:R-:W-:-:S07]  /*317b0*/  IMAD.MOV.U32 R13, RZ, RZ, RZ ;  /* 0x000000ffff0d7224 */ /* 0x000fce00078e00ff */
[----:B------:R-:W-:-:S07]  /*317c0*/  LEPC R20, `(.L_x_12941) ;  /* 0x000000001014794e */ /* 0x000fce0000000000 */
[----:B---34-:R-:W-:Y:S05]  /*317d0*/  CALL.ABS.NOINC R2 ;  /* 0x0000000002007343 */ /* 0x018fea0003c00000 */
.L_x_12941:
[----:B------:R-:W-:Y:S05]  /*317e0*/  BSYNC B6 ;  /* 0x0000000000067941 */ /* 0x000fea0003800000 */
.L_x_12940:
[----:B0-----:R-:W4:Y:S01]  /*317f0*/  LDL R11, [R1+0x488] ;  /* 0x00048800010b7983 */ /* 0x001f220000100800 */
[----:B--2---:R-:W0:Y:S01]  /*31800*/  LDC R7, c[0x0][0x448] ;  /* 0x00011200ff077b82 */ /* 0x004e220000000800 */
[----:B------:R-:W-:Y:S01]  /*31810*/  ULDC.64 UR4, c[0x0][0x298] ;  /* 0x0000a60000047ab9 */ /* 0x000fe20000000a00 */
[----:B------:R-:W-:Y:S01]  /*31820*/  ULDC.64 UR6, c[0x0][0x280] ;  /* 0x0000a00000067ab9 */ /* 0x000fe20000000a00 */
[----:B------:R-:W2:Y:S04]  /*31830*/  LDL R4, [R1+0x4a8] ;  /* 0x0004a80001047983 */ /* 0x000ea80000100800 */
[----:B------:R-:W2:Y:S04]  /*31840*/  LDL R10, [R1+0x49c] ;  /* 0x00049c00010a7983 */ /* 0x000ea80000100800 */
[----:B-1----:R-:W2:Y:S01]  /*31850*/  LDL R9, [R1+0x4b8] ;  /* 0x0004b80001097983 */ /* 0x002ea20000100800 */
[----:B------:R-:W1:Y:S01]  /*31860*/  S2R R2, SR_TID.X ;  /* 0x0000000000027919 */ /* 0x000e620000002100 */
[----:B---3--:R-:W3:Y:S02]  /*31870*/  S2R R0, SR_TID.X ;  /* 0x0000000000007919 */ /* 0x008ee40000002100 */
[----:B------:R-:W2:Y:S01]  /*31880*/  LDL R8, [R1+0x4bc] ;  /* 0x0004bc0001087983 */ /* 0x000ea20000100800 */
[----:B0-----:R-:W-:-:S03]  /*31890*/  ISETP.NE.AND P0, PT, R7, 0x1, PT ;  /* 0x000000010700780c */ /* 0x001fc60003f05270 */
[----:B------:R-:W2:Y:S10]  /*318a0*/  LDL R6, [R1+0x4a4] ;  /* 0x0004a40001067983 */ /* 0x000eb40000100800 */
[----:B------:R-:W0:Y:S01]  /*318b0*/  @P0 LDC R3, c[0x0][0x450] ;  /* 0x00011400ff030b82 */ /* 0x000e220000000800 */
[----:B-1----:R-:W-:-:S04]  /*318c0*/  LOP3.LUT R2, R2, 0x7f, RZ, 0xc0, !PT ;  /* 0x0000007f02027812 */ /* 0x002fc800078ec0ff */
[----:B------:R-:W-:Y:S01]  /*318d0*/  SHF.R.U32.HI R2, RZ, 0x3, R2 ;  /* 0x00000003ff027819 */ /* 0x000fe20000011602 */
[----:B---3--:R-:W-:-:S05]  /*318e0*/  IMAD.SHL.U32 R0, R0, 0x10, RZ ;  /* 0x0000001000007824 */ /* 0x008fca00078e00ff */
[----:B------:R-:W-:Y:S02]  /*318f0*/  LOP3.LUT R0, R2, 0x70, R0, 0xf8, !PT ;  /* 0x0000007002007812 */ /* 0x000fe400078ef800 */
[----:B------:R-:W1:Y:S03]  /*31900*/  @P0 LDC R2, c[0x0][0x44c] ;  /* 0x00011300ff020b82 */ /* 0x000e660000000800 */
[----:B----4-:R-:W-:-:S04]  /*31910*/  IMAD.IADD R5, R0, 0x1, R11 ;  /* 0x0000000100057824 */ /* 0x010fc800078e020b */
[----:B-1----:R-:W-:-:S04]  /*31920*/  @P0 IMAD.HI.U32 R2, R5, R2, RZ ;  /* 0x0000000205020227 */ /* 0x002fc800078e00ff */
[----:B------:R-:W-:Y:S01]  /*31930*/  IMAD.MOV.U32 R0, RZ, RZ, R5 ;  /* 0x000000ffff007224 */ /* 0x000fe200078e0005 */
[----:B0-----:R-:W-:Y:S01]  /*31940*/  @P0 SHF.R.U32.HI R0, RZ, R3, R2 ;  /* 0x00000003ff000219 */ /* 0x001fe20000011602 */
[----:B--2---:R-:W-:-:S04]  /*31950*/  IMAD R2, R4, UR4, RZ ;  /* 0x0000000404027c24 */ /* 0x004fc8000f8e02ff */
        /* <DEDUP_REMOVED lines=42> */
[----:B------:R-:W0:Y:S04]  /*31c00*/  SHFL.IDX PT, R5, R3, RZ, 0x181f ;  /* 0x00181fff03057589 */ /* 0x000e2800000e0000 */
[----:B------:R-:W1:Y:S01]  /*31c10*/  SHFL.IDX PT, R4, R2, RZ, 0x181f ;  /* 0x00181fff02047589 */ /* 0x000e6200000e0000 */
[----:B--2---:R-:W-:-:S03]  /*31c20*/  IMAD R0, R11, R7, RZ ;  /* 0x000000070b007224 */ /* 0x004fc600078e02ff */
[----:B------:R-:W-:Y:S01]  /*31c30*/  SHFL.IDX PT, R7, R2, 0x1, 0x181f ;  /* 0x00381f0002077f89 */ /* 0x000fe200000e0000 */
[----:B---3--:R-:W-:-:S03]  /*31c40*/  IMAD.IADD R8, R8, 0x1, R6 ;  /* 0x0000000108087824 */ /* 0x008fc600078e0206 */
[----:B------:R-:W2:Y:S01]  /*31c50*/  SHFL.IDX PT, R6, R3, 0x1, 0x181f ;  /* 0x00381f0003067f89 */ /* 0x000ea200000e0000 */
[C---:B------:R-:W-:Y:S01]  /*31c60*/  VIADD R11, R8.reuse, 0x10 ;  /* 0x00000010080b7836 */ /* 0x040fe20000000000 */
[-C--:B------:R-:W-:Y:S02]  /*31c70*/  ISETP.GE.AND P1, PT, R8, R0.reuse, PT ;  /* 0x000000000800720c */ /* 0x080fe40003f26270 */
[----:B------:R-:W-:Y:S02]  /*31c80*/  STL [R1+0x488], R8 ;  /* 0x0004880801007387 */ /* 0x000fe40000100800 */
[----:B------:R-:W-:Y:S02]  /*31c90*/  ISETP.GE.AND P2, PT, R11, R0, PT ;  /* 0x000000000b00720c */ /* 0x000fe40003f46270 */
[----:B------:R3:W-:Y:S07]  /*31ca0*/  STL [R1+0x4b0], R11 ;  /* 0x0004b00b01007387 */ /* 0x0007ee0000100800 */
[----:B0-----:R-:W-:Y:S01]  /*31cb0*/  @!P1 LEA R5, P3, R10, R5, 0x1 ;  /* 0x000000050a059211 */ /* 0x001fe200078608ff */
[----:B---3--:R-:W-:-:S04]  /*31cc0*/  VIADD R11, R8, 0x20 ;  /* 0x00000020080b7836 */ /* 0x008fc80000000000 */
        /* <DEDUP_REMOVED lines=8> */
[----:B------:R-:W-:Y:S01]  /*31d50*/  @!P2 IMAD.X R4, RZ, RZ, R7, P1 ;  /* 0x000000ffff04a224 */ /* 0x000fe200008e0607 */
        /* <DEDUP_REMOVED lines=58> */
.L_x_13120:
[----:B0-----:R-:W3:Y:S04]  /*32100*/  LDL R2, [R1+0x488] ;  /* 0x0004880001027983 */ /* 0x001ee80000100800 */
[----:B------:R0:W5:Y:S01]  /*32110*/  LDL R8, [R1+0x460] ;  /* 0x0004600001087983 */ /* 0x0001620000100800 */
        /* <DEDUP_REMOVED lines=11> */
.L_x_12943:
        /* <DEDUP_REMOVED lines=38> */
.L_x_12945:
[----:B------:R-:W-:Y:S05]  /*32430*/  BSYNC B6 ;  /* 0x0000000000067941 */ /* 0x000fea0003800000 */
.L_x_12944:
        /* <DEDUP_REMOVED lines=61> */
[----:B------:R-:W-:Y:S04]  /*32810*/  SHFL.IDX PT, R6, R0, RZ, 0x181f ;  /* 0x00181fff00067589 */ /* 0x000fe800000e0000 */
[----:B------:R-:W5:Y:S01]  /*32820*/  LDL.LU R12, [R1+0x4c4] ;  /* 0x0004c400010c7983 */ /* 0x000f620000300800 */
[----:B--2---:R-:W-:-:S03]  /*32830*/  IMAD R3, R10, R7, RZ ;  /* 0x000000070a037224 */ /* 0x004fc600078e02ff */
[----:B------:R-:W2:Y:S02]  /*32840*/  LDL.LU R10, [R1+0x4c0] ;  /* 0x0004c000010a7983 */ /* 0x000ea40000300800 */
[-C--:B---3--:R-:W-:Y:S02]  /*32850*/  ISETP.GE.AND P4, PT, R4, R3.reuse, PT ;  /* 0x000000030400720c */ /* 0x088fe40003f86270 */
[----:B------:R-:W0:Y:S01]  /*32860*/  SHFL.IDX PT, R4, R2, RZ, 0x181f ;  /* 0x00181fff02047589 */ /* 0x000e2200000e0000 */
[----:B----4-:R-:W-:-:S13]  /*32870*/  ISETP.GE.AND P5, PT, R5, R3, PT ;  /* 0x000000030500720c */ /* 0x010fda0003fa6270 */
        /* <DEDUP_REMOVED lines=76> */
[----:B------:R-:W-:-:S05]  /*32d40*/  @!P4 IMAD.X R4, RZ, RZ, R6, P5 ;  /* 0x000000ffff04c224 */ /* 0x000fca00028e0606 */
[----:B------:R-:W-:-:S04]  /*32d50*/  @!P4 LOP3.LUT R5, R5, R4, RZ, 0x3c, !PT ;  /* 0x000000040505c212 */ /* 0x000fc800078e3cff */
[----:B------:R-:W-:-:S04]  /*32d60*/  @!P4 LOP3.LUT R4, R5, R4, RZ, 0x3c, !PT ;  /* 0x000000040504c212 */ /* 0x000fc800078e3cff */
[----:B------:R-:W-:Y:S01]  /*32d70*/  @!P4 LOP3.LUT R5, R5, R4, RZ, 0x3c, !PT ;  /* 0x000000040505c212 */ /* 0x000fe200078e3cff */
[----:B------:R2:W3:Y:S04]  /*32d80*/  SHFL.IDX PT, R6, R0, 0x7, 0x181f ;  /* 0x00f81f0000067f89 */ /* 0x0004e800000e0000 */
[----:B------:R2:W-:Y:S04]  /*32d90*/  @!P4 LDGSTS.E.BYPASS.LTC128B.128 [R9+0x25400], desc[UR42][R4.64], !P3 ;  /* 0x254000000409cfae */ /* 0x0005e8000d901d6a */
[----:B------:R2:W-:Y:S04]  /*32da0*/  @!P4 LDGSTS.E.BYPASS.LTC128B.128 [R9+0x29400], desc[UR42][R4.64+0x80], !P2 ;  /* 0x294000800409cfae */ /* 0x0005e8000d101d6a */
[----:B------:R2:W-:Y:S04]  /*32db0*/  @!P4 LDGSTS.E.BYPASS.LTC128B.128 [R9+0x2d400], desc[UR42][R4.64+0x100], !P1 ;  /* 0x2d4001000409cfae */ /* 0x0005e8000c901d6a */
[----:B-1----:R2:W-:Y:S02]  /*32dc0*/  @!P4 LDGSTS.E.BYPASS.LTC128B.128 [R9+0x31400], desc[UR42][R4.64+0x180], !P0 ;  /* 0x314001800409cfae */ /* 0x0025e4000c101d6a */
.L_x_13138:
[----:B--2---:R-:W2:Y:S01]  /*32dd0*/  LDL.LU R0, [R1+0x4d0] ;  /* 0x0004d00001007983 */ /* 0x004ea20000300800 */
[----:B------:R-:W-:Y:S01]  /*32de0*/  BSSY B0, `(.L_x_12947) ;  /* 0x000000d000007945 */ /* 0x000fe20003800000 */
[----:B--2---:R-:W-:-:S13]  /*32df0*/  ISETP.GE.AND P4, PT, R0, R3, PT ;  /* 0x000000030000720c */ /* 0x004fda0003f86270 */
[----:B------:R-:W-:Y:S05]  /*32e00*/  @P4 BRA `(.L_x_12948) ;  /* 0x0000000000284947 */ /* 0x000fea0003800000 */
[----:B------:R-:W2:Y:S01]  /*32e10*/  LDL R0, [R1+0x470] ;  /* 0x0004700001007983 */ /* 0x000ea20000100800 */
[----:B------:R-:W-:-:S05]  /*32e20*/  LEA R2, P4, R8, R2, 0x1 ;  /* 0x0000000208027211 */ /* 0x000fca00078808ff */
[----:B---3--:R-:W-:-:S05]  /*32e30*/  IMAD.X R3, RZ, RZ, R6, P4 ;  /* 0x000000ffff037224 */ /* 0x008fca00020e0606 */
[----:B------:R-:W-:Y:S01]  /*32e40*/  @!PT LDS RZ, [RZ] ;  /* 0x00000000fffff984 */ /* 0x000fe20000000800 */
[----:B------:R-:W-:Y:S01]  /*32e50*/  @!PT LDS RZ, [RZ] ;  /* 0x00000000fffff984 */ /* 0x000fe20000000800 */
[----:B------:R-:W-:Y:S01]  /*32e60*/  @!PT LDS RZ, [RZ] ;  /* 0x00000000fffff984 */ /* 0x000fe20000000800 */
[----:B--2---:R1:W-:Y:S04]  /*32e70*/  LDGSTS.E.BYPASS.LTC128B.128 [R0+0x25c00], desc[UR42][R2.64], !P3 ;  /* 0x25c0000002007fae */ /* 0x0043e8000d901d6a */
[----:B------:R1:W-:Y:S04]  /*32e80*/  LDGSTS.E.BYPASS.LTC128B.128 [R0+0x29c00], desc[UR42][R2.64+0x80], !P2 ;  /* 0x29c0008002007fae */ /* 0x0003e8000d101d6a */
[----:B------:R1:W-:Y:S04]  /*32e90*/  LDGSTS.E.BYPASS.LTC128B.128 [R0+0x2dc00], desc[UR42][R2.64+0x100], !P1 ;  /* 0x2dc0010002007fae */ /* 0x0003e8000c901d6a */
[----:B------:R1:W-:Y:S02]  /*32ea0*/  LDGSTS.E.BYPASS.LTC128B.128 [R0+0x31c00], desc[UR42][R2.64+0x180], !P0 ;  /* 0x31c0018002007fae */ /* 0x0003e4000c101d6a */
.L_x_12948:
[----:B------:R-:W-:Y:S05]  /*32eb0*/  BSYNC B0 ;  /* 0x0000000000007941 */ /* 0x000fea0003800000 */
.L_x_12947:
[----:B------:R2:W5:Y:S01]  /*32ec0*/  LDL R8, [R1+0x460] ;  /* 0x0004600001087983 */ /* 0x0005620000100800 */
[----:B------:R-:W-:Y:S01]  /*32ed0*/  PLOP3.LUT P0, PT, PT, PT, PT, 0x80, 0x0 ;  /* 0x000000000000781c */ /* 0x000fe20003f0f070 */
[----:B------:R-:W-:-:S12]  /*32ee0*/  NOP ;  /* 0x0000000000007918 */ /* 0x000fd80000000000 */
.L_x_12949:
[----:B-1----:R-:W4:Y:S01]  /*32ef0*/  LDL R2, [R1+0x460] ;  /* 0x0004600001027983 */ /* 0x002f220000100800 */
        /* <DEDUP_REMOVED lines=16> */
[----:B------:R-:W4:Y:S03]  /*33000*/  SYNCS.PHASECHK.TRANS64.TRYWAIT P0, [R2+URZ+0x32420], R0 ;  /* 0x03242000020075a7 */ /* 0x000f26000800017f */
[----:B-1--4-:R-:W-:Y:S05]  /*33010*/  @!P0 BRA `(.L_x_12951) ;  /* 0x0000006400d48947 */ /* 0x012fea0003800000 */
.L_x_13139:
[----:B------:R-:W-:Y:S05]  /*33020*/  BSYNC B0 ;  /* 0x0000000000007941 */ /* 0x000fea0003800000 */
.L_x_12950:
[----:B-1----:R-:W4:Y:S01]  /*33030*/  LDL R2, [R1+0x48c] ;  /* 0x00048c0001027983 */ /* 0x002f220000100800 */
[----:B------:R-:W-:Y:S01]  /*33040*/  BSSY B0, `(.L_x_12952) ;  /* 0x000005f000007945 */ /* 0x000fe20003800000 */
[----:B----4-:R-:W-:-:S13]  /*33050*/  LOP3.LUT P0, RZ, R2, 0x1, RZ, 0xc0, !PT ;  /* 0x0000000102ff7812 */ /* 0x010fda000780c0ff */
[----:B------:R-:W-:Y:S05]  /*33060*/  @!P0 BRA `(.L_x_12953) ;  /* 0x0000000400708947 */ /* 0x000fea0003800000 */
[----:B------:R-:W4:Y:S04]  /*33070*/  LDL R2, [R1+0x460] ;  /* 0x0004600001027983 */ /* 0x000f280000100800 */
[----:B0-----:R-:W2:Y:S01]  /*33080*/  LDL R4, [R1+0x474] ;  /* 0x0004740001047983 */ /* 0x001ea20000100800 */
        /* <DEDUP_REMOVED lines=10> */
.L_x_13140:
[----:B------:R-:W-:Y:S05]  /*33130*/  BSYNC B1 ;  /* 0x0000000000017941 */ /* 0x000fea0003800000 */
.L_x_12954:
        /* <DEDUP_REMOVED lines=9> */
.L_x_12957:
[----:B------:R-:W-:Y:S05]  /*331d0*/  BSYNC B1 ;  /* 0x0000000000017941 */ /* 0x000fea0003800000 */
.L_x_12956:
[----:B------:R-:W2:Y:S04]  /*331e0*/  LDL R5, [R1+0x460] ;  /* 0x0004600001057983 */ /* 0x000ea80000100800 */
[----:B0-----:R-:W2:Y:S04]  /*331f0*/  LDL R0, [R1+0x464] ;  /* 0x0004640001007983 */ /* 0x001ea80000100800 */
        /* <DEDUP_REMOVED lines=12> */
.L_x_12958:
        /* <DEDUP_REMOVED lines=15> */
.L_x_12959:
        /* <DEDUP_REMOVED lines=15> */
.L_x_12960:
        /* <DEDUP_REMOVED lines=15> */
.L_x_12961:
        /* <DEDUP_REMOVED lines=10> */
.L_x_12953:
[----:B------:R-:W-:Y:S05]  /*33630*/  BSYNC B0 ;  /* 0x0000000000007941 */ /* 0x000fea0003800000 */
.L_x_12952:
[----:B0-----:R-:W4:Y:S04]  /*33640*/  LDL R4, [R1+0x490] ;  /* 0x0004900001047983 */ /* 0x001f280000100800 */
[----:B------:R-:W2:Y:S01]  /*33650*/  LDL R5, [R1+0x484] ;  /* 0x0004840001057983 */ /* 0x000ea20000100800 */
[----:B------:R-:W-:Y:S01]  /*33660*/  BSSY B0, `(.L_x_12962) ;  /* 0x00001ff000007945 */ /* 0x000fe20003800000 */
[----:B----4-:R-:W-:-:S05]  /*33670*/  VIADD R0, R4, 0xfffffffe ;  /* 0xfffffffe04007836 */ /* 0x010fca0000000000 */
[----:B--2---:R-:W-:-:S13]  /*33680*/  ISETP.GE.AND P0, PT, R0, R5, PT ;  /* 0x000000050000720c */ /* 0x004fda0003f06270 */
[----:B------:R-:W-:Y:S05]  /*33690*/  @!P0 BRA `(.L_x_12963) ;  /* 0x0000001c00ec8947 */ /* 0x000fea0003800000 */
[----:B------:R-:W-:Y:S01]  /*336a0*/  IMAD.MOV R2, RZ, RZ, -R4 ;  /* 0x000000ffff027224 */ /* 0x000fe200078e0a04 */
[----:B---3--:R-:W-:Y:S01]  /*336b0*/  LOP3.LUT R6, RZ, R5, RZ, 0x33, !PT ;  /* 0x00000005ff067212 */ /* 0x008fe200078e33ff */
        /* <DEDUP_REMOVED lines=42> */
.L_x_12968:
[----:B------:R-:W2:Y:S01]  /*33960*/  LDL R2, [R1+0x460] ;  /* 0x0004600001027983 */ /* 0x000ea20000100800 */
[----:B0-----:R-:W-:Y:S01]  /*33970*/  SHF.L.U32 R5, R7, 0x1f, RZ ;  /* 0x0000001f07057819 */ /* 0x001fe200000006ff */
[----:B------:R-:W0:Y:S01]  /*33980*/  S2R R3, SR_TID.X ;  /* 0x0000000000037919 */ /* 0x000e220000002100 */
[----:B------:R-:W-:Y:S01]  /*33990*/  BSSY B3, `(.L_x_12969) ;  /* 0x0000006000037945 */ /* 0x000fe20003800000 */
[----:B0-----:R-:W-:-:S04]  /*339a0*/  LOP3.LUT R3, R3, 0x7f, RZ, 0xc0, !PT ;  /* 0x0000007f03037812 */ /* 0x001fc800078ec0ff */
[----:B------:R-:W-:Y:S01]  /*339b0*/  ISETP.NE.AND P1, PT, R3, RZ, PT ;  /* 0x000000ff0300720c */ /* 0x000fe20003f25270 */
[----:B--2---:R-:W-:-:S04]  /*339c0*/  IMAD R2, R8, 0x8, R2 ;  /* 0x0000000808027824 */ /* 0x004fc800078e0202 */
[----:B------:R-:W0:Y:S02]  /*339d0*/  SYNCS.PHASECHK.TRANS64.TRYWAIT P0, [R2+URZ+0x32440], R5 ;  /* 0x03244005020075a7 */ /* 0x000e24000800017f */
[----:B0-----:R-:W-:Y:S06]  /*339e0*/  @!P0 BRA `(.L_x_12970) ;  /* 0x0000005c008c8947 */ /* 0x001fec0003800000 */
.L_x_13141:
[----:B------:R-:W-:Y:S05]  /*339f0*/  BSYNC B3 ;  /* 0x0000000000037941 */ /* 0x000fea0003800000 */
.L_x_12969:
        /* <DEDUP_REMOVED lines=9> */
.L_x_12972:
[----:B------:R-:W-:Y:S05]  /*33a90*/  BSYNC B3 ;  /* 0x0000000000037941 */ /* 0x000fea0003800000 */
.L_x_12971:
        /* <DEDUP_REMOVED lines=14> */
.L_x_12973:
        /* <DEDUP_REMOVED lines=13> */
.L_x_13142:
[----:B------:R-:W-:Y:S05]  /*33c50*/  BSYNC B3 ;  /* 0x0000000000037941 */ /* 0x000fea0003800000 */
.L_x_12974:
        /* <DEDUP_REMOVED lines=11> */
.L_x_12977:
[----:B------:R-:W-:Y:S05]  /*33d10*/  BSYNC B3 ;  /* 0x0000000000037941 */ /* 0x000fea0003800000 */
.L_x_12976:
        /* <DEDUP_REMOVED lines=11> */
.L_x_12978:
        /* <DEDUP_REMOVED lines=15> */
.L_x_12979:
        /* <DEDUP_REMOVED lines=15> */
.L_x_12980:
        /* <DEDUP_REMOVED lines=15> */
.L_x_12981:
        /* <DEDUP_REMOVED lines=10> */
.L_x_12967:
[----:B------:R-:W-:Y:S05]  /*34140*/  BSYNC B1 ;  /* 0x0000000000017941 */ /* 0x000fea0003800000 */
.L_x_12966:
[----:B------:R-:W2:Y:S02]  /*34150*/  LDL R4, [R1+0x490] ;  /* 0x0004900001047983 */ /* 0x000ea40000100800 */
[----:B--2---:R-:W-:-:S07]  /*34160*/  VIADD R0, R4, 0xfffffffd ;  /* 0xfffffffd04007836 */ /* 0x004fce0000000000 */
.L_x_12965:
[----:B------:R-:W-:Y:S05]  /*34170*/  BSYNC B2 ;  /* 0x0000000000027941 */ /* 0x000fea0003800000 */
.L_x_12964:
[----:B------:R-:W2:Y:S01]  /*34180*/  LDL.LU R2, [R1+0x490] ;  /* 0x0004900001027983 */ /* 0x000ea20000300800 */
[----:B------:R-:W-:Y:S01]  /*34190*/  VIADD R6, R6, 0xfffffffe ;  /* 0xfffffffe06067836 */ /* 0x000fe20000000000 */
[----:B--2---:R-:W-:-:S04]  /*341a0*/  LOP3.LUT R2, RZ, R2, RZ, 0x33, !PT ;  /* 0x00000002ff027212 */ /* 0x004fc800078e33ff */
[----:B------:R-:W-:-:S13]  /*341b0*/  ISETP.NE.AND P0, PT, R6, R2, PT ;  /* 0x000000020600720c */ /* 0x000fda0003f05270 */
[----:B------:R-:W-:Y:S05]  /*341c0*/  @!P0 BRA `(.L_x_12963) ;  /* 0x0000001400208947 */ /* 0x000fea0003800000 */
.L_x_13014:
        /* <DEDUP_REMOVED lines=36> */
.L_x_12984:
        /* <DEDUP_REMOVED lines=9> */
.L_x_13143:
[----:B------:R-:W-:Y:S05]  /*344a0*/  BSYNC B2 ;  /* 0x0000000000027941 */ /* 0x000fea0003800000 */
.L_x_12985:
        /* <DEDUP_REMOVED lines=9> */
.L_x_12988:
[----:B------:R-:W-:Y:S05]  /*34540*/  BSYNC B2 ;  /* 0x0000000000027941 */ /* 0x000fea0003800000 */
.L_x_12987:
        /* <DEDUP_REMOVED lines=13> */
.L_x_12989:
        /* <DEDUP_REMOVED lines=13> */
.L_x_13144:
[----:B------:R-:W-:Y:S05]  /*346f0*/  BSYNC B2 ;  /* 0x0000000000027941 */ /* 0x000fea0003800000 */
.L_x_12990:
        /* <DEDUP_REMOVED lines=11> */
.L_x_12993:
[----:B------:R-:W-:Y:S05]  /*347b0*/  BSYNC B2 ;  /* 0x0000000000027941 */ /* 0x000fea0003800000 */
.L_x_12992:
        /* <DEDUP_REMOVED lines=10> */
.L_x_12994:
        /* <DEDUP_REMOVED lines=15> */
.L_x_12995:
        /* <DEDUP_REMOVED lines=15> */
.L_x_12996:
        /* <DEDUP_REMOVED lines=15> */
.L_x_12997:
        /* <DEDUP_REMOVED lines=10> */
.L_x_12983:
[----:B------:R-:W-:Y:S05]  /*34bd0*/  BSYNC B1 ;  /* 0x0000000000017941 */ /* 0x000fea0003800000 */
.L_x_12982:
        /* <DEDUP_REMOVED lines=36> */
.L_x_13000:
        /* <DEDUP_REMOVED lines=9> */
.L_x_13145:
[----:B------:R-:W-:Y:S05]  /*34eb0*/  BSYNC B2 ;  /* 0x0000000000027941 */ /* 0x000fea0003800000 */
.L_x_13001:
        /* <DEDUP_REMOVED lines=9> */
.L_x_13004:
[----:B------:R-:W-:Y:S05]  /*34f50*/  BSYNC B2 ;  /* 0x0000000000027941 */ /* 0x000fea0003800000 */
.L_x_13003:
        /* <DEDUP_REMOVED lines=14> */
.L_x_13005:
        /* <DEDUP_REMOVED lines=13> */
.L_x_13146:
[----:B------:R-:W-:Y:S05]  /*35110*/  BSYNC B2 ;  /* 0x0000000000027941 */ /* 0x000fea0003800000 */
.L_x_13006:
        /* <DEDUP_REMOVED lines=11> */
.L_x_13009:
[----:B------:R-:W-:Y:S05]  /*351d0*/  BSYNC B2 ;  /* 0x0000000000027941 */ /* 0x000fea0003800000 */
.L_x_13008:
        /* <DEDUP_REMOVED lines=11> */
.L_x_13010:
        /* <DEDUP_REMOVED lines=15> */
.L_x_13011:
        /* <DEDUP_REMOVED lines=15> */
.L_x_13012:
        /* <DEDUP_REMOVED lines=15> */
.L_x_13013:
        /* <DEDUP_REMOVED lines=10> */
.L_x_12999:
[----:B------:R-:W-:Y:S05]  /*35600*/  BSYNC B1 ;  /* 0x0000000000017941 */ /* 0x000fea0003800000 */
.L_x_12998:
[----:B------:R-:W2:Y:S01]  /*35610*/  LDL R5, [R1+0x484] ;  /* 0x0004840001057983 */ /* 0x000ea20000100800 */
[----:B------:R-:W-:Y:S01]  /*35620*/  VIADD R0, R0, 0xfffffffe ;  /* 0xfffffffe00007836 */ /* 0x000fe20000000000 */
[----:B--2---:R-:W-:-:S13]  /*35630*/  ISETP.GT.AND P0, PT, R6, R5, PT ;  /* 0x000000050600720c */ /* 0x004fda0003f04270 */
[----:B------:R-:W-:Y:S05]  /*35640*/  @P0 BRA `(.L_x_13014) ;  /* 0xffffffe800e00947 */ /* 0x000fea000383ffff */
.L_x_12963:
[----:B------:R-:W-:Y:S05]  /*35650*/  BSYNC B0 ;  /* 0x0000000000007941 */ /* 0x000fea0003800000 */
.L_x_12962:
[----:B------:R-:W2:Y:S04]  /*35660*/  LDL.LU R4, [R1+0x464] ;  /* 0x0004640001047983 */ /* 0x000ea80000300800 */
[----:B------:R-:W4:Y:S01]  /*35670*/  LDL.LU R3, [R1+0x474] ;  /* 0x0004740001037983 */ /* 0x000f220000300800 */
[----:B------:R-:W0:Y:S01]  /*35680*/  S2R R2, SR_TID.X ;  /* 0x0000000000027919 */ /* 0x000e220000002100 */
[----:B------:R-:W-:Y:S01]  /*35690*/  BSSY B0, `(.L_x_13015) ;  /* 0x0000015000007945 */ /* 0x000fe20003800000 */
[----:B0-----:R-:W-:-:S04]  /*356a0*/  LOP3.LUT R2, R2, 0x7f, RZ, 0xc0, !PT ;  /* 0x0000007f02027812 */ /* 0x001fc800078ec0ff */
[----:B------:R-:W-:Y:S01]  /*356b0*/  ISETP.NE.AND P1, PT, R2, RZ, PT ;  /* 0x000000ff0200720c */ /* 0x000fe20003f25270 */
[----:B--2---:R-:W-:-:S05]  /*356c0*/  VIADD R0, R4, 0x1 ;  /* 0x0000000104007836 */ /* 0x004fca0000000000 */
[----:B------:R-:W-:-:S04]  /*356d0*/  ISETP.NE.AND P0, PT, R0, 0x2, PT ;  /* 0x000000020000780c */ /* 0x000fc80003f05270 */
[----:B------:R-:W-:-:S04]  /*356e0*/  SEL R2, RZ, 0x1, P0 ;  /* 0x00000001ff027807 */ /* 0x000fc80000000000 */
[----:B----4-:R-:W-:-:S05]  /*356f0*/  LOP3.LUT R3, R3, R2, RZ, 0x3c, !PT ;  /* 0x0000000203037212 */ /* 0x010fca00078e3cff */
[----:B------:R0:W-:Y:S01]  /*35700*/  STL [R1+0x474], R3 ;  /* 0x0004740301007387 */ /* 0x0001e20000100800 */
        /* <DEDUP_REMOVED lines=8> */
[----:B---3--:R-:W0:Y:S02]  /*35790*/  S2R R6, SR_LTMASK ;  /* 0x0000000000067919 */ /* 0x008e240000003900 */
[----:B0-----:R-:W-:-:S04]  /*357a0*/  LOP3.LUT R6, R6, UR4, RZ, 0xc0, !PT ;  /* 0x0000000406067c12 */ /* 0x001fc8000f8ec0ff */
[----:B------:R-:W0:Y:S01]  /*357b0*/  POPC R7, R6 ;  /* 0x0000000600077309 */ /* 0x000e220000000000 */
[----:B--2---:R-:W0:Y:S02]  /*357c0*/  SHFL.IDX PT, R2, R3, R2, 0x1f ;  /* 0x00001f0203027589 */ /* 0x004e2400000e0000 */
[----:B0-----:R-:W-:-:S07]  /*357d0*/  IADD3 R16, R2, UR39, R7 ;  /* 0x0000002702107c10 */ /* 0x001fce000fffe007 */
.L_x_13016:
[----:B------:R-:W-:Y:S05]  /*357e0*/  BSYNC B0 ;  /* 0x0000000000007941 */ /* 0x000fea0003800000 */
.L_x_13015:
[----:B------:R-:W-:-:S05]  /*357f0*/  SEL R0, R0, RZ, P0 ;  /* 0x000000ff00007207 */ /* 0x000fca0000000000 */
[----:B------:R1:W-:Y:S02]  /*35800*/  STL [R1+0x464], R0 ;  /* 0x0004640001007387 */ /* 0x0003e40000100800 */
.L_x_12928:
[----:B------:R-:W-:Y:S05]  /*35810*/  BSYNC B7 ;  /* 0x0000000000077941 */ /* 0x000fea0003800000 */
.L_x_12926:
[----:B-1----:R-:W2:Y:S02]  /*35820*/  LDL R0, [R1+0x48c] ;  /* 0x00048c0001007983 */ /* 0x002ea40000100800 */
[----:B--2---:R-:W-:-:S13]  /*35830*/  LOP3.LUT P0, RZ, R0, 0x40, RZ, 0xc0, !PT ;  /* 0x0000004000ff7812 */ /* 0x004fda000780c0ff */
[----:B------:R-:W-:Y:S05]  /*35840*/  @!P0 BRA `(.L_x_13017) ;  /* 0x0000000000288947 */ /* 0x000fea0003800000 */
[----:B------:R-:W-:Y:S05]  /*35850*/  WARPSYNC.ALL ;  /* 0x0000000000007948 */ /* 0x000fea0003800000 */
[----:B------:R-:W1:Y:S08]  /*35860*/  S2UR UR5, SR_CgaCtaId ;  /* 0x00000000000579c3 */ /* 0x000e700000008800 */
[----:B------:R-:W-:Y:S06]  /*35870*/  BAR.SYNC.DEFER_BLOCKING 0x5, 0x180 ;  /* 0x0146000000007b1d */ /* 0x000fec0000010000 */
[----:B------:R-:W-:-:S02]  /*35880*/  UMOV UR4, 0x400 ;  /* 0x0000040000047882 */ /* 0x000fc40000000000 */
[----:B-1----:R-:W-:-:S06]  /*35890*/  ULEA UR4, UR5, UR4, 0x18 ;  /* 0x0000000405047291 */ /* 0x002fcc000f8ec03f */
[----:B------:R-:W-:-:S05]  /*358a0*/  IMAD.U32 R0, RZ, RZ, UR4 ;  /* 0x00000004ff007e24 */ /* 0x000fca000f8e00ff */
[----:B------:R1:W2:Y:S04]  /*358b0*/  LDS.128 R16, [R0+0x324d0] ;  /* 0x0324d00000107984 */ /* 0x0002a80000000c00 */
[----:B------:R1:W-:Y:S01]  /*358c0*/  STL [R1+0x460], R0 ;  /* 0x0004600001007387 */ /* 0x0003e20000100800 */
[----:B------:R-:W-:Y:S06]  /*358d0*/  BAR.ARV 0x4, 0x180 ;  /* 0x0106000000007b1d */ /* 0x000fec0000002000 */
[----:B------:R-:W-:Y:S05]  /*358e0*/  BRA `(.L_x_13018) ;  /* 0x0000000800d87947 */ /* 0x000fea0003800000 */
.L_x_13017:
        /* <DEDUP_REMOVED lines=22> */
[----:B------:R-:W-:Y:S04]  /*35a50*/  SHFL.IDX PT, R0, R16, RZ, 0x1f ;  /* 0x00001fff10007589 */ /* 0x000fe800000e0000 */
        /* <DEDUP_REMOVED lines=13> */
.L_x_13156:
[----:B------:R-:W-:Y:S02]  /*35b30*/  ULDC UR4, c[0x0][0xd38] ;  /* 0x00034e0000047ab9 */ /* 0x000fe40000000800 */
[----:B------:R-:W-:-:S04]  /*35b40*/  IMAD.U32 R4, RZ, RZ, UR4 ;  /* 0x00000004ff047e24 */ /* 0x000fc8000f8e00ff */
[----:B-1----:R-:W-:-:S04]  /*35b50*/  IMAD R16, R16, R4, RZ ;  /* 0x0000000410107224 */ /* 0x002fc800078e02ff */
[----:B------:R-:W-:-:S05]  /*35b60*/  IMAD.IADD R5, R5, 0x1, R16 ;  /* 0x0000000105057824 */ /* 0x000fca00078e0210 */
[----:B------:R-:W-:-:S13]  /*35b70*/  ISETP.GT.AND P6, PT, R5, R0, PT ;  /* 0x000000000500720c */ /* 0x000fda0003fc4270 */
[----:B------:R-:W-:Y:S05]  /*35b80*/  @P6 BRA `(.L_x_13020) ;  /* 0x00000000009c6947 */ /* 0x000fea0003800000 */
.L_x_13025:
[----:B0-----:R-:W0:Y:S01]  /*35b90*/  LDC R2, c[0x0][0xd3c] ;  /* 0x00034f00ff027b82 */ /* 0x001e220000000800 */
[----:B------:R-:W-:-:S05]  /*35ba0*/  VIADD R19, R19, 0x1f ;  /* 0x0000001f13137836 */ /* 0x000fca0000000000 */
[----:B0-----:R-:W-:-:S13]  /*35bb0*/  ISETP.GE.AND P6, PT, R19, R2, PT ;  /* 0x000000021300720c */ /* 0x001fda0003fc6270 */
[----:B------:R-:W-:Y:S05]  /*35bc0*/  @P6 BRA `(.L_x_13021) ;  /* 0x0000000400d46947 */ /* 0x000fea0003800000 */
[----:B------:R-:W0:Y:S01]  /*35bd0*/  S2R R3, SR_TID.X ;  /* 0x0000000000037919 */ /* 0x000e220000002100 */
[----:B------:R-:W-:Y:S01]  /*35be0*/  BSSY B0, `(.L_x_13022) ;  /* 0x0000009000007945 */ /* 0x000fe20003800000 */
[----:B0-----:R-:W-:-:S05]  /*35bf0*/  LOP3.LUT R3, R3, 0x1f, RZ, 0xc0, !PT ;  /* 0x0000001f03037812 */ /* 0x001fca00078ec0ff */
[----:B------:R-:W-:Y:S02]  /*35c00*/  IMAD.IADD R4, R19, 0x1, R3 ;  /* 0x0000000113047824 */ /* 0x000fe400078e0203 */
[----:B------:R-:W-:-:S03]  /*35c10*/  IMAD.MOV.U32 R3, RZ, RZ, RZ ;  /* 0x000000ffff037224 */ /* 0x000fc600078e00ff */
[----:B------:R-:W-:-:S13]  /*35c20*/  ISETP.GE.OR P6, PT, R4, R2, !P0 ;  /* 0x000000020400720c */ /* 0x000fda00047c6670 */
[----:B------:R-:W-:Y:S05]  /*35c30*/  @P6 BRA `(.L_x_13023) ;  /* 0x00000000000c6947 */ /* 0x000fea0003800000 */
[----:B------:R-:W0:Y:S02]  /*35c40*/  LDC.64 R2, c[0x0][0xd80] ;  /* 0x00036000ff027b82 */ /* 0x000e240000000a00 */
[----:B0-----:R-:W-:-:S06]  /*35c50*/  IMAD.WIDE R2, R4, 0x4, R2 ;  /* 0x0000000404027825 */ /* 0x001fcc00078e0202 */
[----:B------:R0:W5:Y:S02]  /*35c60*/  LDG.E R3, desc[UR42][R2.64] ;  /* 0x0000002a02037981 */ /* 0x000164000c1e1900 */
.L_x_13023:
[----:B------:R-:W-:Y:S05]  /*35c70*/  BSYNC B0 ;  /* 0x0000000000007941 */ /* 0x000fea0003800000 */
.L_x_13022:
        /* <DEDUP_REMOVED lines=18> */
.L_x_13164:
[----:B------:R-:W-:Y:S02]  /*35da0*/  ULDC UR4, c[0x0][0xd38] ;  /* 0x00034e0000047ab9 */ /* 0x000fe40000000800 */
[----:B------:R-:W-:-:S04]  /*35db0*/  IMAD.U32 R4, RZ, RZ, UR4 ;  /* 0x00000004ff047e24 */ /* 0x000fc8000f8e00ff */
[----:B-1----:R-:W-:-:S04]  /*35dc0*/  IMAD R16, R16, R4, RZ ;  /* 0x0000000410107224 */ /* 0x002fc800078e02ff */
[----:B------:R-:W-:-:S05]  /*35dd0*/  IMAD.IADD R5, R16, 0x1, R5 ;  /* 0x0000000110057824 */ /* 0x000fca00078e0205 */
[----:B------:R-:W-:-:S13]  /*35de0*/  ISETP.GT.AND P6, PT, R5, R0, PT ;  /* 0x000000000500720c */ /* 0x000fda0003fc4270 */
[----:B------:R-:W-:Y:S05]  /*35df0*/  @!P6 BRA `(.L_x_13025) ;  /* 0xfffffffc0064e947 */ /* 0x000fea000383ffff */
.L_x_13020:
        /* <DEDUP_REMOVED lines=8> */
.L_x_13168:
[----:B------:R-:W-:Y:S01]  /*35e80*/  ISETP.NE.AND P0, PT, R5, RZ, PT ;  /* 0x000000ff0500720c */ /* 0x000fe20003f05270 */
[----:B------:R-:W-:-:S12]  /*35e90*/  IMAD.MOV.U32 R5, RZ, RZ, RZ ;  /* 0x000000ffff057224 */ /* 0x000fd800078e00ff */
[----:B------:R-:W-:Y:S05]  /*35ea0*/  @!P0 BRA `(.L_x_13027) ;  /* 0x0000000000148947 */ /* 0x000fea0003800000 */
[----:B------:R-:W-:Y:S01]  /*35eb0*/  UMOV UR4, 0xffffffff ;  /* 0xffffffff00047882 */ /* 0x000fe20000000000 */
[----:B------:R-:W-:Y:S02]  /*35ec0*/  VIADD R12, R6, 0xffffffff ;  /* 0xffffffff060c7836 */ /* 0x000fe40000000000 */
[----:B------:R-:W-:Y:S05]  /*35ed0*/  BRA.DIV UR4, `(.L_x_13028) ;  /* 0x0000004604247947 */ /* 0x000fea000b800000 */
[----:B0-----:R0:W3:Y:S02]  /*35ee0*/  SHFL.IDX PT, R2, R2, R12, 0x1f ;  /* 0x00001f0c02027589 */ /* 0x0010e400000e0000 */
.L_x_13171:
[----:B---3--:R-:W-:-:S07]  /*35ef0*/  IMAD.MOV.U32 R5, RZ, RZ, R2 ;  /* 0x000000ffff057224 */ /* 0x008fce00078e0002 */
.L_x_13027:
        /* <DEDUP_REMOVED lines=66> */
.L_x_13021:
[----:B------:R-:W-:Y:S01]  /*36320*/  UMOV UR4, URZ ;  /* 0x0000003f00047c82 */ /* 0x000fe20008000000 */
[----:B------:R-:W-:Y:S01]  /*36330*/  UMOV UR5, URZ ;  /* 0x0000003f00057c82 */ /* 0x000fe20008000000 */
[----:B------:R-:W-:Y:S01]  /*36340*/  ULDC UR6, c[0x0][0xd3c] ;  /* 0x00034f0000067ab9 */ /* 0x000fe20000000800 */
[----:B------:R-:W-:Y:S02]  /*36350*/  IMAD.MOV.U32 R16, RZ, RZ, R0 ;  /* 0x000000ffff107224 */ /* 0x000fe400078e0000 */
[----:B------:R-:W-:Y:S02]  /*36360*/  IMAD.U32 R17, RZ, RZ, UR4 ;  /* 0x00000004ff117e24 */ /* 0x000fe4000f8e00ff */
[----:B------:R-:W-:Y:S02]  /*36370*/  IMAD.U32 R18, RZ, RZ, UR5 ;  /* 0x00000005ff127e24 */ /* 0x000fe4000f8e00ff */
[----:B------:R-:W-:-:S07]  /*36380*/  IMAD.U32 R19, RZ, RZ, UR6 ;  /* 0x00000006ff137e24 */ /* 0x000fce000f8e00ff */
.L_x_13029:
        /* <DEDUP_REMOVED lines=12> */
.L_x_13018:
[----:B------:R-:W-:Y:S02]  /*36450*/  ULDC UR4, c[0x0][0xd3c] ;  /* 0x00034f0000047ab9 */ /* 0x000fe40000000800 */
[----:B--2---:R-:W-:-:S13]  /*36460*/  ISETP.GE.AND P0, PT, R19, UR4, PT ;  /* 0x0000000413007c0c */ /* 0x004fda000bf06270 */
[----:B------:R-:W-:Y:S05]  /*36470*/  @!P0 BRA `(.L_x_13030) ;  /* 0xffffff8000f08947 */ /* 0x000fea000383ffff */
[----:B------:R-:W-:Y:S05]  /*36480*/  BSYNC B8 ;  /* 0x0000000000087941 */ /* 0x000fea0003800000 */
.L_x_12868:
[----:B-1----:R-:W2:Y:S01]  /*36490*/  LDL.LU R0, [R1+0x4d4] ;  /* 0x0004d40001007983 */ /* 0x002ea20000300800 */
[----:B------:R-:W-:Y:S01]  /*364a0*/  BSSY B0, `(.L_x_13031) ;  /* 0x000000b000007945 */ /* 0x000fe20003800000 */
[----:B------:R-:W1:Y:S01]  /*364b0*/  S2R R5, SR_CgaCtaId ;  /* 0x0000000000057919 */ /* 0x000e620000008800 */
        /* <DEDUP_REMOVED lines=9> */
.L_x_13172:
[----:B------:R-:W-:Y:S05]  /*36550*/  BSYNC B0 ;  /* 0x0000000000007941 */ /* 0x000fea0003800000 */
.L_x_13031:
[----:B------:R-:W-:-:S03]  /*36560*/  UMOV UR4, 0xffffffff ;  /* 0xffffffff00047882 */ /* 0x000fc60000000000 */
[----:B------:R-:W-:Y:S05]  /*36570*/  BRA.DIV UR4, `(.L_x_13033) ;  /* 0x0000003e04b87947 */ /* 0x000fea000b800000 */
[----:B------:R-:W1:Y:S02]  /*36580*/  S2R R2, SR_TID.X ;  /* 0x0000000000027919 */ /* 0x000e640000002100 */
[----:B-1----:R-:W-:-:S04]  /*36590*/  SHF.R.U32.HI R2, RZ, 0x5, R2 ;  /* 0x00000005ff027819 */ /* 0x002fc80000011602 */
[----:B------:R-:W-:-:S05]  /*365a0*/  LOP3.LUT R2, R2, 0x3, RZ, 0xc0, !PT ;  /* 0x0000000302027812 */ /* 0x000fca00078ec0ff */
[----:B------:R1:W2:Y:S02]  /*365b0*/  SHFL.IDX PT, R14, R2, RZ, 0x1f ;  /* 0x00001fff020e7589 */ /* 0x0002a400000e0000 */
.L_x_13175:
[----:B--2---:R-:W-:-:S13]  /*365c0*/  ISETP.NE.AND P0, PT, R14, RZ, PT ;  /* 0x000000ff0e00720c */ /* 0x004fda0003f05270 */
[----:B------:R-:W-:Y:S05]  /*365d0*/  @P0 BRA `(.L_x_12639) ;  /* 0x0000000000940947 */ /* 0x000fea0003800000 */
[----:B------:R-:W-:-:S03]  /*365e0*/  UMOV UR4, 0xffffffff ;  /* 0xffffffff00047882 */ /* 0x000fc60000000000 */
[----:B------:R-:W-:Y:S05]  /*365f0*/  BRA.DIV UR4, `(.L_x_13034) ;  /* 0x0000003e04cc7947 */ /* 0x000fea000b800000 */
[----:B------:R-:W-:-:S13]  /*36600*/  ELECT P6, URZ, PT ;  /* 0x00000000003f782f */ /* 0x000fda00038c0000 */
.L_x_13178:
[----:B------:R-:W-:Y:S05]  /*36610*/  @!P6 BRA `(.L_x_12639) ;  /* 0x000000000084e947 */ /* 0x000fea0003800000 */
[----:B------:R-:W-:-:S06]  /*36620*/  ULOP3.LUT UR4, UR38, 0x2, URZ, 0xfc, !UPT ;  /* 0x0000000226047892 */ /* 0x000fcc000f8efc3f */
[----:B-1----:R-:W-:-:S05]  /*36630*/  IMAD.U32 R2, RZ, RZ, UR4 ;  /* 0x00000004ff027e24 */ /* 0x002fca000f8e00ff */
[----:B------:R-:W-:-:S13]  /*36640*/  ISETP.NE.AND P2, PT, R2, 0x3, PT ;  /* 0x000000030200780c */ /* 0x000fda0003f45270 */
[----:B------:R-:W-:Y:S05]  /*36650*/  @!P2 BRA `(.L_x_13035) ;  /* 0x000000000004a947 */ /* 0x000fea0003800000 */
[----:B------:R-:W-:Y:S01]  /*36660*/  BPT.TRAP 0x1 ;  /* 0x000000040000795c */ /* 0x000fe20000300000 */
.L_x_13035:
[----:B0-----:R-:W3:Y:S04]  /*36670*/  LDL R3, [R1+0x464] ;  /* 0x0004640001037983 */ /* 0x001ee80000100800 */
[----:B------:R-:W2:Y:S01]  /*36680*/  LDL.LU R7, [R1+0x474] ;  /* 0x0004740001077983 */ /* 0x000ea20000300800 */
        /* <DEDUP_REMOVED lines=12> */
.L_x_13179:
[----:B------:R-:W1:Y:S02]  /*36750*/  SYNCS.PHASECHK.TRANS64.TRYWAIT P0, [R7+URZ], R2 ;  /* 0x00000002070075a7 */ /* 0x000e64000800017f */
[----:B-1----:R-:W-:Y:S05]  /*36760*/  @!P0 BRA `(.L_x_13037) ;  /* 0x0000003c00a48947 */ /* 0x002fea0003800000 */
.L_x_13180:
[----:B------:R-:W-:Y:S05]  /*36770*/  @!P2 BRA `(.L_x_13038) ;  /* 0x000000000004a947 */ /* 0x000fea0003800000 */
[----:B------:R-:W-:Y:S01]  /*36780*/  BPT.TRAP 0x1 ;  /* 0x000000040000795c */ /* 0x000fe20000300000 */
.L_x_13038:
[----:B------:R-:W2:Y:S01]  /*36790*/  LDL.LU R4, [R1+0x464] ;  /* 0x0004640001047983 */ /* 0x000ea20000300800 */
[----:B------:R-:W-:-:S04]  /*367a0*/  VIADD R0, R0, 0x32460 ;  /* 0x0003246000007836 */ /* 0x000fc80000000000 */
[----:B--2---:R-:W-:-:S04]  /*367b0*/  IMAD R4, R4, 0x8, R0 ;  /* 0x0000000804047824 */ /* 0x004fc800078e0200 */
[----:B------:R-:W2:Y:S02]  /*367c0*/  SYNCS.PHASECHK.TRANS64.TRYWAIT P0, [R4+URZ], R5 ;  /* 0x00000005040075a7 */ /* 0x000ea4000800017f */
[----:B--2---:R-:W-:Y:S05]  /*367d0*/  @!P0 BRA `(.L_x_13039) ;  /* 0x0000003c009c8947 */ /* 0x004fea0003800000 */
.L_x_13181:
[----:B------:R-:W-:-:S07]  /*367e0*/  IMAD R3, R3, 0x8, R0 ;  /* 0x0000000803037824 */ /* 0x000fce00078e0200 */
.L_x_13040:
[----:B---3--:R3:W4:Y:S02]  /*367f0*/  SYNCS.PHASECHK.TRANS64.TRYWAIT P0, [R3+URZ], R2 ;  /* 0x00000002030075a7 */ /* 0x008724000800017f */
[----:B----4-:R-:W-:Y:S05]  /*36800*/  @!P0 NANOSLEEP.SYNCS 0x989680 ;  /* 0x009896800000895d */ /* 0x010fea0003900000 */
[----:B------:R-:W4:Y:S02]  /*36810*/  @!P0 SYNCS.PHASECHK.TRANS64 P0, [R3+URZ], R2 ;  /* 0x00000002030085a7 */ /* 0x000f24000800007f */
[----:B----4-:R-:W-:Y:S05]  /*36820*/  @!P0 BRA `(.L_x_13040) ;  /* 0xfffffffc00f08947 */ /* 0x010fea000383ffff */
.L_x_12639:
[----:B------:R-:W-:Y:S05]  /*36830*/  BSYNC B9 ;  /* 0x0000000000097941 */ /* 0x000fea0003800000 */
.L_x_12636:
[----:B------:R-:W-:Y:S05]  /*36840*/  EXIT ;  /* 0x000000000000794d */ /* 0x000fea0003800000 */
.L_x_12665:
[----:B0-----:R0:W1:Y:S02]  /*36850*/  SYNCS.PHASECHK.TRANS64.TRYWAIT P6, [R88+URZ+0x32490], R99 ;  /* 0x03249063580075a7 */ /* 0x00106400080c017f */
[----:B-1----:R-:W-:Y:S05]  /*36860*/  @!P6 NANOSLEEP.SYNCS 0x989680 ;  /* 0x009896800000e95d */ /* 0x002fea0003900000 */
[----:B------:R-:W1:Y:S02]  /*36870*/  @!P6 SYNCS.PHASECHK.TRANS64 P6, [R88+URZ+0x32490], R99 ;  /* 0x032490635800e5a7 */ /* 0x000e6400080c007f */
[----:B-1----:R-:W-:Y:S05]  /*36880*/  @!P6 BRA `(.L_x_12665) ;  /* 0xfffffffc00f0e947 */ /* 0x002fea000383ffff */
[----:B------:R-:W-:Y:S05]  /*36890*/  BRA `(.L_x_13041) ;  /* 0xfffffcc400e07947 */ /* 0x000fea000383ffff */
.L_x_12687:
[----:B0-----:R0:W1:Y:S02]  /*368a0*/  SYNCS.PHASECHK.TRANS64.TRYWAIT P5, [R88+URZ+0x32490], R99 ;  /* 0x03249063580075a7 */ /* 0x00106400080a017f */
[----:B-1----:R-:W-:Y:S05]  /*368b0*/  @!P5 NANOSLEEP.SYNCS 0x989680 ;  /* 0x009896800000d95d */ /* 0x002fea0003900000 */
[----:B------:R-:W1:Y:S02]  /*368c0*/  @!P5 SYNCS.PHASECHK.TRANS64 P5, [R88+URZ+0x32490], R99 ;  /* 0x032490635800d5a7 */ /* 0x000e6400080a007f */
[----:B-1----:R-:W-:Y:S05]  /*368d0*/  @!P5 BRA `(.L_x_12687) ;  /* 0xfffffffc00f0d947 */ /* 0x002fea000383ffff */
[----:B------:R-:W-:Y:S05]  /*368e0*/  BRA `(.L_x_13042) ;  /* 0xfffffcd800f47947 */ /* 0x000fea000383ffff */
.L_x_12696:
[----:B0-----:R0:W1:Y:S02]  /*368f0*/  SYNCS.PHASECHK.TRANS64.TRYWAIT P4, [R88+URZ+0x32490], R99 ;  /* 0x03249063580075a7 */ /* 0x001064000808017f */
[----:B-1----:R-:W-:Y:S05]  /*36900*/  @!P4 NANOSLEEP.SYNCS 0x989680 ;  /* 0x009896800000c95d */ /* 0x002fea0003900000 */
[----:B------:R-:W1:Y:S02]  /*36910*/  @!P4 SYNCS.PHASECHK.TRANS64 P4, [R88+URZ+0x32490], R99 ;  /* 0x032490635800c5a7 */ /* 0x000e64000808007f */
[----:B-1----:R-:W-:Y:S05]  /*36920*/  @!P4 BRA `(.L_x_12696) ;  /* 0xfffffffc00f0c947 */ /* 0x002fea000383ffff */
[----:B------:R-:W-:Y:S05]  /*36930*/  BRA `(.L_x_13043) ;  /* 0xfffffcec000c7947 */ /* 0x000fea000383ffff */
.L_x_12702:
[----:B--2---:R2:W3:Y:S02]  /*36940*/  SYNCS.PHASECHK.TRANS64.TRYWAIT P3, [R88+URZ+0x324b0], R99 ;  /* 0x0324b063580075a7 */ /* 0x0044e4000806017f */
[----:B---3--:R-:W-:Y:S05]  /*36950*/  @!P3 NANOSLEEP.SYNCS 0x989680 ;  /* 0x009896800000b95d */ /* 0x008fea0003900000 */
[----:B------:R-:W3:Y:S02]  /*36960*/  @!P3 SYNCS.PHASECHK.TRANS64 P3, [R88+URZ+0x324b0], R99 ;  /* 0x0324b0635800b5a7 */ /* 0x000ee4000806007f */
[----:B---3--:R-:W-:Y:S05]  /*36970*/  @!P3 BRA `(.L_x_12702) ;  /* 0xfffffffc00f0b947 */ /* 0x008fea000383ffff */
[----:B------:R-:W-:Y:S05]  /*36980*/  BRA `(.L_x_13044) ;  /* 0xfffffcec009c7947 */ /* 0x000fea000383ffff */
.L_x_12718:
        /* <DEDUP_REMOVED lines=8> */
.L_x_13046:
[----:B------:R-:W-:Y:S05]  /*36a10*/  BSYNC B0 ;  /* 0x0000000000007941 */ /* 0x000fea0003800000 */
.L_x_13045:
[----:B------:R-:W-:Y:S05]  /*36a20*/  BRA `(.L_x_13047) ;  /* 0xfffffcfc00e87947 */ /* 0x000fea000383ffff */
.L_x_12730:
        /* <DEDUP_REMOVED lines=8> */
.L_x_13049:
[----:B------:R-:W-:Y:S05]  /*36ab0*/  BSYNC B1 ;  /* 0x0000000000017941 */ /* 0x000fea0003800000 */
.L_x_13048:
        /* <DEDUP_REMOVED lines=8> */
.L_x_13050:
[----:B------:R-:W-:Y:S02]  /*36b40*/  IMAD.MOV.U32 R13, RZ, RZ, R7 ;  /* 0x000000ffff0d7224 */ /* 0x000fe400078e0007 */
[----:B------:R-:W-:-:S07]  /*36b50*/  IMAD.MOV.U32 R2, RZ, RZ, R14 ;  /* 0x000000ffff027224 */ /* 0x000fce00078e000e */
[----:B------:R-:W-:Y:S05]  /*36b60*/  WARPSYNC.COLLECTIVE R15, `(.L_x_13051) ;  /* 0x000000000f087348 */ /* 0x000fea0003c00000 */
[----:B------:R0:W1:Y:S02]  /*36b70*/  SHFL.IDX P6, R14, R13, R12, R11 ;  /* 0x0000000c0d0e7389 */ /* 0x00006400000c000b */
[----:B01----:R-:W-:Y:S01]  /*36b80*/  ENDCOLLECTIVE ;  /* 0x000000000000791b */ /* 0x003fe20003800000 */
.L_x_13051:
[----:B------:R-:W-:Y:S02]  /*36b90*/  IMAD.MOV.U32 R13, RZ, RZ, R8 ;  /* 0x000000ffff0d7224 */ /* 0x000fe400078e0008 */
[----:B------:R-:W-:-:S07]  /*36ba0*/  IMAD.MOV.U32 R5, RZ, RZ, R14 ;  /* 0x000000ffff057224 */ /* 0x000fce00078e000e */
[----:B------:R-:W-:Y:S05]  /*36bb0*/  WARPSYNC.COLLECTIVE R15, `(.L_x_13052) ;  /* 0x000000000f087348 */ /* 0x000fea0003c00000 */
[----:B------:R0:W1:Y:S02]  /*36bc0*/  SHFL.IDX P6, R14, R13, R12, R11 ;  /* 0x0000000c0d0e7389 */ /* 0x00006400000c000b */
[----:B01----:R-:W-:Y:S01]  /*36bd0*/  ENDCOLLECTIVE ;  /* 0x000000000000791b */ /* 0x003fe20003800000 */
.L_x_13052:
[----:B------:R-:W-:Y:S05]  /*36be0*/  BRA `(.L_x_13053) ;  /* 0xfffffd0800a87947 */ /* 0x000fea000383ffff */
.L_x_12733:
        /* <DEDUP_REMOVED lines=8> */
.L_x_13055:
[----:B------:R-:W-:Y:S05]  /*36c70*/  BSYNC B1 ;  /* 0x0000000000017941 */ /* 0x000fea0003800000 */
.L_x_13054:
        /* <DEDUP_REMOVED lines=8> */
.L_x_13056:
[----:B------:R-:W-:Y:S02]  /*36d00*/  IMAD.MOV.U32 R13, RZ, RZ, R7 ;  /* 0x000000ffff0d7224 */ /* 0x000fe400078e0007 */
[----:B------:R-:W-:-:S07]  /*36d10*/  IMAD.MOV.U32 R4, RZ, RZ, R14 ;  /* 0x000000ffff047224 */ /* 0x000fce00078e000e */
[----:B------:R-:W-:Y:S05]  /*36d20*/  WARPSYNC.COLLECTIVE R15, `(.L_x_13057) ;  /* 0x000000000f087348 */ /* 0x000fea0003c00000 */
[----:B------:R0:W1:Y:S02]  /*36d30*/  SHFL.IDX P6, R14, R13, R12, R11 ;  /* 0x0000000c0d0e7389 */ /* 0x00006400000c000b */
[----:B01----:R-:W-:Y:S01]  /*36d40*/  ENDCOLLECTIVE ;  /* 0x000000000000791b */ /* 0x003fe20003800000 */
.L_x_13057:
[----:B------:R-:W-:Y:S02]  /*36d50*/  IMAD.MOV.U32 R13, RZ, RZ, R8 ;  /* 0x000000ffff0d7224 */ /* 0x000fe400078e0008 */
[----:B------:R-:W-:-:S07]  /*36d60*/  IMAD.MOV.U32 R7, RZ, RZ, R14 ;  /* 0x000000ffff077224 */ /* 0x000fce00078e000e */
[----:B------:R-:W-:Y:S05]  /*36d70*/  WARPSYNC.COLLECTIVE R15, `(.L_x_13058) ;  /* 0x000000000f087348 */ /* 0x000fea0003c00000 */
[----:B------:R0:W1:Y:S02]  /*36d80*/  SHFL.IDX P6, R14, R13, R12, R11 ;  /* 0x0000000c0d0e7389 */ /* 0x00006400000c000b */
[----:B01----:R-:W-:Y:S01]  /*36d90*/  ENDCOLLECTIVE ;  /* 0x000000000000791b */ /* 0x003fe20003800000 */
.L_x_13058:
[----:B------:R-:W-:Y:S05]  /*36da0*/  BRA `(.L_x_13059) ;  /* 0xfffffd0800f87947 */ /* 0x000fea000383ffff */
.L_x_12737:
[----:B------:R0:W0:Y:S02]  /*36db0*/  SYNCS.PHASECHK.TRANS64.TRYWAIT P0, [R144+URZ+0x32400], R13 ;  /* 0x0324000d900075a7 */ /* 0x000024000800017f */
[----:B0-----:R-:W-:Y:S05]  /*36dc0*/  @!P0 NANOSLEEP.SYNCS 0x989680 ;  /* 0x009896800000895d */ /* 0x001fea0003900000 */
[----:B------:R-:W0:Y:S02]  /*36dd0*/  @!P0 SYNCS.PHASECHK.TRANS64 P0, [R144+URZ+0x32400], R13 ;  /* 0x0324000d900085a7 */ /* 0x000e24000800007f */
[----:B0-----:R-:W-:Y:S05]  /*36de0*/  @!P0 BRA `(.L_x_12737) ;  /* 0xfffffffc00f08947 */ /* 0x001fea000383ffff */
[----:B------:R-:W-:Y:S05]  /*36df0*/  BRA `(.L_x_13060) ;  /* 0xfffffd0c00747947 */ /* 0x000fea000383ffff */
.L_x_12745:
        /* <DEDUP_REMOVED lines=9> */
.L_x_13062:
[----:B------:R-:W-:Y:S05]  /*36e90*/  BSYNC B1 ;  /* 0x0000000000017941 */ /* 0x000fea0003800000 */
.L_x_13061:
        /* <DEDUP_REMOVED lines=10> */
.L_x_13063:
        /* <DEDUP_REMOVED lines=8> */
.L_x_13064:
[----:B------:R-:W-:-:S05]  /*36fc0*/  @!P1 IADD3 R4, P2, R3, R9, RZ ;  /* 0x0000000903049210 */ /* 0x000fca0007f5e0ff */
[----:B------:R-:W-:Y:S02]  /*36fd0*/  @!P1 IMAD.X R5, R2, 0x1, R21, P2 ;  /* 0x0000000102059824 */ /* 0x000fe400010e0615 */
[----:B------:R-:W-:-:S04]  /*36fe0*/  IMAD.MOV.U32 R13, RZ, RZ, R10 ;  /* 0x000000ffff0d7224 */ /* 0x000fc800078e000a */
[----:B------:R-:W5:Y:S01]  /*36ff0*/  @!P1 LD.E.128 R4, desc[UR42][R4.64] ;  /* 0x0000002a04049980 */ /* 0x000f62000c101d00 */
[----:B------:R-:W-:-:S07]  /*37000*/  IMAD.MOV.U32 R8, RZ, RZ, R14 ;  /* 0x000000ffff087224 */ /* 0x000fce00078e000e */
[----:B-----5:R-:W-:Y:S05]  /*37010*/  WARPSYNC.COLLECTIVE R15, `(.L_x_13065) ;  /* 0x000000000f087348 */ /* 0x020fea0003c00000 */
[----:B------:R0:W1:Y:S02]  /*37020*/  SHFL.IDX P6, R14, R13, R12, R11 ;  /* 0x0000000c0d0e7389 */ /* 0x00006400000c000b */
[----:B01---5:R-:W-:Y:S01]  /*37030*/  ENDCOLLECTIVE ;  /* 0x000000000000791b */ /* 0x023fe20003800000 */
.L_x_13065:
        /* <DEDUP_REMOVED lines=10> */
.L_x_13066:
[----:B------:R-:W-:Y:S02]  /*370e0*/  IMAD.MOV.U32 R13, RZ, RZ, R61 ;  /* 0x000000ffff0d7224 */ /* 0x000fe400078e003d */
[----:B------:R-:W-:-:S07]  /*370f0*/  IMAD.MOV.U32 R60, RZ, RZ, R14 ;  /* 0x000000ffff3c7224 */ /* 0x000fce00078e000e */
[----:B------:R-:W-:Y:S05]  /*37100*/  WARPSYNC.COLLECTIVE R15, `(.L_x_13067) ;  /* 0x000000000f087348 */ /* 0x000fea0003c00000 */
[----:B------:R0:W1:Y:S02]  /*37110*/  SHFL.IDX P6, R14, R13, R12, R11 ;  /* 0x0000000c0d0e7389 */ /* 0x00006400000c000b */
[----:B01----:R-:W-:Y:S01]  /*37120*/  ENDCOLLECTIVE ;  /* 0x000000000000791b */ /* 0x003fe20003800000 */
.L_x_13067:
[----:B------:R-:W-:Y:S02]  /*37130*/  IMAD.MOV.U32 R13, RZ, RZ, R62 ;  /* 0x000000ffff0d7224 */ /* 0x000fe400078e003e */
[----:B------:R-:W-:-:S07]  /*37140*/  IMAD.MOV.U32 R61, RZ, RZ, R14 ;  /* 0x000000ffff3d7224 */ /* 0x000fce00078e000e */
[----:B------:R-:W-:Y:S05]  /*37150*/  WARPSYNC.COLLECTIVE R15, `(.L_x_13068) ;  /* 0x000000000f087348 */ /* 0x000fea0003c00000 */
[----:B------:R0:W1:Y:S02]  /*37160*/  SHFL.IDX P6, R14, R13, R12, R11 ;  /* 0x0000000c0d0e7389 */ /* 0x00006400000c000b */
[----:B01----:R-:W-:Y:S01]  /*37170*/  ENDCOLLECTIVE ;  /* 0x000000000000791b */ /* 0x003fe20003800000 */
.L_x_13068:
[----:B------:R-:W-:Y:S02]  /*37180*/  CS2R R64, SRZ ;  /* 0x0000000000407805 */ /* 0x000fe4000001ff00 */
[----:B------:R-:W-:Y:S01]  /*37190*/  CS2R R66, SRZ ;  /* 0x0000000000427805 */ /* 0x000fe2000001ff00 */
[----:B------:R-:W-:Y:S01]  /*371a0*/  IMAD.MOV.U32 R13, RZ, RZ, R10 ;  /* 0x000000ffff0d7224 */ /* 0x000fe200078e000a */
[----:B------:R-:W-:Y:S01]  /*371b0*/  CS2R R20, SRZ ;  /* 0x0000000000147805 */ /* 0x000fe2000001ff00 */
[----:B------:R-:W-:-:S07]  /*371c0*/  IMAD.MOV.U32 R62, RZ, RZ, R14 ;  /* 0x000000ffff3e7224 */ /* 0x000fce00078e000e */
[----:B------:R-:W-:Y:S05]  /*371d0*/  WARPSYNC.COLLECTIVE R15, `(.L_x_13069) ;  /* 0x000000000f087348 */ /* 0x000fea0003c00000 */
[----:B------:R0:W1:Y:S02]  /*371e0*/  SHFL.IDX P6, R14, R13, R12, R11 ;  /* 0x0000000c0d0e7389 */ /* 0x00006400000c000b */
[----:B01----:R-:W-:Y:S01]  /*371f0*/  ENDCOLLECTIVE ;  /* 0x000000000000791b */ /* 0x003fe20003800000 */
.L_x_13069:
[----:B------:R-:W-:Y:S02]  /*37200*/  @!P1 IMAD.MOV.U32 R64, RZ, RZ, R6 ;  /* 0x000000ffff409224 */ /* 0x000fe400078e0006 */
[----:B------:R-:W-:Y:S02]  /*37210*/  @!P1 IMAD.MOV.U32 R65, RZ, RZ, R7 ;  /* 0x000000ffff419224 */ /* 0x000fe400078e0007 */
[----:B------:R-:W-:Y:S02]  /*37220*/  IMAD.MOV.U32 R2, RZ, RZ, R64 ;  /* 0x000000ffff027224 */ /* 0x000fe400078e0040 */
[----:B------:R-:W-:Y:S02]  /*37230*/  IMAD.MOV.U32 R3, RZ, RZ, R65 ;  /* 0x000000ffff037224 */ /* 0x000fe400078e0041 */
[----:B------:R-:W-:Y:S02]  /*37240*/  @!P1 IMAD.MOV.U32 R66, RZ, RZ, R4 ;  /* 0x000000ffff429224 */ /* 0x000fe400078e0004 */
[----:B------:R-:W-:Y:S01]  /*37250*/  @!P1 IMAD.MOV.U32 R67, RZ, RZ, R5 ;  /* 0x000000ffff439224 */ /* 0x000fe200078e0005 */
[----:B------:R-:W-:-:S02]  /*37260*/  PRMT R74, R3, 0x5410, R2 ;  /* 0x00005410034a7816 */ /* 0x000fc40000000002 */
[----:B------:R-:W-:Y:S01]  /*37270*/  CS2R R2, SRZ ;  /* 0x0000000000027805 */ /* 0x000fe2000001ff00 */
[----:B------:R-:W-:Y:S02]  /*37280*/  IMAD.MOV.U32 R4, RZ, RZ, R66 ;  /* 0x000000ffff047224 */ /* 0x000fe400078e0042 */
[----:B------:R-:W-:-:S03]  /*37290*/  IMAD.MOV.U32 R5, RZ, RZ, R67 ;  /* 0x000000ffff057224 */ /* 0x000fc600078e0043 */
[----:B------:R-:W-:Y:S02]  /*372a0*/  PRMT R68, R4, 0x7610, R68 ;  /* 0x0000761004447816 */ /* 0x000fe40000000044 */
[----:B------:R-:W-:Y:S01]  /*372b0*/  PRMT R69, R5, 0x7610, R69 ;  /* 0x0000761005457816 */ /* 0x000fe20000000045 */
[----:B------:R-:W-:Y:S02]  /*372c0*/  @!P1 IMAD.MOV.U32 R20, RZ, RZ, R24 ;  /* 0x000000ffff149224 */ /* 0x000fe400078e0018 */
[----:B------:R-:W-:Y:S02]  /*372d0*/  @!P1 IMAD.MOV.U32 R21, RZ, RZ, R25 ;  /* 0x000000ffff159224 */ /* 0x000fe400078e0019 */
        /* <DEDUP_REMOVED lines=8> */
[----:B------:R-:W-:Y:S01]  /*37360*/  PRMT R76, R4, 0x5410, R5 ;  /* 0x00005410044c7816 */ /* 0x000fe20000000005 */
[----:B------:R-:W-:Y:S06]  /*37370*/  BRA `(.L_x_13070) ;  /* 0xfffffd1800d87947 */ /* 0x000fec000383ffff */
.L_x_12749:
[----:B0-----:R0:W1:Y:S02]  /*37380*/  SYNCS.PHASECHK.TRANS64.TRYWAIT P1, [R144+URZ+0x32400], R13 ;  /* 0x0324000d900075a7 */ /* 0x001064000802017f */
[----:B-1----:R-:W-:Y:S05]  /*37390*/  @!P1 NANOSLEEP.SYNCS 0x989680 ;  /* 0x009896800000995d */ /* 0x002fea0003900000 */
[----:B------:R-:W1:Y:S02]  /*373a0*/  @!P1 SYNCS.PHASECHK.TRANS64 P1, [R144+URZ+0x32400], R13 ;  /* 0x0324000d900095a7 */ /* 0x000e64000802007f */
[----:B-1----:R-:W-:Y:S05]  /*373b0*/  @!P1 BRA `(.L_x_12749) ;  /* 0xfffffffc00f09947 */ /* 0x002fea000383ffff */
[----:B------:R-:W-:Y:S05]  /*373c0*/  BRA `(.L_x_13071) ;  /* 0xfffffd1c00347947 */ /* 0x000fea000383ffff */
.L_x_12764:
[----:B0-----:R0:W1:Y:S02]  /*373d0*/  SYNCS.PHASECHK.TRANS64.TRYWAIT P0, [R2+URZ], R7 ;  /* 0x00000007020075a7 */ /* 0x001064000800017f */
[----:B-1----:R-:W-:Y:S05]  /*373e0*/  @!P0 NANOSLEEP.SYNCS 0x989680 ;  /* 0x009896800000895d */ /* 0x002fea0003900000 */
[----:B------:R-:W1:Y:S02]  /*373f0*/  @!P0 SYNCS.PHASECHK.TRANS64 P0, [R2+URZ], R7 ;  /* 0x00000007020085a7 */ /* 0x000e64000800007f */
[----:B-1----:R-:W-:Y:S05]  /*37400*/  @!P0 BRA `(.L_x_12764) ;  /* 0xfffffffc00f08947 */ /* 0x002fea000383ffff */
[----:B------:R-:W-:Y:S05]  /*37410*/  BRA `(.L_x_12763) ;  /* 0xfffffd3000fc7947 */ /* 0x000fea000383ffff */
.L_x_12771:
[----:B0-----:R0:W1:Y:S02]  /*37420*/  SYNCS.PHASECHK.TRANS64.TRYWAIT P0, [R4+URZ], R5 ;  /* 0x00000005040075a7 */ /* 0x001064000800017f */
[----:B-1----:R-:W-:Y:S05]  /*37430*/  @!P0 NANOSLEEP.SYNCS 0x989680 ;  /* 0x009896800000895d */ /* 0x002fea0003900000 */
[----:B------:R-:W1:Y:S02]  /*37440*/  @!P0 SYNCS.PHASECHK.TRANS64 P0, [R4+URZ], R5 ;  /* 0x00000005040085a7 */ /* 0x000e64000800007f */
[----:B-1----:R-:W-:Y:S05]  /*37450*/  @!P0 BRA `(.L_x_12771) ;  /* 0xfffffffc00f08947 */ /* 0x002fea000383ffff */
[----:B------:R-:W-:Y:S05]  /*37460*/  BRA `(.L_x_12770) ;  /* 0xfffffd3800207947 */ /* 0x000fea000383ffff */
.L_x_12796:
[----:B-1----:R1:W2:Y:S02]  /*37470*/  SYNCS.PHASECHK.TRANS64.TRYWAIT P1, [R0+URZ], R9 ;  /* 0x00000009000075a7 */ /* 0x0022a4000802017f */
[----:B--2---:R-:W-:Y:S05]  /*37480*/  @!P1 NANOSLEEP.SYNCS 0x989680 ;  /* 0x009896800000995d */ /* 0x004fea0003900000 */
[----:B------:R-:W2:Y:S02]  /*37490*/  @!P1 SYNCS.PHASECHK.TRANS64 P1, [R0+URZ], R9 ;  /* 0x00000009000095a7 */ /* 0x000ea4000802007f */
[----:B--2---:R-:W-:Y:S05]  /*374a0*/  @!P1 BRA `(.L_x_12796) ;  /* 0xfffffffc00f09947 */ /* 0x004fea000383ffff */
[----:B------:R-:W-:Y:S05]  /*374b0*/  BRA `(.L_x_12795) ;  /* 0xfffffde0005c7947 */ /* 0x000fea000383ffff */
.L_x_12803:
[----:B-1----:R1:W2:Y:S02]  /*374c0*/  SYNCS.PHASECHK.TRANS64.TRYWAIT P1, [R6+URZ], R7 ;  /* 0x00000007060075a7 */ /* 0x0022a4000802017f */
[----:B--2---:R-:W-:Y:S05]  /*374d0*/  @!P1 NANOSLEEP.SYNCS 0x989680 ;  /* 0x009896800000995d */ /* 0x004fea0003900000 */
[----:B------:R-:W2:Y:S02]  /*374e0*/  @!P1 SYNCS.PHASECHK.TRANS64 P1, [R6+URZ], R7 ;  /* 0x00000007060095a7 */ /* 0x000ea4000802007f */
[----:B--2---:R-:W-:Y:S05]  /*374f0*/  @!P1 BRA `(.L_x_12803) ;  /* 0xfffffffc00f09947 */ /* 0x004fea000383ffff */
[----:B------:R-:W-:Y:S05]  /*37500*/  BRA `(.L_x_12802) ;  /* 0xfffffde400807947 */ /* 0x000fea000383ffff */
.L_x_12814:
[----:B-1----:R1:W2:Y:S02]  /*37510*/  SYNCS.PHASECHK.TRANS64.TRYWAIT P0, [R6+URZ], R7 ;  /* 0x00000007060075a7 */ /* 0x0022a4000800017f */
[----:B--2---:R-:W-:Y:S05]  /*37520*/  @!P0 NANOSLEEP.SYNCS 0x989680 ;  /* 0x009896800000895d */ /* 0x004fea0003900000 */
[----:B------:R-:W2:Y:S02]  /*37530*/  @!P0 SYNCS.PHASECHK.TRANS64 P0, [R6+URZ], R7 ;  /* 0x00000007060085a7 */ /* 0x000ea4000800007f */
[----:B--2---:R-:W-:Y:S05]  /*37540*/  @!P0 BRA `(.L_x_12814) ;  /* 0xfffffffc00f08947 */ /* 0x004fea000383ffff */
[----:B------:R-:W-:Y:S05]  /*37550*/  BRA `(.L_x_12813) ;  /* 0xfffffe7800487947 */ /* 0x000fea000383ffff */
.L_x_12821:
[----:B--2---:R2:W3:Y:S02]  /*37560*/  SYNCS.PHASECHK.TRANS64.TRYWAIT P0, [R6+URZ], R7 ;  /* 0x00000007060075a7 */ /* 0x0044e4000800017f */
[----:B---3--:R-:W-:Y:S05]  /*37570*/  @!P0 NANOSLEEP.SYNCS 0x989680 ;  /* 0x009896800000895d */ /* 0x008fea0003900000 */
[----:B------:R-:W3:Y:S02]  /*37580*/  @!P0 SYNCS.PHASECHK.TRANS64 P0, [R6+URZ], R7 ;  /* 0x00000007060085a7 */ /* 0x000ee4000800007f */
[----:B---3--:R-:W-:Y:S05]  /*37590*/  @!P0 BRA `(.L_x_12821) ;  /* 0xfffffffc00f08947 */ /* 0x008fea000383ffff */
[----:B------:R-:W-:Y:S05]  /*375a0*/  BRA `(.L_x_12820) ;  /* 0xfffffe7c006c7947 */ /* 0x000fea000383ffff */
.L_x_12848:
[----:B------:R-:W-:Y:S02]  /*375b0*/  IMAD.MOV.U32 R13, RZ, RZ, R3 ;  /* 0x000000ffff0d7224 */ /* 0x000fe400078e0003 */
[----:B------:R-:W-:Y:S02]  /*375c0*/  IMAD.MOV.U32 R12, RZ, RZ, RZ ;  /* 0x000000ffff0c7224 */ /* 0x000fe400078e00ff */
[----:B------:R-:W-:Y:S02]  /*375d0*/  IMAD.MOV.U32 R11, RZ, RZ, 0x181f ;  /* 0x0000181fff0b7424 */ /* 0x000fe400078e00ff */
[----:B------:R-:W-:-:S07]  /*375e0*/  IMAD.MOV.U32 R15, RZ, RZ, -0x1 ;  /* 0xffffffffff0f7424 */ /* 0x000fce00078e00ff */
[----:B01----:R-:W-:Y:S05]  /*375f0*/  WARPSYNC.COLLECTIVE R15, `(.L_x_13072) ;  /* 0x000000000f087348 */ /* 0x003fea0003c00000 */
[----:B------:R2:W3:Y:S02]  /*37600*/  SHFL.IDX P6, R14, R13, R12, R11 ;  /* 0x0000000c0d0e7389 */ /* 0x0004e400000c000b */
[----:B0123--:R-:W-:Y:S01]  /*37610*/  ENDCOLLECTIVE ;  /* 0x000000000000791b */ /* 0x00ffe20003800000 */
.L_x_13072:
[----:B------:R-:W-:Y:S02]  /*37620*/  IMAD.MOV.U32 R13, RZ, RZ, R2 ;  /* 0x000000ffff0d7224 */ /* 0x000fe400078e0002 */
[----:B------:R-:W-:-:S07]  /*37630*/  IMAD.MOV.U32 R0, RZ, RZ, R14 ;  /* 0x000000ffff007224 */ /* 0x000fce00078e000e */
[----:B------:R-:W-:Y:S05]  /*37640*/  WARPSYNC.COLLECTIVE R15, `(.L_x_13073) ;  /* 0x000000000f087348 */ /* 0x000fea0003c00000 */
[----:B------:R0:W1:Y:S02]  /*37650*/  SHFL.IDX P6, R14, R13, R12, R11 ;  /* 0x0000000c0d0e7389 */ /* 0x00006400000c000b */
[----:B01----:R-:W-:Y:S01]  /*37660*/  ENDCOLLECTIVE ;  /* 0x000000000000791b */ /* 0x003fe20003800000 */
.L_x_13073:
[----:B------:R-:W-:Y:S05]  /*37670*/  BRA `(.L_x_13074) ;  /* 0xffffff5c006c7947 */ /* 0x000fea000383ffff */
.L_x_12851:
[----:B------:R-:W-:Y:S01]  /*37680*/  BSSY B1, `(.L_x_13075) ;  /* 0x0000008000017945 */ /* 0x000fe20003800000 */
[----:B------:R-:W-:Y:S02]  /*37690*/  IMAD.MOV.U32 R13, RZ, RZ, R3 ;  /* 0x000000ffff0d7224 */ /* 0x000fe400078e0003 */
[----:B------:R-:W-:Y:S02]  /*376a0*/  IMAD.MOV.U32 R12, RZ, RZ, 0x1 ;  /* 0x00000001ff0c7424 */ /* 0x000fe400078e00ff */
[----:B---3--:R-:W-:Y:S02]  /*376b0*/  IMAD.MOV.U32 R11, RZ, RZ, 0x181f ;  /* 0x0000181fff0b7424 */ /* 0x008fe400078e00ff */
[----:B------:R-:W-:-:S07]  /*376c0*/  IMAD.MOV.U32 R15, RZ, RZ, -0x1 ;  /* 0xffffffffff0f7424 */ /* 0x000fce00078e00ff */
[----:B012-4-:R-:W-:Y:S05]  /*376d0*/  WARPSYNC.COLLECTIVE R15, `(.L_x_13076) ;  /* 0x000000000f087348 */ /* 0x017fea0003c00000 */
[----:B----4-:R3:W4:Y:S02]  /*376e0*/  SHFL.IDX P6, R14, R13, R12, R11 ;  /* 0x0000000c0d0e7389 */ /* 0x01072400000c000b */
[----:B01234-:R-:W-:Y:S01]  /*376f0*/  ENDCOLLECTIVE ;  /* 0x000000000000791b */ /* 0x01ffe20003800000 */
.L_x_13076:
[----:B------:R-:W-:Y:S05]  /*37700*/  BSYNC B1 ;  /* 0x0000000000017941 */ /* 0x000fea0003800000 */
.L_x_13075:
        /* <DEDUP_REMOVED lines=8> */
.L_x_13077:
[----:B------:R-:W-:Y:S05]  /*37790*/  BRA `(.L_x_13078) ;  /* 0xffffff5c00907947 */ /* 0x000fea000383ffff */
.L_x_12854:
[----:B------:R-:W-:Y:S01]  /*377a0*/  BSSY B1, `(.L_x_13079) ;  /* 0x0000008000017945 */ /* 0x000fe20003800000 */
[----:B------:R-:W-:Y:S02]  /*377b0*/  IMAD.MOV.U32 R13, RZ, RZ, R3 ;  /* 0x000000ffff0d7224 */ /* 0x000fe400078e0003 */
[----:B------:R-:W-:Y:S02]  /*377c0*/  IMAD.MOV.U32 R12, RZ, RZ, 0x2 ;  /* 0x00000002ff0c7424 */ /* 0x000fe400078e00ff */
[----:B0-----:R-:W-:Y:S02]  /*377d0*/  IMAD.MOV.U32 R11, RZ, RZ, 0x181f ;  /* 0x0000181fff0b7424 */ /* 0x001fe400078e00ff */
[----:B------:R-:W-:-:S07]  /*377e0*/  IMAD.MOV.U32 R15, RZ, RZ, -0x1 ;  /* 0xffffffffff0f7424 */ /* 0x000fce00078e00ff */
[----:B-1234-:R-:W-:Y:S05]  /*377f0*/  WARPSYNC.COLLECTIVE R15, `(.L_x_13080) ;  /* 0x000000000f087348 */ /* 0x01efea0003c00000 */
[----:B----4-:R0:W4:Y:S02]  /*37800*/  SHFL.IDX P6, R14, R13, R12, R11 ;  /* 0x0000000c0d0e7389 */ /* 0x01012400000c000b */
[----:B01234-:R-:W-:Y:S01]  /*37810*/  ENDCOLLECTIVE ;  /* 0x000000000000791b */ /* 0x01ffe20003800000 */
.L_x_13080:
[----:B------:R-:W-:Y:S05]  /*37820*/  BSYNC B1 ;  /* 0x0000000000017941 */ /* 0x000fea0003800000 */
.L_x_13079:
        /* <DEDUP_REMOVED lines=8> */
.L_x_13081:
[----:B------:R-:W-:Y:S05]  /*378b0*/  BRA `(.L_x_13082) ;  /* 0xffffff5c00b07947 */ /* 0x000fea000383ffff */
.L_x_12857:
[----:B------:R-:W-:Y:S01]  /*378c0*/  BSSY B1, `(.L_x_13083) ;  /* 0x0000008000017945 */ /* 0x000fe20003800000 */
[----:B------:R-:W-:Y:S02]  /*378d0*/  IMAD.MOV.U32 R13, RZ, RZ, R3 ;  /* 0x000000ffff0d7224 */ /* 0x000fe400078e0003 */
[----:B------:R-:W-:Y:S02]  /*378e0*/  IMAD.MOV.U32 R12, RZ, RZ, 0x3 ;  /* 0x00000003ff0c7424 */ /* 0x000fe400078e00ff */
[----:B0-----:R-:W-:Y:S02]  /*378f0*/  IMAD.MOV.U32 R11, RZ, RZ, 0x181f ;  /* 0x0000181fff0b7424 */ /* 0x001fe400078e00ff */
[----:B------:R-:W-:-:S07]  /*37900*/  IMAD.MOV.U32 R15, RZ, RZ, -0x1 ;  /* 0xffffffffff0f7424 */ /* 0x000fce00078e00ff */
[----:B-1234-:R-:W-:Y:S05]  /*37910*/  WARPSYNC.COLLECTIVE R15, `(.L_x_13084) ;  /* 0x000000000f087348 */ /* 0x01efea0003c00000 */
[----:B------:R0:W0:Y:S02]  /*37920*/  SHFL.IDX P6, R14, R13, R12, R11 ;  /* 0x0000000c0d0e7389 */ /* 0x00002400000c000b */
[----:B01234-:R-:W-:Y:S01]  /*37930*/  ENDCOLLECTIVE ;  /* 0x000000000000791b */ /* 0x01ffe20003800000 */
.L_x_13084:
[----:B------:R-:W-:Y:S05]  /*37940*/  BSYNC B1 ;  /* 0x0000000000017941 */ /* 0x000fea0003800000 */
.L_x_13083:
        /* <DEDUP_REMOVED lines=8> */
.L_x_13085:
[----:B------:R-:W-:Y:S05]  /*379d0*/  BRA `(.L_x_13086) ;  /* 0xffffff5c00d07947 */ /* 0x000fea000383ffff */
.L_x_12882:
        /* <DEDUP_REMOVED lines=11> */
.L_x_13088:
[----:B------:R-:W-:Y:S05]  /*37a90*/  BSYNC B1 ;  /* 0x0000000000017941 */ /* 0x000fea0003800000 */
.L_x_13087:
[----:B------:R-:W-:Y:S05]  /*37aa0*/  BRA `(.L_x_13089) ;  /* 0xffffff78000c7947 */ /* 0x000fea000383ffff */
.L_x_12884:
[----:B------:R-:W-:Y:S01]  /*37ab0*/  BSSY B1, `(.L_x_13090) ;  /* 0x0000006000017945 */ /* 0x000fe20003800000 */
[----:B------:R-:W-:-:S07]  /*37ac0*/  IMAD.MOV.U32 R15, RZ, RZ, -0x1 ;  /* 0xffffffffff0f7424 */ /* 0x000fce00078e00ff */
[----:B01----:R-:W-:Y:S05]  /*37ad0*/  WARPSYNC.COLLECTIVE R15, `(.L_x_13091) ;  /* 0x000000000f0c7348 */ /* 0x003fea0003c00000 */
[----:B------:R-:W-:Y:S02]  /*37ae0*/  ELECT P6, UR62, PT ;  /* 0x00000000003e782f */ /* 0x000fe400038c0000 */
[----:B------:R-:W-:Y:S01]  /*37af0*/  MOV R14, UR62 ;  /* 0x0000003e000e7c02 */ /* 0x000fe20008000f00 */
[----:B01----:R-:W-:Y:S10]  /*37b00*/  ENDCOLLECTIVE ;  /* 0x000000000000791b */ /* 0x003ff40003800000 */
.L_x_13091:
[----:B------:R-:W-:Y:S05]  /*37b10*/  BSYNC B1 ;  /* 0x0000000000017941 */ /* 0x000fea0003800000 */
.L_x_13090:
[----:B------:R-:W-:Y:S05]  /*37b20*/  BRA `(.L_x_12883) ;  /* 0xffffff7800047947 */ /* 0x000fea000383ffff */
.L_x_12886:
[----:B-1----:R-:W2:Y:S02]  /*37b30*/  LDL R5, [R1+0x460] ;  /* 0x0004600001057983 */ /* 0x002ea40000100800 */
[----:B--2---:R1:W2:Y:S02]  /*37b40*/  SYNCS.PHASECHK.TRANS64.TRYWAIT P0, [R5+URZ+0x32420], R4 ;  /* 0x03242004050075a7 */ /* 0x0042a4000800017f */
[----:B--2---:R-:W-:Y:S05]  /*37b50*/  @!P0 NANOSLEEP.SYNCS 0x989680 ;  /* 0x009896800000895d */ /* 0x004fea0003900000 */
[----:B------:R-:W2:Y:S02]  /*37b60*/  @!P0 SYNCS.PHASECHK.TRANS64 P0, [R5+URZ+0x32420], R4 ;  /* 0x03242004050085a7 */ /* 0x000ea4000800007f */
[----:B--2---:R-:W-:Y:S05]  /*37b70*/  @!P0 BRA `(.L_x_12886) ;  /* 0xfffffffc00ec8947 */ /* 0x004fea000383ffff */
[----:B------:R-:W-:Y:S05]  /*37b80*/  BRA `(.L_x_13092) ;  /* 0xffffff7800147947 */ /* 0x000fea000383ffff */
.L_x_12890:
[----:B-1----:R1:W2:Y:S02]  /*37b90*/  SYNCS.PHASECHK.TRANS64.TRYWAIT P0, [R4+URZ+0x324a0], R9 ;  /* 0x0324a009040075a7 */ /* 0x0022a4000800017f */
[----:B--2---:R-:W-:Y:S05]  /*37ba0*/  @!P0 NANOSLEEP.SYNCS 0x989680 ;  /* 0x009896800000895d */ /* 0x004fea0003900000 */
[----:B------:R-:W2:Y:S02]  /*37bb0*/  @!P0 SYNCS.PHASECHK.TRANS64 P0, [R4+URZ+0x324a0], R9 ;  /* 0x0324a009040085a7 */ /* 0x000ea4000800007f */
[----:B--2---:R-:W-:Y:S05]  /*37bc0*/  @!P0 BRA `(.L_x_12890) ;  /* 0xfffffffc00f08947 */ /* 0x004fea000383ffff */
[----:B------:R-:W-:Y:S05]  /*37bd0*/  BRA `(.L_x_13093) ;  /* 0xffffff78003c7947 */ /* 0x000fea000383ffff */
.L_x_12895:
[----:B--2---:R2:W3:Y:S02]  /*37be0*/  SYNCS.PHASECHK.TRANS64.TRYWAIT P0, [R4+URZ+0x324c0], R9 ;  /* 0x0324c009040075a7 */ /* 0x0044e4000800017f */
[----:B---3--:R-:W-:Y:S05]  /*37bf0*/  @!P0 NANOSLEEP.SYNCS 0x989680 ;  /* 0x009896800000895d */ /* 0x008fea0003900000 */
[----:B------:R-:W3:Y:S02]  /*37c00*/  @!P0 SYNCS.PHASECHK.TRANS64 P0, [R4+URZ+0x324c0], R9 ;  /* 0x0324c009040085a7 */ /* 0x000ee4000800007f */
[----:B---3--:R-:W-:Y:S05]  /*37c10*/  @!P0 BRA `(.L_x_12895) ;  /* 0xfffffffc00f08947 */ /* 0x008fea000383ffff */
[----:B------:R-:W-:Y:S05]  /*37c20*/  BRA `(.L_x_13094) ;  /* 0xffffff7800c07947 */ /* 0x000fea000383ffff */
.L_x_12905:
[----:B-1----:R1:W2:Y:S02]  /*37c30*/  SYNCS.PHASECHK.TRANS64.TRYWAIT P1, [R5+URZ+0x324a0], R6 ;  /* 0x0324a006050075a7 */ /* 0x0022a4000802017f */
[----:B--2---:R-:W-:Y:S05]  /*37c40*/  @!P1 NANOSLEEP.SYNCS 0x989680 ;  /* 0x009896800000995d */ /* 0x004fea0003900000 */
[----:B------:R-:W2:Y:S02]  /*37c50*/  @!P1 SYNCS.PHASECHK.TRANS64 P1, [R5+URZ+0x324a0], R6 ;  /* 0x0324a006050095a7 */ /* 0x000ea4000802007f */
[----:B--2---:R-:W-:Y:S05]  /*37c60*/  @!P1 BRA `(.L_x_12905) ;  /* 0xfffffffc00f09947 */ /* 0x004fea000383ffff */
[----:B------:R-:W-:Y:S05]  /*37c70*/  BRA `(.L_x_13095) ;  /* 0xffffff8000587947 */ /* 0x000fea000383ffff */
.L_x_12910:
[----:B--2---:R2:W3:Y:S02]  /*37c80*/  SYNCS.PHASECHK.TRANS64.TRYWAIT P1, [R5+URZ+0x324c0], R6 ;  /* 0x0324c006050075a7 */ /* 0x0044e4000802017f */
[----:B---3--:R-:W-:Y:S05]  /*37c90*/  @!P1 NANOSLEEP.SYNCS 0x989680 ;  /* 0x009896800000995d */ /* 0x008fea0003900000 */
[----:B------:R-:W3:Y:S02]  /*37ca0*/  @!P1 SYNCS.PHASECHK.TRANS64 P1, [R5+URZ+0x324c0], R6 ;  /* 0x0324c006050095a7 */ /* 0x000ee4000802007f */
[----:B---3--:R-:W-:Y:S05]  /*37cb0*/  @!P1 BRA `(.L_x_12910) ;  /* 0xfffffffc00f09947 */ /* 0x008fea000383ffff */
[----:B------:R-:W-:Y:S05]  /*37cc0*/  BRA `(.L_x_13096) ;  /* 0xffffff8000d87947 */ /* 0x000fea000383ffff */
.L_x_12934:
[----:B------:R-:W3:Y:S01]  /*37cd0*/  S2R R4, SR_TID.X ;  /* 0x0000000000047919 */ /* 0x000ee20000002100 */
[----:B------:R-:W-:Y:S01]  /*37ce0*/  BSSY B0, `(.L_x_13097) ;  /* 0x000000a000007945 */ /* 0x000fe20003800000 */
[----:B------:R-:W-:Y:S02]  /*37cf0*/  IMAD.MOV.U32 R12, RZ, RZ, RZ ;  /* 0x000000ffff0c7224 */ /* 0x000fe400078e00ff */
[----:B0-----:R-:W-:Y:S02]  /*37d00*/  IMAD.MOV.U32 R11, RZ, RZ, 0x1f ;  /* 0x0000001fff0b7424 */ /* 0x001fe400078e00ff */
[----:B------:R-:W-:Y:S01]  /*37d10*/  IMAD.MOV.U32 R15, RZ, RZ, -0x1 ;  /* 0xffffffffff0f7424 */ /* 0x000fe200078e00ff */
[----:B---3--:R-:W-:-:S04]  /*37d20*/  SHF.R.U32.HI R4, RZ, 0x5, R4 ;  /* 0x00000005ff047819 */ /* 0x008fc80000011604 */
[----:B------:R-:W-:-:S05]  /*37d30*/  LOP3.LUT R4, R4, 0x3, RZ, 0xc0, !PT ;  /* 0x0000000304047812 */ /* 0x000fca00078ec0ff */
[----:B------:R-:W-:-:S07]  /*37d40*/  IMAD.MOV.U32 R13, RZ, RZ, R4 ;  /* 0x000000ffff0d7224 */ /* 0x000fce00078e0004 */
[----:B-12---:R-:W-:Y:S05]  /*37d50*/  WARPSYNC.COLLECTIVE R15, `(.L_x_13098) ;  /* 0x000000000f087348 */ /* 0x006fea0003c00000 */
[----:B------:R0:W3:Y:S02]  /*37d60*/  SHFL.IDX P6, R14, R13, R12, R11 ;  /* 0x0000000c0d0e7389 */ /* 0x0000e400000c000b */
[----:B0123--:R-:W-:Y:S01]  /*37d70*/  ENDCOLLECTIVE ;  /* 0x000000000000791b */ /* 0x00ffe20003800000 */
.L_x_13098:
[----:B------:R-:W-:Y:S05]  /*37d80*/  BSYNC B0 ;  /* 0x0000000000007941 */ /* 0x000fea0003800000 */
.L_x_13097:
[----:B------:R-:W-:Y:S05]  /*37d90*/  BRA `(.L_x_13099) ;  /* 0xffffff9000c47947 */ /* 0x000fea000383ffff */
.L_x_12936:
[----:B------:R-:W-:Y:S01]  /*37da0*/  BSSY B0, `(.L_x_13100) ;  /* 0x0000006000007945 */ /* 0x000fe20003800000 */
[----:B------:R-:W-:-:S07]  /*37db0*/  IMAD.MOV.U32 R15, RZ, RZ, -0x1 ;  /* 0xffffffffff0f7424 */ /* 0x000fce00078e00ff */
[----:B012-4-:R-:W-:Y:S05]  /*37dc0*/  WARPSYNC.COLLECTIVE R15, `(.L_x_13101) ;  /* 0x000000000f0c7348 */ /* 0x017fea0003c00000 */
[----:B------:R-:W-:Y:S02]  /*37dd0*/  ELECT P6, UR62, PT ;  /* 0x00000000003e782f */ /* 0x000fe400038c0000 */
[----:B------:R-:W-:Y:S01]  /*37de0*/  MOV R14, UR62 ;  /* 0x0000003e000e7c02 */ /* 0x000fe20008000f00 */
[----:B012-4-:R-:W-:Y:S10]  /*37df0*/  ENDCOLLECTIVE ;  /* 0x000000000000791b */ /* 0x017ff40003800000 */
.L_x_13101:
[----:B------:R-:W-:Y:S05]  /*37e00*/  BSYNC B0 ;  /* 0x0000000000007941 */ /* 0x000fea0003800000 */
.L_x_13100:
[----:B------:R-:W-:Y:S05]  /*37e10*/  BRA `(.L_x_13102) ;  /* 0xffffff9000d07947 */ /* 0x000fea000383ffff */
.L_x_12938:
[----:B--2---:R2:W3:Y:S02]  /*37e20*/  SYNCS.PHASECHK.TRANS64.TRYWAIT P0, [R0+URZ+0x32440], R2 ;  /* 0x03244002000075a7 */ /* 0x0044e4000800017f */
[----:B---3--:R-:W-:Y:S05]  /*37e30*/  @!P0 NANOSLEEP.SYNCS 0x989680 ;  /* 0x009896800000895d */ /* 0x008fea0003900000 */
[----:B------:R-:W3:Y:S02]  /*37e40*/  @!P0 SYNCS.PHASECHK.TRANS64 P0, [R0+URZ+0x32440], R2 ;  /* 0x03244002000085a7 */ /* 0x000ee4000800007f */
[----:B---3--:R-:W-:Y:S05]  /*37e50*/  @!P0 BRA `(.L_x_12938) ;  /* 0xfffffffc00f08947 */ /* 0x008fea000383ffff */
[----:B------:R-:W-:Y:S05]  /*37e60*/  BRA `(.L_x_13103) ;  /* 0xffffff9400387947 */ /* 0x000fea000383ffff */
.L_x_12942:
        /* <DEDUP_REMOVED lines=10> */
.L_x_13104:
[----:B------:R0:W-:Y:S01]  /*37f10*/  STL [R1+0x488], R8 ;  /* 0x0004880801007387 */ /* 0x0001e20000100800 */
[----:B------:R-:W-:Y:S02]  /*37f20*/  IMAD.MOV.U32 R13, RZ, RZ, R3 ;  /* 0x000000ffff0d7224 */ /* 0x000fe400078e0003 */
[----:B------:R-:W-:-:S07]  /*37f30*/  IMAD.MOV.U32 R4, RZ, RZ, R14 ;  /* 0x000000ffff047224 */ /* 0x000fce00078e000e */
[----:B0-----:R-:W-:Y:S05]  /*37f40*/  WARPSYNC.COLLECTIVE R15, `(.L_x_13105) ;  /* 0x000000000f087348 */ /* 0x001fea0003c00000 */
[----:B------:R1:W2:Y:S02]  /*37f50*/  SHFL.IDX P6, R14, R13, R12, R11 ;  /* 0x0000000c0d0e7389 */ /* 0x0002a400000c000b */
[----:B012---:R-:W-:Y:S01]  /*37f60*/  ENDCOLLECTIVE ;  /* 0x000000000000791b */ /* 0x007fe20003800000 */
.L_x_13105:
[----:B------:R-:W-:Y:S02]  /*37f70*/  IMAD.MOV.U32 R13, RZ, RZ, R2 ;  /* 0x000000ffff0d7224 */ /* 0x000fe400078e0002 */
[----:B------:R-:W-:Y:S02]  /*37f80*/  IMAD.MOV.U32 R12, RZ, RZ, 0x1 ;  /* 0x00000001ff0c7424 */ /* 0x000fe400078e00ff */
[----:B------:R-:W-:-:S07]  /*37f90*/  IMAD.MOV.U32 R5, RZ, RZ, R14 ;  /* 0x000000ffff057224 */ /* 0x000fce00078e000e */
[----:B------:R-:W-:Y:S05]  /*37fa0*/  WARPSYNC.COLLECTIVE R15, `(.L_x_13106) ;  /* 0x000000000f087348 */ /* 0x000fea0003c00000 */
[----:B------:R0:W1:Y:S02]  /*37fb0*/  SHFL.IDX P6, R14, R13, R12, R11 ;  /* 0x0000000c0d0e7389 */ /* 0x00006400000c000b */
[----:B01----:R-:W-:Y:S01]  /*37fc0*/  ENDCOLLECTIVE ;  /* 0x000000000000791b */ /* 0x003fe20003800000 */
.L_x_13106:
[----:B------:R-:W-:Y:S02]  /*37fd0*/  IMAD.MOV.U32 R13, RZ, RZ, R3 ;  /* 0x000000ffff0d7224 */ /* 0x000fe400078e0003 */
[----:B------:R-:W-:Y:S02]  /*37fe0*/  IMAD R0, R0, R7, RZ ;  /* 0x0000000700007224 */ /* 0x000fe400078e02ff */
[----:B------:R-:W-:-:S07]  /*37ff0*/  IMAD.MOV.U32 R7, RZ, RZ, R14 ;  /* 0x000000ffff077224 */ /* 0x000fce00078e000e */
[----:B------:R-:W-:Y:S05]  /*38000*/  WARPSYNC.COLLECTIVE R15, `(.L_x_13107) ;  /* 0x000000000f087348 */ /* 0x000fea0003c00000 */
[----:B------:R0:W1:Y:S02]  /*38010*/  SHFL.IDX P6, R14, R13, R12, R11 ;  /* 0x0000000c0d0e7389 */ /* 0x00006400000c000b */
[----:B01----:R-:W-:Y:S01]  /*38020*/  ENDCOLLECTIVE ;  /* 0x000000000000791b */ /* 0x003fe20003800000 */
.L_x_13107:
        /* <DEDUP_REMOVED lines=10> */
.L_x_13108:
        /* <DEDUP_REMOVED lines=15> */
.L_x_13109:
        /* <DEDUP_REMOVED lines=19> */
.L_x_13110:
        /* <DEDUP_REMOVED lines=10> */
.L_x_13111:
        /* <DEDUP_REMOVED lines=13> */
.L_x_13112:
        /* <DEDUP_REMOVED lines=10> */
.L_x_13113:
        /* <DEDUP_REMOVED lines=13> */
.L_x_13114:
        /* <DEDUP_REMOVED lines=10> */
.L_x_13115:
        /* <DEDUP_REMOVED lines=13> */
.L_x_13116:
        /* <DEDUP_REMOVED lines=10> */
.L_x_13117:
        /* <DEDUP_REMOVED lines=11> */
.L_x_13118:
        /* <DEDUP_REMOVED lines=14> */
.L_x_13119:
[----:B------:R-:W-:Y:S01]  /*38970*/  IMAD.MOV.U32 R3, RZ, RZ, R14 ;  /* 0x000000ffff037224 */ /* 0x000fe200078e000e */
[----:B------:R-:W-:Y:S06]  /*38980*/  BRA `(.L_x_13120) ;  /* 0xffffff9400dc7947 */ /* 0x000fec000383ffff */
.L_x_12946:
        /* <DEDUP_REMOVED lines=36> */
.L_x_13122:
[----:B------:R-:W-:Y:S05]  /*38bd0*/  BSYNC B0 ;  /* 0x0000000000007941 */ /* 0x000fea0003800000 */
.L_x_13121:
        /* <DEDUP_REMOVED lines=10> */
.L_x_13123:
        /* <DEDUP_REMOVED lines=16> */
.L_x_13124:
        /* <DEDUP_REMOVED lines=15> */
.L_x_13125:
        /* <DEDUP_REMOVED lines=9> */
.L_x_13126:
        /* <DEDUP_REMOVED lines=15> */
.L_x_13127:
        /* <DEDUP_REMOVED lines=9> */
.L_x_13128:
        /* <DEDUP_REMOVED lines=15> */
.L_x_13129:
        /* <DEDUP_REMOVED lines=9> */
.L_x_13130:
        /* <DEDUP_REMOVED lines=15> */
.L_x_13131:
        /* <DEDUP_REMOVED lines=9> */
.L_x_13132:
        /* <DEDUP_REMOVED lines=14> */
.L_x_13133:
        /* <DEDUP_REMOVED lines=19> */
.L_x_13134:
[----:B------:R-:W-:Y:S02]  /*39590*/  IMAD.MOV.U32 R13, RZ, RZ, R2 ;  /* 0x000000ffff0d7224 */ /* 0x000fe400078e0002 */
[----:B------:R-:W-:-:S07]  /*395a0*/  IMAD.MOV.U32 R6, RZ, RZ, R14 ;  /* 0x000000ffff067224 */ /* 0x000fce00078e000e */
[----:B------:R-:W-:Y:S05]  /*395b0*/  WARPSYNC.COLLECTIVE R15, `(.L_x_13135) ;  /* 0x000000000f087348 */ /* 0x000fea0003c00000 */
[----:B------:R0:W1:Y:S02]  /*395c0*/  SHFL.IDX P6, R14, R13, R12, R11 ;  /* 0x0000000c0d0e7389 */ /* 0x00006400000c000b */
[----:B01----:R-:W-:Y:S01]  /*395d0*/  ENDCOLLECTIVE ;  /* 0x000000000000791b */ /* 0x003fe20003800000 */
.L_x_13135:
[----:B------:R-:W-:Y:S02]  /*395e0*/  IMAD.MOV.U32 R13, RZ, RZ, R0 ;  /* 0x000000ffff0d7224 */ /* 0x000fe400078e0000 */
[----:B------:R-:W-:Y:S02]  /*395f0*/  IMAD.MOV.U32 R12, RZ, RZ, 0x7 ;  /* 0x00000007ff0c7424 */ /* 0x000fe400078e00ff */
[----:B------:R-:W-:-:S07]  /*39600*/  IMAD.MOV.U32 R4, RZ, RZ, R14 ;  /* 0x000000ffff047224 */ /* 0x000fce00078e000e */
[----:B------:R-:W-:Y:S05]  /*39610*/  WARPSYNC.COLLECTIVE R15, `(.L_x_13136) ;  /* 0x000000000f087348 */ /* 0x000fea0003c00000 */
[----:B------:R0:W1:Y:S02]  /*39620*/  SHFL.IDX P6, R14, R13, R12, R11 ;  /* 0x0000000c0d0e7389 */ /* 0x00006400000c000b */
[----:B01----:R-:W-:Y:S01]  /*39630*/  ENDCOLLECTIVE ;  /* 0x000000000000791b */ /* 0x003fe20003800000 */
.L_x_13136:
        /* <DEDUP_REMOVED lines=10> */
.L_x_13137:
        /* <DEDUP_REMOVED lines=9> */
.L_x_12951:
[----:B-1----:R-:W4:Y:S02]  /*39770*/  LDL R2, [R1+0x460] ;  /* 0x0004600001027983 */ /* 0x002f240000100800 */
[----:B----4-:R1:W4:Y:S02]  /*39780*/  SYNCS.PHASECHK.TRANS64.TRYWAIT P0, [R2+URZ+0x32420], R0 ;  /* 0x03242000020075a7 */ /* 0x010324000800017f */
[----:B----4-:R-:W-:Y:S05]  /*39790*/  @!P0 NANOSLEEP.SYNCS 0x989680 ;  /* 0x009896800000895d */ /* 0x010fea0003900000 */
[----:B------:R-:W4:Y:S02]  /*397a0*/  @!P0 SYNCS.PHASECHK.TRANS64 P0, [R2+URZ+0x32420], R0 ;  /* 0x03242000020085a7 */ /* 0x000f24000800007f */
[----:B----4-:R-:W-:Y:S05]  /*397b0*/  @!P0 BRA `(.L_x_12951) ;  /* 0xfffffffc00ec8947 */ /* 0x010fea000383ffff */
[----:B------:R-:W-:Y:S05]  /*397c0*/  BRA `(.L_x_13139) ;  /* 0xffffff9800147947 */ /* 0x000fea000383ffff */
.L_x_12955:
[----:B0-----:R0:W1:Y:S02]  /*397d0*/  SYNCS.PHASECHK.TRANS64.TRYWAIT P0, [R2+URZ+0x32460], R0 ;  /* 0x03246000020075a7 */ /* 0x001064000800017f */
[----:B-1----:R-:W-:Y:S05]  /*397e0*/  @!P0 NANOSLEEP.SYNCS 0x989680 ;  /* 0x009896800000895d */ /* 0x002fea0003900000 */
[----:B------:R-:W1:Y:S02]  /*397f0*/  @!P0 SYNCS.PHASECHK.TRANS64 P0, [R2+URZ+0x32460], R0 ;  /* 0x03246000020085a7 */ /* 0x000e64000800007f */
[----:B-1----:R-:W-:Y:S05]  /*39800*/  @!P0 BRA `(.L_x_12955) ;  /* 0xfffffffc00f08947 */ /* 0x002fea000383ffff */
[----:B------:R-:W-:Y:S05]  /*39810*/  BRA `(.L_x_13140) ;  /* 0xffffff9800447947 */ /* 0x000fea000383ffff */
.L_x_12970:
[----:B0-----:R0:W1:Y:S02]  /*39820*/  SYNCS.PHASECHK.TRANS64.TRYWAIT P0, [R2+URZ+0x32440], R5 ;  /* 0x03244005020075a7 */ /* 0x001064000800017f */
[----:B-1----:R-:W-:Y:S05]  /*39830*/  @!P0 NANOSLEEP.SYNCS 0x989680 ;  /* 0x009896800000895d */ /* 0x002fea0003900000 */
[----:B------:R-:W1:Y:S02]  /*39840*/  @!P0 SYNCS.PHASECHK.TRANS64 P0, [R2+URZ+0x32440], R5 ;  /* 0x03244005020085a7 */ /* 0x000e64000800007f */
[----:B-1----:R-:W-:Y:S05]  /*39850*/  @!P0 BRA `(.L_x_12970) ;  /* 0xfffffffc00f08947 */ /* 0x002fea000383ffff */
[----:B------:R-:W-:Y:S05]  /*39860*/  BRA `(.L_x_13141) ;  /* 0xffffffa000607947 */ /* 0x000fea000383ffff */
.L_x_12975:
[----:B-1----:R1:W2:Y:S02]  /*39870*/  SYNCS.PHASECHK.TRANS64.TRYWAIT P0, [R2+URZ+0x32460], R5 ;  /* 0x03246005020075a7 */ /* 0x0022a4000800017f */
[----:B--2---:R-:W-:Y:S05]  /*39880*/  @!P0 NANOSLEEP.SYNCS 0x989680 ;  /* 0x009896800000895d */ /* 0x004fea0003900000 */
[----:B------:R-:W2:Y:S02]  /*39890*/  @!P0 SYNCS.PHASECHK.TRANS64 P0, [R2+URZ+0x32460], R5 ;  /* 0x03246005020085a7 */ /* 0x000ea4000800007f */
[----:B--2---:R-:W-:Y:S05]  /*398a0*/  @!P0 BRA `(.L_x_12975) ;  /* 0xfffffffc00f08947 */ /* 0x004fea000383ffff */
[----:B------:R-:W-:Y:S05]  /*398b0*/  BRA `(.L_x_13142) ;  /* 0xffffffa000e47947 */ /* 0x000fea000383ffff */
.L_x_12986:
[----:B0-----:R0:W1:Y:S02]  /*398c0*/  SYNCS.PHASECHK.TRANS64.TRYWAIT P0, [R3+URZ+0x32440], R2 ;  /* 0x03244002030075a7 */ /* 0x001064000800017f */
[----:B-1----:R-:W-:Y:S05]  /*398d0*/  @!P0 NANOSLEEP.SYNCS 0x989680 ;  /* 0x009896800000895d */ /* 0x002fea0003900000 */
[----:B------:R-:W1:Y:S02]  /*398e0*/  @!P0 SYNCS.PHASECHK.TRANS64 P0, [R3+URZ+0x32440], R2 ;  /* 0x03244002030085a7 */ /* 0x000e64000800007f */
[----:B-1----:R-:W-:Y:S05]  /*398f0*/  @!P0 BRA `(.L_x_12986) ;  /* 0xfffffffc00f08947 */ /* 0x002fea000383ffff */
[----:B------:R-:W-:Y:S05]  /*39900*/  BRA `(.L_x_13143) ;  /* 0xffffffa800e47947 */ /* 0x000fea000383ffff */
.L_x_12991:
[----:B-1----:R1:W2:Y:S02]  /*39910*/  SYNCS.PHASECHK.TRANS64.TRYWAIT P0, [R3+URZ+0x32460], R2 ;  /* 0x03246002030075a7 */ /* 0x0022a4000800017f */
[----:B--2---:R-:W-:Y:S05]  /*39920*/  @!P0 NANOSLEEP.SYNCS 0x989680 ;  /* 0x009896800000895d */ /* 0x004fea0003900000 */
[----:B------:R-:W2:Y:S02]  /*39930*/  @!P0 SYNCS.PHASECHK.TRANS64 P0, [R3+URZ+0x32460], R2 ;  /* 0x03246002030085a7 */ /* 0x000ea4000800007f */
[----:B--2---:R-:W-:Y:S05]  /*39940*/  @!P0 BRA `(.L_x_12991) ;  /* 0xfffffffc00f08947 */ /* 0x004fea000383ffff */
[----:B------:R-:W-:Y:S05]  /*39950*/  BRA `(.L_x_13144) ;  /* 0xffffffac00647947 */ /* 0x000fea000383ffff */
.L_x_13002:
[----:B0-----:R0:W1:Y:S02]  /*39960*/  SYNCS.PHASECHK.TRANS64.TRYWAIT P0, [R3+URZ+0x32440], R2 ;  /* 0x03244002030075a7 */ /* 0x001064000800017f */
[----:B-1----:R-:W-:Y:S05]  /*39970*/  @!P0 NANOSLEEP.SYNCS 0x989680 ;  /* 0x009896800000895d */ /* 0x002fea0003900000 */
[----:B------:R-:W1:Y:S02]  /*39980*/  @!P0 SYNCS.PHASECHK.TRANS64 P0, [R3+URZ+0x32440], R2 ;  /* 0x03244002030085a7 */ /* 0x000e64000800007f */
[----:B-1----:R-:W-:Y:S05]  /*39990*/  @!P0 BRA `(.L_x_13002) ;  /* 0xfffffffc00f08947 */ /* 0x002fea000383ffff */
[----:B------:R-:W-:Y:S05]  /*399a0*/  BRA `(.L_x_13145) ;  /* 0xffffffb400407947 */ /* 0x000fea000383ffff */
.L_x_13007:
[----:B-1----:R1:W2:Y:S02]  /*399b0*/  SYNCS.PHASECHK.TRANS64.TRYWAIT P0, [R3+URZ+0x32460], R2 ;  /* 0x03246002030075a7 */ /* 0x0022a4000800017f */
[----:B--2---:R-:W-:Y:S05]  /*399c0*/  @!P0 NANOSLEEP.SYNCS 0x989680 ;  /* 0x009896800000895d */ /* 0x004fea0003900000 */
[----:B------:R-:W2:Y:S02]  /*399d0*/  @!P0 SYNCS.PHASECHK.TRANS64 P0, [R3+URZ+0x32460], R2 ;  /* 0x03246002030085a7 */ /* 0x000ea4000800007f */
[----:B--2---:R-:W-:Y:S05]  /*399e0*/  @!P0 BRA `(.L_x_13007) ;  /* 0xfffffffc00f08947 */ /* 0x004fea000383ffff */
[----:B------:R-:W-:Y:S05]  /*399f0*/  BRA `(.L_x_13146) ;  /* 0xffffffb400c47947 */ /* 0x000fea000383ffff */
.L_x_13019:
[----:B------:R-:W-:Y:S01]  /*39a00*/  BSSY B0, `(.L_x_13147) ;  /* 0x0000008000007945 */ /* 0x000fe20003800000 */
[----:B------:R-:W-:Y:S02]  /*39a10*/  IMAD.MOV.U32 R13, RZ, RZ, R16 ;  /* 0x000000ffff0d7224 */ /* 0x000fe400078e0010 */
[----:B------:R-:W-:Y:S02]  /*39a20*/  IMAD.MOV.U32 R12, RZ, RZ, RZ ;  /* 0x000000ffff0c7224 */ /* 0x000fe400078e00ff */
[----:B0-----:R-:W-:Y:S02]  /*39a30*/  IMAD.MOV.U32 R11, RZ, RZ, 0x1f ;  /* 0x0000001fff0b7424 */ /* 0x001fe400078e00ff */
[----:B------:R-:W-:-:S07]  /*39a40*/  IMAD.MOV.U32 R15, RZ, RZ, -0x1 ;  /* 0xffffffffff0f7424 */ /* 0x000fce00078e00ff */
[----:B-----5:R-:W-:Y:S05]  /*39a50*/  WARPSYNC.COLLECTIVE R15, `(.L_x_13148) ;  /* 0x000000000f087348 */ /* 0x020fea0003c00000 */
[----:B------:R0:W1:Y:S02]  /*39a60*/  SHFL.IDX P6, R14, R13, R12, R11 ;  /* 0x0000000c0d0e7389 */ /* 0x00006400000c000b */
[----:B01---5:R-:W-:Y:S01]  /*39a70*/  ENDCOLLECTIVE ;  /* 0x000000000000791b */ /* 0x023fe20003800000 */
.L_x_13148:
[----:B------:R-:W-:Y:S05]  /*39a80*/  BSYNC B0 ;  /* 0x0000000000007941 */ /* 0x000fea0003800000 */
.L_x_13147:
        /* <DEDUP_REMOVED lines=9> */
.L_x_13149:
        /* <DEDUP_REMOVED lines=18> */
.L_x_13150:
        /* <DEDUP_REMOVED lines=8> */
.L_x_13151:
        /* <DEDUP_REMOVED lines=8> */
.L_x_13152:
        /* <DEDUP_REMOVED lines=8> */
.L_x_13153:
        /* <DEDUP_REMOVED lines=8> */
.L_x_13154:
        /* <DEDUP_REMOVED lines=9> */
.L_x_13155:
[----:B------:R-:W-:Y:S01]  /*39ed0*/  IMAD.MOV.U32 R16, RZ, RZ, R14 ;  /* 0x000000ffff107224 */ /* 0x000fe200078e000e */
[----:B------:R-:W-:Y:S06]  /*39ee0*/  BRA `(.L_x_13156) ;  /* 0xffffffbc00107947 */ /* 0x000fec000383ffff */
.L_x_13024:
        /* <DEDUP_REMOVED lines=8> */
.L_x_13158:
[----:B------:R-:W-:Y:S05]  /*39f70*/  BSYNC B0 ;  /* 0x0000000000007941 */ /* 0x000fea0003800000 */
.L_x_13157:
        /* <DEDUP_REMOVED lines=10> */
.L_x_13159:
        /* <DEDUP_REMOVED lines=8> */
.L_x_13160:
        /* <DEDUP_REMOVED lines=8> */
.L_x_13161:
        /* <DEDUP_REMOVED lines=8> */
.L_x_13162:
        /* <DEDUP_REMOVED lines=9> */
.L_x_13163:
[----:B------:R-:W-:Y:S01]  /*3a230*/  IMAD.MOV.U32 R16, RZ, RZ, R14 ;  /* 0x000000ffff107224 */ /* 0x000fe200078e000e */
[----:B------:R-:W-:Y:S06]  /*3a240*/  BRA `(.L_x_13164) ;  /* 0xffffffb800d47947 */ /* 0x000fec000383ffff */
.L_x_13026:
[----:B------:R-:W-:Y:S01]  /*3a250*/  BSSY B0, `(.L_x_13165) ;  /* 0x0000006000007945 */ /* 0x000fe20003800000 */
[----:B------:R-:W-:Y:S01]  /*3a260*/  PLOP3.LUT P6, PT, P6, PT, PT, 0x8, 0x0 ;  /* 0x000000000000781c */ /* 0x000fe200037ce170 */
[----:B------:R-:W-:-:S12]  /*3a270*/  IMAD.MOV.U32 R15, RZ, RZ, -0x1 ;  /* 0xffffffffff0f7424 */ /* 0x000fd800078e00ff */
[----:B0----5:R-:W-:Y:S05]  /*3a280*/  WARPSYNC.COLLECTIVE R15, `(.L_x_13166) ;  /* 0x000000000f087348 */ /* 0x021fea0003c00000 */
[----:B------:R-:W-:Y:S01]  /*3a290*/  VOTE.ANY R14, PT, P6 ;  /* 0x00000000000e7806 */ /* 0x000fe200030e0100 */
[----:B0----5:R-:W-:Y:S06]  /*3a2a0*/  ENDCOLLECTIVE ;  /* 0x000000000000791b */ /* 0x021fec0003800000 */
.L_x_13166:
[----:B------:R-:W-:Y:S05]  /*3a2b0*/  BSYNC B0 ;  /* 0x0000000000007941 */ /* 0x000fea0003800000 */
.L_x_13165:
        /* <DEDUP_REMOVED lines=9> */
.L_x_13167:
[----:B------:R-:W-:Y:S01]  /*3a350*/  IMAD.MOV.U32 R17, RZ, RZ, R14 ;  /* 0x000000ffff117224 */ /* 0x000fe200078e000e */
[----:B------:R-:W-:Y:S06]  /*3a360*/  BRA `(.L_x_13168) ;  /* 0xffffffb800c47947 */ /* 0x000fec000383ffff */
.L_x_13028:
[----:B------:R-:W-:Y:S01]  /*3a370*/  BSSY B0, `(.L_x_13169) ;  /* 0x0000007000007945 */ /* 0x000fe20003800000 */
[----:B------:R-:W-:Y:S02]  /*3a380*/  IMAD.MOV.U32 R13, RZ, RZ, R2 ;  /* 0x000000ffff0d7224 */ /* 0x000fe400078e0002 */
[----:B------:R-:W-:Y:S02]  /*3a390*/  IMAD.MOV.U32 R11, RZ, RZ, 0x1f ;  /* 0x0000001fff0b7424 */ /* 0x000fe400078e00ff */
[----:B------:R-:W-:-:S07]  /*3a3a0*/  IMAD.MOV.U32 R15, RZ, RZ, -0x1 ;  /* 0xffffffffff0f7424 */ /* 0x000fce00078e00ff */
[----:B012--5:R-:W-:Y:S05]  /*3a3b0*/  WARPSYNC.COLLECTIVE R15, `(.L_x_13170) ;  /* 0x000000000f087348 */ /* 0x027fea0003c00000 */
[----:B------:R3:W4:Y:S02]  /*3a3c0*/  SHFL.IDX P6, R14, R13, R12, R11 ;  /* 0x0000000c0d0e7389 */ /* 0x00072400000c000b */
[----:B012345:R-:W-:Y:S01]  /*3a3d0*/  ENDCOLLECTIVE ;  /* 0x000000000000791b */ /* 0x03ffe20003800000 */
.L_x_13170:
[----:B------:R-:W-:Y:S05]  /*3a3e0*/  BSYNC B0 ;  /* 0x0000000000007941 */ /* 0x000fea0003800000 */
.L_x_13169:
[----:B------:R-:W-:Y:S01]  /*3a3f0*/  IMAD.MOV.U32 R2, RZ, RZ, R14 ;  /* 0x000000ffff027224 */ /* 0x000fe200078e000e */
[----:B------:R-:W-:Y:S06]  /*3a400*/  BRA `(.L_x_13171) ;  /* 0xffffffb800b87947 */ /* 0x000fec000383ffff */
.L_x_13032:
[----:B0-----:R0:W1:Y:S02]  /*3a410*/  SYNCS.PHASECHK.TRANS64.TRYWAIT P0, [R0+URZ+0x32420], R3 ;  /* 0x03242003000075a7 */ /* 0x001064000800017f */
[----:B-1----:R-:W-:Y:S05]  /*3a420*/  @!P0 NANOSLEEP.SYNCS 0x989680 ;  /* 0x009896800000895d */ /* 0x002fea0003900000 */
[----:B------:R-:W1:Y:S02]  /*3a430*/  @!P0 SYNCS.PHASECHK.TRANS64 P0, [R0+URZ+0x32420], R3 ;  /* 0x03242003000085a7 */ /* 0x000e64000800007f */
[----:B-1----:R-:W-:Y:S05]  /*3a440*/  @!P0 BRA `(.L_x_13032) ;  /* 0xfffffffc00f08947 */ /* 0x002fea000383ffff */
[----:B------:R-:W-:Y:S05]  /*3a450*/  BRA `(.L_x_13172) ;  /* 0xffffffc0003c7947 */ /* 0x000fea000383ffff */
.L_x_13033:
        /* <DEDUP_REMOVED lines=8> */
[----:B0--3-5:R-:W-:Y:S05]  /*3a4e0*/  WARPSYNC.COLLECTIVE R15, `(.L_x_13174) ;  /* 0x000000000f087348 */ /* 0x029fea0003c00000 */
[----:B------:R1:W2:Y:S02]  /*3a4f0*/  SHFL.IDX P6, R14, R13, R12, R11 ;  /* 0x0000000c0d0e7389 */ /* 0x0002a400000c000b */
[----:B0123-5:R-:W-:Y:S01]  /*3a500*/  ENDCOLLECTIVE ;  /* 0x000000000000791b */ /* 0x02ffe20003800000 */
.L_x_13174:
[----:B------:R-:W-:Y:S05]  /*3a510*/  BSYNC B0 ;  /* 0x0000000000007941 */ /* 0x000fea0003800000 */
.L_x_13173:
[----:B------:R-:W-:Y:S05]  /*3a520*/  BRA `(.L_x_13175) ;  /* 0xffffffc000247947 */ /* 0x000fea000383ffff */
.L_x_13034:
[----:B------:R-:W-:Y:S01]  /*3a530*/  BSSY B0, `(.L_x_13176) ;  /* 0x0000006000007945 */ /* 0x000fe20003800000 */
[----:B------:R-:W-:-:S07]  /*3a540*/  IMAD.MOV.U32 R15, RZ, RZ, -0x1 ;  /* 0xffffffffff0f7424 */ /* 0x000fce00078e00ff */
[----:B01-3-5:R-:W-:Y:S05]  /*3a550*/  WARPSYNC.COLLECTIVE R15, `(.L_x_13177) ;  /* 0x000000000f0c7348 */ /* 0x02bfea0003c00000 */
[----:B------:R-:W-:Y:S02]  /*3a560*/  ELECT P6, UR62, PT ;  /* 0x00000000003e782f */ /* 0x000fe400038c0000 */
[----:B------:R-:W-:Y:S01]  /*3a570*/  MOV R14, UR62 ;  /* 0x0000003e000e7c02 */ /* 0x000fe20008000f00 */
[----:B01-3-5:R-:W-:Y:S10]  /*3a580*/  ENDCOLLECTIVE ;  /* 0x000000000000791b */ /* 0x02bff40003800000 */
.L_x_13177:
[----:B------:R-:W-:Y:S05]  /*3a590*/  BSYNC B0 ;  /* 0x0000000000007941 */ /* 0x000fea0003800000 */
.L_x_13176:
[----:B------:R-:W-:Y:S05]  /*3a5a0*/  BRA `(.L_x_13178) ;  /* 0xffffffc000187947 */ /* 0x000fea000383ffff */
.L_x_13036:
[----:B0-----:R0:W1:Y:S02]  /*3a5b0*/  SYNCS.PHASECHK.TRANS64.TRYWAIT P0, [R6+URZ], R5 ;  /* 0x00000005060075a7 */ /* 0x001064000800017f */
[----:B-1----:R-:W-:Y:S05]  /*3a5c0*/  @!P0 NANOSLEEP.SYNCS 0x989680 ;  /* 0x009896800000895d */ /* 0x002fea0003900000 */
[----:B------:R-:W1:Y:S02]  /*3a5d0*/  @!P0 SYNCS.PHASECHK.TRANS64 P0, [R6+URZ], R5 ;  /* 0x00000005060085a7 */ /* 0x000e64000800007f */
[----:B-1----:R-:W-:Y:S05]  /*3a5e0*/  @!P0 BRA `(.L_x_13036) ;  /* 0xfffffffc00f08947 */ /* 0x002fea000383ffff */
[----:B------:R-:W-:Y:S05]  /*3a5f0*/  BRA `(.L_x_13179) ;  /* 0xffffffc000547947 */ /* 0x000fea000383ffff */
.L_x_13037:
[----:B-1----:R1:W2:Y:S02]  /*3a600*/  SYNCS.PHASECHK.TRANS64.TRYWAIT P0, [R7+URZ], R2 ;  /* 0x00000002070075a7 */ /* 0x0022a4000800017f */
[----:B--2---:R-:W-:Y:S05]  /*3a610*/  @!P0 NANOSLEEP.SYNCS 0x989680 ;  /* 0x009896800000895d */ /* 0x004fea0003900000 */
[----:B------:R-:W2:Y:S02]  /*3a620*/  @!P0 SYNCS.PHASECHK.TRANS64 P0, [R7+URZ], R2 ;  /* 0x00000002070085a7 */ /* 0x000ea4000800007f */
[----:B--2---:R-:W-:Y:S05]  /*3a630*/  @!P0 BRA `(.L_x_13037) ;  /* 0xfffffffc00f08947 */ /* 0x004fea000383ffff */
[----:B------:R-:W-:Y:S05]  /*3a640*/  BRA `(.L_x_13180) ;  /* 0xffffffc000487947 */ /* 0x000fea000383ffff */
.L_x_13039:
[----:B--2---:R2:W3:Y:S02]  /*3a650*/  SYNCS.PHASECHK.TRANS64.TRYWAIT P0, [R4+URZ], R5 ;  /* 0x00000005040075a7 */ /* 0x0044e4000800017f */
[----:B---3--:R-:W-:Y:S05]  /*3a660*/  @!P0 NANOSLEEP.SYNCS 0x989680 ;  /* 0x009896800000895d */ /* 0x008fea0003900000 */
[----:B------:R-:W3:Y:S02]  /*3a670*/  @!P0 SYNCS.PHASECHK.TRANS64 P0, [R4+URZ], R5 ;  /* 0x00000005040085a7 */ /* 0x000ee4000800007f */
[----:B---3--:R-:W-:Y:S05]  /*3a680*/  @!P0 BRA `(.L_x_13039) ;  /* 0xfffffffc00f08947 */ /* 0x008fea000383ffff */
[----:B------:R-:W-:Y:S05]  /*3a690*/  BRA `(.L_x_13181) ;  /* 0xffffffc000507947 */ /* 0x000fea000383ffff */
        .type           $_ZN7cutlass13device_kernelIN5flash11enable_sm90INS1_16FlashAttnFwdSm90INS1_25CollectiveMainloopFwdSm90ILi2EN4cute5tupleIJNS5_1CILi1EEES8_S8_EEENS6_IJNS7_ILi128EEENS7_ILi96EEENS7_ILi64EEEEEELi256ENS_10bfloat16_tEfNS_4arch4Sm90ELb0ELb1ELb0ELb1ELb0ELb1ELb1ELb1ELb0ELb1ELb0ELb0EEENS1_21CollectiveEpilogueFwdINS6_IJSA_NS7_ILi256EEESB_EEES9_SE_SG_Li256ELb1ELb1ELb0ELb0EEENS1_36VarlenDynamicPersistentTileSchedulerILi128ELi96ELi256ELi128ELb0ELb1ELb1ELb1ELb0ELb1EEEEEEEEEvNT_6ParamsE$_ZZN5flash25CollectiveMainloopFwdSm90ILi2EN4cute5tupleIJNS1_1CILi1EEES4_S4_EEENS2_IJNS3_ILi128EEENS3_ILi96EEENS3_ILi64EEEEEELi256EN7cutlass10bfloat16_tEfNSA_4arch4Sm90ELb0ELb1ELb0ELb1ELb0ELb1ELb1ELb1ELb0ELb1ELb0ELb0EE3mmaINS_16FlashAttnFwdSm90ISE_NS_21CollectiveEpilogueFwdINS2_IJS6_NS3_ILi256EEES7_EEES5_SB_SD_Li256ELb1ELb1ELb0ELb0EEENS_36VarlenDynamicPersistentTileSchedulerILi128ELi96ELi256ELi128ELb0ELb1ELb1ELb1ELb0ELb1EEEE13SharedStorageENS1_6TensorINS1_11ArrayEngineIfLm128EEENS1_6LayoutINS2_IJNS2_IJNS3_ILi2EEEST_NS3_ILi32EEEEEES4_S4_EEENS2_IJNS2_IJS4_ST_NS3_ILi4EEEEEENS3_ILi0EEESZ_EEEEEEENS_7SoftmaxILi2ELi0EEEEEbRKNSE_6ParamsENSA_25PipelineTmaAsyncNoClusterILi2ENSA_16PipelineTmaAsyncILi2EEEEES1B_RNSA_13PipelineStateILj2EEERT0_RT1_iRiRKNS_16SeqlenInfoQKNewKILb1ELb1EEENS2_IJiiiiEEERT_ENKUliT_T0_T1_E_clIZSF_ISO_S12_S14_EbS17_S1B_S1B_S1E_S1G_S1I_iS1J_S1N_S1O_S1Q_EUlRS1R_iE0_NS3_ILb1EEES1Y_EEDaiS1R_S1S_S1T_,@function
        .size           $_ZN7cutlass13device_kernelIN5flash11enable_sm90INS1_16FlashAttnFwdSm90INS1_25CollectiveMainloopFwdSm90ILi2EN4cute5tupleIJNS5_1CILi1EEES8_S8_EEENS6_IJNS7_ILi128EEENS7_ILi96EEENS7_ILi64EEEEEELi256ENS_10bfloat16_tEfNS_4arch4Sm90ELb0ELb1ELb0ELb1ELb0ELb1ELb1ELb1ELb0ELb1ELb0ELb0EEENS1_21CollectiveEpilogueFwdINS6_IJSA_NS7_ILi256EEESB_EEES9_SE_SG_Li256ELb1ELb1ELb0ELb0EEENS1_36VarlenDynamicPersistentTileSchedulerILi128ELi96ELi256ELi128ELb0ELb1ELb1ELb1ELb0ELb1EEEEEEEEEvNT_6ParamsE$_ZZN5flash25CollectiveMainloopFwdSm90ILi2EN4cute5tupleIJNS1_1CILi1EEES4_S4_EEENS2_IJNS3_ILi128EEENS3_ILi96EEENS3_ILi64EEEEEELi256EN7cutlass10bfloat16_tEfNSA_4arch4Sm90ELb0ELb1ELb0ELb1ELb0ELb1ELb1ELb1ELb0ELb1ELb0ELb0EE3mmaINS_16FlashAttnFwdSm90ISE_NS_21CollectiveEpilogueFwdINS2_IJS6_NS3_ILi256EEES7_EEES5_SB_SD_Li256ELb1ELb1ELb0ELb0EEENS_36VarlenDynamicPersistentTileSchedulerILi128ELi96ELi256ELi128ELb0ELb1ELb1ELb1ELb0ELb1EEEE13SharedStorageENS1_6TensorINS1_11ArrayEngineIfLm128EEENS1_6LayoutINS2_IJNS2_IJNS3_ILi2EEEST_NS3_ILi32EEEEEES4_S4_EEENS2_IJNS2_IJS4_ST_NS3_ILi4EEEEEENS3_ILi0EEESZ_EEEEEEENS_7SoftmaxILi2ELi0EEEEEbRKNSE_6ParamsENSA_25PipelineTmaAsyncNoClusterILi2ENSA_16PipelineTmaAsyncILi2EEEEES1B_RNSA_13PipelineStateILj2EEERT0_RT1_iRiRKNS_16SeqlenInfoQKNewKILb1ELb1EEENS2_IJiiiiEEERT_ENKUliT_T0_T1_E_clIZSF_ISO_S12_S14_EbS17_S1B_S1B_S1E_S1G_S1I_iS1J_S1N_S1O_S1Q_EUlRS1R_iE0_NS3_ILb1EEES1Y_EEDaiS1R_S1S_S1T_,(.L_x_15147 - $_ZN7cutlass13device_kernelIN5flash11enable_sm90INS1_16FlashAttnFwdSm90INS1_25CollectiveMainloopFwdSm90ILi2EN4cute5tupleIJNS5_1CILi1EEES8_S8_EEENS6_IJNS7_ILi128EEENS7_ILi96EEENS7_ILi64EEEEEELi256ENS_10bfloat16_tEfNS_4arch4Sm90ELb0ELb1ELb0ELb1ELb0ELb1ELb1ELb1ELb0ELb1ELb0ELb0EEENS1_21CollectiveEpilogueFwdINS6_IJSA_NS7_ILi256EEESB_EEES9_SE_SG_Li256ELb1ELb1ELb0ELb0EEENS1_36VarlenDynamicPersistentTileSchedulerILi128ELi96ELi256ELi128ELb0ELb1ELb1ELb1ELb0ELb1EEEEEEEEEvNT_6ParamsE$_ZZN5flash25CollectiveMainloopFwdSm90ILi2EN4cute5tupleIJNS1_1CILi1EEES4_S4_EEENS2_IJNS3_ILi128EEENS3_ILi96EEENS3_ILi64EEEEEELi256EN7cutlass10bfloat16_tEfNSA_4arch4Sm90ELb0ELb1ELb0ELb1ELb0ELb1ELb1ELb1ELb0ELb1ELb0ELb0EE3mmaINS_16FlashAttnFwdSm90ISE_NS_21CollectiveEpilogueFwdINS2_IJS6_NS3_ILi256EEES7_EEES5_SB_SD_Li256ELb1ELb1ELb0ELb0EEENS_36VarlenDynamicPersistentTileSchedulerILi128ELi96ELi256ELi128ELb0ELb1ELb1ELb1ELb0ELb1EEEE13SharedStorageENS1_6TensorINS1_11ArrayEngineIfLm128EEENS1_6LayoutINS2_IJNS2_IJNS3_ILi2EEEST_NS3_ILi32EEEEEES4_S4_EEENS2_IJNS2_IJS4_ST_NS3_ILi4EEEEEENS3_ILi0EEESZ_EEEEEEENS_7SoftmaxILi2ELi0EEEEEbRKNSE_6ParamsENSA_25PipelineTmaAsyncNoClusterILi2ENSA_16PipelineTmaAsyncILi2EEEEES1B_RNSA_13PipelineStateILj2EEERT0_RT1_iRiRKNS_16SeqlenInfoQKNewKILb1ELb1EEENS2_IJiiiiEEERT_ENKUliT_T0_T1_E_clIZSF_ISO_S12_S14_EbS17_S1B_S1B_S1E_S1G_S1I_iS1J_S1N_S1O_S1Q_EUlRS1R_iE0_NS3_ILb1EEES1Y_EEDaiS1R_S1S_S1T_)
$_ZN7cutlass13device_kernelIN5flash11enable_sm90INS1_16FlashAttnFwdSm90INS1_25CollectiveMainloopFwdSm90ILi2EN4cute5tupleIJNS5_1CILi1EEES8_S8_EEENS6_IJNS7_ILi128EEENS7_ILi96EEENS7_ILi64EEEEEELi256ENS_10bfloat16_tEfNS_4arch4Sm90ELb0ELb1ELb0ELb1ELb0ELb1ELb1ELb1ELb0ELb1ELb0ELb0EEENS1_21CollectiveEpilogueFwdINS6_IJSA_NS7_ILi256EEESB_EEES9_SE_SG_Li256ELb1ELb1ELb0ELb0EEENS1_36VarlenDynamicPersistentTileSchedulerILi128ELi96ELi256ELi128ELb0ELb1ELb1ELb1ELb0ELb1EEEEEEEEEvNT_6ParamsE$_ZZN5flash25CollectiveMainloopFwdSm90ILi2EN4cute5tupleIJNS1_1CILi1EEES4_S4_EEENS2_IJNS3_ILi128EEENS3_ILi96EEENS3_ILi64EEEEEELi256EN7cutlass10bfloat16_tEfNSA_4arch4Sm90ELb0ELb1ELb0ELb1ELb0ELb1ELb1ELb1ELb0ELb1ELb0ELb0EE3mmaINS_16FlashAttnFwdSm90ISE_NS_21CollectiveEpilogueFwdINS2_IJS6_NS3_ILi256EEES7_EEES5_SB_SD_Li256ELb1ELb1ELb0ELb0EEENS_36VarlenDynamicPersistentTileSchedulerILi128ELi96ELi256ELi128ELb0ELb1ELb1ELb1ELb0ELb1EEEE13SharedStorageENS1_6TensorINS1_11ArrayEngineIfLm128EEENS1_6LayoutINS2_IJNS2_IJNS3_ILi2EEEST_NS3_ILi32EEEEEES4_S4_EEENS2_IJNS2_IJS4_ST_NS3_ILi4EEEEEENS3_ILi0EEESZ_EEEEEEENS_7SoftmaxILi2ELi0EEEEEbRKNSE_6ParamsENSA_25PipelineTmaAsyncNoClusterILi2ENSA_16PipelineTmaAsyncILi2EEEEES1B_RNSA_13PipelineStateILj2EEERT0_RT1_iRiRKNS_16SeqlenInfoQKNewKILb1ELb1EEENS2_IJiiiiEEERT_ENKUliT_T0_T1_E_clIZSF_ISO_S12_S14_EbS17_S1B_S1B_S1E_S1G_S1I_iS1J_S1N_S1O_S1Q_EUlRS1R_iE0_NS3_ILb1EEES1Y_EEDaiS1R_S1S_S1T_:
[----:B------:R-:W-:Y:S01]  /*3a6a0*/  R2UR UR5, R2 ;  /* 0x00000000020572ca */ /* 0x000fe200000e0000 */
[----:B------:R-:W-:-:S12]  /*3a6b0*/  ULDC UR4, c[0x0][0x20] ;  /* 0x0000080000047ab9 */ /* 0x000fd80000000800 */
[----:B------:R-:W-:-:S09]  /*3a6c0*/  UIADD3 UR4, -UR4, UR5, URZ ;  /* 0x0000000504047290 */ /* 0x000fd2000fffe13f */
[----:B------:R-:W2:Y:S04]  /*3a6d0*/  LDL.64 R6, [UR4+0x18] ;  /* 0x00001804ff067983 */ /* 0x000ea80008100a00 */
[----:B------:R-:W3:Y:S01]  /*3a6e0*/  LDL.64 R4, [UR4] ;  /* 0x00000004ff047983 */ /* 0x000ee20008100a00 */
[----:B------:R-:W-:-:S03]  /*3a6f0*/  ULDC.64 UR6, c[0x0][0x208] ;  /* 0x0000820000067ab9 */ /* 0x000fc60000000a00 */
[----:B--2---:R-:W2:Y:S04]  /*3a700*/  LD.E R2, desc[UR6][R6.64+0x1c] ;  /* 0x00001c0606027980 */ /* 0x004ea8000c101900 */
[----:B---3--:R0:W5:Y:S04]  /*3a710*/  LD.E R10, desc[UR6][R4.64] ;  /* 0x00000006040a7980 */ /* 0x008168000c101900 */
[----:B------:R0:W5:Y:S01]  /*3a720*/  LD.E R11, desc[UR6][R4.64+0x4] ;  /* 0x00000406040b7980 */ /* 0x000162000c101900 */
[----:B------:R-:W-:Y:S01]  /*3a730*/  BSSY B1, `(.L_x_13182) ;  /* 0x0000007000017945 */ /* 0x000fe20003800000 */
[----:B------:R-:W-:Y:S01]  /*3a740*/  IMAD.MOV.U32 R3, RZ, RZ, R53 ;  /* 0x000000ffff037224 */ /* 0x000fe200078e0035 */
[----:B--2---:R-:W-:-:S04]  /*3a750*/  LOP3.LUT R2, R2, 0x1, RZ, 0xfc, !PT ;  /* 0x0000000102027812 */ /* 0x004fc800078efcff */
[----:B------:R-:W-:Y:S01]  /*3a760*/  ISETP.NE.AND P0, PT, R2, 0x3, PT ;  /* 0x000000030200780c */ /* 0x000fe20003f05270 */
[----:B------:R-:W-:-:S12]  /*3a770*/  IMAD.MOV.U32 R2, RZ, RZ, R32 ;  /* 0x000000ffff027224 */ /* 0x000fd800078e0020 */
[----:B0-----:R-:W-:Y:S05]  /*3a780*/  @!P0 BRA `(.L_x_13183) ;  /* 0x0000000000048947 */ /* 0x001fea0003800000 */
[----:B------:R-:W-:Y:S01]  /*3a790*/  BPT.TRAP 0x1 ;  /* 0x000000040000795c */ /* 0x000fe20000300000 */
.L_x_13183:
[----:B------:R-:W-:Y:S05]  /*3a7a0*/  BSYNC B1 ;  /* 0x0000000000017941 */ /* 0x000fea0003800000 */
.L_x_13182:
        /* <DEDUP_REMOVED lines=13> */
.L_x_13185:
[----:B------:R-:W-:Y:S05]  /*3a880*/  BSYNC B1 ;  /* 0x0000000000017941 */ /* 0x000fea0003800000 */
.L_x_13184:
        /* <DEDUP_REMOVED lines=8> */
.L_x_13187:
[----:B------:R-:W-:Y:S05]  /*3a910*/  BSYNC B1 ;  /* 0x0000000000017941 */ /* 0x000fea0003800000 */
.L_x_13186:
[----:B0----5:R-:W2:Y:S04]  /*3a920*/  LDL.64 R8, [UR4] ;  /* 0x00000004ff087983 */ /* 0x021ea80008100a00 */
[----:B------:R-:W3:Y:S04]  /*3a930*/  LDL.64 R6, [UR4+0x28] ;  /* 0x00002804ff067983 */ /* 0x000ee80008100a00 */
[----:B------:R-:W4:Y:S04]  /*3a940*/  LDL.64 R4, [UR4+0x20] ;  /* 0x00002004ff047983 */ /* 0x000f280008100a00 */
[----:B------:R-:W4:Y:S04]  /*3a950*/  LDL.64 R10, [UR4+0x8] ;  /* 0x00000804ff0a7983 */ /* 0x000f280008100a00 */
[----:B--2---:R-:W2:Y:S04]  /*3a960*/  LD.E R9, desc[UR6][R8.64] ;  /* 0x0000000608097980 */ /* 0x004ea8000c101900 */
[----:B---3--:R-:W2:Y:S01]  /*3a970*/  LD.E.64 R12, desc[UR6][R6.64] ;  /* 0x00000006060c7980 */ /* 0x008ea2000c101b00 */
[----:B------:R-:W-:Y:S05]  /*3a980*/  WARPSYNC.ALL ;  /* 0x0000000000007948 */ /* 0x000fea0003800000 */
[----:B----4-:R0:W-:Y:S04]  /*3a990*/  ST.E desc[UR6][R10.64], RZ ;  /* 0x000000ff0a007985 */ /* 0x0101e8000c101906 */
[----:B------:R-:W3:Y:S01]  /*3a9a0*/  LD.E.64 R6, desc[UR6][R4.64] ;  /* 0x0000000604067980 */ /* 0x000ee2000c101b00 */
[----:B--2---:R-:W-:Y:S01]  /*3a9b0*/  IMAD R8, R9, 0x300, R12 ;  /* 0x0000030009087824 */ /* 0x004fe200078e020c */
[----:B------:R-:W-:Y:S01]  /*3a9c0*/  WARPGROUP.ARRIVE ;  /* 0x00000000000079c5 */ /* 0x000fe20000000000 */
[----:B------:R-:W-:-:S02]  /*3a9d0*/  IMAD.MOV.U32 R9, RZ, RZ, R13 ;  /* 0x000000ffff097224 */ /* 0x000fc400078e000d */
[----:B------:R-:W-:Y:S01]  /*3a9e0*/  IMAD.MOV.U32 R209, RZ, RZ, 0x1 ;  /* 0x00000001ffd17424 */ /* 0x000fe200078e00ff */
        /* <DEDUP_REMOVED lines=10> */
[----:B------:R-:W-:-:S03]  /*3aa90*/  WARPGROUP.ARRIVE ;  /* 0x00000000000079c5 */ /* 0x000fc60000000000 */
        /* <DEDUP_REMOVED lines=21> */
[----:B------:R-:W-:-:S03]  /*3abf0*/  IMAD.MOV.U32 R9, RZ, RZ, R13 ;  /* 0x000000ffff097224 */ /* 0x000fc600078e000d */
        /* <DEDUP_REMOVED lines=8> */
[----:B------:R-:W2:Y:S04]  /*3ac80*/  LDL.64 R6, [UR4+0x38] ;  /* 0x00003804ff067983 */ /* 0x000ea80008100a00 */
[----:B------:R-:W3:Y:S04]  /*3ac90*/  LDL.64 R4, [UR4+0x30] ;  /* 0x00003004ff047983 */ /* 0x000ee80008100a00 */
[----:B--2---:R-:W2:Y:S01]  /*3aca0*/  LD.E R6, desc[UR6][R6.64] ;  /* 0x0000000606067980 */ /* 0x004ea2000c101900 */
[----:B---3--:R-:W-:Y:S01]  /*3acb0*/  MOV R4, R4 ;  /* 0x0000000400047202 */ /* 0x008fe20000000f00 */
[----:B------:R-:W-:Y:S01]  /*3acc0*/  BSSY B1, `(.L_x_13189) ;  /* 0x0000007000017945 */ /* 0x000fe20003800000 */
[----:B--2---:R-:W-:-:S04]  /*3acd0*/  LEA.HI R8, R6, R6, RZ, 0x1 ;  /* 0x0000000606087211 */ /* 0x004fc800078f08ff */
[----:B------:R-:W-:-:S05]  /*3ace0*/  LOP3.LUT R9, R8, 0xfffffffe, RZ, 0xc0, !PT ;  /* 0xfffffffe08097812 */ /* 0x000fca00078ec0ff */
[----:B------:R-:W-:-:S05]  /*3acf0*/  IMAD.IADD R9, R6, 0x1, -R9 ;  /* 0x0000000106097824 */ /* 0x000fca00078e0a09 */
[----:B------:R-:W-:-:S04]  /*3ad00*/  SHF.L.U32 R9, R9, 0x1f, RZ ;  /* 0x0000001f09097819 */ /* 0x000fc800000006ff */
[----:B------:R-:W1:Y:S02]  /*3ad10*/  SYNCS.PHASECHK.TRANS64.TRYWAIT P0, [R4+URZ+0x32410], R9 ;  /* 0x03241009040075a7 */ /* 0x000e64000800017f */
[----:B01----:R-:W-:Y:S05]  /*3ad20*/  @!P0 BRA `(.L_x_13190) ;  /* 0x000000ac00d48947 */ /* 0x003fea0003800000 */
.L_x_13213:
[----:B------:R-:W-:Y:S05]  /*3ad30*/  BSYNC B1 ;  /* 0x0000000000017941 */ /* 0x000fea0003800000 */
.L_x_13189:
[----:B------:R-:W2:Y:S04]  /*3ad40*/  LDL.64 R6, [UR4+0x40] ;  /* 0x00004004ff067983 */ /* 0x000ea80008100a00 */
[----:B0-----:R-:W3:Y:S04]  /*3ad50*/  LDL.64 R4, [UR4] ;  /* 0x00000004ff047983 */ /* 0x001ee80008100a00 */
[----:B--2---:R-:W2:Y:S04]  /*3ad60*/  LD.E R8, desc[UR6][R6.64+0x1c] ;  /* 0x00001c0606087980 */ /* 0x004ea8000c101900 */
[----:B---3--:R0:W5:Y:S04]  /*3ad70*/  LD.E R10, desc[UR6][R4.64] ;  /* 0x00000006040a7980 */ /* 0x008168000c101900 */
[----:B------:R0:W5:Y:S01]  /*3ad80*/  LD.E R11, desc[UR6][R4.64+0x4] ;  /* 0x00000406040b7980 */ /* 0x000162000c101900 */
[----:B------:R-:W-:Y:S01]  /*3ad90*/  BSSY B1, `(.L_x_13191) ;  /* 0x0000005000017945 */ /* 0x000fe20003800000 */
[----:B--2---:R-:W-:-:S04]  /*3ada0*/  LOP3.LUT R8, R8, 0x1, RZ, 0xfc, !PT ;  /* 0x0000000108087812 */ /* 0x004fc800078efcff */
[----:B------:R-:W-:-:S13]  /*3adb0*/  ISETP.NE.AND P0, PT, R8, 0x3, PT ;  /* 0x000000030800780c */ /* 0x000fda0003f05270 */
[----:B0-----:R-:W-:Y:S05]  /*3adc0*/  @!P0 BRA `(.L_x_13192) ;  /* 0x0000000000048947 */ /* 0x001fea0003800000 */
[----:B------:R-:W-:Y:S01]  /*3add0*/  BPT.TRAP 0x1 ;  /* 0x000000040000795c */ /* 0x000fe20000300000 */
.L_x_13192:
[----:B------:R-:W-:Y:S05]  /*3ade0*/  BSYNC B1 ;  /* 0x0000000000017941 */ /* 0x000fea0003800000 */
.L_x_13191:
        /* <DEDUP_REMOVED lines=13> */
.L_x_13194:
[----:B------:R-:W-:Y:S05]  /*3aec0*/  BSYNC B1 ;  /* 0x0000000000017941 */ /* 0x000fea0003800000 */
.L_x_13193:
        /* <DEDUP_REMOVED lines=8> */
.L_x_13196:
[----:B------:R-:W-:Y:S05]  /*3af50*/  BSYNC B1 ;  /* 0x0000000000017941 */ /* 0x000fea0003800000 */
.L_x_13195:
[----:B------:R-:W2:Y:S04]  /*3af60*/  LDL.64 R12, [UR4] ;  /* 0x00000004ff0c7983 */ /* 0x000ea80008100a00 */
[----:B------:R-:W3:Y:S04]  /*3af70*/  LDL.64 R10, [UR4+0x58] ;  /* 0x00005804ff0a7983 */ /* 0x000ee80008100a00 */
[----:B------:R-:W4:Y:S04]  /*3af80*/  LDL.64 R4, [UR4+0x48] ;  /* 0x00004804ff047983 */ /* 0x000f280008100a00 */
[----:B0----5:R-:W4:Y:S04]  /*3af90*/  LDL.64 R8, [UR4+0x50] ;  /* 0x00005004ff087983 */ /* 0x021f280008100a00 */
[----:B------:R-:W4:Y:S04]  /*3afa0*/  LDL.LU R17, [R1+0x48c] ;  /* 0x00048c0001117983 */ /* 0x000f280000300800 */
[----:B--2---:R-:W2:Y:S04]  /*3afb0*/  LD.E R13, desc[UR6][R12.64] ;  /* 0x000000060c0d7980 */ /* 0x004ea8000c101900 */
[----:B---3--:R-:W2:Y:S04]  /*3afc0*/  LD.E.64 R6, desc[UR6][R10.64] ;  /* 0x000000060a067980 */ /* 0x008ea8000c101b00 */
[----:B----4-:R-:W3:Y:S04]  /*3afd0*/  LD.E R16, desc[UR6][R4.64] ;  /* 0x0000000604107980 */ /* 0x010ee8000c101900 */
[----:B------:R-:W4:Y:S01]  /*3afe0*/  LD.E.64 R14, desc[UR6][R8.64] ;  /* 0x00000006080e7980 */ /* 0x000f22000c101b00 */
[----:B------:R-:W-:Y:S05]  /*3aff0*/  WARPSYNC.ALL ;  /* 0x0000000000007948 */ /* 0x000fea0003800000 */
[----:B------:R-:W-:Y:S01]  /*3b000*/  WARPGROUP.ARRIVE ;  /* 0x00000000000079c5 */ /* 0x000fe20000000000 */
[----:B--2---:R-:W-:Y:S01]  /*3b010*/  IMAD R6, R13, 0xc00, R6 ;  /* 0x00000c000d067824 */ /* 0x004fe200078e0206 */
[----:B---3--:R-:W-:-:S04]  /*3b020*/  ISETP.NE.U32.AND P0, PT, R16, RZ, PT ;  /* 0x000000ff1000720c */ /* 0x008fc80003f05070 */
[----:B------:R-:W-:Y:S02]  /*3b030*/  R2UR UR10, R6 ;  /* 0x00000000060a72ca */ /* 0x000fe400000e0000 */
[----:B----4-:R-:W-:Y:S02]  /*3b040*/  R2UR UR8, R14 ;  /* 0x000000000e0872ca */ /* 0x010fe400000e0000 */
[----:B------:R-:W-:Y:S02]  /*3b050*/  R2UR UR9, R15 ;  /* 0x000000000f0972ca */ /* 0x000fe400000e0000 */
[----:B------:R-:W-:-:S03]  /*3b060*/  R2UR UR11, R7 ;  /* 0x00000000070b72ca */ /* 0x000fc600000e0000 */
[----:B------:R-:W-:-:S10]  /*3b070*/  VOTEU.ANY UP0, P0 ;  /* 0x00000000003f7886 */ /* 0x000fd40000000100 */
        /* <DEDUP_REMOVED lines=177> */
[----:B------:R-:W0:Y:S02]  /*3bb90*/  S2R R235, SR_TID.X ;  /* 0x0000000000eb7919 */ /* 0x000e240000002100 */
        /* <DEDUP_REMOVED lines=8> */
[----:B------:R-:W2:Y:S04]  /*3bc20*/  @!P1 LDL.64 R6, [UR4+0x18] ;  /* 0x00001804ff069983 */ /* 0x000ea80008100a00 */
[----:B------:R-:W3:Y:S01]  /*3bc30*/  @!P1 LDL.64 R8, [UR4] ;  /* 0x00000004ff089983 */ /* 0x000ee20008100a00 */
[----:B------:R-:W-:-:S04]  /*3bc40*/  SHF.R.U32.HI R10, RZ, 0x7, R235 ;  /* 0x00000007ff0a7819 */ /* 0x000fc800000116eb */
[----:B------:R-:W-:-:S05]  /*3bc50*/  IADD3 R10, -R10, 0xb, RZ ;  /* 0x0000000b0a0a7810 */ /* 0x000fca0007ffe1ff */
[----:B------:R1:W-:Y:S06]  /*3bc60*/  BAR.ARV R10, 0x100 ;  /* 0x0004000a0000751d */ /* 0x0003ec0000002000 */
[----:B--2---:R-:W2:Y:S04]  /*3bc70*/  @!P1 LD.E.64 R6, desc[UR6][R6.64+0x30] ;  /* 0x0000300606069980 */ /* 0x004ea8000c101b00 */
[----:B---3--:R-:W3:Y:S01]  /*3bc80*/  @!P1 LD.E R8, desc[UR6][R8.64] ;  /* 0x0000000608089980 */ /* 0x008ee2000c101900 */
[----:B--2---:R-:W-:-:S05]  /*3bc90*/  @!P1 MOV R11, R6 ;  /* 0x00000006000b9202 */ /* 0x004fca0000000f00 */
[----:B---3--:R-:W-:-:S05]  /*3bca0*/  @!P1 IMAD R11, R8, 0x8, R11 ;  /* 0x00000008080b9824 */ /* 0x008fca00078e020b */
[----:B------:R-:W-:-:S04]  /*3bcb0*/  @!P1 PRMT R11, RZ, 0x654, R11 ;  /* 0x00000654ff0b9816 */ /* 0x000fc8000000000b */
[----:B------:R2:W-:Y:S01]  /*3bcc0*/  @!P1 SYNCS.ARRIVE.TRANS64.RED.A1T0 RZ, [R11+URZ], RZ ;  /* 0x000000ff0bff99a7 */ /* 0x0005e2000810043f */
[----:B0-----:R-:W3:Y:S04]  /*3bcd0*/  LD.E R5, desc[UR6][R2.64+0x24] ;  /* 0x0000240602057980 */ /* 0x001ee8000c101900 */
[----:B------:R-:W4:Y:S04]  /*3bce0*/  LD.E R4, desc[UR6][R2.64] ;  /* 0x0000000602047980 */ /* 0x000f28000c101900 */
[----:B------:R-:W2:Y:S01]  /*3bcf0*/  LD.E R73, desc[UR6][R72.64] ;  /* 0x0000000648497980 */ /* 0x000ea2000c101900 */
[----:B------:R-:W-:-:S03]  /*3bd00*/  LOP3.LUT R17, R17, 0xfff7ffff, RZ, 0xc0, !PT ;  /* 0xfff7ffff11117812 */ /* 0x000fc600078ec0ff */
[----:B------:R-:W2:Y:S01]  /*3bd10*/  LD.E R13, desc[UR6][R2.64+0x8] ;  /* 0x00000806020d7980 */ /* 0x000ea2000c101900 */
[----:B------:R-:W-:-:S03]  /*3bd20*/  @P1 LOP3.LUT R17, R17, 0x80000, RZ, 0xfc, !PT ;  /* 0x0008000011111812 */ /* 0x000fc600078efcff */
[----:B------:R-:W2:Y:S04]  /*3bd30*/  LD.E R74, desc[UR6][R2.64+0x18] ;  /* 0x00001806024a7980 */ /* 0x000ea8000c101900 */
[----:B------:R0:W-:Y:S04]  /*3bd40*/  STL [R1+0x48c], R17 ;  /* 0x00048c1101007387 */ /* 0x0001e80000100800 */
[----:B------:R-:W2:Y:S04]  /*3bd50*/  LD.E R20, desc[UR6][R2.64+0xc] ;  /* 0x00000c0602147980 */ /* 0x000ea8000c101900 */
[----:B------:R-:W2:Y:S04]  /*3bd60*/  LD.E R16, desc[UR6][R2.64+0x4] ;  /* 0x0000040602107980 */ /* 0x000ea8000c101900 */
[----:B------:R-:W2:Y:S04]  /*3bd70*/  LD.E R21, desc[UR6][R2.64+0x10] ;  /* 0x0000100602157980 */ /* 0x000ea8000c101900 */
[----:B------:R-:W2:Y:S01]  /*3bd80*/  LD.E R75, desc[UR6][R2.64+0x14] ;  /* 0x00001406024b7980 */ /* 0x000ea2000c101900 */
[----:B---3--:R-:W-:-:S13]  /*3bd90*/  ISETP.NE.AND P0, PT, R5, 0x1, PT ;  /* 0x000000010500780c */ /* 0x008fda0003f05270 */
[----:B------:R-:W3:Y:S04]  /*3bda0*/  @P0 LD.E R14, desc[UR6][R2.64+0x28] ;  /* 0x00002806020e0980 */ /* 0x000ee8000c101900 */
[----:B0-----:R-:W3:Y:S01]  /*3bdb0*/  @P0 LD.E R17, desc[UR6][R2.64+0x2c] ;  /* 0x00002c0602110980 */ /* 0x001ee2000c101900 */
        /* <DEDUP_REMOVED lines=8> */
[--C-:B-1----:R-:W-:Y:S02]  /*3be40*/  SHF.R.S32.HI R10, RZ, 0x2, R9.reuse ;  /* 0x00000002ff0a7819 */ /* 0x102fe40000011409 */
[----:B--2---:R-:W-:-:S02]  /*3be50*/  SHF.R.S32.HI R11, RZ, 0x1f, R9 ;  /* 0x0000001fff0b7819 */ /* 0x004fc40000011409 */
[----:B------:R-:W-:Y:S02]  /*3be60*/  LEA.HI R8, R8, R7, RZ, 0x5 ;  /* 0x0000000708087211 */ /* 0x000fe400078f28ff */
[----:B------:R-:W-:Y:S02]  /*3be70*/  SHF.R.S32.HI R5, RZ, 0x7, R6 ;  /* 0x00000007ff057819 */ /* 0x000fe40000011406 */
[----:B------:R-:W-:Y:S01]  /*3be80*/  LEA.HI R11, R11, R10, RZ, 0x3 ;  /* 0x0000000a0b0b7211 */ /* 0x000fe200078f18ff */
[----:B------:R-:W-:Y:S01]  /*3be90*/  IMAD.IADD R15, R4, 0x1, -R15 ;  /* 0x00000001040f7824 */ /* 0x000fe200078e0a0f */
[----:B------:R-:W-:Y:S02]  /*3bea0*/  SHF.R.S32.HI R8, RZ, 0x5, R8 ;  /* 0x00000005ff087819 */ /* 0x000fe40000011408 */
[----:B------:R-:W-:Y:S02]  /*3beb0*/  LEA.HI R6, R6, R5, RZ, 0x1 ;  /* 0x0000000506067211 */ /* 0x000fe400078f08ff */
[----:B------:R-:W-:Y:S01]  /*3bec0*/  LOP3.LUT R11, R11, 0xfffffff8, RZ, 0xc0, !PT ;  /* 0xfffffff80b0b7812 */ /* 0x000fe200078ec0ff */
[----:B------:R-:W-:Y:S01]  /*3bed0*/  IMAD R8, R73, 0x8, R8 ;  /* 0x0000000849087824 */ /* 0x000fe200078e0208 */
[----:B------:R-:W-:-:S02]  /*3bee0*/  LOP3.LUT R6, R6, 0x3fffffe, RZ, 0xc0, !PT ;  /* 0x03fffffe06067812 */ /* 0x000fc400078ec0ff */
[----:B------:R-:W-:Y:S01]  /*3bef0*/  LEA.HI R4, R15, R15, RZ, 0x1 ;  /* 0x0000000f0f047211 */ /* 0x000fe200078f08ff */
[----:B------:R-:W-:Y:S02]  /*3bf00*/  IMAD.IADD R11, R10, 0x1, -R11 ;  /* 0x000000010a0b7824 */ /* 0x000fe400078e0a0b */
[----:B------:R-:W-:Y:S01]  /*3bf10*/  IMAD.IADD R6, R5, 0x1, -R6 ;  /* 0x0000000105067824 */ /* 0x000fe200078e0a06 */
[----:B------:R-:W-:Y:S01]  /*3bf20*/  LOP3.LUT R4, R4, 0x1ffffffe, RZ, 0xc0, !PT ;  /* 0x1ffffffe04047812 */ /* 0x000fe200078ec0ff */
[----:B------:R-:W-:-:S04]  /*3bf30*/  IMAD.U32 R11, R8, 0x10, R11 ;  /* 0x00000010080b7824 */ /* 0x000fc800078e000b */
[----:B------:R-:W-:Y:S02]  /*3bf40*/  IMAD.IADD R4, R15, 0x1, -R4 ;  /* 0x000000010f047824 */ /* 0x000fe400078e0a04 */
[----:B------:R-:W-:-:S04]  /*3bf50*/  IMAD R11, R6, 0x40, R11 ;  /* 0x00000040060b7824 */ /* 0x000fc800078e020b */
[----:B------:R-:W-:Y:S01]  /*3bf60*/  IMAD R11, R4, 0x8, R11 ;  /* 0x00000008040b7824 */ /* 0x000fe200078e020b */
[----:B------:R-:W-:Y:S01]  /*3bf70*/  LOP3.LUT R4, R9, 0x7ffffffc, RZ, 0xc0, !PT ;  /* 0x7ffffffc09047812 */ /* 0x000fe200078ec0ff */
[----:B------:R-:W-:Y:S01]  /*3bf80*/  IMAD R15, R0, -0x60, R13 ;  /* 0xffffffa0000f7824 */ /* 0x000fe200078e020d */
[----:B------:R-:W-:-:S03]  /*3bf90*/  ISETP.GE.AND P1, PT, R74, 0x1, PT ;  /* 0x000000014a00780c */ /* 0x000fc60003f26270 */
[----:B------:R-:W-:Y:S02]  /*3bfa0*/  IMAD.IADD R4, R7, 0x1, -R4 ;  /* 0x0000000107047824 */ /* 0x000fe400078e0a04 */
[----:B------:R-:W-:-:S04]  /*3bfb0*/  VIADD R5, R15, 0x1 ;  /* 0x000000010f057836 */ /* 0x000fc80000000000 */
[----:B------:R-:W-:Y:S01]  /*3bfc0*/  IMAD R5, R4, -0x2, R5 ;  /* 0xfffffffe04057824 */ /* 0x000fe200078e0205 */
[----:B------:R-:W-:-:S03]  /*3bfd0*/  LOP3.LUT R7, RZ, R20, RZ, 0x33, !PT ;  /* 0x00000014ff077212 */ /* 0x000fc600078e33ff */
[----:B------:R-:W-:Y:S02]  /*3bfe0*/  IMAD.IADD R6, R5, 0x1, -R16 ;  /* 0x0000000105067824 */ /* 0x000fe400078e0a10 */
[C---:B------:R-:W-:Y:S02]  /*3bff0*/  IMAD.SHL.U32 R5, R4.reuse, 0x2, RZ ;  /* 0x0000000204057824 */ /* 0x040fe400078e00ff */
[----:B------:R-:W-:Y:S02]  /*3c000*/  IMAD R15, R4, -0x2, R15 ;  /* 0xfffffffe040f7824 */ /* 0x000fe400078e020f */
[C---:B------:R-:W-:Y:S01]  /*3c010*/  IMAD.IADD R8, R6.reuse, 0x1, R21 ;  /* 0x0000000106087824 */ /* 0x040fe200078e0215 */
[----:B------:R-:W-:Y:S01]  /*3c020*/  BSSY B1, `(.L_x_13198) ;  /* 0x0000023000017945 */ /* 0x000fe20003800000 */
[----:B------:R-:W-:Y:S02]  /*3c030*/  IMAD.IADD R6, R6, 0x1, R7 ;  /* 0x0000000106067824 */ /* 0x000fe400078e0207 */
[----:B------:R-:W-:-:S02]  /*3c040*/  IMAD R10, R0, -0x60, -R5 ;  /* 0xffffffa0000a7824 */ /* 0x000fc400078e0a05 */
[----:B------:R-:W-:Y:S02]  /*3c050*/  IMAD R75, R0, -0x60, R75 ;  /* 0xffffffa0004b7824 */ /* 0x000fe400078e024b */
[----:B---3--:R-:W-:-:S05]  /*3c060*/  @P0 IMAD.HI.U32 R14, R11, R14, RZ ;  /* 0x0000000e0b0e0227 */ /* 0x008fca00078e00ff */
[----:B------:R-:W-:-:S05]  /*3c070*/  @P0 SHF.R.U32.HI R11, RZ, R17, R14 ;  /* 0x00000011ff0b0219 */ /* 0x000fca000001160e */
[----:B------:R-:W0:Y:S02]  /*3c080*/  SHFL.IDX PT, R17, R11, RZ, 0x1c1f ;  /* 0x001c1fff0b117589 */ /* 0x000e2400000e0000 */
[----:B0-----:R-:W-:Y:S01]  /*3c090*/  VIADDMNMX R7, R17, R8, R15, PT ;  /* 0x0000000811077246 */ /* 0x001fe2000380010f */
        /* <DEDUP_REMOVED lines=10> */
[----:B------:R-:W2:Y:S04]  /*3c140*/  LD.E R4, desc[UR6][R2.64+0x1c] ;  /* 0x00001c0602047980 */ /* 0x000ea8000c101900 */
[----:B------:R-:W3:Y:S01]  /*3c150*/  LD.E R9, desc[UR6][R2.64+0x20] ;  /* 0x0000200602097980 */ /* 0x000ee2000c101900 */
[----:B--2---:R-:W-:-:S05]  /*3c160*/  IMAD.HI.U32 R4, R5, R4, RZ ;  /* 0x0000000405047227 */ /* 0x004fca00078e00ff */
[----:B---3--:R-:W-:-:S07]  /*3c170*/  SHF.R.U32.HI R5, RZ, R9, R4 ;  /* 0x00000009ff057219 */ /* 0x008fce0000011604 */
.L_x_13203:
[----:B------:R-:W-:Y:S05]  /*3c180*/  BSYNC B3 ;  /* 0x0000000000037941 */ /* 0x000fea0003800000 */
.L_x_13202:
[----:B------:R-:W-:Y:S01]  /*3c190*/  LOP3.LUT R5, RZ, R5, RZ, 0x33, !PT ;  /* 0x00000005ff057212 */ /* 0x000fe200078e33ff */
[----:B------:R-:W-:Y:S06]  /*3c1a0*/  BRA `(.L_x_13204) ;  /* 0x0000000000187947 */ /* 0x000fec0003800000 */
.L_x_13201:
[----:B------:R-:W-:-:S13]  /*3c1b0*/  ISETP.NE.AND P0, PT, R74, 0x1, PT ;  /* 0x000000014a00780c */ /* 0x000fda0003f05270 */
[----:B------:R-:W-:Y:S05]  /*3c1c0*/  @!P0 BRA `(.L_x_13204) ;  /* 0x0000000000108947 */ /* 0x000fea0003800000 */
[----:B------:R-:W2:Y:S04]  /*3c1d0*/  LD.E R4, desc[UR6][R2.64+0x1c] ;  /* 0x00001c0602047980 */ /* 0x000ea8000c101900 */
[----:B------:R-:W3:Y:S01]  /*3c1e0*/  LD.E R12, desc[UR6][R2.64+0x20] ;  /* 0x00002006020c7980 */ /* 0x000ee2000c101900 */
[----:B--2---:R-:W-:-:S05]  /*3c1f0*/  IMAD.HI.U32 R5, R5, R4, RZ ;  /* 0x0000000405057227 */ /* 0x004fca00078e00ff */
[----:B---3--:R-:W-:-:S07]  /*3c200*/  SHF.R.U32.HI R5, RZ, R12, R5 ;  /* 0x0000000cff057219 */ /* 0x008fce0000011605 */
.L_x_13204:
[----:B------:R-:W-:Y:S05]  /*3c210*/  BSYNC B2 ;  /* 0x0000000000027941 */ /* 0x000fea0003800000 */
.L_x_13200:
[----:B------:R-:W-:-:S05]  /*3c220*/  IMAD R5, R74, R5, R10 ;  /* 0x000000054a057224 */ /* 0x000fca00078e020a */
[----:B------:R-:W-:Y:S02]  /*3c230*/  VIMNMX R0, R0, R5, !PT ;  /* 0x0000000500007248 */ /* 0x000fe40007fe0100 */
[----:B------:R-:W-:-:S07]  /*3c240*/  VIADDMNMX R7, R5, R74, R7, PT ;  /* 0x0000004a05077246 */ /* 0x000fce0003800107 */
.L_x_13199:
[----:B------:R-:W-:Y:S05]  /*3c250*/  BSYNC B1 ;  /* 0x0000000000017941 */ /* 0x000fea0003800000 */
.L_x_13198:
        /* <DEDUP_REMOVED lines=132> */
.L_x_13210:
[----:B------:R-:W-:Y:S05]  /*3caa0*/  BSYNC B3 ;  /* 0x0000000000037941 */ /* 0x000fea0003800000 */
.L_x_13209:
[----:B------:R-:W-:Y:S01]  /*3cab0*/  LOP3.LUT R13, RZ, R13, RZ, 0x33, !PT ;  /* 0x0000000dff0d7212 */ /* 0x000fe200078e33ff */
[----:B------:R-:W-:Y:S06]  /*3cac0*/  BRA `(.L_x_13211) ;  /* 0x0000000000187947 */ /* 0x000fec0003800000 */
.L_x_13208:
[----:B------:R-:W-:-:S13]  /*3cad0*/  ISETP.NE.AND P6, PT, R74, 0x1, PT ;  /* 0x000000014a00780c */ /* 0x000fda0003fc5270 */
[----:B------:R-:W-:Y:S05]  /*3cae0*/  @!P6 BRA `(.L_x_13211) ;  /* 0x000000000010e947 */ /* 0x000fea0003800000 */
[----:B------:R-:W2:Y:S04]  /*3caf0*/  LD.E R4, desc[UR6][R2.64+0x1c] ;  /* 0x00001c0602047980 */ /* 0x000ea8000c101900 */
[----:B------:R-:W3:Y:S01]  /*3cb00*/  LD.E R6, desc[UR6][R2.64+0x20] ;  /* 0x0000200602067980 */ /* 0x000ee2000c101900 */
[----:B--2---:R-:W-:-:S05]  /*3cb10*/  IMAD.HI.U32 R13, R13, R4, RZ ;  /* 0x000000040d0d7227 */ /* 0x004fca00078e00ff */
[----:B---3--:R-:W-:-:S07]  /*3cb20*/  SHF.R.U32.HI R13, RZ, R6, R13 ;  /* 0x00000006ff0d7219 */ /* 0x008fce000001160d */
.L_x_13211:
[----:B------:R-:W-:Y:S05]  /*3cb30*/  BSYNC B2 ;  /* 0x0000000000027941 */ /* 0x000fea0003800000 */
.L_x_13207:
[----:B------:R-:W-:-:S05]  /*3cb40*/  IMAD R13, R74, R13, R10 ;  /* 0x0000000d4a0d7224 */ /* 0x000fca00078e020a */
[----:B------:R-:W-:Y:S02]  /*3cb50*/  VIADDMNMX R7, R13, R74, R7, PT ;  /* 0x0000004a0d077246 */ /* 0x000fe40003800107 */
[----:B------:R-:W-:-:S07]  /*3cb60*/  VIMNMX R0, R0, R13, !PT ;  /* 0x0000000d00007248 */ /* 0x000fce0007fe0100 */
.L_x_13206:
[----:B------:R-:W-:Y:S05]  /*3cb70*/  BSYNC B1 ;  /* 0x0000000000017941 */ /* 0x000fea0003800000 */
.L_x_13205:
[C---:B------:R-:W-:Y:S01]  /*3cb80*/  ISETP.GT.AND P0, PT, R0.reuse, 0x1, !P0 ;  /* 0x000000010000780c */ /* 0x040fe20004704270 */
[----:B------:R-:W2:Y:S01]  /*3cb90*/  LDL.64 R2, [UR4+0x70] ;  /* 0x00007004ff027983 */ /* 0x000ea20008100a00 */
        /* <DEDUP_REMOVED lines=70> */
[C---:B------:R-:W-:Y:S02]  /*3d000*/  ISETP.GT.AND P0, PT, R0.reuse, RZ, !P6 ;  /* 0x000000ff0000720c */ /* 0x040fe40007704270 */
[C---:B------:R-:W-:Y:S02]  /*3d010*/  ISETP.GT.AND P2, PT, R0.reuse, 0x49, !P2 ;  /* 0x000000490000780c */ /* 0x040fe40005744270 */
[----:B------:R-:W-:Y:S02]  /*3d020*/  ISETP.LT.OR P0, PT, R7, 0x1, P0 ;  /* 0x000000010700780c */ /* 0x000fe40000701670 */
[----:B------:R-:W-:Y:S02]  /*3d030*/  ISETP.GT.AND P3, PT, R0, 0x50, !P3 ;  /* 0x000000500000780c */ /* 0x000fe40005f64270 */
[----:B------:R-:W-:-:S02]  /*3d040*/  FSEL R8, R26, -INF , !P0 ;  /* 0xff8000001a087808 */ /* 0x000fc40004000000 */
        /* <DEDUP_REMOVED lines=18> */
[----:B------:R-:W-:Y:S02]  /*3d170*/  ISETP.LT.OR P2, PT, R7, 0x4a, P2 ;  /* 0x0000004a0700780c */ /* 0x000fe40001741670 */
[----:B------:R-:W-:Y:S02]  /*3d180*/  FMNMX.FTZ R11, R59, R4, !PT ;  /* 0x000000043b0b7209 */ /* 0x000fe40007810000 */
        /* <DEDUP_REMOVED lines=16> */
[----:B------:R-:W-:-:S05]  /*3d290*/  FMNMX.FTZ R11, R71, R0, !PT ;  /* 0x00000000470b7209 */ /* 0x000fca0007810000 */
[----:B--2---:R0:W-:Y:S04]  /*3d2a0*/  ST.E desc[UR6][R2.64+0x4], R11 ;  /* 0x0000040b02007985 */ /* 0x0041e8000c101906 */
[----:B------:R-:W2:Y:S01]  /*3d2b0*/  LD.E R4, desc[UR6][R2.64+0x4] ;  /* 0x0000040602047980 */ /* 0x000ea2000c101900 */
        /* <DEDUP_REMOVED lines=22> */
[----:B0-----:R-:W-:-:S05]  /*3d420*/  FMNMX.FTZ R11, R69, R0, !PT ;  /* 0x00000000450b7209 */ /* 0x001fca0007810000 */
[----:B------:R-:W0:Y:S02]  /*3d430*/  SHFL.BFLY PT, R0, R11, 0x2, 0x1f ;  /* 0x0c401f000b007f89 */ /* 0x000e2400000e0000 */
[----:B0-----:R-:W-:Y:S02]  /*3d440*/  FMNMX.FTZ R0, R11, R0, !PT ;  /* 0x000000000b007209 */ /* 0x001fe40007810000 */
[----:B------:R-:W-:Y:S04]  /*3d450*/  ST.E desc[UR6][R2.64], R11 ;  /* 0x0000000b02007985 */ /* 0x000fe8000c101906 */
[----:B--2---:R-:W0:Y:S02]  /*3d460*/  SHFL.BFLY PT, R7, R4, 0x2, 0x1f ;  /* 0x0c401f0004077f89 */ /* 0x004e2400000e0000 */
[----:B0-----:R-:W-:-:S02]  /*3d470*/  FMNMX.FTZ R10, R4, R7, !PT ;  /* 0x00000007040a7209 */ /* 0x001fc40007810000 */
[----:B------:R-:W0:Y:S04]  /*3d480*/  SHFL.BFLY PT, R7, R0, 0x1, 0x1f ;  /* 0x0c201f0000077f89 */ /* 0x000e2800000e0000 */
[----:B------:R-:W1:Y:S01]  /*3d490*/  SHFL.BFLY PT, R15, R10, 0x1, 0x1f ;  /* 0x0c201f000a0f7f89 */ /* 0x000e6200000e0000 */
[----:B0-----:R-:W-:Y:S02]  /*3d4a0*/  FMNMX.FTZ R13, R0, R7, !PT ;  /* 0x00000007000d7209 */ /* 0x001fe40007810000 */
[----:B-1----:R-:W-:-:S03]  /*3d4b0*/  FMNMX.FTZ R15, R10, R15, !PT ;  /* 0x0000000f0a0f7209 */ /* 0x002fc60007810000 */
[----:B------:R-:W-:Y:S04]  /*3d4c0*/  ST.E desc[UR6][R2.64], R13 ;  /* 0x0000000d02007985 */ /* 0x000fe8000c101906 */
[----:B------:R0:W-:Y:S04]  /*3d4d0*/  ST.E desc[UR6][R2.64+0x4], R15 ;  /* 0x0000040f02007985 */ /* 0x0001e8000c101906 */
[----:B------:R-:W2:Y:S04]  /*3d4e0*/  LDL.64 R6, [UR4+0x70] ;  /* 0x00007004ff067983 */ /* 0x000ea80008100a00 */
[----:B--2---:R-:W2:Y:S04]  /*3d4f0*/  LD.E R4, desc[UR6][R6.64+0x20] ;  /* 0x0000200606047980 */ /* 0x004ea8000c101900 */
[----:B------:R-:W2:Y:S04]  /*3d500*/  LD.E R17, desc[UR6][R6.64] ;  /* 0x0000000606117980 */ /* 0x000ea8000c101900 */
[----:B------:R-:W3:Y:S01]  /*3d510*/  LD.E R21, desc[UR6][R6.64+0x4] ;  /* 0x0000040606157980 */ /* 0x000ee2000c101900 */
[C---:B--2---:R-:W-:Y:S01]  /*3d520*/  FMUL.FTZ R0, R17.reuse, R4 ;  /* 0x0000000411007220 */ /* 0x044fe20000410000 */
[----:B------:R-:W-:-:S04]  /*3d530*/  FSETP.NEU.FTZ.AND P0, PT, R17, -INF , PT ;  /* 0xff8000001100780b */ /* 0x000fc80003f1d000 */
[----:B------:R-:W-:Y:S01]  /*3d540*/  FSEL R17, R0, RZ, P0 ;  /* 0x000000ff00117208 */ /* 0x000fe20000000000 */
[----:B---3--:R-:W-:Y:S01]  /*3d550*/  FMUL.FTZ R0, R4, R21 ;  /* 0x0000001504007220 */ /* 0x008fe20000410000 */
[----:B------:R-:W-:-:S04]  /*3d560*/  FSETP.NEU.FTZ.AND P0, PT, R21, -INF , PT ;  /* 0xff8000001500780b */ /* 0x000fc80003f1d000 */
[----:B0-----:R-:W-:Y:S01]  /*3d570*/  FSEL R3, R0, RZ, P0 ;  /* 0x000000ff00037208 */ /* 0x001fe20000000000 */
[-CC-:B------:R-:W-:Y:S01]  /*3d580*/  FFMA.FTZ R168, R24, R4.reuse, -R17.reuse ;  /* 0x0000000418a87223 */ /* 0x180fe20000010811 */
[----:B------:R-:W-:-:S03]  /*3d590*/  FFMA.FTZ R28, R25, R4, -R17 ;  /* 0x00000004191c7223 */ /* 0x000fc60000010811 */
[-CC-:B------:R-:W-:Y:S01]  /*3d5a0*/  FFMA.FTZ R25, R8, R4.reuse, -R3.reuse ;  /* 0x0000000408197223 */ /* 0x180fe20000010803 */
[-C--:B------:R-:W-:Y:S01]  /*3d5b0*/  FFMA.FTZ R169, R27, R4.reuse, -R3 ;  /* 0x000000041ba97223 */ /* 0x080fe20000010803 */
[-C--:B------:R-:W-:Y:S01]  /*3d5c0*/  FFMA.FTZ R26, R9, R4.reuse, -R17 ;  /* 0x00000004091a7223 */ /* 0x080fe20000010811 */
[-C--:B------:R-:W-:Y:S01]  /*3d5d0*/  FFMA.FTZ R24, R30, R4.reuse, -R3 ;  /* 0x000000041e187223 */ /* 0x080fe20000010803 */
[----:B------:R-:W-:Y:S01]  /*3d5e0*/  MUFU.EX2 R168, R168 ;  /* 0x000000a800a87308 */ /* 0x000fe20000000800 */
[-C--:B------:R-:W-:Y:S01]  /*3d5f0*/  FFMA.FTZ R170, R29, R4.reuse, -R17 ;  /* 0x000000041daa7223 */ /* 0x080fe20000010811 */
[----:B------:R-:W-:-:S06]  /*3d600*/  FFMA.FTZ R171, R31, R4, -R3 ;  /* 0x000000041fab7223 */ /* 0x000fcc0000010803 */
[----:B------:R-:W0:Y:S01]  /*3d610*/  MUFU.EX2 R28, R28 ;  /* 0x0000001c001c7308 */ /* 0x000e220000000800 */
[-C--:B------:R-:W-:Y:S01]  /*3d620*/  FFMA.FTZ R12, R5, R4.reuse, -R17 ;  /* 0x00000004050c7223 */ /* 0x080fe20000010811 */
[----:B------:R-:W-:-:S06]  /*3d630*/  FFMA.FTZ R16, R34, R4, -R3 ;  /* 0x0000000422107223 */ /* 0x000fcc0000010803 */
[----:B------:R-:W-:Y:S08]  /*3d640*/  MUFU.EX2 R25, R25 ;  /* 0x0000001900197308 */ /* 0x000ff00000000800 */
[----:B------:R-:W1:Y:S01]  /*3d650*/  MUFU.EX2 R169, R169 ;  /* 0x000000a900a97308 */ /* 0x000e620000000800 */
[----:B------:R-:W-:-:S07]  /*3d660*/  FFMA.FTZ R11, R33, R4, -R17 ;  /* 0x00000004210b7223 */ /* 0x000fce0000010811 */
[----:B------:R-:W2:Y:S01]  /*3d670*/  MUFU.EX2 R26, R26 ;  /* 0x0000001a001a7308 */ /* 0x000ea20000000800 */
[----:B------:R-:W-:-:S07]  /*3d680*/  FFMA.FTZ R15, R35, R4, -R3 ;  /* 0x00000004230f7223 */ /* 0x000fce0000010803 */
[----:B------:R-:W3:Y:S01]  /*3d690*/  MUFU.EX2 R24, R24 ;  /* 0x0000001800187308 */ /* 0x000ee20000000800 */
[----:B------:R-:W-:-:S07]  /*3d6a0*/  FFMA.FTZ R14, R36, R4, -R17 ;  /* 0x00000004240e7223 */ /* 0x000fce0000010811 */
[----:B------:R-:W4:Y:S01]  /*3d6b0*/  MUFU.EX2 R170, R170 ;  /* 0x000000aa00aa7308 */ /* 0x000f220000000800 */
[----:B------:R-:W-:-:S07]  /*3d6c0*/  FFMA.FTZ R20, R38, R4, -R3 ;  /* 0x0000000426147223 */ /* 0x000fce0000010803 */
[----:B------:R-:W5:Y:S01]  /*3d6d0*/  MUFU.EX2 R171, R171 ;  /* 0x000000ab00ab7308 */ /* 0x000f620000000800 */
[----:B0-----:R-:W-:Y:S01]  /*3d6e0*/  FADD.FTZ R5, R168, R28 ;  /* 0x0000001ca8057221 */ /* 0x001fe20000010000 */
[----:B------:R-:W-:-:S06]  /*3d6f0*/  FFMA.FTZ R13, R37, R4, -R17 ;  /* 0x00000004250d7223 */ /* 0x000fcc0000010811 */
[----:B------:R-:W0:Y:S01]  /*3d700*/  MUFU.EX2 R12, R12 ;  /* 0x0000000c000c7308 */ /* 0x000e220000000800 */
[-CC-:B------:R-:W-:Y:S01]  /*3d710*/  FFMA.FTZ R184, R40, R4.reuse, -R17.reuse ;  /* 0x0000000428b87223 */ /* 0x180fe20000010811 */
[-CC-:B------:R-:W-:Y:S01]  /*3d720*/  FFMA.FTZ R183, R41, R4.reuse, -R17.reuse ;  /* 0x0000000429b77223 */ /* 0x180fe20000010811 */
[----:B------:R-:W-:-:S05]  /*3d730*/  FFMA.FTZ R186, R44, R4, -R17 ;  /* 0x000000042cba7223 */ /* 0x000fca0000010811 */
[----:B------:R-:W0:Y:S01]  /*3d740*/  MUFU.EX2 R16, R16 ;  /* 0x0000001000107308 */ /* 0x000e220000000800 */
[-CC-:B------:R-:W-:Y:S01]  /*3d750*/  FFMA.FTZ R185, R45, R4.reuse, -R17.reuse ;  /* 0x000000042db97223 */ /* 0x180fe20000010811 */
[-CC-:B------:R-:W-:Y:S01]  /*3d760*/  FFMA.FTZ R193, R48, R4.reuse, -R17.reuse ;  /* 0x0000000430c17223 */ /* 0x180fe20000010811 */
[-CC-:B------:R-:W-:Y:S01]  /*3d770*/  FFMA.FTZ R190, R49, R4.reuse, -R17.reuse ;  /* 0x0000000431be7223 */ /* 0x180fe20000010811 */
[-CC-:B------:R-:W-:Y:S01]  /*3d780*/  FFMA.FTZ R195, R52, R4.reuse, -R17.reuse ;  /* 0x0000000434c37223 */ /* 0x180fe20000010811 */
[-CC-:B------:R-:W-:Y:S01]  /*3d790*/  FFMA.FTZ R194, R53, R4.reuse, -R17.reuse ;  /* 0x0000000435c27223 */ /* 0x180fe20000010811 */
[-CC-:B------:R-:W-:Y:S02]  /*3d7a0*/  FFMA.FTZ R201, R56, R4.reuse, -R17.reuse ;  /* 0x0000000438c97223 */ /* 0x180fe40000010811 */
[----:B------:R-:W0:Y:S01]  /*3d7b0*/  MUFU.EX2 R11, R11 ;  /* 0x0000000b000b7308 */ /* 0x000e220000000800 */
[-CC-:B------:R-:W-:Y:S01]  /*3d7c0*/  FFMA.FTZ R200, R57, R4.reuse, -R17.reuse ;  /* 0x0000000439c87223 */ /* 0x180fe20000010811 */
        /* <DEDUP_REMOVED lines=8> */
[-C--:B------:R-:W-:Y:S01]  /*3d850*/  FFMA.FTZ R17, R39, R4.reuse, -R3 ;  /* 0x0000000427117223 */ /* 0x080fe20000010803 */
[----:B--2---:R-:W-:Y:S01]  /*3d860*/  FADD.FTZ R5, R26, R5 ;  /* 0x000000051a057221 */ /* 0x004fe20000010000 */
[----:B------:R-:W-:Y:S01]  /*3d870*/  FFMA.FTZ R0, R42, R4, -R3 ;  /* 0x000000042a007223 */ /* 0x000fe20000010803 */
[----:B---3--:R-:W-:-:S03]  /*3d880*/  FADD.FTZ R2, R24, R9 ;  /* 0x0000000918027221 */ /* 0x008fc60000010000 */
[----:B------:R-:W1:Y:S01]  /*3d890*/  MUFU.EX2 R14, R14 ;  /* 0x0000000e000e7308 */ /* 0x000e620000000800 */
[----:B----4-:R-:W-:Y:S01]  /*3d8a0*/  FADD.FTZ R5, R170, R5 ;  /* 0x00000005aa057221 */ /* 0x010fe20000010000 */
[----:B-----5:R-:W-:-:S06]  /*3d8b0*/  FADD.FTZ R9, R171, R2 ;  /* 0x00000002ab097221 */ /* 0x020fcc0000010000 */
[----:B------:R-:W2:Y:S01]  /*3d8c0*/  MUFU.EX2 R20, R20 ;  /* 0x0000001400147308 */ /* 0x000ea20000000800 */
[----:B------:R-:W-:Y:S01]  /*3d8d0*/  FFMA.FTZ R187, R43, R4, -R3 ;  /* 0x000000042bbb7223 */ /* 0x000fe20000010803 */
[----:B0-----:R-:W-:-:S06]  /*3d8e0*/  FADD.FTZ R2, R12, R5 ;  /* 0x000000050c027221 */ /* 0x001fcc0000010000 */
[----:B------:R-:W0:Y:S01]  /*3d8f0*/  MUFU.EX2 R13, R13 ;  /* 0x0000000d000d7308 */ /* 0x000e220000000800 */
[----:B------:R-:W-:Y:S01]  /*3d900*/  FADD.FTZ R8, R16, R9 ;  /* 0x0000000910087221 */ /* 0x000fe20000010000 */
[----:B------:R-:W-:-:S06]  /*3d910*/  FFMA.FTZ R189, R46, R4, -R3 ;  /* 0x000000042ebd7223 */ /* 0x000fcc0000010803 */
[----:B------:R-:W3:Y:S01]  /*3d920*/  MUFU.EX2 R17, R17 ;  /* 0x0000001100117308 */ /* 0x000ee20000000800 */
[----:B------:R-:W-:Y:S01]  /*3d930*/  FADD.FTZ R5, R11, R2 ;  /* 0x000000020b057221 */ /* 0x000fe20000010000 */
[----:B------:R-:W-:-:S06]  /*3d940*/  FADD.FTZ R9, R15, R8 ;  /* 0x000000080f097221 */ /* 0x000fcc0000010000 */
[----:B------:R-:W4:Y:S01]  /*3d950*/  MUFU.EX2 R184, R184 ;  /* 0x000000b800b87308 */ /* 0x000f220000000800 */
[----:B------:R-:W-:-:S07]  /*3d960*/  FFMA.FTZ R188, R47, R4, -R3 ;  /* 0x000000042fbc7223 */ /* 0x000fce0000010803 */
[----:B------:R-:W5:Y:S01]  /*3d970*/  MUFU.EX2 R0, R0 ;  /* 0x0000000000007308 */ /* 0x000f620000000800 */
[----:B-1----:R-:W-:Y:S01]  /*3d980*/  FADD.FTZ R2, R14, R5 ;  /* 0x000000050e027221 */ /* 0x002fe20000010000 */
[----:B--2---:R-:W-:-:S06]  /*3d990*/  FADD.FTZ R10, R20, R9 ;  /* 0x00000009140a7221 */ /* 0x004fcc0000010000 */
[----:B------:R-:W1:Y:S01]  /*3d9a0*/  MUFU.EX2 R183, R183 ;  /* 0x000000b700b77308 */ /* 0x000e620000000800 */
[----:B------:R-:W-:-:S07]  /*3d9b0*/  FFMA.FTZ R197, R50, R4, -R3 ;  /* 0x0000000432c57223 */ /* 0x000fce0000010803 */
[----:B------:R-:W2:Y:S01]  /*3d9c0*/  MUFU.EX2 R187, R187 ;  /* 0x000000bb00bb7308 */ /* 0x000ea20000000800 */
[----:B0-----:R-:W-:Y:S01]  /*3d9d0*/  FADD.FTZ R5, R13, R2 ;  /* 0x000000020d057221 */ /* 0x001fe20000010000 */
[----:B---3--:R-:W-:-:S06]  /*3d9e0*/  FADD.FTZ R9, R17, R10 ;  /* 0x0000000a11097221 */ /* 0x008fcc0000010000 */
[----:B------:R-:W0:Y:S01]  /*3d9f0*/  MUFU.EX2 R186, R186 ;  /* 0x000000ba00ba7308 */ /* 0x000e220000000800 */
[----:B------:R-:W-:-:S07]  /*3da00*/  FFMA.FTZ R196, R51, R4, -R3 ;  /* 0x0000000433c47223 */ /* 0x000fce0000010803 */
[----:B------:R-:W3:Y:S01]  /*3da10*/  MUFU.EX2 R189, R189 ;  /* 0x000000bd00bd7308 */ /* 0x000ee20000000800 */
[----:B----4-:R-:W-:Y:S01]  /*3da20*/  FADD.FTZ R2, R184, R5 ;  /* 0x00000005b8027221 */ /* 0x010fe20000010000 */
[----:B-----5:R-:W-:-:S06]  /*3da30*/  FADD.FTZ R30, R0, R9 ;  /* 0x00000009001e7221 */ /* 0x020fcc0000010000 */
        /* <DEDUP_REMOVED lines=50> */
[----:B------:R-:W1:Y:S08]  /*3dd60*/  MUFU.EX2 R205, R205 ;  /* 0x000000cd00cd7308 */ /* 0x000e700000000800 */
[----:B------:R-:W2:Y:S01]  /*3dd70*/  MUFU.EX2 R21, R21 ;  /* 0x0000001500157308 */ /* 0x000ea20000000800 */
[----:B0-----:R-:W-:Y:S01]  /*3dd80*/  FADD.FTZ R3, R202, R3 ;  /* 0x00000003ca037221 */ /* 0x001fe20000010000 */
[----:B---3--:R-:W-:-:S06]  /*3dd90*/  FADD.FTZ R5, R9, R2 ;  /* 0x0000000209057221 */ /* 0x008fcc0000010000 */
[----:B------:R-:W0:Y:S08]  /*3dda0*/  MUFU.EX2 R208, R208 ;  /* 0x000000d000d07308 */ /* 0x000e300000000800 */
[----:B------:R-:W3:Y:S01]  /*3ddb0*/  MUFU.EX2 R182, R182 ;  /* 0x000000b600b67308 */ /* 0x000ee20000000800 */
[----:B----4-:R-:W-:Y:S01]  /*3ddc0*/  FADD.FTZ R2, R206, R3 ;  /* 0x00000003ce027221 */ /* 0x010fe20000010000 */
[----:B-----5:R-:W-:-:S06]  /*3ddd0*/  FADD.FTZ R4, R180, R5 ;  /* 0x00000005b4047221 */ /* 0x020fcc0000010000 */
[----:B------:R-:W4:Y:S08]  /*3dde0*/  MUFU.EX2 R207, R207 ;  /* 0x000000cf00cf7308 */ /* 0x000f300000000800 */
[----:B------:R-:W5:Y:S01]  /*3ddf0*/  MUFU.EX2 R181, R181 ;  /* 0x000000b500b57308 */ /* 0x000f620000000800 */
[----:B-1----:R-:W-:Y:S01]  /*3de00*/  FADD.FTZ R3, R205, R2 ;  /* 0x00000002cd037221 */ /* 0x002fe20000010000 */
[----:B--2---:R-:W-:-:S03]  /*3de10*/  FADD.FTZ R5, R21, R4 ;  /* 0x0000000415057221 */ /* 0x004fc60000010000 */
[----:B0-----:R-:W-:Y:S01]  /*3de20*/  FADD.FTZ R2, R208, R3 ;  /* 0x00000003d0027221 */ /* 0x001fe20000010000 */
[----:B---3--:R-:W-:-:S03]  /*3de30*/  FADD.FTZ R4, R182, R5 ;  /* 0x00000005b6047221 */ /* 0x008fc60000010000 */
[----:B----4-:R-:W-:Y:S01]  /*3de40*/  FADD.FTZ R31, R207, R2 ;  /* 0x00000002cf1f7221 */ /* 0x010fe20000010000 */
[----:B-----5:R-:W-:-:S04]  /*3de50*/  FADD.FTZ R33, R181, R4 ;  /* 0x00000004b5217221 */ /* 0x020fc80000010000 */
[----:B------:R-:W-:Y:S04]  /*3de60*/  ST.E desc[UR6][R6.64+0x10], R31 ;  /* 0x0000101f06007985 */ /* 0x000fe8000c101906 */
[----:B------:R0:W-:Y:S04]  /*3de70*/  ST.E desc[UR6][R6.64+0x14], R33 ;  /* 0x0000142106007985 */ /* 0x0001e8000c101906 */
[----:B------:R-:W2:Y:S04]  /*3de80*/  LDL.64 R36, [UR4] ;  /* 0x00000004ff247983 */ /* 0x000ea80008100a00 */
[----:B------:R-:W3:Y:S01]  /*3de90*/  LDL.64 R38, [UR4+0x98] ;  /* 0x00009804ff267983 */ /* 0x000ee20008100a00 */
[----:B------:R-:W-:-:S03]  /*3dea0*/  LEA.HI R34, R235, 0x8, RZ, 0x19 ;  /* 0x00000008eb227811 */ /* 0x000fc600078fc8ff */
[----:B------:R-:W4:Y:S02]  /*3deb0*/  LDL.64 R2, [UR4+0x80] ;  /* 0x00008004ff027983 */ /* 0x000f240008100a00 */
[----:B------:R1:W-:Y:S06]  /*3dec0*/  BAR.SYNC.DEFER_BLOCKING R34, 0x100 ;  /* 0x000400220000751d */ /* 0x0003ec0000010000 */
[----:B0-----:R-:W5:Y:S04]  /*3ded0*/  LDL.64 R6, [UR4+0x88] ;  /* 0x00008804ff067983 */ /* 0x001f680008100a00 */
[----:B--2---:R-:W2:Y:S04]  /*3dee0*/  LD.E R37, desc[UR6][R36.64] ;  /* 0x0000000624257980 */ /* 0x004ea8000c101900 */
[----:B---3--:R-:W2:Y:S04]  /*3def0*/  LD.E.64 R4, desc[UR6][R38.64] ;  /* 0x0000000626047980 */ /* 0x008ea8000c101b00 */
[----:B----4-:R-:W3:Y:S04]  /*3df00*/  LD.E R27, desc[UR6][R2.64] ;  /* 0x00000006021b7980 */ /* 0x010ee8000c101900 */
[----:B------:R-:W4:Y:S04]  /*3df10*/  LD.E R29, desc[UR6][R2.64+0x4] ;  /* 0x00000406021d7980 */ /* 0x000f28000c101900 */
        /* <DEDUP_REMOVED lines=72> */
[----:B--2---:R-:W-:-:S03]  /*3e3a0*/  IMAD R4, R37, 0xc00, R4 ;  /* 0x00000c0025047824 */ /* 0x004fc600078e0204 */
        /* <DEDUP_REMOVED lines=58> */
[----:B------:R-:W-:Y:S02]  /*3e750*/  F2FP.BF16.F32.PACK_AB R169, R169, R25 ;  /* 0x00000019a9a9723e */ /* 0x000fe400000010ff */
[----:B------:R-:W-:Y:S01]  /*3e760*/  F2FP.BF16.F32.PACK_AB R171, R171, R24 ;  /* 0x00000018abab723e */ /* 0x000fe200000010ff */
        /* <DEDUP_REMOVED lines=128> */
[----:B------:R-:W-:Y:S01]  /*3ef70*/  ST.E desc[UR6][R6.64], RZ ;  /* 0x000000ff06007985 */ /* 0x000fe2000c101906 */
[----:B0-----:R-:W-:-:S06]  /*3ef80*/  WARPGROUP.ARRIVE ;  /* 0x00000000000079c5 */ /* 0x001fcc0000000000 */
[----:B------:R-:W-:Y:S03]  /*3ef90*/  HGMMA.64x256x16.F32.BF16 R24, R168, gdesc[UR8].tnspB, RZ, !UPT, gsb0 ;  /* 0x43e00008a8187df0 */ /* 0x000fe6000c0018ff */
[----:B------:R-:W-:Y:S02]  /*3efa0*/  WARPGROUP.DEPBAR.LE gsb0, 0x0 ;  /* 0x00008000000079c5 */ /* 0x000fe40000010000 */
        /* <DEDUP_REMOVED lines=128> */
[----:B------:R-:W-:Y:S04]  /*3f7b0*/  ST.E desc[UR6][R6.64], R209 ;  /* 0x000000d106007985 */ /* 0x000fe8000c101906 */
[----:B0-----:R-:W5:Y:S04]  /*3f7c0*/  LD.E R24, desc[UR6][R2.64] ;  /* 0x0000000602187980 */ /* 0x001f68000c101900 */
[----:B-1----:R-:W5:Y:S04]  /*3f7d0*/  LD.E R25, desc[UR6][R2.64+0x4] ;  /* 0x0000040602197980 */ /* 0x002f68000c101900 */
[----:B--2---:R-:W2:Y:S04]  /*3f7e0*/  LD.E R26, desc[UR6][R2.64+0x8] ;  /* 0x00000806021a7980 */ /* 0x004ea8000c101900 */
[----:B---3--:R-:W2:Y:S04]  /*3f7f0*/  LD.E R27, desc[UR6][R2.64+0xc] ;  /* 0x00000c06021b7980 */ /* 0x008ea8000c101900 */
[----:B----4-:R-:W2:Y:S04]  /*3f800*/  LD.E R28, desc[UR6][R2.64+0x10] ;  /* 0x00001006021c7980 */ /* 0x010ea8000c101900 */
        /* <DEDUP_REMOVED lines=130> */
[----:B------:R-:W-:-:S04]  /*40030*/  F2FP.BF16.F32.PACK_AB R171, R17, R20 ;  /* 0x0000001411ab723e */ /* 0x000fc800000010ff */
[----:B--2---:R-:W-:-:S06]  /*40040*/  WARPGROUP.ARRIVE ;  /* 0x00000000000079c5 */ /* 0x004fcc0000000000 */
[----:B------:R-:W-:Y:S03]  /*40050*/  HGMMA.64x256x16.F32.BF16 R24, R168, gdesc[UR8].tnspB, R24, gsb0 ;  /* 0x43e00008a8187df0 */ /* 0x000fe60008001818 */
        /* <DEDUP_REMOVED lines=1457> */
[----:B------:R-:W-:-:S13]  /*45b70*/  LOP3.LUT P6, RZ, R235, 0x7f, RZ, 0xc0, !PT ;  /* 0x0000007febff7812 */ /* 0x000fda00078cc0ff */
[----:B0-----:R-:W-:Y:S05]  /*45b80*/  @P6 BRA `(.L_x_13212) ;  /* 0x0000000000206947 */ /* 0x001fea0003800000 */
[----:B------:R-:W2:Y:S04]  /*45b90*/  LDL.64 R2, [UR4+0x40] ;  /* 0x00004004ff027983 */ /* 0x000ea80008100a00 */
[----:B------:R-:W3:Y:S04]  /*45ba0*/  LDL.64 R4, [UR4] ;  /* 0x00000004ff047983 */ /* 0x000ee80008100a00 */
[----:B--2---:R-:W2:Y:S04]  /*45bb0*/  LD.E.64 R2, desc[UR6][R2.64+0x30] ;  /* 0x0000300602027980 */ /* 0x004ea8000c101b00 */
[----:B---3--:R-:W3:Y:S01]  /*45bc0*/  LD.E R4, desc[UR6][R4.64] ;  /* 0x0000000604047980 */ /* 0x008ee2000c101900 */
[----:B--2---:R-:W-:-:S05]  /*45bd0*/  MOV R7, R2 ;  /* 0x0000000200077202 */ /* 0x004fca0000000f00 */
[----:B---3--:R-:W-:-:S05]  /*45be0*/  IMAD R0, R4, 0x8, R7 ;  /* 0x0000000804007824 */ /* 0x008fca00078e0207 */
[----:B------:R-:W-:-:S04]  /*45bf0*/  PRMT R0, RZ, 0x654, R0 ;  /* 0x00000654ff007816 */ /* 0x000fc80000000000 */
[----:B------:R0:W-:Y:S03]  /*45c00*/  SYNCS.ARRIVE.TRANS64.RED.A1T0 RZ, [R0+URZ], RZ ;  /* 0x000000ff00ff79a7 */ /* 0x0001e6000810043f */
.L_x_13212:
[----:B------:R-:W-:-:S04]  /*45c10*/  IMAD.MOV.U32 R237, RZ, RZ, 0x0 ;  /* 0x00000000ffed7424 */ /* 0x000fc800078e00ff */
[----:B0-----:R-:W-:Y:S05]  /*45c20*/  RET.REL.NODEC R236 `(_ZN7cutlass13device_kernelIN5flash11enable_sm90INS1_16FlashAttnFwdSm90INS1_25CollectiveMainloopFwdSm90ILi2EN4cute5tupleIJNS5_1CILi1EEES8_S8_EEENS6_IJNS7_ILi128EEENS7_ILi96EEENS7_ILi64EEEEEELi256ENS_10bfloat16_tEfNS_4arch4Sm90ELb0ELb1ELb0ELb1ELb0ELb1ELb1ELb1ELb0ELb1ELb0ELb0EEENS1_21CollectiveEpilogueFwdINS6_IJSA_NS7_ILi256EEESB_EEES9_SE_SG_Li256ELb1ELb1ELb0ELb0EEENS1_36VarlenDynamicPersistentTileSchedulerILi128ELi96ELi256ELi128ELb0ELb1ELb1ELb1ELb0ELb1EEEEEEEEEvNT_6ParamsE) ;  /* 0xfffffba0ecf47950 */ /* 0x001fea0003c3ffff */
.L_x_13188:
[----:B0-----:R0:W1:Y:S02]  /*45c30*/  SYNCS.PHASECHK.TRANS64.TRYWAIT P0, [R8+URZ], R9 ;  /* 0x00000009080075a7 */ /* 0x001064000800017f */
[----:B-1----:R-:W-:Y:S05]  /*45c40*/  @!P0 NANOSLEEP.SYNCS 0x989680 ;  /* 0x009896800000895d */ /* 0x002fea0003900000 */
[----:B------:R-:W1:Y:S02]  /*45c50*/  @!P0 SYNCS.PHASECHK.TRANS64 P0, [R8+URZ], R9 ;  /* 0x00000009080085a7 */ /* 0x000e64000800007f */
[----:B-1----:R-:W-:Y:S05]  /*45c60*/  @!P0 BRA `(.L_x_13188) ;  /* 0xfffffffc00f08947 */ /* 0x002fea000383ffff */
[----:B------:R-:W-:Y:S05]  /*45c70*/  BRA `(.L_x_13187) ;  /* 0xffffff4c00247947 */ /* 0x000fea000383ffff */
.L_x_13190:
[----:B0-----:R0:W1:Y:S02]  /*45c80*/  SYNCS.PHASECHK.TRANS64.TRYWAIT P0, [R4+URZ+0x32410], R9 ;  /* 0x03241009040075a7 */ /* 0x001064000800017f */
[----:B-1----:R-:W-:Y:S05]  /*45c90*/  @!P0 NANOSLEEP.SYNCS 0x989680 ;  /* 0x009896800000895d */ /* 0x002fea0003900000 */
[----:B------:R-:W1:Y:S02]  /*45ca0*/  @!P0 SYNCS.PHASECHK.TRANS64 P0, [R4+URZ+0x32410], R9 ;  /* 0x03241009040085a7 */ /* 0x000e64000800007f */
[----:B-1----:R-:W-:Y:S05]  /*45cb0*/  @!P0 BRA `(.L_x_13190) ;  /* 0xfffffffc00f08947 */ /* 0x002fea000383ffff */
[----:B------:R-:W-:Y:S05]  /*45cc0*/  BRA `(.L_x_13213) ;  /* 0xffffff5000187947 */ /* 0x000fea000383ffff */
.L_x_13197:
[----:B0-----:R0:W1:Y:S02]  /*45cd0*/  SYNCS.PHASECHK.TRANS64.TRYWAIT P0, [R8+URZ], R9 ;  /* 0x00000009080075a7 */ /* 0x001064000800017f */
[----:B-1----:R-:W-:Y:S05]  /*45ce0*/  @!P0 NANOSLEEP.SYNCS 0x989680 ;  /* 0x009896800000895d */ /* 0x002fea0003900000 */
[----:B------:R-:W1:Y:S02]  /*45cf0*/  @!P0 SYNCS.PHASECHK.TRANS64 P0, [R8+URZ], R9 ;  /* 0x00000009080085a7 */ /* 0x000e64000800007f */
[----:B-1----:R-:W-:Y:S05]  /*45d00*/  @!P0 BRA `(.L_x_13197) ;  /* 0xfffffffc00f08947 */ /* 0x002fea000383ffff */
[----:B------:R-:W-:Y:S05]  /*45d10*/  BRA `(.L_x_13196) ;  /* 0xffffff50008c7947 */ /* 0x000fea000383ffff */
.L_x_13214:
        /* <DEDUP_REMOVED lines=14> */
.L_x_15147:


//--------------------- .text._ZN7cutlass13device_kernelIN5flash11enable_sm90INS1_16FlashAttnFwdSm90INS1_25CollectiveMainloopFwdSm90ILi2EN4cute5tupleIJNS5_1CILi1EEES8_S8_EEENS6_IJNS7_ILi128EEENS7_ILi96EEENS7_ILi64EEEEEELi256ENS_10bfloat16_tEfNS_4arch4Sm90ELb1ELb0ELb0ELb0ELb0ELb0ELb0ELb1ELb0ELb1ELb0ELb0EEENS1_21CollectiveEpilogueFwdINS6_IJSA_NS7_ILi256EEESB_EEES9_SE_SG_Li256ELb0ELb1ELb0ELb0EEENS1_30DynamicPersistentTileSchedulerILi256ELi128ELb0ELb1ELb1EEEEEEEEEvNT_6ParamsE --------------------------
	.section	.text._ZN7cutlass13device_kernelIN5flash11enable_sm90INS1_16FlashAttnFwdSm90INS1_25CollectiveMainloopFwdSm90ILi2EN4cute5tupleIJNS5_1CILi1EEES8_S8_EEENS6_IJNS7_ILi128EEENS7_ILi96EEENS7_ILi64EEEEEELi256ENS_10bfloat16_tEfNS_4arch4Sm90ELb1ELb0ELb0ELb0ELb0ELb0ELb0ELb1ELb0ELb1ELb0ELb0EEENS1_21CollectiveEpilogueFwdINS6_IJSA_NS7_ILi256EEESB_EEES9_SE_SG_Li256ELb0ELb1ELb0ELb0EEENS1_30DynamicPersistentTileSchedulerILi256ELi128ELb0ELb1ELb1EEEEEEEEEvNT_6ParamsE,"ax",@progbits
	.align	128
.text._ZN7cutlass13device_kernelIN5flash11enable_sm90INS1_16FlashAttnFwdSm90INS1_25CollectiveMainloopFwdSm90ILi2EN4cute5tupleIJNS5_1CILi1EEES8_S8_EEENS6_IJNS7_ILi128EEENS7_ILi96EEENS7_ILi64EEEEEELi256ENS_10bfloat16_tEfNS_4arch4Sm90ELb1ELb0ELb0ELb0ELb0ELb0ELb0ELb1ELb0ELb1ELb0ELb0EEENS1_21CollectiveEpilogueFwdINS6_IJSA_NS7_ILi256EEESB_EEES9_SE_SG_Li256ELb0ELb1ELb0ELb0EEENS1_30DynamicPersistentTileSchedulerILi256ELi128ELb0ELb1ELb1EEEEEEEEEvNT_6ParamsE:
        .type           _ZN7cutlass13device_kernelIN5flash11enable_sm90INS1_16FlashAttnFwdSm90INS1_25CollectiveMainloopFwdSm90ILi2EN4cute5tupleIJNS5_1CILi1EEES8_S8_EEENS6_IJNS7_ILi128EEENS7_ILi96EEENS7_ILi64EEEEEELi256ENS_10bfloat16_tEfNS_4arch4Sm90ELb1ELb0ELb0ELb0ELb0ELb0ELb0ELb1ELb0ELb1ELb0ELb0EEENS1_21CollectiveEpilogueFwdINS6_IJSA_NS7_ILi256EEESB_EEES9_SE_SG_Li256ELb0ELb1ELb0ELb0EEENS1_30DynamicPersistentTileSchedulerILi256ELi128ELb0ELb1ELb1EEEEEEEEEvNT_6ParamsE,@function
        .size           _ZN7cutlass13device_kernelIN5flash11enable_sm90INS1_16FlashAttnFwdSm90INS1_25CollectiveMainloopFwdSm90ILi2EN4cute5tupleIJNS5_1CILi1EEES8_S8_EEENS6_IJNS7_ILi128EEENS7_ILi96EEENS7_ILi64EEEEEELi256ENS_10bfloat16_tEfNS_4arch4Sm90ELb1ELb0ELb0ELb0ELb0ELb0ELb0ELb1ELb0ELb1ELb0ELb0EEENS1_21CollectiveEpilogueFwdINS6_IJSA_NS7_ILi256EEESB_EEES9_SE_SG_Li256ELb0ELb1ELb0ELb0EEENS1_30DynamicPersistentTileSchedulerILi256ELi128ELb0ELb1ELb1EEEEEEEEEvNT_6ParamsE,(.L_x_15149 - _ZN7cutlass13device_kernelIN5flash11enable_sm90INS1_16FlashAttnFwdSm90INS1_25CollectiveMainloopFwdSm90ILi2EN4cute5tupleIJNS5_1CILi1EEES8_S8_EEENS6_IJNS7_ILi128EEENS7_ILi96EEENS7_ILi64EEEEEELi256ENS_10bfloat16_tEfNS_4arch4Sm90ELb1ELb0ELb0ELb0ELb0ELb0ELb0ELb1ELb0ELb1ELb0ELb0EEENS1_21CollectiveEpilogueFwdINS6_IJSA_NS7_ILi256EEESB_EEES9_SE_SG_Li256ELb0ELb1ELb0ELb0EEENS1_30DynamicPersistentTileSchedulerILi256ELi128ELb0ELb1ELb1EEEEEEEEEvNT_6ParamsE)
        .other          _ZN7cutlass13device_kernelIN5flash11enable_sm90INS1_16FlashAttnFwdSm90INS1_25CollectiveMainloopFwdSm90ILi2EN4cute5tupleIJNS5_1CILi1EEES8_S8_EEENS6_IJNS7_ILi128EEENS7_ILi96EEENS7_ILi64EEEEEELi256ENS_10bfloat16_tEfNS_4arch4Sm90ELb1ELb0ELb0ELb0ELb0ELb0ELb0ELb1ELb0ELb1ELb0ELb0EEENS1_21CollectiveEpilogueFwdINS6_IJSA_NS7_ILi256EEESB_EEES9_SE_SG_Li256ELb0ELb1ELb0ELb0EEENS1_30DynamicPersistentTileSchedulerILi256ELi128ELb0ELb1ELb1EEEEEEEEEvNT_6ParamsE,@"STO_CUDA_ENTRY STV_DEFAULT"
_ZN7cutlass13device_kernelIN5flash11enable_sm90INS1_16FlashAttnFwdSm90INS1_25CollectiveMainloopFwdSm90ILi2EN4cute5tupleIJNS5_1CILi1EEES8_S8_EEENS6_IJNS7_ILi128EEENS7_ILi96EEENS7_ILi64EEEEEELi256ENS_10bfloat16_tEfNS_4arch4Sm90ELb1ELb0ELb0ELb0ELb0ELb0ELb0ELb1ELb0ELb1ELb0ELb0EEENS1_21CollectiveEpilogueFwdINS6_IJSA_NS7_ILi256EEESB_EEES9_SE_SG_Li256ELb0ELb1ELb0ELb0EEENS1_30DynamicPersistentTileSchedulerILi256ELi128ELb0ELb1ELb1EEEEEEEEEvNT_6ParamsE:
        /* <DEDUP_REMOVED lines=18> */
.L_x_13216:
[----:B------:R-:W-:Y:S05]  /*0120*/  BSYNC B0 ;  /* 0x0000000000007941 */ /* 0x000fea0003800000 */
.L_x_13215:
        /* <DEDUP_REMOVED lines=41> */
.L_x_13217:
        /* <DEDUP_REMOVED lines=22> */
.L_x_13218:
        /* <DEDUP_REMOVED lines=18> */
.L_x_13219:
        /* <DEDUP_REMOVED lines=22> */
.L_x_13220:
        /* <DEDUP_REMOVED lines=22> */
.L_x_13221:
[----:B------:R-:W-:Y:S01]  /*0900*/  PLOP3.LUT P0, PT, PT, PT, UP0, 0x80, 0x0 ;  /* 0x000000000000781c */ /* 0x000fe20003f0f008 */
[----:B------:R-:W-:Y:S01]  /*0910*/  UMOV UR40, 0x1 ;  /* 0x0000000100287882 */ /* 0x000fe20000000000 */
[----:B------:R-:W-:Y:S01]  /*0920*/  NOP ;  /* 0x0000000000007918 */ /* 0x000fe20000000000 */
[----:B------:R-:W-:Y:S01]  /*0930*/  USEL UR40, UR40, 0x2, !UP0 ;  /* 0x0000000228287887 */ /* 0x000fe2000c000000 */
[----:B------:R-:W-:Y:S01]  /*0940*/  ULDC.64 UR46, c[0x0][0x208] ;  /* 0x00008200002e7ab9 */ /* 0x000fe20000000a00 */
[----:B012-4-:R-:W-:Y:S08]  /*0950*/  BAR.SYNC.DEFER_BLOCKING 0x0 ;  /* 0x0000000000007b1d */ /* 0x017ff00000010000 */
[----:B------:R-:W-:Y:S05]  /*0960*/  @!P0 BRA `(.L_x_13222) ;  /* 0x000000a000bc8947 */ /* 0x000fea0003800000 */
.L_x_13223:
        /* <DEDUP_REMOVED lines=39> */
[----:B------:R-:W-:Y:S02]  /*0be0*/  LEA.HI R3, R3, R212, RZ, 0x3 ;  /* 0x000000d403037211 */ /* 0x000fe400078f18ff */
[----:B------:R-:W-:Y:S01]  /*0bf0*/  LEA.HI R11, R11, R8, RZ, 0x3 ;  /* 0x000000080b0b7211 */ /* 0x000fe200078f18ff */
[----:B------:R-:W-:Y:S01]  /*0c00*/  IMAD.IADD R7, R212, 0x1, -R7 ;  /* 0x00000001d4077824 */ /* 0x000fe200078e0a07 */
[----:B------:R-:W-:Y:S02]  /*0c10*/  SHF.R.S32.HI R205, RZ, 0x7, R0 ;  /* 0x00000007ffcd7819 */ /* 0x000fe40000011400 */
[----:B------:R-:W-:-:S02]  /*0c20*/  LOP3.LUT R4, R4, 0xfffffc00, RZ, 0xc0, !PT ;  /* 0xfffffc0004047812 */ /* 0x000fc400078ec0ff */
[----:B------:R-:W-:Y:S02]  /*0c30*/  LOP3.LUT R23, R3, 0xfffffff8, RZ, 0xc0, !PT ;  /* 0xfffffff803177812 */ /* 0x000fe400078ec0ff */
[----:B------:R-:W-:Y:S01]  /*0c40*/  LOP3.LUT R11, R11, 0xfffffff8, RZ, 0xc0, !PT ;  /* 0xfffffff80b0b7812 */ /* 0x000fe200078ec0ff */
[----:B------:R-:W-:Y:S01]  /*0c50*/  IMAD R5, R5, 0x40, R4 ;  /* 0x0000004005057824 */ /* 0x000fe200078e0204 */
        /* <DEDUP_REMOVED lines=25> */
.L_x_13274:
        /* <DEDUP_REMOVED lines=21> */
.L_x_13224:
[----:B------:R-:W-:Y:S01]  /*0f40*/  ULDC UR8, c[0x0][0xc54] ;  /* 0x0003150000087ab9 */ /* 0x000fe20000000800 */
[----:B------:R-:W-:Y:S01]  /*0f50*/  UMOV UR4, UR9 ;  /* 0x0000000900047c82 */ /* 0x000fe20008000000 */
[----:B------:R-:W-:-:S11]  /*0f60*/  UISETP.NE.AND UP0, UPT, UR8, 0x1, UPT ;  /* 0x000000010800788c */ /* 0x000fd6000bf05270 */
[----:B------:R-:W-:Y:S02]  /*0f70*/  @UP0 ULDC.64 UR10, c[0x0][0xc58] ;  /* 0x00031600000a0ab9 */ /* 0x000fe40000000a00 */
[----:B------:R-:W-:-:S04]  /*0f80*/  UIMAD.WIDE.U32 UR6, UR9, UR10, URZ ;  /* 0x0000000a090672a5 */ /* 0x000fc8000f8e003f */
[----:B------:R-:W-:-:S04]  /*0f90*/  @UP0 USHF.R.U32.HI UR4, URZ, UR11, UR7 ;  /* 0x0000000b3f040299 */ /* 0x000fc80008011607 */
[----:B------:R-:W-:-:S12]  /*0fa0*/  UIMAD UR6, UR4, UR8, URZ ;  /* 0x00000008040672a4 */ /* 0x000fd8000f8e023f */
.L_x_13225:
[----:B------:R-:W-:Y:S01]  /*0fb0*/  ULOP3.LUT UR4, URZ, UR4, URZ, 0x33, !UPT ;  /* 0x000000043f047292 */ /* 0x000fe2000f8e333f */
[----:B------:R-:W-:Y:S01]  /*0fc0*/  PLOP3.LUT P0, PT, PT, PT, PT, 0x80, 0x0 ;  /* 0x000000000000781c */ /* 0x000fe20003f0f070 */
[----:B------:R-:W-:Y:S01]  /*0fd0*/  UIADD3 UR10, UR9, -UR6, URZ ;  /* 0x80000006090a7290 */ /* 0x000fe2000fffe03f */
[----:B------:R-:W-:Y:S01]  /*0fe0*/  CS2R R4, SRZ ;  /* 0x0000000000047805 */ /* 0x000fe2000001ff00 */
[----:B------:R-:W-:Y:S01]  /*0ff0*/  ULDC UR7, c[0x0][0x448] ;  /* 0x0001120000077ab9 */ /* 0x000fe20000000800 */
[----:B------:R-:W-:Y:S01]  /*1000*/  ULDC UR6, c[0x0][0xc3c] ;  /* 0x00030f0000067ab9 */ /* 0x000fe20000000800 */
[----:B------:R-:W-:Y:S01]  /*1010*/  UISETP.NE.AND UP2, UPT, UR7, 0x1, UPT ;  /* 0x000000010700788c */ /* 0x000fe2000bf45270 */
[----:B------:R-:W-:Y:S01]  /*1020*/  CS2R R6, SRZ ;  /* 0x0000000000067805 */ /* 0x000fe2000001ff00 */
[----:B------:R-:W-:Y:S01]  /*1030*/  UIADD3 UR4, UR4, UR6, URZ ;  /* 0x0000000604047290 */ /* 0x000fe2000fffe03f */
[----:B------:R-:W-:Y:S01]  /*1040*/  CS2R R180, SRZ ;  /* 0x0000000000b47805 */ /* 0x000fe2000001ff00 */
[----:B------:R-:W-:Y:S01]  /*1050*/  ULDC.64 UR12, c[0x0][0x418] ;  /* 0x00010600000c7ab9 */ /* 0x000fe20000000a00 */
[----:B------:R-:W-:Y:S01]  /*1060*/  ULDC UR43, c[0x0][0x424] ;  /* 0x00010900002b7ab9 */ /* 0x000fe20000000800 */
[----:B------:R-:W-:Y:S01]  /*1070*/  UISETP.NE.U32.AND UP0, UPT, UR12, URZ, UPT ;  /* 0x0000003f0c00728c */ /* 0x000fe2000bf05070 */
[----:B------:R-:W-:Y:S01]  /*1080*/  CS2R R148, SRZ ;  /* 0x0000000000947805 */ /* 0x000fe2000001ff00 */
[----:B------:R-:W-:Y:S01]  /*1090*/  USHF.L.U32 UR44, UR4, 0x7, URZ ;  /* 0x00000007042c7899 */ /* 0x000fe2000800063f */
[----:B------:R-:W-:Y:S01]  /*10a0*/  CS2R R178, SRZ ;  /* 0x0000000000b27805 */ /* 0x000fe2000001ff00 */
[----:B------:R-:W-:Y:S01]  /*10b0*/  UISETP.NE.AND.EX UP0, UPT, UR13, URZ, UPT, UP0 ;  /* 0x0000003f0d00728c */ /* 0x000fe2000bf05300 */
[----:B------:R-:W-:Y:S01]  /*10c0*/  CS2R R144, SRZ ;  /* 0x0000000000907805 */ /* 0x000fe2000001ff00 */
[----:B------:R-:W-:Y:S01]  /*10d0*/  UIADD3 UR4, UR44, 0x7f, URZ ;  /* 0x0000007f2c047890 */ /* 0x000fe2000fffe03f */
[----:B------:R-:W-:Y:S01]  /*10e0*/  CS2R R176, SRZ ;  /* 0x0000000000b07805 */ /* 0x000fe2000001ff00 */
        /* <DEDUP_REMOVED lines=18> */
[----:B------:R-:W-:Y:S01]  /*1210*/  UIMAD.WIDE UR6, UR6, 0x2aaaaaab, URZ ;  /* 0x2aaaaaab060678a5 */ /* 0x000fe2000f8e023f */
[----:B------:R-:W-:Y:S01]  /*1220*/  CS2R R128, SRZ ;  /* 0x0000000000807805 */ /* 0x000fe2000001ff00 */
[----:B------:R-:W-:Y:S01]  /*1230*/  UIMAD.WIDE UR8, UR8, 0x2aaaaaab, URZ ;  /* 0x2aaaaaab080878a5 */ /* 0x000fe2000f8e023f */
[----:B------:R-:W-:Y:S01]  /*1240*/  CS2R R108, SRZ ;  /* 0x00000000006c7805 */ /* 0x000fe2000001ff00 */
[----:B------:R-:W-:Y:S01]  /*1250*/  ULDC UR11, c[0x0][0xc54] ;  /* 0x00031500000b7ab9 */ /* 0x000fe20000000800 */
[----:B------:R-:W-:Y:S01]  /*1260*/  USHF.R.U32.HI UR4, URZ, 0x1f, UR7 ;  /* 0x0000001f3f047899 */ /* 0x000fe20008011607 */
[----:B------:R-:W-:Y:S01]  /*1270*/  CS2R R104, SRZ ;  /* 0x0000000000687805 */ /* 0x000fe2000001ff00 */
[----:B------:R-:W-:Y:S01]  /*1280*/  UIMAD UR11, UR5, UR11, UR10 ;  /* 0x0000000b050b72a4 */ /* 0x000fe2000f8e020a */
[----:B------:R-:W-:Y:S01]  /*1290*/  CS2R R124, SRZ ;  /* 0x00000000007c7805 */ /* 0x000fe2000001ff00 */
[----:B------:R-:W-:Y:S01]  /*12a0*/  USHF.R.U32.HI UR5, URZ, 0x1f, UR9 ;  /* 0x0000001f3f057899 */ /* 0x000fe20008011609 */
[----:B------:R-:W-:Y:S01]  /*12b0*/  CS2R R100, SRZ ;  /* 0x0000000000647805 */ /* 0x000fe2000001ff00 */
[----:B------:R-:W-:Y:S01]  /*12c0*/  ULEA.HI.SX32 UR7, UR7, UR4, 0x1c ;  /* 0x0000000407077291 */ /* 0x000fe2000f8fe23f */
[----:B------:R-:W-:Y:S01]  /*12d0*/  CS2R R96, SRZ ;  /* 0x0000000000607805 */ /* 0x000fe2000001ff00 */
[----:B------:R-:W-:Y:S01]  /*12e0*/  ULEA.HI.SX32 UR9, UR9, UR5, 0x1c ;  /* 0x0000000509097291 */ /* 0x000fe2000f8fe23f */
[----:B------:R-:W-:Y:S01]  /*12f0*/  IMAD.MOV.U32 R202, RZ, RZ, RZ ;  /* 0x000000ffffca7224 */ /* 0x000fe200078e00ff */
[----:B------:R-:W-:Y:S01]  /*1300*/  ULDC UR39, c[0x0][0xc48] ;  /* 0x0003120000277ab9 */ /* 0x000fe20000000800 */
[----:B------:R-:W-:Y:S01]  /*1310*/  UMOV UR42, UR11 ;  /* 0x0000000b002a7c82 */ /* 0x000fe20008000000 */
[----:B------:R-:W-:Y:S01]  /*1320*/  UISETP.LT.AND UP0, UPT, UR7, UR9, UPT ;  /* 0x000000090700728c */ /* 0x000fe2000bf01270 */
[----:B------:R-:W-:Y:S01]  /*1330*/  CS2R R92, SRZ ;  /* 0x00000000005c7805 */ /* 0x000fe2000001ff00 */
[----:B------:R-:W-:Y:S01]  /*1340*/  UISETP.NE.AND UP1, UPT, UR39, 0x1, UPT ;  /* 0x000000012700788c */ /* 0x000fe2000bf25270 */
[----:B------:R-:W-:Y:S01]  /*1350*/  CS2R R88, SRZ ;  /* 0x0000000000587805 */ /* 0x000fe2000001ff00 */
[----:B------:R-:W-:Y:S01]  /*1360*/  USEL UR41, UR7, UR9, UP0 ;  /* 0x0000000907297287 */ /* 0x000fe20008000000 */
[----:B------:R-:W-:Y:S01]  /*1370*/  IMAD.MOV.U32 R201, RZ, RZ, RZ ;  /* 0x000000ffffc97224 */ /* 0x000fe200078e00ff */
[----:B------:R-:W-:-:S02]  /*1380*/  CS2R R84, SRZ ;  /* 0x0000000000547805 */ /* 0x000fc4000001ff00 */
[----:B------:R-:W-:Y:S01]  /*1390*/  CS2R R80, SRZ ;  /* 0x0000000000507805 */ /* 0x000fe2000001ff00 */
[----:B------:R-:W-:Y:S01]  /*13a0*/  UISETP.GE.AND UP0, UPT, UR41, 0x1, UPT ;  /* 0x000000012900788c */ /* 0x000fe2000bf06270 */
[----:B------:R-:W-:Y:S02]  /*13b0*/  CS2R R198, SRZ ;  /* 0x0000000000c67805 */ /* 0x000fe4000001ff00 */
[----:B------:R-:W-:Y:S02]  /*13c0*/  CS2R R76, SRZ ;  /* 0x00000000004c7805 */ /* 0x000fe4000001ff00 */
[----:B------:R-:W-:Y:S02]  /*13d0*/  CS2R R72, SRZ ;  /* 0x0000000000487805 */ /* 0x000fe4000001ff00 */
[----:B------:R-:W-:Y:S01]  /*13e0*/  CS2R R68, SRZ ;  /* 0x0000000000447805 */ /* 0x000fe2000001ff00 */
[----:B------:R-:W-:Y:S01]  /*13f0*/  @UP1 ULDC UR10, c[0x0][0xc4c] ;  /* 0x00031300000a1ab9 */ /* 0x000fe20000000800 */
[----:B------:R-:W-:Y:S01]  /*1400*/  PLOP3.LUT P1, PT, PT, PT, UP0, 0x80, 0x0 ;  /* 0x000000000000781c */ /* 0x000fe20003f2f008 */
[----:B------:R-:W-:Y:S01]  /*1410*/  UIMAD.WIDE.U32 UR4, UR11, UR10, URZ ;  /* 0x0000000a0b0472a5 */ /* 0x000fe2000f8e003f */
[----:B------:R-:W-:Y:S01]  /*1420*/  CS2R R64, SRZ ;  /* 0x0000000000407805 */ /* 0x000fe2000001ff00 */
[----:B------:R-:W-:Y:S01]  /*1430*/  @UP1 ULDC UR6, c[0x0][0xc50] ;  /* 0x0003140000061ab9 */ /* 0x000fe20000000800 */
[----:B------:R-:W-:Y:S01]  /*1440*/  CS2R R196, SRZ ;  /* 0x0000000000c47805 */ /* 0x000fe2000001ff00 */
[----:B------:R-:W-:Y:S01]  /*1450*/  @UP1 USHF.R.U32.HI UR42, URZ, UR6, UR5 ;  /* 0x000000063f2a1299 */ /* 0x000fe20008011605 */
[----:B------:R-:W-:-:S02]  /*1460*/  CS2R R60, SRZ ;  /* 0x00000000003c7805 */ /* 0x000fc4000001ff00 */
[----:B------:R-:W-:Y:S02]  /*1470*/  CS2R R56, SRZ ;  /* 0x0000000000387805 */ /* 0x000fe4000001ff00 */
[----:B------:R-:W-:Y:S01]  /*1480*/  CS2R R52, SRZ ;  /* 0x0000000000347805 */ /* 0x000fe2000001ff00 */
[----:B------:R-:W-:Y:S01]  /*1490*/  UIADD3 UR4, -UR42, URZ, URZ ;  /* 0x0000003f2a047290 */ /* 0x000fe2000fffe13f */
        /* <DEDUP_REMOVED lines=64> */
.L_x_13227:
        /* <DEDUP_REMOVED lines=13> */
.L_x_13378:
[----:B0-----:R-:W-:Y:S01]  /*1970*/  IMAD.U32 R0, RZ, RZ, UR45 ;  /* 0x0000002dff007e24 */ /* 0x001fe2000f8e00ff */
[----:B------:R-:W-:Y:S05]  /*1980*/  WARPSYNC.ALL ;  /* 0x0000000000007948 */ /* 0x000fea0003800000 */
[----:B------:R0:W-:Y:S01]  /*1990*/  BAR.SYNC.DEFER_BLOCKING R8, 0x100 ;  /* 0x000400080000751d */ /* 0x0001e20000010000 */
[----:B------:R-:W-:-:S13]  /*19a0*/  ISETP.NE.AND P0, PT, R0, 0x3, PT ;  /* 0x000000030000780c */ /* 0x000fda0003f05270 */
[----:B0-----:R-:W-:Y:S05]  /*19b0*/  @!P0 BRA `(.L_x_13229) ;  /* 0x0000000000048947 */ /* 0x001fea0003800000 */
[----:B------:R-:W-:Y:S01]  /*19c0*/  BPT.TRAP 0x1 ;  /* 0x000000040000795c */ /* 0x000fe20000300000 */
.L_x_13229:
[----:B------:R-:W-:Y:S02]  /*19d0*/  IMAD.U32 R11, RZ, RZ, UR37 ;  /* 0x00000025ff0b7e24 */ /* 0x000fe4000f8e00ff */
[----:B------:R-:W-:-:S03]  /*19e0*/  IMAD.U32 R6, RZ, RZ, UR36 ;  /* 0x00000024ff067e24 */ /* 0x000fc6000f8e00ff */
[----:B------:R-:W-:Y:S01]  /*19f0*/  SHF.L.U32 R11, R11, 0x1f, RZ ;  /* 0x0000001f0b0b7819 */ /* 0x000fe200000006ff */
[----:B------:R-:W-:-:S04]  /*1a00*/  IMAD R6, R6, 0x8, R7 ;  /* 0x0000000806067824 */ /* 0x000fc800078e0207 */
[----:B------:R0:W1:Y:S01]  /*1a10*/  SYNCS.PHASECHK.TRANS64.TRYWAIT P1, [R6+URZ+0x22830], R11 ;  /* 0x0228300b060075a7 */ /* 0x000062000802017f */
[----:B------:R-:W-:Y:S05]  /*1a20*/  @!P0 BRA `(.L_x_13230) ;  /* 0x0000000000048947 */ /* 0x000fea0003800000 */
[----:B------:R-:W-:Y:S01]  /*1a30*/  BPT.TRAP 0x1 ;  /* 0x000000040000795c */ /* 0x000fe20000300000 */
.L_x_13230:
[----:B-1----:R-:W-:Y:S05]  /*1a40*/  @P1 BRA `(.L_x_13231) ;  /* 0x0000000000081947 */ /* 0x002fea0003800000 */
[----:B------:R-:W1:Y:S02]  /*1a50*/  SYNCS.PHASECHK.TRANS64.TRYWAIT P1, [R6+URZ+0x22830], R11 ;  /* 0x0228300b060075a7 */ /* 0x000e64000802017f */
[----:B-1----:R-:W-:Y:S05]  /*1a60*/  @!P1 BRA `(.L_x_13232) ;  /* 0x000000d800809947 */ /* 0x002fea0003800000 */
.L_x_13231:
        /* <DEDUP_REMOVED lines=10> */
[----:B------:R-:W-:Y:S01]  /*1b10*/  VIADD R0, R16, UR44 ;  /* 0x0000002c10007c36 */ /* 0x000fe20008000000 */
        /* <DEDUP_REMOVED lines=13> */
[----:B------:R-:W-:-:S03]  /*1bf0*/  UIADD3 UR18, UR6, 0x6, URZ ;  /* 0x0000000606127890 */ /* 0x000fc6000fffe03f */
        /* <DEDUP_REMOVED lines=9> */
[----:B------:R-:W3:Y:S04]  /*1c90*/  SHFL.IDX PT, R5, R0, 0x1, 0x1c1f ;  /* 0x003c1f0000057f89 */ /* 0x000ee800000e0000 */
[----:B------:R-:W4:Y:S01]  /*1ca0*/  SHFL.IDX PT, R0, R0, RZ, 0x1c1f ;  /* 0x001c1fff00007589 */ /* 0x000f2200000e0000 */
[----:B------:R-:W-:-:S02]  /*1cb0*/  WARPGROUP.DEPBAR.LE gsb0, 0x0 ;  /* 0x00008000000079c5 */ /* 0x000fc40000010000 */
[----:B------:R-:W-:-:S06]  /*1cc0*/  WARPGROUP.ARRIVE ;  /* 0x00000000000079c5 */ /* 0x000fcc0000000000 */
[----:B------:R-:W-:Y:S01]  /*1cd0*/  HGMMA.64x96x16.F32.BF16 R24, gdesc[UR8], R24, gsb0 ;  /* 0x01600000081879f0 */ /* 0x000fe20008001818 */
[----:B------:R-:W-:Y:S02]  /*1ce0*/  ULDC UR10, c[0x0][0x988] ;  /* 0x00026200000a7ab9 */ /* 0x000fe40000000800 */
[----:B------:R-:W-:Y:S02]  /*1cf0*/  WARPGROUP.DEPBAR.LE gsb0, 0x0 ;  /* 0x00008000000079c5 */ /* 0x000fe40000010000 */
[----:B------:R-:W-:-:S06]  /*1d00*/  WARPGROUP.ARRIVE ;  /* 0x00000000000079c5 */ /* 0x000fcc0000000000 */
[----:B------:R-:W-:Y:S01]  /*1d10*/  HGMMA.64x96x16.F32.BF16 R24, gdesc[UR12], R24, gsb0 ;  /* 0x016000000c1879f0 */ /* 0x000fe20008001818 */
[----:B------:R-:W-:Y:S01]  /*1d20*/  ULDC UR14, c[0x0][0x2f0] ;  /* 0x0000bc00000e7ab9 */ /* 0x000fe20000000800 */
[----:B------:R-:W-:Y:S01]  /*1d30*/  ULDC UR15, c[0x0][0x288] ;  /* 0x0000a200000f7ab9 */ /* 0x000fe20000000800 */
[----:B------:R-:W-:-:S06]  /*1d40*/  UIMAD UR6, UR43, UR14, UR6 ;  /* 0x0000000e2b0672a4 */ /* 0x000fcc000f8e0206 */
[----:B------:R-:W-:-:S04]  /*1d50*/  IMAD.U32 R4, RZ, RZ, UR6 ;  /* 0x00000006ff047e24 */ /* 0x000fc8000f8e00ff */
[----:B------:R-:W-:Y:S02]  /*1d60*/  IMAD R3, R17, -0x2, R4 ;  /* 0xfffffffe11037824 */ /* 0x000fe400078e0204 */
[----:B------:R-:W-:-:S05]  /*1d70*/  IMAD.U32 R4, RZ, RZ, UR15 ;  /* 0x0000000fff047e24 */ /* 0x000fca000f8e00ff */
[----:B------:R-:W-:-:S04]  /*1d80*/  IADD3 R4, R3, 0x1, -R4 ;  /* 0x0000000103047810 */ /* 0x000fc80007ffe804 */
[-CC-:B---3--:R-:W-:Y:S02]  /*1d90*/  VIADDMNMX R5, R5, R4.reuse, R3.reuse, PT ;  /* 0x0000000405057246 */ /* 0x188fe40003800103 */
[----:B----4-:R-:W-:Y:S02]  /*1da0*/  VIADDMNMX R3, R0, R4, R3, PT ;  /* 0x0000000400037246 */ /* 0x010fe40003800103 */
[C---:B------:R-:W-:Y:S02]  /*1db0*/  ISETP.GT.AND P2, PT, R5.reuse, RZ, PT ;  /* 0x000000ff0500720c */ /* 0x040fe40003f44270 */
[C---:B------:R-:W-:Y:S02]  /*1dc0*/  ISETP.GT.AND P3, PT, R5.reuse, 0x1, PT ;  /* 0x000000010500780c */ /* 0x040fe40003f64270 */
[----:B------:R-:W-:Y:S02]  /*1dd0*/  ISETP.GT.AND P4, PT, R5, 0x8, PT ;  /* 0x000000080500780c */ /* 0x000fe40003f84270 */
[----:B------:R-:W-:Y:S01]  /*1de0*/  ISETP.GT.AND P5, PT, R3, 0x8, PT ;  /* 0x000000080300780c */ /* 0x000fe20003fa4270 */
[----:B------:R-:W-:-:S02]  /*1df0*/  WARPGROUP.DEPBAR.LE gsb0, 0x0 ;  /* 0x00008000000079c5 */ /* 0x000fc40000010000 */
[----:B------:R-:W-:-:S06]  /*1e00*/  WARPGROUP.ARRIVE ;  /* 0x00000000000079c5 */ /* 0x000fcc0000000000 */
[----:B------:R-:W-:Y:S03]  /*1e10*/  HGMMA.64x96x16.F32.BF16 R24, gdesc[UR16], R24, gsb0 ;  /* 0x01600000101879f0 */ /* 0x000fe60008001818 */
        /* <DEDUP_REMOVED lines=71> */
[----:B------:R-:W-:Y:S01]  /*2290*/  FSEL R24, R24, -INF , P3 ;  /* 0xff80000018187808 */ /* 0x000fe20001800000 */
[----:B------:R-:W3:Y:S01]  /*22a0*/  SHFL.BFLY PT, R5, R10, 0x2, 0x1f ;  /* 0x0c401f000a057f89 */ /* 0x000ee200000e0000 */
[----:B------:R-:W-:Y:S02]  /*22b0*/  FSEL R25, R25, -INF , P4 ;  /* 0xff80000019197808 */ /* 0x000fe40002000000 */
[C---:B------:R-:W-:Y:S02]  /*22c0*/  ISETP.GT.AND P2, PT, R3.reuse, 0x9, PT ;  /* 0x000000090300780c */ /* 0x040fe40003f44270 */
[----:B------:R-:W-:Y:S02]  /*22d0*/  FSEL R28, R28, -INF , P5 ;  /* 0xff8000001c1c7808 */ /* 0x000fe40002800000 */
[----:B------:R-:W-:Y:S02]  /*22e0*/  ISETP.GT.AND P3, PT, R3, 0x10, PT ;  /* 0x000000100300780c */ /* 0x000fe40003f64270 */
[----:B------:R-:W-:-:S02]  /*22f0*/  FSEL R29, R29, -INF , P2 ;  /* 0xff8000001d1d7808 */ /* 0x000fc40001000000 */
[C---:B------:R-:W-:Y:S02]  /*2300*/  ISETP.GT.AND P2, PT, R3.reuse, 0x11, PT ;  /* 0x000000110300780c */ /* 0x040fe40003f44270 */
[----:B------:R-:W-:Y:S02]  /*2310*/  FSEL R32, R32, -INF , P3 ;  /* 0xff80000020207808 */ /* 0x000fe40001800000 */
[----:B------:R-:W-:Y:S02]  /*2320*/  ISETP.GT.AND P3, PT, R3, 0x18, PT ;  /* 0x000000180300780c */ /* 0x000fe40003f64270 */
[----:B------:R-:W-:Y:S02]  /*2330*/  FSEL R33, R33, -INF , P2 ;  /* 0xff80000021217808 */ /* 0x000fe40001000000 */
[----:B------:R-:W-:Y:S02]  /*2340*/  ISETP.GT.AND P2, PT, R3, 0x19, PT ;  /* 0x000000190300780c */ /* 0x000fe40003f44270 */
[----:B------:R-:W-:-:S02]  /*2350*/  FSEL R36, R36, -INF , P3 ;  /* 0xff80000024247808 */ /* 0x000fc40001800000 */
[----:B------:R-:W-:Y:S02]  /*2360*/  ISETP.GT.AND P3, PT, R3, 0x20, PT ;  /* 0x000000200300780c */ /* 0x000fe40003f64270 */
[----:B---3--:R-:W-:Y:S02]  /*2370*/  FMNMX.FTZ R5, R10, R5, !PT ;  /* 0x000000050a057209 */ /* 0x008fe40007810000 */
[----:B------:R-:W-:Y:S02]  /*2380*/  FSEL R37, R37, -INF , P2 ;  /* 0xff80000025257808 */ /* 0x000fe40001000000 */
[C---:B------:R-:W-:Y:S01]  /*2390*/  ISETP.GT.AND P2, PT, R3.reuse, 0x21, PT ;  /* 0x000000210300780c */ /* 0x040fe20003f44270 */
[----:B------:R-:W3:Y:S01]  /*23a0*/  SHFL.BFLY PT, R12, R5, 0x1, 0x1f ;  /* 0x0c201f00050c7f89 */ /* 0x000ee200000e0000 */
        /* <DEDUP_REMOVED lines=11> */
[----:B------:R-:W-:Y:S02]  /*2460*/  ISETP.GT.AND P2, PT, R3, 0x39, PT ;  /* 0x000000390300780c */ /* 0x000fe40003f44270 */
[----:B---3--:R-:W-:Y:S02]  /*2470*/  FMNMX.FTZ R0, R5, R12, !PT ;  /* 0x0000000c05007209 */ /* 0x008fe40007810000 */
[----:B------:R-:W-:-:S02]  /*2480*/  FMNMX.FTZ R5, R24, R25, !PT ;  /* 0x0000001918057209 */ /* 0x000fc40007810000 */
[C---:B------:R-:W-:Y:S01]  /*2490*/  FSETP.NEU.FTZ.AND P4, PT, R0.reuse, -INF , PT ;  /* 0xff8000000000780b */ /* 0x040fe20003f9d000 */
[----:B------:R-:W-:Y:S01]  /*24a0*/  FMUL.FTZ R4, R0, UR10 ;  /* 0x0000000a00047c20 */ /* 0x000fe20008410000 */
[----:B------:R-:W-:Y:S02]  /*24b0*/  FSEL R52, R52, -INF , P3 ;  /* 0xff80000034347808 */ /* 0x000fe40001800000 */
[----:B------:R-:W-:Y:S02]  /*24c0*/  ISETP.GT.AND P3, PT, R3, 0x40, PT ;  /* 0x000000400300780c */ /* 0x000fe40003f64270 */
[----:B------:R-:W-:Y:S02]  /*24d0*/  FSEL R9, R4, RZ, P4 ;  /* 0x000000ff04097208 */ /* 0x000fe40002000000 */
[----:B------:R-:W-:Y:S02]  /*24e0*/  FMNMX.FTZ R4, R28, R5, !PT ;  /* 0x000000051c047209 */ /* 0x000fe40007810000 */
[----:B------:R-:W-:Y:S01]  /*24f0*/  FSEL R53, R53, -INF , P2 ;  /* 0xff80000035357808 */ /* 0x000fe20001000000 */
[--C-:B------:R-:W-:Y:S01]  /*2500*/  FFMA.FTZ R153, R26, UR10, -R9.reuse ;  /* 0x0000000a1a997c23 */ /* 0x100fe20008010809 */
[----:B------:R-:W-:Y:S01]  /*2510*/  FMNMX.FTZ R5, R29, R4, !PT ;  /* 0x000000041d057209 */ /* 0x000fe20007810000 */
[--C-:B------:R-:W-:Y:S01]  /*2520*/  FFMA.FTZ R27, R27, UR10, -R9.reuse ;  /* 0x0000000a1b1b7c23 */ /* 0x100fe20008010809 */
[----:B------:R-:W-:Y:S01]  /*2530*/  ISETP.GT.AND P2, PT, R3, 0x41, PT ;  /* 0x000000410300780c */ /* 0x000fe20003f44270 */
[--C-:B------:R-:W-:Y:S01]  /*2540*/  FFMA.FTZ R30, R30, UR10, -R9.reuse ;  /* 0x0000000a1e1e7c23 */ /* 0x100fe20008010809 */
[----:B------:R-:W-:Y:S01]  /*2550*/  FMNMX.FTZ R4, R32, R5, !PT ;  /* 0x0000000520047209 */ /* 0x000fe20007810000 */
[----:B------:R-:W-:Y:S01]  /*2560*/  MUFU.EX2 R153, R153 ;  /* 0x0000009900997308 */ /* 0x000fe20000000800 */
        /* <DEDUP_REMOVED lines=23> */
[----:B------:R-:W3:Y:S01]  /*26e0*/  MUFU.EX2 R31, R31 ;  /* 0x0000001f001f7308 */ /* 0x000ee20000000800 */
[----:B------:R-:W-:Y:S01]  /*26f0*/  FSEL R61, R61, -INF , P2 ;  /* 0xff8000003d3d7808 */ /* 0x000fe20001000000 */
[--C-:B------:R-:W-:Y:S01]  /*2700*/  FFMA.FTZ R50, R50, UR10, -R9.reuse ;  /* 0x0000000a32327c23 */ /* 0x100fe20008010809 */
[----:B------:R-:W-:Y:S01]  /*2710*/  FMNMX.FTZ R5, R45, R4, !PT ;  /* 0x000000042d057209 */ /* 0x000fe20007810000 */
[--C-:B------:R-:W-:Y:S01]  /*2720*/  FFMA.FTZ R51, R51, UR10, -R9.reuse ;  /* 0x0000000a33337c23 */ /* 0x100fe20008010809 */
[----:B------:R-:W-:Y:S01]  /*2730*/  ISETP.GT.AND P2, PT, R3, 0x51, PT ;  /* 0x000000510300780c */ /* 0x000fe20003f44270 */
[--C-:B------:R-:W-:Y:S01]  /*2740*/  FFMA.FTZ R54, R54, UR10, -R9.reuse ;  /* 0x0000000a36367c23 */ /* 0x100fe20008010809 */
[----:B------:R-:W-:Y:S01]  /*2750*/  FMNMX.FTZ R4, R48, R5, !PT ;  /* 0x0000000530047209 */ /* 0x000fe20007810000 */
[--C-:B------:R-:W-:Y:S01]  /*2760*/  FFMA.FTZ R55, R55, UR10, -R9.reuse ;  /* 0x0000000a37377c23 */ /* 0x100fe20008010809 */
        /* <DEDUP_REMOVED lines=17> */
[----:B------:R-:W-:Y:S01]  /*2880*/  FFMA.FTZ R9, R71, UR10, -R9 ;  /* 0x0000000a47097c23 */ /* 0x000fe20008010809 */
[----:B------:R-:W-:-:S02]  /*2890*/  FMNMX.FTZ R5, R57, R4, !PT ;  /* 0x0000000439057209 */ /* 0x000fc40007810000 */
[----:B------:R-:W-:Y:S02]  /*28a0*/  FSEL R69, R69, -INF , P2 ;  /* 0xff80000045457808 */ /* 0x000fe40001000000 */
[----:B------:R-:W-:Y:S01]  /*28b0*/  FMNMX.FTZ R4, R60, R5, !PT ;  /* 0x000000053c047209 */ /* 0x000fe20007810000 */
[----:B------:R-:W4:Y:S01]  /*28c0*/  MUFU.EX2 R35, R35 ;  /* 0x0000002300237308 */ /* 0x000f220000000800 */
[----:B---3--:R-:W-:Y:S02]  /*28d0*/  F2FP.BF16.F32.PACK_AB R155, R31, R30 ;  /* 0x0000001e1f9b723e */ /* 0x008fe400000010ff */
[----:B------:R-:W-:-:S04]  /*28e0*/  FMNMX.FTZ R5, R61, R4, !PT ;  /* 0x000000043d057209 */ /* 0x000fc80007810000 */
[----:B------:R-:W-:Y:S01]  /*28f0*/  FMNMX.FTZ R4, R64, R5, !PT ;  /* 0x0000000540047209 */ /* 0x000fe20007810000 */
[----:B------:R3:W-:Y:S03]  /*2900*/  MUFU.EX2 R175, R9 ;  /* 0x0000000900af7308 */ /* 0x0007e60000000800 */
[----:B------:R-:W-:-:S04]  /*2910*/  FMNMX.FTZ R3, R65, R4, !PT ;  /* 0x0000000441037209 */ /* 0x000fc80007810000 */
[----:B------:R-:W-:Y:S01]  /*2920*/  FMNMX.FTZ R4, R68, R3, !PT ;  /* 0x0000000344047209 */ /* 0x000fe20007810000 */
[----:B------:R-:W-:Y:S01]  /*2930*/  MUFU.EX2 R38, R38 ;  /* 0x0000002600267308 */ /* 0x000fe20000000800 */
[----:B---3--:R-:W-:Y:S01]  /*2940*/  FADD.FTZ R9, R153, R10 ;  /* 0x0000000a99097221 */ /* 0x008fe20000010000 */
[----:B------:R-:W-:Y:S02]  /*2950*/  F2FP.BF16.F32.PACK_AB R153, R10, R153 ;  /* 0x000000990a99723e */ /* 0x000fe400000010ff */
[----:B------:R-:W-:Y:S02]  /*2960*/  FMNMX.FTZ R4, R69, R4, !PT ;  /* 0x0000000445047209 */ /* 0x000fe40007810000 */
[----:B----4-:R-:W-:Y:S02]  /*2970*/  F2FP.BF16.F32.PACK_AB R157, R35, R34 ;  /* 0x00000022239d723e */ /* 0x010fe400000010ff */
[----:B------:R-:W3:Y:S01]  /*2980*/  MUFU.EX2 R39, R39 ;  /* 0x0000002700277308 */ /* 0x000ee20000000800 */
[----:B------:R-:W4:Y:S07]  /*2990*/  SHFL.BFLY PT, R3, R4, 0x2, 0x1f ;  /* 0x0c401f0004037f89 */ /* 0x000f2e00000e0000 */
[----:B------:R-:W-:Y:S08]  /*29a0*/  MUFU.EX2 R42, R42 ;  /* 0x0000002a002a7308 */ /* 0x000ff00000000800 */
[----:B------:R-:W5:Y:S01]  /*29b0*/  MUFU.EX2 R43, R43 ;  /* 0x0000002b002b7308 */ /* 0x000f620000000800 */
[----:B---3--:R-:W-:-:S07]  /*29c0*/  F2FP.BF16.F32.PACK_AB R159, R39, R38 ;  /* 0x00000026279f723e */ /* 0x008fce00000010ff */
[----:B------:R-:W-:Y:S01]  /*29d0*/  MUFU.EX2 R46, R46 ;  /* 0x0000002e002e7308 */ /* 0x000fe20000000800 */
[----:B----4-:R-:W-:-:S05]  /*29e0*/  FMNMX.FTZ R5, R4, R3, !PT ;  /* 0x0000000304057209 */ /* 0x010fca0007810000 */
[----:B------:R-:W3:Y:S02]  /*29f0*/  SHFL.BFLY PT, R4, R5, 0x1, 0x1f ;  /* 0x0c201f0005047f89 */ /* 0x000ee400000e0000 */
[----:B------:R-:W4:Y:S01]  /*2a00*/  MUFU.EX2 R47, R47 ;  /* 0x0000002f002f7308 */ /* 0x000f220000000800 */
[----:B-----5:R-:W-:-:S07]  /*2a10*/  F2FP.BF16.F32.PACK_AB R161, R43, R42 ;  /* 0x0000002a2ba1723e */ /* 0x020fce00000010ff */
[----:B------:R-:W-:Y:S08]  /*2a20*/  MUFU.EX2 R50, R50 ;  /* 0x0000003200327308 */ /* 0x000ff00000000800 */
[----:B------:R-:W-:Y:S01]  /*2a30*/  MUFU.EX2 R51, R51 ;  /* 0x0000003300337308 */ /* 0x000fe20000000800 */
[----:B----4-:R-:W-:Y:S02]  /*2a40*/  F2FP.BF16.F32.PACK_AB R163, R47, R46 ;  /* 0x0000002e2fa3723e */ /* 0x010fe400000010ff */
[----:B---3--:R-:W-:-:S05]  /*2a50*/  FMNMX.FTZ R3, R5, R4, !PT ;  /* 0x0000000405037209 */ /* 0x008fca0007810000 */
[----:B------:R-:W-:Y:S01]  /*2a60*/  MUFU.EX2 R54, R54 ;  /* 0x0000003600367308 */ /* 0x000fe20000000800 */
[C---:B------:R-:W-:Y:S01]  /*2a70*/  FSETP.NEU.FTZ.AND P2, PT, R3.reuse, -INF , PT ;  /* 0xff8000000300780b */ /* 0x040fe20003f5d000 */
[----:B------:R-:W-:-:S05]  /*2a80*/  FMUL.FTZ R4, R3, UR10 ;  /* 0x0000000a03047c20 */ /* 0x000fca0008410000 */
[----:B------:R-:W-:Y:S01]  /*2a90*/  FSEL R5, R4, RZ, P2 ;  /* 0x000000ff04057208 */ /* 0x000fe20001000000 */
[----:B------:R-:W-:Y:S01]  /*2aa0*/  FADD.FTZ R4, R30, R9 ;  /* 0x000000091e047221 */ /* 0x000fe20000010000 */
[----:B--2---:R-:W-:Y:S01]  /*2ab0*/  LOP3.LUT P2, RZ, R14, 0x7f, RZ, 0xc0, !PT ;  /* 0x0000007f0eff7812 */ /* 0x004fe2000784c0ff */
[----:B------:R-:W-:Y:S01]  /*2ac0*/  MUFU.EX2 R55, R55 ;  /* 0x0000003700377308 */ /* 0x000fe20000000800 */
[----:B------:R-:W-:Y:S01]  /*2ad0*/  SHF.R.U32.HI R14, RZ, 0x7, R14 ;  /* 0x00000007ff0e7819 */ /* 0x000fe2000001160e */
        /* <DEDUP_REMOVED lines=32> */
[--C-:B------:R-:W-:Y:S01]  /*2ce0*/  FFMA.FTZ R68, R68, UR10, -R5.reuse ;  /* 0x0000000a44447c23 */ /* 0x100fe20008010805 */
[----:B------:R-:W-:Y:S01]  /*2cf0*/  FFMA.FTZ R5, R69, UR10, -R5 ;  /* 0x0000000a45057c23 */ /* 0x000fe20008010805 */
[----:B------:R-:W-:-:S02]  /*2d00*/  F2FP.BF16.F32.PACK_AB R165, R51, R50 ;  /* 0x0000003233a5723e */ /* 0x000fc400000010ff */
[----:B------:R-:W-:Y:S02]  /*2d10*/  F2FP.BF16.F32.PACK_AB R167, R55, R54 ;  /* 0x0000003637a7723e */ /* 0x000fe400000010ff */
[----:B------:R-:W2:Y:S01]  /*2d20*/  MUFU.EX2 R32, R32 ;  /* 0x0000002000207308 */ /* 0x000ea20000000800 */
[----:B---3--:R-:W-:Y:S01]  /*2d30*/  FADD.FTZ R4, R28, R9 ;  /* 0x000000091c047221 */ /* 0x008fe20000010000 */
[----:B------:R-:W-:Y:S01]  /*2d40*/  IADD3 R9, -R14, 0xb, RZ ;  /* 0x0000000b0e097810 */ /* 0x000fe20007ffe1ff */
[----:B------:R-:W-:Y:S01]  /*2d50*/  FADD.FTZ R14, R42, R15 ;  /* 0x0000000f2a0e7221 */ /* 0x000fe20000010000 */
[----:B------:R-:W-:-:S03]  /*2d60*/  F2FP.BF16.F32.PACK_AB R152, R25, R24 ;  /* 0x000000181998723e */ /* 0x000fc600000010ff */
[----:B------:R-:W-:Y:S01]  /*2d70*/  FADD.FTZ R15, R43, R14 ;  /* 0x0000000e2b0f7221 */ /* 0x000fe20000010000 */
[----:B------:R-:W3:Y:S01]  /*2d80*/  MUFU.EX2 R33, R33 ;  /* 0x0000002100217308 */ /* 0x000ee20000000800 */
[C---:B----4-:R-:W-:Y:S01]  /*2d90*/  FADD.FTZ R13, R29.reuse, R4 ;  /* 0x000000041d0d7221 */ /* 0x050fe20000010000 */
[----:B------:R-:W-:Y:S02]  /*2da0*/  @!P2 VIADD R4, R6, 0x22840 ;  /* 0x000228400604a836 */ /* 0x000fe40000000000 */
[----:B------:R-:W-:Y:S01]  /*2db0*/  FADD.FTZ R14, R46, R15 ;  /* 0x0000000f2e0e7221 */ /* 0x000fe20000010000 */
[----:B------:R-:W-:Y:S02]  /*2dc0*/  F2FP.BF16.F32.PACK_AB R154, R29, R28 ;  /* 0x0000001c1d9a723e */ /* 0x000fe400000010ff */
[----:B------:R-:W-:Y:S01]  /*2dd0*/  @!P2 PRMT R4, RZ, 0x654, R4 ;  /* 0x00000654ff04a816 */ /* 0x000fe20000000004 */
[----:B------:R-:W4:Y:S01]  /*2de0*/  MUFU.EX2 R36, R36 ;  /* 0x0000002400247308 */ /* 0x000f220000000800 */
[----:B--2---:R-:W-:Y:S01]  /*2df0*/  FADD.FTZ R12, R32, R13 ;  /* 0x0000000d200c7221 */ /* 0x004fe20000010000 */
[----:B------:R2:W-:Y:S06]  /*2e00*/  BAR.ARV R9, 0x100 ;  /* 0x000400090000751d */ /* 0x0005ec0000002000 */
[----:B------:R-:W5:Y:S01]  /*2e10*/  MUFU.EX2 R37, R37 ;  /* 0x0000002500257308 */ /* 0x000f620000000800 */
[----:B---3--:R-:W-:Y:S01]  /*2e20*/  FADD.FTZ R13, R33, R12 ;  /* 0x0000000c210d7221 */ /* 0x008fe20000010000 */
[----:B------:R-:W-:Y:S01]  /*2e30*/  FADD.FTZ R15, R47, R14 ;  /* 0x0000000e2f0f7221 */ /* 0x000fe20000010000 */
[----:B------:R3:W-:Y:S01]  /*2e40*/  @!P2 SYNCS.ARRIVE.TRANS64.RED.A1T0 RZ, [R4+URZ], RZ ;  /* 0x000000ff04ffa9a7 */ /* 0x0007e2000810043f */
[----:B------:R-:W-:-:S04]  /*2e50*/  F2FP.BF16.F32.PACK_AB R156, R33, R32 ;  /* 0x00000020219c723e */ /* 0x000fc800000010ff */
        /* <DEDUP_REMOVED lines=32> */
[----:B---3--:R-:W-:-:S07]  /*3060*/  FADD.FTZ R10, R62, R15 ;  /* 0x0000000f3e0a7221 */ /* 0x008fce0000010000 */
[----:B------:R-:W3:Y:S01]  /*3070*/  MUFU.EX2 R56, R56 ;  /* 0x0000003800387308 */ /* 0x000ee20000000800 */
[C---:B----4-:R-:W-:Y:S01]  /*3080*/  FADD.FTZ R13, R53.reuse, R4 ;  /* 0x00000004350d7221 */ /* 0x050fe20000010000 */
[----:B------:R-:W-:-:S06]  /*3090*/  F2FP.BF16.F32.PACK_AB R166, R53, R52 ;  /* 0x0000003435a6723e */ /* 0x000fcc00000010ff */
[----:B------:R-:W4:Y:S01]  /*30a0*/  MUFU.EX2 R66, R66 ;  /* 0x0000004200427308 */ /* 0x000f220000000800 */
[C---:B-----5:R-:W-:Y:S01]  /*30b0*/  FADD.FTZ R15, R63.reuse, R10 ;  /* 0x0000000a3f0f7221 */ /* 0x060fe20000010000 */
[----:B------:R-:W-:-:S06]  /*30c0*/  F2FP.BF16.F32.PACK_AB R171, R63, R62 ;  /* 0x0000003e3fab723e */ /* 0x000fcc00000010ff */
[----:B------:R-:W5:Y:S01]  /*30d0*/  MUFU.EX2 R57, R57 ;  /* 0x0000003900397308 */ /* 0x000f620000000800 */
[----:B---3--:R-:W-:-:S07]  /*30e0*/  FADD.FTZ R4, R56, R13 ;  /* 0x0000000d38047221 */ /* 0x008fce0000010000 */
        /* <DEDUP_REMOVED lines=13> */
[----:B---3--:R-:W-:Y:S01]  /*31c0*/  FADD.FTZ R15, R61, R4 ;  /* 0x000000043d0f7221 */ /* 0x008fe20000010000 */
[C---:B------:R-:W-:Y:S01]  /*31d0*/  FADD.FTZ R4, R175.reuse, R10 ;  /* 0x0000000aaf047221 */ /* 0x040fe20000010000 */
[----:B------:R-:W-:Y:S02]  /*31e0*/  F2FP.BF16.F32.PACK_AB R175, R175, R70 ;  /* 0x00000046afaf723e */ /* 0x000fe400000010ff */
[----:B------:R-:W-:-:S03]  /*31f0*/  F2FP.BF16.F32.PACK_AB R170, R61, R60 ;  /* 0x0000003c3daa723e */ /* 0x000fc600000010ff */
[----:B------:R-:W3:Y:S01]  /*3200*/  MUFU.EX2 R68, R68 ;  /* 0x0000004400447308 */ /* 0x000ee20000000800 */
[----:B----4-:R-:W-:-:S07]  /*3210*/  FADD.FTZ R10, R64, R15 ;  /* 0x0000000f400a7221 */ /* 0x010fce0000010000 */
[----:B------:R-:W4:Y:S01]  /*3220*/  MUFU.EX2 R13, R5 ;  /* 0x00000005000d7308 */ /* 0x000f220000000800 */
[C---:B-----5:R-:W-:Y:S01]  /*3230*/  FADD.FTZ R15, R65.reuse, R10 ;  /* 0x0000000a410f7221 */ /* 0x060fe20000010000 */
[----:B------:R-:W-:-:S03]  /*3240*/  F2FP.BF16.F32.PACK_AB R172, R65, R64 ;  /* 0x0000004041ac723e */ /* 0x000fc600000010ff */
[----:B---3--:R-:W-:-:S04]  /*3250*/  FADD.FTZ R10, R68, R15 ;  /* 0x0000000f440a7221 */ /* 0x008fc80000010000 */
[C---:B----4-:R-:W-:Y:S01]  /*3260*/  FADD.FTZ R5, R13.reuse, R10 ;  /* 0x0000000a0d057221 */ /* 0x050fe20000010000 */
[----:B------:R-:W-:Y:S01]  /*3270*/  F2FP.BF16.F32.PACK_AB R174, R13, R68 ;  /* 0x000000440dae723e */ /* 0x000fe200000010ff */
[----:B--2---:R-:W-:Y:S06]  /*3280*/  @!P0 BRA `(.L_x_13233) ;  /* 0x0000000000048947 */ /* 0x004fec0003800000 */
[----:B------:R-:W-:Y:S01]  /*3290*/  BPT.TRAP 0x1 ;  /* 0x000000040000795c */ /* 0x000fe20000300000 */
.L_x_13233:
[----:B------:R2:W3:Y:S01]  /*32a0*/  SYNCS.PHASECHK.TRANS64.TRYWAIT P3, [R6+URZ+0x22850], R11 ;  /* 0x0228500b060075a7 */ /* 0x0004e2000806017f */
[----:B------:R-:W-:Y:S05]  /*32b0*/  @!P0 BRA `(.L_x_13234) ;  /* 0x0000000000048947 */ /* 0x000fea0003800000 */
[----:B------:R-:W-:Y:S01]  /*32c0*/  BPT.TRAP 0x1 ;  /* 0x000000040000795c */ /* 0x000fe20000300000 */
.L_x_13234:
[----:B---3--:R-:W-:Y:S05]  /*32d0*/  @P3 BRA `(.L_x_13235) ;  /* 0x0000000000083947 */ /* 0x008fea0003800000 */
[----:B------:R-:W3:Y:S02]  /*32e0*/  SYNCS.PHASECHK.TRANS64.TRYWAIT P3, [R6+URZ+0x22850], R11 ;  /* 0x0228500b060075a7 */ /* 0x000ee4000806017f */
[----:B---3--:R-:W-:Y:S05]  /*32f0*/  @!P3 BRA `(.L_x_13236) ;  /* 0x000000c00070b947 */ /* 0x008fea0003800000 */
.L_x_13235:
[----:B------:R-:W-:Y:S01]  /*3300*/  R2UR UR6, R7 ;  /* 0x00000000070672ca */ /* 0x000fe200000e0000 */
[----:B------:R4:W-:Y:S01]  /*3310*/  BAR.SYNC.DEFER_BLOCKING R8, 0x100 ;  /* 0x000400080000751d */ /* 0x0009e20000010000 */
[----:B------:R-:W-:Y:S01]  /*3320*/  UIMAD UR14, UR43, UR14, -UR15 ;  /* 0x0000000e2b0e72a4 */ /* 0x000fe2000f8e0a0f */
[----:B0123--:R-:W-:Y:S01]  /*3330*/  @!P2 VIADD R6, R6, 0x22860 ;  /* 0x000228600606a836 */ /* 0x00ffe20000000000 */
[----:B------:R-:W-:-:S03]  /*3340*/  UIADD3 UR23, UR41, -0x2, URZ ;  /* 0xfffffffe29177890 */ /* 0x000fc6000fffe03f */
[----:B------:R-:W-:Y:S01]  /*3350*/  UMOV UR7, 0x40000040 ;  /* 0x4000004000077882 */ /* 0x000fe20000000000 */
[----:B------:R-:W-:Y:S01]  /*3360*/  @UP0 ULDC UR18, c[0x0][0x450] ;  /* 0x0001140000120ab9 */ /* 0x000fe20000000800 */
[----:B------:R-:W-:-:S04]  /*3370*/  @!P2 PRMT R6, RZ, 0x654, R6 ;  /* 0x00000654ff06a816 */ /* 0x000fc80000000006 */
        /* <DEDUP_REMOVED lines=43> */
[----:B------:R-:W-:-:S04]  /*3630*/  UIMAD.WIDE UR6, UR6, 0x2aaaaaab, URZ ;  /* 0x2aaaaaab060678a5 */ /* 0x000fc8000f8e023f */
[----:B------:R-:W-:-:S04]  /*3640*/  USHF.R.U32.HI UR6, URZ, 0x1f, UR7 ;  /* 0x0000001f3f067899 */ /* 0x000fc80008011607 */
[----:B------:R-:W-:-:S04]  /*3650*/  ULEA.HI.SX32 UR6, UR7, UR6, 0x1c ;  /* 0x0000000607067291 */ /* 0x000fc8000f8fe23f */
[----:B------:R-:W-:-:S04]  /*3660*/  UISETP.LT.AND UP1, UPT, URZ, UR6, UPT ;  /* 0x000000063f00728c */ /* 0x000fc8000bf21270 */
[----:B------:R-:W-:-:S04]  /*3670*/  USEL UR22, URZ, UR6, !UP1 ;  /* 0x000000063f167287 */ /* 0x000fc8000c800000 */
[----:B------:R-:W-:-:S06]  /*3680*/  UISETP.GE.AND UP1, UPT, UR23, UR22, UPT ;  /* 0x000000161700728c */ /* 0x000fcc000bf26270 */
[----:B------:R-:W-:Y:S01]  /*3690*/  PLOP3.LUT P3, PT, PT, PT, UP1, 0x80, 0x0 ;  /* 0x000000000000781c */ /* 0x000fe20003f6f018 */
[----:B------:R-:W-:Y:S02]  /*36a0*/  WARPGROUP.DEPBAR.LE gsb0, 0x0 ;  /* 0x00008000000079c5 */ /* 0x000fe40000010000 */
[----:B------:R4:W-:Y:S10]  /*36b0*/  @!P2 SYNCS.ARRIVE.TRANS64.RED.A1T0 RZ, [R6+URZ], RZ ;  /* 0x000000ff06ffa9a7 */ /* 0x0009f4000810043f */
[----:B----4-:R-:W-:Y:S05]  /*36c0*/  @!P3 BRA `(.L_x_13237) ;  /* 0x000000240028b947 */ /* 0x010fea0003800000 */
[----:B------:R-:W-:Y:S01]  /*36d0*/  IMAD.MOV.U32 R7, RZ, RZ, R0 ;  /* 0x000000ffff077224 */ /* 0x000fe200078e0000 */
[----:B------:R-:W-:Y:S01]  /*36e0*/  ULDC UR25, c[0x0][0x288] ;  /* 0x0000a20000197ab9 */ /* 0x000fe20000000800 */
[----:B------:R-:W-:Y:S01]  /*36f0*/  IMAD.MOV.U32 R8, RZ, RZ, R3 ;  /* 0x000000ffff087224 */ /* 0x000fe200078e0003 */
[----:B------:R-:W-:-:S06]  /*3700*/  ULDC UR24, c[0x0][0x988] ;  /* 0x0002620000187ab9 */ /* 0x000fcc0000000800 */
.L_x_13246:
[----:B------:R-:W-:-:S04]  /*3710*/  UIADD3 UR36, UR36, 0x1, URZ ;  /* 0x0000000124247890 */ /* 0x000fc8000fffe03f */
[----:B------:R-:W-:-:S04]  /*3720*/  UISETP.NE.AND UP1, UPT, UR36, 0x2, UPT ;  /* 0x000000022400788c */ /* 0x000fc8000bf25270 */
[----:B------:R-:W-:Y:S02]  /*3730*/  USEL UR6, URZ, 0x1, UP1 ;  /* 0x000000013f067887 */ /* 0x000fe40008800000 */
[----:B------:R-:W-:Y:S02]  /*3740*/  USEL UR36, UR36, URZ, UP1 ;  /* 0x0000003f24247287 */ /* 0x000fe40008800000 */
[----:B------:R-:W-:Y:S01]  /*3750*/  ULOP3.LUT UR37, UR37, UR6, URZ, 0x3c, !UPT ;  /* 0x0000000625257292 */ /* 0x000fe2000f8e3c3f */
[----:B0-----:R-:W-:Y:S11]  /*3760*/  @!P0 BRA `(.L_x_13238) ;  /* 0x0000000000048947 */ /* 0x001ff60003800000 */
[----:B------:R-:W-:Y:S01]  /*3770*/  BPT.TRAP 0x1 ;  /* 0x000000040000795c */ /* 0x000fe20000300000 */
.L_x_13238:
        /* <DEDUP_REMOVED lines=9> */
.L_x_13239:
[----:B-1----:R-:W-:Y:S05]  /*3810*/  @P3 BRA `(.L_x_13240) ;  /* 0x0000000000083947 */ /* 0x002fea0003800000 */
[----:B------:R-:W1:Y:S02]  /*3820*/  SYNCS.PHASECHK.TRANS64.TRYWAIT P3, [UR26+0x22830], R6 ;  /* 0x02283006ff0075a7 */ /* 0x000e64000806015a */
[----:B-1----:R-:W-:Y:S05]  /*3830*/  @!P3 BRA `(.L_x_13241) ;  /* 0x000000bc0034b947 */ /* 0x002fea0003800000 */
.L_x_13240:
[----:B------:R-:W-:Y:S01]  /*3840*/  UIMAD UR6, UR36, 0x300, UR20 ;  /* 0x00000300240678a4 */ /* 0x000fe2000f8e0214 */
[----:B------:R-:W-:Y:S01]  /*3850*/  WARPGROUP.ARRIVE ;  /* 0x00000000000079c5 */ /* 0x000fe20000000000 */
[----:B------:R-:W-:Y:S01]  /*3860*/  UMOV UR7, 0x40000040 ;  /* 0x4000004000077882 */ /* 0x000fe20000000000 */
[----:B------:R-:W-:Y:S01]  /*3870*/  UMOV UR11, 0x40000040 ;  /* 0x40000040000b7882 */ /* 0x000fe20000000000 */
[----:B------:R-:W-:Y:S01]  /*3880*/  UIADD3 UR10, UR6, 0x2, URZ ;  /* 0x00000002060a7890 */ /* 0x000fe2000fffe03f */
[----:B------:R-:W-:Y:S01]  /*3890*/  VIADD R10, R16, UR44 ;  /* 0x0000002c100a7c36 */ /* 0x000fe20008000000 */
[----:B------:R-:W-:Y:S01]  /*38a0*/  UIADD3 UR14, UR6, 0x4, URZ ;  /* 0x00000004060e7890 */ /* 0x000fe2000fffe03f */
[----:B------:R-:W2:Y:S01]  /*38b0*/  LDC R12, c[0x0][0x2f0] ;  /* 0x0000bc00ff0c7b82 */ /* 0x000ea20000000800 */
[----:B------:R-:W-:Y:S01]  /*38c0*/  UMOV UR15, 0x40000040 ;  /* 0x40000040000f7882 */ /* 0x000fe20000000000 */
[----:B------:R-:W-:Y:S01]  /*38d0*/  HGMMA.64x96x16.F32.BF16 R152, gdesc[UR4], RZ, !UPT, gsb0 ;  /* 0x01600000049879f0 */ /* 0x000fe2000c0018ff */
[----:B------:R-:W-:Y:S01]  /*38e0*/  UIADD3 UR18, UR6, 0x6, URZ ;  /* 0x0000000606127890 */ /* 0x000fe2000fffe03f */
[----:B------:R-:W-:Y:S01]  /*38f0*/  IMAD.MOV.U32 R14, RZ, RZ, -0x2 ;  /* 0xfffffffeff0e7424 */ /* 0x000fe200078e00ff */
[----:B------:R-:W-:Y:S01]  /*3900*/  UMOV UR19, 0x40000040 ;  /* 0x4000004000137882 */ /* 0x000fe20000000000 */
[----:B------:R-:W-:Y:S01]  /*3910*/  @UP0 ULDC UR6, c[0x0][0x44c] ;  /* 0x0001130000060ab9 */ /* 0x000fe20000000800 */
[----:B------:R-:W3:Y:S01]  /*3920*/  S2R R202, SR_TID.X ;  /* 0x0000000000ca7919 */ /* 0x000ee20000002100 */
[----:B------:R-:W-:Y:S01]  /*3930*/  @P1 IMAD.HI.U32 R0, R10, UR6, RZ ;  /* 0x000000060a001c27 */ /* 0x000fe2000f8e00ff */
[----:B------:R-:W-:-:S04]  /*3940*/  @UP0 ULDC UR6, c[0x0][0x450] ;  /* 0x0001140000060ab9 */ /* 0x000fc80000000800 */
[----:B------:R-:W-:Y:S01]  /*3950*/  @P1 SHF.R.U32.HI R10, RZ, UR6, R0 ;  /* 0x00000006ff0a1c19 */ /* 0x000fe20008011600 */
[----:B------:R-:W-:Y:S02]  /*3960*/  UMOV UR6, 0x1 ;  /* 0x0000000100067882 */ /* 0x000fe40000000000 */
[----:B------:R-:W-:Y:S02]  /*3970*/  UIMAD UR6, UR23, -0x60, UR6 ;  /* 0xffffffa0170678a4 */ /* 0x000fe4000f8e0206 */
[----:B------:R-:W4:Y:S04]  /*3980*/  SHFL.IDX PT, R0, R10, 0x1, 0x1c1f ;  /* 0x003c1f000a007f89 */ /* 0x000f2800000e0000 */
[----:B------:R-:W-:Y:S01]  /*3990*/  IMAD R21, R17, R14, UR6 ;  /* 0x0000000611157e24 */ /* 0x000fe2000f8e020e */
[----:B------:R-:W5:Y:S03]  /*39a0*/  SHFL.IDX PT, R10, R10, RZ, 0x1c1f ;  /* 0x001c1fff0a0a7589 */ /* 0x000f6600000e0000 */
[----:B--2---:R-:W-:Y:S01]  /*39b0*/  IMAD R21, R12, UR43, R21 ;  /* 0x0000002b0c157c24 */ /* 0x004fe2000f8e0215 */
[----:B---3--:R-:W-:-:S04]  /*39c0*/  SHF.R.U32.HI R202, RZ, 0x7, R202 ;  /* 0x00000007ffca7819 */ /* 0x008fc800000116ca */
[----:B----4-:R-:W-:-:S04]  /*39d0*/  IADD3 R0, R0, -UR25, R21 ;  /* 0x8000001900007c10 */ /* 0x010fc8000fffe015 */
[C---:B------:R-:W-:Y:S02]  /*39e0*/  ISETP.GT.AND P3, PT, R0.reuse, RZ, PT ;  /* 0x000000ff0000720c */ /* 0x040fe40003f64270 */
[----:B------:R-:W-:Y:S02]  /*39f0*/  ISETP.GT.AND P4, PT, R0, 0x1, PT ;  /* 0x000000010000780c */ /* 0x000fe40003f84270 */
[----:B-----5:R-:W-:-:S04]  /*3a00*/  IADD3 R21, R10, -UR25, R21 ;  /* 0x800000190a157c10 */ /* 0x020fc8000fffe015 */
[----:B------:R-:W-:Y:S01]  /*3a10*/  ISETP.GT.AND P5, PT, R21, 0x8, PT ;  /* 0x000000081500780c */ /* 0x000fe20003fa4270 */
        /* <DEDUP_REMOVED lines=22> */
[----:B-1----:R-:W-:Y:S02]  /*3b80*/  FSEL R3, R162, -INF , P3 ;  /* 0xff800000a2037808 */ /* 0x002fe40001800000 */
        /* <DEDUP_REMOVED lines=61> */
[----:B------:R-:W1:Y:S01]  /*3f60*/  SHFL.BFLY PT, R9, R12, 0x2, 0x1f ;  /* 0x0c401f000c097f89 */ /* 0x000e6200000e0000 */
[----:B------:R-:W-:Y:S02]  /*3f70*/  FSEL R153, R153, -INF , P4 ;  /* 0xff80000099997808 */ /* 0x000fe40002000000 */
[----:B------:R-:W-:-:S04]  /*3f80*/  ISETP.GT.AND P5, PT, R21, 0x10, PT ;  /* 0x000000101500780c */ /* 0x000fc80003fa4270 */
[----:B------:R-:W-:Y:S02]  /*3f90*/  FSEL R160, R160, -INF , P5 ;  /* 0xff800000a0a07808 */ /* 0x000fe40002800000 */
[----:B------:R-:W-:-:S04]  /*3fa0*/  ISETP.GT.AND P5, PT, R21, 0x18, PT ;  /* 0x000000181500780c */ /* 0x000fc80003fa4270 */
[----:B------:R-:W-:Y:S02]  /*3fb0*/  FSEL R164, R164, -INF , P5 ;  /* 0xff800000a4a47808 */ /* 0x000fe40002800000 */
[----:B------:R-:W-:-:S04]  /*3fc0*/  ISETP.GT.AND P5, PT, R21, 0x20, PT ;  /* 0x000000201500780c */ /* 0x000fc80003fa4270 */
[----:B------:R-:W-:Y:S02]  /*3fd0*/  FSEL R168, R168, -INF , P5 ;  /* 0xff800000a8a87808 */ /* 0x000fe40002800000 */
[C---:B------:R-:W-:Y:S02]  /*3fe0*/  ISETP.GT.AND P5, PT, R21.reuse, 0x28, PT ;  /* 0x000000281500780c */ /* 0x040fe40003fa4270 */
[----:B-1----:R-:W-:Y:S02]  /*3ff0*/  FMNMX.FTZ R14, R12, R9, !PT ;  /* 0x000000090c0e7209 */ /* 0x002fe40007810000 */
[----:B------:R-:W-:Y:S02]  /*4000*/  FSEL R172, R172, -INF , P5 ;  /* 0xff800000acac7808 */ /* 0x000fe40002800000 */
[----:B------:R-:W-:Y:S01]  /*4010*/  ISETP.GT.AND P5, PT, R21, 0x30, PT ;  /* 0x000000301500780c */ /* 0x000fe20003fa4270 */
[----:B------:R-:W1:Y:S03]  /*4020*/  SHFL.BFLY PT, R9, R14, 0x1, 0x1f ;  /* 0x0c201f000e097f89 */ /* 0x000e6600000e0000 */
[----:B------:R-:W-:-:S02]  /*4030*/  FSEL R176, R176, -INF , P5 ;  /* 0xff800000b0b07808 */ /* 0x000fc40002800000 */
[----:B------:R-:W-:-:S04]  /*4040*/  ISETP.GT.AND P5, PT, R21, 0x38, PT ;  /* 0x000000381500780c */ /* 0x000fc80003fa4270 */
[----:B------:R-:W-:Y:S02]  /*4050*/  FSEL R180, R180, -INF , P5 ;  /* 0xff800000b4b47808 */ /* 0x000fe40002800000 */
[----:B------:R-:W-:-:S04]  /*4060*/  ISETP.GT.AND P5, PT, R21, 0x40, PT ;  /* 0x000000401500780c */ /* 0x000fc80003fa4270 */
[----:B------:R-:W-:Y:S02]  /*4070*/  FSEL R184, R184, -INF , P5 ;  /* 0xff800000b8b87808 */ /* 0x000fe40002800000 */
[----:B------:R-:W-:-:S04]  /*4080*/  ISETP.GT.AND P5, PT, R21, 0x48, PT ;  /* 0x000000481500780c */ /* 0x000fc80003fa4270 */
[----:B------:R-:W-:Y:S02]  /*4090*/  FSEL R188, R188, -INF , P5 ;  /* 0xff800000bcbc7808 */ /* 0x000fe40002800000 */
[----:B------:R-:W-:Y:S02]  /*40a0*/  ISETP.GT.AND P5, PT, R21, 0x50, PT ;  /* 0x000000501500780c */ /* 0x000fe40003fa4270 */
[----:B-1----:R-:W-:Y:S02]  /*40b0*/  FMNMX.FTZ R0, R14, R9, !PT ;  /* 0x000000090e007209 */ /* 0x002fe40007810000 */
[----:B------:R-:W-:Y:S02]  /*40c0*/  FSEL R9, R152, -INF , P3 ;  /* 0xff80000098097808 */ /* 0x000fe40001800000 */
[C---:B------:R-:W-:Y:S01]  /*40d0*/  FSETP.NEU.FTZ.AND P4, PT, R0.reuse, -INF , PT ;  /* 0xff8000000000780b */ /* 0x040fe20003f9d000 */
[----:B------:R-:W-:Y:S01]  /*40e0*/  FMUL.FTZ R12, R0, UR10 ;  /* 0x0000000a000c7c20 */ /* 0x000fe20008410000 */
[----:B------:R-:W-:-:S02]  /*40f0*/  FMNMX.FTZ R10, R9, R8, !PT ;  /* 0x00000008090a7209 */ /* 0x000fc40007810000 */
[----:B------:R-:W-:Y:S02]  /*4100*/  ISETP.GT.AND P3, PT, R21, 0x9, PT ;  /* 0x000000091500780c */ /* 0x000fe40003f64270 */
[----:B------:R-:W-:Y:S02]  /*4110*/  FMNMX.FTZ R15, R153, R10, !PT ;  /* 0x0000000a990f7209 */ /* 0x000fe40007810000 */
[----:B------:R-:W-:Y:S02]  /*4120*/  FSEL R10, R12, RZ, P4 ;  /* 0x000000ff0c0a7208 */ /* 0x000fe40002000000 */
[----:B------:R-:W-:Y:S02]  /*4130*/  FSEL R157, R157, -INF , P3 ;  /* 0xff8000009d9d7808 */ /* 0x000fe40001800000 */
        /* <DEDUP_REMOVED lines=15> */
[----:B------:R1:W-:Y:S01]  /*4230*/  MUFU.EX2 R12, R20 ;  /* 0x00000014000c7308 */ /* 0x0003e20000000800 */
[----:B------:R-:W-:Y:S01]  /*4240*/  FMNMX.FTZ R14, R164, R15, !PT ;  /* 0x0000000fa40e7209 */ /* 0x000fe20007810000 */
[--C-:B------:R-:W-:Y:S01]  /*4250*/  FFMA.FTZ R15, R170, UR10, -R10.reuse ;  /* 0x0000000aaa0f7c23 */ /* 0x100fe2000801080a */
[----:B------:R-:W-:Y:S01]  /*4260*/  ISETP.GT.AND P3, PT, R21, 0x21, PT ;  /* 0x000000211500780c */ /* 0x000fe20003f64270 */
[--C-:B------:R-:W-:Y:S01]  /*4270*/  FFMA.FTZ R11, R11, UR10, -R10.reuse ;  /* 0x0000000a0b0b7c23 */ /* 0x100fe2000801080a */
[----:B------:R-:W-:Y:S01]  /*4280*/  FMNMX.FTZ R13, R165, R14, !PT ;  /* 0x0000000ea50d7209 */ /* 0x000fe20007810000 */
[----:B------:R-:W-:Y:S01]  /*4290*/  FFMA.FTZ R195, R195, UR10, -R10 ;  /* 0x0000000ac3c37c23 */ /* 0x000fe2000801080a */
[----:B------:R-:W-:Y:S01]  /*42a0*/  FSEL R169, R169, -INF , P3 ;  /* 0xff800000a9a97808 */ /* 0x000fe20001800000 */
[----:B------:R-:W-:Y:S01]  /*42b0*/  MUFU.EX2 R155, R155 ;  /* 0x0000009b009b7308 */ /* 0x000fe20000000800 */
[----:B------:R-:W-:-:S02]  /*42c0*/  FMNMX.FTZ R14, R168, R13, !PT ;  /* 0x0000000da80e7209 */ /* 0x000fc40007810000 */
[----:B------:R-:W-:Y:S02]  /*42d0*/  ISETP.GT.AND P3, PT, R21, 0x29, PT ;  /* 0x000000291500780c */ /* 0x000fe40003f64270 */
[----:B------:R-:W-:Y:S02]  /*42e0*/  FMNMX.FTZ R13, R169, R14, !PT ;  /* 0x0000000ea90d7209 */ /* 0x000fe40007810000 */
[----:B------:R-:W-:Y:S01]  /*42f0*/  FSEL R173, R173, -INF , P3 ;  /* 0xff800000adad7808 */ /* 0x000fe20001800000 */
[----:B------:R2:W-:Y:S01]  /*4300*/  MUFU.EX2 R14, R159 ;  /* 0x0000009f000e7308 */ /* 0x0005e20000000800 */
[----:B-1----:R-:W-:Y:S01]  /*4310*/  FMNMX.FTZ R20, R172, R13, !PT ;  /* 0x0000000dac147209 */ /* 0x002fe20007810000 */
[----:B------:R-:W-:Y:S01]  /*4320*/  FFMA.FTZ R13, R3, UR10, -R10 ;  /* 0x0000000a030d7c23 */ /* 0x000fe2000801080a */
[----:B------:R-:W-:Y:S02]  /*4330*/  ISETP.GT.AND P3, PT, R21, 0x31, PT ;  /* 0x000000311500780c */ /* 0x000fe40003f64270 */
[----:B------:R-:W-:-:S02]  /*4340*/  FMNMX.FTZ R3, R173, R20, !PT ;  /* 0x00000014ad037209 */ /* 0x000fc40007810000 */
[----:B------:R-:W-:Y:S01]  /*4350*/  FSEL R177, R177, -INF , P3 ;  /* 0xff800000b1b17808 */ /* 0x000fe20001800000 */
[----:B------:R-:W-:Y:S01]  /*4360*/  MUFU.EX2 R11, R11 ;  /* 0x0000000b000b7308 */ /* 0x000fe20000000800 */
[----:B------:R-:W-:Y:S01]  /*4370*/  FMNMX.FTZ R20, R176, R3, !PT ;  /* 0x00000003b0147209 */ /* 0x000fe20007810000 */
[--C-:B--2---:R-:W-:Y:S01]  /*4380*/  FFMA.FTZ R159, R166, UR10, -R10.reuse ;  /* 0x0000000aa69f7c23 */ /* 0x104fe2000801080a */
[----:B------:R-:W-:Y:S01]  /*4390*/  ISETP.GT.AND P3, PT, R21, 0x39, PT ;  /* 0x000000391500780c */ /* 0x000fe20003f64270 */
[--C-:B------:R-:W-:Y:S01]  /*43a0*/  FFMA.FTZ R166, R183, UR10, -R10.reuse ;  /* 0x0000000ab7a67c23 */ /* 0x100fe2000801080a */
[----:B------:R-:W-:Y:S01]  /*43b0*/  FMNMX.FTZ R3, R177, R20, !PT ;  /* 0x00000014b1037209 */ /* 0x000fe20007810000 */
[----:B------:R-:W-:Y:S01]  /*43c0*/  FFMA.FTZ R183, R199, UR10, -R10 ;  /* 0x0000000ac7b77c23 */ /* 0x000fe2000801080a */
[----:B------:R-:W-:Y:S01]  /*43d0*/  FSEL R181, R181, -INF , P3 ;  /* 0xff800000b5b57808 */ /* 0x000fe20001800000 */
[----:B------:R1:W-:Y:S01]  /*43e0*/  MUFU.EX2 R20, R163 ;  /* 0x000000a300147308 */ /* 0x0003e20000000800 */
[----:B------:R-:W-:-:S02]  /*43f0*/  FMNMX.FTZ R152, R180, R3, !PT ;  /* 0x00000003b4987209 */ /* 0x000fc40007810000 */
[----:B------:R-:W-:Y:S02]  /*4400*/  ISETP.GT.AND P3, PT, R21, 0x41, PT ;  /* 0x000000411500780c */ /* 0x000fe40003f64270 */
[----:B------:R-:W-:Y:S02]  /*4410*/  FMNMX.FTZ R3, R181, R152, !PT ;  /* 0x00000098b5037209 */ /* 0x000fe40007810000 */
[----:B------:R-:W-:Y:S01]  /*4420*/  FSEL R185, R185, -INF , P3 ;  /* 0xff800000b9b97808 */ /* 0x000fe20001800000 */
[----:B------:R-:W-:Y:S01]  /*4430*/  MUFU.EX2 R13, R13 ;  /* 0x0000000d000d7308 */ /* 0x000fe20000000800 */
[----:B------:R-:W-:Y:S01]  /*4440*/  FMNMX.FTZ R152, R184, R3, !PT ;  /* 0x00000003b8987209 */ /* 0x000fe20007810000 */
[--C-:B-1----:R-:W-:Y:S01]  /*4450*/  FFMA.FTZ R163, R174, UR10, -R10.reuse ;  /* 0x0000000aaea37c23 */ /* 0x102fe2000801080a */
[----:B------:R-:W-:Y:S01]  /*4460*/  ISETP.GT.AND P3, PT, R21, 0x49, PT ;  /* 0x000000491500780c */ /* 0x000fe20003f64270 */
[----:B------:R-:W-:Y:S01]  /*4470*/  FFMA.FTZ R174, R190, UR10, -R10 ;  /* 0x0000000abeae7c23 */ /* 0x000fe2000801080a */
[----:B------:R-:W-:-:S02]  /*4480*/  FMNMX.FTZ R3, R185, R152, !PT ;  /* 0x00000098b9037209 */ /* 0x000fc40007810000 */
[----:B------:R-:W-:Y:S01]  /*4490*/  FSEL R189, R189, -INF , P3 ;  /* 0xff800000bdbd7808 */ /* 0x000fe20001800000 */
[----:B------:R1:W-:Y:S01]  /*44a0*/  MUFU.EX2 R152, R167 ;  /* 0x000000a700987308 */ /* 0x0003e20000000800 */
[----:B------:R-:W-:Y:S02]  /*44b0*/  FMNMX.FTZ R154, R188, R3, !PT ;  /* 0x00000003bc9a7209 */ /* 0x000fe40007810000 */
[----:B------:R-:W-:Y:S02]  /*44c0*/  ISETP.GT.AND P3, PT, R21, 0x51, PT ;  /* 0x000000511500780c */ /* 0x000fe40003f64270 */
[----:B------:R-:W-:Y:S02]  /*44d0*/  FSEL R192, R192, -INF , P5 ;  /* 0xff800000c0c07808 */ /* 0x000fe40002800000 */
[----:B------:R-:W-:Y:S01]  /*44e0*/  FMNMX.FTZ R3, R189, R154, !PT ;  /* 0x0000009abd037209 */ /* 0x000fe20007810000 */
[----:B------:R-:W-:Y:S01]  /*44f0*/  MUFU.EX2 R159, R159 ;  /* 0x0000009f009f7308 */ /* 0x000fe20000000800 */
[----:B------:R-:W-:Y:S01]  /*4500*/  ISETP.GT.AND P5, PT, R21, 0x58, PT ;  /* 0x000000581500780c */ /* 0x000fe20003fa4270 */
[----:B-1----:R-:W-:Y:S01]  /*4510*/  FFMA.FTZ R167, R182, UR10, -R10 ;  /* 0x0000000ab6a77c23 */ /* 0x002fe2000801080a */
[----:B------:R-:W-:-:S02]  /*4520*/  FSEL R193, R193, -INF , P3 ;  /* 0xff800000c1c17808 */ /* 0x000fc40001800000 */
[----:B------:R-:W-:Y:S02]  /*4530*/  FMNMX.FTZ R154, R192, R3, !PT ;  /* 0x00000003c09a7209 */ /* 0x000fe40007810000 */
[----:B------:R-:W-:Y:S01]  /*4540*/  ISETP.GT.AND P3, PT, R21, 0x59, PT ;  /* 0x000000591500780c */ /* 0x000fe20003f64270 */
[--C-:B------:R-:W-:Y:S01]  /*4550*/  FFMA.FTZ R21, R178, UR10, -R10.reuse ;  /* 0x0000000ab2157c23 */ /* 0x100fe2000801080a */
[----:B------:R-:W-:Y:S01]  /*4560*/  FSEL R196, R196, -INF , P5 ;  /* 0xff800000c4c47808 */ /* 0x000fe20002800000 */
[----:B------:R-:W-:Y:S01]  /*4570*/  FFMA.FTZ R178, R194, UR10, -R10 ;  /* 0x0000000ac2b27c23 */ /* 0x000fe2000801080a */
[----:B------:R-:W-:Y:S01]  /*4580*/  FMNMX.FTZ R3, R193, R154, !PT ;  /* 0x0000009ac1037209 */ /* 0x000fe20007810000 */
[----:B------:R-:W-:Y:S01]  /*4590*/  MUFU.EX2 R15, R15 ;  /* 0x0000000f000f7308 */ /* 0x000fe20000000800 */
[----:B------:R-:W-:Y:S02]  /*45a0*/  FSEL R197, R197, -INF , P3 ;  /* 0xff800000c5c57808 */ /* 0x000fe40001800000 */
[----:B------:R-:W-:-:S04]  /*45b0*/  FMNMX.FTZ R158, R196, R3, !PT ;  /* 0x00000003c49e7209 */ /* 0x000fc80007810000 */
[----:B------:R-:W-:Y:S01]  /*45c0*/  FMNMX.FTZ R3, R197, R158, !PT ;  /* 0x0000009ec5037209 */ /* 0x000fe20007810000 */
[----:B------:R1:W-:Y:S01]  /*45d0*/  MUFU.EX2 R154, R171 ;  /* 0x000000ab009a7308 */ /* 0x0003e20000000800 */
[--C-:B------:R-:W-:Y:S01]  /*45e0*/  FFMA.FTZ R158, R175, UR10, -R10.reuse ;  /* 0x0000000aaf9e7c23 */ /* 0x100fe2000801080a */
[--C-:B------:R-:W-:Y:S02]  /*45f0*/  FFMA.FTZ R175, R191, UR10, -R10.reuse ;  /* 0x0000000abfaf7c23 */ /* 0x100fe4000801080a */
[----:B------:R-:W2:Y:S04]  /*4600*/  SHFL.BFLY PT, R170, R3, 0x2, 0x1f ;  /* 0x0c401f0003aa7f89 */ /* 0x000ea800000e0000 */
[----:B------:R-:W-:Y:S01]  /*4610*/  MUFU.EX2 R163, R163 ;  /* 0x000000a300a37308 */ /* 0x000fe20000000800 */
[----:B-1----:R-:W-:-:S07]  /*4620*/  FFMA.FTZ R171, R187, UR10, -R10 ;  /* 0x0000000abbab7c23 */ /* 0x002fce000801080a */
[----:B------:R-:W-:Y:S08]  /*4630*/  MUFU.EX2 R158, R158 ;  /* 0x0000009e009e7308 */ /* 0x000ff00000000800 */
[----:B------:R-:W-:Y:S01]  /*4640*/  MUFU.EX2 R21, R21 ;  /* 0x0000001500157308 */ /* 0x000fe20000000800 */
[----:B--2---:R-:W-:Y:S01]  /*4650*/  FMNMX.FTZ R179, R3, R170, !PT ;  /* 0x000000aa03b37209 */ /* 0x004fe20007810000 */
[----:B------:R-:W-:-:S06]  /*4660*/  FFMA.FTZ R170, R186, UR10, -R10 ;  /* 0x0000000abaaa7c23 */ /* 0x000fcc000801080a */
[----:B------:R-:W-:Y:S01]  /*4670*/  MUFU.EX2 R162, R162 ;  /* 0x000000a200a27308 */ /* 0x000fe20000000800 */
[----:B------:R-:W1:Y:S07]  /*4680*/  SHFL.BFLY PT, R182, R179, 0x1, 0x1f ;  /* 0x0c201f00b3b67f89 */ /* 0x000e6e00000e0000 */
[----:B------:R-:W-:Y:S08]  /*4690*/  MUFU.EX2 R167, R167 ;  /* 0x000000a700a77308 */ /* 0x000ff00000000800 */
[----:B------:R-:W-:Y:S08]  /*46a0*/  MUFU.EX2 R166, R166 ;  /* 0x000000a600a67308 */ /* 0x000ff00000000800 */
[----:B------:R-:W-:Y:S01]  /*46b0*/  MUFU.EX2 R170, R170 ;  /* 0x000000aa00aa7308 */ /* 0x000fe20000000800 */
[----:B-1----:R-:W-:Y:S01]  /*46c0*/  FMNMX.FTZ R3, R179, R182, !PT ;  /* 0x000000b6b3037209 */ /* 0x002fe20007810000 */
[----:B------:R-:W-:Y:S01]  /*46d0*/  FFMA.FTZ R182, R198, UR10, -R10 ;  /* 0x0000000ac6b67c23 */ /* 0x000fe2000801080a */
[----:B------:R-:W-:-:S02]  /*46e0*/  FSEL R10, R0, RZ, P4 ;  /* 0x000000ff000a7208 */ /* 0x000fc40002000000 */
[C---:B------:R-:W-:Y:S01]  /*46f0*/  FSETP.NEU.FTZ.AND P3, PT, R3.reuse, -INF , PT ;  /* 0xff8000000300780b */ /* 0x040fe20003f7d000 */
[----:B------:R-:W-:Y:S02]  /*4700*/  FMUL.FTZ R190, R3, UR10 ;  /* 0x0000000a03be7c20 */ /* 0x000fe40008410000 */
[----:B------:R-:W-:Y:S01]  /*4710*/  FADD.FTZ R10, -R10, R7 ;  /* 0x000000070a0a7221 */ /* 0x000fe20000010100 */
[----:B------:R1:W-:Y:S02]  /*4720*/  MUFU.EX2 R179, R195 ;  /* 0x000000c300b37308 */ /* 0x0003e40000000800 */
[----:B------:R-:W-:Y:S01]  /*4730*/  FSEL R190, R190, RZ, P3 ;  /* 0x000000ffbebe7208 */ /* 0x000fe20001800000 */
[----:B------:R-:W-:-:S04]  /*4740*/  FMUL.FTZ R10, R10, UR10 ;  /* 0x0000000a0a0a7c20 */ /* 0x000fc80008410000 */
[--C-:B------:R-:W-:Y:S01]  /*4750*/  FFMA.FTZ R187, R9, UR10, -R190.reuse ;  /* 0x0000000a09bb7c23 */ /* 0x100fe200080108be */
[----:B------:R-:W-:Y:S01]  /*4760*/  FSEL R9, R3, RZ, P3 ;  /* 0x000000ff03097208 */ /* 0x000fe20001800000 */
[----:B------:R-:W2:Y:S01]  /*4770*/  MUFU.EX2 R10, R10 ;  /* 0x0000000a000a7308 */ /* 0x000ea20000000800 */
[--C-:B------:R-:W-:Y:S01]  /*4780*/  FFMA.FTZ R186, R153, UR10, -R190.reuse ;  /* 0x0000000a99ba7c23 */ /* 0x100fe200080108be */
[--C-:B------:R-:W-:Y:S01]  /*4790*/  FFMA.FTZ R156, R156, UR10, -R190.reuse ;  /* 0x0000000a9c9c7c23 */ /* 0x100fe200080108be */
[----:B------:R-:W-:Y:S01]  /*47a0*/  FFMA.FTZ R191, R157, UR10, -R190 ;  /* 0x0000000a9dbf7c23 */ /* 0x000fe200080108be */
[----:B------:R-:W-:Y:S01]  /*47b0*/  FADD.FTZ R9, -R9, R8 ;  /* 0x0000000809097221 */ /* 0x000fe20000010100 */
[--C-:B------:R-:W-:Y:S01]  /*47c0*/  FFMA.FTZ R160, R160, UR10, -R190.reuse ;  /* 0x0000000aa0a07c23 */ /* 0x100fe200080108be */
[--C-:B-1----:R-:W-:Y:S01]  /*47d0*/  FFMA.FTZ R195, R161, UR10, -R190.reuse ;  /* 0x0000000aa1c37c23 */ /* 0x102fe200080108be */
[--C-:B------:R-:W-:Y:S01]  /*47e0*/  FFMA.FTZ R164, R164, UR10, -R190.reuse ;  /* 0x0000000aa4a47c23 */ /* 0x100fe200080108be */
[----:B------:R-:W-:Y:S01]  /*47f0*/  FMUL.FTZ R8, R9, UR10 ;  /* 0x0000000a09087c20 */ /* 0x000fe20008410000 */
        /* <DEDUP_REMOVED lines=8> */
[----:B------:R-:W1:Y:S01]  /*4880*/  MUFU.EX2 R8, R8 ;  /* 0x0000000800087308 */ /* 0x000e620000000800 */
[----:B--2---:R-:W-:Y:S01]  /*4890*/  FFMA.FTZ R9, R10, R4, R11 ;  /* 0x000000040a097223 */ /* 0x004fe2000001000b */
[--C-:B------:R-:W-:Y:S01]  /*48a0*/  FFMA.FTZ R176, R176, UR10, -R190.reuse ;  /* 0x0000000ab0b07c23 */ /* 0x100fe200080108be */
[--C-:B------:R-:W-:Y:S01]  /*48b0*/  FFMA.FTZ R192, R192, UR10, -R190.reuse ;  /* 0x0000000ac0c07c23 */ /* 0x100fe200080108be */
[--C-:B------:R-:W-:Y:S01]  /*48c0*/  FFMA.FTZ R193, R193, UR10, -R190.reuse ;  /* 0x0000000ac1c17c23 */ /* 0x100fe200080108be */
[----:B------:R-:W-:Y:S01]  /*48d0*/  FADD.FTZ R4, R12, R9 ;  /* 0x000000090c047221 */ /* 0x000fe20000010000 */
[----:B------:R-:W-:Y:S01]  /*48e0*/  FFMA.FTZ R196, R196, UR10, -R190 ;  /* 0x0000000ac4c47c23 */ /* 0x000fe200080108be */
[----:B------:R-:W-:Y:S01]  /*48f0*/  F2FP.BF16.F32.PACK_AB R165, R162, R21 ;  /* 0x00000015a2a5723e */ /* 0x000fe200000010ff */
[----:B------:R-:W2:Y:S01]  /*4900*/  MUFU.EX2 R186, R186 ;  /* 0x000000ba00ba7308 */ /* 0x000ea20000000800 */
[----:B------:R-:W-:Y:S01]  /*4910*/  FADD.FTZ R9, R155, R4 ;  /* 0x000000049b097221 */ /* 0x000fe20000010000 */
[----:B------:R-:W-:Y:S01]  /*4920*/  F2FP.BF16.F32.PACK_AB R155, R14, R155 ;  /* 0x0000009b0e9b723e */ /* 0x000fe200000010ff */
[-C--:B------:R-:W-:Y:S01]  /*4930*/  FMUL.FTZ R26, R26, R10.reuse ;  /* 0x0000000a1a1a7220 */ /* 0x080fe20000410000 */
[-C--:B------:R-:W-:Y:S01]  /*4940*/  FMUL.FTZ R27, R27, R10.reuse ;  /* 0x0000000a1b1b7220 */ /* 0x080fe20000410000 */
[----:B------:R-:W-:Y:S01]  /*4950*/  FADD.FTZ R4, R14, R9 ;  /* 0x000000090e047221 */ /* 0x000fe20000010000 */
[-C--:B------:R-:W-:Y:S01]  /*4960*/  FMUL.FTZ R30, R30, R10.reuse ;  /* 0x0000000a1e1e7220 */ /* 0x080fe20000410000 */
[-C--:B------:R-:W-:Y:S01]  /*4970*/  FMUL.FTZ R31, R31, R10.reuse ;  /* 0x0000000a1f1f7220 */ /* 0x080fe20000410000 */
[----:B------:R-:W3:Y:S01]  /*4980*/  MUFU.EX2 R156, R156 ;  /* 0x0000009c009c7308 */ /* 0x000ee20000000800 */
[----:B-1----:R-:W-:Y:S01]  /*4990*/  FFMA.FTZ R9, R8, R5, R187 ;  /* 0x0000000508097223 */ /* 0x002fe200000100bb */
[----:B------:R-:W-:Y:S01]  /*49a0*/  FADD.FTZ R157, R13, R4 ;  /* 0x000000040d9d7221 */ /* 0x000fe20000010000 */
[----:B------:R-:W-:Y:S01]  /*49b0*/  FFMA.FTZ R5, R180, UR10, -R190 ;  /* 0x0000000ab4057c23 */ /* 0x000fe200080108be */
[-C--:B------:R-:W-:Y:S01]  /*49c0*/  FMUL.FTZ R34, R34, R10.reuse ;  /* 0x0000000a22227220 */ /* 0x080fe20000410000 */
[-C--:B------:R-:W-:Y:S01]  /*49d0*/  FMUL.FTZ R35, R35, R10.reuse ;  /* 0x0000000a23237220 */ /* 0x080fe20000410000 */
[----:B------:R-:W-:Y:S01]  /*49e0*/  FADD.FTZ R180, R20, R157 ;  /* 0x0000009d14b47221 */ /* 0x000fe20000010000 */
[----:B------:R-:W-:Y:S01]  /*49f0*/  FMUL.FTZ R38, R38, R10 ;  /* 0x0000000a26267220 */ /* 0x000fe20000410000 */
[----:B------:R-:W1:Y:S01]  /*4a00*/  MUFU.EX2 R191, R191 ;  /* 0x000000bf00bf7308 */ /* 0x000e620000000800 */
[----:B--2---:R-:W-:Y:S01]  /*4a10*/  FADD.FTZ R153, R186, R9 ;  /* 0x00000009ba997221 */ /* 0x004fe20000010000 */
[----:B------:R-:W-:Y:S01]  /*4a20*/  FADD.FTZ R157, R159, R180 ;  /* 0x000000b49f9d7221 */ /* 0x000fe20000010000 */
[----:B------:R-:W-:Y:S01]  /*4a30*/  IADD3 R9, -R202, 0xb, RZ ;  /* 0x0000000bca097810 */ /* 0x000fe20007ffe1ff */
[--C-:B------:R-:W-:Y:S01]  /*4a40*/  FFMA.FTZ R180, R181, UR10, -R190.reuse ;  /* 0x0000000ab5b47c23 */ /* 0x100fe200080108be */
[--C-:B------:R-:W-:Y:S01]  /*4a50*/  FFMA.FTZ R181, R184, UR10, -R190.reuse ;  /* 0x0000000ab8b57c23 */ /* 0x100fe200080108be */
[----:B------:R-:W-:Y:S01]  /*4a60*/  FADD.FTZ R198, R152, R157 ;  /* 0x0000009d98c67221 */ /* 0x000fe20000010000 */
[----:B------:R-:W-:Y:S01]  /*4a70*/  FFMA.FTZ R184, R185, UR10, -R190 ;  /* 0x0000000ab9b87c23 */ /* 0x000fe200080108be */
[----:B------:R-:W2:Y:S01]  /*4a80*/  MUFU.EX2 R160, R160 ;  /* 0x000000a000a07308 */ /* 0x000ea20000000800 */
[----:B---3--:R-:W-:Y:S01]  /*4a90*/  FADD.FTZ R4, R156, R153 ;  /* 0x000000999c047221 */ /* 0x008fe20000010000 */
[----:B------:R-:W-:Y:S01]  /*4aa0*/  FADD.FTZ R157, R15, R198 ;  /* 0x000000c60f9d7221 */ /* 0x000fe20000010000 */
[--C-:B------:R-:W-:Y:S01]  /*4ab0*/  FFMA.FTZ R185, R188, UR10, -R190.reuse ;  /* 0x0000000abcb97c23 */ /* 0x100fe200080108be */
[--C-:B------:R-:W-:Y:S01]  /*4ac0*/  FFMA.FTZ R188, R189, UR10, -R190.reuse ;  /* 0x0000000abdbc7c23 */ /* 0x100fe200080108be */
[----:B------:R-:W-:Y:S01]  /*4ad0*/  FFMA.FTZ R190, R197, UR10, -R190 ;  /* 0x0000000ac5be7c23 */ /* 0x000fe200080108be */
[----:B------:R-:W-:Y:S01]  /*4ae0*/  FADD.FTZ R198, R154, R157 ;  /* 0x0000009d9ac67221 */ /* 0x000fe20000010000 */
[----:B------:R-:W-:Y:S01]  /*4af0*/  F2FP.BF16.F32.PACK_AB R159, R152, R159 ;  /* 0x0000009f989f723e */ /* 0x000fe200000010ff */
[----:B------:R-:W3:Y:S01]  /*4b00*/  MUFU.EX2 R195, R195 ;  /* 0x000000c300c37308 */ /* 0x000ee20000000800 */
[----:B-1----:R-:W-:Y:S01]  /*4b10*/  FADD.FTZ R153, R191, R4 ;  /* 0x00000004bf997221 */ /* 0x002fe20000010000 */
[----:B------:R-:W-:-:S02]  /*4b20*/  @!P2 VIADD R4, R177, 0x22840 ;  /* 0x00022840b104a836 */ /* 0x000fc40000000000 */
[----:B------:R-:W-:Y:S01]  /*4b30*/  FADD.FTZ R157, R163, R198 ;  /* 0x000000c6a39d7221 */ /* 0x000fe20000010000 */
[----:B------:R-:W-:Y:S01]  /*4b40*/  F2FP.BF16.F32.PACK_AB R163, R158, R163 ;  /* 0x000000a39ea3723e */ /* 0x000fe200000010ff */
[-C--:B------:R-:W-:Y:S01]  /*4b50*/  FMUL.FTZ R39, R39, R10.reuse ;  /* 0x0000000a27277220 */ /* 0x080fe20000410000 */
[----:B------:R-:W-:Y:S01]  /*4b60*/  F2FP.BF16.F32.PACK_AB R152, R186, R187 ;  /* 0x000000bbba98723e */ /* 0x000fe200000010ff */
[-C--:B------:R-:W-:Y:S01]  /*4b70*/  FMUL.FTZ R42, R42, R10.reuse ;  /* 0x0000000a2a2a7220 */ /* 0x080fe20000410000 */
[----:B------:R-:W1:Y:S01]  /*4b80*/  MUFU.EX2 R164, R164 ;  /* 0x000000a400a47308 */ /* 0x000e620000000800 */
[----:B--2---:R-:W-:Y:S01]  /*4b90*/  FADD.FTZ R194, R160, R153 ;  /* 0x00000099a0c27221 */ /* 0x004fe20000010000 */
[----:B------:R-:W-:Y:S01]  /*4ba0*/  @!P2 PRMT R4, RZ, 0x654, R4 ;  /* 0x00000654ff04a816 */ /* 0x000fe20000000004 */
[----:B------:R2:W-:Y:S06]  /*4bb0*/  BAR.ARV R9, 0x100 ;  /* 0x000400090000751d */ /* 0x0005ec0000002000 */
[----:B------:R-:W4:Y:S01]  /*4bc0*/  MUFU.EX2 R199, R199 ;  /* 0x000000c700c77308 */ /* 0x000f220000000800 */
[----:B---3--:R-:W-:Y:S01]  /*4bd0*/  FADD.FTZ R153, R195, R194 ;  /* 0x000000c2c3997221 */ /* 0x008fe20000010000 */
[----:B------:R3:W-:Y:S01]  /*4be0*/  @!P2 SYNCS.ARRIVE.TRANS64.RED.A1T0 RZ, [R4+URZ], RZ ;  /* 0x000000ff04ffa9a7 */ /* 0x0007e2000810043f */
        /* <DEDUP_REMOVED lines=39> */
[----:B------:R-:W-:Y:S01]  /*4e60*/  FADD.FTZ R153, R167, R194 ;  /* 0x000000c2a7997221 */ /* 0x000fe20000010000 */
[----:B------:R-:W-:Y:S01]  /*4e70*/  F2FP.BF16.F32.PACK_AB R167, R166, R167 ;  /* 0x000000a7a6a7723e */ /* 0x000fe200000010ff */
[-C--:B------:R-:W-:Y:S01]  /*4e80*/  FMUL.FTZ R94, R94, R10.reuse ;  /* 0x0000000a5e5e7220 */ /* 0x080fe20000410000 */
[----:B------:R-:W-:Y:S01]  /*4e90*/  FMUL.FTZ R95, R95, R10 ;  /* 0x0000000a5f5f7220 */ /* 0x000fe20000410000 */
[----:B------:R-:W-:Y:S01]  /*4ea0*/  FADD.FTZ R161, R166, R153 ;  /* 0x00000099a6a17221 */ /* 0x000fe20000010000 */
[----:B------:R-:W-:Y:S01]  /*4eb0*/  F2FP.BF16.F32.PACK_AB R153, R12, R11 ;  /* 0x0000000b0c99723e */ /* 0x000fe200000010ff */
[----:B------:R-:W4:Y:S01]  /*4ec0*/  MUFU.EX2 R203, R203 ;  /* 0x000000cb00cb7308 */ /* 0x000f220000000800 */
[C---:B---3--:R-:W-:Y:S01]  /*4ed0*/  FADD.FTZ R157, R201.reuse, R4 ;  /* 0x00000004c99d7221 */ /* 0x048fe20000010000 */
[----:B------:R-:W-:Y:S01]  /*4ee0*/  FADD.FTZ R12, R170, R161 ;  /* 0x000000a1aa0c7221 */ /* 0x000fe20000010000 */
[----:B------:R-:W-:Y:S01]  /*4ef0*/  F2FP.BF16.F32.PACK_AB R162, R201, R172 ;  /* 0x000000acc9a2723e */ /* 0x000fe200000010ff */
[-C--:B------:R-:W-:Y:S01]  /*4f00*/  FMUL.FTZ R98, R98, R10.reuse ;  /* 0x0000000a62627220 */ /* 0x080fe20000410000 */
[-C--:B------:R-:W-:Y:S01]  /*4f10*/  FMUL.FTZ R99, R99, R10.reuse ;  /* 0x0000000a63637220 */ /* 0x080fe20000410000 */
[-C--:B------:R-:W-:Y:S01]  /*4f20*/  FMUL.FTZ R102, R102, R10.reuse ;  /* 0x0000000a66667220 */ /* 0x080fe20000410000 */
[-C--:B------:R-:W-:Y:S01]  /*4f30*/  FMUL.FTZ R103, R103, R10.reuse ;  /* 0x0000000a67677220 */ /* 0x080fe20000410000 */
[----:B------:R-:W3:Y:S01]  /*4f40*/  MUFU.EX2 R171, R171 ;  /* 0x000000ab00ab7308 */ /* 0x000ee20000000800 */
[----:B-1----:R-:W-:Y:S01]  /*4f50*/  FADD.FTZ R4, R176, R157 ;  /* 0x0000009db0047221 */ /* 0x002fe20000010000 */
[----:B------:R-:W-:Y:S01]  /*4f60*/  F2FP.BF16.F32.PACK_AB R157, R20, R13 ;  /* 0x0000000d149d723e */ /* 0x000fe200000010ff */
[-C--:B------:R-:W-:Y:S01]  /*4f70*/  FMUL.FTZ R106, R106, R10.reuse ;  /* 0x0000000a6a6a7220 */ /* 0x080fe20000410000 */
[-C--:B------:R-:W-:Y:S01]  /*4f80*/  FMUL.FTZ R107, R107, R10.reuse ;  /* 0x0000000a6b6b7220 */ /* 0x080fe20000410000 */
[-C--:B------:R-:W-:Y:S01]  /*4f90*/  FMUL.FTZ R110, R110, R10.reuse ;  /* 0x0000000a6e6e7220 */ /* 0x080fe20000410000 */
        /* <DEDUP_REMOVED lines=28> */
[----:B------:R-:W-:Y:S01]  /*5160*/  F2FP.BF16.F32.PACK_AB R161, R154, R15 ;  /* 0x0000000f9aa1723e */ /* 0x000fe200000010ff */
[----:B------:R-:W-:Y:S01]  /*5170*/  FMUL.FTZ R147, R147, R10 ;  /* 0x0000000a93937220 */ /* 0x000fe20000410000 */
[----:B------:R-:W-:Y:S01]  /*5180*/  F2FP.BF16.F32.PACK_AB R154, R191, R156 ;  /* 0x0000009cbf9a723e */ /* 0x000fe200000010ff */
[----:B------:R-:W-:Y:S01]  /*5190*/  FMUL.FTZ R150, R150, R10 ;  /* 0x0000000a96967220 */ /* 0x000fe20000410000 */
[----:B------:R-:W-:Y:S01]  /*51a0*/  F2FP.BF16.F32.PACK_AB R156, R195, R160 ;  /* 0x000000a0c39c723e */ /* 0x000fe200000010ff */
[----:B------:R-:W-:Y:S01]  /*51b0*/  FMUL.FTZ R151, R151, R10 ;  /* 0x0000000a97977220 */ /* 0x000fe20000410000 */
[----:B------:R-:W4:Y:S01]  /*51c0*/  MUFU.EX2 R181, R181 ;  /* 0x000000b500b57308 */ /* 0x000f220000000800 */
[----:B---3--:R-:W-:Y:S01]  /*51d0*/  FADD.FTZ R4, R180, R13 ;  /* 0x0000000db4047221 */ /* 0x008fe20000010000 */
[----:B------:R-:W-:Y:S01]  /*51e0*/  F2FP.BF16.F32.PACK_AB R160, R7, R168 ;  /* 0x000000a807a0723e */ /* 0x000fe200000010ff */
[-C--:B------:R-:W-:Y:S01]  /*51f0*/  FMUL.FTZ R24, R24, R8.reuse ;  /* 0x0000000818187220 */ /* 0x080fe20000410000 */
[----:B------:R-:W-:Y:S01]  /*5200*/  F2FP.BF16.F32.PACK_AB R166, R180, R5 ;  /* 0x00000005b4a6723e */ /* 0x000fe200000010ff */
        /* <DEDUP_REMOVED lines=20> */
[----:B---3--:R-:W-:Y:S01]  /*5350*/  FADD.FTZ R14, R178, R15 ;  /* 0x0000000fb20e7221 */ /* 0x008fe20000010000 */
[----:B------:R-:W-:Y:S01]  /*5360*/  F2FP.BF16.F32.PACK_AB R173, R179, R178 ;  /* 0x000000b2b3ad723e */ /* 0x000fe200000010ff */
[-C--:B------:R-:W-:Y:S01]  /*5370*/  FMUL.FTZ R53, R53, R8.reuse ;  /* 0x0000000835357220 */ /* 0x080fe20000410000 */
[-C--:B------:R-:W-:Y:S01]  /*5380*/  FMUL.FTZ R56, R56, R8.reuse ;  /* 0x0000000838387220 */ /* 0x080fe20000410000 */
[-C--:B------:R-:W-:Y:S01]  /*5390*/  FMUL.FTZ R57, R57, R8.reuse ;  /* 0x0000000839397220 */ /* 0x080fe20000410000 */
[-C--:B------:R-:W-:Y:S01]  /*53a0*/  FMUL.FTZ R60, R60, R8.reuse ;  /* 0x000000083c3c7220 */ /* 0x080fe20000410000 */
[-C--:B------:R-:W-:Y:S01]  /*53b0*/  FMUL.FTZ R61, R61, R8.reuse ;  /* 0x000000083d3d7220 */ /* 0x080fe20000410000 */
[----:B------:R-:W3:Y:S01]  /*53c0*/  MUFU.EX2 R182, R182 ;  /* 0x000000b600b67308 */ /* 0x000ee20000000800 */
[C---:B-1----:R-:W-:Y:S01]  /*53d0*/  FADD.FTZ R4, R184.reuse, R13 ;  /* 0x0000000db8047221 */ /* 0x042fe20000010000 */
[----:B------:R-:W-:Y:S01]  /*53e0*/  FADD.FTZ R13, R179, R14 ;  /* 0x0000000eb30d7221 */ /* 0x000fe20000010000 */
[----:B------:R-:W-:Y:S01]  /*53f0*/  F2FP.BF16.F32.PACK_AB R168, R184, R181 ;  /* 0x000000b5b8a8723e */ /* 0x000fe200000010ff */
        /* <DEDUP_REMOVED lines=52> */
[----:B------:R-:W-:Y:S01]  /*5740*/  FMUL.FTZ R140, R140, R8 ;  /* 0x000000088c8c7220 */ /* 0x000fe20000410000 */
[C---:B----4-:R-:W-:Y:S01]  /*5750*/  FADD.FTZ R4, R183.reuse, R4 ;  /* 0x00000004b7047221 */ /* 0x050fe20000010000 */
[----:B------:R-:W-:Y:S01]  /*5760*/  F2FP.BF16.F32.PACK_AB R175, R183, R182 ;  /* 0x000000b6b7af723e */ /* 0x000fe200000010ff */
[-C--:B------:R-:W-:Y:S01]  /*5770*/  FMUL.FTZ R141, R141, R8.reuse ;  /* 0x000000088d8d7220 */ /* 0x080fe20000410000 */
[-C--:B------:R-:W-:Y:S01]  /*5780*/  FMUL.FTZ R144, R144, R8.reuse ;  /* 0x0000000890907220 */ /* 0x080fe20000410000 */
[-C--:B------:R-:W-:Y:S01]  /*5790*/  FMUL.FTZ R145, R145, R8.reuse ;  /* 0x0000000891917220 */ /* 0x080fe20000410000 */
[-C--:B------:R-:W-:Y:S01]  /*57a0*/  FMUL.FTZ R148, R148, R8.reuse ;  /* 0x0000000894947220 */ /* 0x080fe20000410000 */
[----:B------:R-:W-:Y:S01]  /*57b0*/  FMUL.FTZ R149, R149, R8 ;  /* 0x0000000895957220 */ /* 0x000fe20000410000 */
[C---:B---3--:R-:W-:Y:S01]  /*57c0*/  FADD.FTZ R5, R13.reuse, R14 ;  /* 0x0000000e0d057221 */ /* 0x048fe20000010000 */
[----:B------:R-:W-:Y:S01]  /*57d0*/  F2FP.BF16.F32.PACK_AB R174, R13, R196 ;  /* 0x000000c40dae723e */ /* 0x000fe200000010ff */
[----:B--2---:R-:W-:Y:S06]  /*57e0*/  @!P0 BRA `(.L_x_13242) ;  /* 0x0000000000048947 */ /* 0x004fec0003800000 */
[----:B------:R-:W-:Y:S01]  /*57f0*/  BPT.TRAP 0x1 ;  /* 0x000000040000795c */ /* 0x000fe20000300000 */
.L_x_13242:
[----:B------:R1:W2:Y:S01]  /*5800*/  SYNCS.PHASECHK.TRANS64.TRYWAIT P3, [UR26+0x22850], R6 ;  /* 0x02285006ff0075a7 */ /* 0x0002a2000806015a */
[----:B------:R-:W-:Y:S05]  /*5810*/  @!P0 BRA `(.L_x_13243) ;  /* 0x0000000000048947 */ /* 0x000fea0003800000 */
[----:B------:R-:W-:Y:S01]  /*5820*/  BPT.TRAP 0x1 ;  /* 0x000000040000795c */ /* 0x000fe20000300000 */
.L_x_13243:
[----:B--2---:R-:W-:Y:S05]  /*5830*/  @P3 BRA `(.L_x_13244) ;  /* 0x0000000000083947 */ /* 0x004fea0003800000 */
[----:B------:R-:W2:Y:S02]  /*5840*/  SYNCS.PHASECHK.TRANS64.TRYWAIT P3, [UR26+0x22850], R6 ;  /* 0x02285006ff0075a7 */ /* 0x000ea4000806015a */
[----:B--2---:R-:W-:Y:S05]  /*5850*/  @!P3 BRA `(.L_x_13245) ;  /* 0x0000009c0044b947 */ /* 0x004fea0003800000 */
.L_x_13244:
[----:B------:R-:W3:Y:S01]  /*5860*/  S2R R7, SR_TID.X ;  /* 0x0000000000077919 */ /* 0x000ee20000002100 */
[----:B------:R-:W-:Y:S01]  /*5870*/  UIMAD UR11, UR36, 0xc00, UR21 ;  /* 0x00000c00240b78a4 */ /* 0x000fe2000f8e0215 */
[----:B--2---:R-:W-:Y:S01]  /*5880*/  @!P2 VIADD R177, R177, 0x22860 ;  /* 0x00022860b1b1a836 */ /* 0x004fe20000000000 */
[----:B------:R-:W-:Y:S01]  /*5890*/  UMOV UR7, 0x40000040 ;  /* 0x4000004000077882 */ /* 0x000fe20000000000 */
[----:B------:R-:W-:Y:S01]  /*58a0*/  UISETP.GT.AND UP1, UPT, UR23, UR22, UPT ;  /* 0x000000161700728c */ /* 0x000fe2000bf24270 */
[----:B------:R-:W-:Y:S01]  /*58b0*/  IMAD.MOV.U32 R8, RZ, RZ, R3 ;  /* 0x000000ffff087224 */ /* 0x000fe200078e0003 */
[----:B------:R-:W-:Y:S01]  /*58c0*/  UIADD3 UR23, UR23, -0x1, URZ ;  /* 0xffffffff17177890 */ /* 0x000fe2000fffe03f */
[----:B------:R-:W-:Y:S01]  /*58d0*/  @!P2 PRMT R177, RZ, 0x654, R177 ;  /* 0x00000654ffb1a816 */ /* 0x000fe200000000b1 */
[----:B------:R-:W-:Y:S02]  /*58e0*/  UMOV UR6, UR11 ;  /* 0x0000000b00067c82 */ /* 0x000fe40008000000 */
[----:B------:R-:W-:-:S02]  /*58f0*/  PLOP3.LUT P3, PT, PT, PT, UP1, 0x80, 0x0 ;  /* 0x000000000000781c */ /* 0x000fc40003f6f018 */
[----:B---3--:R-:W-:-:S05]  /*5900*/  SHF.R.U32.HI R7, RZ, 0x7, R7 ;  /* 0x00000007ff077819 */ /* 0x008fca0000011607 */
[----:B01----:R-:W-:Y:S02]  /*5910*/  VIADD R6, R7, 0x8 ;  /* 0x0000000807067836 */ /* 0x003fe40000000000 */
        /* <DEDUP_REMOVED lines=37> */
.L_x_13237:
[----:B------:R-:W-:-:S13]  /*5b70*/  ISETP.LE.AND P1, PT, RZ, UR23, PT ;  /* 0x00000017ff007c0c */ /* 0x000fda000bf23270 */
[----:B------:R-:W-:Y:S05]  /*5b80*/  @!P1 BRA `(.L_x_13247) ;  /* 0x0000001c004c9947 */ /* 0x000fea0003800000 */
[----:B------:R-:W-:Y:S01]  /*5b90*/  IMAD.MOV.U32 R201, RZ, RZ, R0 ;  /* 0x000000ffffc97224 */ /* 0x000fe200078e0000 */
[----:B------:R-:W-:Y:S01]  /*5ba0*/  ULDC UR22, c[0x0][0x988] ;  /* 0x0002620000167ab9 */ /* 0x000fe20000000800 */
[----:B------:R-:W-:-:S07]  /*5bb0*/  IMAD.MOV.U32 R7, RZ, RZ, R3 ;  /* 0x000000ffff077224 */ /* 0x000fce00078e0003 */
.L_x_13256:
[----:B------:R-:W-:-:S04]  /*5bc0*/  UIADD3 UR36, UR36, 0x1, URZ ;  /* 0x0000000124247890 */ /* 0x000fc8000fffe03f */
[----:B------:R-:W-:-:S04]  /*5bd0*/  UISETP.NE.AND UP0, UPT, UR36, 0x2, UPT ;  /* 0x000000022400788c */ /* 0x000fc8000bf05270 */
[----:B------:R-:W-:Y:S02]  /*5be0*/  USEL UR6, URZ, 0x1, UP0 ;  /* 0x000000013f067887 */ /* 0x000fe40008000000 */
[----:B------:R-:W-:Y:S02]  /*5bf0*/  USEL UR36, UR36, URZ, UP0 ;  /* 0x0000003f24247287 */ /* 0x000fe40008000000 */
[----:B------:R-:W-:Y:S01]  /*5c00*/  ULOP3.LUT UR37, UR37, UR6, URZ, 0x3c, !UPT ;  /* 0x0000000625257292 */ /* 0x000fe2000f8e3c3f */
[----:B-1----:R-:W-:Y:S11]  /*5c10*/  @!P0 BRA `(.L_x_13248) ;  /* 0x0000000000048947 */ /* 0x002ff60003800000 */
[----:B------:R-:W-:Y:S01]  /*5c20*/  BPT.TRAP 0x1 ;  /* 0x000000040000795c */ /* 0x000fe20000300000 */
.L_x_13248:
[----:B------:R-:W1:Y:S01]  /*5c30*/  S2UR UR7, SR_CgaCtaId ;  /* 0x00000000000779c3 */ /* 0x000e620000008800 */
[----:B------:R-:W-:Y:S01]  /*5c40*/  UMOV UR6, 0x400 ;  /* 0x0000040000067882 */ /* 0x000fe20000000000 */
[----:B0-----:R-:W-:-:S05]  /*5c50*/  IMAD.U32 R6, RZ, RZ, UR37 ;  /* 0x00000025ff067e24 */ /* 0x001fca000f8e00ff */
[----:B------:R-:W-:Y:S01]  /*5c60*/  SHF.L.U32 R6, R6, 0x1f, RZ ;  /* 0x0000001f06067819 */ /* 0x000fe200000006ff */
[----:B-1----:R-:W-:-:S04]  /*5c70*/  ULEA UR6, UR7, UR6, 0x18 ;  /* 0x0000000607067291 */ /* 0x002fc8000f8ec03f */
[----:B------:R-:W-:-:S09]  /*5c80*/  ULEA UR24, UR36, UR6, 0x3 ;  /* 0x0000000624187291 */ /* 0x000fd2000f8e183f */
[----:B------:R0:W1:Y:S01]  /*5c90*/  SYNCS.PHASECHK.TRANS64.TRYWAIT P1, [UR24+0x22830], R6 ;  /* 0x02283006ff0075a7 */ /* 0x0000620008020158 */
[----:B------:R-:W-:Y:S05]  /*5ca0*/  @!P0 BRA `(.L_x_13249) ;  /* 0x0000000000048947 */ /* 0x000fea0003800000 */
[----:B------:R-:W-:Y:S01]  /*5cb0*/  BPT.TRAP 0x1 ;  /* 0x000000040000795c */ /* 0x000fe20000300000 */
.L_x_13249:
[----:B-1----:R-:W-:Y:S05]  /*5cc0*/  @P1 BRA `(.L_x_13250) ;  /* 0x0000000000081947 */ /* 0x002fea0003800000 */
[----:B------:R-:W1:Y:S02]  /*5cd0*/  SYNCS.PHASECHK.TRANS64.TRYWAIT P1, [UR24+0x22830], R6 ;  /* 0x02283006ff0075a7 */ /* 0x000e640008020158 */
[----:B-1----:R-:W-:Y:S05]  /*5ce0*/  @!P1 BRA `(.L_x_13251) ;  /* 0x0000009800349947 */ /* 0x002fea0003800000 */
.L_x_13250:
        /* <DEDUP_REMOVED lines=52> */
[----:B------:R-:W-:-:S03]  /*6030*/  FMUL.FTZ R9, R3, UR10 ;  /* 0x0000000a03097c20 */ /* 0x000fc60008410000 */
        /* <DEDUP_REMOVED lines=14> */
[----:B------:R-:W2:Y:S01]  /*6120*/  MUFU.EX2 R7, R7 ;  /* 0x0000000700077308 */ /* 0x000ea20000000800 */
        /* <DEDUP_REMOVED lines=9> */
[-C--:B-1----:R-:W-:Y:S01]  /*61c0*/  FMUL.FTZ R24, R24, R8.reuse ;  /* 0x0000000818187220 */ /* 0x082fe20000410000 */
[----:B------:R-:W-:Y:S01]  /*61d0*/  FMNMX.FTZ R0, R166, R11, !PT ;  /* 0x0000000ba6007209 */ /* 0x000fe20007810000 */
[--C-:B------:R-:W-:Y:S01]  /*61e0*/  FFMA.FTZ R11, R157, UR10, -R9.reuse ;  /* 0x0000000a9d0b7c23 */ /* 0x100fe20008010809 */
[----:B------:R-:W-:Y:S01]  /*61f0*/  FFMA.FTZ R157, R177, UR10, -R9 ;  /* 0x0000000ab19d7c23 */ /* 0x000fe20008010809 */
        /* <DEDUP_REMOVED lines=11> */
[----:B---3--:R-:W-:Y:S01]  /*62b0*/  FADD.FTZ R5, R152, R5 ;  /* 0x0000000598057221 */ /* 0x008fe20000010000 */
        /* <DEDUP_REMOVED lines=19> */
[-C--:B------:R-:W-:Y:S01]  /*63f0*/  FMUL.FTZ R53, R53, R8.reuse ;  /* 0x0000000835357220 */ /* 0x080fe20000410000 */
        /* <DEDUP_REMOVED lines=73> */
[----:B------:R-:W-:Y:S01]  /*6890*/  FMUL.FTZ R149, R149, R8 ;  /* 0x0000000895957220 */ /* 0x000fe20000410000 */
[----:B------:R-:W-:Y:S01]  /*68a0*/  MUFU.EX2 R161, R161 ;  /* 0x000000a100a17308 */ /* 0x000fe20000000800 */
[----:B------:R-:W-:-:S07]  /*68b0*/  F2FP.BF16.F32.PACK_AB R152, R152, R7 ;  /* 0x000000079898723e */ /* 0x000fce00000010ff */
[----:B------:R-:W-:Y:S08]  /*68c0*/  MUFU.EX2 R168, R168 ;  /* 0x000000a800a87308 */ /* 0x000ff00000000800 */
[----:B------:R-:W-:Y:S01]  /*68d0*/  MUFU.EX2 R165, R165 ;  /* 0x000000a500a57308 */ /* 0x000fe20000000800 */
[----:B-1----:R-:W-:-:S05]  /*68e0*/  FMNMX.FTZ R0, R177, R0, !PT ;  /* 0x00000000b1007209 */ /* 0x002fca0007810000 */
[C---:B------:R-:W-:Y:S01]  /*68f0*/  FMUL.FTZ R189, R0.reuse, UR10 ;  /* 0x0000000a00bd7c20 */ /* 0x040fe20008410000 */
[----:B------:R-:W-:Y:S01]  /*6900*/  FADD.FTZ R9, -R0, R201 ;  /* 0x000000c900097221 */ /* 0x000fe20000010100 */
[----:B------:R-:W-:Y:S02]  /*6910*/  MUFU.EX2 R169, R169 ;  /* 0x000000a900a97308 */ /* 0x000fe40000000800 */
[--C-:B------:R-:W-:Y:S01]  /*6920*/  FFMA.FTZ R214, R175, UR10, -R189.reuse ;  /* 0x0000000aafd67c23 */ /* 0x100fe200080108bd */
[--C-:B------:R-:W-:Y:S01]  /*6930*/  FFMA.FTZ R175, R178, UR10, -R189.reuse ;  /* 0x0000000ab2af7c23 */ /* 0x100fe200080108bd */
[--C-:B------:R-:W-:Y:S01]  /*6940*/  FFMA.FTZ R178, R179, UR10, -R189.reuse ;  /* 0x0000000ab3b27c23 */ /* 0x100fe200080108bd */
[--C-:B------:R-:W-:Y:S01]  /*6950*/  FFMA.FTZ R179, R182, UR10, -R189.reuse ;  /* 0x0000000ab6b37c23 */ /* 0x100fe200080108bd */
[--C-:B------:R-:W-:Y:S01]  /*6960*/  FFMA.FTZ R182, R183, UR10, -R189.reuse ;  /* 0x0000000ab7b67c23 */ /* 0x100fe200080108bd */
[----:B------:R-:W-:Y:S02]  /*6970*/  IMAD.U32 R183, RZ, RZ, UR24 ;  /* 0x00000018ffb77e24 */ /* 0x000fe4000f8e00ff */
[----:B------:R-:W-:Y:S01]  /*6980*/  FMUL.FTZ R9, R9, UR10 ;  /* 0x0000000a09097c20 */ /* 0x000fe20008410000 */
[--C-:B------:R-:W-:Y:S01]  /*6990*/  FFMA.FTZ R184, R154, UR10, -R189.reuse ;  /* 0x0000000a9ab87c23 */ /* 0x100fe200080108bd */
[--C-:B------:R-:W-:Y:S01]  /*69a0*/  FFMA.FTZ R155, R155, UR10, -R189.reuse ;  /* 0x0000000a9b9b7c23 */ /* 0x100fe200080108bd */
[----:B------:R-:W-:Y:S01]  /*69b0*/  @!P2 VIADD R154, R183, 0x22840 ;  /* 0x00022840b79aa836 */ /* 0x000fe20000000000 */
[----:B------:R1:W-:Y:S01]  /*69c0*/  MUFU.EX2 R181, R9 ;  /* 0x0000000900b57308 */ /* 0x0003e20000000800 */
[--C-:B------:R-:W-:Y:S01]  /*69d0*/  FFMA.FTZ R185, R158, UR10, -R189.reuse ;  /* 0x0000000a9eb97c23 */ /* 0x100fe200080108bd */
[--C-:B------:R-:W-:Y:S01]  /*69e0*/  FFMA.FTZ R188, R159, UR10, -R189.reuse ;  /* 0x0000000a9fbc7c23 */ /* 0x100fe200080108bd */
[--C-:B------:R-:W-:Y:S01]  /*69f0*/  FFMA.FTZ R159, R162, UR10, -R189.reuse ;  /* 0x0000000aa29f7c23 */ /* 0x100fe200080108bd */
[----:B------:R-:W-:Y:S01]  /*6a00*/  @!P2 PRMT R154, RZ, 0x654, R154 ;  /* 0x00000654ff9aa816 */ /* 0x000fe2000000009a */
[--C-:B------:R-:W-:Y:S01]  /*6a10*/  FFMA.FTZ R192, R163, UR10, -R189.reuse ;  /* 0x0000000aa3c07c23 */ /* 0x100fe200080108bd */
[--C-:B------:R-:W-:Y:S01]  /*6a20*/  FFMA.FTZ R163, R166, UR10, -R189.reuse ;  /* 0x0000000aa6a37c23 */ /* 0x100fe200080108bd */
[--C-:B------:R-:W-:Y:S01]  /*6a30*/  FFMA.FTZ R202, R171, UR10, -R189.reuse ;  /* 0x0000000aabca7c23 */ /* 0x100fe200080108bd */
[----:B------:R-:W2:Y:S01]  /*6a40*/  MUFU.EX2 R184, R184 ;  /* 0x000000b800b87308 */ /* 0x000ea20000000800 */
[----:B-1----:R-:W-:Y:S01]  /*6a50*/  IADD3 R9, -R203, 0xb, RZ ;  /* 0x0000000bcb097810 */ /* 0x002fe20007ffe1ff */
[--C-:B------:R-:W-:Y:S01]  /*6a60*/  FFMA.FTZ R171, R174, UR10, -R189.reuse ;  /* 0x0000000aaeab7c23 */ /* 0x100fe200080108bd */
[--C-:B------:R-:W-:Y:S01]  /*6a70*/  FFMA.FTZ R186, R186, UR10, -R189.reuse ;  /* 0x0000000ababa7c23 */ /* 0x100fe200080108bd */
[--C-:B------:R-:W-:Y:S01]  /*6a80*/  FFMA.FTZ R187, R187, UR10, -R189.reuse ;  /* 0x0000000abbbb7c23 */ /* 0x100fe200080108bd */
[--C-:B------:R-:W-:Y:S01]  /*6a90*/  FFMA.FTZ R190, R190, UR10, -R189.reuse ;  /* 0x0000000abebe7c23 */ /* 0x100fe200080108bd */
[----:B------:R1:W-:Y:S06]  /*6aa0*/  BAR.ARV R9, 0x100 ;  /* 0x000400090000751d */ /* 0x0003ec0000002000 */
[----:B------:R3:W-:Y:S01]  /*6ab0*/  @!P2 SYNCS.ARRIVE.TRANS64.RED.A1T0 RZ, [R154+URZ], RZ ;  /* 0x000000ff9affa9a7 */ /* 0x0007e2000810043f */
[----:B------:R-:W4:Y:S01]  /*6ac0*/  MUFU.EX2 R155, R155 ;  /* 0x0000009b009b7308 */ /* 0x000f220000000800 */
[--C-:B------:R-:W-:Y:S01]  /*6ad0*/  FFMA.FTZ R191, R191, UR10, -R189.reuse ;  /* 0x0000000abfbf7c23 */ /* 0x100fe200080108bd */
[--C-:B------:R-:W-:Y:S01]  /*6ae0*/  FFMA.FTZ R194, R194, UR10, -R189.reuse ;  /* 0x0000000ac2c27c23 */ /* 0x100fe200080108bd */
[--C-:B------:R-:W-:Y:S01]  /*6af0*/  FFMA.FTZ R195, R195, UR10, -R189.reuse ;  /* 0x0000000ac3c37c23 */ /* 0x100fe200080108bd */
[----:B--2---:R-:W-:Y:S01]  /*6b00*/  FFMA.FTZ R4, R181, R4, R184 ;  /* 0x00000004b5047223 */ /* 0x004fe200000100b8 */
[--C-:B------:R-:W-:Y:S01]  /*6b10*/  FFMA.FTZ R198, R198, UR10, -R189.reuse ;  /* 0x0000000ac6c67c23 */ /* 0x100fe200080108bd */
[----:B------:R-:W-:Y:S01]  /*6b20*/  FFMA.FTZ R199, R199, UR10, -R189 ;  /* 0x0000000ac7c77c23 */ /* 0x000fe200080108bd */
[----:B---3--:R-:W-:Y:S01]  /*6b30*/  FADD.FTZ R154, R10, R5 ;  /* 0x000000050a9a7221 */ /* 0x008fe20000010000 */
[----:B------:R-:W-:Y:S01]  /*6b40*/  MUFU.EX2 R185, R185 ;  /* 0x000000b900b97308 */ /* 0x000fe20000000800 */
[----:B------:R-:W-:Y:S01]  /*6b50*/  F2FP.BF16.F32.PACK_AB R162, R153, R14 ;  /* 0x0000000e99a2723e */ /* 0x000fe200000010ff */
[-C--:B------:R-:W-:Y:S01]  /*6b60*/  FMUL.FTZ R26, R26, R181.reuse ;  /* 0x000000b51a1a7220 */ /* 0x080fe20000410000 */
[----:B------:R-:W-:Y:S01]  /*6b70*/  FADD.FTZ R5, R11, R154 ;  /* 0x0000009a0b057221 */ /* 0x000fe20000010000 */
[----:B------:R-:W-:Y:S01]  /*6b80*/  F2FP.BF16.F32.PACK_AB R166, R161, R20 ;  /* 0x00000014a1a6723e */ /* 0x000fe200000010ff */
[-C--:B------:R-:W-:Y:S01]  /*6b90*/  FMUL.FTZ R27, R27, R181.reuse ;  /* 0x000000b51b1b7220 */ /* 0x080fe20000410000 */
[-C--:B------:R-:W-:Y:S01]  /*6ba0*/  FMUL.FTZ R30, R30, R181.reuse ;  /* 0x000000b51e1e7220 */ /* 0x080fe20000410000 */
[----:B------:R-:W-:Y:S01]  /*6bb0*/  FADD.FTZ R154, R156, R5 ;  /* 0x000000059c9a7221 */ /* 0x000fe20000010000 */
[----:B------:R-:W-:Y:S01]  /*6bc0*/  MUFU.EX2 R188, R188 ;  /* 0x000000bc00bc7308 */ /* 0x000fe20000000800 */
[----:B----4-:R-:W-:Y:S01]  /*6bd0*/  FADD.FTZ R4, R155, R4 ;  /* 0x000000049b047221 */ /* 0x010fe20000010000 */
[C---:B------:R-:W-:Y:S01]  /*6be0*/  F2FP.BF16.F32.PACK_AB R156, R13.reuse, R156 ;  /* 0x0000009c0d9c723e */ /* 0x040fe200000010ff */
        /* <DEDUP_REMOVED lines=13> */
[----:B------:R-:W2:Y:S01]  /*6cc0*/  MUFU.EX2 R192, R192 ;  /* 0x000000c000c07308 */ /* 0x000ea20000000800 */
[----:B------:R-:W-:Y:S01]  /*6cd0*/  F2FP.BF16.F32.PACK_AB R160, R21, R160 ;  /* 0x000000a015a0723e */ /* 0x000fe200000010ff */
        /* <DEDUP_REMOVED lines=10> */
[----:B------:R-:W-:Y:S01]  /*6d80*/  F2FP.BF16.F32.PACK_AB R153, R155, R184 ;  /* 0x000000b89b99723e */ /* 0x000fe200000010ff */
[-C--:B------:R-:W-:Y:S01]  /*6d90*/  FMUL.FTZ R59, R59, R181.reuse ;  /* 0x000000b53b3b7220 */ /* 0x080fe20000410000 */
[-C--:B------:R-:W-:Y:S01]  /*6da0*/  FMUL.FTZ R62, R62, R181.reuse ;  /* 0x000000b53e3e7220 */ /* 0x080fe20000410000 */
[----:B------:R-:W-:Y:S01]  /*6db0*/  FADD.FTZ R154, R164, R5 ;  /* 0x00000005a49a7221 */ /* 0x000fe20000010000 */
[----:B------:R-:W-:Y:S01]  /*6dc0*/  MUFU.EX2 R163, R163 ;  /* 0x000000a300a37308 */ /* 0x000fe20000000800 */
[--C-:B---3--:R-:W-:Y:S01]  /*6dd0*/  FFMA.FTZ R196, R167, UR10, -R189.reuse ;  /* 0x0000000aa7c47c23 */ /* 0x108fe200080108bd */
[----:B------:R-:W-:Y:S01]  /*6de0*/  FFMA.FTZ R167, R170, UR10, -R189 ;  /* 0x0000000aaaa77c23 */ /* 0x000fe200080108bd */
[C---:B------:R-:W-:Y:S01]  /*6df0*/  FADD.FTZ R5, R157.reuse, R154 ;  /* 0x0000009a9d057221 */ /* 0x040fe20000010000 */
[----:B------:R-:W-:Y:S01]  /*6e00*/  F2FP.BF16.F32.PACK_AB R164, R157, R164 ;  /* 0x000000a49da4723e */ /* 0x000fe200000010ff */
[----:B------:R-:W-:Y:S01]  /*6e10*/  FMUL.FTZ R63, R63, R181 ;  /* 0x000000b53f3f7220 */ /* 0x000fe20000410000 */
[----:B--2---:R-:W-:Y:S01]  /*6e20*/  F2FP.BF16.F32.PACK_AB R157, R192, R159 ;  /* 0x0000009fc09d723e */ /* 0x004fe200000010ff */
[----:B------:R-:W-:Y:S01]  /*6e30*/  FADD.FTZ R154, R20, R5 ;  /* 0x00000005149a7221 */ /* 0x000fe20000010000 */
[----:B------:R-:W2:Y:S01]  /*6e40*/  MUFU.EX2 R196, R196 ;  /* 0x000000c400c47308 */ /* 0x000ea20000000800 */
[-C--:B------:R-:W-:Y:S01]  /*6e50*/  FMUL.FTZ R66, R66, R181.reuse ;  /* 0x000000b542427220 */ /* 0x080fe20000410000 */
[-C--:B------:R-:W-:Y:S01]  /*6e60*/  FMUL.FTZ R67, R67, R181.reuse ;  /* 0x000000b543437220 */ /* 0x080fe20000410000 */
[----:B------:R-:W-:Y:S01]  /*6e70*/  FADD.FTZ R5, R161, R154 ;  /* 0x0000009aa1057221 */ /* 0x000fe20000010000 */
[-C--:B------:R-:W-:Y:S01]  /*6e80*/  FMUL.FTZ R70, R70, R181.reuse ;  /* 0x000000b546467220 */ /* 0x080fe20000410000 */
[-C--:B------:R-:W-:Y:S01]  /*6e90*/  FMUL.FTZ R71, R71, R181.reuse ;  /* 0x000000b547477220 */ /* 0x080fe20000410000 */
[-C--:B------:R-:W-:Y:S01]  /*6ea0*/  FMUL.FTZ R74, R74, R181.reuse ;  /* 0x000000b54a4a7220 */ /* 0x080fe20000410000 */
        /* <DEDUP_REMOVED lines=9> */
[----:B------:R-:W-:Y:S01]  /*6f40*/  F2FP.BF16.F32.PACK_AB R154, R11, R10 ;  /* 0x0000000a0b9a723e */ /* 0x000fe200000010ff */
[----:B------:R-:W-:Y:S01]  /*6f50*/  FADD.FTZ R11, R185, R4 ;  /* 0x00000004b90b7221 */ /* 0x000fe20000010000 */
[----:B------:R-:W3:Y:S01]  /*6f60*/  MUFU.EX2 R202, R202 ;  /* 0x000000ca00ca7308 */ /* 0x000ee20000000800 */
[-C--:B------:R-:W-:Y:S01]  /*6f70*/  FMUL.FTZ R83, R83, R181.reuse ;  /* 0x000000b553537220 */ /* 0x080fe20000410000 */
[-C--:B------:R-:W-:Y:S01]  /*6f80*/  FMUL.FTZ R86, R86, R181.reuse ;  /* 0x000000b556567220 */ /* 0x080fe20000410000 */
[----:B------:R-:W-:Y:S01]  /*6f90*/  FADD.FTZ R4, R188, R11 ;  /* 0x0000000bbc047221 */ /* 0x000fe20000010000 */
[-C--:B------:R-:W-:Y:S01]  /*6fa0*/  FMUL.FTZ R87, R87, R181.reuse ;  /* 0x000000b557577220 */ /* 0x080fe20000410000 */
[-C--:B------:R-:W-:Y:S01]  /*6fb0*/  FMUL.FTZ R90, R90, R181.reuse ;  /* 0x000000b55a5a7220 */ /* 0x080fe20000410000 */
[----:B------:R-:W-:Y:S01]  /*6fc0*/  FMUL.FTZ R91, R91, R181 ;  /* 0x000000b55b5b7220 */ /* 0x000fe20000410000 */
[----:B------:R-:W-:Y:S01]  /*6fd0*/  FADD.FTZ R11, R159, R4 ;  /* 0x000000049f0b7221 */ /* 0x000fe20000010000 */
[----:B------:R-:W4:Y:S01]  /*6fe0*/  MUFU.EX2 R171, R171 ;  /* 0x000000ab00ab7308 */ /* 0x000f220000000800 */
[----:B--2---:R-:W-:Y:S01]  /*6ff0*/  F2FP.BF16.F32.PACK_AB R159, R196, R163 ;  /* 0x000000a3c49f723e */ /* 0x004fe200000010ff */
        /* <DEDUP_REMOVED lines=12> */
[-C--:B------:R-:W-:Y:S01]  /*70c0*/  FMUL.FTZ R107, R107, R181.reuse ;  /* 0x000000b56b6b7220 */ /* 0x080fe20000410000 */
        /* <DEDUP_REMOVED lines=8> */
[----:B----4-:R-:W-:Y:S01]  /*7150*/  FADD.FTZ R11, R171, R4 ;  /* 0x00000004ab0b7221 */ /* 0x010fe20000010000 */
[----:B------:R-:W4:Y:S01]  /*7160*/  MUFU.EX2 R178, R178 ;  /* 0x000000b200b27308 */ /* 0x000f220000000800 */
[C---:B--2---:R-:W-:Y:S01]  /*7170*/  F2FP.BF16.F32.PACK_AB R163, R214.reuse, R171 ;  /* 0x000000abd6a3723e */ /* 0x044fe200000010ff */
[-C--:B------:R-:W-:Y:S01]  /*7180*/  FMUL.FTZ R119, R119, R181.reuse ;  /* 0x000000b577777220 */ /* 0x080fe20000410000 */
[----:B------:R-:W-:Y:S01]  /*7190*/  FADD.FTZ R4, R214, R11 ;  /* 0x0000000bd6047221 */ /* 0x000fe20000010000 */
        /* <DEDUP_REMOVED lines=22> */
[----:B------:R-:W-:Y:S01]  /*7300*/  FMUL.FTZ R151, R151, R181 ;  /* 0x000000b597977220 */ /* 0x000fe20000410000 */
[----:B------:R-:W-:-:S05]  /*7310*/  F2FP.BF16.F32.PACK_AB R155, R188, R185 ;  /* 0x000000b9bc9b723e */ /* 0x000fca00000010ff */
        /* <DEDUP_REMOVED lines=9> */
[----:B---3--:R-:W-:Y:S01]  /*73b0*/  FADD.FTZ R5, R173, R158 ;  /* 0x0000009ead057221 */ /* 0x008fe20000010000 */
[----:B------:R-:W-:-:S06]  /*73c0*/  F2FP.BF16.F32.PACK_AB R158, R15, R12 ;  /* 0x0000000c0f9e723e */ /* 0x000fcc00000010ff */
[----:B------:R-:W3:Y:S01]  /*73d0*/  MUFU.EX2 R190, R190 ;  /* 0x000000be00be7308 */ /* 0x000ee20000000800 */
[C---:B----4-:R-:W-:Y:S01]  /*73e0*/  FADD.FTZ R11, R187.reuse, R4 ;  /* 0x00000004bb0b7221 */ /* 0x050fe20000010000 */
[----:B------:R-:W-:-:S06]  /*73f0*/  F2FP.BF16.F32.PACK_AB R169, R187, R186 ;  /* 0x000000babba9723e */ /* 0x000fcc00000010ff */
[----:B------:R-:W4:Y:S01]  /*7400*/  MUFU.EX2 R191, R191 ;  /* 0x000000bf00bf7308 */ /* 0x000f220000000800 */
[C---:B--2---:R-:W-:Y:S01]  /*7410*/  FADD.FTZ R10, R176.reuse, R5 ;  /* 0x00000005b00a7221 */ /* 0x044fe20000010000 */
[----:B------:R-:W-:-:S03]  /*7420*/  F2FP.BF16.F32.PACK_AB R172, R176, R173 ;  /* 0x000000adb0ac723e */ /* 0x000fc600000010ff */
[----:B------:R-:W-:-:S03]  /*7430*/  FADD.FTZ R5, R177, R10 ;  /* 0x0000000ab1057221 */ /* 0x000fc60000010000 */
        /* <DEDUP_REMOVED lines=11> */
[----:B----4-:R-:W-:Y:S01]  /*74f0*/  FADD.FTZ R11, R7, R4 ;  /* 0x00000004070b7221 */ /* 0x010fe20000010000 */
[C---:B--2---:R-:W-:Y:S01]  /*7500*/  FADD.FTZ R5, R180.reuse, R5 ;  /* 0x00000005b4057221 */ /* 0x044fe20000010000 */
[----:B------:R-:W-:Y:S02]  /*7510*/  F2FP.BF16.F32.PACK_AB R174, R180, R177 ;  /* 0x000000b1b4ae723e */ /* 0x000fe400000010ff */
[C---:B---3--:R-:W-:Y:S01]  /*7520*/  FADD.FTZ R4, R10.reuse, R11 ;  /* 0x0000000b0a047221 */ /* 0x048fe20000010000 */
[----:B------:R-:W-:Y:S01]  /*7530*/  F2FP.BF16.F32.PACK_AB R175, R10, R7 ;  /* 0x000000070aaf723e */ /* 0x000fe200000010ff */
[----:B-1----:R-:W-:Y:S06]  /*7540*/  @!P0 BRA `(.L_x_13252) ;  /* 0x0000000000048947 */ /* 0x002fec0003800000 */
[----:B------:R-:W-:Y:S01]  /*7550*/  BPT.TRAP 0x1 ;  /* 0x000000040000795c */ /* 0x000fe20000300000 */
.L_x_13252:
[----:B------:R1:W2:Y:S01]  /*7560*/  SYNCS.PHASECHK.TRANS64.TRYWAIT P1, [UR24+0x22850], R6 ;  /* 0x02285006ff0075a7 */ /* 0x0002a20008020158 */
[----:B------:R-:W-:Y:S05]  /*7570*/  @!P0 BRA `(.L_x_13253) ;  /* 0x0000000000048947 */ /* 0x000fea0003800000 */
[----:B------:R-:W-:Y:S01]  /*7580*/  BPT.TRAP 0x1 ;  /* 0x000000040000795c */ /* 0x000fe20000300000 */
.L_x_13253:
[----:B--2---:R-:W-:Y:S05]  /*7590*/  @P1 BRA `(.L_x_13254) ;  /* 0x0000000000081947 */ /* 0x004fea0003800000 */
[----:B------:R-:W2:Y:S02]  /*75a0*/  SYNCS.PHASECHK.TRANS64.TRYWAIT P1, [UR24+0x22850], R6 ;  /* 0x02285006ff0075a7 */ /* 0x000ea40008020158 */
[----:B--2---:R-:W-:Y:S05]  /*75b0*/  @!P1 BRA `(.L_x_13255) ;  /* 0x0000008000189947 */ /* 0x004fea0003800000 */
.L_x_13254:
[----:B------:R-:W3:Y:S01]  /*75c0*/  S2R R7, SR_TID.X ;  /* 0x0000000000077919 */ /* 0x000ee20000002100 */
[----:B------:R-:W-:Y:S01]  /*75d0*/  UIMAD UR11, UR36, 0xc00, UR21 ;  /* 0x00000c00240b78a4 */ /* 0x000fe2000f8e0215 */
[----:B------:R-:W-:Y:S01]  /*75e0*/  ISETP.LT.AND P1, PT, RZ, UR23, PT ;  /* 0x00000017ff007c0c */ /* 0x000fe2000bf21270 */
[----:B------:R-:W-:Y:S01]  /*75f0*/  UMOV UR7, 0x40000040 ;  /* 0x4000004000077882 */ /* 0x000fe20000000000 */
[----:B--2---:R-:W-:Y:S01]  /*7600*/  @!P2 VIADD R183, R183, 0x22860 ;  /* 0x00022860b7b7a836 */ /* 0x004fe20000000000 */
[----:B------:R-:W-:Y:S01]  /*7610*/  UIADD3 UR23, UR23, -0x1, URZ ;  /* 0xffffffff17177890 */ /* 0x000fe2000fffe03f */
[----:B------:R-:W-:Y:S02]  /*7620*/  IMAD.MOV.U32 R201, RZ, RZ, R0 ;  /* 0x000000ffffc97224 */ /* 0x000fe400078e0000 */
[----:B------:R-:W-:Y:S01]  /*7630*/  UMOV UR6, UR11 ;  /* 0x0000000b00067c82 */ /* 0x000fe20008000000 */
[----:B------:R-:W-:Y:S02]  /*7640*/  @!P2 PRMT R183, RZ, 0x654, R183 ;  /* 0x00000654ffb7a816 */ /* 0x000fe400000000b7 */
        /* <DEDUP_REMOVED lines=39> */
.L_x_13247:
        /* <DEDUP_REMOVED lines=8> */
[----:B01----:R-:W0:Y:S01]  /*7940*/  SHFL.BFLY PT, R6, R5, 0x2, 0x1f ;  /* 0x0c401f0005067f89 */ /* 0x003e2200000e0000 */
[----:B------:R-:W-:-:S02]  /*7950*/  UIADD3 UR38, UR38, 0x1, URZ ;  /* 0x0000000126267890 */ /* 0x000fc4000fffe03f */
[----:B------:R-:W-:Y:S01]  /*7960*/  USEL UR36, UR36, URZ, UP0 ;  /* 0x0000003f24247287 */ /* 0x000fe20008000000 */
[----:B--2---:R-:W-:Y:S01]  /*7970*/  FADD.FTZ R11, R11, R4 ;  /* 0x000000040b0b7221 */ /* 0x004fe20000010000 */
[----:B------:R-:W-:Y:S01]  /*7980*/  IMAD.MOV.U32 R4, RZ, RZ, RZ ;  /* 0x000000ffff047224 */ /* 0x000fe200078e00ff */
[----:B------:R-:W-:-:S03]  /*7990*/  ULOP3.LUT UR37, UR37, UR4, URZ, 0x3c, !UPT ;  /* 0x0000000425257292 */ /* 0x000fc6000f8e3c3f */
[----:B------:R-:W1:Y:S01]  /*79a0*/  SHFL.BFLY PT, R8, R11, 0x1, 0x1f ;  /* 0x0c201f000b087f89 */ /* 0x000e6200000e0000 */
[----:B0-----:R-:W-:Y:S01]  /*79b0*/  FADD.FTZ R6, R6, R5 ;  /* 0x0000000506067221 */ /* 0x001fe20000010000 */
[----:B------:R-:W-:-:S04]  /*79c0*/  IMAD.MOV.U32 R5, RZ, RZ, -0x800000 ;  /* 0xff800000ff057424 */ /* 0x000fc800078e00ff */
[----:B------:R-:W0:Y:S01]  /*79d0*/  SHFL.BFLY PT, R7, R6, 0x1, 0x1f ;  /* 0x0c201f0006077f89 */ /* 0x000e2200000e0000 */
[----:B-1----:R-:W-:Y:S01]  /*79e0*/  FADD.FTZ R10, R11, R8 ;  /* 0x000000080b0a7221 */ /* 0x002fe20000010000 */
[----:B------:R-:W-:-:S04]  /*79f0*/  IMAD.U32 R8, RZ, RZ, UR10 ;  /* 0x0000000aff087e24 */ /* 0x000fc8000f8e00ff */
[----:B------:R-:W-:-:S13]  /*7a00*/  FSETP.NE.FTZ.AND P2, PT, R10, RZ, PT ;  /* 0x000000ff0a00720b */ /* 0x000fda0003f55000 */
[----:B------:R-:W1:Y:S01]  /*7a10*/  @P2 MUFU.RCP R4, R10 ;  /* 0x0000000a00042308 */ /* 0x000e620000001000 */
[----:B------:R-:W-:Y:S01]  /*7a20*/  @P2 FMUL.FTZ R14, R14, 0.69314718246459960938 ;  /* 0x3f3172180e0e2820 */ /* 0x000fe20000410000 */
[----:B0-----:R-:W-:Y:S01]  /*7a30*/  FADD.FTZ R12, R6, R7 ;  /* 0x00000007060c7221 */ /* 0x001fe20000010000 */
[----:B------:R-:W-:Y:S02]  /*7a40*/  IMAD.MOV.U32 R7, RZ, RZ, RZ ;  /* 0x000000ffff077224 */ /* 0x000fe400078e00ff */
[----:B------:R-:W-:Y:S02]  /*7a50*/  IMAD.MOV.U32 R6, RZ, RZ, -0x800000 ;  /* 0xff800000ff067424 */ /* 0x000fe400078e00ff */
[----:B------:R-:W-:Y:S01]  /*7a60*/  FSETP.NE.FTZ.AND P1, PT, R12, RZ, PT ;  /* 0x000000ff0c00720b */ /* 0x000fe20003f35000 */
[----:B------:R-:W0:Y:S01]  /*7a70*/  @P2 MUFU.LG2 R10, R10 ;  /* 0x0000000a000a2308 */ /* 0x000e220000000c00 */
[-C--:B-1----:R-:W-:Y:S01]  /*7a80*/  FMUL.FTZ R26, R26, R4.reuse ;  /* 0x000000041a1a7220 */ /* 0x082fe20000410000 */
[-C--:B------:R-:W-:Y:S01]  /*7a90*/  FMUL.FTZ R34, R34, R4.reuse ;  /* 0x0000000422227220 */ /* 0x080fe20000410000 */
[----:B------:R-:W-:-:S09]  /*7aa0*/  FMUL.FTZ R35, R35, R4 ;  /* 0x0000000423237220 */ /* 0x000fd20000410000 */
[----:B---3--:R-:W1:Y:S01]  /*7ab0*/  @P1 MUFU.LG2 R9, R12 ;  /* 0x0000000c00091308 */ /* 0x008e620000000c00 */
[----:B------:R-:W-:Y:S01]  /*7ac0*/  @P1 FMUL.FTZ R8, R8, 0.69314718246459960938 ;  /* 0x3f31721808081820 */ /* 0x000fe20000410000 */
[-C--:B------:R-:W-:Y:S01]  /*7ad0*/  FMUL.FTZ R38, R38, R4.reuse ;  /* 0x0000000426267220 */ /* 0x080fe20000410000 */
[-C--:B------:R-:W-:Y:S01]  /*7ae0*/  FMUL.FTZ R39, R39, R4.reuse ;  /* 0x0000000427277220 */ /* 0x080fe20000410000 */
[-C--:B------:R-:W-:Y:S01]  /*7af0*/  FMUL.FTZ R42, R42, R4.reuse ;  /* 0x000000042a2a7220 */ /* 0x080fe20000410000 */
[----:B0-----:R-:W-:Y:S01]  /*7b00*/  @P2 FMUL.FTZ R11, R10, 0.69314718246459960938 ;  /* 0x3f3172180a0b2820 */ /* 0x001fe20000410000 */
        /* <DEDUP_REMOVED lines=126> */
.L_x_13226:
        /* <DEDUP_REMOVED lines=18> */
[----:B------:R-:W-:-:S03]  /*8410*/  F2FP.BF16.F32.PACK_AB R32, R33, R32 ;  /* 0x000000202120723e */ /* 0x000fc600000010ff */
[----:B------:R-:W1:Y:S01]  /*8420*/  LDC R48, c[0x0][0xbe8] ;  /* 0x0002fa00ff307b82 */ /* 0x000e620000000800 */
[----:B------:R-:W-:Y:S01]  /*8430*/  F2FP.BF16.F32.PACK_AB R33, R35, R34 ;  /* 0x000000222321723e */ /* 0x000fe200000010ff */
[----:B------:R-:W-:Y:S01]  /*8440*/  ULDC.64 UR8, c[0x0][0xb90] ;  /* 0x0002e40000087ab9 */ /* 0x000fe20000000a00 */
[----:B------:R-:W-:Y:S01]  /*8450*/  F2FP.BF16.F32.PACK_AB R35, R39, R38 ;  /* 0x000000262723723e */ /* 0x000fe200000010ff */
[----:B------:R-:W-:Y:S01]  /*8460*/  VIADD R39, R16, UR44 ;  /* 0x0000002c10277c36 */ /* 0x000fe20008000000 */
[----:B------:R-:W-:Y:S01]  /*8470*/  UIMAD UR5, UR10, UR8, URZ ;  /* 0x000000080a0572a4 */ /* 0x000fe2000f8e023f */
[----:B------:R-:W-:Y:S01]  /*8480*/  F2FP.BF16.F32.PACK_AB R40, R41, R40 ;  /* 0x000000282928723e */ /* 0x000fe200000010ff */
[----:B------:R-:W-:Y:S01]  /*8490*/  UIMAD.WIDE.U32 UR6, UR39, UR8, URZ ;  /* 0x00000008270672a5 */ /* 0x000fe2000f8e003f */
[----:B------:R-:W-:Y:S01]  /*84a0*/  F2FP.BF16.F32.PACK_AB R34, R37, R36 ;  /* 0x000000242522723e */ /* 0x000fe200000010ff */
[----:B------:R-:W-:Y:S01]  /*84b0*/  UIMAD UR5, UR39, UR9, UR5 ;  /* 0x00000009270572a4 */ /* 0x000fe2000f8e0205 */
[----:B------:R-:W-:Y:S01]  /*84c0*/  F2FP.BF16.F32.PACK_AB R41, R43, R42 ;  /* 0x0000002a2b29723e */ /* 0x000fe200000010ff */
[----:B------:R-:W-:Y:S01]  /*84d0*/  IMAD.MOV.U32 R36, RZ, RZ, R39 ;  /* 0x000000ffff247224 */ /* 0x000fe200078e0027 */
[----:B------:R-:W-:Y:S01]  /*84e0*/  F2FP.BF16.F32.PACK_AB R42, R45, R182 ;  /* 0x000000b62d2a723e */ /* 0x000fe200000010ff */
[----:B------:R-:W-:Y:S01]  /*84f0*/  ULDC.64 UR8, c[0x0][0xb98] ;  /* 0x0002e60000087ab9 */ /* 0x000fe20000000a00 */
[----:B------:R-:W-:Y:S01]  /*8500*/  F2FP.BF16.F32.PACK_AB R43, R47, R46 ;  /* 0x0000002e2f2b723e */ /* 0x000fe200000010ff */
[----:B------:R-:W-:-:S02]  /*8510*/  UIADD3 UR7, UR7, UR5, URZ ;  /* 0x0000000507077290 */ /* 0x000fc4000fffe03f */
[----:B------:R-:W-:Y:S02]  /*8520*/  UIMAD UR5, UR12, UR8, URZ ;  /* 0x000000080c0572a4 */ /* 0x000fe4000f8e023f */
[----:B------:R-:W-:Y:S01]  /*8530*/  UIMAD.WIDE.U32 UR6, UR42, UR8, UR6 ;  /* 0x000000082a0672a5 */ /* 0x000fe2000f8e0006 */
[----:B------:R-:W-:Y:S02]  /*8540*/  MOV R172, R203 ;  /* 0x000000cb00ac7202 */ /* 0x000fe40000000f00 */
[----:B0-----:R-:W-:Y:S01]  /*8550*/  MOV R173, R0 ;  /* 0x0000000000ad7202 */ /* 0x001fe20000000f00 */
[----:B------:R-:W-:-:S03]  /*8560*/  UIMAD UR5, UR42, UR9, UR5 ;  /* 0x000000092a0572a4 */ /* 0x000fc6000f8e0205 */
[----:B------:R-:W-:Y:S01]  /*8570*/  ULDC.64 UR8, c[0x0][0xae8] ;  /* 0x0002ba0000087ab9 */ /* 0x000fe20000000a00 */
[----:B------:R-:W-:-:S04]  /*8580*/  IMAD.WIDE R20, R207, 0x2, R172 ;  /* 0x00000002cf147825 */ /* 0x000fc800078e02ac */
[----:B------:R-:W-:Y:S01]  /*8590*/  IMAD.WIDE R172, R3, 0x2, R172 ;  /* 0x0000000203ac7825 */ /* 0x000fe200078e02ac */
[C---:B------:R-:W-:Y:S02]  /*85a0*/  IADD3 R9, P3, R20.reuse, 0xc060, RZ ;  /* 0x0000c06014097810 */ /* 0x040fe40007f7e0ff */
[C---:B------:R-:W-:Y:S02]  /*85b0*/  IADD3 R115, P0, R20.reuse, 0x8060, RZ ;  /* 0x0000806014737810 */ /* 0x040fe40007f1e0ff */
[----:B------:R-:W-:Y:S02]  /*85c0*/  LOP3.LUT R8, R9, 0x380, RZ, 0xc0, !PT ;  /* 0x0000038009087812 */ /* 0x000fe400078ec0ff */
[----:B------:R-:W-:Y:S01]  /*85d0*/  IADD3 R111, P2, R20, 0x8040, RZ ;  /* 0x00008040146f7810 */ /* 0x000fe20007f5e0ff */
[--C-:B------:R-:W-:Y:S01]  /*85e0*/  IMAD.X R153, RZ, RZ, R21.reuse, P0 ;  /* 0x000000ffff997224 */ /* 0x100fe200000e0615 */
[----:B------:R-:W-:Y:S02]  /*85f0*/  SHF.R.U64 R8, R8, 0x3, RZ ;  /* 0x0000000308087819 */ /* 0x000fe400000012ff */
[----:B------:R-:W-:Y:S01]  /*8600*/  LOP3.LUT R0, R115, 0x380, RZ, 0xc0, !PT ;  /* 0x0000038073007812 */ /* 0x000fe200078ec0ff */
[----:B------:R-:W-:Y:S01]  /*8610*/  IMAD.X R157, RZ, RZ, R21, P2 ;  /* 0x000000ffff9d7224 */ /* 0x000fe200010e0615 */
[----:B------:R-:W-:-:S02]  /*8620*/  LOP3.LUT R147, R20, 0x380, RZ, 0xc0, !PT ;  /* 0x0000038014937812 */ /* 0x000fc400078ec0ff */
[----:B------:R-:W-:Y:S01]  /*8630*/  LOP3.LUT R8, R8, R9, RZ, 0x3c, !PT ;  /* 0x0000000908087212 */ /* 0x000fe200078e3cff */
[--C-:B------:R-:W-:Y:S01]  /*8640*/  IMAD.X R9, RZ, RZ, R21.reuse, P3 ;  /* 0x000000ffff097224 */ /* 0x100fe200018e0615 */
[----:B------:R-:W-:Y:S02]  /*8650*/  IADD3 R12, P2, R20, 0x4000, RZ ;  /* 0x00004000140c7810 */ /* 0x000fe40007f5e0ff */
[----:B------:R-:W-:Y:S02]  /*8660*/  SHF.R.U64 R0, R0, 0x3, RZ ;  /* 0x0000000300007819 */ /* 0x000fe400000012ff */
        /* <DEDUP_REMOVED lines=32> */
[----:B------:R-:W-:Y:S02]  /*8870*/  SHF.R.U64 R114, R114, 0x3, RZ ;  /* 0x0000000372727819 */ /* 0x000fe400000012ff */
[----:B------:R-:W-:Y:S02]  /*8880*/  LOP3.LUT R150, R20, R119, RZ, 0x3c, !PT ;  /* 0x0000007714967212 */ /* 0x000fe400078e3cff */
[----:B------:R-:W-:Y:S02]  /*8890*/  LOP3.LUT R20, R107, 0x380, RZ, 0xc0, !PT ;  /* 0x000003806b147812 */ /* 0x000fe400078ec0ff */
[----:B------:R-:W-:Y:S02]  /*88a0*/  SHF.R.U64 R21, R21, 0x3, RZ ;  /* 0x0000000315157819 */ /* 0x000fe400000012ff */
[----:B------:R-:W-:Y:S01]  /*88b0*/  LOP3.LUT R114, R114, R115, RZ, 0x3c, !PT ;  /* 0x0000007372727212 */ /* 0x000fe200078e3cff */
[----:B------:R-:W-:Y:S01]  /*88c0*/  IMAD.X R115, RZ, RZ, R173, P2 ;  /* 0x000000ffff737224 */ /* 0x000fe200010e06ad */
[----:B------:R-:W-:-:S02]  /*88d0*/  IADD3 R143, P2, R172, 0xe000, RZ ;  /* 0x0000e000ac8f7810 */ /* 0x000fc40007f5e0ff */
[----:B------:R-:W-:Y:S02]  /*88e0*/  SHF.R.U64 R20, R20, 0x3, RZ ;  /* 0x0000000314147819 */ /* 0x000fe400000012ff */
[----:B------:R-:W-:Y:S02]  /*88f0*/  LOP3.LUT R158, R21, R102, RZ, 0x3c, !PT ;  /* 0x00000066159e7212 */ /* 0x000fe400078e3cff */
[----:B------:R-:W-:Y:S02]  /*8900*/  LOP3.LUT R21, R98, 0x380, RZ, 0xc0, !PT ;  /* 0x0000038062157812 */ /* 0x000fe400078ec0ff */
[----:B------:R-:W-:Y:S02]  /*8910*/  LOP3.LUT R142, R143, 0x380, RZ, 0xc0, !PT ;  /* 0x000003808f8e7812 */ /* 0x000fe400078ec0ff */
[----:B------:R-:W-:Y:S02]  /*8920*/  LOP3.LUT R160, R20, R107, RZ, 0x3c, !PT ;  /* 0x0000006b14a07212 */ /* 0x000fe400078e3cff */
[----:B------:R-:W-:-:S02]  /*8930*/  LOP3.LUT R20, R103, 0x380, RZ, 0xc0, !PT ;  /* 0x0000038067147812 */ /* 0x000fc400078ec0ff */
[----:B------:R-:W-:Y:S02]  /*8940*/  SHF.R.U64 R21, R21, 0x3, RZ ;  /* 0x0000000315157819 */ /* 0x000fe400000012ff */
[----:B------:R-:W-:Y:S02]  /*8950*/  SHF.R.U64 R142, R142, 0x3, RZ ;  /* 0x000000038e8e7819 */ /* 0x000fe400000012ff */
[----:B------:R-:W-:Y:S02]  /*8960*/  SHF.R.U64 R20, R20, 0x3, RZ ;  /* 0x0000000314147819 */ /* 0x000fe400000012ff */
[----:B------:R-:W-:Y:S02]  /*8970*/  LOP3.LUT R162, R21, R98, RZ, 0x3c, !PT ;  /* 0x0000006215a27212 */ /* 0x000fe400078e3cff */
[----:B------:R-:W-:Y:S02]  /*8980*/  IADD3 R21, P3, R172, 0x1000, RZ ;  /* 0x00001000ac157810 */ /* 0x000fe40007f7e0ff */
[----:B------:R-:W-:Y:S01]  /*8990*/  LOP3.LUT R142, R142, R143, RZ, 0x3c, !PT ;  /* 0x0000008f8e8e7212 */ /* 0x000fe200078e3cff */
[----:B------:R-:W-:Y:S01]  /*89a0*/  IMAD.X R143, RZ, RZ, R173, P2 ;  /* 0x000000ffff8f7224 */ /* 0x000fe200010e06ad */
[----:B------:R-:W-:-:S02]  /*89b0*/  LOP3.LUT R0, R3, 0x380, RZ, 0xc0, !PT ;  /* 0x0000038003007812 */ /* 0x000fc400078ec0ff */
[----:B-1----:R-:W-:Y:S02]  /*89c0*/  ISETP.NE.AND P2, PT, R48, 0x1, PT ;  /* 0x000000013000780c */ /* 0x002fe40003f45270 */
[----:B------:R-:W-:Y:S02]  /*89d0*/  LOP3.LUT R166, R20, R103, RZ, 0x3c, !PT ;  /* 0x0000006714a67212 */ /* 0x000fe400078e3cff */
[----:B------:R-:W-:Y:S02]  /*89e0*/  LOP3.LUT R20, R21, 0x380, RZ, 0xc0, !PT ;  /* 0x0000038015147812 */ /* 0x000fe400078ec0ff */
[----:B------:R-:W-:Y:S02]  /*89f0*/  SHF.R.U64 R0, R0, 0x3, RZ ;  /* 0x0000000300007819 */ /* 0x000fe400000012ff */
[----:B------:R-:W-:Y:S02]  /*8a00*/  SHF.R.U64 R20, R20, 0x3, RZ ;  /* 0x0000000314147819 */ /* 0x000fe400000012ff */
[----:B------:R-:W-:-:S02]  /*8a10*/  LOP3.LUT R154, R0, R3, RZ, 0x3c, !PT ;  /* 0x00000003009a7212 */ /* 0x000fc400078e3cff */
[----:B------:R-:W-:Y:S02]  /*8a20*/  MOV R213, R146 ;  /* 0x0000009200d57202 */ /* 0x000fe40000000f00 */
[----:B------:R-:W-:Y:S02]  /*8a30*/  LOP3.LUT R3, R30, 0x380, RZ, 0xc0, !PT ;  /* 0x000003801e037812 */ /* 0x000fe400078ec0ff */
[----:B------:R-:W-:Y:S01]  /*8a40*/  LOP3.LUT R20, R20, R21, RZ, 0x3c, !PT ;  /* 0x0000001514147212 */ /* 0x000fe200078e3cff */
[----:B------:R-:W-:Y:S01]  /*8a50*/  IMAD.X R21, RZ, RZ, R173, P3 ;  /* 0x000000ffff157224 */ /* 0x000fe200018e06ad */
[----:B------:R-:W-:Y:S01]  /*8a60*/  LOP3.LUT R0, R31, 0x380, RZ, 0xc0, !PT ;  /* 0x000003801f007812 */ /* 0x000fe200078ec0ff */
[----:B------:R0:W-:Y:S01]  /*8a70*/  STSM.16.M88.4 [R213], R24 ;  /* 0x00000018d5007844 */ /* 0x0001e20000000200 */
[----:B------:R-:W-:Y:S02]  /*8a80*/  SHF.R.U64 R3, R3, 0x3, RZ ;  /* 0x0000000303037819 */ /* 0x000fe400000012ff */
[----:B------:R-:W-:-:S02]  /*8a90*/  IADD3 R119, P3, R172, 0x8000, RZ ;  /* 0x00008000ac777810 */ /* 0x000fc40007f7e0ff */
[----:B------:R-:W-:Y:S02]  /*8aa0*/  SHF.R.U64 R0, R0, 0x3, RZ ;  /* 0x0000000300007819 */ /* 0x000fe400000012ff */
[----:B------:R-:W-:Y:S02]  /*8ab0*/  LOP3.LUT R168, R3, R30, RZ, 0x3c, !PT ;  /* 0x0000001e03a87212 */ /* 0x000fe400078e3cff */
[----:B------:R-:W-:Y:S02]  /*8ac0*/  LOP3.LUT R118, R119, 0x380, RZ, 0xc0, !PT ;  /* 0x0000038077767812 */ /* 0x000fe400078ec0ff */
[----:B------:R-:W-:Y:S02]  /*8ad0*/  LOP3.LUT R3, R12, 0x380, RZ, 0xc0, !PT ;  /* 0x000003800c037812 */ /* 0x000fe400078ec0ff */
[----:B------:R-:W-:Y:S02]  /*8ae0*/  LOP3.LUT R164, R0, R31, RZ, 0x3c, !PT ;  /* 0x0000001f00a47212 */ /* 0x000fe400078e3cff */
[----:B------:R-:W-:Y:S01]  /*8af0*/  SHF.R.U64 R118, R118, 0x3, RZ ;  /* 0x0000000376767819 */ /* 0x000fe200000012ff */
[----:B0-----:R-:W0:Y:S01]  /*8b00*/  @P2 LDC R24, c[0x0][0xbec] ;  /* 0x0002fb00ff182b82 */ /* 0x001e220000000800 */
[----:B------:R-:W-:-:S02]  /*8b10*/  LOP3.LUT R106, R111, 0x380, RZ, 0xc0, !PT ;  /* 0x000003806f6a7812 */ /* 0x000fc400078ec0ff */
[----:B------:R-:W-:Y:S02]  /*8b20*/  LOP3.LUT R0, R99, 0x380, RZ, 0xc0, !PT ;  /* 0x0000038063007812 */ /* 0x000fe400078ec0ff */
[----:B------:R-:W-:Y:S02]  /*8b30*/  SHF.R.U64 R3, R3, 0x3, RZ ;  /* 0x0000000303037819 */ /* 0x000fe400000012ff */
[----:B------:R-:W-:Y:S01]  /*8b40*/  LOP3.LUT R118, R118, R119, RZ, 0x3c, !PT ;  /* 0x0000007776767212 */ /* 0x000fe200078e3cff */
[----:B------:R-:W1:Y:S01]  /*8b50*/  @P2 LDC R27, c[0x0][0xbf0] ;  /* 0x0002fc00ff1b2b82 */ /* 0x000e620000000800 */
[----:B------:R-:W-:Y:S01]  /*8b60*/  SHF.R.U64 R106, R106, 0x3, RZ ;  /* 0x000000036a6a7819 */ /* 0x000fe200000012ff */
[----:B------:R-:W-:Y:S01]  /*8b70*/  IMAD.X R119, RZ, RZ, R173, P3 ;  /* 0x000000ffff777224 */ /* 0x000fe200018e06ad */
[----:B------:R-:W-:Y:S02]  /*8b80*/  SHF.R.U64 R0, R0, 0x3, RZ ;  /* 0x0000000300007819 */ /* 0x000fe400000012ff */
[----:B------:R-:W-:-:S02]  /*8b90*/  LOP3.LUT R12, R3, R12, RZ, 0x3c, !PT ;  /* 0x0000000c030c7212 */ /* 0x000fc400078e3cff */
[C---:B------:R-:W-:Y:S02]  /*8ba0*/  IADD3 R107, P0, R172.reuse, 0x5000, RZ ;  /* 0x00005000ac6b7810 */ /* 0x040fe40007f1e0ff */
[----:B------:R-:W-:Y:S02]  /*8bb0*/  IADD3 R3, P3, R172, 0xf000, RZ ;  /* 0x0000f000ac037810 */ /* 0x000fe40007f7e0ff */
[----:B------:R-:W-:Y:S02]  /*8bc0*/  LOP3.LUT R10, R127, 0x380, RZ, 0xc0, !PT ;  /* 0x000003807f0a7812 */ /* 0x000fe400078ec0ff */
[----:B------:R-:W-:Y:S01]  /*8bd0*/  LOP3.LUT R14, R123, 0x380, RZ, 0xc0, !PT ;  /* 0x000003807b0e7812 */ /* 0x000fe200078ec0ff */
[----:B------:R-:W-:Y:S01]  /*8be0*/  IMAD.X R147, RZ, RZ, R173, P3 ;  /* 0x000000ffff937224 */ /* 0x000fe200018e06ad */
[----:B------:R-:W-:Y:S01]  /*8bf0*/  LOP3.LUT R156, R106, R111, RZ, 0x3c, !PT ;  /* 0x0000006f6a9c7212 */ /* 0x000fe200078e3cff */
[----:B0-----:R-:W-:Y:S01]  /*8c00*/  @P2 IMAD.HI.U32 R24, R39, R24, RZ ;  /* 0x0000001827182227 */ /* 0x001fe200078e00ff */
[----:B------:R-:W-:-:S02]  /*8c10*/  LOP3.LUT R170, R0, R99, RZ, 0x3c, !PT ;  /* 0x0000006300aa7212 */ /* 0x000fc400078e3cff */
[----:B------:R-:W-:Y:S02]  /*8c20*/  LOP3.LUT R106, R107, 0x380, RZ, 0xc0, !PT ;  /* 0x000003806b6a7812 */ /* 0x000fe400078ec0ff */
[----:B------:R-:W-:Y:S02]  /*8c30*/  LOP3.LUT R0, R3, 0x380, RZ, 0xc0, !PT ;  /* 0x0000038003007812 */ /* 0x000fe400078ec0ff */
[----:B------:R-:W-:Y:S02]  /*8c40*/  SHF.R.U64 R10, R10, 0x3, RZ ;  /* 0x000000030a0a7819 */ /* 0x000fe400000012ff */
[----:B------:R-:W-:Y:S02]  /*8c50*/  SHF.R.U64 R14, R14, 0x3, RZ ;  /* 0x000000030e0e7819 */ /* 0x000fe400000012ff */
[----:B------:R-:W-:Y:S02]  /*8c60*/  SHF.R.U64 R106, R106, 0x3, RZ ;  /* 0x000000036a6a7819 */ /* 0x000fe400000012ff */
[----:B------:R-:W-:-:S02]  /*8c70*/  SHF.R.U64 R0, R0, 0x3, RZ ;  /* 0x0000000300007819 */ /* 0x000fc400000012ff */
[----:B------:R-:W-:Y:S02]  /*8c80*/  LOP3.LUT R10, R10, R127, RZ, 0x3c, !PT ;  /* 0x0000007f0a0a7212 */ /* 0x000fe400078e3cff */
[----:B------:R-:W-:Y:S02]  /*8c90*/  LOP3.LUT R14, R14, R123, RZ, 0x3c, !PT ;  /* 0x0000007b0e0e7212 */ /* 0x000fe400078e3cff */
[----:B------:R-:W-:Y:S01]  /*8ca0*/  LOP3.LUT R106, R106, R107, RZ, 0x3c, !PT ;  /* 0x0000006b6a6a7212 */ /* 0x000fe200078e3cff */
[----:B------:R-:W-:Y:S01]  /*8cb0*/  IMAD.X R107, RZ, RZ, R173, P0 ;  /* 0x000000ffff6b7224 */ /* 0x000fe200000e06ad */
[----:B------:R-:W-:Y:S02]  /*8cc0*/  LOP3.LUT R146, R0, R3, RZ, 0x3c, !PT ;  /* 0x0000000300927212 */ /* 0x000fe400078e3cff */
[----:B------:R-:W-:Y:S02]  /*8cd0*/  MOV R154, R154 ;  /* 0x0000009a009a7202 */ /* 0x000fe40000000f00 */
[----:B------:R-:W-:-:S02]  /*8ce0*/  MOV R3, R8 ;  /* 0x0000000800037202 */ /* 0x000fc40000000f00 */
[----:B------:R-:W-:Y:S01]  /*8cf0*/  MOV R0, R10 ;  /* 0x0000000a00007202 */ /* 0x000fe20000000f00 */
[----:B------:R-:W-:Y:S01]  /*8d00*/  STSM.16.M88.4 [R154], R32 ;  /* 0x000000209a007844 */ /* 0x000fe20000000200 */
[----:B------:R-:W-:Y:S02]  /*8d10*/  MOV R164, R164 ;  /* 0x000000a400a47202 */ /* 0x000fe40000000f00 */
[----:B------:R-:W-:Y:S02]  /*8d20*/  IADD3 R135, P0, R172, 0xc000, RZ ;  /* 0x0000c000ac877810 */ /* 0x000fe40007f1e0ff */
[----:B------:R-:W-:Y:S01]  /*8d30*/  MOV R44, R14 ;  /* 0x0000000e002c7202 */ /* 0x000fe20000000f00 */
[----:B------:R-:W-:Y:S01]  /*8d40*/  STSM.16.M88.4 [R164], R40 ;  /* 0x00000028a4007844 */ /* 0x000fe20000000200 */
[----:B------:R-:W-:Y:S02]  /*8d50*/  MOV R170, R170 ;  /* 0x000000aa00aa7202 */ /* 0x000fe40000000f00 */
        /* <DEDUP_REMOVED lines=10> */
[----:B-1----:R-:W-:Y:S02]  /*8e00*/  @P2 SHF.R.U32.HI R36, RZ, R27, R24 ;  /* 0x0000001bff242219 */ /* 0x002fe40000011618 */
[----:B------:R-:W-:Y:S01]  /*8e10*/  LOP3.LUT R134, R135, 0x380, RZ, 0xc0, !PT ;  /* 0x0000038087867812 */ /* 0x000fe200078ec0ff */
[----:B------:R1:W-:Y:S01]  /*8e20*/  STSM.16.M88.4 [R25], R12 ;  /* 0x0000000c19007844 */ /* 0x0003e20000000200 */
[----:B------:R-:W-:Y:S01]  /*8e30*/  MOV R168, R168 ;  /* 0x000000a800a87202 */ /* 0x000fe20000000f00 */
[----:B------:R-:W-:Y:S01]  /*8e40*/  IMAD.MOV R37, RZ, RZ, -R36 ;  /* 0x000000ffff257224 */ /* 0x000fe200078e0a24 */
[----:B------:R-:W-:-:S02]  /*8e50*/  IADD3 R111, P1, R172, 0x6000, RZ ;  /* 0x00006000ac6f7810 */ /* 0x000fc40007f3e0ff */
[----:B------:R-:W-:Y:S01]  /*8e60*/  MOV R166, R166 ;  /* 0x000000a600a67202 */ /* 0x000fe20000000f00 */
[----:B------:R-:W-:Y:S01]  /*8e70*/  IMAD R37, R48, R37, R39 ;  /* 0x0000002530257224 */ /* 0x000fe200078e0227 */
[----:B0-----:R-:W-:Y:S02]  /*8e80*/  F2FP.BF16.F32.PACK_AB R8, R65, R187 ;  /* 0x000000bb4108723e */ /* 0x001fe400000010ff */
[----:B------:R-:W-:Y:S02]  /*8e90*/  F2FP.BF16.F32.PACK_AB R9, R67, R66 ;  /* 0x000000424309723e */ /* 0x000fe400000010ff */
[----:B------:R-:W-:Y:S02]  /*8ea0*/  F2FP.BF16.F32.PACK_AB R10, R69, R188 ;  /* 0x000000bc450a723e */ /* 0x000fe400000010ff */
[----:B------:R-:W-:Y:S02]  /*8eb0*/  F2FP.BF16.F32.PACK_AB R11, R71, R70 ;  /* 0x00000046470b723e */ /* 0x000fe400000010ff */
[----:B------:R-:W-:-:S02]  /*8ec0*/  SHF.R.U64 R134, R134, 0x3, RZ ;  /* 0x0000000386867819 */ /* 0x000fc400000012ff */
        /* <DEDUP_REMOVED lines=11> */
[----:B------:R-:W-:Y:S02]  /*8f80*/  LOP3.LUT R110, R111, 0x380, RZ, 0xc0, !PT ;  /* 0x000003806f6e7812 */ /* 0x000fe400078ec0ff */
[----:B------:R-:W-:Y:S01]  /*8f90*/  LOP3.LUT R134, R134, R135, RZ, 0x3c, !PT ;  /* 0x0000008786867212 */ /* 0x000fe200078e3cff */
[----:B------:R-:W-:Y:S01]  /*8fa0*/  IMAD.X R135, RZ, RZ, R173, P0 ;  /* 0x000000ffff877224 */ /* 0x000fe200000e06ad */
[----:B------:R2:W-:Y:S01]  /*8fb0*/  STSM.16.M88.4 [R162], R24 ;  /* 0x00000018a2007844 */ /* 0x0005e20000000200 */
[----:B------:R-:W-:Y:S02]  /*8fc0*/  SHF.R.U64 R110, R110, 0x3, RZ ;  /* 0x000000036e6e7819 */ /* 0x000fe400000012ff */
[----:B0-----:R-:W-:Y:S01]  /*8fd0*/  F2FP.BF16.F32.PACK_AB R9, R52, R7 ;  /* 0x000000073409723e */ /* 0x001fe200000010ff */
[----:B-1----:R-:W-:Y:S01]  /*8fe0*/  IMAD.U32 R13, RZ, RZ, UR5 ;  /* 0x00000005ff0d7e24 */ /* 0x002fe2000f8e00ff */
[----:B------:R-:W-:Y:S01]  /*8ff0*/  SHF.R.S32.HI R12, RZ, 0x1f, R36 ;  /* 0x0000001fff0c7819 */ /* 0x000fe20000011424 */
[----:B------:R-:W-:Y:S01]  /*9000*/  ULDC UR5, c[0x0][0xa88] ;  /* 0x0002a20000057ab9 */ /* 0x000fe20000000800 */
[----:B------:R-:W-:-:S02]  /*9010*/  SHF.R.S32.HI R7, RZ, 0x1f, R37 ;  /* 0x0000001fff077819 */ /* 0x000fc40000011425 */
[----:B------:R-:W-:Y:S01]  /*9020*/  LOP3.LUT R110, R110, R111, RZ, 0x3c, !PT ;  /* 0x0000006f6e6e7212 */ /* 0x000fe200078e3cff */
[----:B------:R-:W-:Y:S01]  /*9030*/  IMAD.X R111, RZ, RZ, R173, P1 ;  /* 0x000000ffff6f7224 */ /* 0x000fe200008e06ad */
[----:B------:R-:W-:Y:S02]  /*9040*/  IADD3 R139, P1, R172, 0xd000, RZ ;  /* 0x0000d000ac8b7810 */ /* 0x000fe40007f3e0ff */
[----:B------:R-:W-:Y:S02]  /*9050*/  MOV R160, R160 ;  /* 0x000000a000a07202 */ /* 0x000fe40000000f00 */
[----:B--2---:R-:W-:Y:S01]  /*9060*/  IADD3 R24, P0, R36, UR6, RZ ;  /* 0x0000000624187c10 */ /* 0x004fe2000ff1e0ff */
[----:B------:R-:W-:Y:S01]  /*9070*/  VIADD R26, R206, UR44 ;  /* 0x0000002cce1a7c36 */ /* 0x000fe20008000000 */
[----:B------:R-:W-:Y:S02]  /*9080*/  F2FP.BF16.F32.PACK_AB R32, R89, R193 ;  /* 0x000000c15920723e */ /* 0x000fe400000010ff */
[----:B------:R-:W-:Y:S01]  /*9090*/  IADD3.X R25, R12, UR7, R13, P0, !PT ;  /* 0x000000070c197c10 */ /* 0x000fe200087fe40d */
[----:B------:R-:W-:Y:S01]  /*90a0*/  ULDC.64 UR6, c[0x0][0xb88] ;  /* 0x0002e20000067ab9 */ /* 0x000fe20000000a00 */
[----:B------:R-:W-:Y:S01]  /*90b0*/  F2FP.BF16.F32.PACK_AB R33, R91, R90 ;  /* 0x0000005a5b21723e */ /* 0x000fe200000010ff */
[----:B------:R-:W-:Y:S01]  /*90c0*/  IMAD R12, R7, UR6, RZ ;  /* 0x00000006070c7c24 */ /* 0x000fe2000f8e02ff */
[----:B------:R-:W-:Y:S01]  /*90d0*/  F2FP.BF16.F32.PACK_AB R34, R93, R194 ;  /* 0x000000c25d22723e */ /* 0x000fe200000010ff */
[----:B------:R-:W-:Y:S01]  /*90e0*/  IMAD.WIDE.U32 R24, R37, UR6, R24 ;  /* 0x0000000625187c25 */ /* 0x000fe2000f8e0018 */
[----:B------:R-:W-:-:S02]  /*90f0*/  F2FP.BF16.F32.PACK_AB R35, R95, R94 ;  /* 0x0000005e5f23723e */ /* 0x000fc400000010ff */
[----:B------:R-:W-:Y:S01]  /*9100*/  MOV R158, R158 ;  /* 0x0000009e009e7202 */ /* 0x000fe20000000f00 */
[----:B------:R-:W-:Y:S01]  /*9110*/  IMAD R37, R37, UR7, R12 ;  /* 0x0000000725257c24 */ /* 0x000fe2000f8e020c */
[----:B------:R-:W-:Y:S01]  /*9120*/  F2FP.BF16.F32.PACK_AB R8, R97, R195 ;  /* 0x000000c36108723e */ /* 0x000fe200000010ff */
[----:B------:R0:W-:Y:S01]  /*9130*/  STSM.16.M88.4 [R160], R32 ;  /* 0x00000020a0007844 */ /* 0x0001e20000000200 */
[----:B------:R-:W-:Y:S01]  /*9140*/  F2FP.BF16.F32.PACK_AB R10, R101, R196 ;  /* 0x000000c4650a723e */ /* 0x000fe200000010ff */
[----:B------:R-:W-:Y:S01]  /*9150*/  ULDC.64 UR6, c[0x0][0xb50] ;  /* 0x0002d40000067ab9 */ /* 0x000fe20000000a00 */
[----:B------:R-:W-:Y:S01]  /*9160*/  F2FP.BF16.F32.PACK_AB R11, R60, R56 ;  /* 0x000000383c0b723e */ /* 0x000fe200000010ff */
[----:B------:R-:W-:Y:S01]  /*9170*/  IMAD R7, R48, UR5, RZ ;  /* 0x0000000530077c24 */ /* 0x000fe2000f8e02ff */
[----:B------:R-:W-:Y:S02]  /*9180*/  LOP3.LUT R138, R139, 0x380, RZ, 0xc0, !PT ;  /* 0x000003808b8a7812 */ /* 0x000fe400078ec0ff */
[----:B------:R-:W-:Y:S01]  /*9190*/  LOP3.LUT P0, RZ, R204, 0x3, RZ, 0xc0, !PT ;  /* 0x00000003ccff7812 */ /* 0x000fe2000780c0ff */
[----:B------:R1:W-:Y:S01]  /*91a0*/  STSM.16.M88.4 [R158], R8 ;  /* 0x000000089e007844 */ /* 0x0003e20000000200 */
[----:B------:R-:W-:-:S02]  /*91b0*/  SHF.R.U64 R138, R138, 0x3, RZ ;  /* 0x000000038a8a7819 */ /* 0x000fc400000012ff */
[----:B------:R-:W-:Y:S02]  /*91c0*/  MOV R156, R156 ;  /* 0x0000009c009c7202 */ /* 0x000fe40000000f00 */
[----:B------:R-:W-:Y:S02]  /*91d0*/  F2FP.BF16.F32.PACK_AB R12, R105, R197 ;  /* 0x000000c5690c723e */ /* 0x000fe400000010ff */
[----:B------:R-:W-:Y:S02]  /*91e0*/  F2FP.BF16.F32.PACK_AB R13, R68, R64 ;  /* 0x00000040440d723e */ /* 0x000fe400000010ff */
[----:B0-----:R-:W-:Y:S02]  /*91f0*/  LEA R34, P3, R24, UR6, 0x2 ;  /* 0x0000000618227c11 */ /* 0x001fe4000f8610ff */
[----:B------:R-:W-:Y:S02]  /*9200*/  F2FP.BF16.F32.PACK_AB R14, R109, R198 ;  /* 0x000000c66d0e723e */ /* 0x000fe400000010ff */
[----:B------:R-:W-:Y:S01]  /*9210*/  F2FP.BF16.F32.PACK_AB R15, R76, R72 ;  /* 0x000000484c0f723e */ /* 0x000fe200000010ff */
[----:B------:R-:W-:Y:S01]  /*9220*/  SHFL.IDX PT, R46, R34, RZ, 0x1c1f ;  /* 0x001c1fff222e7589 */ /* 0x000fe200000e0000 */
[----:B------:R-:W-:Y:S01]  /*9230*/  LOP3.LUT R138, R138, R139, RZ, 0x3c, !PT ;  /* 0x0000008b8a8a7212 */ /* 0x000fe200078e3cff */
[----:B-1----:R-:W-:Y:S01]  /*9240*/  IMAD.IADD R9, R25, 0x1, R37 ;  /* 0x0000000119097824 */ /* 0x002fe200078e0225 */
[----:B------:R-:W-:Y:S01]  /*9250*/  MOV R152, R152 ;  /* 0x0000009800987202 */ /* 0x000fe20000000f00 */
[----:B------:R-:W-:Y:S01]  /*9260*/  VIADD R8, R26, 0x8 ;  /* 0x000000081a087836 */ /* 0x000fe20000000000 */
[----:B------:R0:W-:Y:S01]  /*9270*/  STSM.16.M88.4 [R156], R12 ;  /* 0x0000000c9c007844 */ /* 0x0001e20000000200 */
[----:B------:R-:W-:Y:S01]  /*9280*/  IMAD.X R139, RZ, RZ, R173, P1 ;  /* 0x000000ffff8b7224 */ /* 0x000fe200008e06ad */
[----:B------:R-:W-:-:S02]  /*9290*/  LEA.HI.X R35, R24, UR7, R9, 0x2, P3 ;  /* 0x0000000718237c11 */ /* 0x000fc400098f1409 */
[-C--:B------:R-:W-:Y:S01]  /*92a0*/  ISETP.GE.OR P1, PT, R26, R7.reuse, P0 ;  /* 0x000000071a00720c */ /* 0x080fe20000726670 */
[----:B------:R-:W-:Y:S01]  /*92b0*/  SHFL.IDX PT, R50, R34, 0x1, 0x1c1f ;  /* 0x003c1f0022327f89 */ /* 0x000fe200000e0000 */
[----:B------:R-:W-:Y:S02]  /*92c0*/  ISETP.GE.OR P0, PT, R8, R7, P0 ;  /* 0x000000070800720c */ /* 0x000fe40000706670 */
[----:B------:R-:W-:Y:S01]  /*92d0*/  F2FP.BF16.F32.PACK_AB R8, R113, R199 ;  /* 0x000000c77108723e */ /* 0x000fe200000010ff */
[----:B------:R-:W1:Y:S01]  /*92e0*/  SHFL.IDX PT, R47, R35, RZ, 0x1c1f ;  /* 0x001c1fff232f7589 */ /* 0x000e6200000e0000 */
[----:B------:R-:W-:Y:S02]  /*92f0*/  F2FP.BF16.F32.PACK_AB R9, R84, R80 ;  /* 0x000000505409723e */ /* 0x000fe400000010ff */
[----:B------:R-:W-:Y:S01]  /*9300*/  F2FP.BF16.F32.PACK_AB R10, R117, R201 ;  /* 0x000000c9750a723e */ /* 0x000fe200000010ff */
[----:B------:R-:W2:Y:S01]  /*9310*/  SHFL.IDX PT, R51, R35, 0x1, 0x1c1f ;  /* 0x003c1f0023337f89 */ /* 0x000ea200000e0000 */
[----:B------:R-:W-:-:S02]  /*9320*/  F2FP.BF16.F32.PACK_AB R11, R92, R88 ;  /* 0x000000585c0b723e */ /* 0x000fc400000010ff */
[----:B------:R-:W-:Y:S02]  /*9330*/  MOV R150, R150 ;  /* 0x0000009600967202 */ /* 0x000fe40000000f00 */
[----:B0-----:R-:W-:Y:S01]  /*9340*/  F2FP.BF16.F32.PACK_AB R12, R121, R202 ;  /* 0x000000ca790c723e */ /* 0x001fe200000010ff */
[----:B------:R0:W-:Y:S01]  /*9350*/  STSM.16.M88.4 [R152], R8 ;  /* 0x0000000898007844 */ /* 0x0001e20000000200 */
        /* <DEDUP_REMOVED lines=8> */
[----:B------:R-:W-:Y:S01]  /*93e0*/  F2FP.BF16.F32.PACK_AB R32, R137, R136 ;  /* 0x000000888920723e */ /* 0x000fe200000010ff */
[----:B0-----:R-:W0:Y:S01]  /*93f0*/  @P2 LDC R9, c[0x0][0xbf0] ;  /* 0x0002fc00ff092b82 */ /* 0x001e220000000800 */
[----:B------:R-:W-:Y:S01]  /*9400*/  F2FP.BF16.F32.PACK_AB R33, R176, R175 ;  /* 0x000000afb021723e */ /* 0x000fe200000010ff */
[----:B------:R-:W-:Y:S01]  /*9410*/  STSM.16.M88.4 [R44], R24 ;  /* 0x000000182c007844 */ /* 0x000fe20000000200 */
[----:B------:R-:W-:-:S02]  /*9420*/  F2FP.BF16.F32.PACK_AB R34, R141, R140 ;  /* 0x0000008c8d22723e */ /* 0x000fc400000010ff */
[----:B------:R-:W-:Y:S02]  /*9430*/  F2FP.BF16.F32.PACK_AB R35, R178, R177 ;  /* 0x000000b1b223723e */ /* 0x000fe400000010ff */
[----:B------:R-:W-:Y:S02]  /*9440*/  F2FP.BF16.F32.PACK_AB R56, R145, R144 ;  /* 0x000000909138723e */ /* 0x000fe400000010ff */
[----:B------:R-:W-:Y:S01]  /*9450*/  F2FP.BF16.F32.PACK_AB R57, R180, R179 ;  /* 0x000000b3b439723e */ /* 0x000fe200000010ff */
[----:B------:R3:W-:Y:S01]  /*9460*/  STSM.16.M88.4 [R0], R32 ;  /* 0x0000002000007844 */ /* 0x0007e20000000200 */
[----:B------:R-:W-:Y:S02]  /*9470*/  F2FP.BF16.F32.PACK_AB R58, R149, R148 ;  /* 0x00000094953a723e */ /* 0x000fe400000010ff */
[----:B------:R-:W-:Y:S02]  /*9480*/  F2FP.BF16.F32.PACK_AB R59, R4, R181 ;  /* 0x000000b5043b723e */ /* 0x000fe400000010ff */
[----:B------:R-:W-:-:S02]  /*9490*/  IADD3 R31, P4, R172, 0x2000, RZ ;  /* 0x00002000ac1f7810 */ /* 0x000fc40007f9e0ff */
[C---:B------:R-:W-:Y:S01]  /*94a0*/  IADD3 R99, P5, R172.reuse, 0x3000, RZ ;  /* 0x00003000ac637810 */ /* 0x040fe20007fbe0ff */
[----:B------:R-:W-:Y:S01]  /*94b0*/  STSM.16.M88.4 [R3], R56 ;  /* 0x0000003803007844 */ /* 0x000fe20000000200 */
[----:B------:R-:W-:Y:S02]  /*94c0*/  IADD3 R103, P6, R172, 0x4000, RZ ;  /* 0x00004000ac677810 */ /* 0x000fe40007fde0ff */
[----:B------:R-:W-:Y:S01]  /*94d0*/  LOP3.LUT R30, R31, 0x380, RZ, 0xc0, !PT ;  /* 0x000003801f1e7812 */ /* 0x000fe200078ec0ff */
[----:B------:R-:W-:Y:S01]  /*94e0*/  BAR.SYNC.DEFER_BLOCKING 0x1, 0x100 ;  /* 0x0044000000007b1d */ /* 0x000fe20000010000 */
[----:B------:R-:W-:Y:S02]  /*94f0*/  LOP3.LUT R98, R99, 0x380, RZ, 0xc0, !PT ;  /* 0x0000038063627812 */ /* 0x000fe400078ec0ff */
[----:B------:R-:W-:Y:S01]  /*9500*/  LOP3.LUT R102, R103, 0x380, RZ, 0xc0, !PT ;  /* 0x0000038067667812 */ /* 0x000fe200078ec0ff */
[----:B---3--:R-:W-:Y:S01]  /*9510*/  IMAD R0, R23, 0x20, R200 ;  /* 0x0000002017007824 */ /* 0x008fe200078e02c8 */
[----:B------:R-:W-:-:S02]  /*9520*/  SHF.R.U64 R30, R30, 0x3, RZ ;  /* 0x000000031e1e7819 */ /* 0x000fc400000012ff */
[----:B------:R-:W-:Y:S02]  /*9530*/  SHF.R.U64 R98, R98, 0x3, RZ ;  /* 0x0000000362627819 */ /* 0x000fe400000012ff */
[----:B------:R-:W-:Y:S01]  /*9540*/  SHF.R.U64 R102, R102, 0x3, RZ ;  /* 0x0000000366667819 */ /* 0x000fe200000012ff */
[----:B------:R-:W-:Y:S01]  /*9550*/  UIMAD UR5, UR10, UR8, URZ ;  /* 0x000000080a0572a4 */ /* 0x000fe2000f8e023f */
[----:B------:R-:W-:Y:S01]  /*9560*/  LOP3.LUT R30, R30, R31, RZ, 0x3c, !PT ;  /* 0x0000001f1e1e7212 */ /* 0x000fe200078e3cff */
[--C-:B------:R-:W-:Y:S01]  /*9570*/  IMAD.X R31, RZ, RZ, R173.reuse, P4 ;  /* 0x000000ffff1f7224 */ /* 0x100fe200020e06ad */
[----:B------:R-:W-:Y:S01]  /*9580*/  LOP3.LUT R98, R98, R99, RZ, 0x3c, !PT ;  /* 0x0000006362627212 */ /* 0x000fe200078e3cff */
[--C-:B------:R-:W-:Y:S01]  /*9590*/  IMAD.X R99, RZ, RZ, R173.reuse, P5 ;  /* 0x000000ffff637224 */ /* 0x100fe200028e06ad */
[----:B------:R-:W-:Y:S01]  /*95a0*/  LOP3.LUT R102, R102, R103, RZ, 0x3c, !PT ;  /* 0x0000006766667212 */ /* 0x000fe200078e3cff */
[----:B------:R-:W-:Y:S01]  /*95b0*/  IMAD.X R103, RZ, RZ, R173, P6 ;  /* 0x000000ffff677224 */ /* 0x000fe200030e06ad */
[----:B------:R-:W-:-:S02]  /*95c0*/  IADD3 R123, P4, R172, 0x9000, RZ ;  /* 0x00009000ac7b7810 */ /* 0x000fc40007f9e0ff */
[C---:B------:R-:W-:Y:S01]  /*95d0*/  LOP3.LUT R29, R172.reuse, 0x380, RZ, 0xc0, !PT ;  /* 0x00000380ac1d7812 */ /* 0x040fe200078ec0ff */
[----:B-1----:R-:W-:Y:S01]  /*95e0*/  @!P1 ST.E desc[UR46][R46.64], R6 ;  /* 0x000000062e009985 */ /* 0x002fe2000c10192e */
[C---:B------:R-:W-:Y:S01]  /*95f0*/  IADD3 R127, P5, R172.reuse, 0xa000, RZ ;  /* 0x0000a000ac7f7810 */ /* 0x040fe20007fbe0ff */
[----:B------:R-:W-:Y:S01]  /*9600*/  UIMAD.WIDE.U32 UR6, UR39, UR8, URZ ;  /* 0x00000008270672a5 */ /* 0x000fe2000f8e003f */
[----:B------:R-:W-:Y:S01]  /*9610*/  IADD3 R131, P6, R172, 0xb000, RZ ;  /* 0x0000b000ac837810 */ /* 0x000fe20007fde0ff */
[----:B--2---:R1:W-:Y:S01]  /*9620*/  @!P0 ST.E desc[UR46][R50.64], R5 ;  /* 0x0000000532008985 */ /* 0x0043e2000c10192e */
[----:B------:R-:W-:Y:S01]  /*9630*/  UIMAD UR5, UR39, UR9, UR5 ;  /* 0x00000009270572a4 */ /* 0x000fe2000f8e0205 */
[----:B------:R-:W-:Y:S01]  /*9640*/  LOP3.LUT R122, R123, 0x380, RZ, 0xc0, !PT ;  /* 0x000003807b7a7812 */ /* 0x000fe200078ec0ff */
[----:B------:R-:W-:Y:S01]  /*9650*/  ULDC.64 UR10, c[0x0][0xaf0] ;  /* 0x0002bc00000a7ab9 */ /* 0x000fe20000000a00 */
[----:B------:R-:W-:Y:S02]  /*9660*/  LOP3.LUT R126, R127, 0x380, RZ, 0xc0, !PT ;  /* 0x000003807f7e7812 */ /* 0x000fe400078ec0ff */
[----:B------:R-:W-:-:S02]  /*9670*/  LOP3.LUT R130, R131, 0x380, RZ, 0xc0, !PT ;  /* 0x0000038083827812 */ /* 0x000fc400078ec0ff */
[----:B------:R-:W-:Y:S01]  /*9680*/  SHF.R.U64 R29, R29, 0x3, RZ ;  /* 0x000000031d1d7819 */ /* 0x000fe200000012ff */
[----:B-1----:R-:W1:Y:S01]  /*9690*/  @P2 LDC R5, c[0x0][0xbec] ;  /* 0x0002fb00ff052b82 */ /* 0x002e620000000800 */
[----:B------:R-:W-:Y:S01]  /*96a0*/  VIADD R6, R0, UR44 ;  /* 0x0000002c00067c36 */ /* 0x000fe20008000000 */
[----:B------:R-:W-:Y:S01]  /*96b0*/  UIMAD UR8, UR12, UR10, URZ ;  /* 0x0000000a0c0872a4 */ /* 0x000fe2000f8e023f */
[----:B------:R-:W-:Y:S01]  /*96c0*/  SHF.R.U64 R122, R122, 0x3, RZ ;  /* 0x000000037a7a7819 */ /* 0x000fe200000012ff */
[----:B------:R-:W-:Y:S01]  /*96d0*/  UIADD3 UR7, UR7, UR5, URZ ;  /* 0x0000000507077290 */ /* 0x000fe2000fffe03f */
[----:B------:R-:W-:Y:S01]  /*96e0*/  IMAD.MOV.U32 R3, RZ, RZ, R6 ;  /* 0x000000ffff037224 */ /* 0x000fe200078e0006 */
[----:B------:R-:W-:Y:S01]  /*96f0*/  UIMAD UR5, UR42, UR11, UR8 ;  /* 0x0000000b2a0572a4 */ /* 0x000fe2000f8e0208 */
[----:B------:R-:W-:Y:S01]  /*9700*/  SHF.R.U64 R126, R126, 0x3, RZ ;  /* 0x000000037e7e7819 */ /* 0x000fe200000012ff */
[----:B------:R-:W-:Y:S01]  /*9710*/  UIMAD.WIDE.U32 UR42, UR42, UR10, UR6 ;  /* 0x0000000a2a2a72a5 */ /* 0x000fe2000f8e0006 */
[----:B------:R-:W-:Y:S01]  /*9720*/  SHF.R.U64 R130, R130, 0x3, RZ ;  /* 0x0000000382827819 */ /* 0x000fe200000012ff */
[----:B------:R2:W5:Y:S01]  /*9730*/  LD.E.128 R40, desc[UR46][R20.64] ;  /* 0x0000002e14287980 */ /* 0x000562000c101d00 */
[----:B------:R-:W-:Y:S01]  /*9740*/  LOP3.LUT R122, R122, R123, RZ, 0x3c, !PT ;  /* 0x0000007b7a7a7212 */ /* 0x000fe200078e3cff */
[----:B------:R-:W-:Y:S01]  /*9750*/  UIADD3 UR5, UR43, UR5, URZ ;  /* 0x000000052b057290 */ /* 0x000fe2000fffe03f */
[----:B------:R-:W-:Y:S01]  /*9760*/  LOP3.LUT R126, R126, R127, RZ, 0x3c, !PT ;  /* 0x0000007f7e7e7212 */ /* 0x000fe200078e3cff */
[--C-:B------:R-:W-:Y:S01]  /*9770*/  IMAD.X R123, RZ, RZ, R173.reuse, P4 ;  /* 0x000000ffff7b7224 */ /* 0x100fe200020e06ad */
[----:B------:R-:W-:Y:S01]  /*9780*/  LOP3.LUT R130, R130, R131, RZ, 0x3c, !PT ;  /* 0x0000008382827212 */ /* 0x000fe200078e3cff */
[--C-:B------:R-:W-:Y:S01]  /*9790*/  IMAD.X R127, RZ, RZ, R173.reuse, P5 ;  /* 0x000000ffff7f7224 */ /* 0x100fe200028e06ad */
[----:B------:R-:W-:Y:S01]  /*97a0*/  LOP3.LUT R28, R29, R172, RZ, 0x3c, !PT ;  /* 0x000000ac1d1c7212 */ /* 0x000fe200078e3cff */
[--C-:B------:R-:W-:Y:S01]  /*97b0*/  IMAD.X R131, RZ, RZ, R173.reuse, P6 ;  /* 0x000000ffff837224 */ /* 0x100fe200030e06ad */
[----:B------:R-:W-:Y:S01]  /*97c0*/  ULDC.64 UR6, c[0x0][0xae0] ;  /* 0x0002b80000067ab9 */ /* 0x000fe20000000a00 */
[----:B------:R-:W-:Y:S01]  /*97d0*/  IMAD.MOV.U32 R29, RZ, RZ, R173 ;  /* 0x000000ffff1d7224 */ /* 0x000fe200078e00ad */
[----:B------:R2:W5:Y:S01]  /*97e0*/  LD.E.128 R52, desc[UR46][R30.64] ;  /* 0x0000002e1e347980 */ /* 0x000562000c101d00 */
[----:B-1----:R-:W-:-:S03]  /*97f0*/  @P2 IMAD.HI.U32 R0, R6, R5, RZ ;  /* 0x0000000506002227 */ /* 0x002fc600078e00ff */
[----:B------:R2:W5:Y:S02]  /*9800*/  LD.E.128 R36, desc[UR46][R28.64] ;  /* 0x0000002e1c247980 */ /* 0x000564000c101d00 */
[----:B0-----:R-:W-:Y:S01]  /*9810*/  @P2 SHF.R.U32.HI R3, RZ, R9, R0 ;  /* 0x00000009ff032219 */ /* 0x001fe20000011600 */
[----:B------:R-:W-:Y:S01]  /*9820*/  IMAD.U32 R4, RZ, RZ, UR42 ;  /* 0x0000002aff047e24 */ /* 0x000fe2000f8e00ff */
[----:B------:R-:W5:Y:S02]  /*9830*/  LD.E.128 R96, desc[UR46][R98.64] ;  /* 0x0000002e62607980 */ /* 0x000f64000c101d00 */
[--C-:B------:R-:W-:Y:S01]  /*9840*/  SHF.R.S32.HI R0, RZ, 0x1f, R3.reuse ;  /* 0x0000001fff007819 */ /* 0x100fe20000011403 */
[----:B------:R-:W-:Y:S01]  /*9850*/  IMAD.MOV R9, RZ, RZ, -R3 ;  /* 0x000000ffff097224 */ /* 0x000fe200078e0a03 */
[----:B------:R-:W5:Y:S01]  /*9860*/  LD.E.128 R100, desc[UR46][R102.64] ;  /* 0x0000002e66647980 */ /* 0x000f62000c101d00 */
[----:B------:R-:W-:Y:S02]  /*9870*/  IMAD.U32 R5, RZ, RZ, UR43 ;  /* 0x0000002bff057e24 */ /* 0x000fe4000f8e00ff */
        /* <DEDUP_REMOVED lines=8> */
[----:B------:R-:W-:Y:S01]  /*9900*/  IMAD.WIDE.U32 R4, R3, UR6, R4 ;  /* 0x0000000603047c25 */ /* 0x000fe2000f8e0004 */
[----:B------:R-:W-:Y:S02]  /*9910*/  ULDC.64 UR6, c[0x0][0xad8] ;  /* 0x0002b60000067ab9 */ /* 0x000fe40000000a00 */
        /* <DEDUP_REMOVED lines=19> */
[----:B------:R-:W-:Y:S01]  /*9a50*/  ISETP.GE.AND P2, PT, R14, R7, PT ;  /* 0x000000070e00720c */ /* 0x000fe20003f46270 */
[----:B------:R-:W-:Y:S02]  /*9a60*/  ULDC.64 UR6, c[0x0][0xa80] ;  /* 0x0002a00000067ab9 */ /* 0x000fe40000000a00 */
[----:B------:R-:W-:Y:S01]  /*9a70*/  IMAD.IADD R3, R5, 0x1, R3 ;  /* 0x0000000105037824 */ /* 0x000fe200078e0203 */
[----:B------:R-:W-:Y:S01]  /*9a80*/  LEA R6, P3, R4, UR6, 0x1 ;  /* 0x0000000604067c11 */ /* 0x000fe2000f8608ff */
[----:B------:R-:W-:-:S02]  /*9a90*/  VIADD R203, R203, 0x22820 ;  /* 0x00022820cbcb7836 */ /* 0x000fc40000000000 */
[----:B------:R-:W-:Y:S01]  /*9aa0*/  VIADD R0, R14, 0x20 ;  /* 0x000000200e007836 */ /* 0x000fe20000000000 */
[----:B------:R-:W-:Y:S02]  /*9ab0*/  LEA.HI.X R3, R4, UR7, R3, 0x1, P3 ;  /* 0x0000000704037c11 */ /* 0x000fe400098f0c03 */
[----:B------:R-:W-:Y:S02]  /*9ac0*/  PRMT R203, RZ, 0x654, R203 ;  /* 0x00000654ffcb7816 */ /* 0x000fe400000000cb */
[-C--:B------:R-:W-:Y:S01]  /*9ad0*/  ISETP.GE.AND P1, PT, R0, R7.reuse, PT ;  /* 0x000000070000720c */ /* 0x080fe20003f26270 */
[----:B------:R-:W-:Y:S01]  /*9ae0*/  VIADD R0, R14, 0x40 ;  /* 0x000000400e007836 */ /* 0x000fe20000000000 */
[----:B0-----:R2:W-:Y:S01]  /*9af0*/  SYNCS.ARRIVE.TRANS64.RED.A1T0 RZ, [R203+URZ], RZ ;  /* 0x000000ffcbff79a7 */ /* 0x0015e2000810043f */
        /* <DEDUP_REMOVED lines=22> */
.L_x_13260:
[----:B------:R-:W-:Y:S05]  /*9c60*/  BSYNC B1 ;  /* 0x0000000000017941 */ /* 0x000fea0003800000 */
.L_x_13259:
[----:B-1-3--:R1:W3:Y:S01]  /*9c70*/  SHFL.IDX PT, R13, R3, 0x1, 0x181f ;  /* 0x00381f00030d7f89 */ /* 0x00a2e200000e0000 */
[----:B------:R-:W-:Y:S03]  /*9c80*/  BSSY B1, `(.L_x_13261) ;  /* 0x0000014000017945 */ /* 0x000fe60003800000 */
[----:B------:R1:W4:Y:S01]  /*9c90*/  SHFL.IDX PT, R11, R6, 0x1, 0x181f ;  /* 0x00381f00060b7f89 */ /* 0x00032200000e0000 */
[----:B------:R-:W-:Y:S05]  /*9ca0*/  @P1 BRA `(.L_x_13262) ;  /* 0x0000000000441947 */ /* 0x000fea0003800000 */
[----:B------:R-:W-:Y:S02]  /*9cb0*/  ULDC UR5, c[0x0][0xac8] ;  /* 0x0002b20000057ab9 */ /* 0x000fe40000000800 */
[----:B------:R-:W-:Y:S02]  /*9cc0*/  ISETP.GE.AND P4, PT, R2, UR5, PT ;  /* 0x0000000502007c0c */ /* 0x000fe4000bf86270 */
[----:B------:R-:W-:Y:S02]  /*9cd0*/  ISETP.GE.AND P3, PT, R19, UR5, PT ;  /* 0x0000000513007c0c */ /* 0x000fe4000bf66270 */
[----:B------:R-:W-:Y:S02]  /*9ce0*/  ISETP.GE.AND P2, PT, R18, UR5, PT ;  /* 0x0000000512007c0c */ /* 0x000fe4000bf46270 */
[----:B------:R-:W-:-:S07]  /*9cf0*/  ISETP.GE.AND P1, PT, R22, UR5, PT ;  /* 0x0000000516007c0c */ /* 0x000fce000bf26270 */
[CC--:B----4-:R-:W-:Y:S02]  /*9d00*/  @!P4 LEA R4, P6, R2.reuse, R11.reuse, 0x1 ;  /* 0x0000000b0204c211 */ /* 0x0d0fe400078c08ff */
[C---:B------:R-:W-:Y:S02]  /*9d10*/  @!P3 LEA R8, P5, R19.reuse, R11, 0x1 ;  /* 0x0000000b1308b211 */ /* 0x040fe400078a08ff */
[----:B---3--:R-:W-:Y:S02]  /*9d20*/  @!P4 LEA.HI.X R5, R2, R13, R211, 0x1, P6 ;  /* 0x0000000d0205c211 */ /* 0x008fe400030f0cd3 */
        /* <DEDUP_REMOVED lines=9> */
.L_x_13262:
[----:B------:R-:W-:Y:S05]  /*9dc0*/  BSYNC B1 ;  /* 0x0000000000017941 */ /* 0x000fea0003800000 */
.L_x_13261:
        /* <DEDUP_REMOVED lines=15> */
[----:B-----5:R0:W-:Y:S01]  /*9ec0*/  @!P3 ST.E.128 desc[UR46][R4.64], R52 ;  /* 0x000000340400b985 */ /* 0x0201e2000c101d2e */
[----:B----4-:R-:W-:-:S02]  /*9ed0*/  @!P1 LEA.HI.X R11, R18, R13, R209, 0x1, P4 ;  /* 0x0000000d120b9211 */ /* 0x010fc400020f0cd1 */
[----:B------:R-:W-:Y:S01]  /*9ee0*/  @!P0 LEA.HI.X R13, R22, R13, R208, 0x1, P6 ;  /* 0x0000000d160d8211 */ /* 0x000fe200030f0cd0 */
[----:B------:R0:W-:Y:S04]  /*9ef0*/  @!P2 ST.E.128 desc[UR46][R8.64], R108 ;  /* 0x0000006c0800a985 */ /* 0x0001e8000c101d2e */
[----:B------:R0:W-:Y:S04]  /*9f00*/  @!P1 ST.E.128 desc[UR46][R10.64], R124 ;  /* 0x0000007c0a009985 */ /* 0x0001e8000c101d2e */
[----:B------:R0:W-:Y:S02]  /*9f10*/  @!P0 ST.E.128 desc[UR46][R12.64], R140 ;  /* 0x0000008c0c008985 */ /* 0x0001e4000c101d2e */
.L_x_13264:
[----:B------:R-:W-:Y:S05]  /*9f20*/  BSYNC B1 ;  /* 0x0000000000017941 */ /* 0x000fea0003800000 */
.L_x_13263:
[----:B------:R-:W-:Y:S01]  /*9f30*/  VIADD R0, R14, 0x60 ;  /* 0x000000600e007836 */ /* 0x000fe20000000000 */
[----:B-123--:R-:W1:Y:S04]  /*9f40*/  SHFL.IDX PT, R3, R3, 0x3, 0x181f ;  /* 0x00781f0003037f89 */ /* 0x00ee6800000e0000 */
[----:B------:R-:W-:Y:S01]  /*9f50*/  ISETP.GE.AND P0, PT, R0, R7, PT ;  /* 0x000000070000720c */ /* 0x000fe20003f06270 */
[----:B0---4-:R0:W2:-:S12]  /*9f60*/  SHFL.IDX PT, R11, R6, 0x3, 0x181f ;  /* 0x00781f00060b7f89 */ /* 0x01109800000e0000 */
[----:B0-----:R-:W-:Y:S05]  /*9f70*/  @P0 BRA `(.L_x_13265) ;  /* 0x0000000c00200947 */ /* 0x001fea0003800000 */
[----:B------:R-:W-:Y:S02]  /*9f80*/  ULDC UR5, c[0x0][0xac8] ;  /* 0x0002b20000057ab9 */ /* 0x000fe40000000800 */
[----:B------:R-:W-:Y:S02]  /*9f90*/  ISETP.GE.AND P3, PT, R2, UR5, PT ;  /* 0x0000000502007c0c */ /* 0x000fe4000bf66270 */
[----:B------:R-:W-:Y:S02]  /*9fa0*/  ISETP.GE.AND P4, PT, R19, UR5, PT ;  /* 0x0000000513007c0c */ /* 0x000fe4000bf86270 */
[----:B------:R-:W-:-:S09]  /*9fb0*/  ISETP.GE.AND P5, PT, R18, UR5, PT ;  /* 0x0000000512007c0c */ /* 0x000fd2000bfa6270 */
[-C--:B--2---:R-:W-:Y:S02]  /*9fc0*/  @!P3 LEA R4, P0, R2, R11.reuse, 0x1 ;  /* 0x0000000b0204b211 */ /* 0x084fe400078008ff */
        /* <DEDUP_REMOVED lines=14> */
.L_x_13258:
        /* <DEDUP_REMOVED lines=50> */
.L_x_13267:
[----:B------:R-:W-:Y:S05]  /*a3d0*/  BSYNC B1 ;  /* 0x0000000000017941 */ /* 0x000fea0003800000 */
.L_x_13266:
        /* <DEDUP_REMOVED lines=11> */
[----:B-1----:R-:W-:-:S03]  /*a490*/  @P1 SHF.R.U32.HI R3, RZ, R11, R0 ;  /* 0x0000000bff031219 */ /* 0x002fc60000011600 */
[----:B------:R-:W-:Y:S01]  /*a4a0*/  UIMAD UR5, UR42, UR11, UR5 ;  /* 0x0000000b2a0572a4 */ /* 0x000fe2000f8e0205 */
[--C-:B------:R-:W-:Y:S01]  /*a4b0*/  SHF.R.S32.HI R0, RZ, 0x1f, R3.reuse ;  /* 0x0000001fff007819 */ /* 0x100fe20000011403 */
[----:B------:R-:W-:Y:S01]  /*a4c0*/  UIMAD.WIDE.U32 UR42, UR42, UR10, UR6 ;  /* 0x0000000a2a2a72a5 */ /* 0x000fe2000f8e0006 */
[----:B------:R-:W-:Y:S02]  /*a4d0*/  IMAD.MOV R7, RZ, RZ, -R3 ;  /* 0x000000ffff077224 */ /* 0x000fe400078e0a03 */
[----:B------:R-:W-:Y:S01]  /*a4e0*/  ULDC.64 UR6, c[0x0][0xae0] ;  /* 0x0002b80000067ab9 */ /* 0x000fe20000000a00 */
[----:B------:R-:W-:Y:S01]  /*a4f0*/  UIADD3 UR5, UR43, UR5, URZ ;  /* 0x000000052b057290 */ /* 0x000fe2000fffe03f */
[----:B------:R-:W-:Y:S02]  /*a500*/  IMAD R0, R0, UR6, RZ ;  /* 0x0000000600007c24 */ /* 0x000fe4000f8e02ff */
[----:B------:R-:W-:Y:S02]  /*a510*/  IMAD R7, R10, R7, R8 ;  /* 0x000000070a077224 */ /* 0x000fe400078e0208 */
[----:B------:R-:W-:-:S02]  /*a520*/  IMAD.U32 R5, RZ, RZ, UR43 ;  /* 0x0000002bff057e24 */ /* 0x000fc4000f8e00ff */
[----:B------:R-:W-:Y:S02]  /*a530*/  IMAD.U32 R4, RZ, RZ, UR42 ;  /* 0x0000002aff047e24 */ /* 0x000fe4000f8e00ff */
[----:B------:R-:W-:Y:S01]  /*a540*/  IMAD.U32 R5, RZ, RZ, UR5 ;  /* 0x00000005ff057e24 */ /* 0x000fe2000f8e00ff */
[----:B------:R-:W-:Y:S01]  /*a550*/  ULDC UR5, c[0x0][0xa88] ;  /* 0x0002a20000057ab9 */ /* 0x000fe20000000800 */
[C---:B------:R-:W-:Y:S01]  /*a560*/  IMAD R9, R3.reuse, UR7, R0 ;  /* 0x0000000703097c24 */ /* 0x040fe2000f8e0200 */
[----:B------:R-:W-:Y:S01]  /*a570*/  SHF.R.S32.HI R0, RZ, 0x1f, R7 ;  /* 0x0000001fff007819 */ /* 0x000fe20000011407 */
[----:B------:R-:W-:Y:S01]  /*a580*/  IMAD.WIDE.U32 R4, R3, UR6, R4 ;  /* 0x0000000603047c25 */ /* 0x000fe2000f8e0004 */
[----:B------:R-:W-:-:S03]  /*a590*/  ULDC.64 UR6, c[0x0][0xad8] ;  /* 0x0002b60000067ab9 */ /* 0x000fc60000000a00 */
        /* <DEDUP_REMOVED lines=35> */
.L_x_13269:
[----:B------:R-:W-:Y:S05]  /*a7d0*/  BSYNC B1 ;  /* 0x0000000000017941 */ /* 0x000fea0003800000 */
.L_x_13268:
        /* <DEDUP_REMOVED lines=21> */
.L_x_13271:
[----:B------:R-:W-:Y:S05]  /*a930*/  BSYNC B1 ;  /* 0x0000000000017941 */ /* 0x000fea0003800000 */
.L_x_13270:
        /* <DEDUP_REMOVED lines=21> */
.L_x_13273:
[----:B------:R-:W-:Y:S05]  /*aa90*/  BSYNC B1 ;  /* 0x0000000000017941 */ /* 0x000fea0003800000 */
.L_x_13272:
[----:B------:R-:W-:Y:S01]  /*aaa0*/  VIADD R0, R8, 0x60 ;  /* 0x0000006008007836 */ /* 0x000fe20000000000 */
[----:B0-----:R0:W0:Y:S04]  /*aab0*/  SHFL.IDX PT, R3, R7, 0x3, 0x181f ;  /* 0x00781f0007037f89 */ /* 0x00102800000e0000 */
[----:B------:R-:W-:Y:S01]  /*aac0*/  ISETP.GE.AND P0, PT, R0, R9, PT ;  /* 0x000000090000720c */ /* 0x000fe20003f06270 */
[----:B-1-3--:R1:W3:-:S12]  /*aad0*/  SHFL.IDX PT, R5, R6, 0x3, 0x181f ;  /* 0x00781f0006057f89 */ /* 0x00a2d800000e0000 */
[----:B-1----:R-:W-:Y:S05]  /*aae0*/  @P0 BRA `(.L_x_13265) ;  /* 0x0000000000440947 */ /* 0x002fea0003800000 */
[----:B------:R-:W-:Y:S02]  /*aaf0*/  ULDC UR5, c[0x0][0xac8] ;  /* 0x0002b20000057ab9 */ /* 0x000fe40000000800 */
[----:B------:R-:W-:Y:S02]  /*ab00*/  ISETP.GE.AND P3, PT, R2, UR5, PT ;  /* 0x0000000502007c0c */ /* 0x000fe4000bf66270 */
[----:B------:R-:W-:Y:S02]  /*ab10*/  ISETP.GE.AND P2, PT, R19, UR5, PT ;  /* 0x0000000513007c0c */ /* 0x000fe4000bf46270 */
[----:B------:R-:W-:Y:S02]  /*ab20*/  ISETP.GE.AND P1, PT, R18, UR5, PT ;  /* 0x0000000512007c0c */ /* 0x000fe4000bf26270 */
[----:B------:R-:W-:-:S07]  /*ab30*/  ISETP.GE.AND P0, PT, R22, UR5, PT ;  /* 0x0000000516007c0c */ /* 0x000fce000bf06270 */
[-C--:B--234-:R-:W-:Y:S02]  /*ab40*/  @!P3 LEA R6, P6, R2, R5.reuse, 0x1 ;  /* 0x000000050206b211 */ /* 0x09cfe400078c08ff */
        /* <DEDUP_REMOVED lines=11> */
.L_x_13265:
[----:B------:R-:W-:Y:S05]  /*ac00*/  BSYNC B0 ;  /* 0x0000000000007941 */ /* 0x000fea0003800000 */
.L_x_13257:
[----:B------:R-:W-:Y:S02]  /*ac10*/  ULDC UR5, c[0x0][0xc38] ;  /* 0x00030e0000057ab9 */ /* 0x000fe40000000800 */
[----:B------:R-:W-:-:S06]  /*ac20*/  UISETP.GE.AND UP0, UPT, UR4, UR5, UPT ;  /* 0x000000050400728c */ /* 0x000fcc000bf06270 */
[----:B------:R-:W-:-:S13]  /*ac30*/  PLOP3.LUT P0, PT, PT, PT, UP0, 0x80, 0x0 ;  /* 0x000000000000781c */ /* 0x000fda0003f0f008 */
[----:B------:R-:W-:Y:S05]  /*ac40*/  @!P0 BRA `(.L_x_13274) ;  /* 0xffffff6000688947 */ /* 0x000fea000383ffff */
[----:B------:R-:W-:Y:S05]  /*ac50*/  EXIT ;  /* 0x000000000000794d */ /* 0x000fea0003800000 */
.L_x_13222:
        /* <DEDUP_REMOVED lines=40> */
.L_x_13365:
        /* <DEDUP_REMOVED lines=23> */
.L_x_13276:
[----:B------:R-:W-:Y:S01]  /*b050*/  ULDC UR9, c[0x0][0xc54] ;  /* 0x0003150000097ab9 */ /* 0x000fe20000000800 */
[----:B------:R-:W-:Y:S01]  /*b060*/  UMOV UR5, UR8 ;  /* 0x0000000800057c82 */ /* 0x000fe20008000000 */
[----:B------:R-:W-:-:S11]  /*b070*/  UISETP.NE.AND UP0, UPT, UR9, 0x1, UPT ;  /* 0x000000010900788c */ /* 0x000fd6000bf05270 */
[----:B------:R-:W-:Y:S02]  /*b080*/  @UP0 ULDC.64 UR10, c[0x0][0xc58] ;  /* 0x00031600000a0ab9 */ /* 0x000fe40000000a00 */
[----:B------:R-:W-:-:S04]  /*b090*/  UIMAD.WIDE.U32 UR6, UR8, UR10, URZ ;  /* 0x0000000a080672a5 */ /* 0x000fc8000f8e003f */
[----:B------:R-:W-:-:S04]  /*b0a0*/  @UP0 USHF.R.U32.HI UR5, URZ, UR11, UR7 ;  /* 0x0000000b3f050299 */ /* 0x000fc80008011607 */
[----:B------:R-:W-:-:S12]  /*b0b0*/  UIMAD UR6, UR5, UR9, URZ ;  /* 0x00000009050672a4 */ /* 0x000fd8000f8e023f */
.L_x_13277:
[----:B------:R-:W-:Y:S01]  /*b0c0*/  ULOP3.LUT UR39, URZ, UR5, URZ, 0x33, !UPT ;  /* 0x000000053f277292 */ /* 0x000fe2000f8e333f */
[----:B------:R-:W-:Y:S01]  /*b0d0*/  BSSY B7, `(.L_x_13278) ;  /* 0x00003dc000077945 */ /* 0x000fe20003800000 */
[----:B------:R-:W-:Y:S01]  /*b0e0*/  ULDC UR7, c[0x0][0x448] ;  /* 0x0001120000077ab9 */ /* 0x000fe20000000800 */
[----:B------:R-:W-:Y:S01]  /*b0f0*/  ULDC UR5, c[0x0][0xc3c] ;  /* 0x00030f0000057ab9 */ /* 0x000fe20000000800 */
[----:B------:R-:W-:Y:S02]  /*b100*/  UISETP.NE.AND UP1, UPT, UR7, 0x1, UPT ;  /* 0x000000010700788c */ /* 0x000fe4000bf25270 */
[----:B------:R-:W-:Y:S01]  /*b110*/  UIADD3 UR39, UR39, UR5, URZ ;  /* 0x0000000527277290 */ /* 0x000fe2000fffe03f */
[----:B------:R-:W-:Y:S01]  /*b120*/  ULDC.64 UR10, c[0x0][0x418] ;  /* 0x00010600000a7ab9 */ /* 0x000fe20000000a00 */
[----:B------:R-:W-:Y:S02]  /*b130*/  UIADD3 UR5, UR8, -UR6, URZ ;  /* 0x8000000608057290 */ /* 0x000fe4000fffe03f */
[----:B------:R-:W-:-:S02]  /*b140*/  UISETP.NE.U32.AND UP0, UPT, UR10, URZ, UPT ;  /* 0x0000003f0a00728c */ /* 0x000fc4000bf05070 */
[----:B------:R-:W-:Y:S02]  /*b150*/  USHF.L.U32 UR8, UR39, 0x7, URZ ;  /* 0x0000000727087899 */ /* 0x000fe4000800063f */
[----:B------:R-:W-:Y:S01]  /*b160*/  UISETP.NE.AND.EX UP0, UPT, UR11, URZ, UPT, UP0 ;  /* 0x0000003f0b00728c */ /* 0x000fe2000bf05300 */
[----:B------:R-:W-:Y:S01]  /*b170*/  ULDC UR7, c[0x0][0x288] ;  /* 0x0000a20000077ab9 */ /* 0x000fe20000000800 */
        /* <DEDUP_REMOVED lines=12> */
[----:B------:R-:W-:Y:S02]  /*b240*/  UIMAD.WIDE UR6, UR6, 0x2aaaaaab, URZ ;  /* 0x2aaaaaab060678a5 */ /* 0x000fe4000f8e023f */
[----:B------:R-:W-:Y:S02]  /*b250*/  UIMAD.WIDE UR8, UR8, 0x2aaaaaab, URZ ;  /* 0x2aaaaaab080878a5 */ /* 0x000fe4000f8e023f */
[----:B------:R-:W-:-:S02]  /*b260*/  USHF.R.U32.HI UR12, URZ, 0x1f, UR7 ;  /* 0x0000001f3f0c7899 */ /* 0x000fc40008011607 */
[----:B------:R-:W-:Y:S01]  /*b270*/  USHF.R.U32.HI UR6, URZ, 0x1f, UR9 ;  /* 0x0000001f3f067899 */ /* 0x000fe20008011609 */
[----:B------:R-:W-:Y:S01]  /*b280*/  ULDC UR11, c[0x0][0xc48] ;  /* 0x00031200000b7ab9 */ /* 0x000fe20000000800 */
[----:B------:R-:W-:Y:S02]  /*b290*/  ULEA.HI.SX32 UR12, UR7, UR12, 0x1c ;  /* 0x0000000c070c7291 */ /* 0x000fe4000f8fe23f */
[----:B------:R-:W-:Y:S02]  /*b2a0*/  ULEA.HI.SX32 UR6, UR9, UR6, 0x1c ;  /* 0x0000000609067291 */ /* 0x000fe4000f8fe23f */
        /* <DEDUP_REMOVED lines=32> */
.L_x_13279:
        /* <DEDUP_REMOVED lines=20> */
.L_x_13282:
[----:B------:R-:W-:Y:S05]  /*b5f0*/  BSYNC B6 ;  /* 0x0000000000067941 */ /* 0x000fea0003800000 */
.L_x_13281:
        /* <DEDUP_REMOVED lines=20> */
.L_x_13285:
        /* <DEDUP_REMOVED lines=15> */
.L_x_13284:
[----:B------:R-:W-:Y:S05]  /*b830*/  BSYNC B6 ;  /* 0x0000000000067941 */ /* 0x000fea0003800000 */
.L_x_13283:
        /* <DEDUP_REMOVED lines=26> */
.L_x_13380:
        /* <DEDUP_REMOVED lines=9> */
.L_x_13383:
        /* <DEDUP_REMOVED lines=22> */
.L_x_13289:
        /* <DEDUP_REMOVED lines=8> */
.L_x_13384:
        /* <DEDUP_REMOVED lines=8> */
.L_x_13291:
        /* <DEDUP_REMOVED lines=16> */
[----:B------:R-:W-:-:S09]  /*bdd0*/  UIMAD UR35, UR35, 0x60, URZ ;  /* 0x00000060232378a4 */ /* 0x000fd2000f8e023f */
[----:B------:R1:W-:Y:S02]  /*bde0*/  UTMALDG.4D [UR32], [UR4], desc[UR6] ;  /* 0x00000620040075b4 */ /* 0x0003e40008019000 */
[----:B-1----:R-:W-:Y:S01]  /*bdf0*/  NOP ;  /* 0x0000000000007918 */ /* 0x002fe20000000000 */
.L_x_13287:
        /* <DEDUP_REMOVED lines=22> */
.L_x_13293:
[----:B------:R-:W-:Y:S05]  /*bf60*/  BSYNC B6 ;  /* 0x0000000000067941 */ /* 0x000fea0003800000 */
.L_x_13292:
        /* <DEDUP_REMOVED lines=57> */
[----:B------:R-:W-:Y:S01]  /*c300*/  IMAD.U32 R4, RZ, RZ, UR39 ;  /* 0x00000027ff047e24 */ /* 0x000fe2000f8e00ff */
[----:B------:R-:W-:Y:S01]  /*c310*/  ULDC UR4, c[0x0][0x288] ;  /* 0x0000a20000047ab9 */ /* 0x000fe20000000800 */
[----:B------:R-:W1:Y:S01]  /*c320*/  S2R R8, SR_TID.X ;  /* 0x0000000000087919 */ /* 0x000e620000002100 */
[----:B------:R-:W-:Y:S01]  /*c330*/  IMAD R3, R7, UR4, RZ ;  /* 0x0000000407037c24 */ /* 0x000fe2000f8e02ff */
[----:B------:R-:W-:Y:S01]  /*c340*/  SHFL.IDX PT, R9, R2, 0x1, 0x181f ;  /* 0x00381f0002097f89 */ /* 0x000fe200000e0000 */
[----:B0-----:R-:W-:-:S04]  /*c350*/  LOP3.LUT R6, R6, 0x7f, RZ, 0xc0, !PT ;  /* 0x0000007f06067812 */ /* 0x001fc800078ec0ff */
[----:B------:R-:W-:Y:S01]  /*c360*/  SHF.R.U32.HI R6, RZ, 0x3, R6 ;  /* 0x00000003ff067819 */ /* 0x000fe20000011606 */
[----:B-1----:R-:W-:Y:S02]  /*c370*/  IMAD.SHL.U32 R11, R8, 0x8, RZ ;  /* 0x00000008080b7824 */ /* 0x002fe400078e00ff */
[----:B------:R-:W-:Y:S02]  /*c380*/  SHFL.IDX PT, R8, R0, 0x1, 0x181f ;  /* 0x00381f0000087f89 */ /* 0x000fe400000e0000 */
[----:B------:R-:W-:Y:S01]  /*c390*/  IMAD R4, R4, 0x80, R6 ;  /* 0x0000008004047824 */ /* 0x000fe200078e0206 */
[----:B------:R-:W-:Y:S01]  /*c3a0*/  LOP3.LUT R11, R11, 0x38, RZ, 0xc0, !PT ;  /* 0x000000380b0b7812 */ /* 0x000fe200078ec0ff */
[----:B------:R-:W0:Y:S02]  /*c3b0*/  SHFL.IDX PT, R6, R0, RZ, 0x181f ;  /* 0x00181fff00067589 */ /* 0x000e2400000e0000 */
[C---:B------:R-:W-:Y:S01]  /*c3c0*/  VIADD R5, R4.reuse, 0x10 ;  /* 0x0000001004057836 */ /* 0x040fe20000000000 */
[----:B------:R-:W-:-:S04]  /*c3d0*/  ISETP.GE.AND P3, PT, R4, R3, PT ;  /* 0x000000030400720c */ /* 0x000fc80003f66270 */
[----:B------:R-:W-:Y:S02]  /*c3e0*/  ISETP.GE.AND P1, PT, R5, R3, PT ;  /* 0x000000030500720c */ /* 0x000fe40003f26270 */
[----:B------:R-:W1:Y:S07]  /*c3f0*/  SHFL.IDX PT, R5, R2, RZ, 0x181f ;  /* 0x00181fff02057589 */ /* 0x000e6e00000e0000 */
[----:B0-----:R-:W-:-:S05]  /*c400*/  @!P3 LEA R6, P2, R11, R6, 0x1 ;  /* 0x000000060b06b211 */ /* 0x001fca00078408ff */
[----:B-1----:R-:W-:-:S04]  /*c410*/  @!P3 IMAD.X R5, RZ, RZ, R5, P2 ;  /* 0x000000ffff05b224 */ /* 0x002fc800010e0605 */
        /* <DEDUP_REMOVED lines=47> */
.L_x_13401:
[----:B0-----:R-:W0:Y:S01]  /*c710*/  S2R R2, SR_TID.X ;  /* 0x0000000000027919 */ /* 0x001e220000002100 */
[----:B------:R-:W-:-:S05]  /*c720*/  VIADD R4, R4, 0x70 ;  /* 0x0000007004047836 */ /* 0x000fca0000000000 */
[----:B------:R-:W-:Y:S01]  /*c730*/  ISETP.GE.AND P1, PT, R4, R3, PT ;  /* 0x000000030400720c */ /* 0x000fe20003f26270 */
[----:B0-----:R-:W-:-:S05]  /*c740*/  IMAD.SHL.U32 R2, R2, 0x8, RZ ;  /* 0x0000000802027824 */ /* 0x001fca00078e00ff */
[----:B------:R-:W-:-:S07]  /*c750*/  LOP3.LUT R2, R2, 0x38, RZ, 0xc0, !PT ;  /* 0x0000003802027812 */ /* 0x000fce00078ec0ff */
[----:B------:R-:W-:-:S05]  /*c760*/  @!P1 LEA R2, P2, R2, R0, 0x1 ;  /* 0x0000000002029211 */ /* 0x000fca00078408ff */
[----:B--2---:R-:W-:-:S05]  /*c770*/  @!P1 IMAD.X R3, RZ, RZ, R5, P2 ;  /* 0x000000ffff039224 */ /* 0x004fca00010e0605 */
[----:B------:R-:W-:Y:S01]  /*c780*/  @!PT LDS RZ, [RZ] ;  /* 0x00000000fffff984 */ /* 0x000fe20000000800 */
[----:B------:R-:W-:Y:S01]  /*c790*/  @!PT LDS RZ, [RZ] ;  /* 0x00000000fffff984 */ /* 0x000fe20000000800 */
[----:B------:R-:W-:Y:S01]  /*c7a0*/  @!PT LDS RZ, [RZ] ;  /* 0x00000000fffff984 */ /* 0x000fe20000000800 */
[----:B------:R0:W-:Y:S01]  /*c7b0*/  @!P1 LDGSTS.E.BYPASS.LTC128B.128 [R10+0x1bc00], desc[UR46][R2.64], !P0 ;  /* 0x1bc00000020a9fae */ /* 0x0001e2000c101d6e */
[----:B------:R-:W-:Y:S01]  /*c7c0*/  PLOP3.LUT P0, PT, PT, PT, PT, 0x80, 0x0 ;  /* 0x000000000000781c */ /* 0x000fe20003f0f070 */
[----:B------:R-:W-:-:S12]  /*c7d0*/  NOP ;  /* 0x0000000000007918 */ /* 0x000fd80000000000 */
.L_x_13295:
        /* <DEDUP_REMOVED lines=18> */
.L_x_13402:
[----:B------:R-:W-:Y:S05]  /*c900*/  BSYNC B0 ;  /* 0x0000000000007941 */ /* 0x000fea0003800000 */
.L_x_13296:
[----:B------:R-:W2:Y:S01]  /*c910*/  LDL R2, [R1+0x8] ;  /* 0x0000080001027983 */ /* 0x000ea20000100800 */
[----:B------:R-:W-:Y:S01]  /*c920*/  BSSY B0, `(.L_x_13298) ;  /* 0x0000059000007945 */ /* 0x000fe20003800000 */
[----:B--2---:R-:W-:-:S13]  /*c930*/  ISETP.NE.AND P0, PT, R2, RZ, PT ;  /* 0x000000ff0200720c */ /* 0x004fda0003f05270 */
[----:B------:R-:W-:Y:S05]  /*c940*/  @!P0 BRA `(.L_x_13299) ;  /* 0x0000000400588947 */ /* 0x000fea0003800000 */
[----:B------:R-:W2:Y:S01]  /*c950*/  LDL R3, [R1] ;  /* 0x0000000001037983 */ /* 0x000ea20000100800 */
[----:B------:R-:W1:Y:S02]  /*c960*/  S2R R2, SR_TID.X ;  /* 0x0000000000027919 */ /* 0x000e640000002100 */
[----:B-1----:R-:W-:Y:S01]  /*c970*/  LOP3.LUT R4, R2, 0x7f, RZ, 0xc0, !PT ;  /* 0x0000007f02047812 */ /* 0x002fe200078ec0ff */
[----:B------:R-:W-:Y:S01]  /*c980*/  IMAD R2, R18, 0x8, R17 ;  /* 0x0000000812027824 */ /* 0x000fe200078e0211 */
[----:B------:R-:W-:Y:S02]  /*c990*/  BSSY B1, `(.L_x_13300) ;  /* 0x0000005000017945 */ /* 0x000fe40003800000 */
[----:B------:R-:W-:Y:S02]  /*c9a0*/  ISETP.NE.AND P1, PT, R4, RZ, PT ;  /* 0x000000ff0400720c */ /* 0x000fe40003f25270 */
[----:B--2---:R-:W-:-:S04]  /*c9b0*/  SHF.L.U32 R3, R3, 0x1f, RZ ;  /* 0x0000001f03037819 */ /* 0x004fc800000006ff */
[----:B------:R-:W1:Y:S02]  /*c9c0*/  SYNCS.PHASECHK.TRANS64.TRYWAIT P0, [R2+URZ+0x22860], R3 ;  /* 0x02286003020075a7 */ /* 0x000e64000800017f */
[----:B-1----:R-:W-:Y:S05]  /*c9d0*/  @!P0 BRA `(.L_x_13301) ;  /* 0x00000038001c8947 */ /* 0x002fea0003800000 */
.L_x_13403:
[----:B------:R-:W-:Y:S05]  /*c9e0*/  BSYNC B1 ;  /* 0x0000000000017941 */ /* 0x000fea0003800000 */
.L_x_13300:
[----:B------:R-:W-:Y:S04]  /*c9f0*/  BSSY B1, `(.L_x_13302) ;  /* 0x0000009000017945 */ /* 0x000fe80003800000 */
[----:B------:R-:W-:Y:S05]  /*ca00*/  @P1 BRA `(.L_x_13303) ;  /* 0x00000000001c1947 */ /* 0x000fea0003800000 */
[----:B0-----:R-:W0:Y:S01]  /*ca10*/  S2R R0, SR_TID.X ;  /* 0x0000000000007919 */ /* 0x001e220000002100 */
[----:B-1----:R-:W-:-:S04]  /*ca20*/  IMAD.MOV.U32 R3, RZ, RZ, 0xc000 ;  /* 0x0000c000ff037424 */ /* 0x002fc800078e00ff */
[----:B------:R2:W-:Y:S01]  /*ca30*/  SYNCS.ARRIVE.TRANS64 RZ, [R2+URZ+0x22850], R3 ;  /* 0x0228500302ff79a7 */ /* 0x0005e2000800003f */
[----:B0-----:R-:W-:-:S04]  /*ca40*/  LOP3.LUT R0, R0, 0x1f, RZ, 0xc0, !PT ;  /* 0x0000001f00007812 */ /* 0x001fc800078ec0ff */
[----:B------:R-:W-:-:S13]  /*ca50*/  ISETP.NE.AND P0, PT, R0, RZ, PT ;  /* 0x000000ff0000720c */ /* 0x000fda0003f05270 */
[----:B--2---:R-:W-:Y:S05]  /*ca60*/  @!P0 BRA `(.L_x_13303) ;  /* 0x0000000000048947 */ /* 0x004fea0003800000 */
[----:B------:R-:W-:Y:S01]  /*ca70*/  BPT.TRAP 0x1 ;  /* 0x000000040000795c */ /* 0x000fe20000300000 */
.L_x_13303:
[----:B------:R-:W-:Y:S05]  /*ca80*/  BSYNC B1 ;  /* 0x0000000000017941 */ /* 0x000fea0003800000 */
.L_x_13302:
[----:B-1----:R-:W2:Y:S01]  /*ca90*/  LDL.LU R3, [R1+0x18] ;  /* 0x0000180001037983 */ /* 0x002ea20000300800 */
        /* <DEDUP_REMOVED lines=10> */
.L_x_13304:
        /* <DEDUP_REMOVED lines=15> */
.L_x_13305:
        /* <DEDUP_REMOVED lines=15> */
.L_x_13306:
        /* <DEDUP_REMOVED lines=15> */
.L_x_13307:
        /* <DEDUP_REMOVED lines=10> */
.L_x_13299:
[----:B------:R-:W-:Y:S05]  /*ceb0*/  BSYNC B0 ;  /* 0x0000000000007941 */ /* 0x000fea0003800000 */
.L_x_13298:
        /* <DEDUP_REMOVED lines=34> */
[----:B------:R-:W-:Y:S02]  /*d0e0*/  IMAD R0, R0, R3, R6 ;  /* 0x0000000300007224 */ /* 0x000fe400078e0206 */
[----:B------:R-:W1:Y:S01]  /*d0f0*/  LDC.64 R2, c[0x0][0x418] ;  /* 0x00010600ff027b82 */ /* 0x000e620000000a00 */
[----:B--2---:R-:W-:Y:S01]  /*d100*/  IMAD R7, R5, UR4, RZ ;  /* 0x0000000405077c24 */ /* 0x004fe2000f8e02ff */
[----:B------:R-:W-:-:S03]  /*d110*/  SHF.R.S32.HI R5, RZ, 0x1f, R4 ;  /* 0x0000001fff057819 */ /* 0x000fc60000011404 */
[C---:B------:R-:W-:Y:S02]  /*d120*/  IMAD R7, R19.reuse, UR5, R7 ;  /* 0x0000000513077c24 */ /* 0x040fe4000f8e0207 */
[----:B------:R-:W-:-:S04]  /*d130*/  IMAD.WIDE.U32 R4, R19, UR4, R4 ;  /* 0x0000000413047c25 */ /* 0x000fc8000f8e0004 */
[----:B------:R-:W-:Y:S01]  /*d140*/  IMAD.IADD R7, R7, 0x1, R5 ;  /* 0x0000000107077824 */ /* 0x000fe200078e0205 */
[----:B-1----:R-:W-:-:S04]  /*d150*/  LEA R2, P0, R4, R2, 0x2 ;  /* 0x0000000204027211 */ /* 0x002fc800078010ff */
[----:B------:R-:W-:-:S05]  /*d160*/  LEA.HI.X R3, R4, R3, R7, 0x2, P0 ;  /* 0x0000000304037211 */ /* 0x000fca00000f1407 */
[----:B------:R1:W5:Y:S04]  /*d170*/  LDG.E R16, desc[UR46][R2.64] ;  /* 0x0000002e02107981 */ /* 0x000368000c1e1900 */
.L_x_13312:
        /* <DEDUP_REMOVED lines=8> */
.L_x_13404:
[----:B------:R-:W-:Y:S05]  /*d200*/  BSYNC B1 ;  /* 0x0000000000017941 */ /* 0x000fea0003800000 */
.L_x_13313:
        /* <DEDUP_REMOVED lines=9> */
.L_x_13316:
[----:B------:R-:W-:Y:S05]  /*d2a0*/  BSYNC B1 ;  /* 0x0000000000017941 */ /* 0x000fea0003800000 */
.L_x_13315:
[----:B------:R-:W-:Y:S01]  /*d2b0*/  IMAD R0, R0, 0x60, RZ ;  /* 0x0000006000007824 */ /* 0x000fe200078e02ff */
        /* <DEDUP_REMOVED lines=11> */
.L_x_13317:
        /* <DEDUP_REMOVED lines=12> */
.L_x_13405:
[----:B------:R-:W-:Y:S05]  /*d430*/  BSYNC B1 ;  /* 0x0000000000017941 */ /* 0x000fea0003800000 */
.L_x_13318:
        /* <DEDUP_REMOVED lines=11> */
.L_x_13321:
[----:B------:R-:W-:Y:S05]  /*d4f0*/  BSYNC B1 ;  /* 0x0000000000017941 */ /* 0x000fea0003800000 */
.L_x_13320:
        /* <DEDUP_REMOVED lines=10> */
.L_x_13322:
        /* <DEDUP_REMOVED lines=15> */
.L_x_13323:
        /* <DEDUP_REMOVED lines=15> */
.L_x_13324:
        /* <DEDUP_REMOVED lines=15> */
.L_x_13325:
        /* <DEDUP_REMOVED lines=9> */
.L_x_13311:
[----:B------:R-:W-:Y:S05]  /*d900*/  BSYNC B0 ;  /* 0x0000000000007941 */ /* 0x000fea0003800000 */
.L_x_13310:
[----:B------:R-:W-:-:S06]  /*d910*/  UIADD3 UR4, UR38, -0x3, URZ ;  /* 0xfffffffd26047890 */ /* 0x000fcc000fffe03f */
[----:B------:R-:W-:-:S07]  /*d920*/  IMAD.U32 R0, RZ, RZ, UR4 ;  /* 0x00000004ff007e24 */ /* 0x000fce000f8e00ff */
.L_x_13309:
[----:B------:R-:W-:Y:S01]  /*d930*/  ISETP.NE.AND P0, PT, R6, RZ, PT ;  /* 0x000000ff0600720c */ /* 0x000fe20003f05270 */
[----:B------:R-:W-:-:S12]  /*d940*/  BSSY B0, `(.L_x_13308) ;  /* 0x000013a000007945 */ /* 0x000fd80003800000 */
[----:B------:R-:W-:Y:S05]  /*d950*/  @!P0 BRA `(.L_x_13326) ;  /* 0x0000001000e08947 */ /* 0x000fea0003800000 */
.L_x_13359:
[----:B------:R-:W2:Y:S04]  /*d960*/  LDL R3, [R1+0x8] ;  /* 0x0000080001037983 */ /* 0x000ea80000100800 */
[----:B------:R-:W3:Y:S01]  /*d970*/  LDL.LU R2, [R1] ;  /* 0x0000000001027983 */ /* 0x000ee20000300800 */
[----:B------:R-:W-:Y:S01]  /*d980*/  VIADD R6, R18, 0x1 ;  /* 0x0000000112067836 */ /* 0x000fe20000000000 */
[----:B------:R-:W-:Y:S05]  /*d990*/  YIELD ;  /* 0x0000000000007946 */ /* 0x000fea0003800000 */
[----:B------:R-:W-:Y:S01]  /*d9a0*/  ISETP.NE.AND P0, PT, R6, 0x2, PT ;  /* 0x000000020600780c */ /* 0x000fe20003f05270 */
[----:B------:R-:W-:Y:S03]  /*d9b0*/  BSSY B1, `(.L_x_13327) ;  /* 0x0000095000017945 */ /* 0x000fe60003800000 */
[----:B-1----:R-:W-:-:S02]  /*d9c0*/  SEL R7, RZ, 0x1, P0 ;  /* 0x00000001ff077807 */ /* 0x002fc40000000000 */
        /* <DEDUP_REMOVED lines=27> */
.L_x_13329:
        /* <DEDUP_REMOVED lines=8> */
.L_x_13406:
[----:B------:R-:W-:Y:S05]  /*dc00*/  BSYNC B2 ;  /* 0x0000000000027941 */ /* 0x000fea0003800000 */
.L_x_13330:
        /* <DEDUP_REMOVED lines=9> */
.L_x_13333:
[----:B------:R-:W-:Y:S05]  /*dca0*/  BSYNC B2 ;  /* 0x0000000000027941 */ /* 0x000fea0003800000 */
.L_x_13332:
        /* <DEDUP_REMOVED lines=11> */
.L_x_13334:
        /* <DEDUP_REMOVED lines=13> */
.L_x_13407:
[----:B------:R-:W-:Y:S05]  /*de30*/  BSYNC B2 ;  /* 0x0000000000027941 */ /* 0x000fea0003800000 */
.L_x_13335:
        /* <DEDUP_REMOVED lines=11> */
.L_x_13338:
[----:B------:R-:W-:Y:S05]  /*def0*/  BSYNC B2 ;  /* 0x0000000000027941 */ /* 0x000fea0003800000 */
.L_x_13337:
        /* <DEDUP_REMOVED lines=9> */
.L_x_13339:
        /* <DEDUP_REMOVED lines=15> */
.L_x_13340:
        /* <DEDUP_REMOVED lines=15> */
.L_x_13341:
        /* <DEDUP_REMOVED lines=15> */
.L_x_13342:
        /* <DEDUP_REMOVED lines=10> */
.L_x_13328:
[----:B------:R-:W-:Y:S05]  /*e300*/  BSYNC B1 ;  /* 0x0000000000017941 */ /* 0x000fea0003800000 */
.L_x_13327:
        /* <DEDUP_REMOVED lines=8> */
[----:B------:R1:W-:Y:S02]  /*e390*/  STL [R1], R7 ;  /* 0x0000000701007387 */ /* 0x0003e40000100800 */
[----:B------:R-:W-:Y:S05]  /*e3a0*/  @!P2 BRA `(.L_x_13344) ;  /* 0x00000008003ca947 */ /* 0x000fea0003800000 */
[----:B------:R-:W2:Y:S01]  /*e3b0*/  LDL R3, [R1+0xc] ;  /* 0x00000c0001037983 */ /* 0x000ea20000100800 */
[----:B------:R-:W-:Y:S01]  /*e3c0*/  VIADD R6, R0, 0xffffffff ;  /* 0xffffffff00067836 */ /* 0x000fe20000000000 */
[----:B--2---:R-:W-:-:S13]  /*e3d0*/  ISETP.NE.AND P2, PT, R3, RZ, PT ;  /* 0x000000ff0300720c */ /* 0x004fda0003f45270 */
[----:B------:R-:W-:Y:S05]  /*e3e0*/  @!P2 BRA `(.L_x_13345) ;  /* 0x00000000004ca947 */ /* 0x000fea0003800000 */
[----:B------:R-:W2:Y:S01]  /*e3f0*/  LDL R9, [R1+0x4] ;  /* 0x0000040001097983 */ /* 0x000ea20000100800 */
[----:B------:R-:W3:Y:S01]  /*e400*/  LDC R4, c[0x0][0x43c] ;  /* 0x00010f00ff047b82 */ /* 0x000ee20000000800 */
[----:B------:R-:W-:Y:S01]  /*e410*/  ULDC.64 UR4, c[0x0][0x428] ;  /* 0x00010a0000047ab9 */ /* 0x000fe20000000a00 */
[----:B---3--:R-:W-:-:S13]  /*e420*/  ISETP.NE.AND P0, PT, R4, 0x1, PT ;  /* 0x000000010400780c */ /* 0x008fda0003f05270 */
[----:B------:R-:W3:Y:S02]  /*e430*/  @P0 LDC.64 R2, c[0x0][0x440] ;  /* 0x00011000ff020b82 */ /* 0x000ee40000000a00 */
[----:B---3--:R-:W-:-:S04]  /*e440*/  @P0 IMAD.HI.U32 R5, R6, R2, RZ ;  /* 0x0000000206050227 */ /* 0x008fc800078e00ff */
        /* <DEDUP_REMOVED lines=13> */
.L_x_13345:
[----:B------:R-:W3:Y:S01]  /*e520*/  S2R R2, SR_TID.X ;  /* 0x0000000000027919 */ /* 0x000ee20000002100 */
[----:B--2---:R-:W-:Y:S01]  /*e530*/  IMAD R4, R18, 0x8, R17 ;  /* 0x0000000812047824 */ /* 0x004fe200078e0211 */
[----:B------:R-:W-:Y:S01]  /*e540*/  BSSY B2, `(.L_x_13346) ;  /* 0x0000006000027945 */ /* 0x000fe20003800000 */
[----:B---3--:R-:W-:Y:S02]  /*e550*/  LOP3.LUT R3, R2, 0x7f, RZ, 0xc0, !PT ;  /* 0x0000007f02037812 */ /* 0x008fe400078ec0ff */
[----:B------:R-:W-:Y:S02]  /*e560*/  SHF.L.U32 R2, R7, 0x1f, RZ ;  /* 0x0000001f07027819 */ /* 0x000fe400000006ff */
[----:B------:R-:W-:Y:S02]  /*e570*/  ISETP.NE.AND P1, PT, R3, RZ, PT ;  /* 0x000000ff0300720c */ /* 0x000fe40003f25270 */
[----:B------:R-:W2:Y:S02]  /*e580*/  SYNCS.PHASECHK.TRANS64.TRYWAIT P0, [R4+URZ+0x22840], R2 ;  /* 0x02284002040075a7 */ /* 0x000ea4000800017f */
[----:B--2---:R-:W-:Y:S09]  /*e590*/  @!P0 BRA `(.L_x_13347) ;  /* 0x0000001c00908947 */ /* 0x004ff20003800000 */
.L_x_13408:
[----:B------:R-:W-:Y:S05]  /*e5a0*/  BSYNC B2 ;  /* 0x0000000000027941 */ /* 0x000fea0003800000 */
.L_x_13346:
        /* <DEDUP_REMOVED lines=9> */
.L_x_13349:
[----:B------:R-:W-:Y:S05]  /*e640*/  BSYNC B2 ;  /* 0x0000000000027941 */ /* 0x000fea0003800000 */
.L_x_13348:
[----:B------:R-:W-:Y:S01]  /*e650*/  IMAD.MOV.U32 R5, RZ, RZ, RZ ;  /* 0x000000ffff057224 */ /* 0x000fe200078e00ff */
[----:B------:R-:W-:Y:S01]  /*e660*/  UIADD3 UR4, UP0, UR44, 0x370, URZ ;  /* 0x000003702c047890 */ /* 0x000fe2000ff1e03f */
[----:B-1----:R-:W-:Y:S01]  /*e670*/  IMAD R7, R18, 0x3000, R17 ;  /* 0x0000300012077824 */ /* 0x002fe200078e0211 */
        /* <DEDUP_REMOVED lines=8> */
.L_x_13350:
        /* <DEDUP_REMOVED lines=13> */
.L_x_13409:
[----:B------:R-:W-:Y:S05]  /*e7d0*/  BSYNC B2 ;  /* 0x0000000000027941 */ /* 0x000fea0003800000 */
.L_x_13351:
        /* <DEDUP_REMOVED lines=11> */
.L_x_13354:
[----:B------:R-:W-:Y:S05]  /*e890*/  BSYNC B2 ;  /* 0x0000000000027941 */ /* 0x000fea0003800000 */
.L_x_13353:
        /* <DEDUP_REMOVED lines=9> */
.L_x_13355:
        /* <DEDUP_REMOVED lines=15> */
.L_x_13356:
        /* <DEDUP_REMOVED lines=15> */
.L_x_13357:
        /* <DEDUP_REMOVED lines=15> */
.L_x_13358:
        /* <DEDUP_REMOVED lines=10> */
.L_x_13344:
[----:B------:R-:W-:Y:S05]  /*eca0*/  BSYNC B1 ;  /* 0x0000000000017941 */ /* 0x000fea0003800000 */
.L_x_13343:
[C---:B------:R-:W-:Y:S01]  /*ecb0*/  ISETP.GT.AND P0, PT, R0.reuse, 0x1, PT ;  /* 0x000000010000780c */ /* 0x040fe20003f04270 */
[----:B------:R-:W-:-:S12]  /*ecc0*/  VIADD R0, R0, 0xfffffffe ;  /* 0xfffffffe00007836 */ /* 0x000fd80000000000 */
[----:B------:R-:W-:Y:S05]  /*ecd0*/  @P0 BRA `(.L_x_13359) ;  /* 0xffffffec00200947 */ /* 0x000fea000383ffff */
.L_x_13326:
[----:B------:R-:W-:Y:S05]  /*ece0*/  BSYNC B0 ;  /* 0x0000000000007941 */ /* 0x000fea0003800000 */
.L_x_13308:
        /* <DEDUP_REMOVED lines=11> */
[----:B------:R-:W2:Y:S01]  /*eda0*/  S2R R5, SR_LANEID ;  /* 0x0000000000057919 */ /* 0x000ea20000000000 */
[----:B------:R-:W-:Y:S01]  /*edb0*/  VOTEU.ANY UR4, UPT, PT ;  /* 0x0000000000047886 */ /* 0x000fe200038e0100 */
[----:B0-----:R-:W0:Y:S01]  /*edc0*/  LDC.64 R2, c[0x0][0xc80] ;  /* 0x00032000ff027b82 */ /* 0x001e220000000a00 */
[----:B------:R-:W2:Y:S02]  /*edd0*/  FLO.U32 R0, UR4 ;  /* 0x0000000400007d00 */ /* 0x000ea400080e0000 */
[----:B--2---:R-:W-:-:S06]  /*ede0*/  ISETP.EQ.U32.AND P2, PT, R0, R5, PT ;  /* 0x000000050000720c */ /* 0x004fcc0003f42070 */
[----:B------:R-:W0:Y:S07]  /*edf0*/  POPC R5, UR4 ;  /* 0x0000000400057d09 */ /* 0x000e2e0008000000 */
[----:B0-----:R-:W2:Y:S01]  /*ee00*/  @P2 ATOMG.E.ADD.STRONG.GPU PT, R3, desc[UR46][R2.64], R5 ;  /* 0x00000005020329a8 */ /* 0x001ea200081ee1ee */
[----:B------:R-:W0:Y:S02]  /*ee10*/  S2R R4, SR_LTMASK ;  /* 0x0000000000047919 */ /* 0x000e240000003900 */
[----:B0-----:R-:W-:-:S04]  /*ee20*/  LOP3.LUT R4, R4, UR4, RZ, 0xc0, !PT ;  /* 0x0000000404047c12 */ /* 0x001fc8000f8ec0ff */
[----:B-1----:R-:W0:Y:S01]  /*ee30*/  POPC R7, R4 ;  /* 0x0000000400077309 */ /* 0x002e220000000000 */
[----:B--2---:R-:W0:Y:S02]  /*ee40*/  SHFL.IDX PT, R0, R3, R0, 0x1f ;  /* 0x00001f0003007589 */ /* 0x004e2400000e0000 */
[----:B0-----:R-:W-:-:S05]  /*ee50*/  IADD3 R0, R0, UR41, R7 ;  /* 0x0000002900007c10 */ /* 0x001fca000fffe007 */
[----:B------:R2:W-:Y:S02]  /*ee60*/  STL [R1+0x10], R0 ;  /* 0x0000100001007387 */ /* 0x0005e40000100800 */
.L_x_13361:
[----:B------:R-:W-:Y:S05]  /*ee70*/  BSYNC B0 ;  /* 0x0000000000007941 */ /* 0x000fea0003800000 */
.L_x_13360:
[----:B------:R-:W-:-:S07]  /*ee80*/  SEL R18, R18, RZ, P1 ;  /* 0x000000ff12127207 */ /* 0x000fce0000800000 */
.L_x_13280:
[----:B------:R-:W-:Y:S05]  /*ee90*/  BSYNC B7 ;  /* 0x0000000000077941 */ /* 0x000fea0003800000 */
.L_x_13278:
[----:B0-2---:R-:W2:Y:S04]  /*eea0*/  LDL R0, [R1+0x20] ;  /* 0x0000200001007983 */ /* 0x005ea80000100800 */
        /* <DEDUP_REMOVED lines=13> */
.L_x_13362:
[----:B------:R-:W-:-:S03]  /*ef80*/  UMOV UR4, 0xffffffff ;  /* 0xffffffff00047882 */ /* 0x000fc60000000000 */
[----:B------:R-:W-:Y:S05]  /*ef90*/  BRA.DIV UR4, `(.L_x_13364) ;  /* 0x0000001604387947 */ /* 0x000fea000b800000 */
[----:B-----5:R0:W2:Y:S02]  /*efa0*/  SHFL.IDX PT, R14, R2, RZ, 0x1f ;  /* 0x00001fff020e7589 */ /* 0x0200a400000e0000 */
.L_x_13412:
[----:B------:R-:W3:Y:S01]  /*efb0*/  @!P0 S2R R3, SR_CgaCtaId ;  /* 0x0000000000038919 */ /* 0x000ee20000008800 */
[----:B------:R-:W-:Y:S05]  /*efc0*/  WARPSYNC.ALL ;  /* 0x0000000000007948 */ /* 0x000fea0003800000 */
[----:B------:R-:W-:Y:S01]  /*efd0*/  BAR.SYNC.DEFER_BLOCKING 0x4, 0x180 ;  /* 0x0106000000007b1d */ /* 0x000fe20000010000 */
[----:B------:R-:W-:-:S05]  /*efe0*/  @!P0 MOV R0, 0x400 ;  /* 0x0000040000008802 */ /* 0x000fca0000000f00 */
[----:B--2---:R2:W-:Y:S01]  /*eff0*/  STL [R1+0x10], R14 ;  /* 0x0000100e01007387 */ /* 0x0045e20000100800 */
[----:B---3--:R-:W-:-:S05]  /*f000*/  @!P0 LEA R17, R3, R0, 0x18 ;  /* 0x0000000003118211 */ /* 0x008fca00078ec0ff */
[----:B------:R2:W-:Y:S01]  /*f010*/  @!P0 STS [R17+0x228d0], R2 ;  /* 0x0228d00211008388 */ /* 0x0005e20000000800 */
[----:B------:R-:W-:Y:S06]  /*f020*/  BAR.ARV 0x5, 0x180 ;  /* 0x0146000000007b1d */ /* 0x000fec0000002000 */
.L_x_13363:
[----:B------:R-:W3:Y:S01]  /*f030*/  LDL R0, [R1+0x10] ;  /* 0x0000100001007983 */ /* 0x000ee20000100800 */
[----:B------:R-:W-:Y:S02]  /*f040*/  ULDC UR4, c[0x0][0xc38] ;  /* 0x00030e0000047ab9 */ /* 0x000fe40000000800 */
[----:B---3--:R-:W-:-:S13]  /*f050*/  ISETP.GE.AND P0, PT, R0, UR4, PT ;  /* 0x0000000400007c0c */ /* 0x008fda000bf06270 */
[----:B------:R-:W-:Y:S05]  /*f060*/  @!P0 BRA `(.L_x_13365) ;  /* 0xffffffbc009c8947 */ /* 0x000fea000383ffff */
.L_x_13275:
        /* <DEDUP_REMOVED lines=12> */
.L_x_13413:
[----:B------:R-:W-:Y:S05]  /*f130*/  BSYNC B0 ;  /* 0x0000000000007941 */ /* 0x000fea0003800000 */
.L_x_13366:
[----:B------:R-:W-:-:S03]  /*f140*/  UMOV UR4, 0xffffffff ;  /* 0xffffffff00047882 */ /* 0x000fc60000000000 */
[----:B------:R-:W-:Y:S05]  /*f150*/  BRA.DIV UR4, `(.L_x_13368) ;  /* 0x0000001604047947 */ /* 0x000fea000b800000 */
[----:B------:R-:W1:Y:S02]  /*f160*/  S2R R2, SR_TID.X ;  /* 0x0000000000027919 */ /* 0x000e640000002100 */
[----:B-1----:R-:W-:-:S04]  /*f170*/  SHF.R.U32.HI R2, RZ, 0x5, R2 ;  /* 0x00000005ff027819 */ /* 0x002fc80000011602 */
[----:B------:R-:W-:-:S05]  /*f180*/  LOP3.LUT R2, R2, 0x3, RZ, 0xc0, !PT ;  /* 0x0000000302027812 */ /* 0x000fca00078ec0ff */
[----:B------:R1:W2:Y:S02]  /*f190*/  SHFL.IDX PT, R14, R2, RZ, 0x1f ;  /* 0x00001fff020e7589 */ /* 0x0002a400000e0000 */
.L_x_13416:
[----:B--2---:R-:W-:Y:S01]  /*f1a0*/  ISETP.NE.AND P0, PT, R14, RZ, PT ;  /* 0x000000ff0e00720c */ /* 0x004fe20003f05270 */
[----:B------:R-:W-:-:S12]  /*f1b0*/  BSSY B0, `(.L_x_13369) ;  /* 0x0000025000007945 */ /* 0x000fd80003800000 */
[----:B------:R-:W-:Y:S05]  /*f1c0*/  @P0 BRA `(.L_x_13370) ;  /* 0x00000000008c0947 */ /* 0x000fea0003800000 */
[----:B------:R-:W-:-:S03]  /*f1d0*/  UMOV UR4, 0xffffffff ;  /* 0xffffffff00047882 */ /* 0x000fc60000000000 */
[----:B------:R-:W-:Y:S05]  /*f1e0*/  BRA.DIV UR4, `(.L_x_13371) ;  /* 0x0000001604147947 */ /* 0x000fea000b800000 */
[----:B------:R-:W-:-:S13]  /*f1f0*/  ELECT P6, URZ, PT ;  /* 0x00000000003f782f */ /* 0x000fda00038c0000 */
.L_x_13419:
[----:B------:R-:W-:Y:S05]  /*f200*/  @!P6 BRA `(.L_x_13370) ;  /* 0x00000000007ce947 */ /* 0x000fea0003800000 */
[----:B------:R-:W-:-:S06]  /*f210*/  ULOP3.LUT UR4, UR40, 0x2, URZ, 0xfc, !UPT ;  /* 0x0000000228047892 */ /* 0x000fcc000f8efc3f */
[----:B-1----:R-:W-:-:S05]  /*f220*/  IMAD.U32 R2, RZ, RZ, UR4 ;  /* 0x00000004ff027e24 */ /* 0x002fca000f8e00ff */
[----:B------:R-:W-:-:S13]  /*f230*/  ISETP.NE.AND P2, PT, R2, 0x3, PT ;  /* 0x000000030200780c */ /* 0x000fda0003f45270 */
[----:B------:R-:W-:Y:S05]  /*f240*/  @!P2 BRA `(.L_x_13372) ;  /* 0x000000000004a947 */ /* 0x000fea0003800000 */
[----:B------:R-:W-:Y:S01]  /*f250*/  BPT.TRAP 0x1 ;  /* 0x000000040000795c */ /* 0x000fe20000300000 */
.L_x_13372:
        /* <DEDUP_REMOVED lines=13> */
.L_x_13420:
[----:B------:R-:W1:Y:S02]  /*f330*/  SYNCS.PHASECHK.TRANS64.TRYWAIT P0, [R3+URZ], R2 ;  /* 0x00000002030075a7 */ /* 0x000e64000800017f */
[----:B-1----:R-:W-:Y:S05]  /*f340*/  @!P0 BRA `(.L_x_13374) ;  /* 0x0000001000f08947 */ /* 0x002fea0003800000 */
.L_x_13421:
[----:B------:R-:W-:Y:S05]  /*f350*/  @!P2 BRA `(.L_x_13375) ;  /* 0x000000000004a947 */ /* 0x000fea0003800000 */
[----:B------:R-:W-:Y:S01]  /*f360*/  BPT.TRAP 0x1 ;  /* 0x000000040000795c */ /* 0x000fe20000300000 */
.L_x_13375:
[----:B-1----:R-:W-:-:S04]  /*f370*/  VIADD R3, R0, 0x22860 ;  /* 0x0002286000037836 */ /* 0x002fc80000000000 */
[----:B------:R-:W-:-:S04]  /*f380*/  IMAD R18, R18, 0x8, R3 ;  /* 0x0000000812127824 */ /* 0x000fc800078e0203 */
[----:B------:R-:W1:Y:S02]  /*f390*/  SYNCS.PHASECHK.TRANS64.TRYWAIT P0, [R18+URZ], R5 ;  /* 0x00000005120075a7 */ /* 0x000e64000800017f */
[----:B-1----:R-:W-:Y:S05]  /*f3a0*/  @!P0 BRA `(.L_x_13376) ;  /* 0x0000001000ec8947 */ /* 0x002fea0003800000 */
.L_x_13422:
[----:B------:R-:W-:-:S07]  /*f3b0*/  IMAD R3, R4, 0x8, R3 ;  /* 0x0000000804037824 */ /* 0x000fce00078e0203 */
.L_x_13377:
[----:B--2---:R2:W3:Y:S02]  /*f3c0*/  SYNCS.PHASECHK.TRANS64.TRYWAIT P0, [R3+URZ], R2 ;  /* 0x00000002030075a7 */ /* 0x0044e4000800017f */
[----:B---3--:R-:W-:Y:S05]  /*f3d0*/  @!P0 NANOSLEEP.SYNCS 0x989680 ;  /* 0x009896800000895d */ /* 0x008fea0003900000 */
[----:B------:R-:W3:Y:S02]  /*f3e0*/  @!P0 SYNCS.PHASECHK.TRANS64 P0, [R3+URZ], R2 ;  /* 0x00000002030085a7 */ /* 0x000ee4000800007f */
[----:B---3--:R-:W-:Y:S05]  /*f3f0*/  @!P0 BRA `(.L_x_13377) ;  /* 0xfffffffc00f08947 */ /* 0x008fea000383ffff */
.L_x_13370:
[----:B------:R-:W-:Y:S05]  /*f400*/  BSYNC B0 ;  /* 0x0000000000007941 */ /* 0x000fea0003800000 */
.L_x_13369:
[----:B------:R-:W-:Y:S05]  /*f410*/  EXIT ;  /* 0x000000000000794d */ /* 0x000fea0003800000 */
.L_x_13228:
[----:B0-----:R0:W1:Y:S02]  /*f420*/  SYNCS.PHASECHK.TRANS64.TRYWAIT P0, [R7+URZ+0x22800], R0 ;  /* 0x02280000070075a7 */ /* 0x001064000800017f */
[----:B-1----:R-:W-:Y:S05]  /*f430*/  @!P0 NANOSLEEP.SYNCS 0x989680 ;  /* 0x009896800000895d */ /* 0x002fea0003900000 */
[----:B------:R-:W1:Y:S02]  /*f440*/  @!P0 SYNCS.PHASECHK.TRANS64 P0, [R7+URZ+0x22800], R0 ;  /* 0x02280000070085a7 */ /* 0x000e64000800007f */
[----:B-1----:R-:W-:Y:S05]  /*f450*/  @!P0 BRA `(.L_x_13228) ;  /* 0xfffffffc00f08947 */ /* 0x002fea000383ffff */
[----:B------:R-:W-:Y:S05]  /*f460*/  BRA `(.L_x_13378) ;  /* 0xffffff2400407947 */ /* 0x000fea000383ffff */
.L_x_13232:
[----:B-1----:R1:W2:Y:S02]  /*f470*/  SYNCS.PHASECHK.TRANS64.TRYWAIT P1, [R6+URZ+0x22830], R11 ;  /* 0x0228300b060075a7 */ /* 0x0022a4000802017f */
[----:B--2---:R-:W-:Y:S05]  /*f480*/  @!P1 NANOSLEEP.SYNCS 0x989680 ;  /* 0x009896800000995d */ /* 0x004fea0003900000 */
[----:B------:R-:W2:Y:S02]  /*f490*/  @!P1 SYNCS.PHASECHK.TRANS64 P1, [R6+URZ+0x22830], R11 ;  /* 0x0228300b060095a7 */ /* 0x000ea4000802007f */
[----:B--2---:R-:W-:Y:S05]  /*f4a0*/  @!P1 BRA `(.L_x_13232) ;  /* 0xfffffffc00f09947 */ /* 0x004fea000383ffff */
[----:B------:R-:W-:Y:S05]  /*f4b0*/  BRA `(.L_x_13231) ;  /* 0xffffff24006c7947 */ /* 0x000fea000383ffff */
.L_x_13236:
[----:B---3--:R3:W4:Y:S02]  /*f4c0*/  SYNCS.PHASECHK.TRANS64.TRYWAIT P3, [R6+URZ+0x22850], R11 ;  /* 0x0228500b060075a7 */ /* 0x008724000806017f */
[----:B----4-:R-:W-:Y:S05]  /*f4d0*/  @!P3 NANOSLEEP.SYNCS 0x989680 ;  /* 0x009896800000b95d */ /* 0x010fea0003900000 */
[----:B------:R-:W4:Y:S02]  /*f4e0*/  @!P3 SYNCS.PHASECHK.TRANS64 P3, [R6+URZ+0x22850], R11 ;  /* 0x0228500b0600b5a7 */ /* 0x000f24000806007f */
[----:B----4-:R-:W-:Y:S05]  /*f4f0*/  @!P3 BRA `(.L_x_13236) ;  /* 0xfffffffc00f0b947 */ /* 0x010fea000383ffff */
[----:B------:R-:W-:Y:S05]  /*f500*/  BRA `(.L_x_13235) ;  /* 0xffffff3c007c7947 */ /* 0x000fea000383ffff */
.L_x_13241:
[----:B-1----:R-:W-:-:S04]  /*f510*/  IMAD.U32 R3, RZ, RZ, UR26 ;  /* 0x0000001aff037e24 */ /* 0x002fc8000f8e00ff */
[----:B------:R1:W2:Y:S03]  /*f520*/  SYNCS.PHASECHK.TRANS64.TRYWAIT P3, [R3+URZ+0x22830], R6 ;  /* 0x02283006030075a7 */ /* 0x0002a6000806017f */
[----:B--2---:R-:W-:Y:S05]  /*f530*/  @!P3 NANOSLEEP.SYNCS 0x989680 ;  /* 0x009896800000b95d */ /* 0x004fea0003900000 */
[----:B------:R-:W2:Y:S02]  /*f540*/  @!P3 SYNCS.PHASECHK.TRANS64 P3, [R3+URZ+0x22830], R6 ;  /* 0x022830060300b5a7 */ /* 0x000ea4000806007f */
[----:B--2---:R-:W-:Y:S05]  /*f550*/  @!P3 BRA `(.L_x_13241) ;  /* 0xfffffffc00ecb947 */ /* 0x004fea000383ffff */
[----:B------:R-:W-:Y:S05]  /*f560*/  BRA `(.L_x_13240) ;  /* 0xffffff4000b47947 */ /* 0x000fea000383ffff */
.L_x_13245:
[----:B--2---:R2:W3:Y:S02]  /*f570*/  SYNCS.PHASECHK.TRANS64.TRYWAIT P3, [R177+URZ+0x22850], R6 ;  /* 0x02285006b10075a7 */ /* 0x0044e4000806017f */
[----:B---3--:R-:W-:Y:S05]  /*f580*/  @!P3 NANOSLEEP.SYNCS 0x989680 ;  /* 0x009896800000b95d */ /* 0x008fea0003900000 */
[----:B------:R-:W3:Y:S02]  /*f590*/  @!P3 SYNCS.PHASECHK.TRANS64 P3, [R177+URZ+0x22850], R6 ;  /* 0x02285006b100b5a7 */ /* 0x000ee4000806007f */
[----:B---3--:R-:W-:Y:S05]  /*f5a0*/  @!P3 BRA `(.L_x_13245) ;  /* 0xfffffffc00f0b947 */ /* 0x008fea000383ffff */
[----:B------:R-:W-:Y:S05]  /*f5b0*/  BRA `(.L_x_13244) ;  /* 0xffffff6000a87947 */ /* 0x000fea000383ffff */
.L_x_13251:
[----:B-1----:R-:W-:-:S04]  /*f5c0*/  IMAD.U32 R3, RZ, RZ, UR24 ;  /* 0x00000018ff037e24 */ /* 0x002fc8000f8e00ff */
[----:B------:R1:W2:Y:S03]  /*f5d0*/  SYNCS.PHASECHK.TRANS64.TRYWAIT P1, [R3+URZ+0x22830], R6 ;  /* 0x02283006030075a7 */ /* 0x0002a6000802017f */
[----:B--2---:R-:W-:Y:S05]  /*f5e0*/  @!P1 NANOSLEEP.SYNCS 0x989680 ;  /* 0x009896800000995d */ /* 0x004fea0003900000 */
[----:B------:R-:W2:Y:S02]  /*f5f0*/  @!P1 SYNCS.PHASECHK.TRANS64 P1, [R3+URZ+0x22830], R6 ;  /* 0x02283006030095a7 */ /* 0x000ea4000802007f */
[----:B--2---:R-:W-:Y:S05]  /*f600*/  @!P1 BRA `(.L_x_13251) ;  /* 0xfffffffc00ec9947 */ /* 0x004fea000383ffff */
[----:B------:R-:W-:Y:S05]  /*f610*/  BRA `(.L_x_13250) ;  /* 0xffffff6400b47947 */ /* 0x000fea000383ffff */
.L_x_13255:
[----:B--2---:R2:W3:Y:S02]  /*f620*/  SYNCS.PHASECHK.TRANS64.TRYWAIT P1, [R183+URZ+0x22850], R6 ;  /* 0x02285006b70075a7 */ /* 0x0044e4000802017f */
[----:B---3--:R-:W-:Y:S05]  /*f630*/  @!P1 NANOSLEEP.SYNCS 0x989680 ;  /* 0x009896800000995d */ /* 0x008fea0003900000 */
[----:B------:R-:W3:Y:S02]  /*f640*/  @!P1 SYNCS.PHASECHK.TRANS64 P1, [R183+URZ+0x22850], R6 ;  /* 0x02285006b70095a7 */ /* 0x000ee4000802007f */
[----:B---3--:R-:W-:Y:S05]  /*f650*/  @!P1 BRA `(.L_x_13255) ;  /* 0xfffffffc00f09947 */ /* 0x008fea000383ffff */
[----:B------:R-:W-:Y:S05]  /*f660*/  BRA `(.L_x_13254) ;  /* 0xffffff7c00d47947 */ /* 0x000fea000383ffff */
.L_x_13286:
[----:B------:R-:W-:Y:S02]  /*f670*/  IMAD.MOV.U32 R13, RZ, RZ, R4 ;  /* 0x000000ffff0d7224 */ /* 0x000fe400078e0004 */
[----:B------:R-:W-:Y:S02]  /*f680*/  IMAD.MOV.U32 R12, RZ, RZ, RZ ;  /* 0x000000ffff0c7224 */ /* 0x000fe400078e00ff */
[----:B------:R-:W-:Y:S02]  /*f690*/  IMAD.MOV.U32 R11, RZ, RZ, 0x1f ;  /* 0x0000001fff0b7424 */ /* 0x000fe400078e00ff */
[----:B------:R-:W-:-:S07]  /*f6a0*/  IMAD.MOV.U32 R15, RZ, RZ, -0x1 ;  /* 0xffffffffff0f7424 */ /* 0x000fce00078e00ff */
[----:B0-----:R-:W-:Y:S05]  /*f6b0*/  WARPSYNC.COLLECTIVE R15, `(.L_x_13379) ;  /* 0x000000000f087348 */ /* 0x001fea0003c00000 */
[----:B------:R1:W2:Y:S02]  /*f6c0*/  SHFL.IDX P6, R14, R13, R12, R11 ;  /* 0x0000000c0d0e7389 */ /* 0x0002a400000c000b */
[----:B012---:R-:W-:Y:S01]  /*f6d0*/  ENDCOLLECTIVE ;  /* 0x000000000000791b */ /* 0x007fe20003800000 */
.L_x_13379:
[----:B------:R-:W-:Y:S05]  /*f6e0*/  BRA `(.L_x_13380) ;  /* 0xffffffc000bc7947 */ /* 0x000fea000383ffff */
.L_x_13288:
[----:B------:R-:W-:Y:S01]  /*f6f0*/  BSSY B0, `(.L_x_13381) ;  /* 0x0000006000007945 */ /* 0x000fe20003800000 */
[----:B------:R-:W-:-:S07]  /*f700*/  IMAD.MOV.U32 R15, RZ, RZ, -0x1 ;  /* 0xffffffffff0f7424 */ /* 0x000fce00078e00ff */
[----:B0--3--:R-:W-:Y:S05]  /*f710*/  WARPSYNC.COLLECTIVE R15, `(.L_x_13382) ;  /* 0x000000000f0c7348 */ /* 0x009fea0003c00000 */
[----:B------:R-:W-:Y:S02]  /*f720*/  ELECT P6, UR62, PT ;  /* 0x00000000003e782f */ /* 0x000fe400038c0000 */
[----:B------:R-:W-:Y:S01]  /*f730*/  MOV R14, UR62 ;  /* 0x0000003e000e7c02 */ /* 0x000fe20008000f00 */
[----:B0--3--:R-:W-:Y:S10]  /*f740*/  ENDCOLLECTIVE ;  /* 0x000000000000791b */ /* 0x009ff40003800000 */
.L_x_13382:
[----:B------:R-:W-:Y:S05]  /*f750*/  BSYNC B0 ;  /* 0x0000000000007941 */ /* 0x000fea0003800000 */
.L_x_13381:
[----:B------:R-:W-:Y:S05]  /*f760*/  BRA `(.L_x_13383) ;  /* 0xffffffc000c07947 */ /* 0x000fea000383ffff */
.L_x_13290:
[----:B0-----:R0:W1:Y:S02]  /*f770*/  SYNCS.PHASECHK.TRANS64.TRYWAIT P0, [R3+URZ+0x22840], R0 ;  /* 0x02284000030075a7 */ /* 0x001064000800017f */
[----:B-1----:R-:W-:Y:S05]  /*f780*/  @!P0 NANOSLEEP.SYNCS 0x989680 ;  /* 0x009896800000895d */ /* 0x002fea0003900000 */
[----:B------:R-:W1:Y:S02]  /*f790*/  @!P0 SYNCS.PHASECHK.TRANS64 P0, [R3+URZ+0x22840], R0 ;  /* 0x02284000030085a7 */ /* 0x000e64000800007f */
[----:B-1----:R-:W-:Y:S05]  /*f7a0*/  @!P0 BRA `(.L_x_13290) ;  /* 0xfffffffc00f08947 */ /* 0x002fea000383ffff */
[----:B------:R-:W-:Y:S05]  /*f7b0*/  BRA `(.L_x_13384) ;  /* 0xffffffc400247947 */ /* 0x000fea000383ffff */
.L_x_13294:
[----:B------:R-:W-:Y:S01]  /*f7c0*/  IMAD.MOV.U32 R13, RZ, RZ, R2 ;  /* 0x000000ffff0d7224 */ /* 0x000fe200078e0002 */
[----:B------:R-:W-:Y:S01]  /*f7d0*/  LOP3.LUT R9, R9, 0x7f, RZ, 0xc0, !PT ;  /* 0x0000007f09097812 */ /* 0x000fe200078ec0ff */
[----:B------:R-:W-:Y:S02]  /*f7e0*/  IMAD.MOV.U32 R12, RZ, RZ, RZ ;  /* 0x000000ffff0c7224 */ /* 0x000fe400078e00ff */
[----:B------:R-:W-:Y:S01]  /*f7f0*/  IMAD.MOV.U32 R11, RZ, RZ, 0x181f ;  /* 0x0000181fff0b7424 */ /* 0x000fe200078e00ff */
[----:B------:R-:W-:Y:S01]  /*f800*/  SHF.R.U32.HI R9, RZ, 0x3, R9 ;  /* 0x00000003ff097819 */ /* 0x000fe20000011609 */
[----:B------:R-:W-:Y:S02]  /*f810*/  IMAD.MOV.U32 R15, RZ, RZ, -0x1 ;  /* 0xffffffffff0f7424 */ /* 0x000fe400078e00ff */
[----:B------:R-:W-:-:S07]  /*f820*/  IMAD.U32 R4, RZ, RZ, UR39 ;  /* 0x00000027ff047e24 */ /* 0x000fce000f8e00ff */
[----:B-----5:R-:W-:Y:S05]  /*f830*/  WARPSYNC.COLLECTIVE R15, `(.L_x_13385) ;  /* 0x000000000f087348 */ /* 0x020fea0003c00000 */
[----:B------:R0:W1:Y:S02]  /*f840*/  SHFL.IDX P6, R14, R13, R12, R11 ;  /* 0x0000000c0d0e7389 */ /* 0x00006400000c000b */
[----:B01---5:R-:W-:Y:S01]  /*f850*/  ENDCOLLECTIVE ;  /* 0x000000000000791b */ /* 0x023fe20003800000 */
.L_x_13385:
[----:B------:R-:W-:Y:S02]  /*f860*/  IMAD R4, R4, 0x80, R9 ;  /* 0x0000008004047824 */ /* 0x000fe400078e0209 */
[----:B------:R-:W-:Y:S02]  /*f870*/  IMAD.MOV.U32 R13, RZ, RZ, R0 ;  /* 0x000000ffff0d7224 */ /* 0x000fe400078e0000 */
[----:B------:R-:W-:-:S07]  /*f880*/  IMAD.MOV.U32 R5, RZ, RZ, R14 ;  /* 0x000000ffff057224 */ /* 0x000fce00078e000e */
[----:B------:R-:W-:Y:S05]  /*f890*/  WARPSYNC.COLLECTIVE R15, `(.L_x_13386) ;  /* 0x000000000f087348 */ /* 0x000fea0003c00000 */
[----:B------:R0:W1:Y:S02]  /*f8a0*/  SHFL.IDX P6, R14, R13, R12, R11 ;  /* 0x0000000c0d0e7389 */ /* 0x00006400000c000b */
[----:B01----:R-:W-:Y:S01]  /*f8b0*/  ENDCOLLECTIVE ;  /* 0x000000000000791b */ /* 0x003fe20003800000 */
.L_x_13386:
        /* <DEDUP_REMOVED lines=9> */
.L_x_13387:
[----:B------:R-:W-:Y:S02]  /*f950*/  @!P1 LEA R6, P2, R8, R6, 0x1 ;  /* 0x0000000608069211 */ /* 0x000fe400078408ff */
[----:B------:R-:W0:Y:S03]  /*f960*/  S2R R8, SR_TID.X ;  /* 0x0000000000087919 */ /* 0x000e260000002100 */
        /* <DEDUP_REMOVED lines=11> */
[----:B01----:R-:W-:Y:S05]  /*fa20*/  WARPSYNC.COLLECTIVE R15, `(.L_x_13388) ;  /* 0x000000000f087348 */ /* 0x003fea0003c00000 */
[----:B------:R2:W3:Y:S02]  /*fa30*/  SHFL.IDX P6, R14, R13, R12, R11 ;  /* 0x0000000c0d0e7389 */ /* 0x0004e400000c000b */
[----:B0123--:R-:W-:Y:S01]  /*fa40*/  ENDCOLLECTIVE ;  /* 0x000000000000791b */ /* 0x00ffe20003800000 */
.L_x_13388:
        /* <DEDUP_REMOVED lines=8> */
.L_x_13389:
[----:B------:R-:W-:Y:S02]  /*fad0*/  @!P1 LEA R6, P2, R7, R8, 0x1 ;  /* 0x0000000807069211 */ /* 0x000fe400078408ff */
[----:B------:R-:W0:Y:S03]  /*fae0*/  S2R R8, SR_TID.X ;  /* 0x0000000000087919 */ /* 0x000e260000002100 */
[----:B------:R-:W-:-:S05]  /*faf0*/  @!P1 IMAD.X R7, RZ, RZ, R9, P2 ;  /* 0x000000ffff079224 */ /* 0x000fca00010e0609 */
        /* <DEDUP_REMOVED lines=10> */
.L_x_13390:
[----:B------:R-:W-:Y:S02]  /*fba0*/  IMAD.SHL.U32 R9, R8, 0x8, RZ ;  /* 0x0000000808097824 */ /* 0x000fe400078e00ff */
[----:B------:R-:W-:Y:S02]  /*fbb0*/  VIADD R8, R4, 0x60 ;  /* 0x0000006004087836 */ /* 0x000fe40000000000 */
[----:B------:R-:W-:Y:S01]  /*fbc0*/  IMAD.MOV.U32 R13, RZ, RZ, R2 ;  /* 0x000000ffff0d7224 */ /* 0x000fe200078e0002 */
[----:B------:R-:W-:Y:S01]  /*fbd0*/  LOP3.LUT R9, R9, 0x38, RZ, 0xc0, !PT ;  /* 0x0000003809097812 */ /* 0x000fe200078ec0ff */
[----:B------:R-:W-:Y:S02]  /*fbe0*/  IMAD.MOV.U32 R12, RZ, RZ, 0x3 ;  /* 0x00000003ff0c7424 */ /* 0x000fe400078e00ff */
[----:B------:R-:W-:-:S07]  /*fbf0*/  IMAD.MOV.U32 R6, RZ, RZ, R14 ;  /* 0x000000ffff067224 */ /* 0x000fce00078e000e */
[----:B------:R-:W-:Y:S05]  /*fc00*/  WARPSYNC.COLLECTIVE R15, `(.L_x_13391) ;  /* 0x000000000f087348 */ /* 0x000fea0003c00000 */
[----:B------:R0:W1:Y:S02]  /*fc10*/  SHFL.IDX P6, R14, R13, R12, R11 ;  /* 0x0000000c0d0e7389 */ /* 0x00006400000c000b */
[----:B01----:R-:W-:Y:S01]  /*fc20*/  ENDCOLLECTIVE ;  /* 0x000000000000791b */ /* 0x003fe20003800000 */
.L_x_13391:
        /* <DEDUP_REMOVED lines=14> */
.L_x_13392:
[----:B------:R-:W-:Y:S02]  /*fd10*/  IMAD.MOV.U32 R13, RZ, RZ, R2 ;  /* 0x000000ffff0d7224 */ /* 0x000fe400078e0002 */
[----:B------:R-:W-:Y:S02]  /*fd20*/  IMAD.MOV.U32 R12, RZ, RZ, 0x4 ;  /* 0x00000004ff0c7424 */ /* 0x000fe400078e00ff */
[----:B------:R-:W-:-:S07]  /*fd30*/  IMAD.MOV.U32 R6, RZ, RZ, R14 ;  /* 0x000000ffff067224 */ /* 0x000fce00078e000e */
[----:B------:R-:W-:Y:S05]  /*fd40*/  WARPSYNC.COLLECTIVE R15, `(.L_x_13393) ;  /* 0x000000000f087348 */ /* 0x000fea0003c00000 */
[----:B------:R0:W1:Y:S02]  /*fd50*/  SHFL.IDX P6, R14, R13, R12, R11 ;  /* 0x0000000c0d0e7389 */ /* 0x00006400000c000b */
[----:B01----:R-:W-:Y:S01]  /*fd60*/  ENDCOLLECTIVE ;  /* 0x000000000000791b */ /* 0x003fe20003800000 */
.L_x_13393:
        /* <DEDUP_REMOVED lines=14> */
.L_x_13394:
[----:B------:R-:W-:Y:S02]  /*fe50*/  IMAD.MOV.U32 R13, RZ, RZ, R2 ;  /* 0x000000ffff0d7224 */ /* 0x000fe400078e0002 */
[----:B------:R-:W-:Y:S02]  /*fe60*/  IMAD.MOV.U32 R12, RZ, RZ, 0x5 ;  /* 0x00000005ff0c7424 */ /* 0x000fe400078e00ff */
[----:B------:R-:W-:-:S07]  /*fe70*/  IMAD.MOV.U32 R6, RZ, RZ, R14 ;  /* 0x000000ffff067224 */ /* 0x000fce00078e000e */
[----:B------:R-:W-:Y:S05]  /*fe80*/  WARPSYNC.COLLECTIVE R15, `(.L_x_13395) ;  /* 0x000000000f087348 */ /* 0x000fea0003c00000 */
[----:B------:R0:W1:Y:S02]  /*fe90*/  SHFL.IDX P6, R14, R13, R12, R11 ;  /* 0x0000000c0d0e7389 */ /* 0x00006400000c000b */
[----:B01----:R-:W-:Y:S01]  /*fea0*/  ENDCOLLECTIVE ;  /* 0x000000000000791b */ /* 0x003fe20003800000 */
.L_x_13395:
        /* <DEDUP_REMOVED lines=14> */
.L_x_13396:
[----:B------:R-:W-:Y:S02]  /*ff90*/  IMAD.MOV.U32 R13, RZ, RZ, R2 ;  /* 0x000000ffff0d7224 */ /* 0x000fe400078e0002 */
[----:B------:R-:W-:Y:S02]  /*ffa0*/  IMAD.MOV.U32 R12, RZ, RZ, 0x6 ;  /* 0x00000006ff0c7424 */ /* 0x000fe400078e00ff */
[----:B------:R-:W-:-:S07]  /*ffb0*/  IMAD.MOV.U32 R6, RZ, RZ, R14 ;  /* 0x000000ffff067224 */ /* 0x000fce00078e000e */
[----:B------:R-:W-:Y:S05]  /*ffc0*/  WARPSYNC.COLLECTIVE R15, `(.L_x_13397) ;  /* 0x000000000f087348 */ /* 0x000fea0003c00000 */
[----:B------:R0:W1:Y:S02]  /*ffd0*/  SHFL.IDX P6, R14, R13, R12, R11 ;  /* 0x0000000c0d0e7389 */ /* 0x00006400000c000b */
[----:B01----:R-:W-:Y:S01]  /*ffe0*/  ENDCOLLECTIVE ;  /* 0x000000000000791b */ /* 0x003fe20003800000 */
.L_x_13397:
        /* <DEDUP_REMOVED lines=13> */
.L_x_13398:
[----:B------:R-:W-:Y:S02]  /*100c0*/  IMAD.MOV.U32 R13, RZ, RZ, R2 ;  /* 0x000000ffff0d7224 */ /* 0x000fe400078e0002 */
[----:B------:R-:W-:Y:S02]  /*100d0*/  IMAD.MOV.U32 R12, RZ, RZ, 0x7 ;  /* 0x00000007ff0c7424 */ /* 0x000fe400078e00ff */
[----:B------:R-:W-:-:S07]  /*100e0*/  IMAD.MOV.U32 R6, RZ, RZ, R14 ;  /* 0x000000ffff067224 */ /* 0x000fce00078e000e */
[----:B------:R-:W-:Y:S05]  /*100f0*/  WARPSYNC.COLLECTIVE R15, `(.L_x_13399) ;  /* 0x000000000f087348 */ /* 0x000fea0003c00000 */
[----:B------:R0:W1:Y:S02]  /*10100*/  SHFL.IDX P6, R14, R13, R12, R11 ;  /* 0x0000000c0d0e7389 */ /* 0x00006400000c000b */
[----:B01----:R-:W-:Y:S01]  /*10110*/  ENDCOLLECTIVE ;  /* 0x000000000000791b */ /* 0x003fe20003800000 */
.L_x_13399:
        /* <DEDUP_REMOVED lines=12> */
.L_x_13400:
[----:B------:R-:W-:Y:S01]  /*101e0*/  IMAD.MOV.U32 R0, RZ, RZ, R14 ;  /* 0x000000ffff007224 */ /* 0x000fe200078e000e */
[----:B------:R-:W-:Y:S06]  /*101f0*/  BRA `(.L_x_13401) ;  /* 0xffffffc400447947 */ /* 0x000fec000383ffff */
.L_x_13297:
[----:B0-----:R0:W1:Y:S02]  /*10200*/  SYNCS.PHASECHK.TRANS64.TRYWAIT P0, [R17+URZ+0x22820], R0 ;  /* 0x02282000110075a7 */ /* 0x001064000800017f */
[----:B-1----:R-:W-:Y:S05]  /*10210*/  @!P0 NANOSLEEP.SYNCS 0x989680 ;  /* 0x009896800000895d */ /* 0x002fea0003900000 */
[----:B------:R-:W1:Y:S02]  /*10220*/  @!P0 SYNCS.PHASECHK.TRANS64 P0, [R17+URZ+0x22820], R0 ;  /* 0x02282000110085a7 */ /* 0x000e64000800007f */
[----:B-1----:R-:W-:Y:S05]  /*10230*/  @!P0 BRA `(.L_x_13297) ;  /* 0xfffffffc00f08947 */ /* 0x002fea000383ffff */
[----:B------:R-:W-:Y:S05]  /*10240*/  BRA `(.L_x_13402) ;  /* 0xffffffc400ac7947 */ /* 0x000fea000383ffff */
.L_x_13301:
[----:B-1----:R1:W2:Y:S02]  /*10250*/  SYNCS.PHASECHK.TRANS64.TRYWAIT P0, [R2+URZ+0x22860], R3 ;  /* 0x02286003020075a7 */ /* 0x0022a4000800017f */
[----:B--2---:R-:W-:Y:S05]  /*10260*/  @!P0 NANOSLEEP.SYNCS 0x989680 ;  /* 0x009896800000895d */ /* 0x004fea0003900000 */
[----:B------:R-:W2:Y:S02]  /*10270*/  @!P0 SYNCS.PHASECHK.TRANS64 P0, [R2+URZ+0x22860], R3 ;  /* 0x02286003020085a7 */ /* 0x000ea4000800007f */
[----:B--2---:R-:W-:Y:S05]  /*10280*/  @!P0 BRA `(.L_x_13301) ;  /* 0xfffffffc00f08947 */ /* 0x004fea000383ffff */
[----:B------:R-:W-:Y:S05]  /*10290*/  BRA `(.L_x_13403) ;  /* 0xffffffc400d07947 */ /* 0x000fea000383ffff */
.L_x_13314:
[----:B-1----:R1:W2:Y:S02]  /*102a0*/  SYNCS.PHASECHK.TRANS64.TRYWAIT P0, [R3+URZ+0x22840], R2 ;  /* 0x02284002030075a7 */ /* 0x0022a4000800017f */
[----:B--2---:R-:W-:Y:S05]  /*102b0*/  @!P0 NANOSLEEP.SYNCS 0x989680 ;  /* 0x009896800000895d */ /* 0x004fea0003900000 */
[----:B------:R-:W2:Y:S02]  /*102c0*/  @!P0 SYNCS.PHASECHK.TRANS64 P0, [R3+URZ+0x22840], R2 ;  /* 0x02284002030085a7 */ /* 0x000ea4000800007f */
[----:B--2---:R-:W-:Y:S05]  /*102d0*/  @!P0 BRA `(.L_x_13314) ;  /* 0xfffffffc00f08947 */ /* 0x004fea000383ffff */
[----:B------:R-:W-:Y:S05]  /*102e0*/  BRA `(.L_x_13404) ;  /* 0xffffffcc00c47947 */ /* 0x000fea000383ffff */
.L_x_13319:
[----:B--2---:R2:W3:Y:S02]  /*102f0*/  SYNCS.PHASECHK.TRANS64.TRYWAIT P0, [R3+URZ+0x22860], R2 ;  /* 0x02286002030075a7 */ /* 0x0044e4000800017f */
[----:B---3--:R-:W-:Y:S05]  /*10300*/  @!P0 NANOSLEEP.SYNCS 0x989680 ;  /* 0x009896800000895d */ /* 0x008fea0003900000 */
[----:B------:R-:W3:Y:S02]  /*10310*/  @!P0 SYNCS.PHASECHK.TRANS64 P0, [R3+URZ+0x22860], R2 ;  /* 0x02286002030085a7 */ /* 0x000ee4000800007f */
[----:B---3--:R-:W-:Y:S05]  /*10320*/  @!P0 BRA `(.L_x_13319) ;  /* 0xfffffffc00f08947 */ /* 0x008fea000383ffff */
[----:B------:R-:W-:Y:S05]  /*10330*/  BRA `(.L_x_13405) ;  /* 0xffffffd0003c7947 */ /* 0x000fea000383ffff */
.L_x_13331:
[----:B0-----:R0:W1:Y:S02]  /*10340*/  SYNCS.PHASECHK.TRANS64.TRYWAIT P0, [R4+URZ+0x22840], R2 ;  /* 0x02284002040075a7 */ /* 0x001064000800017f */
[----:B-1----:R-:W-:Y:S05]  /*10350*/  @!P0 NANOSLEEP.SYNCS 0x989680 ;  /* 0x009896800000895d */ /* 0x002fea0003900000 */
[----:B------:R-:W1:Y:S02]  /*10360*/  @!P0 SYNCS.PHASECHK.TRANS64 P0, [R4+URZ+0x22840], R2 ;  /* 0x02284002040085a7 */ /* 0x000e64000800007f */
[----:B-1----:R-:W-:Y:S05]  /*10370*/  @!P0 BRA `(.L_x_13331) ;  /* 0xfffffffc00f08947 */ /* 0x002fea000383ffff */
[----:B------:R-:W-:Y:S05]  /*10380*/  BRA `(.L_x_13406) ;  /* 0xffffffd8001c7947 */ /* 0x000fea000383ffff */
.L_x_13336:
[----:B-1----:R1:W2:Y:S02]  /*10390*/  SYNCS.PHASECHK.TRANS64.TRYWAIT P0, [R4+URZ+0x22860], R2 ;  /* 0x02286002040075a7 */ /* 0x0022a4000800017f */
[----:B--2---:R-:W-:Y:S05]  /*103a0*/  @!P0 NANOSLEEP.SYNCS 0x989680 ;  /* 0x009896800000895d */ /* 0x004fea0003900000 */
[----:B------:R-:W2:Y:S02]  /*103b0*/  @!P0 SYNCS.PHASECHK.TRANS64 P0, [R4+URZ+0x22860], R2 ;  /* 0x02286002040085a7 */ /* 0x000ea4000800007f */
[----:B--2---:R-:W-:Y:S05]  /*103c0*/  @!P0 BRA `(.L_x_13336) ;  /* 0xfffffffc00f08947 */ /* 0x004fea000383ffff */
[----:B------:R-:W-:Y:S05]  /*103d0*/  BRA `(.L_x_13407) ;  /* 0xffffffd800947947 */ /* 0x000fea000383ffff */
.L_x_13347:
[----:B--2---:R2:W3:Y:S02]  /*103e0*/  SYNCS.PHASECHK.TRANS64.TRYWAIT P0, [R4+URZ+0x22840], R2 ;  /* 0x02284002040075a7 */ /* 0x0044e4000800017f */
[----:B---3--:R-:W-:Y:S05]  /*103f0*/  @!P0 NANOSLEEP.SYNCS 0x989680 ;  /* 0x009896800000895d */ /* 0x008fea0003900000 */
[----:B------:R-:W3:Y:S02]  /*10400*/  @!P0 SYNCS.PHASECHK.TRANS64 P0, [R4+URZ+0x22840], R2 ;  /* 0x02284002040085a7 */ /* 0x000ee4000800007f */
[----:B---3--:R-:W-:Y:S05]  /*10410*/  @!P0 BRA `(.L_x_13347) ;  /* 0xfffffffc00f08947 */ /* 0x008fea000383ffff */
[----:B------:R-:W-:Y:S05]  /*10420*/  BRA `(.L_x_13408) ;  /* 0xffffffe0005c7947 */ /* 0x000fea000383ffff */
.L_x_13352:
[----:B-1----:R1:W3:Y:S02]  /*10430*/  SYNCS.PHASECHK.TRANS64.TRYWAIT P0, [R4+URZ+0x22860], R2 ;  /* 0x02286002040075a7 */ /* 0x0022e4000800017f */
[----:B---3--:R-:W-:Y:S05]  /*10440*/  @!P0 NANOSLEEP.SYNCS 0x989680 ;  /* 0x009896800000895d */ /* 0x008fea0003900000 */
[----:B------:R-:W3:Y:S02]  /*10450*/  @!P0 SYNCS.PHASECHK.TRANS64 P0, [R4+URZ+0x22860], R2 ;  /* 0x02286002040085a7 */ /* 0x000ee4000800007f */
[----:B---3--:R-:W-:Y:S05]  /*10460*/  @!P0 BRA `(.L_x_13352) ;  /* 0xfffffffc00f08947 */ /* 0x008fea000383ffff */
[----:B------:R-:W-:Y:S05]  /*10470*/  BRA `(.L_x_13409) ;  /* 0xffffffe000d47947 */ /* 0x000fea000383ffff */
.L_x_13364:
[----:B------:R-:W-:Y:S01]  /*10480*/  BSSY B0, `(.L_x_13410) ;  /* 0x0000008000007945 */ /* 0x000fe20003800000 */
[----:B-----5:R-:W-:Y:S02]  /*10490*/  IMAD.MOV.U32 R13, RZ, RZ, R2 ;  /* 0x000000ffff0d7224 */ /* 0x020fe400078e0002 */
[----:B------:R-:W-:Y:S02]  /*104a0*/  IMAD.MOV.U32 R12, RZ, RZ, RZ ;  /* 0x000000ffff0c7224 */ /* 0x000fe400078e00ff */
[----:B------:R-:W-:Y:S02]  /*104b0*/  IMAD.MOV.U32 R11, RZ, RZ, 0x1f ;  /* 0x0000001fff0b7424 */ /* 0x000fe400078e00ff */
[----:B------:R-:W-:-:S07]  /*104c0*/  IMAD.MOV.U32 R15, RZ, RZ, -0x1 ;  /* 0xffffffffff0f7424 */ /* 0x000fce00078e00ff */
[----:B-1----:R-:W-:Y:S05]  /*104d0*/  WARPSYNC.COLLECTIVE R15, `(.L_x_13411) ;  /* 0x000000000f087348 */ /* 0x002fea0003c00000 */
[----:B------:R0:W2:Y:S02]  /*104e0*/  SHFL.IDX P6, R14, R13, R12, R11 ;  /* 0x0000000c0d0e7389 */ /* 0x0000a400000c000b */
[----:B012---:R-:W-:Y:S01]  /*104f0*/  ENDCOLLECTIVE ;  /* 0x000000000000791b */ /* 0x007fe20003800000 */
.L_x_13411:
[----:B------:R-:W-:Y:S05]  /*10500*/  BSYNC B0 ;  /* 0x0000000000007941 */ /* 0x000fea0003800000 */
.L_x_13410:
[----:B------:R-:W-:Y:S05]  /*10510*/  BRA `(.L_x_13412) ;  /* 0xffffffe800a47947 */ /* 0x000fea000383ffff */
.L_x_13367:
[----:B0-----:R0:W1:Y:S02]  /*10520*/  SYNCS.PHASECHK.TRANS64.TRYWAIT P0, [R0+URZ+0x22820], R3 ;  /* 0x02282003000075a7 */ /* 0x001064000800017f */
[----:B-1----:R-:W-:Y:S05]  /*10530*/  @!P0 NANOSLEEP.SYNCS 0x989680 ;  /* 0x009896800000895d */ /* 0x002fea0003900000 */
[----:B------:R-:W1:Y:S02]  /*10540*/  @!P0 SYNCS.PHASECHK.TRANS64 P0, [R0+URZ+0x22820], R3 ;  /* 0x02282003000085a7 */ /* 0x000e64000800007f */
[----:B-1----:R-:W-:Y:S05]  /*10550*/  @!P0 BRA `(.L_x_13367) ;  /* 0xfffffffc00f08947 */ /* 0x002fea000383ffff */
[----:B------:R-:W-:Y:S05]  /*10560*/  BRA `(.L_x_13413) ;  /* 0xffffffe800f07947 */ /* 0x000fea000383ffff */
.L_x_13368:
        /* <DEDUP_REMOVED lines=11> */
.L_x_13415:
[----:B------:R-:W-:Y:S05]  /*10620*/  BSYNC B0 ;  /* 0x0000000000007941 */ /* 0x000fea0003800000 */
.L_x_13414:
[----:B------:R-:W-:Y:S05]  /*10630*/  BRA `(.L_x_13416) ;  /* 0xffffffe800d87947 */ /* 0x000fea000383ffff */
.L_x_13371:
[----:B------:R-:W-:Y:S01]  /*10640*/  BSSY B1, `(.L_x_13417) ;  /* 0x0000006000017945 */ /* 0x000fe20003800000 */
[----:B------:R-:W-:-:S07]  /*10650*/  IMAD.MOV.U32 R15, RZ, RZ, -0x1 ;  /* 0xffffffffff0f7424 */ /* 0x000fce00078e00ff */
[----:B01----:R-:W-:Y:S05]  /*10660*/  WARPSYNC.COLLECTIVE R15, `(.L_x_13418) ;  /* 0x000000000f0c7348 */ /* 0x003fea0003c00000 */
[----:B------:R-:W-:Y:S02]  /*10670*/  ELECT P6, UR62, PT ;  /* 0x00000000003e782f */ /* 0x000fe400038c0000 */
[----:B------:R-:W-:Y:S01]  /*10680*/  MOV R14, UR62 ;  /* 0x0000003e000e7c02 */ /* 0x000fe20008000f00 */
[----:B01----:R-:W-:Y:S10]  /*10690*/  ENDCOLLECTIVE ;  /* 0x000000000000791b */ /* 0x003ff40003800000 */
.L_x_13418:
[----:B------:R-:W-:Y:S05]  /*106a0*/  BSYNC B1 ;  /* 0x0000000000017941 */ /* 0x000fea0003800000 */
.L_x_13417:
[----:B------:R-:W-:Y:S05]  /*106b0*/  BRA `(.L_x_13419) ;  /* 0xffffffe800d07947 */ /* 0x000fea000383ffff */
.L_x_13373:
[----:B0-----:R0:W1:Y:S02]  /*106c0*/  SYNCS.PHASECHK.TRANS64.TRYWAIT P0, [R6+URZ], R5 ;  /* 0x00000005060075a7 */ /* 0x001064000800017f */
[----:B-1----:R-:W-:Y:S05]  /*106d0*/  @!P0 NANOSLEEP.SYNCS 0x989680 ;  /* 0x009896800000895d */ /* 0x002fea0003900000 */
[----:B------:R-:W1:Y:S02]  /*106e0*/  @!P0 SYNCS.PHASECHK.TRANS64 P0, [R6+URZ], R5 ;  /* 0x00000005060085a7 */ /* 0x000e64000800007f */
[----:B-1----:R-:W-:Y:S05]  /*106f0*/  @!P0 BRA `(.L_x_13373) ;  /* 0xfffffffc00f08947 */ /* 0x002fea000383ffff */
[----:B------:R-:W-:Y:S05]  /*10700*/  BRA `(.L_x_13420) ;  /* 0xffffffec00087947 */ /* 0x000fea000383ffff */
.L_x_13374:
[----:B-1----:R1:W2:Y:S02]  /*10710*/  SYNCS.PHASECHK.TRANS64.TRYWAIT P0, [R3+URZ], R2 ;  /* 0x00000002030075a7 */ /* 0x0022a4000800017f */
[----:B--2---:R-:W-:Y:S05]  /*10720*/  @!P0 NANOSLEEP.SYNCS 0x989680 ;  /* 0x009896800000895d */ /* 0x004fea0003900000 */
[----:B------:R-:W2:Y:S02]  /*10730*/  @!P0 SYNCS.PHASECHK.TRANS64 P0, [R3+URZ], R2 ;  /* 0x00000002030085a7 */ /* 0x000ea4000800007f */
[----:B--2---:R-:W-:Y:S05]  /*10740*/  @!P0 BRA `(.L_x_13374) ;  /* 0xfffffffc00f08947 */ /* 0x004fea000383ffff */
[----:B------:R-:W-:Y:S05]  /*10750*/  BRA `(.L_x_13421) ;  /* 0xffffffe800fc7947 */ /* 0x000fea000383ffff */
.L_x_13376:
[----:B-1----:R1:W2:Y:S02]  /*10760*/  SYNCS.PHASECHK.TRANS64.TRYWAIT P0, [R18+URZ], R5 ;  /* 0x00000005120075a7 */ /* 0x0022a4000800017f */
[----:B--2---:R-:W-:Y:S05]  /*10770*/  @!P0 NANOSLEEP.SYNCS 0x989680 ;  /* 0x009896800000895d */ /* 0x004fea0003900000 */
[----:B------:R-:W2:Y:S02]  /*10780*/  @!P0 SYNCS.PHASECHK.TRANS64 P0, [R18+URZ], R5 ;  /* 0x00000005120085a7 */ /* 0x000ea4000800007f */
[----:B--2---:R-:W-:Y:S05]  /*10790*/  @!P0 BRA `(.L_x_13376) ;  /* 0xfffffffc00f08947 */ /* 0x004fea000383ffff */
[----:B------:R-:W-:Y:S05]  /*107a0*/  BRA `(.L_x_13422) ;  /* 0xffffffec00007947 */ /* 0x000fea000383ffff */
.L_x_13423:
        /* <DEDUP_REMOVED lines=13> */
.L_x_15149:


//--------------------- .text._ZN7cutlass13device_kernelIN5flash11enable_sm90INS1_16FlashAttnFwdSm90INS1_25CollectiveMainloopFwdSm90ILi2EN4cute5tupleIJNS5_1CILi1EEES8_S8_EEENS6_IJNS7_ILi128EEENS7_ILi96EEENS7_ILi64EEEEEELi256ENS_10bfloat16_tEfNS_4arch4Sm90ELb1ELb0ELb0ELb0ELb0ELb0ELb1ELb1ELb0ELb1ELb0ELb0EEENS1_21CollectiveEpilogueFwdINS6_IJSA_NS7_ILi256EEESB_EEES9_SE_SG_Li256ELb0ELb1ELb0ELb0EEENS1_30DynamicPersistentTileSchedulerILi256ELi128ELb0ELb1ELb1EEEEEEEEEvNT_6ParamsE --------------------------
	.section	.text._ZN7cutlass13device_kernelIN5flash11enable_sm90INS1_16FlashAttnFwdSm90INS1_25CollectiveMainloopFwdSm90ILi2EN4cute5tupleIJNS5_1CILi1EEES8_S8_EEENS6_IJNS7_ILi128EEENS7_ILi96EEENS7_ILi64EEEEEELi256ENS_10bfloat16_tEfNS_4arch4Sm90ELb1ELb0ELb0ELb0ELb0ELb0ELb1ELb1ELb0ELb1ELb0ELb0EEENS1_21CollectiveEpilogueFwdINS6_IJSA_NS7_ILi256EEESB_EEES9_SE_SG_Li256ELb0ELb1ELb0ELb0EEENS1_30DynamicPersistentTileSchedulerILi256ELi128ELb0ELb1ELb1EEEEEEEEEvNT_6ParamsE,"ax",@progbits
	.align	128
.text._ZN7cutlass13device_kernelIN5flash11enable_sm90INS1_16FlashAttnFwdSm90INS1_25CollectiveMainloopFwdSm90ILi2EN4cute5tupleIJNS5_1CILi1EEES8_S8_EEENS6_IJNS7_ILi128EEENS7_ILi96EEENS7_ILi64EEEEEELi256ENS_10bfloat16_tEfNS_4arch4Sm90ELb1ELb0ELb0ELb0ELb0ELb0ELb1ELb1ELb0ELb1ELb0ELb0EEENS1_21CollectiveEpilogueFwdINS6_IJSA_NS7_ILi256EEESB_EEES9_SE_SG_Li256ELb0ELb1ELb0ELb0EEENS1_30DynamicPersistentTileSchedulerILi256ELi128ELb0ELb1ELb1EEEEEEEEEvNT_6ParamsE:
        .type           _ZN7cutlass13device_kernelIN5flash11enable_sm90INS1_16FlashAttnFwdSm90INS1_25CollectiveMainloopFwdSm90ILi2EN4cute5tupleIJNS5_1CILi1EEES8_S8_EEENS6_IJNS7_ILi128EEENS7_ILi96EEENS7_ILi64EEEEEELi256ENS_10bfloat16_tEfNS_4arch4Sm90ELb1ELb0ELb0ELb0ELb0ELb0ELb1ELb1ELb0ELb1ELb0ELb0EEENS1_21CollectiveEpilogueFwdINS6_IJSA_NS7_ILi256EEESB_EEES9_SE_SG_Li256ELb0ELb1ELb0ELb0EEENS1_30DynamicPersistentTileSchedulerILi256ELi128ELb0ELb1ELb1EEEEEEEEEvNT_6ParamsE,@function
        .size           _ZN7cutlass13device_kernelIN5flash11enable_sm90INS1_16FlashAttnFwdSm90INS1_25CollectiveMainloopFwdSm90ILi2EN4cute5tupleIJNS5_1CILi1EEES8_S8_EEENS6_IJNS7_ILi128EEENS7_ILi96EEENS7_ILi64EEEEEELi256ENS_10bfloat16_tEfNS_4arch4Sm90ELb1ELb0ELb0ELb0ELb0ELb0ELb1ELb1ELb0ELb1ELb0ELb0EEENS1_21CollectiveEpilogueFwdINS6_IJSA_NS7_ILi256EEESB_EEES9_SE_SG_Li256ELb0ELb1ELb0ELb0EEENS1_30DynamicPersistentTileSchedulerILi256ELi128ELb0ELb1ELb1EEEEEEEEEvNT_6ParamsE,(.L_x_15150 - _ZN7cutlass13device_kernelIN5flash11enable_sm90INS1_16FlashAttnFwdSm90INS1_25CollectiveMainloopFwdSm90ILi2EN4cute5tupleIJNS5_1CILi1EEES8_S8_EEENS6_IJNS7_ILi128EEENS7_ILi96EEENS7_ILi64EEEEEELi256ENS_10bfloat16_tEfNS_4arch4Sm90ELb1ELb0ELb0ELb0ELb0ELb0ELb1ELb1ELb0ELb1ELb0ELb0EEENS1_21CollectiveEpilogueFwdINS6_IJSA_NS7_ILi256EEESB_EEES9_SE_SG_Li256ELb0ELb1ELb0ELb0EEENS1_30DynamicPersistentTileSchedulerILi256ELi128ELb0ELb1ELb1EEEEEEEEEvNT_6ParamsE)
        .other          _ZN7cutlass13device_kernelIN5flash11enable_sm90INS1_16FlashAttnFwdSm90INS1_25CollectiveMainloopFwdSm90ILi2EN4cute5tupleIJNS5_1CILi1EEES8_S8_EEENS6_IJNS7_ILi128EEENS7_ILi96EEENS7_ILi64EEEEEELi256ENS_10bfloat16_tEfNS_4arch4Sm90ELb1ELb0ELb0ELb0ELb0ELb0ELb1ELb1ELb0ELb1ELb0ELb0EEENS1_21CollectiveEpilogueFwdINS6_IJSA_NS7_ILi256EEESB_EEES9_SE_SG_Li256ELb0ELb1ELb0ELb0EEENS1_30DynamicPersistentTileSchedulerILi256ELi128ELb0ELb1ELb1EEEEEEEEEvNT_6ParamsE,@"STO_CUDA_ENTRY STV_DEFAULT"
_ZN7cutlass13device_kernelIN5flash11enable_sm90INS1_16FlashAttnFwdSm90INS1_25CollectiveMainloopFwdSm90ILi2EN4cute5tupleIJNS5_1CILi1EEES8_S8_EEENS6_IJNS7_ILi128EEENS7_ILi96EEENS7_ILi64EEEEEELi256ENS_10bfloat16_tEfNS_4arch4Sm90ELb1ELb0ELb0ELb0ELb0ELb0ELb1ELb1ELb0ELb1ELb0ELb0EEENS1_21CollectiveEpilogueFwdINS6_IJSA_NS7_ILi256EEESB_EEES9_SE_SG_Li256ELb0ELb1ELb0ELb0EEENS1_30DynamicPersistentTileSchedulerILi256ELi128ELb0ELb1ELb1EEEEEEEEEvNT_6ParamsE:
        /* <DEDUP_REMOVED lines=18> */
.L_x_13425:
[----:B------:R-:W-:Y:S05]  /*0120*/  BSYNC B0 ;  /* 0x0000000000007941 */ /* 0x000fea0003800000 */
.L_x_13424:
        /* <DEDUP_REMOVED lines=43> */
.L_x_13426:
        /* <DEDUP_REMOVED lines=22> */
.L_x_13427:
        /* <DEDUP_REMOVED lines=18> */
.L_x_13428:
        /* <DEDUP_REMOVED lines=22> */
.L_x_13429:
        /* <DEDUP_REMOVED lines=22> */
.L_x_13430:
        /* <DEDUP_REMOVED lines=9> */
.L_x_13432:
[----:B------:R-:W-:-:S08]  /*09b0*/  NOP ;  /* 0x0000000000007918 */ /* 0x000fd00000000000 */
[----:B------:R-:W1:Y:S02]  /*09c0*/  USETMAXREG.TRY_ALLOC.CTAPOOL UP0, 0xf0 ;  /* 0x000000f0000079c8 */ /* 0x000e640008000600 */
[----:B-1----:R-:W-:-:S13]  /*09d0*/  PLOP3.LUT P0, PT, PT, PT, UP0, 0x80, 0x0 ;  /* 0x000000000000781c */ /* 0x002fda0003f0f008 */
[----:B------:R-:W-:Y:S05]  /*09e0*/  @!P0 BRA `(.L_x_13432) ;  /* 0xfffffffc00f08947 */ /* 0x000fea000383ffff */
[----:B------:R-:W1:Y:S01]  /*09f0*/  S2R R0, SR_TID.X ;  /* 0x0000000000007919 */ /* 0x000e620000002100 */
[----:B------:R-:W2:Y:S08]  /*0a00*/  S2UR UR4, SR_CTAID.X ;  /* 0x00000000000479c3 */ /* 0x000eb00000002500 */
[----:B------:R-:W-:Y:S08]  /*0a10*/  BAR.ARV 0x4, 0x180 ;  /* 0x0106000000007b1d */ /* 0x000ff00000002000 */
[----:B------:R-:W-:Y:S06]  /*0a20*/  BAR.ARV 0x8, 0x180 ;  /* 0x0206000000007b1d */ /* 0x000fec0000002000 */
[----:B-1----:R-:W-:-:S04]  /*0a30*/  SHF.R.U32.HI R0, RZ, 0x7, R0 ;  /* 0x00000007ff007819 */ /* 0x002fc80000011600 */
[----:B------:R-:W-:Y:S02]  /*0a40*/  ISETP.NE.AND P0, PT, R0, 0x1, PT ;  /* 0x000000010000780c */ /* 0x000fe40003f05270 */
[----:B------:R-:W2:Y:S11]  /*0a50*/  LDC R0, c[0x0][0xd38] ;  /* 0x00034e00ff007b82 */ /* 0x000eb60000000800 */
[----:B------:R-:W-:Y:S06]  /*0a60*/  @!P0 BAR.ARV 0x9, 0x100 ;  /* 0x0244000000008b1d */ /* 0x000fec0000002000 */
[----:B--2---:R-:W-:-:S13]  /*0a70*/  ISETP.LE.AND P0, PT, R0, UR4, PT ;  /* 0x0000000400007c0c */ /* 0x004fda000bf03270 */
        /* <DEDUP_REMOVED lines=11> */
[----:B------:R-:W-:Y:S01]  /*0b30*/  SHF.R.S32.HI R9, RZ, 0x4, R0 ;  /* 0x00000004ff097819 */ /* 0x000fe20000011400 */
[----:B------:R-:W-:Y:S01]  /*0b40*/  ULOP3.LUT UR5, UR5, 0x1, URZ, 0xfc, !UPT ;  /* 0x0000000105057892 */ /* 0x000fe2000f8efc3f */
[----:B------:R-:W-:Y:S01]  /*0b50*/  LEA.HI R2, R3, R232, RZ, 0x5 ;  /* 0x000000e803027211 */ /* 0x000fe200078f28ff */
[----:B------:R-:W-:Y:S01]  /*0b60*/  IMAD.IADD R223, R232, 0x1, -R223 ;  /* 0x00000001e8df7824 */ /* 0x000fe200078e0adf */
[----:B------:R-:W-:-:S02]  /*0b70*/  LOP3.LUT R7, R0, 0x3fffff0, RZ, 0xc0, !PT ;  /* 0x03fffff000077812 */ /* 0x000fc400078ec0ff */
[----:B------:R-:W-:Y:S01]  /*0b80*/  LEA.HI R0, R0, R9, RZ, 0x1 ;  /* 0x0000000900007211 */ /* 0x000fe200078f08ff */
[----:B------:R-:W-:Y:S01]  /*0b90*/  IMAD.SHL.U32 R2, R2, 0x20, RZ ;  /* 0x0000002002027824 */ /* 0x000fe200078e00ff */
[----:B------:R-:W-:Y:S01]  /*0ba0*/  SHF.R.S32.HI R4, RZ, 0x1f, R223 ;  /* 0x0000001fff047819 */ /* 0x000fe200000114df */
[----:B------:R-:W-:Y:S01]  /*0bb0*/  IMAD.IADD R7, R232, 0x1, -R7 ;  /* 0x00000001e8077824 */ /* 0x000fe200078e0a07 */
[----:B------:R-:W-:Y:S01]  /*0bc0*/  LOP3.LUT R0, R0, 0x1ffffffe, RZ, 0xc0, !PT ;  /* 0x1ffffffe00007812 */ /* 0x000fe200078ec0ff */
[----:B------:R-:W-:Y:S01]  /*0bd0*/  IMAD.U32 R227, RZ, RZ, UR5 ;  /* 0x00000005ffe37e24 */ /* 0x000fe2000f8e00ff */
[----:B------:R-:W-:Y:S01]  /*0be0*/  LEA.HI R6, R4, R223, RZ, 0x2 ;  /* 0x000000df04067211 */ /* 0x000fe200078f10ff */
[----:B------:R-:W-:Y:S01]  /*0bf0*/  UMOV UR5, URZ ;  /* 0x0000003f00057c82 */ /* 0x000fe20008000000 */
[----:B------:R-:W-:Y:S01]  /*0c00*/  LEA.HI R10, R3, R232, RZ, 0x2 ;  /* 0x000000e8030a7211 */ /* 0x000fe200078f10ff */
[----:B------:R-:W-:Y:S01]  /*0c10*/  IMAD.IADD R0, R9, 0x1, -R0 ;  /* 0x0000000109007824 */ /* 0x000fe200078e0a00 */
[--C-:B------:R-:W-:Y:S01]  /*0c20*/  SHF.R.S32.HI R8, RZ, 0x2, R6.reuse ;  /* 0x00000002ff087819 */ /* 0x100fe20000011406 */
[----:B------:R-:W-:Y:S01]  /*0c30*/  IMAD.U32 R222, RZ, RZ, UR5 ;  /* 0x00000005ffde7e24 */ /* 0x000fe2000f8e00ff */
        /* <DEDUP_REMOVED lines=8> */
[----:B------:R-:W-:Y:S01]  /*0cc0*/  LEA.HI R3, R3, R232, RZ, 0x3 ;  /* 0x000000e803037211 */ /* 0x000fe200078f18ff */
[----:B------:R-:W-:Y:S01]  /*0cd0*/  IMAD R226, R0, 0x8, R7 ;  /* 0x0000000800e27824 */ /* 0x000fe200078e0207 */
[----:B------:R-:W-:-:S02]  /*0ce0*/  LOP3.LUT R11, R11, 0xfffffff8, RZ, 0xc0, !PT ;  /* 0xfffffff80b0b7812 */ /* 0x000fc400078ec0ff */
[----:B------:R-:W-:Y:S02]  /*0cf0*/  LEA.HI R4, R4, R223, RZ, 0x5 ;  /* 0x000000df04047211 */ /* 0x000fe400078f28ff */
[----:B------:R-:W-:Y:S01]  /*0d00*/  LOP3.LUT R9, R5, 0x3fffffe, RZ, 0xc0, !PT ;  /* 0x03fffffe05097812 */ /* 0x000fe200078ec0ff */
[----:B------:R-:W-:Y:S01]  /*0d10*/  IMAD.IADD R11, R8, 0x1, -R11 ;  /* 0x00000001080b7824 */ /* 0x000fe200078e0a0b */
[----:B------:R-:W-:Y:S02]  /*0d20*/  LOP3.LUT R5, R3, 0xfffffff8, RZ, 0xc0, !PT ;  /* 0xfffffff803057812 */ /* 0x000fe400078ec0ff */
[----:B------:R-:W-:Y:S01]  /*0d30*/  SHF.R.S32.HI R4, RZ, 0x5, R4 ;  /* 0x00000005ff047819 */ /* 0x000fe20000011404 */
[----:B------:R-:W-:Y:S01]  /*0d40*/  IMAD.IADD R9, R224, 0x1, -R9 ;  /* 0x00000001e0097824 */ /* 0x000fe200078e0a09 */
[----:B------:R-:W-:Y:S01]  /*0d50*/  LEA.HI R8, R2, R2, RZ, 0x1 ;  /* 0x0000000202087211 */ /* 0x000fe200078f08ff */
[----:B------:R-:W-:Y:S01]  /*0d60*/  IMAD.IADD R218, R232, 0x1, -R5 ;  /* 0x00000001e8da7824 */ /* 0x000fe200078e0a05 */
[----:B------:R-:W-:Y:S01]  /*0d70*/  LOP3.LUT R6, R6, 0x7ffffffc, RZ, 0xc0, !PT ;  /* 0x7ffffffc06067812 */ /* 0x000fe200078ec0ff */
[----:B------:R-:W-:Y:S01]  /*0d80*/  IMAD R4, R4, 0x10, R11 ;  /* 0x0000001004047824 */ /* 0x000fe200078e020b */
[----:B------:R-:W-:Y:S01]  /*0d90*/  LOP3.LUT R11, R8, 0x1ffffffe, RZ, 0xc0, !PT ;  /* 0x1ffffffe080b7812 */ /* 0x000fe200078ec0ff */
[----:B------:R-:W-:Y:S01]  /*0da0*/  IMAD.SHL.U32 R200, R218, 0x8, RZ ;  /* 0x00000008dac87824 */ /* 0x000fe200078e00ff */
[----:B------:R-:W-:Y:S01]  /*0db0*/  SHF.R.S32.HI R221, RZ, 0x3, R3 ;  /* 0x00000003ffdd7819 */ /* 0x000fe20000011403 */
[----:B------:R-:W-:-:S02]  /*0dc0*/  IMAD R225, R9, 0x40, R4 ;  /* 0x0000004009e17824 */ /* 0x000fc400078e0204 */
[C---:B------:R-:W-:Y:S01]  /*0dd0*/  VIADD R205, R200.reuse, 0x40 ;  /* 0x00000040c8cd7836 */ /* 0x040fe20000000000 */
[----:B------:R-:W-:Y:S01]  /*0de0*/  SHF.R.S32.HI R231, RZ, 0x1f, R200 ;  /* 0x0000001fffe77819 */ /* 0x000fe200000114c8 */
[C---:B------:R-:W-:Y:S02]  /*0df0*/  VIADD R204, R200.reuse, 0x80 ;  /* 0x00000080c8cc7836 */ /* 0x040fe40000000000 */
[----:B------:R-:W-:Y:S01]  /*0e00*/  VIADD R206, R200, 0xc0 ;  /* 0x000000c0c8ce7836 */ /* 0x000fe20000000000 */
[----:B------:R-:W-:Y:S01]  /*0e10*/  SHF.R.S32.HI R230, RZ, 0x1f, R205 ;  /* 0x0000001fffe67819 */ /* 0x000fe200000114cd */
[----:B------:R-:W-:Y:S01]  /*0e20*/  IMAD.IADD R202, R2, 0x1, -R11 ;  /* 0x0000000102ca7824 */ /* 0x000fe200078e0a0b */
[----:B------:R-:W-:Y:S01]  /*0e30*/  SHF.R.S32.HI R229, RZ, 0x1f, R204 ;  /* 0x0000001fffe57819 */ /* 0x000fe200000114cc */
[----:B------:R-:W-:Y:S01]  /*0e40*/  IMAD.IADD R203, R223, 0x1, -R6 ;  /* 0x00000001dfcb7824 */ /* 0x000fe200078e0a06 */
[----:B------:R-:W-:Y:S01]  /*0e50*/  SHF.R.S32.HI R228, RZ, 0x1f, R206 ;  /* 0x0000001fffe47819 */ /* 0x000fe200000114ce */
[----:B------:R-:W-:-:S07]  /*0e60*/  IMAD R202, R202, 0x8, R225 ;  /* 0x00000008caca7824 */ /* 0x000fce00078e02e1 */
.L_x_13484:
        /* <DEDUP_REMOVED lines=21> */
.L_x_13433:
[----:B------:R-:W-:Y:S01]  /*0fc0*/  ULDC UR7, c[0x0][0xd54] ;  /* 0x0003550000077ab9 */ /* 0x000fe20000000800 */
[----:B------:R-:W-:Y:S01]  /*0fd0*/  UMOV UR6, UR9 ;  /* 0x0000000900067c82 */ /* 0x000fe20008000000 */
[----:B------:R-:W-:-:S11]  /*0fe0*/  UISETP.NE.AND UP0, UPT, UR7, 0x1, UPT ;  /* 0x000000010700788c */ /* 0x000fd6000bf05270 */
[----:B------:R-:W-:Y:S02]  /*0ff0*/  @UP0 ULDC.64 UR10, c[0x0][0xd58] ;  /* 0x00035600000a0ab9 */ /* 0x000fe40000000a00 */
[----:B------:R-:W-:-:S04]  /*1000*/  UIMAD.WIDE.U32 UR4, UR9, UR10, URZ ;  /* 0x0000000a090472a5 */ /* 0x000fc8000f8e003f */
[----:B------:R-:W-:-:S04]  /*1010*/  @UP0 USHF.R.U32.HI UR6, URZ, UR11, UR5 ;  /* 0x0000000b3f060299 */ /* 0x000fc80008011605 */
[----:B------:R-:W-:-:S12]  /*1020*/  UIMAD UR4, UR6, UR7, URZ ;  /* 0x00000007060472a4 */ /* 0x000fd8000f8e023f */
.L_x_13434:
[----:B------:R-:W0:Y:S01]  /*1030*/  LDC R0, c[0x0][0x448] ;  /* 0x00011200ff007b82 */ /* 0x000e220000000800 */
[----:B------:R-:W-:Y:S01]  /*1040*/  ULOP3.LUT UR5, URZ, UR6, URZ, 0x33, !UPT ;  /* 0x000000063f057292 */ /* 0x000fe2000f8e333f */
[----:B------:R-:W-:Y:S01]  /*1050*/  CS2R R170, SRZ ;  /* 0x0000000000aa7805 */ /* 0x000fe2000001ff00 */
[----:B------:R-:W-:Y:S01]  /*1060*/  ULDC.64 UR10, c[0x0][0x418] ;  /* 0x00010600000a7ab9 */ /* 0x000fe20000000a00 */
[----:B------:R-:W-:Y:S01]  /*1070*/  ULDC UR6, c[0x0][0xd3c] ;  /* 0x00034f0000067ab9 */ /* 0x000fe20000000800 */
[----:B------:R-:W-:Y:S01]  /*1080*/  UISETP.NE.U32.AND UP0, UPT, UR10, URZ, UPT ;  /* 0x0000003f0a00728c */ /* 0x000fe2000bf05070 */
[----:B------:R-:W-:Y:S01]  /*1090*/  CS2R R148, SRZ ;  /* 0x0000000000947805 */ /* 0x000fe2000001ff00 */
[----:B------:R-:W-:Y:S01]  /*10a0*/  UIADD3 UR5, UR5, UR6, URZ ;  /* 0x0000000605057290 */ /* 0x000fe2000fffe03f */
[----:B------:R-:W-:Y:S01]  /*10b0*/  CS2R R168, SRZ ;  /* 0x0000000000a87805 */ /* 0x000fe2000001ff00 */
[----:B------:R-:W-:Y:S01]  /*10c0*/  UISETP.NE.AND.EX UP0, UPT, UR11, URZ, UPT, UP0 ;  /* 0x0000003f0b00728c */ /* 0x000fe2000bf05300 */
[----:B------:R-:W-:Y:S01]  /*10d0*/  CS2R R144, SRZ ;  /* 0x0000000000907805 */ /* 0x000fe2000001ff00 */
[----:B------:R-:W-:Y:S01]  /*10e0*/  USHF.L.U32 UR38, UR5, 0x7, URZ ;  /* 0x0000000705267899 */ /* 0x000fe2000800063f */
[----:B------:R-:W-:Y:S01]  /*10f0*/  CS2R R120, SRZ ;  /* 0x0000000000787805 */ /* 0x000fe2000001ff00 */
[----:B------:R-:W-:Y:S01]  /*1100*/  ULDC UR6, c[0x0][0x424] ;  /* 0x0001090000067ab9 */ /* 0x000fe20000000800 */
[----:B------:R-:W-:Y:S01]  /*1110*/  ULDC UR5, c[0x0][0x288] ;  /* 0x0000a20000057ab9 */ /* 0x000fe20000000800 */
[----:B------:R-:W-:Y:S01]  /*1120*/  UIADD3 UR10, UR38, 0x7f, URZ ;  /* 0x0000007f260a7890 */ /* 0x000fe2000fffe03f */
[----:B------:R-:W-:Y:S01]  /*1130*/  CS2R R116, SRZ ;  /* 0x0000000000747805 */ /* 0x000fe2000001ff00 */
[----:B------:R-:W-:Y:S01]  /*1140*/  UIADD3 UR5, -UR5, 0x60, URZ ;  /* 0x0000006005057890 */ /* 0x000fe2000fffe13f */
[----:B------:R-:W-:Y:S01]  /*1150*/  CS2R R140, SRZ ;  /* 0x00000000008c7805 */ /* 0x000fe2000001ff00 */
[----:B------:R-:W-:Y:S01]  /*1160*/  USEL UR12, UR6, 0x1, UP0 ;  /* 0x00000001060c7887 */ /* 0x000fe20008000000 */
[----:B------:R-:W-:Y:S01]  /*1170*/  CS2R R112, SRZ ;  /* 0x0000000000707805 */ /* 0x000fe2000001ff00 */
[----:B------:R-:W-:Y:S01]  /*1180*/  ULDC UR7, c[0x0][0x2f0] ;  /* 0x0000bc0000077ab9 */ /* 0x000fe20000000800 */
[----:B------:R-:W-:Y:S01]  /*1190*/  UIADD3 UR4, UR9, -UR4, URZ ;  /* 0x8000000409047290 */ /* 0x000fe2000fffe03f */
[----:B------:R-:W-:-:S02]  /*11a0*/  CS2R R108, SRZ ;  /* 0x00000000006c7805 */ /* 0x000fc4000001ff00 */
[----:B0-----:R-:W-:Y:S01]  /*11b0*/  ISETP.NE.AND P0, PT, R0, 0x1, PT ;  /* 0x000000010000780c */ /* 0x001fe20003f05270 */
[----:B------:R-:W-:Y:S01]  /*11c0*/  IMAD.U32 R0, RZ, RZ, UR10 ;  /* 0x0000000aff007e24 */ /* 0x000fe2000f8e00ff */
[----:B------:R-:W-:Y:S02]  /*11d0*/  UIMAD UR5, UR12, UR7, UR5 ;  /* 0x000000070c0572a4 */ /* 0x000fe4000f8e0205 */
[----:B------:R-:W-:Y:S01]  /*11e0*/  IMAD.U32 R201, RZ, RZ, UR12 ;  /* 0x0000000cffc97e24 */ /* 0x000fe2000f8e00ff */
[----:B------:R-:W-:Y:S01]  /*11f0*/  UIMAD UR6, UR12, UR7, 0x5f ;  /* 0x0000005f0c0674a4 */ /* 0x000fe2000f8e0207 */
[----:B------:R-:W-:Y:S01]  /*1200*/  CS2R R136, SRZ ;  /* 0x0000000000887805 */ /* 0x000fe2000001ff00 */
[----:B------:R-:W-:Y:S01]  /*1210*/  ULDC UR9, c[0x0][0xd48] ;  /* 0x0003520000097ab9 */ /* 0x000fe20000000800 */
[----:B------:R-:W-:Y:S01]  /*1220*/  CS2R R104, SRZ ;  /* 0x0000000000687805 */ /* 0x000fe2000001ff00 */
[----:B------:R-:W-:Y:S01]  /*1230*/  UISETP.NE.AND UP0, UPT, UR9, 0x1, UPT ;  /* 0x000000010900788c */ /* 0x000fe2000bf05270 */
[----:B------:R-:W-:Y:S01]  /*1240*/  CS2R R100, SRZ ;  /* 0x0000000000647805 */ /* 0x000fe2000001ff00 */
[----:B------:R-:W-:Y:S01]  /*1250*/  UIMAD.WIDE UR6, UR6, 0x2aaaaaab, URZ ;  /* 0x2aaaaaab060678a5 */ /* 0x000fe2000f8e023f */
[----:B------:R-:W-:-:S02]  /*1260*/  CS2R R132, SRZ ;  /* 0x0000000000847805 */ /* 0x000fc4000001ff00 */
[----:B------:R-:W-:Y:S01]  /*1270*/  CS2R R96, SRZ ;  /* 0x0000000000607805 */ /* 0x000fe2000001ff00 */
[----:B------:R-:W0:Y:S01]  /*1280*/  @P0 LDC R2, c[0x0][0x44c] ;  /* 0x00011300ff020b82 */ /* 0x000e220000000800 */
[----:B------:R-:W-:Y:S01]  /*1290*/  USHF.R.U32.HI UR6, URZ, 0x1f, UR7 ;  /* 0x0000001f3f067899 */ /* 0x000fe20008011607 */
[----:B------:R-:W-:Y:S02]  /*12a0*/  CS2R R92, SRZ ;  /* 0x00000000005c7805 */ /* 0x000fe4000001ff00 */
[----:B------:R-:W-:Y:S02]  /*12b0*/  CS2R R128, SRZ ;  /* 0x0000000000807805 */ /* 0x000fe4000001ff00 */
[----:B------:R-:W-:Y:S01]  /*12c0*/  CS2R R88, SRZ ;  /* 0x0000000000587805 */ /* 0x000fe2000001ff00 */
[----:B------:R-:W-:Y:S01]  /*12d0*/  ULEA.HI.SX32 UR6, UR7, UR6, 0x1c ;  /* 0x0000000607067291 */ /* 0x000fe2000f8fe23f */
[----:B------:R-:W-:Y:S02]  /*12e0*/  CS2R R84, SRZ ;  /* 0x0000000000547805 */ /* 0x000fe4000001ff00 */
[----:B------:R-:W-:Y:S01]  /*12f0*/  CS2R R124, SRZ ;  /* 0x00000000007c7805 */ /* 0x000fe2000001ff00 */
[----:B------:R-:W1:Y:S01]  /*1300*/  @P0 LDC R3, c[0x0][0x450] ;  /* 0x00011400ff030b82 */ /* 0x000e620000000800 */
[----:B------:R-:W-:Y:S01]  /*1310*/  @UP0 ULDC UR7, c[0x0][0xd50] ;  /* 0x0003540000070ab9 */ /* 0x000fe20000000800 */
        /* <DEDUP_REMOVED lines=14> */
[----:B0-----:R-:W-:Y:S01]  /*1400*/  @P0 IMAD.HI.U32 R2, R2, UR10, RZ ;  /* 0x0000000a02020c27 */ /* 0x001fe2000f8e00ff */
[----:B------:R-:W-:Y:S02]  /*1410*/  CS2R R36, SRZ ;  /* 0x0000000000247805 */ /* 0x000fe4000001ff00 */
[----:B------:R-:W-:Y:S02]  /*1420*/  CS2R R98, SRZ ;  /* 0x0000000000627805 */ /* 0x000fe4000001ff00 */
[----:B------:R-:W-:Y:S02]  /*1430*/  CS2R R186, SRZ ;  /* 0x0000000000ba7805 */ /* 0x000fe4000001ff00 */
[----:B------:R-:W-:Y:S02]  /*1440*/  CS2R R94, SRZ ;  /* 0x00000000005e7805 */ /* 0x000fe4000001ff00 */
[----:B------:R-:W-:-:S02]  /*1450*/  CS2R R90, SRZ ;  /* 0x00000000005a7805 */ /* 0x000fc4000001ff00 */
[----:B------:R-:W-:Y:S02]  /*1460*/  CS2R R184, SRZ ;  /* 0x0000000000b87805 */ /* 0x000fe4000001ff00 */
[----:B------:R-:W-:Y:S02]  /*1470*/  CS2R R86, SRZ ;  /* 0x0000000000567805 */ /* 0x000fe4000001ff00 */
[----:B-1----:R-:W-:Y:S02]  /*1480*/  @P0 SHF.R.U32.HI R0, RZ, R3, R2 ;  /* 0x00000003ff000219 */ /* 0x002fe40000011602 */
[----:B------:R-:W-:Y:S02]  /*1490*/  CS2R R82, SRZ ;  /* 0x0000000000527805 */ /* 0x000fe4000001ff00 */
[----:B------:R-:W-:Y:S02]  /*14a0*/  PLOP3.LUT P0, PT, PT, PT, PT, 0x80, 0x0 ;  /* 0x000000000000781c */ /* 0x000fe40003f0f070 */
[----:B------:R-:W-:-:S02]  /*14b0*/  CS2R R182, SRZ ;  /* 0x0000000000b67805 */ /* 0x000fc4000001ff00 */
[----:B------:R-:W-:Y:S01]  /*14c0*/  CS2R R78, SRZ ;  /* 0x00000000004e7805 */ /* 0x000fe2000001ff00 */
[----:B------:R-:W-:Y:S01]  /*14d0*/  VIADD R0, R0, UR5 ;  /* 0x0000000500007c36 */ /* 0x000fe20008000000 */
[----:B------:R-:W-:Y:S01]  /*14e0*/  ULDC UR5, c[0x0][0xd54] ;  /* 0x0003550000057ab9 */ /* 0x000fe20000000800 */
[----:B------:R-:W-:Y:S01]  /*14f0*/  CS2R R74, SRZ ;  /* 0x00000000004a7805 */ /* 0x000fe2000001ff00 */
[----:B------:R-:W-:Y:S01]  /*1500*/  UIMAD UR8, UR8, UR5, UR4 ;  /* 0x00000005080872a4 */ /* 0x000fe2000f8e0204 */
[----:B------:R-:W-:Y:S01]  /*1510*/  IMAD.HI R0, R0, 0x2aaaaaab, RZ ;  /* 0x2aaaaaab00007827 */ /* 0x000fe200078e02ff */
[----:B------:R-:W-:Y:S01]  /*1520*/  CS2R R180, SRZ ;  /* 0x0000000000b47805 */ /* 0x000fe2000001ff00 */
[----:B------:R-:W-:Y:S01]  /*1530*/  @UP0 ULDC UR4, c[0x0][0xd4c] ;  /* 0x0003530000040ab9 */ /* 0x000fe20000000800 */
[----:B------:R-:W-:Y:S01]  /*1540*/  CS2R R70, SRZ ;  /* 0x0000000000467805 */ /* 0x000fe2000001ff00 */
[----:B------:R-:W-:Y:S01]  /*1550*/  UIMAD.WIDE.U32 UR4, UR8, UR4, URZ ;  /* 0x00000004080472a5 */ /* 0x000fe2000f8e003f */
[----:B------:R-:W-:Y:S01]  /*1560*/  SHF.R.U32.HI R3, RZ, 0x1f, R0 ;  /* 0x0000001fff037819 */ /* 0x000fe20000011600 */
[----:B------:R-:W-:Y:S01]  /*1570*/  UMOV UR10, UR8 ;  /* 0x00000008000a7c82 */ /* 0x000fe20008000000 */
[----:B------:R-:W-:Y:S01]  /*1580*/  CS2R R66, SRZ ;  /* 0x0000000000427805 */ /* 0x000fe2000001ff00 */
[----:B------:R-:W-:Y:S01]  /*1590*/  @UP0 USHF.R.U32.HI UR10, URZ, UR7, UR5 ;  /* 0x000000073f0a0299 */ /* 0x000fe20008011605 */
[----:B------:R-:W-:-:S02]  /*15a0*/  LEA.HI.SX32 R156, R0, R3, 0x1c ;  /* 0x00000003009c7211 */ /* 0x000fc400078fe2ff */
[----:B------:R-:W-:Y:S01]  /*15b0*/  CS2R R2, SRZ ;  /* 0x0000000000027805 */ /* 0x000fe2000001ff00 */
[----:B------:R-:W-:Y:S01]  /*15c0*/  IMAD.MOV.U32 R0, RZ, RZ, RZ ;  /* 0x000000ffff007224 */ /* 0x000fe200078e00ff */
[----:B------:R-:W-:Y:S01]  /*15d0*/  UIADD3 UR4, -UR10, URZ, URZ ;  /* 0x0000003f0a047290 */ /* 0x000fe2000fffe13f */
[----:B------:R-:W-:Y:S01]  /*15e0*/  VIMNMX R156, R156, UR6, PT ;  /* 0x000000069c9c7c48 */ /* 0x000fe2000bfe0100 */
[----:B------:R-:W-:Y:S01]  /*15f0*/  IMAD.U32 R220, RZ, RZ, UR10 ;  /* 0x0000000affdc7e24 */ /* 0x000fe2000f8e00ff */
[----:B------:R-:W-:Y:S01]  /*1600*/  CS2R R178, SRZ ;  /* 0x0000000000b27805 */ /* 0x000fe2000001ff00 */
[----:B------:R-:W-:Y:S01]  /*1610*/  UIMAD UR4, UR9, UR4, UR8 ;  /* 0x00000004090472a4 */ /* 0x000fe2000f8e0208 */
[----:B------:R-:W-:Y:S02]  /*1620*/  ISETP.GE.AND P1, PT, R156, 0x1, PT ;  /* 0x000000019c00780c */ /* 0x000fe40003f26270 */
[----:B------:R-:W-:Y:S02]  /*1630*/  CS2R R62, SRZ ;  /* 0x00000000003e7805 */ /* 0x000fe4000001ff00 */
[----:B------:R-:W-:-:S02]  /*1640*/  CS2R R58, SRZ ;  /* 0x00000000003a7805 */ /* 0x000fc4000001ff00 */
[----:B------:R-:W-:Y:S02]  /*1650*/  CS2R R176, SRZ ;  /* 0x0000000000b07805 */ /* 0x000fe4000001ff00 */
[----:B------:R-:W-:Y:S01]  /*1660*/  CS2R R54, SRZ ;  /* 0x0000000000367805 */ /* 0x000fe2000001ff00 */
        /* <DEDUP_REMOVED lines=26> */
[----:B------:R-:W-:Y:S02]  /*1810*/  USHF.R.U32.HI UR4, URZ, 0x4, UR5 ;  /* 0x000000043f047899 */ /* 0x000fe40008011605 */
[----:B------:R-:W-:Y:S02]  /*1820*/  UIADD3 UR5, UR5, 0xa000, URZ ;  /* 0x0000a00005057890 */ /* 0x000fe4000fffe03f */
[----:B------:R-:W-:Y:S02]  /*1830*/  ULOP3.LUT UR4, UR4, 0x3fff, URZ, 0xc0, !UPT ;  /* 0x00003fff04047892 */ /* 0x000fe4000f8ec03f */
[----:B------:R-:W-:Y:S02]  /*1840*/  USHF.R.U32.HI UR5, URZ, 0x4, UR5 ;  /* 0x000000043f057899 */ /* 0x000fe40008011605 */
[----:B------:R-:W-:Y:S02]  /*1850*/  ULOP3.LUT UR41, UR4, 0x10000, URZ, 0xfc, !UPT ;  /* 0x0001000004297892 */ /* 0x000fe4000f8efc3f */
[----:B------:R-:W-:-:S03]  /*1860*/  ULOP3.LUT UR40, UR5, 0x3fff, URZ, 0xc0, !UPT ;  /* 0x00003fff05287892 */ /* 0x000fc6000f8ec03f */
[----:B------:R-:W-:Y:S02]  /*1870*/  UMOV UR5, 0x40000040 ;  /* 0x4000004000057882 */ /* 0x000fe40000000000 */
[----:B------:R-:W-:Y:S01]  /*1880*/  UMOV UR4, UR41 ;  /* 0x0000002900047c82 */ /* 0x000fe20008000000 */
[----:B------:R-:W-:Y:S02]  /*1890*/  IMAD.U32 R23, RZ, RZ, UR5 ;  /* 0x00000005ff177e24 */ /* 0x000fe4000f8e00ff */
[----:B------:R-:W-:Y:S01]  /*18a0*/  IMAD.U32 R22, RZ, RZ, UR4 ;  /* 0x00000004ff167e24 */ /* 0x000fe2000f8e00ff */
        /* <DEDUP_REMOVED lines=17> */
.L_x_13436:
[----:B------:R-:W-:Y:S01]  /*19c0*/  R2UR UR5, R222 ;  /* 0x00000000de0572ca */ /* 0x000fe200000e0000 */
[----:B------:R-:W0:Y:S01]  /*19d0*/  S2R R3, SR_CgaCtaId ;  /* 0x0000000000037919 */ /* 0x000e220000008800 */
[----:B------:R-:W-:Y:S01]  /*19e0*/  MOV R0, 0x400 ;  /* 0x0000040000007802 */ /* 0x000fe20000000f00 */
[----:B------:R-:W1:Y:S10]  /*19f0*/  S2R R16, SR_TID.X ;  /* 0x0000000000107919 */ /* 0x000e740000002100 */
[----:B------:R-:W-:-:S04]  /*1a00*/  ULEA.HI UR4, UR5, UR5, URZ, 0x1 ;  /* 0x0000000505047291 */ /* 0x000fc8000f8f083f */
[----:B------:R-:W-:-:S04]  /*1a10*/  ULOP3.LUT UR4, UR4, 0xfffffffe, URZ, 0xc0, !UPT ;  /* 0xfffffffe04047892 */ /* 0x000fc8000f8ec03f */
[----:B------:R-:W-:-:S06]  /*1a20*/  UIADD3 UR4, UR5, -UR4, URZ ;  /* 0x8000000405047290 */ /* 0x000fcc000fffe03f */
[----:B------:R-:W-:-:S05]  /*1a30*/  IMAD.U32 R2, RZ, RZ, UR4 ;  /* 0x00000004ff027e24 */ /* 0x000fca000f8e00ff */
[----:B------:R-:W-:Y:S02]  /*1a40*/  SHF.L.U32 R2, R2, 0x1f, RZ ;  /* 0x0000001f02027819 */ /* 0x000fe400000006ff */
[----:B0-----:R-:W-:Y:S02]  /*1a50*/  LEA R5, R3, R0, 0x18 ;  /* 0x0000000003057211 */ /* 0x001fe400078ec0ff */
[----:B-1----:R-:W-:Y:S02]  /*1a60*/  SHF.R.U32.HI R16, RZ, 0x7, R16 ;  /* 0x00000007ff107819 */ /* 0x002fe40000011610 */
[----:B------:R-:W0:Y:S03]  /*1a70*/  SYNCS.PHASECHK.TRANS64.TRYWAIT P0, [R5+URZ+0x32400], R2 ;  /* 0x03240002050075a7 */ /* 0x000e26000800017f */
[----:B------:R-:W-:Y:S01]  /*1a80*/  VIADD R215, R16, 0x8 ;  /* 0x0000000810d77836 */ /* 0x000fe20000000000 */
[----:B0-----:R-:W-:Y:S06]  /*1a90*/  @!P0 BRA `(.L_x_13437) ;  /* 0x000000fc002c8947 */ /* 0x001fec0003800000 */
.L_x_13594:
[----:B------:R-:W-:Y:S05]  /*1aa0*/  WARPSYNC.ALL ;  /* 0x0000000000007948 */ /* 0x000fea0003800000 */
[----:B------:R-:W-:Y:S01]  /*1ab0*/  R2UR UR4, R227 ;  /* 0x00000000e30472ca */ /* 0x000fe200000e0000 */
[----:B------:R1:W-:-:S12]  /*1ac0*/  BAR.SYNC.DEFER_BLOCKING R215, 0x100 ;  /* 0x000400d70000751d */ /* 0x0003d80000010000 */
[----:B------:R-:W-:-:S05]  /*1ad0*/  IMAD.U32 R0, RZ, RZ, UR4 ;  /* 0x00000004ff007e24 */ /* 0x000fca000f8e00ff */
[----:B------:R-:W-:-:S13]  /*1ae0*/  ISETP.NE.AND P0, PT, R0, 0x3, PT ;  /* 0x000000030000780c */ /* 0x000fda0003f05270 */
[----:B-1----:R-:W-:Y:S05]  /*1af0*/  @!P0 BRA `(.L_x_13438) ;  /* 0x0000000000048947 */ /* 0x002fea0003800000 */
[----:B------:R-:W-:Y:S01]  /*1b00*/  BPT.TRAP 0x1 ;  /* 0x000000040000795c */ /* 0x000fe20000300000 */
.L_x_13438:
[----:B------:R-:W-:Y:S02]  /*1b10*/  IMAD.U32 R3, RZ, RZ, UR37 ;  /* 0x00000025ff037e24 */ /* 0x000fe4000f8e00ff */
[----:B------:R-:W-:-:S03]  /*1b20*/  IMAD.U32 R0, RZ, RZ, UR36 ;  /* 0x00000024ff007e24 */ /* 0x000fc6000f8e00ff */
[----:B------:R-:W-:Y:S01]  /*1b30*/  SHF.L.U32 R3, R3, 0x1f, RZ ;  /* 0x0000001f03037819 */ /* 0x000fe200000006ff */
[----:B------:R-:W-:-:S04]  /*1b40*/  IMAD R0, R0, 0x8, R5 ;  /* 0x0000000800007824 */ /* 0x000fc800078e0205 */
[----:B------:R1:W2:Y:S01]  /*1b50*/  SYNCS.PHASECHK.TRANS64.TRYWAIT P1, [R0+URZ+0x32430], R3 ;  /* 0x03243003000075a7 */ /* 0x0002a2000802017f */
[----:B------:R-:W-:Y:S05]  /*1b60*/  @!P0 BRA `(.L_x_13439) ;  /* 0x0000000000048947 */ /* 0x000fea0003800000 */
[----:B------:R-:W-:Y:S01]  /*1b70*/  BPT.TRAP 0x1 ;  /* 0x000000040000795c */ /* 0x000fe20000300000 */
.L_x_13439:
[----:B--2---:R-:W-:Y:S05]  /*1b80*/  @P1 BRA `(.L_x_13440) ;  /* 0x0000000000081947 */ /* 0x004fea0003800000 */
[----:B------:R-:W2:Y:S02]  /*1b90*/  SYNCS.PHASECHK.TRANS64.TRYWAIT P1, [R0+URZ+0x32430], R3 ;  /* 0x03243003000075a7 */ /* 0x000ea4000802017f */
[----:B--2---:R-:W-:Y:S05]  /*1ba0*/  @!P1 BRA `(.L_x_13441) ;  /* 0x000000f800fc9947 */ /* 0x004fea0003800000 */
.L_x_13440:
[----:B------:R-:W-:Y:S01]  /*1bb0*/  R2UR UR4, R5 ;  /* 0x00000000050472ca */ /* 0x000fe200000e0000 */
[----:B------:R-:W-:Y:S01]  /*1bc0*/  WARPGROUP.ARRIVE ;  /* 0x00000000000079c5 */ /* 0x000fe20000000000 */
[----:B------:R-:W-:Y:S01]  /*1bd0*/  UMOV UR8, UR41 ;  /* 0x0000002900087c82 */ /* 0x000fe20008000000 */
[----:B------:R-:W-:Y:S01]  /*1be0*/  UMOV UR9, 0x40000040 ;  /* 0x4000004000097882 */ /* 0x000fe20000000000 */
[----:B------:R-:W-:Y:S01]  /*1bf0*/  UMOV UR11, 0x40000040 ;  /* 0x40000040000b7882 */ /* 0x000fe20000000000 */
[----:B------:R-:W-:-:S08]  /*1c00*/  UIADD3 UR5, UR41, 0x2, URZ ;  /* 0x0000000229057890 */ /* 0x000fd0000fffe03f */
[----:B------:R-:W-:-:S04]  /*1c10*/  UIADD3 UR4, UR4, 0x1c400, URZ ;  /* 0x0001c40004047890 */ /* 0x000fc8000fffe03f */
[----:B------:R-:W-:-:S04]  /*1c20*/  USHF.R.U32.HI UR4, URZ, 0x4, UR4 ;  /* 0x000000043f047899 */ /* 0x000fc80008011604 */
[----:B------:R-:W-:-:S04]  /*1c30*/  ULOP3.LUT UR4, UR4, 0x3fff, URZ, 0xc0, !UPT ;  /* 0x00003fff04047892 */ /* 0x000fc8000f8ec03f */
[----:B------:R-:W-:-:S04]  /*1c40*/  ULOP3.LUT UR39, UR4, 0x10000, URZ, 0xfc, !UPT ;  /* 0x0001000004277892 */ /* 0x000fc8000f8efc3f */
[----:B------:R-:W-:-:S04]  /*1c50*/  UIMAD UR4, UR36, 0x300, UR39 ;  /* 0x00000300240478a4 */ /* 0x000fc8000f8e0227 */
[----:B------:R-:W-:-:S03]  /*1c60*/  UIADD3 UR6, UR4, 0x2, URZ ;  /* 0x0000000204067890 */ /* 0x000fc6000fffe03f */
[----:B------:R-:W-:Y:S02]  /*1c70*/  UMOV UR10, UR4 ;  /* 0x00000004000a7c82 */ /* 0x000fe40008000000 */
        /* <DEDUP_REMOVED lines=35> */
.L_x_13595:
[----:B------:R-:W-:Y:S05]  /*1eb0*/  @!P0 BRA `(.L_x_13443) ;  /* 0x0000000000048947 */ /* 0x000fea0003800000 */
[----:B------:R-:W-:Y:S01]  /*1ec0*/  BPT.TRAP 0x1 ;  /* 0x000000040000795c */ /* 0x000fe20000300000 */
.L_x_13443:
[----:B------:R4:W0:Y:S01]  /*1ed0*/  SYNCS.PHASECHK.TRANS64.TRYWAIT P1, [R0+URZ+0x32450], R3 ;  /* 0x03245003000075a7 */ /* 0x000822000802017f */
[----:B------:R-:W-:Y:S05]  /*1ee0*/  @!P0 BRA `(.L_x_13444) ;  /* 0x0000000000048947 */ /* 0x000fea0003800000 */
[----:B------:R-:W-:Y:S01]  /*1ef0*/  BPT.TRAP 0x1 ;  /* 0x000000040000795c */ /* 0x000fe20000300000 */
.L_x_13444:
[----:B0-----:R-:W-:Y:S05]  /*1f00*/  @P1 BRA `(.L_x_13445) ;  /* 0x0000000000081947 */ /* 0x001fea0003800000 */
[----:B------:R-:W0:Y:S02]  /*1f10*/  SYNCS.PHASECHK.TRANS64.TRYWAIT P1, [R0+URZ+0x32450], R3 ;  /* 0x03245003000075a7 */ /* 0x000e24000802017f */
[----:B0-----:R-:W-:Y:S05]  /*1f20*/  @!P1 BRA `(.L_x_13446) ;  /* 0x000000f800449947 */ /* 0x001fea0003800000 */
.L_x_13445:
[----:B------:R-:W-:Y:S01]  /*1f30*/  R2UR UR4, R5 ;  /* 0x00000000050472ca */ /* 0x000fe200000e0000 */
[----:B------:R-:W-:Y:S01]  /*1f40*/  WARPGROUP.ARRIVE ;  /* 0x00000000000079c5 */ /* 0x000fe20000000000 */
[----:B------:R-:W-:Y:S01]  /*1f50*/  UMOV UR9, 0x40000040 ;  /* 0x4000004000097882 */ /* 0x000fe20000000000 */
[----:B------:R-:W-:Y:S01]  /*1f60*/  UMOV UR11, 0x40000040 ;  /* 0x40000040000b7882 */ /* 0x000fe20000000000 */
[----:B------:R-:W-:Y:S01]  /*1f70*/  IMAD.U32 R11, RZ, RZ, UR9 ;  /* 0x00000009ff0b7e24 */ /* 0x000fe2000f8e00ff */
[----:B------:R-:W-:Y:S01]  /*1f80*/  UMOV UR13, 0x40000040 ;  /* 0x40000040000d7882 */ /* 0x000fe20000000000 */
[----:B------:R-:W-:Y:S01]  /*1f90*/  UMOV UR15, 0x40000040 ;  /* 0x40000040000f7882 */ /* 0x000fe20000000000 */
[----:B------:R-:W-:Y:S01]  /*1fa0*/  IMAD.U32 R9, RZ, RZ, UR13 ;  /* 0x0000000dff097e24 */ /* 0x000fe2000f8e00ff */
[----:B------:R-:W-:Y:S01]  /*1fb0*/  UMOV UR17, 0x40000040 ;  /* 0x4000004000117882 */ /* 0x000fe20000000000 */
[----:B------:R-:W-:Y:S01]  /*1fc0*/  UMOV UR19, 0x40000040 ;  /* 0x4000004000137882 */ /* 0x000fe20000000000 */
[----:B------:R-:W-:Y:S01]  /*1fd0*/  UMOV UR21, 0x40000040 ;  /* 0x4000004000157882 */ /* 0x000fe20000000000 */
[----:B------:R-:W-:Y:S01]  /*1fe0*/  UMOV UR23, 0x40000040 ;  /* 0x4000004000177882 */ /* 0x000fe20000000000 */
[----:B------:R-:W-:Y:S01]  /*1ff0*/  UMOV UR25, 0x40000040 ;  /* 0x4000004000197882 */ /* 0x000fe20000000000 */
[----:B------:R-:W-:Y:S01]  /*2000*/  UIADD3 UR4, UR4, 0x400, URZ ;  /* 0x0000040004047890 */ /* 0x000fe2000fffe03f */
[----:B------:R-:W0:Y:S01]  /*2010*/  LDC R72, c[0x0][0x448] ;  /* 0x00011200ff487b82 */ /* 0x000e220000000800 */
[----:B------:R-:W-:Y:S01]  /*2020*/  UMOV UR27, 0x40000040 ;  /* 0x40000040001b7882 */ /* 0x000fe20000000000 */
[----:B------:R-:W-:Y:S01]  /*2030*/  UMOV UR29, 0x40000040 ;  /* 0x40000040001d7882 */ /* 0x000fe20000000000 */
[----:B------:R-:W-:Y:S01]  /*2040*/  USHF.R.U32.HI UR4, URZ, 0x4, UR4 ;  /* 0x000000043f047899 */ /* 0x000fe20008011604 */
[----:B------:R-:W-:Y:S01]  /*2050*/  MOV R12, UR39 ;  /* 0x00000027000c7c02 */ /* 0x000fe20008000f00 */
[----:B------:R-:W-:Y:S01]  /*2060*/  UMOV UR31, 0x40000040 ;  /* 0x40000040001f7882 */ /* 0x000fe20000000000 */
[----:B------:R-:W-:Y:S01]  /*2070*/  UMOV UR33, 0x40000040 ;  /* 0x4000004000217882 */ /* 0x000fe20000000000 */
[----:B------:R-:W-:Y:S01]  /*2080*/  ULOP3.LUT UR6, UR4, 0x3fff, URZ, 0xc0, !UPT ;  /* 0x00003fff04067892 */ /* 0x000fe2000f8ec03f */
[----:B------:R-:W-:Y:S01]  /*2090*/  MOV R13, UR38 ;  /* 0x00000026000d7c02 */ /* 0x000fe20008000f00 */
[----:B------:R-:W-:Y:S01]  /*20a0*/  ULOP3.LUT UR4, UR40, 0x10000, URZ, 0xfc, !UPT ;  /* 0x0001000028047892 */ /* 0x000fe2000f8efc3f */
[----:B------:R-:W-:Y:S01]  /*20b0*/  MOV R20, UR37 ;  /* 0x0000002500147c02 */ /* 0x000fe20008000f00 */
[----:B------:R-:W-:Y:S01]  /*20c0*/  ULOP3.LUT UR7, UR6, 0x10000, URZ, 0xfc, !UPT ;  /* 0x0001000006077892 */ /* 0x000fe2000f8efc3f */
[----:B------:R-:W-:Y:S01]  /*20d0*/  MOV R21, UR36 ;  /* 0x0000002400157c02 */ /* 0x000fe20008000f00 */
[----:B------:R-:W-:Y:S01]  /*20e0*/  UIADD3 UR16, UR4, 0x404, URZ ;  /* 0x0000040404107890 */ /* 0x000fe2000fffe03f */
[----:B------:R-:W5:Y:S01]  /*20f0*/  LDC R214, c[0x0][0x2f0] ;  /* 0x0000bc00ffd67b82 */ /* 0x000f620000000800 */
[----:B------:R-:W-:Y:S01]  /*2100*/  UIMAD UR5, UR36, 0xc00, UR7 ;  /* 0x00000c00240578a4 */ /* 0x000fe2000f8e0207 */
[----:B------:R-:W-:Y:S01]  /*2110*/  R2UR UR56, R201 ;  /* 0x00000000c93872ca */ /* 0x000fe200000e0000 */
[----:B------:R-:W-:Y:S01]  /*2120*/  UMOV UR8, UR4 ;  /* 0x0000000400087c82 */ /* 0x000fe20008000000 */
[----:B------:R-:W-:Y:S01]  /*2130*/  UIADD3 UR20, UR4, 0x406, URZ ;  /* 0x0000040604147890 */ /* 0x000fe2000fffe03f */
[----:B------:R-:W-:Y:S01]  /*2140*/  IMAD.U32 R10, RZ, RZ, UR8 ;  /* 0x00000008ff0a7e24 */ /* 0x000fe2000f8e00ff */
[----:B------:R-:W-:Y:S01]  /*2150*/  UIADD3 UR18, UR5, 0x304, URZ ;  /* 0x0000030405127890 */ /* 0x000fe2000fffe03f */
[----:B------:R-:W5:Y:S01]  /*2160*/  S2R R74, SR_TID.X ;  /* 0x00000000004a7919 */ /* 0x000f620000002100 */
[----:B------:R-:W-:Y:S01]  /*2170*/  UMOV UR10, UR5 ;  /* 0x00000005000a7c82 */ /* 0x000fe20008000000 */
[----:B------:R-:W-:Y:S01]  /*2180*/  UIADD3 UR22, UR5, 0x306, URZ ;  /* 0x0000030605167890 */ /* 0x000fe2000fffe03f */
[----:B------:R-:W-:Y:S01]  /*2190*/  HGMMA.64x96x16.F32.BF16 R24, gdesc[UR8], R24, gsb0 ;  /* 0x01600000081879f0 */ /* 0x000fe20008001818 */
[----:B------:R-:W-:Y:S01]  /*21a0*/  UIADD3 UR8, UR4, 0x2, URZ ;  /* 0x0000000204087890 */ /* 0x000fe2000fffe03f */
[----:B0-----:R-:W-:Y:S01]  /*21b0*/  ISETP.NE.AND P1, PT, R72, 0x1, PT ;  /* 0x000000014800780c */ /* 0x001fe20003f25270 */
[----:B------:R-:W-:Y:S01]  /*21c0*/  UIADD3 UR9, UR5, 0x2, URZ ;  /* 0x0000000205097890 */ /* 0x000fe2000fffe03f */
[----:B------:R-:W0:Y:S01]  /*21d0*/  LDC R213, c[0x0][0x288] ;  /* 0x0000a200ffd57b82 */ /* 0x000e220000000800 */
        /* <DEDUP_REMOVED lines=30> */
[----:B------:R-:W-:Y:S01]  /*23c0*/  UMOV UR37, 0x40000040 ;  /* 0x4000004000257882 */ /* 0x000fe20000000000 */
[----:B------:R-:W-:Y:S01]  /*23d0*/  UMOV UR39, 0x40000040 ;  /* 0x4000004000277882 */ /* 0x000fe20000000000 */
[----:B-12-4-:R-:W-:Y:S01]  /*23e0*/  IMAD.U32 R3, RZ, RZ, UR37 ;  /* 0x00000025ff037e24 */ /* 0x016fe2000f8e00ff */
[----:B------:R-:W-:Y:S01]  /*23f0*/  ULOP3.LUT UR6, UR6, 0x3000000, URZ, 0xfc, !UPT ;  /* 0x0300000006067892 */ /* 0x000fe2000f8efc3f */
        /* <DEDUP_REMOVED lines=21> */
[----:B---3--:R-:W-:Y:S01]  /*2550*/  IMAD.U32 R5, RZ, RZ, UR13 ;  /* 0x0000000dff057e24 */ /* 0x008fe2000f8e00ff */
        /* <DEDUP_REMOVED lines=9> */
[----:B------:R-:W-:Y:S02]  /*25f0*/  UMOV UR36, UR4 ;  /* 0x0000000400247c82 */ /* 0x000fe40008000000 */
[----:B------:R-:W-:Y:S01]  /*2600*/  UMOV UR38, UR5 ;  /* 0x0000000500267c82 */ /* 0x000fe20008000000 */
[----:B------:R-:W-:Y:S01]  /*2610*/  IMAD.U32 R2, RZ, RZ, UR36 ;  /* 0x00000024ff027e24 */ /* 0x000fe2000f8e00ff */
        /* <DEDUP_REMOVED lines=38> */
[----:B------:R-:W-:Y:S02]  /*2880*/  R2UR UR38, R13 ;  /* 0x000000000d2672ca */ /* 0x000fe400000e0000 */
[----:B------:R-:W1:Y:S01]  /*2890*/  @P1 LDC R13, c[0x0][0x44c] ;  /* 0x00011300ff0d1b82 */ /* 0x000e620000000800 */
[----:B------:R-:W-:Y:S02]  /*28a0*/  R2UR UR36, R21 ;  /* 0x00000000152472ca */ /* 0x000fe400000e0000 */
[----:B------:R-:W-:Y:S02]  /*28b0*/  R2UR UR39, R12 ;  /* 0x000000000c2772ca */ /* 0x000fe400000e0000 */
[----:B------:R-:W-:-:S03]  /*28c0*/  R2UR UR37, R20 ;  /* 0x00000000142572ca */ /* 0x000fc600000e0000 */
[----:B------:R-:W2:Y:S03]  /*28d0*/  @P1 LDC R21, c[0x0][0x450] ;  /* 0x00011400ff151b82 */ /* 0x000ea60000000800 */
[----:B------:R-:W-:-:S03]  /*28e0*/  VIADD R12, R202, UR38 ;  /* 0x00000026ca0c7c36 */ /* 0x000fc60008000000 */
[----:B------:R-:W-:-:S07]  /*28f0*/  UIMAD UR4, UR36, 0xc00, UR6 ;  /* 0x00000c00240478a4 */ /* 0x000fce000f8e0206 */
[----:B------:R-:W-:Y:S01]  /*2900*/  UMOV UR10, UR4 ;  /* 0x00000004000a7c82 */ /* 0x000fe20008000000 */
[----:B-1----:R-:W-:-:S04]  /*2910*/  @P1 IMAD.HI.U32 R20, R12, R13, RZ ;  /* 0x0000000d0c141227 */ /* 0x002fc800078e00ff */
[----:B------:R-:W-:Y:S01]  /*2920*/  IMAD.MOV.U32 R13, RZ, RZ, R12 ;  /* 0x000000ffff0d7224 */ /* 0x000fe200078e000c */
[----:B--2---:R-:W-:Y:S01]  /*2930*/  @P1 SHF.R.U32.HI R13, RZ, R21, R20 ;  /* 0x00000015ff0d1219 */ /* 0x004fe20000011614 */
[----:B------:R-:W-:-:S04]  /*2940*/  IMAD.MOV.U32 R21, RZ, RZ, -0x60 ;  /* 0xffffffa0ff157424 */ /* 0x000fc800078e00ff */
[----:B------:R-:W1:Y:S01]  /*2950*/  SHFL.IDX PT, R20, R13, RZ, 0x1c1f ;  /* 0x001c1fff0d147589 */ /* 0x000e6200000e0000 */
[----:B------:R-:W-:-:S03]  /*2960*/  IMAD R21, R156, R21, 0x60 ;  /* 0x000000609c157424 */ /* 0x000fc600078e0215 */
[----:B------:R-:W2:Y:S01]  /*2970*/  SHFL.IDX PT, R72, R13, 0x1, 0x1c1f ;  /* 0x003c1f000d487f89 */ /* 0x000ea200000e0000 */
[----:B-----5:R-:W-:-:S04]  /*2980*/  IMAD R12, R214, UR56, R21 ;  /* 0x00000038d60c7c24 */ /* 0x020fc8000f8e0215 */
[----:B------:R-:W-:-:S05]  /*2990*/  IMAD R12, R203, -0x2, R12 ;  /* 0xfffffffecb0c7824 */ /* 0x000fca00078e020c */
[--C-:B0-----:R-:W-:Y:S01]  /*29a0*/  IADD3 R21, R12, 0x1, -R213.reuse ;  /* 0x000000010c157810 */ /* 0x101fe20007ffe8d5 */
[----:B------:R-:W-:-:S03]  /*29b0*/  IMAD R213, R214, UR56, -R213 ;  /* 0x00000038d6d57c24 */ /* 0x000fc6000f8e0ad5 */
[----:B-1----:R-:W-:-:S04]  /*29c0*/  VIADDMNMX R20, R20, R21, R12, PT ;  /* 0x0000001514147246 */ /* 0x002fc8000380010c */
[C---:B------:R-:W-:Y:S02]  /*29d0*/  ISETP.GT.AND P6, PT, R20.reuse, RZ, PT ;  /* 0x000000ff1400720c */ /* 0x040fe40003fc4270 */
[C---:B------:R-:W-:Y:S02]  /*29e0*/  ISETP.GT.AND P5, PT, R20.reuse, 0x1, PT ;  /* 0x000000011400780c */ /* 0x040fe40003fa4270 */
[C---:B------:R-:W-:Y:S02]  /*29f0*/  ISETP.GT.AND P4, PT, R20.reuse, 0x8, PT ;  /* 0x000000081400780c */ /* 0x040fe40003f84270 */
[----:B------:R-:W-:Y:S02]  /*2a00*/  ISETP.GT.AND P2, PT, R20, 0x9, PT ;  /* 0x000000091400780c */ /* 0x000fe40003f44270 */
[----:B--2---:R-:W-:Y:S02]  /*2a10*/  VIADDMNMX R72, R72, R21, R12, PT ;  /* 0x0000001548487246 */ /* 0x004fe4000380010c */
[----:B------:R-:W-:Y:S01]  /*2a20*/  ISETP.GT.AND P3, PT, R20, 0x10, PT ;  /* 0x000000101400780c */ /* 0x000fe20003f64270 */
[----:B------:R-:W-:-:S02]  /*2a30*/  WARPGROUP.DEPBAR.LE gsb0, 0x0 ;  /* 0x00008000000079c5 */ /* 0x000fc40000010000 */
[----:B------:R-:W-:Y:S02]  /*2a40*/  FSEL R21, R24, -INF , P6 ;  /* 0xff80000018157808 */ /* 0x000fe40003000000 */
[----:B------:R-:W-:Y:S02]  /*2a50*/  ISETP.GT.AND P6, PT, R20, 0x11, PT ;  /* 0x000000111400780c */ /* 0x000fe40003fc4270 */
[----:B------:R-:W-:Y:S02]  /*2a60*/  FSEL R25, R25, -INF , P5 ;  /* 0xff80000019197808 */ /* 0x000fe40002800000 */
[----:B------:R-:W-:Y:S02]  /*2a70*/  FSEL R73, R28, -INF , P4 ;  /* 0xff8000001c497808 */ /* 0x000fe40002000000 */
[----:B------:R-:W-:Y:S02]  /*2a80*/  FSEL R29, R29, -INF , P2 ;  /* 0xff8000001d1d7808 */ /* 0x000fe40001000000 */
[----:B------:R-:W-:-:S02]  /*2a90*/  ISETP.GT.AND P5, PT, R20, 0x18, PT ;  /* 0x000000181400780c */ /* 0x000fc40003fa4270 */
[C---:B------:R-:W-:Y:S02]  /*2aa0*/  ISETP.GT.AND P4, PT, R20.reuse, 0x19, PT ;  /* 0x000000191400780c */ /* 0x040fe40003f84270 */
[----:B------:R-:W-:Y:S02]  /*2ab0*/  ISETP.GT.AND P2, PT, R20, 0x20, PT ;  /* 0x000000201400780c */ /* 0x000fe40003f44270 */
[----:B------:R-:W-:Y:S02]  /*2ac0*/  FSEL R157, R32, -INF , P3 ;  /* 0xff800000209d7808 */ /* 0x000fe40001800000 */
[----:B------:R-:W-:Y:S02]  /*2ad0*/  FSEL R161, R33, -INF , P6 ;  /* 0xff80000021a17808 */ /* 0x000fe40003000000 */
[C---:B------:R-:W-:Y:S02]  /*2ae0*/  ISETP.GT.AND P3, PT, R20.reuse, 0x21, PT ;  /* 0x000000211400780c */ /* 0x040fe40003f64270 */
[----:B------:R-:W-:-:S02]  /*2af0*/  ISETP.GT.AND P6, PT, R20, 0x28, PT ;  /* 0x000000281400780c */ /* 0x000fc40003fc4270 */
[----:B------:R-:W-:Y:S02]  /*2b00*/  FSEL R166, R36, -INF , P5 ;  /* 0xff80000024a67808 */ /* 0x000fe40002800000 */
[----:B------:R-:W-:Y:S02]  /*2b10*/  FSEL R171, R37, -INF , P4 ;  /* 0xff80000025ab7808 */ /* 0x000fe40002000000 */
[----:B------:R-:W-:Y:S02]  /*2b20*/  FSEL R158, R40, -INF , P2 ;  /* 0xff800000289e7808 */ /* 0x000fe40001000000 */
[C---:B------:R-:W-:Y:S02]  /*2b30*/  ISETP.GT.AND P5, PT, R20.reuse, 0x29, PT ;  /* 0x000000291400780c */ /* 0x040fe40003fa4270 */
[C---:B------:R-:W-:Y:S02]  /*2b40*/  ISETP.GT.AND P4, PT, R20.reuse, 0x30, PT ;  /* 0x000000301400780c */ /* 0x040fe40003f84270 */
[----:B------:R-:W-:-:S02]  /*2b50*/  ISETP.GT.AND P2, PT, R20, 0x31, PT ;  /* 0x000000311400780c */ /* 0x000fc40003f44270 */
[----:B------:R-:W-:Y:S02]  /*2b60*/  FSEL R162, R41, -INF , P3 ;  /* 0xff80000029a27808 */ /* 0x000fe40001800000 */
[----:B------:R-:W-:Y:S02]  /*2b70*/  FSEL R170, R44, -INF , P6 ;  /* 0xff8000002caa7808 */ /* 0x000fe40003000000 */
[C---:B------:R-:W-:Y:S02]  /*2b80*/  ISETP.GT.AND P3, PT, R20.reuse, 0x38, PT ;  /* 0x000000381400780c */ /* 0x040fe40003f64270 */
[----:B------:R-:W-:Y:S02]  /*2b90*/  ISETP.GT.AND P6, PT, R20, 0x39, PT ;  /* 0x000000391400780c */ /* 0x000fe40003fc4270 */
[----:B------:R-:W-:Y:S02]  /*2ba0*/  FSEL R173, R45, -INF , P5 ;  /* 0xff8000002dad7808 */ /* 0x000fe40002800000 */
[----:B------:R-:W-:-:S02]  /*2bb0*/  FSEL R159, R48, -INF , P4 ;  /* 0xff800000309f7808 */ /* 0x000fc40002000000 */
[----:B------:R-:W-:Y:S02]  /*2bc0*/  FSEL R163, R49, -INF , P2 ;  /* 0xff80000031a37808 */ /* 0x000fe40001000000 */
[C---:B------:R-:W-:Y:S02]  /*2bd0*/  ISETP.GT.AND P5, PT, R20.reuse, 0x40, PT ;  /* 0x000000401400780c */ /* 0x040fe40003fa4270 */
[C---:B------:R-:W-:Y:S02]  /*2be0*/  ISETP.GT.AND P4, PT, R20.reuse, 0x41, PT ;  /* 0x000000411400780c */ /* 0x040fe40003f84270 */
[----:B------:R-:W-:Y:S02]  /*2bf0*/  ISETP.GT.AND P2, PT, R20, 0x48, PT ;  /* 0x000000481400780c */ /* 0x000fe40003f44270 */
[----:B------:R-:W-:Y:S02]  /*2c00*/  FSEL R167, R52, -INF , P3 ;  /* 0xff80000034a77808 */ /* 0x000fe40001800000 */
[----:B------:R-:W-:-:S02]  /*2c10*/  FSEL R172, R53, -INF , P6 ;  /* 0xff80000035ac7808 */ /* 0x000fc40003000000 */
[----:B------:R-:W-:Y:S02]  /*2c20*/  FMNMX.FTZ R12, R21, R25, !PT ;  /* 0x00000019150c7209 */ /* 0x000fe40007810000 */
[C---:B------:R-:W-:Y:S02]  /*2c30*/  ISETP.GT.AND P3, PT, R20.reuse, 0x49, PT ;  /* 0x000000491400780c */ /* 0x040fe40003f64270 */
[----:B------:R-:W-:Y:S02]  /*2c40*/  ISETP.GT.AND P6, PT, R20, 0x50, PT ;  /* 0x000000501400780c */ /* 0x000fe40003fc4270 */
[----:B------:R-:W-:Y:S02]  /*2c50*/  FSEL R160, R56, -INF , P5 ;  /* 0xff80000038a07808 */ /* 0x000fe40002800000 */
[----:B------:R-:W-:Y:S02]  /*2c60*/  FSEL R164, R57, -INF , P4 ;  /* 0xff80000039a47808 */ /* 0x000fe40002000000 */
[----:B------:R-:W-:-:S02]  /*2c70*/  FSEL R168, R60, -INF , P2 ;  /* 0xff8000003ca87808 */ /* 0x000fc40001000000 */
[C---:B------:R-:W-:Y:S02]  /*2c80*/  ISETP.GT.AND P5, PT, R20.reuse, 0x51, PT ;  /* 0x000000511400780c */ /* 0x040fe40003fa4270 */
[C---:B------:R-:W-:Y:S02]  /*2c90*/  ISETP.GT.AND P4, PT, R20.reuse, 0x58, PT ;  /* 0x000000581400780c */ /* 0x040fe40003f84270 */
[----:B------:R-:W-:Y:S02]  /*2ca0*/  ISETP.GT.AND P2, PT, R20, 0x59, PT ;  /* 0x000000591400780c */ /* 0x000fe40003f44270 */
[----:B------:R-:W-:Y:S02]  /*2cb0*/  FMNMX.FTZ R20, R73, R12, !PT ;  /* 0x0000000c49147209 */ /* 0x000fe40007810000 */
[----:B------:R-:W-:Y:S02]  /*2cc0*/  FSEL R174, R61, -INF , P3 ;  /* 0xff8000003dae7808 */ /* 0x000fe40001800000 */
[----:B------:R-:W-:-:S02]  /*2cd0*/  FSEL R12, R64, -INF , P6 ;  /* 0xff800000400c7808 */ /* 0x000fc40003000000 */
[C---:B------:R-:W-:Y:S02]  /*2ce0*/  ISETP.GT.AND P3, PT, R72.reuse, RZ, PT ;  /* 0x000000ff4800720c */ /* 0x040fe40003f64270 */
[C---:B------:R-:W-:Y:S02]  /*2cf0*/  ISETP.GT.AND P6, PT, R72.reuse, 0x1, PT ;  /* 0x000000014800780c */ /* 0x040fe40003fc4270 */
[----:B------:R-:W-:Y:S02]  /*2d00*/  FSEL R165, R65, -INF , P5 ;  /* 0xff80000041a57808 */ /* 0x000fe40002800000 */
[----:B------:R-:W-:Y:S02]  /*2d10*/  ISETP.GT.AND P5, PT, R72, 0x8, PT ;  /* 0x000000084800780c */ /* 0x000fe40003fa4270 */
[----:B------:R-:W-:Y:S02]  /*2d20*/  FSEL R26, R26, -INF , P3 ;  /* 0xff8000001a1a7808 */ /* 0x000fe40001800000 */
[----:B------:R-:W-:-:S02]  /*2d30*/  FSEL R24, R27, -INF , P6 ;  /* 0xff8000001b187808 */ /* 0x000fc40003000000 */
[----:B------:R-:W-:Y:S02]  /*2d40*/  FMNMX.FTZ R20, R29, R20, !PT ;  /* 0x000000141d147209 */ /* 0x000fe40007810000 */
[----:B------:R-:W-:Y:S02]  /*2d50*/  FSEL R169, R68, -INF , P4 ;  /* 0xff80000044a97808 */ /* 0x000fe40002000000 */
[----:B------:R-:W-:Y:S02]  /*2d60*/  ISETP.GT.AND P4, PT, R72, 0x9, PT ;  /* 0x000000094800780c */ /* 0x000fe40003f84270 */
[----:B------:R-:W-:Y:S02]  /*2d70*/  FSEL R30, R30, -INF , P5 ;  /* 0xff8000001e1e7808 */ /* 0x000fe40002800000 */
[----:B------:R-:W-:Y:S02]  /*2d80*/  FMNMX.FTZ R13, R26, R24, !PT ;  /* 0x000000181a0d7209 */ /* 0x000fe40007810000 */
        /* <DEDUP_REMOVED lines=16> */
[----:B------:R-:W-:Y:S02]  /*2e90*/  ISETP.GT.AND P5, PT, R72, 0x20, PT ;  /* 0x000000204800780c */ /* 0x000fe40003fa4270 */
[----:B------:R-:W-:Y:S02]  /*2ea0*/  FSEL R197, R39, -INF , P3 ;  /* 0xff80000027c57808 */ /* 0x000fe40001800000 */
[----:B------:R-:W-:-:S02]  /*2eb0*/  FMNMX.FTZ R20, R193, R20, !PT ;  /* 0x00000014c1147209 */ /* 0x000fc40007810000 */
[----:B------:R-:W-:Y:S02]  /*2ec0*/  FMNMX.FTZ R27, R158, R27, !PT ;  /* 0x0000001b9e1b7209 */ /* 0x000fe40007810000 */
[----:B------:R-:W-:Y:S02]  /*2ed0*/  ISETP.GT.AND P4, PT, R72, 0x21, PT ;  /* 0x000000214800780c */ /* 0x000fe40003f84270 */
[----:B------:R-:W-:Y:S02]  /*2ee0*/  FSEL R177, R42, -INF , P5 ;  /* 0xff8000002ab17808 */ /* 0x000fe40002800000 */
[----:B------:R-:W-:Y:S02]  /*2ef0*/  FMNMX.FTZ R20, R197, R20, !PT ;  /* 0x00000014c5147209 */ /* 0x000fe40007810000 */
[----:B------:R-:W-:Y:S02]  /*2f00*/  FMNMX.FTZ R27, R162, R27, !PT ;  /* 0x0000001ba21b7209 */ /* 0x000fe40007810000 */
[----:B------:R-:W-:-:S02]  /*2f10*/  ISETP.GT.AND P3, PT, R72, 0x28, PT ;  /* 0x000000284800780c */ /* 0x000fc40003f64270 */
[----:B------:R-:W-:Y:S02]  /*2f20*/  FSEL R189, R43, -INF , P4 ;  /* 0xff8000002bbd7808 */ /* 0x000fe40002000000 */
[----:B------:R-:W-:Y:S02]  /*2f30*/  FMNMX.FTZ R20, R177, R20, !PT ;  /* 0x00000014b1147209 */ /* 0x000fe40007810000 */
        /* <DEDUP_REMOVED lines=54> */
[----:B------:R-:W-:Y:S02]  /*32a0*/  FSEL R212, R71, -INF , P3 ;  /* 0xff80000047d47808 */ /* 0x000fe40001800000 */
[----:B------:R-:W-:Y:S01]  /*32b0*/  FMNMX.FTZ R13, R208, R13, !PT ;  /* 0x0000000dd00d7209 */ /* 0x000fe20007810000 */
[----:B------:R-:W0:Y:S03]  /*32c0*/  SHFL.BFLY PT, R27, R32, 0x2, 0x1f ;  /* 0x0c401f00201b7f89 */ /* 0x000e2600000e0000 */
        /* <DEDUP_REMOVED lines=17> */
[----:B------:R-:W-:Y:S01]  /*33e0*/  FFMA.FTZ R183, R29, UR5, -R210 ;  /* 0x000000051db77c23 */ /* 0x000fe200080108d2 */
[----:B------:R-:W-:Y:S01]  /*33f0*/  LOP3.LUT P2, RZ, R74, 0x7f, RZ, 0xc0, !PT ;  /* 0x0000007f4aff7812 */ /* 0x000fe2000784c0ff */
[----:B------:R-:W-:Y:S01]  /*3400*/  MUFU.EX2 R180, R180 ;  /* 0x000000b400b47308 */ /* 0x000fe20000000800 */
[----:B------:R-:W-:Y:S01]  /*3410*/  SHF.R.U32.HI R74, RZ, 0x7, R74 ;  /* 0x00000007ff4a7819 */ /* 0x000fe2000001164a */
[--C-:B------:R-:W-:Y:S01]  /*3420*/  FFMA.FTZ R185, R24, UR5, -R211.reuse ;  /* 0x0000000518b97c23 */ /* 0x100fe200080108d3 */
[--C-:B------:R-:W-:Y:S01]  /*3430*/  FFMA.FTZ R184, R26, UR5, -R211.reuse ;  /* 0x000000051ab87c23 */ /* 0x100fe200080108d3 */
[--C-:B------:R-:W-:Y:S01]  /*3440*/  FFMA.FTZ R186, R30, UR5, -R211.reuse ;  /* 0x000000051eba7c23 */ /* 0x100fe200080108d3 */
[----:B------:R-:W-:Y:S01]  /*3450*/  IADD3 R21, -R74, 0xb, RZ ;  /* 0x0000000b4a157810 */ /* 0x000fe20007ffe1ff */
[----:B------:R-:W-:Y:S01]  /*3460*/  FFMA.FTZ R187, R28, UR5, -R211 ;  /* 0x000000051cbb7c23 */ /* 0x000fe200080108d3 */
[--C-:B------:R-:W-:Y:S01]  /*3470*/  FFMA.FTZ R157, R157, UR5, -R210.reuse ;  /* 0x000000059d9d7c23 */ /* 0x100fe200080108d2 */
[----:B------:R-:W0:Y:S01]  /*3480*/  MUFU.EX2 R181, R181 ;  /* 0x000000b500b57308 */ /* 0x000e220000000800 */
[--C-:B------:R-:W-:Y:S01]  /*3490*/  FFMA.FTZ R161, R161, UR5, -R210.reuse ;  /* 0x00000005a1a17c23 */ /* 0x100fe200080108d2 */
[--C-:B------:R-:W-:Y:S01]  /*34a0*/  FFMA.FTZ R166, R166, UR5, -R210.reuse ;  /* 0x00000005a6a67c23 */ /* 0x100fe200080108d2 */
[----:B------:R-:W-:Y:S01]  /*34b0*/  FFMA.FTZ R171, R171, UR5, -R210 ;  /* 0x00000005abab7c23 */ /* 0x000fe200080108d2 */
[----:B------:R-:W-:-:S02]  /*34c0*/  @!P2 VIADD R24, R0, 0x32440 ;  /* 0x000324400018a836 */ /* 0x000fc40000000000 */
[--C-:B------:R-:W-:Y:S01]  /*34d0*/  FFMA.FTZ R176, R176, UR5, -R211.reuse ;  /* 0x00000005b0b07c23 */ /* 0x100fe200080108d3 */
[--C-:B------:R-:W-:Y:S01]  /*34e0*/  FFMA.FTZ R188, R188, UR5, -R211.reuse ;  /* 0x00000005bcbc7c23 */ /* 0x100fe200080108d3 */
[--C-:B------:R-:W-:Y:S01]  /*34f0*/  FFMA.FTZ R193, R193, UR5, -R211.reuse ;  /* 0x00000005c1c17c23 */ /* 0x100fe200080108d3 */
[----:B------:R-:W-:Y:S01]  /*3500*/  MUFU.EX2 R182, R182 ;  /* 0x000000b600b67308 */ /* 0x000fe20000000800 */
        /* <DEDUP_REMOVED lines=21> */
[--C-:B------:R-:W-:Y:S01]  /*3660*/  FFMA.FTZ R172, R172, UR5, -R210.reuse ;  /* 0x00000005acac7c23 */ /* 0x100fe200080108d2 */
[--C-:B------:R-:W-:Y:S01]  /*3670*/  FFMA.FTZ R178, R178, UR5, -R211.reuse ;  /* 0x00000005b2b27c23 */ /* 0x100fe200080108d3 */
[--C-:B------:R-:W-:Y:S01]  /*3680*/  FFMA.FTZ R190, R190, UR5, -R211.reuse ;  /* 0x00000005bebe7c23 */ /* 0x100fe200080108d3 */
[--C-:B------:R-:W-:Y:S01]  /*3690*/  FFMA.FTZ R195, R195, UR5, -R211.reuse ;  /* 0x00000005c3c37c23 */ /* 0x100fe200080108d3 */
[--C-:B------:R-:W-:Y:S01]  /*36a0*/  FFMA.FTZ R199, R199, UR5, -R211.reuse ;  /* 0x00000005c7c77c23 */ /* 0x100fe200080108d3 */
[--C-:B----4-:R-:W-:Y:S01]  /*36b0*/  FFMA.FTZ R215, R164, UR5, -R210.reuse ;  /* 0x00000005a4d77c23 */ /* 0x110fe200080108d2 */
        /* <DEDUP_REMOVED lines=10> */
[--C-:B------:R-:W-:Y:S01]  /*3760*/  FFMA.FTZ R207, R12, UR5, -R210.reuse ;  /* 0x000000050ccf7c23 */ /* 0x100fe200080108d2 */
[--C-:B------:R-:W-:Y:S01]  /*3770*/  FFMA.FTZ R12, R165, UR5, -R210.reuse ;  /* 0x00000005a50c7c23 */ /* 0x100fe200080108d2 */
[--C-:B------:R-:W-:Y:S01]  /*3780*/  FFMA.FTZ R165, R169, UR5, -R210.reuse ;  /* 0x00000005a9a57c23 */ /* 0x100fe200080108d2 */
[----:B------:R-:W-:Y:S01]  /*3790*/  FFMA.FTZ R210, R175, UR5, -R210 ;  /* 0x00000005afd27c23 */ /* 0x000fe200080108d2 */
[--C-:B------:R-:W-:Y:S01]  /*37a0*/  FFMA.FTZ R169, R196, UR5, -R211.reuse ;  /* 0x00000005c4a97c23 */ /* 0x100fe200080108d3 */
[--C-:B------:R-:W-:Y:S01]  /*37b0*/  FFMA.FTZ R192, R192, UR5, -R211.reuse ;  /* 0x00000005c0c07c23 */ /* 0x100fe200080108d3 */
[----:B------:R-:W0:Y:S01]  /*37c0*/  MUFU.EX2 R157, R157 ;  /* 0x0000009d009d7308 */ /* 0x000e220000000800 */
[--C-:B------:R-:W-:Y:S01]  /*37d0*/  FFMA.FTZ R175, R208, UR5, -R211.reuse ;  /* 0x00000005d0af7c23 */ /* 0x100fe200080108d3 */
[----:B------:R-:W-:Y:S01]  /*37e0*/  FFMA.FTZ R196, R212, UR5, -R211 ;  /* 0x00000005d4c47c23 */ /* 0x000fe200080108d3 */
[----:B------:R-:W-:Y:S01]  /*37f0*/  FADD.FTZ R181, R180, R181 ;  /* 0x000000b5b4b57221 */ /* 0x000fe20000010000 */
[----:B------:R-:W-:Y:S01]  /*3800*/  FADD.FTZ R185, R184, R185 ;  /* 0x000000b9b8b97221 */ /* 0x000fe20000010000 */
[----:B------:R-:W-:-:S02]  /*3810*/  @!P2 VIADD R0, R0, 0x32460 ;  /* 0x000324600000a836 */ /* 0x000fc40000000000 */
[----:B------:R-:W-:Y:S01]  /*3820*/  FADD.FTZ R182, R182, R181 ;  /* 0x000000b5b6b67221 */ /* 0x000fe20000010000 */
[----:B------:R-:W-:Y:S01]  /*3830*/  MUFU.EX2 R161, R161 ;  /* 0x000000a100a17308 */ /* 0x000fe20000000800 */
[----:B---3--:R-:W-:Y:S01]  /*3840*/  F2FP.BF16.F32.PACK_AB R155, R187, R186 ;  /* 0x000000babb9b723e */ /* 0x008fe200000010ff */
[----:B------:R-:W-:Y:S01]  /*3850*/  FADD.FTZ R186, R186, R185 ;  /* 0x000000b9baba7221 */ /* 0x000fe20000010000 */
[----:B------:R-:W-:Y:S01]  /*3860*/  FADD.FTZ R182, R183, R182 ;  /* 0x000000b6b7b67221 */ /* 0x000fe20000010000 */
[----:B------:R-:W-:Y:S01]  /*3870*/  @!P2 PRMT R0, RZ, 0x654, R0 ;  /* 0x00000654ff00a816 */ /* 0x000fe20000000000 */
[----:B--2---:R-:W-:Y:S01]  /*3880*/  WARPGROUP.ARRIVE ;  /* 0x00000000000079c5 */ /* 0x004fe20000000000 */
[----:B------:R-:W-:Y:S02]  /*3890*/  FADD.FTZ R187, R187, R186 ;  /* 0x000000babbbb7221 */ /* 0x000fe40000010000 */
[----:B------:R-:W-:Y:S01]  /*38a0*/  MUFU.EX2 R166, R166 ;  /* 0x000000a600a67308 */ /* 0x000fe20000000800 */
[----:B0-----:R-:W-:-:S02]  /*38b0*/  FADD.FTZ R182, R157, R182 ;  /* 0x000000b69db67221 */ /* 0x001fc40000010000 */
[----:B------:R-:W-:Y:S01]  /*38c0*/  HGMMA.64x256x16.F32.BF16 R24, R152, gdesc[UR8].tnspB, RZ, !UPT, gsb0 ;  /* 0x43e0000898187df0 */ /* 0x000fe2000c0018ff */
[----:B------:R-:W-:Y:S01]  /*38d0*/  UIADD3 UR10, UR4, 0x80, URZ ;  /* 0x00000080040a7890 */ /* 0x000fe2000fffe03f */
[----:B------:R-:W-:-:S03]  /*38e0*/  UMOV UR11, 0x40000040 ;  /* 0x40000040000b7882 */ /* 0x000fc60000000000 */
[----:B------:R-:W-:Y:S08]  /*38f0*/  MUFU.EX2 R171, R171 ;  /* 0x000000ab00ab7308 */ /* 0x000ff00000000800 */
[----:B------:R-:W0:Y:S08]  /*3900*/  MUFU.EX2 R176, R176 ;  /* 0x000000b000b07308 */ /* 0x000e300000000800 */
[----:B------:R-:W2:Y:S08]  /*3910*/  MUFU.EX2 R188, R188 ;  /* 0x000000bc00bc7308 */ /* 0x000eb00000000800 */
[----:B------:R-:W-:Y:S01]  /*3920*/  MUFU.EX2 R193, R193 ;  /* 0x000000c100c17308 */ /* 0x000fe20000000800 */
[----:B0-----:R-:W-:-:S07]  /*3930*/  FADD.FTZ R187, R176, R187 ;  /* 0x000000bbb0bb7221 */ /* 0x001fce0000010000 */
[----:B------:R-:W0:Y:S08]  /*3940*/  MUFU.EX2 R197, R197 ;  /* 0x000000c500c57308 */ /* 0x000e300000000800 */
[----:B------:R-:W3:Y:S08]  /*3950*/  MUFU.EX2 R158, R158 ;  /* 0x0000009e009e7308 */ /* 0x000ef00000000800 */
[----:B------:R-:W-:Y:S08]  /*3960*/  MUFU.EX2 R162, R162 ;  /* 0x000000a200a27308 */ /* 0x000ff00000000800 */
[----:B------:R-:W-:Y:S08]  /*3970*/  MUFU.EX2 R170, R170 ;  /* 0x000000aa00aa7308 */ /* 0x000ff00000000800 */
[----:B------:R-:W-:Y:S08]  /*3980*/  MUFU.EX2 R173, R173 ;  /* 0x000000ad00ad7308 */ /* 0x000ff00000000800 */
[----:B------:R-:W4:Y:S08]  /*3990*/  MUFU.EX2 R177, R177 ;  /* 0x000000b100b17308 */ /* 0x000f300000000800 */
[----:B------:R-:W5:Y:S08]  /*39a0*/  MUFU.EX2 R189, R189 ;  /* 0x000000bd00bd7308 */ /* 0x000f700000000800 */
        /* <DEDUP_REMOVED lines=24> */
[C---:B------:R-:W-:Y:S01]  /*3b30*/  F2FP.BF16.F32.PACK_AB R152, R161.reuse, R157 ;  /* 0x0000009da198723e */ /* 0x040fe200000010ff */
[----:B------:R-:W-:Y:S01]  /*3b40*/  FADD.FTZ R161, R161, R182 ;  /* 0x000000b6a1a17221 */ /* 0x000fe20000010000 */
[C---:B--2---:R-:W-:Y:S01]  /*3b50*/  F2FP.BF16.F32.PACK_AB R153, R188.reuse, R176 ;  /* 0x000000b0bc99723e */ /* 0x044fe200000010ff */
[----:B------:R-:W-:Y:S01]  /*3b60*/  FADD.FTZ R188, R188, R187 ;  /* 0x000000bbbcbc7221 */ /* 0x000fe20000010000 */
[----:B------:R-:W-:Y:S01]  /*3b70*/  F2FP.BF16.F32.PACK_AB R154, R171, R166 ;  /* 0x000000a6ab9a723e */ /* 0x000fe200000010ff */
[----:B------:R-:W2:Y:S01]  /*3b80*/  MUFU.EX2 R169, R169 ;  /* 0x000000a900a97308 */ /* 0x000ea20000000800 */
[----:B0-----:R-:W-:Y:S01]  /*3b90*/  F2FP.BF16.F32.PACK_AB R155, R197, R193 ;  /* 0x000000c1c59b723e */ /* 0x001fe200000010ff */
[----:B------:R-:W-:Y:S01]  /*3ba0*/  FADD.FTZ R166, R166, R161 ;  /* 0x000000a1a6a67221 */ /* 0x000fe20000010000 */
[----:B------:R-:W-:Y:S02]  /*3bb0*/  FADD.FTZ R188, R193, R188 ;  /* 0x000000bcc1bc7221 */ /* 0x000fe40000010000 */
[----:B------:R-:W-:Y:S01]  /*3bc0*/  WARPGROUP.ARRIVE ;  /* 0x00000000000079c5 */ /* 0x000fe20000000000 */
[----:B------:R-:W-:Y:S01]  /*3bd0*/  FADD.FTZ R171, R171, R166 ;  /* 0x000000a6abab7221 */ /* 0x000fe20000010000 */
[----:B------:R-:W-:Y:S01]  /*3be0*/  FADD.FTZ R188, R197, R188 ;  /* 0x000000bcc5bc7221 */ /* 0x000fe20000010000 */
[----:B------:R-:W-:Y:S02]  /*3bf0*/  MUFU.EX2 R175, R175 ;  /* 0x000000af00af7308 */ /* 0x000fe40000000800 */
[----:B---3--:R-:W-:Y:S01]  /*3c00*/  FADD.FTZ R171, R158, R171 ;  /* 0x000000ab9eab7221 */ /* 0x008fe20000010000 */
[----:B------:R-:W-:Y:S01]  /*3c10*/  HGMMA.64x256x16.F32.BF16 R24, R152, gdesc[UR8].tnspB, R24, gsb0 ;  /* 0x43e0000898187df0 */ /* 0x000fe20008001818 */
[----:B------:R-:W-:Y:S01]  /*3c20*/  UIADD3 UR10, UR4, 0x100, URZ ;  /* 0x00000100040a7890 */ /* 0x000fe2000fffe03f */
[----:B----4-:R-:W-:Y:S01]  /*3c30*/  FADD.FTZ R188, R177, R188 ;  /* 0x000000bcb1bc7221 */ /* 0x010fe20000010000 */
[----:B------:R-:W-:Y:S01]  /*3c40*/  UMOV UR11, 0x40000040 ;  /* 0x40000040000b7882 */ /* 0x000fe20000000000 */
[----:B------:R-:W-:Y:S01]  /*3c50*/  FADD.FTZ R171, R162, R171 ;  /* 0x000000aba2ab7221 */ /* 0x000fe20000010000 */
[----:B------:R-:W0:Y:S01]  /*3c60*/  MUFU.EX2 R196, R196 ;  /* 0x000000c400c47308 */ /* 0x000e220000000800 */
[----:B------:R-:W-:-:S02]  /*3c70*/  WARPGROUP.DEPBAR.LE gsb0, 0x0 ;  /* 0x00008000000079c5 */ /* 0x000fc40000010000 */
[----:B------:R-:W-:Y:S02]  /*3c80*/  F2FP.BF16.F32.PACK_AB R152, R162, R158 ;  /* 0x0000009ea298723e */ /* 0x000fe400000010ff */
[C---:B-----5:R-:W-:Y:S01]  /*3c90*/  F2FP.BF16.F32.PACK_AB R153, R189.reuse, R177 ;  /* 0x000000b1bd99723e */ /* 0x060fe200000010ff */
[----:B------:R-:W-:Y:S01]  /*3ca0*/  FADD.FTZ R189, R189, R188 ;  /* 0x000000bcbdbd7221 */ /* 0x000fe20000010000 */
[C---:B------:R-:W-:Y:S01]  /*3cb0*/  F2FP.BF16.F32.PACK_AB R154, R173.reuse, R170 ;  /* 0x000000aaad9a723e */ /* 0x040fe200000010ff */
[----:B------:R-:W-:Y:S01]  /*3cc0*/  FADD.FTZ R170, R170, R171 ;  /* 0x000000abaaaa7221 */ /* 0x000fe20000010000 */
[----:B-1----:R-:W-:Y:S01]  /*3cd0*/  F2FP.BF16.F32.PACK_AB R155, R198, R194 ;  /* 0x000000c2c69b723e */ /* 0x002fe200000010ff */
        /* <DEDUP_REMOVED lines=8> */
[C---:B------:R-:W-:Y:S01]  /*3d60*/  FADD.FTZ R170, R163.reuse, R170 ;  /* 0x000000aaa3aa7221 */ /* 0x040fe20000010000 */
[----:B------:R-:W-:Y:S01]  /*3d70*/  UMOV UR11, 0x40000040 ;  /* 0x40000040000b7882 */ /* 0x000fe20000000000 */
[----:B------:R-:W-:Y:S02]  /*3d80*/  WARPGROUP.DEPBAR.LE gsb0, 0x0 ;  /* 0x00008000000079c5 */ /* 0x000fe40000010000 */
[----:B------:R-:W-:Y:S02]  /*3d90*/  F2FP.BF16.F32.PACK_AB R152, R163, R159 ;  /* 0x0000009fa398723e */ /* 0x000fe400000010ff */
        /* <DEDUP_REMOVED lines=8> */
[----:B------:R-:W-:-:S11]  /*3e20*/  FADD.FTZ R199, R199, R190 ;  /* 0x000000bec7c77221 */ /* 0x000fd60000010000 */
        /* <DEDUP_REMOVED lines=21> */
[----:B------:R-:W-:Y:S02]  /*3f80*/  F2FP.BF16.F32.PACK_AB R152, R12, R207 ;  /* 0x000000cf0c98723e */ /* 0x000fe400000010ff */
[C---:B--2---:R-:W-:Y:S01]  /*3f90*/  F2FP.BF16.F32.PACK_AB R153, R169.reuse, R192 ;  /* 0x000000c0a999723e */ /* 0x044fe200000010ff */
[----:B------:R-:W-:Y:S01]  /*3fa0*/  FADD.FTZ R192, R192, R191 ;  /* 0x000000bfc0c07221 */ /* 0x000fe20000010000 */
[----:B------:R-:W-:Y:S02]  /*3fb0*/  F2FP.BF16.F32.PACK_AB R154, R210, R165 ;  /* 0x000000a5d29a723e */ /* 0x000fe400000010ff */
[----:B0-----:R-:W-:Y:S01]  /*3fc0*/  F2FP.BF16.F32.PACK_AB R155, R196, R175 ;  /* 0x000000afc49b723e */ /* 0x001fe200000010ff */
[----:B------:R-:W-:-:S03]  /*3fd0*/  FADD.FTZ R192, R169, R192 ;  /* 0x000000c0a9c07221 */ /* 0x000fc60000010000 */
[----:B------:R-:W-:Y:S01]  /*3fe0*/  WARPGROUP.ARRIVE ;  /* 0x00000000000079c5 */ /* 0x000fe20000000000 */
[----:B------:R-:W-:-:S12]  /*3ff0*/  FADD.FTZ R175, R175, R192 ;  /* 0x000000c0afaf7221 */ /* 0x000fd80000010000 */
[----:B------:R-:W-:Y:S03]  /*4000*/  HGMMA.64x256x16.F32.BF16 R24, R152, gdesc[UR8].tnspB, R24, gsb0 ;  /* 0x43e0000898187df0 */ /* 0x000fe60008001818 */
[----:B------:R-:W-:Y:S02]  /*4010*/  WARPGROUP.DEPBAR.LE gsb0, 0x0 ;  /* 0x00008000000079c5 */ /* 0x000fe40000010000 */
[----:B------:R-:W0:Y:S01]  /*4020*/  @P1 LDC R153, c[0x0][0x44c] ;  /* 0x00011300ff991b82 */ /* 0x000e220000000800 */
[----:B------:R-:W-:-:S07]  /*4030*/  IMAD.U32 R152, RZ, RZ, UR38 ;  /* 0x00000026ff987e24 */ /* 0x000fce000f8e00ff */
[----:B------:R-:W1:Y:S01]  /*4040*/  @P1 LDC R154, c[0x0][0x450] ;  /* 0x00011400ff9a1b82 */ /* 0x000e620000000800 */
[----:B------:R2:W-:Y:S01]  /*4050*/  @!P2 SYNCS.ARRIVE.TRANS64.RED.A1T0 RZ, [R0+URZ], RZ ;  /* 0x000000ff00ffa9a7 */ /* 0x0005e2000810043f */
[----:B0-----:R-:W-:-:S05]  /*4060*/  @P1 IMAD.HI.U32 R153, R153, UR38, RZ ;  /* 0x0000002699991c27 */ /* 0x001fca000f8e00ff */
[----:B-1----:R-:W-:-:S05]  /*4070*/  @P1 SHF.R.U32.HI R152, RZ, R154, R153 ;  /* 0x0000009aff981219 */ /* 0x002fca0000011699 */
[----:B------:R-:W-:-:S04]  /*4080*/  IMAD.IADD R152, R213, 0x1, R152 ;  /* 0x00000001d5987824 */ /* 0x000fc800078e0298 */
[----:B------:R-:W-:-:S05]  /*4090*/  IMAD.HI R152, R152, 0x2aaaaaab, RZ ;  /* 0x2aaaaaab98987827 */ /* 0x000fca00078e02ff */
[----:B------:R-:W-:-:S04]  /*40a0*/  SHF.R.U32.HI R153, RZ, 0x1f, R152 ;  /* 0x0000001fff997819 */ /* 0x000fc80000011698 */
[----:B------:R-:W-:Y:S01]  /*40b0*/  LEA.HI.SX32 R208, R152, R153, 0x1c ;  /* 0x0000009998d07211 */ /* 0x000fe200078fe2ff */
[----:B------:R-:W-:Y:S01]  /*40c0*/  FADD.FTZ R153, R207, R164 ;  /* 0x000000a4cf997221 */ /* 0x000fe20000010000 */
[----:B------:R-:W-:Y:S02]  /*40d0*/  VIADD R207, R156, 0xfffffffe ;  /* 0xfffffffe9ccf7836 */ /* 0x000fe40000000000 */
[----:B------:R-:W-:Y:S01]  /*40e0*/  VIMNMX R208, RZ, R208, !PT ;  /* 0x000000d0ffd07248 */ /* 0x000fe20007fe0100 */
[----:B------:R-:W-:-:S03]  /*40f0*/  FADD.FTZ R12, R12, R153 ;  /* 0x000000990c0c7221 */ /* 0x000fc60000010000 */
[----:B------:R-:W-:Y:S01]  /*4100*/  ISETP.GE.AND P3, PT, R207, R208, PT ;  /* 0x000000d0cf00720c */ /* 0x000fe20003f66270 */
[----:B------:R-:W-:Y:S01]  /*4110*/  FADD.FTZ R165, R165, R12 ;  /* 0x0000000ca5a57221 */ /* 0x000fe20000010000 */
[----:B------:R-:W-:-:S03]  /*4120*/  FADD.FTZ R12, R196, R175 ;  /* 0x000000afc40c7221 */ /* 0x000fc60000010000 */
[----:B--2---:R-:W-:-:S08]  /*4130*/  FADD.FTZ R0, R210, R165 ;  /* 0x000000a5d2007221 */ /* 0x004fd00000010000 */
[----:B------:R-:W-:Y:S05]  /*4140*/  @!P3 BRA `(.L_x_13447) ;  /* 0x000000280094b947 */ /* 0x000fea0003800000 */
[----:B------:R-:W-:Y:S02]  /*4150*/  IMAD.MOV.U32 R210, RZ, RZ, R20 ;  /* 0x000000ffffd27224 */ /* 0x000fe400078e0014 */
[----:B------:R-:W-:-:S07]  /*4160*/  IMAD.MOV.U32 R209, RZ, RZ, R13 ;  /* 0x000000ffffd17224 */ /* 0x000fce00078e000d */
.L_x_13456:
[----:B------:R-:W-:-:S04]  /*4170*/  UIADD3 UR36, UR36, 0x1, URZ ;  /* 0x0000000124247890 */ /* 0x000fc8000fffe03f */
[----:B------:R-:W-:-:S04]  /*4180*/  UISETP.NE.AND UP0, UPT, UR36, 0x2, UPT ;  /* 0x000000022400788c */ /* 0x000fc8000bf05270 */
[----:B------:R-:W-:Y:S02]  /*4190*/  USEL UR4, URZ, 0x1, UP0 ;  /* 0x000000013f047887 */ /* 0x000fe40008000000 */
[----:B------:R-:W-:Y:S02]  /*41a0*/  USEL UR36, UR36, URZ, UP0 ;  /* 0x0000003f24247287 */ /* 0x000fe40008000000 */
[----:B------:R-:W-:Y:S01]  /*41b0*/  ULOP3.LUT UR37, UR37, UR4, URZ, 0x3c, !UPT ;  /* 0x0000000425257292 */ /* 0x000fe2000f8e3c3f */
[----:B0-----:R-:W-:Y:S11]  /*41c0*/  @!P0 BRA `(.L_x_13448) ;  /* 0x0000000000048947 */ /* 0x001ff60003800000 */
[----:B------:R-:W-:Y:S01]  /*41d0*/  BPT.TRAP 0x1 ;  /* 0x000000040000795c */ /* 0x000fe20000300000 */
.L_x_13448:
        /* <DEDUP_REMOVED lines=9> */
.L_x_13449:
[----:B-1----:R-:W-:Y:S05]  /*4270*/  @P3 BRA `(.L_x_13450) ;  /* 0x0000000000083947 */ /* 0x002fea0003800000 */
[----:B------:R-:W1:Y:S02]  /*4280*/  SYNCS.PHASECHK.TRANS64.TRYWAIT P3, [UR4+0x32430], R13 ;  /* 0x0324300dff0075a7 */ /* 0x000e640008060144 */
[----:B-1----:R-:W-:Y:S05]  /*4290*/  @!P3 BRA `(.L_x_13451) ;  /* 0x000000d4007cb947 */ /* 0x002fea0003800000 */
.L_x_13450:
[----:B------:R-:W-:Y:S01]  /*42a0*/  R2UR UR56, R22 ;  /* 0x00000000163872ca */ /* 0x000fe200000e0000 */
[----:B------:R-:W-:Y:S01]  /*42b0*/  UIMAD UR5, UR36, 0x300, UR39 ;  /* 0x00000300240578a4 */ /* 0x000fe2000f8e0227 */
[----:B------:R-:W-:Y:S01]  /*42c0*/  R2UR UR57, R23 ;  /* 0x00000000173972ca */ /* 0x000fe200000e0000 */
[----:B------:R-:W-:Y:S01]  /*42d0*/  WARPGROUP.ARRIVE ;  /* 0x00000000000079c5 */ /* 0x000fe20000000000 */
        /* <DEDUP_REMOVED lines=27> */
.L_x_13452:
[----:B------:R2:W3:Y:S01]  /*4490*/  SYNCS.PHASECHK.TRANS64.TRYWAIT P3, [UR4+0x32450], R13 ;  /* 0x0324500dff0075a7 */ /* 0x0004e20008060144 */
[----:B------:R-:W-:Y:S05]  /*44a0*/  @!P0 BRA `(.L_x_13453) ;  /* 0x0000000000048947 */ /* 0x000fea0003800000 */
[----:B------:R-:W-:Y:S01]  /*44b0*/  BPT.TRAP 0x1 ;  /* 0x000000040000795c */ /* 0x000fe20000300000 */
.L_x_13453:
[----:B---3--:R-:W-:Y:S05]  /*44c0*/  @P3 BRA `(.L_x_13454) ;  /* 0x0000000000083947 */ /* 0x008fea0003800000 */
[----:B------:R-:W3:Y:S02]  /*44d0*/  SYNCS.PHASECHK.TRANS64.TRYWAIT P3, [UR4+0x32450], R13 ;  /* 0x0324500dff0075a7 */ /* 0x000ee40008060144 */
[----:B---3--:R-:W-:Y:S05]  /*44e0*/  @!P3 BRA `(.L_x_13455) ;  /* 0x000000d40000b947 */ /* 0x008fea0003800000 */
.L_x_13454:
[----:B------:R-:W-:Y:S01]  /*44f0*/  R2UR UR56, R10 ;  /* 0x000000000a3872ca */ /* 0x000fe200000e0000 */
[----:B------:R-:W-:Y:S01]  /*4500*/  UIMAD UR5, UR36, 0xc00, UR7 ;  /* 0x00000c00240578a4 */ /* 0x000fe2000f8e0207 */
[----:B------:R-:W-:Y:S01]  /*4510*/  R2UR UR57, R11 ;  /* 0x000000000b3972ca */ /* 0x000fe200000e0000 */
[----:B------:R-:W-:Y:S01]  /*4520*/  WARPGROUP.ARRIVE ;  /* 0x00000000000079c5 */ /* 0x000fe20000000000 */
[----:B------:R-:W-:Y:S01]  /*4530*/  UMOV UR59, 0x40000040 ;  /* 0x40000040003b7882 */ /* 0x000fe20000000000 */
[----:B------:R-:W-:Y:S01]  /*4540*/  UIADD3 UR10, UR5, 0x300, URZ ;  /* 0x00000300050a7890 */ /* 0x000fe2000fffe03f */
[----:B-1----:R-:W1:Y:S01]  /*4550*/  @P1 LDC R20, c[0x0][0x44c] ;  /* 0x00011300ff141b82 */ /* 0x002e620000000800 */
[----:B------:R-:W-:Y:S01]  /*4560*/  UMOV UR11, 0x40000040 ;  /* 0x40000040000b7882 */ /* 0x000fe20000000000 */
[----:B------:R-:W-:Y:S01]  /*4570*/  UMOV UR58, UR5 ;  /* 0x00000005003a7c82 */ /* 0x000fe20008000000 */
[----:B------:R-:W-:Y:S01]  /*4580*/  UIADD3 UR14, UR5, 0x302, URZ ;  /* 0x00000302050e7890 */ /* 0x000fe2000fffe03f */
[----:B------:R-:W-:Y:S01]  /*4590*/  VIADD R21, R202, UR38 ;  /* 0x00000026ca157c36 */ /* 0x000fe20008000000 */
[----:B------:R-:W-:Y:S01]  /*45a0*/  UMOV UR15, 0x40000040 ;  /* 0x40000040000f7882 */ /* 0x000fe20000000000 */
[----:B------:R-:W-:Y:S01]  /*45b0*/  UIADD3 UR18, UR5, 0x304, URZ ;  /* 0x0000030405127890 */ /* 0x000fe2000fffe03f */
[----:B------:R-:W3:Y:S01]  /*45c0*/  S2R R217, SR_TID.X ;  /* 0x0000000000d97919 */ /* 0x000ee20000002100 */
[----:B------:R-:W-:Y:S01]  /*45d0*/  UMOV UR19, 0x40000040 ;  /* 0x4000004000137882 */ /* 0x000fe20000000000 */
[----:B------:R-:W-:Y:S01]  /*45e0*/  HGMMA.64x96x16.F32.BF16 R152, gdesc[UR56], R152, gsb0 ;  /* 0x01600000389879f0 */ /* 0x000fe20008001898 */
[----:B------:R-:W-:Y:S01]  /*45f0*/  R2UR UR56, R8 ;  /* 0x00000000083872ca */ /* 0x000fe200000e0000 */
[----:B------:R-:W-:Y:S01]  /*4600*/  UIADD3 UR58, UR5, 0x2, URZ ;  /* 0x00000002053a7890 */ /* 0x000fe2000fffe03f */
[----:B------:R-:W-:Y:S01]  /*4610*/  R2UR UR57, R9 ;  /* 0x00000000093972ca */ /* 0x000fe200000e0000 */
[----:B------:R-:W-:Y:S01]  /*4620*/  UMOV UR59, 0x40000040 ;  /* 0x40000040003b7882 */ /* 0x000fe20000000000 */
[----:B------:R-:W-:Y:S01]  /*4630*/  UIADD3 UR22, UR5, 0x306, URZ ;  /* 0x0000030605167890 */ /* 0x000fe2000fffe03f */
[----:B0-2---:R-:W0:Y:S01]  /*4640*/  @P1 LDC R13, c[0x0][0x450] ;  /* 0x00011400ff0d1b82 */ /* 0x005e220000000800 */
[----:B------:R-:W-:Y:S01]  /*4650*/  UMOV UR23, 0x40000040 ;  /* 0x4000004000177882 */ /* 0x000fe20000000000 */
[----:B------:R-:W-:Y:S01]  /*4660*/  UIADD3 UR26, UR5, 0x600, URZ ;  /* 0x00000600051a7890 */ /* 0x000fe2000fffe03f */
[----:B------:R-:W-:Y:S01]  /*4670*/  UMOV UR27, 0x40000040 ;  /* 0x40000040001b7882 */ /* 0x000fe20000000000 */
[----:B------:R-:W-:Y:S01]  /*4680*/  UIADD3 UR30, UR5, 0x602, URZ ;  /* 0x00000602051e7890 */ /* 0x000fe2000fffe03f */
[----:B------:R-:W-:Y:S01]  /*4690*/  UMOV UR31, 0x40000040 ;  /* 0x40000040001f7882 */ /* 0x000fe20000000000 */
[----:B------:R-:W-:Y:S01]  /*46a0*/  UIADD3 UR34, UR5, 0x604, URZ ;  /* 0x0000060405227890 */ /* 0x000fe2000fffe03f */
[----:B-1----:R-:W-:Y:S01]  /*46b0*/  @P1 IMAD.HI.U32 R20, R21, R20, RZ ;  /* 0x0000001415141227 */ /* 0x002fe200078e00ff */
[----:B------:R-:W-:Y:S01]  /*46c0*/  UMOV UR35, 0x40000040 ;  /* 0x4000004000237882 */ /* 0x000fe20000000000 */
[----:B------:R-:W-:Y:S01]  /*46d0*/  UIADD3 UR42, UR5, 0x606, URZ ;  /* 0x00000606052a7890 */ /* 0x000fe2000fffe03f */
[----:B------:R-:W1:Y:S01]  /*46e0*/  LDC R211, c[0x0][0x2f0] ;  /* 0x0000bc00ffd37b82 */ /* 0x000e620000000800 */
[----:B------:R-:W-:Y:S01]  /*46f0*/  UMOV UR43, 0x40000040 ;  /* 0x40000040002b7882 */ /* 0x000fe20000000000 */
[----:B------:R-:W-:Y:S01]  /*4700*/  UIADD3 UR46, UR5, 0x900, URZ ;  /* 0x00000900052e7890 */ /* 0x000fe2000fffe03f */
[----:B------:R-:W-:Y:S01]  /*4710*/  UMOV UR47, 0x40000040 ;  /* 0x40000040002f7882 */ /* 0x000fe20000000000 */
[----:B------:R-:W-:Y:S01]  /*4720*/  UIADD3 UR50, UR5, 0x902, URZ ;  /* 0x0000090205327890 */ /* 0x000fe2000fffe03f */
[----:B------:R-:W-:Y:S01]  /*4730*/  UMOV UR51, 0x40000040 ;  /* 0x4000004000337882 */ /* 0x000fe20000000000 */
[----:B------:R-:W-:Y:S01]  /*4740*/  UIADD3 UR54, UR5, 0x904, URZ ;  /* 0x0000090405367890 */ /* 0x000fe2000fffe03f */
[----:B------:R-:W-:Y:S01]  /*4750*/  UMOV UR55, 0x40000040 ;  /* 0x4000004000377882 */ /* 0x000fe20000000000 */
[----:B0-----:R-:W-:Y:S01]  /*4760*/  @P1 SHF.R.U32.HI R21, RZ, R13, R20 ;  /* 0x0000000dff151219 */ /* 0x001fe20000011614 */
[----:B------:R-:W-:Y:S01]  /*4770*/  IMAD.MOV.U32 R20, RZ, RZ, -0x60 ;  /* 0xffffffa0ff147424 */ /* 0x000fe200078e00ff */
[----:B---3--:R-:W-:-:S03]  /*4780*/  SHF.R.U32.HI R217, RZ, 0x7, R217 ;  /* 0x00000007ffd97819 */ /* 0x008fc600000116d9 */
[----:B------:R-:W0:Y:S01]  /*4790*/  SHFL.IDX PT, R212, R21, RZ, 0x1c1f ;  /* 0x001c1fff15d47589 */ /* 0x000e2200000e0000 */
[----:B------:R-:W-:Y:S02]  /*47a0*/  IMAD R20, R207, R20, 0x1 ;  /* 0x00000001cf147424 */ /* 0x000fe400078e0214 */
[----:B------:R-:W-:Y:S01]  /*47b0*/  VIADD R233, R217, 0x8 ;  /* 0x00000008d9e97836 */ /* 0x000fe20000000000 */
[----:B------:R-:W2:Y:S01]  /*47c0*/  SHFL.IDX PT, R214, R21, 0x1, 0x1c1f ;  /* 0x003c1f0015d67f89 */ /* 0x000ea200000e0000 */
[----:B------:R-:W-:Y:S01]  /*47d0*/  IMAD R20, R203, -0x2, R20 ;  /* 0xfffffffecb147824 */ /* 0x000fe200078e0214 */
[----:B------:R-:W-:Y:S02]  /*47e0*/  WARPGROUP.DEPBAR.LE gsb0, 0x0 ;  /* 0x00008000000079c5 */ /* 0x000fe40000010000 */
        /* <DEDUP_REMOVED lines=24> */
[----:B------:R-:W-:-:S13]  /*4970*/  R2UR UR11, R201 ;  /* 0x00000000c90b72ca */ /* 0x000fda00000e0000 */
[----:B-1----:R-:W-:Y:S01]  /*4980*/  IMAD R13, R211, UR11, R20 ;  /* 0x0000000bd30d7c24 */ /* 0x002fe2000f8e0214 */
[----:B------:R-:W-:-:S04]  /*4990*/  UMOV UR11, 0x40000040 ;  /* 0x40000040000b7882 */ /* 0x000fc80000000000 */
[--C-:B0-----:R-:W-:Y:S02]  /*49a0*/  IADD3 R20, R212, -UR5, R13.reuse ;  /* 0x80000005d4147c10 */ /* 0x101fe4000fffe00d */
[----:B--2---:R-:W-:Y:S01]  /*49b0*/  IADD3 R13, R214, -UR5, R13 ;  /* 0x80000005d60d7c10 */ /* 0x004fe2000fffe00d */
[----:B------:R-:W-:Y:S01]  /*49c0*/  ULDC UR5, c[0x0][0xa80] ;  /* 0x0002a00000057ab9 */ /* 0x000fe20000000800 */
[C---:B------:R-:W-:Y:S02]  /*49d0*/  ISETP.GT.AND P6, PT, R20.reuse, RZ, PT ;  /* 0x000000ff1400720c */ /* 0x040fe40003fc4270 */
[C---:B------:R-:W-:Y:S02]  /*49e0*/  ISETP.GT.AND P5, PT, R20.reuse, 0x1, PT ;  /* 0x000000011400780c */ /* 0x040fe40003fa4270 */
[C---:B------:R-:W-:Y:S02]  /*49f0*/  ISETP.GT.AND P3, PT, R20.reuse, 0x8, PT ;  /* 0x000000081400780c */ /* 0x040fe40003f64270 */
[----:B------:R-:W-:Y:S01]  /*4a00*/  ISETP.GT.AND P4, PT, R20, 0x9, PT ;  /* 0x000000091400780c */ /* 0x000fe20003f84270 */
        /* <DEDUP_REMOVED lines=59> */
[----:B------:R-:W-:Y:S02]  /*4dc0*/  ISETP.GT.AND P6, PT, R20, 0x40, PT ;  /* 0x000000401400780c */ /* 0x000fe40003fc4270 */
[----:B------:R-:W-:Y:S02]  /*4dd0*/  FMNMX.FTZ R212, R152, R209, !PT ;  /* 0x000000d198d47209 */ /* 0x000fe40007810000 */
[----:B------:R-:W-:-:S02]  /*4de0*/  FSEL R177, R177, -INF , P5 ;  /* 0xff800000b1b17808 */ /* 0x000fc40002800000 */
[----:B------:R-:W-:Y:S02]  /*4df0*/  FSEL R180, R180, -INF , P3 ;  /* 0xff800000b4b47808 */ /* 0x000fe40001800000 */
[----:B------:R-:W-:Y:S02]  /*4e00*/  FSEL R181, R181, -INF , P4 ;  /* 0xff800000b5b57808 */ /* 0x000fe40002000000 */
[C---:B------:R-:W-:Y:S02]  /*4e10*/  ISETP.GT.AND P5, PT, R20.reuse, 0x41, PT ;  /* 0x000000411400780c */ /* 0x040fe40003fa4270 */
[C---:B------:R-:W-:Y:S02]  /*4e20*/  ISETP.GT.AND P3, PT, R20.reuse, 0x48, PT ;  /* 0x000000481400780c */ /* 0x040fe40003f64270 */
[----:B------:R-:W-:Y:S02]  /*4e30*/  ISETP.GT.AND P4, PT, R20, 0x49, PT ;  /* 0x000000491400780c */ /* 0x000fe40003f84270 */
[----:B------:R-:W-:-:S02]  /*4e40*/  FSEL R184, R184, -INF , P6 ;  /* 0xff800000b8b87808 */ /* 0x000fc40003000000 */
[----:B------:R-:W-:Y:S02]  /*4e50*/  ISETP.GT.AND P6, PT, R20, 0x50, PT ;  /* 0x000000501400780c */ /* 0x000fe40003fc4270 */
[----:B------:R-:W-:Y:S02]  /*4e60*/  FMNMX.FTZ R21, R153, R212, !PT ;  /* 0x000000d499157209 */ /* 0x000fe40007810000 */
[----:B------:R-:W-:Y:S02]  /*4e70*/  FSEL R185, R185, -INF , P5 ;  /* 0xff800000b9b97808 */ /* 0x000fe40002800000 */
[----:B------:R-:W-:Y:S02]  /*4e80*/  FSEL R188, R188, -INF , P3 ;  /* 0xff800000bcbc7808 */ /* 0x000fe40001800000 */
[----:B------:R-:W-:Y:S02]  /*4e90*/  FSEL R189, R189, -INF , P4 ;  /* 0xff800000bdbd7808 */ /* 0x000fe40002000000 */
[----:B------:R-:W-:-:S02]  /*4ea0*/  ISETP.GT.AND P5, PT, R20, 0x51, PT ;  /* 0x000000511400780c */ /* 0x000fc40003fa4270 */
[C---:B------:R-:W-:Y:S02]  /*4eb0*/  ISETP.GT.AND P3, PT, R20.reuse, 0x58, PT ;  /* 0x000000581400780c */ /* 0x040fe40003f64270 */
[----:B------:R-:W-:Y:S02]  /*4ec0*/  ISETP.GT.AND P4, PT, R20, 0x59, PT ;  /* 0x000000591400780c */ /* 0x000fe40003f84270 */
[----:B------:R-:W-:Y:S02]  /*4ed0*/  FSEL R192, R192, -INF , P6 ;  /* 0xff800000c0c07808 */ /* 0x000fe40003000000 */
[----:B------:R-:W-:Y:S02]  /*4ee0*/  FMNMX.FTZ R20, R156, R21, !PT ;  /* 0x000000159c147209 */ /* 0x000fe40007810000 */
[----:B------:R-:W-:Y:S02]  /*4ef0*/  ISETP.GT.AND P6, PT, R13, RZ, PT ;  /* 0x000000ff0d00720c */ /* 0x000fe40003fc4270 */
        /* <DEDUP_REMOVED lines=81> */
[----:B------:R-:W-:Y:S02]  /*5410*/  ISETP.GT.AND P4, PT, R13, 0x51, PT ;  /* 0x000000510d00780c */ /* 0x000fe40003f84270 */
        /* <DEDUP_REMOVED lines=30> */
[----:B------:R0:W-:Y:S01]  /*5600*/  MUFU.EX2 R158, R152 ;  /* 0x00000098009e7308 */ /* 0x0001e20000000800 */
[--C-:B------:R-:W-:Y:S01]  /*5610*/  FFMA.FTZ R157, R157, UR5, -R199.reuse ;  /* 0x000000059d9d7c23 */ /* 0x100fe200080108c7 */
[--C-:B------:R-:W-:Y:S01]  /*5620*/  FFMA.FTZ R160, R160, UR5, -R199.reuse ;  /* 0x00000005a0a07c23 */ /* 0x100fe200080108c7 */
[----:B------:R-:W-:Y:S01]  /*5630*/  FFMA.FTZ R161, R161, UR5, -R199 ;  /* 0x00000005a1a17c23 */ /* 0x000fe200080108c7 */
[--C-:B------:R-:W-:Y:S01]  /*5640*/  FFMA.FTZ R215, R21, UR5, -R216.reuse ;  /* 0x0000000515d77c23 */ /* 0x100fe200080108d8 */
[----:B------:R-:W-:Y:S01]  /*5650*/  FSEL R21, R20, RZ, P4 ;  /* 0x000000ff14157208 */ /* 0x000fe20002000000 */
[--C-:B------:R-:W-:Y:S01]  /*5660*/  FFMA.FTZ R213, R154, UR5, -R216.reuse ;  /* 0x000000059ad57c23 */ /* 0x100fe200080108d8 */
[----:B------:R-:W-:Y:S01]  /*5670*/  FFMA.FTZ R154, R211, UR5, -R216 ;  /* 0x00000005d39a7c23 */ /* 0x000fe200080108d8 */
[----:B------:R-:W-:Y:S01]  /*5680*/  IMAD.U32 R211, RZ, RZ, UR4 ;  /* 0x00000004ffd37e24 */ /* 0x000fe2000f8e00ff */
[----:B0-----:R-:W-:Y:S01]  /*5690*/  FSEL R152, R13, RZ, P3 ;  /* 0x000000ff0d987208 */ /* 0x001fe20001800000 */
[----:B------:R-:W-:Y:S01]  /*56a0*/  FADD.FTZ R153, -R21, R210 ;  /* 0x000000d215997221 */ /* 0x000fe20000010100 */
[----:B------:R-:W-:Y:S01]  /*56b0*/  IADD3 R21, -R217, 0xb, RZ ;  /* 0x0000000bd9157810 */ /* 0x000fe20007ffe1ff */
[----:B------:R-:W-:Y:S01]  /*56c0*/  FFMA.FTZ R214, R155, UR5, -R216 ;  /* 0x000000059bd67c23 */ /* 0x000fe200080108d8 */
[----:B------:R-:W-:Y:S01]  /*56d0*/  MUFU.EX2 R159, R159 ;  /* 0x0000009f009f7308 */ /* 0x000fe20000000800 */
[----:B------:R-:W-:Y:S01]  /*56e0*/  FADD.FTZ R152, -R152, R209 ;  /* 0x000000d198987221 */ /* 0x000fe20000010100 */
[----:B------:R-:W-:Y:S01]  /*56f0*/  FMUL.FTZ R217, R153, UR5 ;  /* 0x0000000599d97c20 */ /* 0x000fe20008410000 */
[----:B------:R-:W-:Y:S01]  /*5700*/  UIMAD UR4, UR36, 0xc00, UR6 ;  /* 0x00000c00240478a4 */ /* 0x000fe2000f8e0206 */
[----:B------:R-:W-:Y:S01]  /*5710*/  FFMA.FTZ R164, R164, UR5, -R199 ;  /* 0x00000005a4a47c23 */ /* 0x000fe200080108c7 */
[----:B------:R-:W-:Y:S01]  /*5720*/  FMUL.FTZ R210, R152, UR5 ;  /* 0x0000000598d27c20 */ /* 0x000fe20008410000 */
[----:B------:R-:W-:-:S02]  /*5730*/  @!P2 VIADD R152, R211, 0x32440 ;  /* 0x00032440d398a836 */ /* 0x000fc40000000000 */
[--C-:B------:R-:W-:Y:S01]  /*5740*/  FFMA.FTZ R165, R165, UR5, -R199.reuse ;  /* 0x00000005a5a57c23 */ /* 0x100fe200080108c7 */
[----:B------:R-:W0:Y:S01]  /*5750*/  MUFU.EX2 R217, R217 ;  /* 0x000000d900d97308 */ /* 0x000e220000000800 */
[----:B------:R-:W-:Y:S01]  /*5760*/  FFMA.FTZ R162, R162, UR5, -R216 ;  /* 0x00000005a2a27c23 */ /* 0x000fe200080108d8 */
[----:B------:R-:W-:Y:S01]  /*5770*/  UMOV UR10, UR4 ;  /* 0x00000004000a7c82 */ /* 0x000fe20008000000 */
[----:B------:R-:W-:Y:S01]  /*5780*/  @!P2 PRMT R152, RZ, 0x654, R152 ;  /* 0x00000654ff98a816 */ /* 0x000fe20000000098 */
[----:B------:R1:W-:Y:S06]  /*5790*/  BAR.ARV R21, 0x100 ;  /* 0x000400150000751d */ /* 0x0003ec0000002000 */
[----:B------:R2:W-:Y:S01]  /*57a0*/  @!P2 SYNCS.ARRIVE.TRANS64.RED.A1T0 RZ, [R152+URZ], RZ ;  /* 0x000000ff98ffa9a7 */ /* 0x0005e2000810043f */
[----:B------:R-:W3:Y:S01]  /*57b0*/  MUFU.EX2 R210, R210 ;  /* 0x000000d200d27308 */ /* 0x000ee20000000800 */
[--C-:B------:R-:W-:Y:S01]  /*57c0*/  FFMA.FTZ R163, R163, UR5, -R216.reuse ;  /* 0x00000005a3a37c23 */ /* 0x100fe200080108d8 */
[--C-:B------:R-:W-:Y:S01]  /*57d0*/  FFMA.FTZ R166, R166, UR5, -R216.reuse ;  /* 0x00000005a6a67c23 */ /* 0x100fe200080108d8 */
[--C-:B------:R-:W-:Y:S01]  /*57e0*/  FFMA.FTZ R167, R167, UR5, -R216.reuse ;  /* 0x00000005a7a77c23 */ /* 0x100fe200080108d8 */
[--C-:B------:R-:W-:Y:S01]  /*57f0*/  FFMA.FTZ R168, R168, UR5, -R199.reuse ;  /* 0x00000005a8a87c23 */ /* 0x100fe200080108c7 */
[--C-:B------:R-:W-:Y:S01]  /*5800*/  FFMA.FTZ R169, R169, UR5, -R199.reuse ;  /* 0x00000005a9a97c23 */ /* 0x100fe200080108c7 */
[-C--:B0-----:R-:W-:Y:S01]  /*5810*/  FMUL.FTZ R26, R26, R217.reuse ;  /* 0x000000d91a1a7220 */ /* 0x081fe20000410000 */
        /* <DEDUP_REMOVED lines=10> */
[-C--:B---3--:R-:W-:Y:S01]  /*58c0*/  FMUL.FTZ R24, R24, R210.reuse ;  /* 0x000000d218187220 */ /* 0x088fe20000410000 */
        /* <DEDUP_REMOVED lines=122> */
[----:B--2---:R-:W-:Y:S01]  /*6070*/  F2FP.BF16.F32.PACK_AB R152, R159, R158 ;  /* 0x0000009e9f98723e */ /* 0x004fe200000010ff */
[----:B------:R-:W-:Y:S01]  /*6080*/  MUFU.EX2 R160, R160 ;  /* 0x000000a000a07308 */ /* 0x000fe20000000800 */
[----:B0-----:R-:W-:Y:S01]  /*6090*/  F2FP.BF16.F32.PACK_AB R154, R157, R156 ;  /* 0x0000009c9d9a723e */ /* 0x001fe200000010ff */
[--C-:B------:R-:W-:Y:S01]  /*60a0*/  FFMA.FTZ R172, R172, UR5, -R199.reuse ;  /* 0x00000005acac7c23 */ /* 0x100fe200080108c7 */
[----:B---3--:R-:W-:Y:S01]  /*60b0*/  F2FP.BF16.F32.PACK_AB R153, R214, R213 ;  /* 0x000000d5d699723e */ /* 0x008fe200000010ff */
[--C-:B------:R-:W-:Y:S01]  /*60c0*/  FFMA.FTZ R173, R173, UR5, -R199.reuse ;  /* 0x00000005adad7c23 */ /* 0x100fe200080108c7 */
[----:B----4-:R-:W-:Y:S01]  /*60d0*/  F2FP.BF16.F32.PACK_AB R155, R209, R215 ;  /* 0x000000d7d19b723e */ /* 0x010fe200000010ff */
[----:B------:R1:W-:Y:S01]  /*60e0*/  BAR.SYNC.DEFER_BLOCKING R233, 0x100 ;  /* 0x000400e90000751d */ /* 0x0003e20000010000 */
        /* <DEDUP_REMOVED lines=23> */
[----:B------:R-:W-:Y:S01]  /*6260*/  WARPGROUP.ARRIVE ;  /* 0x00000000000079c5 */ /* 0x000fe20000000000 */
[--C-:B------:R-:W-:Y:S01]  /*6270*/  FFMA.FTZ R192, R192, UR5, -R199.reuse ;  /* 0x00000005c0c07c23 */ /* 0x100fe200080108c7 */
[--C-:B------:R-:W-:Y:S01]  /*6280*/  FFMA.FTZ R193, R193, UR5, -R199.reuse ;  /* 0x00000005c1c17c23 */ /* 0x100fe200080108c7 */
[--C-:B------:R-:W-:Y:S01]  /*6290*/  FFMA.FTZ R196, R196, UR5, -R199.reuse ;  /* 0x00000005c4c47c23 */ /* 0x100fe200080108c7 */
[----:B------:R-:W-:Y:S01]  /*62a0*/  FFMA.FTZ R197, R197, UR5, -R199 ;  /* 0x00000005c5c57c23 */ /* 0x000fe200080108c7 */
[--C-:B------:R-:W-:Y:S01]  /*62b0*/  FFMA.FTZ R194, R194, UR5, -R216.reuse ;  /* 0x00000005c2c27c23 */ /* 0x100fe200080108d8 */
[----:B------:R-:W-:Y:S01]  /*62c0*/  HGMMA.64x256x16.F32.BF16 R24, R152, gdesc[UR8].tnspB, R24, gsb0 ;  /* 0x43e0000898187df0 */ /* 0x000fe20008001818 */
[----:B------:R-:W-:Y:S01]  /*62d0*/  MUFU.EX2 R162, R162 ;  /* 0x000000a200a27308 */ /* 0x000fe20000000800 */
[----:B------:R-:W-:Y:S01]  /*62e0*/  UIADD3 UR10, UR4, 0x80, URZ ;  /* 0x00000080040a7890 */ /* 0x000fe2000fffe03f */
[--C-:B------:R-:W-:Y:S01]  /*62f0*/  FFMA.FTZ R195, R195, UR5, -R216.reuse ;  /* 0x00000005c3c37c23 */ /* 0x100fe200080108d8 */
[----:B------:R-:W-:Y:S01]  /*6300*/  UMOV UR11, 0x40000040 ;  /* 0x40000040000b7882 */ /* 0x000fe20000000000 */
[--C-:B------:R-:W-:Y:S01]  /*6310*/  FFMA.FTZ R198, R198, UR5, -R216.reuse ;  /* 0x00000005c6c67c23 */ /* 0x100fe200080108d8 */
[----:B------:R-:W-:Y:S01]  /*6320*/  FFMA.FTZ R199, R212, UR5, -R216 ;  /* 0x00000005d4c77c23 */ /* 0x000fe200080108d8 */
[----:B------:R-:W-:Y:S01]  /*6330*/  FFMA.FTZ R0, R210, R0, R158 ;  /* 0x00000000d2007223 */ /* 0x000fe2000001009e */
[----:B------:R-:W-:Y:S01]  /*6340*/  FFMA.FTZ R213, R217, R12, R213 ;  /* 0x0000000cd9d57223 */ /* 0x000fe200000100d5 */
[----:B------:R-:W2:Y:S01]  /*6350*/  MUFU.EX2 R163, R163 ;  /* 0x000000a300a37308 */ /* 0x000ea20000000800 */
[----:B------:R-:W-:Y:S01]  /*6360*/  ISETP.GT.AND P3, PT, R207, R208, PT ;  /* 0x000000d0cf00720c */ /* 0x000fe20003f64270 */
[----:B------:R-:W-:Y:S01]  /*6370*/  FADD.FTZ R159, R159, R0 ;  /* 0x000000009f9f7221 */ /* 0x000fe20000010000 */
[----:B------:R-:W-:Y:S01]  /*6380*/  FADD.FTZ R214, R214, R213 ;  /* 0x000000d5d6d67221 */ /* 0x000fe20000010000 */
[----:B------:R-:W-:-:S02]  /*6390*/  @!P2 VIADD R211, R211, 0x32460 ;  /* 0x00032460d3d3a836 */ /* 0x000fc40000000000 */
[----:B------:R-:W-:Y:S01]  /*63a0*/  FADD.FTZ R156, R156, R159 ;  /* 0x0000009f9c9c7221 */ /* 0x000fe20000010000 */
[----:B------:R-:W-:Y:S01]  /*63b0*/  FADD.FTZ R214, R215, R214 ;  /* 0x000000d6d7d67221 */ /* 0x000fe20000010000 */
[----:B------:R-:W-:Y:S01]  /*63c0*/  MUFU.EX2 R166, R166 ;  /* 0x000000a600a67308 */ /* 0x000fe20000000800 */
[----:B------:R-:W-:Y:S01]  /*63d0*/  @!P2 PRMT R211, RZ, 0x654, R211 ;  /* 0x00000654ffd3a816 */ /* 0x000fe200000000d3 */
[----:B------:R-:W-:Y:S01]  /*63e0*/  FADD.FTZ R157, R157, R156 ;  /* 0x0000009c9d9d7221 */ /* 0x000fe20000010000 */
[----:B------:R-:W-:Y:S01]  /*63f0*/  FADD.FTZ R209, R209, R214 ;  /* 0x000000d6d1d17221 */ /* 0x000fe20000010000 */
[----:B------:R-:W-:Y:S02]  /*6400*/  VIADD R207, R207, 0xffffffff ;  /* 0xffffffffcfcf7836 */ /* 0x000fe40000000000 */
[----:B------:R-:W-:Y:S02]  /*6410*/  IMAD.MOV.U32 R210, RZ, RZ, R20 ;  /* 0x000000ffffd27224 */ /* 0x000fe400078e0014 */
        /* <DEDUP_REMOVED lines=30> */
[----:B------:R-:W1:Y:S01]  /*6600*/  MUFU.EX2 R195, R195 ;  /* 0x000000c300c37308 */ /* 0x000e620000000800 */
[----:B------:R-:W-:-:S02]  /*6610*/  WARPGROUP.DEPBAR.LE gsb0, 0x0 ;  /* 0x00008000000079c5 */ /* 0x000fc40000010000 */
[----:B0-----:R-:W-:-:S05]  /*6620*/  F2FP.BF16.F32.PACK_AB R152, R161, R160 ;  /* 0x000000a0a198723e */ /* 0x001fca00000010ff */
[----:B------:R-:W-:Y:S01]  /*6630*/  MUFU.EX2 R198, R198 ;  /* 0x000000c600c67308 */ /* 0x000fe20000000800 */
[----:B--2---:R-:W-:Y:S01]  /*6640*/  F2FP.BF16.F32.PACK_AB R153, R163, R162 ;  /* 0x000000a2a399723e */ /* 0x004fe200000010ff */
[----:B------:R-:W-:Y:S01]  /*6650*/  FADD.FTZ R160, R160, R157 ;  /* 0x0000009da0a07221 */ /* 0x000fe20000010000 */
[----:B------:R-:W-:Y:S01]  /*6660*/  F2FP.BF16.F32.PACK_AB R154, R165, R164 ;  /* 0x000000a4a59a723e */ /* 0x000fe200000010ff */
[----:B------:R-:W-:Y:S01]  /*6670*/  FADD.FTZ R162, R162, R209 ;  /* 0x000000d1a2a27221 */ /* 0x000fe20000010000 */
[----:B---3--:R-:W-:Y:S01]  /*6680*/  F2FP.BF16.F32.PACK_AB R155, R167, R166 ;  /* 0x000000a6a79b723e */ /* 0x008fe200000010ff */
[----:B------:R-:W-:Y:S01]  /*6690*/  FADD.FTZ R161, R161, R160 ;  /* 0x000000a0a1a17221 */ /* 0x000fe20000010000 */
[----:B------:R-:W-:Y:S01]  /*66a0*/  IMAD.MOV.U32 R209, RZ, RZ, R13 ;  /* 0x000000ffffd17224 */ /* 0x000fe200078e000d */
[----:B------:R-:W0:Y:S01]  /*66b0*/  MUFU.EX2 R199, R199 ;  /* 0x000000c700c77308 */ /* 0x000e220000000800 */
[----:B------:R-:W-:Y:S01]  /*66c0*/  WARPGROUP.ARRIVE ;  /* 0x00000000000079c5 */ /* 0x000fe20000000000 */
[----:B------:R-:W-:Y:S01]  /*66d0*/  FADD.FTZ R163, R163, R162 ;  /* 0x000000a2a3a37221 */ /* 0x000fe20000010000 */
[----:B------:R-:W-:-:S03]  /*66e0*/  FADD.FTZ R164, R164, R161 ;  /* 0x000000a1a4a47221 */ /* 0x000fc60000010000 */
[----:B------:R-:W-:Y:S01]  /*66f0*/  FADD.FTZ R166, R166, R163 ;  /* 0x000000a3a6a67221 */ /* 0x000fe20000010000 */
[----:B------:R-:W-:Y:S01]  /*6700*/  HGMMA.64x256x16.F32.BF16 R24, R152, gdesc[UR8].tnspB, R24, gsb0 ;  /* 0x43e0000898187df0 */ /* 0x000fe20008001818 */
[----:B------:R-:W-:Y:S01]  /*6710*/  UIADD3 UR10, UR4, 0x100, URZ ;  /* 0x00000100040a7890 */ /* 0x000fe2000fffe03f */
[----:B------:R-:W-:Y:S01]  /*6720*/  FADD.FTZ R165, R165, R164 ;  /* 0x000000a4a5a57221 */ /* 0x000fe20000010000 */
[----:B------:R-:W-:Y:S01]  /*6730*/  UMOV UR11, 0x40000040 ;  /* 0x40000040000b7882 */ /* 0x000fe20000000000 */
[----:B------:R-:W-:Y:S01]  /*6740*/  FADD.FTZ R167, R167, R166 ;  /* 0x000000a6a7a77221 */ /* 0x000fe20000010000 */
        /* <DEDUP_REMOVED lines=13> */
[----:B------:R-:W-:-:S06]  /*6820*/  FADD.FTZ R175, R175, R174 ;  /* 0x000000aeafaf7221 */ /* 0x000fcc0000010000 */
        /* <DEDUP_REMOVED lines=44> */
[----:B0-----:R-:W-:Y:S01]  /*6af0*/  F2FP.BF16.F32.PACK_AB R155, R199, R198 ;  /* 0x000000c6c79b723e */ /* 0x001fe200000010ff */
        /* <DEDUP_REMOVED lines=10> */
.L_x_13447:
[----:B------:R-:W-:-:S13]  /*6ba0*/  ISETP.GE.AND P1, PT, R207, RZ, PT ;  /* 0x000000ffcf00720c */ /* 0x000fda0003f26270 */
[----:B------:R-:W-:Y:S05]  /*6bb0*/  @!P1 BRA `(.L_x_13457) ;  /* 0x0000002000bc9947 */ /* 0x000fea0003800000 */
[----:B------:R-:W-:Y:S02]  /*6bc0*/  IMAD.MOV.U32 R213, RZ, RZ, R20 ;  /* 0x000000ffffd57224 */ /* 0x000fe400078e0014 */
[----:B------:R-:W-:-:S07]  /*6bd0*/  IMAD.MOV.U32 R201, RZ, RZ, R13 ;  /* 0x000000ffffc97224 */ /* 0x000fce00078e000d */
.L_x_13466:
[----:B------:R-:W-:-:S04]  /*6be0*/  UIADD3 UR36, UR36, 0x1, URZ ;  /* 0x0000000124247890 */ /* 0x000fc8000fffe03f */
[----:B------:R-:W-:-:S04]  /*6bf0*/  UISETP.NE.AND UP0, UPT, UR36, 0x2, UPT ;  /* 0x000000022400788c */ /* 0x000fc8000bf05270 */
[----:B------:R-:W-:Y:S02]  /*6c00*/  USEL UR4, URZ, 0x1, UP0 ;  /* 0x000000013f047887 */ /* 0x000fe40008000000 */
[----:B------:R-:W-:Y:S02]  /*6c10*/  USEL UR36, UR36, URZ, UP0 ;  /* 0x0000003f24247287 */ /* 0x000fe40008000000 */
[----:B------:R-:W-:Y:S01]  /*6c20*/  ULOP3.LUT UR37, UR37, UR4, URZ, 0x3c, !UPT ;  /* 0x0000000425257292 */ /* 0x000fe2000f8e3c3f */
[----:B------:R-:W-:Y:S11]  /*6c30*/  @!P0 BRA `(.L_x_13458) ;  /* 0x0000000000048947 */ /* 0x000ff60003800000 */
[----:B------:R-:W-:Y:S01]  /*6c40*/  BPT.TRAP 0x1 ;  /* 0x000000040000795c */ /* 0x000fe20000300000 */
.L_x_13458:
        /* <DEDUP_REMOVED lines=9> */
.L_x_13459:
[----:B--2---:R-:W-:Y:S05]  /*6ce0*/  @P1 BRA `(.L_x_13460) ;  /* 0x0000000000081947 */ /* 0x004fea0003800000 */
[----:B------:R-:W2:Y:S02]  /*6cf0*/  SYNCS.PHASECHK.TRANS64.TRYWAIT P1, [UR4+0x32430], R13 ;  /* 0x0324300dff0075a7 */ /* 0x000ea40008020144 */
[----:B--2---:R-:W-:Y:S05]  /*6d00*/  @!P1 BRA `(.L_x_13461) ;  /* 0x000000ac00109947 */ /* 0x004fea0003800000 */
.L_x_13460:
        /* <DEDUP_REMOVED lines=31> */
.L_x_13462:
[----:B------:R3:W4:Y:S01]  /*6f00*/  SYNCS.PHASECHK.TRANS64.TRYWAIT P1, [UR4+0x32450], R13 ;  /* 0x0324500dff0075a7 */ /* 0x0007220008020144 */
[----:B------:R-:W-:Y:S05]  /*6f10*/  @!P0 BRA `(.L_x_13463) ;  /* 0x0000000000048947 */ /* 0x000fea0003800000 */
[----:B------:R-:W-:Y:S01]  /*6f20*/  BPT.TRAP 0x1 ;  /* 0x000000040000795c */ /* 0x000fe20000300000 */
.L_x_13463:
[----:B----4-:R-:W-:Y:S05]  /*6f30*/  @P1 BRA `(.L_x_13464) ;  /* 0x0000000000081947 */ /* 0x010fea0003800000 */
[----:B------:R-:W4:Y:S02]  /*6f40*/  SYNCS.PHASECHK.TRANS64.TRYWAIT P1, [UR4+0x32450], R13 ;  /* 0x0324500dff0075a7 */ /* 0x000f240008020144 */
[----:B----4-:R-:W-:Y:S05]  /*6f50*/  @!P1 BRA `(.L_x_13465) ;  /* 0x000000a800949947 */ /* 0x010fea0003800000 */
.L_x_13464:
[----:B------:R-:W-:Y:S01]  /*6f60*/  R2UR UR56, R10 ;  /* 0x000000000a3872ca */ /* 0x000fe200000e0000 */
[----:B------:R-:W-:Y:S01]  /*6f70*/  UIMAD UR5, UR36, 0xc00, UR7 ;  /* 0x00000c00240578a4 */ /* 0x000fe2000f8e0207 */
[----:B------:R-:W-:Y:S01]  /*6f80*/  R2UR UR57, R11 ;  /* 0x000000000b3972ca */ /* 0x000fe200000e0000 */
[----:B------:R-:W-:Y:S01]  /*6f90*/  WARPGROUP.ARRIVE ;  /* 0x00000000000079c5 */ /* 0x000fe20000000000 */
[----:B------:R-:W-:Y:S01]  /*6fa0*/  UMOV UR59, 0x40000040 ;  /* 0x40000040003b7882 */ /* 0x000fe20000000000 */
[----:B------:R-:W-:-:S04]  /*6fb0*/  UIADD3 UR10, UR5, 0x300, URZ ;  /* 0x00000300050a7890 */ /* 0x000fc8000fffe03f */
[----:B------:R-:W4:Y:S01]  /*6fc0*/  S2R R216, SR_TID.X ;  /* 0x0000000000d87919 */ /* 0x000f220000002100 */
[----:B------:R-:W-:Y:S01]  /*6fd0*/  UMOV UR11, 0x40000040 ;  /* 0x40000040000b7882 */ /* 0x000fe20000000000 */
[----:B------:R-:W-:Y:S01]  /*6fe0*/  UMOV UR58, UR5 ;  /* 0x00000005003a7c82 */ /* 0x000fe20008000000 */
[----:B------:R-:W-:Y:S01]  /*6ff0*/  UIADD3 UR14, UR5, 0x302, URZ ;  /* 0x00000302050e7890 */ /* 0x000fe2000fffe03f */
[C---:B------:R-:W-:Y:S01]  /*7000*/  ISETP.GT.AND P1, PT, R207.reuse, RZ, PT ;  /* 0x000000ffcf00720c */ /* 0x040fe20003f24270 */
[----:B------:R-:W-:Y:S01]  /*7010*/  UMOV UR15, 0x40000040 ;  /* 0x40000040000f7882 */ /* 0x000fe20000000000 */
[----:B------:R-:W-:Y:S01]  /*7020*/  UIADD3 UR18, UR5, 0x304, URZ ;  /* 0x0000030405127890 */ /* 0x000fe2000fffe03f */
[----:B------:R-:W-:Y:S01]  /*7030*/  VIADD R207, R207, 0xffffffff ;  /* 0xffffffffcfcf7836 */ /* 0x000fe20000000000 */
        /* <DEDUP_REMOVED lines=19> */
[----:B----4-:R-:W-:Y:S01]  /*7170*/  SHF.R.U32.HI R216, RZ, 0x7, R216 ;  /* 0x00000007ffd87819 */ /* 0x010fe200000116d8 */
        /* <DEDUP_REMOVED lines=63> */
[----:B--2---:R-:W-:-:S04]  /*7570*/  FMNMX.FTZ R20, R152, R201, !PT ;  /* 0x000000c998147209 */ /* 0x004fc80007810000 */
[----:B-1-3--:R-:W-:-:S04]  /*7580*/  FMNMX.FTZ R13, R153, R20, !PT ;  /* 0x00000014990d7209 */ /* 0x00afc80007810000 */
        /* <DEDUP_REMOVED lines=46> */
[----:B------:R-:W-:-:S05]  /*7870*/  FMNMX.FTZ R20, R199, R20, !PT ;  /* 0x00000014c7147209 */ /* 0x000fca0007810000 */
[----:B------:R-:W2:Y:S01]  /*7880*/  SHFL.BFLY PT, R13, R20, 0x2, 0x1f ;  /* 0x0c401f00140d7f89 */ /* 0x000ea200000e0000 */
[----:B-1----:R-:W-:-:S05]  /*7890*/  FMNMX.FTZ R21, R208, R21, !PT ;  /* 0x00000015d0157209 */ /* 0x002fca0007810000 */
[----:B------:R-:W1:Y:S01]  /*78a0*/  SHFL.BFLY PT, R210, R21, 0x1, 0x1f ;  /* 0x0c201f0015d27f89 */ /* 0x000e6200000e0000 */
[----:B--2---:R-:W-:-:S05]  /*78b0*/  FMNMX.FTZ R212, R20, R13, !PT ;  /* 0x0000000d14d47209 */ /* 0x004fca0007810000 */
[----:B------:R-:W2:Y:S01]  /*78c0*/  SHFL.BFLY PT, R215, R212, 0x1, 0x1f ;  /* 0x0c201f00d4d77f89 */ /* 0x000ea200000e0000 */
[----:B-1----:R-:W-:-:S05]  /*78d0*/  FMNMX.FTZ R13, R21, R210, !PT ;  /* 0x000000d2150d7209 */ /* 0x002fca0007810000 */
[C---:B0-----:R-:W-:Y:S01]  /*78e0*/  FMUL.FTZ R211, R13.reuse, UR5 ;  /* 0x000000050dd37c20 */ /* 0x041fe20008410000 */
[----:B------:R-:W-:-:S03]  /*78f0*/  FADD.FTZ R201, -R13, R201 ;  /* 0x000000c90dc97221 */ /* 0x000fc60000010100 */
[--C-:B------:R-:W-:Y:S01]  /*7900*/  FFMA.FTZ R208, R152, UR5, -R211.reuse ;  /* 0x0000000598d07c23 */ /* 0x100fe200080108d3 */
[--C-:B------:R-:W-:Y:S01]  /*7910*/  FFMA.FTZ R210, R157, UR5, -R211.reuse ;  /* 0x000000059dd27c23 */ /* 0x100fe200080108d3 */
[--C-:B------:R-:W-:Y:S01]  /*7920*/  FFMA.FTZ R209, R153, UR5, -R211.reuse ;  /* 0x0000000599d17c23 */ /* 0x100fe200080108d3 */
[----:B------:R-:W-:Y:S01]  /*7930*/  FMUL.FTZ R201, R201, UR5 ;  /* 0x00000005c9c97c20 */ /* 0x000fe20008410000 */
[----:B------:R-:W-:Y:S02]  /*7940*/  VIADD R153, R216, 0x8 ;  /* 0x00000008d8997836 */ /* 0x000fe40000000000 */
        /* <DEDUP_REMOVED lines=8> */
[----:B--2---:R-:W-:Y:S01]  /*79d0*/  FMNMX.FTZ R20, R212, R215, !PT ;  /* 0x000000d7d4147209 */ /* 0x004fe20007810000 */
[----:B------:R-:W0:Y:S01]  /*79e0*/  MUFU.EX2 R201, R201 ;  /* 0x000000c900c97308 */ /* 0x000e220000000800 */
[--C-:B------:R-:W-:Y:S01]  /*79f0*/  FFMA.FTZ R172, R172, UR5, -R211.reuse ;  /* 0x00000005acac7c23 */ /* 0x100fe200080108d3 */
[--C-:B------:R-:W-:Y:S01]  /*7a00*/  FFMA.FTZ R173, R173, UR5, -R211.reuse ;  /* 0x00000005adad7c23 */ /* 0x100fe200080108d3 */
[----:B------:R-:W-:Y:S01]  /*7a10*/  FFMA.FTZ R176, R176, UR5, -R211 ;  /* 0x00000005b0b07c23 */ /* 0x000fe200080108d3 */
[----:B------:R-:W-:Y:S01]  /*7a20*/  FADD.FTZ R21, -R20, R213 ;  /* 0x000000d514157221 */ /* 0x000fe20000010100 */
[----:B------:R-:W-:-:S02]  /*7a30*/  IMAD.U32 R213, RZ, RZ, UR4 ;  /* 0x00000004ffd57e24 */ /* 0x000fc4000f8e00ff */
[----:B------:R-:W-:Y:S01]  /*7a40*/  FMUL.FTZ R215, R20, UR5 ;  /* 0x0000000514d77c20 */ /* 0x000fe20008410000 */
[----:B------:R-:W-:Y:S01]  /*7a50*/  UIMAD UR4, UR36, 0xc00, UR6 ;  /* 0x00000c00240478a4 */ /* 0x000fe2000f8e0206 */
[----:B------:R-:W-:Y:S01]  /*7a60*/  FMUL.FTZ R157, R21, UR5 ;  /* 0x00000005159d7c20 */ /* 0x000fe20008410000 */
[----:B------:R-:W-:Y:S01]  /*7a70*/  @!P2 VIADD R152, R213, 0x32440 ;  /* 0x00032440d598a836 */ /* 0x000fe20000000000 */
[----:B------:R-:W-:Y:S01]  /*7a80*/  IADD3 R21, -R216, 0xb, RZ ;  /* 0x0000000bd8157810 */ /* 0x000fe20007ffe1ff */
[--C-:B------:R-:W-:Y:S01]  /*7a90*/  FFMA.FTZ R212, R154, UR5, -R215.reuse ;  /* 0x000000059ad47c23 */ /* 0x100fe200080108d7 */
[--C-:B------:R-:W-:Y:S01]  /*7aa0*/  FFMA.FTZ R214, R155, UR5, -R215.reuse ;  /* 0x000000059bd67c23 */ /* 0x100fe200080108d7 */
[--C-:B------:R-:W-:Y:S01]  /*7ab0*/  FFMA.FTZ R158, R158, UR5, -R215.reuse ;  /* 0x000000059e9e7c23 */ /* 0x100fe200080108d7 */
[----:B------:R-:W-:Y:S01]  /*7ac0*/  @!P2 PRMT R152, RZ, 0x654, R152 ;  /* 0x00000654ff98a816 */ /* 0x000fe20000000098 */
[--C-:B------:R-:W-:Y:S01]  /*7ad0*/  FFMA.FTZ R159, R159, UR5, -R215.reuse ;  /* 0x000000059f9f7c23 */ /* 0x100fe200080108d7 */
[----:B------:R1:W-:Y:S06]  /*7ae0*/  BAR.ARV R21, 0x100 ;  /* 0x000400150000751d */ /* 0x0003ec0000002000 */
        /* <DEDUP_REMOVED lines=152> */
[----:B------:R-:W-:Y:S01]  /*8470*/  FFMA.FTZ R175, R175, UR5, -R215 ;  /* 0x00000005afaf7c23 */ /* 0x000fe200080108d7 */
[--C-:B------:R-:W-:Y:S01]  /*8480*/  FFMA.FTZ R177, R177, UR5, -R211.reuse ;  /* 0x00000005b1b17c23 */ /* 0x100fe200080108d3 */
[----:B------:R-:W-:Y:S01]  /*8490*/  HGMMA.64x256x16.F32.BF16 R24, R152, gdesc[UR8].tnspB, R24, gsb0 ;  /* 0x43e0000898187df0 */ /* 0x000fe20008001818 */
[----:B------:R-:W0:Y:S01]  /*84a0*/  MUFU.EX2 R161, R161 ;  /* 0x000000a100a17308 */ /* 0x000e220000000800 */
[----:B------:R-:W-:Y:S01]  /*84b0*/  UIADD3 UR10, UR4, 0x80, URZ ;  /* 0x00000080040a7890 */ /* 0x000fe2000fffe03f */
[--C-:B------:R-:W-:Y:S01]  /*84c0*/  FFMA.FTZ R180, R180, UR5, -R211.reuse ;  /* 0x00000005b4b47c23 */ /* 0x100fe200080108d3 */
[----:B------:R-:W-:Y:S01]  /*84d0*/  UMOV UR11, 0x40000040 ;  /* 0x40000040000b7882 */ /* 0x000fe20000000000 */
[----:B------:R-:W-:Y:S01]  /*84e0*/  FFMA.FTZ R181, R181, UR5, -R211 ;  /* 0x00000005b5b57c23 */ /* 0x000fe200080108d3 */
[--C-:B------:R-:W-:Y:S01]  /*84f0*/  FFMA.FTZ R178, R178, UR5, -R215.reuse ;  /* 0x00000005b2b27c23 */ /* 0x100fe200080108d7 */
[--C-:B------:R-:W-:Y:S01]  /*8500*/  FFMA.FTZ R179, R179, UR5, -R215.reuse ;  /* 0x00000005b3b37c23 */ /* 0x100fe200080108d7 */
[--C-:B------:R-:W-:Y:S01]  /*8510*/  FFMA.FTZ R182, R182, UR5, -R215.reuse ;  /* 0x00000005b6b67c23 */ /* 0x100fe200080108d7 */
[----:B------:R-:W-:Y:S01]  /*8520*/  MUFU.EX2 R164, R164 ;  /* 0x000000a400a47308 */ /* 0x000fe20000000800 */
[----:B------:R-:W-:Y:S01]  /*8530*/  FFMA.FTZ R183, R183, UR5, -R215 ;  /* 0x00000005b7b77c23 */ /* 0x000fe200080108d7 */
[--C-:B------:R-:W-:Y:S01]  /*8540*/  FFMA.FTZ R184, R184, UR5, -R211.reuse ;  /* 0x00000005b8b87c23 */ /* 0x100fe200080108d3 */
[--C-:B------:R-:W-:Y:S01]  /*8550*/  FFMA.FTZ R185, R185, UR5, -R211.reuse ;  /* 0x00000005b9b97c23 */ /* 0x100fe200080108d3 */
[--C-:B------:R-:W-:Y:S01]  /*8560*/  FFMA.FTZ R188, R188, UR5, -R211.reuse ;  /* 0x00000005bcbc7c23 */ /* 0x100fe200080108d3 */
[----:B------:R-:W-:Y:S01]  /*8570*/  FFMA.FTZ R189, R189, UR5, -R211 ;  /* 0x00000005bdbd7c23 */ /* 0x000fe200080108d3 */
[--C-:B------:R-:W-:Y:S01]  /*8580*/  FFMA.FTZ R186, R186, UR5, -R215.reuse ;  /* 0x00000005baba7c23 */ /* 0x100fe200080108d7 */
[--C-:B------:R-:W-:Y:S01]  /*8590*/  FFMA.FTZ R187, R187, UR5, -R215.reuse ;  /* 0x00000005bbbb7c23 */ /* 0x100fe200080108d7 */
[----:B------:R-:W2:Y:S01]  /*85a0*/  MUFU.EX2 R165, R165 ;  /* 0x000000a500a57308 */ /* 0x000ea20000000800 */
[--C-:B------:R-:W-:Y:S01]  /*85b0*/  FFMA.FTZ R190, R190, UR5, -R215.reuse ;  /* 0x00000005bebe7c23 */ /* 0x100fe200080108d7 */
[----:B------:R-:W-:Y:S01]  /*85c0*/  FFMA.FTZ R191, R191, UR5, -R215 ;  /* 0x00000005bfbf7c23 */ /* 0x000fe200080108d7 */
[--C-:B------:R-:W-:Y:S01]  /*85d0*/  FFMA.FTZ R192, R192, UR5, -R211.reuse ;  /* 0x00000005c0c07c23 */ /* 0x100fe200080108d3 */
[--C-:B------:R-:W-:Y:S01]  /*85e0*/  FFMA.FTZ R193, R193, UR5, -R211.reuse ;  /* 0x00000005c1c17c23 */ /* 0x100fe200080108d3 */
[--C-:B------:R-:W-:Y:S01]  /*85f0*/  FFMA.FTZ R196, R196, UR5, -R211.reuse ;  /* 0x00000005c4c47c23 */ /* 0x100fe200080108d3 */
[----:B------:R-:W-:Y:S01]  /*8600*/  FFMA.FTZ R197, R197, UR5, -R211 ;  /* 0x00000005c5c57c23 */ /* 0x000fe200080108d3 */
[--C-:B------:R-:W-:Y:S01]  /*8610*/  FFMA.FTZ R194, R194, UR5, -R215.reuse ;  /* 0x00000005c2c27c23 */ /* 0x100fe200080108d7 */
[----:B------:R-:W-:Y:S01]  /*8620*/  MUFU.EX2 R162, R162 ;  /* 0x000000a200a27308 */ /* 0x000fe20000000800 */
[--C-:B------:R-:W-:Y:S01]  /*8630*/  FFMA.FTZ R195, R195, UR5, -R215.reuse ;  /* 0x00000005c3c37c23 */ /* 0x100fe200080108d7 */
[--C-:B------:R-:W-:Y:S01]  /*8640*/  FFMA.FTZ R198, R198, UR5, -R215.reuse ;  /* 0x00000005c6c67c23 */ /* 0x100fe200080108d7 */
[----:B------:R-:W-:Y:S01]  /*8650*/  FFMA.FTZ R199, R199, UR5, -R215 ;  /* 0x00000005c7c77c23 */ /* 0x000fe200080108d7 */
[----:B------:R-:W-:Y:S01]  /*8660*/  FFMA.FTZ R0, R201, R0, R208 ;  /* 0x00000000c9007223 */ /* 0x000fe200000100d0 */
[----:B------:R-:W-:Y:S01]  /*8670*/  FFMA.FTZ R157, R157, R12, R212 ;  /* 0x0000000c9d9d7223 */ /* 0x000fe200000100d4 */
[----:B------:R-:W-:-:S02]  /*8680*/  @!P2 VIADD R213, R213, 0x32460 ;  /* 0x00032460d5d5a836 */ /* 0x000fc40000000000 */
[----:B------:R-:W3:Y:S01]  /*8690*/  MUFU.EX2 R163, R163 ;  /* 0x000000a300a37308 */ /* 0x000ee20000000800 */
[----:B------:R-:W-:Y:S01]  /*86a0*/  FADD.FTZ R209, R209, R0 ;  /* 0x00000000d1d17221 */ /* 0x000fe20000010000 */
[----:B------:R-:W-:Y:S01]  /*86b0*/  FADD.FTZ R157, R214, R157 ;  /* 0x0000009dd69d7221 */ /* 0x000fe20000010000 */
[----:B------:R-:W-:Y:S01]  /*86c0*/  @!P2 PRMT R213, RZ, 0x654, R213 ;  /* 0x00000654ffd5a816 */ /* 0x000fe200000000d5 */
[----:B------:R-:W-:Y:S02]  /*86d0*/  IMAD.MOV.U32 R201, RZ, RZ, R13 ;  /* 0x000000ffffc97224 */ /* 0x000fe400078e000d */
[----:B------:R-:W-:Y:S01]  /*86e0*/  FADD.FTZ R209, R156, R209 ;  /* 0x000000d19cd17221 */ /* 0x000fe20000010000 */
[----:B------:R-:W-:Y:S01]  /*86f0*/  FADD.FTZ R158, R158, R157 ;  /* 0x0000009d9e9e7221 */ /* 0x000fe20000010000 */
[----:B------:R-:W-:Y:S02]  /*8700*/  MUFU.EX2 R166, R166 ;  /* 0x000000a600a67308 */ /* 0x000fe40000000800 */
[----:B------:R-:W-:Y:S01]  /*8710*/  FADD.FTZ R209, R210, R209 ;  /* 0x000000d1d2d17221 */ /* 0x000fe20000010000 */
[----:B------:R-:W-:-:S05]  /*8720*/  FADD.FTZ R159, R159, R158 ;  /* 0x0000009e9f9f7221 */ /* 0x000fca0000010000 */
[----:B------:R-:W4:Y:S08]  /*8730*/  MUFU.EX2 R167, R167 ;  /* 0x000000a700a77308 */ /* 0x000f300000000800 */
[----:B------:R-:W-:Y:S08]  /*8740*/  MUFU.EX2 R168, R168 ;  /* 0x000000a800a87308 */ /* 0x000ff00000000800 */
[----:B------:R-:W5:Y:S08]  /*8750*/  MUFU.EX2 R169, R169 ;  /* 0x000000a900a97308 */ /* 0x000f700000000800 */
[----:B------:R-:W-:Y:S08]  /*8760*/  MUFU.EX2 R172, R172 ;  /* 0x000000ac00ac7308 */ /* 0x000ff00000000800 */
[----:B------:R-:W1:Y:S08]  /*8770*/  MUFU.EX2 R173, R173 ;  /* 0x000000ad00ad7308 */ /* 0x000e700000000800 */
        /* <DEDUP_REMOVED lines=22> */
[----:B------:R-:W-:Y:S01]  /*88e0*/  MUFU.EX2 R196, R196 ;  /* 0x000000c400c47308 */ /* 0x000fe20000000800 */
[----:B------:R-:W-:-:S02]  /*88f0*/  WARPGROUP.DEPBAR.LE gsb0, 0x0 ;  /* 0x00008000000079c5 */ /* 0x000fc40000010000 */
[----:B0-----:R-:W-:-:S05]  /*8900*/  F2FP.BF16.F32.PACK_AB R152, R161, R160 ;  /* 0x000000a0a198723e */ /* 0x001fca00000010ff */
[----:B------:R-:W0:Y:S01]  /*8910*/  MUFU.EX2 R197, R197 ;  /* 0x000000c500c57308 */ /* 0x000e220000000800 */
[----:B--2---:R-:W-:Y:S01]  /*8920*/  F2FP.BF16.F32.PACK_AB R154, R165, R164 ;  /* 0x000000a4a59a723e */ /* 0x004fe200000010ff */
[----:B------:R-:W-:Y:S01]  /*8930*/  FADD.FTZ R160, R160, R209 ;  /* 0x000000d1a0a07221 */ /* 0x000fe20000010000 */
[----:B---3--:R-:W-:Y:S01]  /*8940*/  F2FP.BF16.F32.PACK_AB R153, R163, R162 ;  /* 0x000000a2a399723e */ /* 0x008fe200000010ff */
[----:B------:R-:W-:Y:S01]  /*8950*/  FADD.FTZ R162, R162, R159 ;  /* 0x0000009fa2a27221 */ /* 0x000fe20000010000 */
[----:B----4-:R-:W-:Y:S01]  /*8960*/  F2FP.BF16.F32.PACK_AB R155, R167, R166 ;  /* 0x000000a6a79b723e */ /* 0x010fe200000010ff */
        /* <DEDUP_REMOVED lines=8> */
[----:B------:R-:W2:Y:S01]  /*89f0*/  MUFU.EX2 R195, R195 ;  /* 0x000000c300c37308 */ /* 0x000ea20000000800 */
[----:B------:R-:W-:Y:S01]  /*8a00*/  UMOV UR11, 0x40000040 ;  /* 0x40000040000b7882 */ /* 0x000fe20000000000 */
[----:B------:R-:W-:Y:S01]  /*8a10*/  FADD.FTZ R165, R165, R164 ;  /* 0x000000a4a5a57221 */ /* 0x000fe20000010000 */
[----:B------:R-:W-:-:S05]  /*8a20*/  FADD.FTZ R167, R167, R166 ;  /* 0x000000a6a7a77221 */ /* 0x000fca0000010000 */
[----:B------:R-:W-:Y:S08]  /*8a30*/  MUFU.EX2 R198, R198 ;  /* 0x000000c600c67308 */ /* 0x000ff00000000800 */
[----:B------:R-:W3:Y:S01]  /*8a40*/  MUFU.EX2 R199, R199 ;  /* 0x000000c700c77308 */ /* 0x000ee20000000800 */
[----:B------:R-:W-:Y:S02]  /*8a50*/  WARPGROUP.DEPBAR.LE gsb0, 0x0 ;  /* 0x00008000000079c5 */ /* 0x000fe40000010000 */
[----:B-----5:R-:W-:Y:S01]  /*8a60*/  F2FP.BF16.F32.PACK_AB R152, R169, R168 ;  /* 0x000000a8a998723e */ /* 0x020fe200000010ff */
[----:B------:R-:W-:Y:S01]  /*8a70*/  FADD.FTZ R168, R168, R165 ;  /* 0x000000a5a8a87221 */ /* 0x000fe20000010000 */
[----:B-1----:R-:W-:-:S02]  /*8a80*/  F2FP.BF16.F32.PACK_AB R154, R173, R172 ;  /* 0x000000acad9a723e */ /* 0x002fc400000010ff */
[----:B------:R-:W-:Y:S01]  /*8a90*/  F2FP.BF16.F32.PACK_AB R153, R171, R170 ;  /* 0x000000aaab99723e */ /* 0x000fe200000010ff */
[----:B------:R-:W-:Y:S01]  /*8aa0*/  FADD.FTZ R170, R170, R167 ;  /* 0x000000a7aaaa7221 */ /* 0x000fe20000010000 */
[----:B------:R-:W-:Y:S01]  /*8ab0*/  F2FP.BF16.F32.PACK_AB R155, R175, R174 ;  /* 0x000000aeaf9b723e */ /* 0x000fe200000010ff */
[----:B------:R-:W-:Y:S02]  /*8ac0*/  FADD.FTZ R169, R169, R168 ;  /* 0x000000a8a9a97221 */ /* 0x000fe40000010000 */
[----:B------:R-:W-:Y:S01]  /*8ad0*/  FADD.FTZ R171, R171, R170 ;  /* 0x000000aaabab7221 */ /* 0x000fe20000010000 */
[----:B------:R-:W-:Y:S01]  /*8ae0*/  WARPGROUP.ARRIVE ;  /* 0x00000000000079c5 */ /* 0x000fe20000000000 */
[----:B------:R-:W-:Y:S02]  /*8af0*/  FADD.FTZ R172, R172, R169 ;  /* 0x000000a9acac7221 */ /* 0x000fe40000010000 */
[----:B------:R-:W-:Y:S02]  /*8b00*/  FADD.FTZ R174, R174, R171 ;  /* 0x000000abaeae7221 */ /* 0x000fe40000010000 */
[----:B------:R-:W-:Y:S01]  /*8b10*/  FADD.FTZ R173, R173, R172 ;  /* 0x000000acadad7221 */ /* 0x000fe20000010000 */
[----:B------:R-:W-:Y:S01]  /*8b20*/  HGMMA.64x256x16.F32.BF16 R24, R152, gdesc[UR8].tnspB, R24, gsb0 ;  /* 0x43e0000898187df0 */ /* 0x000fe20008001818 */
[----:B------:R-:W-:Y:S01]  /*8b30*/  UIADD3 UR10, UR4, 0x180, URZ ;  /* 0x00000180040a7890 */ /* 0x000fe2000fffe03f */
[----:B------:R-:W-:Y:S01]  /*8b40*/  FADD.FTZ R175, R175, R174 ;  /* 0x000000aeafaf7221 */ /* 0x000fe20000010000 */
[----:B------:R-:W-:Y:S01]  /*8b50*/  UMOV UR11, 0x40000040 ;  /* 0x40000040000b7882 */ /* 0x000fe20000000000 */
[----:B------:R-:W-:-:S02]  /*8b60*/  WARPGROUP.DEPBAR.LE gsb0, 0x0 ;  /* 0x00008000000079c5 */ /* 0x000fc40000010000 */
[----:B------:R-:W-:Y:S01]  /*8b70*/  F2FP.BF16.F32.PACK_AB R152, R177, R176 ;  /* 0x000000b0b198723e */ /* 0x000fe200000010ff */
[----:B------:R-:W-:Y:S01]  /*8b80*/  FADD.FTZ R176, R176, R173 ;  /* 0x000000adb0b07221 */ /* 0x000fe20000010000 */
[----:B------:R-:W-:Y:S02]  /*8b90*/  F2FP.BF16.F32.PACK_AB R154, R181, R180 ;  /* 0x000000b4b59a723e */ /* 0x000fe400000010ff */
        /* <DEDUP_REMOVED lines=8> */
[----:B------:R-:W-:-:S07]  /*8c20*/  FADD.FTZ R181, R181, R180 ;  /* 0x000000b4b5b57221 */ /* 0x000fce0000010000 */
[----:B------:R-:W-:Y:S01]  /*8c30*/  HGMMA.64x256x16.F32.BF16 R24, R152, gdesc[UR8].tnspB, R24, gsb0 ;  /* 0x43e0000898187df0 */ /* 0x000fe20008001818 */
[----:B------:R-:W-:Y:S01]  /*8c40*/  UIADD3 UR10, UR4, 0x200, URZ ;  /* 0x00000200040a7890 */ /* 0x000fe2000fffe03f */
[----:B------:R-:W-:Y:S01]  /*8c50*/  FADD.FTZ R183, R183, R182 ;  /* 0x000000b6b7b77221 */ /* 0x000fe20000010000 */
[----:B------:R-:W-:Y:S01]  /*8c60*/  UMOV UR11, 0x40000040 ;  /* 0x40000040000b7882 */ /* 0x000fe20000000000 */
[----:B------:R-:W-:Y:S02]  /*8c70*/  WARPGROUP.DEPBAR.LE gsb0, 0x0 ;  /* 0x00008000000079c5 */ /* 0x000fe40000010000 */
[----:B------:R-:W-:Y:S01]  /*8c80*/  F2FP.BF16.F32.PACK_AB R152, R185, R184 ;  /* 0x000000b8b998723e */ /* 0x000fe200000010ff */
[----:B------:R-:W-:Y:S01]  /*8c90*/  FADD.FTZ R184, R184, R181 ;  /* 0x000000b5b8b87221 */ /* 0x000fe20000010000 */
[----:B------:R-:W-:Y:S02]  /*8ca0*/  F2FP.BF16.F32.PACK_AB R154, R189, R188 ;  /* 0x000000bcbd9a723e */ /* 0x000fe400000010ff */
        /* <DEDUP_REMOVED lines=16> */
[----:B0-----:R-:W-:Y:S02]  /*8db0*/  F2FP.BF16.F32.PACK_AB R154, R197, R196 ;  /* 0x000000c4c59a723e */ /* 0x001fe400000010ff */
[----:B--2---:R-:W-:Y:S01]  /*8dc0*/  F2FP.BF16.F32.PACK_AB R153, R195, R194 ;  /* 0x000000c2c399723e */ /* 0x004fe200000010ff */
[----:B------:R-:W-:Y:S01]  /*8dd0*/  FADD.FTZ R194, R194, R191 ;  /* 0x000000bfc2c27221 */ /* 0x000fe20000010000 */
[----:B---3--:R-:W-:Y:S01]  /*8de0*/  F2FP.BF16.F32.PACK_AB R155, R199, R198 ;  /* 0x000000c6c79b723e */ /* 0x008fe200000010ff */
[----:B------:R-:W-:-:S02]  /*8df0*/  FADD.FTZ R193, R193, R192 ;  /* 0x000000c0c1c17221 */ /* 0x000fc40000010000 */
[----:B------:R-:W-:Y:S01]  /*8e00*/  FADD.FTZ R195, R195, R194 ;  /* 0x000000c2c3c37221 */ /* 0x000fe20000010000 */
[----:B------:R-:W-:Y:S01]  /*8e10*/  WARPGROUP.ARRIVE ;  /* 0x00000000000079c5 */ /* 0x000fe20000000000 */
[----:B------:R-:W-:Y:S02]  /*8e20*/  FADD.FTZ R0, R196, R193 ;  /* 0x000000c1c4007221 */ /* 0x000fe40000010000 */
[----:B------:R-:W-:Y:S02]  /*8e30*/  FADD.FTZ R12, R198, R195 ;  /* 0x000000c3c60c7221 */ /* 0x000fe40000010000 */
[----:B------:R-:W-:-:S07]  /*8e40*/  FADD.FTZ R0, R197, R0 ;  /* 0x00000000c5007221 */ /* 0x000fce0000010000 */
[----:B------:R-:W-:Y:S01]  /*8e50*/  HGMMA.64x256x16.F32.BF16 R24, R152, gdesc[UR8].tnspB, R24, gsb0 ;  /* 0x43e0000898187df0 */ /* 0x000fe20008001818 */
[----:B------:R-:W-:Y:S02]  /*8e60*/  FADD.FTZ R12, R199, R12 ;  /* 0x0000000cc70c7221 */ /* 0x000fe40000010000 */
[----:B------:R-:W-:Y:S02]  /*8e70*/  WARPGROUP.DEPBAR.LE gsb0, 0x0 ;  /* 0x00008000000079c5 */ /* 0x000fe40000010000 */
[----:B------:R0:W-:Y:S02]  /*8e80*/  @!P2 SYNCS.ARRIVE.TRANS64.RED.A1T0 RZ, [R213+URZ], RZ ;  /* 0x000000ffd5ffa9a7 */ /* 0x0001e4000810043f */
[----:B0-----:R-:W-:Y:S01]  /*8e90*/  IMAD.MOV.U32 R213, RZ, RZ, R20 ;  /* 0x000000ffffd57224 */ /* 0x001fe200078e0014 */
[----:B------:R-:W-:Y:S06]  /*8ea0*/  @P1 BRA `(.L_x_13466) ;  /* 0xffffffdc004c1947 */ /* 0x000fec000383ffff */
.L_x_13457:
[----:B------:R-:W1:Y:S01]  /*8eb0*/  SHFL.BFLY PT, R3, R0, 0x2, 0x1f ;  /* 0x0c401f0000037f89 */ /* 0x000e6200000e0000 */
[----:B------:R-:W-:Y:S01]  /*8ec0*/  IMAD.MOV.U32 R4, RZ, RZ, RZ ;  /* 0x000000ffff047224 */ /* 0x000fe200078e00ff */
[----:B------:R-:W-:Y:S01]  /*8ed0*/  R2UR UR4, R222 ;  /* 0x00000000de0472ca */ /* 0x000fe200000e0000 */
[----:B------:R-:W-:Y:S01]  /*8ee0*/  UIADD3 UR36, UR36, 0x1, URZ ;  /* 0x0000000124247890 */ /* 0x000fe2000fffe03f */
[----:B------:R-:W2:Y:S01]  /*8ef0*/  SHFL.BFLY PT, R5, R12, 0x2, 0x1f ;  /* 0x0c401f000c057f89 */ /* 0x000ea200000e0000 */
[----:B------:R-:W-:Y:S01]  /*8f00*/  IMAD.U32 R8, RZ, RZ, UR5 ;  /* 0x00000005ff087e24 */ /* 0x000fe2000f8e00ff */
[----:B------:R3:W-:Y:S06]  /*8f10*/  BAR.ARV R21, 0x100 ;  /* 0x000400150000751d */ /* 0x0007ec0000002000 */
[----:B------:R-:W-:-:S02]  /*8f20*/  UISETP.NE.AND UP0, UPT, UR36, 0x2, UPT ;  /* 0x000000022400788c */ /* 0x000fc4000bf05270 */
[----:B------:R-:W-:Y:S06]  /*8f30*/  BAR.ARV 0x8, 0x180 ;  /* 0x0206000000007b1d */ /* 0x000fec0000002000 */
[----:B------:R-:W-:Y:S01]  /*8f40*/  UIADD3 UR4, UR4, 0x1, URZ ;  /* 0x0000000104047890 */ /* 0x000fe2000fffe03f */
[----:B------:R-:W-:Y:S01]  /*8f50*/  PLOP3.LUT P0, PT, PT, PT, PT, 0x8, 0x0 ;  /* 0x000000000000781c */ /* 0x000fe20003f0e170 */
[----:B-1----:R-:W-:Y:S01]  /*8f60*/  FADD.FTZ R3, R3, R0 ;  /* 0x0000000003037221 */ /* 0x002fe20000010000 */
[----:B------:R-:W-:Y:S01]  /*8f70*/  IMAD.MOV.U32 R0, RZ, RZ, RZ ;  /* 0x000000ffff007224 */ /* 0x000fe200078e00ff */
[----:B------:R-:W-:Y:S01]  /*8f80*/  USEL UR36, UR36, URZ, UP0 ;  /* 0x0000003f24247287 */ /* 0x000fe20008000000 */
[----:B--2---:R-:W-:-:S02]  /*8f90*/  FADD.FTZ R5, R5, R12 ;  /* 0x0000000c05057221 */ /* 0x004fc40000010000 */
[----:B------:R-:W1:Y:S01]  /*8fa0*/  SHFL.BFLY PT, R2, R3, 0x1, 0x1f ;  /* 0x0c201f0003027f89 */ /* 0x000e6200000e0000 */
[----:B------:R-:W-:Y:S01]  /*8fb0*/  IMAD.U32 R222, RZ, RZ, UR4 ;  /* 0x00000004ffde7e24 */ /* 0x000fe2000f8e00ff */
[----:B------:R-:W-:-:S04]  /*8fc0*/  USEL UR4, URZ, 0x1, UP0 ;  /* 0x000000013f047887 */ /* 0x000fc80008000000 */
[----:B------:R-:W-:Y:S01]  /*8fd0*/  ULOP3.LUT UR37, UR37, UR4, URZ, 0x3c, !UPT ;  /* 0x0000000425257292 */ /* 0x000fe2000f8e3c3f */
[----:B-1----:R-:W-:Y:S01]  /*8fe0*/  FADD.FTZ R7, R3, R2 ;  /* 0x0000000203077221 */ /* 0x002fe20000010000 */
[----:B------:R-:W-:Y:S01]  /*8ff0*/  IMAD.MOV.U32 R3, RZ, RZ, -0x800000 ;  /* 0xff800000ff037424 */ /* 0x000fe200078e00ff */
[----:B------:R-:W1:Y:S03]  /*9000*/  SHFL.BFLY PT, R2, R5, 0x1, 0x1f ;  /* 0x0c201f0005027f89 */ /* 0x000e6600000e0000 */
[----:B------:R-:W-:-:S13]  /*9010*/  FSETP.NE.FTZ.AND P1, PT, R7, RZ, PT ;  /* 0x000000ff0700720b */ /* 0x000fda0003f35000 */
[----:B------:R-:W2:Y:S01]  /*9020*/  @P1 MUFU.RCP R4, R7 ;  /* 0x0000000700041308 */ /* 0x000ea20000001000 */
[----:B-1----:R-:W-:Y:S01]  /*9030*/  FADD.FTZ R6, R5, R2 ;  /* 0x0000000205067221 */ /* 0x002fe20000010000 */
[----:B------:R-:W-:-:S06]  /*9040*/  IMAD.MOV.U32 R2, RZ, RZ, -0x800000 ;  /* 0xff800000ff027424 */ /* 0x000fcc00078e00ff */
[----:B------:R-:W1:Y:S01]  /*9050*/  @P1 MUFU.LG2 R5, R7 ;  /* 0x0000000700051308 */ /* 0x000e620000000c00 */
[----:B------:R-:W-:Y:S01]  /*9060*/  FSETP.NE.FTZ.AND P2, PT, R6, RZ, PT ;  /* 0x000000ff0600720b */ /* 0x000fe20003f55000 */
        /* <DEDUP_REMOVED lines=8> */
[----:B------:R-:W-:-:S04]  /*90f0*/  FMUL.FTZ R173, R40, R4 ;  /* 0x0000000428ad7220 */ /* 0x000fc80000410000 */
[----:B------:R-:W-:Y:S01]  /*9100*/  @P2 MUFU.RCP R0, R6 ;  /* 0x0000000600002308 */ /* 0x000fe20000001000 */
[-C--:B------:R-:W-:Y:S01]  /*9110*/  FMUL.FTZ R41, R41, R4.reuse ;  /* 0x0000000429297220 */ /* 0x080fe20000410000 */
[-C--:B------:R-:W-:Y:S01]  /*9120*/  FMUL.FTZ R174, R44, R4.reuse ;  /* 0x000000042cae7220 */ /* 0x080fe20000410000 */
[-C--:B------:R-:W-:Y:S01]  /*9130*/  FMUL.FTZ R45, R45, R4.reuse ;  /* 0x000000042d2d7220 */ /* 0x080fe20000410000 */
[-C--:B------:R-:W-:Y:S01]  /*9140*/  FMUL.FTZ R175, R48, R4.reuse ;  /* 0x0000000430af7220 */ /* 0x080fe20000410000 */
[-C--:B------:R-:W-:Y:S01]  /*9150*/  FMUL.FTZ R49, R49, R4.reuse ;  /* 0x0000000431317220 */ /* 0x080fe20000410000 */
[-C--:B------:R-:W-:Y:S01]  /*9160*/  FMUL.FTZ R176, R52, R4.reuse ;  /* 0x0000000434b07220 */ /* 0x080fe20000410000 */
[-C--:B------:R-:W-:Y:S01]  /*9170*/  FMUL.FTZ R53, R53, R4.reuse ;  /* 0x0000000435357220 */ /* 0x080fe20000410000 */
[----:B------:R-:W2:Y:S01]  /*9180*/  @P2 MUFU.LG2 R6, R6 ;  /* 0x0000000600062308 */ /* 0x000ea20000000c00 */
        /* <DEDUP_REMOVED lines=50> */
[----:B-1----:R-:W-:Y:S01]  /*94b0*/  @P1 FMUL.FTZ R5, R5, 0.69314718246459960938 ;  /* 0x3f31721805051820 */ /* 0x002fe20000410000 */
[----:B--2---:R-:W-:Y:S01]  /*94c0*/  @P2 FMUL.FTZ R7, R6, 0.69314718246459960938 ;  /* 0x3f31721806072820 */ /* 0x004fe20000410000 */
        /* <DEDUP_REMOVED lines=66> */
[----:B---3--:R-:W-:-:S07]  /*98f0*/  @P2 FFMA.FTZ R2, R8, R20, R7 ;  /* 0x0000001408022223 */ /* 0x008fce0000010007 */
.L_x_13435:
[----:B------:R-:W1:Y:S01]  /*9900*/  S2R R5, SR_CgaCtaId ;  /* 0x0000000000057919 */ /* 0x000e620000008800 */
[----:B------:R-:W-:Y:S01]  /*9910*/  MOV R194, 0x400 ;  /* 0x0000040000c27802 */ /* 0x000fe20000000f00 */
[----:B------:R-:W-:Y:S01]  /*9920*/  BSSY B0, `(.L_x_13467) ;  /* 0x0000297000007945 */ /* 0x000fe20003800000 */
[----:B------:R-:W-:Y:S02]  /*9930*/  BAR.SYNC.DEFER_BLOCKING 0x5, 0x180 ;  /* 0x0146000000007b1d */ /* 0x000fe40000010000 */
[----:B-1----:R-:W-:-:S05]  /*9940*/  LEA R194, R5, R194, 0x18 ;  /* 0x000000c205c27211 */ /* 0x002fca00078ec0ff */
[----:B------:R-:W1:Y:S02]  /*9950*/  LDS R4, [R194+0x324d0] ;  /* 0x0324d000c2047984 */ /* 0x000e640000000800 */
[----:B-1----:R-:W-:Y:S01]  /*9960*/  R2UR UR4, R4 ;  /* 0x00000000040472ca */ /* 0x002fe200000e0000 */
[----:B------:R-:W-:Y:S06]  /*9970*/  BAR.ARV 0x4, 0x180 ;  /* 0x0106000000007b1d */ /* 0x000fec0000002000 */
[----:B------:R-:W-:Y:S08]  /*9980*/  @P0 BRA `(.L_x_13468) ;  /* 0x0000001c00540947 */ /* 0x000ff00003800000 */
[----:B------:R-:W1:Y:S01]  /*9990*/  S2R R5, SR_SWINHI ;  /* 0x0000000000057919 */ /* 0x000e620000002f00 */
[----:B------:R-:W-:Y:S01]  /*99a0*/  F2FP.BF16.F32.PACK_AB R24, R25, R24 ;  /* 0x000000181918723e */ /* 0x000fe200000010ff */
[----:B------:R-:W-:Y:S01]  /*99b0*/  ULDC.64 UR8, c[0x0][0xc90] ;  /* 0x0003240000087ab9 */ /* 0x000fe20000000a00 */
[----:B------:R-:W-:Y:S02]  /*99c0*/  F2FP.BF16.F32.PACK_AB R25, R32, R26 ;  /* 0x0000001a2019723e */ /* 0x000fe400000010ff */
[----:B------:R-:W-:Y:S02]  /*99d0*/  F2FP.BF16.F32.PACK_AB R26, R29, R28 ;  /* 0x0000001c1d1a723e */ /* 0x000fe400000010ff */
[----:B------:R-:W-:Y:S02]  /*99e0*/  F2FP.BF16.F32.PACK_AB R27, R27, R30 ;  /* 0x0000001e1b1b723e */ /* 0x000fe400000010ff */
[----:B------:R-:W-:Y:S02]  /*99f0*/  R2UR UR11, R219 ;  /* 0x00000000db0b72ca */ /* 0x000fe400000e0000 */
[----:B------:R-:W-:-:S11]  /*9a00*/  R2UR UR13, R220 ;  /* 0x00000000dc0d72ca */ /* 0x000fd600000e0000 */
[----:B------:R-:W-:Y:S02]  /*9a10*/  USHF.R.S32.HI UR10, URZ, 0x1f, UR11 ;  /* 0x0000001f3f0a7899 */ /* 0x000fe4000801140b */
[----:B------:R-:W-:Y:S02]  /*9a20*/  UIMAD.WIDE.U32 UR6, UR11, UR8, URZ ;  /* 0x000000080b0672a5 */ /* 0x000fe4000f8e003f */
[----:B------:R-:W-:Y:S02]  /*9a30*/  UIMAD UR5, UR10, UR8, URZ ;  /* 0x000000080a0572a4 */ /* 0x000fe4000f8e023f */
[----:B------:R-:W-:Y:S02]  /*9a40*/  USHF.R.S32.HI UR12, URZ, 0x1f, UR13 ;  /* 0x0000001f3f0c7899 */ /* 0x000fe4000801140d */
[----:B------:R-:W-:Y:S01]  /*9a50*/  UIMAD UR5, UR11, UR9, UR5 ;  /* 0x000000090b0572a4 */ /* 0x000fe2000f8e0205 */
[----:B------:R-:W-:Y:S02]  /*9a60*/  MOV R164, R194 ;  /* 0x000000c200a47202 */ /* 0x000fe40000000f00 */
[----:B-1----:R-:W-:Y:S01]  /*9a70*/  MOV R165, R5 ;  /* 0x0000000500a57202 */ /* 0x002fe20000000f00 */
[----:B------:R-:W-:Y:S01]  /*9a80*/  IMAD R5, R221, 0x40, R200 ;  /* 0x00000040dd057824 */ /* 0x000fe200078e02c8 */
[----:B------:R-:W-:Y:S01]  /*9a90*/  ULDC.64 UR8, c[0x0][0xc98] ;  /* 0x0003260000087ab9 */ /* 0x000fe20000000a00 */
[----:B------:R-:W-:Y:S01]  /*9aa0*/  UIADD3 UR7, UR7, UR5, URZ ;  /* 0x0000000507077290 */ /* 0x000fe2000fffe03f */
[----:B------:R-:W-:Y:S01]  /*9ab0*/  IMAD.WIDE R20, R226, 0x2, R164 ;  /* 0x00000002e2147825 */ /* 0x000fe200078e02a4 */
[----:B------:R-:W-:-:S02]  /*9ac0*/  UIMAD UR5, UR12, UR8, URZ ;  /* 0x000000080c0572a4 */ /* 0x000fc4000f8e023f */
[----:B------:R-:W-:Y:S01]  /*9ad0*/  UIMAD.WIDE.U32 UR6, UR13, UR8, UR6 ;  /* 0x000000080d0672a5 */ /* 0x000fe2000f8e0006 */
[----:B------:R-:W-:Y:S01]  /*9ae0*/  IMAD.WIDE R164, R5, 0x2, R164 ;  /* 0x0000000205a47825 */ /* 0x000fe200078e02a4 */
[C---:B------:R-:W-:Y:S01]  /*9af0*/  IADD3 R119, P5, R20.reuse, 0xc020, RZ ;  /* 0x0000c02014777810 */ /* 0x040fe20007fbe0ff */
[----:B------:R-:W-:Y:S01]  /*9b00*/  UIMAD UR5, UR13, UR9, UR5 ;  /* 0x000000090d0572a4 */ /* 0x000fe2000f8e0205 */
[C---:B------:R-:W-:Y:S02]  /*9b10*/  IADD3 R107, P2, R20.reuse, 0x8040, RZ ;  /* 0x00008040146b7810 */ /* 0x040fe40007f5e0ff */
[C---:B------:R-:W-:Y:S01]  /*9b20*/  LOP3.LUT R167, R20.reuse, 0x380, RZ, 0xc0, !PT ;  /* 0x0000038014a77812 */ /* 0x040fe200078ec0ff */
[--C-:B------:R-:W-:Y:S01]  /*9b30*/  IMAD.X R9, RZ, RZ, R21.reuse, P5 ;  /* 0x000000ffff097224 */ /* 0x100fe200028e0615 */
[C---:B------:R-:W-:Y:S01]  /*9b40*/  IADD3 R7, P3, R20.reuse, 0xc060, RZ ;  /* 0x0000c06014077810 */ /* 0x040fe20007f7e0ff */
[--C-:B------:R-:W-:Y:S01]  /*9b50*/  IMAD.X R19, RZ, RZ, R21.reuse, P2 ;  /* 0x000000ffff137224 */ /* 0x100fe200010e0615 */
[----:B------:R-:W-:Y:S01]  /*9b60*/  LOP3.LUT R8, R119, 0x380, RZ, 0xc0, !PT ;  /* 0x0000038077087812 */ /* 0x000fe200078ec0ff */
[----:B------:R-:W-:Y:S01]  /*9b70*/  ULDC.64 UR8, c[0x0][0xbe8] ;  /* 0x0002fa0000087ab9 */ /* 0x000fe20000000a00 */
[----:B------:R-:W-:Y:S01]  /*9b80*/  SHF.R.U64 R167, R167, 0x3, RZ ;  /* 0x00000003a7a77819 */ /* 0x000fe200000012ff */
[----:B------:R-:W-:Y:S01]  /*9b90*/  IMAD.X R5, RZ, RZ, R21, P3 ;  /* 0x000000ffff057224 */ /* 0x000fe200018e0615 */
[----:B------:R-:W-:-:S02]  /*9ba0*/  IADD3 R16, P2, R20, 0x4000, RZ ;  /* 0x0000400014107810 */ /* 0x000fc40007f5e0ff */
[----:B------:R-:W-:Y:S02]  /*9bb0*/  LOP3.LUT R4, R7, 0x380, RZ, 0xc0, !PT ;  /* 0x0000038007047812 */ /* 0x000fe400078ec0ff */
[----:B------:R-:W-:Y:S01]  /*9bc0*/  SHF.R.U64 R8, R8, 0x3, RZ ;  /* 0x0000000308087819 */ /* 0x000fe200000012ff */
[--C-:B------:R-:W-:Y:S01]  /*9bd0*/  IMAD.X R17, RZ, RZ, R21.reuse, P2 ;  /* 0x000000ffff117224 */ /* 0x100fe200010e0615 */
[----:B------:R-:W-:Y:S01]  /*9be0*/  LOP3.LUT R166, R167, R20, RZ, 0x3c, !PT ;  /* 0x00000014a7a67212 */ /* 0x000fe200078e3cff */
[----:B------:R-:W-:Y:S01]  /*9bf0*/  IMAD.MOV.U32 R167, RZ, RZ, R21 ;  /* 0x000000ffffa77224 */ /* 0x000fe200078e0015 */
[----:B------:R-:W-:Y:S02]  /*9c00*/  SHF.R.U64 R4, R4, 0x3, RZ ;  /* 0x0000000304047819 */ /* 0x000fe400000012ff */
[C---:B------:R-:W-:Y:S02]  /*9c10*/  IADD3 R123, P4, R20.reuse, 0xc040, RZ ;  /* 0x0000c040147b7810 */ /* 0x040fe40007f9e0ff */
        /* <DEDUP_REMOVED lines=8> */
[----:B------:R-:W-:Y:S01]  /*9ca0*/  IADD3 R119, P2, R164, 0x7000, RZ ;  /* 0x00007000a4777810 */ /* 0x000fe20007f5e0ff */
[--C-:B------:R-:W-:Y:S01]  /*9cb0*/  IMAD.X R151, RZ, RZ, R21.reuse, P3 ;  /* 0x000000ffff977224 */ /* 0x100fe200018e0615 */
[----:B------:R-:W-:Y:S01]  /*9cc0*/  LOP3.LUT R4, R4, R7, RZ, 0x3c, !PT ;  /* 0x0000000704047212 */ /* 0x000fe200078e3cff */
[----:B------:R-:W-:Y:S01]  /*9cd0*/  IMAD.X R7, RZ, RZ, R21, P4 ;  /* 0x000000ffff077224 */ /* 0x000fe200020e0615 */
[----:B------:R-:W-:Y:S01]  /*9ce0*/  MOV R167, R166 ;  /* 0x000000a600a77202 */ /* 0x000fe20000000f00 */
[----:B------:R-:W-:Y:S01]  /*9cf0*/  BAR.SYNC.DEFER_BLOCKING 0x1, 0x100 ;  /* 0x0044000000007b1d */ /* 0x000fe20000010000 */
[----:B------:R-:W-:-:S02]  /*9d00*/  LOP3.LUT R118, R119, 0x380, RZ, 0xc0, !PT ;  /* 0x0000038077767812 */ /* 0x000fc400078ec0ff */
[C---:B------:R-:W-:Y:S02]  /*9d10*/  IADD3 R103, P4, R20.reuse, 0x8000, RZ ;  /* 0x0000800014677810 */ /* 0x040fe40007f9e0ff */
[----:B------:R-:W-:-:S03]  /*9d20*/  IADD3 R110, P5, R20, 0x4060, RZ ;  /* 0x00004060146e7810 */ /* 0x000fc60007fbe0ff */
[----:B------:R-:W1:Y:S01]  /*9d30*/  LDC R166, c[0x0][0xce8] ;  /* 0x00033a00ffa67b82 */ /* 0x000e620000000800 */
        /* <DEDUP_REMOVED lines=12> */
[----:B------:R-:W-:-:S02]  /*9e00*/  LOP3.LUT R21, R114, 0x380, RZ, 0xc0, !PT ;  /* 0x0000038072157812 */ /* 0x000fc400078ec0ff */
[----:B------:R-:W-:Y:S01]  /*9e10*/  LOP3.LUT R118, R118, R119, RZ, 0x3c, !PT ;  /* 0x0000007776767212 */ /* 0x000fe200078e3cff */
[----:B------:R-:W-:Y:S01]  /*9e20*/  IMAD.X R119, RZ, RZ, R165, P2 ;  /* 0x000000ffff777224 */ /* 0x000fe200010e06a5 */
[----:B------:R-:W-:Y:S01]  /*9e30*/  IADD3 R147, P2, R164, 0xe000, RZ ;  /* 0x0000e000a4937810 */ /* 0x000fe20007f5e0ff */
[----:B------:R2:W-:Y:S01]  /*9e40*/  STSM.16.M88.4 [R167], R24 ;  /* 0x00000018a7007844 */ /* 0x0005e20000000200 */
[----:B------:R-:W-:Y:S02]  /*9e50*/  LOP3.LUT R14, R23, 0x380, RZ, 0xc0, !PT ;  /* 0x00000380170e7812 */ /* 0x000fe400078ec0ff */
[----:B------:R-:W-:Y:S02]  /*9e60*/  SHF.R.U64 R21, R21, 0x3, RZ ;  /* 0x0000000315157819 */ /* 0x000fe400000012ff */
[----:B------:R-:W-:Y:S02]  /*9e70*/  SHF.R.U64 R20, R20, 0x3, RZ ;  /* 0x0000000314147819 */ /* 0x000fe400000012ff */
[----:B------:R-:W-:-:S02]  /*9e80*/  LOP3.LUT R146, R147, 0x380, RZ, 0xc0, !PT ;  /* 0x0000038093927812 */ /* 0x000fc400078ec0ff */
[----:B------:R-:W-:Y:S02]  /*9e90*/  SHF.R.U64 R14, R14, 0x3, RZ ;  /* 0x000000030e0e7819 */ /* 0x000fe400000012ff */
[----:B------:R-:W-:Y:S02]  /*9ea0*/  LOP3.LUT R150, R21, R114, RZ, 0x3c, !PT ;  /* 0x0000007215967212 */ /* 0x000fe400078e3cff */
[----:B------:R-:W-:Y:S02]  /*9eb0*/  LOP3.LUT R152, R20, R103, RZ, 0x3c, !PT ;  /* 0x0000006714987212 */ /* 0x000fe400078e3cff */
[----:B------:R-:W-:Y:S02]  /*9ec0*/  LOP3.LUT R103, R110, 0x380, RZ, 0xc0, !PT ;  /* 0x000003806e677812 */ /* 0x000fe400078ec0ff */
[----:B------:R-:W-:Y:S02]  /*9ed0*/  LOP3.LUT R21, R102, 0x380, RZ, 0xc0, !PT ;  /* 0x0000038066157812 */ /* 0x000fe400078ec0ff */
[----:B------:R-:W-:-:S02]  /*9ee0*/  SHF.R.U64 R146, R146, 0x3, RZ ;  /* 0x0000000392927819 */ /* 0x000fc400000012ff */
[----:B------:R-:W-:Y:S02]  /*9ef0*/  LOP3.LUT R14, R14, R23, RZ, 0x3c, !PT ;  /* 0x000000170e0e7212 */ /* 0x000fe400078e3cff */
[----:B------:R-:W-:Y:S02]  /*9f00*/  LOP3.LUT R20, R31, 0x380, RZ, 0xc0, !PT ;  /* 0x000003801f147812 */ /* 0x000fe400078ec0ff */
[----:B------:R-:W-:Y:S02]  /*9f10*/  LOP3.LUT R23, R106, 0x380, RZ, 0xc0, !PT ;  /* 0x000003806a177812 */ /* 0x000fe400078ec0ff */
[----:B------:R-:W-:Y:S02]  /*9f20*/  SHF.R.U64 R103, R103, 0x3, RZ ;  /* 0x0000000367677819 */ /* 0x000fe400000012ff */
[----:B------:R-:W-:Y:S02]  /*9f30*/  SHF.R.U64 R21, R21, 0x3, RZ ;  /* 0x0000000315157819 */ /* 0x000fe400000012ff */
[----:B------:R-:W-:Y:S01]  /*9f40*/  LOP3.LUT R146, R146, R147, RZ, 0x3c, !PT ;  /* 0x0000009392927212 */ /* 0x000fe200078e3cff */
[----:B------:R-:W-:Y:S01]  /*9f50*/  IMAD.X R147, RZ, RZ, R165, P2 ;  /* 0x000000ffff937224 */ /* 0x000fe200010e06a5 */
[----:B------:R-:W-:-:S02]  /*9f60*/  SHF.R.U64 R20, R20, 0x3, RZ ;  /* 0x0000000314147819 */ /* 0x000fc400000012ff */
[----:B------:R-:W-:Y:S02]  /*9f70*/  SHF.R.U64 R23, R23, 0x3, RZ ;  /* 0x0000000317177819 */ /* 0x000fe400000012ff */
[----:B------:R-:W-:Y:S02]  /*9f80*/  LOP3.LUT R154, R103, R110, RZ, 0x3c, !PT ;  /* 0x0000006e679a7212 */ /* 0x000fe400078e3cff */
[----:B------:R-:W-:Y:S02]  /*9f90*/  LOP3.LUT R160, R21, R102, RZ, 0x3c, !PT ;  /* 0x0000006615a07212 */ /* 0x000fe400078e3cff */
[----:B-1----:R-:W-:Y:S02]  /*9fa0*/  ISETP.NE.AND P2, PT, R166, 0x1, PT ;  /* 0x00000001a600780c */ /* 0x002fe40003f45270 */
[----:B------:R-:W-:Y:S02]  /*9fb0*/  LOP3.LUT R10, R115, 0x380, RZ, 0xc0, !PT ;  /* 0x00000380730a7812 */ /* 0x000fe400078ec0ff */
[----:B------:R-:W-:-:S02]  /*9fc0*/  LOP3.LUT R12, R111, 0x380, RZ, 0xc0, !PT ;  /* 0x000003806f0c7812 */ /* 0x000fc400078ec0ff */
[----:B------:R-:W-:Y:S02]  /*9fd0*/  LOP3.LUT R18, R107, 0x380, RZ, 0xc0, !PT ;  /* 0x000003806b127812 */ /* 0x000fe400078ec0ff */
[----:B------:R-:W-:Y:S02]  /*9fe0*/  IADD3 R102, P4, R164, 0x2000, RZ ;  /* 0x00002000a4667810 */ /* 0x000fe40007f9e0ff */
[----:B------:R-:W-:Y:S02]  /*9ff0*/  LOP3.LUT R103, R16, 0x380, RZ, 0xc0, !PT ;  /* 0x0000038010677812 */ /* 0x000fe400078ec0ff */
[----:B------:R-:W-:Y:S02]  /*a000*/  LOP3.LUT R156, R20, R31, RZ, 0x3c, !PT ;  /* 0x0000001f149c7212 */ /* 0x000fe400078e3cff */
[----:B------:R-:W-:Y:S02]  /*a010*/  LOP3.LUT R6, R123, 0x380, RZ, 0xc0, !PT ;  /* 0x000003807b067812 */ /* 0x000fe400078ec0ff */
[----:B------:R-:W-:-:S02]  /*a020*/  LOP3.LUT R158, R23, R106, RZ, 0x3c, !PT ;  /* 0x0000006a179e7212 */ /* 0x000fc400078e3cff */
[----:B------:R-:W-:Y:S02]  /*a030*/  IADD3 R21, P3, R164, 0x1000, RZ ;  /* 0x00001000a4157810 */ /* 0x000fe40007f7e0ff */
[----:B------:R-:W-:Y:S02]  /*a040*/  LOP3.LUT R31, R22, 0x380, RZ, 0xc0, !PT ;  /* 0x00000380161f7812 */ /* 0x000fe400078ec0ff */
[----:B------:R-:W-:Y:S02]  /*a050*/  SHF.R.U64 R10, R10, 0x3, RZ ;  /* 0x000000030a0a7819 */ /* 0x000fe400000012ff */
[----:B------:R-:W-:Y:S02]  /*a060*/  SHF.R.U64 R12, R12, 0x3, RZ ;  /* 0x000000030c0c7819 */ /* 0x000fe400000012ff */
[----:B------:R-:W-:Y:S02]  /*a070*/  SHF.R.U64 R18, R18, 0x3, RZ ;  /* 0x0000000312127819 */ /* 0x000fe400000012ff */
[----:B------:R-:W-:-:S02]  /*a080*/  LOP3.LUT R23, R102, 0x380, RZ, 0xc0, !PT ;  /* 0x0000038066177812 */ /* 0x000fc400078ec0ff */
[----:B------:R-:W-:Y:S02]  /*a090*/  SHF.R.U64 R103, R103, 0x3, RZ ;  /* 0x0000000367677819 */ /* 0x000fe400000012ff */
[----:B------:R-:W-:Y:S02]  /*a0a0*/  SHF.R.U64 R6, R6, 0x3, RZ ;  /* 0x0000000306067819 */ /* 0x000fe400000012ff */
[----:B------:R-:W-:Y:S02]  /*a0b0*/  LOP3.LUT R20, R21, 0x380, RZ, 0xc0, !PT ;  /* 0x0000038015147812 */ /* 0x000fe400078ec0ff */
[----:B------:R-:W-:Y:S02]  /*a0c0*/  SHF.R.U64 R31, R31, 0x3, RZ ;  /* 0x000000031f1f7819 */ /* 0x000fe400000012ff */
[----:B------:R-:W-:Y:S02]  /*a0d0*/  LOP3.LUT R10, R10, R115, RZ, 0x3c, !PT ;  /* 0x000000730a0a7212 */ /* 0x000fe400078e3cff */
[----:B------:R-:W-:-:S02]  /*a0e0*/  LOP3.LUT R12, R12, R111, RZ, 0x3c, !PT ;  /* 0x0000006f0c0c7212 */ /* 0x000fc400078e3cff */
[----:B------:R-:W-:Y:S02]  /*a0f0*/  LOP3.LUT R18, R18, R107, RZ, 0x3c, !PT ;  /* 0x0000006b12127212 */ /* 0x000fe400078e3cff */
[----:B------:R-:W-:Y:S02]  /*a100*/  SHF.R.U64 R23, R23, 0x3, RZ ;  /* 0x0000000317177819 */ /* 0x000fe400000012ff */
[----:B------:R-:W-:Y:S02]  /*a110*/  LOP3.LUT R16, R103, R16, RZ, 0x3c, !PT ;  /* 0x0000001067107212 */ /* 0x000fe400078e3cff */
[C---:B------:R-:W-:Y:S02]  /*a120*/  IADD3 R103, P5, R164.reuse, 0x3000, RZ ;  /* 0x00003000a4677810 */ /* 0x040fe40007fbe0ff */
[C---:B------:R-:W-:Y:S02]  /*a130*/  IADD3 R107, P6, R164.reuse, 0x4000, RZ ;  /* 0x00004000a46b7810 */ /* 0x040fe40007fde0ff */
[----:B------:R-:W-:-:S02]  /*a140*/  IADD3 R111, P0, R164, 0x5000, RZ ;  /* 0x00005000a46f7810 */ /* 0x000fc40007f1e0ff */
[----:B------:R-:W-:Y:S02]  /*a150*/  IADD3 R115, P1, R164, 0x6000, RZ ;  /* 0x00006000a4737810 */ /* 0x000fe40007f3e0ff */
[----:B--2---:R-:W-:Y:S02]  /*a160*/  MOV R24, R4 ;  /* 0x0000000400187202 */ /* 0x004fe40000000f00 */
[----:B------:R-:W-:Y:S02]  /*a170*/  LOP3.LUT R6, R6, R123, RZ, 0x3c, !PT ;  /* 0x0000007b06067212 */ /* 0x000fe400078e3cff */
[----:B------:R-:W-:Y:S02]  /*a180*/  SHF.R.U64 R20, R20, 0x3, RZ ;  /* 0x0000000314147819 */ /* 0x000fe400000012ff */
[----:B------:R-:W-:Y:S02]  /*a190*/  LOP3.LUT R162, R31, R22, RZ, 0x3c, !PT ;  /* 0x000000161fa27212 */ /* 0x000fe400078e3cff */
[----:B------:R-:W-:-:S02]  /*a1a0*/  F2FP.BF16.F32.PACK_AB R5, R35, R34 ;  /* 0x000000222305723e */ /* 0x000fc400000010ff */
[----:B------:R-:W-:Y:S01]  /*a1b0*/  LOP3.LUT R22, R23, R102, RZ, 0x3c, !PT ;  /* 0x0000006617167212 */ /* 0x000fe200078e3cff */
[----:B------:R-:W1:Y:S01]  /*a1c0*/  @P2 LDC R34, c[0x0][0xcec] ;  /* 0x00033b00ff222b82 */ /* 0x000e620000000800 */
[----:B------:R-:W-:Y:S01]  /*a1d0*/  LOP3.LUT R102, R103, 0x380, RZ, 0xc0, !PT ;  /* 0x0000038067667812 */ /* 0x000fe200078ec0ff */
[--C-:B------:R-:W-:Y:S01]  /*a1e0*/  IMAD.X R23, RZ, RZ, R165.reuse, P4 ;  /* 0x000000ffff177224 */ /* 0x100fe200020e06a5 */
[----:B------:R-:W-:Y:S02]  /*a1f0*/  LOP3.LUT R106, R107, 0x380, RZ, 0xc0, !PT ;  /* 0x000003806b6a7812 */ /* 0x000fe400078ec0ff */
[----:B------:R-:W-:Y:S02]  /*a200*/  LOP3.LUT R110, R111, 0x380, RZ, 0xc0, !PT ;  /* 0x000003806f6e7812 */ /* 0x000fe400078ec0ff */
[----:B------:R-:W-:Y:S02]  /*a210*/  LOP3.LUT R114, R115, 0x380, RZ, 0xc0, !PT ;  /* 0x0000038073727812 */ /* 0x000fe400078ec0ff */
[----:B------:R-:W-:Y:S01]  /*a220*/  LOP3.LUT R20, R20, R21, RZ, 0x3c, !PT ;  /* 0x0000001514147212 */ /* 0x000fe200078e3cff */
[----:B------:R-:W-:Y:S01]  /*a230*/  IMAD.X R21, RZ, RZ, R165, P3 ;  /* 0x000000ffff157224 */ /* 0x000fe200018e06a5 */
[----:B------:R-:W-:-:S02]  /*a240*/  MOV R25, R6 ;  /* 0x0000000600197202 */ /* 0x000fc40000000f00 */
[----:B------:R-:W-:Y:S02]  /*a250*/  F2FP.BF16.F32.PACK_AB R6, R37, R172 ;  /* 0x000000ac2506723e */ /* 0x000fe400000010ff */
[----:B------:R-:W-:Y:S01]  /*a260*/  SHF.R.U64 R102, R102, 0x3, RZ ;  /* 0x0000000366667819 */ /* 0x000fe200000012ff */
[----:B------:R-:W2:Y:S01]  /*a270*/  @P2 LDC R37, c[0x0][0xcf0] ;  /* 0x00033c00ff252b82 */ /* 0x000ea20000000800 */
[----:B------:R-:W-:Y:S02]  /*a280*/  SHF.R.U64 R106, R106, 0x3, RZ ;  /* 0x000000036a6a7819 */ /* 0x000fe400000012ff */
[----:B------:R-:W-:Y:S02]  /*a290*/  SHF.R.U64 R110, R110, 0x3, RZ ;  /* 0x000000036e6e7819 */ /* 0x000fe400000012ff */
[----:B------:R-:W-:Y:S02]  /*a2a0*/  SHF.R.U64 R114, R114, 0x3, RZ ;  /* 0x0000000372727819 */ /* 0x000fe400000012ff */
[----:B------:R-:W-:-:S02]  /*a2b0*/  IADD3 R123, P3, R164, 0x8000, RZ ;  /* 0x00008000a47b7810 */ /* 0x000fc40007f7e0ff */
        /* <DEDUP_REMOVED lines=8> */
[----:B------:R-:W-:Y:S02]  /*a340*/  LOP3.LUT R122, R123, 0x380, RZ, 0xc0, !PT ;  /* 0x000003807b7a7812 */ /* 0x000fe400078ec0ff */
[----:B------:R-:W-:-:S02]  /*a350*/  IADD3 R127, P4, R164, 0x9000, RZ ;  /* 0x00009000a47f7810 */ /* 0x000fc40007f9e0ff */
        /* <DEDUP_REMOVED lines=18> */
[----:B------:R-:W-:Y:S02]  /*a480*/  IADD3 R195, P3, R164, 0xf000, RZ ;  /* 0x0000f000a4c37810 */ /* 0x000fe40007f7e0ff */
[----:B------:R-:W-:-:S02]  /*a490*/  SHF.R.U64 R29, R29, 0x3, RZ ;  /* 0x000000031d1d7819 */ /* 0x000fc400000012ff */
[----:B------:R-:W-:Y:S01]  /*a4a0*/  F2FP.BF16.F32.PACK_AB R7, R39, R38 ;  /* 0x000000262707723e */ /* 0x000fe200000010ff */
[----:B------:R-:W-:Y:S01]  /*a4b0*/  VIADD R39, R202, UR38 ;  /* 0x00000026ca277c36 */ /* 0x000fe20008000000 */
        /* <DEDUP_REMOVED lines=13> */
[----:B------:R-:W-:Y:S01]  /*a590*/  IMAD.MOV.U32 R29, RZ, RZ, R165 ;  /* 0x000000ffff1d7224 */ /* 0x000fe200078e00a5 */
[----:B------:R-:W-:Y:S01]  /*a5a0*/  MOV R27, R10 ;  /* 0x0000000a001b7202 */ /* 0x000fe20000000f00 */
[----:B-1----:R-:W-:Y:S01]  /*a5b0*/  @P2 IMAD.HI.U32 R34, R39, R34, RZ ;  /* 0x0000002227222227 */ /* 0x002fe200078e00ff */
[----:B------:R-:W-:-:S02]  /*a5c0*/  MOV R165, R14 ;  /* 0x0000000e00a57202 */ /* 0x000fc40000000f00 */
[----:B------:R-:W-:Y:S01]  /*a5d0*/  F2FP.BF16.F32.PACK_AB R4, R33, R171 ;  /* 0x000000ab2104723e */ /* 0x000fe200000010ff */
[----:B------:R-:W-:Y:S01]  /*a5e0*/  IMAD.MOV.U32 R33, RZ, RZ, R39 ;  /* 0x000000ffff217224 */ /* 0x000fe200078e0027 */
[----:B------:R-:W-:Y:S02]  /*a5f0*/  MOV R32, R12 ;  /* 0x0000000c00207202 */ /* 0x000fe40000000f00 */
[----:B------:R-:W-:Y:S01]  /*a600*/  MOV R156, R156 ;  /* 0x0000009c009c7202 */ /* 0x000fe20000000f00 */
[----:B------:R1:W-:Y:S01]  /*a610*/  STSM.16.M88.4 [R165], R4 ;  /* 0x00000004a5007844 */ /* 0x0003e20000000200 */
[----:B------:R-:W-:Y:S02]  /*a620*/  F2FP.BF16.F32.PACK_AB R8, R41, R173 ;  /* 0x000000ad2908723e */ /* 0x000fe400000010ff */
[----:B------:R-:W-:Y:S02]  /*a630*/  F2FP.BF16.F32.PACK_AB R9, R43, R42 ;  /* 0x0000002a2b09723e */ /* 0x000fe400000010ff */
[----:B------:R-:W-:-:S02]  /*a640*/  F2FP.BF16.F32.PACK_AB R10, R45, R174 ;  /* 0x000000ae2d0a723e */ /* 0x000fc400000010ff */
[----:B------:R-:W-:Y:S02]  /*a650*/  F2FP.BF16.F32.PACK_AB R11, R47, R46 ;  /* 0x0000002e2f0b723e */ /* 0x000fe400000010ff */
        /* <DEDUP_REMOVED lines=13> */
[----:B--2---:R-:W-:Y:S02]  /*a730*/  @P2 SHF.R.U32.HI R33, RZ, R37, R34 ;  /* 0x00000025ff212219 */ /* 0x004fe40000011622 */
[----:B------:R-:W-:Y:S01]  /*a740*/  MOV R160, R160 ;  /* 0x000000a000a07202 */ /* 0x000fe20000000f00 */
[----:B------:R2:W-:Y:S01]  /*a750*/  STSM.16.M88.4 [R35], R16 ;  /* 0x0000001023007844 */ /* 0x0005e20000000200 */
[----:B-1----:R-:W-:Y:S02]  /*a760*/  F2FP.BF16.F32.PACK_AB R4, R65, R179 ;  /* 0x000000b34104723e */ /* 0x002fe400000010ff */
[----:B------:R-:W-:Y:S02]  /*a770*/  F2FP.BF16.F32.PACK_AB R5, R67, R66 ;  /* 0x000000424305723e */ /* 0x000fe400000010ff */
[----:B------:R-:W-:Y:S02]  /*a780*/  F2FP.BF16.F32.PACK_AB R6, R69, R180 ;  /* 0x000000b44506723e */ /* 0x000fe400000010ff */
[----:B------:R-:W-:-:S02]  /*a790*/  F2FP.BF16.F32.PACK_AB R7, R71, R70 ;  /* 0x000000464707723e */ /* 0x000fc400000010ff */
[----:B------:R-:W-:Y:S02]  /*a7a0*/  MOV R158, R158 ;  /* 0x0000009e009e7202 */ /* 0x000fe40000000f00 */
[----:B---3--:R-:W-:Y:S01]  /*a7b0*/  F2FP.BF16.F32.PACK_AB R8, R73, R181 ;  /* 0x000000b54908723e */ /* 0x008fe200000010ff */
[----:B------:R-:W-:Y:S01]  /*a7c0*/  STSM.16.M88.4 [R160], R4 ;  /* 0x00000004a0007844 */ /* 0x000fe20000000200 */
[----:B------:R-:W-:Y:S02]  /*a7d0*/  F2FP.BF16.F32.PACK_AB R9, R75, R74 ;  /* 0x0000004a4b09723e */ /* 0x000fe400000010ff */
[----:B------:R-:W-:Y:S01]  /*a7e0*/  F2FP.BF16.F32.PACK_AB R10, R77, R182 ;  /* 0x000000b64d0a723e */ /* 0x000fe200000010ff */
[----:B--2---:R-:W-:Y:S01]  /*a7f0*/  IMAD.MOV R35, RZ, RZ, -R33 ;  /* 0x000000ffff237224 */ /* 0x004fe200078e0a21 */
[----:B------:R-:W-:Y:S02]  /*a800*/  F2FP.BF16.F32.PACK_AB R11, R79, R78 ;  /* 0x0000004e4f0b723e */ /* 0x000fe400000010ff */
[----:B------:R-:W-:Y:S01]  /*a810*/  MOV R154, R154 ;  /* 0x0000009a009a7202 */ /* 0x000fe20000000f00 */
[----:B------:R-:W-:Y:S01]  /*a820*/  IMAD R35, R166, R35, R39 ;  /* 0x00000023a6237224 */ /* 0x000fe200078e0227 */
[----:B------:R-:W-:Y:S01]  /*a830*/  F2FP.BF16.F32.PACK_AB R12, R81, R183 ;  /* 0x000000b7510c723e */ /* 0x000fe200000010ff */
[----:B------:R1:W-:Y:S01]  /*a840*/  STSM.16.M88.4 [R158], R8 ;  /* 0x000000089e007844 */ /* 0x0003e20000000200 */
        /* <DEDUP_REMOVED lines=8> */
[----:B------:R-:W-:Y:S01]  /*a8d0*/  F2FP.BF16.F32.PACK_AB R19, R95, R94 ;  /* 0x0000005e5f13723e */ /* 0x000fe200000010ff */
[----:B-1----:R-:W-:Y:S01]  /*a8e0*/  IMAD.U32 R10, RZ, RZ, UR5 ;  /* 0x00000005ff0a7e24 */ /* 0x002fe2000f8e00ff */
[----:B------:R-:W-:Y:S01]  /*a8f0*/  SHF.R.S32.HI R9, RZ, 0x1f, R33 ;  /* 0x0000001fff097819 */ /* 0x000fe20000011421 */
[----:B------:R-:W-:Y:S01]  /*a900*/  ULDC UR5, c[0x0][0xb88] ;  /* 0x0002e20000057ab9 */ /* 0x000fe20000000800 */
[----:B------:R-:W-:Y:S01]  /*a910*/  SHF.R.S32.HI R8, RZ, 0x1f, R35 ;  /* 0x0000001fff087819 */ /* 0x000fe20000011423 */
[----:B------:R1:W-:Y:S01]  /*a920*/  STSM.16.M88.4 [R152], R16 ;  /* 0x0000001098007844 */ /* 0x0003e20000000200 */
[----:B------:R-:W-:Y:S02]  /*a930*/  MOV R150, R150 ;  /* 0x0000009600967202 */ /* 0x000fe40000000f00 */
[----:B------:R-:W-:Y:S02]  /*a940*/  F2FP.BF16.F32.PACK_AB R4, R97, R187 ;  /* 0x000000bb6104723e */ /* 0x000fe400000010ff */
[----:B------:R-:W-:Y:S01]  /*a950*/  F2FP.BF16.F32.PACK_AB R5, R99, R98 ;  /* 0x000000626305723e */ /* 0x000fe200000010ff */
[----:B--2---:R-:W-:Y:S01]  /*a960*/  VIADD R14, R225, UR38 ;  /* 0x00000026e10e7c36 */ /* 0x004fe20008000000 */
[----:B------:R-:W-:Y:S01]  /*a970*/  IADD3 R12, P0, R33, UR6, RZ ;  /* 0x00000006210c7c10 */ /* 0x000fe2000ff1e0ff */
[----:B------:R-:W-:Y:S01]  /*a980*/  IMAD R33, R166, UR5, RZ ;  /* 0x00000005a6217c24 */ /* 0x000fe2000f8e02ff */
[----:B------:R-:W-:-:S02]  /*a990*/  F2FP.BF16.F32.PACK_AB R6, R101, R188 ;  /* 0x000000bc6506723e */ /* 0x000fc400000010ff */
[----:B------:R-:W-:Y:S01]  /*a9a0*/  IADD3.X R13, R9, UR7, R10, P0, !PT ;  /* 0x00000007090d7c10 */ /* 0x000fe200087fe40a */
[----:B------:R-:W-:Y:S01]  /*a9b0*/  ULDC.64 UR6, c[0x0][0xc88] ;  /* 0x0003220000067ab9 */ /* 0x000fe20000000a00 */
[----:B------:R-:W-:Y:S01]  /*a9c0*/  F2FP.BF16.F32.PACK_AB R7, R40, R36 ;  /* 0x000000242807723e */ /* 0x000fe200000010ff */
[----:B------:R-:W-:Y:S01]  /*a9d0*/  IMAD R8, R8, UR6, RZ ;  /* 0x0000000608087c24 */ /* 0x000fe2000f8e02ff */
[----:B------:R-:W-:Y:S01]  /*a9e0*/  LOP3.LUT P0, RZ, R223, 0x3, RZ, 0xc0, !PT ;  /* 0x00000003dfff7812 */ /* 0x000fe2000780c0ff */
[----:B------:R-:W-:Y:S01]  /*a9f0*/  IMAD.WIDE.U32 R12, R35, UR6, R12 ;  /* 0x00000006230c7c25 */ /* 0x000fe2000f8e000c */
[----:B------:R-:W-:Y:S01]  /*aa00*/  F2FP.BF16.F32.PACK_AB R9, R48, R44 ;  /* 0x0000002c3009723e */ /* 0x000fe200000010ff */
[----:B------:R2:W-:Y:S01]  /*aa10*/  STSM.16.M88.4 [R150], R4 ;  /* 0x0000000496007844 */ /* 0x0005e20000000200 */
[----:B------:R-:W-:Y:S01]  /*aa20*/  F2FP.BF16.F32.PACK_AB R10, R109, R190 ;  /* 0x000000be6d0a723e */ /* 0x000fe200000010ff */
[----:B------:R-:W-:Y:S01]  /*aa30*/  IMAD R35, R35, UR7, R8 ;  /* 0x0000000723237c24 */ /* 0x000fe2000f8e0208 */
[----:B------:R-:W-:Y:S01]  /*aa40*/  ULDC.64 UR6, c[0x0][0xc50] ;  /* 0x0003140000067ab9 */ /* 0x000fe20000000a00 */
[----:B------:R-:W-:-:S02]  /*aa50*/  F2FP.BF16.F32.PACK_AB R8, R105, R189 ;  /* 0x000000bd6908723e */ /* 0x000fc400000010ff */
[----:B-1----:R-:W-:Y:S02]  /*aa60*/  LEA R18, P3, R12, UR6, 0x2 ;  /* 0x000000060c127c11 */ /* 0x002fe4000f8610ff */
[----:B------:R-:W-:Y:S02]  /*aa70*/  F2FP.BF16.F32.PACK_AB R11, R56, R52 ;  /* 0x00000034380b723e */ /* 0x000fe400000010ff */
[----:B------:R-:W-:Y:S01]  /*aa80*/  ISETP.GE.OR P1, PT, R14, R33, P0 ;  /* 0x000000210e00720c */ /* 0x000fe20000726670 */
[----:B------:R-:W-:Y:S01]  /*aa90*/  SHFL.IDX PT, R34, R18, RZ, 0x1c1f ;  /* 0x001c1fff12227589 */ /* 0x000fe200000e0000 */
[----:B------:R-:W-:Y:S02]  /*aaa0*/  F2FP.BF16.F32.PACK_AB R15, R104, R100 ;  /* 0x00000064680f723e */ /* 0x000fe400000010ff */
[----:B------:R-:W-:Y:S01]  /*aab0*/  F2FP.BF16.F32.PACK_AB R16, R137, R136 ;  /* 0x000000888910723e */ /* 0x000fe200000010ff */
[----:B------:R1:W-:Y:S01]  /*aac0*/  STSM.16.M88.4 [R164], R8 ;  /* 0x00000008a4007844 */ /* 0x0003e20000000200 */
[----:B--2---:R-:W-:Y:S01]  /*aad0*/  IMAD.IADD R5, R13, 0x1, R35 ;  /* 0x000000010d057824 */ /* 0x004fe200078e0223 */
[----:B------:R-:W-:Y:S01]  /*aae0*/  F2FP.BF16.F32.PACK_AB R6, R117, R192 ;  /* 0x000000c07506723e */ /* 0x000fe200000010ff */
[----:B------:R-:W-:Y:S01]  /*aaf0*/  VIADD R4, R14, 0x8 ;  /* 0x000000080e047836 */ /* 0x000fe20000000000 */
[----:B------:R-:W-:Y:S01]  /*ab00*/  F2FP.BF16.F32.PACK_AB R7, R72, R68 ;  /* 0x000000444807723e */ /* 0x000fe200000010ff */
[----:B------:R2:W-:Y:S01]  /*ab10*/  SHFL.IDX PT, R52, R18, 0x1, 0x1c1f ;  /* 0x003c1f0012347f89 */ /* 0x0005e200000e0000 */
[----:B------:R-:W-:-:S02]  /*ab20*/  LEA.HI.X R19, R12, UR7, R5, 0x2, P3 ;  /* 0x000000070c137c11 */ /* 0x000fc400098f1405 */
[----:B------:R-:W-:Y:S02]  /*ab30*/  ISETP.GE.OR P0, PT, R4, R33, P0 ;  /* 0x000000210400720c */ /* 0x000fe40000706670 */
[----:B------:R-:W-:Y:S01]  /*ab40*/  F2FP.BF16.F32.PACK_AB R4, R113, R191 ;  /* 0x000000bf7104723e */ /* 0x000fe200000010ff */
[----:B------:R-:W3:Y:S01]  /*ab50*/  SHFL.IDX PT, R35, R19, RZ, 0x1c1f ;  /* 0x001c1fff13237589 */ /* 0x000ee200000e0000 */
[----:B------:R-:W-:Y:S02]  /*ab60*/  F2FP.BF16.F32.PACK_AB R5, R64, R60 ;  /* 0x0000003c4005723e */ /* 0x000fe400000010ff */
[----:B------:R-:W-:Y:S01]  /*ab70*/  F2FP.BF16.F32.PACK_AB R12, R129, R128 ;  /* 0x00000080810c723e */ /* 0x000fe200000010ff */
[----:B------:R4:W0:Y:S01]  /*ab80*/  SHFL.IDX PT, R53, R19, 0x1, 0x1c1f ;  /* 0x003c1f0013357f89 */ /* 0x00082200000e0000 */
[----:B-1----:R-:W-:Y:S02]  /*ab90*/  F2FP.BF16.F32.PACK_AB R8, R121, R193 ;  /* 0x000000c17908723e */ /* 0x002fe400000010ff */
[----:B------:R-:W-:Y:S01]  /*aba0*/  F2FP.BF16.F32.PACK_AB R9, R80, R76 ;  /* 0x0000004c5009723e */ /* 0x000fe200000010ff */
[----:B------:R1:W-:Y:S01]  /*abb0*/  STSM.16.M88.4 [R32], R4 ;  /* 0x0000000420007844 */ /* 0x0003e20000000200 */
[----:B------:R-:W-:-:S02]  /*abc0*/  F2FP.BF16.F32.PACK_AB R10, R125, R124 ;  /* 0x0000007c7d0a723e */ /* 0x000fc400000010ff */
[----:B------:R-:W-:Y:S02]  /*abd0*/  F2FP.BF16.F32.PACK_AB R11, R88, R84 ;  /* 0x00000054580b723e */ /* 0x000fe400000010ff */
[----:B------:R-:W-:Y:S02]  /*abe0*/  F2FP.BF16.F32.PACK_AB R13, R96, R92 ;  /* 0x0000005c600d723e */ /* 0x000fe400000010ff */
[----:B------:R-:W-:Y:S01]  /*abf0*/  F2FP.BF16.F32.PACK_AB R14, R133, R132 ;  /* 0x00000084850e723e */ /* 0x000fe200000010ff */
[----:B------:R-:W-:Y:S01]  /*ac00*/  STSM.16.M88.4 [R27], R8 ;  /* 0x000000081b007844 */ /* 0x000fe20000000200 */
[----:B------:R-:W-:Y:S02]  /*ac10*/  F2FP.BF16.F32.PACK_AB R17, R112, R108 ;  /* 0x0000006c7011723e */ /* 0x000fe400000010ff */
[----:B--2---:R-:W-:Y:S01]  /*ac20*/  F2FP.BF16.F32.PACK_AB R18, R141, R140 ;  /* 0x0000008c8d12723e */ /* 0x004fe200000010ff */
[----:B------:R-:W-:Y:S01]  /*ac30*/  STSM.16.M88.4 [R26], R12 ;  /* 0x0000000c1a007844 */ /* 0x000fe20000000200 */
[----:B----4-:R-:W-:-:S02]  /*ac40*/  F2FP.BF16.F32.PACK_AB R19, R120, R116 ;  /* 0x000000747813723e */ /* 0x010fc400000010ff */
[----:B------:R-:W-:Y:S01]  /*ac50*/  F2FP.BF16.F32.PACK_AB R36, R145, R144 ;  /* 0x000000909124723e */ /* 0x000fe200000010ff */
[----:B-1----:R-:W1:Y:S01]  /*ac60*/  @P2 LDC R7, c[0x0][0xcf0] ;  /* 0x00033c00ff072b82 */ /* 0x002e620000000800 */
[----:B------:R-:W-:Y:S01]  /*ac70*/  F2FP.BF16.F32.PACK_AB R37, R169, R168 ;  /* 0x000000a8a925723e */ /* 0x000fe200000010ff */
[----:B------:R-:W-:Y:S01]  /*ac80*/  STSM.16.M88.4 [R25], R16 ;  /* 0x0000001019007844 */ /* 0x000fe20000000200 */
[----:B------:R-:W-:Y:S02]  /*ac90*/  F2FP.BF16.F32.PACK_AB R38, R149, R148 ;  /* 0x000000949526723e */ /* 0x000fe400000010ff */
[----:B------:R-:W-:Y:S02]  /*aca0*/  F2FP.BF16.F32.PACK_AB R39, R0, R170 ;  /* 0x000000aa0027723e */ /* 0x000fe400000010ff */
[----:B------:R-:W-:-:S03]  /*acb0*/  LOP3.LUT R30, R195, 0x380, RZ, 0xc0, !PT ;  /* 0x00000380c31e7812 */ /* 0x000fc600078ec0ff */
[----:B------:R-:W-:Y:S01]  /*acc0*/  STSM.16.M88.4 [R24], R36 ;  /* 0x0000002418007844 */ /* 0x000fe20000000200 */
[----:B------:R-:W-:Y:S01]  /*acd0*/  IMAD R0, R218, 0x20, R221 ;  /* 0x00000020da007824 */ /* 0x000fe200078e02dd */
[----:B------:R-:W-:Y:S01]  /*ace0*/  UIMAD UR5, UR10, UR8, URZ ;  /* 0x000000080a0572a4 */ /* 0x000fe2000f8e023f */
[----:B------:R-:W-:Y:S01]  /*acf0*/  SHF.R.U64 R30, R30, 0x3, RZ ;  /* 0x000000031e1e7819 */ /* 0x000fe200000012ff */
[----:B------:R-:W-:Y:S01]  /*ad00*/  BAR.SYNC.DEFER_BLOCKING 0x1, 0x100 ;  /* 0x0044000000007b1d */ /* 0x000fe20000010000 */
[----:B------:R-:W-:Y:S01]  /*ad10*/  VIADD R4, R0, UR38 ;  /* 0x0000002600047c36 */ /* 0x000fe20008000000 */
[----:B------:R-:W-:Y:S01]  /*ad20*/  UIMAD.WIDE.U32 UR6, UR11, UR8, URZ ;  /* 0x000000080b0672a5 */ /* 0x000fe2000f8e003f */
[----:B------:R-:W-:-:S03]  /*ad30*/  LOP3.LUT R30, R30, R195, RZ, 0x3c, !PT ;  /* 0x000000c31e1e7212 */ /* 0x000fc600078e3cff */
[----:B---3--:R2:W-:Y:S01]  /*ad40*/  @!P1 ST.E desc[UR60][R34.64], R3 ;  /* 0x0000000322009985 */ /* 0x0085e2000c10193c */
[----:B------:R-:W-:-:S03]  /*ad50*/  UIMAD UR5, UR11, UR9, UR5 ;  /* 0x000000090b0572a4 */ /* 0x000fc6000f8e0205 */
[----:B------:R-:W-:Y:S01]  /*ad60*/  ULDC.64 UR10, c[0x0][0xbf0] ;  /* 0x0002fc00000a7ab9 */ /* 0x000fe20000000a00 */
[----:B--2---:R-:W2:Y:S01]  /*ad70*/  @P2 LDC R3, c[0x0][0xcec] ;  /* 0x00033b00ff032b82 */ /* 0x004ea20000000800 */
[----:B------:R-:W-:Y:S01]  /*ad80*/  UIMAD UR8, UR12, UR10, URZ ;  /* 0x0000000a0c0872a4 */ /* 0x000fe2000f8e023f */
[----:B------:R-:W-:Y:S01]  /*ad90*/  IMAD.MOV.U32 R5, RZ, RZ, R4 ;  /* 0x000000ffff057224 */ /* 0x000fe200078e0004 */
[----:B------:R-:W-:Y:S01]  /*ada0*/  UIADD3 UR7, UR7, UR5, URZ ;  /* 0x0000000507077290 */ /* 0x000fe2000fffe03f */
[----:B0-----:R0:W-:Y:S01]  /*adb0*/  @!P0 ST.E desc[UR60][R52.64], R2 ;  /* 0x0000000234008985 */ /* 0x0011e2000c10193c */
[----:B------:R-:W-:Y:S02]  /*adc0*/  UIMAD UR5, UR13, UR11, UR8 ;  /* 0x0000000b0d0572a4 */ /* 0x000fe4000f8e0208 */
[----:B------:R-:W-:Y:S01]  /*add0*/  UIMAD.WIDE.U32 UR6, UR13, UR10, UR6 ;  /* 0x0000000a0d0672a5 */ /* 0x000fe2000f8e0006 */
[----:B------:R3:W5:Y:S01]  /*ade0*/  LD.E.128 R40, desc[UR60][R28.64] ;  /* 0x0000003c1c287980 */ /* 0x000762000c101d00 */
[----:B------:R-:W-:-:S02]  /*adf0*/  ULDC.64 UR8, c[0x0][0xbe0] ;  /* 0x0002f80000087ab9 */ /* 0x000fc40000000a00 */
[----:B------:R-:W-:Y:S01]  /*ae00*/  UIADD3 UR5, UR7, UR5, URZ ;  /* 0x0000000507057290 */ /* 0x000fe2000fffe03f */
[----:B------:R3:W5:Y:S01]  /*ae10*/  LD.E.128 R44, desc[UR60][R20.64] ;  /* 0x0000003c142c7980 */ /* 0x000762000c101d00 */
[----:B--2---:R-:W-:-:S03]  /*ae20*/  @P2 IMAD.HI.U32 R0, R4, R3, RZ ;  /* 0x0000000304002227 */ /* 0x004fc600078e00ff */
[----:B------:R3:W5:Y:S02]  /*ae30*/  LD.E.128 R48, desc[UR60][R22.64] ;  /* 0x0000003c16307980 */ /* 0x000764000c101d00 */
[----:B-1----:R-:W-:Y:S01]  /*ae40*/  @P2 SHF.R.U32.HI R5, RZ, R7, R0 ;  /* 0x00000007ff052219 */ /* 0x002fe20000011600 */
[----:B0-----:R-:W-:Y:S01]  /*ae50*/  IMAD.U32 R2, RZ, RZ, UR6 ;  /* 0x00000006ff027e24 */ /* 0x001fe2000f8e00ff */
        /* <DEDUP_REMOVED lines=23> */
[----:B------:R-:W-:Y:S01]  /*afd0*/  IMAD.IADD R3, R3, 0x1, R9 ;  /* 0x0000000103037824 */ /* 0x000fe200078e0209 */
[----:B------:R-:W-:Y:S01]  /*afe0*/  BSSY B1, `(.L_x_13469) ;  /* 0x000002b000017945 */ /* 0x000fe20003800000 */
[----:B------:R-:W-:Y:S01]  /*aff0*/  IMAD R4, R0, UR6, RZ ;  /* 0x0000000600047c24 */ /* 0x000fe2000f8e02ff */
[----:B------:R-:W-:Y:S01]  /*b000*/  @!PT LDS RZ, [RZ] ;  /* 0x00000000fffff984 */ /* 0x000fe20000000800 */
[----:B------:R-:W-:Y:S01]  /*b010*/  @!PT LDS RZ, [RZ] ;  /* 0x00000000fffff984 */ /* 0x000fe20000000800 */
[----:B------:R-:W-:Y:S01]  /*b020*/  @!PT LDS RZ, [RZ] ;  /* 0x00000000fffff984 */ /* 0x000fe20000000800 */
[----:B------:R-:W-:Y:S01]  /*b030*/  @!PT LDS RZ, [RZ] ;  /* 0x00000000fffff984 */ /* 0x000fe20000000800 */
[----:B------:R0:W-:Y:S06]  /*b040*/  MEMBAR.ALL.CTA ;  /* 0x0000000000007992 */ /* 0x0001ec0000008000 */
[----:B0-----:R-:W0:Y:S01]  /*b050*/  FENCE.VIEW.ASYNC.S ;  /* 0x00000000000073c6 */ /* 0x001e220000000000 */
[----:B------:R-:W-:-:S02]  /*b060*/  VIADD R12, R221, UR38 ;  /* 0x00000026dd0c7c36 */ /* 0x000fc40008000000 */
[C---:B------:R-:W-:Y:S02]  /*b070*/  IMAD R5, R7.reuse, UR7, R4 ;  /* 0x0000000707057c24 */ /* 0x040fe4000f8e0204 */
[----:B------:R-:W-:Y:S01]  /*b080*/  IMAD.WIDE.U32 R2, R7, UR6, R2 ;  /* 0x0000000607027c25 */ /* 0x000fe2000f8e0002 */
[----:B------:R-:W-:Y:S01]  /*b090*/  ISETP.GE.AND P2, PT, R12, R33, PT ;  /* 0x000000210c00720c */ /* 0x000fe20003f46270 */
[----:B------:R-:W-:Y:S02]  /*b0a0*/  ULDC.64 UR6, c[0x0][0xb80] ;  /* 0x0002e00000067ab9 */ /* 0x000fe40000000a00 */
[----:B------:R-:W-:Y:S01]  /*b0b0*/  IMAD.IADD R3, R3, 0x1, R5 ;  /* 0x0000000103037824 */ /* 0x000fe200078e0205 */
[----:B------:R-:W-:Y:S01]  /*b0c0*/  LEA R10, P3, R2, UR6, 0x1 ;  /* 0x00000006020a7c11 */ /* 0x000fe2000f8608ff */
[----:B------:R-:W-:Y:S02]  /*b0d0*/  VIADD R194, R194, 0x32420 ;  /* 0x00032420c2c27836 */ /* 0x000fe40000000000 */
[----:B------:R-:W-:Y:S01]  /*b0e0*/  VIADD R0, R12, 0x20 ;  /* 0x000000200c007836 */ /* 0x000fe20000000000 */
[----:B------:R-:W-:Y:S01]  /*b0f0*/  LEA.HI.X R11, R2, UR7, R3, 0x1, P3 ;  /* 0x00000007020b7c11 */ /* 0x000fe200098f0c03 */
[----:B0-----:R3:W0:Y:S01]  /*b100*/  SHFL.IDX PT, R13, R10, RZ, 0x181f ;  /* 0x00181fff0a0d7589 */ /* 0x00162200000e0000 */
[----:B------:R-:W-:-:S02]  /*b110*/  PRMT R194, RZ, 0x654, R194 ;  /* 0x00000654ffc27816 */ /* 0x000fc400000000c2 */
[-C--:B------:R-:W-:Y:S01]  /*b120*/  ISETP.GE.AND P1, PT, R0, R33.reuse, PT ;  /* 0x000000210000720c */ /* 0x080fe20003f26270 */
[----:B------:R-:W-:Y:S01]  /*b130*/  VIADD R0, R12, 0x40 ;  /* 0x000000400c007836 */ /* 0x000fe20000000000 */
[----:B------:R3:W1:Y:S01]  /*b140*/  SHFL.IDX PT, R9, R11, RZ, 0x181f ;  /* 0x00181fff0b097589 */ /* 0x00066200000e0000 */
[----:B------:R3:W-:Y:S03]  /*b150*/  SYNCS.ARRIVE.TRANS64.RED.A1T0 RZ, [R194+URZ], RZ ;  /* 0x000000ffc2ff79a7 */ /* 0x0007e6000810043f */
        /* <DEDUP_REMOVED lines=19> */
.L_x_13470:
[----:B------:R-:W-:Y:S05]  /*b290*/  BSYNC B1 ;  /* 0x0000000000017941 */ /* 0x000fea0003800000 */
.L_x_13469:
[----:B-12---:R1:W2:Y:S01]  /*b2a0*/  SHFL.IDX PT, R9, R11, 0x1, 0x181f ;  /* 0x00381f000b097f89 */ /* 0x0062a200000e0000 */
        /* <DEDUP_REMOVED lines=10> */
[----:B--2---:R-:W-:Y:S02]  /*b350*/  @!P4 LEA.HI.X R3, R200, R9, R231, 0x1, P6 ;  /* 0x00000009c803c211 */ /* 0x004fe400030f0ce7 */
        /* <DEDUP_REMOVED lines=9> */
.L_x_13472:
[----:B------:R-:W-:Y:S05]  /*b3f0*/  BSYNC B1 ;  /* 0x0000000000017941 */ /* 0x000fea0003800000 */
.L_x_13471:
[----:B--2---:R2:W0:Y:S01]  /*b400*/  SHFL.IDX PT, R9, R11, 0x2, 0x181f ;  /* 0x00581f000b097f89 */ /* 0x00442200000e0000 */
        /* <DEDUP_REMOVED lines=20> */
.L_x_13474:
[----:B------:R-:W-:Y:S05]  /*b550*/  BSYNC B1 ;  /* 0x0000000000017941 */ /* 0x000fea0003800000 */
.L_x_13473:
[----:B------:R-:W-:Y:S01]  /*b560*/  VIADD R0, R12, 0x60 ;  /* 0x000000600c007836 */ /* 0x000fe20000000000 */
[----:B-123--:R-:W1:Y:S04]  /*b570*/  SHFL.IDX PT, R11, R11, 0x3, 0x181f ;  /* 0x00781f000b0b7f89 */ /* 0x00ee6800000e0000 */
[----:B------:R-:W-:Y:S01]  /*b580*/  ISETP.GE.AND P0, PT, R0, R33, PT ;  /* 0x000000210000720c */ /* 0x000fe20003f06270 */
[----:B0-----:R0:W2:-:S12]  /*b590*/  SHFL.IDX PT, R9, R10, 0x3, 0x181f ;  /* 0x00781f000a097f89 */ /* 0x00109800000e0000 */
        /* <DEDUP_REMOVED lines=10> */
[----:B----4-:R-:W-:Y:S01]  /*b640*/  @!P5 LEA.HI.X R7, R204, R11, R229, 0x1, P2 ;  /* 0x0000000bcc07d211 */ /* 0x010fe200010f0ce5 */
        /* <DEDUP_REMOVED lines=9> */
.L_x_13468:
[----:B------:R-:W1:Y:S01]  /*b6e0*/  LDC R8, c[0x0][0xce8] ;  /* 0x00033a00ff087b82 */ /* 0x000e620000000800 */
[----:B------:R-:W-:Y:S01]  /*b6f0*/  R2UR UR6, R219 ;  /* 0x00000000db0672ca */ /* 0x000fe200000e0000 */
[----:B------:R-:W-:Y:S01]  /*b700*/  BSSY B1, `(.L_x_13476) ;  /* 0x0000034000017945 */ /* 0x000fe20003800000 */
[----:B------:R-:W-:Y:S01]  /*b710*/  R2UR UR5, R220 ;  /* 0x00000000dc0572ca */ /* 0x000fe200000e0000 */
[----:B------:R-:W-:Y:S01]  /*b720*/  IMAD R6, R218, 0x20, R221 ;  /* 0x00000020da067824 */ /* 0x000fe200078e02dd */
[----:B------:R-:W-:-:S09]  /*b730*/  ISETP.GE.AND P0, PT, R232, 0x80, PT ;  /* 0x00000080e800780c */ /* 0x000fd20003f06270 */
[----:B------:R-:W-:Y:S02]  /*b740*/  USHF.R.S32.HI UR8, URZ, 0x1f, UR6 ;  /* 0x0000001f3f087899 */ /* 0x000fe40008011406 */
[----:B------:R-:W-:Y:S01]  /*b750*/  USHF.R.S32.HI UR9, URZ, 0x1f, UR5 ;  /* 0x0000001f3f097899 */ /* 0x000fe20008011405 */
[----:B-1----:R-:W-:-:S13]  /*b760*/  ISETP.NE.AND P1, PT, R8, 0x1, PT ;  /* 0x000000010800780c */ /* 0x002fda0003f25270 */
[----:B------:R-:W1:Y:S08]  /*b770*/  @P1 LDC R9, c[0x0][0xcec] ;  /* 0x00033b00ff091b82 */ /* 0x000e700000000800 */
[----:B------:R-:W2:Y:S01]  /*b780*/  @P1 LDC R11, c[0x0][0xcf0] ;  /* 0x00033c00ff0b1b82 */ /* 0x000ea20000000800 */
[----:B------:R-:W-:Y:S05]  /*b790*/  @P0 BRA `(.L_x_13477) ;  /* 0x0000000000a80947 */ /* 0x000fea0003800000 */
[----:B------:R-:W3:Y:S01]  /*b7a0*/  S2R R0, SR_TID.X ;  /* 0x0000000000007919 */ /* 0x000ee20000002100 */
[----:B------:R-:W4:Y:S01]  /*b7b0*/  LDC R3, c[0x0][0xce8] ;  /* 0x00033a00ff037b82 */ /* 0x000f220000000800 */
[----:B------:R-:W-:Y:S01]  /*b7c0*/  IMAD.U32 R4, RZ, RZ, UR38 ;  /* 0x00000026ff047e24 */ /* 0x000fe2000f8e00ff */
[----:B------:R-:W-:Y:S02]  /*b7d0*/  ULDC UR5, c[0x0][0xb88] ;  /* 0x0002e20000057ab9 */ /* 0x000fe40000000800 */
[----:B----4-:R-:W-:Y:S02]  /*b7e0*/  IMAD R5, R3, UR5, RZ ;  /* 0x0000000503057c24 */ /* 0x010fe4000f8e02ff */
[----:B---3--:R-:W-:-:S04]  /*b7f0*/  IADD3 R4, R4, -0x80, R0 ;  /* 0xffffff8004047810 */ /* 0x008fc80007ffe000 */
        /* <DEDUP_REMOVED lines=8> */
[----:B------:R-:W3:Y:S02]  /*b880*/  @P0 LDC R5, c[0x0][0xcec] ;  /* 0x00033b00ff050b82 */ /* 0x000ee40000000800 */
[----:B------:R-:W-:Y:S02]  /*b890*/  UIMAD.WIDE.U32 UR6, UR13, UR10, URZ ;  /* 0x0000000a0d0672a5 */ /* 0x000fe4000f8e003f */
[----:B------:R-:W-:-:S03]  /*b8a0*/  UIMAD UR5, UR13, UR11, UR5 ;  /* 0x0000000b0d0572a4 */ /* 0x000fc6000f8e0205 */
[----:B------:R-:W-:Y:S01]  /*b8b0*/  ULDC.64 UR10, c[0x0][0xc98] ;  /* 0x00032600000a7ab9 */ /* 0x000fe20000000a00 */
[----:B------:R-:W4:Y:S01]  /*b8c0*/  @P0 LDC R7, c[0x0][0xcf0] ;  /* 0x00033c00ff070b82 */ /* 0x000f220000000800 */
[----:B------:R-:W-:Y:S02]  /*b8d0*/  UIADD3 UR7, UR7, UR5, URZ ;  /* 0x0000000507077290 */ /* 0x000fe4000fffe03f */
[----:B------:R-:W-:Y:S02]  /*b8e0*/  UIMAD UR5, UR9, UR10, URZ ;  /* 0x0000000a090572a4 */ /* 0x000fe4000f8e023f */
[----:B------:R-:W-:Y:S02]  /*b8f0*/  UIMAD.WIDE.U32 UR6, UR12, UR10, UR6 ;  /* 0x0000000a0c0672a5 */ /* 0x000fe4000f8e0006 */
[----:B------:R-:W-:-:S03]  /*b900*/  UIMAD UR5, UR12, UR11, UR5 ;  /* 0x0000000b0c0572a4 */ /* 0x000fc6000f8e0205 */
[----:B------:R-:W-:Y:S01]  /*b910*/  ULDC.64 UR10, c[0x0][0xc88] ;  /* 0x00032200000a7ab9 */ /* 0x000fe20000000a00 */
[----:B---3--:R-:W-:-:S05]  /*b920*/  @P0 IMAD.HI.U32 R0, R4, R5, RZ ;  /* 0x0000000504000227 */ /* 0x008fca00078e00ff */
[----:B----4-:R-:W-:-:S05]  /*b930*/  @P0 SHF.R.U32.HI R2, RZ, R7, R0 ;  /* 0x00000007ff020219 */ /* 0x010fca0000011600 */
        /* <DEDUP_REMOVED lines=16> */
.L_x_13477:
[----:B------:R-:W-:Y:S05]  /*ba40*/  BSYNC B1 ;  /* 0x0000000000017941 */ /* 0x000fea0003800000 */
.L_x_13476:
[----:B------:R-:W-:Y:S01]  /*ba50*/  R2UR UR13, R219 ;  /* 0x00000000db0d72ca */ /* 0x000fe200000e0000 */
[----:B------:R-:W-:Y:S01]  /*ba60*/  ULDC.64 UR10, c[0x0][0xbe8] ;  /* 0x0002fa00000a7ab9 */ /* 0x000fe20000000a00 */
[----:B------:R-:W-:Y:S01]  /*ba70*/  R2UR UR12, R220 ;  /* 0x00000000dc0c72ca */ /* 0x000fe200000e0000 */
[----:B------:R-:W-:Y:S01]  /*ba80*/  UIMAD UR5, UR8, UR10, URZ ;  /* 0x0000000a080572a4 */ /* 0x000fe2000f8e023f */
[----:B------:R-:W-:Y:S01]  /*ba90*/  VIADD R6, R6, UR38 ;  /* 0x0000002606067c36 */ /* 0x000fe20008000000 */
[----:B------:R-:W-:Y:S01]  /*baa0*/  BSSY B1, `(.L_x_13478) ;  /* 0x000003c000017945 */ /* 0x000fe20003800000 */
[----:B------:R-:W-:Y:S02]  /*bab0*/  VIADD R10, R221, UR38 ;  /* 0x00000026dd0a7c36 */ /* 0x000fe40008000000 */
[----:B-1----:R-:W-:-:S04]  /*bac0*/  @P1 IMAD.HI.U32 R0, R6, R9, RZ ;  /* 0x0000000906001227 */ /* 0x002fc800078e00ff */
[----:B---3--:R-:W-:Y:S01]  /*bad0*/  IMAD.MOV.U32 R5, RZ, RZ, R6 ;  /* 0x000000ffff057224 */ /* 0x008fe200078e0006 */
[----:B------:R-:W-:Y:S01]  /*bae0*/  UIMAD.WIDE.U32 UR6, UR13, UR10, URZ ;  /* 0x0000000a0d0672a5 */ /* 0x000fe2000f8e003f */
[----:B--2---:R-:W-:Y:S01]  /*baf0*/  @P1 SHF.R.U32.HI R5, RZ, R11, R0 ;  /* 0x0000000bff051219 */ /* 0x004fe20000011600 */
        /* <DEDUP_REMOVED lines=9> */
[----:B------:R-:W-:Y:S02]  /*bb90*/  ULDC.64 UR8, c[0x0][0xbe0] ;  /* 0x0002f80000087ab9 */ /* 0x000fe40000000a00 */
        /* <DEDUP_REMOVED lines=29> */
[----:B------:R-:W-:Y:S02]  /*bd70*/  ISETP.GE.AND P4, PT, R205, UR5, PT ;  /* 0x00000005cd007c0c */ /* 0x000fe4000bf86270 */
[----:B------:R-:W-:Y:S02]  /*bd80*/  ISETP.GE.AND P3, PT, R204, UR5, PT ;  /* 0x00000005cc007c0c */ /* 0x000fe4000bf66270 */
[----:B------:R-:W-:-:S07]  /*bd90*/  ISETP.GE.AND P2, PT, R206, UR5, PT ;  /* 0x00000005ce007c0c */ /* 0x000fce000bf46270 */
[----:B--2---:R-:W-:-:S04]  /*bda0*/  @!P5 LEA R12, P6, R200, R5, 0x1 ;  /* 0x00000005c80cd211 */ /* 0x004fc800078c08ff */
[----:B---3--:R-:W-:Y:S02]  /*bdb0*/  @!P5 LEA.HI.X R13, R200, R3, R231, 0x1, P6 ;  /* 0x00000003c80dd211 */ /* 0x008fe400030f0ce7 */
        /* <DEDUP_REMOVED lines=10> */
.L_x_13479:
[----:B------:R-:W-:Y:S05]  /*be60*/  BSYNC B1 ;  /* 0x0000000000017941 */ /* 0x000fea0003800000 */
.L_x_13478:
[----:B---34-:R3:W4:Y:S01]  /*be70*/  SHFL.IDX PT, R3, R6, 0x1, 0x181f ;  /* 0x00381f0006037f89 */ /* 0x01872200000e0000 */
[----:B------:R-:W-:Y:S03]  /*be80*/  BSSY B1, `(.L_x_13480) ;  /* 0x0000014000017945 */ /* 0x000fe60003800000 */
[----:B--2---:R3:W2:Y:S01]  /*be90*/  SHFL.IDX PT, R5, R4, 0x1, 0x181f ;  /* 0x00381f0004057f89 */ /* 0x0046a200000e0000 */
[----:B------:R-:W-:Y:S05]  /*bea0*/  @P1 BRA `(.L_x_13481) ;  /* 0x0000000000441947 */ /* 0x000fea0003800000 */
[----:B------:R-:W-:Y:S02]  /*beb0*/  ULDC UR5, c[0x0][0xbc8] ;  /* 0x0002f20000057ab9 */ /* 0x000fe40000000800 */
[----:B------:R-:W-:Y:S02]  /*bec0*/  ISETP.GE.AND P4, PT, R200, UR5, PT ;  /* 0x00000005c8007c0c */ /* 0x000fe4000bf86270 */
[----:B------:R-:W-:Y:S02]  /*bed0*/  ISETP.GE.AND P3, PT, R205, UR5, PT ;  /* 0x00000005cd007c0c */ /* 0x000fe4000bf66270 */
[----:B------:R-:W-:Y:S02]  /*bee0*/  ISETP.GE.AND P2, PT, R204, UR5, PT ;  /* 0x00000005cc007c0c */ /* 0x000fe4000bf46270 */
[----:B------:R-:W-:-:S07]  /*bef0*/  ISETP.GE.AND P1, PT, R206, UR5, PT ;  /* 0x00000005ce007c0c */ /* 0x000fce000bf26270 */
[CC--:B--2---:R-:W-:Y:S02]  /*bf00*/  @!P4 LEA R12, P6, R200.reuse, R5.reuse, 0x1 ;  /* 0x00000005c80cc211 */ /* 0x0c4fe400078c08ff */
        /* <DEDUP_REMOVED lines=11> */
.L_x_13481:
[----:B------:R-:W-:Y:S05]  /*bfc0*/  BSYNC B1 ;  /* 0x0000000000017941 */ /* 0x000fea0003800000 */
.L_x_13480:
[----:B--2-4-:R2:W4:Y:S01]  /*bfd0*/  SHFL.IDX PT, R3, R6, 0x2, 0x181f ;  /* 0x00581f0006037f89 */ /* 0x01452200000e0000 */
        /* <DEDUP_REMOVED lines=20> */
.L_x_13483:
[----:B------:R-:W-:Y:S05]  /*c120*/  BSYNC B1 ;  /* 0x0000000000017941 */ /* 0x000fea0003800000 */
.L_x_13482:
[----:B------:R-:W-:Y:S01]  /*c130*/  VIADD R0, R10, 0x60 ;  /* 0x000000600a007836 */ /* 0x000fe20000000000 */
[----:B0---4-:R0:W4:Y:S04]  /*c140*/  SHFL.IDX PT, R3, R6, 0x3, 0x181f ;  /* 0x00781f0006037f89 */ /* 0x01112800000e0000 */
[----:B------:R-:W-:Y:S01]  /*c150*/  ISETP.GE.AND P0, PT, R0, R9, PT ;  /* 0x000000090000720c */ /* 0x000fe20003f06270 */
[----:B------:R0:W0:-:S12]  /*c160*/  SHFL.IDX PT, R5, R4, 0x3, 0x181f ;  /* 0x00781f0004057f89 */ /* 0x00001800000e0000 */
[----:B------:R-:W-:Y:S05]  /*c170*/  @P0 BRA `(.L_x_13475) ;  /* 0x0000000000440947 */ /* 0x000fea0003800000 */
[----:B------:R-:W-:Y:S02]  /*c180*/  ULDC UR5, c[0x0][0xbc8] ;  /* 0x0002f20000057ab9 */ /* 0x000fe40000000800 */
[----:B------:R-:W-:Y:S02]  /*c190*/  ISETP.GE.AND P3, PT, R200, UR5, PT ;  /* 0x00000005c8007c0c */ /* 0x000fe4000bf66270 */
[----:B------:R-:W-:Y:S02]  /*c1a0*/  ISETP.GE.AND P2, PT, R205, UR5, PT ;  /* 0x00000005cd007c0c */ /* 0x000fe4000bf46270 */
[----:B------:R-:W-:Y:S02]  /*c1b0*/  ISETP.GE.AND P1, PT, R204, UR5, PT ;  /* 0x00000005cc007c0c */ /* 0x000fe4000bf26270 */
[----:B------:R-:W-:-:S07]  /*c1c0*/  ISETP.GE.AND P0, PT, R206, UR5, PT ;  /* 0x00000005ce007c0c */ /* 0x000fce000bf06270 */
[-C--:B0123--:R-:W-:Y:S02]  /*c1d0*/  @!P3 LEA R6, P6, R200, R5.reuse, 0x1 ;  /* 0x00000005c806b211 */ /* 0x08ffe400078c08ff */
        /* <DEDUP_REMOVED lines=11> */
.L_x_13475:
[----:B------:R-:W-:Y:S05]  /*c290*/  BSYNC B0 ;  /* 0x0000000000007941 */ /* 0x000fea0003800000 */
.L_x_13467:
[----:B------:R-:W-:Y:S02]  /*c2a0*/  ULDC UR5, c[0x0][0xd38] ;  /* 0x00034e0000057ab9 */ /* 0x000fe40000000800 */
[----:B------:R-:W-:-:S06]  /*c2b0*/  UISETP.GE.AND UP0, UPT, UR4, UR5, UPT ;  /* 0x000000050400728c */ /* 0x000fcc000bf06270 */
[----:B------:R-:W-:-:S13]  /*c2c0*/  PLOP3.LUT P0, PT, PT, PT, UP0, 0x80, 0x0 ;  /* 0x000000000000781c */ /* 0x000fda0003f0f008 */
[----:B------:R-:W-:Y:S05]  /*c2d0*/  @!P0 BRA `(.L_x_13484) ;  /* 0xffffff4800e48947 */ /* 0x000fea000383ffff */
[----:B------:R-:W-:Y:S05]  /*c2e0*/  EXIT ;  /* 0x000000000000794d */ /* 0x000fea0003800000 */
.L_x_13431:
[----:B------:R-:W-:-:S08]  /*c2f0*/  NOP ;  /* 0x0000000000007918 */ /* 0x000fd00000000000 */
[----:B0-----:R-:W0:-:S00]  /*c300*/  USETMAXREG.DEALLOC.CTAPOOL 0x18 ;  /* 0x00000018000079c8 */ /* 0x001e0000080e0500 */
        /* <DEDUP_REMOVED lines=37> */
[----:B------:R-:W-:Y:S04]  /*c560*/  STL [R1+0x38], RZ ;  /* 0x000038ff01007387 */ /* 0x000fe80000100800 */
[----:B------:R1:W-:Y:S01]  /*c570*/  STL [R1+0x8], R2 ;  /* 0x0000080201007387 */ /* 0x0003e20000100800 */
[----:B0-----:R-:W-:-:S02]  /*c580*/  LOP3.LUT R3, R0, 0x40, RZ, 0xfc, !PT ;  /* 0x0000004000037812 */ /* 0x001fc400078efcff */
[C---:B-1----:R-:W-:Y:S02]  /*c590*/  LOP3.LUT R2, R0.reuse, 0x80, RZ, 0xfc, !PT ;  /* 0x0000008000027812 */ /* 0x042fe400078efcff */
[----:B------:R-:W-:-:S07]  /*c5a0*/  LOP3.LUT R0, R0, 0xc0, RZ, 0xfc, !PT ;  /* 0x000000c000007812 */ /* 0x000fce00078efcff */
.L_x_13581:
        /* <DEDUP_REMOVED lines=23> */
.L_x_13486:
[----:B------:R-:W-:Y:S01]  /*c720*/  ULDC UR9, c[0x0][0xd54] ;  /* 0x0003550000097ab9 */ /* 0x000fe20000000800 */
[----:B------:R-:W-:Y:S01]  /*c730*/  UMOV UR5, UR8 ;  /* 0x0000000800057c82 */ /* 0x000fe20008000000 */
[----:B------:R-:W-:-:S11]  /*c740*/  UISETP.NE.AND UP0, UPT, UR9, 0x1, UPT ;  /* 0x000000010900788c */ /* 0x000fd6000bf05270 */
[----:B------:R-:W-:Y:S02]  /*c750*/  @UP0 ULDC.64 UR10, c[0x0][0xd58] ;  /* 0x00035600000a0ab9 */ /* 0x000fe40000000a00 */
[----:B------:R-:W-:-:S04]  /*c760*/  UIMAD.WIDE.U32 UR6, UR8, UR10, URZ ;  /* 0x0000000a080672a5 */ /* 0x000fc8000f8e003f */
[----:B------:R-:W-:-:S04]  /*c770*/  @UP0 USHF.R.U32.HI UR5, URZ, UR11, UR7 ;  /* 0x0000000b3f050299 */ /* 0x000fc80008011607 */
[----:B------:R-:W-:-:S12]  /*c780*/  UIMAD UR6, UR5, UR9, URZ ;  /* 0x00000009050672a4 */ /* 0x000fd8000f8e023f */
.L_x_13487:
        /* <DEDUP_REMOVED lines=63> */
.L_x_13489:
        /* <DEDUP_REMOVED lines=20> */
.L_x_13492:
[----:B------:R-:W-:Y:S05]  /*ccc0*/  BSYNC B6 ;  /* 0x0000000000067941 */ /* 0x000fea0003800000 */
.L_x_13491:
        /* <DEDUP_REMOVED lines=20> */
.L_x_13495:
        /* <DEDUP_REMOVED lines=15> */
.L_x_13494:
[----:B------:R-:W-:Y:S05]  /*cf00*/  BSYNC B6 ;  /* 0x0000000000067941 */ /* 0x000fea0003800000 */
.L_x_13493:
        /* <DEDUP_REMOVED lines=27> */
.L_x_13597:
        /* <DEDUP_REMOVED lines=9> */
.L_x_13600:
        /* <DEDUP_REMOVED lines=22> */
.L_x_13499:
[----:B--2---:R-:W2:Y:S01]  /*d2b0*/  LDL R2, [R1+0x8] ;  /* 0x0000080001027983 */ /* 0x004ea20000100800 */
[----:B------:R-:W-:Y:S01]  /*d2c0*/  IMAD R0, R19, 0x8, R17 ;  /* 0x0000000813007824 */ /* 0x000fe200078e0211 */
[----:B--2---:R-:W-:-:S04]  /*d2d0*/  SHF.L.U32 R2, R2, 0x1f, RZ ;  /* 0x0000001f02027819 */ /* 0x004fc800000006ff */
[----:B------:R-:W2:Y:S02]  /*d2e0*/  SYNCS.PHASECHK.TRANS64.TRYWAIT P0, [R0+URZ+0x32440], R2 ;  /* 0x03244002000075a7 */ /* 0x000ea4000800017f */
[----:B--2---:R-:W-:Y:S05]  /*d2f0*/  @!P0 BRA `(.L_x_13500) ;  /* 0x0000004800048947 */ /* 0x004fea0003800000 */
.L_x_13601:
        /* <DEDUP_REMOVED lines=11> */
.L_x_13501:
        /* <DEDUP_REMOVED lines=16> */
[----:B------:R-:W-:-:S09]  /*d4b0*/  UIMAD UR35, UR35, 0x60, URZ ;  /* 0x00000060232378a4 */ /* 0x000fd2000f8e023f */
[----:B------:R2:W-:Y:S02]  /*d4c0*/  UTMALDG.4D [UR32], [UR4], desc[UR6] ;  /* 0x00000620040075b4 */ /* 0x0005e40008019000 */
[----:B--2---:R-:W-:Y:S01]  /*d4d0*/  NOP ;  /* 0x0000000000007918 */ /* 0x004fe20000000000 */
.L_x_13497:
        /* <DEDUP_REMOVED lines=24> */
.L_x_13503:
[----:B------:R-:W-:Y:S05]  /*d660*/  BSYNC B6 ;  /* 0x0000000000067941 */ /* 0x000fea0003800000 */
.L_x_13502:
[----:B------:R-:W2:Y:S01]  /*d670*/  S2R R2, SR_TID.X ;  /* 0x0000000000027919 */ /* 0x000ea20000002100 */
[----:B------:R-:W3:Y:S01]  /*d680*/  LDC R6, c[0x0][0x448] ;  /* 0x00011200ff067b82 */ /* 0x000ee20000000800 */
        /* <DEDUP_REMOVED lines=11> */
[----:B---3--:R-:W-:Y:S01]  /*d740*/  ISETP.NE.AND P0, PT, R6, 0x1, PT ;  /* 0x000000010600780c */ /* 0x008fe20003f05270 */
[----:B------:R-:W-:Y:S01]  /*d750*/  IMAD.U32 R5, RZ, RZ, UR5 ;  /* 0x00000005ff057e24 */ /* 0x000fe2000f8e00ff */
[----:B--2---:R-:W-:Y:S01]  /*d760*/  LOP3.LUT R0, R2, 0x7f, RZ, 0xc0, !PT ;  /* 0x0000007f02007812 */ /* 0x004fe200078ec0ff */
[----:B-1----:R-:W-:-:S03]  /*d770*/  IMAD.SHL.U32 R4, R4, 0x10, RZ ;  /* 0x0000001004047824 */ /* 0x002fc600078e00ff */
[----:B------:R-:W-:-:S07]  /*d780*/  SHF.R.U32.HI R0, RZ, 0x3, R0 ;  /* 0x00000003ff007819 */ /* 0x000fce0000011600 */
[----:B------:R-:W1:Y:S01]  /*d790*/  @P0 LDC R3, c[0x0][0x44c] ;  /* 0x00011300ff030b82 */ /* 0x000e620000000800 */
[----:B------:R-:W-:Y:S01]  /*d7a0*/  LOP3.LUT R4, R0, 0x70, R4, 0xf8, !PT ;  /* 0x0000007000047812 */ /* 0x000fe200078ef804 */
[----:B------:R-:W-:-:S04]  /*d7b0*/  IMAD.U32 R0, RZ, RZ, UR42 ;  /* 0x0000002aff007e24 */ /* 0x000fc8000f8e00ff */
[----:B0-----:R-:W-:Y:S02]  /*d7c0*/  IMAD R7, R0, 0x80, R4 ;  /* 0x0000008000077824 */ /* 0x001fe400078e0204 */
[----:B------:R-:W0:Y:S01]  /*d7d0*/  @P0 LDC R2, c[0x0][0x450] ;  /* 0x00011400ff020b82 */ /* 0x000e220000000800 */
[----:B------:R-:W-:Y:S01]  /*d7e0*/  IMAD.U32 R4, RZ, RZ, UR4 ;  /* 0x00000004ff047e24 */ /* 0x000fe2000f8e00ff */
[----:B------:R-:W-:Y:S01]  /*d7f0*/  ULDC.64 UR4, c[0x0][0x2d0] ;  /* 0x0000b40000047ab9 */ /* 0x000fe20000000a00 */
[----:B------:R-:W-:Y:S01]  /*d800*/  IMAD.MOV.U32 R0, RZ, RZ, R7 ;  /* 0x000000ffff007224 */ /* 0x000fe200078e0007 */
[----:B------:R2:W-:Y:S04]  /*d810*/  STL [R1+0x18], R7 ;  /* 0x0000180701007387 */ /* 0x0005e80000100800 */
[----:B------:R3:W5:Y:S01]  /*d820*/  LDL R8, [R1+0x4] ;  /* 0x0000040001087983 */ /* 0x0007620000100800 */
[----:B-1----:R-:W-:-:S05]  /*d830*/  @P0 IMAD.HI.U32 R3, R7, R3, RZ ;  /* 0x0000000307030227 */ /* 0x002fca00078e00ff */
[----:B0-----:R-:W-:Y:S01]  /*d840*/  @P0 SHF.R.U32.HI R0, RZ, R2, R3 ;  /* 0x00000002ff000219 */ /* 0x001fe20000011603 */
        /* <DEDUP_REMOVED lines=27> */
[----:B------:R-:W-:Y:S01]  /*da00*/  ULDC UR4, c[0x0][0x288] ;  /* 0x0000a20000047ab9 */ /* 0x000fe20000000800 */
[----:B------:R-:W0:Y:S01]  /*da10*/  SHFL.IDX PT, R5, R0, RZ, 0x181f ;  /* 0x00181fff00057589 */ /* 0x000e2200000e0000 */
[----:B------:R-:W-:Y:S02]  /*da20*/  IMAD R2, R6, UR4, RZ ;  /* 0x0000000406027c24 */ /* 0x000fe4000f8e02ff */
[----:B------:R-:W-:Y:S01]  /*da30*/  IMAD.U32 R6, RZ, RZ, UR42 ;  /* 0x0000002aff067e24 */ /* 0x000fe2000f8e00ff */
[----:B------:R-:W1:Y:S03]  /*da40*/  SHFL.IDX PT, R4, R3, RZ, 0x181f ;  /* 0x00181fff03047589 */ /* 0x000e6600000e0000 */
[----:B------:R-:W-:Y:S01]  /*da50*/  IMAD R10, R6, 0x80, R10 ;  /* 0x00000080060a7824 */ /* 0x000fe200078e020a */
[----:B------:R-:W-:Y:S03]  /*da60*/  SHFL.IDX PT, R7, R3, 0x1, 0x181f ;  /* 0x00381f0003077f89 */ /* 0x000fe600000e0000 */
[C---:B------:R-:W-:Y:S01]  /*da70*/  VIADD R11, R10.reuse, 0x10 ;  /* 0x000000100a0b7836 */ /* 0x040fe20000000000 */
[-C--:B------:R-:W-:Y:S01]  /*da80*/  ISETP.GE.AND P3, PT, R10, R2.reuse, PT ;  /* 0x000000020a00720c */ /* 0x080fe20003f66270 */
[----:B------:R-:W2:Y:S03]  /*da90*/  SHFL.IDX PT, R6, R0, 0x1, 0x181f ;  /* 0x00381f0000067f89 */ /* 0x000ea600000e0000 */
[----:B------:R-:W-:Y:S01]  /*daa0*/  ISETP.GE.AND P1, PT, R11, R2, PT ;  /* 0x000000020b00720c */ /* 0x000fe20003f26270 */
[----:B------:R-:W-:Y:S04]  /*dab0*/  STL [R1+0x10], R10 ;  /* 0x0000100a01007387 */ /* 0x000fe80000100800 */
[----:B------:R3:W-:Y:S04]  /*dac0*/  STL [R1+0x20], R11 ;  /* 0x0000200b01007387 */ /* 0x0007e80000100800 */
[----:B0-----:R-:W-:-:S05]  /*dad0*/  @!P3 LEA R5, P2, R9, R5, 0x1 ;  /* 0x000000050905b211 */ /* 0x001fca00078408ff */
[----:B-1----:R-:W-:Y:S02]  /*dae0*/  @!P3 IMAD.X R4, RZ, RZ, R4, P2 ;  /* 0x000000ffff04b224 */ /* 0x002fe400010e0604 */
[----:B---3--:R-:W-:-:S03]  /*daf0*/  VIADD R11, R10, 0x20 ;  /* 0x000000200a0b7836 */ /* 0x008fc60000000000 */
[-C--:B------:R-:W-:Y:S02]  /*db00*/  @!P3 LOP3.LUT R5, R5, R4.reuse, RZ, 0x3c, !PT ;  /* 0x000000040505b212 */ /* 0x080fe400078e3cff */
[----:B------:R-:W-:Y:S02]  /*db10*/  STL [R1+0x24], R11 ;  /* 0x0000240b01007387 */ /* 0x000fe40000100800 */
[----:B------:R-:W-:-:S04]  /*db20*/  @!P3 LOP3.LUT R4, R5, R4, RZ, 0x3c, !PT ;  /* 0x000000040504b212 */ /* 0x000fc800078e3cff */
[----:B------:R-:W-:-:S05]  /*db30*/  @!P3 LOP3.LUT R5, R5, R4, RZ, 0x3c, !PT ;  /* 0x000000040505b212 */ /* 0x000fca00078e3cff */
[----:B-----5:R2:W-:Y:S02]  /*db40*/  @!P3 LDGSTS.E.BYPASS.LTC128B.128 [R8+0x18400], desc[UR60][R4.64], !P0 ;  /* 0x184000000408bfae */ /* 0x0205e4000c101d7c */
[----:B--2---:R-:W-:Y:S02]  /*db50*/  @!P1 LEA R4, P2, R9, R6, 0x1 ;  /* 0x0000000609049211 */ /* 0x004fe400078408ff */
[----:B------:R-:W-:Y:S03]  /*db60*/  SHFL.IDX PT, R6, R3, 0x3, 0x181f ;  /* 0x00781f0003067f89 */ /* 0x000fe600000e0000 */
[----:B------:R-:W-:Y:S02]  /*db70*/  @!P1 IMAD.X R5, RZ, RZ, R7, P2 ;  /* 0x000000ffff059224 */ /* 0x000fe400010e0607 */
        /* <DEDUP_REMOVED lines=55> */
.L_x_13618:
        /* <DEDUP_REMOVED lines=12> */
.L_x_13505:
        /* <DEDUP_REMOVED lines=35> */
.L_x_13507:
[----:B------:R-:W-:Y:S05]  /*e1e0*/  BSYNC B6 ;  /* 0x0000000000067941 */ /* 0x000fea0003800000 */
.L_x_13506:
        /* <DEDUP_REMOVED lines=62> */
[----:B--2---:R-:W-:-:S03]  /*e5d0*/  ISETP.GE.AND P5, PT, R10, R0, PT ;  /* 0x000000000a00720c */ /* 0x004fc60003fa6270 */
[----:B------:R-:W2:Y:S01]  /*e5e0*/  LDL.LU R10, [R1+0x28] ;  /* 0x00002800010a7983 */ /* 0x000ea20000300800 */
[----:B---3--:R-:W-:-:S03]  /*e5f0*/  ISETP.GE.AND P4, PT, R3, R0, PT ;  /* 0x000000000300720c */ /* 0x008fc60003f86270 */
[----:B------:R-:W0:Y:S04]  /*e600*/  SHFL.IDX PT, R3, R5, RZ, 0x181f ;  /* 0x00181fff05037589 */ /* 0x000e2800000e0000 */
[----:B------:R-:W3:Y:S02]  /*e610*/  LDL.LU R12, [R1+0x2c] ;  /* 0x00002c00010c7983 */ /* 0x000ee40000300800 */
        /* <DEDUP_REMOVED lines=65> */
.L_x_13636:
        /* <DEDUP_REMOVED lines=14> */
.L_x_13510:
[----:B------:R-:W-:Y:S05]  /*eb10*/  BSYNC B0 ;  /* 0x0000000000007941 */ /* 0x000fea0003800000 */
.L_x_13509:
[----:B------:R-:W-:Y:S01]  /*eb20*/  NOP ;  /* 0x0000000000007918 */ /* 0x000fe20000000000 */
[----:B------:R-:W-:-:S13]  /*eb30*/  PLOP3.LUT P0, PT, PT, PT, PT, 0x80, 0x0 ;  /* 0x000000000000781c */ /* 0x000fda0003f0f070 */
.L_x_13511:
        /* <DEDUP_REMOVED lines=18> */
.L_x_13637:
[----:B------:R-:W-:Y:S05]  /*ec60*/  BSYNC B0 ;  /* 0x0000000000007941 */ /* 0x000fea0003800000 */
.L_x_13512:
[----:B------:R-:W-:Y:S01]  /*ec70*/  LOP3.LUT P0, RZ, R18, 0x2, RZ, 0xc0, !PT ;  /* 0x0000000212ff7812 */ /* 0x000fe2000780c0ff */
[----:B------:R-:W-:-:S12]  /*ec80*/  BSSY B0, `(.L_x_13514) ;  /* 0x0000058000007945 */ /* 0x000fd80003800000 */
        /* <DEDUP_REMOVED lines=10> */
.L_x_13638:
[----:B------:R-:W-:Y:S05]  /*ed30*/  BSYNC B1 ;  /* 0x0000000000017941 */ /* 0x000fea0003800000 */
.L_x_13516:
        /* <DEDUP_REMOVED lines=9> */
.L_x_13519:
[----:B------:R-:W-:Y:S05]  /*edd0*/  BSYNC B1 ;  /* 0x0000000000017941 */ /* 0x000fea0003800000 */
.L_x_13518:
        /* <DEDUP_REMOVED lines=11> */
.L_x_13520:
        /* <DEDUP_REMOVED lines=15> */
.L_x_13521:
        /* <DEDUP_REMOVED lines=15> */
.L_x_13522:
        /* <DEDUP_REMOVED lines=15> */
.L_x_13523:
        /* <DEDUP_REMOVED lines=10> */
.L_x_13515:
[----:B------:R-:W-:Y:S05]  /*f200*/  BSYNC B0 ;  /* 0x0000000000007941 */ /* 0x000fea0003800000 */
.L_x_13514:
[----:B------:R-:W-:-:S06]  /*f210*/  UISETP.GE.AND UP0, UPT, UR41, 0x2, UPT ;  /* 0x000000022900788c */ /* 0x000fcc000bf06270 */
[----:B------:R-:W-:-:S13]  /*f220*/  PLOP3.LUT P0, PT, PT, PT, UP0, 0x80, 0x0 ;  /* 0x000000000000781c */ /* 0x000fda0003f0f008 */
[----:B------:R-:W-:Y:S05]  /*f230*/  @!P0 BRA `(.L_x_13524) ;  /* 0x0000001c00748947 */ /* 0x000fea0003800000 */
[----:B------:R-:W-:Y:S02]  /*f240*/  ULOP3.LUT UR4, UR41, 0x1, URZ, 0xc0, !UPT ;  /* 0x0000000129047892 */ /* 0x000fe4000f8ec03f */
[----:B--2---:R-:W-:Y:S02]  /*f250*/  IMAD.U32 R6, RZ, RZ, UR41 ;  /* 0x00000029ff067e24 */ /* 0x004fe4000f8e00ff */
        /* <DEDUP_REMOVED lines=18> */
[----:B-1----:R-:W2:Y:S01]  /*f380*/  LDL R5, [R1+0xc] ;  /* 0x00000c0001057983 */ /* 0x002ea20000100800 */
        /* <DEDUP_REMOVED lines=13> */
[C---:B---3--:R-:W-:Y:S02]  /*f460*/  IMAD R7, R9.reuse, UR5, R7 ;  /* 0x0000000509077c24 */ /* 0x048fe4000f8e0207 */
[----:B------:R-:W-:-:S04]  /*f470*/  IMAD.WIDE.U32 R4, R9, UR4, R4 ;  /* 0x0000000409047c25 */ /* 0x000fc8000f8e0004 */
[----:B------:R-:W-:Y:S01]  /*f480*/  IMAD.IADD R7, R7, 0x1, R5 ;  /* 0x0000000107077824 */ /* 0x000fe200078e0205 */
[----:B-1----:R-:W-:-:S04]  /*f490*/  LEA R2, P0, R4, R2, 0x2 ;  /* 0x0000000204027211 */ /* 0x002fc800078010ff */
[----:B------:R-:W-:-:S05]  /*f4a0*/  LEA.HI.X R3, R4, R3, R7, 0x2, P0 ;  /* 0x0000000304037211 */ /* 0x000fca00000f1407 */
[----:B------:R2:W5:Y:S04]  /*f4b0*/  LDG.E R16, desc[UR60][R2.64] ;  /* 0x0000003c02107981 */ /* 0x000568000c1e1900 */
.L_x_13528:
[----:B--2---:R-:W1:Y:S01]  /*f4c0*/  S2R R2, SR_TID.X ;  /* 0x0000000000027919 */ /* 0x004e620000002100 */
[----:B------:R-:W-:Y:S01]  /*f4d0*/  IMAD R3, R19, 0x8, R17 ;  /* 0x0000000813037824 */ /* 0x000fe200078e0211 */
[----:B------:R-:W-:Y:S01]  /*f4e0*/  BSSY B1, `(.L_x_13529) ;  /* 0x0000006000017945 */ /* 0x000fe20003800000 */
[----:B-1----:R-:W-:Y:S02]  /*f4f0*/  LOP3.LUT R4, R2, 0x7f, RZ, 0xc0, !PT ;  /* 0x0000007f02047812 */ /* 0x002fe400078ec0ff */
[----:B------:R-:W-:Y:S02]  /*f500*/  SHF.L.U32 R2, R8, 0x1f, RZ ;  /* 0x0000001f08027819 */ /* 0x000fe400000006ff */
[----:B------:R-:W-:Y:S02]  /*f510*/  ISETP.NE.AND P1, PT, R4, RZ, PT ;  /* 0x000000ff0400720c */ /* 0x000fe40003f25270 */
[----:B------:R-:W1:Y:S02]  /*f520*/  SYNCS.PHASECHK.TRANS64.TRYWAIT P0, [R3+URZ+0x32440], R2 ;  /* 0x03244002030075a7 */ /* 0x000e64000800017f */
[----:B-1----:R-:W-:Y:S09]  /*f530*/  @!P0 BRA `(.L_x_13530) ;  /* 0x0000003c00bc8947 */ /* 0x002ff20003800000 */
.L_x_13639:
[----:B------:R-:W-:Y:S05]  /*f540*/  BSYNC B1 ;  /* 0x0000000000017941 */ /* 0x000fea0003800000 */
.L_x_13529:
        /* <DEDUP_REMOVED lines=9> */
.L_x_13532:
[----:B------:R-:W-:Y:S05]  /*f5e0*/  BSYNC B1 ;  /* 0x0000000000017941 */ /* 0x000fea0003800000 */
.L_x_13531:
        /* <DEDUP_REMOVED lines=12> */
.L_x_13533:
        /* <DEDUP_REMOVED lines=12> */
.L_x_13640:
[----:B------:R-:W-:Y:S05]  /*f770*/  BSYNC B1 ;  /* 0x0000000000017941 */ /* 0x000fea0003800000 */
.L_x_13534:
        /* <DEDUP_REMOVED lines=11> */
.L_x_13537:
[----:B------:R-:W-:Y:S05]  /*f830*/  BSYNC B1 ;  /* 0x0000000000017941 */ /* 0x000fea0003800000 */
.L_x_13536:
        /* <DEDUP_REMOVED lines=10> */
.L_x_13538:
        /* <DEDUP_REMOVED lines=15> */
.L_x_13539:
        /* <DEDUP_REMOVED lines=15> */
.L_x_13540:
        /* <DEDUP_REMOVED lines=15> */
.L_x_13541:
        /* <DEDUP_REMOVED lines=8> */
[----:B--2---:R-:W-:Y:S05]  /*fc30*/  @P0 BRA.U.ANY `(.L_x_13541) ;  /* 0xfffffffd00dc0947 */ /* 0x004fea000393ffff */
.L_x_13527:
[----:B------:R-:W-:Y:S05]  /*fc40*/  BSYNC B0 ;  /* 0x0000000000007941 */ /* 0x000fea0003800000 */
.L_x_13526:
[----:B------:R-:W-:-:S06]  /*fc50*/  UIADD3 UR4, UR41, -0x3, URZ ;  /* 0xfffffffd29047890 */ /* 0x000fcc000fffe03f */
[----:B------:R-:W-:-:S07]  /*fc60*/  IMAD.U32 R0, RZ, RZ, UR4 ;  /* 0x00000004ff007e24 */ /* 0x000fce000f8e00ff */
.L_x_13525:
[----:B------:R-:W-:Y:S01]  /*fc70*/  ISETP.NE.AND P0, PT, R6, RZ, PT ;  /* 0x000000ff0600720c */ /* 0x000fe20003f05270 */
[----:B------:R-:W-:-:S12]  /*fc80*/  BSSY B0, `(.L_x_13524) ;  /* 0x0000138000007945 */ /* 0x000fd80003800000 */
[----:B------:R-:W-:Y:S05]  /*fc90*/  @!P0 BRA `(.L_x_13542) ;  /* 0x0000001000d88947 */ /* 0x000fea0003800000 */
.L_x_13575:
[----:B--2---:R-:W2:Y:S01]  /*fca0*/  LDL.LU R2, [R1+0x8] ;  /* 0x0000080001027983 */ /* 0x004ea20000300800 */
        /* <DEDUP_REMOVED lines=32> */
.L_x_13545:
        /* <DEDUP_REMOVED lines=8> */
.L_x_13641:
[----:B------:R-:W-:Y:S05]  /*ff30*/  BSYNC B2 ;  /* 0x0000000000027941 */ /* 0x000fea0003800000 */
.L_x_13546:
        /* <DEDUP_REMOVED lines=9> */
.L_x_13549:
[----:B------:R-:W-:Y:S05]  /*ffd0*/  BSYNC B2 ;  /* 0x0000000000027941 */ /* 0x000fea0003800000 */
.L_x_13548:
        /* <DEDUP_REMOVED lines=11> */
.L_x_13550:
        /* <DEDUP_REMOVED lines=13> */
.L_x_13642:
[----:B------:R-:W-:Y:S05]  /*10160*/  BSYNC B2 ;  /* 0x0000000000027941 */ /* 0x000fea0003800000 */
.L_x_13551:
        /* <DEDUP_REMOVED lines=11> */
.L_x_13554:
[----:B------:R-:W-:Y:S05]  /*10220*/  BSYNC B2 ;  /* 0x0000000000027941 */ /* 0x000fea0003800000 */
.L_x_13553:
        /* <DEDUP_REMOVED lines=9> */
.L_x_13555:
        /* <DEDUP_REMOVED lines=15> */
.L_x_13556:
        /* <DEDUP_REMOVED lines=15> */
.L_x_13557:
        /* <DEDUP_REMOVED lines=15> */
.L_x_13558:
        /* <DEDUP_REMOVED lines=10> */
.L_x_13544:
[----:B------:R-:W-:Y:S05]  /*10630*/  BSYNC B1 ;  /* 0x0000000000017941 */ /* 0x000fea0003800000 */
.L_x_13543:
        /* <DEDUP_REMOVED lines=10> */
[----:B------:R-:W-:-:S12]  /*106e0*/  VIADD R6, R0, 0xffffffff ;  /* 0xffffffff00067836 */ /* 0x000fd80000000000 */
[----:B------:R-:W-:Y:S05]  /*106f0*/  @!P2 BRA `(.L_x_13561) ;  /* 0x000000000050a947 */ /* 0x000fea0003800000 */
[----:B------:R-:W3:Y:S01]  /*10700*/  LDL R10, [R1+0xc] ;  /* 0x00000c00010a7983 */ /* 0x000ee20000100800 */
[----:B-1----:R-:W1:Y:S01]  /*10710*/  LDC R4, c[0x0][0x43c] ;  /* 0x00010f00ff047b82 */ /* 0x002e620000000800 */
[----:B------:R-:W-:Y:S02]  /*10720*/  ULDC.64 UR4, c[0x0][0x428] ;  /* 0x00010a0000047ab9 */ /* 0x000fe40000000a00 */
[----:B------:R-:W4:Y:S01]  /*10730*/  LDL R9, [R1] ;  /* 0x0000000001097983 */ /* 0x000f220000100800 */
        /* <DEDUP_REMOVED lines=10> */
[----:B------:R-:W-:Y:S01]  /*107e0*/  IMAD.WIDE.U32 R2, R9, UR4, R2 ;  /* 0x0000000409027c25 */ /* 0x000fe2000f8e0002 */
[----:B------:R-:W-:-:S03]  /*107f0*/  ULDC.64 UR4, c[0x0][0x418] ;  /* 0x0001060000047ab9 */ /* 0x000fc60000000a00 */
[----:B------:R-:W-:Y:S01]  /*10800*/  IMAD.IADD R3, R4, 0x1, R3 ;  /* 0x0000000104037824 */ /* 0x000fe200078e0203 */
[----:B------:R-:W-:-:S04]  /*10810*/  LEA R4, P0, R2, UR4, 0x2 ;  /* 0x0000000402047c11 */ /* 0x000fc8000f8010ff */
[----:B------:R-:W-:-:S05]  /*10820*/  LEA.HI.X R5, R2, UR5, R3, 0x2, P0 ;  /* 0x0000000502057c11 */ /* 0x000fca00080f1403 */
[----:B------:R3:W5:Y:S04]  /*10830*/  LDG.E R16, desc[UR60][R4.64] ;  /* 0x0000003c04107981 */ /* 0x000768000c1e1900 */
.L_x_13561:
[----:B------:R-:W4:Y:S01]  /*10840*/  S2R R2, SR_TID.X ;  /* 0x0000000000027919 */ /* 0x000f220000002100 */
[----:B-1-3--:R-:W-:Y:S01]  /*10850*/  IMAD R4, R19, 0x8, R17 ;  /* 0x0000000813047824 */ /* 0x00afe200078e0211 */
[----:B------:R-:W-:Y:S01]  /*10860*/  BSSY B2, `(.L_x_13562) ;  /* 0x0000006000027945 */ /* 0x000fe20003800000 */
[----:B----4-:R-:W-:Y:S02]  /*10870*/  LOP3.LUT R3, R2, 0x7f, RZ, 0xc0, !PT ;  /* 0x0000007f02037812 */ /* 0x010fe400078ec0ff */
[----:B------:R-:W-:Y:S02]  /*10880*/  SHF.L.U32 R2, R7, 0x1f, RZ ;  /* 0x0000001f07027819 */ /* 0x000fe400000006ff */
[----:B------:R-:W-:Y:S02]  /*10890*/  ISETP.NE.AND P1, PT, R3, RZ, PT ;  /* 0x000000ff0300720c */ /* 0x000fe40003f25270 */
[----:B------:R-:W1:Y:S02]  /*108a0*/  SYNCS.PHASECHK.TRANS64.TRYWAIT P0, [R4+URZ+0x32440], R2 ;  /* 0x03244002040075a7 */ /* 0x000e64000800017f */
[----:B-1----:R-:W-:Y:S09]  /*108b0*/  @!P0 BRA `(.L_x_13563) ;  /* 0x0000002c002c8947 */ /* 0x002ff20003800000 */
.L_x_13643:
[----:B------:R-:W-:Y:S05]  /*108c0*/  BSYNC B2 ;  /* 0x0000000000027941 */ /* 0x000fea0003800000 */
.L_x_13562:
        /* <DEDUP_REMOVED lines=9> */
.L_x_13565:
[----:B------:R-:W-:Y:S05]  /*10960*/  BSYNC B2 ;  /* 0x0000000000027941 */ /* 0x000fea0003800000 */
.L_x_13564:
[----:B--2---:R-:W-:Y:S01]  /*10970*/  IMAD.MOV.U32 R7, RZ, RZ, RZ ;  /* 0x000000ffff077224 */ /* 0x004fe200078e00ff */
        /* <DEDUP_REMOVED lines=10> */
.L_x_13566:
        /* <DEDUP_REMOVED lines=13> */
.L_x_13644:
[----:B------:R-:W-:Y:S05]  /*10af0*/  BSYNC B2 ;  /* 0x0000000000027941 */ /* 0x000fea0003800000 */
.L_x_13567:
        /* <DEDUP_REMOVED lines=11> */
.L_x_13570:
[----:B------:R-:W-:Y:S05]  /*10bb0*/  BSYNC B2 ;  /* 0x0000000000027941 */ /* 0x000fea0003800000 */
.L_x_13569:
        /* <DEDUP_REMOVED lines=9> */
.L_x_13571:
        /* <DEDUP_REMOVED lines=15> */
.L_x_13572:
        /* <DEDUP_REMOVED lines=15> */
.L_x_13573:
        /* <DEDUP_REMOVED lines=15> */
.L_x_13574:
        /* <DEDUP_REMOVED lines=10> */
.L_x_13560:
[----:B------:R-:W-:Y:S05]  /*10fc0*/  BSYNC B1 ;  /* 0x0000000000017941 */ /* 0x000fea0003800000 */
.L_x_13559:
[C---:B------:R-:W-:Y:S01]  /*10fd0*/  ISETP.GT.AND P0, PT, R0.reuse, 0x1, PT ;  /* 0x000000010000780c */ /* 0x040fe20003f04270 */
[----:B------:R-:W-:-:S12]  /*10fe0*/  VIADD R0, R0, 0xfffffffe ;  /* 0xfffffffe00007836 */ /* 0x000fd80000000000 */
[----:B------:R-:W-:Y:S05]  /*10ff0*/  @P0 BRA `(.L_x_13575) ;  /* 0xffffffec00280947 */ /* 0x000fea000383ffff */
.L_x_13542:
[----:B------:R-:W-:Y:S05]  /*11000*/  BSYNC B0 ;  /* 0x0000000000007941 */ /* 0x000fea0003800000 */
.L_x_13524:
        /* <DEDUP_REMOVED lines=20> */
[----:B--2---:R-:W0:Y:S01]  /*11150*/  POPC R7, R4 ;  /* 0x0000000400077309 */ /* 0x004e220000000000 */
[----:B---3--:R-:W0:Y:S02]  /*11160*/  SHFL.IDX PT, R0, R3, R0, 0x1f ;  /* 0x00001f0003007589 */ /* 0x008e2400000e0000 */
[----:B0-----:R-:W-:-:S05]  /*11170*/  IADD3 R0, R0, UR44, R7 ;  /* 0x0000002c00007c10 */ /* 0x001fca000fffe007 */
[----:B------:R3:W-:Y:S02]  /*11180*/  STL [R1+0x14], R0 ;  /* 0x0000140001007387 */ /* 0x0007e40000100800 */
.L_x_13577:
[----:B------:R-:W-:Y:S05]  /*11190*/  BSYNC B0 ;  /* 0x0000000000007941 */ /* 0x000fea0003800000 */
.L_x_13576:
[----:B------:R-:W-:-:S07]  /*111a0*/  SEL R19, R19, RZ, P1 ;  /* 0x000000ff13137207 */ /* 0x000fce0000800000 */
.L_x_13490:
[----:B------:R-:W-:Y:S05]  /*111b0*/  BSYNC B7 ;  /* 0x0000000000077941 */ /* 0x000fea0003800000 */
.L_x_13488:
[----:B0-----:R0:W5:Y:S01]  /*111c0*/  LDL R2, [R1+0x14] ;  /* 0x0000140001027983 */ /* 0x0011620000100800 */
[----:B------:R-:W-:-:S13]  /*111d0*/  LOP3.LUT P1, RZ, R18, 0x80, RZ, 0xc0, !PT ;  /* 0x0000008012ff7812 */ /* 0x000fda000782c0ff */
        /* <DEDUP_REMOVED lines=11> */
.L_x_13578:
[----:B------:R-:W-:-:S03]  /*11290*/  UMOV UR4, 0xffffffff ;  /* 0xffffffff00047882 */ /* 0x000fc60000000000 */
[----:B------:R-:W-:Y:S05]  /*112a0*/  BRA.DIV UR4, `(.L_x_13580) ;  /* 0x0000002204d87947 */ /* 0x000fea000b800000 */
[----:B-----5:R0:W4:Y:S02]  /*112b0*/  SHFL.IDX PT, R14, R2, RZ, 0x1f ;  /* 0x00001fff020e7589 */ /* 0x02012400000e0000 */
.L_x_13647:
[----:B------:R-:W5:Y:S01]  /*112c0*/  @!P0 S2R R3, SR_CgaCtaId ;  /* 0x0000000000038919 */ /* 0x000f620000008800 */
[----:B------:R-:W-:Y:S05]  /*112d0*/  WARPSYNC.ALL ;  /* 0x0000000000007948 */ /* 0x000fea0003800000 */
[----:B------:R-:W-:Y:S01]  /*112e0*/  BAR.SYNC.DEFER_BLOCKING 0x4, 0x180 ;  /* 0x0106000000007b1d */ /* 0x000fe20000010000 */
[----:B---3--:R-:W-:-:S05]  /*112f0*/  @!P0 MOV R0, 0x400 ;  /* 0x0000040000008802 */ /* 0x008fca0000000f00 */
[----:B----4-:R3:W-:Y:S01]  /*11300*/  STL [R1+0x14], R14 ;  /* 0x0000140e01007387 */ /* 0x0107e20000100800 */
[----:B-----5:R-:W-:-:S05]  /*11310*/  @!P0 LEA R17, R3, R0, 0x18 ;  /* 0x0000000003118211 */ /* 0x020fca00078ec0ff */
[----:B------:R3:W-:Y:S01]  /*11320*/  @!P0 STS [R17+0x324d0], R2 ;  /* 0x0324d00211008388 */ /* 0x0007e20000000800 */
[----:B------:R-:W-:Y:S06]  /*11330*/  BAR.ARV 0x5, 0x180 ;  /* 0x0146000000007b1d */ /* 0x000fec0000002000 */
.L_x_13579:
[----:B---3--:R-:W3:Y:S01]  /*11340*/  LDL R0, [R1+0x14] ;  /* 0x0000140001007983 */ /* 0x008ee20000100800 */
[----:B------:R-:W-:Y:S02]  /*11350*/  ULDC UR4, c[0x0][0xd38] ;  /* 0x00034e0000047ab9 */ /* 0x000fe40000000800 */
[----:B---3--:R-:W-:-:S13]  /*11360*/  ISETP.GE.AND P0, PT, R0, UR4, PT ;  /* 0x0000000400007c0c */ /* 0x008fda000bf06270 */
[----:B------:R-:W-:Y:S05]  /*11370*/  @!P0 BRA `(.L_x_13581) ;  /* 0xffffffb0008c8947 */ /* 0x000fea000383ffff */
.L_x_13485:
[----:B0-----:R-:W3:Y:S01]  /*11380*/  LDL.LU R0, [R1+0x38] ;  /* 0x0000380001007983 */ /* 0x001ee20000300800 */
[----:B------:R-:W-:Y:S01]  /*11390*/  BSSY B0, `(.L_x_13582) ;  /* 0x000000b000007945 */ /* 0x000fe20003800000 */
[----:B-1----:R-:W0:Y:S01]  /*113a0*/  S2R R5, SR_CgaCtaId ;  /* 0x0000000000057919 */ /* 0x002e220000008800 */
[----:B---3--:R-:W-:-:S05]  /*113b0*/  VIADD R0, R0, 0x1 ;  /* 0x0000000100007836 */ /* 0x008fca0000000000 */
[----:B----4-:R-:W-:-:S04]  /*113c0*/  LEA.HI R2, R0, R0, RZ, 0x1 ;  /* 0x0000000000027211 */ /* 0x010fc800078f08ff */
[----:B------:R-:W-:-:S05]  /*113d0*/  LOP3.LUT R3, R2, 0xfffffffe, RZ, 0xc0, !PT ;  /* 0xfffffffe02037812 */ /* 0x000fca00078ec0ff */
[----:B------:R-:W-:Y:S01]  /*113e0*/  IMAD.IADD R3, R0, 0x1, -R3 ;  /* 0x0000000100037824 */ /* 0x000fe200078e0a03 */
[----:B------:R-:W-:-:S04]  /*113f0*/  MOV R0, 0x400 ;  /* 0x0000040000007802 */ /* 0x000fc80000000f00 */
[----:B0-----:R-:W-:Y:S02]  /*11400*/  LEA R0, R5, R0, 0x18 ;  /* 0x0000000005007211 */ /* 0x001fe400078ec0ff */
[----:B------:R-:W-:-:S04]  /*11410*/  SHF.L.U32 R3, R3, 0x1f, RZ ;  /* 0x0000001f03037819 */ /* 0x000fc800000006ff */
[----:B------:R-:W0:Y:S02]  /*11420*/  SYNCS.PHASECHK.TRANS64.TRYWAIT P0, [R0+URZ+0x32420], R3 ;  /* 0x03242003000075a7 */ /* 0x000e24000800017f */
[----:B0-----:R-:W-:Y:S05]  /*11430*/  @!P0 BRA `(.L_x_13583) ;  /* 0x00000020009c8947 */ /* 0x001fea0003800000 */
.L_x_13648:
[----:B------:R-:W-:Y:S05]  /*11440*/  BSYNC B0 ;  /* 0x0000000000007941 */ /* 0x000fea0003800000 */
.L_x_13582:
[----:B------:R-:W-:-:S03]  /*11450*/  UMOV UR4, 0xffffffff ;  /* 0xffffffff00047882 */ /* 0x000fc60000000000 */
[----:B------:R-:W-:Y:S05]  /*11460*/  BRA.DIV UR4, `(.L_x_13584) ;  /* 0x0000002204a47947 */ /* 0x000fea000b800000 */
[----:B------:R-:W1:Y:S02]  /*11470*/  S2R R2, SR_TID.X ;  /* 0x0000000000027919 */ /* 0x000e640000002100 */
[----:B-1----:R-:W-:-:S04]  /*11480*/  SHF.R.U32.HI R2, RZ, 0x5, R2 ;  /* 0x00000005ff027819 */ /* 0x002fc80000011602 */
[----:B------:R-:W-:-:S05]  /*11490*/  LOP3.LUT R2, R2, 0x3, RZ, 0xc0, !PT ;  /* 0x0000000302027812 */ /* 0x000fca00078ec0ff */
[----:B------:R1:W3:Y:S02]  /*114a0*/  SHFL.IDX PT, R14, R2, RZ, 0x1f ;  /* 0x00001fff020e7589 */ /* 0x0002e400000e0000 */
.L_x_13651:
[----:B---3--:R-:W-:Y:S01]  /*114b0*/  ISETP.NE.AND P0, PT, R14, RZ, PT ;  /* 0x000000ff0e00720c */ /* 0x008fe20003f05270 */
[----:B------:R-:W-:-:S12]  /*114c0*/  BSSY B0, `(.L_x_13585) ;  /* 0x0000027000007945 */ /* 0x000fd80003800000 */
[----:B------:R-:W-:Y:S05]  /*114d0*/  @P0 BRA `(.L_x_13586) ;  /* 0x0000000000940947 */ /* 0x000fea0003800000 */
[----:B------:R-:W-:-:S03]  /*114e0*/  UMOV UR4, 0xffffffff ;  /* 0xffffffff00047882 */ /* 0x000fc60000000000 */
[----:B------:R-:W-:Y:S05]  /*114f0*/  BRA.DIV UR4, `(.L_x_13587) ;  /* 0x0000002204b47947 */ /* 0x000fea000b800000 */
[----:B------:R-:W-:-:S13]  /*11500*/  ELECT P6, URZ, PT ;  /* 0x00000000003f782f */ /* 0x000fda00038c0000 */
.L_x_13654:
[----:B------:R-:W-:Y:S05]  /*11510*/  @!P6 BRA `(.L_x_13586) ;  /* 0x000000000084e947 */ /* 0x000fea0003800000 */
[----:B-1----:R-:W3:Y:S02]  /*11520*/  LDL R2, [R1+0x4c] ;  /* 0x00004c0001027983 */ /* 0x002ee40000100800 */
[----:B---3--:R-:W-:-:S13]  /*11530*/  R2UR UR4, R2 ;  /* 0x00000000020472ca */ /* 0x008fda00000e0000 */
[----:B------:R-:W-:-:S06]  /*11540*/  ULOP3.LUT UR4, UR4, 0x2, URZ, 0xfc, !UPT ;  /* 0x0000000204047892 */ /* 0x000fcc000f8efc3f */
[----:B------:R-:W-:-:S05]  /*11550*/  IMAD.U32 R2, RZ, RZ, UR4 ;  /* 0x00000004ff027e24 */ /* 0x000fca000f8e00ff */
[----:B------:R-:W-:-:S13]  /*11560*/  ISETP.NE.AND P2, PT, R2, 0x3, PT ;  /* 0x000000030200780c */ /* 0x000fda0003f45270 */
[----:B------:R-:W-:Y:S05]  /*11570*/  @!P2 BRA `(.L_x_13588) ;  /* 0x000000000004a947 */ /* 0x000fea0003800000 */
[----:B------:R-:W-:Y:S01]  /*11580*/  BPT.TRAP 0x1 ;  /* 0x000000040000795c */ /* 0x000fe20000300000 */
.L_x_13588:
[----:B--2---:R-:W2:Y:S01]  /*11590*/  LDL.LU R7, [R1+0x8] ;  /* 0x0000080001077983 */ /* 0x004ea20000300800 */
        /* <DEDUP_REMOVED lines=12> */
.L_x_13655:
[----:B------:R-:W1:Y:S02]  /*11660*/  SYNCS.PHASECHK.TRANS64.TRYWAIT P0, [R7+URZ], R2 ;  /* 0x00000002070075a7 */ /* 0x000e64000800017f */
[----:B-1----:R-:W-:Y:S05]  /*11670*/  @!P0 BRA `(.L_x_13590) ;  /* 0x0000002000888947 */ /* 0x002fea0003800000 */
.L_x_13656:
[----:B------:R-:W-:Y:S05]  /*11680*/  @!P2 BRA `(.L_x_13591) ;  /* 0x000000000004a947 */ /* 0x000fea0003800000 */
[----:B------:R-:W-:Y:S01]  /*11690*/  BPT.TRAP 0x1 ;  /* 0x000000040000795c */ /* 0x000fe20000300000 */
.L_x_13591:
[----:B------:R-:W-:-:S04]  /*116a0*/  VIADD R0, R0, 0x32460 ;  /* 0x0003246000007836 */ /* 0x000fc80000000000 */
[----:B------:R-:W-:-:S04]  /*116b0*/  IMAD R4, R19, 0x8, R0 ;  /* 0x0000000813047824 */ /* 0x000fc800078e0200 */
[----:B------:R-:W2:Y:S02]  /*116c0*/  SYNCS.PHASECHK.TRANS64.TRYWAIT P0, [R4+URZ], R5 ;  /* 0x00000005040075a7 */ /* 0x000ea4000800017f */
[----:B--2---:R-:W-:Y:S05]  /*116d0*/  @!P0 BRA `(.L_x_13592) ;  /* 0x0000002000848947 */ /* 0x004fea0003800000 */
.L_x_13657:
[----:B------:R-:W-:-:S07]  /*116e0*/  IMAD R3, R3, 0x8, R0 ;  /* 0x0000000803037824 */ /* 0x000fce00078e0200 */
.L_x_13593:
[----:B---3--:R3:W4:Y:S02]  /*116f0*/  SYNCS.PHASECHK.TRANS64.TRYWAIT P0, [R3+URZ], R2 ;  /* 0x00000002030075a7 */ /* 0x008724000800017f */
[----:B----4-:R-:W-:Y:S05]  /*11700*/  @!P0 NANOSLEEP.SYNCS 0x989680 ;  /* 0x009896800000895d */ /* 0x010fea0003900000 */
[----:B------:R-:W4:Y:S02]  /*11710*/  @!P0 SYNCS.PHASECHK.TRANS64 P0, [R3+URZ], R2 ;  /* 0x00000002030085a7 */ /* 0x000f24000800007f */
[----:B----4-:R-:W-:Y:S05]  /*11720*/  @!P0 BRA `(.L_x_13593) ;  /* 0xfffffffc00f08947 */ /* 0x010fea000383ffff */
.L_x_13586:
[----:B------:R-:W-:Y:S05]  /*11730*/  BSYNC B0 ;  /* 0x0000000000007941 */ /* 0x000fea0003800000 */
.L_x_13585:
[----:B------:R-:W-:Y:S05]  /*11740*/  EXIT ;  /* 0x000000000000794d */ /* 0x000fea0003800000 */
.L_x_13437:
[----:B0-----:R0:W1:Y:S02]  /*11750*/  SYNCS.PHASECHK.TRANS64.TRYWAIT P0, [R5+URZ+0x32400], R2 ;  /* 0x03240002050075a7 */ /* 0x001064000800017f */
[----:B-1----:R-:W-:Y:S05]  /*11760*/  @!P0 NANOSLEEP.SYNCS 0x989680 ;  /* 0x009896800000895d */ /* 0x002fea0003900000 */
[----:B------:R-:W1:Y:S02]  /*11770*/  @!P0 SYNCS.PHASECHK.TRANS64 P0, [R5+URZ+0x32400], R2 ;  /* 0x03240002050085a7 */ /* 0x000e64000800007f */
[----:B-1----:R-:W-:Y:S05]  /*11780*/  @!P0 BRA `(.L_x_13437) ;  /* 0xfffffffc00f08947 */ /* 0x002fea000383ffff */
[----:B------:R-:W-:Y:S05]  /*11790*/  BRA `(.L_x_13594) ;  /* 0xffffff0000c07947 */ /* 0x000fea000383ffff */
.L_x_13441:
[----:B--2---:R2:W3:Y:S02]  /*117a0*/  SYNCS.PHASECHK.TRANS64.TRYWAIT P1, [R0+URZ+0x32430], R3 ;  /* 0x03243003000075a7 */ /* 0x0044e4000802017f */
[----:B---3--:R-:W-:Y:S05]  /*117b0*/  @!P1 NANOSLEEP.SYNCS 0x989680 ;  /* 0x009896800000995d */ /* 0x008fea0003900000 */
[----:B------:R-:W3:Y:S02]  /*117c0*/  @!P1 SYNCS.PHASECHK.TRANS64 P1, [R0+URZ+0x32430], R3 ;  /* 0x03243003000095a7 */ /* 0x000ee4000802007f */
[----:B---3--:R-:W-:Y:S05]  /*117d0*/  @!P1 BRA `(.L_x_13441) ;  /* 0xfffffffc00f09947 */ /* 0x008fea000383ffff */
[----:B------:R-:W-:Y:S05]  /*117e0*/  BRA `(.L_x_13440) ;  /* 0xffffff0000f07947 */ /* 0x000fea000383ffff */
.L_x_13442:
[----:B---3--:R3:W4:Y:S02]  /*117f0*/  SYNCS.PHASECHK.TRANS64.TRYWAIT P1, [R5+URZ+0x32410], R2 ;  /* 0x03241002050075a7 */ /* 0x008724000802017f */
[----:B----4-:R-:W-:Y:S05]  /*11800*/  @!P1 NANOSLEEP.SYNCS 0x989680 ;  /* 0x009896800000995d */ /* 0x010fea0003900000 */
[----:B------:R-:W4:Y:S02]  /*11810*/  @!P1 SYNCS.PHASECHK.TRANS64 P1, [R5+URZ+0x32410], R2 ;  /* 0x03241002050095a7 */ /* 0x000f24000802007f */
[----:B----4-:R-:W-:Y:S05]  /*11820*/  @!P1 BRA `(.L_x_13442) ;  /* 0xfffffffc00f09947 */ /* 0x010fea000383ffff */
[----:B------:R-:W-:Y:S05]  /*11830*/  BRA `(.L_x_13595) ;  /* 0xffffff04009c7947 */ /* 0x000fea000383ffff */
.L_x_13446:
[----:B------:R0:W0:Y:S02]  /*11840*/  SYNCS.PHASECHK.TRANS64.TRYWAIT P1, [R0+URZ+0x32450], R3 ;  /* 0x03245003000075a7 */ /* 0x000024000802017f */
[----:B0-----:R-:W-:Y:S05]  /*11850*/  @!P1 NANOSLEEP.SYNCS 0x989680 ;  /* 0x009896800000995d */ /* 0x001fea0003900000 */
[----:B------:R-:W0:Y:S02]  /*11860*/  @!P1 SYNCS.PHASECHK.TRANS64 P1, [R0+URZ+0x32450], R3 ;  /* 0x03245003000095a7 */ /* 0x000e24000802007f */
[----:B0-----:R-:W-:Y:S05]  /*11870*/  @!P1 BRA `(.L_x_13446) ;  /* 0xfffffffc00f09947 */ /* 0x001fea000383ffff */
[----:B------:R-:W-:Y:S05]  /*11880*/  BRA `(.L_x_13445) ;  /* 0xffffff0400a87947 */ /* 0x000fea000383ffff */
.L_x_13451:
[----:B-1----:R-:W-:-:S04]  /*11890*/  IMAD.U32 R20, RZ, RZ, UR4 ;  /* 0x00000004ff147e24 */ /* 0x002fc8000f8e00ff */
[----:B------:R1:W2:Y:S03]  /*118a0*/  SYNCS.PHASECHK.TRANS64.TRYWAIT P3, [R20+URZ+0x32430], R13 ;  /* 0x0324300d140075a7 */ /* 0x0002a6000806017f */
[----:B--2---:R-:W-:Y:S05]  /*118b0*/  @!P3 NANOSLEEP.SYNCS 0x989680 ;  /* 0x009896800000b95d */ /* 0x004fea0003900000 */
[----:B------:R-:W2:Y:S02]  /*118c0*/  @!P3 SYNCS.PHASECHK.TRANS64 P3, [R20+URZ+0x32430], R13 ;  /* 0x0324300d1400b5a7 */ /* 0x000ea4000806007f */
[----:B--2---:R-:W-:Y:S05]  /*118d0*/  @!P3 BRA `(.L_x_13451) ;  /* 0xfffffffc00ecb947 */ /* 0x004fea000383ffff */
[----:B------:R-:W-:Y:S05]  /*118e0*/  BRA `(.L_x_13450) ;  /* 0xffffff28006c7947 */ /* 0x000fea000383ffff */
.L_x_13455:
[----:B-1----:R-:W-:-:S04]  /*118f0*/  IMAD.U32 R20, RZ, RZ, UR4 ;  /* 0x00000004ff147e24 */ /* 0x002fc8000f8e00ff */
[----:B------:R1:W3:Y:S03]  /*11900*/  SYNCS.PHASECHK.TRANS64.TRYWAIT P3, [R20+URZ+0x32450], R13 ;  /* 0x0324500d140075a7 */ /* 0x0002e6000806017f */
[----:B---3--:R-:W-:Y:S05]  /*11910*/  @!P3 NANOSLEEP.SYNCS 0x989680 ;  /* 0x009896800000b95d */ /* 0x008fea0003900000 */
[----:B------:R-:W3:Y:S02]  /*11920*/  @!P3 SYNCS.PHASECHK.TRANS64 P3, [R20+URZ+0x32450], R13 ;  /* 0x0324500d1400b5a7 */ /* 0x000ee4000806007f */
[----:B---3--:R-:W-:Y:S05]  /*11930*/  @!P3 BRA `(.L_x_13455) ;  /* 0xfffffffc00ecb947 */ /* 0x008fea000383ffff */
[----:B------:R-:W-:Y:S05]  /*11940*/  BRA `(.L_x_13454) ;  /* 0xffffff2800e87947 */ /* 0x000fea000383ffff */
.L_x_13461:
[----:B--2---:R-:W-:-:S04]  /*11950*/  IMAD.U32 R20, RZ, RZ, UR4 ;  /* 0x00000004ff147e24 */ /* 0x004fc8000f8e00ff */
[----:B------:R2:W3:Y:S03]  /*11960*/  SYNCS.PHASECHK.TRANS64.TRYWAIT P1, [R20+URZ+0x32430], R13 ;  /* 0x0324300d140075a7 */ /* 0x0004e6000802017f */
[----:B---3--:R-:W-:Y:S05]  /*11970*/  @!P1 NANOSLEEP.SYNCS 0x989680 ;  /* 0x009896800000995d */ /* 0x008fea0003900000 */
[----:B------:R-:W3:Y:S02]  /*11980*/  @!P1 SYNCS.PHASECHK.TRANS64 P1, [R20+URZ+0x32430], R13 ;  /* 0x0324300d140095a7 */ /* 0x000ee4000802007f */
[----:B---3--:R-:W-:Y:S05]  /*11990*/  @!P1 BRA `(.L_x_13461) ;  /* 0xfffffffc00ec9947 */ /* 0x008fea000383ffff */
[----:B------:R-:W-:Y:S05]  /*119a0*/  BRA `(.L_x_13460) ;  /* 0xffffff5000d87947 */ /* 0x000fea000383ffff */
.L_x_13465:
[----:B--2---:R-:W-:-:S04]  /*119b0*/  IMAD.U32 R20, RZ, RZ, UR4 ;  /* 0x00000004ff147e24 */ /* 0x004fc8000f8e00ff */
[----:B------:R2:W4:Y:S03]  /*119c0*/  SYNCS.PHASECHK.TRANS64.TRYWAIT P1, [R20+URZ+0x32450], R13 ;  /* 0x0324500d140075a7 */ /* 0x000526000802017f */
[----:B----4-:R-:W-:Y:S05]  /*119d0*/  @!P1 NANOSLEEP.SYNCS 0x989680 ;  /* 0x009896800000995d */ /* 0x010fea0003900000 */
[----:B------:R-:W4:Y:S02]  /*119e0*/  @!P1 SYNCS.PHASECHK.TRANS64 P1, [R20+URZ+0x32450], R13 ;  /* 0x0324500d140095a7 */ /* 0x000f24000802007f */
[----:B----4-:R-:W-:Y:S05]  /*119f0*/  @!P1 BRA `(.L_x_13465) ;  /* 0xfffffffc00ec9947 */ /* 0x010fea000383ffff */
[----:B------:R-:W-:Y:S05]  /*11a00*/  BRA `(.L_x_13464) ;  /* 0xffffff5400547947 */ /* 0x000fea000383ffff */
.L_x_13496:
[----:B------:R-:W-:Y:S02]  /*11a10*/  IMAD.MOV.U32 R13, RZ, RZ, R4 ;  /* 0x000000ffff0d7224 */ /* 0x000fe400078e0004 */
[----:B------:R-:W-:Y:S02]  /*11a20*/  IMAD.MOV.U32 R12, RZ, RZ, RZ ;  /* 0x000000ffff0c7224 */ /* 0x000fe400078e00ff */
[----:B------:R-:W-:Y:S02]  /*11a30*/  IMAD.MOV.U32 R11, RZ, RZ, 0x1f ;  /* 0x0000001fff0b7424 */ /* 0x000fe400078e00ff */
[----:B------:R-:W-:-:S07]  /*11a40*/  IMAD.MOV.U32 R15, RZ, RZ, -0x1 ;  /* 0xffffffffff0f7424 */ /* 0x000fce00078e00ff */
[----:B0-----:R-:W-:Y:S05]  /*11a50*/  WARPSYNC.COLLECTIVE R15, `(.L_x_13596) ;  /* 0x000000000f087348 */ /* 0x001fea0003c00000 */
[----:B------:R1:W2:Y:S02]  /*11a60*/  SHFL.IDX P6, R14, R13, R12, R11 ;  /* 0x0000000c0d0e7389 */ /* 0x0002a400000c000b */
[----:B012---:R-:W-:Y:S01]  /*11a70*/  ENDCOLLECTIVE ;  /* 0x000000000000791b */ /* 0x007fe20003800000 */
.L_x_13596:
[----:B------:R-:W-:Y:S05]  /*11a80*/  BRA `(.L_x_13597) ;  /* 0xffffffb4008c7947 */ /* 0x000fea000383ffff */
.L_x_13498:
[----:B------:R-:W-:Y:S01]  /*11a90*/  BSSY B0, `(.L_x_13598) ;  /* 0x0000006000007945 */ /* 0x000fe20003800000 */
[----:B------:R-:W-:-:S07]  /*11aa0*/  IMAD.MOV.U32 R15, RZ, RZ, -0x1 ;  /* 0xffffffffff0f7424 */ /* 0x000fce00078e00ff */
[----:B01----:R-:W-:Y:S05]  /*11ab0*/  WARPSYNC.COLLECTIVE R15, `(.L_x_13599) ;  /* 0x000000000f0c7348 */ /* 0x003fea0003c00000 */
[----:B------:R-:W-:Y:S02]  /*11ac0*/  ELECT P6, UR62, PT ;  /* 0x00000000003e782f */ /* 0x000fe400038c0000 */
[----:B------:R-:W-:Y:S01]  /*11ad0*/  MOV R14, UR62 ;  /* 0x0000003e000e7c02 */ /* 0x000fe20008000f00 */
[----:B01----:R-:W-:Y:S10]  /*11ae0*/  ENDCOLLECTIVE ;  /* 0x000000000000791b */ /* 0x003ff40003800000 */
.L_x_13599:
[----:B------:R-:W-:Y:S05]  /*11af0*/  BSYNC B0 ;  /* 0x0000000000007941 */ /* 0x000fea0003800000 */
.L_x_13598:
[----:B------:R-:W-:Y:S05]  /*11b00*/  BRA `(.L_x_13600) ;  /* 0xffffffb400907947 */ /* 0x000fea000383ffff */
.L_x_13500:
[----:B--2---:R2:W3:Y:S02]  /*11b10*/  SYNCS.PHASECHK.TRANS64.TRYWAIT P0, [R0+URZ+0x32440], R2 ;  /* 0x03244002000075a7 */ /* 0x0044e4000800017f */
[----:B---3--:R-:W-:Y:S05]  /*11b20*/  @!P0 NANOSLEEP.SYNCS 0x989680 ;  /* 0x009896800000895d */ /* 0x008fea0003900000 */
[----:B------:R-:W3:Y:S02]  /*11b30*/  @!P0 SYNCS.PHASECHK.TRANS64 P0, [R0+URZ+0x32440], R2 ;  /* 0x03244002000085a7 */ /* 0x000ee4000800007f */
[----:B---3--:R-:W-:Y:S05]  /*11b40*/  @!P0 BRA `(.L_x_13500) ;  /* 0xfffffffc00f08947 */ /* 0x008fea000383ffff */
[----:B------:R-:W-:Y:S05]  /*11b50*/  BRA `(.L_x_13601) ;  /* 0xffffffb400e87947 */ /* 0x000fea000383ffff */
.L_x_13504:
        /* <DEDUP_REMOVED lines=8> */
.L_x_13602:
[----:B------:R-:W-:-:S05]  /*11be0*/  IMAD R10, R7, 0x80, R10 ;  /* 0x00000080070a7824 */ /* 0x000fca00078e020a */
[----:B------:R0:W-:Y:S01]  /*11bf0*/  STL [R1+0x10], R10 ;  /* 0x0000100a01007387 */ /* 0x0001e20000100800 */
[----:B------:R-:W-:Y:S02]  /*11c00*/  IMAD.MOV.U32 R13, RZ, RZ, R0 ;  /* 0x000000ffff0d7224 */ /* 0x000fe400078e0000 */
[----:B------:R-:W-:-:S07]  /*11c10*/  IMAD.MOV.U32 R4, RZ, RZ, R14 ;  /* 0x000000ffff047224 */ /* 0x000fce00078e000e */
[----:B0-----:R-:W-:Y:S05]  /*11c20*/  WARPSYNC.COLLECTIVE R15, `(.L_x_13603) ;  /* 0x000000000f087348 */ /* 0x001fea0003c00000 */
[----:B------:R1:W2:Y:S02]  /*11c30*/  SHFL.IDX P6, R14, R13, R12, R11 ;  /* 0x0000000c0d0e7389 */ /* 0x0002a400000c000b */
[----:B012---:R-:W-:Y:S01]  /*11c40*/  ENDCOLLECTIVE ;  /* 0x000000000000791b */ /* 0x007fe20003800000 */
.L_x_13603:
        /* <DEDUP_REMOVED lines=9> */
.L_x_13604:
        /* <DEDUP_REMOVED lines=10> */
.L_x_13605:
        /* <DEDUP_REMOVED lines=13> */
.L_x_13606:
        /* <DEDUP_REMOVED lines=16> */
.L_x_13607:
[----:B------:R-:W-:Y:S02]  /*11f50*/  IMAD.MOV.U32 R13, RZ, RZ, R3 ;  /* 0x000000ffff0d7224 */ /* 0x000fe400078e0003 */
[----:B------:R-:W-:Y:S02]  /*11f60*/  IMAD.MOV.U32 R12, RZ, RZ, 0x3 ;  /* 0x00000003ff0c7424 */ /* 0x000fe400078e00ff */
[----:B------:R-:W-:-:S07]  /*11f70*/  IMAD.MOV.U32 R5, RZ, RZ, R14 ;  /* 0x000000ffff057224 */ /* 0x000fce00078e000e */
[----:B------:R-:W-:Y:S05]  /*11f80*/  WARPSYNC.COLLECTIVE R15, `(.L_x_13608) ;  /* 0x000000000f087348 */ /* 0x000fea0003c00000 */
[----:B------:R0:W1:Y:S02]  /*11f90*/  SHFL.IDX P6, R14, R13, R12, R11 ;  /* 0x0000000c0d0e7389 */ /* 0x00006400000c000b */
[----:B01----:R-:W-:Y:S01]  /*11fa0*/  ENDCOLLECTIVE ;  /* 0x000000000000791b */ /* 0x003fe20003800000 */
.L_x_13608:
        /* <DEDUP_REMOVED lines=10> */
.L_x_13609:
        /* <DEDUP_REMOVED lines=13> */
.L_x_13610:
        /* <DEDUP_REMOVED lines=10> */
.L_x_13611:
        /* <DEDUP_REMOVED lines=13> */
.L_x_13612:
        /* <DEDUP_REMOVED lines=10> */
.L_x_13613:
        /* <DEDUP_REMOVED lines=13> */
.L_x_13614:
        /* <DEDUP_REMOVED lines=10> */
.L_x_13615:
        /* <DEDUP_REMOVED lines=11> */
.L_x_13616:
        /* <DEDUP_REMOVED lines=10> */
.L_x_13617:
[----:B------:R-:W-:Y:S01]  /*125f0*/  @!PT LDS RZ, [RZ] ;  /* 0x00000000fffff984 */ /* 0x000fe20000000800 */
[----:B------:R-:W-:Y:S01]  /*12600*/  @!PT LDS RZ, [RZ] ;  /* 0x00000000fffff984 */ /* 0x000fe20000000800 */
[----:B------:R-:W-:Y:S01]  /*12610*/  @!PT LDS RZ, [RZ] ;  /* 0x00000000fffff984 */ /* 0x000fe20000000800 */
[----:B------:R0:W-:Y:S01]  /*12620*/  @!P1 LDGSTS.E.BYPASS.LTC128B.128 [R8+0x1b400], desc[UR60][R4.64], !P0 ;  /* 0x1b40000004089fae */ /* 0x0001e2000c101d7c */
[----:B------:R-:W-:Y:S01]  /*12630*/  IMAD.MOV.U32 R0, RZ, RZ, R14 ;  /* 0x000000ffff007224 */ /* 0x000fe200078e000e */
[----:B------:R-:W-:Y:S06]  /*12640*/  BRA `(.L_x_13618) ;  /* 0xffffffb800287947 */ /* 0x000fec000383ffff */
.L_x_13508:
        /* <DEDUP_REMOVED lines=8> */
.L_x_13620:
[----:B------:R-:W-:Y:S05]  /*126d0*/  BSYNC B0 ;  /* 0x0000000000007941 */ /* 0x000fea0003800000 */
.L_x_13619:
        /* <DEDUP_REMOVED lines=11> */
.L_x_13621:
[----:B------:R-:W-:Y:S01]  /*12790*/  ULDC UR4, c[0x0][0x288] ;  /* 0x0000a20000047ab9 */ /* 0x000fe20000000800 */
[----:B------:R-:W2:Y:S04]  /*127a0*/  LDL.LU R13, [R1+0x10] ;  /* 0x00001000010d7983 */ /* 0x000ea80000300800 */
[----:B------:R-:W3:Y:S04]  /*127b0*/  LDL.LU R12, [R1+0x20] ;  /* 0x00002000010c7983 */ /* 0x000ee80000300800 */
[----:B------:R-:W4:Y:S04]  /*127c0*/  LDL.LU R11, [R1+0x24] ;  /* 0x00002400010b7983 */ /* 0x000f280000300800 */
[----:B------:R-:W4:Y:S01]  /*127d0*/  LDL.LU R15, [R1+0x2c] ;  /* 0x00002c00010f7983 */ /* 0x000f220000300800 */
[----:B------:R-:W-:Y:S01]  /*127e0*/  IMAD R0, R8, UR4, RZ ;  /* 0x0000000408007c24 */ /* 0x000fe2000f8e02ff */
[----:B------:R-:W-:Y:S01]  /*127f0*/  LOP3.LUT R18, R18, 0xffffffbf, RZ, 0xc0, !PT ;  /* 0xffffffbf12127812 */ /* 0x000fe200078ec0ff */
[----:B------:R-:W-:-:S03]  /*12800*/  IMAD.MOV.U32 R3, RZ, RZ, R14 ;  /* 0x000000ffff037224 */ /* 0x000fc600078e000e */
[-C--:B--2---:R-:W-:Y:S02]  /*12810*/  ISETP.GE.AND P4, PT, R13, R0.reuse, PT ;  /* 0x000000000d00720c */ /* 0x084fe40003f86270 */
[-C--:B---3--:R-:W-:Y:S02]  /*12820*/  ISETP.GE.AND P6, PT, R12, R0.reuse, PT ;  /* 0x000000000c00720c */ /* 0x088fe40003fc6270 */
[----:B----4-:R-:W-:-:S11]  /*12830*/  ISETP.GE.AND P5, PT, R11, R0, PT ;  /* 0x000000000b00720c */ /* 0x010fd60003fa6270 */
[----:B------:R-:W-:Y:S02]  /*12840*/  @P6 LOP3.LUT R18, R18, 0x40, RZ, 0xfc, !PT ;  /* 0x0000004012126812 */ /* 0x000fe400078efcff */
[-C--:B------:R-:W-:Y:S02]  /*12850*/  ISETP.GE.AND P6, PT, R7, R0.reuse, PT ;  /* 0x000000000700720c */ /* 0x080fe40003fc6270 */
[----:B------:R0:W5:Y:S01]  /*12860*/  LDL R7, [R1+0x4] ;  /* 0x0000040001077983 */ /* 0x0001620000100800 */
[----:B------:R-:W-:Y:S01]  /*12870*/  LOP3.LUT R18, R18, 0xffffffdf, RZ, 0xc0, !PT ;  /* 0xffffffdf12127812 */ /* 0x000fe200078ec0ff */
[----:B------:R-:W-:Y:S02]  /*12880*/  IMAD.MOV.U32 R13, RZ, RZ, R4 ;  /* 0x000000ffff0d7224 */ /* 0x000fe400078e0004 */
[----:B------:R-:W-:Y:S01]  /*12890*/  IMAD.MOV.U32 R12, RZ, RZ, 0x1 ;  /* 0x00000001ff0c7424 */ /* 0x000fe200078e00ff */
[----:B------:R-:W-:Y:S01]  /*128a0*/  @P5 LOP3.LUT R18, R18, 0x20, RZ, 0xfc, !PT ;  /* 0x0000002012125812 */ /* 0x000fe200078efcff */
[----:B------:R-:W-:Y:S01]  /*128b0*/  IMAD.MOV.U32 R11, RZ, RZ, 0x181f ;  /* 0x0000181fff0b7424 */ /* 0x000fe200078e00ff */
        /* <DEDUP_REMOVED lines=15> */
[----:B0-----:R-:W-:-:S09]  /*129b0*/  @!P4 LOP3.LUT R3, R3, R2, RZ, 0x3c, !PT ;  /* 0x000000020303c212 */ /* 0x001fd200078e3cff */
[----:B-----5:R-:W-:Y:S05]  /*129c0*/  WARPSYNC.COLLECTIVE R15, `(.L_x_13622) ;  /* 0x000000000f087348 */ /* 0x020fea0003c00000 */
[----:B------:R0:W1:Y:S02]  /*129d0*/  SHFL.IDX P6, R14, R13, R12, R11 ;  /* 0x0000000c0d0e7389 */ /* 0x00006400000c000b */
[----:B01---5:R-:W-:Y:S01]  /*129e0*/  ENDCOLLECTIVE ;  /* 0x000000000000791b */ /* 0x023fe20003800000 */
.L_x_13622:
[----:B------:R-:W-:-:S04]  /*129f0*/  @!P4 LOP3.LUT R2, R3, R2, RZ, 0x3c, !PT ;  /* 0x000000020302c212 */ /* 0x000fc800078e3cff */
[----:B------:R-:W-:Y:S01]  /*12a00*/  @!P4 LOP3.LUT R3, R3, R2, RZ, 0x3c, !PT ;  /* 0x000000020303c212 */ /* 0x000fe200078e3cff */
[----:B------:R-:W-:Y:S02]  /*12a10*/  IMAD.MOV.U32 R13, RZ, RZ, R5 ;  /* 0x000000ffff0d7224 */ /* 0x000fe400078e0005 */
[----:B------:R-:W-:-:S07]  /*12a20*/  IMAD.MOV.U32 R6, RZ, RZ, R14 ;  /* 0x000000ffff067224 */ /* 0x000fce00078e000e */
[----:B------:R-:W-:Y:S05]  /*12a30*/  WARPSYNC.COLLECTIVE R15, `(.L_x_13623) ;  /* 0x000000000f087348 */ /* 0x000fea0003c00000 */
[----:B------:R0:W1:Y:S02]  /*12a40*/  SHFL.IDX P6, R14, R13, R12, R11 ;  /* 0x0000000c0d0e7389 */ /* 0x00006400000c000b */
[----:B01----:R-:W-:Y:S01]  /*12a50*/  ENDCOLLECTIVE ;  /* 0x000000000000791b */ /* 0x003fe20003800000 */
.L_x_13623:
        /* <DEDUP_REMOVED lines=17> */
.L_x_13624:
        /* <DEDUP_REMOVED lines=12> */
.L_x_13625:
        /* <DEDUP_REMOVED lines=12> */
.L_x_13626:
        /* <DEDUP_REMOVED lines=12> */
.L_x_13627:
        /* <DEDUP_REMOVED lines=12> */
.L_x_13628:
        /* <DEDUP_REMOVED lines=12> */
.L_x_13629:
        /* <DEDUP_REMOVED lines=17> */
.L_x_13630:
[----:B------:R-:W-:Y:S02]  /*13040*/  IMAD.MOV.U32 R13, RZ, RZ, R5 ;  /* 0x000000ffff0d7224 */ /* 0x000fe400078e0005 */
[----:B------:R-:W-:-:S07]  /*13050*/  IMAD.MOV.U32 R6, RZ, RZ, R14 ;  /* 0x000000ffff067224 */ /* 0x000fce00078e000e */
[----:B------:R-:W-:Y:S05]  /*13060*/  WARPSYNC.COLLECTIVE R15, `(.L_x_13631) ;  /* 0x000000000f087348 */ /* 0x000fea0003c00000 */
[----:B------:R0:W1:Y:S02]  /*13070*/  SHFL.IDX P6, R14, R13, R12, R11 ;  /* 0x0000000c0d0e7389 */ /* 0x00006400000c000b */
[----:B01----:R-:W-:Y:S01]  /*13080*/  ENDCOLLECTIVE ;  /* 0x000000000000791b */ /* 0x003fe20003800000 */
.L_x_13631:
        /* <DEDUP_REMOVED lines=12> */
.L_x_13632:
        /* <DEDUP_REMOVED lines=11> */
.L_x_13633:
        /* <DEDUP_REMOVED lines=12> */
.L_x_13634:
        /* <DEDUP_REMOVED lines=11> */
.L_x_13635:
[----:B------:R-:W-:Y:S01]  /*13370*/  IMAD.MOV.U32 R2, RZ, RZ, R14 ;  /* 0x000000ffff027224 */ /* 0x000fe200078e000e */
[----:B------:R-:W-:Y:S06]  /*13380*/  BRA `(.L_x_13636) ;  /* 0xffffffb400a87947 */ /* 0x000fec000383ffff */
.L_x_13513:
[----:B0-----:R0:W3:Y:S02]  /*13390*/  SYNCS.PHASECHK.TRANS64.TRYWAIT P0, [R17+URZ+0x32420], R0 ;  /* 0x03242000110075a7 */ /* 0x0010e4000800017f */
[----:B---3--:R-:W-:Y:S05]  /*133a0*/  @!P0 NANOSLEEP.SYNCS 0x989680 ;  /* 0x009896800000895d */ /* 0x008fea0003900000 */
[----:B------:R-:W3:Y:S02]  /*133b0*/  @!P0 SYNCS.PHASECHK.TRANS64 P0, [R17+URZ+0x32420], R0 ;  /* 0x03242000110085a7 */ /* 0x000ee4000800007f */
[----:B---3--:R-:W-:Y:S05]  /*133c0*/  @!P0 BRA `(.L_x_13513) ;  /* 0xfffffffc00f08947 */ /* 0x008fea000383ffff */
[----:B------:R-:W-:Y:S05]  /*133d0*/  BRA `(.L_x_13637) ;  /* 0xffffffb800207947 */ /* 0x000fea000383ffff */
.L_x_13517:
[----:B0-----:R0:W1:Y:S02]  /*133e0*/  SYNCS.PHASECHK.TRANS64.TRYWAIT P0, [R2+URZ+0x32460], R0 ;  /* 0x03246000020075a7 */ /* 0x001064000800017f */
[----:B-1----:R-:W-:Y:S05]  /*133f0*/  @!P0 NANOSLEEP.SYNCS 0x989680 ;  /* 0x009896800000895d */ /* 0x002fea0003900000 */
[----:B------:R-:W1:Y:S02]  /*13400*/  @!P0 SYNCS.PHASECHK.TRANS64 P0, [R2+URZ+0x32460], R0 ;  /* 0x03246000020085a7 */ /* 0x000e64000800007f */
[----:B-1----:R-:W-:Y:S05]  /*13410*/  @!P0 BRA `(.L_x_13517) ;  /* 0xfffffffc00f08947 */ /* 0x002fea000383ffff */
[----:B------:R-:W-:Y:S05]  /*13420*/  BRA `(.L_x_13638) ;  /* 0xffffffb800407947 */ /* 0x000fea000383ffff */
.L_x_13530:
[----:B-1----:R1:W2:Y:S02]  /*13430*/  SYNCS.PHASECHK.TRANS64.TRYWAIT P0, [R3+URZ+0x32440], R2 ;  /* 0x03244002030075a7 */ /* 0x0022a4000800017f */
[----:B--2---:R-:W-:Y:S05]  /*13440*/  @!P0 NANOSLEEP.SYNCS 0x989680 ;  /* 0x009896800000895d */ /* 0x004fea0003900000 */
[----:B------:R-:W2:Y:S02]  /*13450*/  @!P0 SYNCS.PHASECHK.TRANS64 P0, [R3+URZ+0x32440], R2 ;  /* 0x03244002030085a7 */ /* 0x000ea4000800007f */
[----:B--2---:R-:W-:Y:S05]  /*13460*/  @!P0 BRA `(.L_x_13530) ;  /* 0xfffffffc00f08947 */ /* 0x004fea000383ffff */
[----:B------:R-:W-:Y:S05]  /*13470*/  BRA `(.L_x_13639) ;  /* 0xffffffc000307947 */ /* 0x000fea000383ffff */
.L_x_13535:
[----:B--2---:R2:W3:Y:S02]  /*13480*/  SYNCS.PHASECHK.TRANS64.TRYWAIT P0, [R3+URZ+0x32460], R2 ;  /* 0x03246002030075a7 */ /* 0x0044e4000800017f */
[----:B---3--:R-:W-:Y:S05]  /*13490*/  @!P0 NANOSLEEP.SYNCS 0x989680 ;  /* 0x009896800000895d */ /* 0x008fea0003900000 */
[----:B------:R-:W3:Y:S02]  /*134a0*/  @!P0 SYNCS.PHASECHK.TRANS64 P0, [R3+URZ+0x32460], R2 ;  /* 0x03246002030085a7 */ /* 0x000ee4000800007f */
[----:B---3--:R-:W-:Y:S05]  /*134b0*/  @!P0 BRA `(.L_x_13535) ;  /* 0xfffffffc00f08947 */ /* 0x008fea000383ffff */
[----:B------:R-:W-:Y:S05]  /*134c0*/  BRA `(.L_x_13640) ;  /* 0xffffffc000a87947 */ /* 0x000fea000383ffff */
.L_x_13547:
[----:B0-----:R0:W1:Y:S02]  /*134d0*/  SYNCS.PHASECHK.TRANS64.TRYWAIT P0, [R4+URZ+0x32440], R2 ;  /* 0x03244002040075a7 */ /* 0x001064000800017f */
[----:B-1----:R-:W-:Y:S05]  /*134e0*/  @!P0 NANOSLEEP.SYNCS 0x989680 ;  /* 0x009896800000895d */ /* 0x002fea0003900000 */
[----:B------:R-:W1:Y:S02]  /*134f0*/  @!P0 SYNCS.PHASECHK.TRANS64 P0, [R4+URZ+0x32440], R2 ;  /* 0x03244002040085a7 */ /* 0x000e64000800007f */
[----:B-1----:R-:W-:Y:S05]  /*13500*/  @!P0 BRA `(.L_x_13547) ;  /* 0xfffffffc00f08947 */ /* 0x002fea000383ffff */
[----:B------:R-:W-:Y:S05]  /*13510*/  BRA `(.L_x_13641) ;  /* 0xffffffc800847947 */ /* 0x000fea000383ffff */
.L_x_13552:
[----:B-1----:R1:W2:Y:S02]  /*13520*/  SYNCS.PHASECHK.TRANS64.TRYWAIT P0, [R4+URZ+0x32460], R2 ;  /* 0x03246002040075a7 */ /* 0x0022a4000800017f */
[----:B--2---:R-:W-:Y:S05]  /*13530*/  @!P0 NANOSLEEP.SYNCS 0x989680 ;  /* 0x009896800000895d */ /* 0x004fea0003900000 */
[----:B------:R-:W2:Y:S02]  /*13540*/  @!P0 SYNCS.PHASECHK.TRANS64 P0, [R4+URZ+0x32460], R2 ;  /* 0x03246002040085a7 */ /* 0x000ea4000800007f */
[----:B--2---:R-:W-:Y:S05]  /*13550*/  @!P0 BRA `(.L_x_13552) ;  /* 0xfffffffc00f08947 */ /* 0x004fea000383ffff */
[----:B------:R-:W-:Y:S05]  /*13560*/  BRA `(.L_x_13642) ;  /* 0xffffffc800fc7947 */ /* 0x000fea000383ffff */
.L_x_13563:
[----:B-1----:R1:W3:Y:S02]  /*13570*/  SYNCS.PHASECHK.TRANS64.TRYWAIT P0, [R4+URZ+0x32440], R2 ;  /* 0x03244002040075a7 */ /* 0x0022e4000800017f */
[----:B---3--:R-:W-:Y:S05]  /*13580*/  @!P0 NANOSLEEP.SYNCS 0x989680 ;  /* 0x009896800000895d */ /* 0x008fea0003900000 */
[----:B------:R-:W3:Y:S02]  /*13590*/  @!P0 SYNCS.PHASECHK.TRANS64 P0, [R4+URZ+0x32440], R2 ;  /* 0x03244002040085a7 */ /* 0x000ee4000800007f */
[----:B---3--:R-:W-:Y:S05]  /*135a0*/  @!P0 BRA `(.L_x_13563) ;  /* 0xfffffffc00f08947 */ /* 0x008fea000383ffff */
[----:B------:R-:W-:Y:S05]  /*135b0*/  BRA `(.L_x_13643) ;  /* 0xffffffd000c07947 */ /* 0x000fea000383ffff */
.L_x_13568:
[----:B--2---:R2:W3:Y:S02]  /*135c0*/  SYNCS.PHASECHK.TRANS64.TRYWAIT P0, [R4+URZ+0x32460], R2 ;  /* 0x03246002040075a7 */ /* 0x0044e4000800017f */
[----:B---3--:R-:W-:Y:S05]  /*135d0*/  @!P0 NANOSLEEP.SYNCS 0x989680 ;  /* 0x009896800000895d */ /* 0x008fea0003900000 */
[----:B------:R-:W3:Y:S02]  /*135e0*/  @!P0 SYNCS.PHASECHK.TRANS64 P0, [R4+URZ+0x32460], R2 ;  /* 0x03246002040085a7 */ /* 0x000ee4000800007f */
[----:B---3--:R-:W-:Y:S05]  /*135f0*/  @!P0 BRA `(.L_x_13568) ;  /* 0xfffffffc00f08947 */ /* 0x008fea000383ffff */
[----:B------:R-:W-:Y:S05]  /*13600*/  BRA `(.L_x_13644) ;  /* 0xffffffd400387947 */ /* 0x000fea000383ffff */
.L_x_13580:
[----:B------:R-:W-:Y:S01]  /*13610*/  BSSY B0, `(.L_x_13645) ;  /* 0x0000008000007945 */ /* 0x000fe20003800000 */
[----:B-----5:R-:W-:Y:S02]  /*13620*/  IMAD.MOV.U32 R13, RZ, RZ, R2 ;  /* 0x000000ffff0d7224 */ /* 0x020fe400078e0002 */
[----:B------:R-:W-:Y:S02]  /*13630*/  IMAD.MOV.U32 R12, RZ, RZ, RZ ;  /* 0x000000ffff0c7224 */ /* 0x000fe400078e00ff */
[----:B------:R-:W-:Y:S02]  /*13640*/  IMAD.MOV.U32 R11, RZ, RZ, 0x1f ;  /* 0x0000001fff0b7424 */ /* 0x000fe400078e00ff */
[----:B------:R-:W-:-:S07]  /*13650*/  IMAD.MOV.U32 R15, RZ, RZ, -0x1 ;  /* 0xffffffffff0f7424 */ /* 0x000fce00078e00ff */
[----:B-123--:R-:W-:Y:S05]  /*13660*/  WARPSYNC.COLLECTIVE R15, `(.L_x_13646) ;  /* 0x000000000f087348 */ /* 0x00efea0003c00000 */
[----:B------:R0:W4:Y:S02]  /*13670*/  SHFL.IDX P6, R14, R13, R12, R11 ;  /* 0x0000000c0d0e7389 */ /* 0x00012400000c000b */
[----:B01234-:R-:W-:Y:S01]  /*13680*/  ENDCOLLECTIVE ;  /* 0x000000000000791b */ /* 0x01ffe20003800000 */
.L_x_13646:
[----:B------:R-:W-:Y:S05]  /*13690*/  BSYNC B0 ;  /* 0x0000000000007941 */ /* 0x000fea0003800000 */
.L_x_13645:
[----:B------:R-:W-:Y:S05]  /*136a0*/  BRA `(.L_x_13647) ;  /* 0xffffffdc00047947 */ /* 0x000fea000383ffff */
.L_x_13583:
[----:B0-----:R0:W1:Y:S02]  /*136b0*/  SYNCS.PHASECHK.TRANS64.TRYWAIT P0, [R0+URZ+0x32420], R3 ;  /* 0x03242003000075a7 */ /* 0x001064000800017f */
[----:B-1----:R-:W-:Y:S05]  /*136c0*/  @!P0 NANOSLEEP.SYNCS 0x989680 ;  /* 0x009896800000895d */ /* 0x002fea0003900000 */
[----:B------:R-:W1:Y:S02]  /*136d0*/  @!P0 SYNCS.PHASECHK.TRANS64 P0, [R0+URZ+0x32420], R3 ;  /* 0x03242003000085a7 */ /* 0x000e64000800007f */
[----:B-1----:R-:W-:Y:S05]  /*136e0*/  @!P0 BRA `(.L_x_13583) ;  /* 0xfffffffc00f08947 */ /* 0x002fea000383ffff */
[----:B------:R-:W-:Y:S05]  /*136f0*/  BRA `(.L_x_13648) ;  /* 0xffffffdc00507947 */ /* 0x000fea000383ffff */
.L_x_13584:
        /* <DEDUP_REMOVED lines=11> */
.L_x_13650:
[----:B------:R-:W-:Y:S05]  /*137b0*/  BSYNC B0 ;  /* 0x0000000000007941 */ /* 0x000fea0003800000 */
.L_x_13649:
[----:B------:R-:W-:Y:S05]  /*137c0*/  BRA `(.L_x_13651) ;  /* 0xffffffdc00387947 */ /* 0x000fea000383ffff */
.L_x_13587:
[----:B------:R-:W-:Y:S01]  /*137d0*/  BSSY B1, `(.L_x_13652) ;  /* 0x0000006000017945 */ /* 0x000fe20003800000 */
[----:B------:R-:W-:-:S07]  /*137e0*/  IMAD.MOV.U32 R15, RZ, RZ, -0x1 ;  /* 0xffffffffff0f7424 */ /* 0x000fce00078e00ff */
[----:B012---:R-:W-:Y:S05]  /*137f0*/  WARPSYNC.COLLECTIVE R15, `(.L_x_13653) ;  /* 0x000000000f0c7348 */ /* 0x007fea0003c00000 */
[----:B------:R-:W-:Y:S02]  /*13800*/  ELECT P6, UR62, PT ;  /* 0x00000000003e782f */ /* 0x000fe400038c0000 */
[----:B------:R-:W-:Y:S01]  /*13810*/  MOV R14, UR62 ;  /* 0x0000003e000e7c02 */ /* 0x000fe20008000f00 */
[----:B012---:R-:W-:Y:S10]  /*13820*/  ENDCOLLECTIVE ;  /* 0x000000000000791b */ /* 0x007ff40003800000 */
.L_x_13653:
[----:B------:R-:W-:Y:S05]  /*13830*/  BSYNC B1 ;  /* 0x0000000000017941 */ /* 0x000fea0003800000 */
.L_x_13652:
[----:B------:R-:W-:Y:S05]  /*13840*/  BRA `(.L_x_13654) ;  /* 0xffffffdc00307947 */ /* 0x000fea000383ffff */
.L_x_13589:
[----:B0-----:R0:W1:Y:S02]  /*13850*/  SYNCS.PHASECHK.TRANS64.TRYWAIT P0, [R6+URZ], R5 ;  /* 0x00000005060075a7 */ /* 0x001064000800017f */
[----:B-1----:R-:W-:Y:S05]  /*13860*/  @!P0 NANOSLEEP.SYNCS 0x989680 ;  /* 0x009896800000895d */ /* 0x002fea0003900000 */
[----:B------:R-:W1:Y:S02]  /*13870*/  @!P0 SYNCS.PHASECHK.TRANS64 P0, [R6+URZ], R5 ;  /* 0x00000005060085a7 */ /* 0x000e64000800007f */
[----:B-1----:R-:W-:Y:S05]  /*13880*/  @!P0 BRA `(.L_x_13589) ;  /* 0xfffffffc00f08947 */ /* 0x002fea000383ffff */
[----:B------:R-:W-:Y:S05]  /*13890*/  BRA `(.L_x_13655) ;  /* 0xffffffdc00707947 */ /* 0x000fea000383ffff */
.L_x_13590:
[----:B-1----:R1:W2:Y:S02]  /*138a0*/  SYNCS.PHASECHK.TRANS64.TRYWAIT P0, [R7+URZ], R2 ;  /* 0x00000002070075a7 */ /* 0x0022a4000800017f */
[----:B--2---:R-:W-:Y:S05]  /*138b0*/  @!P0 NANOSLEEP.SYNCS 0x989680 ;  /* 0x009896800000895d */ /* 0x004fea0003900000 */
[----:B------:R-:W2:Y:S02]  /*138c0*/  @!P0 SYNCS.PHASECHK.TRANS64 P0, [R7+URZ], R2 ;  /* 0x00000002070085a7 */ /* 0x000ea4000800007f */
[----:B--2---:R-:W-:Y:S05]  /*138d0*/  @!P0 BRA `(.L_x_13590) ;  /* 0xfffffffc00f08947 */ /* 0x004fea000383ffff */
[----:B------:R-:W-:Y:S05]  /*138e0*/  BRA `(.L_x_13656) ;  /* 0xffffffdc00647947 */ /* 0x000fea000383ffff */
.L_x_13592:
[----:B--2---:R2:W3:Y:S02]  /*138f0*/  SYNCS.PHASECHK.TRANS64.TRYWAIT P0, [R4+URZ], R5 ;  /* 0x00000005040075a7 */ /* 0x0044e4000800017f */
[----:B---3--:R-:W-:Y:S05]  /*13900*/  @!P0 NANOSLEEP.SYNCS 0x989680 ;  /* 0x009896800000895d */ /* 0x008fea0003900000 */
[----:B------:R-:W3:Y:S02]  /*13910*/  @!P0 SYNCS.PHASECHK.TRANS64 P0, [R4+URZ], R5 ;  /* 0x00000005040085a7 */ /* 0x000ee4000800007f */
[----:B---3--:R-:W-:Y:S05]  /*13920*/  @!P0 BRA `(.L_x_13592) ;  /* 0xfffffffc00f08947 */ /* 0x008fea000383ffff */
[----:B------:R-:W-:Y:S05]  /*13930*/  BRA `(.L_x_13657) ;  /* 0xffffffdc00687947 */ /* 0x000fea000383ffff */
.L_x_13658:
        /* <DEDUP_REMOVED lines=12> */
.L_x_15150:


//--------------------- .text._ZN7cutlass13device_kernelIN5flash11enable_sm90INS1_16FlashAttnFwdSm90INS1_25CollectiveMainloopFwdSm90ILi2EN4cute5tupleIJNS5_1CILi1EEES8_S8_EEENS6_IJNS7_ILi128EEENS7_ILi96EEENS7_ILi64EEEEEELi256ENS_10bfloat16_tEfNS_4arch4Sm90ELb1ELb0ELb0ELb1ELb0ELb0ELb0ELb1ELb0ELb1ELb0ELb0EEENS1_21CollectiveEpilogueFwdINS6_IJSA_NS7_ILi256EEESB_EEES9_SE_SG_Li256ELb1ELb1ELb0ELb0EEENS1_36VarlenDynamicPersistentTileSchedulerILi128ELi96ELi256ELi128ELb0ELb1ELb1ELb1ELb1ELb1EEEEEEEEEvNT_6ParamsE --------------------------
	.section	.text._ZN7cutlass13device_kernelIN5flash11enable_sm90INS1_16FlashAttnFwdSm90INS1_25CollectiveMainloopFwdSm90ILi2EN4cute5tupleIJNS5_1CILi1EEES8_S8_EEENS6_IJNS7_ILi128EEENS7_ILi96EEENS7_ILi64EEEEEELi256ENS_10bfloat16_tEfNS_4arch4Sm90ELb1ELb0ELb0ELb1ELb0ELb0ELb0ELb1ELb0ELb1ELb0ELb0EEENS1_21CollectiveEpilogueFwdINS6_IJSA_NS7_ILi256EEESB_EEES9_SE_SG_Li256ELb1ELb1ELb0ELb0EEENS1_36VarlenDynamicPersistentTileSchedulerILi128ELi96ELi256ELi128ELb0ELb1ELb1ELb1ELb1ELb1EEEEEEEEEvNT_6ParamsE,"ax",@progbits
	.align	128
.text._ZN7cutlass13device_kernelIN5flash11enable_sm90INS1_16FlashAttnFwdSm90INS1_25CollectiveMainloopFwdSm90ILi2EN4cute5tupleIJNS5_1CILi1EEES8_S8_EEENS6_IJNS7_ILi128EEENS7_ILi96EEENS7_ILi64EEEEEELi256ENS_10bfloat16_tEfNS_4arch4Sm90ELb1ELb0ELb0ELb1ELb0ELb0ELb0ELb1ELb0ELb1ELb0ELb0EEENS1_21CollectiveEpilogueFwdINS6_IJSA_NS7_ILi256EEESB_EEES9_SE_SG_Li256ELb1ELb1ELb0ELb0EEENS1_36VarlenDynamicPersistentTileSchedulerILi128ELi96ELi256ELi128ELb0ELb1ELb1ELb1ELb1ELb1EEEEEEEEEvNT_6ParamsE:
        .type           _ZN7cutlass13device_kernelIN5flash11enable_sm90INS1_16FlashAttnFwdSm90INS1_25CollectiveMainloopFwdSm90ILi2EN4cute5tupleIJNS5_1CILi1EEES8_S8_EEENS6_IJNS7_ILi128EEENS7_ILi96EEENS7_ILi64EEEEEELi256ENS_10bfloat16_tEfNS_4arch4Sm90ELb1ELb0ELb0ELb1ELb0ELb0ELb0ELb1ELb0ELb1ELb0ELb0EEENS1_21CollectiveEpilogueFwdINS6_IJSA_NS7_ILi256EEESB_EEES9_SE_SG_Li256ELb1ELb1ELb0ELb0EEENS1_36VarlenDynamicPersistentTileSchedulerILi128ELi96ELi256ELi128ELb0ELb1ELb1ELb1ELb1ELb1EEEEEEEEEvNT_6ParamsE,@function
        .size           _ZN7cutlass13device_kernelIN5flash11enable_sm90INS1_16FlashAttnFwdSm90INS1_25CollectiveMainloopFwdSm90ILi2EN4cute5tupleIJNS5_1CILi1EEES8_S8_EEENS6_IJNS7_ILi128EEENS7_ILi96EEENS7_ILi64EEEEEELi256ENS_10bfloat16_tEfNS_4arch4Sm90ELb1ELb0ELb0ELb1ELb0ELb0ELb0ELb1ELb0ELb1ELb0ELb0EEENS1_21CollectiveEpilogueFwdINS6_IJSA_NS7_ILi256EEESB_EEES9_SE_SG_Li256ELb1ELb1ELb0ELb0EEENS1_36VarlenDynamicPersistentTileSchedulerILi128ELi96ELi256ELi128ELb0ELb1ELb1ELb1ELb1ELb1EEEEEEEEEvNT_6ParamsE,(.L_x_15151 - _ZN7cutlass13device_kernelIN5flash11enable_sm90INS1_16FlashAttnFwdSm90INS1_25CollectiveMainloopFwdSm90ILi2EN4cute5tupleIJNS5_1CILi1EEES8_S8_EEENS6_IJNS7_ILi128EEENS7_ILi96EEENS7_ILi64EEEEEELi256ENS_10bfloat16_tEfNS_4arch4Sm90ELb1ELb0ELb0ELb1ELb0ELb0ELb0ELb1ELb0ELb1ELb0ELb0EEENS1_21CollectiveEpilogueFwdINS6_IJSA_NS7_ILi256EEESB_EEES9_SE_SG_Li256ELb1ELb1ELb0ELb0EEENS1_36VarlenDynamicPersistentTileSchedulerILi128ELi96ELi256ELi128ELb0ELb1ELb1ELb1ELb1ELb1EEEEEEEEEvNT_6ParamsE)
        .other          _ZN7cutlass13device_kernelIN5flash11enable_sm90INS1_16FlashAttnFwdSm90INS1_25CollectiveMainloopFwdSm90ILi2EN4cute5tupleIJNS5_1CILi1EEES8_S8_EEENS6_IJNS7_ILi128EEENS7_ILi96EEENS7_ILi64EEEEEELi256ENS_10bfloat16_tEfNS_4arch4Sm90ELb1ELb0ELb0ELb1ELb0ELb0ELb0ELb1ELb0ELb1ELb0ELb0EEENS1_21CollectiveEpilogueFwdINS6_IJSA_NS7_ILi256EEESB_EEES9_SE_SG_Li256ELb1ELb1ELb0ELb0EEENS1_36VarlenDynamicPersistentTileSchedulerILi128ELi96ELi256ELi128ELb0ELb1ELb1ELb1ELb1ELb1EEEEEEEEEvNT_6ParamsE,@"STO_CUDA_ENTRY STV_DEFAULT"
_ZN7cutlass13device_kernelIN5flash11enable_sm90INS1_16FlashAttnFwdSm90INS1_25CollectiveMainloopFwdSm90ILi2EN4cute5tupleIJNS5_1CILi1EEES8_S8_EEENS6_IJNS7_ILi128EEENS7_ILi96EEENS7_ILi64EEEEEELi256ENS_10bfloat16_tEfNS_4arch4Sm90ELb1ELb0ELb0ELb1ELb0ELb0ELb0ELb1ELb0ELb1ELb0ELb0EEENS1_21CollectiveEpilogueFwdINS6_IJSA_NS7_ILi256EEESB_EEES9_SE_SG_Li256ELb1ELb1ELb0ELb0EEENS1_36VarlenDynamicPersistentTileSchedulerILi128ELi96ELi256ELi128ELb0ELb1ELb1ELb1ELb1ELb1EEEEEEEEEvNT_6ParamsE:
        /* <DEDUP_REMOVED lines=18> */
.L_x_13660:
[----:B------:R-:W-:Y:S05]  /*0120*/  BSYNC B0 ;  /* 0x0000000000007941 */ /* 0x000fea0003800000 */
.L_x_13659:
        /* <DEDUP_REMOVED lines=41> */
.L_x_13661:
        /* <DEDUP_REMOVED lines=22> */
.L_x_13662:
        /* <DEDUP_REMOVED lines=18> */
.L_x_13663:
        /* <DEDUP_REMOVED lines=22> */
.L_x_13664:
        /* <DEDUP_REMOVED lines=22> */
.L_x_13665:
[----:B------:R-:W-:Y:S01]  /*0900*/  PLOP3.LUT P0, PT, PT, PT, UP0, 0x80, 0x0 ;  /* 0x000000000000781c */ /* 0x000fe20003f0f008 */
[----:B------:R-:W-:Y:S01]  /*0910*/  UMOV UR36, 0x1 ;  /* 0x0000000100247882 */ /* 0x000fe20000000000 */
[----:B------:R-:W-:Y:S01]  /*0920*/  NOP ;  /* 0x0000000000007918 */ /* 0x000fe20000000000 */
[----:B------:R-:W-:Y:S01]  /*0930*/  USEL UR36, UR36, 0x2, !UP0 ;  /* 0x0000000224247887 */ /* 0x000fe2000c000000 */
[----:B------:R-:W-:Y:S01]  /*0940*/  ULDC.64 UR40, c[0x0][0x208] ;  /* 0x0000820000287ab9 */ /* 0x000fe20000000a00 */
[----:B012-4-:R-:W-:Y:S08]  /*0950*/  BAR.SYNC.DEFER_BLOCKING 0x0 ;  /* 0x0000000000007b1d */ /* 0x017ff00000010000 */
[----:B------:R-:W-:Y:S05]  /*0960*/  @!P0 BRA `(.L_x_13666) ;  /* 0x000000a800388947 */ /* 0x000fea0003800000 */
.L_x_13667:
        /* <DEDUP_REMOVED lines=79> */
.L_x_13721:
[----:B0-23--:R-:W0:Y:S01]  /*0e60*/  LDC.64 R4, c[0x0][0xc88] ;  /* 0x00032200ff047b82 */ /* 0x00de220000000a00 */
[----:B------:R-:W-:Y:S01]  /*0e70*/  ULDC.64 UR8, c[0x0][0xa28] ;  /* 0x00028a0000087ab9 */ /* 0x000fe20000000a00 */
[----:B------:R-:W-:Y:S01]  /*0e80*/  ULDC.64 UR10, c[0x0][0xa18] ;  /* 0x00028600000a7ab9 */ /* 0x000fe20000000a00 */
[----:B------:R-:W-:Y:S01]  /*0e90*/  ULDC UR4, c[0x0][0x424] ;  /* 0x0001090000047ab9 */ /* 0x000fe20000000800 */
        /* <DEDUP_REMOVED lines=34> */
[----:B-1--4-:R-:W-:-:S14]  /*10c0*/  @P2 BRA `(.L_x_13668) ;  /* 0x0000000000342947 */ /* 0x012fdc0003800000 */
        /* <DEDUP_REMOVED lines=13> */
.L_x_13668:
        /* <DEDUP_REMOVED lines=8> */
.L_x_13669:
        /* <DEDUP_REMOVED lines=13> */
.L_x_13670:
[----:B------:R-:W-:Y:S01]  /*12f0*/  UIADD3 UR42, -UR42, UR4, URZ ;  /* 0x000000042a2a7290 */ /* 0x000fe2000fffe13f */
[----:B------:R-:W-:Y:S01]  /*1300*/  PLOP3.LUT P0, PT, PT, PT, PT, 0x80, 0x0 ;  /* 0x000000000000781c */ /* 0x000fe20003f0f070 */
[----:B------:R-:W-:Y:S01]  /*1310*/  USHF.L.U32 UR39, UR5, 0x7, URZ ;  /* 0x0000000705277899 */ /* 0x000fe2000800063f */
[----:B------:R-:W-:Y:S01]  /*1320*/  IMAD.MOV.U32 R3, RZ, RZ, RZ ;  /* 0x000000ffff037224 */ /* 0x000fe200078e00ff */
[----:B------:R-:W-:Y:S01]  /*1330*/  ULDC UR4, c[0x0][0x448] ;  /* 0x0001120000047ab9 */ /* 0x000fe20000000800 */
[----:B------:R-:W-:Y:S01]  /*1340*/  UIADD3 UR7, UR42, 0x60, -UR44 ;  /* 0x000000602a077890 */ /* 0x000fe2000fffe82c */
[----:B------:R-:W-:Y:S01]  /*1350*/  CS2R R8, SRZ ;  /* 0x0000000000087805 */ /* 0x000fe2000001ff00 */
[----:B------:R-:W-:Y:S01]  /*1360*/  UISETP.NE.AND UP0, UPT, UR4, 0x1, UPT ;  /* 0x000000010400788c */ /* 0x000fe2000bf05270 */
[----:B------:R-:W-:Y:S01]  /*1370*/  IMAD.MOV.U32 R0, RZ, RZ, RZ ;  /* 0x000000ffff007224 */ /* 0x000fe200078e00ff */
[----:B------:R-:W-:Y:S01]  /*1380*/  UIADD3 UR6, UR39, 0x7f, URZ ;  /* 0x0000007f27067890 */ /* 0x000fe2000fffe03f */
[----:B------:R-:W-:Y:S01]  /*1390*/  IMAD.MOV.U32 R150, RZ, RZ, RZ ;  /* 0x000000ffff967224 */ /* 0x000fe200078e00ff */
[----:B------:R-:W-:-:S02]  /*13a0*/  CS2R R148, SRZ ;  /* 0x0000000000947805 */ /* 0x000fc4000001ff00 */
[----:B------:R-:W-:Y:S02]  /*13b0*/  CS2R R146, SRZ ;  /* 0x0000000000927805 */ /* 0x000fe4000001ff00 */
[----:B------:R-:W-:Y:S02]  /*13c0*/  CS2R R144, SRZ ;  /* 0x0000000000907805 */ /* 0x000fe4000001ff00 */
[----:B------:R-:W-:Y:S02]  /*13d0*/  CS2R R142, SRZ ;  /* 0x00000000008e7805 */ /* 0x000fe4000001ff00 */
[----:B------:R-:W-:Y:S02]  /*13e0*/  CS2R R140, SRZ ;  /* 0x00000000008c7805 */ /* 0x000fe4000001ff00 */
[----:B------:R-:W-:Y:S02]  /*13f0*/  CS2R R138, SRZ ;  /* 0x00000000008a7805 */ /* 0x000fe4000001ff00 */
[----:B------:R-:W-:Y:S01]  /*1400*/  CS2R R136, SRZ ;  /* 0x0000000000887805 */ /* 0x000fe2000001ff00 */
[----:B------:R-:W-:Y:S01]  /*1410*/  @UP0 ULDC UR4, c[0x0][0x44c] ;  /* 0x0001130000040ab9 */ /* 0x000fe20000000800 */
[----:B------:R-:W-:Y:S01]  /*1420*/  @UP0 ULDC UR8, c[0x0][0x450] ;  /* 0x0001140000080ab9 */ /* 0x000fe20000000800 */
[----:B------:R-:W-:Y:S01]  /*1430*/  UIMAD.WIDE.U32 UR4, UR6, UR4, URZ ;  /* 0x00000004060472a5 */ /* 0x000fe2000f8e003f */
[----:B------:R-:W-:Y:S01]  /*1440*/  CS2R R134, SRZ ;  /* 0x0000000000867805 */ /* 0x000fe2000001ff00 */
[----:B------:R-:W-:Y:S01]  /*1450*/  UIADD3 UR4, UR42, 0x5f, URZ ;  /* 0x0000005f2a047890 */ /* 0x000fe2000fffe03f */
[----:B------:R-:W-:Y:S01]  /*1460*/  CS2R R132, SRZ ;  /* 0x0000000000847805 */ /* 0x000fe2000001ff00 */
[----:B------:R-:W-:Y:S01]  /*1470*/  @UP0 USHF.R.U32.HI UR6, URZ, UR8, UR5 ;  /* 0x000000083f060299 */ /* 0x000fe20008011605 */
[----:B------:R-:W-:Y:S01]  /*1480*/  CS2R R130, SRZ ;  /* 0x0000000000827805 */ /* 0x000fe2000001ff00 */
[----:B------:R-:W-:Y:S01]  /*1490*/  UIMAD.WIDE UR4, UR4, 0x2aaaaaab, URZ ;  /* 0x2aaaaaab040478a5 */ /* 0x000fe2000f8e023f */
[----:B------:R-:W-:Y:S01]  /*14a0*/  CS2R R128, SRZ ;  /* 0x0000000000807805 */ /* 0x000fe2000001ff00 */
[----:B------:R-:W-:Y:S01]  /*14b0*/  UIADD3 UR6, UR7, UR6, URZ ;  /* 0x0000000607067290 */ /* 0x000fe2000fffe03f */
[----:B------:R-:W-:Y:S01]  /*14c0*/  CS2R R126, SRZ ;  /* 0x00000000007e7805 */ /* 0x000fe2000001ff00 */
[----:B------:R-:W-:Y:S01]  /*14d0*/  USHF.R.U32.HI UR4, URZ, 0x1f, UR5 ;  /* 0x0000001f3f047899 */ /* 0x000fe20008011605 */
[----:B------:R-:W-:Y:S01]  /*14e0*/  CS2R R124, SRZ ;  /* 0x00000000007c7805 */ /* 0x000fe2000001ff00 */
[----:B------:R-:W-:Y:S01]  /*14f0*/  UIMAD.WIDE UR6, UR6, 0x2aaaaaab, URZ ;  /* 0x2aaaaaab060678a5 */ /* 0x000fe2000f8e023f */
[----:B------:R-:W-:Y:S01]  /*1500*/  CS2R R122, SRZ ;  /* 0x00000000007a7805 */ /* 0x000fe2000001ff00 */
[----:B------:R-:W-:Y:S01]  /*1510*/  ULEA.HI.SX32 UR4, UR5, UR4, 0x1c ;  /* 0x0000000405047291 */ /* 0x000fe2000f8fe23f */
[----:B------:R-:W-:Y:S01]  /*1520*/  CS2R R120, SRZ ;  /* 0x0000000000787805 */ /* 0x000fe2000001ff00 */
[----:B------:R-:W-:Y:S01]  /*1530*/  USHF.R.U32.HI UR6, URZ, 0x1f, UR7 ;  /* 0x0000001f3f067899 */ /* 0x000fe20008011607 */
[----:B------:R-:W-:-:S02]  /*1540*/  CS2R R118, SRZ ;  /* 0x0000000000767805 */ /* 0x000fc4000001ff00 */
[----:B------:R-:W-:Y:S02]  /*1550*/  CS2R R116, SRZ ;  /* 0x0000000000747805 */ /* 0x000fe4000001ff00 */
[----:B------:R-:W-:Y:S01]  /*1560*/  CS2R R114, SRZ ;  /* 0x0000000000727805 */ /* 0x000fe2000001ff00 */
[----:B------:R-:W-:Y:S01]  /*1570*/  ULEA.HI.SX32 UR6, UR7, UR6, 0x1c ;  /* 0x0000000607067291 */ /* 0x000fe2000f8fe23f */
[----:B------:R-:W-:Y:S02]  /*1580*/  CS2R R112, SRZ ;  /* 0x0000000000707805 */ /* 0x000fe4000001ff00 */
[----:B------:R-:W-:Y:S02]  /*1590*/  CS2R R110, SRZ ;  /* 0x00000000006e7805 */ /* 0x000fe4000001ff00 */
[----:B------:R-:W-:Y:S01]  /*15a0*/  CS2R R108, SRZ ;  /* 0x00000000006c7805 */ /* 0x000fe2000001ff00 */
[----:B------:R-:W-:Y:S01]  /*15b0*/  UISETP.LT.AND UP0, UPT, UR4, UR6, UPT ;  /* 0x000000060400728c */ /* 0x000fe2000bf01270 */
[----:B------:R-:W-:Y:S01]  /*15c0*/  IMAD.MOV.U32 R172, RZ, RZ, RZ ;  /* 0x000000ffffac7224 */ /* 0x000fe200078e00ff */
        /* <DEDUP_REMOVED lines=77> */
.L_x_13672:
        /* <DEDUP_REMOVED lines=13> */
.L_x_13846:
[----:B0-----:R-:W-:Y:S01]  /*1b70*/  IMAD.U32 R0, RZ, RZ, UR48 ;  /* 0x00000030ff007e24 */ /* 0x001fe2000f8e00ff */
[----:B------:R-:W-:Y:S05]  /*1b80*/  WARPSYNC.ALL ;  /* 0x0000000000007948 */ /* 0x000fea0003800000 */
[----:B------:R0:W-:Y:S01]  /*1b90*/  BAR.SYNC.DEFER_BLOCKING R8, 0x100 ;  /* 0x000400080000751d */ /* 0x0001e20000010000 */
[----:B------:R-:W-:-:S13]  /*1ba0*/  ISETP.NE.AND P0, PT, R0, 0x3, PT ;  /* 0x000000030000780c */ /* 0x000fda0003f05270 */
[----:B0-----:R-:W-:Y:S05]  /*1bb0*/  @!P0 BRA `(.L_x_13674) ;  /* 0x0000000000048947 */ /* 0x001fea0003800000 */
[----:B------:R-:W-:Y:S01]  /*1bc0*/  BPT.TRAP 0x1 ;  /* 0x000000040000795c */ /* 0x000fe20000300000 */
.L_x_13674:
[----:B------:R-:W-:Y:S02]  /*1bd0*/  IMAD.U32 R11, RZ, RZ, UR38 ;  /* 0x00000026ff0b7e24 */ /* 0x000fe4000f8e00ff */
[----:B------:R-:W-:-:S03]  /*1be0*/  IMAD.U32 R6, RZ, RZ, UR37 ;  /* 0x00000025ff067e24 */ /* 0x000fc6000f8e00ff */
[----:B------:R-:W-:Y:S01]  /*1bf0*/  SHF.L.U32 R11, R11, 0x1f, RZ ;  /* 0x0000001f0b0b7819 */ /* 0x000fe200000006ff */
[----:B------:R-:W-:-:S04]  /*1c00*/  IMAD R6, R6, 0x8, R7 ;  /* 0x0000000806067824 */ /* 0x000fc800078e0207 */
[----:B------:R0:W1:Y:S01]  /*1c10*/  SYNCS.PHASECHK.TRANS64.TRYWAIT P1, [R6+URZ+0x22830], R11 ;  /* 0x0228300b060075a7 */ /* 0x000062000802017f */
[----:B------:R-:W-:Y:S05]  /*1c20*/  @!P0 BRA `(.L_x_13675) ;  /* 0x0000000000048947 */ /* 0x000fea0003800000 */
[----:B------:R-:W-:Y:S01]  /*1c30*/  BPT.TRAP 0x1 ;  /* 0x000000040000795c */ /* 0x000fe20000300000 */
.L_x_13675:
[----:B-1----:R-:W-:Y:S05]  /*1c40*/  @P1 BRA `(.L_x_13676) ;  /* 0x0000000000081947 */ /* 0x002fea0003800000 */
[----:B------:R-:W1:Y:S02]  /*1c50*/  SYNCS.PHASECHK.TRANS64.TRYWAIT P1, [R6+URZ+0x22830], R11 ;  /* 0x0228300b060075a7 */ /* 0x000e64000802017f */
[----:B-1----:R-:W-:Y:S05]  /*1c60*/  @!P1 BRA `(.L_x_13677) ;  /* 0x000000f800949947 */ /* 0x002fea0003800000 */
.L_x_13676:
        /* <DEDUP_REMOVED lines=8> */
[----:B------:R-:W-:Y:S01]  /*1cf0*/  VIADD R0, R16, UR39 ;  /* 0x0000002710007c36 */ /* 0x000fe20008000000 */
[----:B------:R-:W-:Y:S01]  /*1d00*/  UMOV UR9, 0x40000040 ;  /* 0x4000004000097882 */ /* 0x000fe20000000000 */
[----:B------:R-:W-:Y:S01]  /*1d10*/  UMOV UR11, 0x40000040 ;  /* 0x40000040000b7882 */ /* 0x000fe20000000000 */
[----:B------:R-:W-:Y:S01]  /*1d20*/  UIADD3 UR12, UR16, 0x6, URZ ;  /* 0x00000006100c7890 */ /* 0x000fe2000fffe03f */
[----:B------:R-:W2:Y:S01]  /*1d30*/  S2R R14, SR_TID.X ;  /* 0x00000000000e7919 */ /* 0x000ea20000002100 */
[----:B------:R-:W-:Y:S01]  /*1d40*/  UIADD3 UR4, UR4, 0x1c400, URZ ;  /* 0x0001c40004047890 */ /* 0x000fe2000fffe03f */
[----:B------:R-:W-:Y:S01]  /*1d50*/  UMOV UR13, 0x40000040 ;  /* 0x40000040000d7882 */ /* 0x000fe20000000000 */
[----:B------:R-:W-:-:S02]  /*1d60*/  UMOV UR15, 0x40000040 ;  /* 0x40000040000f7882 */ /* 0x000fc40000000000 */
[----:B------:R-:W-:-:S04]  /*1d70*/  USHF.R.U32.HI UR4, URZ, 0x4, UR4 ;  /* 0x000000043f047899 */ /* 0x000fc80008011604 */
[----:B------:R-:W-:-:S04]  /*1d80*/  ULOP3.LUT UR4, UR4, 0x3fff, URZ, 0xc0, !UPT ;  /* 0x00003fff04047892 */ /* 0x000fc8000f8ec03f */
[----:B------:R-:W-:Y:S02]  /*1d90*/  ULOP3.LUT UR20, UR4, 0x10000, URZ, 0xfc, !UPT ;  /* 0x0001000004147892 */ /* 0x000fe4000f8efc3f */
[----:B------:R-:W-:Y:S02]  /*1da0*/  UIADD3 UR4, UR16, 0x2, URZ ;  /* 0x0000000210047890 */ /* 0x000fe4000fffe03f */
[----:B------:R-:W-:-:S04]  /*1db0*/  UIMAD UR18, UR37, 0x300, UR20 ;  /* 0x00000300251278a4 */ /* 0x000fc8000f8e0214 */
[----:B------:R-:W-:Y:S02]  /*1dc0*/  UIADD3 UR6, UR18, 0x2, URZ ;  /* 0x0000000212067890 */ /* 0x000fe4000fffe03f */
[----:B------:R-:W-:Y:S02]  /*1dd0*/  UIADD3 UR10, UR18, 0x4, URZ ;  /* 0x00000004120a7890 */ /* 0x000fe4000fffe03f */
[----:B------:R-:W-:Y:S02]  /*1de0*/  UIADD3 UR14, UR18, 0x6, URZ ;  /* 0x00000006120e7890 */ /* 0x000fe4000fffe03f */
[----:B------:R-:W-:Y:S03]  /*1df0*/  HGMMA.64x96x16.F32.BF16 R24, gdesc[UR16], RZ, !UPT, gsb0 ;  /* 0x01600000101879f0 */ /* 0x000fe6000c0018ff */
[----:B------:R-:W-:Y:S02]  /*1e00*/  WARPGROUP.DEPBAR.LE gsb0, 0x0 ;  /* 0x00008000000079c5 */ /* 0x000fe40000010000 */
[----:B------:R-:W-:-:S06]  /*1e10*/  WARPGROUP.ARRIVE ;  /* 0x00000000000079c5 */ /* 0x000fcc0000000000 */
[----:B------:R-:W-:Y:S01]  /*1e20*/  HGMMA.64x96x16.F32.BF16 R24, gdesc[UR4], R24, gsb0 ;  /* 0x01600000041879f0 */ /* 0x000fe20008001818 */
[----:B------:R-:W-:Y:S02]  /*1e30*/  ULDC UR6, c[0x0][0x448] ;  /* 0x0001120000067ab9 */ /* 0x000fe40000000800 */
[----:B------:R-:W-:-:S06]  /*1e40*/  UISETP.NE.AND UP0, UPT, UR6, 0x1, UPT ;  /* 0x000000010600788c */ /* 0x000fcc000bf05270 */
[----:B------:R-:W-:-:S05]  /*1e50*/  PLOP3.LUT P1, PT, PT, PT, UP0, 0x80, 0x0 ;  /* 0x000000000000781c */ /* 0x000fca0003f2f008 */
[----:B------:R-:W-:-:S08]  /*1e60*/  @UP0 ULDC UR6, c[0x0][0x44c] ;  /* 0x0001130000060ab9 */ /* 0x000fd00000000800 */
[----:B------:R-:W-:Y:S01]  /*1e70*/  @P1 IMAD.HI.U32 R3, R0, UR6, RZ ;  /* 0x0000000600031c27 */ /* 0x000fe2000f8e00ff */
[----:B------:R-:W-:-:S04]  /*1e80*/  @UP0 ULDC UR6, c[0x0][0x450] ;  /* 0x0001140000060ab9 */ /* 0x000fc80000000800 */
[----:B------:R-:W-:Y:S01]  /*1e90*/  @P1 SHF.R.U32.HI R0, RZ, UR6, R3 ;  /* 0x00000006ff001c19 */ /* 0x000fe20008011603 */
[----:B------:R-:W-:-:S04]  /*1ea0*/  UIMAD UR6, UR49, -0x60, UR42 ;  /* 0xffffffa0310678a4 */ /* 0x000fc8000f8e022a */
[----:B------:R-:W3:Y:S01]  /*1eb0*/  SHFL.IDX PT, R5, R0, 0x1, 0x1c1f ;  /* 0x003c1f0000057f89 */ /* 0x000ee200000e0000 */
[----:B------:R-:W-:-:S03]  /*1ec0*/  UIADD3 UR6, UR6, 0x60, URZ ;  /* 0x0000006006067890 */ /* 0x000fc6000fffe03f */
[----:B------:R-:W4:Y:S03]  /*1ed0*/  SHFL.IDX PT, R0, R0, RZ, 0x1c1f ;  /* 0x001c1fff00007589 */ /* 0x000f2600000e0000 */
[----:B------:R-:W-:-:S04]  /*1ee0*/  IMAD.U32 R4, RZ, RZ, UR6 ;  /* 0x00000006ff047e24 */ /* 0x000fc8000f8e00ff */
[----:B------:R-:W-:Y:S02]  /*1ef0*/  IMAD R3, R17, -0x2, R4 ;  /* 0xfffffffe11037824 */ /* 0x000fe400078e0204 */
[----:B------:R-:W-:-:S05]  /*1f00*/  IMAD.U32 R4, RZ, RZ, UR44 ;  /* 0x0000002cff047e24 */ /* 0x000fca000f8e00ff */
[----:B------:R-:W-:-:S04]  /*1f10*/  IADD3 R4, -R4, 0x1, R3 ;  /* 0x0000000104047810 */ /* 0x000fc80007ffe103 */
[----:B---3--:R-:W-:-:S04]  /*1f20*/  VIADDMNMX R5, R5, R4, R3, PT ;  /* 0x0000000405057246 */ /* 0x008fc80003800103 */
[C---:B------:R-:W-:Y:S02]  /*1f30*/  ISETP.GT.AND P2, PT, R5.reuse, RZ, PT ;  /* 0x000000ff0500720c */ /* 0x040fe40003f44270 */
[C---:B------:R-:W-:Y:S02]  /*1f40*/  ISETP.GT.AND P3, PT, R5.reuse, 0x1, PT ;  /* 0x000000010500780c */ /* 0x040fe40003f64270 */
[----:B------:R-:W-:Y:S02]  /*1f50*/  ISETP.GT.AND P4, PT, R5, 0x8, PT ;  /* 0x000000080500780c */ /* 0x000fe40003f84270 */
[----:B----4-:R-:W-:-:S04]  /*1f60*/  VIADDMNMX R3, R0, R4, R3, PT ;  /* 0x0000000400037246 */ /* 0x010fc80003800103 */
[----:B------:R-:W-:Y:S01]  /*1f70*/  ISETP.GT.AND P5, PT, R3, 0x8, PT ;  /* 0x000000080300780c */ /* 0x000fe20003fa4270 */
[----:B------:R-:W-:Y:S02]  /*1f80*/  WARPGROUP.DEPBAR.LE gsb0, 0x0 ;  /* 0x00008000000079c5 */ /* 0x000fe40000010000 */
[----:B------:R-:W-:-:S06]  /*1f90*/  WARPGROUP.ARRIVE ;  /* 0x00000000000079c5 */ /* 0x000fcc0000000000 */
[----:B------:R-:W-:Y:S01]  /*1fa0*/  HGMMA.64x96x16.F32.BF16 R24, gdesc[UR8], R24, gsb0 ;  /* 0x01600000081879f0 */ /* 0x000fe20008001818 */
[----:B------:R-:W-:Y:S02]  /*1fb0*/  ULDC UR10, c[0x0][0x988] ;  /* 0x00026200000a7ab9 */ /* 0x000fe40000000800 */
[----:B------:R-:W-:Y:S02]  /*1fc0*/  WARPGROUP.DEPBAR.LE gsb0, 0x0 ;  /* 0x00008000000079c5 */ /* 0x000fe40000010000 */
        /* <DEDUP_REMOVED lines=330> */
.L_x_13678:
[----:B------:R2:W3:Y:S01]  /*3470*/  SYNCS.PHASECHK.TRANS64.TRYWAIT P3, [R6+URZ+0x22850], R11 ;  /* 0x0228500b060075a7 */ /* 0x0004e2000806017f */
[----:B------:R-:W-:Y:S05]  /*3480*/  @!P0 BRA `(.L_x_13679) ;  /* 0x0000000000048947 */ /* 0x000fea0003800000 */
[----:B------:R-:W-:Y:S01]  /*3490*/  BPT.TRAP 0x1 ;  /* 0x000000040000795c */ /* 0x000fe20000300000 */
.L_x_13679:
[----:B---3--:R-:W-:Y:S05]  /*34a0*/  @P3 BRA `(.L_x_13680) ;  /* 0x0000000000083947 */ /* 0x008fea0003800000 */
[----:B------:R-:W3:Y:S02]  /*34b0*/  SYNCS.PHASECHK.TRANS64.TRYWAIT P3, [R6+URZ+0x22850], R11 ;  /* 0x0228500b060075a7 */ /* 0x000ee4000806017f */
[----:B---3--:R-:W-:Y:S05]  /*34c0*/  @!P3 BRA `(.L_x_13681) ;  /* 0x000000e00090b947 */ /* 0x008fea0003800000 */
.L_x_13680:
[----:B------:R-:W-:Y:S01]  /*34d0*/  R2UR UR6, R7 ;  /* 0x00000000070672ca */ /* 0x000fe200000e0000 */
[----:B------:R4:W-:Y:S01]  /*34e0*/  BAR.SYNC.DEFER_BLOCKING R8, 0x100 ;  /* 0x000400080000751d */ /* 0x0009e20000010000 */
[----:B------:R-:W-:Y:S01]  /*34f0*/  UIADD3 UR23, UR49, -0x2, URZ ;  /* 0xfffffffe31177890 */ /* 0x000fe2000fffe03f */
[----:B0123--:R-:W-:-:S04]  /*3500*/  @!P2 VIADD R6, R6, 0x22860 ;  /* 0x000228600606a836 */ /* 0x00ffc80000000000 */
        /* <DEDUP_REMOVED lines=58> */
[----:B------:R-:W-:-:S07]  /*38b0*/  IMAD.MOV.U32 R8, RZ, RZ, R5 ;  /* 0x000000ffff087224 */ /* 0x000fce00078e0005 */
.L_x_13691:
[----:B------:R-:W-:-:S04]  /*38c0*/  UIADD3 UR37, UR37, 0x1, URZ ;  /* 0x0000000125257890 */ /* 0x000fc8000fffe03f */
[----:B------:R-:W-:-:S04]  /*38d0*/  UISETP.NE.AND UP1, UPT, UR37, 0x2, UPT ;  /* 0x000000022500788c */ /* 0x000fc8000bf25270 */
[----:B------:R-:W-:Y:S02]  /*38e0*/  USEL UR6, URZ, 0x1, UP1 ;  /* 0x000000013f067887 */ /* 0x000fe40008800000 */
[----:B------:R-:W-:Y:S02]  /*38f0*/  USEL UR37, UR37, URZ, UP1 ;  /* 0x0000003f25257287 */ /* 0x000fe40008800000 */
[----:B------:R-:W-:Y:S01]  /*3900*/  ULOP3.LUT UR38, UR38, UR6, URZ, 0x3c, !UPT ;  /* 0x0000000626267292 */ /* 0x000fe2000f8e3c3f */
[----:B0-----:R-:W-:Y:S11]  /*3910*/  @!P0 BRA `(.L_x_13683) ;  /* 0x0000000000048947 */ /* 0x001ff60003800000 */
[----:B------:R-:W-:Y:S01]  /*3920*/  BPT.TRAP 0x1 ;  /* 0x000000040000795c */ /* 0x000fe20000300000 */
.L_x_13683:
        /* <DEDUP_REMOVED lines=9> */
.L_x_13684:
[----:B-1----:R-:W-:Y:S05]  /*39c0*/  @P3 BRA `(.L_x_13685) ;  /* 0x0000000000083947 */ /* 0x002fea0003800000 */
[----:B------:R-:W1:Y:S02]  /*39d0*/  SYNCS.PHASECHK.TRANS64.TRYWAIT P3, [UR25+0x22830], R6 ;  /* 0x02283006ff0075a7 */ /* 0x000e640008060159 */
[----:B-1----:R-:W-:Y:S05]  /*39e0*/  @!P3 BRA `(.L_x_13686) ;  /* 0x000000dc005cb947 */ /* 0x002fea0003800000 */
.L_x_13685:
[----:B------:R-:W-:Y:S01]  /*39f0*/  UIMAD UR18, UR37, 0x300, UR20 ;  /* 0x00000300251278a4 */ /* 0x000fe2000f8e0214 */
[----:B------:R-:W-:Y:S01]  /*3a00*/  WARPGROUP.ARRIVE ;  /* 0x00000000000079c5 */ /* 0x000fe20000000000 */
[----:B------:R-:W-:Y:S01]  /*3a10*/  UMOV UR19, 0x40000040 ;  /* 0x4000004000137882 */ /* 0x000fe20000000000 */
[----:B------:R-:W-:Y:S01]  /*3a20*/  UMOV UR7, 0x40000040 ;  /* 0x4000004000077882 */ /* 0x000fe20000000000 */
[----:B------:R-:W-:Y:S01]  /*3a30*/  UIADD3 UR6, UR18, 0x2, URZ ;  /* 0x0000000212067890 */ /* 0x000fe2000fffe03f */
[----:B------:R-:W-:Y:S01]  /*3a40*/  VIADD R10, R16, UR39 ;  /* 0x00000027100a7c36 */ /* 0x000fe20008000000 */
[----:B------:R-:W-:Y:S01]  /*3a50*/  UIADD3 UR10, UR18, 0x4, URZ ;  /* 0x00000004120a7890 */ /* 0x000fe2000fffe03f */
[----:B------:R-:W-:Y:S01]  /*3a60*/  IMAD.MOV.U32 R12, RZ, RZ, -0x2 ;  /* 0xfffffffeff0c7424 */ /* 0x000fe200078e00ff */
[----:B------:R-:W-:Y:S01]  /*3a70*/  UMOV UR11, 0x40000040 ;  /* 0x40000040000b7882 */ /* 0x000fe20000000000 */
[----:B------:R-:W-:Y:S01]  /*3a80*/  HGMMA.64x96x16.F32.BF16 R152, gdesc[UR16], RZ, !UPT, gsb0 ;  /* 0x01600000109879f0 */ /* 0x000fe2000c0018ff */
[----:B------:R-:W-:-:S02]  /*3a90*/  UIADD3 UR14, UR18, 0x6, URZ ;  /* 0x00000006120e7890 */ /* 0x000fc4000fffe03f */
[----:B------:R-:W2:Y:S01]  /*3aa0*/  S2R R210, SR_TID.X ;  /* 0x0000000000d27919 */ /* 0x000ea20000002100 */
[----:B------:R-:W-:Y:S01]  /*3ab0*/  UMOV UR15, 0x40000040 ;  /* 0x40000040000f7882 */ /* 0x000fe20000000000 */
[----:B--2---:R-:W-:Y:S01]  /*3ac0*/  SHF.R.U32.HI R210, RZ, 0x7, R210 ;  /* 0x00000007ffd27819 */ /* 0x004fe200000116d2 */
[----:B------:R-:W-:Y:S02]  /*3ad0*/  WARPGROUP.DEPBAR.LE gsb0, 0x0 ;  /* 0x00008000000079c5 */ /* 0x000fe40000010000 */
[----:B------:R-:W-:-:S06]  /*3ae0*/  WARPGROUP.ARRIVE ;  /* 0x00000000000079c5 */ /* 0x000fcc0000000000 */
[----:B------:R-:W-:Y:S01]  /*3af0*/  HGMMA.64x96x16.F32.BF16 R152, gdesc[UR4], R152, gsb0 ;  /* 0x01600000049879f0 */ /* 0x000fe20008001898 */
[----:B------:R-:W-:Y:S02]  /*3b00*/  @UP0 ULDC UR6, c[0x0][0x44c] ;  /* 0x0001130000060ab9 */ /* 0x000fe40000000800 */
[----:B------:R-:W-:Y:S01]  /*3b10*/  @P1 IMAD.HI.U32 R4, R10, UR6, RZ ;  /* 0x000000060a041c27 */ /* 0x000fe2000f8e00ff */
[----:B------:R-:W-:-:S04]  /*3b20*/  @UP0 ULDC UR6, c[0x0][0x450] ;  /* 0x0001140000060ab9 */ /* 0x000fc80000000800 */
[----:B------:R-:W-:Y:S01]  /*3b30*/  @P1 SHF.R.U32.HI R10, RZ, UR6, R4 ;  /* 0x00000006ff0a1c19 */ /* 0x000fe20008011604 */
[----:B------:R-:W-:Y:S02]  /*3b40*/  UMOV UR6, 0x1 ;  /* 0x0000000100067882 */ /* 0x000fe40000000000 */
[----:B------:R-:W-:Y:S02]  /*3b50*/  UIMAD UR6, UR23, -0x60, UR6 ;  /* 0xffffffa0170678a4 */ /* 0x000fe4000f8e0206 */
[----:B------:R-:W2:Y:S04]  /*3b60*/  SHFL.IDX PT, R4, R10, 0x1, 0x1c1f ;  /* 0x003c1f000a047f89 */ /* 0x000ea800000e0000 */
[----:B------:R-:W-:Y:S01]  /*3b70*/  IMAD R21, R17, R12, UR6 ;  /* 0x0000000611157e24 */ /* 0x000fe2000f8e020c */
[----:B------:R-:W3:Y:S01]  /*3b80*/  SHFL.IDX PT, R10, R10, RZ, 0x1c1f ;  /* 0x001c1fff0a0a7589 */ /* 0x000ee200000e0000 */
[----:B------:R-:W-:-:S05]  /*3b90*/  IMAD.U32 R12, RZ, RZ, UR44 ;  /* 0x0000002cff0c7e24 */ /* 0x000fca000f8e00ff */
[----:B------:R-:W-:-:S05]  /*3ba0*/  IADD3 R21, -R12, UR42, R21 ;  /* 0x0000002a0c157c10 */ /* 0x000fca000fffe115 */
[----:B--2---:R-:W-:-:S05]  /*3bb0*/  IMAD.IADD R4, R21, 0x1, R4 ;  /* 0x0000000115047824 */ /* 0x004fca00078e0204 */
[C---:B------:R-:W-:Y:S01]  /*3bc0*/  ISETP.GT.AND P3, PT, R4.reuse, RZ, PT ;  /* 0x000000ff0400720c */ /* 0x040fe20003f64270 */
[----:B---3--:R-:W-:Y:S01]  /*3bd0*/  IMAD.IADD R21, R21, 0x1, R10 ;  /* 0x0000000115157824 */ /* 0x008fe200078e020a */
[----:B------:R-:W-:-:S04]  /*3be0*/  ISETP.GT.AND P4, PT, R4, 0x1, PT ;  /* 0x000000010400780c */ /* 0x000fc80003f84270 */
        /* <DEDUP_REMOVED lines=476> */
.L_x_13687:
[----:B------:R1:W2:Y:S01]  /*59b0*/  SYNCS.PHASECHK.TRANS64.TRYWAIT P3, [UR25+0x22850], R6 ;  /* 0x02285006ff0075a7 */ /* 0x0002a20008060159 */
[----:B------:R-:W-:Y:S05]  /*59c0*/  @!P0 BRA `(.L_x_13688) ;  /* 0x0000000000048947 */ /* 0x000fea0003800000 */
[----:B------:R-:W-:Y:S01]  /*59d0*/  BPT.TRAP 0x1 ;  /* 0x000000040000795c */ /* 0x000fe20000300000 */
.L_x_13688:
[----:B--2---:R-:W-:Y:S05]  /*59e0*/  @P3 BRA `(.L_x_13689) ;  /* 0x0000000000083947 */ /* 0x004fea0003800000 */
[----:B------:R-:W2:Y:S02]  /*59f0*/  SYNCS.PHASECHK.TRANS64.TRYWAIT P3, [UR25+0x22850], R6 ;  /* 0x02285006ff0075a7 */ /* 0x000ea40008060159 */
[----:B--2---:R-:W-:Y:S05]  /*5a00*/  @!P3 BRA `(.L_x_13690) ;  /* 0x000000bc006cb947 */ /* 0x004fea0003800000 */
.L_x_13689:
        /* <DEDUP_REMOVED lines=49> */
.L_x_13682:
[----:B------:R-:W-:-:S13]  /*5d20*/  ISETP.LE.AND P1, PT, RZ, UR23, PT ;  /* 0x00000017ff007c0c */ /* 0x000fda000bf23270 */
[----:B------:R-:W-:Y:S05]  /*5d30*/  @!P1 BRA `(.L_x_13692) ;  /* 0x0000001c004c9947 */ /* 0x000fea0003800000 */
[----:B------:R-:W-:Y:S01]  /*5d40*/  IMAD.MOV.U32 R211, RZ, RZ, R4 ;  /* 0x000000ffffd37224 */ /* 0x000fe200078e0004 */
[----:B------:R-:W-:Y:S01]  /*5d50*/  ULDC UR22, c[0x0][0x988] ;  /* 0x0002620000167ab9 */ /* 0x000fe20000000800 */
[----:B------:R-:W-:-:S07]  /*5d60*/  IMAD.MOV.U32 R7, RZ, RZ, R5 ;  /* 0x000000ffff077224 */ /* 0x000fce00078e0005 */
.L_x_13701:
[----:B------:R-:W-:-:S04]  /*5d70*/  UIADD3 UR37, UR37, 0x1, URZ ;  /* 0x0000000125257890 */ /* 0x000fc8000fffe03f */
[----:B------:R-:W-:-:S04]  /*5d80*/  UISETP.NE.AND UP0, UPT, UR37, 0x2, UPT ;  /* 0x000000022500788c */ /* 0x000fc8000bf05270 */
[----:B------:R-:W-:Y:S02]  /*5d90*/  USEL UR6, URZ, 0x1, UP0 ;  /* 0x000000013f067887 */ /* 0x000fe40008000000 */
[----:B------:R-:W-:Y:S02]  /*5da0*/  USEL UR37, UR37, URZ, UP0 ;  /* 0x0000003f25257287 */ /* 0x000fe40008000000 */
[----:B------:R-:W-:Y:S01]  /*5db0*/  ULOP3.LUT UR38, UR38, UR6, URZ, 0x3c, !UPT ;  /* 0x0000000626267292 */ /* 0x000fe2000f8e3c3f */
[----:B-1----:R-:W-:Y:S11]  /*5dc0*/  @!P0 BRA `(.L_x_13693) ;  /* 0x0000000000048947 */ /* 0x002ff60003800000 */
[----:B------:R-:W-:Y:S01]  /*5dd0*/  BPT.TRAP 0x1 ;  /* 0x000000040000795c */ /* 0x000fe20000300000 */
.L_x_13693:
        /* <DEDUP_REMOVED lines=9> */
.L_x_13694:
[----:B-1----:R-:W-:Y:S05]  /*5e70*/  @P1 BRA `(.L_x_13695) ;  /* 0x0000000000081947 */ /* 0x002fea0003800000 */
[----:B------:R-:W1:Y:S02]  /*5e80*/  SYNCS.PHASECHK.TRANS64.TRYWAIT P1, [UR24+0x22830], R6 ;  /* 0x02283006ff0075a7 */ /* 0x000e640008020158 */
[----:B-1----:R-:W-:Y:S05]  /*5e90*/  @!P1 BRA `(.L_x_13696) ;  /* 0x000000b8005c9947 */ /* 0x002fea0003800000 */
.L_x_13695:
        /* <DEDUP_REMOVED lines=14> */
[----:B------:R-:W-:Y:S03]  /*5f80*/  HGMMA.64x96x16.F32.BF16 R152, gdesc[UR4], R152, gsb0 ;  /* 0x01600000049879f0 */ /* 0x000fe60008001898 */
        /* <DEDUP_REMOVED lines=376> */
.L_x_13697:
[----:B------:R1:W2:Y:S01]  /*7710*/  SYNCS.PHASECHK.TRANS64.TRYWAIT P1, [UR24+0x22850], R6 ;  /* 0x02285006ff0075a7 */ /* 0x0002a20008020158 */
[----:B------:R-:W-:Y:S05]  /*7720*/  @!P0 BRA `(.L_x_13698) ;  /* 0x0000000000048947 */ /* 0x000fea0003800000 */
[----:B------:R-:W-:Y:S01]  /*7730*/  BPT.TRAP 0x1 ;  /* 0x000000040000795c */ /* 0x000fe20000300000 */
.L_x_13698:
[----:B--2---:R-:W-:Y:S05]  /*7740*/  @P1 BRA `(.L_x_13699) ;  /* 0x0000000000081947 */ /* 0x004fea0003800000 */
[----:B------:R-:W2:Y:S02]  /*7750*/  SYNCS.PHASECHK.TRANS64.TRYWAIT P1, [UR24+0x22850], R6 ;  /* 0x02285006ff0075a7 */ /* 0x000ea40008020158 */
[----:B--2---:R-:W-:Y:S05]  /*7760*/  @!P1 BRA `(.L_x_13700) ;  /* 0x000000a000409947 */ /* 0x004fea0003800000 */
.L_x_13699:
        /* <DEDUP_REMOVED lines=48> */
.L_x_13692:
[----:B01----:R-:W0:Y:S01]  /*7a70*/  SHFL.BFLY PT, R6, R3, 0x2, 0x1f ;  /* 0x0c401f0003067f89 */ /* 0x003e2200000e0000 */
[----:B------:R-:W-:Y:S01]  /*7a80*/  UIADD3 UR37, UR37, 0x1, URZ ;  /* 0x0000000125257890 */ /* 0x000fe2000fffe03f */
[----:B------:R-:W-:Y:S01]  /*7a90*/  IMAD.U32 R20, RZ, RZ, UR10 ;  /* 0x0000000aff147e24 */ /* 0x000fe2000f8e00ff */
[----:B------:R1:W-:Y:S06]  /*7aa0*/  BAR.ARV R9, 0x100 ;  /* 0x000400090000751d */ /* 0x0003ec0000002000 */
[----:B------:R-:W-:Y:S02]  /*7ab0*/  UISETP.NE.AND UP0, UPT, UR37, 0x2, UPT ;  /* 0x000000022500788c */ /* 0x000fe4000bf05270 */
[----:B------:R-:W-:Y:S06]  /*7ac0*/  BAR.ARV 0x8, 0x180 ;  /* 0x0206000000007b1d */ /* 0x000fec0000002000 */
[----:B------:R-:W-:Y:S01]  /*7ad0*/  USEL UR4, URZ, 0x1, UP0 ;  /* 0x000000013f047887 */ /* 0x000fe20008000000 */
[----:B------:R-:W-:Y:S01]  /*7ae0*/  PLOP3.LUT P0, PT, PT, PT, PT, 0x8, 0x0 ;  /* 0x000000000000781c */ /* 0x000fe20003f0e170 */
[----:B------:R-:W2:Y:S01]  /*7af0*/  SHFL.BFLY PT, R11, R0, 0x2, 0x1f ;  /* 0x0c401f00000b7f89 */ /* 0x000ea200000e0000 */
[----:B------:R-:W-:-:S02]  /*7b00*/  UIADD3 UR47, UR47, 0x1, URZ ;  /* 0x000000012f2f7890 */ /* 0x000fc4000fffe03f */
[----:B------:R-:W-:Y:S01]  /*7b10*/  USEL UR37, UR37, URZ, UP0 ;  /* 0x0000003f25257287 */ /* 0x000fe20008000000 */
[----:B0-----:R-:W-:Y:S01]  /*7b20*/  FADD.FTZ R6, R6, R3 ;  /* 0x0000000306067221 */ /* 0x001fe20000010000 */
[----:B------:R-:W-:Y:S01]  /*7b30*/  IMAD.MOV.U32 R3, RZ, RZ, -0x800000 ;  /* 0xff800000ff037424 */ /* 0x000fe200078e00ff */
[----:B------:R-:W-:-:S03]  /*7b40*/  ULOP3.LUT UR38, UR38, UR4, URZ, 0x3c, !UPT ;  /* 0x0000000426267292 */ /* 0x000fc6000f8e3c3f */
[----:B------:R-:W0:Y:S01]  /*7b50*/  SHFL.BFLY PT, R7, R6, 0x1, 0x1f ;  /* 0x0c201f0006077f89 */ /* 0x000e2200000e0000 */
[----:B--2---:R-:W-:Y:S01]  /*7b60*/  FADD.FTZ R11, R11, R0 ;  /* 0x000000000b0b7221 */ /* 0x004fe20000010000 */
[----:B------:R-:W-:-:S04]  /*7b70*/  IMAD.MOV.U32 R0, RZ, RZ, RZ ;  /* 0x000000ffff007224 */ /* 0x000fc800078e00ff */
[----:B------:R-:W2:Y:S01]  /*7b80*/  SHFL.BFLY PT, R8, R11, 0x1, 0x1f ;  /* 0x0c201f000b087f89 */ /* 0x000ea200000e0000 */
[----:B0-----:R-:W-:Y:S01]  /*7b90*/  FADD.FTZ R13, R6, R7 ;  /* 0x00000007060d7221 */ /* 0x001fe20000010000 */
[----:B------:R-:W-:Y:S02]  /*7ba0*/  IMAD.MOV.U32 R7, RZ, RZ, RZ ;  /* 0x000000ffff077224 */ /* 0x000fe400078e00ff */
[----:B------:R-:W-:Y:S02]  /*7bb0*/  IMAD.U32 R6, RZ, RZ, UR10 ;  /* 0x0000000aff067e24 */ /* 0x000fe4000f8e00ff */
[----:B------:R-:W-:-:S13]  /*7bc0*/  FSETP.NE.FTZ.AND P1, PT, R13, RZ, PT ;  /* 0x000000ff0d00720b */ /* 0x000fda0003f35000 */
[----:B------:R-:W0:Y:S01]  /*7bd0*/  @P1 MUFU.RCP R7, R13 ;  /* 0x0000000d00071308 */ /* 0x000e220000001000 */
[----:B------:R-:W-:Y:S01]  /*7be0*/  @P1 FMUL.FTZ R6, R6, 0.69314718246459960938 ;  /* 0x3f31721806061820 */ /* 0x000fe20000410000 */
[----:B--2---:R-:W-:Y:S01]  /*7bf0*/  FADD.FTZ R14, R11, R8 ;  /* 0x000000080b0e7221 */ /* 0x004fe20000010000 */
[----:B------:R-:W-:-:S04]  /*7c00*/  IMAD.MOV.U32 R8, RZ, RZ, -0x800000 ;  /* 0xff800000ff087424 */ /* 0x000fc800078e00ff */
[----:B------:R-:W-:Y:S01]  /*7c10*/  FSETP.NE.FTZ.AND P2, PT, R14, RZ, PT ;  /* 0x000000ff0e00720b */ /* 0x000fe20003f55000 */
        /* <DEDUP_REMOVED lines=64> */
[----:B------:R-:W0:Y:S01]  /*8020*/  @P2 MUFU.LG2 R11, R14 ;  /* 0x0000000e000b2308 */ /* 0x000e220000000c00 */
[----:B------:R-:W-:-:S07]  /*8030*/  @P2 FMUL.FTZ R20, R20, 0.69314718246459960938 ;  /* 0x3f31721814142820 */ /* 0x000fce0000410000 */
[----:B------:R-:W2:Y:S08]  /*8040*/  @P1 MUFU.LG2 R7, R13 ;  /* 0x0000000d00071308 */ /* 0x000eb00000000c00 */
[----:B------:R-:W3:Y:S01]  /*8050*/  @P2 MUFU.RCP R0, R14 ;  /* 0x0000000e00002308 */ /* 0x000ee20000001000 */
[----:B0-----:R-:W-:-:S04]  /*8060*/  @P2 FMUL.FTZ R11, R11, 0.69314718246459960938 ;  /* 0x3f3172180b0b2820 */ /* 0x001fc80000410000 */
[----:B------:R-:W-:Y:S01]  /*8070*/  @P2 FFMA.FTZ R3, R20, R4, R11 ;  /* 0x0000000414032223 */ /* 0x000fe2000001000b */
[----:B--2---:R-:W-:-:S04]  /*8080*/  @P1 FMUL.FTZ R7, R7, 0.69314718246459960938 ;  /* 0x3f31721807071820 */ /* 0x004fc80000410000 */
[----:B------:R-:W-:Y:S01]  /*8090*/  @P1 FFMA.FTZ R8, R6, R5, R7 ;  /* 0x0000000506081223 */ /* 0x000fe20000010007 */
        /* <DEDUP_REMOVED lines=64> */
.L_x_13671:
        /* <DEDUP_REMOVED lines=84> */
[----:B------:R-:W-:Y:S02]  /*89e0*/  LOP3.LUT R98, R197, 0x380, RZ, 0xc0, !PT ;  /* 0x00000380c5627812 */ /* 0x000fe400078ec0ff */
        /* <DEDUP_REMOVED lines=26> */
[----:B------:R-:W-:Y:S01]  /*8b90*/  STSM.16.M88.4 [R106], R24 ;  /* 0x000000186a007844 */ /* 0x000fe20000000200 */
[----:B------:R-:W-:-:S02]  /*8ba0*/  LOP3.LUT R70, R70, R189, RZ, 0x3c, !PT ;  /* 0x000000bd46467212 */ /* 0x000fc400078e3cff */
[----:B------:R-:W-:Y:S01]  /*8bb0*/  LOP3.LUT R98, R98, R197, RZ, 0x3c, !PT ;  /* 0x000000c562627212 */ /* 0x000fe200078e3cff */
[----:B------:R-:W-:Y:S01]  /*8bc0*/  STSM.16.M88.4 [R15], R32 ;  /* 0x000000200f007844 */ /* 0x000fe20000000200 */
[----:B------:R-:W-:Y:S02]  /*8bd0*/  MOV R38, R38 ;  /* 0x0000002600267202 */ /* 0x000fe40000000f00 */
[----:B------:R-:W-:Y:S01]  /*8be0*/  F2FP.BF16.F32.PACK_AB R59, R157, R59 ;  /* 0x0000003b9d3b723e */ /* 0x000fe200000010ff */
[----:B------:R-:W-:Y:S01]  /*8bf0*/  STSM.16.M88.4 [R20], R40 ;  /* 0x0000002814007844 */ /* 0x000fe20000000200 */
[----:B------:R-:W-:Y:S02]  /*8c00*/  F2FP.BF16.F32.PACK_AB R65, R156, R66 ;  /* 0x000000429c41723e */ /* 0x000fe400000010ff */
[----:B------:R-:W-:Y:S01]  /*8c10*/  F2FP.BF16.F32.PACK_AB R72, R73, R72 ;  /* 0x000000484948723e */ /* 0x000fe200000010ff */
[----:B------:R-:W-:Y:S01]  /*8c20*/  STSM.16.M88.4 [R30], R48 ;  /* 0x000000301e007844 */ /* 0x000fe20000000200 */
[----:B------:R-:W-:-:S02]  /*8c30*/  LOP3.LUT R78, R78, R191, RZ, 0x3c, !PT ;  /* 0x000000bf4e4e7212 */ /* 0x000fc400078e3cff */
[----:B------:R-:W-:Y:S01]  /*8c40*/  SHF.R.U64 R29, R12, 0x3, RZ ;  /* 0x000000030c1d7819 */ /* 0x000fe200000012ff */
        /* <DEDUP_REMOVED lines=15> */
[----:B------:R-:W-:Y:S02]  /*8d40*/  LOP3.LUT R94, R94, R195, RZ, 0x3c, !PT ;  /* 0x000000c35e5e7212 */ /* 0x000fe400078e3cff */
[----:B------:R-:W-:Y:S02]  /*8d50*/  SHF.R.U64 R12, R102, 0x3, RZ ;  /* 0x00000003660c7819 */ /* 0x000fe400000012ff */
[----:B------:R-:W-:Y:S02]  /*8d60*/  MOV R62, R62 ;  /* 0x0000003e003e7202 */ /* 0x000fe40000000f00 */
[----:B------:R-:W-:Y:S02]  /*8d70*/  F2FP.BF16.F32.PACK_AB R82, R85, R84 ;  /* 0x000000545552723e */ /* 0x000fe400000010ff */
[----:B------:R-:W-:-:S02]  /*8d80*/  F2FP.BF16.F32.PACK_AB R83, R9, R83 ;  /* 0x000000530953723e */ /* 0x000fc400000010ff */
[----:B------:R-:W-:Y:S02]  /*8d90*/  F2FP.BF16.F32.PACK_AB R89, R91, R90 ;  /* 0x0000005a5b59723e */ /* 0x000fe400000010ff */
[----:B------:R-:W-:Y:S01]  /*8da0*/  MOV R70, R70 ;  /* 0x0000004600467202 */ /* 0x000fe20000000f00 */
[----:B------:R0:W-:Y:S01]  /*8db0*/  STSM.16.M88.4 [R62], R80 ;  /* 0x000000503e007844 */ /* 0x0001e20000000200 */
[----:B------:R-:W-:Y:S02]  /*8dc0*/  MOV R14, R98 ;  /* 0x00000062000e7202 */ /* 0x000fe40000000f00 */
[----:B------:R-:W-:Y:S02]  /*8dd0*/  F2FP.BF16.F32.PACK_AB R90, R93, R92 ;  /* 0x0000005c5d5a723e */ /* 0x000fe400000010ff */
[----:B------:R-:W-:Y:S02]  /*8de0*/  F2FP.BF16.F32.PACK_AB R91, R166, R165 ;  /* 0x000000a5a65b723e */ /* 0x000fe400000010ff */
[----:B------:R-:W-:-:S02]  /*8df0*/  F2FP.BF16.F32.PACK_AB R96, R97, R96 ;  /* 0x000000606160723e */ /* 0x000fc400000010ff */
[----:B------:R-:W-:Y:S01]  /*8e00*/  LOP3.LUT R102, R29, R6, RZ, 0x3c, !PT ;  /* 0x000000061d667212 */ /* 0x000fe200078e3cff */
[----:B------:R-:W-:Y:S01]  /*8e10*/  STSM.16.M88.4 [R70], R88 ;  /* 0x0000005846007844 */ /* 0x000fe20000000200 */
[----:B------:R-:W-:Y:S02]  /*8e20*/  LOP3.LUT R10, R107, R174, RZ, 0x3c, !PT ;  /* 0x000000ae6b0a7212 */ /* 0x000fe400078e3cff */
[----:B------:R-:W-:Y:S02]  /*8e30*/  MOV R78, R78 ;  /* 0x0000004e004e7202 */ /* 0x000fe40000000f00 */
[----:B------:R-:W-:Y:S02]  /*8e40*/  F2FP.BF16.F32.PACK_AB R97, R168, R167 ;  /* 0x000000a7a861723e */ /* 0x000fe400000010ff */
[----:B------:R-:W-:Y:S02]  /*8e50*/  F2FP.BF16.F32.PACK_AB R104, R105, R104 ;  /* 0x000000686968723e */ /* 0x000fe400000010ff */
[----:B------:R-:W-:-:S02]  /*8e60*/  F2FP.BF16.F32.PACK_AB R112, R113, R112 ;  /* 0x000000707170723e */ /* 0x000fc400000010ff */
[----:B------:R-:W-:Y:S02]  /*8e70*/  F2FP.BF16.F32.PACK_AB R120, R121, R120 ;  /* 0x000000787978723e */ /* 0x000fe400000010ff */
[----:B------:R-:W-:Y:S02]  /*8e80*/  F2FP.BF16.F32.PACK_AB R128, R129, R128 ;  /* 0x000000808180723e */ /* 0x000fe400000010ff */
[----:B------:R-:W-:Y:S02]  /*8e90*/  F2FP.BF16.F32.PACK_AB R136, R137, R136 ;  /* 0x000000888988723e */ /* 0x000fe400000010ff */
[----:B------:R-:W-:Y:S01]  /*8ea0*/  F2FP.BF16.F32.PACK_AB R144, R145, R144 ;  /* 0x000000909190723e */ /* 0x000fe200000010ff */
[----:B------:R-:W-:Y:S01]  /*8eb0*/  ULDC UR7, c[0x0][0xa88] ;  /* 0x0002a20000077ab9 */ /* 0x000fe20000000800 */
[----:B------:R-:W-:Y:S01]  /*8ec0*/  F2FP.BF16.F32.PACK_AB R98, R101, R100 ;  /* 0x000000646562723e */ /* 0x000fe200000010ff */
[----:B------:R-:W-:Y:S01]  /*8ed0*/  UMOV UR4, URZ ;  /* 0x0000003f00047c82 */ /* 0x000fe20008000000 */
[----:B------:R-:W-:Y:S01]  /*8ee0*/  F2FP.BF16.F32.PACK_AB R99, R170, R169 ;  /* 0x000000a9aa63723e */ /* 0x000fe200000010ff */
[----:B0-----:R-:W0:Y:S01]  /*8ef0*/  LDC R81, c[0x0][0xbe8] ;  /* 0x0002fa00ff517b82 */ /* 0x001e220000000800 */
[----:B------:R-:W-:-:S02]  /*8f00*/  MOV R86, R86 ;  /* 0x0000005600567202 */ /* 0x000fc40000000f00 */
[----:B------:R-:W-:Y:S01]  /*8f10*/  F2FP.BF16.F32.PACK_AB R105, R172, R171 ;  /* 0x000000abac69723e */ /* 0x000fe200000010ff */
[----:B------:R-:W-:Y:S01]  /*8f20*/  STSM.16.M88.4 [R78], R96 ;  /* 0x000000604e007844 */ /* 0x000fe20000000200 */
        /* <DEDUP_REMOVED lines=20> */
[----:B------:R-:W-:Y:S01]  /*9070*/  F2FP.BF16.F32.PACK_AB R138, R141, R140 ;  /* 0x0000008c8d8a723e */ /* 0x000fe200000010ff */
[----:B------:R-:W-:Y:S01]  /*9080*/  IMAD.U32 R10, RZ, RZ, UR8 ;  /* 0x00000008ff0a7e24 */ /* 0x000fe2000f8e00ff */
[----:B------:R-:W-:Y:S01]  /*9090*/  F2FP.BF16.F32.PACK_AB R139, R143, R142 ;  /* 0x0000008e8f8b723e */ /* 0x000fe200000010ff */
[----:B------:R-:W-:Y:S01]  /*90a0*/  IMAD.U32 R11, RZ, RZ, UR9 ;  /* 0x00000009ff0b7e24 */ /* 0x000fe2000f8e00ff */
[----:B------:R-:W-:Y:S01]  /*90b0*/  F2FP.BF16.F32.PACK_AB R145, R147, R146 ;  /* 0x000000929391723e */ /* 0x000fe200000010ff */
[----:B------:R-:W-:Y:S01]  /*90c0*/  ULDC.64 UR8, c[0x0][0xc08] ;  /* 0x0003020000087ab9 */ /* 0x000fe20000000a00 */
[----:B------:R-:W-:Y:S01]  /*90d0*/  MOV R12, R12 ;  /* 0x0000000c000c7202 */ /* 0x000fe20000000f00 */
[----:B------:R2:W-:Y:S01]  /*90e0*/  STSM.16.M88.4 [R6], R136 ;  /* 0x0000008806007844 */ /* 0x0005e20000000200 */
[----:B------:R-:W-:-:S02]  /*90f0*/  F2FP.BF16.F32.PACK_AB R146, R149, R148 ;  /* 0x000000949592723e */ /* 0x000fc400000010ff */
[----:B------:R-:W-:Y:S02]  /*9100*/  F2FP.BF16.F32.PACK_AB R147, R0, R150 ;  /* 0x000000960093723e */ /* 0x000fe400000010ff */
[----:B------:R-:W-:-:S03]  /*9110*/  PLOP3.LUT P0, PT, PT, PT, UP0, 0x80, 0x0 ;  /* 0x000000000000781c */ /* 0x000fc60003f0f008 */
[----:B------:R2:W-:Y:S01]  /*9120*/  STSM.16.M88.4 [R12], R144 ;  /* 0x000000900c007844 */ /* 0x0005e20000000200 */
[----:B------:R-:W-:Y:S09]  /*9130*/  BAR.SYNC.DEFER_BLOCKING 0x1, 0x100 ;  /* 0x0044000000007b1d */ /* 0x000ff20000010000 */
[----:B------:R-:W3:Y:S01]  /*9140*/  @P0 LDG.E R0, desc[UR40][R10.64] ;  /* 0x000000280a000981 */ /* 0x000ee2000c1e1900 */
[----:B------:R-:W-:Y:S01]  /*9150*/  UISETP.NE.U32.AND UP1, UPT, UR8, URZ, UPT ;  /* 0x0000003f0800728c */ /* 0x000fe2000bf25070 */
[----:B0-----:R-:W-:-:S03]  /*9160*/  ISETP.NE.AND P1, PT, R81, 0x1, PT ;  /* 0x000000015100780c */ /* 0x001fc60003f25270 */
[----:B------:R-:W-:-:S06]  /*9170*/  UISETP.NE.AND.EX UP1, UPT, UR9, URZ, UPT, UP1 ;  /* 0x0000003f0900728c */ /* 0x000fcc000bf25310 */
[----:B------:R-:W-:-:S04]  /*9180*/  PLOP3.LUT P2, PT, PT, PT, UP1, 0x80, 0x0 ;  /* 0x000000000000781c */ /* 0x000fc80003f4f018 */
[----:B------:R-:W0:Y:S01]  /*9190*/  @P1 LDC R9, c[0x0][0xbec] ;  /* 0x0002fb00ff091b82 */ /* 0x000e220000000800 */
[----:B------:R-:W-:-:S04]  /*91a0*/  @UP1 ULEA UR8, UP2, UR46, UR8, 0x2 ;  /* 0x000000082e081291 */ /* 0x000fc8000f84103f */
[----:B------:R-:W-:Y:S02]  /*91b0*/  @UP1 ULEA.HI.X UR9, UR46, UR9, UR45, 0x2, UP2 ;  /* 0x000000092e091291 */ /* 0x000fe400090f142d */
[----:B-1----:R-:W-:Y:S01]  /*91c0*/  IMAD.U32 R14, RZ, RZ, UR8 ;  /* 0x00000008ff0e7e24 */ /* 0x002fe2000f8e00ff */
[----:B------:R-:W1:Y:S03]  /*91d0*/  @P1 LDC R13, c[0x0][0xbf0] ;  /* 0x0002fc00ff0d1b82 */ /* 0x000e660000000800 */
[----:B------:R-:W-:Y:S01]  /*91e0*/  IMAD.U32 R15, RZ, RZ, UR9 ;  /* 0x00000009ff0f7e24 */ /* 0x000fe2000f8e00ff */
[----:B---3--:R-:W-:Y:S01]  /*91f0*/  @P0 R2UR UR4, R0 ;  /* 0x00000000000402ca */ /* 0x008fe200000e0000 */
[----:B------:R-:W-:-:S06]  /*9200*/  IMAD.U32 R0, RZ, RZ, UR7 ;  /* 0x00000007ff007e24 */ /* 0x000fcc000f8e00ff */
[----:B------:R2:W5:Y:S01]  /*9210*/  @P2 LDG.E R0, desc[UR40][R14.64] ;  /* 0x000000280e002981 */ /* 0x000562000c1e1900 */
[----:B01----:R-:W-:Y:S07]  /*9220*/  @P2 BRA `(.L_x_13704) ;  /* 0x0000000000102947 */ /* 0x003fee0003800000 */
[----:B------:R-:W-:Y:S05]  /*9230*/  @!P0 BRA `(.L_x_13704) ;  /* 0x00000000000c8947 */ /* 0x000fea0003800000 */
[----:B--2---:R-:W2:Y:S04]  /*9240*/  LDG.E R15, desc[UR40][R10.64] ;  /* 0x000000280a0f7981 */ /* 0x004ea8000c1e1900 */
[----:B-----5:R-:W2:Y:S02]  /*9250*/  LDG.E R0, desc[UR40][R10.64+0x4] ;  /* 0x000004280a007981 */ /* 0x020ea4000c1e1900 */
[----:B--2---:R-:W-:-:S07]  /*9260*/  IMAD.IADD R0, R0, 0x1, -R15 ;  /* 0x0000000100007824 */ /* 0x004fce00078e0a0f */
.L_x_13704:
[----:B------:R-:W-:Y:S01]  /*9270*/  USHF.R.S32.HI UR14, URZ, 0x1f, UR43 ;  /* 0x0000001f3f0e7899 */ /* 0x000fe2000801142b */
[----:B--2---:R-:W-:Y:S01]  /*9280*/  VIADD R12, R16, UR39 ;  /* 0x00000027100c7c36 */ /* 0x004fe20008000000 */
[----:B------:R-:W-:Y:S01]  /*9290*/  ULDC.64 UR12, c[0x0][0xb90] ;  /* 0x0002e400000c7ab9 */ /* 0x000fe20000000a00 */
[----:B------:R-:W-:Y:S01]  /*92a0*/  USHF.R.S32.HI UR11, URZ, 0x1f, UR4 ;  /* 0x0000001f3f0b7899 */ /* 0x000fe20008011404 */
[----:B------:R-:W-:Y:S01]  /*92b0*/  VIADD R26, R203, UR39 ;  /* 0x00000027cb1a7c36 */ /* 0x000fe20008000000 */
        /* <DEDUP_REMOVED lines=9> */
[----:B------:R-:W-:Y:S01]  /*9350*/  IMAD R9, R200, 0x40, R2 ;  /* 0x00000040c8097824 */ /* 0x000fe200078e0202 */
[----:B------:R-:W-:Y:S01]  /*9360*/  ULDC.64 UR12, c[0x0][0xb98] ;  /* 0x0002e600000c7ab9 */ /* 0x000fe20000000a00 */
[----:B------:R-:W-:Y:S01]  /*9370*/  UIADD3 UR9, UR9, UR7, URZ ;  /* 0x0000000709097290 */ /* 0x000fe2000fffe03f */
[----:B------:R-:W-:Y:S01]  /*9380*/  IMAD.MOV R6, RZ, RZ, -R10 ;  /* 0x000000ffff067224 */ /* 0x000fe200078e0a0a */
[----:B------:R-:W-:Y:S01]  /*9390*/  UIMAD UR7, UR45, UR12, URZ ;  /* 0x0000000c2d0772a4 */ /* 0x000fe2000f8e023f */
[----:B------:R-:W-:Y:S01]  /*93a0*/  IMAD.WIDE R4, R9, 0x2, R4 ;  /* 0x0000000209047825 */ /* 0x000fe200078e0204 */
[----:B------:R-:W-:Y:S01]  /*93b0*/  UIMAD.WIDE.U32 UR8, UR46, UR12, UR8 ;  /* 0x0000000c2e0872a5 */ /* 0x000fe2000f8e0008 */
[----:B------:R-:W-:Y:S01]  /*93c0*/  SHF.R.S32.HI R11, RZ, 0x1f, R10 ;  /* 0x0000001fff0b7819 */ /* 0x000fe2000001140a */
[----:B------:R-:W-:Y:S01]  /*93d0*/  UIMAD UR7, UR46, UR13, UR7 ;  /* 0x0000000d2e0772a4 */ /* 0x000fe2000f8e0207 */
[----:B------:R-:W-:Y:S01]  /*93e0*/  IMAD R9, R81, R6, R12 ;  /* 0x0000000651097224 */ /* 0x000fe200078e020c */
[----:B------:R-:W-:Y:S01]  /*93f0*/  IADD3 R37, P2, R4, 0x5000, RZ ;  /* 0x0000500004257810 */ /* 0x000fe20007f5e0ff */
[----:B-----5:R-:W-:Y:S01]  /*9400*/  IMAD R85, R0, R81, RZ ;  /* 0x0000005100557224 */ /* 0x020fe200078e02ff */
[----:B------:R-:W-:Y:S01]  /*9410*/  IADD3 R10, P0, R10, UR8, RZ ;  /* 0x000000080a0a7c10 */ /* 0x000fe2000ff1e0ff */
[----:B------:R-:W-:Y:S01]  /*9420*/  ULDC.64 UR12, c[0x0][0xaa0] ;  /* 0x0002a800000c7ab9 */ /* 0x000fe20000000a00 */
[----:B------:R-:W-:Y:S01]  /*9430*/  IMAD.U32 R12, RZ, RZ, UR7 ;  /* 0x00000007ff0c7e24 */ /* 0x000fe2000f8e00ff */
[----:B------:R-:W-:-:S02]  /*9440*/  SHF.R.S32.HI R6, RZ, 0x1f, R9 ;  /* 0x0000001fff067819 */ /* 0x000fc40000011409 */
[C---:B------:R-:W-:Y:S02]  /*9450*/  IADD3 R25, P5, R4.reuse, 0x1000, RZ ;  /* 0x0000100004197810 */ /* 0x040fe40007fbe0ff */
[----:B------:R-:W-:Y:S01]  /*9460*/  IADD3.X R11, R11, UR9, R12, P0, !PT ;  /* 0x000000090b0b7c10 */ /* 0x000fe200087fe40c */
[----:B------:R-:W-:Y:S01]  /*9470*/  ULDC.64 UR8, c[0x0][0xb88] ;  /* 0x0002e20000087ab9 */ /* 0x000fe20000000a00 */
[----:B------:R-:W-:Y:S01]  /*9480*/  IADD3 R29, P4, R4, 0x2000, RZ ;  /* 0x00002000041d7810 */ /* 0x000fe20007f9e0ff */
[----:B------:R-:W-:Y:S01]  /*9490*/  IMAD R6, R6, UR8, RZ ;  /* 0x0000000806067c24 */ /* 0x000fe2000f8e02ff */
[----:B------:R-:W-:Y:S01]  /*94a0*/  LOP3.LUT R36, R37, 0x380, RZ, 0xc0, !PT ;  /* 0x0000038025247812 */ /* 0x000fe200078ec0ff */
[----:B------:R-:W-:Y:S01]  /*94b0*/  IMAD.WIDE.U32 R10, R9, UR8, R10 ;  /* 0x00000008090a7c25 */ /* 0x000fe2000f8e000a */
[----:B------:R-:W-:Y:S02]  /*94c0*/  LOP3.LUT R24, R25, 0x380, RZ, 0xc0, !PT ;  /* 0x0000038019187812 */ /* 0x000fe400078ec0ff */
[----:B------:R-:W-:Y:S01]  /*94d0*/  LOP3.LUT R28, R29, 0x380, RZ, 0xc0, !PT ;  /* 0x000003801d1c7812 */ /* 0x000fe200078ec0ff */
[----:B------:R-:W-:Y:S01]  /*94e0*/  IMAD R13, R9, UR9, R6 ;  /* 0x00000009090d7c24 */ /* 0x000fe2000f8e0206 */
[----:B------:R-:W-:Y:S01]  /*94f0*/  ULDC.64 UR8, c[0x0][0xb50] ;  /* 0x0002d40000087ab9 */ /* 0x000fe20000000a00 */
[----:B------:R-:W-:Y:S01]  /*9500*/  SHF.R.U64 R36, R36, 0x3, RZ ;  /* 0x0000000324247819 */ /* 0x000fe200000012ff */
[----:B------:R-:W-:Y:S01]  /*9510*/  VIADD R6, R26, 0x8 ;  /* 0x000000081a067836 */ /* 0x000fe20000000000 */
[----:B------:R-:W-:Y:S01]  /*9520*/  LEA R12, P0, R10, UR8, 0x2 ;  /* 0x000000080a0c7c11 */ /* 0x000fe2000f8010ff */
[----:B------:R-:W-:Y:S01]  /*9530*/  IMAD.IADD R9, R11, 0x1, R13 ;  /* 0x000000010b097824 */ /* 0x000fe200078e020d */
[----:B------:R-:W-:-:S02]  /*9540*/  IADD3 R57, P3, R4, 0x4000, RZ ;  /* 0x0000400004397810 */ /* 0x000fc40007f7e0ff */
[----:B------:R-:W-:Y:S01]  /*9550*/  SHF.R.U64 R24, R24, 0x3, RZ ;  /* 0x0000000318187819 */ /* 0x000fe200000012ff */
[----:B------:R-:W-:Y:S01]  /*9560*/  SHFL.IDX PT, R20, R12, RZ, 0x1c1f ;  /* 0x001c1fff0c147589 */ /* 0x000fe200000e0000 */
[----:B------:R-:W-:Y:S02]  /*9570*/  LEA.HI.X R14, R10, UR9, R9, 0x2, P0 ;  /* 0x000000090a0e7c11 */ /* 0x000fe400080f1409 */
[----:B------:R-:W-:Y:S01]  /*9580*/  IADD3 R33, P0, R4, 0x3000, RZ ;  /* 0x0000300004217810 */ /* 0x000fe20007f1e0ff */
[----:B------:R-:W-:Y:S01]  /*9590*/  SHFL.IDX PT, R50, R12, 0x1, 0x1c1f ;  /* 0x003c1f000c327f89 */ /* 0x000fe200000e0000 */
[----:B------:R-:W-:Y:S02]  /*95a0*/  SHF.R.U64 R28, R28, 0x3, RZ ;  /* 0x000000031c1c7819 */ /* 0x000fe400000012ff */
[----:B------:R-:W-:Y:S01]  /*95b0*/  LOP3.LUT R32, R33, 0x380, RZ, 0xc0, !PT ;  /* 0x0000038021207812 */ /* 0x000fe200078ec0ff */
[----:B------:R-:W0:Y:S01]  /*95c0*/  SHFL.IDX PT, R21, R14, RZ, 0x1c1f ;  /* 0x001c1fff0e157589 */ /* 0x000e2200000e0000 */
[----:B------:R-:W-:Y:S01]  /*95d0*/  LOP3.LUT R36, R36, R37, RZ, 0x3c, !PT ;  /* 0x0000002524247212 */ /* 0x000fe200078e3cff */
[----:B------:R-:W-:Y:S01]  /*95e0*/  IMAD.X R37, RZ, RZ, R5, P2 ;  /* 0x000000ffff257224 */ /* 0x000fe200010e0605 */
[----:B------:R-:W-:Y:S01]  /*95f0*/  SHF.R.U64 R32, R32, 0x3, RZ ;  /* 0x0000000320207819 */ /* 0x000fe200000012ff */
[----:B------:R-:W1:Y:S01]  /*9600*/  SHFL.IDX PT, R51, R14, 0x1, 0x1c1f ;  /* 0x003c1f000e337f89 */ /* 0x000e6200000e0000 */
[----:B------:R-:W-:-:S02]  /*9610*/  LOP3.LUT R56, R57, 0x380, RZ, 0xc0, !PT ;  /* 0x0000038039387812 */ /* 0x000fc400078ec0ff */
[----:B------:R-:W-:Y:S01]  /*9620*/  LOP3.LUT R32, R32, R33, RZ, 0x3c, !PT ;  /* 0x0000002120207212 */ /* 0x000fe200078e3cff */
[--C-:B------:R-:W-:Y:S01]  /*9630*/  IMAD.X R33, RZ, RZ, R5.reuse, P0 ;  /* 0x000000ffff217224 */ /* 0x100fe200000e0605 */
[----:B------:R-:W-:Y:S02]  /*9640*/  IADD3 R61, P0, R4, 0x9000, RZ ;  /* 0x00009000043d7810 */ /* 0x000fe40007f1e0ff */
        /* <DEDUP_REMOVED lines=8> */
[----:B------:R-:W-:Y:S02]  /*96d0*/  IADD3 R69, P4, R4, 0x8000, RZ ;  /* 0x0000800004457810 */ /* 0x000fe40007f9e0ff */
[----:B------:R-:W-:Y:S02]  /*96e0*/  SHF.R.U64 R56, R56, 0x3, RZ ;  /* 0x0000000338387819 */ /* 0x000fe400000012ff */
[----:B------:R-:W-:Y:S02]  /*96f0*/  SHF.R.U64 R60, R60, 0x3, RZ ;  /* 0x000000033c3c7819 */ /* 0x000fe400000012ff */
[----:B------:R-:W-:-:S02]  /*9700*/  LOP3.LUT R10, R11, 0x380, RZ, 0xc0, !PT ;  /* 0x000003800b0a7812 */ /* 0x000fc400078ec0ff */
[----:B------:R-:W-:Y:S02]  /*9710*/  LOP3.LUT R40, R41, 0x380, RZ, 0xc0, !PT ;  /* 0x0000038029287812 */ /* 0x000fe400078ec0ff */
[----:B------:R-:W-:Y:S02]  /*9720*/  LOP3.LUT R44, R45, 0x380, RZ, 0xc0, !PT ;  /* 0x000003802d2c7812 */ /* 0x000fe400078ec0ff */
[----:B------:R-:W-:Y:S02]  /*9730*/  LOP3.LUT R68, R69, 0x380, RZ, 0xc0, !PT ;  /* 0x0000038045447812 */ /* 0x000fe400078ec0ff */
[----:B------:R-:W-:Y:S01]  /*9740*/  LOP3.LUT R56, R56, R57, RZ, 0x3c, !PT ;  /* 0x0000003938387212 */ /* 0x000fe200078e3cff */
[--C-:B------:R-:W-:Y:S01]  /*9750*/  IMAD.X R57, RZ, RZ, R5.reuse, P3 ;  /* 0x000000ffff397224 */ /* 0x100fe200018e0605 */
[----:B------:R-:W-:Y:S01]  /*9760*/  LOP3.LUT R60, R60, R61, RZ, 0x3c, !PT ;  /* 0x0000003d3c3c7212 */ /* 0x000fe200078e3cff */
[----:B------:R-:W-:Y:S01]  /*9770*/  IMAD.X R61, RZ, RZ, R5, P0 ;  /* 0x000000ffff3d7224 */ /* 0x000fe200000e0605 */
[----:B------:R-:W-:-:S02]  /*9780*/  SHF.R.U64 R10, R10, 0x3, RZ ;  /* 0x000000030a0a7819 */ /* 0x000fc400000012ff */
[----:B------:R-:W-:Y:S02]  /*9790*/  IADD3 R49, P3, R4, 0xa000, RZ ;  /* 0x0000a00004317810 */ /* 0x000fe40007f7e0ff */
[----:B------:R-:W-:Y:S02]  /*97a0*/  SHF.R.U64 R40, R40, 0x3, RZ ;  /* 0x0000000328287819 */ /* 0x000fe400000012ff */
[----:B------:R-:W-:Y:S02]  /*97b0*/  SHF.R.U64 R44, R44, 0x3, RZ ;  /* 0x000000032c2c7819 */ /* 0x000fe400000012ff */
[----:B------:R-:W-:Y:S02]  /*97c0*/  SHF.R.U64 R68, R68, 0x3, RZ ;  /* 0x0000000344447819 */ /* 0x000fe400000012ff */
[----:B------:R-:W-:Y:S02]  /*97d0*/  LOP3.LUT P0, RZ, R201, 0x3, RZ, 0xc0, !PT ;  /* 0x00000003c9ff7812 */ /* 0x000fe4000780c0ff */
[----:B------:R-:W-:Y:S01]  /*97e0*/  LOP3.LUT R10, R10, R11, RZ, 0x3c, !PT ;  /* 0x0000000b0a0a7212 */ /* 0x000fe200078e3cff */
[----:B------:R-:W-:Y:S01]  /*97f0*/  IMAD.X R11, RZ, RZ, R5, P2 ;  /* 0x000000ffff0b7224 */ /* 0x000fe200010e0605 */
[----:B------:R-:W-:-:S02]  /*9800*/  LOP3.LUT R48, R49, 0x380, RZ, 0xc0, !PT ;  /* 0x0000038031307812 */ /* 0x000fc400078ec0ff */
[----:B------:R-:W-:Y:S01]  /*9810*/  LOP3.LUT R40, R40, R41, RZ, 0x3c, !PT ;  /* 0x0000002928287212 */ /* 0x000fe200078e3cff */
[--C-:B------:R-:W-:Y:S01]  /*9820*/  IMAD.X R41, RZ, RZ, R5.reuse, P6 ;  /* 0x000000ffff297224 */ /* 0x100fe200030e0605 */
[----:B------:R-:W-:Y:S01]  /*9830*/  LOP3.LUT R44, R44, R45, RZ, 0x3c, !PT ;  /* 0x0000002d2c2c7212 */ /* 0x000fe200078e3cff */
[--C-:B------:R-:W-:Y:S01]  /*9840*/  IMAD.X R45, RZ, RZ, R5.reuse, P5 ;  /* 0x000000ffff2d7224 */ /* 0x100fe200028e0605 */
[----:B------:R-:W-:Y:S01]  /*9850*/  LOP3.LUT R68, R68, R69, RZ, 0x3c, !PT ;  /* 0x0000004544447212 */ /* 0x000fe200078e3cff */
[----:B------:R-:W-:Y:S01]  /*9860*/  IMAD.X R69, RZ, RZ, R5, P4 ;  /* 0x000000ffff457224 */ /* 0x000fe200020e0605 */
[-C--:B------:R-:W-:Y:S02]  /*9870*/  ISETP.GE.OR P2, PT, R26, R85.reuse, P0 ;  /* 0x000000551a00720c */ /* 0x080fe40000746670 */
[----:B------:R-:W-:Y:S02]  /*9880*/  ISETP.GE.OR P0, PT, R6, R85, P0 ;  /* 0x000000550600720c */ /* 0x000fe40000706670 */
[----:B------:R-:W-:-:S02]  /*9890*/  IADD3 R77, P6, R4, 0xc000, RZ ;  /* 0x0000c000044d7810 */ /* 0x000fc40007fde0ff */
[C---:B------:R-:W-:Y:S02]  /*98a0*/  IADD3 R73, P5, R4.reuse, 0xd000, RZ ;  /* 0x0000d00004497810 */ /* 0x040fe40007fbe0ff */
[C---:B------:R-:W-:Y:S02]  /*98b0*/  IADD3 R65, P4, R4.reuse, 0xe000, RZ ;  /* 0x0000e00004417810 */ /* 0x040fe40007f9e0ff */
[----:B------:R-:W-:Y:S02]  /*98c0*/  LOP3.LUT R13, R4, 0x380, RZ, 0xc0, !PT ;  /* 0x00000380040d7812 */ /* 0x000fe400078ec0ff */
[----:B------:R-:W-:Y:S01]  /*98d0*/  SHF.R.U64 R48, R48, 0x3, RZ ;  /* 0x0000000330307819 */ /* 0x000fe200000012ff */
[----:B0-----:R0:W-:Y:S01]  /*98e0*/  @!P2 ST.E desc[UR40][R20.64], R8 ;  /* 0x000000081400a985 */ /* 0x0011e2000c101928 */
[----:B------:R-:W-:Y:S02]  /*98f0*/  LOP3.LUT R76, R77, 0x380, RZ, 0xc0, !PT ;  /* 0x000003804d4c7812 */ /* 0x000fe400078ec0ff */
[----:B------:R-:W-:Y:S01]  /*9900*/  LOP3.LUT R72, R73, 0x380, RZ, 0xc0, !PT ;  /* 0x0000038049487812 */ /* 0x000fe200078ec0ff */
[----:B-1----:R1:W-:Y:S01]  /*9910*/  @!P0 ST.E desc[UR40][R50.64], R3 ;  /* 0x0000000332008985 */ /* 0x0023e2000c101928 */
[----:B------:R-:W-:-:S02]  /*9920*/  LOP3.LUT R64, R65, 0x380, RZ, 0xc0, !PT ;  /* 0x0000038041407812 */ /* 0x000fc400078ec0ff */
[----:B------:R-:W-:Y:S01]  /*9930*/  SHF.R.U64 R13, R13, 0x3, RZ ;  /* 0x000000030d0d7819 */ /* 0x000fe200000012ff */
[----:B------:R-:W-:Y:S01]  /*9940*/  UIMAD UR7, UR11, UR12, URZ ;  /* 0x0000000c0b0772a4 */ /* 0x000fe2000f8e023f */
[----:B------:R-:W-:Y:S01]  /*9950*/  LOP3.LUT R48, R48, R49, RZ, 0x3c, !PT ;  /* 0x0000003130307212 */ /* 0x000fe200078e3cff */
[--C-:B------:R-:W-:Y:S01]  /*9960*/  IMAD.X R49, RZ, RZ, R5.reuse, P3 ;  /* 0x000000ffff317224 */ /* 0x100fe200018e0605 */
[----:B------:R-:W-:Y:S01]  /*9970*/  IADD3 R9, P3, R4, 0xf000, RZ ;  /* 0x0000f00004097810 */ /* 0x000fe20007f7e0ff */
[----:B0-----:R-:W0:Y:S01]  /*9980*/  @P1 LDC R21, c[0x0][0xbf0] ;  /* 0x0002fc00ff151b82 */ /* 0x001e220000000800 */
[----:B------:R-:W-:Y:S01]  /*9990*/  SHF.R.U64 R76, R76, 0x3, RZ ;  /* 0x000000034c4c7819 */ /* 0x000fe200000012ff */
[----:B------:R-:W-:Y:S01]  /*99a0*/  UIMAD.WIDE.U32 UR8, UR4, UR12, URZ ;  /* 0x0000000c040872a5 */ /* 0x000fe2000f8e003f */
[----:B------:R-:W-:Y:S01]  /*99b0*/  SHF.R.U64 R72, R72, 0x3, RZ ;  /* 0x0000000348487819 */ /* 0x000fe200000012ff */
[--C-:B------:R-:W-:Y:S01]  /*99c0*/  IMAD.X R53, RZ, RZ, R5.reuse, P3 ;  /* 0x000000ffff357224 */ /* 0x100fe200018e0605 */
[----:B------:R-:W-:Y:S01]  /*99d0*/  SHF.R.U64 R64, R64, 0x3, RZ ;  /* 0x0000000340407819 */ /* 0x000fe200000012ff */
[----:B------:R-:W-:Y:S01]  /*99e0*/  UIMAD UR7, UR4, UR13, UR7 ;  /* 0x0000000d040772a4 */ /* 0x000fe2000f8e0207 */
[----:B------:R-:W-:Y:S01]  /*99f0*/  LOP3.LUT R4, R13, R4, RZ, 0x3c, !PT ;  /* 0x000000040d047212 */ /* 0x000fe200078e3cff */
[----:B------:R-:W-:Y:S01]  /*9a00*/  ULDC.64 UR10, c[0x0][0xae8] ;  /* 0x0002ba00000a7ab9 */ /* 0x000fe20000000a00 */
[----:B------:R-:W-:Y:S01]  /*9a10*/  LOP3.LUT R76, R76, R77, RZ, 0x3c, !PT ;  /* 0x0000004d4c4c7212 */ /* 0x000fe200078e3cff */
[--C-:B------:R-:W-:Y:S01]  /*9a20*/  IMAD.X R77, RZ, RZ, R5.reuse, P6 ;  /* 0x000000ffff4d7224 */ /* 0x100fe200030e0605 */
[----:B------:R-:W-:Y:S01]  /*9a30*/  LOP3.LUT R72, R72, R73, RZ, 0x3c, !PT ;  /* 0x0000004948487212 */ /* 0x000fe200078e3cff */
[--C-:B------:R-:W-:Y:S01]  /*9a40*/  IMAD.X R73, RZ, RZ, R5.reuse, P5 ;  /* 0x000000ffff497224 */ /* 0x100fe200028e0605 */
[----:B------:R-:W-:Y:S01]  /*9a50*/  LOP3.LUT R64, R64, R65, RZ, 0x3c, !PT ;  /* 0x0000004140407212 */ /* 0x000fe200078e3cff */
[----:B------:R-:W-:Y:S01]  /*9a60*/  IMAD.X R65, RZ, RZ, R5, P4 ;  /* 0x000000ffff417224 */ /* 0x000fe200020e0605 */
[----:B------:R2:W5:Y:S01]  /*9a70*/  LD.E.128 R12, desc[UR40][R4.64] ;  /* 0x00000028040c7980 */ /* 0x000562000c101d00 */
[----:B------:R-:W-:Y:S01]  /*9a80*/  LOP3.LUT R0, R9, 0x380, RZ, 0xc0, !PT ;  /* 0x0000038009007812 */ /* 0x000fe200078ec0ff */
[----:B------:R-:W-:-:S02]  /*9a90*/  UIADD3 UR9, UR9, UR7, URZ ;  /* 0x0000000709097290 */ /* 0x000fc4000fffe03f */
[----:B------:R-:W-:Y:S01]  /*9aa0*/  UIMAD UR4, UR14, UR10, URZ ;  /* 0x0000000a0e0472a4 */ /* 0x000fe2000f8e023f */
[----:B------:R-:W-:Y:S01]  /*9ab0*/  SHF.R.U64 R0, R0, 0x3, RZ ;  /* 0x0000000300007819 */ /* 0x000fe200000012ff */
[----:B------:R-:W5:Y:S03]  /*9ac0*/  LD.E.128 R24, desc[UR40][R24.64] ;  /* 0x0000002818187980 */ /* 0x000f66000c101d00 */
[----:B------:R-:W-:Y:S01]  /*9ad0*/  LOP3.LUT R52, R0, R9, RZ, 0x3c, !PT ;  /* 0x0000000900347212 */ /* 0x000fe200078e3cff */
[----:B--2---:R-:W2:Y:S01]  /*9ae0*/  @P1 LDC R5, c[0x0][0xbec] ;  /* 0x0002fb00ff051b82 */ /* 0x004ea20000000800 */
[----:B------:R-:W-:Y:S01]  /*9af0*/  IMAD R0, R23, 0x20, R200 ;  /* 0x0000002017007824 */ /* 0x000fe200078e02c8 */
[----:B------:R-:W-:Y:S01]  /*9b00*/  UIMAD UR4, UR43, UR11, UR4 ;  /* 0x0000000b2b0472a4 */ /* 0x000fe2000f8e0204 */
[----:B------:R-:W5:Y:S01]  /*9b10*/  LD.E.128 R28, desc[UR40][R28.64] ;  /* 0x000000281c1c7980 */ /* 0x000f62000c101d00 */
[----:B------:R-:W-:Y:S01]  /*9b20*/  UIMAD.WIDE.U32 UR8, UR43, UR10, UR8 ;  /* 0x0000000a2b0872a5 */ /* 0x000fe2000f8e0008 */
[----:B------:R-:W-:-:S02]  /*9b30*/  VIADD R20, R0, UR39 ;  /* 0x0000002700147c36 */ /* 0x000fc40008000000 */
[----:B------:R-:W-:Y:S01]  /*9b40*/  ULDC.64 UR10, c[0x0][0xaf0] ;  /* 0x0002bc00000a7ab9 */ /* 0x000fe20000000a00 */
[----:B------:R-:W-:Y:S01]  /*9b50*/  UIADD3 UR9, UR9, UR4, URZ ;  /* 0x0000000409097290 */ /* 0x000fe2000fffe03f */
[----:B------:R-:W5:Y:S01]  /*9b60*/  LD.E.128 R32, desc[UR40][R32.64] ;  /* 0x0000002820207980 */ /* 0x000f62000c101d00 */
[----:B------:R-:W-:Y:S01]  /*9b70*/  UIMAD UR4, UR45, UR10, URZ ;  /* 0x0000000a2d0472a4 */ /* 0x000fe2000f8e023f */
[----:B-1----:R-:W-:Y:S01]  /*9b80*/  IMAD.MOV.U32 R3, RZ, RZ, R20 ;  /* 0x000000ffff037224 */ /* 0x002fe200078e0014 */
[----:B------:R-:W-:Y:S01]  /*9b90*/  UIMAD.WIDE.U32 UR8, UR46, UR10, UR8 ;  /* 0x0000000a2e0872a5 */ /* 0x000fe2000f8e0008 */
[----:B------:R-:W5:Y:S01]  /*9ba0*/  LD.E.128 R56, desc[UR40][R56.64] ;  /* 0x0000002838387980 */ /* 0x000f62000c101d00 */
[----:B------:R-:W-:-:S03]  /*9bb0*/  UIMAD UR4, UR46, UR11, UR4 ;  /* 0x0000000b2e0472a4 */ /* 0x000fc6000f8e0204 */
[----:B------:R-:W-:Y:S01]  /*9bc0*/  ULDC.64 UR10, c[0x0][0xae0] ;  /* 0x0002b800000a7ab9 */ /* 0x000fe20000000a00 */
[----:B------:R-:W5:Y:S04]  /*9bd0*/  LD.E.128 R36, desc[UR40][R36.64] ;  /* 0x0000002824247980 */ /* 0x000f68000c101d00 */
[----:B------:R-:W5:Y:S01]  /*9be0*/  LD.E.128 R40, desc[UR40][R40.64] ;  /* 0x0000002828287980 */ /* 0x000f62000c101d00 */
[----:B--2---:R-:W-:-:S03]  /*9bf0*/  @P1 IMAD.HI.U32 R0, R20, R5, RZ ;  /* 0x0000000514001227 */ /* 0x004fc600078e00ff */
[----:B------:R-:W5:Y:S02]  /*9c00*/  LD.E.128 R44, desc[UR40][R44.64] ;  /* 0x000000282c2c7980 */ /* 0x000f64000c101d00 */
[----:B0-----:R-:W-:Y:S01]  /*9c10*/  @P1 SHF.R.U32.HI R3, RZ, R21, R0 ;  /* 0x00000015ff031219 */ /* 0x001fe20000011600 */
[----:B------:R-:W-:Y:S01]  /*9c20*/  UIADD3 UR4, UR9, UR4, URZ ;  /* 0x0000000409047290 */ /* 0x000fe2000fffe03f */
        /* <DEDUP_REMOVED lines=10> */
[----:B------:R-:W-:Y:S01]  /*9cd0*/  IMAD.U32 R5, RZ, RZ, UR4 ;  /* 0x00000004ff057e24 */ /* 0x000fe2000f8e00ff */
[----:B------:R-:W-:Y:S01]  /*9ce0*/  ULDC.64 UR8, c[0x0][0xad8] ;  /* 0x0002b60000087ab9 */ /* 0x000fe20000000a00 */
[----:B------:R-:W-:Y:S01]  /*9cf0*/  IMAD R81, R3, UR11, R0 ;  /* 0x0000000b03517c24 */ /* 0x000fe2000f8e0200 */
[----:B------:R-:W5:Y:S01]  /*9d00*/  LD.E.128 R76, desc[UR40][R76.64] ;  /* 0x000000284c4c7980 */ /* 0x000f62000c101d00 */
[----:B------:R-:W-:-:S03]  /*9d10*/  SHF.R.S32.HI R0, RZ, 0x1f, R21 ;  /* 0x0000001fff007819 */ /* 0x000fc60000011415 */
[----:B------:R-:W5:Y:S01]  /*9d20*/  LD.E.128 R72, desc[UR40][R72.64] ;  /* 0x0000002848487980 */ /* 0x000f62000c101d00 */
[----:B------:R-:W-:-:S03]  /*9d30*/  IMAD.WIDE.U32 R4, R3, UR10, R4 ;  /* 0x0000000a03047c25 */ /* 0x000fc6000f8e0004 */
        /* <DEDUP_REMOVED lines=46> */
.L_x_13706:
[----:B------:R-:W-:Y:S05]  /*a020*/  BSYNC B1 ;  /* 0x0000000000017941 */ /* 0x000fea0003800000 */
.L_x_13705:
        /* <DEDUP_REMOVED lines=21> */
.L_x_13708:
[----:B------:R-:W-:Y:S05]  /*a180*/  BSYNC B1 ;  /* 0x0000000000017941 */ /* 0x000fea0003800000 */
.L_x_13707:
        /* <DEDUP_REMOVED lines=21> */
.L_x_13710:
[----:B------:R-:W-:Y:S05]  /*a2e0*/  BSYNC B1 ;  /* 0x0000000000017941 */ /* 0x000fea0003800000 */
.L_x_13709:
[----:B------:R-:W-:Y:S01]  /*a2f0*/  VIADD R0, R84, 0x60 ;  /* 0x0000006054007836 */ /* 0x000fe20000000000 */
[----:B0--3--:R-:W0:Y:S04]  /*a300*/  SHFL.IDX PT, R3, R3, 0x3, 0x181f ;  /* 0x00781f0003037f89 */ /* 0x009e2800000e0000 */
[----:B------:R-:W-:Y:S01]  /*a310*/  ISETP.GE.AND P0, PT, R0, R85, PT ;  /* 0x000000550000720c */ /* 0x000fe20003f06270 */
[----:B----4-:R3:W4:-:S12]  /*a320*/  SHFL.IDX PT, R21, R6, 0x3, 0x181f ;  /* 0x00781f0006157f89 */ /* 0x01071800000e0000 */
[----:B---3--:R-:W-:Y:S05]  /*a330*/  @P0 BRA `(.L_x_13711) ;  /* 0x0000000c00b00947 */ /* 0x008fea0003800000 */
[----:B------:R-:W-:Y:S02]  /*a340*/  ULDC UR4, c[0x0][0xac8] ;  /* 0x0002b20000047ab9 */ /* 0x000fe40000000800 */
[----:B------:R-:W-:Y:S02]  /*a350*/  ISETP.GE.AND P3, PT, R2, UR4, PT ;  /* 0x0000000402007c0c */ /* 0x000fe4000bf66270 */
[----:B------:R-:W-:Y:S02]  /*a360*/  ISETP.GE.AND P4, PT, R19, UR4, PT ;  /* 0x0000000413007c0c */ /* 0x000fe4000bf86270 */
[----:B------:R-:W-:-:S09]  /*a370*/  ISETP.GE.AND P5, PT, R18, UR4, PT ;  /* 0x0000000412007c0c */ /* 0x000fd2000bfa6270 */
[-C--:B----4-:R-:W-:Y:S02]  /*a380*/  @!P3 LEA R4, P0, R2, R21.reuse, 0x1 ;  /* 0x000000150204b211 */ /* 0x090fe400078008ff */
[CC--:B------:R-:W-:Y:S02]  /*a390*/  @!P4 LEA R12, P1, R19.reuse, R21.reuse, 0x1 ;  /* 0x00000015130cc211 */ /* 0x0c0fe400078208ff */
[----:B------:R-:W-:Y:S02]  /*a3a0*/  @!P5 LEA R14, P2, R18, R21, 0x1 ;  /* 0x00000015120ed211 */ /* 0x000fe400078408ff */
        /* <DEDUP_REMOVED lines=12> */
.L_x_13703:
        /* <DEDUP_REMOVED lines=35> */
.L_x_13712:
        /* <DEDUP_REMOVED lines=45> */
.L_x_13714:
[----:B------:R-:W-:Y:S05]  /*a970*/  BSYNC B1 ;  /* 0x0000000000017941 */ /* 0x000fea0003800000 */
.L_x_13713:
[----:B------:R-:W1:Y:S01]  /*a980*/  @P0 LDC R5, c[0x0][0xbf0] ;  /* 0x0002fc00ff050b82 */ /* 0x000e620000000800 */
[----:B------:R-:W-:Y:S01]  /*a990*/  ULDC.64 UR12, c[0x0][0xaa0] ;  /* 0x0002a800000c7ab9 */ /* 0x000fe20000000a00 */
[----:B0-----:R-:W-:Y:S01]  /*a9a0*/  IMAD R3, R23, 0x20, R200 ;  /* 0x0000002017037824 */ /* 0x001fe200078e02c8 */
[----:B------:R-:W-:Y:S01]  /*a9b0*/  UIMAD UR7, UR10, UR12, URZ ;  /* 0x0000000c0a0772a4 */ /* 0x000fe2000f8e023f */
[----:B------:R-:W-:Y:S01]  /*a9c0*/  BSSY B1, `(.L_x_13715) ;  /* 0x0000041000017945 */ /* 0x000fe20003800000 */
[----:B------:R-:W-:Y:S01]  /*a9d0*/  UIMAD.WIDE.U32 UR8, UR4, UR12, URZ ;  /* 0x0000000c040872a5 */ /* 0x000fe2000f8e003f */
[----:B------:R-:W-:Y:S01]  /*a9e0*/  VIADD R8, R3, UR39 ;  /* 0x0000002703087c36 */ /* 0x000fe20008000000 */
[----:B------:R-:W-:-:S03]  /*a9f0*/  UIMAD UR7, UR4, UR13, UR7 ;  /* 0x0000000d040772a4 */ /* 0x000fc6000f8e0207 */
[----:B------:R-:W-:Y:S01]  /*aa00*/  ULDC.64 UR12, c[0x0][0xae8] ;  /* 0x0002ba00000c7ab9 */ /* 0x000fe20000000a00 */
[----:B------:R-:W-:Y:S01]  /*aa10*/  UIADD3 UR9, UR9, UR7, URZ ;  /* 0x0000000709097290 */ /* 0x000fe2000fffe03f */
[----:B------:R-:W-:Y:S01]  /*aa20*/  @P0 IMAD.HI.U32 R4, R8, R11, RZ ;  /* 0x0000000b08040227 */ /* 0x000fe200078e00ff */
[----:B------:R-:W-:Y:S02]  /*aa30*/  UIMAD UR4, UR11, UR12, URZ ;  /* 0x0000000c0b0472a4 */ /* 0x000fe4000f8e023f */
        /* <DEDUP_REMOVED lines=57> */
.L_x_13716:
[----:B------:R-:W-:Y:S05]  /*add0*/  BSYNC B1 ;  /* 0x0000000000017941 */ /* 0x000fea0003800000 */
.L_x_13715:
        /* <DEDUP_REMOVED lines=21> */
.L_x_13718:
[----:B------:R-:W-:Y:S05]  /*af30*/  BSYNC B1 ;  /* 0x0000000000017941 */ /* 0x000fea0003800000 */
.L_x_13717:
        /* <DEDUP_REMOVED lines=21> */
.L_x_13720:
[----:B------:R-:W-:Y:S05]  /*b090*/  BSYNC B1 ;  /* 0x0000000000017941 */ /* 0x000fea0003800000 */
.L_x_13719:
        /* <DEDUP_REMOVED lines=22> */
.L_x_13711:
[----:B------:R-:W-:Y:S05]  /*b200*/  BSYNC B0 ;  /* 0x0000000000007941 */ /* 0x000fea0003800000 */
.L_x_13702:
[----:B------:R-:W-:Y:S02]  /*b210*/  ULDC UR4, c[0x0][0xc3c] ;  /* 0x00030f0000047ab9 */ /* 0x000fe40000000800 */
[----:B------:R-:W-:-:S13]  /*b220*/  ISETP.GE.AND P0, PT, R7, UR4, PT ;  /* 0x0000000407007c0c */ /* 0x000fda000bf06270 */
[----:B------:R-:W-:Y:S05]  /*b230*/  @!P0 BRA `(.L_x_13721) ;  /* 0xffffff5c00088947 */ /* 0x000fea000383ffff */
[----:B------:R-:W-:Y:S05]  /*b240*/  EXIT ;  /* 0x000000000000794d */ /* 0x000fea0003800000 */
.L_x_13666:
        /* <DEDUP_REMOVED lines=16> */
.L_x_13722:
        /* <DEDUP_REMOVED lines=42> */
.L_x_13728:
        /* <DEDUP_REMOVED lines=12> */
.L_x_13727:
[----:B------:R-:W-:Y:S05]  /*b6b0*/  BSYNC B0 ;  /* 0x0000000000007941 */ /* 0x000fea0003800000 */
.L_x_13726:
        /* <DEDUP_REMOVED lines=21> */
.L_x_13724:
        /* <DEDUP_REMOVED lines=20> */
.L_x_13729:
        /* <DEDUP_REMOVED lines=56> */
.L_x_13725:
[----:B------:R-:W-:Y:S02]  /*bcd0*/  IMAD.MOV.U32 R17, RZ, RZ, RZ ;  /* 0x000000ffff117224 */ /* 0x000fe400078e00ff */
[----:B------:R-:W-:Y:S02]  /*bce0*/  IMAD.U32 R16, RZ, RZ, UR6 ;  /* 0x00000006ff107e24 */ /* 0x000fe4000f8e00ff */
[----:B------:R-:W-:-:S07]  /*bcf0*/  IMAD.MOV.U32 R18, RZ, RZ, RZ ;  /* 0x000000ffff127224 */ /* 0x000fce00078e00ff */
.L_x_13730:
[----:B------:R-:W-:-:S13]  /*bd00*/  ISETP.NE.AND P0, PT, R0, RZ, PT ;  /* 0x000000ff0000720c */ /* 0x000fda0003f05270 */
[----:B------:R-:W1:Y:S01]  /*bd10*/  @!P0 S2R R3, SR_CgaCtaId ;  /* 0x0000000000038919 */ /* 0x000e620000008800 */
[----:B------:R-:W-:-:S04]  /*bd20*/  @!P0 MOV R0, 0x400 ;  /* 0x0000040000008802 */ /* 0x000fc80000000f00 */
[----:B-1----:R-:W-:-:S05]  /*bd30*/  @!P0 LEA R0, R3, R0, 0x18 ;  /* 0x0000000003008211 */ /* 0x002fca00078ec0ff */
[----:B------:R1:W-:Y:S01]  /*bd40*/  @!P0 STS.128 [R0+0x228d0], R16 ;  /* 0x0228d01000008388 */ /* 0x0003e20000000c00 */
[----:B------:R-:W-:Y:S06]  /*bd50*/  BAR.ARV 0x5, 0x180 ;  /* 0x0146000000007b1d */ /* 0x000fec0000002000 */
.L_x_13723:
        /* <DEDUP_REMOVED lines=31> */
.L_x_13833:
[----:B01--4-:R-:W0:Y:S02]  /*bf50*/  LDC.64 R2, c[0x0][0xc88] ;  /* 0x00032200ff027b82 */ /* 0x013e240000000a00 */
        /* <DEDUP_REMOVED lines=55> */
.L_x_13732:
        /* <DEDUP_REMOVED lines=12> */
.L_x_13733:
[----:B------:R-:W-:Y:S05]  /*c390*/  @!P0 BRA `(.L_x_13734) ;  /* 0x00000000000c8947 */ /* 0x000fea0003800000 */
[----:B------:R-:W2:Y:S04]  /*c3a0*/  LDG.E R6, desc[UR40][R4.64] ;  /* 0x0000002804067981 */ /* 0x000ea8000c1e1900 */
[----:B------:R-:W2:Y:S02]  /*c3b0*/  LDG.E R4, desc[UR40][R4.64+0x4] ;  /* 0x0000042804047981 */ /* 0x000ea4000c1e1900 */
[----:B--2---:R-:W-:-:S07]  /*c3c0*/  IMAD.IADD R6, R4, 0x1, -R6 ;  /* 0x0000000104067824 */ /* 0x004fce00078e0a06 */
.L_x_13734:
        /* <DEDUP_REMOVED lines=11> */
[----:B------:R-:W-:-:S03]  /*c480*/  IADD3 R6, R6, 0x60, -R9 ;  /* 0x0000006006067810 */ /* 0x000fc60007ffe809 */
[----:B------:R-:W-:-:S04]  /*c490*/  IMAD.HI R2, R2, 0x2aaaaaab, RZ ;  /* 0x2aaaaaab02027827 */ /* 0x000fc800078e02ff */
[----:B------:R-:W-:Y:S01]  /*c4a0*/  IMAD.IADD R0, R6, 0x1, R0 ;  /* 0x0000000106007824 */ /* 0x000fe200078e0200 */
[----:B------:R-:W-:-:S03]  /*c4b0*/  SHF.R.U32.HI R3, RZ, 0x1f, R2 ;  /* 0x0000001fff037819 */ /* 0x000fc60000011602 */
[----:B------:R-:W-:Y:S01]  /*c4c0*/  IMAD.HI R0, R0, 0x2aaaaaab, RZ ;  /* 0x2aaaaaab00007827 */ /* 0x000fe200078e02ff */
[----:B------:R-:W-:-:S04]  /*c4d0*/  LEA.HI.SX32 R3, R2, R3, 0x1c ;  /* 0x0000000302037211 */ /* 0x000fc800078fe2ff */
[----:B------:R-:W-:-:S04]  /*c4e0*/  SHF.R.U32.HI R2, RZ, 0x1f, R0 ;  /* 0x0000001fff027819 */ /* 0x000fc80000011600 */
[----:B------:R-:W-:-:S04]  /*c4f0*/  LEA.HI.SX32 R2, R0, R2, 0x1c ;  /* 0x0000000200027211 */ /* 0x000fc800078fe2ff */
        /* <DEDUP_REMOVED lines=21> */
.L_x_13736:
        /* <DEDUP_REMOVED lines=21> */
.L_x_13739:
[----:B------:R-:W-:Y:S05]  /*c7a0*/  BSYNC B6 ;  /* 0x0000000000067941 */ /* 0x000fea0003800000 */
.L_x_13738:
        /* <DEDUP_REMOVED lines=21> */
.L_x_13742:
        /* <DEDUP_REMOVED lines=16> */
.L_x_13741:
[----:B------:R-:W-:Y:S05]  /*ca00*/  BSYNC B6 ;  /* 0x0000000000067941 */ /* 0x000fea0003800000 */
.L_x_13740:
        /* <DEDUP_REMOVED lines=25> */
.L_x_13849:
        /* <DEDUP_REMOVED lines=10> */
.L_x_13852:
        /* <DEDUP_REMOVED lines=25> */
.L_x_13746:
[----:B------:R-:W5:Y:S04]  /*cdd0*/  LDL R7, [R1+0x4] ;  /* 0x0000040001077983 */ /* 0x000f680000100800 */
[----:B---34-:R-:W5:Y:S04]  /*cde0*/  LDL R0, [R1+0x8] ;  /* 0x0000080001007983 */ /* 0x018f680000100800 */
[----:B------:R-:W3:Y:S01]  /*cdf0*/  LDL R2, [R1+0x10] ;  /* 0x0000100001027983 */ /* 0x000ee20000100800 */
[----:B-----5:R-:W-:Y:S01]  /*ce00*/  IMAD R0, R0, 0x8, R7 ;  /* 0x0000000800007824 */ /* 0x020fe200078e0207 */
[----:B---3--:R-:W-:-:S04]  /*ce10*/  SHF.L.U32 R2, R2, 0x1f, RZ ;  /* 0x0000001f02027819 */ /* 0x008fc800000006ff */
[----:B------:R-:W3:Y:S02]  /*ce20*/  SYNCS.PHASECHK.TRANS64.TRYWAIT P0, [R0+URZ+0x22840], R2 ;  /* 0x02284002000075a7 */ /* 0x000ee4000800017f */
[----:B---3--:R-:W-:Y:S05]  /*ce30*/  @!P0 BRA `(.L_x_13747) ;  /* 0x0000004800f48947 */ /* 0x008fea0003800000 */
.L_x_13853:
        /* <DEDUP_REMOVED lines=11> */
.L_x_13748:
        /* <DEDUP_REMOVED lines=21> */
[----:B------:R-:W-:-:S03]  /*d040*/  UIMAD UR11, UR11, 0x60, UR4 ;  /* 0x000000600b0b78a4 */ /* 0x000fc6000f8e0204 */
[----:B------:R-:W-:-:S06]  /*d050*/  UMOV UR4, 0x0 ;  /* 0x0000000000047882 */ /* 0x000fcc0000000000 */
[----:B------:R4:W-:Y:S02]  /*d060*/  UTMALDG.4D [UR8], [UR6], desc[UR4] ;  /* 0x00000408060075b4 */ /* 0x0009e40008019000 */
[----:B----4-:R-:W-:Y:S01]  /*d070*/  NOP ;  /* 0x0000000000007918 */ /* 0x010fe20000000000 */
.L_x_13744:
        /* <DEDUP_REMOVED lines=43> */
.L_x_13750:
[----:B------:R-:W-:Y:S05]  /*d330*/  BSYNC B6 ;  /* 0x0000000000067941 */ /* 0x000fea0003800000 */
.L_x_13749:
        /* <DEDUP_REMOVED lines=10> */
[----:B------:R-:W1:Y:S02]  /*d3e0*/  S2R R8, SR_TID.X ;  /* 0x0000000000087919 */ /* 0x000e640000002100 */
[C---:B-1----:R-:W-:Y:S01]  /*d3f0*/  IMAD.SHL.U32 R10, R8.reuse, 0x8, RZ ;  /* 0x00000008080a7824 */ /* 0x042fe200078e00ff */
[----:B------:R-:W-:-:S04]  /*d400*/  LOP3.LUT R8, R8, 0x7f, RZ, 0xc0, !PT ;  /* 0x0000007f08087812 */ /* 0x000fc800078ec0ff */
[----:B------:R-:W-:Y:S02]  /*d410*/  LOP3.LUT R10, R10, 0x38, RZ, 0xc0, !PT ;  /* 0x000000380a0a7812 */ /* 0x000fe400078ec0ff */
[----:B------:R-:W-:Y:S01]  /*d420*/  SHF.R.U32.HI R8, RZ, 0x3, R8 ;  /* 0x00000003ff087819 */ /* 0x000fe20000011608 */
[----:B--2---:R-:W-:Y:S02]  /*d430*/  IMAD.MOV.U32 R3, RZ, RZ, R5 ;  /* 0x000000ffff037224 */ /* 0x004fe400078e0005 */
        /* <DEDUP_REMOVED lines=43> */
[----:B------:R-:W0:Y:S01]  /*d6f0*/  SHFL.IDX PT, R5, R2, RZ, 0x181f ;  /* 0x00181fff02057589 */ /* 0x000e2200000e0000 */
[----:B--2---:R-:W-:-:S03]  /*d700*/  IMAD R3, R4, R7, RZ ;  /* 0x0000000704037224 */ /* 0x004fc600078e02ff */
[----:B------:R-:W1:Y:S02]  /*d710*/  SHFL.IDX PT, R4, R0, RZ, 0x181f ;  /* 0x00181fff00047589 */ /* 0x000e6400000e0000 */
[----:B------:R-:W-:-:S13]  /*d720*/  ISETP.GE.AND P1, PT, R17, R3, PT ;  /* 0x000000031100720c */ /* 0x000fda0003f26270 */
[----:B0-----:R-:W-:-:S05]  /*d730*/  @!P1 LEA R5, P2, R10, R5, 0x1 ;  /* 0x000000050a059211 */ /* 0x001fca00078408ff */
[----:B-1----:R-:W-:-:S05]  /*d740*/  @!P1 IMAD.X R4, RZ, RZ, R4, P2 ;  /* 0x000000ffff049224 */ /* 0x002fca00010e0604 */
[----:B------:R-:W-:-:S04]  /*d750*/  @!P1 LOP3.LUT R5, R5, R4, RZ, 0x3c, !PT ;  /* 0x0000000405059212 */ /* 0x000fc800078e3cff */
[----:B------:R-:W-:-:S04]  /*d760*/  @!P1 LOP3.LUT R4, R5, R4, RZ, 0x3c, !PT ;  /* 0x0000000405049212 */ /* 0x000fc800078e3cff */
[----:B------:R-:W-:-:S05]  /*d770*/  @!P1 LOP3.LUT R5, R5, R4, RZ, 0x3c, !PT ;  /* 0x0000000405059212 */ /* 0x000fca00078e3cff */
[----:B------:R-:W-:Y:S01]  /*d780*/  @!PT LDS RZ, [RZ] ;  /* 0x00000000fffff984 */ /* 0x000fe20000000800 */
[----:B-----5:R0:W-:Y:S02]  /*d790*/  @!P1 LDGSTS.E.BYPASS.LTC128B.128 [R9+0x18400], desc[UR40][R4.64], !P0 ;  /* 0x1840000004099fae */ /* 0x0201e4000c101d68 */
        /* <DEDUP_REMOVED lines=61> */
[----:B--2---:R1:W-:Y:S02]  /*db70*/  @!P1 LDGSTS.E.BYPASS.LTC128B.128 [R9+0x1b400], desc[UR40][R4.64], !P0 ;  /* 0x1b40000004099fae */ /* 0x0043e4000c101d68 */
.L_x_13870:
[----:B------:R2:W5:Y:S01]  /*db80*/  LDL R8, [R1+0x4] ;  /* 0x0000040001087983 */ /* 0x0005620000100800 */
        /* <DEDUP_REMOVED lines=10> */
.L_x_13752:
        /* <DEDUP_REMOVED lines=18> */
[----:B--23--:R-:W-:Y:S05]  /*dd50*/  @!P0 BRA `(.L_x_13754) ;  /* 0x0000004400e88947 */ /* 0x00cfea0003800000 */
.L_x_13871:
[----:B------:R-:W-:Y:S05]  /*dd60*/  BSYNC B0 ;  /* 0x0000000000007941 */ /* 0x000fea0003800000 */
.L_x_13753:
[----:B--2---:R-:W2:Y:S01]  /*dd70*/  LDL R2, [R1+0x18] ;  /* 0x0000180001027983 */ /* 0x004ea20000100800 */
[----:B------:R-:W-:Y:S01]  /*dd80*/  BSSY B0, `(.L_x_13755) ;  /* 0x0000063000007945 */ /* 0x000fe20003800000 */
[----:B--2---:R-:W-:-:S13]  /*dd90*/  ISETP.NE.AND P0, PT, R2, RZ, PT ;  /* 0x000000ff0200720c */ /* 0x004fda0003f05270 */
[----:B------:R-:W-:Y:S05]  /*dda0*/  @!P0 BRA `(.L_x_13756) ;  /* 0x0000000400808947 */ /* 0x000fea0003800000 */
[----:B------:R-:W2:Y:S04]  /*ddb0*/  LDL R2, [R1+0x4] ;  /* 0x0000040001027983 */ /* 0x000ea80000100800 */
[----:B01----:R-:W3:Y:S01]  /*ddc0*/  LDL R4, [R1+0x10] ;  /* 0x0000100001047983 */ /* 0x003ee20000100800 */
        /* <DEDUP_REMOVED lines=10> */
.L_x_13872:
[----:B------:R-:W-:Y:S05]  /*de70*/  BSYNC B1 ;  /* 0x0000000000017941 */ /* 0x000fea0003800000 */
.L_x_13757:
        /* <DEDUP_REMOVED lines=9> */
.L_x_13760:
[----:B------:R-:W-:Y:S05]  /*df10*/  BSYNC B1 ;  /* 0x0000000000017941 */ /* 0x000fea0003800000 */
.L_x_13759:
        /* <DEDUP_REMOVED lines=14> */
.L_x_13761:
        /* <DEDUP_REMOVED lines=16> */
.L_x_13762:
        /* <DEDUP_REMOVED lines=16> */
.L_x_13763:
        /* <DEDUP_REMOVED lines=16> */
.L_x_13764:
        /* <DEDUP_REMOVED lines=11> */
.L_x_13756:
[----:B------:R-:W-:Y:S05]  /*e3b0*/  BSYNC B0 ;  /* 0x0000000000007941 */ /* 0x000fea0003800000 */
.L_x_13755:
[----:B01----:R-:W2:Y:S01]  /*e3c0*/  LDL R4, [R1+0x2c] ;  /* 0x00002c0001047983 */ /* 0x003ea20000100800 */
        /* <DEDUP_REMOVED lines=47> */
.L_x_13771:
        /* <DEDUP_REMOVED lines=9> */
.L_x_13873:
[----:B------:R-:W-:Y:S05]  /*e750*/  BSYNC B3 ;  /* 0x0000000000037941 */ /* 0x000fea0003800000 */
.L_x_13772:
        /* <DEDUP_REMOVED lines=9> */
.L_x_13775:
[----:B------:R-:W-:Y:S05]  /*e7f0*/  BSYNC B3 ;  /* 0x0000000000037941 */ /* 0x000fea0003800000 */
.L_x_13774:
        /* <DEDUP_REMOVED lines=14> */
.L_x_13776:
        /* <DEDUP_REMOVED lines=14> */
.L_x_13874:
[----:B------:R-:W-:Y:S05]  /*e9c0*/  BSYNC B3 ;  /* 0x0000000000037941 */ /* 0x000fea0003800000 */
.L_x_13777:
        /* <DEDUP_REMOVED lines=11> */
.L_x_13780:
[----:B------:R-:W-:Y:S05]  /*ea80*/  BSYNC B3 ;  /* 0x0000000000037941 */ /* 0x000fea0003800000 */
.L_x_13779:
        /* <DEDUP_REMOVED lines=11> */
.L_x_13781:
        /* <DEDUP_REMOVED lines=16> */
.L_x_13782:
        /* <DEDUP_REMOVED lines=16> */
.L_x_13783:
        /* <DEDUP_REMOVED lines=16> */
.L_x_13784:
        /* <DEDUP_REMOVED lines=11> */
.L_x_13770:
[----:B------:R-:W-:Y:S05]  /*eef0*/  BSYNC B1 ;  /* 0x0000000000017941 */ /* 0x000fea0003800000 */
.L_x_13769:
[----:B------:R-:W2:Y:S02]  /*ef00*/  LDL.LU R5, [R1+0x2c] ;  /* 0x00002c0001057983 */ /* 0x000ea40000300800 */
[----:B--2---:R-:W-:-:S07]  /*ef10*/  VIADD R0, R5, 0xfffffffd ;  /* 0xfffffffd05007836 */ /* 0x004fce0000000000 */
.L_x_13768:
[----:B------:R-:W-:Y:S05]  /*ef20*/  BSYNC B2 ;  /* 0x0000000000027941 */ /* 0x000fea0003800000 */
.L_x_13767:
[----:B------:R-:W-:-:S13]  /*ef30*/  ISETP.NE.AND P0, PT, R4, RZ, PT ;  /* 0x000000ff0400720c */ /* 0x000fda0003f05270 */
[----:B------:R-:W-:Y:S05]  /*ef40*/  @!P0 BRA `(.L_x_13766) ;  /* 0x0000001400488947 */ /* 0x000fea0003800000 */
.L_x_13817:
        /* <DEDUP_REMOVED lines=37> */
.L_x_13787:
        /* <DEDUP_REMOVED lines=9> */
.L_x_13875:
[----:B------:R-:W-:Y:S05]  /*f230*/  BSYNC B2 ;  /* 0x0000000000027941 */ /* 0x000fea0003800000 */
.L_x_13788:
        /* <DEDUP_REMOVED lines=9> */
.L_x_13791:
[----:B------:R-:W-:Y:S05]  /*f2d0*/  BSYNC B2 ;  /* 0x0000000000027941 */ /* 0x000fea0003800000 */
.L_x_13790:
        /* <DEDUP_REMOVED lines=13> */
.L_x_13792:
        /* <DEDUP_REMOVED lines=14> */
.L_x_13876:
[----:B------:R-:W-:Y:S05]  /*f490*/  BSYNC B2 ;  /* 0x0000000000027941 */ /* 0x000fea0003800000 */
.L_x_13793:
        /* <DEDUP_REMOVED lines=11> */
.L_x_13796:
[----:B------:R-:W-:Y:S05]  /*f550*/  BSYNC B2 ;  /* 0x0000000000027941 */ /* 0x000fea0003800000 */
.L_x_13795:
        /* <DEDUP_REMOVED lines=10> */
.L_x_13797:
        /* <DEDUP_REMOVED lines=16> */
.L_x_13798:
        /* <DEDUP_REMOVED lines=16> */
.L_x_13799:
        /* <DEDUP_REMOVED lines=16> */
.L_x_13800:
        /* <DEDUP_REMOVED lines=11> */
.L_x_13786:
[----:B------:R-:W-:Y:S05]  /*f9b0*/  BSYNC B1 ;  /* 0x0000000000017941 */ /* 0x000fea0003800000 */
.L_x_13785:
[----:B------:R-:W2:Y:S01]  /*f9c0*/  LDL R2, [R1+0x18] ;  /* 0x0000180001027983 */ /* 0x000ea20000100800 */
[----:B------:R-:W-:Y:S01]  /*f9d0*/  VIADD R7, R7, 0x1 ;  /* 0x0000000107077836 */ /* 0x000fe20000000000 */
[----:B------:R-:W-:Y:S04]  /*f9e0*/  BSSY B1, `(.L_x_13801) ;  /* 0x00000a5000017945 */ /* 0x000fe80003800000 */
[----:B------:R-:W-:-:S04]  /*f9f0*/  ISETP.NE.AND P0, PT, R7, 0x2, PT ;  /* 0x000000020700780c */ /* 0x000fc80003f05270 */
[----:B0-----:R-:W-:Y:S02]  /*fa00*/  SEL R9, R7, RZ, P0 ;  /* 0x000000ff07097207 */ /* 0x001fe40000000000 */
[----:B--2---:R-:W-:Y:S02]  /*fa10*/  ISETP.NE.AND P2, PT, R2, RZ, PT ;  /* 0x000000ff0200720c */ /* 0x004fe40003f45270 */
        /* <DEDUP_REMOVED lines=30> */
.L_x_13803:
        /* <DEDUP_REMOVED lines=9> */
.L_x_13877:
[----:B------:R-:W-:Y:S05]  /*fc90*/  BSYNC B2 ;  /* 0x0000000000027941 */ /* 0x000fea0003800000 */
.L_x_13804:
        /* <DEDUP_REMOVED lines=9> */
.L_x_13807:
[----:B------:R-:W-:Y:S05]  /*fd30*/  BSYNC B2 ;  /* 0x0000000000027941 */ /* 0x000fea0003800000 */
.L_x_13806:
        /* <DEDUP_REMOVED lines=14> */
.L_x_13808:
        /* <DEDUP_REMOVED lines=14> */
.L_x_13878:
[----:B------:R-:W-:Y:S05]  /*ff00*/  BSYNC B2 ;  /* 0x0000000000027941 */ /* 0x000fea0003800000 */
.L_x_13809:
        /* <DEDUP_REMOVED lines=11> */
.L_x_13812:
[----:B------:R-:W-:Y:S05]  /*ffc0*/  BSYNC B2 ;  /* 0x0000000000027941 */ /* 0x000fea0003800000 */
.L_x_13811:
        /* <DEDUP_REMOVED lines=11> */
.L_x_13813:
        /* <DEDUP_REMOVED lines=16> */
.L_x_13814:
        /* <DEDUP_REMOVED lines=16> */
.L_x_13815:
        /* <DEDUP_REMOVED lines=16> */
.L_x_13816:
        /* <DEDUP_REMOVED lines=11> */
.L_x_13802:
[----:B------:R-:W-:Y:S05]  /*10430*/  BSYNC B1 ;  /* 0x0000000000017941 */ /* 0x000fea0003800000 */
.L_x_13801:
[C---:B------:R-:W-:Y:S01]  /*10440*/  ISETP.GT.AND P0, PT, R0.reuse, 0x1, PT ;  /* 0x000000010000780c */ /* 0x040fe20003f04270 */
[----:B------:R-:W-:-:S12]  /*10450*/  VIADD R0, R0, 0xfffffffe ;  /* 0xfffffffe00007836 */ /* 0x000fd80000000000 */
[----:B------:R-:W-:Y:S05]  /*10460*/  @P0 BRA `(.L_x_13817) ;  /* 0xffffffe800b80947 */ /* 0x000fea000383ffff */
.L_x_13766:
[----:B------:R-:W-:Y:S05]  /*10470*/  BSYNC B0 ;  /* 0x0000000000007941 */ /* 0x000fea0003800000 */
.L_x_13765:
        /* <DEDUP_REMOVED lines=21> */
[----:B------:R-:W1:Y:S01]  /*105d0*/  POPC R7, R6 ;  /* 0x0000000600077309 */ /* 0x000e620000000000 */
[----:B--2---:R-:W1:Y:S02]  /*105e0*/  SHFL.IDX PT, R4, R3, R4, 0x1f ;  /* 0x00001f0403047589 */ /* 0x004e6400000e0000 */
[----:B-1----:R-:W-:-:S07]  /*105f0*/  IADD3 R16, R4, UR37, R7 ;  /* 0x0000002504107c10 */ /* 0x002fce000fffe007 */
.L_x_13819:
[----:B------:R-:W-:Y:S05]  /*10600*/  BSYNC B0 ;  /* 0x0000000000007941 */ /* 0x000fea0003800000 */
.L_x_13818:
[----:B------:R-:W-:-:S05]  /*10610*/  SEL R0, R0, RZ, P0 ;  /* 0x000000ff00007207 */ /* 0x000fca0000000000 */
[----:B------:R2:W-:Y:S02]  /*10620*/  STL [R1+0x8], R0 ;  /* 0x0000080001007387 */ /* 0x0005e40000100800 */
.L_x_13737:
[----:B------:R-:W-:Y:S05]  /*10630*/  BSYNC B7 ;  /* 0x0000000000077941 */ /* 0x000fea0003800000 */
.L_x_13735:
        /* <DEDUP_REMOVED lines=13> */
.L_x_13820:
        /* <DEDUP_REMOVED lines=36> */
.L_x_13888:
[----:B------:R-:W-:Y:S02]  /*10950*/  ULDC UR4, c[0x0][0xc38] ;  /* 0x00030e0000047ab9 */ /* 0x000fe40000000800 */
[----:B------:R-:W-:-:S04]  /*10960*/  IMAD.U32 R4, RZ, RZ, UR4 ;  /* 0x00000004ff047e24 */ /* 0x000fc8000f8e00ff */
[----:B--2---:R-:W-:-:S04]  /*10970*/  IMAD R14, R14, R4, RZ ;  /* 0x000000040e0e7224 */ /* 0x004fc800078e02ff */
[----:B------:R-:W-:-:S05]  /*10980*/  IMAD.IADD R5, R5, 0x1, R14 ;  /* 0x0000000105057824 */ /* 0x000fca00078e020e */
[----:B------:R-:W-:-:S13]  /*10990*/  ISETP.GT.AND P6, PT, R5, R0, PT ;  /* 0x000000000500720c */ /* 0x000fda0003fc4270 */
[----:B------:R-:W-:Y:S05]  /*109a0*/  @P6 BRA `(.L_x_13823) ;  /* 0x00000000009c6947 */ /* 0x000fea0003800000 */
.L_x_13828:
        /* <DEDUP_REMOVED lines=14> */
.L_x_13826:
[----:B------:R-:W-:Y:S05]  /*10a90*/  BSYNC B0 ;  /* 0x0000000000007941 */ /* 0x000fea0003800000 */
.L_x_13825:
        /* <DEDUP_REMOVED lines=18> */
.L_x_13896:
[----:B------:R-:W-:Y:S02]  /*10bc0*/  ULDC UR4, c[0x0][0xc38] ;  /* 0x00030e0000047ab9 */ /* 0x000fe40000000800 */
[----:B------:R-:W-:-:S04]  /*10bd0*/  IMAD.U32 R4, RZ, RZ, UR4 ;  /* 0x00000004ff047e24 */ /* 0x000fc8000f8e00ff */
[----:B--2---:R-:W-:-:S04]  /*10be0*/  IMAD R14, R14, R4, RZ ;  /* 0x000000040e0e7224 */ /* 0x004fc800078e02ff */
[----:B------:R-:W-:-:S05]  /*10bf0*/  IMAD.IADD R5, R14, 0x1, R5 ;  /* 0x000000010e057824 */ /* 0x000fca00078e0205 */
[----:B------:R-:W-:-:S13]  /*10c00*/  ISETP.GT.AND P6, PT, R5, R0, PT ;  /* 0x000000000500720c */ /* 0x000fda0003fc4270 */
[----:B------:R-:W-:Y:S05]  /*10c10*/  @!P6 BRA `(.L_x_13828) ;  /* 0xfffffffc0064e947 */ /* 0x000fea000383ffff */
.L_x_13823:
        /* <DEDUP_REMOVED lines=8> */
.L_x_13900:
[----:B------:R-:W-:Y:S01]  /*10ca0*/  ISETP.NE.AND P0, PT, R5, RZ, PT ;  /* 0x000000ff0500720c */ /* 0x000fe20003f05270 */
[----:B------:R-:W-:-:S12]  /*10cb0*/  IMAD.MOV.U32 R5, RZ, RZ, RZ ;  /* 0x000000ffff057224 */ /* 0x000fd800078e00ff */
[----:B------:R-:W-:Y:S05]  /*10cc0*/  @!P0 BRA `(.L_x_13830) ;  /* 0x0000000000108947 */ /* 0x000fea0003800000 */
[----:B------:R-:W-:Y:S01]  /*10cd0*/  UMOV UR4, 0xffffffff ;  /* 0xffffffff00047882 */ /* 0x000fe20000000000 */
[----:B------:R-:W-:Y:S02]  /*10ce0*/  VIADD R12, R6, 0xffffffff ;  /* 0xffffffff060c7836 */ /* 0x000fe40000000000 */
[----:B------:R-:W-:Y:S05]  /*10cf0*/  BRA.DIV UR4, `(.L_x_13831) ;  /* 0x0000002204cc7947 */ /* 0x000fea000b800000 */
[----:B------:R4:W0:Y:S02]  /*10d00*/  SHFL.IDX PT, R5, R3, R12, 0x1f ;  /* 0x00001f0c03057589 */ /* 0x00082400000e0000 */
.L_x_13830:
[----:B-12-4-:R-:W1:Y:S01]  /*10d10*/  LDC.64 R2, c[0x0][0xc90] ;  /* 0x00032400ff027b82 */ /* 0x016e620000000a00 */
[----:B------:R-:W-:-:S04]  /*10d20*/  IMAD.IADD R19, R6, 0x1, R19 ;  /* 0x0000000106137824 */ /* 0x000fc800078e0213 */
[----:B-1----:R-:W-:-:S05]  /*10d30*/  IMAD.WIDE R2, R19, 0x4, R2 ;  /* 0x0000000413027825 */ /* 0x002fca00078e0202 */
[----:B------:R-:W3:Y:S01]  /*10d40*/  LDG.E R7, desc[UR40][R2.64] ;  /* 0x0000002802077981 */ /* 0x000ee2000c1e1900 */
[----:B0-----:R-:W-:-:S04]  /*10d50*/  IMAD R16, R5, R4, R16 ;  /* 0x0000000405107224 */ /* 0x001fc800078e0210 */
        /* <DEDUP_REMOVED lines=61> */
.L_x_13824:
[----:B------:R-:W-:Y:S01]  /*11130*/  UMOV UR4, URZ ;  /* 0x0000003f00047c82 */ /* 0x000fe20008000000 */
[----:B------:R-:W-:Y:S01]  /*11140*/  UMOV UR5, URZ ;  /* 0x0000003f00057c82 */ /* 0x000fe20008000000 */
[----:B------:R-:W-:Y:S01]  /*11150*/  ULDC UR6, c[0x0][0xc3c] ;  /* 0x00030f0000067ab9 */ /* 0x000fe20000000800 */
[----:B------:R-:W-:Y:S02]  /*11160*/  IMAD.MOV.U32 R16, RZ, RZ, R0 ;  /* 0x000000ffff107224 */ /* 0x000fe400078e0000 */
[----:B------:R-:W-:Y:S02]  /*11170*/  IMAD.U32 R17, RZ, RZ, UR4 ;  /* 0x00000004ff117e24 */ /* 0x000fe4000f8e00ff */
[----:B------:R-:W-:Y:S02]  /*11180*/  IMAD.U32 R18, RZ, RZ, UR5 ;  /* 0x00000005ff127e24 */ /* 0x000fe4000f8e00ff */
[----:B------:R-:W-:-:S07]  /*11190*/  IMAD.U32 R19, RZ, RZ, UR6 ;  /* 0x00000006ff137e24 */ /* 0x000fce000f8e00ff */
.L_x_13832:
[----:B------:R4:W2:Y:S01]  /*111a0*/  LDL R2, [R1+0x4] ;  /* 0x0000040001027983 */ /* 0x0008a20000100800 */
[----:B------:R-:W3:Y:S01]  /*111b0*/  S2R R0, SR_TID.X ;  /* 0x0000000000007919 */ /* 0x000ee20000002100 */
[----:B------:R-:W-:Y:S05]  /*111c0*/  WARPSYNC.ALL ;  /* 0x0000000000007948 */ /* 0x000fea0003800000 */
[----:B---3--:R-:W-:Y:S01]  /*111d0*/  LOP3.LUT R0, R0, 0x1f, RZ, 0xc0, !PT ;  /* 0x0000001f00007812 */ /* 0x008fe200078ec0ff */
[----:B------:R-:W-:Y:S03]  /*111e0*/  BAR.SYNC.DEFER_BLOCKING 0x4, 0x180 ;  /* 0x0106000000007b1d */ /* 0x000fe60000010000 */
[----:B------:R-:W-:-:S13]  /*111f0*/  ISETP.NE.AND P0, PT, R0, RZ, PT ;  /* 0x000000ff0000720c */ /* 0x000fda0003f05270 */
[----:B-1----:R-:W2:Y:S01]  /*11200*/  @!P0 S2R R3, SR_CgaCtaId ;  /* 0x0000000000038919 */ /* 0x002ea20000008800 */
[----:B------:R-:W-:-:S04]  /*11210*/  @!P0 MOV R0, 0x400 ;  /* 0x0000040000008802 */ /* 0x000fc80000000f00 */
[----:B--2---:R-:W-:-:S05]  /*11220*/  @!P0 LEA R2, R3, R0, 0x18 ;  /* 0x0000000003028211 */ /* 0x004fca00078ec0ff */
[----:B------:R4:W-:Y:S04]  /*11230*/  @!P0 STS.128 [R2+0x228d0], R16 ;  /* 0x0228d01002008388 */ /* 0x0009e80000000c00 */
[----:B------:R4:W-:Y:S01]  /*11240*/  @!P0 STL [R1+0x4], R2 ;  /* 0x0000040201008387 */ /* 0x0009e20000100800 */
[----:B------:R-:W-:Y:S06]  /*11250*/  BAR.ARV 0x5, 0x180 ;  /* 0x0146000000007b1d */ /* 0x000fec0000002000 */
.L_x_13821:
[----:B------:R-:W-:Y:S02]  /*11260*/  ULDC UR4, c[0x0][0xc3c] ;  /* 0x00030f0000047ab9 */ /* 0x000fe40000000800 */
[----:B---3--:R-:W-:-:S13]  /*11270*/  ISETP.GE.AND P0, PT, R19, UR4, PT ;  /* 0x0000000413007c0c */ /* 0x008fda000bf06270 */
[----:B------:R-:W-:Y:S05]  /*11280*/  @!P0 BRA `(.L_x_13833) ;  /* 0xffffffac00308947 */ /* 0x000fea000383ffff */
[----:B------:R-:W-:Y:S05]  /*11290*/  BSYNC B8 ;  /* 0x0000000000087941 */ /* 0x000fea0003800000 */
.L_x_13731:
[----:B--2---:R-:W2:Y:S01]  /*112a0*/  LDL.LU R0, [R1+0x3c] ;  /* 0x00003c0001007983 */ /* 0x004ea20000300800 */
[----:B------:R-:W-:Y:S01]  /*112b0*/  BSSY B0, `(.L_x_13834) ;  /* 0x000000b000007945 */ /* 0x000fe20003800000 */
[----:B------:R-:W3:Y:S01]  /*112c0*/  S2R R5, SR_CgaCtaId ;  /* 0x0000000000057919 */ /* 0x000ee20000008800 */
[----:B--2---:R-:W-:-:S05]  /*112d0*/  VIADD R0, R0, 0x1 ;  /* 0x0000000100007836 */ /* 0x004fca0000000000 */
[----:B----4-:R-:W-:-:S04]  /*112e0*/  LEA.HI R2, R0, R0, RZ, 0x1 ;  /* 0x0000000000027211 */ /* 0x010fc800078f08ff */
[----:B-1----:R-:W-:-:S05]  /*112f0*/  LOP3.LUT R3, R2, 0xfffffffe, RZ, 0xc0, !PT ;  /* 0xfffffffe02037812 */ /* 0x002fca00078ec0ff */
[----:B------:R-:W-:Y:S01]  /*11300*/  IMAD.IADD R3, R0, 0x1, -R3 ;  /* 0x0000000100037824 */ /* 0x000fe200078e0a03 */
[----:B------:R-:W-:-:S04]  /*11310*/  MOV R0, 0x400 ;  /* 0x0000040000007802 */ /* 0x000fc80000000f00 */
[----:B---3--:R-:W-:Y:S02]  /*11320*/  LEA R0, R5, R0, 0x18 ;  /* 0x0000000005007211 */ /* 0x008fe400078ec0ff */
[----:B------:R-:W-:-:S04]  /*11330*/  SHF.L.U32 R3, R3, 0x1f, RZ ;  /* 0x0000001f03037819 */ /* 0x000fc800000006ff */
[----:B------:R-:W1:Y:S02]  /*11340*/  SYNCS.PHASECHK.TRANS64.TRYWAIT P0, [R0+URZ+0x22820], R3 ;  /* 0x02282003000075a7 */ /* 0x000e64000800017f */
[----:B-1----:R-:W-:Y:S05]  /*11350*/  @!P0 BRA `(.L_x_13835) ;  /* 0x0000001c005c8947 */ /* 0x002fea0003800000 */
.L_x_13903:
[----:B------:R-:W-:Y:S05]  /*11360*/  BSYNC B0 ;  /* 0x0000000000007941 */ /* 0x000fea0003800000 */
.L_x_13834:
[----:B------:R-:W-:-:S03]  /*11370*/  UMOV UR4, 0xffffffff ;  /* 0xffffffff00047882 */ /* 0x000fc60000000000 */
[----:B------:R-:W-:Y:S05]  /*11380*/  BRA.DIV UR4, `(.L_x_13836) ;  /* 0x0000001e04647947 */ /* 0x000fea000b800000 */
[----:B------:R-:W2:Y:S02]  /*11390*/  S2R R2, SR_TID.X ;  /* 0x0000000000027919 */ /* 0x000ea40000002100 */
[----:B--2---:R-:W-:-:S04]  /*113a0*/  SHF.R.U32.HI R2, RZ, 0x5, R2 ;  /* 0x00000005ff027819 */ /* 0x004fc80000011602 */
[----:B------:R-:W-:-:S05]  /*113b0*/  LOP3.LUT R2, R2, 0x3, RZ, 0xc0, !PT ;  /* 0x0000000302027812 */ /* 0x000fca00078ec0ff */
[----:B------:R2:W3:Y:S02]  /*113c0*/  SHFL.IDX PT, R14, R2, RZ, 0x1f ;  /* 0x00001fff020e7589 */ /* 0x0004e400000e0000 */
.L_x_13906:
[----:B---3--:R-:W-:Y:S01]  /*113d0*/  ISETP.NE.AND P0, PT, R14, RZ, PT ;  /* 0x000000ff0e00720c */ /* 0x008fe20003f05270 */
[----:B------:R-:W-:-:S12]  /*113e0*/  BSSY B0, `(.L_x_13837) ;  /* 0x0000027000007945 */ /* 0x000fd80003800000 */
[----:B------:R-:W-:Y:S05]  /*113f0*/  @P0 BRA `(.L_x_13838) ;  /* 0x0000000000940947 */ /* 0x000fea0003800000 */
[----:B------:R-:W-:-:S03]  /*11400*/  UMOV UR4, 0xffffffff ;  /* 0xffffffff00047882 */ /* 0x000fc60000000000 */
[----:B------:R-:W-:Y:S05]  /*11410*/  BRA.DIV UR4, `(.L_x_13839) ;  /* 0x0000001e04747947 */ /* 0x000fea000b800000 */
[----:B------:R-:W-:-:S13]  /*11420*/  ELECT P6, URZ, PT ;  /* 0x00000000003f782f */ /* 0x000fda00038c0000 */
.L_x_13909:
[----:B------:R-:W-:Y:S05]  /*11430*/  @!P6 BRA `(.L_x_13838) ;  /* 0x000000000084e947 */ /* 0x000fea0003800000 */
[----:B------:R-:W-:-:S06]  /*11440*/  ULOP3.LUT UR4, UR36, 0x2, URZ, 0xfc, !UPT ;  /* 0x0000000224047892 */ /* 0x000fcc000f8efc3f */
[----:B--2---:R-:W-:-:S05]  /*11450*/  IMAD.U32 R2, RZ, RZ, UR4 ;  /* 0x00000004ff027e24 */ /* 0x004fca000f8e00ff */
[----:B------:R-:W-:-:S13]  /*11460*/  ISETP.NE.AND P2, PT, R2, 0x3, PT ;  /* 0x000000030200780c */ /* 0x000fda0003f45270 */
[----:B------:R-:W-:Y:S05]  /*11470*/  @!P2 BRA `(.L_x_13840) ;  /* 0x000000000004a947 */ /* 0x000fea0003800000 */
[----:B------:R-:W-:Y:S01]  /*11480*/  BPT.TRAP 0x1 ;  /* 0x000000040000795c */ /* 0x000fe20000300000 */
.L_x_13840:
[----:B-1----:R-:W2:Y:S04]  /*11490*/  LDL R3, [R1+0x8] ;  /* 0x0000080001037983 */ /* 0x002ea80000100800 */
[----:B------:R-:W3:Y:S01]  /*114a0*/  LDL.LU R7, [R1+0x10] ;  /* 0x0000100001077983 */ /* 0x000ee20000300800 */
[----:B------:R-:W-:-:S04]  /*114b0*/  VIADD R2, R0, 0x22840 ;  /* 0x0002284000027836 */ /* 0x000fc80000000000 */
[C---:B--2---:R-:W-:Y:S02]  /*114c0*/  IMAD R6, R3.reuse, 0x8, R2 ;  /* 0x0000000803067824 */ /* 0x044fe400078e0202 */
[----:B------:R-:W-:Y:S01]  /*114d0*/  VIADD R3, R3, 0x1 ;  /* 0x0000000103037836 */ /* 0x000fe20000000000 */
[----:B---3--:R-:W-:-:S04]  /*114e0*/  SHF.L.U32 R5, R7, 0x1f, RZ ;  /* 0x0000001f07057819 */ /* 0x008fc800000006ff */
[C---:B------:R-:W-:Y:S01]  /*114f0*/  ISETP.NE.AND P1, PT, R3.reuse, 0x2, PT ;  /* 0x000000020300780c */ /* 0x040fe20003f25270 */
[----:B------:R-:W1:Y:S03]  /*11500*/  SYNCS.PHASECHK.TRANS64.TRYWAIT P0, [R6+URZ], R5 ;  /* 0x00000005060075a7 */ /* 0x000e66000800017f */
[----:B------:R-:W-:Y:S02]  /*11510*/  SEL R4, RZ, 0x1, P1 ;  /* 0x00000001ff047807 */ /* 0x000fe40000800000 */
[----:B------:R-:W-:Y:S02]  /*11520*/  SEL R3, R3, RZ, P1 ;  /* 0x000000ff03037207 */ /* 0x000fe40000800000 */
[----:B------:R-:W-:-:S03]  /*11530*/  LOP3.LUT R4, R7, R4, RZ, 0x3c, !PT ;  /* 0x0000000407047212 */ /* 0x000fc600078e3cff */
[----:B------:R-:W-:Y:S01]  /*11540*/  IMAD R7, R3, 0x8, R2 ;  /* 0x0000000803077824 */ /* 0x000fe200078e0202 */
[----:B------:R-:W-:Y:S01]  /*11550*/  SHF.L.U32 R2, R4, 0x1f, RZ ;  /* 0x0000001f04027819 */ /* 0x000fe200000006ff */
[----:B-1----:R-:W-:Y:S06]  /*11560*/  @!P0 BRA `(.L_x_13841) ;  /* 0x0000001c00408947 */ /* 0x002fec0003800000 */
.L_x_13910:
[----:B------:R-:W2:Y:S02]  /*11570*/  SYNCS.PHASECHK.TRANS64.TRYWAIT P0, [R7+URZ], R2 ;  /* 0x00000002070075a7 */ /* 0x000ea4000800017f */
[----:B--2---:R-:W-:Y:S05]  /*11580*/  @!P0 BRA `(.L_x_13842) ;  /* 0x0000001c004c8947 */ /* 0x004fea0003800000 */
.L_x_13911:
[----:B------:R-:W-:Y:S05]  /*11590*/  @!P2 BRA `(.L_x_13843) ;  /* 0x000000000004a947 */ /* 0x000fea0003800000 */
[----:B------:R-:W-:Y:S01]  /*115a0*/  BPT.TRAP 0x1 ;  /* 0x000000040000795c */ /* 0x000fe20000300000 */
.L_x_13843:
[----:B------:R-:W3:Y:S01]  /*115b0*/  LDL.LU R4, [R1+0x8] ;  /* 0x0000080001047983 */ /* 0x000ee20000300800 */
[----:B------:R-:W-:-:S04]  /*115c0*/  VIADD R0, R0, 0x22860 ;  /* 0x0002286000007836 */ /* 0x000fc80000000000 */
[----:B---3--:R-:W-:-:S04]  /*115d0*/  IMAD R4, R4, 0x8, R0 ;  /* 0x0000000804047824 */ /* 0x008fc800078e0200 */
[----:B------:R-:W3:Y:S02]  /*115e0*/  SYNCS.PHASECHK.TRANS64.TRYWAIT P0, [R4+URZ], R5 ;  /* 0x00000005040075a7 */ /* 0x000ee4000800017f */
[----:B---3--:R-:W-:Y:S05]  /*115f0*/  @!P0 BRA `(.L_x_13844) ;  /* 0x0000001c00448947 */ /* 0x008fea0003800000 */
.L_x_13912:
[----:B------:R-:W-:-:S07]  /*11600*/  IMAD R3, R3, 0x8, R0 ;  /* 0x0000000803037824 */ /* 0x000fce00078e0200 */
.L_x_13845:
[----:B----4-:R4:W0:Y:S02]  /*11610*/  SYNCS.PHASECHK.TRANS64.TRYWAIT P0, [R3+URZ], R2 ;  /* 0x00000002030075a7 */ /* 0x010824000800017f */
[----:B0-----:R-:W-:Y:S05]  /*11620*/  @!P0 NANOSLEEP.SYNCS 0x989680 ;  /* 0x009896800000895d */ /* 0x001fea0003900000 */
[----:B------:R-:W0:Y:S02]  /*11630*/  @!P0 SYNCS.PHASECHK.TRANS64 P0, [R3+URZ], R2 ;  /* 0x00000002030085a7 */ /* 0x000e24000800007f */
[----:B0-----:R-:W-:Y:S05]  /*11640*/  @!P0 BRA `(.L_x_13845) ;  /* 0xfffffffc00f08947 */ /* 0x001fea000383ffff */
.L_x_13838:
[----:B------:R-:W-:Y:S05]  /*11650*/  BSYNC B0 ;  /* 0x0000000000007941 */ /* 0x000fea0003800000 */
.L_x_13837:
[----:B------:R-:W-:Y:S05]  /*11660*/  EXIT ;  /* 0x000000000000794d */ /* 0x000fea0003800000 */
.L_x_13673:
[----:B0-----:R0:W1:Y:S02]  /*11670*/  SYNCS.PHASECHK.TRANS64.TRYWAIT P0, [R7+URZ+0x22800], R0 ;  /* 0x02280000070075a7 */ /* 0x001064000800017f */
[----:B-1----:R-:W-:Y:S05]  /*11680*/  @!P0 NANOSLEEP.SYNCS 0x989680 ;  /* 0x009896800000895d */ /* 0x002fea0003900000 */
[----:B------:R-:W1:Y:S02]  /*11690*/  @!P0 SYNCS.PHASECHK.TRANS64 P0, [R7+URZ+0x22800], R0 ;  /* 0x02280000070085a7 */ /* 0x000e64000800007f */
[----:B-1----:R-:W-:Y:S05]  /*116a0*/  @!P0 BRA `(.L_x_13673) ;  /* 0xfffffffc00f08947 */ /* 0x002fea000383ffff */
[----:B------:R-:W-:Y:S05]  /*116b0*/  BRA `(.L_x_13846) ;  /* 0xffffff04002c7947 */ /* 0x000fea000383ffff */
.L_x_13677:
[----:B-1----:R1:W2:Y:S02]  /*116c0*/  SYNCS.PHASECHK.TRANS64.TRYWAIT P1, [R6+URZ+0x22830], R11 ;  /* 0x0228300b060075a7 */ /* 0x0022a4000802017f */
[----:B--2---:R-:W-:Y:S05]  /*116d0*/  @!P1 NANOSLEEP.SYNCS 0x989680 ;  /* 0x009896800000995d */ /* 0x004fea0003900000 */
[----:B------:R-:W2:Y:S02]  /*116e0*/  @!P1 SYNCS.PHASECHK.TRANS64 P1, [R6+URZ+0x22830], R11 ;  /* 0x0228300b060095a7 */ /* 0x000ea4000802007f */
[----:B--2---:R-:W-:Y:S05]  /*116f0*/  @!P1 BRA `(.L_x_13677) ;  /* 0xfffffffc00f09947 */ /* 0x004fea000383ffff */
[----:B------:R-:W-:Y:S05]  /*11700*/  BRA `(.L_x_13676) ;  /* 0xffffff0400587947 */ /* 0x000fea000383ffff */
.L_x_13681:
[----:B---3--:R3:W4:Y:S02]  /*11710*/  SYNCS.PHASECHK.TRANS64.TRYWAIT P3, [R6+URZ+0x22850], R11 ;  /* 0x0228500b060075a7 */ /* 0x008724000806017f */
[----:B----4-:R-:W-:Y:S05]  /*11720*/  @!P3 NANOSLEEP.SYNCS 0x989680 ;  /* 0x009896800000b95d */ /* 0x010fea0003900000 */
[----:B------:R-:W4:Y:S02]  /*11730*/  @!P3 SYNCS.PHASECHK.TRANS64 P3, [R6+URZ+0x22850], R11 ;  /* 0x0228500b0600b5a7 */ /* 0x000f24000806007f */
[----:B----4-:R-:W-:Y:S05]  /*11740*/  @!P3 BRA `(.L_x_13681) ;  /* 0xfffffffc00f0b947 */ /* 0x010fea000383ffff */
[----:B------:R-:W-:Y:S05]  /*11750*/  BRA `(.L_x_13680) ;  /* 0xffffff1c005c7947 */ /* 0x000fea000383ffff */
.L_x_13686:
[----:B-1----:R-:W-:-:S04]  /*11760*/  IMAD.U32 R5, RZ, RZ, UR25 ;  /* 0x00000019ff057e24 */ /* 0x002fc8000f8e00ff */
[----:B------:R1:W2:Y:S03]  /*11770*/  SYNCS.PHASECHK.TRANS64.TRYWAIT P3, [R5+URZ+0x22830], R6 ;  /* 0x02283006050075a7 */ /* 0x0002a6000806017f */
[----:B--2---:R-:W-:Y:S05]  /*11780*/  @!P3 NANOSLEEP.SYNCS 0x989680 ;  /* 0x009896800000b95d */ /* 0x004fea0003900000 */
[----:B------:R-:W2:Y:S02]  /*11790*/  @!P3 SYNCS.PHASECHK.TRANS64 P3, [R5+URZ+0x22830], R6 ;  /* 0x022830060500b5a7 */ /* 0x000ea4000806007f */
[----:B--2---:R-:W-:Y:S05]  /*117a0*/  @!P3 BRA `(.L_x_13686) ;  /* 0xfffffffc00ecb947 */ /* 0x004fea000383ffff */
[----:B------:R-:W-:Y:S05]  /*117b0*/  BRA `(.L_x_13685) ;  /* 0xffffff20008c7947 */ /* 0x000fea000383ffff */
.L_x_13690:
[----:B--2---:R2:W3:Y:S02]  /*117c0*/  SYNCS.PHASECHK.TRANS64.TRYWAIT P3, [R177+URZ+0x22850], R6 ;  /* 0x02285006b10075a7 */ /* 0x0044e4000806017f */
[----:B---3--:R-:W-:Y:S05]  /*117d0*/  @!P3 NANOSLEEP.SYNCS 0x989680 ;  /* 0x009896800000b95d */ /* 0x008fea0003900000 */
[----:B------:R-:W3:Y:S02]  /*117e0*/  @!P3 SYNCS.PHASECHK.TRANS64 P3, [R177+URZ+0x22850], R6 ;  /* 0x02285006b100b5a7 */ /* 0x000ee4000806007f */
[----:B---3--:R-:W-:Y:S05]  /*117f0*/  @!P3 BRA `(.L_x_13690) ;  /* 0xfffffffc00f0b947 */ /* 0x008fea000383ffff */
[----:B------:R-:W-:Y:S05]  /*11800*/  BRA `(.L_x_13689) ;  /* 0xffffff4000807947 */ /* 0x000fea000383ffff */
.L_x_13696:
[----:B-1----:R-:W-:-:S04]  /*11810*/  IMAD.U32 R5, RZ, RZ, UR24 ;  /* 0x00000018ff057e24 */ /* 0x002fc8000f8e00ff */
[----:B------:R1:W2:Y:S03]  /*11820*/  SYNCS.PHASECHK.TRANS64.TRYWAIT P1, [R5+URZ+0x22830], R6 ;  /* 0x02283006050075a7 */ /* 0x0002a6000802017f */
[----:B--2---:R-:W-:Y:S05]  /*11830*/  @!P1 NANOSLEEP.SYNCS 0x989680 ;  /* 0x009896800000995d */ /* 0x004fea0003900000 */
[----:B------:R-:W2:Y:S02]  /*11840*/  @!P1 SYNCS.PHASECHK.TRANS64 P1, [R5+URZ+0x22830], R6 ;  /* 0x02283006050095a7 */ /* 0x000ea4000802007f */
[----:B--2---:R-:W-:Y:S05]  /*11850*/  @!P1 BRA `(.L_x_13696) ;  /* 0xfffffffc00ec9947 */ /* 0x004fea000383ffff */
[----:B------:R-:W-:Y:S05]  /*11860*/  BRA `(.L_x_13695) ;  /* 0xffffff44008c7947 */ /* 0x000fea000383ffff */
.L_x_13700:
[----:B--2---:R2:W3:Y:S02]  /*11870*/  SYNCS.PHASECHK.TRANS64.TRYWAIT P1, [R183+URZ+0x22850], R6 ;  /* 0x02285006b70075a7 */ /* 0x0044e4000802017f */
[----:B---3--:R-:W-:Y:S05]  /*11880*/  @!P1 NANOSLEEP.SYNCS 0x989680 ;  /* 0x009896800000995d */ /* 0x008fea0003900000 */
[----:B------:R-:W3:Y:S02]  /*11890*/  @!P1 SYNCS.PHASECHK.TRANS64 P1, [R183+URZ+0x22850], R6 ;  /* 0x02285006b70095a7 */ /* 0x000ee4000802007f */
[----:B---3--:R-:W-:Y:S05]  /*118a0*/  @!P1 BRA `(.L_x_13700) ;  /* 0xfffffffc00f09947 */ /* 0x008fea000383ffff */
[----:B------:R-:W-:Y:S05]  /*118b0*/  BRA `(.L_x_13699) ;  /* 0xffffff5c00ac7947 */ /* 0x000fea000383ffff */
.L_x_13743:
        /* <DEDUP_REMOVED lines=11> */
.L_x_13848:
[----:B------:R-:W-:Y:S05]  /*11970*/  BSYNC B0 ;  /* 0x0000000000007941 */ /* 0x000fea0003800000 */
.L_x_13847:
[----:B------:R-:W-:Y:S05]  /*11980*/  BRA `(.L_x_13849) ;  /* 0xffffffb000847947 */ /* 0x000fea000383ffff */
.L_x_13745:
[----:B------:R-:W-:Y:S01]  /*11990*/  BSSY B0, `(.L_x_13850) ;  /* 0x0000006000007945 */ /* 0x000fe20003800000 */
[----:B------:R-:W-:-:S07]  /*119a0*/  IMAD.MOV.U32 R15, RZ, RZ, -0x1 ;  /* 0xffffffffff0f7424 */ /* 0x000fce00078e00ff */
[----:B0123--:R-:W-:Y:S05]  /*119b0*/  WARPSYNC.COLLECTIVE R15, `(.L_x_13851) ;  /* 0x000000000f0c7348 */ /* 0x00ffea0003c00000 */
[----:B------:R-:W-:Y:S02]  /*119c0*/  ELECT P6, UR62, PT ;  /* 0x00000000003e782f */ /* 0x000fe400038c0000 */
[----:B------:R-:W-:Y:S01]  /*119d0*/  MOV R14, UR62 ;  /* 0x0000003e000e7c02 */ /* 0x000fe20008000f00 */
[----:B0123--:R-:W-:Y:S10]  /*119e0*/  ENDCOLLECTIVE ;  /* 0x000000000000791b */ /* 0x00fff40003800000 */
.L_x_13851:
[----:B------:R-:W-:Y:S05]  /*119f0*/  BSYNC B0 ;  /* 0x0000000000007941 */ /* 0x000fea0003800000 */
.L_x_13850:
[----:B------:R-:W-:Y:S05]  /*11a00*/  BRA `(.L_x_13852) ;  /* 0xffffffb0008c7947 */ /* 0x000fea000383ffff */
.L_x_13747:
[----:B---3--:R3:W4:Y:S02]  /*11a10*/  SYNCS.PHASECHK.TRANS64.TRYWAIT P0, [R0+URZ+0x22840], R2 ;  /* 0x02284002000075a7 */ /* 0x008724000800017f */
[----:B----4-:R-:W-:Y:S05]  /*11a20*/  @!P0 NANOSLEEP.SYNCS 0x989680 ;  /* 0x009896800000895d */ /* 0x010fea0003900000 */
[----:B------:R-:W4:Y:S02]  /*11a30*/  @!P0 SYNCS.PHASECHK.TRANS64 P0, [R0+URZ+0x22840], R2 ;  /* 0x02284002000085a7 */ /* 0x000f24000800007f */
[----:B----4-:R-:W-:Y:S05]  /*11a40*/  @!P0 BRA `(.L_x_13747) ;  /* 0xfffffffc00f08947 */ /* 0x010fea000383ffff */
[----:B------:R-:W-:Y:S05]  /*11a50*/  BRA `(.L_x_13853) ;  /* 0xffffffb000f87947 */ /* 0x000fea000383ffff */
.L_x_13751:
[----:B------:R-:W2:Y:S01]  /*11a60*/  LDL.LU R11, [R1+0x34] ;  /* 0x00003400010b7983 */ /* 0x000ea20000300800 */
[----:B------:R-:W-:Y:S02]  /*11a70*/  IMAD.MOV.U32 R13, RZ, RZ, R0 ;  /* 0x000000ffff0d7224 */ /* 0x000fe400078e0000 */
[----:B------:R-:W-:Y:S02]  /*11a80*/  IMAD.MOV.U32 R12, RZ, RZ, RZ ;  /* 0x000000ffff0c7224 */ /* 0x000fe400078e00ff */
[----:B------:R-:W-:Y:S02]  /*11a90*/  IMAD.MOV.U32 R15, RZ, RZ, -0x1 ;  /* 0xffffffffff0f7424 */ /* 0x000fe400078e00ff */
[----:B------:R-:W-:-:S04]  /*11aa0*/  IMAD R17, R17, 0x80, R8 ;  /* 0x0000008011117824 */ /* 0x000fc800078e0208 */
[----:B------:R-:W-:Y:S02]  /*11ab0*/  VIADD R6, R17, 0x60 ;  /* 0x0000006011067836 */ /* 0x000fe40000000000 */
[----:B--2---:R-:W-:Y:S02]  /*11ac0*/  IMAD R3, R11, R7, RZ ;  /* 0x000000070b037224 */ /* 0x004fe400078e02ff */
[----:B------:R-:W-:-:S03]  /*11ad0*/  IMAD.MOV.U32 R11, RZ, RZ, 0x181f ;  /* 0x0000181fff0b7424 */ /* 0x000fc600078e00ff */
[----:B------:R-:W-:-:S13]  /*11ae0*/  ISETP.GE.AND P1, PT, R17, R3, PT ;  /* 0x000000031100720c */ /* 0x000fda0003f26270 */
[----:B-----5:R-:W-:Y:S05]  /*11af0*/  WARPSYNC.COLLECTIVE R15, `(.L_x_13854) ;  /* 0x000000000f087348 */ /* 0x020fea0003c00000 */
[----:B------:R0:W1:Y:S02]  /*11b00*/  SHFL.IDX P6, R14, R13, R12, R11 ;  /* 0x0000000c0d0e7389 */ /* 0x00006400000c000b */
[----:B01---5:R-:W-:Y:S01]  /*11b10*/  ENDCOLLECTIVE ;  /* 0x000000000000791b */ /* 0x023fe20003800000 */
.L_x_13854:
[----:B------:R-:W-:Y:S02]  /*11b20*/  IMAD.MOV.U32 R13, RZ, RZ, R2 ;  /* 0x000000ffff0d7224 */ /* 0x000fe400078e0002 */
[----:B------:R-:W-:-:S07]  /*11b30*/  IMAD.MOV.U32 R4, RZ, RZ, R14 ;  /* 0x000000ffff047224 */ /* 0x000fce00078e000e */
[----:B------:R-:W-:Y:S05]  /*11b40*/  WARPSYNC.COLLECTIVE R15, `(.L_x_13855) ;  /* 0x000000000f087348 */ /* 0x000fea0003c00000 */
[----:B------:R0:W1:Y:S02]  /*11b50*/  SHFL.IDX P6, R14, R13, R12, R11 ;  /* 0x0000000c0d0e7389 */ /* 0x00006400000c000b */
[----:B01----:R-:W-:Y:S01]  /*11b60*/  ENDCOLLECTIVE ;  /* 0x000000000000791b */ /* 0x003fe20003800000 */
.L_x_13855:
[----:B------:R-:W-:Y:S02]  /*11b70*/  IMAD.MOV.U32 R13, RZ, RZ, R0 ;  /* 0x000000ffff0d7224 */ /* 0x000fe400078e0000 */
[----:B------:R-:W-:Y:S02]  /*11b80*/  IMAD.MOV.U32 R12, RZ, RZ, 0x1 ;  /* 0x00000001ff0c7424 */ /* 0x000fe400078e00ff */
[----:B------:R-:W-:-:S07]  /*11b90*/  IMAD.MOV.U32 R5, RZ, RZ, R14 ;  /* 0x000000ffff057224 */ /* 0x000fce00078e000e */
[----:B------:R-:W-:Y:S05]  /*11ba0*/  WARPSYNC.COLLECTIVE R15, `(.L_x_13856) ;  /* 0x000000000f087348 */ /* 0x000fea0003c00000 */
[----:B------:R0:W1:Y:S02]  /*11bb0*/  SHFL.IDX P6, R14, R13, R12, R11 ;  /* 0x0000000c0d0e7389 */ /* 0x00006400000c000b */
[----:B01----:R-:W-:Y:S01]  /*11bc0*/  ENDCOLLECTIVE ;  /* 0x000000000000791b */ /* 0x003fe20003800000 */
.L_x_13856:
        /* <DEDUP_REMOVED lines=16> */
.L_x_13857:
[----:B------:R-:W-:Y:S02]  /*11cd0*/  IMAD.MOV.U32 R13, RZ, RZ, R0 ;  /* 0x000000ffff0d7224 */ /* 0x000fe400078e0000 */
[----:B------:R-:W-:Y:S02]  /*11ce0*/  IMAD.MOV.U32 R12, RZ, RZ, 0x2 ;  /* 0x00000002ff0c7424 */ /* 0x000fe400078e00ff */
[----:B------:R-:W-:-:S07]  /*11cf0*/  IMAD.MOV.U32 R5, RZ, RZ, R14 ;  /* 0x000000ffff057224 */ /* 0x000fce00078e000e */
[----:B------:R-:W-:Y:S05]  /*11d00*/  WARPSYNC.COLLECTIVE R15, `(.L_x_13858) ;  /* 0x000000000f087348 */ /* 0x000fea0003c00000 */
[----:B------:R0:W1:Y:S02]  /*11d10*/  SHFL.IDX P6, R14, R13, R12, R11 ;  /* 0x0000000c0d0e7389 */ /* 0x00006400000c000b */
[----:B01----:R-:W-:Y:S01]  /*11d20*/  ENDCOLLECTIVE ;  /* 0x000000000000791b */ /* 0x003fe20003800000 */
.L_x_13858:
        /* <DEDUP_REMOVED lines=16> */
.L_x_13859:
[----:B------:R-:W-:Y:S02]  /*11e30*/  IMAD.MOV.U32 R13, RZ, RZ, R0 ;  /* 0x000000ffff0d7224 */ /* 0x000fe400078e0000 */
[----:B------:R-:W-:Y:S02]  /*11e40*/  IMAD.MOV.U32 R12, RZ, RZ, 0x3 ;  /* 0x00000003ff0c7424 */ /* 0x000fe400078e00ff */
[----:B------:R-:W-:-:S07]  /*11e50*/  IMAD.MOV.U32 R5, RZ, RZ, R14 ;  /* 0x000000ffff057224 */ /* 0x000fce00078e000e */
[----:B------:R-:W-:Y:S05]  /*11e60*/  WARPSYNC.COLLECTIVE R15, `(.L_x_13860) ;  /* 0x000000000f087348 */ /* 0x000fea0003c00000 */
[----:B------:R0:W1:Y:S02]  /*11e70*/  SHFL.IDX P6, R14, R13, R12, R11 ;  /* 0x0000000c0d0e7389 */ /* 0x00006400000c000b */
[----:B01----:R-:W-:Y:S01]  /*11e80*/  ENDCOLLECTIVE ;  /* 0x000000000000791b */ /* 0x003fe20003800000 */
.L_x_13860:
        /* <DEDUP_REMOVED lines=16> */
.L_x_13861:
[----:B------:R-:W-:Y:S02]  /*11f90*/  IMAD.MOV.U32 R13, RZ, RZ, R0 ;  /* 0x000000ffff0d7224 */ /* 0x000fe400078e0000 */
[----:B------:R-:W-:Y:S02]  /*11fa0*/  IMAD.MOV.U32 R12, RZ, RZ, 0x4 ;  /* 0x00000004ff0c7424 */ /* 0x000fe400078e00ff */
[----:B------:R-:W-:-:S07]  /*11fb0*/  IMAD.MOV.U32 R5, RZ, RZ, R14 ;  /* 0x000000ffff057224 */ /* 0x000fce00078e000e */
[----:B------:R-:W-:Y:S05]  /*11fc0*/  WARPSYNC.COLLECTIVE R15, `(.L_x_13862) ;  /* 0x000000000f087348 */ /* 0x000fea0003c00000 */
[----:B------:R0:W1:Y:S02]  /*11fd0*/  SHFL.IDX P6, R14, R13, R12, R11 ;  /* 0x0000000c0d0e7389 */ /* 0x00006400000c000b */
[----:B01----:R-:W-:Y:S01]  /*11fe0*/  ENDCOLLECTIVE ;  /* 0x000000000000791b */ /* 0x003fe20003800000 */
.L_x_13862:
        /* <DEDUP_REMOVED lines=16> */
.L_x_13863:
[----:B------:R-:W-:Y:S02]  /*120f0*/  IMAD.MOV.U32 R13, RZ, RZ, R0 ;  /* 0x000000ffff0d7224 */ /* 0x000fe400078e0000 */
[----:B------:R-:W-:Y:S02]  /*12100*/  IMAD.MOV.U32 R12, RZ, RZ, 0x5 ;  /* 0x00000005ff0c7424 */ /* 0x000fe400078e00ff */
[----:B------:R-:W-:-:S07]  /*12110*/  IMAD.MOV.U32 R5, RZ, RZ, R14 ;  /* 0x000000ffff057224 */ /* 0x000fce00078e000e */
[----:B------:R-:W-:Y:S05]  /*12120*/  WARPSYNC.COLLECTIVE R15, `(.L_x_13864) ;  /* 0x000000000f087348 */ /* 0x000fea0003c00000 */
[----:B------:R0:W1:Y:S02]  /*12130*/  SHFL.IDX P6, R14, R13, R12, R11 ;  /* 0x0000000c0d0e7389 */ /* 0x00006400000c000b */
[----:B01----:R-:W-:Y:S01]  /*12140*/  ENDCOLLECTIVE ;  /* 0x000000000000791b */ /* 0x003fe20003800000 */
.L_x_13864:
        /* <DEDUP_REMOVED lines=16> */
.L_x_13865:
[----:B------:R-:W-:Y:S02]  /*12250*/  IMAD.MOV.U32 R13, RZ, RZ, R0 ;  /* 0x000000ffff0d7224 */ /* 0x000fe400078e0000 */
[----:B------:R-:W-:Y:S02]  /*12260*/  IMAD.MOV.U32 R12, RZ, RZ, 0x6 ;  /* 0x00000006ff0c7424 */ /* 0x000fe400078e00ff */
[----:B------:R-:W-:-:S07]  /*12270*/  IMAD.MOV.U32 R5, RZ, RZ, R14 ;  /* 0x000000ffff057224 */ /* 0x000fce00078e000e */
[----:B------:R-:W-:Y:S05]  /*12280*/  WARPSYNC.COLLECTIVE R15, `(.L_x_13866) ;  /* 0x000000000f087348 */ /* 0x000fea0003c00000 */
[----:B------:R0:W1:Y:S02]  /*12290*/  SHFL.IDX P6, R14, R13, R12, R11 ;  /* 0x0000000c0d0e7389 */ /* 0x00006400000c000b */
[----:B01----:R-:W-:Y:S01]  /*122a0*/  ENDCOLLECTIVE ;  /* 0x000000000000791b */ /* 0x003fe20003800000 */
.L_x_13866:
        /* <DEDUP_REMOVED lines=15> */
.L_x_13867:
[----:B------:R-:W-:Y:S02]  /*123a0*/  IMAD.MOV.U32 R13, RZ, RZ, R0 ;  /* 0x000000ffff0d7224 */ /* 0x000fe400078e0000 */
[----:B------:R-:W-:Y:S02]  /*123b0*/  IMAD.MOV.U32 R12, RZ, RZ, 0x7 ;  /* 0x00000007ff0c7424 */ /* 0x000fe400078e00ff */
[----:B------:R-:W-:-:S07]  /*123c0*/  IMAD.MOV.U32 R5, RZ, RZ, R14 ;  /* 0x000000ffff057224 */ /* 0x000fce00078e000e */
[----:B------:R-:W-:Y:S05]  /*123d0*/  WARPSYNC.COLLECTIVE R15, `(.L_x_13868) ;  /* 0x000000000f087348 */ /* 0x000fea0003c00000 */
[----:B------:R0:W1:Y:S02]  /*123e0*/  SHFL.IDX P6, R14, R13, R12, R11 ;  /* 0x0000000c0d0e7389 */ /* 0x00006400000c000b */
[----:B01----:R-:W-:Y:S01]  /*123f0*/  ENDCOLLECTIVE ;  /* 0x000000000000791b */ /* 0x003fe20003800000 */
.L_x_13868:
        /* <DEDUP_REMOVED lines=10> */
.L_x_13869:
[----:B------:R-:W-:Y:S01]  /*124a0*/  @!PT LDS RZ, [RZ] ;  /* 0x00000000fffff984 */ /* 0x000fe20000000800 */
[----:B------:R-:W-:Y:S01]  /*124b0*/  @!PT LDS RZ, [RZ] ;  /* 0x00000000fffff984 */ /* 0x000fe20000000800 */
[----:B------:R-:W-:Y:S01]  /*124c0*/  @!PT LDS RZ, [RZ] ;  /* 0x00000000fffff984 */ /* 0x000fe20000000800 */
[----:B------:R0:W-:Y:S01]  /*124d0*/  @!P1 LDGSTS.E.BYPASS.LTC128B.128 [R9+0x1b400], desc[UR40][R4.64], !P0 ;  /* 0x1b40000004099fae */ /* 0x0001e2000c101d68 */
[----:B------:R-:W-:Y:S01]  /*124e0*/  IMAD.MOV.U32 R2, RZ, RZ, R14 ;  /* 0x000000ffff027224 */ /* 0x000fe200078e000e */
[----:B------:R-:W-:Y:S06]  /*124f0*/  BRA `(.L_x_13870) ;  /* 0xffffffb400a07947 */ /* 0x000fec000383ffff */
.L_x_13754:
[----:B--2---:R-:W2:Y:S02]  /*12500*/  LDL R2, [R1+0x4] ;  /* 0x0000040001027983 */ /* 0x004ea40000100800 */
[----:B--2---:R2:W3:Y:S02]  /*12510*/  SYNCS.PHASECHK.TRANS64.TRYWAIT P0, [R2+URZ+0x22820], R0 ;  /* 0x02282000020075a7 */ /* 0x0044e4000800017f */
[----:B---3--:R-:W-:Y:S05]  /*12520*/  @!P0 NANOSLEEP.SYNCS 0x989680 ;  /* 0x009896800000895d */ /* 0x008fea0003900000 */
[----:B------:R-:W3:Y:S02]  /*12530*/  @!P0 SYNCS.PHASECHK.TRANS64 P0, [R2+URZ+0x22820], R0 ;  /* 0x02282000020085a7 */ /* 0x000ee4000800007f */
[----:B---3--:R-:W-:Y:S05]  /*12540*/  @!P0 BRA `(.L_x_13754) ;  /* 0xfffffffc00ec8947 */ /* 0x008fea000383ffff */
[----:B------:R-:W-:Y:S05]  /*12550*/  BRA `(.L_x_13871) ;  /* 0xffffffb800007947 */ /* 0x000fea000383ffff */
.L_x_13758:
[----:B0-----:R0:W1:Y:S02]  /*12560*/  SYNCS.PHASECHK.TRANS64.TRYWAIT P0, [R2+URZ+0x22860], R0 ;  /* 0x02286000020075a7 */ /* 0x001064000800017f */
[----:B-1----:R-:W-:Y:S05]  /*12570*/  @!P0 NANOSLEEP.SYNCS 0x989680 ;  /* 0x009896800000895d */ /* 0x002fea0003900000 */
[----:B------:R-:W1:Y:S02]  /*12580*/  @!P0 SYNCS.PHASECHK.TRANS64 P0, [R2+URZ+0x22860], R0 ;  /* 0x02286000020085a7 */ /* 0x000e64000800007f */
[----:B-1----:R-:W-:Y:S05]  /*12590*/  @!P0 BRA `(.L_x_13758) ;  /* 0xfffffffc00f08947 */ /* 0x002fea000383ffff */
[----:B------:R-:W-:Y:S05]  /*125a0*/  BRA `(.L_x_13872) ;  /* 0xffffffb800307947 */ /* 0x000fea000383ffff */
.L_x_13773:
[----:B-1----:R1:W2:Y:S02]  /*125b0*/  SYNCS.PHASECHK.TRANS64.TRYWAIT P0, [R3+URZ+0x22840], R2 ;  /* 0x02284002030075a7 */ /* 0x0022a4000800017f */
[----:B--2---:R-:W-:Y:S05]  /*125c0*/  @!P0 NANOSLEEP.SYNCS 0x989680 ;  /* 0x009896800000895d */ /* 0x004fea0003900000 */
[----:B------:R-:W2:Y:S02]  /*125d0*/  @!P0 SYNCS.PHASECHK.TRANS64 P0, [R3+URZ+0x22840], R2 ;  /* 0x02284002030085a7 */ /* 0x000ea4000800007f */
[----:B--2---:R-:W-:Y:S05]  /*125e0*/  @!P0 BRA `(.L_x_13773) ;  /* 0xfffffffc00f08947 */ /* 0x004fea000383ffff */
[----:B------:R-:W-:Y:S05]  /*125f0*/  BRA `(.L_x_13873) ;  /* 0xffffffc000547947 */ /* 0x000fea000383ffff */
.L_x_13778:
[----:B0-----:R0:W2:Y:S02]  /*12600*/  SYNCS.PHASECHK.TRANS64.TRYWAIT P0, [R3+URZ+0x22860], R2 ;  /* 0x02286002030075a7 */ /* 0x0010a4000800017f */
[----:B--2---:R-:W-:Y:S05]  /*12610*/  @!P0 NANOSLEEP.SYNCS 0x989680 ;  /* 0x009896800000895d */ /* 0x004fea0003900000 */
[----:B------:R-:W2:Y:S02]  /*12620*/  @!P0 SYNCS.PHASECHK.TRANS64 P0, [R3+URZ+0x22860], R2 ;  /* 0x02286002030085a7 */ /* 0x000ea4000800007f */
[----:B--2---:R-:W-:Y:S05]  /*12630*/  @!P0 BRA `(.L_x_13778) ;  /* 0xfffffffc00f08947 */ /* 0x004fea000383ffff */
[----:B------:R-:W-:Y:S05]  /*12640*/  BRA `(.L_x_13874) ;  /* 0xffffffc000dc7947 */ /* 0x000fea000383ffff */
.L_x_13789:
[----:B0-----:R0:W1:Y:S02]  /*12650*/  SYNCS.PHASECHK.TRANS64.TRYWAIT P0, [R4+URZ+0x22840], R2 ;  /* 0x02284002040075a7 */ /* 0x001064000800017f */
[----:B-1----:R-:W-:Y:S05]  /*12660*/  @!P0 NANOSLEEP.SYNCS 0x989680 ;  /* 0x009896800000895d */ /* 0x002fea0003900000 */
[----:B------:R-:W1:Y:S02]  /*12670*/  @!P0 SYNCS.PHASECHK.TRANS64 P0, [R4+URZ+0x22840], R2 ;  /* 0x02284002040085a7 */ /* 0x000e64000800007f */
[----:B-1----:R-:W-:Y:S05]  /*12680*/  @!P0 BRA `(.L_x_13789) ;  /* 0xfffffffc00f08947 */ /* 0x002fea000383ffff */
[----:B------:R-:W-:Y:S05]  /*12690*/  BRA `(.L_x_13875) ;  /* 0xffffffc800e47947 */ /* 0x000fea000383ffff */
.L_x_13794:
[----:B-1----:R1:W2:Y:S02]  /*126a0*/  SYNCS.PHASECHK.TRANS64.TRYWAIT P0, [R4+URZ+0x22860], R2 ;  /* 0x02286002040075a7 */ /* 0x0022a4000800017f */
[----:B--2---:R-:W-:Y:S05]  /*126b0*/  @!P0 NANOSLEEP.SYNCS 0x989680 ;  /* 0x009896800000895d */ /* 0x004fea0003900000 */
[----:B------:R-:W2:Y:S02]  /*126c0*/  @!P0 SYNCS.PHASECHK.TRANS64 P0, [R4+URZ+0x22860], R2 ;  /* 0x02286002040085a7 */ /* 0x000ea4000800007f */
[----:B--2---:R-:W-:Y:S05]  /*126d0*/  @!P0 BRA `(.L_x_13794) ;  /* 0xfffffffc00f08947 */ /* 0x004fea000383ffff */
[----:B------:R-:W-:Y:S05]  /*126e0*/  BRA `(.L_x_13876) ;  /* 0xffffffcc00687947 */ /* 0x000fea000383ffff */
.L_x_13805:
[----:B-1----:R1:W2:Y:S02]  /*126f0*/  SYNCS.PHASECHK.TRANS64.TRYWAIT P0, [R4+URZ+0x22840], R2 ;  /* 0x02284002040075a7 */ /* 0x0022a4000800017f */
[----:B--2---:R-:W-:Y:S05]  /*12700*/  @!P0 NANOSLEEP.SYNCS 0x989680 ;  /* 0x009896800000895d */ /* 0x004fea0003900000 */
[----:B------:R-:W2:Y:S02]  /*12710*/  @!P0 SYNCS.PHASECHK.TRANS64 P0, [R4+URZ+0x22840], R2 ;  /* 0x02284002040085a7 */ /* 0x000ea4000800007f */
[----:B--2---:R-:W-:Y:S05]  /*12720*/  @!P0 BRA `(.L_x_13805) ;  /* 0xfffffffc00f08947 */ /* 0x004fea000383ffff */
[----:B------:R-:W-:Y:S05]  /*12730*/  BRA `(.L_x_13877) ;  /* 0xffffffd400547947 */ /* 0x000fea000383ffff */
.L_x_13810:
[----:B0-----:R0:W2:Y:S02]  /*12740*/  SYNCS.PHASECHK.TRANS64.TRYWAIT P0, [R4+URZ+0x22860], R2 ;  /* 0x02286002040075a7 */ /* 0x0010a4000800017f */
[----:B--2---:R-:W-:Y:S05]  /*12750*/  @!P0 NANOSLEEP.SYNCS 0x989680 ;  /* 0x009896800000895d */ /* 0x004fea0003900000 */
[----:B------:R-:W2:Y:S02]  /*12760*/  @!P0 SYNCS.PHASECHK.TRANS64 P0, [R4+URZ+0x22860], R2 ;  /* 0x02286002040085a7 */ /* 0x000ea4000800007f */
[----:B--2---:R-:W-:Y:S05]  /*12770*/  @!P0 BRA `(.L_x_13810) ;  /* 0xfffffffc00f08947 */ /* 0x004fea000383ffff */
[----:B------:R-:W-:Y:S05]  /*12780*/  BRA `(.L_x_13878) ;  /* 0xffffffd400dc7947 */ /* 0x000fea000383ffff */
.L_x_13822:
        /* <DEDUP_REMOVED lines=8> */
.L_x_13880:
[----:B------:R-:W-:Y:S05]  /*12810*/  BSYNC B0 ;  /* 0x0000000000007941 */ /* 0x000fea0003800000 */
.L_x_13879:
        /* <DEDUP_REMOVED lines=9> */
.L_x_13881:
        /* <DEDUP_REMOVED lines=18> */
.L_x_13882:
[----:B------:R-:W-:Y:S01]  /*129d0*/  IMAD.MOV.U32 R12, RZ, RZ, 0x2 ;  /* 0x00000002ff0c7424 */ /* 0x000fe200078e00ff */
[----:B------:R-:W-:-:S05]  /*129e0*/  SEL R7, R14, RZ, P1 ;  /* 0x000000ff0e077207 */ /* 0x000fca0000800000 */
[----:B------:R-:W-:-:S04]  /*129f0*/  IMAD.IADD R3, R2, 0x1, R7 ;  /* 0x0000000102037824 */ /* 0x000fc800078e0207 */
[----:B------:R-:W-:-:S07]  /*12a00*/  IMAD.MOV.U32 R13, RZ, RZ, R3 ;  /* 0x000000ffff0d7224 */ /* 0x000fce00078e0003 */
[----:B------:R-:W-:Y:S05]  /*12a10*/  WARPSYNC.COLLECTIVE R15, `(.L_x_13883) ;  /* 0x000000000f087348 */ /* 0x000fea0003c00000 */
[----:B------:R0:W1:Y:S02]  /*12a20*/  SHFL.UP P6, R14, R13, R12, R11 ;  /* 0x0400000c0d0e7389 */ /* 0x00006400000c000b */
[----:B01----:R-:W-:Y:S01]  /*12a30*/  ENDCOLLECTIVE ;  /* 0x000000000000791b */ /* 0x003fe20003800000 */
.L_x_13883:
[----:B------:R-:W-:Y:S01]  /*12a40*/  IMAD.MOV.U32 R12, RZ, RZ, 0x4 ;  /* 0x00000004ff0c7424 */ /* 0x000fe200078e00ff */
[----:B------:R-:W-:-:S05]  /*12a50*/  SEL R14, R14, RZ, P2 ;  /* 0x000000ff0e0e7207 */ /* 0x000fca0001000000 */
[----:B------:R-:W-:-:S04]  /*12a60*/  IMAD.IADD R3, R3, 0x1, R14 ;  /* 0x0000000103037824 */ /* 0x000fc800078e020e */
[----:B------:R-:W-:-:S07]  /*12a70*/  IMAD.MOV.U32 R13, RZ, RZ, R3 ;  /* 0x000000ffff0d7224 */ /* 0x000fce00078e0003 */
[----:B------:R-:W-:Y:S05]  /*12a80*/  WARPSYNC.COLLECTIVE R15, `(.L_x_13884) ;  /* 0x000000000f087348 */ /* 0x000fea0003c00000 */
[----:B------:R0:W1:Y:S02]  /*12a90*/  SHFL.UP P6, R14, R13, R12, R11 ;  /* 0x0400000c0d0e7389 */ /* 0x00006400000c000b */
[----:B01----:R-:W-:Y:S01]  /*12aa0*/  ENDCOLLECTIVE ;  /* 0x000000000000791b */ /* 0x003fe20003800000 */
.L_x_13884:
[----:B------:R-:W-:Y:S01]  /*12ab0*/  IMAD.MOV.U32 R12, RZ, RZ, 0x8 ;  /* 0x00000008ff0c7424 */ /* 0x000fe200078e00ff */
[----:B------:R-:W-:-:S05]  /*12ac0*/  SEL R14, R14, RZ, P3 ;  /* 0x000000ff0e0e7207 */ /* 0x000fca0001800000 */
[----:B------:R-:W-:-:S04]  /*12ad0*/  IMAD.IADD R3, R3, 0x1, R14 ;  /* 0x0000000103037824 */ /* 0x000fc800078e020e */
[----:B------:R-:W-:-:S07]  /*12ae0*/  IMAD.MOV.U32 R13, RZ, RZ, R3 ;  /* 0x000000ffff0d7224 */ /* 0x000fce00078e0003 */
[----:B------:R-:W-:Y:S05]  /*12af0*/  WARPSYNC.COLLECTIVE R15, `(.L_x_13885) ;  /* 0x000000000f087348 */ /* 0x000fea0003c00000 */
[----:B------:R0:W1:Y:S02]  /*12b00*/  SHFL.UP P6, R14, R13, R12, R11 ;  /* 0x0400000c0d0e7389 */ /* 0x00006400000c000b */
[----:B01----:R-:W-:Y:S01]  /*12b10*/  ENDCOLLECTIVE ;  /* 0x000000000000791b */ /* 0x003fe20003800000 */
.L_x_13885:
[----:B------:R-:W-:Y:S01]  /*12b20*/  IMAD.MOV.U32 R12, RZ, RZ, 0x10 ;  /* 0x00000010ff0c7424 */ /* 0x000fe200078e00ff */
[----:B------:R-:W-:-:S05]  /*12b30*/  SEL R14, R14, RZ, P4 ;  /* 0x000000ff0e0e7207 */ /* 0x000fca0002000000 */
[----:B------:R-:W-:-:S04]  /*12b40*/  IMAD.IADD R3, R3, 0x1, R14 ;  /* 0x0000000103037824 */ /* 0x000fc800078e020e */
[----:B------:R-:W-:-:S07]  /*12b50*/  IMAD.MOV.U32 R13, RZ, RZ, R3 ;  /* 0x000000ffff0d7224 */ /* 0x000fce00078e0003 */
[----:B------:R-:W-:Y:S05]  /*12b60*/  WARPSYNC.COLLECTIVE R15, `(.L_x_13886) ;  /* 0x000000000f087348 */ /* 0x000fea0003c00000 */
[----:B------:R0:W1:Y:S02]  /*12b70*/  SHFL.UP P6, R14, R13, R12, R11 ;  /* 0x0400000c0d0e7389 */ /* 0x00006400000c000b */
[----:B01----:R-:W-:Y:S01]  /*12b80*/  ENDCOLLECTIVE ;  /* 0x000000000000791b */ /* 0x003fe20003800000 */
.L_x_13886:
        /* <DEDUP_REMOVED lines=8> */
.L_x_13887:
[----:B------:R-:W-:Y:S05]  /*12c10*/  BRA `(.L_x_13888) ;  /* 0xffffffdc004c7947 */ /* 0x000fea000383ffff */
.L_x_13827:
        /* <DEDUP_REMOVED lines=8> */
.L_x_13890:
[----:B------:R-:W-:Y:S05]  /*12ca0*/  BSYNC B0 ;  /* 0x0000000000007941 */ /* 0x000fea0003800000 */
.L_x_13889:
        /* <DEDUP_REMOVED lines=8> */
.L_x_13891:
[----:B------:R-:W-:Y:S01]  /*12d30*/  IMAD.MOV.U32 R12, RZ, RZ, 0x4 ;  /* 0x00000004ff0c7424 */ /* 0x000fe200078e00ff */
[----:B------:R-:W-:-:S05]  /*12d40*/  SEL R4, R14, RZ, P2 ;  /* 0x000000ff0e047207 */ /* 0x000fca0001000000 */
[----:B------:R-:W-:-:S04]  /*12d50*/  IMAD.IADD R4, R13, 0x1, R4 ;  /* 0x000000010d047824 */ /* 0x000fc800078e0204 */
[----:B------:R-:W-:-:S07]  /*12d60*/  IMAD.MOV.U32 R13, RZ, RZ, R4 ;  /* 0x000000ffff0d7224 */ /* 0x000fce00078e0004 */
[----:B------:R-:W-:Y:S05]  /*12d70*/  WARPSYNC.COLLECTIVE R15, `(.L_x_13892) ;  /* 0x000000000f087348 */ /* 0x000fea0003c00000 */
[----:B------:R0:W1:Y:S02]  /*12d80*/  SHFL.UP P6, R14, R13, R12, R11 ;  /* 0x0400000c0d0e7389 */ /* 0x00006400000c000b */
[----:B01----:R-:W-:Y:S01]  /*12d90*/  ENDCOLLECTIVE ;  /* 0x000000000000791b */ /* 0x003fe20003800000 */
.L_x_13892:
[----:B------:R-:W-:Y:S01]  /*12da0*/  IMAD.MOV.U32 R12, RZ, RZ, 0x8 ;  /* 0x00000008ff0c7424 */ /* 0x000fe200078e00ff */
[----:B------:R-:W-:-:S05]  /*12db0*/  SEL R3, R14, RZ, P3 ;  /* 0x000000ff0e037207 */ /* 0x000fca0001800000 */
[----:B------:R-:W-:-:S04]  /*12dc0*/  IMAD.IADD R6, R4, 0x1, R3 ;  /* 0x0000000104067824 */ /* 0x000fc800078e0203 */
[----:B------:R-:W-:-:S07]  /*12dd0*/  IMAD.MOV.U32 R13, RZ, RZ, R6 ;  /* 0x000000ffff0d7224 */ /* 0x000fce00078e0006 */
[----:B------:R-:W-:Y:S05]  /*12de0*/  WARPSYNC.COLLECTIVE R15, `(.L_x_13893) ;  /* 0x000000000f087348 */ /* 0x000fea0003c00000 */
[----:B------:R0:W1:Y:S02]  /*12df0*/  SHFL.UP P6, R14, R13, R12, R11 ;  /* 0x0400000c0d0e7389 */ /* 0x00006400000c000b */
[----:B01----:R-:W-:Y:S01]  /*12e00*/  ENDCOLLECTIVE ;  /* 0x000000000000791b */ /* 0x003fe20003800000 */
.L_x_13893:
[----:B------:R-:W-:Y:S01]  /*12e10*/  IMAD.MOV.U32 R12, RZ, RZ, 0x10 ;  /* 0x00000010ff0c7424 */ /* 0x000fe200078e00ff */
[----:B------:R-:W-:-:S05]  /*12e20*/  SEL R7, R14, RZ, P4 ;  /* 0x000000ff0e077207 */ /* 0x000fca0002000000 */
[----:B------:R-:W-:-:S04]  /*12e30*/  IMAD.IADD R7, R6, 0x1, R7 ;  /* 0x0000000106077824 */ /* 0x000fc800078e0207 */
[----:B------:R-:W-:-:S07]  /*12e40*/  IMAD.MOV.U32 R13, RZ, RZ, R7 ;  /* 0x000000ffff0d7224 */ /* 0x000fce00078e0007 */
[----:B------:R-:W-:Y:S05]  /*12e50*/  WARPSYNC.COLLECTIVE R15, `(.L_x_13894) ;  /* 0x000000000f087348 */ /* 0x000fea0003c00000 */
[----:B------:R0:W1:Y:S02]  /*12e60*/  SHFL.UP P6, R14, R13, R12, R11 ;  /* 0x0400000c0d0e7389 */ /* 0x00006400000c000b */
[----:B01----:R-:W-:Y:S01]  /*12e70*/  ENDCOLLECTIVE ;  /* 0x000000000000791b */ /* 0x003fe20003800000 */
.L_x_13894:
        /* <DEDUP_REMOVED lines=8> */
.L_x_13895:
[----:B------:R-:W-:Y:S05]  /*12f00*/  BRA `(.L_x_13896) ;  /* 0xffffffdc002c7947 */ /* 0x000fea000383ffff */
.L_x_13829:
[----:B------:R-:W-:Y:S01]  /*12f10*/  BSSY B0, `(.L_x_13897) ;  /* 0x0000006000007945 */ /* 0x000fe20003800000 */
[----:B------:R-:W-:Y:S01]  /*12f20*/  PLOP3.LUT P6, PT, P6, PT, PT, 0x8, 0x0 ;  /* 0x000000000000781c */ /* 0x000fe200037ce170 */
[----:B------:R-:W-:-:S12]  /*12f30*/  IMAD.MOV.U32 R15, RZ, RZ, -0x1 ;  /* 0xffffffffff0f7424 */ /* 0x000fd800078e00ff */
[----:B01---5:R-:W-:Y:S05]  /*12f40*/  WARPSYNC.COLLECTIVE R15, `(.L_x_13898) ;  /* 0x000000000f087348 */ /* 0x023fea0003c00000 */
[----:B------:R-:W-:Y:S01]  /*12f50*/  VOTE.ANY R14, PT, P6 ;  /* 0x00000000000e7806 */ /* 0x000fe200030e0100 */
[----:B01---5:R-:W-:Y:S06]  /*12f60*/  ENDCOLLECTIVE ;  /* 0x000000000000791b */ /* 0x023fec0003800000 */
.L_x_13898:
[----:B------:R-:W-:Y:S05]  /*12f70*/  BSYNC B0 ;  /* 0x0000000000007941 */ /* 0x000fea0003800000 */
.L_x_13897:
        /* <DEDUP_REMOVED lines=9> */
.L_x_13899:
[----:B------:R-:W-:Y:S01]  /*13010*/  IMAD.MOV.U32 R17, RZ, RZ, R14 ;  /* 0x000000ffff117224 */ /* 0x000fe200078e000e */
[----:B------:R-:W-:Y:S06]  /*13020*/  BRA `(.L_x_13900) ;  /* 0xffffffdc001c7947 */ /* 0x000fec000383ffff */
.L_x_13831:
[----:B------:R-:W-:Y:S01]  /*13030*/  BSSY B0, `(.L_x_13901) ;  /* 0x0000007000007945 */ /* 0x000fe20003800000 */
[----:B------:R-:W-:Y:S02]  /*13040*/  IMAD.MOV.U32 R13, RZ, RZ, R3 ;  /* 0x000000ffff0d7224 */ /* 0x000fe400078e0003 */
[----:B------:R-:W-:Y:S02]  /*13050*/  IMAD.MOV.U32 R11, RZ, RZ, 0x1f ;  /* 0x0000001fff0b7424 */ /* 0x000fe400078e00ff */
[----:B------:R-:W-:-:S07]  /*13060*/  IMAD.MOV.U32 R15, RZ, RZ, -0x1 ;  /* 0xffffffffff0f7424 */ /* 0x000fce00078e00ff */
[----:B0123-5:R-:W-:Y:S05]  /*13070*/  WARPSYNC.COLLECTIVE R15, `(.L_x_13902) ;  /* 0x000000000f087348 */ /* 0x02ffea0003c00000 */
[----:B------:R4:W0:Y:S02]  /*13080*/  SHFL.IDX P6, R14, R13, R12, R11 ;  /* 0x0000000c0d0e7389 */ /* 0x00082400000c000b */
[----:B012345:R-:W-:Y:S01]  /*13090*/  ENDCOLLECTIVE ;  /* 0x000000000000791b */ /* 0x03ffe20003800000 */
.L_x_13902:
[----:B------:R-:W-:Y:S05]  /*130a0*/  BSYNC B0 ;  /* 0x0000000000007941 */ /* 0x000fea0003800000 */
.L_x_13901:
[----:B------:R-:W-:Y:S01]  /*130b0*/  IMAD.MOV.U32 R5, RZ, RZ, R14 ;  /* 0x000000ffff057224 */ /* 0x000fe200078e000e */
[----:B------:R-:W-:Y:S06]  /*130c0*/  BRA `(.L_x_13830) ;  /* 0xffffffdc00107947 */ /* 0x000fec000383ffff */
.L_x_13835:
[----:B-1----:R1:W2:Y:S02]  /*130d0*/  SYNCS.PHASECHK.TRANS64.TRYWAIT P0, [R0+URZ+0x22820], R3 ;  /* 0x02282003000075a7 */ /* 0x0022a4000800017f */
[----:B--2---:R-:W-:Y:S05]  /*130e0*/  @!P0 NANOSLEEP.SYNCS 0x989680 ;  /* 0x009896800000895d */ /* 0x004fea0003900000 */
[----:B------:R-:W2:Y:S02]  /*130f0*/  @!P0 SYNCS.PHASECHK.TRANS64 P0, [R0+URZ+0x22820], R3 ;  /* 0x02282003000085a7 */ /* 0x000ea4000800007f */
[----:B--2---:R-:W-:Y:S05]  /*13100*/  @!P0 BRA `(.L_x_13835) ;  /* 0xfffffffc00f08947 */ /* 0x004fea000383ffff */
[----:B------:R-:W-:Y:S05]  /*13110*/  BRA `(.L_x_13903) ;  /* 0xffffffe000907947 */ /* 0x000fea000383ffff */
.L_x_13836:
        /* <DEDUP_REMOVED lines=11> */
.L_x_13905:
[----:B------:R-:W-:Y:S05]  /*131d0*/  BSYNC B0 ;  /* 0x0000000000007941 */ /* 0x000fea0003800000 */
.L_x_13904:
[----:B------:R-:W-:Y:S05]  /*131e0*/  BRA `(.L_x_13906) ;  /* 0xffffffe000787947 */ /* 0x000fea000383ffff */
.L_x_13839:
[----:B------:R-:W-:Y:S01]  /*131f0*/  BSSY B1, `(.L_x_13907) ;  /* 0x0000006000017945 */ /* 0x000fe20003800000 */
[----:B------:R-:W-:-:S07]  /*13200*/  IMAD.MOV.U32 R15, RZ, RZ, -0x1 ;  /* 0xffffffffff0f7424 */ /* 0x000fce00078e00ff */
[----:B012--5:R-:W-:Y:S05]  /*13210*/  WARPSYNC.COLLECTIVE R15, `(.L_x_13908) ;  /* 0x000000000f0c7348 */ /* 0x027fea0003c00000 */
[----:B------:R-:W-:Y:S02]  /*13220*/  ELECT P6, UR62, PT ;  /* 0x00000000003e782f */ /* 0x000fe400038c0000 */
[----:B------:R-:W-:Y:S01]  /*13230*/  MOV R14, UR62 ;  /* 0x0000003e000e7c02 */ /* 0x000fe20008000f00 */
[----:B012--5:R-:W-:Y:S10]  /*13240*/  ENDCOLLECTIVE ;  /* 0x000000000000791b */ /* 0x027ff40003800000 */
.L_x_13908:
[----:B------:R-:W-:Y:S05]  /*13250*/  BSYNC B1 ;  /* 0x0000000000017941 */ /* 0x000fea0003800000 */
.L_x_13907:
[----:B------:R-:W-:Y:S05]  /*13260*/  BRA `(.L_x_13909) ;  /* 0xffffffe000707947 */ /* 0x000fea000383ffff */
.L_x_13841:
[----:B-1----:R1:W2:Y:S02]  /*13270*/  SYNCS.PHASECHK.TRANS64.TRYWAIT P0, [R6+URZ], R5 ;  /* 0x00000005060075a7 */ /* 0x0022a4000800017f */
[----:B--2---:R-:W-:Y:S05]  /*13280*/  @!P0 NANOSLEEP.SYNCS 0x989680 ;  /* 0x009896800000895d */ /* 0x004fea0003900000 */
[----:B------:R-:W2:Y:S02]  /*13290*/  @!P0 SYNCS.PHASECHK.TRANS64 P0, [R6+URZ], R5 ;  /* 0x00000005060085a7 */ /* 0x000ea4000800007f */
[----:B--2---:R-:W-:Y:S05]  /*132a0*/  @!P0 BRA `(.L_x_13841) ;  /* 0xfffffffc00f08947 */ /* 0x004fea000383ffff */
[----:B------:R-:W-:Y:S05]  /*132b0*/  BRA `(.L_x_13910) ;  /* 0xffffffe000ac7947 */ /* 0x000fea000383ffff */
.L_x_13842:
[----:B--2---:R2:W3:Y:S02]  /*132c0*/  SYNCS.PHASECHK.TRANS64.TRYWAIT P0, [R7+URZ], R2 ;  /* 0x00000002070075a7 */ /* 0x0044e4000800017f */
[----:B---3--:R-:W-:Y:S05]  /*132d0*/  @!P0 NANOSLEEP.SYNCS 0x989680 ;  /* 0x009896800000895d */ /* 0x008fea0003900000 */
[----:B------:R-:W3:Y:S02]  /*132e0*/  @!P0 SYNCS.PHASECHK.TRANS64 P0, [R7+URZ], R2 ;  /* 0x00000002070085a7 */ /* 0x000ee4000800007f */
[----:B---3--:R-:W-:Y:S05]  /*132f0*/  @!P0 BRA `(.L_x_13842) ;  /* 0xfffffffc00f08947 */ /* 0x008fea000383ffff */
[----:B------:R-:W-:Y:S05]  /*13300*/  BRA `(.L_x_13911) ;  /* 0xffffffe000a07947 */ /* 0x000fea000383ffff */
.L_x_13844:
[----:B---3--:R3:W4:Y:S02]  /*13310*/  SYNCS.PHASECHK.TRANS64.TRYWAIT P0, [R4+URZ], R5 ;  /* 0x00000005040075a7 */ /* 0x008724000800017f */
[----:B----4-:R-:W-:Y:S05]  /*13320*/  @!P0 NANOSLEEP.SYNCS 0x989680 ;  /* 0x009896800000895d */ /* 0x010fea0003900000 */
[----:B------:R-:W4:Y:S02]  /*13330*/  @!P0 SYNCS.PHASECHK.TRANS64 P0, [R4+URZ], R5 ;  /* 0x00000005040085a7 */ /* 0x000f24000800007f */
[----:B----4-:R-:W-:Y:S05]  /*13340*/  @!P0 BRA `(.L_x_13844) ;  /* 0xfffffffc00f08947 */ /* 0x010fea000383ffff */
[----:B------:R-:W-:Y:S05]  /*13350*/  BRA `(.L_x_13912) ;  /* 0xffffffe000a87947 */ /* 0x000fea000383ffff */
.L_x_13913:
        /* <DEDUP_REMOVED lines=10> */
.L_x_15151:


//--------------------- .text._ZN7cutlass13device_kernelIN5flash11enable_sm90INS1_16FlashAttnFwdSm90INS1_25CollectiveMainloopFwdSm90ILi2EN4cute5tupleIJNS5_1CILi1EEES8_S8_EEENS6_IJNS7_ILi128EEENS7_ILi96EEENS7_ILi64EEEEEELi256ENS_10bfloat16_tEfNS_4arch4Sm90ELb1ELb0ELb0ELb1ELb0ELb1ELb0ELb1ELb0ELb1ELb0ELb0EEENS1_21CollectiveEpilogueFwdINS6_IJSA_NS7_ILi256EEESB_EEES9_SE_SG_Li256ELb1ELb1ELb0ELb0EEENS1_36VarlenDynamicPersistentTileSchedulerILi128ELi96ELi256ELi128ELb0ELb1ELb1ELb1ELb1ELb1EEEEEEEEEvNT_6ParamsE --------------------------
	.section	.text._ZN7cutlass13device_kernelIN5flash11enable_sm90INS1_16FlashAttnFwdSm90INS1_25CollectiveMainloopFwdSm90ILi2EN4cute5tupleIJNS5_1CILi1EEES8_S8_EEENS6_IJNS7_ILi128EEENS7_ILi96EEENS7_ILi64EEEEEELi256ENS_10bfloat16_tEfNS_4arch4Sm90ELb1ELb0ELb0ELb1ELb0ELb1ELb0ELb1ELb0ELb1ELb0ELb0EEENS1_21CollectiveEpilogueFwdINS6_IJSA_NS7_ILi256EEESB_EEES9_SE_SG_Li256ELb1ELb1ELb0ELb0EEENS1_36VarlenDynamicPersistentTileSchedulerILi128ELi96ELi256ELi128ELb0ELb1ELb1ELb1ELb1ELb1EEEEEEEEEvNT_6ParamsE,"ax",@progbits
	.align	128
.text._ZN7cutlass13device_kernelIN5flash11enable_sm90INS1_16FlashAttnFwdSm90INS1_25CollectiveMainloopFwdSm90ILi2EN4cute5tupleIJNS5_1CILi1EEES8_S8_EEENS6_IJNS7_ILi128EEENS7_ILi96EEENS7_ILi64EEEEEELi256ENS_10bfloat16_tEfNS_4arch4Sm90ELb1ELb0ELb0ELb1ELb0ELb1ELb0ELb1ELb0ELb1ELb0ELb0EEENS1_21CollectiveEpilogueFwdINS6_IJSA_NS7_ILi256EEESB_EEES9_SE_SG_Li256ELb1ELb1ELb0ELb0EEENS1_36VarlenDynamicPersistentTileSchedulerILi128ELi96ELi256ELi128ELb0ELb1ELb1ELb1ELb1ELb1EEEEEEEEEvNT_6ParamsE:
        .type           _ZN7cutlass13device_kernelIN5flash11enable_sm90INS1_16FlashAttnFwdSm90INS1_25CollectiveMainloopFwdSm90ILi2EN4cute5tupleIJNS5_1CILi1EEES8_S8_EEENS6_IJNS7_ILi128EEENS7_ILi96EEENS7_ILi64EEEEEELi256ENS_10bfloat16_tEfNS_4arch4Sm90ELb1ELb0ELb0ELb1ELb0ELb1ELb0ELb1ELb0ELb1ELb0ELb0EEENS1_21CollectiveEpilogueFwdINS6_IJSA_NS7_ILi256EEESB_EEES9_SE_SG_Li256ELb1ELb1ELb0ELb0EEENS1_36VarlenDynamicPersistentTileSchedulerILi128ELi96ELi256ELi128ELb0ELb1ELb1ELb1ELb1ELb1EEEEEEEEEvNT_6ParamsE,@function
        .size           _ZN7cutlass13device_kernelIN5flash11enable_sm90INS1_16FlashAttnFwdSm90INS1_25CollectiveMainloopFwdSm90ILi2EN4cute5tupleIJNS5_1CILi1EEES8_S8_EEENS6_IJNS7_ILi128EEENS7_ILi96EEENS7_ILi64EEEEEELi256ENS_10bfloat16_tEfNS_4arch4Sm90ELb1ELb0ELb0ELb1ELb0ELb1ELb0ELb1ELb0ELb1ELb0ELb0EEENS1_21CollectiveEpilogueFwdINS6_IJSA_NS7_ILi256EEESB_EEES9_SE_SG_Li256ELb1ELb1ELb0ELb0EEENS1_36VarlenDynamicPersistentTileSchedulerILi128ELi96ELi256ELi128ELb0ELb1ELb1ELb1ELb1ELb1EEEEEEEEEvNT_6ParamsE,(.L_x_15152 - _ZN7cutlass13device_kernelIN5flash11enable_sm90INS1_16FlashAttnFwdSm90INS1_25CollectiveMainloopFwdSm90ILi2EN4cute5tupleIJNS5_1CILi1EEES8_S8_EEENS6_IJNS7_ILi128EEENS7_ILi96EEENS7_ILi64EEEEEELi256ENS_10bfloat16_tEfNS_4arch4Sm90ELb1ELb0ELb0ELb1ELb0ELb1ELb0ELb1ELb0ELb1ELb0ELb0EEENS1_21CollectiveEpilogueFwdINS6_IJSA_NS7_ILi256EEESB_EEES9_SE_SG_Li256ELb1ELb1ELb0ELb0EEENS1_36VarlenDynamicPersistentTileSchedulerILi128ELi96ELi256ELi128ELb0ELb1ELb1ELb1ELb1ELb1EEEEEEEEEvNT_6ParamsE)
        .other          _ZN7cutlass13device_kernelIN5flash11enable_sm90INS1_16FlashAttnFwdSm90INS1_25CollectiveMainloopFwdSm90ILi2EN4cute5tupleIJNS5_1CILi1EEES8_S8_EEENS6_IJNS7_ILi128EEENS7_ILi96EEENS7_ILi64EEEEEELi256ENS_10bfloat16_tEfNS_4arch4Sm90ELb1ELb0ELb0ELb1ELb0ELb1ELb0ELb1ELb0ELb1ELb0ELb0EEENS1_21CollectiveEpilogueFwdINS6_IJSA_NS7_ILi256EEESB_EEES9_SE_SG_Li256ELb1ELb1ELb0ELb0EEENS1_36VarlenDynamicPersistentTileSchedulerILi128ELi96ELi256ELi128ELb0ELb1ELb1ELb1ELb1ELb1EEEEEEEEEvNT_6ParamsE,@"STO_CUDA_ENTRY STV_DEFAULT"
_ZN7cutlass13device_kernelIN5flash11enable_sm90INS1_16FlashAttnFwdSm90INS1_25CollectiveMainloopFwdSm90ILi2EN4cute5tupleIJNS5_1CILi1EEES8_S8_EEENS6_IJNS7_ILi128EEENS7_ILi96EEENS7_ILi64EEEEEELi256ENS_10bfloat16_tEfNS_4arch4Sm90ELb1ELb0ELb0ELb1ELb0ELb1ELb0ELb1ELb0ELb1ELb0ELb0EEENS1_21CollectiveEpilogueFwdINS6_IJSA_NS7_ILi256EEESB_EEES9_SE_SG_Li256ELb1ELb1ELb0ELb0EEENS1_36VarlenDynamicPersistentTileSchedulerILi128ELi96ELi256ELi128ELb0ELb1ELb1ELb1ELb1ELb1EEEEEEEEEvNT_6ParamsE:
        /* <DEDUP_REMOVED lines=23> */
.L_x_13915:
[----:B------:R-:W-:Y:S05]  /*0170*/  BSYNC B0 ;  /* 0x0000000000007941 */ /* 0x000fea0003800000 */
.L_x_13914:
        /* <DEDUP_REMOVED lines=40> */
.L_x_13916:
        /* <DEDUP_REMOVED lines=22> */
.L_x_13917:
        /* <DEDUP_REMOVED lines=18> */
.L_x_13918:
        /* <DEDUP_REMOVED lines=22> */
.L_x_13919:
        /* <DEDUP_REMOVED lines=22> */
.L_x_13920:
        /* <DEDUP_REMOVED lines=9> */
.L_x_13923:
[----:B------:R-:W-:-:S08]  /*09d0*/  NOP ;  /* 0x0000000000007918 */ /* 0x000fd00000000000 */
[----:B------:R-:W0:Y:S02]  /*09e0*/  USETMAXREG.TRY_ALLOC.CTAPOOL UP0, 0xf0 ;  /* 0x000000f0000079c8 */ /* 0x000e240008000600 */
[----:B0-----:R-:W-:-:S13]  /*09f0*/  PLOP3.LUT P0, PT, PT, PT, UP0, 0x80, 0x0 ;  /* 0x000000000000781c */ /* 0x001fda0003f0f008 */
[----:B------:R-:W-:Y:S05]  /*0a00*/  @!P0 BRA `(.L_x_13923) ;  /* 0xfffffffc00f08947 */ /* 0x000fea000383ffff */
[----:B------:R-:W3:Y:S01]  /*0a10*/  LDL.LU R0, [R1+0x4] ;  /* 0x0000040001007983 */ /* 0x000ee20000300800 */
        /* <DEDUP_REMOVED lines=15> */
[----:B------:R0:W-:Y:S10]  /*0b10*/  STL [R1+0x4], R0 ;  /* 0x0000040001007387 */ /* 0x0001f40000100800 */
        /* <DEDUP_REMOVED lines=9> */
[-C--:B------:R-:W-:Y:S02]  /*0bb0*/  LEA.HI R214, R0, R11.reuse, RZ, 0x5 ;  /* 0x0000000b00d67211 */ /* 0x080fe400078f28ff */
[----:B------:R-:W-:Y:S02]  /*0bc0*/  LOP3.LUT R3, R2, 0xffffff80, RZ, 0xc0, !PT ;  /* 0xffffff8002037812 */ /* 0x000fe400078ec0ff */
[----:B------:R-:W-:Y:S02]  /*0bd0*/  LEA.HI R235, R0, R11, RZ, 0x3 ;  /* 0x0000000b00eb7211 */ /* 0x000fe400078f18ff */
[----:B------:R-:W-:Y:S01]  /*0be0*/  SHF.R.S32.HI R214, RZ, 0x5, R214 ;  /* 0x00000005ffd67819 */ /* 0x000fe200000114d6 */
[----:B------:R-:W-:Y:S01]  /*0bf0*/  IMAD.IADD R10, R11, 0x1, -R3 ;  /* 0x000000010b0a7824 */ /* 0x000fe200078e0a03 */
[----:B------:R-:W-:Y:S02]  /*0c00*/  SHF.R.S32.HI R13, RZ, 0x7, R2 ;  /* 0x00000007ff0d7819 */ /* 0x000fe40000011402 */
[----:B------:R-:W-:-:S02]  /*0c10*/  LOP3.LUT R224, R235, 0xfffffff8, RZ, 0xc0, !PT ;  /* 0xfffffff8ebe07812 */ /* 0x000fc400078ec0ff */
[----:B------:R-:W-:Y:S02]  /*0c20*/  SHF.R.S32.HI R5, RZ, 0x1f, R10 ;  /* 0x0000001fff057819 */ /* 0x000fe4000001140a */
[----:B------:R-:W-:Y:S01]  /*0c30*/  LEA.HI R2, R2, R13, RZ, 0x1 ;  /* 0x0000000d02027211 */ /* 0x000fe200078f08ff */
[----:B------:R-:W-:Y:S01]  /*0c40*/  IMAD.IADD R224, R11, 0x1, -R224 ;  /* 0x000000010be07824 */ /* 0x000fe200078e0ae0 */
[CC--:B------:R-:W-:Y:S02]  /*0c50*/  LEA.HI R7, R5.reuse, R10.reuse, RZ, 0x2 ;  /* 0x0000000a05077211 */ /* 0x0c0fe400078f10ff */
[----:B------:R-:W-:Y:S01]  /*0c60*/  LEA.HI R8, R5, R10, RZ, 0x5 ;  /* 0x0000000a05087211 */ /* 0x000fe200078f28ff */
[----:B------:R-:W-:Y:S01]  /*0c70*/  IMAD.SHL.U32 R209, R224, 0x8, RZ ;  /* 0x00000008e0d17824 */ /* 0x000fe200078e00ff */
[--C-:B------:R-:W-:Y:S02]  /*0c80*/  SHF.R.S32.HI R4, RZ, 0x2, R7.reuse ;  /* 0x00000002ff047819 */ /* 0x100fe40000011407 */
[----:B------:R-:W-:Y:S01]  /*0c90*/  SHF.R.S32.HI R3, RZ, 0x1f, R7 ;  /* 0x0000001fff037819 */ /* 0x000fe20000011407 */
[C---:B------:R-:W-:Y:S01]  /*0ca0*/  VIADD R219, R209.reuse, 0x80 ;  /* 0x00000080d1db7836 */ /* 0x040fe20000000000 */
[----:B------:R-:W-:Y:S01]  /*0cb0*/  SHF.R.S32.HI R8, RZ, 0x5, R8 ;  /* 0x00000005ff087819 */ /* 0x000fe20000011408 */
[----:B------:R-:W-:Y:S01]  /*0cc0*/  VIADD R220, R209, 0x40 ;  /* 0x00000040d1dc7836 */ /* 0x000fe20000000000 */
[----:B------:R-:W-:Y:S01]  /*0cd0*/  LEA.HI R6, R3, R4, RZ, 0x3 ;  /* 0x0000000403067211 */ /* 0x000fe200078f18ff */
[----:B------:R-:W-:Y:S01]  /*0ce0*/  VIADD R221, R209, 0xc0 ;  /* 0x000000c0d1dd7836 */ /* 0x000fe20000000000 */
[----:B------:R-:W-:-:S02]  /*0cf0*/  LEA.HI R3, R0, R11, RZ, 0x4 ;  /* 0x0000000b00037211 */ /* 0x000fc400078f20ff */
[----:B------:R-:W-:Y:S02]  /*0d00*/  LOP3.LUT R9, R6, 0xfffffff8, RZ, 0xc0, !PT ;  /* 0xfffffff806097812 */ /* 0x000fe400078ec0ff */
[----:B------:R-:W-:Y:S02]  /*0d10*/  SHF.R.S32.HI R6, RZ, 0x4, R3 ;  /* 0x00000004ff067819 */ /* 0x000fe40000011403 */
[----:B------:R-:W-:Y:S01]  /*0d20*/  LEA.HI R0, R0, R11, RZ, 0x2 ;  /* 0x0000000b00007211 */ /* 0x000fe200078f10ff */
[----:B------:R-:W-:Y:S01]  /*0d30*/  IMAD.IADD R9, R4, 0x1, -R9 ;  /* 0x0000000104097824 */ /* 0x000fe200078e0a09 */
[C---:B------:R-:W-:Y:S02]  /*0d40*/  LOP3.LUT R4, R3.reuse, 0x3fffff0, RZ, 0xc0, !PT ;  /* 0x03fffff003047812 */ /* 0x040fe400078ec0ff */
[----:B------:R-:W-:Y:S01]  /*0d50*/  LEA.HI R3, R3, R6, RZ, 0x1 ;  /* 0x0000000603037211 */ /* 0x000fe200078f08ff */
[----:B------:R-:W-:Y:S01]  /*0d60*/  IMAD R9, R8, 0x10, R9 ;  /* 0x0000001008097824 */ /* 0x000fe200078e0209 */
[----:B------:R-:W-:-:S02]  /*0d70*/  SHF.R.S32.HI R22, RZ, 0x2, R0 ;  /* 0x00000002ff167819 */ /* 0x000fc40000011400 */
[----:B------:R-:W-:Y:S01]  /*0d80*/  LOP3.LUT R5, R3, 0x1ffffffe, RZ, 0xc0, !PT ;  /* 0x1ffffffe03057812 */ /* 0x000fe200078ec0ff */
[----:B------:R-:W-:Y:S01]  /*0d90*/  IMAD.IADD R3, R11, 0x1, -R4 ;  /* 0x000000010b037824 */ /* 0x000fe200078e0a04 */
[----:B------:R-:W-:Y:S01]  /*0da0*/  LOP3.LUT R237, R0, 0xfffffffc, RZ, 0xc0, !PT ;  /* 0xfffffffc00ed7812 */ /* 0x000fe200078ec0ff */
[----:B------:R-:W-:Y:S01]  /*0db0*/  VIADD R231, R22, 0x40 ;  /* 0x0000004016e77836 */ /* 0x000fe20000000000 */
[----:B------:R-:W-:Y:S01]  /*0dc0*/  LOP3.LUT R2, R2, 0x3fffffe, RZ, 0xc0, !PT ;  /* 0x03fffffe02027812 */ /* 0x000fe200078ec0ff */
[----:B------:R-:W-:Y:S01]  /*0dd0*/  IMAD.IADD R5, R6, 0x1, -R5 ;  /* 0x0000000106057824 */ /* 0x000fe200078e0a05 */
[----:B------:R-:W-:Y:S01]  /*0de0*/  LOP3.LUT R218, R7, 0x7ffffffc, RZ, 0xc0, !PT ;  /* 0x7ffffffc07da7812 */ /* 0x000fe200078ec0ff */
[----:B------:R-:W-:Y:S01]  /*0df0*/  IMAD R4, R214, 0x10, R3 ;  /* 0x00000010d6047824 */ /* 0x000fe200078e0203 */
[----:B------:R-:W-:Y:S01]  /*0e00*/  SHF.R.S32.HI R3, RZ, 0x1f, R0 ;  /* 0x0000001fff037819 */ /* 0x000fe20000011400 */
[----:B------:R-:W-:Y:S01]  /*0e10*/  IMAD.IADD R237, R11, 0x1, -R237 ;  /* 0x000000010bed7824 */ /* 0x000fe200078e0aed */
[----:B------:R-:W-:Y:S01]  /*0e20*/  SHF.R.S32.HI R235, RZ, 0x3, R235 ;  /* 0x00000003ffeb7819 */ /* 0x000fe200000114eb */
[----:B------:R-:W-:Y:S01]  /*0e30*/  IMAD R5, R4, 0x8, R5 ;  /* 0x0000000804057824 */ /* 0x000fe200078e0205 */
[----:B------:R-:W-:Y:S01]  /*0e40*/  SHF.R.S32.HI R4, RZ, 0x1f, R231 ;  /* 0x0000001fff047819 */ /* 0x000fe200000114e7 */
[----:B------:R-:W-:Y:S01]  /*0e50*/  IMAD.SHL.U32 R212, R231, 0x40, RZ ;  /* 0x00000040e7d47824 */ /* 0x000fe200078e00ff */
[----:B------:R-:W-:Y:S01]  /*0e60*/  LEA.HI R3, R3, R22, RZ, 0x3 ;  /* 0x0000001603037211 */ /* 0x000fe200078f18ff */
[C---:B------:R-:W-:Y:S01]  /*0e70*/  IMAD.SHL.U32 R204, R237.reuse, 0x4, RZ ;  /* 0x00000004edcc7824 */ /* 0x040fe200078e00ff */
[----:B------:R-:W-:Y:S01]  /*0e80*/  LEA.HI R4, R4, R231, RZ, 0x3 ;  /* 0x000000e704047211 */ /* 0x000fe200078f18ff */
[----:B------:R-:W-:Y:S01]  /*0e90*/  IMAD.SHL.U32 R16, R237, 0x8, RZ ;  /* 0x00000008ed107824 */ /* 0x000fe200078e00ff */
[----:B------:R-:W-:Y:S01]  /*0ea0*/  LOP3.LUT R3, R3, 0xfffffff8, RZ, 0xc0, !PT ;  /* 0xfffffff803037812 */ /* 0x000fe200078ec0ff */
[----:B------:R-:W-:Y:S01]  /*0eb0*/  IMAD.IADD R2, R13, 0x1, -R2 ;  /* 0x000000010d027824 */ /* 0x000fe200078e0a02 */
[----:B------:R-:W-:Y:S01]  /*0ec0*/  LOP3.LUT R212, R212, 0x1c0, RZ, 0xc0, !PT ;  /* 0x000001c0d4d47812 */ /* 0x000fe200078ec0ff */
[----:B------:R-:W-:Y:S01]  /*0ed0*/  IMAD.SHL.U32 R4, R4, 0x40, RZ ;  /* 0x0000004004047824 */ /* 0x000fe200078e00ff */
[----:B------:R-:W-:Y:S01]  /*0ee0*/  LEA.HI R0, R237, R237, RZ, 0x1 ;  /* 0x000000eded007211 */ /* 0x000fe200078f08ff */
[----:B------:R-:W-:Y:S01]  /*0ef0*/  VIADD R207, R204, 0x10 ;  /* 0x00000010cccf7836 */ /* 0x000fe20000000000 */
[----:B------:R-:W-:Y:S01]  /*0f00*/  LOP3.LUT R6, R212, 0x38, R16, 0xf8, !PT ;  /* 0x00000038d4067812 */ /* 0x000fe200078ef810 */
[----:B------:R-:W-:Y:S01]  /*0f10*/  IMAD.IADD R234, R22, 0x1, -R3 ;  /* 0x0000000116ea7824 */ /* 0x000fe200078e0a03 */
[----:B------:R-:W-:Y:S01]  /*0f20*/  SHF.R.S32.HI R3, RZ, 0x1f, R209 ;  /* 0x0000001fff037819 */ /* 0x000fe200000114d1 */
[----:B------:R-:W-:Y:S01]  /*0f30*/  IMAD R8, R2, 0x40, R9 ;  /* 0x0000004002087824 */ /* 0x000fe200078e0209 */
[----:B------:R-:W-:Y:S01]  /*0f40*/  SHF.R.U32.HI R3, RZ, 0x3, R212 ;  /* 0x00000003ff037819 */ /* 0x000fe200000116d4 */
[----:B------:R-:W-:Y:S01]  /*0f50*/  IMAD.MOV.U32 R2, RZ, RZ, RZ ;  /* 0x000000ffff027224 */ /* 0x000fe200078e00ff */
[----:B------:R-:W-:Y:S01]  /*0f60*/  LOP3.LUT R215, R4, 0xfffffe00, RZ, 0xc0, !PT ;  /* 0xfffffe0004d77812 */ /* 0x000fe200078ec0ff */
[----:B------:R-:W-:Y:S01]  /*0f70*/  IMAD.IADD R218, R10, 0x1, -R218 ;  /* 0x000000010ada7824 */ /* 0x000fe200078e0ada */
[----:B------:R-:W-:Y:S01]  /*0f80*/  SHF.R.S32.HI R4, RZ, 0x1f, R207 ;  /* 0x0000001fff047819 */ /* 0x000fe200000114cf */
[----:B------:R-:W-:Y:S01]  /*0f90*/  STL [R1+0x1c], R8 ;  /* 0x00001c0801007387 */ /* 0x000fe20000100800 */
[----:B------:R-:W-:-:S02]  /*0fa0*/  LOP3.LUT R3, R215, R6, R3, 0xf6, !PT ;  /* 0x00000006d7037212 */ /* 0x000fc400078ef603 */
[----:B------:R-:W-:Y:S01]  /*0fb0*/  LOP3.LUT R0, R0, 0x1ffffffe, RZ, 0xc0, !PT ;  /* 0x1ffffffe00007812 */ /* 0x000fe200078ec0ff */
[----:B------:R0:W-:Y:S01]  /*0fc0*/  STL [R1+0x8], R4 ;  /* 0x0000080401007387 */ /* 0x0001e20000100800 */
[----:B------:R-:W-:Y:S01]  /*0fd0*/  SHF.R.S32.HI R233, RZ, 0x1f, R22 ;  /* 0x0000001fffe97819 */ /* 0x000fe20000011416 */
[----:B------:R-:W-:Y:S01]  /*0fe0*/  IMAD R3, R3, 0x2, R18 ;  /* 0x0000000203037824 */ /* 0x000fe200078e0212 */
[----:B------:R-:W-:Y:S01]  /*0ff0*/  SHF.R.S32.HI R17, RZ, 0x1f, R16 ;  /* 0x0000001fff117819 */ /* 0x000fe20000011410 */
[----:B------:R-:W-:Y:S01]  /*1000*/  IMAD.IADD R0, R237, 0x1, -R0 ;  /* 0x00000001ed007824 */ /* 0x000fe200078e0a00 */
[----:B------:R-:W-:Y:S02]  /*1010*/  SHF.R.S32.HI R7, RZ, 0x1f, R220 ;  /* 0x0000001fff077819 */ /* 0x000fe400000114dc */
[----:B------:R-:W-:Y:S01]  /*1020*/  SHF.R.S32.HI R6, RZ, 0x1f, R221 ;  /* 0x0000001fff067819 */ /* 0x000fe200000114dd */
[----:B------:R-:W-:Y:S01]  /*1030*/  IMAD R217, R0, 0x8, R8 ;  /* 0x0000000800d97824 */ /* 0x000fe200078e0208 */
[----:B0-----:R-:W-:Y:S01]  /*1040*/  SHF.R.S32.HI R4, RZ, 0x1f, R219 ;  /* 0x0000001fff047819 */ /* 0x001fe200000114db */
[----:B------:R-:W-:-:S05]  /*1050*/  IMAD.SHL.U32 R4, R5, 0x8, RZ ;  /* 0x0000000805047824 */ /* 0x000fca00078e00ff */
[----:B------:R0:W-:Y:S04]  /*1060*/  STL [R1+0x20], R4 ;  /* 0x0000200401007387 */ /* 0x0001e80000100800 */
[----:B------:R0:W-:Y:S02]  /*1070*/  STL [R1+0x10], R3 ;  /* 0x0000100301007387 */ /* 0x0001e40000100800 */
[----:B0-2---:R-:W-:-:S07]  /*1080*/  LOP3.LUT R208, R12, 0x1, RZ, 0xfc, !PT ;  /* 0x000000010cd07812 */ /* 0x005fce00078efcff */
.L_x_14071:
        /* <DEDUP_REMOVED lines=50> */
.L_x_13925:
[----:B------:R-:W-:Y:S01]  /*13b0*/  ULDC.64 UR4, c[0x0][0xa20] ;  /* 0x0002880000047ab9 */ /* 0x000fe20000000a00 */
[----:B------:R-:W-:Y:S01]  /*13c0*/  IMAD.MOV.U32 R226, RZ, RZ, R94 ;  /* 0x000000ffffe27224 */ /* 0x000fe200078e005e */
[----:B------:R-:W-:-:S04]  /*13d0*/  ISETP.NE.U32.AND P1, PT, RZ, UR4, PT ;  /* 0x00000004ff007c0c */ /* 0x000fc8000bf25070 */
[----:B------:R-:W-:-:S13]  /*13e0*/  ISETP.NE.AND.EX P1, PT, RZ, UR5, PT, P1 ;  /* 0x00000005ff007c0c */ /* 0x000fda000bf25310 */
[----:B------:R-:W-:Y:S05]  /*13f0*/  @!P1 BRA `(.L_x_13926) ;  /* 0x0000000000109947 */ /* 0x000fea0003800000 */
[----:B------:R-:W-:-:S04]  /*1400*/  IADD3 R4, P0, R228, UR4, RZ ;  /* 0x00000004e4047c10 */ /* 0x000fc8000ff1e0ff */
[----:B------:R-:W-:-:S05]  /*1410*/  IADD3.X R5, R229, UR5, RZ, P0, !PT ;  /* 0x00000005e5057c10 */ /* 0x000fca00087fe4ff */
[----:B------:R0:W5:Y:S01]  /*1420*/  LDG.E R30, desc[UR40][R4.64] ;  /* 0x00000028041e7981 */ /* 0x000162000c1e1900 */
[----:B------:R-:W-:Y:S05]  /*1430*/  BRA `(.L_x_13927) ;  /* 0x0000000000107947 */ /* 0x000fea0003800000 */
.L_x_13926:
[----:B------:R-:W-:Y:S05]  /*1440*/  @!P0 BRA `(.L_x_13927) ;  /* 0x00000000000c8947 */ /* 0x000fea0003800000 */
[----:B------:R-:W2:Y:S04]  /*1450*/  LDG.E R5, desc[UR40][R8.64] ;  /* 0x0000002808057981 */ /* 0x000ea8000c1e1900 */
[----:B------:R-:W2:Y:S02]  /*1460*/  LDG.E R30, desc[UR40][R8.64+0x4] ;  /* 0x00000428081e7981 */ /* 0x000ea4000c1e1900 */
[----:B--2---:R-:W-:-:S07]  /*1470*/  IMAD.IADD R30, R30, 0x1, -R5 ;  /* 0x000000011e1e7824 */ /* 0x004fce00078e0a05 */
.L_x_13927:
        /* <DEDUP_REMOVED lines=16> */
[----:B------:R-:W-:Y:S02]  /*1580*/  IMAD.SHL.U32 R210, R93, 0x80, RZ ;  /* 0x000000805dd27824 */ /* 0x000fe400078e00ff */
[----:B------:R-:W-:Y:S02]  /*1590*/  IMAD.IADD R8, R30, 0x1, -R3 ;  /* 0x000000011e087824 */ /* 0x000fe400078e0a03 */
[----:B0-----:R-:W-:-:S08]  /*15a0*/  VIADD R4, R210, 0x7f ;  /* 0x0000007fd2047836 */ /* 0x001fd00000000000 */
[----:B------:R-:W0:Y:S08]  /*15b0*/  @P1 LDC R11, c[0x0][0x44c] ;  /* 0x00011300ff0b1b82 */ /* 0x000e300000000800 */
[----:B------:R-:W1:Y:S01]  /*15c0*/  @P1 LDC R5, c[0x0][0x450] ;  /* 0x00011400ff051b82 */ /* 0x000e620000000800 */
[----:B--2---:R-:W-:Y:S02]  /*15d0*/  @P0 IMAD.IADD R24, R9, 0x1, -R0 ;  /* 0x0000000109180824 */ /* 0x004fe400078e0a00 */
[----:B0-----:R-:W-:-:S04]  /*15e0*/  @P1 IMAD.HI.U32 R0, R4, R11, RZ ;  /* 0x0000000b04001227 */ /* 0x001fc800078e00ff */
[----:B------:R-:W-:Y:S01]  /*15f0*/  IMAD.IADD R213, R8, 0x1, R24 ;  /* 0x0000000108d57824 */ /* 0x000fe200078e0218 */
[----:B-1----:R-:W-:-:S03]  /*1600*/  @P1 SHF.R.U32.HI R4, RZ, R5, R0 ;  /* 0x00000005ff041219 */ /* 0x002fc60000011600 */
        /* <DEDUP_REMOVED lines=8> */
[----:B------:R-:W-:Y:S01]  /*1690*/  LEA.HI.SX32 R5, R4, R5, 0x1c ;  /* 0x0000000504057211 */ /* 0x000fe200078fe2ff */
[----:B------:R-:W-:-:S03]  /*16a0*/  IMAD.MOV R4, RZ, RZ, -R8 ;  /* 0x000000ffff047224 */ /* 0x000fc600078e0a08 */
[----:B------:R-:W-:Y:S02]  /*16b0*/  VIMNMX R5, R216, R5, PT ;  /* 0x00000005d8057248 */ /* 0x000fe40003fe0100 */
[----:B------:R-:W-:-:S03]  /*16c0*/  VIMNMX R4, RZ, R4, !PT ;  /* 0x00000004ff047248 */ /* 0x000fc60007fe0100 */
        /* <DEDUP_REMOVED lines=33> */
.L_x_13930:
[----:B------:R-:W-:Y:S05]  /*18e0*/  BSYNC B6 ;  /* 0x0000000000067941 */ /* 0x000fea0003800000 */
.L_x_13929:
        /* <DEDUP_REMOVED lines=20> */
.L_x_13932:
[----:B------:R-:W-:Y:S05]  /*1a30*/  BSYNC B6 ;  /* 0x0000000000067941 */ /* 0x000fea0003800000 */
.L_x_13931:
        /* <DEDUP_REMOVED lines=8> */
[C---:B------:R-:W-:Y:S02]  /*1ac0*/  VIADD R62, R16.reuse, 0x20 ;  /* 0x00000020103e7836 */ /* 0x040fe40000000000 */
[----:B------:R-:W-:Y:S01]  /*1ad0*/  VIADD R63, R16, 0x40 ;  /* 0x00000040103f7836 */ /* 0x000fe20000000000 */
[----:B------:R-:W2:Y:S07]  /*1ae0*/  LDC.64 R14, c[0x0][0x408] ;  /* 0x00010200ff0e7b82 */ /* 0x000eae0000000a00 */
[----:B------:R-:W-:Y:S01]  /*1af0*/  @P0 IADD3 R4, P1, R228, UR4, RZ ;  /* 0x00000004e4040c10 */ /* 0x000fe2000ff3e0ff */
[----:B------:R-:W-:Y:S01]  /*1b00*/  VIADD R64, R16, 0x60 ;  /* 0x0000006010407836 */ /* 0x000fe20000000000 */
[----:B------:R-:W3:Y:S02]  /*1b10*/  LDC.64 R36, c[0x0][0x3f8] ;  /* 0x0000fe00ff247b82 */ /* 0x000ee40000000a00 */
[----:B------:R-:W-:Y:S01]  /*1b20*/  @P0 IADD3.X R5, R229, UR5, RZ, P1, !PT ;  /* 0x00000005e5050c10 */ /* 0x000fe20008ffe4ff */
[----:B------:R-:W-:-:S04]  /*1b30*/  ULDC.64 UR4, c[0x0][0x308] ;  /* 0x0000c20000047ab9 */ /* 0x000fc80000000a00 */
[----:B------:R4:W4:Y:S01]  /*1b40*/  @P0 LDG.E R31, desc[UR40][R4.64] ;  /* 0x00000028041f0981 */ /* 0x000922000c1e1900 */
[----:B------:R-:W-:Y:S01]  /*1b50*/  SHF.R.S32.HI R42, RZ, 0x1f, R61 ;  /* 0x0000001fff2a7819 */ /* 0x000fe2000001143d */
[-C--:B-1----:R-:W-:Y:S01]  /*1b60*/  IMAD.WIDE.U32 R6, R61, R8.reuse, RZ ;  /* 0x000000083d067225 */ /* 0x082fe200078e00ff */
[----:B------:R-:W-:Y:S01]  /*1b70*/  ISETP.NE.U32.AND P0, PT, RZ, UR6, PT ;  /* 0x00000006ff007c0c */ /* 0x000fe2000bf05070 */
[----:B------:R-:W1:Y:S01]  /*1b80*/  LDC R43, c[0x0][0x3f4] ;  /* 0x0000fd00ff2b7b82 */ /* 0x000e620000000800 */
        /* <DEDUP_REMOVED lines=8> */
[----:B------:R-:W-:Y:S01]  /*1c10*/  SHF.L.U64.HI R67, R8, 0x6, R9 ;  /* 0x0000000608437819 */ /* 0x000fe20000010209 */
[----:B------:R-:W-:Y:S01]  /*1c20*/  IMAD.IADD R7, R7, 0x1, R3 ;  /* 0x0000000107077824 */ /* 0x000fe200078e0203 */
[----:B--2---:R-:W-:Y:S01]  /*1c30*/  SHF.L.U64.HI R69, R14, 0x6, R15 ;  /* 0x000000060e457819 */ /* 0x004fe2000001020f */
[----:B------:R-:W-:Y:S01]  /*1c40*/  IMAD R3, R11, UR4, RZ ;  /* 0x000000040b037c24 */ /* 0x000fe2000f8e02ff */
[----:B---3--:R-:W-:Y:S01]  /*1c50*/  SHF.L.U64.HI R72, R36, 0x6, R37 ;  /* 0x0000000624487819 */ /* 0x008fe20000010225 */
[----:B----4-:R-:W-:Y:S01]  /*1c60*/  IMAD.WIDE.U32 R4, R94, UR4, R6 ;  /* 0x000000045e047c25 */ /* 0x010fe2000f8e0006 */
[----:B------:R-:W-:-:S03]  /*1c70*/  SHF.R.S32.HI R75, RZ, 0x1f, R231 ;  /* 0x0000001fff4b7819 */ /* 0x000fc600000114e7 */
[----:B------:R-:W-:Y:S01]  /*1c80*/  IMAD R3, R94, UR5, R3 ;  /* 0x000000055e037c24 */ /* 0x000fe2000f8e0203 */
[----:B------:R-:W-:Y:S01]  /*1c90*/  ULDC.64 UR4, c[0x0][0x310] ;  /* 0x0000c40000047ab9 */ /* 0x000fe20000000a00 */
[----:B------:R-:W-:-:S04]  /*1ca0*/  IMAD.WIDE.U32 R6, R22, R8, R16 ;  /* 0x0000000816067225 */ /* 0x000fc800078e0010 */
[----:B------:R-:W-:Y:S02]  /*1cb0*/  IMAD.IADD R5, R5, 0x1, R3 ;  /* 0x0000000105057824 */ /* 0x000fe400078e0203 */
[C---:B------:R-:W-:Y:S02]  /*1cc0*/  VIADD R65, R16.reuse, 0x80 ;  /* 0x0000008010417836 */ /* 0x040fe40000000000 */
[C---:B------:R-:W-:Y:S02]  /*1cd0*/  VIADD R66, R16.reuse, 0xa0 ;  /* 0x000000a010427836 */ /* 0x040fe40000000000 */
[----:B------:R-:W-:Y:S02]  /*1ce0*/  VIADD R30, R16, 0xe0 ;  /* 0x000000e0101e7836 */ /* 0x000fe40000000000 */
[----:B------:R-:W-:Y:S02]  /*1cf0*/  IMAD.SHL.U32 R71, R234, 0x40, RZ ;  /* 0x00000040ea477824 */ /* 0x000fe400078e00ff */
[----:B------:R-:W-:-:S02]  /*1d00*/  IMAD.MOV.U32 R77, RZ, RZ, 0x20 ;  /* 0x00000020ff4d7424 */ /* 0x000fc400078e00ff */
[----:B------:R-:W-:Y:S01]  /*1d10*/  VIADD R76, R44, 0x8 ;  /* 0x000000082c4c7836 */ /* 0x000fe20000000000 */
[----:B------:R-:W-:Y:S01]  /*1d20*/  LOP3.LUT R71, R71, 0x1c0, RZ, 0xc0, !PT ;  /* 0x000001c047477812 */ /* 0x000fe200078ec0ff */
[----:B------:R-:W-:Y:S01]  /*1d30*/  IMAD.SHL.U32 R68, R8, 0x40, RZ ;  /* 0x0000004008447824 */ /* 0x000fe200078e00ff */
[----:B------:R-:W-:Y:S01]  /*1d40*/  SHF.R.U32.HI R44, RZ, 0x3, R212 ;  /* 0x00000003ff2c7819 */ /* 0x000fe200000116d4 */
[----:B------:R-:W-:Y:S01]  /*1d50*/  IMAD R81, R15, 0x60, RZ ;  /* 0x000000600f517824 */ /* 0x000fe200078e02ff */
[----:B------:R-:W-:Y:S01]  /*1d60*/  SHF.R.U32.HI R74, RZ, 0x3, R71 ;  /* 0x00000003ff4a7819 */ /* 0x000fe20000011647 */
[----:B------:R-:W-:Y:S02]  /*1d70*/  IMAD.SHL.U32 R70, R14, 0x40, RZ ;  /* 0x000000400e467824 */ /* 0x000fe400078e00ff */
[----:B------:R-:W-:Y:S02]  /*1d80*/  IMAD.SHL.U32 R73, R36, 0x40, RZ ;  /* 0x0000004024497824 */ /* 0x000fe400078e00ff */
[----:B-1----:R-:W-:Y:S01]  /*1d90*/  IMAD.SHL.U32 R78, R43, 0x2, RZ ;  /* 0x000000022b4e7824 */ /* 0x002fe200078e00ff */
[----:B------:R-:W-:-:S02]  /*1da0*/  SHF.R.S32.HI R0, RZ, 0x1f, R31 ;  /* 0x0000001fff007819 */ /* 0x000fc4000001141f */
[----:B------:R-:W-:Y:S02]  /*1db0*/  SEL R21, R31, RZ, !P0 ;  /* 0x000000ff1f157207 */ /* 0x000fe40004000000 */
[----:B------:R-:W-:-:S03]  /*1dc0*/  SEL R20, R0, RZ, !P0 ;  /* 0x000000ff00147207 */ /* 0x000fc60004000000 */
[----:B------:R-:W-:-:S04]  /*1dd0*/  IMAD.WIDE.U32 R4, R21, UR4, R4 ;  /* 0x0000000415047c25 */ /* 0x000fc8000f8e0004 */
[----:B------:R-:W-:Y:S01]  /*1de0*/  IMAD R0, R20, UR4, RZ ;  /* 0x0000000414007c24 */ /* 0x000fe2000f8e02ff */
[----:B------:R-:W-:-:S03]  /*1df0*/  IADD3 R39, P0, R4, R6, RZ ;  /* 0x0000000604277210 */ /* 0x000fc60007f1e0ff */
[----:B------:R-:W-:Y:S01]  /*1e00*/  IMAD R3, R21, UR5, R0 ;  /* 0x0000000515037c24 */ /* 0x000fe2000f8e0200 */
[----:B------:R-:W-:Y:S05]  /*1e10*/  @!P6 WARPSYNC.ALL ;  /* 0x000000000000e948 */ /* 0x000fea0003800000 */
[----:B------:R-:W-:Y:S01]  /*1e20*/  ULDC UR4, c[0x0][0x320] ;  /* 0x0000c80000047ab9 */ /* 0x000fe20000000800 */
[----:B------:R-:W-:Y:S01]  /*1e30*/  IMAD R0, R22, R9, R10 ;  /* 0x0000000916007224 */ /* 0x000fe200078e020a */
[----:B------:R-:W-:Y:S01]  /*1e40*/  @!P6 BAR.SYNC.DEFER_BLOCKING 0x9, 0x100 ;  /* 0x024400000000eb1d */ /* 0x000fe20000010000 */
[----:B------:R-:W-:Y:S01]  /*1e50*/  IMAD.IADD R3, R5, 0x1, R3 ;  /* 0x0000000105037824 */ /* 0x000fe200078e0203 */
[----:B------:R-:W-:-:S02]  /*1e60*/  ISETP.GE.AND P1, PT, R62, UR4, PT ;  /* 0x000000043e007c0c */ /* 0x000fc4000bf26270 */
[----:B------:R-:W-:Y:S02]  /*1e70*/  ISETP.GE.AND P2, PT, R12, UR4, PT ;  /* 0x000000040c007c0c */ /* 0x000fe4000bf46270 */
        /* <DEDUP_REMOVED lines=25> */
[----:B------:R-:W-:Y:S01]  /*2010*/  IMAD R30, R233, R36, RZ ;  /* 0x00000024e91e7224 */ /* 0x000fe200078e02ff */
[----:B------:R-:W-:Y:S01]  /*2020*/  ISETP.GE.AND P0, PT, R16, R43, PT ;  /* 0x0000002b1000720c */ /* 0x000fe20003f06270 */
[----:B------:R-:W-:Y:S01]  /*2030*/  IMAD R93, R21, UR5, R12 ;  /* 0x00000005155d7c24 */ /* 0x000fe2000f8e020c */
[----:B------:R-:W-:Y:S01]  /*2040*/  LOP3.LUT R95, R11, R10, RZ, 0xfc, !PT ;  /* 0x0000000a0b5f7212 */ /* 0x000fe200078efcff */
[-C--:B------:R-:W-:Y:S01]  /*2050*/  IMAD R10, R233, R14.reuse, RZ ;  /* 0x0000000ee90a7224 */ /* 0x080fe200078e02ff */
[----:B------:R-:W-:Y:S01]  /*2060*/  SEL R35, R43, RZ, P0 ;  /* 0x000000ff2b237207 */ /* 0x000fe20000000000 */
[----:B------:R-:W-:Y:S01]  /*2070*/  IMAD.WIDE.U32 R6, R21, UR4, R6 ;  /* 0x0000000415067c25 */ /* 0x000fe2000f8e0006 */
[----:B------:R-:W-:Y:S01]  /*2080*/  LOP3.LUT P1, RZ, R234, 0x4, RZ, 0xc0, !PT ;  /* 0x00000004eaff7812 */ /* 0x000fe2000782c0ff */
[----:B------:R-:W-:Y:S01]  /*2090*/  ULDC UR4, c[0x0][0x2f4] ;  /* 0x0000bd0000047ab9 */ /* 0x000fe20000000800 */
[C---:B------:R-:W-:Y:S01]  /*20a0*/  IADD3 R60, P2, R22.reuse, R61, RZ ;  /* 0x0000003d163c7210 */ /* 0x040fe20007f5e0ff */
[C---:B------:R-:W-:Y:S01]  /*20b0*/  IMAD R33, R22.reuse, R15, R10 ;  /* 0x0000000f16217224 */ /* 0x040fe200078e020a */
[----:B------:R-:W-:Y:S01]  /*20c0*/  SEL R77, R77, 0xffffffe0, !P1 ;  /* 0xffffffe04d4d7807 */ /* 0x000fe20004800000 */
[----:B------:R-:W-:Y:S01]  /*20d0*/  IMAD.WIDE.U32 R12, R22, R14, R204 ;  /* 0x0000000e160c7225 */ /* 0x000fe200078e00cc */
[----:B------:R-:W-:-:S02]  /*20e0*/  SEL R94, RZ, 0xffffff80, P3 ;  /* 0xffffff80ff5e7807 */ /* 0x000fc40001800000 */
[----:B------:R-:W-:Y:S01]  /*20f0*/  ISETP.GE.AND P1, PT, R16, UR4, PT ;  /* 0x0000000410007c0c */ /* 0x000fe2000bf26270 */
[C---:B------:R-:W-:Y:S01]  /*2100*/  IMAD.WIDE.U32 R20, R22.reuse, R14, R16 ;  /* 0x0000000e16147225 */ /* 0x040fe200078e0010 */
[C---:B------:R-:W-:Y:S02]  /*2110*/  LOP3.LUT R94, R95.reuse, 0x80, R94, 0xc8, !PT ;  /* 0x000000805f5e7812 */ /* 0x040fe400078ec85e */
[----:B------:R-:W-:Y:S01]  /*2120*/  LOP3.LUT R95, R95, 0x40, RZ, 0xc0, !PT ;  /* 0x000000405f5f7812 */ /* 0x000fe200078ec0ff */
[----:B------:R-:W-:-:S04]  /*2130*/  IMAD.WIDE.U32 R10, R22, R36, R204 ;  /* 0x00000024160a7225 */ /* 0x000fc800078e00cc */
[----:B------:R-:W-:Y:S02]  /*2140*/  IMAD R41, R22, R37, R30 ;  /* 0x0000002516297224 */ /* 0x000fe400078e021e */
[----:B------:R-:W-:Y:S02]  /*2150*/  IMAD.IADD R13, R13, 0x1, R33 ;  /* 0x000000010d0d7824 */ /* 0x000fe400078e0221 */
[----:B------:R-:W-:Y:S02]  /*2160*/  IMAD.IADD R33, R33, 0x1, R21 ;  /* 0x0000000121217824 */ /* 0x000fe400078e0215 */
[----:B------:R-:W-:Y:S01]  /*2170*/  IMAD.IADD R21, R11, 0x1, R41 ;  /* 0x000000010b157824 */ /* 0x000fe200078e0229 */
[----:B-----5:R-:W-:Y:S01]  /*2180*/  SHF.R.S32.HI R11, RZ, 0x1f, R38 ;  /* 0x0000001fff0b7819 */ /* 0x020fe20000011426 */
[----:B------:R-:W-:Y:S02]  /*2190*/  IMAD.MOV.U32 R32, RZ, RZ, R20 ;  /* 0x000000ffff207224 */ /* 0x000fe400078e0014 */
[----:B------:R-:W-:-:S02]  /*21a0*/  IMAD.MOV.U32 R20, RZ, RZ, R10 ;  /* 0x000000ffff147224 */ /* 0x000fc400078e000a */
[C---:B------:R-:W-:Y:S02]  /*21b0*/  IMAD R10, R11.reuse, R14, RZ ;  /* 0x0000000e0b0a7224 */ /* 0x040fe400078e02ff */
[----:B------:R-:W-:Y:S02]  /*21c0*/  IMAD.IADD R35, R16, 0x1, R35 ;  /* 0x0000000110237824 */ /* 0x000fe400078e0223 */
[C---:B------:R-:W-:Y:S02]  /*21d0*/  IMAD R85, R38.reuse, R15, R10 ;  /* 0x0000000f26557224 */ /* 0x040fe400078e020a */
[----:B------:R-:W-:Y:S01]  /*21e0*/  IMAD R40, R11, R36, RZ ;  /* 0x000000240b287224 */ /* 0x000fe200078e02ff */
[----:B------:R-:W-:Y:S01]  /*21f0*/  SHF.R.S32.HI R34, RZ, 0x1f, R35 ;  /* 0x0000001fff227819 */ /* 0x000fe20000011423 */
[----:B------:R-:W-:-:S03]  /*2200*/  IMAD.WIDE.U32 R10, R38, R14, R12 ;  /* 0x0000000e260a7225 */ /* 0x000fc600078e000c */
[----:B------:R-:W-:Y:S01]  /*2210*/  LEA.HI R34, R34, R35, RZ, 0x3 ;  /* 0x0000002322227211 */ /* 0x000fe200078f18ff */
[----:B------:R-:W-:Y:S01]  /*2220*/  IMAD.WIDE.U32 R12, R38, R14, R32 ;  /* 0x0000000e260c7225 */ /* 0x000fe200078e0020 */
[----:B------:R-:W-:Y:S02]  /*2230*/  LOP3.LUT R33, R71, 0x18, R16, 0xf8, !PT ;  /* 0x0000001847217812 */ /* 0x000fe400078ef810 */
[----:B------:R-:W-:Y:S01]  /*2240*/  LOP3.LUT R32, R212, 0x38, R34, 0xf8, !PT ;  /* 0x00000038d4207812 */ /* 0x000fe200078ef822 */
[----:B------:R-:W-:Y:S01]  /*2250*/  IMAD.WIDE.U32 R30, R22, R36, R16 ;  /* 0x00000024161e7225 */ /* 0x000fe200078e0010 */
[----:B------:R-:W-:Y:S02]  /*2260*/  LOP3.LUT R33, R33, R74, RZ, 0x3c, !PT ;  /* 0x0000004a21217212 */ /* 0x000fe400078e3cff */
[----:B------:R-:W-:Y:S01]  /*2270*/  LOP3.LUT R32, R32, R44, RZ, 0x3c, !PT ;  /* 0x0000002c20207212 */ /* 0x000fe200078e3cff */
[----:B------:R-:W-:Y:S01]  /*2280*/  IMAD.IADD R31, R41, 0x1, R31 ;  /* 0x00000001291f7824 */ /* 0x000fe200078e021f */
[----:B------:R-:W-:Y:S01]  /*2290*/  LOP3.LUT R89, R34, 0xfffffff8, RZ, 0xc0, !PT ;  /* 0xfffffff822597812 */ /* 0x000fe200078ec0ff */
[----:B------:R-:W-:Y:S01]  /*22a0*/  IMAD R79, R214, 0x200, R33 ;  /* 0x00000200d64f7824 */ /* 0x000fe200078e0221 */
[--C-:B------:R-:W-:Y:S01]  /*22b0*/  LOP3.LUT R33, R71, 0x38, R34.reuse, 0xf8, !PT ;  /* 0x0000003847217812 */ /* 0x100fe200078ef822 */
[----:B------:R-:W-:Y:S01]  /*22c0*/  IMAD R35, R9, 0x60, RZ ;  /* 0x0000006009237824 */ /* 0x000fe200078e02ff */
[----:B------:R-:W-:Y:S01]  /*22d0*/  SHF.R.S32.HI R88, RZ, 0x3, R34 ;  /* 0x00000003ff587819 */ /* 0x000fe20000011422 */
[C---:B------:R-:W-:Y:S01]  /*22e0*/  IMAD R87, R38.reuse, R37, R40 ;  /* 0x0000002526577224 */ /* 0x040fe200078e0228 */
[----:B------:R-:W-:Y:S01]  /*22f0*/  LOP3.LUT R33, R33, R74, RZ, 0x3c, !PT ;  /* 0x0000004a21217212 */ /* 0x000fe200078e3cff */
[----:B------:R-:W-:Y:S01]  /*2300*/  IMAD R41, R37, 0x60, RZ ;  /* 0x0000006025297824 */ /* 0x000fe200078e02ff */
[----:B------:R-:W-:Y:S01]  /*2310*/  SHF.R.S32.HI R90, RZ, 0x1f, R89 ;  /* 0x0000001fff5a7819 */ /* 0x000fe20000011459 */
[----:B------:R-:W-:-:S04]  /*2320*/  IMAD.WIDE.U32 R20, R38, R36, R20 ;  /* 0x0000002426147225 */ /* 0x000fc800078e0014 */
        /* <DEDUP_REMOVED lines=17> */
.L_x_13980:
        /* <DEDUP_REMOVED lines=17> */
[C---:B------:R-:W-:Y:S01]  /*2550*/  IMAD R27, R2.reuse, 0x1800, R79 ;  /* 0x00001800021b7824 */ /* 0x040fe200078e024f */
        /* <DEDUP_REMOVED lines=50> */
.L_x_13937:
[----:B------:R-:W-:Y:S05]  /*2880*/  BSYNC B1 ;  /* 0x0000000000017941 */ /* 0x000fea0003800000 */
.L_x_13936:
        /* <DEDUP_REMOVED lines=28> */
.L_x_13939:
[----:B------:R-:W-:Y:S05]  /*2a50*/  BSYNC B1 ;  /* 0x0000000000017941 */ /* 0x000fea0003800000 */
.L_x_13938:
        /* <DEDUP_REMOVED lines=33> */
.L_x_13940:
[----:B------:R-:W-:Y:S01]  /*2c70*/  IMAD R96, R2, 0x8, R18 ;  /* 0x0000000802607824 */ /* 0x000fe200078e0212 */
[----:B------:R-:W-:Y:S01]  /*2c80*/  SHF.L.U32 R107, R206, 0x1f, RZ ;  /* 0x0000001fce6b7819 */ /* 0x000fe200000006ff */
[----:B------:R-:W-:Y:S03]  /*2c90*/  BSSY B1, `(.L_x_13941) ;  /* 0x0000003000017945 */ /* 0x000fe60003800000 */
[----:B------:R-:W0:Y:S02]  /*2ca0*/  SYNCS.PHASECHK.TRANS64.TRYWAIT P6, [R96+URZ+0x22890], R107 ;  /* 0x0228906b600075a7 */ /* 0x000e2400080c017f */
[----:B0-----:R-:W-:Y:S05]  /*2cb0*/  @!P6 BRA `(.L_x_13942) ;  /* 0x0000017c0010e947 */ /* 0x001fea0003800000 */
.L_x_14232:
[----:B------:R-:W-:Y:S05]  /*2cc0*/  BSYNC B1 ;  /* 0x0000000000017941 */ /* 0x000fea0003800000 */
.L_x_13941:
        /* <DEDUP_REMOVED lines=54> */
.L_x_13948:
[----:B------:R-:W-:Y:S05]  /*3030*/  BSYNC B3 ;  /* 0x0000000000037941 */ /* 0x000fea0003800000 */
.L_x_13947:
[----:B--2---:R1:W-:Y:S02]  /*3040*/  STG.E.128 desc[UR40][R46.64], R32 ;  /* 0x000000202e007986 */ /* 0x0043e4000c101d28 */
.L_x_13946:
[----:B------:R-:W-:Y:S05]  /*3050*/  BSYNC B2 ;  /* 0x0000000000027941 */ /* 0x000fea0003800000 */
.L_x_13945:
        /* <DEDUP_REMOVED lines=51> */
.L_x_13950:
[----:B------:R-:W-:Y:S05]  /*3390*/  BSYNC B2 ;  /* 0x0000000000027941 */ /* 0x000fea0003800000 */
.L_x_13949:
[----:B--2---:R2:W-:Y:S02]  /*33a0*/  STG.E.128 desc[UR40][R46.64+0x40], R32 ;  /* 0x000040202e007986 */ /* 0x0045e4000c101d28 */
.L_x_13944:
[----:B------:R-:W-:Y:S05]  /*33b0*/  BSYNC B1 ;  /* 0x0000000000017941 */ /* 0x000fea0003800000 */
.L_x_13943:
        /* <DEDUP_REMOVED lines=53> */
.L_x_13955:
[----:B------:R-:W-:Y:S05]  /*3710*/  BSYNC B2 ;  /* 0x0000000000027941 */ /* 0x000fea0003800000 */
.L_x_13954:
[----:B--2---:R3:W-:Y:S02]  /*3720*/  STG.E.128 desc[UR40][R44.64], R32 ;  /* 0x000000202c007986 */ /* 0x0047e4000c101d28 */
.L_x_13953:
[----:B------:R-:W-:Y:S05]  /*3730*/  BSYNC B1 ;  /* 0x0000000000017941 */ /* 0x000fea0003800000 */
.L_x_13952:
        /* <DEDUP_REMOVED lines=51> */
.L_x_13957:
[----:B------:R-:W-:Y:S05]  /*3a70*/  BSYNC B1 ;  /* 0x0000000000017941 */ /* 0x000fea0003800000 */
.L_x_13956:
[----:B--2---:R1:W-:Y:S01]  /*3a80*/  STG.E.128 desc[UR40][R44.64+0x40], R32 ;  /* 0x000040202c007986 */ /* 0x0043e2000c101d28 */
[----:B------:R-:W-:Y:S05]  /*3a90*/  BRA `(.L_x_13951) ;  /* 0x0000001400b47947 */ /* 0x000fea0003800000 */
.L_x_13935:
        /* <DEDUP_REMOVED lines=72> */
.L_x_13958:
        /* <DEDUP_REMOVED lines=9> */
.L_x_14233:
[----:B------:R-:W-:Y:S05]  /*3fb0*/  BSYNC B1 ;  /* 0x0000000000017941 */ /* 0x000fea0003800000 */
.L_x_13959:
        /* <DEDUP_REMOVED lines=32> */
[----:B------:R-:W-:Y:S01]  /*41c0*/  SHF.R.U64 R127, R40, 0x10, R41 ;  /* 0x00000010287f7819 */ /* 0x000fe20000001229 */
        /* <DEDUP_REMOVED lines=9> */
[-C--:B------:R-:W-:Y:S01]  /*4260*/  FMUL.FTZ R133, R43, R129.reuse ;  /* 0x000000812b857220 */ /* 0x080fe20000410000 */
[----:B------:R-:W-:Y:S01]  /*4270*/  LOP3.LUT R35, R53, 0xffff0000, RZ, 0xc0, !PT ;  /* 0xffff000035237812 */ /* 0x000fe200078ec0ff */
[-C--:B------:R-:W-:Y:S01]  /*4280*/  FMUL.FTZ R135, R43, R124.reuse ;  /* 0x0000007c2b877220 */ /* 0x080fe20000410000 */
[----:B------:R-:W-:Y:S01]  /*4290*/  LOP3.LUT R53, R57, 0xffff0000, RZ, 0xc0, !PT ;  /* 0xffff000039357812 */ /* 0x000fe200078ec0ff */
[----:B------:R-:W-:Y:S01]  /*42a0*/  FFMA.FTZ R133, R34, R124, -R133 ;  /* 0x0000007c22857223 */ /* 0x000fe20000010885 */
[----:B------:R-:W-:Y:S01]  /*42b0*/  PRMT R126, R114, 0x5432, R126 ;  /* 0x00005432727e7816 */ /* 0x000fe2000000007e */
[----:B------:R-:W-:Y:S01]  /*42c0*/  FFMA.FTZ R135, R34, R129, R135 ;  /* 0x0000008122877223 */ /* 0x000fe20000010087 */
[----:B------:R-:W-:Y:S01]  /*42d0*/  PRMT R131, R132, 0x5410, R131 ;  /* 0x0000541084837816 */ /* 0x000fe20000000083 */
[----:B------:R-:W-:Y:S01]  /*42e0*/  IMAD.U32 R57, R59, 0x10000, RZ ;  /* 0x000100003b397824 */ /* 0x000fe200078e00ff */
[----:B------:R-:W-:Y:S01]  /*42f0*/  LOP3.LUT R128, R128, 0xffff0000, RZ, 0xc0, !PT ;  /* 0xffff000080807812 */ /* 0x000fe200078ec0ff */
[----:B------:R-:W-:Y:S01]  /*4300*/  IMAD.U32 R34, R126, 0x10000, RZ ;  /* 0x000100007e227824 */ /* 0x000fe200078e00ff */
[----:B------:R-:W-:Y:S01]  /*4310*/  LOP3.LUT R124, R123, 0xffff0000, RZ, 0xc0, !PT ;  /* 0xffff00007b7c7812 */ /* 0x000fe200078ec0ff */
[----:B------:R-:W-:Y:S01]  /*4320*/  IMAD.U32 R43, R131, 0x10000, RZ ;  /* 0x00010000832b7824 */ /* 0x000fe200078e00ff */
[----:B------:R-:W-:Y:S01]  /*4330*/  SHF.R.U64 R122, R32, 0x10, R33 ;  /* 0x00000010207a7819 */ /* 0x000fe20000001221 */
[----:B------:R-:W-:Y:S01]  /*4340*/  FMUL.FTZ R132, R53, R128 ;  /* 0x0000008035847220 */ /* 0x000fe20000410000 */
[----:B------:R-:W-:Y:S01]  /*4350*/  FMUL.FTZ R136, R57, R34 ;  /* 0x0000002239887220 */ /* 0x000fe20000410000 */
[-C--:B------:R-:W-:Y:S01]  /*4360*/  FMUL.FTZ R134, R53, R124.reuse ;  /* 0x0000007c35867220 */ /* 0x080fe20000410000 */
[-C--:B------:R-:W-:Y:S01]  /*4370*/  FMUL.FTZ R53, R57, R43.reuse ;  /* 0x0000002b39357220 */ /* 0x080fe20000410000 */
[----:B------:R-:W-:Y:S01]  /*4380*/  FFMA.FTZ R132, R35, R124, -R132 ;  /* 0x0000007c23847223 */ /* 0x000fe20000010884 */
[----:B------:R-:W-:Y:S01]  /*4390*/  LOP3.LUT R59, R59, 0xffff0000, RZ, 0xc0, !PT ;  /* 0xffff00003b3b7812 */ /* 0x000fe200078ec0ff */
[C---:B------:R-:W-:Y:S01]  /*43a0*/  FFMA.FTZ R136, R40.reuse, R43, R136 ;  /* 0x0000002b28887223 */ /* 0x040fe20000010088 */
[----:B------:R-:W-:Y:S01]  /*43b0*/  LOP3.LUT R124, R131, 0xffff0000, RZ, 0xc0, !PT ;  /* 0xffff0000837c7812 */ /* 0x000fe200078ec0ff */
[----:B------:R-:W-:Y:S01]  /*43c0*/  FFMA.FTZ R123, R40, R34, -R53 ;  /* 0x00000022287b7223 */ /* 0x000fe20000010835 */
[----:B------:R-:W-:Y:S01]  /*43d0*/  LOP3.LUT R126, R126, 0xffff0000, RZ, 0xc0, !PT ;  /* 0xffff00007e7e7812 */ /* 0x000fe200078ec0ff */
[----:B------:R-:W-:Y:S01]  /*43e0*/  FFMA.FTZ R134, R35, R128, R134 ;  /* 0x0000008023867223 */ /* 0x000fe20000010086 */
[----:B------:R-:W-:Y:S01]  /*43f0*/  PRMT R122, R115, 0x5432, R122 ;  /* 0x00005432737a7816 */ /* 0x000fe2000000007a */
[----:B------:R-:W-:Y:S01]  /*4400*/  IMAD.U32 R40, R127, 0x10000, RZ ;  /* 0x000100007f287824 */ /* 0x000fe200078e00ff */
[----:B------:R-:W-:Y:S01]  /*4410*/  LOP3.LUT R41, R55, 0xffff0000, RZ, 0xc0, !PT ;  /* 0xffff000037297812 */ /* 0x000fe200078ec0ff */
[C---:B------:R-:W-:Y:S01]  /*4420*/  FMUL.FTZ R128, R59.reuse, R124 ;  /* 0x0000007c3b807220 */ /* 0x040fe20000410000 */
[----:B------:R-:W-:Y:S01]  /*4430*/  LOP3.LUT R56, R56, 0xffff0000, RZ, 0xc0, !PT ;  /* 0xffff000038387812 */ /* 0x000fe200078ec0ff */
[----:B------:R-:W-:Y:S01]  /*4440*/  FMUL.FTZ R138, R59, R126 ;  /* 0x0000007e3b8a7220 */ /* 0x000fe20000410000 */
[----:B------:R-:W-:Y:S01]  /*4450*/  LOP3.LUT R127, R127, 0xffff0000, RZ, 0xc0, !PT ;  /* 0xffff00007f7f7812 */ /* 0x000fe200078ec0ff */
[----:B------:R-:W-:-:S02]  /*4460*/  IMAD.U32 R34, R122, 0x10000, RZ ;  /* 0x000100007a227824 */ /* 0x000fc400078e00ff */
[C---:B------:R-:W-:Y:S01]  /*4470*/  FFMA.FTZ R128, R41.reuse, R126, -R128 ;  /* 0x0000007e29807223 */ /* 0x040fe20000010880 */
[C---:B------:R-:W-:Y:S01]  /*4480*/  IMAD.U32 R33, R52.reuse, 0x10000, RZ ;  /* 0x0001000034217824 */ /* 0x040fe200078e00ff */
[----:B------:R-:W-:Y:S01]  /*4490*/  LOP3.LUT R52, R52, 0xffff0000, RZ, 0xc0, !PT ;  /* 0xffff000034347812 */ /* 0x000fe200078ec0ff */
[----:B------:R-:W-:Y:S01]  /*44a0*/  FFMA.FTZ R59, R41, R124, R138 ;  /* 0x0000007c293b7223 */ /* 0x000fe2000001008a */
[----:B------:R-:W-:Y:S01]  /*44b0*/  LOP3.LUT R35, R122, 0xffff0000, RZ, 0xc0, !PT ;  /* 0xffff00007a237812 */ /* 0x000fe200078ec0ff */
[----:B------:R-:W-:Y:S01]  /*44c0*/  FMUL.FTZ R122, R42, R40 ;  /* 0x000000282a7a7220 */ /* 0x000fe20000410000 */
[----:B------:R-:W-:Y:S01]  /*44d0*/  PRMT R130, R116, 0x5432, R130 ;  /* 0x0000543274827816 */ /* 0x000fe20000000082 */
[-C--:B------:R-:W-:Y:S01]  /*44e0*/  FMUL.FTZ R43, R42, R34.reuse ;  /* 0x000000222a2b7220 */ /* 0x080fe20000410000 */
[----:B------:R-:W-:Y:S01]  /*44f0*/  FMUL.FTZ R41, R56, R127 ;  /* 0x0000007f38297220 */ /* 0x000fe20000410000 */
[----:B------:R-:W-:Y:S02]  /*4500*/  IMAD.U32 R55, R58, 0x10000, RZ ;  /* 0x000100003a377824 */ /* 0x000fe400078e00ff */
[C---:B------:R-:W-:Y:S01]  /*4510*/  FFMA.FTZ R122, R33.reuse, R34, -R122 ;  /* 0x00000022217a7223 */ /* 0x040fe2000001087a */
[----:B------:R-:W-:Y:S01]  /*4520*/  FFMA.FTZ R43, R33, R40, R43 ;  /* 0x00000028212b7223 */ /* 0x000fe2000001002b */
[-C--:B------:R-:W-:Y:S01]  /*4530*/  FMUL.FTZ R53, R56, R35.reuse ;  /* 0x0000002338357220 */ /* 0x080fe20000410000 */
[----:B------:R-:W-:Y:S01]  /*4540*/  FFMA.FTZ R41, R52, R35, -R41 ;  /* 0x0000002334297223 */ /* 0x000fe20000010829 */
[----:B------:R-:W-:Y:S01]  /*4550*/  LOP3.LUT R58, R58, 0xffff0000, RZ, 0xc0, !PT ;  /* 0xffff00003a3a7812 */ /* 0x000fe200078ec0ff */
[C---:B------:R-:W-:Y:S01]  /*4560*/  IMAD.U32 R34, R130.reuse, 0x10000, RZ ;  /* 0x0001000082227824 */ /* 0x040fe200078e00ff */
[----:B------:R-:W-:Y:S01]  /*4570*/  LOP3.LUT R35, R130, 0xffff0000, RZ, 0xc0, !PT ;  /* 0xffff000082237812 */ /* 0x000fe200078ec0ff */
[C---:B------:R-:W-:Y:S01]  /*4580*/  IMAD.U32 R33, R125.reuse, 0x10000, RZ ;  /* 0x000100007d217824 */ /* 0x040fe200078e00ff */
[----:B------:R-:W-:Y:S01]  /*4590*/  LOP3.LUT R125, R125, 0xffff0000, RZ, 0xc0, !PT ;  /* 0xffff00007d7d7812 */ /* 0x000fe200078ec0ff */
[----:B------:R-:W-:Y:S01]  /*45a0*/  FFMA.FTZ R52, R52, R127, R53 ;  /* 0x0000007f34347223 */ /* 0x000fe20000010035 */
[----:B------:R-:W-:-:S02]  /*45b0*/  IMAD.U32 R32, R54, 0x10000, RZ ;  /* 0x0001000036207824 */ /* 0x000fc400078e00ff */
[CC--:B------:R-:W-:Y:S01]  /*45c0*/  FMUL.FTZ R53, R55.reuse, R34.reuse ;  /* 0x0000002237357220 */ /* 0x0c0fe20000410000 */
        /* <DEDUP_REMOVED lines=8> */
[----:B------:R-:W-:Y:S02]  /*4650*/  F2FP.BF16.F32.PACK_AB R132, R132, R133 ;  /* 0x000000858484723e */ /* 0x000fe400000010ff */
        /* <DEDUP_REMOVED lines=9> */
[----:B------:R-:W-:-:S07]  /*46f0*/  F2FP.BF16.F32.PACK_AB R59, R59, R136 ;  /* 0x000000883b3b723e */ /* 0x000fce00000010ff */
.L_x_13964:
[----:B------:R-:W-:Y:S05]  /*4700*/  BSYNC B2 ;  /* 0x0000000000027941 */ /* 0x000fea0003800000 */
.L_x_13963:
        /* <DEDUP_REMOVED lines=12> */
.L_x_13962:
[----:B------:R-:W-:Y:S05]  /*47d0*/  BSYNC B1 ;  /* 0x0000000000017941 */ /* 0x000fea0003800000 */
.L_x_13961:
        /* <DEDUP_REMOVED lines=117> */
.L_x_13966:
[----:B------:R-:W-:Y:S05]  /*4f30*/  BSYNC B1 ;  /* 0x0000000000017941 */ /* 0x000fea0003800000 */
.L_x_13965:
        /* <DEDUP_REMOVED lines=10> */
.L_x_13934:
[----:B------:R-:W-:-:S13]  /*4fe0*/  ISETP.NE.AND P3, PT, R208, 0x3, PT ;  /* 0x00000003d000780c */ /* 0x000fda0003f65270 */
[----:B------:R-:W-:Y:S05]  /*4ff0*/  @!P3 BRA `(.L_x_13967) ;  /* 0x000000000004b947 */ /* 0x000fea0003800000 */
[----:B------:R-:W-:Y:S01]  /*5000*/  BPT.TRAP 0x1 ;  /* 0x000000040000795c */ /* 0x000fe20000300000 */
.L_x_13967:
[----:B------:R-:W-:Y:S01]  /*5010*/  IMAD R96, R2, 0x8, R18 ;  /* 0x0000000802607824 */ /* 0x000fe200078e0212 */
[----:B------:R-:W-:Y:S01]  /*5020*/  SHF.L.U32 R107, R206, 0x1f, RZ ;  /* 0x0000001fce6b7819 */ /* 0x000fe200000006ff */
[----:B------:R-:W-:Y:S01]  /*5030*/  IMAD R106, R27, -0x60, R24 ;  /* 0xffffffa01b6a7824 */ /* 0x000fe200078e0218 */
[----:B------:R-:W-:Y:S02]  /*5040*/  BSSY B1, `(.L_x_13968) ;  /* 0x0000004000017945 */ /* 0x000fe40003800000 */
[----:B------:R-:W0:Y:S02]  /*5050*/  SYNCS.PHASECHK.TRANS64.TRYWAIT P4, [R96+URZ+0x22890], R107 ;  /* 0x0228906b600075a7 */ /* 0x000e24000808017f */
[----:B------:R-:W-:Y:S01]  /*5060*/  VIMNMX R106, R106, 0x60, PT ;  /* 0x000000606a6a7848 */ /* 0x000fe20003fe0100 */
[----:B0-----:R-:W-:Y:S06]  /*5070*/  @!P4 BRA `(.L_x_13969) ;  /* 0x000001580048c947 */ /* 0x001fec0003800000 */
.L_x_14234:
[----:B------:R-:W-:Y:S05]  /*5080*/  BSYNC B1 ;  /* 0x0000000000017941 */ /* 0x000fea0003800000 */
.L_x_13968:
        /* <DEDUP_REMOVED lines=8> */
.L_x_13971:
[----:B------:R-:W-:Y:S05]  /*5110*/  BSYNC B1 ;  /* 0x0000000000017941 */ /* 0x000fea0003800000 */
.L_x_13970:
[----:B------:R-:W-:Y:S05]  /*5120*/  @P4 BRA `(.L_x_13951) ;  /* 0x0000000000104947 */ /* 0x000fea0003800000 */
[----:B-1----:R-:W1:Y:S04]  /*5130*/  @!P1 LDS.128 R32, [R104+0x2000] ;  /* 0x0020000068209984 */ /* 0x002e680000000c00 */
[----:B------:R-:W2:Y:S04]  /*5140*/  @!P2 LDS.128 R40, [R102+0x2000] ;  /* 0x002000006628a984 */ /* 0x000ea80000000c00 */
[----:B-1----:R3:W-:Y:S04]  /*5150*/  @!P1 STG.E.128 desc[UR40][R44.64], R32 ;  /* 0x000000202c009986 */ /* 0x0027e8000c101d28 */
[----:B--2---:R3:W-:Y:S02]  /*5160*/  @!P2 STG.E.128 desc[UR40][R44.64+0x40], R40 ;  /* 0x000040282c00a986 */ /* 0x0047e4000c101d28 */
.L_x_13951:
[----:B------:R-:W-:Y:S05]  /*5170*/  BSYNC B0 ;  /* 0x0000000000007941 */ /* 0x000fea0003800000 */
.L_x_13933:
        /* <DEDUP_REMOVED lines=17> */
.L_x_13973:
[----:B------:R-:W-:Y:S05]  /*5290*/  BSYNC B0 ;  /* 0x0000000000007941 */ /* 0x000fea0003800000 */
.L_x_13972:
[----:B------:R-:W2:Y:S01]  /*52a0*/  SYNCS.PHASECHK.TRANS64.TRYWAIT P3, [R96+URZ+0x228b0], R107 ;  /* 0x0228b06b600075a7 */ /* 0x000ea2000806017f */
[----:B------:R-:W-:Y:S01]  /*52b0*/  ULDC UR44, c[0x0][0x320] ;  /* 0x0000c800002c7ab9 */ /* 0x000fe20000000800 */
[----:B------:R-:W-:Y:S01]  /*52c0*/  ULDC.64 UR38, c[0x0][0x328] ;  /* 0x0000ca0000267ab9 */ /* 0x000fe20000000a00 */
[----:B------:R-:W-:Y:S01]  /*52d0*/  ULDC.64 UR36, c[0x0][0x318] ;  /* 0x0000c60000247ab9 */ /* 0x000fe20000000a00 */
[----:B------:R-:W-:Y:S01]  /*52e0*/  BSSY B0, `(.L_x_13974) ;  /* 0x0000003000007945 */ /* 0x000fe20003800000 */
[----:B-1----:R-:W-:-:S03]  /*52f0*/  IMAD R32, R2, 0x6000, R79 ;  /* 0x0000600002207824 */ /* 0x002fc600078e024f */
[----:B--2---:R-:W-:Y:S05]  /*5300*/  @!P3 BRA `(.L_x_13975) ;  /* 0x0000015400b8b947 */ /* 0x004fea0003800000 */
.L_x_14235:
[----:B------:R-:W-:Y:S05]  /*5310*/  BSYNC B0 ;  /* 0x0000000000007941 */ /* 0x000fea0003800000 */
.L_x_13974:
        /* <DEDUP_REMOVED lines=39> */
.L_x_13977:
[----:B------:R-:W-:Y:S05]  /*5590*/  BSYNC B0 ;  /* 0x0000000000007941 */ /* 0x000fea0003800000 */
.L_x_13976:
        /* <DEDUP_REMOVED lines=37> */
.L_x_13979:
[----:B------:R-:W-:Y:S05]  /*57f0*/  BSYNC B0 ;  /* 0x0000000000007941 */ /* 0x000fea0003800000 */
.L_x_13978:
        /* <DEDUP_REMOVED lines=22> */
.L_x_13928:
[----:B------:R-:W0:Y:S01]  /*5960*/  LDC R0, c[0x0][0x448] ;  /* 0x00011200ff007b82 */ /* 0x000e220000000800 */
        /* <DEDUP_REMOVED lines=20> */
[----:B----4-:R-:W-:Y:S02]  /*5ab0*/  CS2R R96, SRZ ;  /* 0x0000000000607805 */ /* 0x010fe4000001ff00 */
[----:B------:R-:W-:Y:S02]  /*5ac0*/  CS2R R88, SRZ ;  /* 0x0000000000587805 */ /* 0x000fe4000001ff00 */
[----:B------:R-:W-:Y:S02]  /*5ad0*/  CS2R R84, SRZ ;  /* 0x0000000000547805 */ /* 0x000fe4000001ff00 */
[----:B0-----:R-:W-:Y:S01]  /*5ae0*/  ISETP.NE.AND P1, PT, R0, 0x1, PT ;  /* 0x000000010000780c */ /* 0x001fe20003f25270 */
        /* <DEDUP_REMOVED lines=12> */
[----:B------:R-:W0:Y:S01]  /*5bb0*/  @P1 LDC R3, c[0x0][0x44c] ;  /* 0x00011300ff031b82 */ /* 0x000e220000000800 */
        /* <DEDUP_REMOVED lines=23> */
[----:B0-----:R-:W-:Y:S01]  /*5d30*/  @P1 IMAD.HI.U32 R3, R0, R3, RZ ;  /* 0x0000000300031227 */ /* 0x001fe200078e00ff */
[----:B------:R-:W-:-:S02]  /*5d40*/  CS2R R42, SRZ ;  /* 0x00000000002a7805 */ /* 0x000fc4000001ff00 */
[----:B------:R-:W-:Y:S02]  /*5d50*/  CS2R R44, SRZ ;  /* 0x00000000002c7805 */ /* 0x000fe4000001ff00 */
[----:B------:R-:W-:Y:S02]  /*5d60*/  CS2R R40, SRZ ;  /* 0x0000000000287805 */ /* 0x000fe4000001ff00 */
[----:B------:R-:W-:Y:S02]  /*5d70*/  CS2R R34, SRZ ;  /* 0x0000000000227805 */ /* 0x000fe4000001ff00 */
[----:B------:R-:W-:Y:S02]  /*5d80*/  CS2R R36, SRZ ;  /* 0x0000000000247805 */ /* 0x000fe4000001ff00 */
[----:B------:R-:W-:Y:S02]  /*5d90*/  CS2R R32, SRZ ;  /* 0x0000000000207805 */ /* 0x000fe4000001ff00 */
[----:B------:R-:W-:-:S02]  /*5da0*/  CS2R R26, SRZ ;  /* 0x00000000001a7805 */ /* 0x000fc4000001ff00 */
[----:B-1----:R-:W-:Y:S01]  /*5db0*/  @P1 SHF.R.U32.HI R0, RZ, R4, R3 ;  /* 0x00000004ff001219 */ /* 0x002fe20000011603 */
[----:B------:R-:W-:Y:S01]  /*5dc0*/  IMAD.MOV.U32 R4, RZ, RZ, RZ ;  /* 0x000000ffff047224 */ /* 0x000fe200078e00ff */
[----:B------:R-:W-:-:S03]  /*5dd0*/  PLOP3.LUT P1, PT, PT, PT, PT, 0x80, 0x0 ;  /* 0x000000000000781c */ /* 0x000fc60003f2f070 */
[----:B------:R-:W-:Y:S01]  /*5de0*/  IMAD.IADD R0, R29, 0x1, R0 ;  /* 0x000000011d007824 */ /* 0x000fe200078e0200 */
[----:B------:R-:W-:-:S03]  /*5df0*/  CS2R R28, SRZ ;  /* 0x00000000001c7805 */ /* 0x000fc6000001ff00 */
[----:B------:R-:W-:-:S05]  /*5e00*/  IMAD.HI R0, R0, 0x2aaaaaab, RZ ;  /* 0x2aaaaaab00007827 */ /* 0x000fca00078e02ff */
[----:B------:R-:W-:-:S04]  /*5e10*/  SHF.R.U32.HI R3, RZ, 0x1f, R0 ;  /* 0x0000001fff037819 */ /* 0x000fc80000011600 */
[----:B------:R-:W-:Y:S01]  /*5e20*/  LEA.HI.SX32 R3, R0, R3, 0x1c ;  /* 0x0000000300037211 */ /* 0x000fe200078fe2ff */
[----:B------:R-:W-:-:S03]  /*5e30*/  IMAD.MOV.U32 R0, RZ, RZ, RZ ;  /* 0x000000ffff007224 */ /* 0x000fc600078e00ff */
[----:B------:R-:W-:Y:S01]  /*5e40*/  VIMNMX R216, R216, R3, PT ;  /* 0x00000003d8d87248 */ /* 0x000fe20003fe0100 */
[----:B------:R-:W-:-:S03]  /*5e50*/  IMAD.MOV.U32 R3, RZ, RZ, RZ ;  /* 0x000000ffff037224 */ /* 0x000fc600078e00ff */
[----:B------:R-:W-:Y:S01]  /*5e60*/  ISETP.GE.AND P2, PT, R216, 0x1, PT ;  /* 0x00000001d800780c */ /* 0x000fe20003f46270 */
[----:B------:R-:W-:-:S12]  /*5e70*/  @P0 BRA `(.L_x_13981) ;  /* 0x00000000000c0947 */ /* 0x000fd80003800000 */
[----:B------:R-:W0:Y:S01]  /*5e80*/  FENCE.VIEW.ASYNC.G ;  /* 0x00000000000073c6 */ /* 0x000e220000000100 */
[----:B------:R-:W-:Y:S05]  /*5e90*/  WARPSYNC.ALL ;  /* 0x0000000000007948 */ /* 0x000fea0003800000 */
[----:B0-----:R-:W-:Y:S06]  /*5ea0*/  BAR.ARV 0xc, 0x180 ;  /* 0x0306000000007b1d */ /* 0x001fec0000002000 */
.L_x_13981:
        /* <DEDUP_REMOVED lines=10> */
.L_x_14238:
        /* <DEDUP_REMOVED lines=26> */
.L_x_13985:
[----:B------:R-:W-:Y:S05]  /*60f0*/  BSYNC B6 ;  /* 0x0000000000067941 */ /* 0x000fea0003800000 */
.L_x_13984:
        /* <DEDUP_REMOVED lines=12> */
.L_x_13989:
[----:B-1----:R1:W2:Y:S02]  /*61c0*/  SYNCS.PHASECHK.TRANS64.TRYWAIT P0, [R18+URZ+0x22800], R3 ;  /* 0x02280003120075a7 */ /* 0x0022a4000800017f */
[----:B--2---:R-:W-:Y:S05]  /*61d0*/  @!P0 NANOSLEEP.SYNCS 0x989680 ;  /* 0x009896800000895d */ /* 0x004fea0003900000 */
[----:B------:R-:W2:Y:S02]  /*61e0*/  @!P0 SYNCS.PHASECHK.TRANS64 P0, [R18+URZ+0x22800], R3 ;  /* 0x02280003120085a7 */ /* 0x000ea4000800007f */
[----:B--2---:R-:W-:Y:S05]  /*61f0*/  @!P0 BRA `(.L_x_13989) ;  /* 0xfffffffc00f08947 */ /* 0x004fea000383ffff */
.L_x_13988:
[----:B------:R-:W-:Y:S05]  /*6200*/  BSYNC B0 ;  /* 0x0000000000007941 */ /* 0x000fea0003800000 */
.L_x_13987:
[----:B------:R-:W-:Y:S05]  /*6210*/  BRA `(.L_x_13990) ;  /* 0x0000002c00847947 */ /* 0x000fea0003800000 */
.L_x_13986:
        /* <DEDUP_REMOVED lines=30> */
.L_x_13992:
[----:B------:R-:W-:Y:S05]  /*6400*/  BSYNC B6 ;  /* 0x0000000000067941 */ /* 0x000fea0003800000 */
.L_x_13991:
        /* <DEDUP_REMOVED lines=39> */
.L_x_14244:
        /* <DEDUP_REMOVED lines=8> */
[----:B------:R-:W4:Y:S01]  /*6700*/  LDL R9, [R1+0x8] ;  /* 0x0000080001097983 */ /* 0x000f220000100800 */
        /* <DEDUP_REMOVED lines=8> */
[----:B------:R-:W-:Y:S02]  /*6790*/  CS2R R30, SRZ ;  /* 0x00000000001e7805 */ /* 0x000fe4000001ff00 */
[----:B------:R-:W-:Y:S01]  /*67a0*/  CS2R R20, SRZ ;  /* 0x0000000000147805 */ /* 0x000fe2000001ff00 */
[----:B------:R-:W-:Y:S01]  /*67b0*/  @!P2 IMAD.WIDE R10, R204, 0x2, R10 ;  /* 0x00000002cc0aa825 */ /* 0x000fe200078e020a */
[-C--:B------:R-:W-:Y:S02]  /*67c0*/  @!P3 IADD3 R26, P0, R0, R33.reuse, RZ ;  /* 0x00000021001ab210 */ /* 0x080fe40007f1e0ff */
[----:B----4-:R-:W-:Y:S01]  /*67d0*/  @!P3 IADD3 R32, P1, R14, R33, RZ ;  /* 0x000000210e20b210 */ /* 0x010fe20007f3e0ff */
[----:B------:R-:W-:Y:S01]  /*67e0*/  @!P2 IMAD.WIDE R12, R204, 0x2, R14 ;  /* 0x00000002cc0ca825 */ /* 0x000fe200078e020e */
[----:B------:R1:W5:Y:S04]  /*67f0*/  @!P2 LD.E.64 R28, desc[UR40][R10.64] ;  /* 0x000000280a1ca980 */ /* 0x000368000c101b00 */
[----:B------:R1:W5:Y:S01]  /*6800*/  @!P2 LD.E.64 R30, desc[UR40][R12.64] ;  /* 0x000000280c1ea980 */ /* 0x000362000c101b00 */
[----:B------:R-:W-:-:S05]  /*6810*/  @!P3 SHF.L.U64.HI R24, R207, 0x1, R9 ;  /* 0x00000001cf18b819 */ /* 0x000fca0000010209 */
[--C-:B------:R-:W-:Y:S02]  /*6820*/  @!P3 IMAD.X R27, R3, 0x1, R24.reuse, P0 ;  /* 0x00000001031bb824 */ /* 0x100fe400000e0618 */
[----:B------:R-:W-:Y:S01]  /*6830*/  @!P3 IMAD.X R33, R5, 0x1, R24, P1 ;  /* 0x000000010521b824 */ /* 0x000fe200008e0618 */
[----:B------:R-:W-:Y:S02]  /*6840*/  CS2R R24, SRZ ;  /* 0x0000000000187805 */ /* 0x000fe4000001ff00 */
[----:B------:R1:W5:Y:S04]  /*6850*/  @!P3 LD.E.64 R20, desc[UR40][R26.64] ;  /* 0x000000281a14b980 */ /* 0x000368000c101b00 */
[----:B------:R1:W5:Y:S02]  /*6860*/  @!P3 LD.E.64 R24, desc[UR40][R32.64] ;  /* 0x000000282018b980 */ /* 0x000364000c101b00 */
.L_x_13997:
[----:B------:R-:W-:Y:S05]  /*6870*/  BSYNC B1 ;  /* 0x0000000000017941 */ /* 0x000fea0003800000 */
.L_x_13996:
        /* <DEDUP_REMOVED lines=23> */
.L_x_14250:
        /* <DEDUP_REMOVED lines=12> */
[----:B------:R-:W4:Y:S01]  /*6ab0*/  LDL R15, [R1+0x8] ;  /* 0x00000800010f7983 */ /* 0x000f220000100800 */
[----:B------:R-:W-:Y:S01]  /*6ac0*/  ULDC UR4, c[0x0][0x3f4] ;  /* 0x0000fd0000047ab9 */ /* 0x000fe20000000800 */
[----:B---3--:R-:W-:Y:S01]  /*6ad0*/  IMAD.MOV.U32 R6, RZ, RZ, R0 ;  /* 0x000000ffff067224 */ /* 0x008fe200078e0000 */
[----:B------:R-:W-:Y:S01]  /*6ae0*/  ISETP.GE.AND P3, PT, R207, UR4, PT ;  /* 0x00000004cf007c0c */ /* 0x000fe2000bf66270 */
[----:B--2---:R-:W-:Y:S01]  /*6af0*/  IMAD.MOV.U32 R7, RZ, RZ, R3 ;  /* 0x000000ffff077224 */ /* 0x004fe200078e0003 */
[----:B------:R-:W-:Y:S02]  /*6b00*/  ISETP.GE.AND P2, PT, R204, UR4, PT ;  /* 0x00000004cc007c0c */ /* 0x000fe4000bf46270 */
[----:B------:R-:W-:-:S09]  /*6b10*/  CS2R R10, SRZ ;  /* 0x00000000000a7805 */ /* 0x000fd2000001ff00 */
[C---:B------:R-:W-:Y:S01]  /*6b20*/  @!P3 IMAD.SHL.U32 R9, R207.reuse, 0x2, RZ ;  /* 0x00000002cf09b824 */ /* 0x040fe200078e00ff */
[----:B------:R-:W-:Y:S02]  /*6b30*/  CS2R R12, SRZ ;  /* 0x00000000000c7805 */ /* 0x000fe4000001ff00 */
[----:B------:R-:W-:Y:S01]  /*6b40*/  CS2R R26, SRZ ;  /* 0x00000000001a7805 */ /* 0x000fe2000001ff00 */
[----:B------:R-:W-:Y:S01]  /*6b50*/  @!P2 IMAD.WIDE R6, R204, 0x2, R6 ;  /* 0x00000002cc06a825 */ /* 0x000fe200078e0206 */
[-C--:B------:R-:W-:Y:S02]  /*6b60*/  @!P3 IADD3 R32, P0, R0, R9.reuse, RZ ;  /* 0x000000090020b210 */ /* 0x080fe40007f1e0ff */
[----:B----4-:R-:W-:Y:S02]  /*6b70*/  @!P3 IADD3 R4, P1, R14, R9, RZ ;  /* 0x000000090e04b210 */ /* 0x010fe40007f3e0ff */
[----:B------:R0:W5:Y:S01]  /*6b80*/  @!P2 LD.E.64 R10, desc[UR40][R6.64] ;  /* 0x00000028060aa980 */ /* 0x000162000c101b00 */
[----:B------:R-:W-:Y:S01]  /*6b90*/  @!P3 SHF.L.U64.HI R8, R207, 0x1, R15 ;  /* 0x00000001cf08b819 */ /* 0x000fe2000001020f */
[----:B------:R-:W-:-:S04]  /*6ba0*/  IMAD.MOV.U32 R15, RZ, RZ, R5 ;  /* 0x000000ffff0f7224 */ /* 0x000fc800078e0005 */
[--C-:B------:R-:W-:Y:S02]  /*6bb0*/  @!P3 IMAD.X R33, R3, 0x1, R8.reuse, P0 ;  /* 0x000000010321b824 */ /* 0x100fe400000e0608 */
[----:B------:R-:W-:Y:S01]  /*6bc0*/  @!P3 IMAD.X R5, R5, 0x1, R8, P1 ;  /* 0x000000010505b824 */ /* 0x000fe200008e0608 */
[----:B------:R-:W-:Y:S01]  /*6bd0*/  CS2R R8, SRZ ;  /* 0x0000000000087805 */ /* 0x000fe2000001ff00 */
[----:B------:R-:W-:Y:S01]  /*6be0*/  @!P2 IMAD.WIDE R14, R204, 0x2, R14 ;  /* 0x00000002cc0ea825 */ /* 0x000fe200078e020e */
[----:B------:R0:W5:Y:S04]  /*6bf0*/  @!P3 LD.E.64 R26, desc[UR40][R32.64] ;  /* 0x00000028201ab980 */ /* 0x000168000c101b00 */
[----:B------:R0:W5:Y:S04]  /*6c00*/  @!P2 LD.E.64 R12, desc[UR40][R14.64] ;  /* 0x000000280e0ca980 */ /* 0x000168000c101b00 */
[----:B------:R0:W5:Y:S02]  /*6c10*/  @!P3 LD.E.64 R8, desc[UR40][R4.64] ;  /* 0x000000280408b980 */ /* 0x000164000c101b00 */
.L_x_14000:
[----:B------:R-:W-:Y:S05]  /*6c20*/  BSYNC B1 ;  /* 0x0000000000017941 */ /* 0x000fea0003800000 */
.L_x_13999:
[----:B------:R-:W1:Y:S01]  /*6c30*/  SYNCS.PHASECHK.TRANS64.TRYWAIT P0, [R18+URZ+0x22800], R35 ;  /* 0x02280023120075a7 */ /* 0x000e62000800017f */
[----:B--2---:R-:W-:Y:S01]  /*6c40*/  LOP3.LUT R3, R34, 0x1c0, RZ, 0xc0, !PT ;  /* 0x000001c022037812 */ /* 0x004fe200078ec0ff */
[----:B0----5:R-:W-:Y:S01]  /*6c50*/  IMAD.MOV.U32 R4, RZ, RZ, R26 ;  /* 0x000000ffff047224 */ /* 0x021fe200078e001a */
[----:B------:R-:W-:Y:S01]  /*6c60*/  VIADDMNMX R40, R37, -R210, 0x80, PT ;  /* 0x0000008025287446 */ /* 0x000fe200038009d2 */
[----:B------:R-:W-:Y:S01]  /*6c70*/  IMAD.MOV.U32 R5, RZ, RZ, R11 ;  /* 0x000000ffff057224 */ /* 0x000fe200078e000b */
        /* <DEDUP_REMOVED lines=20> */
[C---:B------:R-:W-:Y:S01]  /*6dc0*/  VIADD R4, R3.reuse, 0x18400 ;  /* 0x0001840003047836 */ /* 0x040fe20000000000 */
[----:B------:R-:W-:Y:S01]  /*6dd0*/  ISETP.GE.AND P1, PT, R22, R40, PT ;  /* 0x000000281600720c */ /* 0x000fe20003f26270 */
[----:B------:R-:W-:Y:S01]  /*6de0*/  VIADD R0, R3, 0x18440 ;  /* 0x0001844003007836 */ /* 0x000fe20000000000 */
[----:B-1----:R-:W-:Y:S11]  /*6df0*/  @!P0 BRA `(.L_x_14002) ;  /* 0x00000140002c8947 */ /* 0x002ff60003800000 */
.L_x_14251:
[----:B------:R-:W-:Y:S05]  /*6e00*/  BSYNC B1 ;  /* 0x0000000000017941 */ /* 0x000fea0003800000 */
.L_x_14001:
        /* <DEDUP_REMOVED lines=55> */
.L_x_14006:
[----:B------:R-:W-:Y:S05]  /*7180*/  BSYNC B2 ;  /* 0x0000000000027941 */ /* 0x000fea0003800000 */
.L_x_14005:
        /* <DEDUP_REMOVED lines=47> */
.L_x_14004:
[----:B------:R-:W-:Y:S05]  /*7480*/  BSYNC B1 ;  /* 0x0000000000017941 */ /* 0x000fea0003800000 */
.L_x_14003:
        /* <DEDUP_REMOVED lines=53> */
.L_x_14009:
[----:B------:R-:W-:Y:S05]  /*77e0*/  BSYNC B1 ;  /* 0x0000000000017941 */ /* 0x000fea0003800000 */
.L_x_14008:
[----:B------:R-:W-:Y:S05]  /*77f0*/  @P1 BRA `(.L_x_14007) ;  /* 0x0000001400e81947 */ /* 0x000fea0003800000 */
[----:B-1----:R-:W1:Y:S01]  /*7800*/  LDS.128 R4, [R0+0x2000] ;  /* 0x0020000000047984 */ /* 0x002e620000000c00 */
[----:B------:R-:W-:Y:S02]  /*7810*/  SHF.R.U32.HI R15, RZ, 0x10, R9 ;  /* 0x00000010ff0f7819 */ /* 0x000fe40000011609 */
[----:B------:R-:W-:Y:S02]  /*7820*/  SHF.R.U32.HI R12, RZ, 0x10, R27 ;  /* 0x00000010ff0c7819 */ /* 0x000fe4000001161b */
[----:B------:R-:W-:Y:S02]  /*7830*/  PRMT R15, R44, 0x5410, R15 ;  /* 0x000054102c0f7816 */ /* 0x000fe4000000000f */
[----:B------:R-:W-:Y:S02]  /*7840*/  PRMT R12, R45, 0x5432, R12 ;  /* 0x000054322d0c7816 */ /* 0x000fe4000000000c */
[----:B----4-:R-:W-:Y:S01]  /*7850*/  SHF.R.U64 R14, R8, 0x10, R9 ;  /* 0x00000010080e7819 */ /* 0x010fe20000001209 */
        /* <DEDUP_REMOVED lines=41> */
.L_x_13994:
        /* <DEDUP_REMOVED lines=73> */
[----:B------:R-:W-:Y:S02]  /*7f80*/  IMAD.MOV.U32 R13, RZ, RZ, R4 ;  /* 0x000000ffff0d7224 */ /* 0x000fe400078e0004 */
[----:B------:R-:W-:Y:S01]  /*7f90*/  IMAD.MOV.U32 R15, RZ, RZ, R5 ;  /* 0x000000ffff0f7224 */ /* 0x000fe200078e0005 */
[----:B------:R-:W-:-:S02]  /*7fa0*/  PRMT R21, R11, 0x5410, R12 ;  /* 0x000054100b157816 */ /* 0x000fc4000000000c */
[----:B------:R-:W-:Y:S02]  /*7fb0*/  PRMT R9, R9, 0x5410, R13 ;  /* 0x0000541009097816 */ /* 0x000fe4000000000d */
[----:B012---:R-:W-:-:S07]  /*7fc0*/  PRMT R42, R15, 0x7610, R42 ;  /* 0x000076100f2a7816 */ /* 0x007fce000000002a */
.L_x_14261:
        /* <DEDUP_REMOVED lines=23> */
.L_x_14012:
[----:B------:R-:W-:Y:S05]  /*8140*/  BSYNC B1 ;  /* 0x0000000000017941 */ /* 0x000fea0003800000 */
.L_x_14011:
        /* <DEDUP_REMOVED lines=20> */
.L_x_14262:
[----:B------:R-:W-:Y:S05]  /*8290*/  BSYNC B1 ;  /* 0x0000000000017941 */ /* 0x000fea0003800000 */
.L_x_14013:
[----:B------:R-:W-:Y:S04]  /*82a0*/  BSSY B1, `(.L_x_14015) ;  /* 0x000006a000017945 */ /* 0x000fe80003800000 */
[----:B------:R-:W-:Y:S05]  /*82b0*/  @P2 BRA `(.L_x_14016) ;  /* 0x0000000400a02947 */ /* 0x000fea0003800000 */
[----:B------:R-:W-:Y:S01]  /*82c0*/  IMAD.SHL.U32 R0, R234, 0x40, RZ ;  /* 0x00000040ea007824 */ /* 0x000fe200078e00ff */
[----:B------:R-:W-:Y:S01]  /*82d0*/  SHF.R.U64 R20, R40, 0x10, R41 ;  /* 0x0000001028147819 */ /* 0x000fe20000001229 */
[----:B------:R-:W-:Y:S01]  /*82e0*/  IMAD.IADD R8, R16, 0x1, R37 ;  /* 0x0000000110087824 */ /* 0x000fe200078e0225 */
[----:B------:R-:W-:Y:S02]  /*82f0*/  SHF.R.U32.HI R40, RZ, 0x10, R41 ;  /* 0x00000010ff287819 */ /* 0x000fe40000011629 */
[----:B-1----:R-:W-:Y:S02]  /*8300*/  LOP3.LUT R11, R0, 0x1c0, RZ, 0xc0, !PT ;  /* 0x000001c0000b7812 */ /* 0x002fe400078ec0ff */
[----:B------:R-:W-:Y:S02]  /*8310*/  SHF.R.U64 R41, R6, 0x10, R7 ;  /* 0x0000001006297819 */ /* 0x000fe40000001207 */
[----:B------:R-:W-:Y:S02]  /*8320*/  SHF.R.U32.HI R13, RZ, 0x3, R11 ;  /* 0x00000003ff0d7819 */ /* 0x000fe4000001160b */
[----:B------:R-:W-:-:S02]  /*8330*/  LOP3.LUT R8, R11, 0x38, R8, 0xf8, !PT ;  /* 0x000000380b087812 */ /* 0x000fc400078ef808 */
[----:B------:R-:W-:Y:S02]  /*8340*/  LOP3.LUT R0, R11, 0x38, R16, 0xf8, !PT ;  /* 0x000000380b007812 */ /* 0x000fe400078ef810 */
[-C--:B------:R-:W-:Y:S02]  /*8350*/  LOP3.LUT R11, R8, R13.reuse, RZ, 0x3c, !PT ;  /* 0x0000000d080b7212 */ /* 0x080fe400078e3cff */
[----:B------:R-:W-:Y:S02]  /*8360*/  LOP3.LUT R3, R0, R13, RZ, 0x3c, !PT ;  /* 0x0000000d00037212 */ /* 0x000fe400078e3cff */
[----:B------:R-:W-:Y:S01]  /*8370*/  SHF.R.U64 R0, R38, 0x10, R39 ;  /* 0x0000001026007819 */ /* 0x000fe20000001227 */
[----:B------:R-:W-:Y:S01]  /*8380*/  IMAD R11, R214, 0x200, R11 ;  /* 0x00000200d60b7824 */ /* 0x000fe200078e020b */
[----:B------:R-:W-:Y:S01]  /*8390*/  SHF.R.U64 R44, R4, 0x10, R5 ;  /* 0x00000010042c7819 */ /* 0x000fe20000001205 */
[----:B------:R-:W-:Y:S01]  /*83a0*/  IMAD R3, R214, 0x200, R3 ;  /* 0x00000200d6037824 */ /* 0x000fe200078e0203 */
[----:B------:R-:W-:Y:S01]  /*83b0*/  PRMT R41, R21, 0x5410, R41 ;  /* 0x0000541015297816 */ /* 0x000fe20000000029 */
[--C-:B------:R-:W-:Y:S01]  /*83c0*/  IMAD R49, R11, 0x2, R18.reuse ;  /* 0x000000020b317824 */ /* 0x100fe200078e0212 */
[----:B------:R-:W-:Y:S01]  /*83d0*/  SHF.R.U32.HI R43, RZ, 0x10, R7 ;  /* 0x00000010ff2b7819 */ /* 0x000fe20000011607 */
        /* <DEDUP_REMOVED lines=8> */
[----:B------:R-:W-:Y:S02]  /*8460*/  SHF.R.U32.HI R45, RZ, 0x10, R5 ;  /* 0x00000010ff2d7819 */ /* 0x000fe40000011605 */
[----:B------:R-:W-:-:S02]  /*8470*/  PRMT R40, R10, 0x5410, R3 ;  /* 0x000054100a287816 */ /* 0x000fc40000000003 */
[----:B------:R-:W-:Y:S01]  /*8480*/  PRMT R43, R21, 0x5432, R43 ;  /* 0x00005432152b7816 */ /* 0x000fe2000000002b */
        /* <DEDUP_REMOVED lines=8> */
[----:B------:R-:W-:Y:S01]  /*8510*/  IMAD.U32 R33, R41, 0x10000, RZ ;  /* 0x0001000029217824 */ /* 0x000fe200078e00ff */
[C---:B0-----:R-:W-:Y:S01]  /*8520*/  LOP3.LUT R3, R12.reuse, 0xffff0000, RZ, 0xc0, !PT ;  /* 0xffff00000c037812 */ /* 0x041fe200078ec0ff */
[----:B------:R-:W-:Y:S01]  /*8530*/  IMAD.U32 R0, R12, 0x10000, RZ ;  /* 0x000100000c007824 */ /* 0x000fe200078e00ff */
[C---:B------:R-:W-:Y:S01]  /*8540*/  LOP3.LUT R12, R13.reuse, 0xffff0000, RZ, 0xc0, !PT ;  /* 0xffff00000d0c7812 */ /* 0x040fe200078ec0ff */
[----:B------:R-:W-:Y:S01]  /*8550*/  FMUL.FTZ R47, R8, R33 ;  /* 0x00000021082f7220 */ /* 0x000fe20000410000 */
[----:B------:R-:W-:Y:S01]  /*8560*/  IMAD.U32 R4, R13, 0x10000, RZ ;  /* 0x000100000d047824 */ /* 0x000fe200078e00ff */
[C---:B------:R-:W-:Y:S01]  /*8570*/  LOP3.LUT R6, R14.reuse, 0xffff0000, RZ, 0xc0, !PT ;  /* 0xffff00000e067812 */ /* 0x040fe200078ec0ff */
[----:B------:R-:W-:Y:S01]  /*8580*/  IMAD.U32 R5, R14, 0x10000, RZ ;  /* 0x000100000e057824 */ /* 0x000fe200078e00ff */
[C---:B------:R-:W-:Y:S01]  /*8590*/  LOP3.LUT R14, R15.reuse, 0xffff0000, RZ, 0xc0, !PT ;  /* 0xffff00000f0e7812 */ /* 0x040fe200078ec0ff */
[----:B------:R-:W-:Y:S01]  /*85a0*/  IMAD.U32 R7, R15, 0x10000, RZ ;  /* 0x000100000f077824 */ /* 0x000fe200078e00ff */
[C---:B------:R-:W-:Y:S01]  /*85b0*/  LOP3.LUT R13, R34.reuse, 0xffff0000, RZ, 0xc0, !PT ;  /* 0xffff0000220d7812 */ /* 0x040fe200078ec0ff */
[----:B------:R-:W-:-:S02]  /*85c0*/  IMAD.U32 R11, R34, 0x10000, RZ ;  /* 0x00010000220b7824 */ /* 0x000fc400078e00ff */
[-C--:B------:R-:W-:Y:S01]  /*85d0*/  FMUL.FTZ R41, R8, R21.reuse ;  /* 0x0000001508297220 */ /* 0x080fe20000410000 */
[C---:B------:R-:W-:Y:S01]  /*85e0*/  IMAD.U32 R15, R35.reuse, 0x10000, RZ ;  /* 0x00010000230f7824 */ /* 0x040fe200078e00ff */
[----:B------:R-:W-:Y:S01]  /*85f0*/  LOP3.LUT R34, R35, 0xffff0000, RZ, 0xc0, !PT ;  /* 0xffff000023227812 */ /* 0x000fe200078ec0ff */
[----:B------:R-:W-:Y:S01]  /*8600*/  FFMA.FTZ R47, R0, R21, -R47 ;  /* 0x00000015002f7223 */ /* 0x000fe2000001082f */
[----:B------:R-:W-:Y:S02]  /*8610*/  IMAD.U32 R35, R43, 0x10000, RZ ;  /* 0x000100002b237824 */ /* 0x000fe400078e00ff */
[C---:B------:R-:W-:Y:S01]  /*8620*/  FMUL.FTZ R8, R9.reuse, R42 ;  /* 0x0000002a09087220 */ /* 0x040fe20000410000 */
[----:B------:R-:W-:Y:S02]  /*8630*/  IMAD.U32 R21, R38, 0x10000, RZ ;  /* 0x0001000026157824 */ /* 0x000fe400078e00ff */
[----:B------:R-:W-:Y:S01]  /*8640*/  FFMA.FTZ R41, R0, R33, R41 ;  /* 0x0000002100297223 */ /* 0x000fe20000010029 */
[-C--:B------:R-:W-:Y:S01]  /*8650*/  FMUL.FTZ R0, R9, R20.reuse ;  /* 0x0000001409007220 */ /* 0x080fe20000410000 */
[----:B------:R-:W-:Y:S01]  /*8660*/  FFMA.FTZ R20, R3, R20, -R8 ;  /* 0x0000001403147223 */ /* 0x000fe20000010808 */
[C---:B------:R-:W-:Y:S01]  /*8670*/  FMUL.FTZ R9, R10.reuse, R35 ;  /* 0x000000230a097220 */ /* 0x040fe20000410000 */
[----:B------:R-:W-:Y:S01]  /*8680*/  LOP3.LUT R43, R43, 0xffff0000, RZ, 0xc0, !PT ;  /* 0xffff00002b2b7812 */ /* 0x000fe200078ec0ff */
[----:B------:R-:W-:Y:S01]  /*8690*/  FMUL.FTZ R10, R10, R21 ;  /* 0x000000150a0a7220 */ /* 0x000fe20000410000 */
[----:B------:R-:W-:-:S02]  /*86a0*/  IMAD.U32 R8, R44, 0x10000, RZ ;  /* 0x000100002c087824 */ /* 0x000fc400078e00ff */
[----:B------:R-:W-:Y:S01]  /*86b0*/  FFMA.FTZ R42, R3, R42, R0 ;  /* 0x0000002a032a7223 */ /* 0x000fe20000010000 */
[----:B------:R-:W-:Y:S01]  /*86c0*/  LOP3.LUT R3, R38, 0xffff0000, RZ, 0xc0, !PT ;  /* 0xffff000026037812 */ /* 0x000fe200078ec0ff */
[C---:B------:R-:W-:Y:S01]  /*86d0*/  FFMA.FTZ R9, R4.reuse, R21, -R9 ;  /* 0x0000001504097223 */ /* 0x040fe20000010809 */
[----:B------:R-:W-:Y:S01]  /*86e0*/  FFMA.FTZ R35, R4, R35, R10 ;  /* 0x0000002304237223 */ /* 0x000fe2000001000a */
[----:B------:R-:W-:Y:S02]  /*86f0*/  IMAD.U32 R0, R39, 0x10000, RZ ;  /* 0x0001000027007824 */ /* 0x000fe400078e00ff */
[----:B------:R-:W-:Y:S01]  /*8700*/  FMUL.FTZ R38, R11, R8 ;  /* 0x000000080b267220 */ /* 0x000fe20000410000 */
[C---:B------:R-:W-:Y:S01]  /*8710*/  FMUL.FTZ R21, R32.reuse, R43 ;  /* 0x0000002b20157220 */ /* 0x040fe20000410000 */
[----:B------:R-:W-:Y:S02]  /*8720*/  IMAD.U32 R10, R45, 0x10000, RZ ;  /* 0x000100002d0a7824 */ /* 0x000fe400078e00ff */
[----:B------:R-:W-:Y:S01]  /*8730*/  FMUL.FTZ R33, R32, R3 ;  /* 0x0000000320217220 */ /* 0x000fe20000410000 */
[----:B------:R-:W-:-:S02]  /*8740*/  IMAD.U32 R4, R40, 0x10000, RZ ;  /* 0x0001000028047824 */ /* 0x000fc400078e00ff */
[-C--:B------:R-:W-:Y:S01]  /*8750*/  FMUL.FTZ R11, R11, R0.reuse ;  /* 0x000000000b0b7220 */ /* 0x080fe20000410000 */
[----:B------:R-:W-:Y:S01]  /*8760*/  FFMA.FTZ R38, R5, R0, -R38 ;  /* 0x0000000005267223 */ /* 0x000fe20000010826 */
[----:B------:R-:W-:Y:S01]  /*8770*/  LOP3.LUT R44, R44, 0xffff0000, RZ, 0xc0, !PT ;  /* 0xffff00002c2c7812 */ /* 0x000fe200078ec0ff */
[----:B------:R-:W-:Y:S01]  /*8780*/  FFMA.FTZ R32, R12, R3, -R21 ;  /* 0x000000030c207223 */ /* 0x000fe20000010815 */
[C---:B------:R-:W-:Y:S01]  /*8790*/  FMUL.FTZ R46, R15.reuse, R10 ;  /* 0x0000000a0f2e7220 */ /* 0x040fe20000410000 */
[----:B------:R-:W-:Y:S01]  /*87a0*/  FMUL.FTZ R0, R15, R4 ;  /* 0x000000040f007220 */ /* 0x000fe20000410000 */
[----:B------:R-:W-:Y:S01]  /*87b0*/  LOP3.LUT R39, R39, 0xffff0000, RZ, 0xc0, !PT ;  /* 0xffff000027277812 */ /* 0x000fe200078ec0ff */
[----:B------:R-:W-:Y:S01]  /*87c0*/  FFMA.FTZ R11, R5, R8, R11 ;  /* 0x00000008050b7223 */ /* 0x000fe2000001000b */
        /* <DEDUP_REMOVED lines=23> */
.L_x_14016:
[----:B------:R-:W-:Y:S05]  /*8940*/  BSYNC B1 ;  /* 0x0000000000017941 */ /* 0x000fea0003800000 */
.L_x_14015:
        /* <DEDUP_REMOVED lines=12> */
[--C-:B------:R-:W-:Y:S02]  /*8a10*/  SHF.R.U64 R30, R24, 0x10, R25.reuse ;  /* 0x00000010181e7819 */ /* 0x100fe40000001219 */
[----:B------:R-:W-:Y:S02]  /*8a20*/  SHF.R.U32.HI R32, RZ, 0x10, R25 ;  /* 0x00000010ff207819 */ /* 0x000fe40000011619 */
[----:B------:R-:W-:Y:S02]  /*8a30*/  PRMT R30, R50, 0x5432, R30 ;  /* 0x00005432321e7816 */ /* 0x000fe4000000001e */
[----:B------:R-:W-:-:S02]  /*8a40*/  SHF.R.U32.HI R0, RZ, 0x10, R29 ;  /* 0x00000010ff007819 */ /* 0x000fc4000001161d */
[----:B------:R-:W-:Y:S02]  /*8a50*/  PRMT R25, R53, 0x5432, R12 ;  /* 0x0000543235197816 */ /* 0x000fe4000000000c */
[----:B------:R-:W-:Y:S01]  /*8a60*/  SHF.R.U32.HI R29, RZ, 0x10, R31 ;  /* 0x00000010ff1d7819 */ /* 0x000fe2000001161f */
[----:B------:R-:W-:Y:S01]  /*8a70*/  IMAD.U32 R31, R30, 0x10000, RZ ;  /* 0x000100001e1f7824 */ /* 0x000fe200078e00ff */
[----:B------:R-:W-:Y:S02]  /*8a80*/  PRMT R32, R51, 0x5432, R32 ;  /* 0x0000543233207816 */ /* 0x000fe40000000020 */
[--C-:B------:R-:W-:Y:S02]  /*8a90*/  SHF.R.U32.HI R35, RZ, 0x10, R27.reuse ;  /* 0x00000010ff237819 */ /* 0x100fe4000001161b */
[----:B------:R-:W-:Y:S01]  /*8aa0*/  SHF.R.U64 R34, R26, 0x10, R27 ;  /* 0x000000101a227819 */ /* 0x000fe2000000121b */
[----:B------:R-:W-:Y:S01]  /*8ab0*/  IMAD.U32 R26, R25, 0x10000, RZ ;  /* 0x00010000191a7824 */ /* 0x000fe200078e00ff */
[----:B------:R-:W-:Y:S01]  /*8ac0*/  PRMT R27, R54, 0x5432, R0 ;  /* 0x00005432361b7816 */ /* 0x000fe20000000000 */
[----:B------:R-:W-:Y:S01]  /*8ad0*/  IMAD.U32 R33, R32, 0x10000, RZ ;  /* 0x0001000020217824 */ /* 0x000fe200078e00ff */
[----:B------:R-:W-:-:S02]  /*8ae0*/  PRMT R35, R50, 0x5410, R35 ;  /* 0x0000541032237816 */ /* 0x000fc40000000023 */
        /* <DEDUP_REMOVED lines=14> */
[----:B------:R-:W-:Y:S01]  /*8bd0*/  IMAD.U32 R21, R10, 0x10000, RZ ;  /* 0x000100000a157824 */ /* 0x000fe200078e00ff */
[----:B------:R-:W-:-:S03]  /*8be0*/  PRMT R28, R13, 0x5432, R28 ;  /* 0x000054320d1c7816 */ /* 0x000fc6000000001c */
        /* <DEDUP_REMOVED lines=59> */
.L_x_14007:
[----:B------:R-:W-:Y:S05]  /*8fa0*/  BSYNC B0 ;  /* 0x0000000000007941 */ /* 0x000fea0003800000 */
.L_x_13993:
        /* <DEDUP_REMOVED lines=8> */
.L_x_13990:
        /* <DEDUP_REMOVED lines=8> */
.L_x_14017:
[----:B------:R-:W-:Y:S01]  /*90b0*/  IMAD R21, R19, 0x8, R18 ;  /* 0x0000000813157824 */ /* 0x000fe200078e0212 */
[----:B------:R-:W-:-:S04]  /*90c0*/  SHF.L.U32 R72, R23, 0x1f, RZ ;  /* 0x0000001f17487819 */ /* 0x000fc800000006ff */
[----:B------:R2:W0:Y:S01]  /*90d0*/  SYNCS.PHASECHK.TRANS64.TRYWAIT P2, [R21+URZ+0x22830], R72 ;  /* 0x02283048150075a7 */ /* 0x000422000804017f */
[----:B------:R-:W-:Y:S05]  /*90e0*/  @!P0 BRA `(.L_x_14018) ;  /* 0x0000000000048947 */ /* 0x000fea0003800000 */
[----:B------:R-:W-:Y:S01]  /*90f0*/  BPT.TRAP 0x1 ;  /* 0x000000040000795c */ /* 0x000fe20000300000 */
.L_x_14018:
[----:B0--3--:R-:W0:Y:S01]  /*9100*/  S2R R3, SR_TID.X ;  /* 0x0000000000037919 */ /* 0x009e220000002100 */
[----:B------:R-:W-:-:S05]  /*9110*/  VIADD R0, R18, 0x1c400 ;  /* 0x0001c40012007836 */ /* 0x000fca0000000000 */
[----:B------:R-:W-:-:S04]  /*9120*/  SHF.R.U32.HI R0, RZ, 0x4, R0 ;  /* 0x00000004ff007819 */ /* 0x000fc80000011600 */
[----:B------:R-:W-:Y:S02]  /*9130*/  LOP3.LUT R0, R0, 0x3fff, RZ, 0xc0, !PT ;  /* 0x00003fff00007812 */ /* 0x000fe400078ec0ff */
[----:B0-----:R-:W-:-:S04]  /*9140*/  LOP3.LUT R3, R3, 0x7f, RZ, 0xc0, !PT ;  /* 0x0000007f03037812 */ /* 0x001fc800078ec0ff */
[----:B------:R-:W-:Y:S01]  /*9150*/  ISETP.NE.AND P1, PT, R3, RZ, PT ;  /* 0x000000ff0300720c */ /* 0x000fe20003f25270 */
[----:B------:R-:W-:-:S12]  /*9160*/  @P2 BRA `(.L_x_14019) ;  /* 0x0000000000082947 */ /* 0x000fd80003800000 */
[----:B------:R-:W0:Y:S02]  /*9170*/  SYNCS.PHASECHK.TRANS64.TRYWAIT P2, [R21+URZ+0x22830], R72 ;  /* 0x02283048150075a7 */ /* 0x000e24000804017f */
[----:B0-----:R-:W-:Y:S05]  /*9180*/  @!P2 BRA `(.L_x_14020) ;  /* 0x0000012000d8a947 */ /* 0x001fea0003800000 */
.L_x_14019:
[----:B------:R-:W-:Y:S05]  /*9190*/  WARPSYNC.ALL ;  /* 0x0000000000007948 */ /* 0x000fea0003800000 */
[----:B------:R-:W-:-:S05]  /*91a0*/  LOP3.LUT R20, R0, 0x10000, RZ, 0xfc, !PT ;  /* 0x0001000000147812 */ /* 0x000fca00078efcff */
[----:B------:R-:W-:Y:S01]  /*91b0*/  IMAD R4, R19, 0x300, R20 ;  /* 0x0000030013047824 */ /* 0x000fe200078e0214 */
[----:B------:R-:W-:Y:S01]  /*91c0*/  LOP3.LUT R6, R36, 0x10000, RZ, 0xfc, !PT ;  /* 0x0001000024067812 */ /* 0x000fe200078efcff */
[----:B------:R-:W-:Y:S01]  /*91d0*/  IMAD.MOV.U32 R5, RZ, RZ, 0x40000040 ;  /* 0x40000040ff057424 */ /* 0x000fe200078e00ff */
[----:B------:R-:W3:Y:S01]  /*91e0*/  LDL.LU R3, [R1+0x4] ;  /* 0x0000040001037983 */ /* 0x000ee20000300800 */
[----:B------:R-:W-:Y:S01]  /*91f0*/  IMAD.MOV.U32 R7, RZ, RZ, 0x40000040 ;  /* 0x40000040ff077424 */ /* 0x000fe200078e00ff */
[C---:B------:R-:W-:Y:S01]  /*9200*/  R2UR UR6, R4.reuse ;  /* 0x00000000040672ca */ /* 0x040fe200000e0000 */
[----:B-----5:R-:W-:Y:S01]  /*9210*/  WARPGROUP.ARRIVE ;  /* 0x00000000000079c5 */ /* 0x020fe20000000000 */
[----:B------:R-:W-:Y:S01]  /*9220*/  R2UR UR7, R5 ;  /* 0x00000000050772ca */ /* 0x000fe200000e0000 */
[----:B------:R-:W-:Y:S01]  /*9230*/  VIADD R8, R4, 0x2 ;  /* 0x0000000204087836 */ /* 0x000fe20000000000 */
[C---:B------:R-:W-:Y:S01]  /*9240*/  R2UR UR4, R6.reuse ;  /* 0x00000000060472ca */ /* 0x040fe200000e0000 */
[C---:B----4-:R-:W-:Y:S01]  /*9250*/  VIADD R14, R6.reuse, 0x2 ;  /* 0x00000002060e7836 */ /* 0x050fe20000000000 */
[----:B------:R-:W-:Y:S01]  /*9260*/  R2UR UR5, R7 ;  /* 0x00000000070572ca */ /* 0x000fe200000e0000 */
[----:B------:R-:W-:Y:S01]  /*9270*/  IMAD.MOV.U32 R9, RZ, RZ, 0x40000040 ;  /* 0x40000040ff097424 */ /* 0x000fe200078e00ff */
[----:B------:R-:W4:Y:S01]  /*9280*/  LDC R0, c[0x0][0x448] ;  /* 0x00011200ff007b82 */ /* 0x000f220000000800 */
[----:B------:R-:W-:Y:S01]  /*9290*/  IMAD.MOV.U32 R15, RZ, RZ, 0x40000040 ;  /* 0x40000040ff0f7424 */ /* 0x000fe200078e00ff */
[----:B------:R-:W0:Y:S01]  /*92a0*/  S2R R74, SR_TID.X ;  /* 0x00000000004a7919 */ /* 0x000e220000002100 */
[----:B------:R-:W-:-:S02]  /*92b0*/  VIADD R12, R6, 0x4 ;  /* 0x00000004060c7836 */ /* 0x000fc40000000000 */
[----:B------:R-:W-:Y:S02]  /*92c0*/  IMAD.MOV.U32 R13, RZ, RZ, 0x40000040 ;  /* 0x40000040ff0d7424 */ /* 0x000fe400078e00ff */
[----:B------:R-:W-:Y:S02]  /*92d0*/  VIADD R10, R6, 0x6 ;  /* 0x00000006060a7836 */ /* 0x000fe40000000000 */
[----:B------:R-:W-:Y:S02]  /*92e0*/  IMAD.MOV.U32 R5, RZ, RZ, 0x40000040 ;  /* 0x40000040ff057424 */ /* 0x000fe400078e00ff */
        /* <DEDUP_REMOVED lines=9> */
[----:B----4-:R-:W-:Y:S01]  /*9380*/  ISETP.NE.AND P2, PT, R0, 0x1, PT ;  /* 0x000000010000780c */ /* 0x010fe20003f45270 */
[----:B------:R-:W-:Y:S01]  /*9390*/  IMAD.IADD R0, R217, 0x1, R210 ;  /* 0x00000001d9007824 */ /* 0x000fe200078e02d2 */
[----:B0-----:R-:W-:-:S04]  /*93a0*/  SHF.R.U32.HI R74, RZ, 0x7, R74 ;  /* 0x00000007ff4a7819 */ /* 0x001fc8000001164a */
[----:B------:R-:W-:Y:S01]  /*93b0*/  IADD3 R176, -R74, 0xb, RZ ;  /* 0x0000000b4ab07810 */ /* 0x000fe20007ffe1ff */
        /* <DEDUP_REMOVED lines=11> */
[----:B------:R-:W-:Y:S01]  /*9470*/  R2UR UR7, R5 ;  /* 0x00000000050772ca */ /* 0x000fe200000e0000 */
[----:B------:R-:W0:Y:S01]  /*9480*/  @P2 LDC R4, c[0x0][0x450] ;  /* 0x00011400ff042b82 */ /* 0x000e220000000800 */
[----:B------:R-:W-:Y:S02]  /*9490*/  R2UR UR4, R10 ;  /* 0x000000000a0472ca */ /* 0x000fe400000e0000 */
[----:B------:R-:W-:Y:S02]  /*94a0*/  R2UR UR5, R11 ;  /* 0x000000000b0572ca */ /* 0x000fe400000e0000 */
[----:B---3--:R-:W-:-:S04]  /*94b0*/  LOP3.LUT R3, R3, 0xfff7ffff, RZ, 0xc0, !PT ;  /* 0xfff7ffff03037812 */ /* 0x008fc800078ec0ff */
[----:B------:R-:W-:-:S05]  /*94c0*/  @P2 LOP3.LUT R3, R3, 0x80000, RZ, 0xfc, !PT ;  /* 0x0008000003032812 */ /* 0x000fca00078efcff */
[----:B------:R3:W-:Y:S02]  /*94d0*/  STL [R1+0x4], R3 ;  /* 0x0000040301007387 */ /* 0x0007e40000100800 */
[----:B---3--:R-:W3:Y:S01]  /*94e0*/  @P2 LDC R3, c[0x0][0x44c] ;  /* 0x00011300ff032b82 */ /* 0x008ee20000000800 */
[----:B------:R-:W-:Y:S02]  /*94f0*/  WARPGROUP.DEPBAR.LE gsb0, 0x0 ;  /* 0x00008000000079c5 */ /* 0x000fe40000010000 */
[----:B------:R-:W-:Y:S01]  /*9500*/  WARPGROUP.ARRIVE ;  /* 0x00000000000079c5 */ /* 0x000fe20000000000 */
[----:B---3--:R-:W-:-:S05]  /*9510*/  @P2 IMAD.HI.U32 R3, R0, R3, RZ ;  /* 0x0000000300032227 */ /* 0x008fca00078e00ff */
[----:B------:R-:W-:Y:S01]  /*9520*/  HGMMA.64x96x16.F32.BF16 R24, gdesc[UR4], R24, gsb0 ;  /* 0x01600000041879f0 */ /* 0x000fe20008001818 */
[----:B0-----:R-:W-:Y:S01]  /*9530*/  @P2 SHF.R.U32.HI R0, RZ, R4, R3 ;  /* 0x00000004ff002219 */ /* 0x001fe20000011603 */
[----:B------:R-:W-:Y:S01]  /*9540*/  IMAD R3, R216, -0x60, R213 ;  /* 0xffffffa0d8037824 */ /* 0x000fe200078e02d5 */
[----:B------:R-:W-:-:S03]  /*9550*/  ULDC UR4, c[0x0][0x988] ;  /* 0x0002620000047ab9 */ /* 0x000fc60000000800 */
[----:B------:R-:W0:Y:S01]  /*9560*/  SHFL.IDX PT, R5, R0, 0x1, 0x1c1f ;  /* 0x003c1f0000057f89 */ /* 0x000e2200000e0000 */
[----:B------:R-:W-:-:S03]  /*9570*/  VIADD R3, R3, 0x60 ;  /* 0x0000006003037836 */ /* 0x000fc60000000000 */
[----:B------:R-:W3:Y:S01]  /*9580*/  SHFL.IDX PT, R0, R0, RZ, 0x1c1f ;  /* 0x001c1fff00007589 */ /* 0x000ee200000e0000 */
[----:B------:R-:W-:-:S05]  /*9590*/  IMAD R4, R218, -0x2, R3 ;  /* 0xfffffffeda047824 */ /* 0x000fca00078e0203 */
[----:B------:R-:W-:-:S04]  /*95a0*/  IADD3 R3, -R211, 0x1, R4 ;  /* 0x00000001d3037810 */ /* 0x000fc80007ffe104 */
[----:B0-----:R-:W-:-:S04]  /*95b0*/  VIADDMNMX R5, R5, R3, R4, PT ;  /* 0x0000000305057246 */ /* 0x001fc80003800104 */
[C---:B------:R-:W-:Y:S02]  /*95c0*/  ISETP.GT.AND P3, PT, R5.reuse, RZ, PT ;  /* 0x000000ff0500720c */ /* 0x040fe40003f64270 */
[C---:B------:R-:W-:Y:S02]  /*95d0*/  ISETP.GT.AND P4, PT, R5.reuse, 0x1, PT ;  /* 0x000000010500780c */ /* 0x040fe40003f84270 */
[----:B------:R-:W-:Y:S02]  /*95e0*/  ISETP.GT.AND P2, PT, R5, 0x8, PT ;  /* 0x000000080500780c */ /* 0x000fe40003f44270 */
[----:B---3--:R-:W-:Y:S01]  /*95f0*/  VIADDMNMX R3, R0, R3, R4, PT ;  /* 0x0000000300037246 */ /* 0x008fe20003800104 */
[----:B------:R-:W-:Y:S01]  /*9600*/  IMAD.U32 R0, RZ, RZ, UR4 ;  /* 0x00000004ff007e24 */ /* 0x000fe2000f8e00ff */
[----:B------:R-:W-:Y:S02]  /*9610*/  WARPGROUP.DEPBAR.LE gsb0, 0x0 ;  /* 0x00008000000079c5 */ /* 0x000fe40000010000 */
[----:B------:R-:W-:-:S02]  /*9620*/  FSEL R73, R26, -INF , P3 ;  /* 0xff8000001a497808 */ /* 0x000fc40001800000 */
[----:B------:R-:W-:Y:S01]  /*9630*/  FSEL R26, R27, -INF , P4 ;  /* 0xff8000001b1a7808 */ /* 0x000fe20002000000 */
[----:B------:R0:W-:Y:S06]  /*9640*/  BAR.ARV R176, 0x100 ;  /* 0x000400b00000751d */ /* 0x0001ec0000002000 */
        /* <DEDUP_REMOVED lines=64> */
[----:B------:R-:W-:Y:S02]  /*9a50*/  FMNMX.FTZ R8, R115, R8, !PT ;  /* 0x0000000873087209 */ /* 0x000fe40007810000 */
[----:B------:R-:W-:Y:S02]  /*9a60*/  ISETP.GT.AND P3, PT, R3, RZ, PT ;  /* 0x000000ff0300720c */ /* 0x000fe40003f64270 */
[----:B------:R-:W-:Y:S02]  /*9a70*/  FMNMX.FTZ R5, R71, R8, !PT ;  /* 0x0000000847057209 */ /* 0x000fe40007810000 */
[C---:B------:R-:W-:Y:S02]  /*9a80*/  ISETP.GT.AND P4, PT, R3.reuse, 0x1, PT ;  /* 0x000000010300780c */ /* 0x040fe40003f84270 */
[----:B------:R-:W-:Y:S01]  /*9a90*/  ISETP.GT.AND P2, PT, R3, 0x8, PT ;  /* 0x000000080300780c */ /* 0x000fe20003f44270 */
[----:B------:R-:W3:Y:S01]  /*9aa0*/  SHFL.BFLY PT, R8, R5, 0x2, 0x1f ;  /* 0x0c401f0005087f89 */ /* 0x000ee200000e0000 */
[----:B------:R-:W-:-:S02]  /*9ab0*/  FSEL R9, R24, -INF , P3 ;  /* 0xff80000018097808 */ /* 0x000fc40001800000 */
[----:B------:R-:W-:Y:S02]  /*9ac0*/  FSEL R25, R25, -INF , P4 ;  /* 0xff80000019197808 */ /* 0x000fe40002000000 */
[----:B------:R-:W-:Y:S02]  /*9ad0*/  ISETP.GT.AND P3, PT, R3, 0x9, PT ;  /* 0x000000090300780c */ /* 0x000fe40003f64270 */
[----:B------:R-:W-:Y:S02]  /*9ae0*/  FMNMX.FTZ R4, R9, R25, !PT ;  /* 0x0000001909047209 */ /* 0x000fe40007810000 */
[----:B------:R-:W-:Y:S02]  /*9af0*/  FSEL R29, R29, -INF , P3 ;  /* 0xff8000001d1d7808 */ /* 0x000fe40001800000 */
[----:B------:R-:W-:-:S04]  /*9b00*/  ISETP.GT.AND P3, PT, R3, 0x11, PT ;  /* 0x000000110300780c */ /* 0x000fc80003f64270 */
[----:B------:R-:W-:Y:S02]  /*9b10*/  FSEL R33, R33, -INF , P3 ;  /* 0xff80000021217808 */ /* 0x000fe40001800000 */
[----:B------:R-:W-:-:S04]  /*9b20*/  ISETP.GT.AND P3, PT, R3, 0x19, PT ;  /* 0x000000190300780c */ /* 0x000fc80003f64270 */
[----:B------:R-:W-:Y:S02]  /*9b30*/  FSEL R37, R37, -INF , P3 ;  /* 0xff80000025257808 */ /* 0x000fe40001800000 */
[----:B------:R-:W-:Y:S02]  /*9b40*/  ISETP.GT.AND P3, PT, R3, 0x21, PT ;  /* 0x000000210300780c */ /* 0x000fe40003f64270 */
[----:B---3--:R-:W-:Y:S02]  /*9b50*/  FMNMX.FTZ R27, R5, R8, !PT ;  /* 0x00000008051b7209 */ /* 0x008fe40007810000 */
[----:B------:R-:W-:Y:S02]  /*9b60*/  FSEL R41, R41, -INF , P3 ;  /* 0xff80000029297808 */ /* 0x000fe40001800000 */
[----:B------:R-:W-:Y:S01]  /*9b70*/  ISETP.GT.AND P3, PT, R3, 0x29, PT ;  /* 0x000000290300780c */ /* 0x000fe20003f64270 */
[----:B------:R-:W3:Y:S03]  /*9b80*/  SHFL.BFLY PT, R8, R27, 0x1, 0x1f ;  /* 0x0c201f001b087f89 */ /* 0x000ee600000e0000 */
        /* <DEDUP_REMOVED lines=11> */
[----:B------:R-:W-:Y:S01]  /*9c40*/  FMUL.FTZ R5, R8, R0 ;  /* 0x0000000008057220 */ /* 0x000fe20000410000 */
[----:B------:R-:W-:-:S02]  /*9c50*/  FMNMX.FTZ R4, R27, R4, !PT ;  /* 0x000000041b047209 */ /* 0x000fc40007810000 */
[----:B------:R-:W-:Y:S02]  /*9c60*/  FSEL R31, R32, -INF , P2 ;  /* 0xff800000201f7808 */ /* 0x000fe40001000000 */
[----:B------:R-:W-:Y:S02]  /*9c70*/  FMNMX.FTZ R4, R29, R4, !PT ;  /* 0x000000041d047209 */ /* 0x000fe40007810000 */
[----:B------:R-:W-:Y:S02]  /*9c80*/  ISETP.GT.AND P2, PT, R3, 0x18, PT ;  /* 0x000000180300780c */ /* 0x000fe40003f44270 */
[----:B------:R-:W-:Y:S02]  /*9c90*/  FMNMX.FTZ R4, R31, R4, !PT ;  /* 0x000000041f047209 */ /* 0x000fe40007810000 */
[----:B------:R-:W-:Y:S02]  /*9ca0*/  FSEL R35, R36, -INF , P2 ;  /* 0xff80000024237808 */ /* 0x000fe40001000000 */
[----:B------:R-:W-:-:S02]  /*9cb0*/  FMNMX.FTZ R24, R33, R4, !PT ;  /* 0x0000000421187209 */ /* 0x000fc40007810000 */
[----:B------:R-:W-:Y:S02]  /*9cc0*/  FSETP.NEU.FTZ.AND P4, PT, R8, -INF , PT ;  /* 0xff8000000800780b */ /* 0x000fe40003f9d000 */
[----:B------:R-:W-:Y:S02]  /*9cd0*/  ISETP.GT.AND P2, PT, R3, 0x20, PT ;  /* 0x000000200300780c */ /* 0x000fe40003f44270 */
[----:B------:R-:W-:Y:S02]  /*9ce0*/  FMNMX.FTZ R24, R35, R24, !PT ;  /* 0x0000001823187209 */ /* 0x000fe40007810000 */
[----:B------:R-:W-:Y:S02]  /*9cf0*/  FSEL R34, R5, RZ, P4 ;  /* 0x000000ff05227208 */ /* 0x000fe40002000000 */
[----:B------:R-:W-:Y:S02]  /*9d00*/  FSEL R39, R40, -INF , P2 ;  /* 0xff80000028277808 */ /* 0x000fe40001000000 */
[----:B------:R-:W-:Y:S01]  /*9d10*/  FMNMX.FTZ R24, R37, R24, !PT ;  /* 0x0000001825187209 */ /* 0x000fe20007810000 */
[-CC-:B------:R-:W-:Y:S01]  /*9d20*/  FFMA.FTZ R26, R26, R0.reuse, -R34.reuse ;  /* 0x000000001a1a7223 */ /* 0x180fe20000010822 */
[----:B------:R-:W-:Y:S01]  /*9d30*/  ISETP.GT.AND P2, PT, R3, 0x28, PT ;  /* 0x000000280300780c */ /* 0x000fe20003f44270 */
[--C-:B------:R-:W-:Y:S01]  /*9d40*/  FFMA.FTZ R201, R73, R0, -R34.reuse ;  /* 0x0000000049c97223 */ /* 0x100fe20000010822 */
[----:B------:R-:W-:Y:S01]  /*9d50*/  FMNMX.FTZ R24, R39, R24, !PT ;  /* 0x0000001827187209 */ /* 0x000fe20007810000 */
[----:B------:R3:W-:Y:S01]  /*9d60*/  MUFU.EX2 R4, R26 ;  /* 0x0000001a00047308 */ /* 0x0007e20000000800 */
[----:B------:R-:W-:Y:S01]  /*9d70*/  FSEL R43, R44, -INF , P2 ;  /* 0xff8000002c2b7808 */ /* 0x000fe20001000000 */
[-CC-:B------:R-:W-:Y:S01]  /*9d80*/  FFMA.FTZ R203, R75, R0.reuse, -R34.reuse ;  /* 0x000000004bcb7223 */ /* 0x180fe20000010822 */
[----:B------:R-:W-:Y:S01]  /*9d90*/  ISETP.GT.AND P2, PT, R3, 0x30, PT ;  /* 0x000000300300780c */ /* 0x000fe20003f44270 */
[-CC-:B------:R-:W-:Y:S01]  /*9da0*/  FFMA.FTZ R77, R77, R0.reuse, -R34.reuse ;  /* 0x000000004d4d7223 */ /* 0x180fe20000010822 */
[----:B------:R-:W-:Y:S01]  /*9db0*/  FSEL R61, R61, -INF , P3 ;  /* 0xff8000003d3d7808 */ /* 0x000fe20001800000 */
[--C-:B------:R-:W-:Y:S01]  /*9dc0*/  FFMA.FTZ R153, R79, R0, -R34.reuse ;  /* 0x000000004f997223 */ /* 0x100fe20000010822 */
[----:B------:R-:W-:Y:S01]  /*9dd0*/  FSEL R47, R48, -INF , P2 ;  /* 0xff800000302f7808 */ /* 0x000fe20001000000 */
[----:B------:R-:W4:Y:S01]  /*9de0*/  MUFU.EX2 R201, R201 ;  /* 0x000000c900c97308 */ /* 0x000f220000000800 */
[----:B---3--:R-:W-:Y:S01]  /*9df0*/  FMNMX.FTZ R26, R41, R24, !PT ;  /* 0x00000018291a7209 */ /* 0x008fe20007810000 */
[-CC-:B------:R-:W-:Y:S01]  /*9e00*/  FFMA.FTZ R81, R81, R0.reuse, -R34.reuse ;  /* 0x0000000051517223 */ /* 0x180fe20000010822 */
[----:B------:R-:W-:Y:S01]  /*9e10*/  ISETP.GT.AND P2, PT, R3, 0x38, PT ;  /* 0x000000380300780c */ /* 0x000fe20003f44270 */
[--C-:B------:R-:W-:Y:S01]  /*9e20*/  FFMA.FTZ R155, R83, R0, -R34.reuse ;  /* 0x00000000539b7223 */ /* 0x100fe20000010822 */
[----:B------:R-:W-:Y:S01]  /*9e30*/  FMNMX.FTZ R26, R43, R26, !PT ;  /* 0x0000001a2b1a7209 */ /* 0x000fe20007810000 */
[--C-:B------:R-:W-:Y:S01]  /*9e40*/  FFMA.FTZ R85, R85, R0, -R34.reuse ;  /* 0x0000000055557223 */ /* 0x100fe20000010822 */
[----:B------:R-:W-:Y:S01]  /*9e50*/  FSEL R51, R52, -INF , P2 ;  /* 0xff80000034337808 */ /* 0x000fe20001000000 */
[----:B------:R-:W-:Y:S01]  /*9e60*/  MUFU.EX2 R203, R203 ;  /* 0x000000cb00cb7308 */ /* 0x000fe20000000800 */
[----:B------:R-:W-:Y:S01]  /*9e70*/  FMNMX.FTZ R26, R45, R26, !PT ;  /* 0x0000001a2d1a7209 */ /* 0x000fe20007810000 */
[-CC-:B------:R-:W-:Y:S01]  /*9e80*/  FFMA.FTZ R157, R87, R0.reuse, -R34.reuse ;  /* 0x00000000579d7223 */ /* 0x180fe20000010822 */
[----:B------:R-:W-:Y:S01]  /*9e90*/  ISETP.GT.AND P2, PT, R3, 0x40, PT ;  /* 0x000000400300780c */ /* 0x000fe20003f44270 */
[--C-:B------:R-:W-:Y:S01]  /*9ea0*/  FFMA.FTZ R89, R89, R0, -R34.reuse ;  /* 0x0000000059597223 */ /* 0x100fe20000010822 */
[----:B------:R-:W-:Y:S01]  /*9eb0*/  FMNMX.FTZ R26, R47, R26, !PT ;  /* 0x0000001a2f1a7209 */ /* 0x000fe20007810000 */
[----:B------:R-:W-:Y:S01]  /*9ec0*/  FFMA.FTZ R91, R91, R0, -R34 ;  /* 0x000000005b5b7223 */ /* 0x000fe20000010822 */
[----:B------:R-:W-:Y:S01]  /*9ed0*/  FSEL R55, R56, -INF , P2 ;  /* 0xff80000038377808 */ /* 0x000fe20001000000 */
[----:B------:R-:W-:Y:S01]  /*9ee0*/  MUFU.EX2 R24, R77 ;  /* 0x0000004d00187308 */ /* 0x000fe20000000800 */
[----:B------:R-:W-:Y:S01]  /*9ef0*/  FMNMX.FTZ R28, R49, R26, !PT ;  /* 0x0000001a311c7209 */ /* 0x000fe20007810000 */
[----:B----4-:R-:W-:Y:S01]  /*9f00*/  FADD.FTZ R48, R201, R4 ;  /* 0x00000004c9307221 */ /* 0x010fe20000010000 */
        /* <DEDUP_REMOVED lines=11> */
[--C-:B------:R-:W-:Y:S01]  /*9fc0*/  FFMA.FTZ R101, R101, R0, -R34.reuse ;  /* 0x0000000065657223 */ /* 0x100fe20000010822 */
[----:B------:R-:W-:Y:S01]  /*9fd0*/  ISETP.GT.AND P3, PT, R3, 0x51, PT ;  /* 0x000000510300780c */ /* 0x000fe20003f64270 */
[----:B------:R-:W-:Y:S01]  /*9fe0*/  MUFU.EX2 R26, R81 ;  /* 0x00000051001a7308 */ /* 0x000fe20000000800 */
[----:B------:R-:W-:Y:S01]  /*9ff0*/  FMNMX.FTZ R30, R57, R28, !PT ;  /* 0x0000001c391e7209 */ /* 0x000fe20007810000 */
[-CC-:B------:R-:W-:Y:S01]  /*a000*/  FFMA.FTZ R103, R103, R0.reuse, -R34.reuse ;  /* 0x0000000067677223 */ /* 0x180fe20000010822 */
[----:B------:R-:W-:Y:S01]  /*a010*/  FSEL R63, R64, -INF , P2 ;  /* 0xff800000403f7808 */ /* 0x000fe20001000000 */
        /* <DEDUP_REMOVED lines=16> */
[----:B------:R-:W-:Y:S01]  /*a120*/  FFMA.FTZ R34, R71, R0, -R34 ;  /* 0x0000000047227223 */ /* 0x000fe20000010822 */
[----:B------:R-:W-:-:S02]  /*a130*/  FSEL R69, R69, -INF , P3 ;  /* 0xff80000045457808 */ /* 0x000fc40001800000 */
[----:B------:R-:W-:Y:S01]  /*a140*/  FMNMX.FTZ R30, R67, R30, !PT ;  /* 0x0000001e431e7209 */ /* 0x000fe20007810000 */
[----:B------:R-:W-:Y:S01]  /*a150*/  MUFU.EX2 R157, R157 ;  /* 0x0000009d009d7308 */ /* 0x000fe20000000800 */
[----:B------:R-:W-:Y:S02]  /*a160*/  F2FP.BF16.F32.PACK_AB R201, R4, R201 ;  /* 0x000000c904c9723e */ /* 0x000fe400000010ff */
[----:B------:R-:W-:-:S05]  /*a170*/  FMNMX.FTZ R30, R69, R30, !PT ;  /* 0x0000001e451e7209 */ /* 0x000fca0007810000 */
[----:B------:R-:W3:Y:S01]  /*a180*/  SHFL.BFLY PT, R3, R30, 0x2, 0x1f ;  /* 0x0c401f001e037f89 */ /* 0x000ee200000e0000 */
[----:B------:R-:W-:Y:S08]  /*a190*/  MUFU.EX2 R32, R89 ;  /* 0x0000005900207308 */ /* 0x000ff00000000800 */
[----:B------:R-:W-:Y:S08]  /*a1a0*/  MUFU.EX2 R91, R91 ;  /* 0x0000005b005b7308 */ /* 0x000ff00000000800 */
[----:B------:R-:W4:Y:S01]  /*a1b0*/  MUFU.EX2 R36, R93 ;  /* 0x0000005d00247308 */ /* 0x000f220000000800 */
[----:B---3--:R-:W-:-:S07]  /*a1c0*/  FMNMX.FTZ R3, R30, R3, !PT ;  /* 0x000000031e037209 */ /* 0x008fce0007810000 */
[----:B------:R-:W-:Y:S01]  /*a1d0*/  MUFU.EX2 R95, R95 ;  /* 0x0000005f005f7308 */ /* 0x000fe20000000800 */
[----:B------:R-:W3:Y:S07]  /*a1e0*/  SHFL.BFLY PT, R30, R3, 0x1, 0x1f ;  /* 0x0c201f00031e7f89 */ /* 0x000eee00000e0000 */
[----:B------:R-:W1:Y:S01]  /*a1f0*/  MUFU.EX2 R38, R97 ;  /* 0x0000006100267308 */ /* 0x000e620000000800 */
[----:B----4-:R-:W-:-:S07]  /*a200*/  F2FP.BF16.F32.PACK_AB R159, R36, R91 ;  /* 0x0000005b249f723e */ /* 0x010fce00000010ff */
[----:B------:R-:W-:Y:S08]  /*a210*/  MUFU.EX2 R99, R99 ;  /* 0x0000006300637308 */ /* 0x000ff00000000800 */
[----:B------:R-:W-:Y:S01]  /*a220*/  MUFU.EX2 R40, R101 ;  /* 0x0000006500287308 */ /* 0x000fe20000000800 */
[----:B-1----:R-:W-:Y:S02]  /*a230*/  F2FP.BF16.F32.PACK_AB R161, R38, R95 ;  /* 0x0000005f26a1723e */ /* 0x002fe400000010ff */
[----:B---3--:R-:W-:-:S04]  /*a240*/  FMNMX.FTZ R5, R3, R30, !PT ;  /* 0x0000001e03057209 */ /* 0x008fc80007810000 */
[C---:B------:R-:W-:Y:S01]  /*a250*/  FSETP.NEU.FTZ.AND P2, PT, R5.reuse, -INF , PT ;  /* 0xff8000000500780b */ /* 0x040fe20003f5d000 */
[-C--:B------:R-:W-:Y:S01]  /*a260*/  FMUL.FTZ R3, R5, R0.reuse ;  /* 0x0000000005037220 */ /* 0x080fe20000410000 */
[----:B------:R-:W-:Y:S04]  /*a270*/  MUFU.EX2 R103, R103 ;  /* 0x0000006700677308 */ /* 0x000fe80000000800 */
[----:B------:R-:W-:Y:S01]  /*a280*/  FSEL R30, R3, RZ, P2 ;  /* 0x000000ff031e7208 */ /* 0x000fe20001000000 */
[----:B------:R-:W-:Y:S01]  /*a290*/  FADD.FTZ R3, R203, R48 ;  /* 0x00000030cb037221 */ /* 0x000fe20000010000 */
[C---:B------:R-:W-:Y:S02]  /*a2a0*/  F2FP.BF16.F32.PACK_AB R203, R24.reuse, R203 ;  /* 0x000000cb18cb723e */ /* 0x040fe400000010ff */
[----:B------:R-:W-:Y:S01]  /*a2b0*/  MUFU.EX2 R42, R105 ;  /* 0x00000069002a7308 */ /* 0x000fe20000000800 */
[-CC-:B------:R-:W-:Y:S01]  /*a2c0*/  FFMA.FTZ R9, R9, R0.reuse, -R30.reuse ;  /* 0x0000000009097223 */ /* 0x180fe2000001081e */
[-CC-:B------:R-:W-:Y:S01]  /*a2d0*/  FFMA.FTZ R25, R25, R0.reuse, -R30.reuse ;  /* 0x0000000019197223 */ /* 0x180fe2000001081e */
[-CC-:B------:R-:W-:Y:S01]  /*a2e0*/  FFMA.FTZ R27, R27, R0.reuse, -R30.reuse ;  /* 0x000000001b1b7223 */ /* 0x180fe2000001081e */
[-CC-:B------:R-:W-:Y:S01]  /*a2f0*/  FFMA.FTZ R29, R29, R0.reuse, -R30.reuse ;  /* 0x000000001d1d7223 */ /* 0x180fe2000001081e */
[-CC-:B------:R-:W-:Y:S01]  /*a300*/  FFMA.FTZ R31, R31, R0.reuse, -R30.reuse ;  /* 0x000000001f1f7223 */ /* 0x180fe2000001081e */
[-CC-:B------:R-:W-:Y:S01]  /*a310*/  FFMA.FTZ R33, R33, R0.reuse, -R30.reuse ;  /* 0x0000000021217223 */ /* 0x180fe2000001081e */
[----:B------:R-:W-:Y:S01]  /*a320*/  FADD.FTZ R48, R24, R3 ;  /* 0x0000000318307221 */ /* 0x000fe20000010000 */
[----:B------:R-:W-:Y:S01]  /*a330*/  MUFU.EX2 R9, R9 ;  /* 0x0000000900097308 */ /* 0x000fe20000000800 */
[-CC-:B------:R-:W-:Y:S01]  /*a340*/  FFMA.FTZ R35, R35, R0.reuse, -R30.reuse ;  /* 0x0000000023237223 */ /* 0x180fe2000001081e */
[-C--:B------:R-:W-:Y:S01]  /*a350*/  FFMA.FTZ R37, R37, R0.reuse, -R30 ;  /* 0x0000000025257223 */ /* 0x080fe2000001081e */
[----:B------:R-:W-:Y:S01]  /*a360*/  FADD.FTZ R3, R153, R48 ;  /* 0x0000003099037221 */ /* 0x000fe20000010000 */
[-CC-:B------:R-:W-:Y:S01]  /*a370*/  FFMA.FTZ R39, R39, R0.reuse, -R30.reuse ;  /* 0x0000000027277223 */ /* 0x180fe2000001081e */
[-CC-:B------:R-:W-:Y:S01]  /*a380*/  FFMA.FTZ R41, R41, R0.reuse, -R30.reuse ;  /* 0x0000000029297223 */ /* 0x180fe2000001081e */
[-CC-:B------:R-:W-:Y:S01]  /*a390*/  FFMA.FTZ R43, R43, R0.reuse, -R30.reuse ;  /* 0x000000002b2b7223 */ /* 0x180fe2000001081e */
[----:B------:R-:W-:Y:S01]  /*a3a0*/  FADD.FTZ R50, R26, R3 ;  /* 0x000000031a327221 */ /* 0x000fe20000010000 */
[----:B------:R1:W3:Y:S01]  /*a3b0*/  MUFU.EX2 R200, R25 ;  /* 0x0000001900c87308 */ /* 0x0002e20000000800 */
        /* <DEDUP_REMOVED lines=8> */
[----:B-1----:R-:W-:Y:S01]  /*a440*/  FADD.FTZ R25, R155, R50 ;  /* 0x000000329b197221 */ /* 0x002fe20000010000 */
[-CC-:B------:R-:W-:Y:S01]  /*a450*/  FFMA.FTZ R59, R59, R0.reuse, -R30.reuse ;  /* 0x000000003b3b7223 */ /* 0x180fe2000001081e */
[-CC-:B------:R-:W-:Y:S01]  /*a460*/  FFMA.FTZ R61, R61, R0.reuse, -R30.reuse ;  /* 0x000000003d3d7223 */ /* 0x180fe2000001081e */
[-CC-:B------:R-:W-:Y:S01]  /*a470*/  FFMA.FTZ R63, R63, R0.reuse, -R30.reuse ;  /* 0x000000003f3f7223 */ /* 0x180fe2000001081e */
[----:B------:R-:W-:Y:S01]  /*a480*/  FADD.FTZ R50, R28, R25 ;  /* 0x000000191c327221 */ /* 0x000fe20000010000 */
[-CC-:B------:R-:W-:Y:S01]  /*a490*/  FFMA.FTZ R65, R65, R0.reuse, -R30.reuse ;  /* 0x0000000041417223 */ /* 0x180fe2000001081e */
[-C--:B------:R-:W-:Y:S01]  /*a4a0*/  FFMA.FTZ R67, R67, R0.reuse, -R30 ;  /* 0x0000000043437223 */ /* 0x080fe2000001081e */
[----:B------:R1:W2:Y:S01]  /*a4b0*/  MUFU.EX2 R202, R29 ;  /* 0x0000001d00ca7308 */ /* 0x0002a20000000800 */
[----:B---3--:R-:W-:Y:S01]  /*a4c0*/  FADD.FTZ R48, R9, R200 ;  /* 0x000000c809307221 */ /* 0x008fe20000010000 */
[----:B------:R-:W-:Y:S01]  /*a4d0*/  FFMA.FTZ R30, R69, R0, -R30 ;  /* 0x00000000451e7223 */ /* 0x000fe2000001081e */
[----:B------:R-:W-:-:S02]  /*a4e0*/  F2FP.BF16.F32.PACK_AB R200, R200, R9 ;  /* 0x00000009c8c8723e */ /* 0x000fc400000010ff */
[----:B------:R-:W-:Y:S02]  /*a4f0*/  F2FP.BF16.F32.PACK_AB R153, R26, R153 ;  /* 0x000000991a99723e */ /* 0x000fe400000010ff */
[----:B------:R-:W-:Y:S01]  /*a500*/  F2FP.BF16.F32.PACK_AB R155, R28, R155 ;  /* 0x0000009b1c9b723e */ /* 0x000fe200000010ff */
[----:B------:R-:W3:Y:S01]  /*a510*/  MUFU.EX2 R31, R31 ;  /* 0x0000001f001f7308 */ /* 0x000ee20000000800 */
[----:B----4-:R-:W-:Y:S01]  /*a520*/  FADD.FTZ R3, R27, R48 ;  /* 0x000000301b037221 */ /* 0x010fe20000010000 */
[----:B-1----:R-:W-:Y:S01]  /*a530*/  FADD.FTZ R29, R157, R50 ;  /* 0x000000329d1d7221 */ /* 0x002fe20000010000 */
[----:B------:R-:W-:Y:S02]  /*a540*/  F2FP.BF16.F32.PACK_AB R157, R32, R157 ;  /* 0x0000009d209d723e */ /* 0x000fe400000010ff */
[----:B------:R-:W-:Y:S01]  /*a550*/  F2FP.BF16.F32.PACK_AB R163, R40, R99 ;  /* 0x0000006328a3723e */ /* 0x000fe200000010ff */
[----:B------:R-:W-:Y:S01]  /*a560*/  FADD.FTZ R50, R32, R29 ;  /* 0x0000001d20327221 */ /* 0x000fe20000010000 */
[----:B------:R-:W-:Y:S01]  /*a570*/  F2FP.BF16.F32.PACK_AB R165, R42, R103 ;  /* 0x000000672aa5723e */ /* 0x000fe200000010ff */
[----:B------:R-:W1:Y:S01]  /*a580*/  MUFU.EX2 R152, R33 ;  /* 0x0000002100987308 */ /* 0x000e620000000800 */
[----:B--2---:R-:W-:Y:S01]  /*a590*/  FADD.FTZ R48, R202, R3 ;  /* 0x00000003ca307221 */ /* 0x004fe20000010000 */
[----:B------:R-:W-:-:S02]  /*a5a0*/  @!P1 VIADD R3, R21, 0x22840 ;  /* 0x0002284015039836 */ /* 0x000fc40000000000 */
[----:B------:R-:W-:Y:S01]  /*a5b0*/  FADD.FTZ R29, R91, R50 ;  /* 0x000000325b1d7221 */ /* 0x000fe20000010000 */
[----:B------:R-:W-:Y:S02]  /*a5c0*/  F2FP.BF16.F32.PACK_AB R202, R202, R27 ;  /* 0x0000001bcaca723e */ /* 0x000fe400000010ff */
[----:B------:R-:W-:Y:S01]  /*a5d0*/  @!P1 PRMT R3, RZ, 0x654, R3 ;  /* 0x00000654ff039816 */ /* 0x000fe20000000003 */
[----:B------:R-:W2:Y:S01]  /*a5e0*/  MUFU.EX2 R35, R35 ;  /* 0x0000002300237308 */ /* 0x000ea20000000800 */
[----:B---3--:R-:W-:Y:S01]  /*a5f0*/  FADD.FTZ R25, R31, R48 ;  /* 0x000000301f197221 */ /* 0x008fe20000010000 */
[----:B------:R-:W-:Y:S01]  /*a600*/  FADD.FTZ R50, R36, R29 ;  /* 0x0000001d24327221 */ /* 0x000fe20000010000 */
[----:B------:R3:W-:Y:S05]  /*a610*/  @!P1 SYNCS.ARRIVE.TRANS64.RED.A1T0 RZ, [R3+URZ], RZ ;  /* 0x000000ff03ff99a7 */ /* 0x0007ea000810043f */
[----:B------:R-:W4:Y:S01]  /*a620*/  MUFU.EX2 R154, R37 ;  /* 0x00000025009a7308 */ /* 0x000f220000000800 */
[C---:B-1----:R-:W-:Y:S01]  /*a630*/  FADD.FTZ R48, R152.reuse, R25 ;  /* 0x0000001998307221 */ /* 0x042fe20000010000 */
[----:B------:R-:W-:-:S06]  /*a640*/  F2FP.BF16.F32.PACK_AB R152, R152, R31 ;  /* 0x0000001f9898723e */ /* 0x000fcc00000010ff */
[----:B------:R-:W3:Y:S01]  /*a650*/  MUFU.EX2 R39, R39 ;  /* 0x0000002700277308 */ /* 0x000ee20000000800 */
[----:B--2---:R-:W-:-:S07]  /*a660*/  FADD.FTZ R25, R35, R48 ;  /* 0x0000003023197221 */ /* 0x004fce0000010000 */
[----:B------:R-:W1:Y:S01]  /*a670*/  MUFU.EX2 R156, R41 ;  /* 0x00000029009c7308 */ /* 0x000e620000000800 */
[C---:B----4-:R-:W-:Y:S01]  /*a680*/  FADD.FTZ R48, R154.reuse, R25 ;  /* 0x000000199a307221 */ /* 0x050fe20000010000 */
[----:B------:R-:W-:Y:S01]  /*a690*/  FADD.FTZ R25, R95, R50 ;  /* 0x000000325f197221 */ /* 0x000fe20000010000 */
[----:B------:R-:W-:-:S03]  /*a6a0*/  F2FP.BF16.F32.PACK_AB R154, R154, R35 ;  /* 0x000000239a9a723e */ /* 0x000fc600000010ff */
[----:B------:R-:W-:Y:S02]  /*a6b0*/  FADD.FTZ R50, R38, R25 ;  /* 0x0000001926327221 */ /* 0x000fe40000010000 */
[----:B------:R-:W2:Y:S01]  /*a6c0*/  MUFU.EX2 R43, R43 ;  /* 0x0000002b002b7308 */ /* 0x000ea20000000800 */
[----:B---3--:R-:W-:Y:S01]  /*a6d0*/  FADD.FTZ R3, R39, R48 ;  /* 0x0000003027037221 */ /* 0x008fe20000010000 */
[----:B------:R-:W-:-:S04]  /*a6e0*/  FADD.FTZ R25, R99, R50 ;  /* 0x0000003263197221 */ /* 0x000fc80000010000 */
[----:B------:R-:W-:Y:S02]  /*a6f0*/  FADD.FTZ R50, R40, R25 ;  /* 0x0000001928327221 */ /* 0x000fe40000010000 */
[----:B------:R-:W3:Y:S01]  /*a700*/  MUFU.EX2 R158, R45 ;  /* 0x0000002d009e7308 */ /* 0x000ee20000000800 */
[C---:B-1----:R-:W-:Y:S01]  /*a710*/  FADD.FTZ R48, R156.reuse, R3 ;  /* 0x000000039c307221 */ /* 0x042fe20000010000 */
[----:B------:R-:W-:Y:S01]  /*a720*/  FADD.FTZ R25, R103, R50 ;  /* 0x0000003267197221 */ /* 0x000fe20000010000 */
[----:B------:R-:W-:-:S03]  /*a730*/  F2FP.BF16.F32.PACK_AB R156, R156, R39 ;  /* 0x000000279c9c723e */ /* 0x000fc600000010ff */
[----:B------:R-:W-:Y:S02]  /*a740*/  FADD.FTZ R24, R42, R25 ;  /* 0x000000192a187221 */ /* 0x000fe40000010000 */
        /* <DEDUP_REMOVED lines=45> */
[----:B------:R-:W-:Y:S02]  /*aa20*/  F2FP.BF16.F32.PACK_AB R171, R34, R115 ;  /* 0x0000007322ab723e */ /* 0x000fe400000010ff */
[C---:B---3--:R-:W-:Y:S01]  /*aa30*/  FADD.FTZ R4, R30.reuse, R9 ;  /* 0x000000091e047221 */ /* 0x048fe20000010000 */
[----:B------:R-:W-:Y:S01]  /*aa40*/  F2FP.BF16.F32.PACK_AB R170, R30, R67 ;  /* 0x000000431eaa723e */ /* 0x000fe200000010ff */
[----:B0-----:R-:W-:Y:S06]  /*aa50*/  @!P0 BRA `(.L_x_14021) ;  /* 0x0000000000048947 */ /* 0x001fec0003800000 */
[----:B------:R-:W-:Y:S01]  /*aa60*/  BPT.TRAP 0x1 ;  /* 0x000000040000795c */ /* 0x000fe20000300000 */
.L_x_14021:
[----:B------:R0:W1:Y:S01]  /*aa70*/  SYNCS.PHASECHK.TRANS64.TRYWAIT P2, [R21+URZ+0x22850], R72 ;  /* 0x02285048150075a7 */ /* 0x000062000804017f */
[----:B------:R-:W-:Y:S05]  /*aa80*/  @!P0 BRA `(.L_x_14022) ;  /* 0x0000000000048947 */ /* 0x000fea0003800000 */
[----:B------:R-:W-:Y:S01]  /*aa90*/  BPT.TRAP 0x1 ;  /* 0x000000040000795c */ /* 0x000fe20000300000 */
.L_x_14022:
[----:B------:R-:W-:Y:S04]  /*aaa0*/  BSSY B0, `(.L_x_14023) ;  /* 0x0000004000007945 */ /* 0x000fe80003800000 */
[----:B-1----:R-:W-:Y:S05]  /*aab0*/  @P2 BRA `(.L_x_14024) ;  /* 0x0000000000082947 */ /* 0x002fea0003800000 */
[----:B------:R-:W1:Y:S02]  /*aac0*/  SYNCS.PHASECHK.TRANS64.TRYWAIT P2, [R21+URZ+0x22850], R72 ;  /* 0x02285048150075a7 */ /* 0x000e64000804017f */
[----:B-1----:R-:W-:Y:S05]  /*aad0*/  @!P2 BRA `(.L_x_14025) ;  /* 0x000001080098a947 */ /* 0x002fea0003800000 */
.L_x_14024:
[----:B------:R-:W-:Y:S05]  /*aae0*/  BSYNC B0 ;  /* 0x0000000000007941 */ /* 0x000fea0003800000 */
.L_x_14023:
[----:B------:R-:W-:Y:S05]  /*aaf0*/  WARPSYNC.ALL ;  /* 0x0000000000007948 */ /* 0x000fea0003800000 */
[----:B------:R-:W-:Y:S01]  /*ab00*/  VIADD R9, R18, 0x400 ;  /* 0x0000040012097836 */ /* 0x000fe20000000000 */
[----:B------:R2:W-:Y:S01]  /*ab10*/  BAR.SYNC.DEFER_BLOCKING R177, 0x100 ;  /* 0x000400b10000751d */ /* 0x0005e20000010000 */
[----:B------:R-:W-:Y:S02]  /*ab20*/  IMAD.MOV.U32 R173, RZ, RZ, 0x40000040 ;  /* 0x40000040ffad7424 */ /* 0x000fe400078e00ff */
[----:B------:R-:W-:Y:S01]  /*ab30*/  IMAD.MOV.U32 R175, RZ, RZ, 0x40000040 ;  /* 0x40000040ffaf7424 */ /* 0x000fe200078e00ff */
[----:B------:R-:W-:Y:S01]  /*ab40*/  SHF.R.U32.HI R9, RZ, 0x4, R9 ;  /* 0x00000004ff097819 */ /* 0x000fe20000011609 */
[----:B01----:R-:W-:Y:S01]  /*ab50*/  @!P1 VIADD R21, R21, 0x22860 ;  /* 0x0002286015159836 */ /* 0x003fe20000000000 */
[----:B------:R-:W-:Y:S01]  /*ab60*/  R2UR UR7, R173 ;  /* 0x00000000ad0772ca */ /* 0x000fe200000e0000 */
[----:B------:R-:W-:Y:S01]  /*ab70*/  IMAD.MOV.U32 R173, RZ, RZ, 0x40000040 ;  /* 0x40000040ffad7424 */ /* 0x000fe200078e00ff */
[----:B------:R-:W-:Y:S01]  /*ab80*/  LOP3.LUT R9, R9, 0x3fff, RZ, 0xc0, !PT ;  /* 0x00003fff09097812 */ /* 0x000fe200078ec0ff */
[----:B------:R-:W0:Y:S01]  /*ab90*/  LDC R178, c[0x0][0x448] ;  /* 0x00011200ffb27b82 */ /* 0x000e220000000800 */
[----:B------:R-:W-:Y:S01]  /*aba0*/  @!P1 PRMT R21, RZ, 0x654, R21 ;  /* 0x00000654ff159816 */ /* 0x000fe20000000015 */
[----:B------:R-:W-:Y:S01]  /*abb0*/  VIADD R216, R216, 0xfffffffe ;  /* 0xfffffffed8d87836 */ /* 0x000fe20000000000 */
[----:B------:R-:W-:Y:S01]  /*abc0*/  LOP3.LUT R9, R9, 0x3000000, RZ, 0xfc, !PT ;  /* 0x0300000009097812 */ /* 0x000fe200078efcff */
[----:B------:R-:W-:Y:S01]  /*abd0*/  ULDC UR42, c[0x0][0x988] ;  /* 0x00026200002a7ab9 */ /* 0x000fe20000000800 */
[----:B------:R-:W-:-:S03]  /*abe0*/  ULDC UR43, c[0x0][0x988] ;  /* 0x00026200002b7ab9 */ /* 0x000fc60000000800 */
[----:B------:R-:W-:-:S04]  /*abf0*/  IMAD R172, R19, 0xc00, R9 ;  /* 0x00000c0013ac7824 */ /* 0x000fc800078e0209 */
[C---:B------:R-:W-:Y:S01]  /*ac00*/  VIADD R174, R172.reuse, 0x80 ;  /* 0x00000080acae7836 */ /* 0x040fe20000000000 */
[----:B------:R-:W-:Y:S01]  /*ac10*/  R2UR UR6, R172 ;  /* 0x00000000ac0672ca */ /* 0x000fe200000e0000 */
[----:B------:R-:W-:Y:S01]  /*ac20*/  WARPGROUP.ARRIVE ;  /* 0x00000000000079c5 */ /* 0x000fe20000000000 */
[----:B0-----:R-:W-:-:S11]  /*ac30*/  ISETP.NE.AND P2, PT, R178, 0x1, PT ;  /* 0x00000001b200780c */ /* 0x001fd60003f45270 */
        /* <DEDUP_REMOVED lines=10> */
[----:B------:R-:W-:Y:S01]  /*ace0*/  IMAD.MOV.U32 R153, RZ, RZ, 0x40000040 ;  /* 0x40000040ff997424 */ /* 0x000fe200078e00ff */
[----:B------:R-:W0:Y:S02]  /*acf0*/  @P2 LDC R154, c[0x0][0x450] ;  /* 0x00011400ff9a2b82 */ /* 0x000e240000000800 */
        /* <DEDUP_REMOVED lines=14> */
[----:B------:R-:W-:Y:S01]  /*ade0*/  R2UR UR6, R152 ;  /* 0x00000000980672ca */ /* 0x000fe200000e0000 */
[----:B------:R-:W-:Y:S01]  /*adf0*/  IMAD.MOV.U32 R152, RZ, RZ, R210 ;  /* 0x000000ffff987224 */ /* 0x000fe200078e00d2 */
[----:B------:R-:W-:Y:S02]  /*ae00*/  R2UR UR7, R153 ;  /* 0x00000000990772ca */ /* 0x000fe400000e0000 */
[----:B------:R-:W1:Y:S02]  /*ae10*/  @P2 LDC R153, c[0x0][0x44c] ;  /* 0x00011300ff992b82 */ /* 0x000e640000000800 */
[----:B-1----:R-:W-:-:S05]  /*ae20*/  @P2 IMAD.HI.U32 R153, R210, R153, RZ ;  /* 0x00000099d2992227 */ /* 0x002fca00078e00ff */
[----:B0-----:R-:W-:-:S04]  /*ae30*/  @P2 SHF.R.U32.HI R152, RZ, R154, R153 ;  /* 0x0000009aff982219 */ /* 0x001fc80000011699 */
[----:B------:R-:W-:-:S05]  /*ae40*/  IADD3 R152, R152, R213, -R211 ;  /* 0x000000d598987210 */ /* 0x000fca0007ffe8d3 */
[----:B------:R-:W-:-:S05]  /*ae50*/  IMAD.HI R152, R152, 0x2aaaaaab, RZ ;  /* 0x2aaaaaab98987827 */ /* 0x000fca00078e02ff */
[----:B------:R-:W-:Y:S01]  /*ae60*/  SHF.R.U32.HI R153, RZ, 0x1f, R152 ;  /* 0x0000001fff997819 */ /* 0x000fe20000011698 */
[----:B------:R-:W-:Y:S02]  /*ae70*/  WARPGROUP.DEPBAR.LE gsb0, 0x0 ;  /* 0x00008000000079c5 */ /* 0x000fe40000010000 */
[----:B------:R-:W-:-:S06]  /*ae80*/  WARPGROUP.ARRIVE ;  /* 0x00000000000079c5 */ /* 0x000fcc0000000000 */
        /* <DEDUP_REMOVED lines=9> */
[----:B0-----:R-:W-:-:S04]  /*af20*/  LEA.HI.SX32 R21, R152, R153, 0x1c ;  /* 0x0000009998157211 */ /* 0x001fc800078fe2ff */
[----:B------:R-:W-:-:S04]  /*af30*/  VIMNMX R21, RZ, R21, !PT ;  /* 0x00000015ff157248 */ /* 0x000fc80007fe0100 */
[----:B------:R-:W-:-:S13]  /*af40*/  ISETP.GE.AND P2, PT, R216, R21, PT ;  /* 0x00000015d800720c */ /* 0x000fda0003f46270 */
[----:B--2---:R-:W-:Y:S05]  /*af50*/  @!P2 BRA `(.L_x_14026) ;  /* 0x0000002400d8a947 */ /* 0x004fea0003800000 */
[----:B------:R-:W-:Y:S02]  /*af60*/  IMAD.MOV.U32 R203, RZ, RZ, R8 ;  /* 0x000000ffffcb7224 */ /* 0x000fe400078e0008 */
[----:B------:R-:W-:Y:S02]  /*af70*/  IMAD.MOV.U32 R222, RZ, RZ, R5 ;  /* 0x000000ffffde7224 */ /* 0x000fe400078e0005 */
[----:B------:R-:W-:-:S07]  /*af80*/  IMAD.MOV.U32 R200, RZ, RZ, R216 ;  /* 0x000000ffffc87224 */ /* 0x000fce00078e00d8 */
.L_x_14036:
        /* <DEDUP_REMOVED lines=8> */
.L_x_14027:
[----:B------:R-:W-:Y:S01]  /*b010*/  IMAD R201, R19, 0x8, R18 ;  /* 0x0000000813c97824 */ /* 0x000fe200078e0212 */
[----:B------:R-:W-:-:S04]  /*b020*/  SHF.L.U32 R202, R23, 0x1f, RZ ;  /* 0x0000001f17ca7819 */ /* 0x000fc800000006ff */
[----:B------:R0:W1:Y:S01]  /*b030*/  SYNCS.PHASECHK.TRANS64.TRYWAIT P2, [R201+URZ+0x22830], R202 ;  /* 0x022830cac90075a7 */ /* 0x000062000804017f */
[----:B------:R-:W-:Y:S05]  /*b040*/  @!P0 BRA `(.L_x_14028) ;  /* 0x0000000000048947 */ /* 0x000fea0003800000 */
[----:B------:R-:W-:Y:S01]  /*b050*/  BPT.TRAP 0x1 ;  /* 0x000000040000795c */ /* 0x000fe20000300000 */
.L_x_14028:
[----:B------:R-:W2:Y:S02]  /*b060*/  LDC R0, c[0x0][0x448] ;  /* 0x00011200ff007b82 */ /* 0x000ea40000000800 */
[----:B--2---:R-:W-:Y:S01]  /*b070*/  ISETP.NE.AND P3, PT, R0, 0x1, PT ;  /* 0x000000010000780c */ /* 0x004fe20003f65270 */
[----:B------:R-:W-:-:S12]  /*b080*/  IMAD.IADD R0, R217, 0x1, R210 ;  /* 0x00000001d9007824 */ /* 0x000fd800078e02d2 */
[----:B------:R-:W2:Y:S08]  /*b090*/  @P3 LDC R5, c[0x0][0x44c] ;  /* 0x00011300ff053b82 */ /* 0x000eb00000000800 */
[----:B------:R-:W3:Y:S01]  /*b0a0*/  @P3 LDC R8, c[0x0][0x450] ;  /* 0x00011400ff083b82 */ /* 0x000ee20000000800 */
[----:B--2---:R-:W-:-:S05]  /*b0b0*/  @P3 IMAD.HI.U32 R5, R0, R5, RZ ;  /* 0x0000000500053227 */ /* 0x004fca00078e00ff */
[----:B---3--:R-:W-:Y:S01]  /*b0c0*/  @P3 SHF.R.U32.HI R0, RZ, R8, R5 ;  /* 0x00000008ff003219 */ /* 0x008fe20000011605 */
[----:B-1----:R-:W-:Y:S06]  /*b0d0*/  @P2 BRA `(.L_x_14029) ;  /* 0x0000000000082947 */ /* 0x002fec0003800000 */
[----:B------:R-:W1:Y:S02]  /*b0e0*/  SYNCS.PHASECHK.TRANS64.TRYWAIT P2, [R201+URZ+0x22830], R202 ;  /* 0x022830cac90075a7 */ /* 0x000e64000804017f */
[----:B-1----:R-:W-:Y:S05]  /*b0f0*/  @!P2 BRA `(.L_x_14030) ;  /* 0x000001040024a947 */ /* 0x002fea0003800000 */
.L_x_14029:
[----:B------:R-:W-:Y:S05]  /*b100*/  WARPSYNC.ALL ;  /* 0x0000000000007948 */ /* 0x000fea0003800000 */
[----:B------:R-:W2:Y:S04]  /*b110*/  SHFL.IDX PT, R153, R0, RZ, 0x1c1f ;  /* 0x001c1fff00997589 */ /* 0x000ea800000e0000 */
[----:B------:R2:W3:Y:S01]  /*b120*/  SHFL.IDX PT, R155, R0, 0x1, 0x1c1f ;  /* 0x003c1f00009b7f89 */ /* 0x0004e200000e0000 */
[----:B------:R-:W-:-:S03]  /*b130*/  IMAD.MOV.U32 R5, RZ, RZ, -0x60 ;  /* 0xffffffa0ff057424 */ /* 0x000fc600078e00ff */
[----:B------:R-:W4:Y:S01]  /*b140*/  LDL.LU R216, [R1+0x4] ;  /* 0x0000040001d87983 */ /* 0x000f220000300800 */
[----:B------:R-:W-:Y:S01]  /*b150*/  IMAD R5, R200, R5, 0x1 ;  /* 0x00000001c8057424 */ /* 0x000fe200078e0205 */
[----:B------:R-:W-:Y:S01]  /*b160*/  R2UR UR4, R6 ;  /* 0x00000000060472ca */ /* 0x000fe200000e0000 */
[----:B------:R-:W-:Y:S01]  /*b170*/  IMAD R156, R19, 0x300, R20 ;  /* 0x00000300139c7824 */ /* 0x000fe200078e0214 */
[----:B------:R-:W-:Y:S01]  /*b180*/  R2UR UR5, R7 ;  /* 0x00000000070572ca */ /* 0x000fe200000e0000 */
[----:B------:R-:W-:Y:S01]  /*b190*/  IMAD R8, R218, -0x2, R5 ;  /* 0xfffffffeda087824 */ /* 0x000fe200078e0205 */
[----:B------:R-:W-:Y:S01]  /*b1a0*/  R2UR UR8, R14 ;  /* 0x000000000e0872ca */ /* 0x000fe200000e0000 */
[----:B------:R-:W-:Y:S01]  /*b1b0*/  IMAD.MOV.U32 R157, RZ, RZ, 0x40000040 ;  /* 0x40000040ff9d7424 */ /* 0x000fe200078e00ff */
[C---:B------:R-:W-:Y:S01]  /*b1c0*/  R2UR UR6, R156.reuse ;  /* 0x000000009c0672ca */ /* 0x040fe200000e0000 */
[C---:B------:R-:W-:Y:S01]  /*b1d0*/  VIADD R154, R156.reuse, 0x2 ;  /* 0x000000029c9a7836 */ /* 0x040fe20000000000 */
[----:B------:R-:W-:Y:S01]  /*b1e0*/  IADD3 R8, -R211, R8, R213 ;  /* 0x00000008d3087210 */ /* 0x000fe20007ffe1d5 */
[C---:B------:R-:W-:Y:S01]  /*b1f0*/  VIADD R152, R156.reuse, 0x4 ;  /* 0x000000049c987836 */ /* 0x040fe20000000000 */
[C---:B------:R-:W-:Y:S01]  /*b200*/  R2UR UR7, R157.reuse ;  /* 0x000000009d0772ca */ /* 0x040fe200000e0000 */
[----:B------:R-:W-:Y:S01]  /*b210*/  VIADD R156, R156, 0x6 ;  /* 0x000000069c9c7836 */ /* 0x000fe20000000000 */
[----:B------:R-:W-:Y:S01]  /*b220*/  R2UR UR10, R154 ;  /* 0x000000009a0a72ca */ /* 0x000fe200000e0000 */
[----:B--2---:R-:W-:Y:S01]  /*b230*/  IMAD.IADD R0, R8, 0x1, R153 ;  /* 0x0000000108007824 */ /* 0x004fe200078e0299 */
[----:B------:R-:W-:Y:S01]  /*b240*/  R2UR UR14, R152 ;  /* 0x00000000980e72ca */ /* 0x000fe200000e0000 */
[----:B------:R-:W-:Y:S01]  /*b250*/  IMAD.MOV.U32 R153, RZ, RZ, 0x40000040 ;  /* 0x40000040ff997424 */ /* 0x000fe200078e00ff */
[----:B------:R-:W-:Y:S01]  /*b260*/  R2UR UR18, R156 ;  /* 0x000000009c1272ca */ /* 0x000fe200000e0000 */
[----:B---3--:R-:W-:Y:S01]  /*b270*/  IMAD.IADD R8, R8, 0x1, R155 ;  /* 0x0000000108087824 */ /* 0x008fe200078e029b */
        /* <DEDUP_REMOVED lines=11> */
[C---:B------:R-:W-:Y:S02]  /*b330*/  ISETP.GT.AND P2, PT, R0.reuse, 0x49, PT ;  /* 0x000000490000780c */ /* 0x040fe40003f44270 */
[C---:B------:R-:W-:Y:S02]  /*b340*/  ISETP.GT.AND P3, PT, R0.reuse, 0x50, PT ;  /* 0x000000500000780c */ /* 0x040fe40003f64270 */
[C---:B------:R-:W-:Y:S02]  /*b350*/  ISETP.GT.AND P4, PT, R0.reuse, 0x51, PT ;  /* 0x000000510000780c */ /* 0x040fe40003f84270 */
[C---:B------:R-:W-:Y:S02]  /*b360*/  ISETP.GT.AND P5, PT, R0.reuse, 0x58, PT ;  /* 0x000000580000780c */ /* 0x040fe40003fa4270 */
[----:B------:R-:W-:Y:S01]  /*b370*/  ISETP.GT.AND P6, PT, R0, 0x59, PT ;  /* 0x000000590000780c */ /* 0x000fe20003fc4270 */
[----:B------:R-:W-:Y:S02]  /*b380*/  WARPGROUP.DEPBAR.LE gsb0, 0x0 ;  /* 0x00008000000079c5 */ /* 0x000fe40000010000 */
[----:B------:R-:W-:-:S06]  /*b390*/  WARPGROUP.ARRIVE ;  /* 0x00000000000079c5 */ /* 0x000fcc0000000000 */
[----:B------:R-:W-:Y:S03]  /*b3a0*/  HGMMA.64x96x16.F32.BF16 R152, gdesc[UR8], R152, gsb0 ;  /* 0x01600000089879f0 */ /* 0x000fe60008001898 */
[----:B------:R-:W-:Y:S02]  /*b3b0*/  WARPGROUP.DEPBAR.LE gsb0, 0x0 ;  /* 0x00008000000079c5 */ /* 0x000fe40000010000 */
[----:B------:R-:W-:-:S06]  /*b3c0*/  WARPGROUP.ARRIVE ;  /* 0x00000000000079c5 */ /* 0x000fcc0000000000 */
[----:B------:R-:W-:Y:S01]  /*b3d0*/  HGMMA.64x96x16.F32.BF16 R152, gdesc[UR12], R152, gsb0 ;  /* 0x016000000c9879f0 */ /* 0x000fe20008001898 */
        /* <DEDUP_REMOVED lines=11> */
[----:B------:R-:W-:Y:S02]  /*b490*/  ISETP.GT.AND P0, PT, R0, 0x9, PT ;  /* 0x000000090000780c */ /* 0x000fe40003f04270 */
[----:B------:R-:W-:-:S04]  /*b4a0*/  LOP3.LUT R216, R216, 0xfdffffff, RZ, 0xc0, !PT ;  /* 0xfdffffffd8d87812 */ /* 0x000fc800078ec0ff */
[----:B------:R-:W-:Y:S02]  /*b4b0*/  @P2 LOP3.LUT R216, R216, 0x2000000, RZ, 0xfc, !PT ;  /* 0x02000000d8d82812 */ /* 0x000fe400078efcff */
[----:B------:R-:W-:Y:S02]  /*b4c0*/  ISETP.GT.AND P2, PT, R0, 0x8, PT ;  /* 0x000000080000780c */ /* 0x000fe40003f44270 */
[----:B------:R-:W-:-:S04]  /*b4d0*/  LOP3.LUT R216, R216, 0xfbffffff, RZ, 0xc0, !PT ;  /* 0xfbffffffd8d87812 */ /* 0x000fc800078ec0ff */
[----:B------:R-:W-:Y:S02]  /*b4e0*/  @P3 LOP3.LUT R216, R216, 0x4000000, RZ, 0xfc, !PT ;  /* 0x04000000d8d83812 */ /* 0x000fe400078efcff */
[----:B------:R-:W-:-:S03]  /*b4f0*/  ISETP.GT.AND P3, PT, R0, 0x1, PT ;  /* 0x000000010000780c */ /* 0x000fc60003f64270 */
[----:B------:R-:W-:Y:S01]  /*b500*/  STL [R1+0x4], R216 ;  /* 0x000004d801007387 */ /* 0x000fe20000100800 */
        /* <DEDUP_REMOVED lines=9> */
[----:B------:R-:W-:Y:S02]  /*b5a0*/  FSEL R160, R160, -INF , P1 ;  /* 0xff800000a0a07808 */ /* 0x000fe40000800000 */
[C---:B------:R-:W-:Y:S02]  /*b5b0*/  ISETP.GT.AND P3, PT, R0.reuse, 0x11, PT ;  /* 0x000000110000780c */ /* 0x040fe40003f64270 */
[C---:B------:R-:W-:Y:S02]  /*b5c0*/  ISETP.GT.AND P2, PT, R0.reuse, 0x18, PT ;  /* 0x000000180000780c */ /* 0x040fe40003f44270 */
[C---:B------:R-:W-:Y:S02]  /*b5d0*/  ISETP.GT.AND P0, PT, R0.reuse, 0x19, PT ;  /* 0x000000190000780c */ /* 0x040fe40003f04270 */
[----:B------:R-:W-:-:S02]  /*b5e0*/  ISETP.GT.AND P1, PT, R0, 0x20, PT ;  /* 0x000000200000780c */ /* 0x000fc40003f24270 */
[----:B------:R-:W-:Y:S02]  /*b5f0*/  FSEL R161, R161, -INF , P3 ;  /* 0xff800000a1a17808 */ /* 0x000fe40001800000 */
[----:B------:R-:W-:Y:S02]  /*b600*/  FSEL R164, R164, -INF , P2 ;  /* 0xff800000a4a47808 */ /* 0x000fe40001000000 */
[----:B------:R-:W-:Y:S02]  /*b610*/  FSEL R165, R165, -INF , P0 ;  /* 0xff800000a5a57808 */ /* 0x000fe40000000000 */
[----:B------:R-:W-:Y:S02]  /*b620*/  FSEL R168, R168, -INF , P1 ;  /* 0xff800000a8a87808 */ /* 0x000fe40000800000 */
[C---:B------:R-:W-:Y:S02]  /*b630*/  ISETP.GT.AND P3, PT, R0.reuse, 0x21, PT ;  /* 0x000000210000780c */ /* 0x040fe40003f64270 */
[----:B------:R-:W-:-:S02]  /*b640*/  ISETP.GT.AND P2, PT, R0, 0x28, PT ;  /* 0x000000280000780c */ /* 0x000fc40003f44270 */
[C---:B------:R-:W-:Y:S02]  /*b650*/  ISETP.GT.AND P0, PT, R0.reuse, 0x29, PT ;  /* 0x000000290000780c */ /* 0x040fe40003f04270 */
[----:B------:R-:W-:Y:S02]  /*b660*/  ISETP.GT.AND P1, PT, R0, 0x30, PT ;  /* 0x000000300000780c */ /* 0x000fe40003f24270 */
[----:B------:R-:W-:Y:S02]  /*b670*/  FSEL R169, R169, -INF , P3 ;  /* 0xff800000a9a97808 */ /* 0x000fe40001800000 */
[----:B------:R-:W-:Y:S02]  /*b680*/  FSEL R172, R172, -INF , P2 ;  /* 0xff800000acac7808 */ /* 0x000fe40001000000 */
[----:B------:R-:W-:Y:S02]  /*b690*/  FSEL R173, R173, -INF , P0 ;  /* 0xff800000adad7808 */ /* 0x000fe40000000000 */
[----:B------:R-:W-:-:S02]  /*b6a0*/  FSEL R176, R176, -INF , P1 ;  /* 0xff800000b0b07808 */ /* 0x000fc40000800000 */
[C---:B------:R-:W-:Y:S02]  /*b6b0*/  ISETP.GT.AND P3, PT, R0.reuse, 0x31, PT ;  /* 0x000000310000780c */ /* 0x040fe40003f64270 */
[C---:B------:R-:W-:Y:S02]  /*b6c0*/  ISETP.GT.AND P2, PT, R0.reuse, 0x38, PT ;  /* 0x000000380000780c */ /* 0x040fe40003f44270 */
[C---:B------:R-:W-:Y:S02]  /*b6d0*/  ISETP.GT.AND P0, PT, R0.reuse, 0x39, PT ;  /* 0x000000390000780c */ /* 0x040fe40003f04270 */
[----:B------:R-:W-:Y:S02]  /*b6e0*/  ISETP.GT.AND P1, PT, R0, 0x40, PT ;  /* 0x000000400000780c */ /* 0x000fe40003f24270 */
        /* <DEDUP_REMOVED lines=9> */
[C---:B------:R-:W-:Y:S02]  /*b780*/  LOP3.LUT P1, RZ, R216.reuse, 0x800000, RZ, 0xc0, !PT ;  /* 0x00800000d8ff7812 */ /* 0x040fe4000782c0ff */
[----:B------:R-:W-:Y:S02]  /*b790*/  FMNMX.FTZ R0, R161, R0, !PT ;  /* 0x00000000a1007209 */ /* 0x000fe40007810000 */
[----:B------:R-:W-:Y:S02]  /*b7a0*/  LOP3.LUT P0, RZ, R216, 0x1000000, RZ, 0xc0, !PT ;  /* 0x01000000d8ff7812 */ /* 0x000fe4000780c0ff */
[----:B------:R-:W-:Y:S02]  /*b7b0*/  FMNMX.FTZ R0, R164, R0, !PT ;  /* 0x00000000a4007209 */ /* 0x000fe40007810000 */
[----:B------:R-:W-:-:S02]  /*b7c0*/  FSEL R185, R185, -INF , P1 ;  /* 0xff800000b9b97808 */ /* 0x000fc40000800000 */
[----:B------:R-:W-:Y:S02]  /*b7d0*/  FMNMX.FTZ R0, R165, R0, !PT ;  /* 0x00000000a5007209 */ /* 0x000fe40007810000 */
[----:B------:R-:W-:Y:S02]  /*b7e0*/  LOP3.LUT P2, RZ, R216, 0x2000000, RZ, 0xc0, !PT ;  /* 0x02000000d8ff7812 */ /* 0x000fe4000784c0ff */
[----:B------:R-:W-:Y:S02]  /*b7f0*/  FMNMX.FTZ R0, R168, R0, !PT ;  /* 0x00000000a8007209 */ /* 0x000fe40007810000 */
[----:B------:R-:W-:Y:S02]  /*b800*/  FSEL R188, R188, -INF , P0 ;  /* 0xff800000bcbc7808 */ /* 0x000fe40000000000 */
[----:B------:R-:W-:Y:S02]  /*b810*/  FMNMX.FTZ R0, R169, R0, !PT ;  /* 0x00000000a9007209 */ /* 0x000fe40007810000 */
[----:B------:R-:W-:-:S02]  /*b820*/  LOP3.LUT P3, RZ, R216, 0x4000000, RZ, 0xc0, !PT ;  /* 0x04000000d8ff7812 */ /* 0x000fc4000786c0ff */
        /* <DEDUP_REMOVED lines=9> */
[----:B------:R-:W-:Y:S02]  /*b8c0*/  FSEL R197, R197, -INF , P6 ;  /* 0xff800000c5c57808 */ /* 0x000fe40003000000 */
[----:B------:R-:W-:Y:S02]  /*b8d0*/  FMNMX.FTZ R0, R181, R0, !PT ;  /* 0x00000000b5007209 */ /* 0x000fe40007810000 */
[----:B------:R-:W-:-:S02]  /*b8e0*/  LOP3.LUT P1, RZ, R216, 0x400000, RZ, 0xc0, !PT ;  /* 0x00400000d8ff7812 */ /* 0x000fc4000782c0ff */
[----:B------:R-:W-:Y:S02]  /*b8f0*/  FMNMX.FTZ R0, R184, R0, !PT ;  /* 0x00000000b8007209 */ /* 0x000fe40007810000 */
[----:B------:R-:W-:Y:S02]  /*b900*/  LOP3.LUT P0, RZ, R216, 0x200000, RZ, 0xc0, !PT ;  /* 0x00200000d8ff7812 */ /* 0x000fe4000780c0ff */
[----:B------:R-:W-:Y:S02]  /*b910*/  FMNMX.FTZ R0, R185, R0, !PT ;  /* 0x00000000b9007209 */ /* 0x000fe40007810000 */
[----:B------:R-:W-:Y:S02]  /*b920*/  ISETP.GT.AND P4, PT, R8, 0x1, PT ;  /* 0x000000010800780c */ /* 0x000fe40003f84270 */
[----:B------:R-:W-:Y:S02]  /*b930*/  FMNMX.FTZ R0, R188, R0, !PT ;  /* 0x00000000bc007209 */ /* 0x000fe40007810000 */
[----:B------:R-:W-:-:S02]  /*b940*/  ISETP.GT.AND P3, PT, R8, 0x8, PT ;  /* 0x000000080800780c */ /* 0x000fc40003f64270 */
[----:B------:R-:W-:Y:S02]  /*b950*/  FMNMX.FTZ R0, R189, R0, !PT ;  /* 0x00000000bd007209 */ /* 0x000fe40007810000 */
[----:B------:R-:W-:Y:S02]  /*b960*/  FSEL R155, R155, -INF , P4 ;  /* 0xff8000009b9b7808 */ /* 0x000fe40002000000 */
[----:B------:R-:W-:Y:S02]  /*b970*/  FMNMX.FTZ R0, R192, R0, !PT ;  /* 0x00000000c0007209 */ /* 0x000fe40007810000 */
[----:B------:R-:W-:Y:S02]  /*b980*/  FSEL R158, R158, -INF , P3 ;  /* 0xff8000009e9e7808 */ /* 0x000fe40001800000 */
[----:B------:R-:W-:Y:S02]  /*b990*/  FMNMX.FTZ R0, R193, R0, !PT ;  /* 0x00000000c1007209 */ /* 0x000fe40007810000 */
[----:B------:R-:W-:-:S02]  /*b9a0*/  ISETP.GT.AND P4, PT, R8, 0x10, PT ;  /* 0x000000100800780c */ /* 0x000fc40003f84270 */
[----:B------:R-:W-:Y:S02]  /*b9b0*/  FMNMX.FTZ R0, R196, R0, !PT ;  /* 0x00000000c4007209 */ /* 0x000fe40007810000 */
[----:B------:R-:W-:Y:S02]  /*b9c0*/  ISETP.GT.AND P3, PT, R8, 0x11, PT ;  /* 0x000000110800780c */ /* 0x000fe40003f64270 */
[----:B------:R-:W-:Y:S02]  /*b9d0*/  FMNMX.FTZ R0, R197, R0, !PT ;  /* 0x00000000c5007209 */ /* 0x000fe40007810000 */
[----:B------:R-:W-:Y:S02]  /*b9e0*/  FSEL R162, R162, -INF , P4 ;  /* 0xff800000a2a27808 */ /* 0x000fe40002000000 */
[----:B------:R-:W-:Y:S01]  /*b9f0*/  FSEL R163, R163, -INF , P3 ;  /* 0xff800000a3a37808 */ /* 0x000fe20001800000 */
[----:B------:R-:W2:Y:S01]  /*ba00*/  SHFL.BFLY PT, R5, R0, 0x2, 0x1f ;  /* 0x0c401f0000057f89 */ /* 0x000ea200000e0000 */
[----:B------:R-:W-:-:S02]  /*ba10*/  ISETP.GT.AND P4, PT, R8, 0x19, PT ;  /* 0x000000190800780c */ /* 0x000fc40003f84270 */
[----:B------:R-:W-:Y:S02]  /*ba20*/  ISETP.GT.AND P3, PT, R8, 0x20, PT ;  /* 0x000000200800780c */ /* 0x000fe40003f64270 */
[----:B------:R-:W-:Y:S02]  /*ba30*/  FSEL R167, R167, -INF , P4 ;  /* 0xff800000a7a77808 */ /* 0x000fe40002000000 */
[----:B------:R-:W-:Y:S02]  /*ba40*/  FSEL R170, R170, -INF , P3 ;  /* 0xff800000aaaa7808 */ /* 0x000fe40001800000 */
[C---:B------:R-:W-:Y:S02]  /*ba50*/  ISETP.GT.AND P4, PT, R8.reuse, 0x28, PT ;  /* 0x000000280800780c */ /* 0x040fe40003f84270 */
[----:B------:R-:W-:Y:S02]  /*ba60*/  ISETP.GT.AND P3, PT, R8, 0x29, PT ;  /* 0x000000290800780c */ /* 0x000fe40003f64270 */
[----:B------:R-:W-:-:S02]  /*ba70*/  FSEL R174, R174, -INF , P4 ;  /* 0xff800000aeae7808 */ /* 0x000fc40002000000 */
[----:B------:R-:W-:Y:S02]  /*ba80*/  FSEL R175, R175, -INF , P3 ;  /* 0xff800000afaf7808 */ /* 0x000fe40001800000 */
[C---:B------:R-:W-:Y:S02]  /*ba90*/  ISETP.GT.AND P4, PT, R8.reuse, 0x31, PT ;  /* 0x000000310800780c */ /* 0x040fe40003f84270 */
[----:B------:R-:W-:Y:S02]  /*baa0*/  ISETP.GT.AND P3, PT, R8, 0x38, PT ;  /* 0x000000380800780c */ /* 0x000fe40003f64270 */
[----:B------:R-:W-:Y:S02]  /*bab0*/  FSEL R179, R179, -INF , P4 ;  /* 0xff800000b3b37808 */ /* 0x000fe40002000000 */
[----:B------:R-:W-:Y:S02]  /*bac0*/  FSEL R182, R182, -INF , P3 ;  /* 0xff800000b6b67808 */ /* 0x000fe40001800000 */
[----:B--2---:R-:W-:-:S02]  /*bad0*/  FMNMX.FTZ R5, R0, R5, !PT ;  /* 0x0000000500057209 */ /* 0x004fc40007810000 */
[C---:B------:R-:W-:Y:S02]  /*bae0*/  ISETP.GT.AND P4, PT, R8.reuse, 0x40, PT ;  /* 0x000000400800780c */ /* 0x040fe40003f84270 */
[----:B------:R-:W-:Y:S01]  /*baf0*/  ISETP.GT.AND P3, PT, R8, 0x41, PT ;  /* 0x000000410800780c */ /* 0x000fe20003f64270 */
[----:B------:R-:W2:Y:S01]  /*bb00*/  SHFL.BFLY PT, R0, R5, 0x1, 0x1f ;  /* 0x0c201f0005007f89 */ /* 0x000ea200000e0000 */
[----:B------:R-:W-:Y:S02]  /*bb10*/  FSEL R186, R186, -INF , P4 ;  /* 0xff800000baba7808 */ /* 0x000fe40002000000 */
[----:B------:R-:W-:Y:S02]  /*bb20*/  FSEL R187, R187, -INF , P3 ;  /* 0xff800000bbbb7808 */ /* 0x000fe40001800000 */
        /* <DEDUP_REMOVED lines=8> */
[----:B--2---:R-:W-:Y:S01]  /*bbb0*/  FMNMX.FTZ R5, R5, R0, !PT ;  /* 0x0000000005057209 */ /* 0x004fe20007810000 */
[----:B------:R-:W-:-:S03]  /*bbc0*/  IMAD.U32 R0, RZ, RZ, UR43 ;  /* 0x0000002bff007e24 */ /* 0x000fc6000f8e00ff */
[C---:B------:R-:W-:Y:S01]  /*bbd0*/  FSETP.NEU.FTZ.AND P2, PT, R5.reuse, -INF , PT ;  /* 0xff8000000500780b */ /* 0x040fe20003f5d000 */
[----:B------:R-:W-:-:S03]  /*bbe0*/  FMUL.FTZ R223, R5, R0 ;  /* 0x0000000005df7220 */ /* 0x000fc60000410000 */
[----:B------:R-:W-:Y:S02]  /*bbf0*/  FSEL R216, R5, RZ, P2 ;  /* 0x000000ff05d87208 */ /* 0x000fe40001000000 */
[----:B------:R-:W-:Y:S02]  /*bc00*/  FSEL R223, R223, RZ, P2 ;  /* 0x000000ffdfdf7208 */ /* 0x000fe40001000000 */
[----:B------:R-:W-:Y:S01]  /*bc10*/  ISETP.GT.AND P2, PT, R8, RZ, PT ;  /* 0x000000ff0800720c */ /* 0x000fe20003f44270 */
[----:B------:R-:W-:Y:S02]  /*bc20*/  FADD.FTZ R216, -R216, R222 ;  /* 0x000000ded8d87221 */ /* 0x000fe40000010100 */
[-CC-:B------:R-:W-:Y:S01]  /*bc30*/  FFMA.FTZ R152, R152, R0.reuse, -R223.reuse ;  /* 0x0000000098987223 */ /* 0x180fe200000108df */
[----:B------:R-:W-:Y:S01]  /*bc40*/  FSEL R154, R154, -INF , P2 ;  /* 0xff8000009a9a7808 */ /* 0x000fe20001000000 */
[-C--:B------:R-:W-:Y:S01]  /*bc50*/  FMUL.FTZ R216, R216, R0.reuse ;  /* 0x00000000d8d87220 */ /* 0x080fe20000410000 */
[----:B------:R-:W-:Y:S01]  /*bc60*/  ISETP.GT.AND P2, PT, R8, 0x9, PT ;  /* 0x000000090800780c */ /* 0x000fe20003f44270 */
[-CC-:B------:R-:W-:Y:S01]  /*bc70*/  FFMA.FTZ R153, R153, R0.reuse, -R223.reuse ;  /* 0x0000000099997223 */ /* 0x180fe200000108df */
[-CC-:B------:R-:W-:Y:S01]  /*bc80*/  FFMA.FTZ R156, R156, R0.reuse, -R223.reuse ;  /* 0x000000009c9c7223 */ /* 0x180fe200000108df */
[----:B------:R-:W-:Y:S01]  /*bc90*/  MUFU.EX2 R152, R152 ;  /* 0x0000009800987308 */ /* 0x000fe20000000800 */
[----:B------:R-:W-:Y:S01]  /*bca0*/  FSEL R159, R159, -INF , P2 ;  /* 0xff8000009f9f7808 */ /* 0x000fe20001000000 */
[-CC-:B------:R-:W-:Y:S01]  /*bcb0*/  FFMA.FTZ R160, R160, R0.reuse, -R223.reuse ;  /* 0x00000000a0a07223 */ /* 0x180fe200000108df */
[----:B------:R-:W-:Y:S01]  /*bcc0*/  ISETP.GT.AND P2, PT, R8, 0x18, PT ;  /* 0x000000180800780c */ /* 0x000fe20003f44270 */
[-CC-:B------:R-:W-:Y:S01]  /*bcd0*/  FFMA.FTZ R168, R168, R0.reuse, -R223.reuse ;  /* 0x00000000a8a87223 */ /* 0x180fe200000108df */
[-CC-:B------:R-:W-:Y:S01]  /*bce0*/  FFMA.FTZ R176, R176, R0.reuse, -R223.reuse ;  /* 0x00000000b0b07223 */ /* 0x180fe200000108df */
[-CC-:B------:R-:W-:Y:S01]  /*bcf0*/  FFMA.FTZ R157, R157, R0.reuse, -R223.reuse ;  /* 0x000000009d9d7223 */ /* 0x180fe200000108df */
[----:B------:R-:W-:Y:S01]  /*bd00*/  FSEL R166, R166, -INF , P2 ;  /* 0xff800000a6a67808 */ /* 0x000fe20001000000 */
[----:B------:R-:W2:Y:S01]  /*bd10*/  MUFU.EX2 R216, R216 ;  /* 0x000000d800d87308 */ /* 0x000ea20000000800 */
[----:B------:R-:W-:Y:S01]  /*bd20*/  ISETP.GT.AND P2, PT, R8, 0x21, PT ;  /* 0x000000210800780c */ /* 0x000fe20003f44270 */
[-CC-:B------:R-:W-:Y:S01]  /*bd30*/  FFMA.FTZ R161, R161, R0.reuse, -R223.reuse ;  /* 0x00000000a1a17223 */ /* 0x180fe200000108df */
[-CC-:B------:R-:W-:Y:S01]  /*bd40*/  FFMA.FTZ R164, R164, R0.reuse, -R223.reuse ;  /* 0x00000000a4a47223 */ /* 0x180fe200000108df */
[-CC-:B------:R-:W-:Y:S01]  /*bd50*/  FFMA.FTZ R165, R165, R0.reuse, -R223.reuse ;  /* 0x00000000a5a57223 */ /* 0x180fe200000108df */
[----:B------:R-:W-:Y:S01]  /*bd60*/  FSEL R171, R171, -INF , P2 ;  /* 0xff800000abab7808 */ /* 0x000fe20001000000 */
[-CC-:B------:R-:W-:Y:S01]  /*bd70*/  FFMA.FTZ R169, R169, R0.reuse, -R223.reuse ;  /* 0x00000000a9a97223 */ /* 0x180fe200000108df */
[----:B------:R-:W-:Y:S01]  /*bd80*/  ISETP.GT.AND P2, PT, R8, 0x30, PT ;  /* 0x000000300800780c */ /* 0x000fe20003f44270 */
[----:B------:R-:W3:Y:S01]  /*bd90*/  MUFU.EX2 R153, R153 ;  /* 0x0000009900997308 */ /* 0x000ee20000000800 */
[-CC-:B------:R-:W-:Y:S01]  /*bda0*/  FFMA.FTZ R172, R172, R0.reuse, -R223.reuse ;  /* 0x00000000acac7223 */ /* 0x180fe200000108df */
[-CC-:B------:R-:W-:Y:S01]  /*bdb0*/  FFMA.FTZ R173, R173, R0.reuse, -R223.reuse ;  /* 0x00000000adad7223 */ /* 0x180fe200000108df */
[----:B------:R-:W-:Y:S01]  /*bdc0*/  FSEL R178, R178, -INF , P2 ;  /* 0xff800000b2b27808 */ /* 0x000fe20001000000 */
[-CC-:B------:R-:W-:Y:S01]  /*bdd0*/  FFMA.FTZ R177, R177, R0.reuse, -R223.reuse ;  /* 0x00000000b1b17223 */ /* 0x180fe200000108df */
[----:B------:R-:W-:Y:S01]  /*bde0*/  ISETP.GT.AND P2, PT, R8, 0x39, PT ;  /* 0x000000390800780c */ /* 0x000fe20003f44270 */
[-CC-:B------:R-:W-:Y:S01]  /*bdf0*/  FFMA.FTZ R180, R180, R0.reuse, -R223.reuse ;  /* 0x00000000b4b47223 */ /* 0x180fe200000108df */
[--C-:B------:R-:W-:Y:S01]  /*be00*/  FFMA.FTZ R181, R181, R0, -R223.reuse ;  /* 0x00000000b5b57223 */ /* 0x100fe200000108df */
[----:B------:R-:W-:Y:S01]  /*be10*/  MUFU.EX2 R157, R157 ;  /* 0x0000009d009d7308 */ /* 0x000fe20000000800 */
[----:B------:R-:W-:Y:S01]  /*be20*/  FSEL R183, R183, -INF , P2 ;  /* 0xff800000b7b77808 */ /* 0x000fe20001000000 */
[-C--:B--2---:R-:W-:Y:S01]  /*be30*/  FMUL.FTZ R24, R24, R216.reuse ;  /* 0x000000d818187220 */ /* 0x084fe20000410000 */
[----:B------:R-:W-:Y:S01]  /*be40*/  ISETP.GT.AND P2, PT, R8, 0x48, PT ;  /* 0x000000480800780c */ /* 0x000fe20003f44270 */
[-C--:B------:R-:W-:Y:S01]  /*be50*/  FMUL.FTZ R25, R25, R216.reuse ;  /* 0x000000d819197220 */ /* 0x080fe20000410000 */
[-C--:B------:R-:W-:Y:S01]  /*be60*/  FMUL.FTZ R28, R28, R216.reuse ;  /* 0x000000d81c1c7220 */ /* 0x080fe20000410000 */
[-C--:B------:R-:W-:Y:S01]  /*be70*/  FMUL.FTZ R29, R29, R216.reuse ;  /* 0x000000d81d1d7220 */ /* 0x080fe20000410000 */
[----:B------:R-:W-:Y:S01]  /*be80*/  FSEL R190, R190, -INF , P2 ;  /* 0xff800000bebe7808 */ /* 0x000fe20001000000 */
[-C--:B------:R-:W-:Y:S01]  /*be90*/  FMUL.FTZ R32, R32, R216.reuse ;  /* 0x000000d820207220 */ /* 0x080fe20000410000 */
[----:B------:R-:W-:Y:S01]  /*bea0*/  ISETP.GT.AND P2, PT, R8, 0x51, PT ;  /* 0x000000510800780c */ /* 0x000fe20003f44270 */
[-C--:B------:R-:W-:Y:S01]  /*beb0*/  FMUL.FTZ R33, R33, R216.reuse ;  /* 0x000000d821217220 */ /* 0x080fe20000410000 */
[----:B------:R-:W-:Y:S01]  /*bec0*/  FMNMX.FTZ R8, R154, R203, !PT ;  /* 0x000000cb9a087209 */ /* 0x000fe20007810000 */
[-C--:B------:R-:W-:Y:S01]  /*bed0*/  FMUL.FTZ R36, R36, R216.reuse ;  /* 0x000000d824247220 */ /* 0x080fe20000410000 */
[----:B------:R-:W-:Y:S01]  /*bee0*/  FSEL R195, R195, -INF , P2 ;  /* 0xff800000c3c37808 */ /* 0x000fe20001000000 */
        /* <DEDUP_REMOVED lines=75> */
[----:B------:R-:W-:Y:S01]  /*c3a0*/  FMUL.FTZ R149, R149, R216 ;  /* 0x000000d895957220 */ /* 0x000fe20000410000 */
[----:B------:R-:W-:Y:S01]  /*c3b0*/  FFMA.FTZ R4, R216, R4, R152 ;  /* 0x00000004d8047223 */ /* 0x000fe20000010098 */
[----:B------:R-:W-:Y:S01]  /*c3c0*/  FMNMX.FTZ R8, R194, R8, !PT ;  /* 0x00000008c2087209 */ /* 0x000fe20007810000 */
[--C-:B------:R-:W-:Y:S01]  /*c3d0*/  FFMA.FTZ R184, R184, R0, -R223.reuse ;  /* 0x00000000b8b87223 */ /* 0x100fe200000108df */
[C---:B---3--:R-:W-:Y:S01]  /*c3e0*/  F2FP.BF16.F32.PACK_AB R152, R153.reuse, R152 ;  /* 0x000000989998723e */ /* 0x048fe200000010ff */
[----:B------:R-:W-:Y:S01]  /*c3f0*/  FADD.FTZ R4, R153, R4 ;  /* 0x0000000499047221 */ /* 0x000fe20000010000 */
[----:B------:R-:W-:Y:S01]  /*c400*/  FMNMX.FTZ R8, R195, R8, !PT ;  /* 0x00000008c3087209 */ /* 0x000fe20007810000 */
[----:B------:R-:W2:Y:S01]  /*c410*/  MUFU.EX2 R153, R156 ;  /* 0x0000009c00997308 */ /* 0x000ea20000000800 */
[-CC-:B------:R-:W-:Y:S01]  /*c420*/  FFMA.FTZ R185, R185, R0.reuse, -R223.reuse ;  /* 0x00000000b9b97223 */ /* 0x180fe200000108df */
[--C-:B------:R-:W-:Y:S01]  /*c430*/  FFMA.FTZ R188, R188, R0, -R223.reuse ;  /* 0x00000000bcbc7223 */ /* 0x100fe200000108df */
[----:B------:R-:W-:Y:S01]  /*c440*/  FMNMX.FTZ R8, R198, R8, !PT ;  /* 0x00000008c6087209 */ /* 0x000fe20007810000 */
[-CC-:B------:R-:W-:Y:S01]  /*c450*/  FFMA.FTZ R189, R189, R0.reuse, -R223.reuse ;  /* 0x00000000bdbd7223 */ /* 0x180fe200000108df */
[-CC-:B------:R-:W-:Y:S01]  /*c460*/  FFMA.FTZ R192, R192, R0.reuse, -R223.reuse ;  /* 0x00000000c0c07223 */ /* 0x180fe200000108df */
[--C-:B------:R-:W-:Y:S01]  /*c470*/  FFMA.FTZ R193, R193, R0, -R223.reuse ;  /* 0x00000000c1c17223 */ /* 0x100fe200000108df */
[----:B------:R-:W-:Y:S01]  /*c480*/  FMNMX.FTZ R8, R199, R8, !PT ;  /* 0x00000008c7087209 */ /* 0x000fe20007810000 */
[----:B------:R-:W3:Y:S01]  /*c490*/  MUFU.EX2 R156, R160 ;  /* 0x000000a0009c7308 */ /* 0x000ee20000000800 */
[-CC-:B------:R-:W-:Y:S01]  /*c4a0*/  FFMA.FTZ R196, R196, R0.reuse, -R223.reuse ;  /* 0x00000000c4c47223 */ /* 0x180fe200000108df */
[----:B------:R-:W-:-:S02]  /*c4b0*/  FFMA.FTZ R197, R197, R0, -R223 ;  /* 0x00000000c5c57223 */ /* 0x000fc400000108df */
[----:B------:R-:W4:Y:S04]  /*c4c0*/  SHFL.BFLY PT, R216, R8, 0x2, 0x1f ;  /* 0x0c401f0008d87f89 */ /* 0x000f2800000e0000 */
[----:B------:R-:W-:Y:S01]  /*c4d0*/  MUFU.EX2 R160, R168 ;  /* 0x000000a800a07308 */ /* 0x000fe20000000800 */
[----:B--2---:R-:W-:-:S04]  /*c4e0*/  FADD.FTZ R4, R153, R4 ;  /* 0x0000000499047221 */ /* 0x004fc80000010000 */
[----:B------:R-:W-:-:S03]  /*c4f0*/  FADD.FTZ R4, R157, R4 ;  /* 0x000000049d047221 */ /* 0x000fc60000010000 */
[----:B------:R2:W-:Y:S01]  /*c500*/  MUFU.EX2 R168, R176 ;  /* 0x000000b000a87308 */ /* 0x0005e20000000800 */
[----:B---3--:R-:W-:-:S07]  /*c510*/  FADD.FTZ R4, R156, R4 ;  /* 0x000000049c047221 */ /* 0x008fce0000010000 */
[----:B------:R-:W3:Y:S01]  /*c520*/  MUFU.EX2 R161, R161 ;  /* 0x000000a100a17308 */ /* 0x000ee20000000800 */
[----:B--2---:R-:W2:Y:S01]  /*c530*/  S2R R176, SR_TID.X ;  /* 0x0000000000b07919 */ /* 0x004ea20000002100 */
[----:B----4-:R-:W-:-:S06]  /*c540*/  FMNMX.FTZ R8, R8, R216, !PT ;  /* 0x000000d808087209 */ /* 0x010fcc0007810000 */
[----:B------:R-:W4:Y:S01]  /*c550*/  MUFU.EX2 R164, R164 ;  /* 0x000000a400a47308 */ /* 0x000f220000000800 */
[----:B------:R-:W5:Y:S07]  /*c560*/  SHFL.BFLY PT, R216, R8, 0x1, 0x1f ;  /* 0x0c201f0008d87f89 */ /* 0x000f6e00000e0000 */
[----:B------:R-:W0:Y:S01]  /*c570*/  MUFU.EX2 R165, R165 ;  /* 0x000000a500a57308 */ /* 0x000e220000000800 */
[C---:B---3--:R-:W-:Y:S01]  /*c580*/  FADD.FTZ R4, R161.reuse, R4 ;  /* 0x00000004a1047221 */ /* 0x048fe20000010000 */
[----:B------:R-:W-:-:S06]  /*c590*/  F2FP.BF16.F32.PACK_AB R156, R161, R156 ;  /* 0x0000009ca19c723e */ /* 0x000fcc00000010ff */
[----:B------:R-:W3:Y:S01]  /*c5a0*/  MUFU.EX2 R169, R169 ;  /* 0x000000a900a97308 */ /* 0x000ee20000000800 */
[----:B----4-:R-:W-:-:S07]  /*c5b0*/  FADD.FTZ R4, R164, R4 ;  /* 0x00000004a4047221 */ /* 0x010fce0000010000 */
[----:B------:R-:W4:Y:S01]  /*c5c0*/  MUFU.EX2 R172, R172 ;  /* 0x000000ac00ac7308 */ /* 0x000f220000000800 */
[----:B-----5:R-:W-:Y:S01]  /*c5d0*/  FMNMX.FTZ R8, R8, R216, !PT ;  /* 0x000000d808087209 */ /* 0x020fe20007810000 */
[----:B0-----:R-:W-:Y:S01]  /*c5e0*/  FADD.FTZ R4, R165, R4 ;  /* 0x00000004a5047221 */ /* 0x001fe20000010000 */
[----:B--2---:R-:W-:Y:S02]  /*c5f0*/  SHF.R.U32.HI R176, RZ, 0x7, R176 ;  /* 0x00000007ffb07819 */ /* 0x004fe400000116b0 */
[C---:B------:R-:W-:Y:S01]  /*c600*/  FSETP.NEU.FTZ.AND P2, PT, R8.reuse, -INF , PT ;  /* 0xff8000000800780b */ /* 0x040fe20003f5d000 */
[----:B------:R-:W-:Y:S01]  /*c610*/  FMUL.FTZ R223, R8, R0 ;  /* 0x0000000008df7220 */ /* 0x000fe20000410000 */
[----:B------:R-:W-:Y:S01]  /*c620*/  IADD3 R176, -R176, 0xb, RZ ;  /* 0x0000000bb0b07810 */ /* 0x000fe20007ffe1ff */
[----:B------:R-:W0:Y:S01]  /*c630*/  MUFU.EX2 R173, R173 ;  /* 0x000000ad00ad7308 */ /* 0x000e220000000800 */
[----:B------:R-:W-:Y:S01]  /*c640*/  FADD.FTZ R4, R160, R4 ;  /* 0x00000004a0047221 */ /* 0x000fe20000010000 */
[----:B---3--:R-:W-:-:S02]  /*c650*/  F2FP.BF16.F32.PACK_AB R160, R169, R160 ;  /* 0x000000a0a9a0723e */ /* 0x008fc400000010ff */
[----:B------:R-:W-:Y:S01]  /*c660*/  FSEL R223, R223, RZ, P2 ;  /* 0x000000ffdfdf7208 */ /* 0x000fe20001000000 */
[----:B------:R-:W-:-:S03]  /*c670*/  FADD.FTZ R4, R169, R4 ;  /* 0x00000004a9047221 */ /* 0x000fc60000010000 */
        /* <DEDUP_REMOVED lines=25> */
[----:B---3--:R-:W-:Y:S01]  /*c810*/  F2FP.BF16.F32.PACK_AB R154, R157, R153 ;  /* 0x000000999d9a723e */ /* 0x008fe200000010ff */
[----:B------:R-:W-:-:S02]  /*c820*/  @!P1 VIADD R153, R201, 0x22840 ;  /* 0x00022840c9999836 */ /* 0x000fc40000000000 */
[-CC-:B------:R-:W-:Y:S01]  /*c830*/  FFMA.FTZ R195, R195, R0.reuse, -R223.reuse ;  /* 0x00000000c3c37223 */ /* 0x180fe200000108df */
[-CC-:B------:R-:W-:Y:S01]  /*c840*/  FFMA.FTZ R198, R198, R0.reuse, -R223.reuse ;  /* 0x00000000c6c67223 */ /* 0x180fe200000108df */
[----:B------:R-:W-:Y:S01]  /*c850*/  FFMA.FTZ R199, R199, R0, -R223 ;  /* 0x00000000c7c77223 */ /* 0x000fe200000108df */
[----:B----4-:R-:W-:Y:S01]  /*c860*/  FADD.FTZ R4, R172, R4 ;  /* 0x00000004ac047221 */ /* 0x010fe20000010000 */
[----:B------:R-:W-:Y:S01]  /*c870*/  @!P1 PRMT R153, RZ, 0x654, R153 ;  /* 0x00000654ff999816 */ /* 0x000fe20000000099 */
[----:B------:R3:W-:Y:S06]  /*c880*/  BAR.ARV R176, 0x100 ;  /* 0x000400b00000751d */ /* 0x0007ec0000002000 */
[----:B------:R4:W-:Y:S01]  /*c890*/  @!P1 SYNCS.ARRIVE.TRANS64.RED.A1T0 RZ, [R153+URZ], RZ ;  /* 0x000000ff99ff99a7 */ /* 0x0009e2000810043f */
[----:B------:R1:W-:Y:S01]  /*c8a0*/  MUFU.EX2 R222, R158 ;  /* 0x0000009e00de7308 */ /* 0x0003e20000000800 */
[----:B0-----:R-:W-:-:S04]  /*c8b0*/  FADD.FTZ R4, R173, R4 ;  /* 0x00000004ad047221 */ /* 0x001fc80000010000 */
[----:B------:R-:W-:Y:S01]  /*c8c0*/  FADD.FTZ R4, R168, R4 ;  /* 0x00000004a8047221 */ /* 0x000fe20000010000 */
[----:B----4-:R-:W-:Y:S02]  /*c8d0*/  FSEL R153, R8, RZ, P2 ;  /* 0x000000ff08997208 */ /* 0x010fe40001000000 */
[----:B------:R-:W-:Y:S01]  /*c8e0*/  MUFU.EX2 R159, R159 ;  /* 0x0000009f009f7308 */ /* 0x000fe20000000800 */
[----:B-1----:R-:W-:Y:S01]  /*c8f0*/  F2FP.BF16.F32.PACK_AB R158, R165, R164 ;  /* 0x000000a4a59e723e */ /* 0x002fe200000010ff */
[C---:B--2---:R-:W-:Y:S01]  /*c900*/  FADD.FTZ R4, R177.reuse, R4 ;  /* 0x00000004b1047221 */ /* 0x044fe20000010000 */
[----:B------:R-:W-:Y:S01]  /*c910*/  F2FP.BF16.F32.PACK_AB R164, R177, R168 ;  /* 0x000000a8b1a4723e */ /* 0x000fe200000010ff */
[----:B------:R-:W-:-:S04]  /*c920*/  FADD.FTZ R153, -R153, R203 ;  /* 0x000000cb99997221 */ /* 0x000fc80000010100 */
[----:B------:R-:W-:Y:S01]  /*c930*/  FMUL.FTZ R153, R153, R0 ;  /* 0x0000000099997220 */ /* 0x000fe20000410000 */
[----:B------:R0:W-:Y:S08]  /*c940*/  MUFU.EX2 R223, R162 ;  /* 0x000000a200df7308 */ /* 0x0001f00000000800 */
[----:B------:R5:W1:Y:S01]  /*c950*/  MUFU.EX2 R203, R153 ;  /* 0x0000009900cb7308 */ /* 0x000a620000000800 */
[----:B0-----:R-:W-:-:S07]  /*c960*/  F2FP.BF16.F32.PACK_AB R162, R173, R172 ;  /* 0x000000acada2723e */ /* 0x001fce00000010ff */
[----:B------:R-:W0:Y:S01]  /*c970*/  MUFU.EX2 R163, R163 ;  /* 0x000000a300a37308 */ /* 0x000e220000000800 */
[----:B-----5:R-:W-:-:S07]  /*c980*/  F2FP.BF16.F32.PACK_AB R153, R155, R197 ;  /* 0x000000c59b99723e */ /* 0x020fce00000010ff */
[----:B------:R-:W2:Y:S01]  /*c990*/  MUFU.EX2 R225, R166 ;  /* 0x000000a600e17308 */ /* 0x000ea20000000800 */
[----:B-1----:R-:W-:Y:S01]  /*c9a0*/  FFMA.FTZ R3, R203, R3, R197 ;  /* 0x00000003cb037223 */ /* 0x002fe200000100c5 */
[-C--:B------:R-:W-:Y:S01]  /*c9b0*/  FMUL.FTZ R26, R26, R203.reuse ;  /* 0x000000cb1a1a7220 */ /* 0x080fe20000410000 */
[-C--:B------:R-:W-:Y:S01]  /*c9c0*/  FMUL.FTZ R27, R27, R203.reuse ;  /* 0x000000cb1b1b7220 */ /* 0x080fe20000410000 */
[-C--:B------:R-:W-:Y:S01]  /*c9d0*/  FMUL.FTZ R30, R30, R203.reuse ;  /* 0x000000cb1e1e7220 */ /* 0x080fe20000410000 */
[----:B------:R-:W-:Y:S01]  /*c9e0*/  FADD.FTZ R3, R155, R3 ;  /* 0x000000039b037221 */ /* 0x000fe20000010000 */
[----:B------:R-:W-:Y:S01]  /*c9f0*/  F2FP.BF16.F32.PACK_AB R155, R159, R222 ;  /* 0x000000de9f9b723e */ /* 0x000fe200000010ff */
[----:B------:R-:W-:Y:S01]  /*ca00*/  FMUL.FTZ R31, R31, R203 ;  /* 0x000000cb1f1f7220 */ /* 0x000fe20000410000 */
[----:B------:R-:W1:Y:S01]  /*ca10*/  MUFU.EX2 R167, R167 ;  /* 0x000000a700a77308 */ /* 0x000e620000000800 */
[----:B------:R-:W-:Y:S01]  /*ca20*/  FADD.FTZ R3, R222, R3 ;  /* 0x00000003de037221 */ /* 0x000fe20000010000 */
[----:B0-----:R-:W-:Y:S01]  /*ca30*/  F2FP.BF16.F32.PACK_AB R157, R163, R223 ;  /* 0x000000dfa39d723e */ /* 0x001fe200000010ff */
[-C--:B------:R-:W-:Y:S01]  /*ca40*/  FMUL.FTZ R34, R34, R203.reuse ;  /* 0x000000cb22227220 */ /* 0x080fe20000410000 */
[-C--:B------:R-:W-:Y:S01]  /*ca50*/  FMUL.FTZ R35, R35, R203.reuse ;  /* 0x000000cb23237220 */ /* 0x080fe20000410000 */
[----:B------:R-:W-:Y:S01]  /*ca60*/  FADD.FTZ R3, R159, R3 ;  /* 0x000000039f037221 */ /* 0x000fe20000010000 */
[-C--:B------:R-:W-:Y:S01]  /*ca70*/  FMUL.FTZ R38, R38, R203.reuse ;  /* 0x000000cb26267220 */ /* 0x080fe20000410000 */
[-C--:B------:R-:W-:Y:S01]  /*ca80*/  FMUL.FTZ R39, R39, R203.reuse ;  /* 0x000000cb27277220 */ /* 0x080fe20000410000 */
[----:B------:R-:W0:Y:S01]  /*ca90*/  MUFU.EX2 R227, R170 ;  /* 0x000000aa00e37308 */ /* 0x000e220000000800 */
[----:B------:R-:W-:Y:S01]  /*caa0*/  FADD.FTZ R3, R223, R3 ;  /* 0x00000003df037221 */ /* 0x000fe20000010000 */
[-C--:B------:R-:W-:Y:S01]  /*cab0*/  FMUL.FTZ R42, R42, R203.reuse ;  /* 0x000000cb2a2a7220 */ /* 0x080fe20000410000 */
[-C--:B------:R-:W-:Y:S01]  /*cac0*/  FMUL.FTZ R43, R43, R203.reuse ;  /* 0x000000cb2b2b7220 */ /* 0x080fe20000410000 */
[-C--:B------:R-:W-:Y:S01]  /*cad0*/  FMUL.FTZ R46, R46, R203.reuse ;  /* 0x000000cb2e2e7220 */ /* 0x080fe20000410000 */
[----:B------:R-:W-:Y:S01]  /*cae0*/  FADD.FTZ R3, R163, R3 ;  /* 0x00000003a3037221 */ /* 0x000fe20000010000 */
[-C--:B------:R-:W-:Y:S01]  /*caf0*/  FMUL.FTZ R47, R47, R203.reuse ;  /* 0x000000cb2f2f7220 */ /* 0x080fe20000410000 */
[----:B------:R-:W-:Y:S01]  /*cb00*/  FMUL.FTZ R50, R50, R203 ;  /* 0x000000cb32327220 */ /* 0x000fe20000410000 */
        /* <DEDUP_REMOVED lines=17> */
[C---:B----4-:R-:W-:Y:S01]  /*cc20*/  FADD.FTZ R3, R171.reuse, R3 ;  /* 0x00000003ab037221 */ /* 0x050fe20000010000 */
        /* <DEDUP_REMOVED lines=58> */
[----:B------:R-:W-:-:S04]  /*cfd0*/  FMUL.FTZ R151, R151, R203 ;  /* 0x000000cb97977220 */ /* 0x000fc80000410000 */
        /* <DEDUP_REMOVED lines=34> */
[----:B--2---:R-:W-:-:S04]  /*d200*/  FADD.FTZ R4, R196, R4 ;  /* 0x00000004c4047221 */ /* 0x004fc80000010000 */
[C---:B------:R-:W-:Y:S01]  /*d210*/  FADD.FTZ R4, R174.reuse, R4 ;  /* 0x00000004ae047221 */ /* 0x040fe20000010000 */
[----:B------:R-:W-:Y:S01]  /*d220*/  F2FP.BF16.F32.PACK_AB R174, R174, R196 ;  /* 0x000000c4aeae723e */ /* 0x000fe200000010ff */
[----:B-1----:R-:W-:-:S04]  /*d230*/  FADD.FTZ R178, R198, R3 ;  /* 0x00000003c6b27221 */ /* 0x002fc80000010000 */
[C---:B0-----:R-:W-:Y:S01]  /*d240*/  FADD.FTZ R3, R199.reuse, R178 ;  /* 0x000000b2c7037221 */ /* 0x041fe20000010000 */
[----:B------:R-:W-:Y:S01]  /*d250*/  F2FP.BF16.F32.PACK_AB R175, R199, R198 ;  /* 0x000000c6c7af723e */ /* 0x000fe200000010ff */
[----:B---3--:R-:W-:Y:S06]  /*d260*/  @!P0 BRA `(.L_x_14031) ;  /* 0x0000000000048947 */ /* 0x008fec0003800000 */
[----:B------:R-:W-:Y:S01]  /*d270*/  BPT.TRAP 0x1 ;  /* 0x000000040000795c */ /* 0x000fe20000300000 */
.L_x_14031:
[----:B------:R0:W1:Y:S01]  /*d280*/  SYNCS.PHASECHK.TRANS64.TRYWAIT P2, [R201+URZ+0x22850], R202 ;  /* 0x022850cac90075a7 */ /* 0x000062000804017f */
[----:B------:R-:W-:Y:S05]  /*d290*/  @!P0 BRA `(.L_x_14032) ;  /* 0x0000000000048947 */ /* 0x000fea0003800000 */
[----:B------:R-:W-:Y:S01]  /*d2a0*/  BPT.TRAP 0x1 ;  /* 0x000000040000795c */ /* 0x000fe20000300000 */
.L_x_14032:
[----:B------:R-:W-:Y:S04]  /*d2b0*/  BSSY B0, `(.L_x_14033) ;  /* 0x0000004000007945 */ /* 0x000fe80003800000 */
[----:B-1----:R-:W-:Y:S05]  /*d2c0*/  @P2 BRA `(.L_x_14034) ;  /* 0x0000000000082947 */ /* 0x002fea0003800000 */
[----:B------:R-:W1:Y:S02]  /*d2d0*/  SYNCS.PHASECHK.TRANS64.TRYWAIT P2, [R201+URZ+0x22850], R202 ;  /* 0x022850cac90075a7 */ /* 0x000e64000804017f */
[----:B-1----:R-:W-:Y:S05]  /*d2e0*/  @!P2 BRA `(.L_x_14035) ;  /* 0x000000e000bca947 */ /* 0x002fea0003800000 */
.L_x_14034:
[----:B------:R-:W-:Y:S05]  /*d2f0*/  BSYNC B0 ;  /* 0x0000000000007941 */ /* 0x000fea0003800000 */
.L_x_14033:
[----:B------:R-:W2:Y:S01]  /*d300*/  S2R R177, SR_TID.X ;  /* 0x0000000000b17919 */ /* 0x000ea20000002100 */
[----:B------:R-:W-:Y:S05]  /*d310*/  WARPSYNC.ALL ;  /* 0x0000000000007948 */ /* 0x000fea0003800000 */
[----:B------:R-:W-:Y:S01]  /*d320*/  IMAD R178, R19, 0xc00, R9 ;  /* 0x00000c0013b27824 */ /* 0x000fe200078e0209 */
[----:B------:R-:W-:Y:S01]  /*d330*/  ISETP.GT.AND P2, PT, R200, R21, PT ;  /* 0x00000015c800720c */ /* 0x000fe20003f44270 */
[----:B------:R-:W-:Y:S02]  /*d340*/  IMAD.MOV.U32 R179, RZ, RZ, 0x40000040 ;  /* 0x40000040ffb37424 */ /* 0x000fe400078e00ff */
[----:B01----:R-:W-:Y:S01]  /*d350*/  @!P1 VIADD R201, R201, 0x22860 ;  /* 0x00022860c9c99836 */ /* 0x003fe20000000000 */
[----:B------:R-:W-:Y:S01]  /*d360*/  R2UR UR6, R178 ;  /* 0x00000000b20672ca */ /* 0x000fe200000e0000 */
[----:B------:R-:W-:Y:S01]  /*d370*/  VIADD R200, R200, 0xffffffff ;  /* 0xffffffffc8c87836 */ /* 0x000fe20000000000 */
[----:B------:R-:W-:Y:S01]  /*d380*/  R2UR UR7, R179 ;  /* 0x00000000b30772ca */ /* 0x000fe200000e0000 */
[----:B------:R-:W-:Y:S01]  /*d390*/  IMAD.MOV.U32 R179, RZ, RZ, 0x40000040 ;  /* 0x40000040ffb37424 */ /* 0x000fe200078e00ff */
[----:B------:R-:W-:Y:S01]  /*d3a0*/  @!P1 PRMT R201, RZ, 0x654, R201 ;  /* 0x00000654ffc99816 */ /* 0x000fe200000000c9 */
[----:B------:R-:W-:-:S02]  /*d3b0*/  IMAD.MOV.U32 R203, RZ, RZ, R8 ;  /* 0x000000ffffcb7224 */ /* 0x000fc400078e0008 */
[----:B------:R-:W-:Y:S01]  /*d3c0*/  IMAD.MOV.U32 R222, RZ, RZ, R5 ;  /* 0x000000ffffde7224 */ /* 0x000fe200078e0005 */
[----:B--2---:R-:W-:-:S05]  /*d3d0*/  SHF.R.U32.HI R177, RZ, 0x7, R177 ;  /* 0x00000007ffb17819 */ /* 0x004fca00000116b1 */
[----:B------:R-:W-:-:S05]  /*d3e0*/  VIADD R177, R177, 0x8 ;  /* 0x00000008b1b17836 */ /* 0x000fca0000000000 */
[----:B------:R0:W-:Y:S06]  /*d3f0*/  BAR.SYNC.DEFER_BLOCKING R177, 0x100 ;  /* 0x000400b10000751d */ /* 0x0001ec0000010000 */
        /* <DEDUP_REMOVED lines=43> */
[----:B------:R-:W-:-:S07]  /*d6b0*/  IMAD.MOV.U32 R216, RZ, RZ, R200 ;  /* 0x000000ffffd87224 */ /* 0x000fce00078e00c8 */
.L_x_14026:
[----:B------:R-:W-:-:S13]  /*d6c0*/  ISETP.GE.AND P2, PT, R216, RZ, PT ;  /* 0x000000ffd800720c */ /* 0x000fda0003f46270 */
[----:B------:R-:W-:Y:S05]  /*d6d0*/  @!P2 BRA `(.L_x_14037) ;  /* 0x0000001c00b0a947 */ /* 0x000fea0003800000 */
[----:B0-----:R-:W-:Y:S02]  /*d6e0*/  IMAD.MOV.U32 R201, RZ, RZ, R8 ;  /* 0x000000ffffc97224 */ /* 0x001fe400078e0008 */
[----:B------:R-:W-:-:S07]  /*d6f0*/  IMAD.MOV.U32 R200, RZ, RZ, R5 ;  /* 0x000000ffffc87224 */ /* 0x000fce00078e0005 */
.L_x_14047:
[----:B------:R-:W-:Y:S01]  /*d700*/  VIADD R19, R19, 0x1 ;  /* 0x0000000113137836 */ /* 0x000fe20000000000 */
[----:B------:R-:W-:Y:S05]  /*d710*/  YIELD ;  /* 0x0000000000007946 */ /* 0x000fea0003800000 */
[----:B------:R-:W-:-:S04]  /*d720*/  ISETP.NE.AND P2, PT, R19, 0x2, PT ;  /* 0x000000021300780c */ /* 0x000fc80003f45270 */
[----:B------:R-:W-:Y:S02]  /*d730*/  SEL R0, RZ, 0x1, P2 ;  /* 0x00000001ff007807 */ /* 0x000fe40001000000 */
[----:B------:R-:W-:Y:S02]  /*d740*/  SEL R19, R19, RZ, P2 ;  /* 0x000000ff13137207 */ /* 0x000fe40001000000 */
[----:B------:R-:W-:Y:S01]  /*d750*/  LOP3.LUT R23, R23, R0, RZ, 0x3c, !PT ;  /* 0x0000000017177212 */ /* 0x000fe200078e3cff */
[----:B-1----:R-:W-:Y:S06]  /*d760*/  @!P0 BRA `(.L_x_14038) ;  /* 0x0000000000048947 */ /* 0x002fec0003800000 */
[----:B------:R-:W-:Y:S01]  /*d770*/  BPT.TRAP 0x1 ;  /* 0x000000040000795c */ /* 0x000fe20000300000 */
.L_x_14038:
[----:B------:R-:W-:Y:S01]  /*d780*/  IMAD R21, R19, 0x8, R18 ;  /* 0x0000000813157824 */ /* 0x000fe200078e0212 */
[----:B------:R-:W-:-:S04]  /*d790*/  SHF.L.U32 R211, R23, 0x1f, RZ ;  /* 0x0000001f17d37819 */ /* 0x000fc800000006ff */
[----:B------:R0:W1:Y:S01]  /*d7a0*/  SYNCS.PHASECHK.TRANS64.TRYWAIT P2, [R21+URZ+0x22830], R211 ;  /* 0x022830d3150075a7 */ /* 0x000062000804017f */
[----:B------:R-:W-:Y:S05]  /*d7b0*/  @!P0 BRA `(.L_x_14039) ;  /* 0x0000000000048947 */ /* 0x000fea0003800000 */
[----:B------:R-:W-:Y:S01]  /*d7c0*/  BPT.TRAP 0x1 ;  /* 0x000000040000795c */ /* 0x000fe20000300000 */
.L_x_14039:
[----:B------:R-:W-:Y:S02]  /*d7d0*/  IMAD R156, R19, 0x300, R20 ;  /* 0x00000300139c7824 */ /* 0x000fe400078e0214 */
[----:B------:R-:W-:Y:S01]  /*d7e0*/  IMAD.MOV.U32 R157, RZ, RZ, 0x40000040 ;  /* 0x40000040ff9d7424 */ /* 0x000fe200078e00ff */
[----:B-1----:R-:W-:Y:S06]  /*d7f0*/  @P2 BRA `(.L_x_14040) ;  /* 0x0000000000082947 */ /* 0x002fec0003800000 */
[----:B------:R-:W1:Y:S02]  /*d800*/  SYNCS.PHASECHK.TRANS64.TRYWAIT P2, [R21+URZ+0x22830], R211 ;  /* 0x022830d3150075a7 */ /* 0x000e64000804017f */
[----:B-1----:R-:W-:Y:S05]  /*d810*/  @!P2 BRA `(.L_x_14041) ;  /* 0x000000dc0084a947 */ /* 0x002fea0003800000 */
.L_x_14040:
        /* <DEDUP_REMOVED lines=14> */
[----:B------:R-:W2:Y:S01]  /*d900*/  S2R R213, SR_TID.X ;  /* 0x0000000000d57919 */ /* 0x000ea20000002100 */
        /* <DEDUP_REMOVED lines=262> */
[-C--:B------:R-:W-:Y:S01]  /*e970*/  FMUL.FTZ R34, R34, R157.reuse ;  /* 0x0000009d22227220 */ /* 0x080fe20000410000 */
[-C--:B------:R-:W-:Y:S01]  /*e980*/  FMUL.FTZ R35, R35, R157.reuse ;  /* 0x0000009d23237220 */ /* 0x080fe20000410000 */
[----:B----4-:R-:W-:Y:S01]  /*e990*/  FADD.FTZ R172, R155, R172 ;  /* 0x000000ac9bac7221 */ /* 0x010fe20000010000 */
        /* <DEDUP_REMOVED lines=42> */
[----:B----4-:R-:W-:Y:S01]  /*ec40*/  IADD3 R176, -R213, 0xb, RZ ;  /* 0x0000000bd5b07810 */ /* 0x010fe20007ffe1ff */
[----:B--2---:R-:W-:Y:S01]  /*ec50*/  FADD.FTZ R4, R170, R169 ;  /* 0x000000a9aa047221 */ /* 0x004fe20000010000 */
[-C--:B------:R-:W-:Y:S01]  /*ec60*/  FMUL.FTZ R98, R98, R157.reuse ;  /* 0x0000009d62627220 */ /* 0x080fe20000410000 */
[-C--:B------:R-:W-:Y:S01]  /*ec70*/  FMUL.FTZ R99, R99, R157.reuse ;  /* 0x0000009d63637220 */ /* 0x080fe20000410000 */
[-C--:B------:R-:W-:Y:S01]  /*ec80*/  FMUL.FTZ R102, R102, R157.reuse ;  /* 0x0000009d66667220 */ /* 0x080fe20000410000 */
[----:B------:R2:W-:Y:S06]  /*ec90*/  BAR.ARV R176, 0x100 ;  /* 0x000400b00000751d */ /* 0x0005ec0000002000 */
[----:B------:R-:W4:Y:S01]  /*eca0*/  MUFU.EX2 R171, R171 ;  /* 0x000000ab00ab7308 */ /* 0x000f220000000800 */
[----:B-----5:R-:W-:Y:S01]  /*ecb0*/  FADD.FTZ R172, R197, R172 ;  /* 0x000000acc5ac7221 */ /* 0x020fe20000010000 */
[----:B------:R5:W-:Y:S01]  /*ecc0*/  @!P1 SYNCS.ARRIVE.TRANS64.RED.A1T0 RZ, [R154+URZ], RZ ;  /* 0x000000ff9aff99a7 */ /* 0x000be2000810043f */
[-C--:B------:R-:W-:Y:S01]  /*ecd0*/  FMUL.FTZ R103, R103, R157.reuse ;  /* 0x0000009d67677220 */ /* 0x080fe20000410000 */
[-C--:B------:R-:W-:Y:S01]  /*ece0*/  FMUL.FTZ R106, R106, R157.reuse ;  /* 0x0000009d6a6a7220 */ /* 0x080fe20000410000 */
[----:B---3--:R-:W-:Y:S01]  /*ecf0*/  FADD.FTZ R172, R167, R172 ;  /* 0x000000aca7ac7221 */ /* 0x008fe20000010000 */
[-C--:B------:R-:W-:Y:S01]  /*ed00*/  FMUL.FTZ R107, R107, R157.reuse ;  /* 0x0000009d6b6b7220 */ /* 0x080fe20000410000 */
[-C--:B------:R-:W-:Y:S01]  /*ed10*/  FMUL.FTZ R110, R110, R157.reuse ;  /* 0x0000009d6e6e7220 */ /* 0x080fe20000410000 */
[----:B------:R-:W3:Y:S01]  /*ed20*/  MUFU.EX2 R174, R174 ;  /* 0x000000ae00ae7308 */ /* 0x000ee20000000800 */
[-C--:B------:R-:W-:Y:S01]  /*ed30*/  FMUL.FTZ R111, R111, R157.reuse ;  /* 0x0000009d6f6f7220 */ /* 0x080fe20000410000 */
[----:B-----5:R-:W-:Y:S01]  /*ed40*/  F2FP.BF16.F32.PACK_AB R154, R165, R164 ;  /* 0x000000a4a59a723e */ /* 0x020fe200000010ff */
[-C--:B------:R-:W-:Y:S01]  /*ed50*/  FMUL.FTZ R114, R114, R157.reuse ;  /* 0x0000009d72727220 */ /* 0x080fe20000410000 */
[-C--:B------:R-:W-:Y:S01]  /*ed60*/  FMUL.FTZ R115, R115, R157.reuse ;  /* 0x0000009d73737220 */ /* 0x080fe20000410000 */
        /* <DEDUP_REMOVED lines=25> */
[----:B------:R-:W-:-:S02]  /*ef00*/  F2FP.BF16.F32.PACK_AB R201, R155, R201 ;  /* 0x000000c99bc9723e */ /* 0x000fc400000010ff */
[----:B------:R-:W5:Y:S01]  /*ef10*/  MUFU.EX2 R182, R182 ;  /* 0x000000b600b67308 */ /* 0x000f620000000800 */
[----:B----4-:R-:W-:Y:S01]  /*ef20*/  FADD.FTZ R172, R161, R172 ;  /* 0x000000aca1ac7221 */ /* 0x010fe20000010000 */
[----:B------:R-:W-:Y:S02]  /*ef30*/  F2FP.BF16.F32.PACK_AB R153, R163, R153 ;  /* 0x00000099a399723e */ /* 0x000fe400000010ff */
[----:B------:R-:W-:Y:S02]  /*ef40*/  F2FP.BF16.F32.PACK_AB R157, R171, R167 ;  /* 0x000000a7ab9d723e */ /* 0x000fe400000010ff */
[----:B------:R-:W-:Y:S02]  /*ef50*/  F2FP.BF16.F32.PACK_AB R162, R181, R180 ;  /* 0x000000b4b5a2723e */ /* 0x000fe400000010ff */
[----:B------:R-:W4:Y:S01]  /*ef60*/  MUFU.EX2 R183, R183 ;  /* 0x000000b700b77308 */ /* 0x000f220000000800 */
[----:B---3--:R-:W-:Y:S01]  /*ef70*/  FADD.FTZ R3, R179, R172 ;  /* 0x000000acb3037221 */ /* 0x008fe20000010000 */
[----:B------:R-:W-:-:S02]  /*ef80*/  F2FP.BF16.F32.PACK_AB R164, R185, R184 ;  /* 0x000000b8b9a4723e */ /* 0x000fc400000010ff */
[----:B------:R-:W-:Y:S02]  /*ef90*/  F2FP.BF16.F32.PACK_AB R166, R189, R188 ;  /* 0x000000bcbda6723e */ /* 0x000fe400000010ff */
[----:B------:R-:W-:Y:S02]  /*efa0*/  F2FP.BF16.F32.PACK_AB R168, R193, R168 ;  /* 0x000000a8c1a8723e */ /* 0x000fe400000010ff */
[----:B------:R-:W3:Y:S01]  /*efb0*/  MUFU.EX2 R165, R186 ;  /* 0x000000ba00a57308 */ /* 0x000ee20000000800 */
[----:B-----5:R-:W-:Y:S01]  /*efc0*/  FADD.FTZ R178, R182, R3 ;  /* 0x00000003b6b27221 */ /* 0x020fe20000010000 */
[----:B------:R-:W-:Y:S02]  /*efd0*/  F2FP.BF16.F32.PACK_AB R170, R170, R196 ;  /* 0x000000c4aaaa723e */ /* 0x000fe400000010ff */
[----:B------:R-:W-:Y:S02]  /*efe0*/  F2FP.BF16.F32.PACK_AB R155, R197, R192 ;  /* 0x000000c0c59b723e */ /* 0x000fe400000010ff */
[----:B------:R-:W-:-:S02]  /*eff0*/  F2FP.BF16.F32.PACK_AB R161, R179, R161 ;  /* 0x000000a1b3a1723e */ /* 0x000fc400000010ff */
[----:B------:R-:W5:Y:S01]  /*f000*/  MUFU.EX2 R187, R187 ;  /* 0x000000bb00bb7308 */ /* 0x000f620000000800 */
[C---:B----4-:R-:W-:Y:S01]  /*f010*/  FADD.FTZ R178, R183.reuse, R178 ;  /* 0x000000b2b7b27221 */ /* 0x050fe20000010000 */
[----:B------:R-:W-:-:S06]  /*f020*/  F2FP.BF16.F32.PACK_AB R163, R183, R182 ;  /* 0x000000b6b7a3723e */ /* 0x000fcc00000010ff */
[----:B------:R-:W4:Y:S01]  /*f030*/  MUFU.EX2 R190, R190 ;  /* 0x000000be00be7308 */ /* 0x000f220000000800 */
[----:B---3--:R-:W-:-:S07]  /*f040*/  FADD.FTZ R178, R165, R178 ;  /* 0x000000b2a5b27221 */ /* 0x008fce0000010000 */
[----:B------:R-:W3:Y:S01]  /*f050*/  MUFU.EX2 R191, R191 ;  /* 0x000000bf00bf7308 */ /* 0x000ee20000000800 */
[C---:B-----5:R-:W-:Y:S01]  /*f060*/  FADD.FTZ R3, R187.reuse, R178 ;  /* 0x000000b2bb037221 */ /* 0x060fe20000010000 */
[----:B------:R-:W-:-:S06]  /*f070*/  F2FP.BF16.F32.PACK_AB R165, R187, R165 ;  /* 0x000000a5bba5723e */ /* 0x000fcc00000010ff */
[----:B------:R-:W5:Y:S01]  /*f080*/  MUFU.EX2 R169, R194 ;  /* 0x000000c200a97308 */ /* 0x000f620000000800 */
[----:B----4-:R-:W-:-:S07]  /*f090*/  FADD.FTZ R178, R190, R3 ;  /* 0x00000003beb27221 */ /* 0x010fce0000010000 */
[----:B------:R-:W4:Y:S01]  /*f0a0*/  MUFU.EX2 R172, R195 ;  /* 0x000000c300ac7308 */ /* 0x000f220000000800 */
[C---:B---3--:R-:W-:Y:S01]  /*f0b0*/  FADD.FTZ R178, R191.reuse, R178 ;  /* 0x000000b2bfb27221 */ /* 0x048fe20000010000 */
[----:B------:R-:W-:-:S06]  /*f0c0*/  F2FP.BF16.F32.PACK_AB R167, R191, R190 ;  /* 0x000000bebfa7723e */ /* 0x000fcc00000010ff */
[----:B------:R-:W3:Y:S01]  /*f0d0*/  MUFU.EX2 R198, R198 ;  /* 0x000000c600c67308 */ /* 0x000ee20000000800 */
[----:B-----5:R-:W-:-:S07]  /*f0e0*/  FADD.FTZ R3, R169, R178 ;  /* 0x000000b2a9037221 */ /* 0x020fce0000010000 */
[----:B------:R-:W5:Y:S01]  /*f0f0*/  MUFU.EX2 R199, R199 ;  /* 0x000000c700c77308 */ /* 0x000f620000000800 */
[C---:B----4-:R-:W-:Y:S01]  /*f100*/  FADD.FTZ R3, R172.reuse, R3 ;  /* 0x00000003ac037221 */ /* 0x050fe20000010000 */
[----:B------:R-:W-:-:S03]  /*f110*/  F2FP.BF16.F32.PACK_AB R169, R172, R169 ;  /* 0x000000a9aca9723e */ /* 0x000fc600000010ff */
[----:B---3--:R-:W-:-:S04]  /*f120*/  FADD.FTZ R174, R198, R3 ;  /* 0x00000003c6ae7221 */ /* 0x008fc80000010000 */
[C---:B-----5:R-:W-:Y:S01]  /*f130*/  FADD.FTZ R3, R199.reuse, R174 ;  /* 0x000000aec7037221 */ /* 0x060fe20000010000 */
[----:B------:R-:W-:Y:S01]  /*f140*/  F2FP.BF16.F32.PACK_AB R171, R199, R198 ;  /* 0x000000c6c7ab723e */ /* 0x000fe200000010ff */
[----:B--2---:R-:W-:Y:S06]  /*f150*/  @!P0 BRA `(.L_x_14042) ;  /* 0x0000000000048947 */ /* 0x004fec0003800000 */
[----:B------:R-:W-:Y:S01]  /*f160*/  BPT.TRAP 0x1 ;  /* 0x000000040000795c */ /* 0x000fe20000300000 */
.L_x_14042:
[----:B------:R2:W3:Y:S01]  /*f170*/  SYNCS.PHASECHK.TRANS64.TRYWAIT P2, [R21+URZ+0x22850], R211 ;  /* 0x022850d3150075a7 */ /* 0x0004e2000804017f */
[----:B------:R-:W-:Y:S05]  /*f180*/  @!P0 BRA `(.L_x_14043) ;  /* 0x0000000000048947 */ /* 0x000fea0003800000 */
[----:B------:R-:W-:Y:S01]  /*f190*/  BPT.TRAP 0x1 ;  /* 0x000000040000795c */ /* 0x000fe20000300000 */
.L_x_14043:
[----:B------:R-:W-:Y:S04]  /*f1a0*/  BSSY B0, `(.L_x_14044) ;  /* 0x0000004000007945 */ /* 0x000fe80003800000 */
[----:B---3--:R-:W-:Y:S05]  /*f1b0*/  @P2 BRA `(.L_x_14045) ;  /* 0x0000000000082947 */ /* 0x008fea0003800000 */
[----:B------:R-:W3:Y:S02]  /*f1c0*/  SYNCS.PHASECHK.TRANS64.TRYWAIT P2, [R21+URZ+0x22850], R211 ;  /* 0x022850d3150075a7 */ /* 0x000ee4000804017f */
[----:B---3--:R-:W-:Y:S05]  /*f1d0*/  @!P2 BRA `(.L_x_14046) ;  /* 0x000000c40028a947 */ /* 0x008fea0003800000 */
.L_x_14045:
[----:B------:R-:W-:Y:S05]  /*f1e0*/  BSYNC B0 ;  /* 0x0000000000007941 */ /* 0x000fea0003800000 */
.L_x_14044:
[----:B------:R-:W4:Y:S01]  /*f1f0*/  S2R R174, SR_TID.X ;  /* 0x0000000000ae7919 */ /* 0x000f220000002100 */
[----:B------:R-:W-:Y:S01]  /*f200*/  IMAD.MOV.U32 R173, RZ, RZ, 0x40000040 ;  /* 0x40000040ffad7424 */ /* 0x000fe200078e00ff */
[----:B------:R-:W-:Y:S05]  /*f210*/  WARPSYNC.ALL ;  /* 0x0000000000007948 */ /* 0x000fea0003800000 */
[----:B------:R-:W-:Y:S01]  /*f220*/  R2UR UR7, R173 ;  /* 0x00000000ad0772ca */ /* 0x000fe200000e0000 */
[----:B------:R-:W-:Y:S01]  /*f230*/  IMAD R172, R19, 0xc00, R9 ;  /* 0x00000c0013ac7824 */ /* 0x000fe200078e0209 */
[----:B------:R-:W-:Y:S01]  /*f240*/  ISETP.GT.AND P2, PT, R216, RZ, PT ;  /* 0x000000ffd800720c */ /* 0x000fe20003f44270 */
[----:B------:R-:W-:-:S02]  /*f250*/  IMAD.MOV.U32 R175, RZ, RZ, 0x40000040 ;  /* 0x40000040ffaf7424 */ /* 0x000fc400078e00ff */
[----:B0123--:R-:W-:Y:S01]  /*f260*/  @!P1 VIADD R21, R21, 0x22860 ;  /* 0x0002286015159836 */ /* 0x00ffe20000000000 */
[----:B------:R-:W-:Y:S01]  /*f270*/  R2UR UR6, R172 ;  /* 0x00000000ac0672ca */ /* 0x000fe200000e0000 */
[----:B------:R-:W-:-:S03]  /*f280*/  VIADD R216, R216, 0xffffffff ;  /* 0xffffffffd8d87836 */ /* 0x000fc60000000000 */
[----:B------:R-:W-:Y:S02]  /*f290*/  @!P1 PRMT R21, RZ, 0x654, R21 ;  /* 0x00000654ff159816 */ /* 0x000fe40000000015 */
[----:B----4-:R-:W-:-:S05]  /*f2a0*/  SHF.R.U32.HI R174, RZ, 0x7, R174 ;  /* 0x00000007ffae7819 */ /* 0x010fca00000116ae */
        /* <DEDUP_REMOVED lines=47> */
.L_x_14037:
[----:B------:R-:W-:Y:S05]  /*f5a0*/  WARPSYNC.ALL ;  /* 0x0000000000007948 */ /* 0x000fea0003800000 */
[----:B------:R-:W2:Y:S01]  /*f5b0*/  SHFL.BFLY PT, R7, R4, 0x2, 0x1f ;  /* 0x0c401f0004077f89 */ /* 0x000ea200000e0000 */
[----:B------:R-:W-:Y:S01]  /*f5c0*/  VIADD R19, R19, 0x1 ;  /* 0x0000000113137836 */ /* 0x000fe20000000000 */
[----:B------:R3:W-:Y:S08]  /*f5d0*/  BAR.ARV R176, 0x100 ;  /* 0x000400b00000751d */ /* 0x0007f00000002000 */
[----:B------:R-:W-:Y:S06]  /*f5e0*/  BAR.ARV 0x8, 0x180 ;  /* 0x0206000000007b1d */ /* 0x000fec0000002000 */
[----:B------:R-:W-:Y:S01]  /*f5f0*/  ISETP.NE.AND P0, PT, R19, 0x2, PT ;  /* 0x000000021300780c */ /* 0x000fe20003f05270 */
[----:B------:R-:W-:Y:S01]  /*f600*/  VIADD R232, R232, 0x1 ;  /* 0x00000001e8e87836 */ /* 0x000fe20000000000 */
[----:B------:R-:W4:Y:S01]  /*f610*/  SHFL.BFLY PT, R10, R3, 0x2, 0x1f ;  /* 0x0c401f00030a7f89 */ /* 0x000f2200000e0000 */
[----:B------:R-:W-:-:S02]  /*f620*/  PLOP3.LUT P1, PT, PT, PT, PT, 0x8, 0x0 ;  /* 0x000000000000781c */ /* 0x000fc40003f2e170 */
[----:B------:R-:W-:Y:S01]  /*f630*/  SEL R19, R19, RZ, P0 ;  /* 0x000000ff13137207 */ /* 0x000fe20000000000 */
[----:B--2---:R-:W-:Y:S01]  /*f640*/  FADD.FTZ R7, R7, R4 ;  /* 0x0000000407077221 */ /* 0x004fe20000010000 */
[----:B------:R-:W-:-:S04]  /*f650*/  SEL R4, RZ, 0x1, P0 ;  /* 0x00000001ff047807 */ /* 0x000fc80000000000 */
[----:B------:R-:W2:Y:S01]  /*f660*/  SHFL.BFLY PT, R6, R7, 0x1, 0x1f ;  /* 0x0c201f0007067f89 */ /* 0x000ea200000e0000 */
[----:B------:R-:W-:Y:S01]  /*f670*/  LOP3.LUT R23, R23, R4, RZ, 0x3c, !PT ;  /* 0x0000000417177212 */ /* 0x000fe200078e3cff */
[----:B----4-:R-:W-:Y:S01]  /*f680*/  FADD.FTZ R11, R10, R3 ;  /* 0x000000030a0b7221 */ /* 0x010fe20000010000 */
[----:B------:R-:W-:-:S04]  /*f690*/  IMAD.MOV.U32 R3, RZ, RZ, RZ ;  /* 0x000000ffff037224 */ /* 0x000fc800078e00ff */
[----:B------:R-:W4:Y:S01]  /*f6a0*/  SHFL.BFLY PT, R10, R11, 0x1, 0x1f ;  /* 0x0c201f000b0a7f89 */ /* 0x000f2200000e0000 */
[----:B--2---:R-:W-:Y:S01]  /*f6b0*/  FADD.FTZ R9, R7, R6 ;  /* 0x0000000607097221 */ /* 0x004fe20000010000 */
[----:B------:R-:W-:Y:S02]  /*f6c0*/  IMAD.MOV.U32 R6, RZ, RZ, RZ ;  /* 0x000000ffff067224 */ /* 0x000fe400078e00ff */
[----:B------:R-:W-:Y:S02]  /*f6d0*/  IMAD.MOV.U32 R7, RZ, RZ, -0x800000 ;  /* 0xff800000ff077424 */ /* 0x000fe400078e00ff */
[----:B------:R-:W-:-:S13]  /*f6e0*/  FSETP.NE.FTZ.AND P2, PT, R9, RZ, PT ;  /* 0x000000ff0900720b */ /* 0x000fda0003f55000 */
[----:B------:R-:W2:Y:S01]  /*f6f0*/  @P2 MUFU.RCP R6, R9 ;  /* 0x0000000900062308 */ /* 0x000ea20000001000 */
[----:B------:R-:W-:Y:S01]  /*f700*/  @P2 FMUL.FTZ R18, R0, 0.69314718246459960938 ;  /* 0x3f31721800122820 */ /* 0x000fe20000410000 */
[----:B----4-:R-:W-:-:S05]  /*f710*/  FADD.FTZ R10, R11, R10 ;  /* 0x0000000a0b0a7221 */ /* 0x010fca0000010000 */
[----:B------:R-:W-:Y:S01]  /*f720*/  FSETP.NE.FTZ.AND P3, PT, R10, RZ, PT ;  /* 0x000000ff0a00720b */ /* 0x000fe20003f75000 */
[----:B-1----:R-:W1:Y:S01]  /*f730*/  @P2 MUFU.LG2 R21, R9 ;  /* 0x0000000900152308 */ /* 0x002e620000000c00 */
[-C--:B--2---:R-:W-:Y:S01]  /*f740*/  FMUL.FTZ R169, R92, R6.reuse ;  /* 0x000000065ca97220 */ /* 0x084fe20000410000 */
[-C--:B------:R-:W-:Y:S01]  /*f750*/  FMUL.FTZ R158, R48, R6.reuse ;  /* 0x00000006309e7220 */ /* 0x080fe20000410000 */
[----:B------:R-:W-:-:S09]  /*f760*/  FMUL.FTZ R157, R44, R6 ;  /* 0x000000062c9d7220 */ /* 0x000fd20000410000 */
[----:B------:R-:W2:Y:S01]  /*f770*/  @P3 MUFU.RCP R3, R10 ;  /* 0x0000000a00033308 */ /* 0x000ea20000001000 */
[----:B------:R-:W-:Y:S01]  /*f780*/  @P3 FMUL.FTZ R20, R0, 0.69314718246459960938 ;  /* 0x3f31721800143820 */ /* 0x000fe20000410000 */
[-C--:B------:R-:W-:Y:S01]  /*f790*/  FMUL.FTZ R24, R24, R6.reuse ;  /* 0x0000000618187220 */ /* 0x080fe20000410000 */
[-C--:B------:R-:W-:Y:S01]  /*f7a0*/  FMUL.FTZ R25, R25, R6.reuse ;  /* 0x0000000619197220 */ /* 0x080fe20000410000 */
[-C--:B------:R-:W-:Y:S01]  /*f7b0*/  FMUL.FTZ R28, R28, R6.reuse ;  /* 0x000000061c1c7220 */ /* 0x080fe20000410000 */
[----:B-1----:R-:W-:Y:S01]  /*f7c0*/  @P2 FMUL.FTZ R21, R21, 0.69314718246459960938 ;  /* 0x3f31721815152820 */ /* 0x002fe20000410000 */
        /* <DEDUP_REMOVED lines=127> */
.L_x_13982:
        /* <DEDUP_REMOVED lines=28> */
[----:B------:R-:W4:Y:S01]  /*10180*/  LDC R0, c[0x0][0xbe8] ;  /* 0x0002fa00ff007b82 */ /* 0x000f220000000800 */
        /* <DEDUP_REMOVED lines=18> */
[----:B--2---:R-:W-:-:S03]  /*102b0*/  IMAD.WIDE R146, R8, 0x2, R20 ;  /* 0x0000000208927825 */ /* 0x004fc600078e0214 */
[C---:B------:R-:W-:Y:S02]  /*102c0*/  IADD3 R5, P1, R146.reuse, 0x20, RZ ;  /* 0x0000002092057810 */ /* 0x040fe40007f3e0ff */
[C---:B------:R-:W-:Y:S02]  /*102d0*/  IADD3 R8, P2, R146.reuse, 0x40, RZ ;  /* 0x0000004092087810 */ /* 0x040fe40007f5e0ff */
[----:B------:R-:W-:Y:S01]  /*102e0*/  LOP3.LUT R102, R5, 0x380, RZ, 0xc0, !PT ;  /* 0x0000038005667812 */ /* 0x000fe200078ec0ff */
[--C-:B------:R-:W-:Y:S01]  /*102f0*/  IMAD.X R51, RZ, RZ, R147.reuse, P1 ;  /* 0x000000ffff337224 */ /* 0x100fe200008e0693 */
[----:B-----5:R-:W-:Y:S01]  /*10300*/  IADD3 R38, P3, R146, 0x60, RZ ;  /* 0x0000006092267810 */ /* 0x020fe20007f7e0ff */
[--C-:B------:R-:W-:Y:S01]  /*10310*/  IMAD.X R99, RZ, RZ, R147.reuse, P2 ;  /* 0x000000ffff637224 */ /* 0x100fe200010e0693 */
[----:B------:R-:W-:Y:S02]  /*10320*/  LOP3.LUT R50, R8, 0x380, RZ, 0xc0, !PT ;  /* 0x0000038008327812 */ /* 0x000fe400078ec0ff */
[----:B------:R-:W-:Y:S01]  /*10330*/  SHF.R.U64 R102, R102, 0x3, RZ ;  /* 0x0000000366667819 */ /* 0x000fe200000012ff */
[----:B------:R-:W-:Y:S01]  /*10340*/  IMAD.X R103, RZ, RZ, R147, P3 ;  /* 0x000000ffff677224 */ /* 0x000fe200018e0693 */
[----:B------:R-:W-:-:S02]  /*10350*/  IADD3 R46, P4, R146, 0x4000, RZ ;  /* 0x00004000922e7810 */ /* 0x000fc40007f9e0ff */
[----:B------:R-:W-:Y:S02]  /*10360*/  LOP3.LUT R98, R38, 0x380, RZ, 0xc0, !PT ;  /* 0x0000038026627812 */ /* 0x000fe400078ec0ff */
[----:B------:R-:W-:Y:S01]  /*10370*/  SHF.R.U64 R181, R50, 0x3, RZ ;  /* 0x0000000332b57819 */ /* 0x000fe200000012ff */
[--C-:B------:R-:W-:Y:S01]  /*10380*/  IMAD.X R107, RZ, RZ, R147.reuse, P4 ;  /* 0x000000ffff6b7224 */ /* 0x100fe200020e0693 */
[----:B-1----:R-:W-:Y:S02]  /*10390*/  IADD3 R92, P5, R146, 0x4020, RZ ;  /* 0x00004020925c7810 */ /* 0x002fe40007fbe0ff */
[----:B------:R-:W-:Y:S02]  /*103a0*/  LOP3.LUT R50, R102, R5, RZ, 0x3c, !PT ;  /* 0x0000000566327212 */ /* 0x000fe400078e3cff */
[----:B------:R-:W-:Y:S01]  /*103b0*/  LOP3.LUT R5, R46, 0x380, RZ, 0xc0, !PT ;  /* 0x000003802e057812 */ /* 0x000fe200078ec0ff */
[----:B------:R-:W-:Y:S01]  /*103c0*/  IMAD.X R111, RZ, RZ, R147, P5 ;  /* 0x000000ffff6f7224 */ /* 0x000fe200028e0693 */
[----:B------:R-:W-:-:S02]  /*103d0*/  SHF.R.U64 R183, R98, 0x3, RZ ;  /* 0x0000000362b77819 */ /* 0x000fc400000012ff */
[C---:B------:R-:W-:Y:S02]  /*103e0*/  IADD3 R122, P2, R146.reuse, 0x8000, RZ ;  /* 0x00008000927a7810 */ /* 0x040fe40007f5e0ff */
[----:B------:R-:W-:Y:S02]  /*103f0*/  LOP3.LUT R98, R181, R8, RZ, 0x3c, !PT ;  /* 0x00000008b5627212 */ /* 0x000fe400078e3cff */
[----:B------:R-:W-:Y:S01]  /*10400*/  IADD3 R114, P0, R146, 0x4040, RZ ;  /* 0x0000404092727810 */ /* 0x000fe20007f1e0ff */
[--C-:B------:R-:W-:Y:S01]  /*10410*/  IMAD.X R123, RZ, RZ, R147.reuse, P2 ;  /* 0x000000ffff7b7224 */ /* 0x100fe200010e0693 */
[----:B------:R-:W-:Y:S02]  /*10420*/  LOP3.LUT R181, R92, 0x380, RZ, 0xc0, !PT ;  /* 0x000003805cb57812 */ /* 0x000fe400078ec0ff */
[----:B------:R-:W-:Y:S01]  /*10430*/  IADD3 R118, P1, R146, 0x4060, RZ ;  /* 0x0000406092767810 */ /* 0x000fe20007f3e0ff */
[----:B------:R-:W-:Y:S01]  /*10440*/  IMAD.X R115, RZ, RZ, R147, P0 ;  /* 0x000000ffff737224 */ /* 0x000fe200000e0693 */
[----:B------:R-:W-:-:S02]  /*10450*/  SHF.R.U64 R5, R5, 0x3, RZ ;  /* 0x0000000305057819 */ /* 0x000fc400000012ff */
[C---:B------:R-:W-:Y:S01]  /*10460*/  LOP3.LUT R47, R146.reuse, 0x380, RZ, 0xc0, !PT ;  /* 0x00000380922f7812 */ /* 0x040fe200078ec0ff */
[--C-:B------:R-:W-:Y:S01]  /*10470*/  IMAD.X R119, RZ, RZ, R147.reuse, P1 ;  /* 0x000000ffff777224 */ /* 0x100fe200008e0693 */
[----:B------:R-:W-:Y:S02]  /*10480*/  IADD3 R126, P3, R146, 0x8020, RZ ;  /* 0x00008020927e7810 */ /* 0x000fe40007f7e0ff */
[----:B------:R-:W-:Y:S02]  /*10490*/  LOP3.LUT R102, R183, R38, RZ, 0x3c, !PT ;  /* 0x00000026b7667212 */ /* 0x000fe400078e3cff */
[----:B------:R-:W-:Y:S01]  /*104a0*/  LOP3.LUT R183, R114, 0x380, RZ, 0xc0, !PT ;  /* 0x0000038072b77812 */ /* 0x000fe200078ec0ff */
[----:B------:R-:W-:Y:S01]  /*104b0*/  IMAD.X R127, RZ, RZ, R147, P3 ;  /* 0x000000ffff7f7224 */ /* 0x000fe200018e0693 */
[----:B------:R-:W-:Y:S02]  /*104c0*/  SHF.R.U64 R181, R181, 0x3, RZ ;  /* 0x00000003b5b57819 */ /* 0x000fe400000012ff */
[----:B------:R-:W-:-:S02]  /*104d0*/  IADD3 R151, P2, R146, 0xc040, RZ ;  /* 0x0000c04092977810 */ /* 0x000fc40007f5e0ff */
[----:B------:R-:W-:Y:S02]  /*104e0*/  LOP3.LUT R185, R118, 0x380, RZ, 0xc0, !PT ;  /* 0x0000038076b97812 */ /* 0x000fe400078ec0ff */
[----:B------:R-:W-:Y:S01]  /*104f0*/  LOP3.LUT R106, R5, R46, RZ, 0x3c, !PT ;  /* 0x0000002e056a7212 */ /* 0x000fe200078e3cff */
[----:B------:R-:W-:Y:S01]  /*10500*/  IMAD.X R39, RZ, RZ, R147, P2 ;  /* 0x000000ffff277224 */ /* 0x000fe200010e0693 */
[----:B------:R-:W-:Y:S02]  /*10510*/  SHF.R.U64 R47, R47, 0x3, RZ ;  /* 0x000000032f2f7819 */ /* 0x000fe400000012ff */
[----:B------:R-:W-:Y:S02]  /*10520*/  LOP3.LUT R5, R122, 0x380, RZ, 0xc0, !PT ;  /* 0x000003807a057812 */ /* 0x000fe400078ec0ff */
[----:B------:R-:W-:Y:S02]  /*10530*/  SHF.R.U64 R183, R183, 0x3, RZ ;  /* 0x00000003b7b77819 */ /* 0x000fe400000012ff */
[----:B------:R-:W-:-:S02]  /*10540*/  LOP3.LUT R110, R181, R92, RZ, 0x3c, !PT ;  /* 0x0000005cb56e7212 */ /* 0x000fc400078e3cff */
[C---:B------:R-:W-:Y:S02]  /*10550*/  IADD3 R130, P4, R146.reuse, 0x8040, RZ ;  /* 0x0000804092827810 */ /* 0x040fe40007f9e0ff */
        /* <DEDUP_REMOVED lines=8> */
[----:B------:R-:W-:Y:S01]  /*105e0*/  IMAD.X R143, RZ, RZ, R147, P1 ;  /* 0x000000ffff8f7224 */ /* 0x000fe200008e0693 */
[----:B------:R-:W-:-:S02]  /*105f0*/  LOP3.LUT R181, R126, 0x380, RZ, 0xc0, !PT ;  /* 0x000003807eb57812 */ /* 0x000fc400078ec0ff */
[----:B------:R-:W-:Y:S02]  /*10600*/  LOP3.LUT R8, R151, 0x380, RZ, 0xc0, !PT ;  /* 0x0000038097087812 */ /* 0x000fe400078ec0ff */
[----:B------:R-:W-:Y:S01]  /*10610*/  LOP3.LUT R146, R47, R146, RZ, 0x3c, !PT ;  /* 0x000000922f927212 */ /* 0x000fe200078e3cff */
[----:B------:R-:W-:Y:S01]  /*10620*/  IMAD.X R47, RZ, RZ, R147, P3 ;  /* 0x000000ffff2f7224 */ /* 0x000fe200018e0693 */
[----:B------:R-:W-:Y:S02]  /*10630*/  SHF.R.U64 R5, R5, 0x3, RZ ;  /* 0x0000000305057819 */ /* 0x000fe400000012ff */
[----:B------:R-:W-:Y:S02]  /*10640*/  LOP3.LUT R114, R183, R114, RZ, 0x3c, !PT ;  /* 0x00000072b7727212 */ /* 0x000fe400078e3cff */
[----:B------:R-:W-:Y:S02]  /*10650*/  LOP3.LUT R118, R185, R118, RZ, 0x3c, !PT ;  /* 0x00000076b9767212 */ /* 0x000fe400078e3cff */
[----:B------:R-:W-:-:S02]  /*10660*/  LOP3.LUT R183, R130, 0x380, RZ, 0xc0, !PT ;  /* 0x0000038082b77812 */ /* 0x000fc400078ec0ff */
[----:B------:R-:W-:Y:S02]  /*10670*/  SHF.R.U64 R181, R181, 0x3, RZ ;  /* 0x00000003b5b57819 */ /* 0x000fe400000012ff */
[----:B------:R-:W-:Y:S02]  /*10680*/  SHF.R.U64 R8, R8, 0x3, RZ ;  /* 0x0000000308087819 */ /* 0x000fe400000012ff */
[----:B------:R-:W-:Y:S02]  /*10690*/  LOP3.LUT R185, R134, 0x380, RZ, 0xc0, !PT ;  /* 0x0000038086b97812 */ /* 0x000fe400078ec0ff */
[----:B------:R-:W-:Y:S02]  /*106a0*/  LOP3.LUT R122, R5, R122, RZ, 0x3c, !PT ;  /* 0x0000007a057a7212 */ /* 0x000fe400078e3cff */
[----:B------:R-:W-:Y:S02]  /*106b0*/  MOV R146, R146 ;  /* 0x0000009200927202 */ /* 0x000fe40000000f00 */
[----:B------:R-:W-:-:S02]  /*106c0*/  LOP3.LUT R5, R138, 0x380, RZ, 0xc0, !PT ;  /* 0x000003808a057812 */ /* 0x000fc400078ec0ff */
[----:B------:R-:W-:Y:S01]  /*106d0*/  MOV R50, R50 ;  /* 0x0000003200327202 */ /* 0x000fe20000000f00 */
[----:B------:R1:W-:Y:S01]  /*106e0*/  STSM.16.M88.4 [R146], R24 ;  /* 0x0000001892007844 */ /* 0x0003e20000000200 */
[----:B------:R-:W-:Y:S02]  /*106f0*/  SHF.R.U64 R183, R183, 0x3, RZ ;  /* 0x00000003b7b77819 */ /* 0x000fe400000012ff */
[----:B------:R-:W-:Y:S01]  /*10700*/  LOP3.LUT R126, R181, R126, RZ, 0x3c, !PT ;  /* 0x0000007eb57e7212 */ /* 0x000fe200078e3cff */
[----:B------:R2:W-:Y:S01]  /*10710*/  STSM.16.M88.4 [R50], R32 ;  /* 0x0000002032007844 */ /* 0x0005e20000000200 */
[----:B------:R-:W-:Y:S02]  /*10720*/  LOP3.LUT R38, R8, R151, RZ, 0x3c, !PT ;  /* 0x0000009708267212 */ /* 0x000fe400078e3cff */
[----:B------:R-:W-:Y:S02]  /*10730*/  MOV R98, R98 ;  /* 0x0000006200627202 */ /* 0x000fe40000000f00 */
[----:B------:R-:W-:-:S02]  /*10740*/  SHF.R.U64 R185, R185, 0x3, RZ ;  /* 0x00000003b9b97819 */ /* 0x000fc400000012ff */
[----:B------:R-:W-:Y:S01]  /*10750*/  LOP3.LUT R181, R142, 0x380, RZ, 0xc0, !PT ;  /* 0x000003808eb57812 */ /* 0x000fe200078ec0ff */
[----:B------:R3:W-:Y:S01]  /*10760*/  STSM.16.M88.4 [R98], R40 ;  /* 0x0000002862007844 */ /* 0x0007e20000000200 */
[----:B------:R-:W-:Y:S02]  /*10770*/  MOV R102, R102 ;  /* 0x0000006600667202 */ /* 0x000fe40000000f00 */
[----:B------:R-:W-:Y:S02]  /*10780*/  F2FP.BF16.F32.PACK_AB R8, R49, R158 ;  /* 0x0000009e3108723e */ /* 0x000fe400000010ff */
[----:B------:R-:W-:Y:S02]  /*10790*/  SHF.R.U64 R5, R5, 0x3, RZ ;  /* 0x0000000305057819 */ /* 0x000fe400000012ff */
[----:B------:R-:W-:Y:S01]  /*107a0*/  MOV R106, R106 ;  /* 0x0000006a006a7202 */ /* 0x000fe20000000f00 */
[----:B------:R0:W-:Y:S01]  /*107b0*/  STSM.16.M88.4 [R102], R8 ;  /* 0x0000000866007844 */ /* 0x0001e20000000200 */
[----:B------:R-:W-:-:S02]  /*107c0*/  LOP3.LUT R46, R179, 0x380, RZ, 0xc0, !PT ;  /* 0x00000380b32e7812 */ /* 0x000fc400078ec0ff */
[----:B------:R-:W-:Y:S01]  /*107d0*/  MOV R110, R110 ;  /* 0x0000006e006e7202 */ /* 0x000fe20000000f00 */
[----:B------:R4:W-:Y:S01]  /*107e0*/  STSM.16.M88.4 [R106], R12 ;  /* 0x0000000c6a007844 */ /* 0x0009e20000000200 */
[----:B-1----:R-:W-:Y:S02]  /*107f0*/  F2FP.BF16.F32.PACK_AB R24, R65, R162 ;  /* 0x000000a24118723e */ /* 0x002fe400000010ff */
[----:B------:R-:W-:Y:S02]  /*10800*/  F2FP.BF16.F32.PACK_AB R25, R67, R66 ;  /* 0x000000424319723e */ /* 0x000fe400000010ff */
[----:B------:R-:W-:Y:S02]  /*10810*/  F2FP.BF16.F32.PACK_AB R26, R69, R163 ;  /* 0x000000a3451a723e */ /* 0x000fe400000010ff */
[----:B------:R-:W-:Y:S02]  /*10820*/  F2FP.BF16.F32.PACK_AB R27, R71, R70 ;  /* 0x00000046471b723e */ /* 0x000fe400000010ff */
[----:B------:R-:W-:-:S02]  /*10830*/  LOP3.LUT R130, R183, R130, RZ, 0x3c, !PT ;  /* 0x00000082b7827212 */ /* 0x000fc400078e3cff */
[----:B------:R-:W-:Y:S01]  /*10840*/  MOV R114, R114 ;  /* 0x0000007200727202 */ /* 0x000fe20000000f00 */
[----:B------:R1:W-:Y:S01]  /*10850*/  STSM.16.M88.4 [R110], R24 ;  /* 0x000000186e007844 */ /* 0x0003e20000000200 */
[----:B------:R-:W-:Y:S02]  /*10860*/  LOP3.LUT R134, R185, R134, RZ, 0x3c, !PT ;  /* 0x00000086b9867212 */ /* 0x000fe400078e3cff */
[----:B------:R-:W-:Y:S01]  /*10870*/  SHF.R.U64 R181, R181, 0x3, RZ ;  /* 0x00000003b5b57819 */ /* 0x000fe200000012ff */
[----:B------:R1:W-:Y:S01]  /*10880*/  STSM.16.M88.4 [R114], R28 ;  /* 0x0000001c72007844 */ /* 0x0003e20000000200 */
[----:B------:R-:W-:Y:S02]  /*10890*/  MOV R118, R118 ;  /* 0x0000007600767202 */ /* 0x000fe40000000f00 */
[----:B------:R-:W-:Y:S02]  /*108a0*/  MOV R44, R38 ;  /* 0x00000026002c7202 */ /* 0x000fe40000000f00 */
[----:B--2---:R-:W-:-:S02]  /*108b0*/  F2FP.BF16.F32.PACK_AB R32, R81, R166 ;  /* 0x000000a65120723e */ /* 0x004fc400000010ff */
[----:B------:R-:W-:Y:S02]  /*108c0*/  F2FP.BF16.F32.PACK_AB R33, R83, R82 ;  /* 0x000000525321723e */ /* 0x000fe400000010ff */
[----:B------:R-:W-:Y:S02]  /*108d0*/  F2FP.BF16.F32.PACK_AB R34, R85, R167 ;  /* 0x000000a75522723e */ /* 0x000fe400000010ff */
[----:B------:R-:W-:Y:S02]  /*108e0*/  F2FP.BF16.F32.PACK_AB R35, R87, R86 ;  /* 0x000000565723723e */ /* 0x000fe400000010ff */
[----:B------:R-:W-:Y:S02]  /*108f0*/  LOP3.LUT R138, R5, R138, RZ, 0x3c, !PT ;  /* 0x0000008a058a7212 */ /* 0x000fe400078e3cff */
[----:B------:R-:W-:Y:S01]  /*10900*/  MOV R122, R122 ;  /* 0x0000007a007a7202 */ /* 0x000fe20000000f00 */
[----:B------:R-:W-:Y:S01]  /*10910*/  STSM.16.M88.4 [R118], R32 ;  /* 0x0000002076007844 */ /* 0x000fe20000000200 */
[----:B------:R-:W-:-:S02]  /*10920*/  F2FP.BF16.F32.PACK_AB R38, R4, R169 ;  /* 0x000000a90426723e */ /* 0x000fc400000010ff */
[----:B------:R-:W-:Y:S02]  /*10930*/  F2FP.BF16.F32.PACK_AB R39, R54, R52 ;  /* 0x000000343627723e */ /* 0x000fe400000010ff */
[----:B------:R-:W-:Y:S02]  /*10940*/  SHF.R.U64 R46, R46, 0x3, RZ ;  /* 0x000000032e2e7819 */ /* 0x000fe400000012ff */
[----:B------:R-:W-:Y:S01]  /*10950*/  MOV R126, R126 ;  /* 0x0000007e007e7202 */ /* 0x000fe20000000f00 */
[----:B------:R-:W-:Y:S01]  /*10960*/  STSM.16.M88.4 [R122], R36 ;  /* 0x000000247a007844 */ /* 0x000fe20000000200 */
[----:B---3--:R-:W-:Y:S02]  /*10970*/  F2FP.BF16.F32.PACK_AB R40, R97, R170 ;  /* 0x000000aa6128723e */ /* 0x008fe400000010ff */
[----:B------:R-:W-:Y:S02]  /*10980*/  F2FP.BF16.F32.PACK_AB R41, R58, R56 ;  /* 0x000000383a29723e */ /* 0x000fe400000010ff */
[----:B------:R-:W-:-:S02]  /*10990*/  F2FP.BF16.F32.PACK_AB R42, R101, R171 ;  /* 0x000000ab652a723e */ /* 0x000fc400000010ff */
[----:B------:R-:W-:Y:S02]  /*109a0*/  F2FP.BF16.F32.PACK_AB R43, R62, R60 ;  /* 0x0000003c3e2b723e */ /* 0x000fe400000010ff */
[----:B------:R-:W-:Y:S02]  /*109b0*/  MOV R130, R130 ;  /* 0x0000008200827202 */ /* 0x000fe40000000f00 */
[----:B0-----:R-:W-:Y:S01]  /*109c0*/  F2FP.BF16.F32.PACK_AB R8, R105, R172 ;  /* 0x000000ac6908723e */ /* 0x001fe200000010ff */
[----:B------:R-:W-:Y:S01]  /*109d0*/  STSM.16.M88.4 [R126], R40 ;  /* 0x000000287e007844 */ /* 0x000fe20000000200 */
[----:B------:R-:W-:Y:S02]  /*109e0*/  F2FP.BF16.F32.PACK_AB R9, R68, R64 ;  /* 0x000000404409723e */ /* 0x000fe400000010ff */
[----:B------:R-:W-:Y:S02]  /*109f0*/  F2FP.BF16.F32.PACK_AB R10, R109, R173 ;  /* 0x000000ad6d0a723e */ /* 0x000fe400000010ff */
[----:B------:R-:W-:Y:S01]  /*10a00*/  F2FP.BF16.F32.PACK_AB R11, R76, R72 ;  /* 0x000000484c0b723e */ /* 0x000fe200000010ff */
[----:B------:R-:W-:Y:S01]  /*10a10*/  IMAD.MOV.U32 R76, RZ, RZ, RZ ;  /* 0x000000ffff4c7224 */ /* 0x000fe200078e00ff */
[----:B------:R-:W-:-:S02]  /*10a20*/  LOP3.LUT R142, R181, R142, RZ, 0x3c, !PT ;  /* 0x0000008eb58e7212 */ /* 0x000fc400078e3cff */
[----:B------:R-:W-:Y:S01]  /*10a30*/  MOV R134, R134 ;  /* 0x0000008600867202 */ /* 0x000fe20000000f00 */
[----:B------:R-:W-:Y:S01]  /*10a40*/  STSM.16.M88.4 [R130], R8 ;  /* 0x0000000882007844 */ /* 0x000fe20000000200 */
[----:B----4-:R-:W-:Y:S02]  /*10a50*/  F2FP.BF16.F32.PACK_AB R12, R113, R174 ;  /* 0x000000ae710c723e */ /* 0x010fe400000010ff */
[----:B------:R-:W-:Y:S02]  /*10a60*/  F2FP.BF16.F32.PACK_AB R13, R80, R78 ;  /* 0x0000004e500d723e */ /* 0x000fe400000010ff */
[----:B------:R-:W-:Y:S02]  /*10a70*/  F2FP.BF16.F32.PACK_AB R14, R117, R175 ;  /* 0x000000af750e723e */ /* 0x000fe400000010ff */
[----:B------:R-:W-:Y:S02]  /*10a80*/  F2FP.BF16.F32.PACK_AB R15, R88, R84 ;  /* 0x00000054580f723e */ /* 0x000fe400000010ff */
[----:B------:R-:W-:-:S02]  /*10a90*/  MOV R5, R138 ;  /* 0x0000008a00057202 */ /* 0x000fc40000000f00 */
[----:B-1----:R-:W-:Y:S01]  /*10aa0*/  F2FP.BF16.F32.PACK_AB R24, R121, R176 ;  /* 0x000000b07918723e */ /* 0x002fe200000010ff */
[----:B------:R-:W-:Y:S01]  /*10ab0*/  STSM.16.M88.4 [R134], R12 ;  /* 0x0000000c86007844 */ /* 0x000fe20000000200 */
[----:B------:R-:W-:Y:S02]  /*10ac0*/  F2FP.BF16.F32.PACK_AB R25, R100, R96 ;  /* 0x000000606419723e */ /* 0x000fe400000010ff */
[----:B------:R-:W-:Y:S02]  /*10ad0*/  F2FP.BF16.F32.PACK_AB R26, R125, R177 ;  /* 0x000000b17d1a723e */ /* 0x000fe400000010ff */
[----:B------:R-:W-:Y:S02]  /*10ae0*/  F2FP.BF16.F32.PACK_AB R27, R108, R104 ;  /* 0x000000686c1b723e */ /* 0x000fe400000010ff */
[----:B------:R-:W-:Y:S02]  /*10af0*/  LOP3.LUT R46, R46, R179, RZ, 0x3c, !PT ;  /* 0x000000b32e2e7212 */ /* 0x000fe400078e3cff */
[----:B------:R-:W-:Y:S01]  /*10b00*/  ISETP.NE.U32.AND P0, PT, RZ, UR4, PT ;  /* 0x00000004ff007c0c */ /* 0x000fe2000bf05070 */
[----:B------:R0:W-:Y:S01]  /*10b10*/  STSM.16.M88.4 [R5], R24 ;  /* 0x0000001805007844 */ /* 0x0001e20000000200 */
[----:B------:R-:W-:-:S02]  /*10b20*/  IADD3 R4, P1, R228, UR4, RZ ;  /* 0x00000004e4047c10 */ /* 0x000fc4000ff3e0ff */
[----:B------:R-:W-:Y:S02]  /*10b30*/  MOV R142, R142 ;  /* 0x0000008e008e7202 */ /* 0x000fe40000000f00 */
[----:B------:R-:W-:Y:S02]  /*10b40*/  F2FP.BF16.F32.PACK_AB R28, R129, R178 ;  /* 0x000000b2811c723e */ /* 0x000fe400000010ff */
[----:B------:R-:W-:Y:S02]  /*10b50*/  F2FP.BF16.F32.PACK_AB R29, R116, R112 ;  /* 0x00000070741d723e */ /* 0x000fe400000010ff */
[----:B------:R-:W-:Y:S02]  /*10b60*/  F2FP.BF16.F32.PACK_AB R30, R133, R132 ;  /* 0x00000084851e723e */ /* 0x000fe400000010ff */
[----:B------:R-:W-:Y:S02]  /*10b70*/  F2FP.BF16.F32.PACK_AB R31, R124, R120 ;  /* 0x000000787c1f723e */ /* 0x000fe400000010ff */
[----:B------:R-:W-:-:S02]  /*10b80*/  F2FP.BF16.F32.PACK_AB R138, R141, R140 ;  /* 0x0000008c8d8a723e */ /* 0x000fc400000010ff */
[----:B------:R-:W-:Y:S01]  /*10b90*/  F2FP.BF16.F32.PACK_AB R139, R154, R153 ;  /* 0x000000999a8b723e */ /* 0x000fe200000010ff */
[----:B------:R1:W-:Y:S01]  /*10ba0*/  STSM.16.M88.4 [R142], R28 ;  /* 0x0000001c8e007844 */ /* 0x0003e20000000200 */
[----:B------:R-:W-:Y:S02]  /*10bb0*/  MOV R46, R46 ;  /* 0x0000002e002e7202 */ /* 0x000fe40000000f00 */
[----:B------:R-:W-:Y:S01]  /*10bc0*/  F2FP.BF16.F32.PACK_AB R146, R149, R148 ;  /* 0x000000949592723e */ /* 0x000fe200000010ff */
[----:B------:R1:W-:Y:S01]  /*10bd0*/  STSM.16.M88.4 [R44], R136 ;  /* 0x000000882c007844 */ /* 0x0003e20000000200 */
[----:B------:R-:W-:Y:S02]  /*10be0*/  F2FP.BF16.F32.PACK_AB R147, R3, R150 ;  /* 0x000000960393723e */ /* 0x000fe400000010ff */
[----:B------:R-:W-:Y:S02]  /*10bf0*/  ISETP.NE.AND.EX P0, PT, RZ, UR5, PT, P0 ;  /* 0x00000005ff007c0c */ /* 0x000fe4000bf05300 */
[----:B0-----:R-:W-:Y:S01]  /*10c00*/  IADD3.X R5, R229, UR5, RZ, P1, !PT ;  /* 0x00000005e5057c10 */ /* 0x001fe20008ffe4ff */
        /* <DEDUP_REMOVED lines=10> */
[----:B------:R-:W-:Y:S01]  /*10cb0*/  ISETP.NE.AND P1, PT, R0, 0x1, PT ;  /* 0x000000010000780c */ /* 0x000fe20003f25270 */
[----:B------:R-:W-:Y:S02]  /*10cc0*/  IMAD.IADD R27, R217, 0x1, R210 ;  /* 0x00000001d91b7824 */ /* 0x000fe400078e02d2 */
        /* <DEDUP_REMOVED lines=8> */
.L_x_14050:
[----:B------:R-:W3:Y:S01]  /*10d50*/  LDL R14, [R1+0x1c] ;  /* 0x00001c00010e7983 */ /* 0x000ee20000100800 */
[----:B------:R-:W-:Y:S01]  /*10d60*/  SHF.R.S32.HI R3, RZ, 0x1f, R226 ;  /* 0x0000001fff037819 */ /* 0x000fe200000114e2 */
[----:B0-----:R-:W-:Y:S01]  /*10d70*/  @P1 IMAD.HI.U32 R4, R27, R8, RZ ;  /* 0x000000081b041227 */ /* 0x001fe200078e00ff */
[----:B------:R-:W-:Y:S01]  /*10d80*/  ULDC.64 UR4, c[0x0][0xb90] ;  /* 0x0002e40000047ab9 */ /* 0x000fe20000000a00 */
[----:B-----5:R-:W-:Y:S01]  /*10d90*/  SHF.R.S32.HI R77, RZ, 0x1f, R76 ;  /* 0x0000001fff4d7819 */ /* 0x020fe2000001144c */
[----:B------:R-:W0:Y:S01]  /*10da0*/  S2R R30, SR_TID.X ;  /* 0x00000000001e7919 */ /* 0x000e220000002100 */
[----:B------:R-:W-:Y:S01]  /*10db0*/  IMAD R13, R3, UR4, RZ ;  /* 0x00000004030d7c24 */ /* 0x000fe2000f8e02ff */
[----:B------:R-:W-:Y:S01]  /*10dc0*/  SEL R236, R236, RZ, !P0 ;  /* 0x000000ffecec7207 */ /* 0x000fe20004000000 */
[----:B------:R-:W-:Y:S01]  /*10dd0*/  IMAD.MOV.U32 R9, RZ, RZ, R27 ;  /* 0x000000ffff097224 */ /* 0x000fe200078e001b */
[----:B--2---:R-:W-:Y:S01]  /*10de0*/  @P1 SHF.R.U32.HI R9, RZ, R15, R4 ;  /* 0x0000000fff091219 */ /* 0x004fe20000011604 */
[----:B------:R-:W-:Y:S01]  /*10df0*/  IMAD.WIDE.U32 R4, R226, UR4, R76 ;  /* 0x00000004e2047c25 */ /* 0x000fe2000f8e004c */
[----:B------:R-:W-:Y:S01]  /*10e00*/  SEL R230, R230, RZ, !P0 ;  /* 0x000000ffe6e67207 */ /* 0x000fe20004000000 */
[----:B------:R-:W1:Y:S02]  /*10e10*/  @P1 LDC R79, c[0x0][0xbec] ;  /* 0x0002fb00ff4f1b82 */ /* 0x000e640000000800 */
[----:B------:R-:W-:Y:S01]  /*10e20*/  IMAD R13, R226, UR5, R13 ;  /* 0x00000005e20d7c24 */ /* 0x000fe2000f8e020d */
[----:B------:R-:W-:Y:S01]  /*10e30*/  ULDC.64 UR4, c[0x0][0xb98] ;  /* 0x0002e60000047ab9 */ /* 0x000fe20000000a00 */
[----:B------:R-:W-:-:S02]  /*10e40*/  IMAD.MOV R25, RZ, RZ, -R9 ;  /* 0x000000ffff197224 */ /* 0x000fc400078e0a09 */
[----:B------:R-:W-:Y:S02]  /*10e50*/  IMAD.IADD R5, R5, 0x1, R13 ;  /* 0x0000000105057824 */ /* 0x000fe400078e020d */
        /* <DEDUP_REMOVED lines=22> */
[----:B------:R-:W-:-:S02]  /*10fc0*/  IADD3 R13, P3, R20, 0x2000, RZ ;  /* 0x00002000140d7810 */ /* 0x000fc40007f7e0ff */
[----:B------:R-:W-:Y:S01]  /*10fd0*/  IMAD.IADD R5, R5, 0x1, R15 ;  /* 0x0000000105057824 */ /* 0x000fe200078e020f */
[----:B------:R-:W-:Y:S02]  /*10fe0*/  LEA R10, P0, R4, UR4, 0x2 ;  /* 0x00000004040a7c11 */ /* 0x000fe4000f8010ff */
[----:B------:R-:W-:Y:S02]  /*10ff0*/  SHF.R.U64 R8, R8, 0x3, RZ ;  /* 0x0000000308087819 */ /* 0x000fe400000012ff */
[----:B------:R-:W-:Y:S01]  /*11000*/  LEA.HI.X R4, R4, UR5, R5, 0x2, P0 ;  /* 0x0000000504047c11 */ /* 0x000fe200080f1405 */
[----:B------:R-:W-:Y:S01]  /*11010*/  SHFL.IDX PT, R50, R10, RZ, 0x1c1f ;  /* 0x001c1fff0a327589 */ /* 0x000fe200000e0000 */
[----:B------:R-:W-:Y:S01]  /*11020*/  IADD3 R29, P0, R20, 0x4000, RZ ;  /* 0x00004000141d7810 */ /* 0x000fe20007f1e0ff */
[----:B------:R-:W-:Y:S01]  /*11030*/  ULDC.64 UR4, c[0x0][0xaa0] ;  /* 0x0002a80000047ab9 */ /* 0x000fe20000000a00 */
[----:B------:R-:W-:Y:S01]  /*11040*/  LOP3.LUT R12, R13, 0x380, RZ, 0xc0, !PT ;  /* 0x000003800d0c7812 */ /* 0x000fe200078ec0ff */
[----:B------:R-:W0:Y:S01]  /*11050*/  SHFL.IDX PT, R51, R4, RZ, 0x1c1f ;  /* 0x001c1fff04337589 */ /* 0x000e2200000e0000 */
[----:B------:R-:W-:Y:S01]  /*11060*/  LOP3.LUT R8, R8, R9, RZ, 0x3c, !PT ;  /* 0x0000000908087212 */ /* 0x000fe200078e3cff */
[----:B------:R-:W-:Y:S01]  /*11070*/  IMAD.X R9, RZ, RZ, R21, P2 ;  /* 0x000000ffff097224 */ /* 0x000fe200010e0615 */
[----:B------:R-:W-:Y:S01]  /*11080*/  LOP3.LUT R28, R29, 0x380, RZ, 0xc0, !PT ;  /* 0x000003801d1c7812 */ /* 0x000fe200078ec0ff */
[----:B------:R-:W-:Y:S01]  /*11090*/  SHFL.IDX PT, R54, R10, 0x1, 0x1c1f ;  /* 0x003c1f000a367f89 */ /* 0x000fe200000e0000 */
[----:B------:R-:W-:-:S02]  /*110a0*/  SHF.R.U64 R12, R12, 0x3, RZ ;  /* 0x000000030c0c7819 */ /* 0x000fc400000012ff */
[----:B------:R-:W-:Y:S01]  /*110b0*/  IADD3 R37, P2, R20, 0x6000, RZ ;  /* 0x0000600014257810 */ /* 0x000fe20007f5e0ff */
[----:B------:R4:W1:Y:S01]  /*110c0*/  SHFL.IDX PT, R55, R4, 0x1, 0x1c1f ;  /* 0x003c1f0004377f89 */ /* 0x00086200000e0000 */
[----:B------:R-:W-:Y:S02]  /*110d0*/  SHF.R.U64 R28, R28, 0x3, RZ ;  /* 0x000000031c1c7819 */ /* 0x000fe400000012ff */
[----:B------:R-:W-:Y:S01]  /*110e0*/  LOP3.LUT R12, R12, R13, RZ, 0x3c, !PT ;  /* 0x0000000d0c0c7212 */ /* 0x000fe200078e3cff */
[----:B------:R-:W-:Y:S01]  /*110f0*/  IMAD.X R13, RZ, RZ, R21, P3 ;  /* 0x000000ffff0d7224 */ /* 0x000fe200018e0615 */
[----:B------:R-:W-:Y:S02]  /*11100*/  LOP3.LUT R36, R37, 0x380, RZ, 0xc0, !PT ;  /* 0x0000038025247812 */ /* 0x000fe400078ec0ff */
[C---:B------:R-:W-:Y:S02]  /*11110*/  IADD3 R41, P3, R20.reuse, 0x7000, RZ ;  /* 0x0000700014297810 */ /* 0x040fe40007f7e0ff */
[----:B------:R-:W-:-:S02]  /*11120*/  IADD3 R25, P5, R20, 0x3000, RZ ;  /* 0x0000300014197810 */ /* 0x000fc40007fbe0ff */
[----:B------:R-:W-:Y:S01]  /*11130*/  LOP3.LUT R28, R28, R29, RZ, 0x3c, !PT ;  /* 0x0000001d1c1c7212 */ /* 0x000fe200078e3cff */
[----:B------:R-:W-:Y:S01]  /*11140*/  IMAD.X R29, RZ, RZ, R21, P0 ;  /* 0x000000ffff1d7224 */ /* 0x000fe200000e0615 */
[----:B------:R-:W-:Y:S02]  /*11150*/  SHF.R.U64 R36, R36, 0x3, RZ ;  /* 0x0000000324247819 */ /* 0x000fe400000012ff */
[----:B------:R-:W-:Y:S02]  /*11160*/  IADD3 R49, P0, R20, 0x9000, RZ ;  /* 0x0000900014317810 */ /* 0x000fe40007f1e0ff */
[----:B------:R-:W-:Y:S02]  /*11170*/  LOP3.LUT R40, R41, 0x380, RZ, 0xc0, !PT ;  /* 0x0000038029287812 */ /* 0x000fe400078ec0ff */
[----:B------:R-:W-:Y:S02]  /*11180*/  LEA.HI R26, R26, R30, RZ, 0x7 ;  /* 0x0000001e1a1a7211 */ /* 0x000fe400078f38ff */
[----:B------:R-:W-:-:S02]  /*11190*/  LOP3.LUT R24, R25, 0x380, RZ, 0xc0, !PT ;  /* 0x0000038019187812 */ /* 0x000fc400078ec0ff */
[----:B------:R-:W-:Y:S02]  /*111a0*/  LOP3.LUT R32, R33, 0x380, RZ, 0xc0, !PT ;  /* 0x0000038021207812 */ /* 0x000fe400078ec0ff */
[----:B------:R-:W-:Y:S01]  /*111b0*/  LOP3.LUT R36, R36, R37, RZ, 0x3c, !PT ;  /* 0x0000002524247212 */ /* 0x000fe200078e3cff */
[----:B------:R-:W-:Y:S01]  /*111c0*/  IMAD.X R37, RZ, RZ, R21, P2 ;  /* 0x000000ffff257224 */ /* 0x000fe200010e0615 */
[----:B------:R-:W-:Y:S02]  /*111d0*/  LOP3.LUT R48, R49, 0x380, RZ, 0xc0, !PT ;  /* 0x0000038031307812 */ /* 0x000fe400078ec0ff */
[----:B------:R-:W-:Y:S02]  /*111e0*/  SHF.R.U64 R40, R40, 0x3, RZ ;  /* 0x0000000328287819 */ /* 0x000fe400000012ff */
[----:B------:R-:W-:Y:S02]  /*111f0*/  IADD3 R57, P2, R20, 0xb000, RZ ;  /* 0x0000b00014397810 */ /* 0x000fe40007f5e0ff */
[----:B------:R-:W-:-:S02]  /*11200*/  LOP3.LUT R26, R26, 0xffffff80, RZ, 0xc0, !PT ;  /* 0xffffff801a1a7812 */ /* 0x000fc400078ec0ff */
[----:B------:R-:W-:Y:S02]  /*11210*/  SHF.R.U64 R24, R24, 0x3, RZ ;  /* 0x0000000318187819 */ /* 0x000fe400000012ff */
[----:B------:R-:W-:Y:S01]  /*11220*/  SHF.R.U64 R32, R32, 0x3, RZ ;  /* 0x0000000320207819 */ /* 0x000fe200000012ff */
[----:B------:R-:W-:Y:S01]  /*11230*/  IMAD.IADD R26, R30, 0x1, -R26 ;  /* 0x000000011e1a7824 */ /* 0x000fe200078e0a1a */
[----:B------:R-:W-:Y:S02]  /*11240*/  SHF.R.U64 R48, R48, 0x3, RZ ;  /* 0x0000000330307819 */ /* 0x000fe400000012ff */
[----:B------:R-:W-:Y:S01]  /*11250*/  LOP3.LUT R40, R40, R41, RZ, 0x3c, !PT ;  /* 0x0000002928287212 */ /* 0x000fe200078e3cff */
[--C-:B------:R-:W-:Y:S01]  /*11260*/  IMAD.X R41, RZ, RZ, R21.reuse, P3 ;  /* 0x000000ffff297224 */ /* 0x100fe200018e0615 */
[----:B------:R-:W-:Y:S02]  /*11270*/  LOP3.LUT R56, R57, 0x380, RZ, 0xc0, !PT ;  /* 0x0000038039387812 */ /* 0x000fe400078ec0ff */
[----:B------:R-:W-:Y:S01]  /*11280*/  LOP3.LUT R24, R24, R25, RZ, 0x3c, !PT ;  /* 0x0000001918187212 */ /* 0x000fe200078e3cff */
[--C-:B------:R-:W-:Y:S01]  /*11290*/  IMAD.X R25, RZ, RZ, R21.reuse, P5 ;  /* 0x000000ffff197224 */ /* 0x100fe200028e0615 */
[----:B------:R-:W-:Y:S01]  /*112a0*/  LOP3.LUT R32, R32, R33, RZ, 0x3c, !PT ;  /* 0x0000002120207212 */ /* 0x000fe200078e3cff */
[----:B------:R-:W-:Y:S01]  /*112b0*/  IMAD.X R33, RZ, RZ, R21, P4 ;  /* 0x000000ffff217224 */ /* 0x000fe200020e0615 */
[----:B------:R-:W-:-:S02]  /*112c0*/  IADD3 R61, P3, R20, 0xc000, RZ ;  /* 0x0000c000143d7810 */ /* 0x000fc40007f7e0ff */
[C---:B------:R-:W-:Y:S02]  /*112d0*/  IADD3 R45, P5, R20.reuse, 0x8000, RZ ;  /* 0x00008000142d7810 */ /* 0x040fe40007fbe0ff */
[----:B------:R-:W-:Y:S02]  /*112e0*/  IADD3 R53, P4, R20, 0xa000, RZ ;  /* 0x0000a00014357810 */ /* 0x000fe40007f9e0ff */
[----:B------:R-:W-:Y:S01]  /*112f0*/  LOP3.LUT R48, R48, R49, RZ, 0x3c, !PT ;  /* 0x0000003130307212 */ /* 0x000fe200078e3cff */
[----:B------:R-:W-:Y:S01]  /*11300*/  IMAD.X R49, RZ, RZ, R21, P0 ;  /* 0x000000ffff317224 */ /* 0x000fe200000e0615 */
[----:B------:R-:W-:Y:S02]  /*11310*/  SHF.R.U64 R56, R56, 0x3, RZ ;  /* 0x0000000338387819 */ /* 0x000fe400000012ff */
[----:B------:R-:W-:Y:S02]  /*11320*/  LOP3.LUT R60, R61, 0x380, RZ, 0xc0, !PT ;  /* 0x000003803d3c7812 */ /* 0x000fe400078ec0ff */
[----:B------:R-:W-:-:S02]  /*11330*/  LOP3.LUT P0, RZ, R26, 0x3, RZ, 0xc0, !PT ;  /* 0x000000031aff7812 */ /* 0x000fc4000780c0ff */
[----:B------:R-:W-:Y:S02]  /*11340*/  LOP3.LUT R44, R45, 0x380, RZ, 0xc0, !PT ;  /* 0x000003802d2c7812 */ /* 0x000fe400078ec0ff */
[----:B------:R-:W-:Y:S02]  /*11350*/  LOP3.LUT R52, R53, 0x380, RZ, 0xc0, !PT ;  /* 0x0000038035347812 */ /* 0x000fe400078ec0ff */
[----:B------:R-:W-:Y:S01]  /*11360*/  LOP3.LUT R56, R56, R57, RZ, 0x3c, !PT ;  /* 0x0000003938387212 */ /* 0x000fe200078e3cff */
[----:B------:R-:W-:Y:S01]  /*11370*/  IMAD.X R57, RZ, RZ, R21, P2 ;  /* 0x000000ffff397224 */ /* 0x000fe200010e0615 */
        /* <DEDUP_REMOVED lines=9> */
[C---:B------:R-:W-:Y:S02]  /*11410*/  IADD3 R11, P3, R20.reuse, 0xf000, RZ ;  /* 0x0000f000140b7810 */ /* 0x040fe40007f7e0ff */
[C---:B------:R-:W-:Y:S02]  /*11420*/  IADD3 R65, P5, R20.reuse, 0xd000, RZ ;  /* 0x0000d00014417810 */ /* 0x040fe40007fbe0ff */
[C---:B------:R-:W-:Y:S01]  /*11430*/  IADD3 R69, P4, R20.reuse, 0xe000, RZ ;  /* 0x0000e00014457810 */ /* 0x040fe20007f9e0ff */
[----:B------:R-:W-:Y:S01]  /*11440*/  IMAD.X R73, RZ, RZ, R21, P3 ;  /* 0x000000ffff497224 */ /* 0x000fe200018e0615 */
[----:B------:R-:W-:-:S02]  /*11450*/  LOP3.LUT R15, R20, 0x380, RZ, 0xc0, !PT ;  /* 0x00000380140f7812 */ /* 0x000fc400078ec0ff */
[----:B----4-:R-:W-:Y:S02]  /*11460*/  LOP3.LUT R4, R11, 0x380, RZ, 0xc0, !PT ;  /* 0x000003800b047812 */ /* 0x010fe400078ec0ff */
[----:B------:R-:W-:Y:S02]  /*11470*/  LOP3.LUT R64, R65, 0x380, RZ, 0xc0, !PT ;  /* 0x0000038041407812 */ /* 0x000fe400078ec0ff */
[----:B------:R-:W-:Y:S02]  /*11480*/  LOP3.LUT R68, R69, 0x380, RZ, 0xc0, !PT ;  /* 0x0000038045447812 */ /* 0x000fe400078ec0ff */
        /* <DEDUP_REMOVED lines=8> */
[----:B------:R-:W-:Y:S01]  /*11510*/  IMAD.X R69, RZ, RZ, R21, P4 ;  /* 0x000000ffff457224 */ /* 0x000fe200020e0615 */
[----:B------:R-:W-:Y:S01]  /*11520*/  LOP3.LUT R72, R4, R11, RZ, 0x3c, !PT ;  /* 0x0000000b04487212 */ /* 0x000fe200078e3cff */
[----:B------:R-:W-:Y:S01]  /*11530*/  IMAD.IADD R85, R235, 0x1, R210 ;  /* 0x00000001eb557824 */ /* 0x000fe200078e02d2 */
        /* <DEDUP_REMOVED lines=8> */
[----:B------:R-:W-:-:S07]  /*115c0*/  ISETP.GE.OR P0, PT, R5, R78, P0 ;  /* 0x0000004e0500720c */ /* 0x000fce0000706670 */
[----:B0-----:R-:W-:Y:S06]  /*115d0*/  @!P2 ST.E desc[UR40][R50.64], R7 ;  /* 0x000000073200a985 */ /* 0x001fec000c101928 */
[----:B-1----:R0:W-:Y:S04]  /*115e0*/  @!P0 ST.E desc[UR40][R54.64], R6 ;  /* 0x0000000636008985 */ /* 0x0021e8000c101928 */
[----:B------:R-:W5:Y:S04]  /*115f0*/  LD.E.128 R8, desc[UR40][R8.64] ;  /* 0x0000002808087980 */ /* 0x000f68000c101d00 */
        /* <DEDUP_REMOVED lines=16> */
[C---:B------:R-:W-:Y:S02]  /*11700*/  IMAD R3, R226.reuse, UR5, R3 ;  /* 0x00000005e2037c24 */ /* 0x040fe4000f8e0203 */
[----:B------:R-:W-:Y:S01]  /*11710*/  IMAD.WIDE.U32 R20, R226, UR4, R20 ;  /* 0x00000004e2147c25 */ /* 0x000fe2000f8e0014 */
[----:B------:R-:W-:Y:S01]  /*11720*/  ULDC.64 UR4, c[0x0][0xaf0] ;  /* 0x0002bc0000047ab9 */ /* 0x000fe20000000a00 */
[----:B------:R-:W5:Y:S02]  /*11730*/  LD.E.128 R48, desc[UR40][R48.64] ;  /* 0x0000002830307980 */ /* 0x000f64000c101d00 */
[----:B------:R-:W-:Y:S02]  /*11740*/  @P1 IMAD.HI.U32 R76, R80, R79, RZ ;  /* 0x0000004f504c1227 */ /* 0x000fe400078e00ff */
[----:B------:R-:W5:Y:S02]  /*11750*/  LD.E.128 R52, desc[UR40][R52.64] ;  /* 0x0000002834347980 */ /* 0x000f64000c101d00 */
[----:B------:R-:W-:-:S02]  /*11760*/  IMAD.IADD R21, R21, 0x1, R3 ;  /* 0x0000000115157824 */ /* 0x000fc400078e0203 */
[----:B------:R-:W-:Y:S01]  /*11770*/  IMAD.MOV.U32 R3, RZ, RZ, R80 ;  /* 0x000000ffff037224 */ /* 0x000fe200078e0050 */
[----:B--2---:R-:W-:Y:S01]  /*11780*/  @P1 SHF.R.U32.HI R3, RZ, R81, R76 ;  /* 0x00000051ff031219 */ /* 0x004fe2000001164c */
[----:B------:R-:W-:Y:S01]  /*11790*/  IMAD R77, R236, UR4, RZ ;  /* 0x00000004ec4d7c24 */ /* 0x000fe2000f8e02ff */
[----:B------:R-:W5:Y:S01]  /*117a0*/  LD.E.128 R56, desc[UR40][R56.64] ;  /* 0x0000002838387980 */ /* 0x000f62000c101d00 */
[C---:B------:R-:W-:Y:S01]  /*117b0*/  IMAD.WIDE.U32 R20, R230.reuse, UR4, R20 ;  /* 0x00000004e6147c25 */ /* 0x040fe2000f8e0014 */
[----:B------:R-:W-:Y:S02]  /*117c0*/  SHF.R.S32.HI R76, RZ, 0x1f, R3 ;  /* 0x0000001fff4c7819 */ /* 0x000fe40000011403 */
        /* <DEDUP_REMOVED lines=8> */
[----:B------:R-:W-:-:S03]  /*11850*/  IMAD R76, R76, UR4, RZ ;  /* 0x000000044c4c7c24 */ /* 0x000fc6000f8e02ff */
        /* <DEDUP_REMOVED lines=8> */
[C---:B------:R-:W-:Y:S02]  /*118e0*/  IMAD R79, R3.reuse, UR5, R76 ;  /* 0x00000005034f7c24 */ /* 0x040fe4000f8e024c */
[----:B------:R-:W-:Y:S01]  /*118f0*/  IMAD.WIDE.U32 R20, R3, UR4, R20 ;  /* 0x0000000403147c25 */ /* 0x000fe2000f8e0014 */
[----:B------:R-:W-:-:S03]  /*11900*/  ULDC.64 UR4, c[0x0][0xad8] ;  /* 0x0002b60000047ab9 */ /* 0x000fc60000000a00 */
[----:B------:R-:W-:Y:S02]  /*11910*/  IMAD.IADD R21, R21, 0x1, R79 ;  /* 0x0000000115157824 */ /* 0x000fe400078e024f */
[----:B------:R-:W-:Y:S02]  /*11920*/  IMAD R0, R0, UR4, RZ ;  /* 0x0000000400007c24 */ /* 0x000fe4000f8e02ff */
[----:B------:R-:W-:Y:S01]  /*11930*/  IMAD.WIDE.U32 R20, R77, UR4, R20 ;  /* 0x000000044d147c25 */ /* 0x000fe2000f8e0014 */
[----:B------:R-:W-:-:S03]  /*11940*/  ISETP.GE.AND P2, PT, R85, R78, PT ;  /* 0x0000004e5500720c */ /* 0x000fc60003f46270 */
[----:B------:R-:W-:Y:S01]  /*11950*/  IMAD R79, R77, UR5, R0 ;  /* 0x000000054d4f7c24 */ /* 0x000fe2000f8e0200 */
[----:B------:R-:W-:Y:S01]  /*11960*/  ULDC.64 UR4, c[0x0][0xa80] ;  /* 0x0002a00000047ab9 */ /* 0x000fe20000000a00 */
[----:B------:R-:W-:Y:S02]  /*11970*/  VIADD R0, R18, 0x22820 ;  /* 0x0002282012007836 */ /* 0x000fe40000000000 */
[----:B------:R-:W-:Y:S01]  /*11980*/  IMAD.IADD R21, R21, 0x1, R79 ;  /* 0x0000000115157824 */ /* 0x000fe200078e024f */
[C---:B------:R-:W-:Y:S01]  /*11990*/  LEA R79, P3, R20.reuse, UR4, 0x1 ;  /* 0x00000004144f7c11 */ /* 0x040fe2000f8608ff */
[----:B------:R-:W-:Y:S01]  /*119a0*/  VIADD R3, R85, 0x20 ;  /* 0x0000002055037836 */ /* 0x000fe20000000000 */
[----:B------:R-:W-:Y:S02]  /*119b0*/  PRMT R0, RZ, 0x654, R0 ;  /* 0x00000654ff007816 */ /* 0x000fe40000000000 */
[----:B------:R-:W-:Y:S02]  /*119c0*/  LEA.HI.X R84, R20, UR5, R21, 0x1, P3 ;  /* 0x0000000514547c11 */ /* 0x000fe400098f0c15 */
[-C--:B------:R-:W-:Y:S01]  /*119d0*/  ISETP.GE.AND P1, PT, R3, R78.reuse, PT ;  /* 0x0000004e0300720c */ /* 0x080fe20003f26270 */
[----:B------:R-:W-:Y:S01]  /*119e0*/  VIADD R3, R85, 0x40 ;  /* 0x0000004055037836 */ /* 0x000fe20000000000 */
[----:B0-----:R0:W-:Y:S01]  /*119f0*/  SYNCS.ARRIVE.TRANS64.RED.A1T0 RZ, [R0+URZ], RZ ;  /* 0x000000ff00ff79a7 */ /* 0x0011e2000810043f */
[----:B------:R1:W2:Y:S03]  /*11a00*/  SHFL.IDX PT, R82, R79, RZ, 0x181f ;  /* 0x00181fff4f527589 */ /* 0x0002a600000e0000 */
[----:B------:R-:W-:Y:S01]  /*11a10*/  ISETP.GE.AND P0, PT, R3, R78, PT ;  /* 0x0000004e0300720c */ /* 0x000fe20003f06270 */
[----:B0-----:R1:W0:Y:S01]  /*11a20*/  SHFL.IDX PT, R0, R84, RZ, 0x181f ;  /* 0x00181fff54007589 */ /* 0x00122200000e0000 */
[----:B------:R-:W-:Y:S11]  /*11a30*/  @P2 BRA `(.L_x_14052) ;  /* 0x0000000000442947 */ /* 0x000ff60003800000 */
        /* <DEDUP_REMOVED lines=17> */
.L_x_14052:
[----:B------:R-:W-:Y:S05]  /*11b50*/  BSYNC B1 ;  /* 0x0000000000017941 */ /* 0x000fea0003800000 */
.L_x_14051:
        /* <DEDUP_REMOVED lines=21> */
.L_x_14054:
[----:B------:R-:W-:Y:S05]  /*11cb0*/  BSYNC B1 ;  /* 0x0000000000017941 */ /* 0x000fea0003800000 */
.L_x_14053:
        /* <DEDUP_REMOVED lines=21> */
.L_x_14056:
[----:B------:R-:W-:Y:S05]  /*11e10*/  BSYNC B1 ;  /* 0x0000000000017941 */ /* 0x000fea0003800000 */
.L_x_14055:
        /* <DEDUP_REMOVED lines=24> */
.L_x_14049:
        /* <DEDUP_REMOVED lines=18> */
[----:B------:R-:W4:Y:S01]  /*120c0*/  @P2 LDC R27, c[0x0][0xbec] ;  /* 0x0002fb00ff1b2b82 */ /* 0x000f220000000800 */
[----:B--2---:R-:W-:-:S05]  /*120d0*/  VIADD R3, R3, 0xffffff80 ;  /* 0xffffff8003037836 */ /* 0x004fca0000000000 */
[----:B------:R-:W-:Y:S01]  /*120e0*/  ISETP.GE.AND P3, PT, R3, 0x80, PT ;  /* 0x000000800300780c */ /* 0x000fe20003f66270 */
[----:B---3--:R-:W-:-:S12]  /*120f0*/  @P1 BRA `(.L_x_14058) ;  /* 0x0000000000101947 */ /* 0x008fd80003800000 */
[----:B------:R-:W-:Y:S05]  /*12100*/  @!P0 BRA `(.L_x_14058) ;  /* 0x00000000000c8947 */ /* 0x000fea0003800000 */
[----:B------:R-:W2:Y:S04]  /*12110*/  LDG.E R3, desc[UR40][R4.64] ;  /* 0x0000002804037981 */ /* 0x000ea8000c1e1900 */
[----:B-----5:R-:W2:Y:S02]  /*12120*/  LDG.E R8, desc[UR40][R4.64+0x4] ;  /* 0x0000042804087981 */ /* 0x020ea4000c1e1900 */
[----:B--2---:R-:W-:-:S07]  /*12130*/  IMAD.IADD R8, R8, 0x1, -R3 ;  /* 0x0000000108087824 */ /* 0x004fce00078e0a03 */
.L_x_14058:
[----:B------:R-:W-:Y:S01]  /*12140*/  BSSY B1, `(.L_x_14059) ;  /* 0x000002d000017945 */ /* 0x000fe20003800000 */
[----:B------:R-:W-:Y:S02]  /*12150*/  SHF.R.S32.HI R12, RZ, 0x1f, R226 ;  /* 0x0000001fff0c7819 */ /* 0x000fe400000114e2 */
[----:B------:R-:W-:Y:S02]  /*12160*/  SEL R13, R230, RZ, !P0 ;  /* 0x000000ffe60d7207 */ /* 0x000fe40004000000 */
[----:B------:R-:W-:Y:S02]  /*12170*/  SEL R236, R236, RZ, !P0 ;  /* 0x000000ffecec7207 */ /* 0x000fe40004000000 */
[----:B-----5:R-:W-:Y:S01]  /*12180*/  SHF.R.S32.HI R11, RZ, 0x1f, R0 ;  /* 0x0000001fff0b7819 */ /* 0x020fe20000011400 */
[----:B------:R-:W-:Y:S06]  /*12190*/  @P3 BRA `(.L_x_14060) ;  /* 0x00000000009c3947 */ /* 0x000fec0003800000 */
[----:B------:R-:W2:Y:S01]  /*121a0*/  S2R R5, SR_TID.X ;  /* 0x0000000000057919 */ /* 0x000ea20000002100 */
[----:B------:R-:W3:Y:S02]  /*121b0*/  LDC R9, c[0x0][0xbe8] ;  /* 0x0002fa00ff097b82 */ /* 0x000ee40000000800 */
[----:B---3--:R-:W-:Y:S01]  /*121c0*/  IMAD R3, R8, R9, RZ ;  /* 0x0000000908037224 */ /* 0x008fe200078e02ff */
        /* <DEDUP_REMOVED lines=36> */
.L_x_14060:
[----:B------:R-:W-:Y:S05]  /*12410*/  BSYNC B1 ;  /* 0x0000000000017941 */ /* 0x000fea0003800000 */
.L_x_14059:
[----:B------:R-:W3:Y:S01]  /*12420*/  @P2 LDC R9, c[0x0][0xbf0] ;  /* 0x0002fc00ff092b82 */ /* 0x000ee20000000800 */
[----:B------:R-:W-:Y:S01]  /*12430*/  ULDC.64 UR4, c[0x0][0xaa0] ;  /* 0x0002a80000047ab9 */ /* 0x000fe20000000a00 */
[----:B--2---:R-:W-:Y:S02]  /*12440*/  IMAD R7, R224, 0x20, R235 ;  /* 0x00000020e0077824 */ /* 0x004fe400078e02eb */
[----:B------:R-:W-:Y:S02]  /*12450*/  IMAD R3, R11, UR4, RZ ;  /* 0x000000040b037c24 */ /* 0x000fe4000f8e02ff */
[----:B------:R-:W-:-:S04]  /*12460*/  IMAD.WIDE.U32 R4, R0, UR4, RZ ;  /* 0x0000000400047c25 */ /* 0x000fc8000f8e00ff */
[----:B------:R-:W-:Y:S01]  /*12470*/  IMAD R3, R0, UR5, R3 ;  /* 0x0000000500037c24 */ /* 0x000fe2000f8e0203 */
[----:B------:R-:W-:Y:S01]  /*12480*/  ULDC.64 UR4, c[0x0][0xae8] ;  /* 0x0002ba0000047ab9 */ /* 0x000fe20000000a00 */
[----:B------:R-:W-:Y:S02]  /*12490*/  IMAD.IADD R10, R210, 0x1, R7 ;  /* 0x00000001d20a7824 */ /* 0x000fe400078e0207 */
[----:B------:R-:W-:Y:S02]  /*124a0*/  IMAD.IADD R5, R5, 0x1, R3 ;  /* 0x0000000105057824 */ /* 0x000fe400078e0203 */
[----:B------:R-:W-:Y:S02]  /*124b0*/  IMAD R3, R12, UR4, RZ ;  /* 0x000000040c037c24 */ /* 0x000fe4000f8e02ff */
[----:B----4-:R-:W-:-:S04]  /*124c0*/  @P2 IMAD.HI.U32 R0, R10, R27, RZ ;  /* 0x0000001b0a002227 */ /* 0x010fc800078e00ff */
[C---:B------:R-:W-:Y:S02]  /*124d0*/  IMAD R7, R226.reuse, UR5, R3 ;  /* 0x00000005e2077c24 */ /* 0x040fe4000f8e0203 */
[----:B------:R-:W-:Y:S01]  /*124e0*/  IMAD.WIDE.U32 R4, R226, UR4, R4 ;  /* 0x00000004e2047c25 */ /* 0x000fe2000f8e0004 */
[----:B------:R-:W-:-:S03]  /*124f0*/  ULDC.64 UR4, c[0x0][0xaf0] ;  /* 0x0002bc0000047ab9 */ /* 0x000fc60000000a00 */
[----:B------:R-:W-:Y:S01]  /*12500*/  IMAD.MOV.U32 R3, RZ, RZ, R10 ;  /* 0x000000ffff037224 */ /* 0x000fe200078e000a */
[----:B---3--:R-:W-:Y:S01]  /*12510*/  @P2 SHF.R.U32.HI R3, RZ, R9, R0 ;  /* 0x00000009ff032219 */ /* 0x008fe20000011600 */
        /* <DEDUP_REMOVED lines=26> */
.L_x_14265:
        /* <DEDUP_REMOVED lines=26> */
.L_x_14063:
[----:B------:R-:W-:Y:S05]  /*12860*/  BSYNC B1 ;  /* 0x0000000000017941 */ /* 0x000fea0003800000 */
.L_x_14062:
[----:B------:R-:W-:-:S03]  /*12870*/  UMOV UR4, 0xffffffff ;  /* 0xffffffff00047882 */ /* 0x000fc60000000000 */
[----:B------:R-:W-:Y:S05]  /*12880*/  BRA.DIV UR4, `(.L_x_14064) ;  /* 0x0000008e04c47947 */ /* 0x000fea000b800000 */
[----:B---3--:R3:W0:Y:S04]  /*12890*/  SHFL.IDX PT, R0, R4, 0x1, 0x181f ;  /* 0x00381f0004007f89 */ /* 0x00862800000e0000 */
[----:B----4-:R3:W4:Y:S02]  /*128a0*/  SHFL.IDX PT, R14, R3, 0x1, 0x181f ;  /* 0x00381f00030e7f89 */ /* 0x01072400000e0000 */
.L_x_14269:
        /* <DEDUP_REMOVED lines=25> */
.L_x_14066:
[----:B------:R-:W-:Y:S05]  /*12a40*/  BSYNC B1 ;  /* 0x0000000000017941 */ /* 0x000fea0003800000 */
.L_x_14065:
[----:B------:R-:W-:-:S03]  /*12a50*/  UMOV UR4, 0xffffffff ;  /* 0xffffffff00047882 */ /* 0x000fc60000000000 */
[----:B------:R-:W-:Y:S05]  /*12a60*/  BRA.DIV UR4, `(.L_x_14067) ;  /* 0x0000008e04947947 */ /* 0x000fea000b800000 */
[----:B0-----:R0:W0:Y:S04]  /*12a70*/  SHFL.IDX PT, R0, R4, 0x2, 0x181f ;  /* 0x00581f0004007f89 */ /* 0x00102800000e0000 */
[----:B----4-:R4:W0:Y:S02]  /*12a80*/  SHFL.IDX PT, R14, R3, 0x2, 0x181f ;  /* 0x00581f00030e7f89 */ /* 0x01082400000e0000 */
.L_x_14273:
        /* <DEDUP_REMOVED lines=25> */
.L_x_14069:
[----:B------:R-:W-:Y:S05]  /*12c20*/  BSYNC B1 ;  /* 0x0000000000017941 */ /* 0x000fea0003800000 */
.L_x_14068:
[----:B------:R-:W-:-:S03]  /*12c30*/  UMOV UR4, 0xffffffff ;  /* 0xffffffff00047882 */ /* 0x000fc60000000000 */
[----:B------:R-:W-:Y:S05]  /*12c40*/  BRA.DIV UR4, `(.L_x_14070) ;  /* 0x0000008e04647947 */ /* 0x000fea000b800000 */
[----:B0-----:R0:W0:Y:S04]  /*12c50*/  SHFL.IDX PT, R0, R4, 0x3, 0x181f ;  /* 0x00781f0004007f89 */ /* 0x00102800000e0000 */
[----:B------:R0:W0:Y:S02]  /*12c60*/  SHFL.IDX PT, R14, R3, 0x3, 0x181f ;  /* 0x00781f00030e7f89 */ /* 0x00002400000e0000 */
.L_x_14277:
        /* <DEDUP_REMOVED lines=24> */
.L_x_14057:
[----:B------:R-:W-:Y:S05]  /*12df0*/  BSYNC B0 ;  /* 0x0000000000007941 */ /* 0x000fea0003800000 */
.L_x_14048:
[----:B------:R-:W-:Y:S02]  /*12e00*/  ULDC UR4, c[0x0][0xc3c] ;  /* 0x00030f0000047ab9 */ /* 0x000fe40000000800 */
[----:B-1----:R-:W-:-:S13]  /*12e10*/  ISETP.GE.AND P0, PT, R95, UR4, PT ;  /* 0x000000045f007c0c */ /* 0x002fda000bf06270 */
[----:B------:R-:W-:Y:S05]  /*12e20*/  @!P0 BRA `(.L_x_14071) ;  /* 0xfffffee000988947 */ /* 0x000fea000383ffff */
[----:B------:R-:W-:Y:S05]  /*12e30*/  BRA `(.L_x_13924) ;  /* 0x0000007800a87947 */ /* 0x000fea0003800000 */
.L_x_13922:
[----:B------:R-:W-:-:S08]  /*12e40*/  NOP ;  /* 0x0000000000007918 */ /* 0x000fd00000000000 */
[----:B--2---:R-:W0:-:S00]  /*12e50*/  USETMAXREG.DEALLOC.CTAPOOL 0x18 ;  /* 0x00000018000079c8 */ /* 0x004e0000080e0500 */
        /* <DEDUP_REMOVED lines=16> */
.L_x_14072:
        /* <DEDUP_REMOVED lines=41> */
.L_x_14078:
        /* <DEDUP_REMOVED lines=12> */
.L_x_14077:
[----:B------:R-:W-:Y:S05]  /*132b0*/  BSYNC B0 ;  /* 0x0000000000007941 */ /* 0x000fea0003800000 */
.L_x_14076:
        /* <DEDUP_REMOVED lines=21> */
.L_x_14074:
        /* <DEDUP_REMOVED lines=20> */
.L_x_14079:
        /* <DEDUP_REMOVED lines=56> */
.L_x_14075:
[----:B------:R-:W-:Y:S02]  /*138d0*/  IMAD.MOV.U32 R17, RZ, RZ, RZ ;  /* 0x000000ffff117224 */ /* 0x000fe400078e00ff */
[----:B------:R-:W-:Y:S02]  /*138e0*/  IMAD.U32 R16, RZ, RZ, UR6 ;  /* 0x00000006ff107e24 */ /* 0x000fe4000f8e00ff */
[----:B------:R-:W-:-:S07]  /*138f0*/  IMAD.MOV.U32 R18, RZ, RZ, RZ ;  /* 0x000000ffff127224 */ /* 0x000fce00078e00ff */
.L_x_14080:
[----:B------:R-:W-:-:S13]  /*13900*/  ISETP.NE.AND P0, PT, R0, RZ, PT ;  /* 0x000000ff0000720c */ /* 0x000fda0003f05270 */
[----:B------:R-:W1:Y:S01]  /*13910*/  @!P0 S2R R3, SR_CgaCtaId ;  /* 0x0000000000038919 */ /* 0x000e620000008800 */
[----:B------:R-:W-:-:S04]  /*13920*/  @!P0 MOV R0, 0x400 ;  /* 0x0000040000008802 */ /* 0x000fc80000000f00 */
[----:B-1----:R-:W-:-:S05]  /*13930*/  @!P0 LEA R0, R3, R0, 0x18 ;  /* 0x0000000003008211 */ /* 0x002fca00078ec0ff */
[----:B------:R2:W-:Y:S01]  /*13940*/  @!P0 STS.128 [R0+0x228d0], R16 ;  /* 0x0228d01000008388 */ /* 0x0005e20000000c00 */
[----:B------:R-:W-:Y:S06]  /*13950*/  BAR.ARV 0x5, 0x180 ;  /* 0x0146000000007b1d */ /* 0x000fec0000002000 */
.L_x_14073:
        /* <DEDUP_REMOVED lines=32> */
.L_x_14221:
[----:B01--4-:R-:W0:Y:S02]  /*13b60*/  LDC.64 R2, c[0x0][0xc88] ;  /* 0x00032200ff027b82 */ /* 0x013e240000000a00 */
        /* <DEDUP_REMOVED lines=23> */
[----:B------:R2:W-:Y:S01]  /*13ce0*/  STL [R1], R10 ;  /* 0x0000000a01007387 */ /* 0x0005e20000100800 */
[----:B------:R-:W-:-:S02]  /*13cf0*/  IADD3 R8, P5, R10, UR6, RZ ;  /* 0x000000060a087c10 */ /* 0x000fc4000ffbe0ff */
[C---:B0-----:R-:W-:Y:S01]  /*13d00*/  IADD3 R4, P4, R10.reuse, UR4, RZ ;  /* 0x000000040a047c10 */ /* 0x041fe2000ff9e0ff */
[----:B------:R-:W-:Y:S01]  /*13d10*/  STL [R1+0x20], R15 ;  /* 0x0000200f01007387 */ /* 0x000fe20000100800 */
[----:B------:R-:W-:Y:S02]  /*13d20*/  ISETP.NE.AND.EX P3, PT, RZ, UR11, PT, P3 ;  /* 0x0000000bff007c0c */ /* 0x000fe4000bf65330 */
[----:B-1----:R-:W-:Y:S02]  /*13d30*/  CS2R R2, SRZ ;  /* 0x0000000000027805 */ /* 0x002fe4000001ff00 */
[C---:B------:R-:W-:Y:S02]  /*13d40*/  IADD3.X R5, R15.reuse, UR5, RZ, P4, !PT ;  /* 0x000000050f057c10 */ /* 0x040fe4000a7fe4ff */
[----:B------:R-:W-:Y:S02]  /*13d50*/  IADD3 R6, P4, R10, UR8, RZ ;  /* 0x000000080a067c10 */ /* 0x000fe4000ff9e0ff */
[----:B------:R-:W-:Y:S01]  /*13d60*/  ISETP.NE.U32.AND P0, PT, RZ, UR6, PT ;  /* 0x00000006ff007c0c */ /* 0x000fe2000bf05070 */
[----:B------:R-:W3:Y:S01]  /*13d70*/  @P2 LDG.E R2, desc[UR40][R4.64] ;  /* 0x0000002804022981 */ /* 0x000ee2000c1e1900 */
[----:B------:R-:W-:Y:S01]  /*13d80*/  IADD3.X R7, R15, UR9, RZ, P4, !PT ;  /* 0x000000090f077c10 */ /* 0x000fe2000a7fe4ff */
[----:B------:R-:W-:Y:S01]  /*13d90*/  ULDC UR4, c[0x0][0x288] ;  /* 0x0000a20000047ab9 */ /* 0x000fe20000000800 */
[----:B------:R-:W-:-:S02]  /*13da0*/  ISETP.NE.U32.AND P1, PT, RZ, UR8, PT ;  /* 0x00000008ff007c0c */ /* 0x000fc4000bf25070 */
[----:B------:R-:W-:Y:S02]  /*13db0*/  ISETP.NE.AND.EX P0, PT, RZ, UR7, PT, P0 ;  /* 0x00000007ff007c0c */ /* 0x000fe4000bf05300 */
[----:B--2---:R-:W-:Y:S02]  /*13dc0*/  @P3 IADD3 R10, P4, R10, UR10, RZ ;  /* 0x0000000a0a0a3c10 */ /* 0x004fe4000ff9e0ff */
[----:B------:R-:W-:Y:S02]  /*13dd0*/  ISETP.NE.AND.EX P1, PT, RZ, UR9, PT, P1 ;  /* 0x00000009ff007c0c */ /* 0x000fe4000bf25310 */
[C---:B------:R-:W-:Y:S02]  /*13de0*/  @P3 IADD3.X R11, R15.reuse, UR11, RZ, P4, !PT ;  /* 0x0000000b0f0b3c10 */ /* 0x040fe4000a7fe4ff */
[----:B------:R-:W-:-:S05]  /*13df0*/  IADD3.X R9, R15, UR7, RZ, P5, !PT ;  /* 0x000000070f097c10 */ /* 0x000fca000affe4ff */
[----:B------:R0:W5:Y:S04]  /*13e00*/  @P0 LDG.E R12, desc[UR40][R8.64] ;  /* 0x00000028080c0981 */ /* 0x000168000c1e1900 */
[----:B------:R0:W5:Y:S04]  /*13e10*/  @P1 LDG.E R3, desc[UR40][R6.64] ;  /* 0x0000002806031981 */ /* 0x000168000c1e1900 */
[----:B---3--:R1:W-:Y:S02]  /*13e20*/  STL [R1+0x38], R2 ;  /* 0x0000380201007387 */ /* 0x0083e40000100800 */
        /* <DEDUP_REMOVED lines=20> */
.L_x_14082:
        /* <DEDUP_REMOVED lines=12> */
.L_x_14083:
[----:B------:R-:W-:Y:S05]  /*14030*/  @!P0 BRA `(.L_x_14084) ;  /* 0x00000000000c8947 */ /* 0x000fea0003800000 */
[----:B------:R-:W2:Y:S04]  /*14040*/  LDG.E R10, desc[UR40][R8.64] ;  /* 0x00000028080a7981 */ /* 0x000ea8000c1e1900 */
[----:B------:R-:W2:Y:S02]  /*14050*/  LDG.E R8, desc[UR40][R8.64+0x4] ;  /* 0x0000042808087981 */ /* 0x000ea4000c1e1900 */
[----:B--2---:R-:W-:-:S07]  /*14060*/  IMAD.IADD R10, R8, 0x1, -R10 ;  /* 0x00000001080a7824 */ /* 0x004fce00078e0a0a */
.L_x_14084:
        /* <DEDUP_REMOVED lines=24> */
[----:B------:R-:W-:-:S05]  /*141f0*/  VIMNMX R4, R10, R4, PT ;  /* 0x000000040a047248 */ /* 0x000fca0003fe0100 */
[--C-:B------:R-:W-:Y:S02]  /*14200*/  IMAD R4, R4, 0x60, -R0.reuse ;  /* 0x0000006004047824 */ /* 0x100fe400078e0a00 */
[----:B------:R-:W-:-:S03]  /*14210*/  IMAD.MOV R0, RZ, RZ, -R0 ;  /* 0x000000ffff007224 */ /* 0x000fc600078e0a00 */
[----:B------:R-:W-:Y:S02]  /*14220*/  VIMNMX R2, R4, R2, PT ;  /* 0x0000000204027248 */ /* 0x000fe40003fe0100 */
[----:B------:R-:W-:-:S04]  /*14230*/  VIMNMX R0, RZ, R0, !PT ;  /* 0x00000000ff007248 */ /* 0x000fc80007fe0100 */
[----:B------:R-:W-:Y:S01]  /*14240*/  ISETP.GT.AND P0, PT, R2, R0, PT ;  /* 0x000000000200720c */ /* 0x000fe20003f04270 */
[----:B------:R-:W-:-:S12]  /*14250*/  IMAD.WIDE.U32 R6, R0, -0x55555555, RZ ;  /* 0xaaaaaaab00067825 */ /* 0x000fd800078e00ff */
[----:B------:R-:W-:Y:S01]  /*14260*/  @P0 VIADD R4, R2, 0x5f ;  /* 0x0000005f02040836 */ /* 0x000fe20000000000 */
[----:B------:R-:W-:-:S03]  /*14270*/  SHF.R.U32.HI R2, RZ, 0x6, R7 ;  /* 0x00000006ff027819 */ /* 0x000fc60000011607 */
[----:B------:R-:W-:-:S05]  /*14280*/  @P0 IMAD.HI R0, R4, 0x2aaaaaab, RZ ;  /* 0x2aaaaaab04000827 */ /* 0x000fca00078e02ff */
[----:B------:R-:W-:Y:S01]  /*14290*/  @P0 SHF.R.U32.HI R4, RZ, 0x1f, R0 ;  /* 0x0000001fff040819 */ /* 0x000fe20000011600 */
[----:B------:R-:W-:-:S03]  /*142a0*/  IMAD.MOV.U32 R8, RZ, RZ, R2 ;  /* 0x000000ffff087224 */ /* 0x000fc600078e0002 */
[----:B------:R-:W-:-:S04]  /*142b0*/  @P0 LEA.HI.SX32 R8, R0, R4, 0x1c ;  /* 0x0000000400080211 */ /* 0x000fc800078fe2ff */
        /* <DEDUP_REMOVED lines=10> */
.L_x_14280:
[----:B--2---:R-:W-:Y:S02]  /*14360*/  ISETP.NE.AND P0, PT, R14, RZ, PT ;  /* 0x000000ff0e00720c */ /* 0x004fe40003f05270 */
[----:B------:R-:W-:-:S11]  /*14370*/  PLOP3.LUT P6, PT, PT, PT, PT, 0x8, 0x0 ;  /* 0x000000000000781c */ /* 0x000fd60003fce170 */
[----:B------:R-:W-:Y:S05]  /*14380*/  @P0 BRA `(.L_x_14088) ;  /* 0x00000000000c0947 */ /* 0x000fea0003800000 */
[----:B------:R-:W-:-:S03]  /*14390*/  UMOV UR4, 0xffffffff ;  /* 0xffffffff00047882 */ /* 0x000fc60000000000 */
[----:B------:R-:W-:Y:S05]  /*143a0*/  BRA.DIV UR4, `(.L_x_14089) ;  /* 0x0000007a04087947 */ /* 0x000fea000b800000 */
[----:B------:R-:W-:-:S13]  /*143b0*/  ELECT P6, URZ, PT ;  /* 0x00000000003f782f */ /* 0x000fda00038c0000 */
.L_x_14088:
        /* <DEDUP_REMOVED lines=10> */
.L_x_14283:
[----:B------:R-:W-:Y:S05]  /*14460*/  BSYNC B1 ;  /* 0x0000000000017941 */ /* 0x000fea0003800000 */
.L_x_14090:
        /* <DEDUP_REMOVED lines=13> */
.L_x_14284:
[----:B------:R-:W-:Y:S05]  /*14540*/  BSYNC B2 ;  /* 0x0000000000027941 */ /* 0x000fea0003800000 */
.L_x_14094:
        /* <DEDUP_REMOVED lines=9> */
.L_x_14097:
[----:B------:R-:W-:Y:S05]  /*145e0*/  BSYNC B2 ;  /* 0x0000000000027941 */ /* 0x000fea0003800000 */
.L_x_14096:
[----:B------:R-:W2:Y:S04]  /*145f0*/  LDL R7, [R1+0x8] ;  /* 0x0000080001077983 */ /* 0x000ea80000100800 */
[----:B------:R-:W2:Y:S01]  /*14600*/  LDL R6, [R1+0x10] ;  /* 0x0000100001067983 */ /* 0x000ea20000100800 */
[----:B-1----:R-:W-:Y:S01]  /*14610*/  IMAD.MOV.U32 R11, RZ, RZ, RZ ;  /* 0x000000ffff0b7224 */ /* 0x002fe200078e00ff */
        /* <DEDUP_REMOVED lines=11> */
.L_x_14098:
        /* <DEDUP_REMOVED lines=13> */
.L_x_14285:
[----:B------:R-:W-:Y:S05]  /*147a0*/  BSYNC B2 ;  /* 0x0000000000027941 */ /* 0x000fea0003800000 */
.L_x_14099:
        /* <DEDUP_REMOVED lines=11> */
.L_x_14102:
[----:B------:R-:W-:Y:S05]  /*14860*/  BSYNC B2 ;  /* 0x0000000000027941 */ /* 0x000fea0003800000 */
.L_x_14101:
        /* <DEDUP_REMOVED lines=11> */
.L_x_14103:
        /* <DEDUP_REMOVED lines=15> */
.L_x_14104:
        /* <DEDUP_REMOVED lines=15> */
.L_x_14105:
        /* <DEDUP_REMOVED lines=15> */
.L_x_14106:
        /* <DEDUP_REMOVED lines=10> */
.L_x_14093:
[----:B------:R-:W-:Y:S05]  /*14c90*/  BSYNC B1 ;  /* 0x0000000000017941 */ /* 0x000fea0003800000 */
.L_x_14092:
        /* <DEDUP_REMOVED lines=13> */
.L_x_14122:
        /* <DEDUP_REMOVED lines=14> */
.L_x_14286:
[----:B------:R-:W-:Y:S05]  /*14e50*/  BSYNC B2 ;  /* 0x0000000000027941 */ /* 0x000fea0003800000 */
.L_x_14109:
        /* <DEDUP_REMOVED lines=9> */
.L_x_14112:
[----:B------:R-:W-:Y:S05]  /*14ef0*/  BSYNC B2 ;  /* 0x0000000000027941 */ /* 0x000fea0003800000 */
.L_x_14111:
[----:B------:R-:W2:Y:S04]  /*14f00*/  LDL R8, [R1+0x8] ;  /* 0x0000080001087983 */ /* 0x000ea80000100800 */
[----:B------:R-:W2:Y:S01]  /*14f10*/  LDL R7, [R1+0x10] ;  /* 0x0000100001077983 */ /* 0x000ea20000100800 */
[----:B-1----:R-:W-:Y:S01]  /*14f20*/  IMAD.MOV.U32 R11, RZ, RZ, RZ ;  /* 0x000000ffff0b7224 */ /* 0x002fe200078e00ff */
        /* <DEDUP_REMOVED lines=10> */
.L_x_14113:
        /* <DEDUP_REMOVED lines=13> */
.L_x_14287:
[----:B------:R-:W-:Y:S05]  /*150a0*/  BSYNC B2 ;  /* 0x0000000000027941 */ /* 0x000fea0003800000 */
.L_x_14114:
        /* <DEDUP_REMOVED lines=11> */
.L_x_14117:
[----:B------:R-:W-:Y:S05]  /*15160*/  BSYNC B2 ;  /* 0x0000000000027941 */ /* 0x000fea0003800000 */
.L_x_14116:
        /* <DEDUP_REMOVED lines=11> */
.L_x_14118:
        /* <DEDUP_REMOVED lines=15> */
.L_x_14119:
        /* <DEDUP_REMOVED lines=15> */
.L_x_14120:
        /* <DEDUP_REMOVED lines=15> */
.L_x_14121:
        /* <DEDUP_REMOVED lines=10> */
.L_x_14108:
[----:B------:R-:W-:Y:S05]  /*15590*/  BSYNC B1 ;  /* 0x0000000000017941 */ /* 0x000fea0003800000 */
.L_x_14107:
        /* <DEDUP_REMOVED lines=12> */
.L_x_14086:
[----:B------:R-:W-:Y:S05]  /*15660*/  BSYNC B0 ;  /* 0x0000000000007941 */ /* 0x000fea0003800000 */
.L_x_14085:
        /* <DEDUP_REMOVED lines=10> */
[----:B------:R-:W-:-:S04]  /*15710*/  IMAD.IADD R0, R20, 0x1, R0 ;  /* 0x0000000114007824 */ /* 0x000fc800078e0200 */
[----:B------:R-:W-:-:S05]  /*15720*/  IMAD.HI R0, R0, 0x2aaaaaab, RZ ;  /* 0x2aaaaaab00007827 */ /* 0x000fca00078e02ff */
[----:B------:R-:W-:-:S04]  /*15730*/  SHF.R.U32.HI R2, RZ, 0x1f, R0 ;  /* 0x0000001fff027819 */ /* 0x000fc80000011600 */
[----:B------:R-:W-:-:S04]  /*15740*/  LEA.HI.SX32 R0, R0, R2, 0x1c ;  /* 0x0000000200007211 */ /* 0x000fc800078fe2ff */
        /* <DEDUP_REMOVED lines=21> */
.L_x_14124:
        /* <DEDUP_REMOVED lines=21> */
.L_x_14127:
[----:B------:R-:W-:Y:S05]  /*159f0*/  BSYNC B6 ;  /* 0x0000000000067941 */ /* 0x000fea0003800000 */
.L_x_14126:
        /* <DEDUP_REMOVED lines=21> */
.L_x_14130:
        /* <DEDUP_REMOVED lines=16> */
.L_x_14129:
[----:B------:R-:W-:Y:S05]  /*15c50*/  BSYNC B6 ;  /* 0x0000000000067941 */ /* 0x000fea0003800000 */
.L_x_14128:
        /* <DEDUP_REMOVED lines=25> */
.L_x_14290:
        /* <DEDUP_REMOVED lines=12> */
.L_x_14293:
        /* <DEDUP_REMOVED lines=25> */
.L_x_14134:
[----:B------:R-:W3:Y:S04]  /*16040*/  LDL R7, [R1+0x8] ;  /* 0x0000080001077983 */ /* 0x000ee80000100800 */
[----:B0-2---:R-:W3:Y:S04]  /*16050*/  LDL R0, [R1+0xc] ;  /* 0x00000c0001007983 */ /* 0x005ee80000100800 */
[----:B------:R-:W2:Y:S01]  /*16060*/  LDL R2, [R1+0x18] ;  /* 0x0000180001027983 */ /* 0x000ea20000100800 */
[----:B---3--:R-:W-:Y:S01]  /*16070*/  IMAD R0, R0, 0x8, R7 ;  /* 0x0000000800007824 */ /* 0x008fe200078e0207 */
[----:B--2---:R-:W-:-:S04]  /*16080*/  SHF.L.U32 R2, R2, 0x1f, RZ ;  /* 0x0000001f02027819 */ /* 0x004fc800000006ff */
[----:B------:R-:W0:Y:S02]  /*16090*/  SYNCS.PHASECHK.TRANS64.TRYWAIT P0, [R0+URZ+0x22840], R2 ;  /* 0x02284002000075a7 */ /* 0x000e24000800017f */
[----:B0-----:R-:W-:Y:S05]  /*160a0*/  @!P0 BRA `(.L_x_14135) ;  /* 0x0000005c00a48947 */ /* 0x001fea0003800000 */
.L_x_14294:
        /* <DEDUP_REMOVED lines=11> */
.L_x_14136:
        /* <DEDUP_REMOVED lines=27> */
.L_x_14132:
        /* <DEDUP_REMOVED lines=43> */
.L_x_14138:
[----:B------:R-:W-:Y:S05]  /*165c0*/  BSYNC B6 ;  /* 0x0000000000067941 */ /* 0x000fea0003800000 */
.L_x_14137:
        /* <DEDUP_REMOVED lines=60> */
[----:B------:R-:W0:Y:S04]  /*16990*/  SHFL.IDX PT, R5, R3, RZ, 0x181f ;  /* 0x00181fff03057589 */ /* 0x000e2800000e0000 */
[----:B------:R-:W-:Y:S01]  /*169a0*/  SHFL.IDX PT, R6, R0, 0x1, 0x181f ;  /* 0x00381f0000067f89 */ /* 0x000fe200000e0000 */
        /* <DEDUP_REMOVED lines=55> */
[-C--:B------:R-:W-:Y:S01]  /*16d20*/  @!P1 LOP3.LUT R5, R5, R4.reuse, RZ, 0x3c, !PT ;  /* 0x0000000405059212 */ /* 0x080fe200078e3cff */
[----:B------:R-:W-:Y:S03]  /*16d30*/  SHFL.IDX PT, R0, R0, 0x7, 0x181f ;  /* 0x00f81f0000007f89 */ /* 0x000fe600000e0000 */
        /* <DEDUP_REMOVED lines=12> */
[----:B-1----:R0:W-:Y:S02]  /*16e00*/  @!P1 LDGSTS.E.BYPASS.LTC128B.128 [R9+0x1b400], desc[UR40][R4.64], !P0 ;  /* 0x1b40000004099fae */ /* 0x0021e4000c101d68 */
.L_x_14311:
        /* <DEDUP_REMOVED lines=11> */
.L_x_14140:
        /* <DEDUP_REMOVED lines=19> */
.L_x_14312:
[----:B------:R-:W-:Y:S05]  /*16ff0*/  BSYNC B0 ;  /* 0x0000000000007941 */ /* 0x000fea0003800000 */
.L_x_14141:
[----:B--2---:R-:W2:Y:S01]  /*17000*/  LDL R2, [R1+0x4] ;  /* 0x0000040001027983 */ /* 0x004ea20000100800 */
[----:B------:R-:W-:Y:S01]  /*17010*/  BSSY B0, `(.L_x_14143) ;  /* 0x0000062000007945 */ /* 0x000fe20003800000 */
[----:B--2---:R-:W-:-:S13]  /*17020*/  LOP3.LUT P0, RZ, R2, 0x1, RZ, 0xc0, !PT ;  /* 0x0000000102ff7812 */ /* 0x004fda000780c0ff */
[----:B------:R-:W-:Y:S05]  /*17030*/  @!P0 BRA `(.L_x_14144) ;  /* 0x00000004007c8947 */ /* 0x000fea0003800000 */
[----:B01----:R-:W2:Y:S04]  /*17040*/  LDL R5, [R1+0x8] ;  /* 0x0000080001057983 */ /* 0x003ea80000100800 */
        /* <DEDUP_REMOVED lines=10> */
.L_x_14313:
[----:B------:R-:W-:Y:S05]  /*170f0*/  BSYNC B1 ;  /* 0x0000000000017941 */ /* 0x000fea0003800000 */
.L_x_14145:
        /* <DEDUP_REMOVED lines=9> */
.L_x_14148:
[----:B------:R-:W-:Y:S05]  /*17190*/  BSYNC B1 ;  /* 0x0000000000017941 */ /* 0x000fea0003800000 */
.L_x_14147:
        /* <DEDUP_REMOVED lines=14> */
.L_x_14149:
        /* <DEDUP_REMOVED lines=16> */
.L_x_14150:
        /* <DEDUP_REMOVED lines=16> */
.L_x_14151:
        /* <DEDUP_REMOVED lines=16> */
.L_x_14152:
        /* <DEDUP_REMOVED lines=11> */
.L_x_14144:
[----:B------:R-:W-:Y:S05]  /*17630*/  BSYNC B0 ;  /* 0x0000000000007941 */ /* 0x000fea0003800000 */
.L_x_14143:
        /* <DEDUP_REMOVED lines=29> */
[----:B------:R-:W1:Y:S03]  /*17810*/  LDC R6, c[0x0][0x43c] ;  /* 0x00010f00ff067b82 */ /* 0x000e660000000800 */
[----:B------:R-:W3:Y:S01]  /*17820*/  LDL R7, [R1+0x14] ;  /* 0x0000140001077983 */ /* 0x000ee20000100800 */
        /* <DEDUP_REMOVED lines=16> */
[----:B------:R-:W2:Y:S04]  /*17930*/  LDG.E R0, desc[UR40][R6.64] ;  /* 0x0000002806007981 */ /* 0x000ea8000c1e1900 */
[----:B--2---:R1:W-:Y:S02]  /*17940*/  STL [R1], R0 ;  /* 0x0000000001007387 */ /* 0x0043e40000100800 */
.L_x_14159:
[----:B------:R-:W2:Y:S01]  /*17950*/  LDL R2, [R1+0x8] ;  /* 0x0000080001027983 */ /* 0x000ea20000100800 */
[----:B------:R-:W-:Y:S01]  /*17960*/  SHF.L.U32 R6, R8, 0x1f, RZ ;  /* 0x0000001f08067819 */ /* 0x000fe200000006ff */
[----:B------:R-:W-:Y:S01]  /*17970*/  BSSY B3, `(.L_x_14160) ;  /* 0x0000007000037945 */ /* 0x000fe20003800000 */
[----:B-1----:R-:W1:Y:S02]  /*17980*/  S2R R0, SR_TID.X ;  /* 0x0000000000007919 */ /* 0x002e640000002100 */
[----:B-1----:R-:W-:-:S04]  /*17990*/  LOP3.LUT R0, R0, 0x7f, RZ, 0xc0, !PT ;  /* 0x0000007f00007812 */ /* 0x002fc800078ec0ff */
[----:B------:R-:W-:Y:S01]  /*179a0*/  ISETP.NE.AND P1, PT, R0, RZ, PT ;  /* 0x000000ff0000720c */ /* 0x000fe20003f25270 */
[----:B--2---:R-:W-:-:S04]  /*179b0*/  IMAD R2, R9, 0x8, R2 ;  /* 0x0000000809027824 */ /* 0x004fc800078e0202 */
[----:B------:R-:W1:Y:S02]  /*179c0*/  SYNCS.PHASECHK.TRANS64.TRYWAIT P0, [R2+URZ+0x22840], R6 ;  /* 0x02284006020075a7 */ /* 0x000e64000800017f */
[----:B-1----:R-:W-:Y:S06]  /*179d0*/  @!P0 BRA `(.L_x_14161) ;  /* 0x0000005000408947 */ /* 0x002fec0003800000 */
.L_x_14314:
[----:B------:R-:W-:Y:S05]  /*179e0*/  BSYNC B3 ;  /* 0x0000000000037941 */ /* 0x000fea0003800000 */
.L_x_14160:
        /* <DEDUP_REMOVED lines=9> */
.L_x_14163:
[----:B------:R-:W-:Y:S05]  /*17a80*/  BSYNC B3 ;  /* 0x0000000000037941 */ /* 0x000fea0003800000 */
.L_x_14162:
        /* <DEDUP_REMOVED lines=14> */
.L_x_14164:
        /* <DEDUP_REMOVED lines=14> */
.L_x_14315:
[----:B------:R-:W-:Y:S05]  /*17c50*/  BSYNC B3 ;  /* 0x0000000000037941 */ /* 0x000fea0003800000 */
.L_x_14165:
        /* <DEDUP_REMOVED lines=11> */
.L_x_14168:
[----:B------:R-:W-:Y:S05]  /*17d10*/  BSYNC B3 ;  /* 0x0000000000037941 */ /* 0x000fea0003800000 */
.L_x_14167:
        /* <DEDUP_REMOVED lines=11> */
.L_x_14169:
        /* <DEDUP_REMOVED lines=16> */
.L_x_14170:
        /* <DEDUP_REMOVED lines=16> */
.L_x_14171:
        /* <DEDUP_REMOVED lines=16> */
.L_x_14172:
        /* <DEDUP_REMOVED lines=11> */
.L_x_14158:
[----:B------:R-:W-:Y:S05]  /*18180*/  BSYNC B1 ;  /* 0x0000000000017941 */ /* 0x000fea0003800000 */
.L_x_14157:
[----:B------:R-:W2:Y:S02]  /*18190*/  LDL.LU R5, [R1+0x30] ;  /* 0x0000300001057983 */ /* 0x000ea40000300800 */
[----:B--2---:R-:W-:-:S07]  /*181a0*/  VIADD R0, R5, 0xfffffffd ;  /* 0xfffffffd05007836 */ /* 0x004fce0000000000 */
.L_x_14156:
[----:B------:R-:W-:Y:S05]  /*181b0*/  BSYNC B2 ;  /* 0x0000000000027941 */ /* 0x000fea0003800000 */
.L_x_14155:
[----:B------:R-:W-:-:S13]  /*181c0*/  ISETP.NE.AND P0, PT, R4, RZ, PT ;  /* 0x000000ff0400720c */ /* 0x000fda0003f05270 */
[----:B------:R-:W-:Y:S05]  /*181d0*/  @!P0 BRA `(.L_x_14154) ;  /* 0x0000001400488947 */ /* 0x000fea0003800000 */
.L_x_14205:
        /* <DEDUP_REMOVED lines=37> */
.L_x_14175:
        /* <DEDUP_REMOVED lines=9> */
.L_x_14316:
[----:B------:R-:W-:Y:S05]  /*184c0*/  BSYNC B2 ;  /* 0x0000000000027941 */ /* 0x000fea0003800000 */
.L_x_14176:
        /* <DEDUP_REMOVED lines=9> */
.L_x_14179:
[----:B------:R-:W-:Y:S05]  /*18560*/  BSYNC B2 ;  /* 0x0000000000027941 */ /* 0x000fea0003800000 */
.L_x_14178:
        /* <DEDUP_REMOVED lines=13> */
.L_x_14180:
        /* <DEDUP_REMOVED lines=14> */
.L_x_14317:
[----:B------:R-:W-:Y:S05]  /*18720*/  BSYNC B2 ;  /* 0x0000000000027941 */ /* 0x000fea0003800000 */
.L_x_14181:
        /* <DEDUP_REMOVED lines=11> */
.L_x_14184:
[----:B------:R-:W-:Y:S05]  /*187e0*/  BSYNC B2 ;  /* 0x0000000000027941 */ /* 0x000fea0003800000 */
.L_x_14183:
        /* <DEDUP_REMOVED lines=10> */
.L_x_14185:
        /* <DEDUP_REMOVED lines=16> */
.L_x_14186:
        /* <DEDUP_REMOVED lines=16> */
.L_x_14187:
        /* <DEDUP_REMOVED lines=16> */
.L_x_14188:
        /* <DEDUP_REMOVED lines=11> */
.L_x_14174:
[----:B------:R-:W-:Y:S05]  /*18c40*/  BSYNC B1 ;  /* 0x0000000000017941 */ /* 0x000fea0003800000 */
.L_x_14173:
[----:B------:R-:W2:Y:S01]  /*18c50*/  LDL R5, [R1+0x4] ;  /* 0x0000040001057983 */ /* 0x000ea20000100800 */
[----:B------:R-:W-:Y:S01]  /*18c60*/  VIADD R7, R7, 0x1 ;  /* 0x0000000107077836 */ /* 0x000fe20000000000 */
[----:B------:R-:W-:Y:S04]  /*18c70*/  BSSY B1, `(.L_x_14189) ;  /* 0x00000a5000017945 */ /* 0x000fe80003800000 */
[----:B------:R-:W-:-:S04]  /*18c80*/  ISETP.NE.AND P0, PT, R7, 0x2, PT ;  /* 0x000000020700780c */ /* 0x000fc80003f05270 */
[----:B------:R-:W-:Y:S02]  /*18c90*/  SEL R2, RZ, 0x1, P0 ;  /* 0x00000001ff027807 */ /* 0x000fe40000000000 */
[----:B0-----:R-:W-:Y:S02]  /*18ca0*/  SEL R9, R7, RZ, P0 ;  /* 0x000000ff07097207 */ /* 0x001fe40000000000 */
        /* <DEDUP_REMOVED lines=30> */
.L_x_14191:
        /* <DEDUP_REMOVED lines=9> */
.L_x_14318:
[----:B------:R-:W-:Y:S05]  /*18f20*/  BSYNC B2 ;  /* 0x0000000000027941 */ /* 0x000fea0003800000 */
.L_x_14192:
        /* <DEDUP_REMOVED lines=9> */
.L_x_14195:
[----:B------:R-:W-:Y:S05]  /*18fc0*/  BSYNC B2 ;  /* 0x0000000000027941 */ /* 0x000fea0003800000 */
.L_x_14194:
        /* <DEDUP_REMOVED lines=14> */
.L_x_14196:
        /* <DEDUP_REMOVED lines=14> */
.L_x_14319:
[----:B------:R-:W-:Y:S05]  /*19190*/  BSYNC B2 ;  /* 0x0000000000027941 */ /* 0x000fea0003800000 */
.L_x_14197:
        /* <DEDUP_REMOVED lines=11> */
.L_x_14200:
[----:B------:R-:W-:Y:S05]  /*19250*/  BSYNC B2 ;  /* 0x0000000000027941 */ /* 0x000fea0003800000 */
.L_x_14199:
        /* <DEDUP_REMOVED lines=11> */
.L_x_14201:
        /* <DEDUP_REMOVED lines=16> */
.L_x_14202:
        /* <DEDUP_REMOVED lines=16> */
.L_x_14203:
        /* <DEDUP_REMOVED lines=16> */
.L_x_14204:
        /* <DEDUP_REMOVED lines=11> */
.L_x_14190:
[----:B------:R-:W-:Y:S05]  /*196c0*/  BSYNC B1 ;  /* 0x0000000000017941 */ /* 0x000fea0003800000 */
.L_x_14189:
[C---:B------:R-:W-:Y:S01]  /*196d0*/  ISETP.GT.AND P0, PT, R0.reuse, 0x1, PT ;  /* 0x000000010000780c */ /* 0x040fe20003f04270 */
[----:B------:R-:W-:-:S12]  /*196e0*/  VIADD R0, R0, 0xfffffffe ;  /* 0xfffffffe00007836 */ /* 0x000fd80000000000 */
[----:B------:R-:W-:Y:S05]  /*196f0*/  @P0 BRA `(.L_x_14205) ;  /* 0xffffffe800b80947 */ /* 0x000fea000383ffff */
.L_x_14154:
[----:B------:R-:W-:Y:S05]  /*19700*/  BSYNC B0 ;  /* 0x0000000000007941 */ /* 0x000fea0003800000 */
.L_x_14153:
        /* <DEDUP_REMOVED lines=24> */
.L_x_14207:
[----:B------:R-:W-:Y:S05]  /*19890*/  BSYNC B0 ;  /* 0x0000000000007941 */ /* 0x000fea0003800000 */
.L_x_14206:
[----:B------:R-:W-:-:S05]  /*198a0*/  SEL R0, R0, RZ, P0 ;  /* 0x000000ff00007207 */ /* 0x000fca0000000000 */
[----:B------:R2:W-:Y:S02]  /*198b0*/  STL [R1+0xc], R0 ;  /* 0x00000c0001007387 */ /* 0x0005e40000100800 */
.L_x_14125:
[----:B------:R-:W-:Y:S05]  /*198c0*/  BSYNC B7 ;  /* 0x0000000000077941 */ /* 0x000fea0003800000 */
.L_x_14123:
        /* <DEDUP_REMOVED lines=13> */
.L_x_14208:
        /* <DEDUP_REMOVED lines=19> */
[----:B0-----:R-:W0:Y:S02]  /*19ad0*/  SHFL.UP PT, R14, R2, 0x1, RZ ;  /* 0x04200000020e7989 */ /* 0x001e2400000e00ff */
        /* <DEDUP_REMOVED lines=16> */
.L_x_14329:
[----:B------:R-:W-:Y:S02]  /*19be0*/  ULDC UR4, c[0x0][0xc38] ;  /* 0x00030e0000047ab9 */ /* 0x000fe40000000800 */
[----:B------:R-:W-:-:S04]  /*19bf0*/  IMAD.U32 R4, RZ, RZ, UR4 ;  /* 0x00000004ff047e24 */ /* 0x000fc8000f8e00ff */
[----:B-1----:R-:W-:-:S04]  /*19c00*/  IMAD R16, R16, R4, RZ ;  /* 0x0000000410107224 */ /* 0x002fc800078e02ff */
[----:B------:R-:W-:-:S05]  /*19c10*/  IMAD.IADD R5, R5, 0x1, R16 ;  /* 0x0000000105057824 */ /* 0x000fca00078e0210 */
[----:B------:R-:W-:-:S13]  /*19c20*/  ISETP.GT.AND P6, PT, R5, R0, PT ;  /* 0x000000000500720c */ /* 0x000fda0003fc4270 */
[----:B------:R-:W-:Y:S05]  /*19c30*/  @P6 BRA `(.L_x_14211) ;  /* 0x00000000009c6947 */ /* 0x000fea0003800000 */
.L_x_14216:
        /* <DEDUP_REMOVED lines=14> */
.L_x_14214:
[----:B------:R-:W-:Y:S05]  /*19d20*/  BSYNC B0 ;  /* 0x0000000000007941 */ /* 0x000fea0003800000 */
.L_x_14213:
        /* <DEDUP_REMOVED lines=18> */
.L_x_14337:
[----:B------:R-:W-:Y:S02]  /*19e50*/  ULDC UR4, c[0x0][0xc38] ;  /* 0x00030e0000047ab9 */ /* 0x000fe40000000800 */
[----:B------:R-:W-:-:S04]  /*19e60*/  IMAD.U32 R4, RZ, RZ, UR4 ;  /* 0x00000004ff047e24 */ /* 0x000fc8000f8e00ff */
[----:B-1----:R-:W-:-:S04]  /*19e70*/  IMAD R16, R16, R4, RZ ;  /* 0x0000000410107224 */ /* 0x002fc800078e02ff */
[----:B------:R-:W-:-:S05]  /*19e80*/  IMAD.IADD R5, R16, 0x1, R5 ;  /* 0x0000000110057824 */ /* 0x000fca00078e0205 */
[----:B------:R-:W-:-:S13]  /*19e90*/  ISETP.GT.AND P6, PT, R5, R0, PT ;  /* 0x000000000500720c */ /* 0x000fda0003fc4270 */
[----:B------:R-:W-:Y:S05]  /*19ea0*/  @!P6 BRA `(.L_x_14216) ;  /* 0xfffffffc0064e947 */ /* 0x000fea000383ffff */
.L_x_14211:
        /* <DEDUP_REMOVED lines=8> */
.L_x_14341:
[----:B------:R-:W-:Y:S01]  /*19f30*/  ISETP.NE.AND P0, PT, R5, RZ, PT ;  /* 0x000000ff0500720c */ /* 0x000fe20003f05270 */
[----:B------:R-:W-:-:S12]  /*19f40*/  IMAD.MOV.U32 R5, RZ, RZ, RZ ;  /* 0x000000ffff057224 */ /* 0x000fd800078e00ff */
[----:B------:R-:W-:Y:S05]  /*19f50*/  @!P0 BRA `(.L_x_14218) ;  /* 0x0000000000148947 */ /* 0x000fea0003800000 */
[----:B------:R-:W-:Y:S01]  /*19f60*/  UMOV UR4, 0xffffffff ;  /* 0xffffffff00047882 */ /* 0x000fe20000000000 */
[----:B------:R-:W-:Y:S02]  /*19f70*/  VIADD R12, R6, 0xffffffff ;  /* 0xffffffff060c7836 */ /* 0x000fe40000000000 */
[----:B------:R-:W-:Y:S05]  /*19f80*/  BRA.DIV UR4, `(.L_x_14219) ;  /* 0x0000003604907947 */ /* 0x000fea000b800000 */
[----:B0-----:R0:W3:Y:S02]  /*19f90*/  SHFL.IDX PT, R3, R3, R12, 0x1f ;  /* 0x00001f0c03037589 */ /* 0x0010e400000e0000 */
.L_x_14344:
[----:B---3--:R-:W-:-:S07]  /*19fa0*/  IMAD.MOV.U32 R5, RZ, RZ, R3 ;  /* 0x000000ffff057224 */ /* 0x008fce00078e0003 */
.L_x_14218:
        /* <DEDUP_REMOVED lines=66> */
.L_x_14212:
[----:B------:R-:W-:Y:S01]  /*1a3d0*/  UMOV UR4, URZ ;  /* 0x0000003f00047c82 */ /* 0x000fe20008000000 */
[----:B------:R-:W-:Y:S01]  /*1a3e0*/  UMOV UR5, URZ ;  /* 0x0000003f00057c82 */ /* 0x000fe20008000000 */
[----:B------:R-:W-:Y:S01]  /*1a3f0*/  ULDC UR6, c[0x0][0xc3c] ;  /* 0x00030f0000067ab9 */ /* 0x000fe20000000800 */
[----:B------:R-:W-:Y:S02]  /*1a400*/  IMAD.MOV.U32 R16, RZ, RZ, R0 ;  /* 0x000000ffff107224 */ /* 0x000fe400078e0000 */
[----:B------:R-:W-:Y:S02]  /*1a410*/  IMAD.U32 R17, RZ, RZ, UR4 ;  /* 0x00000004ff117e24 */ /* 0x000fe4000f8e00ff */
[----:B------:R-:W-:Y:S02]  /*1a420*/  IMAD.U32 R18, RZ, RZ, UR5 ;  /* 0x00000005ff127e24 */ /* 0x000fe4000f8e00ff */
[----:B------:R-:W-:-:S07]  /*1a430*/  IMAD.U32 R19, RZ, RZ, UR6 ;  /* 0x00000006ff137e24 */ /* 0x000fce000f8e00ff */
.L_x_14220:
[----:B------:R4:W2:Y:S01]  /*1a440*/  LDL R2, [R1+0x8] ;  /* 0x0000080001027983 */ /* 0x0008a20000100800 */
[----:B------:R-:W1:Y:S01]  /*1a450*/  S2R R0, SR_TID.X ;  /* 0x0000000000007919 */ /* 0x000e620000002100 */
[----:B------:R-:W-:Y:S05]  /*1a460*/  WARPSYNC.ALL ;  /* 0x0000000000007948 */ /* 0x000fea0003800000 */
[----:B-1----:R-:W-:Y:S01]  /*1a470*/  LOP3.LUT R0, R0, 0x1f, RZ, 0xc0, !PT ;  /* 0x0000001f00007812 */ /* 0x002fe200078ec0ff */
[----:B------:R-:W-:Y:S03]  /*1a480*/  BAR.SYNC.DEFER_BLOCKING 0x4, 0x180 ;  /* 0x0106000000007b1d */ /* 0x000fe60000010000 */
[----:B------:R-:W-:-:S13]  /*1a490*/  ISETP.NE.AND P0, PT, R0, RZ, PT ;  /* 0x000000ff0000720c */ /* 0x000fda0003f05270 */
[----:B0-----:R-:W2:Y:S01]  /*1a4a0*/  @!P0 S2R R3, SR_CgaCtaId ;  /* 0x0000000000038919 */ /* 0x001ea20000008800 */
[----:B------:R-:W-:-:S04]  /*1a4b0*/  @!P0 MOV R0, 0x400 ;  /* 0x0000040000008802 */ /* 0x000fc80000000f00 */
[----:B--2---:R-:W-:-:S05]  /*1a4c0*/  @!P0 LEA R2, R3, R0, 0x18 ;  /* 0x0000000003028211 */ /* 0x004fca00078ec0ff */
[----:B------:R4:W-:Y:S04]  /*1a4d0*/  @!P0 STS.128 [R2+0x228d0], R16 ;  /* 0x0228d01002008388 */ /* 0x0009e80000000c00 */
[----:B------:R4:W-:Y:S01]  /*1a4e0*/  @!P0 STL [R1+0x8], R2 ;  /* 0x0000080201008387 */ /* 0x0009e20000100800 */
[----:B------:R-:W-:Y:S06]  /*1a4f0*/  BAR.ARV 0x5, 0x180 ;  /* 0x0146000000007b1d */ /* 0x000fec0000002000 */
.L_x_14209:
[----:B------:R-:W-:Y:S02]  /*1a500*/  ULDC UR4, c[0x0][0xc3c] ;  /* 0x00030f0000047ab9 */ /* 0x000fe40000000800 */
[----:B---3--:R-:W-:-:S13]  /*1a510*/  ISETP.GE.AND P0, PT, R19, UR4, PT ;  /* 0x0000000413007c0c */ /* 0x008fda000bf06270 */
[----:B------:R-:W-:Y:S05]  /*1a520*/  @!P0 BRA `(.L_x_14221) ;  /* 0xffffff94008c8947 */ /* 0x000fea000383ffff */
[----:B------:R-:W-:Y:S05]  /*1a530*/  BSYNC B8 ;  /* 0x0000000000087941 */ /* 0x000fea0003800000 */
.L_x_14081:
[----:B--2---:R-:W2:Y:S01]  /*1a540*/  LDL.LU R0, [R1+0x40] ;  /* 0x0000400001007983 */ /* 0x004ea20000300800 */
[----:B------:R-:W-:Y:S01]  /*1a550*/  BSSY B0, `(.L_x_14222) ;  /* 0x000000b000007945 */ /* 0x000fe20003800000 */
[----:B------:R-:W3:Y:S01]  /*1a560*/  S2R R5, SR_CgaCtaId ;  /* 0x0000000000057919 */ /* 0x000ee20000008800 */
[----:B--2---:R-:W-:-:S05]  /*1a570*/  VIADD R0, R0, 0x1 ;  /* 0x0000000100007836 */ /* 0x004fca0000000000 */
[----:B0---4-:R-:W-:-:S04]  /*1a580*/  LEA.HI R2, R0, R0, RZ, 0x1 ;  /* 0x0000000000027211 */ /* 0x011fc800078f08ff */
[----:B-1----:R-:W-:-:S05]  /*1a590*/  LOP3.LUT R3, R2, 0xfffffffe, RZ, 0xc0, !PT ;  /* 0xfffffffe02037812 */ /* 0x002fca00078ec0ff */
[----:B------:R-:W-:Y:S01]  /*1a5a0*/  IMAD.IADD R3, R0, 0x1, -R3 ;  /* 0x0000000100037824 */ /* 0x000fe200078e0a03 */
[----:B------:R-:W-:-:S04]  /*1a5b0*/  MOV R0, 0x400 ;  /* 0x0000040000007802 */ /* 0x000fc80000000f00 */
[----:B---3--:R-:W-:Y:S02]  /*1a5c0*/  LEA R0, R5, R0, 0x18 ;  /* 0x0000000005007211 */ /* 0x008fe400078ec0ff */
[----:B------:R-:W-:-:S04]  /*1a5d0*/  SHF.L.U32 R3, R3, 0x1f, RZ ;  /* 0x0000001f03037819 */ /* 0x000fc800000006ff */
[----:B------:R-:W0:Y:S02]  /*1a5e0*/  SYNCS.PHASECHK.TRANS64.TRYWAIT P0, [R0+URZ+0x22820], R3 ;  /* 0x02282003000075a7 */ /* 0x000e24000800017f */
[----:B0-----:R-:W-:Y:S05]  /*1a5f0*/  @!P0 BRA `(.L_x_14223) ;  /* 0x00000030001c8947 */ /* 0x001fea0003800000 */
.L_x_14345:
[----:B------:R-:W-:Y:S05]  /*1a600*/  BSYNC B0 ;  /* 0x0000000000007941 */ /* 0x000fea0003800000 */
.L_x_14222:
[----:B------:R-:W-:-:S03]  /*1a610*/  UMOV UR4, 0xffffffff ;  /* 0xffffffff00047882 */ /* 0x000fc60000000000 */
[----:B------:R-:W-:Y:S05]  /*1a620*/  BRA.DIV UR4, `(.L_x_14224) ;  /* 0x0000003204247947 */ /* 0x000fea000b800000 */
[----:B------:R-:W1:Y:S02]  /*1a630*/  S2R R2, SR_TID.X ;  /* 0x0000000000027919 */ /* 0x000e640000002100 */
[----:B-1----:R-:W-:-:S04]  /*1a640*/  SHF.R.U32.HI R2, RZ, 0x5, R2 ;  /* 0x00000005ff027819 */ /* 0x002fc80000011602 */
[----:B------:R-:W-:-:S05]  /*1a650*/  LOP3.LUT R2, R2, 0x3, RZ, 0xc0, !PT ;  /* 0x0000000302027812 */ /* 0x000fca00078ec0ff */
[----:B------:R1:W2:Y:S02]  /*1a660*/  SHFL.IDX PT, R14, R2, RZ, 0x1f ;  /* 0x00001fff020e7589 */ /* 0x0002a400000e0000 */
.L_x_14348:
[----:B--2---:R-:W-:-:S13]  /*1a670*/  ISETP.NE.AND P0, PT, R14, RZ, PT ;  /* 0x000000ff0e00720c */ /* 0x004fda0003f05270 */
[----:B------:R-:W-:Y:S05]  /*1a680*/  @P0 BRA `(.L_x_13924) ;  /* 0x0000000000940947 */ /* 0x000fea0003800000 */
[----:B------:R-:W-:-:S03]  /*1a690*/  UMOV UR4, 0xffffffff ;  /* 0xffffffff00047882 */ /* 0x000fc60000000000 */
[----:B------:R-:W-:Y:S05]  /*1a6a0*/  BRA.DIV UR4, `(.L_x_14225) ;  /* 0x0000003204387947 */ /* 0x000fea000b800000 */
[----:B------:R-:W-:-:S13]  /*1a6b0*/  ELECT P6, URZ, PT ;  /* 0x00000000003f782f */ /* 0x000fda00038c0000 */
.L_x_14351:
[----:B------:R-:W-:Y:S05]  /*1a6c0*/  @!P6 BRA `(.L_x_13924) ;  /* 0x000000000084e947 */ /* 0x000fea0003800000 */
[----:B-1----:R-:W2:Y:S02]  /*1a6d0*/  LDL.LU R2, [R1+0x58] ;  /* 0x0000580001027983 */ /* 0x002ea40000300800 */
[----:B--2---:R-:W-:-:S04]  /*1a6e0*/  LOP3.LUT R2, R2, 0x2, RZ, 0xfc, !PT ;  /* 0x0000000202027812 */ /* 0x004fc800078efcff */
[----:B------:R-:W-:-:S13]  /*1a6f0*/  ISETP.NE.AND P2, PT, R2, 0x3, PT ;  /* 0x000000030200780c */ /* 0x000fda0003f45270 */
[----:B------:R-:W-:Y:S05]  /*1a700*/  @!P2 BRA `(.L_x_14226) ;  /* 0x000000000004a947 */ /* 0x000fea0003800000 */
[----:B------:R-:W-:Y:S01]  /*1a710*/  BPT.TRAP 0x1 ;  /* 0x000000040000795c */ /* 0x000fe20000300000 */
.L_x_14226:
        /* <DEDUP_REMOVED lines=14> */
.L_x_14352:
[----:B------:R-:W1:Y:S02]  /*1a800*/  SYNCS.PHASECHK.TRANS64.TRYWAIT P0, [R7+URZ], R2 ;  /* 0x00000002070075a7 */ /* 0x000e64000800017f */
[----:B-1----:R-:W-:Y:S05]  /*1a810*/  @!P0 BRA `(.L_x_14228) ;  /* 0x0000003000108947 */ /* 0x002fea0003800000 */
.L_x_14353:
[----:B------:R-:W-:Y:S05]  /*1a820*/  @!P2 BRA `(.L_x_14229) ;  /* 0x000000000004a947 */ /* 0x000fea0003800000 */
[----:B------:R-:W-:Y:S01]  /*1a830*/  BPT.TRAP 0x1 ;  /* 0x000000040000795c */ /* 0x000fe20000300000 */
.L_x_14229:
[----:B------:R-:W2:Y:S01]  /*1a840*/  LDL.LU R4, [R1+0xc] ;  /* 0x00000c0001047983 */ /* 0x000ea20000300800 */
[----:B------:R-:W-:-:S04]  /*1a850*/  VIADD R0, R0, 0x22860 ;  /* 0x0002286000007836 */ /* 0x000fc80000000000 */
[----:B--2---:R-:W-:-:S04]  /*1a860*/  IMAD R4, R4, 0x8, R0 ;  /* 0x0000000804047824 */ /* 0x004fc800078e0200 */
[----:B------:R-:W2:Y:S02]  /*1a870*/  SYNCS.PHASECHK.TRANS64.TRYWAIT P0, [R4+URZ], R5 ;  /* 0x00000005040075a7 */ /* 0x000ea4000800017f */
[----:B--2---:R-:W-:Y:S05]  /*1a880*/  @!P0 BRA `(.L_x_14230) ;  /* 0x0000003000088947 */ /* 0x004fea0003800000 */
.L_x_14354:
[----:B------:R-:W-:-:S07]  /*1a890*/  IMAD R3, R3, 0x8, R0 ;  /* 0x0000000803037824 */ /* 0x000fce00078e0200 */
.L_x_14231:
[----:B---3--:R3:W4:Y:S02]  /*1a8a0*/  SYNCS.PHASECHK.TRANS64.TRYWAIT P0, [R3+URZ], R2 ;  /* 0x00000002030075a7 */ /* 0x008724000800017f */
[----:B----4-:R-:W-:Y:S05]  /*1a8b0*/  @!P0 NANOSLEEP.SYNCS 0x989680 ;  /* 0x009896800000895d */ /* 0x010fea0003900000 */
[----:B------:R-:W4:Y:S02]  /*1a8c0*/  @!P0 SYNCS.PHASECHK.TRANS64 P0, [R3+URZ], R2 ;  /* 0x00000002030085a7 */ /* 0x000f24000800007f */
[----:B----4-:R-:W-:Y:S05]  /*1a8d0*/  @!P0 BRA `(.L_x_14231) ;  /* 0xfffffffc00f08947 */ /* 0x010fea000383ffff */
.L_x_13924:
[----:B------:R-:W-:Y:S05]  /*1a8e0*/  BSYNC B9 ;  /* 0x0000000000097941 */ /* 0x000fea0003800000 */
.L_x_13921:
[----:B------:R-:W-:Y:S05]  /*1a8f0*/  EXIT ;  /* 0x000000000000794d */ /* 0x000fea0003800000 */
.L_x_13942:
[----:B0-----:R0:W1:Y:S02]  /*1a900*/  SYNCS.PHASECHK.TRANS64.TRYWAIT P6, [R96+URZ+0x22890], R107 ;  /* 0x0228906b600075a7 */ /* 0x00106400080c017f */
[----:B-1----:R-:W-:Y:S05]  /*1a910*/  @!P6 NANOSLEEP.SYNCS 0x989680 ;  /* 0x009896800000e95d */ /* 0x002fea0003900000 */
[----:B------:R-:W1:Y:S02]  /*1a920*/  @!P6 SYNCS.PHASECHK.TRANS64 P6, [R96+URZ+0x22890], R107 ;  /* 0x0228906b6000e5a7 */ /* 0x000e6400080c007f */
[----:B-1----:R-:W-:Y:S05]  /*1a930*/  @!P6 BRA `(.L_x_13942) ;  /* 0xfffffffc00f0e947 */ /* 0x002fea000383ffff */
[----:B------:R-:W-:Y:S05]  /*1a940*/  BRA `(.L_x_14232) ;  /* 0xfffffe8000dc7947 */ /* 0x000fea000383ffff */
.L_x_13960:
[----:B0-----:R0:W1:Y:S02]  /*1a950*/  SYNCS.PHASECHK.TRANS64.TRYWAIT P5, [R96+URZ+0x22890], R107 ;  /* 0x0228906b600075a7 */ /* 0x00106400080a017f */
[----:B-1----:R-:W-:Y:S05]  /*1a960*/  @!P5 NANOSLEEP.SYNCS 0x989680 ;  /* 0x009896800000d95d */ /* 0x002fea0003900000 */
[----:B------:R-:W1:Y:S02]  /*1a970*/  @!P5 SYNCS.PHASECHK.TRANS64 P5, [R96+URZ+0x22890], R107 ;  /* 0x0228906b6000d5a7 */ /* 0x000e6400080a007f */
[----:B-1----:R-:W-:Y:S05]  /*1a980*/  @!P5 BRA `(.L_x_13960) ;  /* 0xfffffffc00f0d947 */ /* 0x002fea000383ffff */
[----:B------:R-:W-:Y:S05]  /*1a990*/  BRA `(.L_x_14233) ;  /* 0xfffffe9400847947 */ /* 0x000fea000383ffff */
.L_x_13969:
[----:B0-----:R0:W1:Y:S02]  /*1a9a0*/  SYNCS.PHASECHK.TRANS64.TRYWAIT P4, [R96+URZ+0x22890], R107 ;  /* 0x0228906b600075a7 */ /* 0x001064000808017f */
[----:B-1----:R-:W-:Y:S05]  /*1a9b0*/  @!P4 NANOSLEEP.SYNCS 0x989680 ;  /* 0x009896800000c95d */ /* 0x002fea0003900000 */
[----:B------:R-:W1:Y:S02]  /*1a9c0*/  @!P4 SYNCS.PHASECHK.TRANS64 P4, [R96+URZ+0x22890], R107 ;  /* 0x0228906b6000c5a7 */ /* 0x000e64000808007f */
[----:B-1----:R-:W-:Y:S05]  /*1a9d0*/  @!P4 BRA `(.L_x_13969) ;  /* 0xfffffffc00f0c947 */ /* 0x002fea000383ffff */
[----:B------:R-:W-:Y:S05]  /*1a9e0*/  BRA `(.L_x_14234) ;  /* 0xfffffea400a47947 */ /* 0x000fea000383ffff */
.L_x_13975:
[----:B-1----:R1:W2:Y:S02]  /*1a9f0*/  SYNCS.PHASECHK.TRANS64.TRYWAIT P3, [R96+URZ+0x228b0], R107 ;  /* 0x0228b06b600075a7 */ /* 0x0022a4000806017f */
[----:B--2---:R-:W-:Y:S05]  /*1aa00*/  @!P3 NANOSLEEP.SYNCS 0x989680 ;  /* 0x009896800000b95d */ /* 0x004fea0003900000 */
[----:B------:R-:W2:Y:S02]  /*1aa10*/  @!P3 SYNCS.PHASECHK.TRANS64 P3, [R96+URZ+0x228b0], R107 ;  /* 0x0228b06b6000b5a7 */ /* 0x000ea4000806007f */
[----:B--2---:R-:W-:Y:S05]  /*1aa20*/  @!P3 BRA `(.L_x_13975) ;  /* 0xfffffffc00f0b947 */ /* 0x004fea000383ffff */
[----:B------:R-:W-:Y:S05]  /*1aa30*/  BRA `(.L_x_14235) ;  /* 0xfffffea800347947 */ /* 0x000fea000383ffff */
.L_x_13983:
[----:B------:R-:W0:Y:S01]  /*1aa40*/  S2R R8, SR_TID.X ;  /* 0x0000000000087919 */ /* 0x000e220000002100 */
[----:B------:R-:W-:Y:S01]  /*1aa50*/  BSSY B0, `(.L_x_14236) ;  /* 0x000000c000007945 */ /* 0x000fe20003800000 */
[----:B------:R-:W-:Y:S02]  /*1aa60*/  IMAD.MOV.U32 R12, RZ, RZ, RZ ;  /* 0x000000ffff0c7224 */ /* 0x000fe400078e00ff */
[----:B------:R-:W-:Y:S02]  /*1aa70*/  IMAD.MOV.U32 R11, RZ, RZ, 0x1f ;  /* 0x0000001fff0b7424 */ /* 0x000fe400078e00ff */
[----:B------:R-:W-:Y:S02]  /*1aa80*/  IMAD.MOV.U32 R15, RZ, RZ, -0x1 ;  /* 0xffffffffff0f7424 */ /* 0x000fe400078e00ff */
[----:B0-----:R-:W-:-:S05]  /*1aa90*/  VIADD R8, R8, 0xffffff80 ;  /* 0xffffff8008087836 */ /* 0x001fca0000000000 */
[----:B------:R-:W-:-:S04]  /*1aaa0*/  SHF.R.S32.HI R5, RZ, 0x1f, R8 ;  /* 0x0000001fff057819 */ /* 0x000fc80000011408 */
[----:B------:R-:W-:-:S04]  /*1aab0*/  LEA.HI R5, R5, R8, RZ, 0x7 ;  /* 0x0000000805057211 */ /* 0x000fc800078f38ff */
[----:B------:R-:W-:-:S05]  /*1aac0*/  SHF.R.S32.HI R5, RZ, 0x7, R5 ;  /* 0x00000007ff057819 */ /* 0x000fca0000011405 */
[----:B------:R-:W-:-:S07]  /*1aad0*/  IMAD.MOV.U32 R13, RZ, RZ, R5 ;  /* 0x000000ffff0d7224 */ /* 0x000fce00078e0005 */
[----:B-----5:R-:W-:Y:S05]  /*1aae0*/  WARPSYNC.COLLECTIVE R15, `(.L_x_14237) ;  /* 0x000000000f087348 */ /* 0x020fea0003c00000 */
[----:B------:R0:W1:Y:S02]  /*1aaf0*/  SHFL.IDX P6, R14, R13, R12, R11 ;  /* 0x0000000c0d0e7389 */ /* 0x00006400000c000b */
[----:B01---5:R-:W-:Y:S01]  /*1ab00*/  ENDCOLLECTIVE ;  /* 0x000000000000791b */ /* 0x023fe20003800000 */
.L_x_14237:
[----:B------:R-:W-:Y:S05]  /*1ab10*/  BSYNC B0 ;  /* 0x0000000000007941 */ /* 0x000fea0003800000 */
.L_x_14236:
[----:B------:R-:W-:Y:S05]  /*1ab20*/  BRA `(.L_x_14238) ;  /* 0xfffffeb400087947 */ /* 0x000fea000383ffff */
.L_x_13995:
        /* <DEDUP_REMOVED lines=8> */
.L_x_14240:
[----:B------:R-:W-:Y:S05]  /*1abb0*/  BSYNC B1 ;  /* 0x0000000000017941 */ /* 0x000fea0003800000 */
.L_x_14239:
        /* <DEDUP_REMOVED lines=8> */
.L_x_14241:
[----:B------:R-:W-:Y:S02]  /*1ac40*/  IMAD.MOV.U32 R13, RZ, RZ, R8 ;  /* 0x000000ffff0d7224 */ /* 0x000fe400078e0008 */
[----:B------:R-:W-:-:S07]  /*1ac50*/  IMAD.MOV.U32 R0, RZ, RZ, R14 ;  /* 0x000000ffff007224 */ /* 0x000fce00078e000e */
[----:B------:R-:W-:Y:S05]  /*1ac60*/  WARPSYNC.COLLECTIVE R15, `(.L_x_14242) ;  /* 0x000000000f087348 */ /* 0x000fea0003c00000 */
[----:B------:R0:W1:Y:S02]  /*1ac70*/  SHFL.IDX P6, R14, R13, R12, R11 ;  /* 0x0000000c0d0e7389 */ /* 0x00006400000c000b */
[----:B01----:R-:W-:Y:S01]  /*1ac80*/  ENDCOLLECTIVE ;  /* 0x000000000000791b */ /* 0x003fe20003800000 */
.L_x_14242:
[----:B------:R-:W-:Y:S02]  /*1ac90*/  IMAD.MOV.U32 R13, RZ, RZ, R7 ;  /* 0x000000ffff0d7224 */ /* 0x000fe400078e0007 */
[----:B------:R-:W-:-:S07]  /*1aca0*/  IMAD.MOV.U32 R5, RZ, RZ, R14 ;  /* 0x000000ffff057224 */ /* 0x000fce00078e000e */
[----:B------:R-:W-:Y:S05]  /*1acb0*/  WARPSYNC.COLLECTIVE R15, `(.L_x_14243) ;  /* 0x000000000f087348 */ /* 0x000fea0003c00000 */
[----:B------:R0:W1:Y:S02]  /*1acc0*/  SHFL.IDX P6, R14, R13, R12, R11 ;  /* 0x0000000c0d0e7389 */ /* 0x00006400000c000b */
[----:B01----:R-:W-:Y:S01]  /*1acd0*/  ENDCOLLECTIVE ;  /* 0x000000000000791b */ /* 0x003fe20003800000 */
.L_x_14243:
[----:B------:R-:W-:Y:S05]  /*1ace0*/  BRA `(.L_x_14244) ;  /* 0xfffffeb800647947 */ /* 0x000fea000383ffff */
.L_x_13998:
        /* <DEDUP_REMOVED lines=8> */
.L_x_14246:
[----:B------:R-:W-:Y:S05]  /*1ad70*/  BSYNC B1 ;  /* 0x0000000000017941 */ /* 0x000fea0003800000 */
.L_x_14245:
        /* <DEDUP_REMOVED lines=8> */
.L_x_14247:
[----:B------:R-:W-:Y:S02]  /*1ae00*/  IMAD.MOV.U32 R13, RZ, RZ, R8 ;  /* 0x000000ffff0d7224 */ /* 0x000fe400078e0008 */
[----:B------:R-:W-:-:S07]  /*1ae10*/  IMAD.MOV.U32 R0, RZ, RZ, R14 ;  /* 0x000000ffff007224 */ /* 0x000fce00078e000e */
[----:B------:R-:W-:Y:S05]  /*1ae20*/  WARPSYNC.COLLECTIVE R15, `(.L_x_14248) ;  /* 0x000000000f087348 */ /* 0x000fea0003c00000 */
[----:B------:R0:W1:Y:S02]  /*1ae30*/  SHFL.IDX P6, R14, R13, R12, R11 ;  /* 0x0000000c0d0e7389 */ /* 0x00006400000c000b */
[----:B01----:R-:W-:Y:S01]  /*1ae40*/  ENDCOLLECTIVE ;  /* 0x000000000000791b */ /* 0x003fe20003800000 */
.L_x_14248:
[----:B------:R-:W-:Y:S02]  /*1ae50*/  IMAD.MOV.U32 R13, RZ, RZ, R7 ;  /* 0x000000ffff0d7224 */ /* 0x000fe400078e0007 */
[----:B------:R-:W-:-:S07]  /*1ae60*/  IMAD.MOV.U32 R5, RZ, RZ, R14 ;  /* 0x000000ffff057224 */ /* 0x000fce00078e000e */
[----:B------:R-:W-:Y:S05]  /*1ae70*/  WARPSYNC.COLLECTIVE R15, `(.L_x_14249) ;  /* 0x000000000f087348 */ /* 0x000fea0003c00000 */
[----:B------:R0:W1:Y:S02]  /*1ae80*/  SHFL.IDX P6, R14, R13, R12, R11 ;  /* 0x0000000c0d0e7389 */ /* 0x00006400000c000b */
[----:B01----:R-:W-:Y:S01]  /*1ae90*/  ENDCOLLECTIVE ;  /* 0x000000000000791b */ /* 0x003fe20003800000 */
.L_x_14249:
[----:B------:R-:W-:Y:S05]  /*1aea0*/  BRA `(.L_x_14250) ;  /* 0xfffffeb800d07947 */ /* 0x000fea000383ffff */
.L_x_14002:
[----:B0-----:R0:W1:Y:S02]  /*1aeb0*/  SYNCS.PHASECHK.TRANS64.TRYWAIT P0, [R18+URZ+0x22800], R35 ;  /* 0x02280023120075a7 */ /* 0x001064000800017f */
[----:B-1----:R-:W-:Y:S05]  /*1aec0*/  @!P0 NANOSLEEP.SYNCS 0x989680 ;  /* 0x009896800000895d */ /* 0x002fea0003900000 */
[----:B------:R-:W1:Y:S02]  /*1aed0*/  @!P0 SYNCS.PHASECHK.TRANS64 P0, [R18+URZ+0x22800], R35 ;  /* 0x02280023120085a7 */ /* 0x000e64000800007f */
[----:B-1----:R-:W-:Y:S05]  /*1aee0*/  @!P0 BRA `(.L_x_14002) ;  /* 0xfffffffc00f08947 */ /* 0x002fea000383ffff */
[----:B------:R-:W-:Y:S05]  /*1aef0*/  BRA `(.L_x_14251) ;  /* 0xfffffebc00c07947 */ /* 0x000fea000383ffff */
.L_x_14010:
        /* <DEDUP_REMOVED lines=9> */
.L_x_14253:
[----:B------:R-:W-:Y:S05]  /*1af90*/  BSYNC B1 ;  /* 0x0000000000017941 */ /* 0x000fea0003800000 */
.L_x_14252:
        /* <DEDUP_REMOVED lines=10> */
.L_x_14254:
        /* <DEDUP_REMOVED lines=8> */
.L_x_14255:
        /* <DEDUP_REMOVED lines=8> */
.L_x_14256:
        /* <DEDUP_REMOVED lines=10> */
.L_x_14257:
        /* <DEDUP_REMOVED lines=10> */
.L_x_14258:
        /* <DEDUP_REMOVED lines=8> */
.L_x_14259:
[----:B------:R-:W-:Y:S01]  /*1b300*/  @!P1 IMAD.MOV.U32 R38, RZ, RZ, R6 ;  /* 0x000000ffff269224 */ /* 0x000fe200078e0006 */
[----:B------:R-:W-:Y:S01]  /*1b310*/  CS2R R4, SRZ ;  /* 0x0000000000047805 */ /* 0x000fe2000001ff00 */
[----:B------:R-:W-:Y:S01]  /*1b320*/  @!P1 IMAD.MOV.U32 R39, RZ, RZ, R7 ;  /* 0x000000ffff279224 */ /* 0x000fe200078e0007 */
[----:B------:R-:W-:Y:S01]  /*1b330*/  CS2R R6, SRZ ;  /* 0x0000000000067805 */ /* 0x000fe2000001ff00 */
[----:B------:R-:W-:Y:S02]  /*1b340*/  IMAD.MOV.U32 R10, RZ, RZ, R38 ;  /* 0x000000ffff0a7224 */ /* 0x000fe400078e0026 */
[----:B------:R-:W-:Y:S02]  /*1b350*/  IMAD.MOV.U32 R21, RZ, RZ, R39 ;  /* 0x000000ffff157224 */ /* 0x000fe400078e0027 */
[----:B------:R-:W-:Y:S02]  /*1b360*/  @!P1 IMAD.MOV.U32 R6, RZ, RZ, R24 ;  /* 0x000000ffff069224 */ /* 0x000fe400078e0018 */
[----:B------:R-:W-:-:S02]  /*1b370*/  IMAD.MOV.U32 R13, RZ, RZ, R28 ;  /* 0x000000ffff0d7224 */ /* 0x000fc400078e001c */
        /* <DEDUP_REMOVED lines=9> */
.L_x_14260:
[----:B------:R-:W-:Y:S02]  /*1b410*/  PRMT R10, R21, 0x7610, R10 ;  /* 0x00007610150a7816 */ /* 0x000fe4000000000a */
[----:B------:R-:W-:Y:S01]  /*1b420*/  CS2R R24, SRZ ;  /* 0x0000000000187805 */ /* 0x000fe2000001ff00 */
[----:B------:R-:W-:Y:S02]  /*1b430*/  IMAD.MOV.U32 R11, RZ, RZ, R7 ;  /* 0x000000ffff0b7224 */ /* 0x000fe400078e0007 */
[----:B------:R-:W-:Y:S02]  /*1b440*/  IMAD.MOV.U32 R12, RZ, RZ, R4 ;  /* 0x000000ffff0c7224 */ /* 0x000fe400078e0004 */
[----:B------:R-:W-:Y:S01]  /*1b450*/  IMAD.MOV.U32 R13, RZ, RZ, R5 ;  /* 0x000000ffff0d7224 */ /* 0x000fe200078e0005 */
[----:B------:R-:W-:Y:S02]  /*1b460*/  PRMT R21, R20, 0x5410, R11 ;  /* 0x0000541014157816 */ /* 0x000fe4000000000b */
[----:B------:R-:W-:-:S02]  /*1b470*/  PRMT R9, R9, 0x5410, R12 ;  /* 0x0000541009097816 */ /* 0x000fc4000000000c */
[----:B------:R-:W-:Y:S01]  /*1b480*/  PRMT R42, R13, 0x7610, R42 ;  /* 0x000076100d2a7816 */ /* 0x000fe2000000002a */
[----:B------:R-:W-:Y:S06]  /*1b490*/  BRA `(.L_x_14261) ;  /* 0xfffffec800cc7947 */ /* 0x000fec000383ffff */
.L_x_14014:
[----:B-1----:R1:W2:Y:S02]  /*1b4a0*/  SYNCS.PHASECHK.TRANS64.TRYWAIT P1, [R18+URZ+0x22800], R11 ;  /* 0x0228000b120075a7 */ /* 0x0022a4000802017f */
[----:B--2---:R-:W-:Y:S05]  /*1b4b0*/  @!P1 NANOSLEEP.SYNCS 0x989680 ;  /* 0x009896800000995d */ /* 0x004fea0003900000 */
[----:B------:R-:W2:Y:S02]  /*1b4c0*/  @!P1 SYNCS.PHASECHK.TRANS64 P1, [R18+URZ+0x22800], R11 ;  /* 0x0228000b120095a7 */ /* 0x000ea4000802007f */
[----:B--2---:R-:W-:Y:S05]  /*1b4d0*/  @!P1 BRA `(.L_x_14014) ;  /* 0xfffffffc00f09947 */ /* 0x004fea000383ffff */
[----:B------:R-:W-:Y:S05]  /*1b4e0*/  BRA `(.L_x_14262) ;  /* 0xfffffecc00687947 */ /* 0x000fea000383ffff */
.L_x_14020:
[----:B0-----:R0:W3:Y:S02]  /*1b4f0*/  SYNCS.PHASECHK.TRANS64.TRYWAIT P2, [R21+URZ+0x22830], R72 ;  /* 0x02283048150075a7 */ /* 0x0010e4000804017f */
[----:B---3--:R-:W-:Y:S05]  /*1b500*/  @!P2 NANOSLEEP.SYNCS 0x989680 ;  /* 0x009896800000a95d */ /* 0x008fea0003900000 */
[----:B------:R-:W3:Y:S02]  /*1b510*/  @!P2 SYNCS.PHASECHK.TRANS64 P2, [R21+URZ+0x22830], R72 ;  /* 0x022830481500a5a7 */ /* 0x000ee4000804007f */
[----:B---3--:R-:W-:Y:S05]  /*1b520*/  @!P2 BRA `(.L_x_14020) ;  /* 0xfffffffc00f0a947 */ /* 0x008fea000383ffff */
[----:B------:R-:W-:Y:S05]  /*1b530*/  BRA `(.L_x_14019) ;  /* 0xfffffedc00147947 */ /* 0x000fea000383ffff */
.L_x_14025:
[----:B-1----:R1:W2:Y:S02]  /*1b540*/  SYNCS.PHASECHK.TRANS64.TRYWAIT P2, [R21+URZ+0x22850], R72 ;  /* 0x02285048150075a7 */ /* 0x0022a4000804017f */
[----:B--2---:R-:W-:Y:S05]  /*1b550*/  @!P2 NANOSLEEP.SYNCS 0x989680 ;  /* 0x009896800000a95d */ /* 0x004fea0003900000 */
[----:B------:R-:W2:Y:S02]  /*1b560*/  @!P2 SYNCS.PHASECHK.TRANS64 P2, [R21+URZ+0x22850], R72 ;  /* 0x022850481500a5a7 */ /* 0x000ea4000804007f */
[----:B--2---:R-:W-:Y:S05]  /*1b570*/  @!P2 BRA `(.L_x_14025) ;  /* 0xfffffffc00f0a947 */ /* 0x004fea000383ffff */
[----:B------:R-:W-:Y:S05]  /*1b580*/  BRA `(.L_x_14024) ;  /* 0xfffffef400547947 */ /* 0x000fea000383ffff */
.L_x_14030:
[----:B-1----:R1:W2:Y:S02]  /*1b590*/  SYNCS.PHASECHK.TRANS64.TRYWAIT P2, [R201+URZ+0x22830], R202 ;  /* 0x022830cac90075a7 */ /* 0x0022a4000804017f */
[----:B--2---:R-:W-:Y:S05]  /*1b5a0*/  @!P2 NANOSLEEP.SYNCS 0x989680 ;  /* 0x009896800000a95d */ /* 0x004fea0003900000 */
[----:B------:R-:W2:Y:S02]  /*1b5b0*/  @!P2 SYNCS.PHASECHK.TRANS64 P2, [R201+URZ+0x22830], R202 ;  /* 0x022830cac900a5a7 */ /* 0x000ea4000804007f */
[----:B--2---:R-:W-:Y:S05]  /*1b5c0*/  @!P2 BRA `(.L_x_14030) ;  /* 0xfffffffc00f0a947 */ /* 0x004fea000383ffff */
[----:B------:R-:W-:Y:S05]  /*1b5d0*/  BRA `(.L_x_14029) ;  /* 0xfffffef800c87947 */ /* 0x000fea000383ffff */
.L_x_14035:
[----:B-1----:R1:W2:Y:S02]  /*1b5e0*/  SYNCS.PHASECHK.TRANS64.TRYWAIT P2, [R201+URZ+0x22850], R202 ;  /* 0x022850cac90075a7 */ /* 0x0022a4000804017f */
[----:B--2---:R-:W-:Y:S05]  /*1b5f0*/  @!P2 NANOSLEEP.SYNCS 0x989680 ;  /* 0x009896800000a95d */ /* 0x004fea0003900000 */
[----:B------:R-:W2:Y:S02]  /*1b600*/  @!P2 SYNCS.PHASECHK.TRANS64 P2, [R201+URZ+0x22850], R202 ;  /* 0x022850cac900a5a7 */ /* 0x000ea4000804007f */
[----:B--2---:R-:W-:Y:S05]  /*1b610*/  @!P2 BRA `(.L_x_14035) ;  /* 0xfffffffc00f0a947 */ /* 0x004fea000383ffff */
[----:B------:R-:W-:Y:S05]  /*1b620*/  BRA `(.L_x_14034) ;  /* 0xffffff1c00307947 */ /* 0x000fea000383ffff */
.L_x_14041:
[----:B-1----:R1:W2:Y:S02]  /*1b630*/  SYNCS.PHASECHK.TRANS64.TRYWAIT P2, [R21+URZ+0x22830], R211 ;  /* 0x022830d3150075a7 */ /* 0x0022a4000804017f */
[----:B--2---:R-:W-:Y:S05]  /*1b640*/  @!P2 NANOSLEEP.SYNCS 0x989680 ;  /* 0x009896800000a95d */ /* 0x004fea0003900000 */
[----:B------:R-:W2:Y:S02]  /*1b650*/  @!P2 SYNCS.PHASECHK.TRANS64 P2, [R21+URZ+0x22830], R211 ;  /* 0x022830d31500a5a7 */ /* 0x000ea4000804007f */
[----:B--2---:R-:W-:Y:S05]  /*1b660*/  @!P2 BRA `(.L_x_14041) ;  /* 0xfffffffc00f0a947 */ /* 0x004fea000383ffff */
[----:B------:R-:W-:Y:S05]  /*1b670*/  BRA `(.L_x_14040) ;  /* 0xffffff2000687947 */ /* 0x000fea000383ffff */
.L_x_14046:
[----:B---3--:R3:W4:Y:S02]  /*1b680*/  SYNCS.PHASECHK.TRANS64.TRYWAIT P2, [R21+URZ+0x22850], R211 ;  /* 0x022850d3150075a7 */ /* 0x008724000804017f */
[----:B----4-:R-:W-:Y:S05]  /*1b690*/  @!P2 NANOSLEEP.SYNCS 0x989680 ;  /* 0x009896800000a95d */ /* 0x010fea0003900000 */
[----:B------:R-:W4:Y:S02]  /*1b6a0*/  @!P2 SYNCS.PHASECHK.TRANS64 P2, [R21+URZ+0x22850], R211 ;  /* 0x022850d31500a5a7 */ /* 0x000f24000804007f */
[----:B----4-:R-:W-:Y:S05]  /*1b6b0*/  @!P2 BRA `(.L_x_14046) ;  /* 0xfffffffc00f0a947 */ /* 0x010fea000383ffff */
[----:B------:R-:W-:Y:S05]  /*1b6c0*/  BRA `(.L_x_14045) ;  /* 0xffffff3800c47947 */ /* 0x000fea000383ffff */
.L_x_14061:
[----:B------:R-:W-:Y:S02]  /*1b6d0*/  IMAD.MOV.U32 R13, RZ, RZ, R4 ;  /* 0x000000ffff0d7224 */ /* 0x000fe400078e0004 */
[----:B------:R-:W-:Y:S02]  /*1b6e0*/  IMAD.MOV.U32 R12, RZ, RZ, RZ ;  /* 0x000000ffff0c7224 */ /* 0x000fe400078e00ff */
[----:B------:R-:W-:Y:S02]  /*1b6f0*/  IMAD.MOV.U32 R11, RZ, RZ, 0x181f ;  /* 0x0000181fff0b7424 */ /* 0x000fe400078e00ff */
[----:B------:R-:W-:-:S07]  /*1b700*/  IMAD.MOV.U32 R15, RZ, RZ, -0x1 ;  /* 0xffffffffff0f7424 */ /* 0x000fce00078e00ff */
[----:B01----:R-:W-:Y:S05]  /*1b710*/  WARPSYNC.COLLECTIVE R15, `(.L_x_14263) ;  /* 0x000000000f087348 */ /* 0x003fea0003c00000 */
[----:B------:R2:W3:Y:S02]  /*1b720*/  SHFL.IDX P6, R14, R13, R12, R11 ;  /* 0x0000000c0d0e7389 */ /* 0x0004e400000c000b */
[----:B0123--:R-:W-:Y:S01]  /*1b730*/  ENDCOLLECTIVE ;  /* 0x000000000000791b */ /* 0x00ffe20003800000 */
.L_x_14263:
[----:B------:R-:W-:Y:S02]  /*1b740*/  IMAD.MOV.U32 R13, RZ, RZ, R3 ;  /* 0x000000ffff0d7224 */ /* 0x000fe400078e0003 */
[----:B------:R-:W-:-:S07]  /*1b750*/  IMAD.MOV.U32 R0, RZ, RZ, R14 ;  /* 0x000000ffff007224 */ /* 0x000fce00078e000e */
[----:B------:R-:W-:Y:S05]  /*1b760*/  WARPSYNC.COLLECTIVE R15, `(.L_x_14264) ;  /* 0x000000000f087348 */ /* 0x000fea0003c00000 */
[----:B------:R0:W1:Y:S02]  /*1b770*/  SHFL.IDX P6, R14, R13, R12, R11 ;  /* 0x0000000c0d0e7389 */ /* 0x00006400000c000b */
[----:B01----:R-:W-:Y:S01]  /*1b780*/  ENDCOLLECTIVE ;  /* 0x000000000000791b */ /* 0x003fe20003800000 */
.L_x_14264:
[----:B------:R-:W-:Y:S05]  /*1b790*/  BRA `(.L_x_14265) ;  /* 0xffffff6c00c87947 */ /* 0x000fea000383ffff */
.L_x_14064:
        /* <DEDUP_REMOVED lines=8> */
.L_x_14267:
[----:B------:R-:W-:Y:S05]  /*1b820*/  BSYNC B1 ;  /* 0x0000000000017941 */ /* 0x000fea0003800000 */
.L_x_14266:
        /* <DEDUP_REMOVED lines=8> */
.L_x_14268:
[----:B------:R-:W-:Y:S05]  /*1b8b0*/  BRA `(.L_x_14269) ;  /* 0xffffff6c00fc7947 */ /* 0x000fea000383ffff */
.L_x_14067:
        /* <DEDUP_REMOVED lines=8> */
.L_x_14271:
[----:B------:R-:W-:Y:S05]  /*1b940*/  BSYNC B1 ;  /* 0x0000000000017941 */ /* 0x000fea0003800000 */
.L_x_14270:
        /* <DEDUP_REMOVED lines=8> */
.L_x_14272:
[----:B------:R-:W-:Y:S05]  /*1b9d0*/  BRA `(.L_x_14273) ;  /* 0xffffff70002c7947 */ /* 0x000fea000383ffff */
.L_x_14070:
        /* <DEDUP_REMOVED lines=8> */
.L_x_14275:
[----:B------:R-:W-:Y:S05]  /*1ba60*/  BSYNC B1 ;  /* 0x0000000000017941 */ /* 0x000fea0003800000 */
.L_x_14274:
        /* <DEDUP_REMOVED lines=8> */
.L_x_14276:
[----:B------:R-:W-:Y:S05]  /*1baf0*/  BRA `(.L_x_14277) ;  /* 0xffffff70005c7947 */ /* 0x000fea000383ffff */
.L_x_14087:
        /* <DEDUP_REMOVED lines=11> */
.L_x_14279:
[----:B------:R-:W-:Y:S05]  /*1bbb0*/  BSYNC B1 ;  /* 0x0000000000017941 */ /* 0x000fea0003800000 */
.L_x_14278:
[----:B------:R-:W-:Y:S05]  /*1bbc0*/  BRA `(.L_x_14280) ;  /* 0xffffff8400e47947 */ /* 0x000fea000383ffff */
.L_x_14089:
[----:B------:R-:W-:Y:S01]  /*1bbd0*/  BSSY B1, `(.L_x_14281) ;  /* 0x0000006000017945 */ /* 0x000fe20003800000 */
[----:B------:R-:W-:-:S07]  /*1bbe0*/  IMAD.MOV.U32 R15, RZ, RZ, -0x1 ;  /* 0xffffffffff0f7424 */ /* 0x000fce00078e00ff */
[----:B01----:R-:W-:Y:S05]  /*1bbf0*/  WARPSYNC.COLLECTIVE R15, `(.L_x_14282) ;  /* 0x000000000f0c7348 */ /* 0x003fea0003c00000 */
[----:B------:R-:W-:Y:S02]  /*1bc00*/  ELECT P6, UR62, PT ;  /* 0x00000000003e782f */ /* 0x000fe400038c0000 */
[----:B------:R-:W-:Y:S01]  /*1bc10*/  MOV R14, UR62 ;  /* 0x0000003e000e7c02 */ /* 0x000fe20008000f00 */
[----:B01----:R-:W-:Y:S10]  /*1bc20*/  ENDCOLLECTIVE ;  /* 0x000000000000791b */ /* 0x003ff40003800000 */
.L_x_14282:
[----:B------:R-:W-:Y:S05]  /*1bc30*/  BSYNC B1 ;  /* 0x0000000000017941 */ /* 0x000fea0003800000 */
.L_x_14281:
[----:B------:R-:W-:Y:S05]  /*1bc40*/  BRA `(.L_x_14088) ;  /* 0xffffff8400dc7947 */ /* 0x000fea000383ffff */
.L_x_14091:
[----:B0-----:R-:W2:Y:S02]  /*1bc50*/  LDL R5, [R1+0x8] ;  /* 0x0000080001057983 */ /* 0x001ea40000100800 */
[----:B--2---:R0:W2:Y:S02]  /*1bc60*/  SYNCS.PHASECHK.TRANS64.TRYWAIT P0, [R5+URZ+0x22820], R4 ;  /* 0x02282004050075a7 */ /* 0x0040a4000800017f */
[----:B--2---:R-:W-:Y:S05]  /*1bc70*/  @!P0 NANOSLEEP.SYNCS 0x989680 ;  /* 0x009896800000895d */ /* 0x004fea0003900000 */
[----:B------:R-:W2:Y:S02]  /*1bc80*/  @!P0 SYNCS.PHASECHK.TRANS64 P0, [R5+URZ+0x22820], R4 ;  /* 0x02282004050085a7 */ /* 0x000ea4000800007f */
[----:B--2---:R-:W-:Y:S05]  /*1bc90*/  @!P0 BRA `(.L_x_14091) ;  /* 0xfffffffc00ec8947 */ /* 0x004fea000383ffff */
[----:B------:R-:W-:Y:S05]  /*1bca0*/  BRA `(.L_x_14283) ;  /* 0xffffff8400ec7947 */ /* 0x000fea000383ffff */
.L_x_14095:
[----:B0-----:R0:W2:Y:S02]  /*1bcb0*/  SYNCS.PHASECHK.TRANS64.TRYWAIT P0, [R4+URZ+0x228a0], R9 ;  /* 0x0228a009040075a7 */ /* 0x0010a4000800017f */
[----:B--2---:R-:W-:Y:S05]  /*1bcc0*/  @!P0 NANOSLEEP.SYNCS 0x989680 ;  /* 0x009896800000895d */ /* 0x004fea0003900000 */
[----:B------:R-:W2:Y:S02]  /*1bcd0*/  @!P0 SYNCS.PHASECHK.TRANS64 P0, [R4+URZ+0x228a0], R9 ;  /* 0x0228a009040085a7 */ /* 0x000ea4000800007f */
[----:B--2---:R-:W-:Y:S05]  /*1bce0*/  @!P0 BRA `(.L_x_14095) ;  /* 0xfffffffc00f08947 */ /* 0x004fea000383ffff */
[----:B------:R-:W-:Y:S05]  /*1bcf0*/  BRA `(.L_x_14284) ;  /* 0xffffff8800107947 */ /* 0x000fea000383ffff */
.L_x_14100:
[----:B-1----:R1:W2:Y:S02]  /*1bd00*/  SYNCS.PHASECHK.TRANS64.TRYWAIT P0, [R4+URZ+0x228c0], R9 ;  /* 0x0228c009040075a7 */ /* 0x0022a4000800017f */
[----:B--2---:R-:W-:Y:S05]  /*1bd10*/  @!P0 NANOSLEEP.SYNCS 0x989680 ;  /* 0x009896800000895d */ /* 0x004fea0003900000 */
[----:B------:R-:W2:Y:S02]  /*1bd20*/  @!P0 SYNCS.PHASECHK.TRANS64 P0, [R4+URZ+0x228c0], R9 ;  /* 0x0228c009040085a7 */ /* 0x000ea4000800007f */
[----:B--2---:R-:W-:Y:S05]  /*1bd30*/  @!P0 BRA `(.L_x_14100) ;  /* 0xfffffffc00f08947 */ /* 0x004fea000383ffff */
[----:B------:R-:W-:Y:S05]  /*1bd40*/  BRA `(.L_x_14285) ;  /* 0xffffff8800947947 */ /* 0x000fea000383ffff */
.L_x_14110:
[----:B0-----:R0:W2:Y:S02]  /*1bd50*/  SYNCS.PHASECHK.TRANS64.TRYWAIT P1, [R5+URZ+0x228a0], R6 ;  /* 0x0228a006050075a7 */ /* 0x0010a4000802017f */
[----:B--2---:R-:W-:Y:S05]  /*1bd60*/  @!P1 NANOSLEEP.SYNCS 0x989680 ;  /* 0x009896800000995d */ /* 0x004fea0003900000 */
[----:B------:R-:W2:Y:S02]  /*1bd70*/  @!P1 SYNCS.PHASECHK.TRANS64 P1, [R5+URZ+0x228a0], R6 ;  /* 0x0228a006050095a7 */ /* 0x000ea4000802007f */
[----:B--2---:R-:W-:Y:S05]  /*1bd80*/  @!P1 BRA `(.L_x_14110) ;  /* 0xfffffffc00f09947 */ /* 0x004fea000383ffff */
[----:B------:R-:W-:Y:S05]  /*1bd90*/  BRA `(.L_x_14286) ;  /* 0xffffff90002c7947 */ /* 0x000fea000383ffff */
.L_x_14115:
[----:B-1----:R1:W2:Y:S02]  /*1bda0*/  SYNCS.PHASECHK.TRANS64.TRYWAIT P1, [R5+URZ+0x228c0], R6 ;  /* 0x0228c006050075a7 */ /* 0x0022a4000802017f */
[----:B--2---:R-:W-:Y:S05]  /*1bdb0*/  @!P1 NANOSLEEP.SYNCS 0x989680 ;  /* 0x009896800000995d */ /* 0x004fea0003900000 */
[----:B------:R-:W2:Y:S02]  /*1bdc0*/  @!P1 SYNCS.PHASECHK.TRANS64 P1, [R5+URZ+0x228c0], R6 ;  /* 0x0228c006050095a7 */ /* 0x000ea4000802007f */
[----:B--2---:R-:W-:Y:S05]  /*1bdd0*/  @!P1 BRA `(.L_x_14115) ;  /* 0xfffffffc00f09947 */ /* 0x004fea000383ffff */
[----:B------:R-:W-:Y:S05]  /*1bde0*/  BRA `(.L_x_14287) ;  /* 0xffffff9000ac7947 */ /* 0x000fea000383ffff */
.L_x_14131:
        /* <DEDUP_REMOVED lines=11> */
.L_x_14289:
[----:B------:R-:W-:Y:S05]  /*1bea0*/  BSYNC B0 ;  /* 0x0000000000007941 */ /* 0x000fea0003800000 */
.L_x_14288:
[----:B------:R-:W-:Y:S05]  /*1beb0*/  BRA `(.L_x_14290) ;  /* 0xffffff9c00cc7947 */ /* 0x000fea000383ffff */
.L_x_14133:
[----:B------:R-:W-:Y:S01]  /*1bec0*/  BSSY B0, `(.L_x_14291) ;  /* 0x0000006000007945 */ /* 0x000fe20003800000 */
[----:B------:R-:W-:-:S07]  /*1bed0*/  IMAD.MOV.U32 R15, RZ, RZ, -0x1 ;  /* 0xffffffffff0f7424 */ /* 0x000fce00078e00ff */
[----:B01----:R-:W-:Y:S05]  /*1bee0*/  WARPSYNC.COLLECTIVE R15, `(.L_x_14292) ;  /* 0x000000000f0c7348 */ /* 0x003fea0003c00000 */
[----:B------:R-:W-:Y:S02]  /*1bef0*/  ELECT P6, UR62, PT ;  /* 0x00000000003e782f */ /* 0x000fe400038c0000 */
[----:B------:R-:W-:Y:S01]  /*1bf00*/  MOV R14, UR62 ;  /* 0x0000003e000e7c02 */ /* 0x000fe20008000f00 */
[----:B01----:R-:W-:Y:S10]  /*1bf10*/  ENDCOLLECTIVE ;  /* 0x000000000000791b */ /* 0x003ff40003800000 */
.L_x_14292:
[----:B------:R-:W-:Y:S05]  /*1bf20*/  BSYNC B0 ;  /* 0x0000000000007941 */ /* 0x000fea0003800000 */
.L_x_14291:
[----:B------:R-:W-:Y:S05]  /*1bf30*/  BRA `(.L_x_14293) ;  /* 0xffffff9c00dc7947 */ /* 0x000fea000383ffff */
.L_x_14135:
[----:B0-----:R0:W2:Y:S02]  /*1bf40*/  SYNCS.PHASECHK.TRANS64.TRYWAIT P0, [R0+URZ+0x22840], R2 ;  /* 0x02284002000075a7 */ /* 0x0010a4000800017f */
[----:B--2---:R-:W-:Y:S05]  /*1bf50*/  @!P0 NANOSLEEP.SYNCS 0x989680 ;  /* 0x009896800000895d */ /* 0x004fea0003900000 */
[----:B------:R-:W2:Y:S02]  /*1bf60*/  @!P0 SYNCS.PHASECHK.TRANS64 P0, [R0+URZ+0x22840], R2 ;  /* 0x02284002000085a7 */ /* 0x000ea4000800007f */
[----:B--2---:R-:W-:Y:S05]  /*1bf70*/  @!P0 BRA `(.L_x_14135) ;  /* 0xfffffffc00f08947 */ /* 0x004fea000383ffff */
[----:B------:R-:W-:Y:S05]  /*1bf80*/  BRA `(.L_x_14294) ;  /* 0xffffffa000487947 */ /* 0x000fea000383ffff */
.L_x_14139:
[----:B------:R-:W2:Y:S01]  /*1bf90*/  LDL.LU R11, [R1+0x3c] ;  /* 0x00003c00010b7983 */ /* 0x000ea20000300800 */
[----:B------:R-:W-:Y:S02]  /*1bfa0*/  IMAD.MOV.U32 R13, RZ, RZ, R0 ;  /* 0x000000ffff0d7224 */ /* 0x000fe400078e0000 */
[----:B------:R-:W-:Y:S02]  /*1bfb0*/  IMAD.MOV.U32 R12, RZ, RZ, RZ ;  /* 0x000000ffff0c7224 */ /* 0x000fe400078e00ff */
[----:B------:R-:W-:Y:S02]  /*1bfc0*/  IMAD.MOV.U32 R15, RZ, RZ, -0x1 ;  /* 0xffffffffff0f7424 */ /* 0x000fe400078e00ff */
[----:B------:R-:W-:Y:S02]  /*1bfd0*/  IMAD R17, R17, 0x80, R8 ;  /* 0x0000008011117824 */ /* 0x000fe400078e0208 */
[----:B--2---:R-:W-:Y:S02]  /*1bfe0*/  IMAD R2, R11, R7, RZ ;  /* 0x000000070b027224 */ /* 0x004fe400078e02ff */
[----:B------:R-:W-:-:S03]  /*1bff0*/  IMAD.MOV.U32 R11, RZ, RZ, 0x181f ;  /* 0x0000181fff0b7424 */ /* 0x000fc600078e00ff */
[----:B------:R-:W-:-:S13]  /*1c000*/  ISETP.GE.AND P1, PT, R17, R2, PT ;  /* 0x000000021100720c */ /* 0x000fda0003f26270 */
[----:B-----5:R-:W-:Y:S05]  /*1c010*/  WARPSYNC.COLLECTIVE R15, `(.L_x_14295) ;  /* 0x000000000f087348 */ /* 0x020fea0003c00000 */
[----:B------:R0:W1:Y:S02]  /*1c020*/  SHFL.IDX P6, R14, R13, R12, R11 ;  /* 0x0000000c0d0e7389 */ /* 0x00006400000c000b */
[----:B01---5:R-:W-:Y:S01]  /*1c030*/  ENDCOLLECTIVE ;  /* 0x000000000000791b */ /* 0x023fe20003800000 */
.L_x_14295:
[----:B------:R-:W-:Y:S02]  /*1c040*/  IMAD.MOV.U32 R13, RZ, RZ, R3 ;  /* 0x000000ffff0d7224 */ /* 0x000fe400078e0003 */
[----:B------:R-:W-:-:S07]  /*1c050*/  IMAD.MOV.U32 R4, RZ, RZ, R14 ;  /* 0x000000ffff047224 */ /* 0x000fce00078e000e */
[----:B------:R-:W-:Y:S05]  /*1c060*/  WARPSYNC.COLLECTIVE R15, `(.L_x_14296) ;  /* 0x000000000f087348 */ /* 0x000fea0003c00000 */
[----:B------:R0:W1:Y:S02]  /*1c070*/  SHFL.IDX P6, R14, R13, R12, R11 ;  /* 0x0000000c0d0e7389 */ /* 0x00006400000c000b */
[----:B01----:R-:W-:Y:S01]  /*1c080*/  ENDCOLLECTIVE ;  /* 0x000000000000791b */ /* 0x003fe20003800000 */
.L_x_14296:
[----:B------:R-:W-:Y:S02]  /*1c090*/  IMAD.MOV.U32 R13, RZ, RZ, R0 ;  /* 0x000000ffff0d7224 */ /* 0x000fe400078e0000 */
[----:B------:R-:W-:Y:S02]  /*1c0a0*/  IMAD.MOV.U32 R12, RZ, RZ, 0x1 ;  /* 0x00000001ff0c7424 */ /* 0x000fe400078e00ff */
[----:B------:R-:W-:-:S07]  /*1c0b0*/  IMAD.MOV.U32 R5, RZ, RZ, R14 ;  /* 0x000000ffff057224 */ /* 0x000fce00078e000e */
[----:B------:R-:W-:Y:S05]  /*1c0c0*/  WARPSYNC.COLLECTIVE R15, `(.L_x_14297) ;  /* 0x000000000f087348 */ /* 0x000fea0003c00000 */
[----:B------:R0:W1:Y:S02]  /*1c0d0*/  SHFL.IDX P6, R14, R13, R12, R11 ;  /* 0x0000000c0d0e7389 */ /* 0x00006400000c000b */
[----:B01----:R-:W-:Y:S01]  /*1c0e0*/  ENDCOLLECTIVE ;  /* 0x000000000000791b */ /* 0x003fe20003800000 */
.L_x_14297:
        /* <DEDUP_REMOVED lines=10> */
.L_x_14298:
        /* <DEDUP_REMOVED lines=12> */
.L_x_14299:
[----:B------:R-:W-:-:S05]  /*1c250*/  @!P1 LEA R5, P2, R10, R4, 0x1 ;  /* 0x000000040a059211 */ /* 0x000fca00078408ff */
[----:B------:R-:W-:Y:S02]  /*1c260*/  @!P1 IMAD.X R4, RZ, RZ, R6, P2 ;  /* 0x000000ffff049224 */ /* 0x000fe400010e0606 */
[----:B------:R-:W-:-:S03]  /*1c270*/  IMAD.MOV.U32 R13, RZ, RZ, R3 ;  /* 0x000000ffff0d7224 */ /* 0x000fc600078e0003 */
[----:B------:R-:W-:-:S04]  /*1c280*/  @!P1 LOP3.LUT R5, R5, R4, RZ, 0x3c, !PT ;  /* 0x0000000405059212 */ /* 0x000fc800078e3cff */
[----:B------:R-:W-:Y:S01]  /*1c290*/  @!P1 LOP3.LUT R4, R5, R4, RZ, 0x3c, !PT ;  /* 0x0000000405049212 */ /* 0x000fe200078e3cff */
[----:B------:R-:W-:-:S07]  /*1c2a0*/  IMAD.MOV.U32 R6, RZ, RZ, R14 ;  /* 0x000000ffff067224 */ /* 0x000fce00078e000e */
[----:B------:R-:W-:Y:S05]  /*1c2b0*/  WARPSYNC.COLLECTIVE R15, `(.L_x_14300) ;  /* 0x000000000f087348 */ /* 0x000fea0003c00000 */
[----:B------:R0:W1:Y:S02]  /*1c2c0*/  SHFL.IDX P6, R14, R13, R12, R11 ;  /* 0x0000000c0d0e7389 */ /* 0x00006400000c000b */
[----:B01----:R-:W-:Y:S01]  /*1c2d0*/  ENDCOLLECTIVE ;  /* 0x000000000000791b */ /* 0x003fe20003800000 */
.L_x_14300:
        /* <DEDUP_REMOVED lines=8> */
[----:B------:R-:W-:Y:S01]  /*1c360*/  ISETP.GE.AND P1, PT, R4, R2, PT ;  /* 0x000000020400720c */ /* 0x000fe20003f26270 */
[----:B------:R-:W-:-:S12]  /*1c370*/  IMAD.MOV.U32 R4, RZ, RZ, R14 ;  /* 0x000000ffff047224 */ /* 0x000fd800078e000e */
[----:B------:R-:W-:Y:S05]  /*1c380*/  WARPSYNC.COLLECTIVE R15, `(.L_x_14301) ;  /* 0x000000000f087348 */ /* 0x000fea0003c00000 */
[----:B------:R0:W1:Y:S02]  /*1c390*/  SHFL.IDX P6, R14, R13, R12, R11 ;  /* 0x0000000c0d0e7389 */ /* 0x00006400000c000b */
[----:B01----:R-:W-:Y:S01]  /*1c3a0*/  ENDCOLLECTIVE ;  /* 0x000000000000791b */ /* 0x003fe20003800000 */
.L_x_14301:
        /* <DEDUP_REMOVED lines=9> */
.L_x_14302:
        /* <DEDUP_REMOVED lines=13> */
.L_x_14303:
        /* <DEDUP_REMOVED lines=9> */
.L_x_14304:
        /* <DEDUP_REMOVED lines=13> */
.L_x_14305:
        /* <DEDUP_REMOVED lines=9> */
.L_x_14306:
        /* <DEDUP_REMOVED lines=13> */
.L_x_14307:
        /* <DEDUP_REMOVED lines=9> */
.L_x_14308:
        /* <DEDUP_REMOVED lines=8> */
[----:B------:R-:W-:-:S03]  /*1c8e0*/  IMAD.MOV.U32 R4, RZ, RZ, R14 ;  /* 0x000000ffff047224 */ /* 0x000fc600078e000e */
[----:B------:R-:W-:-:S13]  /*1c8f0*/  ISETP.GE.AND P1, PT, R5, R2, PT ;  /* 0x000000020500720c */ /* 0x000fda0003f26270 */
[----:B------:R-:W-:Y:S05]  /*1c900*/  WARPSYNC.COLLECTIVE R15, `(.L_x_14309) ;  /* 0x000000000f087348 */ /* 0x000fea0003c00000 */
[----:B------:R0:W1:Y:S02]  /*1c910*/  SHFL.IDX P6, R14, R13, R12, R11 ;  /* 0x0000000c0d0e7389 */ /* 0x00006400000c000b */
[----:B01----:R-:W-:Y:S01]  /*1c920*/  ENDCOLLECTIVE ;  /* 0x000000000000791b */ /* 0x003fe20003800000 */
.L_x_14309:
        /* <DEDUP_REMOVED lines=9> */
.L_x_14310:
[----:B------:R-:W-:-:S05]  /*1c9c0*/  @!P1 LOP3.LUT R5, R5, R4, RZ, 0x3c, !PT ;  /* 0x0000000405059212 */ /* 0x000fca00078e3cff */
[----:B------:R-:W-:Y:S01]  /*1c9d0*/  @!PT LDS RZ, [RZ] ;  /* 0x00000000fffff984 */ /* 0x000fe20000000800 */
[----:B------:R-:W-:Y:S01]  /*1c9e0*/  @!PT LDS RZ, [RZ] ;  /* 0x00000000fffff984 */ /* 0x000fe20000000800 */
[----:B------:R-:W-:Y:S01]  /*1c9f0*/  @!PT LDS RZ, [RZ] ;  /* 0x00000000fffff984 */ /* 0x000fe20000000800 */
[----:B------:R1:W-:Y:S01]  /*1ca00*/  @!P1 LDGSTS.E.BYPASS.LTC128B.128 [R9+0x1b400], desc[UR40][R4.64], !P0 ;  /* 0x1b40000004099fae */ /* 0x0003e2000c101d68 */
[----:B------:R-:W-:Y:S01]  /*1ca10*/  IMAD.MOV.U32 R3, RZ, RZ, R14 ;  /* 0x000000ffff037224 */ /* 0x000fe200078e000e */
[----:B------:R-:W-:Y:S06]  /*1ca20*/  BRA `(.L_x_14311) ;  /* 0xffffffa000f87947 */ /* 0x000fec000383ffff */
.L_x_14142:
[----:B--2---:R-:W2:Y:S02]  /*1ca30*/  LDL R2, [R1+0x8] ;  /* 0x0000080001027983 */ /* 0x004ea40000100800 */
[----:B--2---:R2:W3:Y:S02]  /*1ca40*/  SYNCS.PHASECHK.TRANS64.TRYWAIT P0, [R2+URZ+0x22820], R0 ;  /* 0x02282000020075a7 */ /* 0x0044e4000800017f */
[----:B---3--:R-:W-:Y:S05]  /*1ca50*/  @!P0 NANOSLEEP.SYNCS 0x989680 ;  /* 0x009896800000895d */ /* 0x008fea0003900000 */
[----:B------:R-:W3:Y:S02]  /*1ca60*/  @!P0 SYNCS.PHASECHK.TRANS64 P0, [R2+URZ+0x22820], R0 ;  /* 0x02282000020085a7 */ /* 0x000ee4000800007f */
[----:B---3--:R-:W-:Y:S05]  /*1ca70*/  @!P0 BRA `(.L_x_14142) ;  /* 0xfffffffc00ec8947 */ /* 0x008fea000383ffff */
[----:B------:R-:W-:Y:S05]  /*1ca80*/  BRA `(.L_x_14312) ;  /* 0xffffffa400587947 */ /* 0x000fea000383ffff */
.L_x_14146:
[----:B0-----:R0:W1:Y:S02]  /*1ca90*/  SYNCS.PHASECHK.TRANS64.TRYWAIT P0, [R2+URZ+0x22860], R0 ;  /* 0x02286000020075a7 */ /* 0x001064000800017f */
[----:B-1----:R-:W-:Y:S05]  /*1caa0*/  @!P0 NANOSLEEP.SYNCS 0x989680 ;  /* 0x009896800000895d */ /* 0x002fea0003900000 */
[----:B------:R-:W1:Y:S02]  /*1cab0*/  @!P0 SYNCS.PHASECHK.TRANS64 P0, [R2+URZ+0x22860], R0 ;  /* 0x02286000020085a7 */ /* 0x000e64000800007f */
[----:B-1----:R-:W-:Y:S05]  /*1cac0*/  @!P0 BRA `(.L_x_14146) ;  /* 0xfffffffc00f08947 */ /* 0x002fea000383ffff */
[----:B------:R-:W-:Y:S05]  /*1cad0*/  BRA `(.L_x_14313) ;  /* 0xffffffa400847947 */ /* 0x000fea000383ffff */
.L_x_14161:
[----:B-1----:R1:W2:Y:S02]  /*1cae0*/  SYNCS.PHASECHK.TRANS64.TRYWAIT P0, [R2+URZ+0x22840], R6 ;  /* 0x02284006020075a7 */ /* 0x0022a4000800017f */
[----:B--2---:R-:W-:Y:S05]  /*1caf0*/  @!P0 NANOSLEEP.SYNCS 0x989680 ;  /* 0x009896800000895d */ /* 0x004fea0003900000 */
[----:B------:R-:W2:Y:S02]  /*1cb00*/  @!P0 SYNCS.PHASECHK.TRANS64 P0, [R2+URZ+0x22840], R6 ;  /* 0x02284006020085a7 */ /* 0x000ea4000800007f */
[----:B--2---:R-:W-:Y:S05]  /*1cb10*/  @!P0 BRA `(.L_x_14161) ;  /* 0xfffffffc00f08947 */ /* 0x004fea000383ffff */
[----:B------:R-:W-:Y:S05]  /*1cb20*/  BRA `(.L_x_14314) ;  /* 0xffffffac00ac7947 */ /* 0x000fea000383ffff */
.L_x_14166:
[----:B0-----:R0:W2:Y:S02]  /*1cb30*/  SYNCS.PHASECHK.TRANS64.TRYWAIT P0, [R2+URZ+0x22860], R6 ;  /* 0x02286006020075a7 */ /* 0x0010a4000800017f */
[----:B--2---:R-:W-:Y:S05]  /*1cb40*/  @!P0 NANOSLEEP.SYNCS 0x989680 ;  /* 0x009896800000895d */ /* 0x004fea0003900000 */
[----:B------:R-:W2:Y:S02]  /*1cb50*/  @!P0 SYNCS.PHASECHK.TRANS64 P0, [R2+URZ+0x22860], R6 ;  /* 0x02286006020085a7 */ /* 0x000ea4000800007f */
[----:B--2---:R-:W-:Y:S05]  /*1cb60*/  @!P0 BRA `(.L_x_14166) ;  /* 0xfffffffc00f08947 */ /* 0x004fea000383ffff */
[----:B------:R-:W-:Y:S05]  /*1cb70*/  BRA `(.L_x_14315) ;  /* 0xffffffb000347947 */ /* 0x000fea000383ffff */
.L_x_14177:
[----:B0-----:R0:W1:Y:S02]  /*1cb80*/  SYNCS.PHASECHK.TRANS64.TRYWAIT P0, [R3+URZ+0x22840], R2 ;  /* 0x02284002030075a7 */ /* 0x001064000800017f */
[----:B-1----:R-:W-:Y:S05]  /*1cb90*/  @!P0 NANOSLEEP.SYNCS 0x989680 ;  /* 0x009896800000895d */ /* 0x002fea0003900000 */
[----:B------:R-:W1:Y:S02]  /*1cba0*/  @!P0 SYNCS.PHASECHK.TRANS64 P0, [R3+URZ+0x22840], R2 ;  /* 0x02284002030085a7 */ /* 0x000e64000800007f */
[----:B-1----:R-:W-:Y:S05]  /*1cbb0*/  @!P0 BRA `(.L_x_14177) ;  /* 0xfffffffc00f08947 */ /* 0x002fea000383ffff */
[----:B------:R-:W-:Y:S05]  /*1cbc0*/  BRA `(.L_x_14316) ;  /* 0xffffffb8003c7947 */ /* 0x000fea000383ffff */
.L_x_14182:
[----:B-1----:R1:W2:Y:S02]  /*1cbd0*/  SYNCS.PHASECHK.TRANS64.TRYWAIT P0, [R3+URZ+0x22860], R2 ;  /* 0x02286002030075a7 */ /* 0x0022a4000800017f */
[----:B--2---:R-:W-:Y:S05]  /*1cbe0*/  @!P0 NANOSLEEP.SYNCS 0x989680 ;  /* 0x009896800000895d */ /* 0x004fea0003900000 */
[----:B------:R-:W2:Y:S02]  /*1cbf0*/  @!P0 SYNCS.PHASECHK.TRANS64 P0, [R3+URZ+0x22860], R2 ;  /* 0x02286002030085a7 */ /* 0x000ea4000800007f */
[----:B--2---:R-:W-:Y:S05]  /*1cc00*/  @!P0 BRA `(.L_x_14182) ;  /* 0xfffffffc00f08947 */ /* 0x004fea000383ffff */
[----:B------:R-:W-:Y:S05]  /*1cc10*/  BRA `(.L_x_14317) ;  /* 0xffffffb800c07947 */ /* 0x000fea000383ffff */
.L_x_14193:
[----:B0-----:R0:W1:Y:S02]  /*1cc20*/  SYNCS.PHASECHK.TRANS64.TRYWAIT P0, [R3+URZ+0x22840], R2 ;  /* 0x02284002030075a7 */ /* 0x001064000800017f */
[----:B-1----:R-:W-:Y:S05]  /*1cc30*/  @!P0 NANOSLEEP.SYNCS 0x989680 ;  /* 0x009896800000895d */ /* 0x002fea0003900000 */
[----:B------:R-:W1:Y:S02]  /*1cc40*/  @!P0 SYNCS.PHASECHK.TRANS64 P0, [R3+URZ+0x22840], R2 ;  /* 0x02284002030085a7 */ /* 0x000e64000800007f */
[----:B-1----:R-:W-:Y:S05]  /*1cc50*/  @!P0 BRA `(.L_x_14193) ;  /* 0xfffffffc00f08947 */ /* 0x002fea000383ffff */
[----:B------:R-:W-:Y:S05]  /*1cc60*/  BRA `(.L_x_14318) ;  /* 0xffffffc000ac7947 */ /* 0x000fea000383ffff */
.L_x_14198:
[----:B-1----:R1:W2:Y:S02]  /*1cc70*/  SYNCS.PHASECHK.TRANS64.TRYWAIT P0, [R3+URZ+0x22860], R2 ;  /* 0x02286002030075a7 */ /* 0x0022a4000800017f */
[----:B--2---:R-:W-:Y:S05]  /*1cc80*/  @!P0 NANOSLEEP.SYNCS 0x989680 ;  /* 0x009896800000895d */ /* 0x004fea0003900000 */
[----:B------:R-:W2:Y:S02]  /*1cc90*/  @!P0 SYNCS.PHASECHK.TRANS64 P0, [R3+URZ+0x22860], R2 ;  /* 0x02286002030085a7 */ /* 0x000ea4000800007f */
[----:B--2---:R-:W-:Y:S05]  /*1cca0*/  @!P0 BRA `(.L_x_14198) ;  /* 0xfffffffc00f08947 */ /* 0x004fea000383ffff */
[----:B------:R-:W-:Y:S05]  /*1ccb0*/  BRA `(.L_x_14319) ;  /* 0xffffffc400347947 */ /* 0x000fea000383ffff */
.L_x_14210:
        /* <DEDUP_REMOVED lines=8> */
.L_x_14321:
[----:B------:R-:W-:Y:S05]  /*1cd40*/  BSYNC B0 ;  /* 0x0000000000007941 */ /* 0x000fea0003800000 */
.L_x_14320:
        /* <DEDUP_REMOVED lines=9> */
.L_x_14322:
        /* <DEDUP_REMOVED lines=18> */
.L_x_14323:
[----:B------:R-:W-:Y:S01]  /*1cf00*/  IMAD.MOV.U32 R12, RZ, RZ, 0x2 ;  /* 0x00000002ff0c7424 */ /* 0x000fe200078e00ff */
[----:B------:R-:W-:-:S05]  /*1cf10*/  SEL R7, R14, RZ, P1 ;  /* 0x000000ff0e077207 */ /* 0x000fca0000800000 */
[----:B------:R-:W-:-:S04]  /*1cf20*/  IMAD.IADD R3, R2, 0x1, R7 ;  /* 0x0000000102037824 */ /* 0x000fc800078e0207 */
[----:B------:R-:W-:-:S07]  /*1cf30*/  IMAD.MOV.U32 R13, RZ, RZ, R3 ;  /* 0x000000ffff0d7224 */ /* 0x000fce00078e0003 */
[----:B------:R-:W-:Y:S05]  /*1cf40*/  WARPSYNC.COLLECTIVE R15, `(.L_x_14324) ;  /* 0x000000000f087348 */ /* 0x000fea0003c00000 */
[----:B------:R0:W1:Y:S02]  /*1cf50*/  SHFL.UP P6, R14, R13, R12, R11 ;  /* 0x0400000c0d0e7389 */ /* 0x00006400000c000b */
[----:B01----:R-:W-:Y:S01]  /*1cf60*/  ENDCOLLECTIVE ;  /* 0x000000000000791b */ /* 0x003fe20003800000 */
.L_x_14324:
        /* <DEDUP_REMOVED lines=8> */
.L_x_14325:
        /* <DEDUP_REMOVED lines=8> */
.L_x_14326:
        /* <DEDUP_REMOVED lines=8> */
.L_x_14327:
        /* <DEDUP_REMOVED lines=9> */
.L_x_14328:
[----:B------:R-:W-:Y:S01]  /*1d180*/  IMAD.MOV.U32 R16, RZ, RZ, R14 ;  /* 0x000000ffff107224 */ /* 0x000fe200078e000e */
[----:B------:R-:W-:Y:S06]  /*1d190*/  BRA `(.L_x_14329) ;  /* 0xffffffc800907947 */ /* 0x000fec000383ffff */
.L_x_14215:
        /* <DEDUP_REMOVED lines=8> */
.L_x_14331:
[----:B------:R-:W-:Y:S05]  /*1d220*/  BSYNC B0 ;  /* 0x0000000000007941 */ /* 0x000fea0003800000 */
.L_x_14330:
        /* <DEDUP_REMOVED lines=9> */
.L_x_14332:
[----:B------:R-:W-:Y:S01]  /*1d2c0*/  IMAD.MOV.U32 R12, RZ, RZ, 0x4 ;  /* 0x00000004ff0c7424 */ /* 0x000fe200078e00ff */
[----:B------:R-:W-:-:S05]  /*1d2d0*/  SEL R14, R14, RZ, P2 ;  /* 0x000000ff0e0e7207 */ /* 0x000fca0001000000 */
[----:B------:R-:W-:-:S04]  /*1d2e0*/  IMAD.IADD R3, R3, 0x1, R14 ;  /* 0x0000000103037824 */ /* 0x000fc800078e020e */
[----:B------:R-:W-:-:S07]  /*1d2f0*/  IMAD.MOV.U32 R13, RZ, RZ, R3 ;  /* 0x000000ffff0d7224 */ /* 0x000fce00078e0003 */
[----:B------:R-:W-:Y:S05]  /*1d300*/  WARPSYNC.COLLECTIVE R15, `(.L_x_14333) ;  /* 0x000000000f087348 */ /* 0x000fea0003c00000 */
[----:B------:R0:W1:Y:S02]  /*1d310*/  SHFL.UP P6, R14, R13, R12, R11 ;  /* 0x0400000c0d0e7389 */ /* 0x00006400000c000b */
[----:B01----:R-:W-:Y:S01]  /*1d320*/  ENDCOLLECTIVE ;  /* 0x000000000000791b */ /* 0x003fe20003800000 */
.L_x_14333:
[----:B------:R-:W-:Y:S01]  /*1d330*/  IMAD.MOV.U32 R12, RZ, RZ, 0x8 ;  /* 0x00000008ff0c7424 */ /* 0x000fe200078e00ff */
[----:B------:R-:W-:-:S05]  /*1d340*/  SEL R14, R14, RZ, P3 ;  /* 0x000000ff0e0e7207 */ /* 0x000fca0001800000 */
[----:B------:R-:W-:-:S04]  /*1d350*/  IMAD.IADD R3, R3, 0x1, R14 ;  /* 0x0000000103037824 */ /* 0x000fc800078e020e */
[----:B------:R-:W-:-:S07]  /*1d360*/  IMAD.MOV.U32 R13, RZ, RZ, R3 ;  /* 0x000000ffff0d7224 */ /* 0x000fce00078e0003 */
[----:B------:R-:W-:Y:S05]  /*1d370*/  WARPSYNC.COLLECTIVE R15, `(.L_x_14334) ;  /* 0x000000000f087348 */ /* 0x000fea0003c00000 */
[----:B------:R0:W1:Y:S02]  /*1d380*/  SHFL.UP P6, R14, R13, R12, R11 ;  /* 0x0400000c0d0e7389 */ /* 0x00006400000c000b */
[----:B01----:R-:W-:Y:S01]  /*1d390*/  ENDCOLLECTIVE ;  /* 0x000000000000791b */ /* 0x003fe20003800000 */
.L_x_14334:
[----:B------:R-:W-:Y:S01]  /*1d3a0*/  IMAD.MOV.U32 R12, RZ, RZ, 0x10 ;  /* 0x00000010ff0c7424 */ /* 0x000fe200078e00ff */
[----:B------:R-:W-:-:S05]  /*1d3b0*/  SEL R14, R14, RZ, P4 ;  /* 0x000000ff0e0e7207 */ /* 0x000fca0002000000 */
[----:B------:R-:W-:-:S04]  /*1d3c0*/  IMAD.IADD R3, R3, 0x1, R14 ;  /* 0x0000000103037824 */ /* 0x000fc800078e020e */
[----:B------:R-:W-:-:S07]  /*1d3d0*/  IMAD.MOV.U32 R13, RZ, RZ, R3 ;  /* 0x000000ffff0d7224 */ /* 0x000fce00078e0003 */
[----:B------:R-:W-:Y:S05]  /*1d3e0*/  WARPSYNC.COLLECTIVE R15, `(.L_x_14335) ;  /* 0x000000000f087348 */ /* 0x000fea0003c00000 */
[----:B------:R0:W1:Y:S02]  /*1d3f0*/  SHFL.UP P6, R14, R13, R12, R11 ;  /* 0x0400000c0d0e7389 */ /* 0x00006400000c000b */
[----:B01----:R-:W-:Y:S01]  /*1d400*/  ENDCOLLECTIVE ;  /* 0x000000000000791b */ /* 0x003fe20003800000 */
.L_x_14335:
        /* <DEDUP_REMOVED lines=8> */
.L_x_14336:
[----:B------:R-:W-:Y:S01]  /*1d490*/  IMAD.MOV.U32 R16, RZ, RZ, R14 ;  /* 0x000000ffff107224 */ /* 0x000fe200078e000e */
[----:B------:R-:W-:Y:S06]  /*1d4a0*/  BRA `(.L_x_14337) ;  /* 0xffffffc800687947 */ /* 0x000fec000383ffff */
.L_x_14217:
[----:B------:R-:W-:Y:S01]  /*1d4b0*/  BSSY B0, `(.L_x_14338) ;  /* 0x0000006000007945 */ /* 0x000fe20003800000 */
[----:B------:R-:W-:Y:S01]  /*1d4c0*/  PLOP3.LUT P6, PT, P6, PT, PT, 0x8, 0x0 ;  /* 0x000000000000781c */ /* 0x000fe200037ce170 */
[----:B------:R-:W-:-:S12]  /*1d4d0*/  IMAD.MOV.U32 R15, RZ, RZ, -0x1 ;  /* 0xffffffffff0f7424 */ /* 0x000fd800078e00ff */
[----:B0----5:R-:W-:Y:S05]  /*1d4e0*/  WARPSYNC.COLLECTIVE R15, `(.L_x_14339) ;  /* 0x000000000f087348 */ /* 0x021fea0003c00000 */
[----:B------:R-:W-:Y:S01]  /*1d4f0*/  VOTE.ANY R14, PT, P6 ;  /* 0x00000000000e7806 */ /* 0x000fe200030e0100 */
[----:B0----5:R-:W-:Y:S06]  /*1d500*/  ENDCOLLECTIVE ;  /* 0x000000000000791b */ /* 0x021fec0003800000 */
.L_x_14339:
[----:B------:R-:W-:Y:S05]  /*1d510*/  BSYNC B0 ;  /* 0x0000000000007941 */ /* 0x000fea0003800000 */
.L_x_14338:
        /* <DEDUP_REMOVED lines=9> */
.L_x_14340:
[----:B------:R-:W-:Y:S01]  /*1d5b0*/  IMAD.MOV.U32 R17, RZ, RZ, R14 ;  /* 0x000000ffff117224 */ /* 0x000fe200078e000e */
[----:B------:R-:W-:Y:S06]  /*1d5c0*/  BRA `(.L_x_14341) ;  /* 0xffffffc800587947 */ /* 0x000fec000383ffff */
.L_x_14219:
[----:B------:R-:W-:Y:S01]  /*1d5d0*/  BSSY B0, `(.L_x_14342) ;  /* 0x0000007000007945 */ /* 0x000fe20003800000 */
[----:B------:R-:W-:Y:S02]  /*1d5e0*/  IMAD.MOV.U32 R13, RZ, RZ, R3 ;  /* 0x000000ffff0d7224 */ /* 0x000fe400078e0003 */
[----:B------:R-:W-:Y:S02]  /*1d5f0*/  IMAD.MOV.U32 R11, RZ, RZ, 0x1f ;  /* 0x0000001fff0b7424 */ /* 0x000fe400078e00ff */
[----:B------:R-:W-:-:S07]  /*1d600*/  IMAD.MOV.U32 R15, RZ, RZ, -0x1 ;  /* 0xffffffffff0f7424 */ /* 0x000fce00078e00ff */
[----:B012--5:R-:W-:Y:S05]  /*1d610*/  WARPSYNC.COLLECTIVE R15, `(.L_x_14343) ;  /* 0x000000000f087348 */ /* 0x027fea0003c00000 */
[----:B------:R3:W4:Y:S02]  /*1d620*/  SHFL.IDX P6, R14, R13, R12, R11 ;  /* 0x0000000c0d0e7389 */ /* 0x00072400000c000b */
[----:B012345:R-:W-:Y:S01]  /*1d630*/  ENDCOLLECTIVE ;  /* 0x000000000000791b */ /* 0x03ffe20003800000 */
.L_x_14343:
[----:B------:R-:W-:Y:S05]  /*1d640*/  BSYNC B0 ;  /* 0x0000000000007941 */ /* 0x000fea0003800000 */
.L_x_14342:
[----:B------:R-:W-:Y:S01]  /*1d650*/  IMAD.MOV.U32 R3, RZ, RZ, R14 ;  /* 0x000000ffff037224 */ /* 0x000fe200078e000e */
[----:B------:R-:W-:Y:S06]  /*1d660*/  BRA `(.L_x_14344) ;  /* 0xffffffc8004c7947 */ /* 0x000fec000383ffff */
.L_x_14223:
[----:B0-----:R0:W1:Y:S02]  /*1d670*/  SYNCS.PHASECHK.TRANS64.TRYWAIT P0, [R0+URZ+0x22820], R3 ;  /* 0x02282003000075a7 */ /* 0x001064000800017f */
[----:B-1----:R-:W-:Y:S05]  /*1d680*/  @!P0 NANOSLEEP.SYNCS 0x989680 ;  /* 0x009896800000895d */ /* 0x002fea0003900000 */
[----:B------:R-:W1:Y:S02]  /*1d690*/  @!P0 SYNCS.PHASECHK.TRANS64 P0, [R0+URZ+0x22820], R3 ;  /* 0x02282003000085a7 */ /* 0x000e64000800007f */
[----:B-1----:R-:W-:Y:S05]  /*1d6a0*/  @!P0 BRA `(.L_x_14223) ;  /* 0xfffffffc00f08947 */ /* 0x002fea000383ffff */
[----:B------:R-:W-:Y:S05]  /*1d6b0*/  BRA `(.L_x_14345) ;  /* 0xffffffcc00d07947 */ /* 0x000fea000383ffff */
.L_x_14224:
        /* <DEDUP_REMOVED lines=11> */
.L_x_14347:
[----:B------:R-:W-:Y:S05]  /*1d770*/  BSYNC B0 ;  /* 0x0000000000007941 */ /* 0x000fea0003800000 */
.L_x_14346:
[----:B------:R-:W-:Y:S05]  /*1d780*/  BRA `(.L_x_14348) ;  /* 0xffffffcc00b87947 */ /* 0x000fea000383ffff */
.L_x_14225:
[----:B------:R-:W-:Y:S01]  /*1d790*/  BSSY B0, `(.L_x_14349) ;  /* 0x0000006000007945 */ /* 0x000fe20003800000 */
[----:B------:R-:W-:-:S07]  /*1d7a0*/  IMAD.MOV.U32 R15, RZ, RZ, -0x1 ;  /* 0xffffffffff0f7424 */ /* 0x000fce00078e00ff */
[----:B01---5:R-:W-:Y:S05]  /*1d7b0*/  WARPSYNC.COLLECTIVE R15, `(.L_x_14350) ;  /* 0x000000000f0c7348 */ /* 0x023fea0003c00000 */
[----:B------:R-:W-:Y:S02]  /*1d7c0*/  ELECT P6, UR62, PT ;  /* 0x00000000003e782f */ /* 0x000fe400038c0000 */
[----:B------:R-:W-:Y:S01]  /*1d7d0*/  MOV R14, UR62 ;  /* 0x0000003e000e7c02 */ /* 0x000fe20008000f00 */
[----:B01---5:R-:W-:Y:S10]  /*1d7e0*/  ENDCOLLECTIVE ;  /* 0x000000000000791b */ /* 0x023ff40003800000 */
.L_x_14350:
[----:B------:R-:W-:Y:S05]  /*1d7f0*/  BSYNC B0 ;  /* 0x0000000000007941 */ /* 0x000fea0003800000 */
.L_x_14349:
[----:B------:R-:W-:Y:S05]  /*1d800*/  BRA `(.L_x_14351) ;  /* 0xffffffcc00ac7947 */ /* 0x000fea000383ffff */
.L_x_14227:
[----:B0-----:R0:W1:Y:S02]  /*1d810*/  SYNCS.PHASECHK.TRANS64.TRYWAIT P0, [R6+URZ], R5 ;  /* 0x00000005060075a7 */ /* 0x001064000800017f */
[----:B-1----:R-:W-:Y:S05]  /*1d820*/  @!P0 NANOSLEEP.SYNCS 0x989680 ;  /* 0x009896800000895d */ /* 0x002fea0003900000 */
[----:B------:R-:W1:Y:S02]  /*1d830*/  @!P0 SYNCS.PHASECHK.TRANS64 P0, [R6+URZ], R5 ;  /* 0x00000005060085a7 */ /* 0x000e64000800007f */
[----:B-1----:R-:W-:Y:S05]  /*1d840*/  @!P0 BRA `(.L_x_14227) ;  /* 0xfffffffc00f08947 */ /* 0x002fea000383ffff */
[----:B------:R-:W-:Y:S05]  /*1d850*/  BRA `(.L_x_14352) ;  /* 0xffffffcc00e87947 */ /* 0x000fea000383ffff */
.L_x_14228:
[----:B-1----:R1:W2:Y:S02]  /*1d860*/  SYNCS.PHASECHK.TRANS64.TRYWAIT P0, [R7+URZ], R2 ;  /* 0x00000002070075a7 */ /* 0x0022a4000800017f */
[----:B--2---:R-:W-:Y:S05]  /*1d870*/  @!P0 NANOSLEEP.SYNCS 0x989680 ;  /* 0x009896800000895d */ /* 0x004fea0003900000 */
[----:B------:R-:W2:Y:S02]  /*1d880*/  @!P0 SYNCS.PHASECHK.TRANS64 P0, [R7+URZ], R2 ;  /* 0x00000002070085a7 */ /* 0x000ea4000800007f */
[----:B--2---:R-:W-:Y:S05]  /*1d890*/  @!P0 BRA `(.L_x_14228) ;  /* 0xfffffffc00f08947 */ /* 0x004fea000383ffff */
[----:B------:R-:W-:Y:S05]  /*1d8a0*/  BRA `(.L_x_14353) ;  /* 0xffffffcc00dc7947 */ /* 0x000fea000383ffff */
.L_x_14230:
[----:B--2---:R2:W3:Y:S02]  /*1d8b0*/  SYNCS.PHASECHK.TRANS64.TRYWAIT P0, [R4+URZ], R5 ;  /* 0x00000005040075a7 */ /* 0x0044e4000800017f */
[----:B---3--:R-:W-:Y:S05]  /*1d8c0*/  @!P0 NANOSLEEP.SYNCS 0x989680 ;  /* 0x009896800000895d */ /* 0x008fea0003900000 */
[----:B------:R-:W3:Y:S02]  /*1d8d0*/  @!P0 SYNCS.PHASECHK.TRANS64 P0, [R4+URZ], R5 ;  /* 0x00000005040085a7 */ /* 0x000ee4000800007f */
[----:B---3--:R-:W-:Y:S05]  /*1d8e0*/  @!P0 BRA `(.L_x_14230) ;  /* 0xfffffffc00f08947 */ /* 0x008fea000383ffff */
[----:B------:R-:W-:Y:S05]  /*1d8f0*/  BRA `(.L_x_14354) ;  /* 0xffffffcc00e47947 */ /* 0x000fea000383ffff */
.L_x_14355:
        /* <DEDUP_REMOVED lines=16> */
.L_x_15152:


//--------------------- .text._ZN7cutlass13device_kernelIN5flash11enable_sm90INS1_16FlashAttnFwdSm90INS1_25CollectiveMainloopFwdSm90ILi2EN4cute5tupleIJNS5_1CILi1EEES8_S8_EEENS6_IJNS7_ILi128EEENS7_ILi96EEENS7_ILi64EEEEEELi256ENS_10bfloat16_tEfNS_4arch4Sm90ELb1ELb0ELb0ELb1ELb0ELb0ELb1ELb1ELb0ELb1ELb0ELb0EEENS1_21CollectiveEpilogueFwdINS6_IJSA_NS7_ILi256EEESB_EEES9_SE_SG_Li256ELb1ELb1ELb0ELb0EEENS1_36VarlenDynamicPersistentTileSchedulerILi128ELi96ELi256ELi128ELb0ELb1ELb1ELb1ELb1ELb1EEEEEEEEEvNT_6ParamsE --------------------------
	.section	.text._ZN7cutlass13device_kernelIN5flash11enable_sm90INS1_16FlashAttnFwdSm90INS1_25CollectiveMainloopFwdSm90ILi2EN4cute5tupleIJNS5_1CILi1EEES8_S8_EEENS6_IJNS7_ILi128EEENS7_ILi96EEENS7_ILi64EEEEEELi256ENS_10bfloat16_tEfNS_4arch4Sm90ELb1ELb0ELb0ELb1ELb0ELb0ELb1ELb1ELb0ELb1ELb0ELb0EEENS1_21CollectiveEpilogueFwdINS6_IJSA_NS7_ILi256EEESB_EEES9_SE_SG_Li256ELb1ELb1ELb0ELb0EEENS1_36VarlenDynamicPersistentTileSchedulerILi128ELi96ELi256ELi128ELb0ELb1ELb1ELb1ELb1ELb1EEEEEEEEEvNT_6ParamsE,"ax",@progbits
	.align	128
.text._ZN7cutlass13device_kernelIN5flash11enable_sm90INS1_16FlashAttnFwdSm90INS1_25CollectiveMainloopFwdSm90ILi2EN4cute5tupleIJNS5_1CILi1EEES8_S8_EEENS6_IJNS7_ILi128EEENS7_ILi96EEENS7_ILi64EEEEEELi256ENS_10bfloat16_tEfNS_4arch4Sm90ELb1ELb0ELb0ELb1ELb0ELb0ELb1ELb1ELb0ELb1ELb0ELb0EEENS1_21CollectiveEpilogueFwdINS6_IJSA_NS7_ILi256EEESB_EEES9_SE_SG_Li256ELb1ELb1ELb0ELb0EEENS1_36VarlenDynamicPersistentTileSchedulerILi128ELi96ELi256ELi128ELb0ELb1ELb1ELb1ELb1ELb1EEEEEEEEEvNT_6ParamsE:
        .type           _ZN7cutlass13device_kernelIN5flash11enable_sm90INS1_16FlashAttnFwdSm90INS1_25CollectiveMainloopFwdSm90ILi2EN4cute5tupleIJNS5_1CILi1EEES8_S8_EEENS6_IJNS7_ILi128EEENS7_ILi96EEENS7_ILi64EEEEEELi256ENS_10bfloat16_tEfNS_4arch4Sm90ELb1ELb0ELb0ELb1ELb0ELb0ELb1ELb1ELb0ELb1ELb0ELb0EEENS1_21CollectiveEpilogueFwdINS6_IJSA_NS7_ILi256EEESB_EEES9_SE_SG_Li256ELb1ELb1ELb0ELb0EEENS1_36VarlenDynamicPersistentTileSchedulerILi128ELi96ELi256ELi128ELb0ELb1ELb1ELb1ELb1ELb1EEEEEEEEEvNT_6ParamsE,@function
        .size           _ZN7cutlass13device_kernelIN5flash11enable_sm90INS1_16FlashAttnFwdSm90INS1_25CollectiveMainloopFwdSm90ILi2EN4cute5tupleIJNS5_1CILi1EEES8_S8_EEENS6_IJNS7_ILi128EEENS7_ILi96EEENS7_ILi64EEEEEELi256ENS_10bfloat16_tEfNS_4arch4Sm90ELb1ELb0ELb0ELb1ELb0ELb0ELb1ELb1ELb0ELb1ELb0ELb0EEENS1_21CollectiveEpilogueFwdINS6_IJSA_NS7_ILi256EEESB_EEES9_SE_SG_Li256ELb1ELb1ELb0ELb0EEENS1_36VarlenDynamicPersistentTileSchedulerILi128ELi96ELi256ELi128ELb0ELb1ELb1ELb1ELb1ELb1EEEEEEEEEvNT_6ParamsE,(.L_x_15153 - _ZN7cutlass13device_kernelIN5flash11enable_sm90INS1_16FlashAttnFwdSm90INS1_25CollectiveMainloopFwdSm90ILi2EN4cute5tupleIJNS5_1CILi1EEES8_S8_EEENS6_IJNS7_ILi128EEENS7_ILi96EEENS7_ILi64EEEEEELi256ENS_10bfloat16_tEfNS_4arch4Sm90ELb1ELb0ELb0ELb1ELb0ELb0ELb1ELb1ELb0ELb1ELb0ELb0EEENS1_21CollectiveEpilogueFwdINS6_IJSA_NS7_ILi256EEESB_EEES9_SE_SG_Li256ELb1ELb1ELb0ELb0EEENS1_36VarlenDynamicPersistentTileSchedulerILi128ELi96ELi256ELi128ELb0ELb1ELb1ELb1ELb1ELb1EEEEEEEEEvNT_6ParamsE)
        .other          _ZN7cutlass13device_kernelIN5flash11enable_sm90INS1_16FlashAttnFwdSm90INS1_25CollectiveMainloopFwdSm90ILi2EN4cute5tupleIJNS5_1CILi1EEES8_S8_EEENS6_IJNS7_ILi128EEENS7_ILi96EEENS7_ILi64EEEEEELi256ENS_10bfloat16_tEfNS_4arch4Sm90ELb1ELb0ELb0ELb1ELb0ELb0ELb1ELb1ELb0ELb1ELb0ELb0EEENS1_21CollectiveEpilogueFwdINS6_IJSA_NS7_ILi256EEESB_EEES9_SE_SG_Li256ELb1ELb1ELb0ELb0EEENS1_36VarlenDynamicPersistentTileSchedulerILi128ELi96ELi256ELi128ELb0ELb1ELb1ELb1ELb1ELb1EEEEEEEEEvNT_6ParamsE,@"STO_CUDA_ENTRY STV_DEFAULT"
_ZN7cutlass13device_kernelIN5flash11enable_sm90INS1_16FlashAttnFwdSm90INS1_25CollectiveMainloopFwdSm90ILi2EN4cute5tupleIJNS5_1CILi1EEES8_S8_EEENS6_IJNS7_ILi128EEENS7_ILi96EEENS7_ILi64EEEEEELi256ENS_10bfloat16_tEfNS_4arch4Sm90ELb1ELb0ELb0ELb1ELb0ELb0ELb1ELb1ELb0ELb1ELb0ELb0EEENS1_21CollectiveEpilogueFwdINS6_IJSA_NS7_ILi256EEESB_EEES9_SE_SG_Li256ELb1ELb1ELb0ELb0EEENS1_36VarlenDynamicPersistentTileSchedulerILi128ELi96ELi256ELi128ELb0ELb1ELb1ELb1ELb1ELb1EEEEEEEEEvNT_6ParamsE:
        /* <DEDUP_REMOVED lines=18> */
.L_x_14357:
[----:B------:R-:W-:Y:S05]  /*0120*/  BSYNC B0 ;  /* 0x0000000000007941 */ /* 0x000fea0003800000 */
.L_x_14356:
        /* <DEDUP_REMOVED lines=43> */
.L_x_14358:
        /* <DEDUP_REMOVED lines=22> */
.L_x_14359:
        /* <DEDUP_REMOVED lines=18> */
.L_x_14360:
        /* <DEDUP_REMOVED lines=22> */
.L_x_14361:
        /* <DEDUP_REMOVED lines=22> */
.L_x_14362:
        /* <DEDUP_REMOVED lines=9> */
.L_x_14364:
        /* <DEDUP_REMOVED lines=44> */
[----:B------:R-:W-:Y:S01]  /*0c70*/  LEA.HI R4, R4, R225, RZ, 0x5 ;  /* 0x000000e104047211 */ /* 0x000fe200078f28ff */
[----:B------:R-:W-:Y:S01]  /*0c80*/  IMAD.IADD R9, R234, 0x1, -R9 ;  /* 0x00000001ea097824 */ /* 0x000fe200078e0a09 */
[----:B------:R-:W-:Y:S02]  /*0c90*/  LOP3.LUT R11, R11, 0xfffffff8, RZ, 0xc0, !PT ;  /* 0xfffffff80b0b7812 */ /* 0x000fe400078ec0ff */
[----:B------:R-:W-:-:S02]  /*0ca0*/  LEA.HI R5, R5, R226, RZ, 0x1 ;  /* 0x000000e205057211 */ /* 0x000fc400078f08ff */
[----:B------:R-:W-:Y:S01]  /*0cb0*/  SHF.R.S32.HI R4, RZ, 0x5, R4 ;  /* 0x00000005ff047819 */ /* 0x000fe20000011404 */
[----:B------:R-:W-:Y:S01]  /*0cc0*/  IMAD.IADD R11, R8, 0x1, -R11 ;  /* 0x00000001080b7824 */ /* 0x000fe200078e0a0b */
[----:B------:R-:W-:Y:S02]  /*0cd0*/  LOP3.LUT R5, R5, 0x3fffffe, RZ, 0xc0, !PT ;  /* 0x03fffffe05057812 */ /* 0x000fe400078ec0ff */
[----:B------:R-:W-:Y:S01]  /*0ce0*/  LOP3.LUT R204, R6, 0x7ffffffc, RZ, 0xc0, !PT ;  /* 0x7ffffffc06cc7812 */ /* 0x000fe200078ec0ff */
[----:B------:R-:W-:Y:S02]  /*0cf0*/  IMAD R4, R4, 0x10, R11 ;  /* 0x0000001004047824 */ /* 0x000fe400078e020b */
[----:B------:R-:W-:Y:S02]  /*0d00*/  IMAD.IADD R5, R226, 0x1, -R5 ;  /* 0x00000001e2057824 */ /* 0x000fe400078e0a05 */
[----:B------:R-:W-:Y:S02]  /*0d10*/  IMAD.IADD R204, R225, 0x1, -R204 ;  /* 0x00000001e1cc7824 */ /* 0x000fe400078e0acc */
[----:B------:R-:W-:Y:S01]  /*0d20*/  IMAD R227, R5, 0x40, R4 ;  /* 0x0000004005e37824 */ /* 0x000fe200078e0204 */
[----:B--2---:R-:W-:-:S02]  /*0d30*/  R2UR UR4, R2 ;  /* 0x00000000020472ca */ /* 0x004fc400000e0000 */
[CC--:B------:R-:W-:Y:S02]  /*0d40*/  LEA.HI R2, R3.reuse, R234.reuse, RZ, 0x5 ;  /* 0x000000ea03027211 */ /* 0x0c0fe400078f28ff */
[----:B------:R-:W-:-:S03]  /*0d50*/  LEA.HI R3, R3, R234, RZ, 0x3 ;  /* 0x000000ea03037211 */ /* 0x000fc600078f18ff */
[----:B------:R-:W-:Y:S01]  /*0d60*/  IMAD.SHL.U32 R2, R2, 0x20, RZ ;  /* 0x0000002002027824 */ /* 0x000fe200078e00ff */
[----:B------:R-:W-:Y:S02]  /*0d70*/  LOP3.LUT R219, R3, 0xfffffff8, RZ, 0xc0, !PT ;  /* 0xfffffff803db7812 */ /* 0x000fe400078ec0ff */
[----:B------:R-:W-:Y:S02]  /*0d80*/  SHF.R.S32.HI R223, RZ, 0x3, R3 ;  /* 0x00000003ffdf7819 */ /* 0x000fe40000011403 */
[----:B------:R-:W-:Y:S01]  /*0d90*/  LOP3.LUT R2, R2, 0xfffffc00, RZ, 0xc0, !PT ;  /* 0xfffffc0002027812 */ /* 0x000fe200078ec0ff */
[----:B------:R-:W-:Y:S01]  /*0da0*/  IMAD.IADD R219, R234, 0x1, -R219 ;  /* 0x00000001eadb7824 */ /* 0x000fe200078e0adb */
[----:B------:R-:W-:-:S03]  /*0db0*/  ULOP3.LUT UR4, UR4, 0x1, URZ, 0xfc, !UPT ;  /* 0x0000000104047892 */ /* 0x000fc6000f8efc3f */
[----:B------:R-:W-:Y:S01]  /*0dc0*/  IMAD R7, R7, 0x40, R2 ;  /* 0x0000004007077824 */ /* 0x000fe200078e0202 */
[----:B------:R-:W-:Y:S01]  /*0dd0*/  LEA.HI R2, R9, R9, RZ, 0x1 ;  /* 0x0000000909027211 */ /* 0x000fe200078f08ff */
[----:B------:R-:W-:Y:S02]  /*0de0*/  IMAD.SHL.U32 R200, R219, 0x8, RZ ;  /* 0x00000008dbc87824 */ /* 0x000fe400078e00ff */
[----:B------:R-:W-:Y:S01]  /*0df0*/  IMAD.U32 R229, RZ, RZ, UR4 ;  /* 0x00000004ffe57e24 */ /* 0x000fe2000f8e00ff */
[----:B------:R-:W-:Y:S01]  /*0e00*/  LOP3.LUT R2, R2, 0x1ffffffe, RZ, 0xc0, !PT ;  /* 0x1ffffffe02027812 */ /* 0x000fe200078ec0ff */
[C---:B------:R-:W-:Y:S01]  /*0e10*/  VIADD R206, R200.reuse, 0x40 ;  /* 0x00000040c8ce7836 */ /* 0x040fe20000000000 */
[----:B------:R-:W-:Y:S01]  /*0e20*/  UMOV UR4, URZ ;  /* 0x0000003f00047c82 */ /* 0x000fe20008000000 */
        /* <DEDUP_REMOVED lines=9> */
[----:B------:R-:W-:Y:S02]  /*0ec0*/  IMAD R203, R2, 0x8, R227 ;  /* 0x0000000802cb7824 */ /* 0x000fe400078e02e3 */
[----:B------:R-:W-:-:S07]  /*0ed0*/  IMAD.U32 R224, RZ, RZ, UR4 ;  /* 0x00000004ffe07e24 */ /* 0x000fce000f8e00ff */
.L_x_14419:
[----:B0-23--:R-:W0:Y:S01]  /*0ee0*/  LDC.64 R2, c[0x0][0xd88] ;  /* 0x00036200ff027b82 */ /* 0x00de220000000a00 */
[----:B------:R-:W-:Y:S01]  /*0ef0*/  ULDC.64 UR8, c[0x0][0xb20] ;  /* 0x0002c80000087ab9 */ /* 0x000fe20000000a00 */
[----:B------:R-:W-:Y:S01]  /*0f00*/  ULDC.64 UR10, c[0x0][0xb10] ;  /* 0x0002c400000a7ab9 */ /* 0x000fe20000000a00 */
[----:B0-----:R-:W-:-:S06]  /*0f10*/  IMAD.WIDE R2, R7, 0x4, R2 ;  /* 0x0000000407027825 */ /* 0x001fcc00078e0202 */
[----:B------:R-:W2:Y:S01]  /*0f20*/  LDG.E R2, desc[UR38][R2.64] ;  /* 0x0000002602027981 */ /* 0x000ea2000c1e1900 */
[----:B------:R-:W-:Y:S01]  /*0f30*/  UISETP.NE.U32.AND UP0, UPT, UR8, URZ, UPT ;  /* 0x0000003f0800728c */ /* 0x000fe2000bf05070 */
[----:B------:R-:W-:Y:S01]  /*0f40*/  IMAD.MOV.U32 R7, RZ, RZ, RZ ;  /* 0x000000ffff077224 */ /* 0x000fe200078e00ff */
[----:B------:R-:W-:Y:S02]  /*0f50*/  UISETP.NE.U32.AND UP1, UPT, UR10, URZ, UPT ;  /* 0x0000003f0a00728c */ /* 0x000fe4000bf25070 */
[----:B------:R-:W-:Y:S02]  /*0f60*/  UISETP.NE.AND.EX UP0, UPT, UR9, URZ, UPT, UP0 ;  /* 0x0000003f0900728c */ /* 0x000fe4000bf05300 */
[----:B------:R-:W-:-:S04]  /*0f70*/  UISETP.NE.AND.EX UP1, UPT, UR11, URZ, UPT, UP1 ;  /* 0x0000003f0b00728c */ /* 0x000fc8000bf25310 */
[----:B------:R-:W-:Y:S02]  /*0f80*/  PLOP3.LUT P0, PT, PT, PT, UP0, 0x80, 0x0 ;  /* 0x000000000000781c */ /* 0x000fe40003f0f008 */
[----:B------:R-:W-:Y:S02]  /*0f90*/  PLOP3.LUT P2, PT, PT, PT, UP1, 0x80, 0x0 ;  /* 0x000000000000781c */ /* 0x000fe40003f4f018 */
[----:B--2---:R-:W-:-:S13]  /*0fa0*/  R2UR UR4, R2 ;  /* 0x00000000020472ca */ /* 0x004fda00000e0000 */
[----:B------:R-:W-:Y:S02]  /*0fb0*/  USHF.R.S32.HI UR7, URZ, 0x1f, UR4 ;  /* 0x0000001f3f077899 */ /* 0x000fe40008011404 */
[----:B------:R-:W-:Y:S01]  /*0fc0*/  IMAD.U32 R220, RZ, RZ, UR4 ;  /* 0x00000004ffdc7e24 */ /* 0x000fe2000f8e00ff */
[----:B------:R-:W-:-:S04]  /*0fd0*/  @UP0 ULEA UR8, UP2, UR4, UR8, 0x2 ;  /* 0x0000000804080291 */ /* 0x000fc8000f84103f */
[----:B------:R-:W-:Y:S02]  /*0fe0*/  @UP0 ULEA.HI.X UR9, UR4, UR9, UR7, 0x2, UP2 ;  /* 0x0000000904090291 */ /* 0x000fe400090f1407 */
[----:B------:R-:W-:Y:S01]  /*0ff0*/  IMAD.U32 R222, RZ, RZ, UR7 ;  /* 0x00000007ffde7e24 */ /* 0x000fe2000f8e00ff */
[----:B------:R-:W-:Y:S01]  /*1000*/  @UP1 ULEA UR10, UP0, UR4, UR10, 0x2 ;  /* 0x0000000a040a1291 */ /* 0x000fe2000f80103f */
[----:B------:R-:W-:-:S03]  /*1010*/  IMAD.U32 R2, RZ, RZ, UR8 ;  /* 0x00000008ff027e24 */ /* 0x000fc6000f8e00ff */
[----:B------:R-:W-:Y:S01]  /*1020*/  @UP1 ULEA.HI.X UR11, UR4, UR11, UR7, 0x2, UP0 ;  /* 0x0000000b040b1291 */ /* 0x000fe200080f1407 */
[----:B------:R-:W-:Y:S01]  /*1030*/  IMAD.U32 R3, RZ, RZ, UR9 ;  /* 0x00000009ff037e24 */ /* 0x000fe2000f8e00ff */
[----:B------:R-:W-:Y:S01]  /*1040*/  ULDC.64 UR8, c[0x0][0x418] ;  /* 0x0001060000087ab9 */ /* 0x000fe20000000a00 */
[----:B------:R-:W-:Y:S01]  /*1050*/  ULDC UR4, c[0x0][0x288] ;  /* 0x0000a20000047ab9 */ /* 0x000fe20000000800 */
[----:B------:R-:W-:Y:S01]  /*1060*/  IMAD.U32 R4, RZ, RZ, UR10 ;  /* 0x0000000aff047e24 */ /* 0x000fe2000f8e00ff */
[----:B------:R-:W-:Y:S01]  /*1070*/  ULDC UR7, c[0x0][0x2f0] ;  /* 0x0000bc0000077ab9 */ /* 0x000fe20000000800 */
[----:B------:R-:W-:Y:S01]  /*1080*/  IMAD.U32 R201, RZ, RZ, UR4 ;  /* 0x00000004ffc97e24 */ /* 0x000fe2000f8e00ff */
[----:B------:R0:W5:Y:S01]  /*1090*/  @P0 LDG.E R7, desc[UR38][R2.64] ;  /* 0x0000002602070981 */ /* 0x000162000c1e1900 */
[----:B------:R-:W-:Y:S01]  /*10a0*/  IMAD.U32 R5, RZ, RZ, UR11 ;  /* 0x0000000bff057e24 */ /* 0x000fe2000f8e00ff */
[----:B------:R-:W-:Y:S01]  /*10b0*/  UISETP.NE.U32.AND UP0, UPT, UR8, URZ, UPT ;  /* 0x0000003f0800728c */ /* 0x000fe2000bf05070 */
[----:B------:R-:W-:-:S03]  /*10c0*/  ULDC UR4, c[0x0][0x424] ;  /* 0x0001090000047ab9 */ /* 0x000fc60000000800 */
[----:B------:R0:W5:Y:S01]  /*10d0*/  @P2 LDG.E R201, desc[UR38][R4.64] ;  /* 0x0000002604c92981 */ /* 0x000162000c1e1900 */
[----:B------:R-:W-:Y:S01]  /*10e0*/  UISETP.NE.AND.EX UP0, UPT, UR9, URZ, UPT, UP0 ;  /* 0x0000003f0900728c */ /* 0x000fe2000bf05300 */
[----:B------:R-:W-:Y:S02]  /*10f0*/  IMAD.U32 R221, RZ, RZ, UR6 ;  /* 0x00000006ffdd7e24 */ /* 0x000fe4000f8e00ff */
[----:B------:R-:W-:Y:S01]  /*1100*/  ULDC.64 UR8, c[0x0][0xb18] ;  /* 0x0002c60000087ab9 */ /* 0x000fe20000000a00 */
[----:B------:R-:W-:Y:S01]  /*1110*/  USEL UR4, UR4, 0x1, UP0 ;  /* 0x0000000104047887 */ /* 0x000fe20008000000 */
[----:B------:R-:W-:-:S03]  /*1120*/  ISETP.NE.U32.AND P1, PT, RZ, UR8, PT ;  /* 0x00000008ff007c0c */ /* 0x000fc6000bf25070 */
[----:B------:R-:W-:Y:S01]  /*1130*/  UIMAD UR4, UR4, UR7, URZ ;  /* 0x00000007040472a4 */ /* 0x000fe2000f8e023f */
[----:B------:R-:W-:Y:S01]  /*1140*/  ISETP.NE.AND.EX P1, PT, RZ, UR9, PT, P1 ;  /* 0x00000009ff007c0c */ /* 0x000fe2000bf25310 */
[----:B01--4-:R-:W-:-:S12]  /*1150*/  @P2 BRA `(.L_x_14365) ;  /* 0x0000000000302947 */ /* 0x013fd80003800000 */
[----:B------:R-:W-:Y:S02]  /*1160*/  ULDC.64 UR6, c[0x0][0xaf8] ;  /* 0x0002be0000067ab9 */ /* 0x000fe40000000a00 */
[----:B------:R-:W-:-:S04]  /*1170*/  ISETP.NE.U32.AND P0, PT, RZ, UR6, PT ;  /* 0x00000006ff007c0c */ /* 0x000fc8000bf05070 */
[----:B------:R-:W-:-:S13]  /*1180*/  ISETP.NE.AND.EX P0, PT, RZ, UR7, PT, P0 ;  /* 0x00000007ff007c0c */ /* 0x000fda000bf05300 */
[----:B------:R-:W-:Y:S05]  /*1190*/  @!P0 BRA `(.L_x_14365) ;  /* 0x0000000000208947 */ /* 0x000fea0003800000 */
[----:B------:R-:W-:Y:S01]  /*11a0*/  R2UR UR10, R220 ;  /* 0x00000000dc0a72ca */ /* 0x000fe200000e0000 */
[----:B------:R-:W-:-:S12]  /*11b0*/  ULDC.64 UR6, c[0x0][0xaf8] ;  /* 0x0002be0000067ab9 */ /* 0x000fd80000000a00 */
[----:B------:R-:W-:-:S06]  /*11c0*/  UIMAD.WIDE UR6, UR10, 0x4, UR6 ;  /* 0x000000040a0678a5 */ /* 0x000fcc000f8e0206 */
[----:B------:R-:W-:Y:S02]  /*11d0*/  IMAD.U32 R2, RZ, RZ, UR6 ;  /* 0x00000006ff027e24 */ /* 0x000fe4000f8e00ff */
[----:B------:R-:W-:-:S05]  /*11e0*/  IMAD.U32 R3, RZ, RZ, UR7 ;  /* 0x00000007ff037e24 */ /* 0x000fca000f8e00ff */
[----:B-----5:R-:W2:Y:S04]  /*11f0*/  LDG.E R201, desc[UR38][R2.64] ;  /* 0x0000002602c97981 */ /* 0x020ea8000c1e1900 */
[----:B------:R-:W2:Y:S02]  /*1200*/  LDG.E R0, desc[UR38][R2.64+0x4] ;  /* 0x0000042602007981 */ /* 0x000ea4000c1e1900 */
[----:B--2---:R-:W-:-:S07]  /*1210*/  IMAD.IADD R201, R0, 0x1, -R201 ;  /* 0x0000000100c97824 */ /* 0x004fce00078e0ac9 */
.L_x_14365:
[----:B------:R-:W-:Y:S01]  /*1220*/  IMAD.U32 R202, RZ, RZ, UR4 ;  /* 0x00000004ffca7e24 */ /* 0x000fe2000f8e00ff */
[----:B------:R-:W-:Y:S06]  /*1230*/  @!P1 BRA `(.L_x_14366) ;  /* 0x0000000000209947 */ /* 0x000fec0003800000 */
[----:B------:R-:W-:Y:S02]  /*1240*/  R2UR UR6, R220 ;  /* 0x00000000dc0672ca */ /* 0x000fe400000e0000 */
[----:B------:R-:W-:-:S11]  /*1250*/  R2UR UR7, R222 ;  /* 0x00000000de0772ca */ /* 0x000fd600000e0000 */
[----:B------:R-:W-:-:S04]  /*1260*/  ULEA UR4, UP0, UR6, UR8, 0x2 ;  /* 0x0000000806047291 */ /* 0x000fc8000f80103f */
[----:B------:R-:W-:Y:S02]  /*1270*/  ULEA.HI.X UR6, UR6, UR9, UR7, 0x2, UP0 ;  /* 0x0000000906067291 */ /* 0x000fe400080f1407 */
[----:B------:R-:W-:-:S04]  /*1280*/  IMAD.U32 R2, RZ, RZ, UR4 ;  /* 0x00000004ff027e24 */ /* 0x000fc8000f8e00ff */
[----:B------:R-:W-:-:S05]  /*1290*/  IMAD.U32 R3, RZ, RZ, UR6 ;  /* 0x00000006ff037e24 */ /* 0x000fca000f8e00ff */
[----:B------:R0:W5:Y:S01]  /*12a0*/  LDG.E R202, desc[UR38][R2.64] ;  /* 0x0000002602ca7981 */ /* 0x000162000c1e1900 */
[----:B------:R-:W-:Y:S05]  /*12b0*/  BRA `(.L_x_14367) ;  /* 0x0000000000307947 */ /* 0x000fea0003800000 */
.L_x_14366:
        /* <DEDUP_REMOVED lines=9> */
[----:B------:R-:W2:Y:S04]  /*1350*/  LDG.E R202, desc[UR38][R2.64] ;  /* 0x0000002602ca7981 */ /* 0x000ea8000c1e1900 */
[----:B------:R-:W2:Y:S02]  /*1360*/  LDG.E R5, desc[UR38][R2.64+0x4] ;  /* 0x0000042602057981 */ /* 0x000ea4000c1e1900 */
[----:B--2---:R-:W-:-:S07]  /*1370*/  IMAD.IADD R202, R5, 0x1, -R202 ;  /* 0x0000000105ca7824 */ /* 0x004fce00078e0aca */
.L_x_14367:
[----:B------:R-:W1:Y:S01]  /*1380*/  LDC R0, c[0x0][0x448] ;  /* 0x00011200ff007b82 */ /* 0x000e620000000800 */
[----:B------:R-:W-:Y:S01]  /*1390*/  USHF.L.U32 UR60, UR5, 0x7, URZ ;  /* 0x00000007053c7899 */ /* 0x000fe2000800063f */
[----:B-----5:R-:W-:Y:S01]  /*13a0*/  IMAD.IADD R202, R202, 0x1, -R7 ;  /* 0x00000001caca7824 */ /* 0x020fe200078e0a07 */
[----:B------:R-:W-:Y:S01]  /*13b0*/  CS2R R148, SRZ ;  /* 0x0000000000947805 */ /* 0x000fe2000001ff00 */
[----:B------:R-:W-:Y:S01]  /*13c0*/  IMAD.MOV.U32 R150, RZ, RZ, RZ ;  /* 0x000000ffff967224 */ /* 0x000fe200078e00ff */
[----:B------:R-:W-:Y:S01]  /*13d0*/  UIADD3 UR4, UR60, 0x7f, URZ ;  /* 0x0000007f3c047890 */ /* 0x000fe2000fffe03f */
[----:B------:R-:W-:Y:S02]  /*13e0*/  CS2R R146, SRZ ;  /* 0x0000000000927805 */ /* 0x000fe4000001ff00 */
[----:B0-----:R-:W-:Y:S02]  /*13f0*/  IADD3 R3, R202, 0x60, -R201 ;  /* 0x00000060ca037810 */ /* 0x001fe40007ffe8c9 */
        /* <DEDUP_REMOVED lines=16> */
[----:B-1----:R-:W-:Y:S01]  /*1500*/  ISETP.NE.AND P0, PT, R0, 0x1, PT ;  /* 0x000000010000780c */ /* 0x002fe20003f05270 */
[----:B------:R-:W-:Y:S01]  /*1510*/  IMAD.U32 R0, RZ, RZ, UR4 ;  /* 0x00000004ff007e24 */ /* 0x000fe2000f8e00ff */
        /* <DEDUP_REMOVED lines=10> */
[----:B------:R-:W-:Y:S01]  /*15c0*/  CS2R R86, SRZ ;  /* 0x0000000000567805 */ /* 0x000fe2000001ff00 */
[----:B------:R-:W0:Y:S01]  /*15d0*/  @P0 LDC R2, c[0x0][0x44c] ;  /* 0x00011300ff020b82 */ /* 0x000e220000000800 */
[----:B------:R-:W-:Y:S02]  /*15e0*/  CS2R R78, SRZ ;  /* 0x00000000004e7805 */ /* 0x000fe4000001ff00 */
[----:B------:R-:W-:Y:S02]  /*15f0*/  CS2R R92, SRZ ;  /* 0x00000000005c7805 */ /* 0x000fe4000001ff00 */
[----:B------:R-:W-:Y:S02]  /*1600*/  CS2R R90, SRZ ;  /* 0x00000000005a7805 */ /* 0x000fe4000001ff00 */
        /* <DEDUP_REMOVED lines=29> */
[----:B------:R-:W-:Y:S01]  /*17e0*/  VIADD R2, R202, 0x5f ;  /* 0x0000005fca027836 */ /* 0x000fe20000000000 */
[----:B------:R-:W-:Y:S02]  /*17f0*/  PLOP3.LUT P0, PT, PT, PT, PT, 0x80, 0x0 ;  /* 0x000000000000781c */ /* 0x000fe40003f0f070 */
[----:B------:R-:W-:Y:S02]  /*1800*/  CS2R R36, SRZ ;  /* 0x0000000000247805 */ /* 0x000fe4000001ff00 */
[----:B------:R-:W-:Y:S01]  /*1810*/  CS2R R32, SRZ ;  /* 0x0000000000207805 */ /* 0x000fe2000001ff00 */
[----:B------:R-:W-:Y:S01]  /*1820*/  IMAD.IADD R0, R3, 0x1, R0 ;  /* 0x0000000103007824 */ /* 0x000fe200078e0200 */
[----:B------:R-:W-:Y:S01]  /*1830*/  CS2R R26, SRZ ;  /* 0x00000000001a7805 */ /* 0x000fe2000001ff00 */
[----:B------:R-:W-:Y:S01]  /*1840*/  IMAD.HI R2, R2, 0x2aaaaaab, RZ ;  /* 0x2aaaaaab02027827 */ /* 0x000fe200078e02ff */
[----:B------:R-:W-:-:S02]  /*1850*/  CS2R R28, SRZ ;  /* 0x00000000001c7805 */ /* 0x000fc4000001ff00 */
[----:B------:R-:W-:Y:S01]  /*1860*/  CS2R R24, SRZ ;  /* 0x0000000000187805 */ /* 0x000fe2000001ff00 */
[----:B------:R-:W-:Y:S01]  /*1870*/  IMAD.HI R0, R0, 0x2aaaaaab, RZ ;  /* 0x2aaaaaab00007827 */ /* 0x000fe200078e02ff */
[----:B------:R-:W-:-:S03]  /*1880*/  SHF.R.U32.HI R3, RZ, 0x1f, R2 ;  /* 0x0000001fff037819 */ /* 0x000fc60000011602 */
[----:B------:R-:W-:Y:S01]  /*1890*/  IMAD.MOV.U32 R10, RZ, RZ, RZ ;  /* 0x000000ffff0a7224 */ /* 0x000fe200078e00ff */
[----:B------:R-:W-:Y:S01]  /*18a0*/  SHF.R.U32.HI R5, RZ, 0x1f, R0 ;  /* 0x0000001fff057819 */ /* 0x000fe20000011600 */
[----:B------:R-:W-:Y:S01]  /*18b0*/  IMAD.MOV.U32 R12, RZ, RZ, RZ ;  /* 0x000000ffff0c7224 */ /* 0x000fe200078e00ff */
[----:B------:R-:W-:Y:S02]  /*18c0*/  LEA.HI.SX32 R156, R2, R3, 0x1c ;  /* 0x00000003029c7211 */ /* 0x000fe400078fe2ff */
[----:B------:R-:W-:Y:S02]  /*18d0*/  CS2R R2, SRZ ;  /* 0x0000000000027805 */ /* 0x000fe4000001ff00 */
[----:B------:R-:W-:Y:S01]  /*18e0*/  LEA.HI.SX32 R5, R0, R5, 0x1c ;  /* 0x0000000500057211 */ /* 0x000fe200078fe2ff */
[----:B------:R-:W-:-:S03]  /*18f0*/  IMAD.MOV.U32 R0, RZ, RZ, RZ ;  /* 0x000000ffff007224 */ /* 0x000fc600078e00ff */
[----:B------:R-:W-:-:S04]  /*1900*/  VIMNMX R156, R156, R5, PT ;  /* 0x000000059c9c7248 */ /* 0x000fc80003fe0100 */
        /* <DEDUP_REMOVED lines=41> */
.L_x_14369:
        /* <DEDUP_REMOVED lines=14> */
.L_x_14550:
[----:B------:R-:W-:Y:S05]  /*1c80*/  WARPSYNC.ALL ;  /* 0x0000000000007948 */ /* 0x000fea0003800000 */
[----:B------:R-:W-:Y:S01]  /*1c90*/  R2UR UR4, R229 ;  /* 0x00000000e50472ca */ /* 0x000fe200000e0000 */
[----:B------:R1:W-:-:S12]  /*1ca0*/  BAR.SYNC.DEFER_BLOCKING R213, 0x100 ;  /* 0x000400d50000751d */ /* 0x0003d80000010000 */
[----:B------:R-:W-:-:S05]  /*1cb0*/  IMAD.U32 R0, RZ, RZ, UR4 ;  /* 0x00000004ff007e24 */ /* 0x000fca000f8e00ff */
[----:B------:R-:W-:-:S13]  /*1cc0*/  ISETP.NE.AND P0, PT, R0, 0x3, PT ;  /* 0x000000030000780c */ /* 0x000fda0003f05270 */
[----:B-1----:R-:W-:Y:S05]  /*1cd0*/  @!P0 BRA `(.L_x_14371) ;  /* 0x0000000000048947 */ /* 0x002fea0003800000 */
[----:B------:R-:W-:Y:S01]  /*1ce0*/  BPT.TRAP 0x1 ;  /* 0x000000040000795c */ /* 0x000fe20000300000 */
.L_x_14371:
[----:B------:R-:W-:Y:S02]  /*1cf0*/  IMAD.U32 R3, RZ, RZ, UR37 ;  /* 0x00000025ff037e24 */ /* 0x000fe4000f8e00ff */
[----:B------:R-:W-:-:S03]  /*1d00*/  IMAD.U32 R0, RZ, RZ, UR36 ;  /* 0x00000024ff007e24 */ /* 0x000fc6000f8e00ff */
[----:B------:R-:W-:Y:S01]  /*1d10*/  SHF.L.U32 R3, R3, 0x1f, RZ ;  /* 0x0000001f03037819 */ /* 0x000fe200000006ff */
[----:B------:R-:W-:-:S04]  /*1d20*/  IMAD R0, R0, 0x8, R5 ;  /* 0x0000000800007824 */ /* 0x000fc800078e0205 */
[----:B------:R1:W2:Y:S01]  /*1d30*/  SYNCS.PHASECHK.TRANS64.TRYWAIT P1, [R0+URZ+0x32430], R3 ;  /* 0x03243003000075a7 */ /* 0x0002a2000802017f */
[----:B------:R-:W-:Y:S05]  /*1d40*/  @!P0 BRA `(.L_x_14372) ;  /* 0x0000000000048947 */ /* 0x000fea0003800000 */
[----:B------:R-:W-:Y:S01]  /*1d50*/  BPT.TRAP 0x1 ;  /* 0x000000040000795c */ /* 0x000fe20000300000 */
.L_x_14372:
[----:B--2---:R-:W-:Y:S05]  /*1d60*/  @P1 BRA `(.L_x_14373) ;  /* 0x0000000000081947 */ /* 0x004fea0003800000 */
[----:B------:R-:W2:Y:S02]  /*1d70*/  SYNCS.PHASECHK.TRANS64.TRYWAIT P1, [R0+URZ+0x32430], R3 ;  /* 0x03243003000075a7 */ /* 0x000ea4000802017f */
[----:B--2---:R-:W-:Y:S05]  /*1d80*/  @!P1 BRA `(.L_x_14374) ;  /* 0x0000011c00109947 */ /* 0x004fea0003800000 */
.L_x_14373:
        /* <DEDUP_REMOVED lines=48> */
.L_x_14551:
[----:B------:R-:W-:Y:S05]  /*2090*/  @!P0 BRA `(.L_x_14376) ;  /* 0x0000000000048947 */ /* 0x000fea0003800000 */
[----:B------:R-:W-:Y:S01]  /*20a0*/  BPT.TRAP 0x1 ;  /* 0x000000040000795c */ /* 0x000fe20000300000 */
.L_x_14376:
[----:B------:R4:W0:Y:S01]  /*20b0*/  SYNCS.PHASECHK.TRANS64.TRYWAIT P1, [R0+URZ+0x32450], R3 ;  /* 0x03245003000075a7 */ /* 0x000822000802017f */
[----:B------:R-:W-:Y:S05]  /*20c0*/  @!P0 BRA `(.L_x_14377) ;  /* 0x0000000000048947 */ /* 0x000fea0003800000 */
[----:B------:R-:W-:Y:S01]  /*20d0*/  BPT.TRAP 0x1 ;  /* 0x000000040000795c */ /* 0x000fe20000300000 */
.L_x_14377:
[----:B0-----:R-:W-:Y:S05]  /*20e0*/  @P1 BRA `(.L_x_14378) ;  /* 0x0000000000081947 */ /* 0x001fea0003800000 */
[----:B------:R-:W0:Y:S02]  /*20f0*/  SYNCS.PHASECHK.TRANS64.TRYWAIT P1, [R0+URZ+0x32450], R3 ;  /* 0x03245003000075a7 */ /* 0x000e24000802017f */
[----:B0-----:R-:W-:Y:S05]  /*2100*/  @!P1 BRA `(.L_x_14379) ;  /* 0x0000011800589947 */ /* 0x001fea0003800000 */
.L_x_14378:
        /* <DEDUP_REMOVED lines=18> */
[----:B------:R-:W5:Y:S01]  /*2230*/  S2R R74, SR_TID.X ;  /* 0x00000000004a7919 */ /* 0x000f620000002100 */
[----:B------:R-:W-:Y:S01]  /*2240*/  UMOV UR31, 0x40000040 ;  /* 0x40000040001f7882 */ /* 0x000fe20000000000 */
[----:B------:R-:W-:Y:S01]  /*2250*/  UMOV UR33, 0x40000040 ;  /* 0x4000004000217882 */ /* 0x000fe20000000000 */
[----:B------:R-:W-:-:S02]  /*2260*/  ULOP3.LUT UR6, UR4, 0x3fff, URZ, 0xc0, !UPT ;  /* 0x00003fff04067892 */ /* 0x000fc4000f8ec03f */
[----:B------:R-:W-:Y:S02]  /*2270*/  ULOP3.LUT UR4, UR40, 0x10000, URZ, 0xfc, !UPT ;  /* 0x0001000028047892 */ /* 0x000fe4000f8efc3f */
[----:B------:R-:W-:Y:S02]  /*2280*/  ULOP3.LUT UR7, UR6, 0x10000, URZ, 0xfc, !UPT ;  /* 0x0001000006077892 */ /* 0x000fe4000f8efc3f */
[----:B------:R-:W-:Y:S02]  /*2290*/  UIADD3 UR16, UR4, 0x404, URZ ;  /* 0x0000040404107890 */ /* 0x000fe4000fffe03f */
[----:B------:R-:W-:Y:S01]  /*22a0*/  UIMAD UR5, UR36, 0xc00, UR7 ;  /* 0x00000c00240578a4 */ /* 0x000fe2000f8e0207 */
[----:B------:R-:W-:Y:S01]  /*22b0*/  UMOV UR8, UR4 ;  /* 0x0000000400087c82 */ /* 0x000fe20008000000 */
[----:B------:R-:W-:Y:S01]  /*22c0*/  UIADD3 UR20, UR4, 0x406, URZ ;  /* 0x0000040604147890 */ /* 0x000fe2000fffe03f */
[----:B------:R-:W-:Y:S01]  /*22d0*/  IMAD.U32 R10, RZ, RZ, UR8 ;  /* 0x00000008ff0a7e24 */ /* 0x000fe2000f8e00ff */
[----:B------:R-:W-:-:S03]  /*22e0*/  UIADD3 UR18, UR5, 0x304, URZ ;  /* 0x0000030405127890 */ /* 0x000fc6000fffe03f */
[----:B------:R-:W-:Y:S01]  /*22f0*/  UMOV UR10, UR5 ;  /* 0x00000005000a7c82 */ /* 0x000fe20008000000 */
[----:B------:R-:W-:Y:S01]  /*2300*/  UIADD3 UR22, UR5, 0x306, URZ ;  /* 0x0000030605167890 */ /* 0x000fe2000fffe03f */
[----:B------:R-:W-:Y:S01]  /*2310*/  HGMMA.64x96x16.F32.BF16 R24, gdesc[UR8], R24, gsb0 ;  /* 0x01600000081879f0 */ /* 0x000fe20008001818 */
[----:B------:R-:W-:Y:S01]  /*2320*/  UIADD3 UR8, UR4, 0x2, URZ ;  /* 0x0000000204087890 */ /* 0x000fe2000fffe03f */
[----:B0-----:R-:W-:Y:S01]  /*2330*/  ISETP.NE.AND P1, PT, R12, 0x1, PT ;  /* 0x000000010c00780c */ /* 0x001fe20003f25270 */
[----:B------:R-:W-:Y:S01]  /*2340*/  UIADD3 UR9, UR5, 0x2, URZ ;  /* 0x0000000205097890 */ /* 0x000fe2000fffe03f */
[----:B------:R-:W-:Y:S01]  /*2350*/  VIADD R12, R203, UR60 ;  /* 0x0000003ccb0c7c36 */ /* 0x000fe20008000000 */
[----:B------:R-:W-:Y:S01]  /*2360*/  UIADD3 UR10, UR5, 0x300, URZ ;  /* 0x00000300050a7890 */ /* 0x000fe2000fffe03f */
[----:B------:R-:W-:Y:S02]  /*2370*/  UMOV UR11, 0x40000040 ;  /* 0x40000040000b7882 */ /* 0x000fe40000000000 */
[----:B------:R-:W-:Y:S01]  /*2380*/  UMOV UR12, UR8 ;  /* 0x00000008000c7c82 */ /* 0x000fe20008000000 */
[----:B------:R-:W-:Y:S01]  /*2390*/  UIADD3 UR8, UR4, 0x4, URZ ;  /* 0x0000000404087890 */ /* 0x000fe2000fffe03f */
[----:B------:R-:W-:Y:S01]  /*23a0*/  IMAD.U32 R8, RZ, RZ, UR12 ;  /* 0x0000000cff087e24 */ /* 0x000fe2000f8e00ff */
[----:B------:R-:W-:Y:S01]  /*23b0*/  UMOV UR14, UR9 ;  /* 0x00000009000e7c82 */ /* 0x000fe20008000000 */
[----:B------:R-:W-:-:S02]  /*23c0*/  UIADD3 UR9, UR5, 0x4, URZ ;  /* 0x0000000405097890 */ /* 0x000fc4000fffe03f */
[----:B------:R-:W-:Y:S01]  /*23d0*/  UIADD3 UR24, UR4, 0x800, URZ ;  /* 0x0000080004187890 */ /* 0x000fe2000fffe03f */
[----:B------:R-:W0:Y:S01]  /*23e0*/  @P1 LDC R13, c[0x0][0x44c] ;  /* 0x00011300ff0d1b82 */ /* 0x000e220000000800 */
[----:B------:R-:W-:Y:S02]  /*23f0*/  UIADD3 UR26, UR5, 0x600, URZ ;  /* 0x00000600051a7890 */ /* 0x000fe4000fffe03f */
[----:B------:R-:W-:Y:S02]  /*2400*/  UIADD3 UR28, UR4, 0x802, URZ ;  /* 0x00000802041c7890 */ /* 0x000fe4000fffe03f */
[----:B------:R-:W-:Y:S02]  /*2410*/  UIADD3 UR30, UR5, 0x602, URZ ;  /* 0x00000602051e7890 */ /* 0x000fe4000fffe03f */
[----:B------:R-:W-:Y:S01]  /*2420*/  UIADD3 UR32, UR4, 0x804, URZ ;  /* 0x0000080404207890 */ /* 0x000fe2000fffe03f */
[----:B------:R-:W1:Y:S01]  /*2430*/  @P1 LDC R20, c[0x0][0x450] ;  /* 0x00011400ff141b82 */ /* 0x000e620000000800 */
[----:B------:R-:W-:Y:S01]  /*2440*/  UIADD3 UR34, UR5, 0x604, URZ ;  /* 0x0000060405227890 */ /* 0x000fe2000fffe03f */
        /* <DEDUP_REMOVED lines=10> */
[----:B0-----:R-:W-:Y:S01]  /*24f0*/  @P1 IMAD.HI.U32 R13, R12, R13, RZ ;  /* 0x0000000d0c0d1227 */ /* 0x001fe200078e00ff */
[----:B------:R-:W-:Y:S01]  /*2500*/  UIADD3 UR50, UR5, 0x902, URZ ;  /* 0x0000090205327890 */ /* 0x000fe2000fffe03f */
[----:B------:R-:W-:Y:S01]  /*2510*/  UMOV UR49, 0x40000040 ;  /* 0x4000004000317882 */ /* 0x000fe20000000000 */
[----:B------:R-:W-:Y:S01]  /*2520*/  UMOV UR51, 0x40000040 ;  /* 0x4000004000337882 */ /* 0x000fe20000000000 */
[----:B------:R-:W-:-:S02]  /*2530*/  UIADD3 UR52, UR4, 0xc04, URZ ;  /* 0x00000c0404347890 */ /* 0x000fc4000fffe03f */
[----:B------:R-:W-:Y:S01]  /*2540*/  UIADD3 UR54, UR5, 0x904, URZ ;  /* 0x0000090405367890 */ /* 0x000fe2000fffe03f */
[----:B-1----:R-:W-:Y:S01]  /*2550*/  @P1 SHF.R.U32.HI R12, RZ, R20, R13 ;  /* 0x00000014ff0c1219 */ /* 0x002fe2000001160d */
[----:B------:R-:W-:Y:S01]  /*2560*/  UMOV UR53, 0x40000040 ;  /* 0x4000004000357882 */ /* 0x000fe20000000000 */
[----:B------:R-:W-:Y:S01]  /*2570*/  UMOV UR55, 0x40000040 ;  /* 0x4000004000377882 */ /* 0x000fe20000000000 */
[----:B------:R-:W-:Y:S01]  /*2580*/  UMOV UR57, 0x40000040 ;  /* 0x4000004000397882 */ /* 0x000fe20000000000 */
[----:B------:R-:W-:Y:S01]  /*2590*/  UMOV UR59, 0x40000040 ;  /* 0x40000040003b7882 */ /* 0x000fe20000000000 */
[----:B------:R-:W0:Y:S01]  /*25a0*/  SHFL.IDX PT, R21, R12, RZ, 0x1c1f ;  /* 0x001c1fff0c157589 */ /* 0x000e2200000e0000 */
[----:B------:R-:W-:Y:S01]  /*25b0*/  IMAD R13, R156, -0x60, R202 ;  /* 0xffffffa09c0d7824 */ /* 0x000fe200078e02ca */
[----:B------:R-:W-:Y:S01]  /*25c0*/  ULOP3.LUT UR6, UR6, 0x3000000, URZ, 0xfc, !UPT ;  /* 0x0300000006067892 */ /* 0x000fe2000f8efc3f */
[----:B--2-4-:R-:W-:Y:S01]  /*25d0*/  IMAD.U32 R3, RZ, RZ, UR57 ;  /* 0x00000039ff037e24 */ /* 0x014fe2000f8e00ff */
[----:B------:R-:W1:Y:S01]  /*25e0*/  SHFL.IDX PT, R72, R12, 0x1, 0x1c1f ;  /* 0x003c1f000c487f89 */ /* 0x000e6200000e0000 */
[----:B------:R-:W-:-:S04]  /*25f0*/  VIADD R13, R13, 0x60 ;  /* 0x000000600d0d7836 */ /* 0x000fc80000000000 */
[----:B------:R-:W-:-:S05]  /*2600*/  IMAD R20, R204, -0x2, R13 ;  /* 0xfffffffecc147824 */ /* 0x000fca00078e020d */
[----:B------:R-:W-:-:S04]  /*2610*/  IADD3 R13, -R201, 0x1, R20 ;  /* 0x00000001c90d7810 */ /* 0x000fc80007ffe114 */
[----:B0-----:R-:W-:-:S04]  /*2620*/  VIADDMNMX R21, R21, R13, R20, PT ;  /* 0x0000000d15157246 */ /* 0x001fc80003800114 */
[C---:B------:R-:W-:Y:S02]  /*2630*/  ISETP.GT.AND P6, PT, R21.reuse, RZ, PT ;  /* 0x000000ff1500720c */ /* 0x040fe40003fc4270 */
[C---:B------:R-:W-:Y:S02]  /*2640*/  ISETP.GT.AND P5, PT, R21.reuse, 0x1, PT ;  /* 0x000000011500780c */ /* 0x040fe40003fa4270 */
[C---:B------:R-:W-:Y:S02]  /*2650*/  ISETP.GT.AND P3, PT, R21.reuse, 0x10, PT ;  /* 0x000000101500780c */ /* 0x040fe40003f64270 */
[C---:B------:R-:W-:Y:S02]  /*2660*/  ISETP.GT.AND P4, PT, R21.reuse, 0x8, PT ;  /* 0x000000081500780c */ /* 0x040fe40003f84270 */
[----:B------:R-:W-:Y:S02]  /*2670*/  ISETP.GT.AND P2, PT, R21, 0x9, PT ;  /* 0x000000091500780c */ /* 0x000fe40003f44270 */
[----:B-1----:R-:W-:Y:S01]  /*2680*/  VIADDMNMX R72, R72, R13, R20, PT ;  /* 0x0000000d48487246 */ /* 0x002fe20003800114 */
        /* <DEDUP_REMOVED lines=78> */
[----:B------:R-:W-:-:S02]  /*2b70*/  ISETP.GT.AND P5, PT, R21, 0x18, PT ;  /* 0x000000181500780c */ /* 0x000fc40003fa4270 */
[----:B------:R-:W-:Y:S02]  /*2b80*/  FSEL R157, R32, -INF , P3 ;  /* 0xff800000209d7808 */ /* 0x000fe40001800000 */
[----:B------:R-:W-:Y:S02]  /*2b90*/  FSEL R161, R33, -INF , P6 ;  /* 0xff80000021a17808 */ /* 0x000fe40003000000 */
[C---:B------:R-:W-:Y:S02]  /*2ba0*/  ISETP.GT.AND P3, PT, R21.reuse, 0x21, PT ;  /* 0x000000211500780c */ /* 0x040fe40003f64270 */
[C---:B------:R-:W-:Y:S02]  /*2bb0*/  ISETP.GT.AND P6, PT, R21.reuse, 0x28, PT ;  /* 0x000000281500780c */ /* 0x040fe40003fc4270 */
[----:B------:R-:W-:Y:S02]  /*2bc0*/  FSEL R75, R28, -INF , P4 ;  /* 0xff8000001c4b7808 */ /* 0x000fe40002000000 */
        /* <DEDUP_REMOVED lines=18> */
[----:B------:R-:W-:-:S02]  /*2cf0*/  ISETP.GT.AND P4, PT, R21, 0x41, PT ;  /* 0x000000411500780c */ /* 0x000fc40003f84270 */
[----:B------:R-:W-:Y:S02]  /*2d00*/  FSEL R160, R56, -INF , P5 ;  /* 0xff80000038a07808 */ /* 0x000fe40002800000 */
[----:B------:R-:W-:Y:S02]  /*2d10*/  FMNMX.FTZ R20, R75, R12, !PT ;  /* 0x0000000c4b147209 */ /* 0x000fe40007810000 */
[C---:B------:R-:W-:Y:S02]  /*2d20*/  ISETP.GT.AND P2, PT, R21.reuse, 0x20, PT ;  /* 0x000000201500780c */ /* 0x040fe40003f44270 */
[----:B------:R-:W-:Y:S02]  /*2d30*/  ISETP.GT.AND P5, PT, R21, 0x51, PT ;  /* 0x000000511500780c */ /* 0x000fe40003fa4270 */
[----:B------:R-:W-:Y:S02]  /*2d40*/  FSEL R173, R61, -INF , P3 ;  /* 0xff8000003dad7808 */ /* 0x000fe40001800000 */
[----:B------:R-:W-:-:S02]  /*2d50*/  FSEL R12, R64, -INF , P6 ;  /* 0xff800000400c7808 */ /* 0x000fc40003000000 */
[C---:B------:R-:W-:Y:S02]  /*2d60*/  ISETP.GT.AND P3, PT, R72.reuse, RZ, PT ;  /* 0x000000ff4800720c */ /* 0x040fe40003f64270 */
[----:B------:R-:W-:Y:S02]  /*2d70*/  ISETP.GT.AND P6, PT, R72, 0x1, PT ;  /* 0x000000014800780c */ /* 0x000fe40003fc4270 */
[----:B------:R-:W-:Y:S02]  /*2d80*/  FSEL R164, R57, -INF , P4 ;  /* 0xff80000039a47808 */ /* 0x000fe40002000000 */
[----:B------:R-:W-:Y:S02]  /*2d90*/  FSEL R158, R40, -INF , P2 ;  /* 0xff800000289e7808 */ /* 0x000fe40001000000 */
[----:B------:R-:W-:Y:S02]  /*2da0*/  ISETP.GT.AND P4, PT, R21, 0x58, PT ;  /* 0x000000581500780c */ /* 0x000fe40003f84270 */
[----:B------:R-:W-:-:S02]  /*2db0*/  FSEL R165, R65, -INF , P5 ;  /* 0xff80000041a57808 */ /* 0x000fc40002800000 */
[----:B------:R-:W-:Y:S02]  /*2dc0*/  ISETP.GT.AND P2, PT, R21, 0x31, PT ;  /* 0x000000311500780c */ /* 0x000fe40003f44270 */
[----:B------:R-:W-:Y:S02]  /*2dd0*/  ISETP.GT.AND P5, PT, R72, 0x8, PT ;  /* 0x000000084800780c */ /* 0x000fe40003fa4270 */
[----:B------:R-:W-:Y:S02]  /*2de0*/  FSEL R26, R26, -INF , P3 ;  /* 0xff8000001a1a7808 */ /* 0x000fe40001800000 */
[----:B------:R-:W-:Y:S02]  /*2df0*/  FSEL R24, R27, -INF , P6 ;  /* 0xff8000001b187808 */ /* 0x000fe40003000000 */
[----:B------:R-:W-:Y:S02]  /*2e00*/  FMNMX.FTZ R20, R29, R20, !PT ;  /* 0x000000141d147209 */ /* 0x000fe40007810000 */
[----:B------:R-:W-:-:S02]  /*2e10*/  FSEL R169, R68, -INF , P4 ;  /* 0xff80000044a97808 */ /* 0x000fc40002000000 */
[----:B------:R-:W-:Y:S02]  /*2e20*/  FSEL R163, R49, -INF , P2 ;  /* 0xff80000031a37808 */ /* 0x000fe40001000000 */
[----:B------:R-:W-:Y:S02]  /*2e30*/  ISETP.GT.AND P4, PT, R72, 0x9, PT ;  /* 0x000000094800780c */ /* 0x000fe40003f84270 */
[----:B------:R-:W-:Y:S02]  /*2e40*/  FSEL R30, R30, -INF , P5 ;  /* 0xff8000001e1e7808 */ /* 0x000fe40002800000 */
[----:B------:R-:W-:Y:S02]  /*2e50*/  FMNMX.FTZ R13, R26, R24, !PT ;  /* 0x000000181a0d7209 */ /* 0x000fe40007810000 */
[----:B------:R-:W-:Y:S02]  /*2e60*/  ISETP.GT.AND P2, PT, R21, 0x48, PT ;  /* 0x000000481500780c */ /* 0x000fe40003f44270 */
[----:B------:R-:W-:-:S02]  /*2e70*/  FMNMX.FTZ R20, R157, R20, !PT ;  /* 0x000000149d147209 */ /* 0x000fc40007810000 */
[----:B------:R-:W-:Y:S02]  /*2e80*/  ISETP.GT.AND P3, PT, R72, 0x10, PT ;  /* 0x000000104800780c */ /* 0x000fe40003f64270 */
[----:B------:R-:W-:Y:S02]  /*2e90*/  FSEL R28, R31, -INF , P4 ;  /* 0xff8000001f1c7808 */ /* 0x000fe40002000000 */
[----:B------:R-:W-:Y:S02]  /*2ea0*/  FMNMX.FTZ R13, R30, R13, !PT ;  /* 0x0000000d1e0d7209 */ /* 0x000fe40007810000 */
[----:B------:R-:W-:Y:S02]  /*2eb0*/  FSEL R168, R60, -INF , P2 ;  /* 0xff8000003ca87808 */ /* 0x000fe40001000000 */
[----:B------:R-:W-:Y:S02]  /*2ec0*/  ISETP.GT.AND P2, PT, R21, 0x59, PT ;  /* 0x000000591500780c */ /* 0x000fe40003f44270 */
        /* <DEDUP_REMOVED lines=98> */
[----:B-----5:R-:W-:Y:S01]  /*34f0*/  LOP3.LUT P2, RZ, R74, 0x7f, RZ, 0xc0, !PT ;  /* 0x0000007f4aff7812 */ /* 0x020fe2000784c0ff */
        /* <DEDUP_REMOVED lines=94> */
[----:B------:R-:W1:Y:S08]  /*3ae0*/  MUFU.EX2 R163, R163 ;  /* 0x000000a300a37308 */ /* 0x000e700000000800 */
        /* <DEDUP_REMOVED lines=39> */
[----:B------:R-:W0:Y:S03]  /*3d60*/  MUFU.EX2 R196, R196 ;  /* 0x000000c400c47308 */ /* 0x000e260000000800 */
[----:B------:R-:W-:Y:S01]  /*3d70*/  FADD.FTZ R171, R170, R171 ;  /* 0x000000abaaab7221 */ /* 0x000fe20000010000 */
        /* <DEDUP_REMOVED lines=11> */
[C---:B------:R-:W-:Y:S02]  /*3e30*/  FADD.FTZ R174, R163.reuse, R174 ;  /* 0x000000aea3ae7221 */ /* 0x040fe40000010000 */
[----:B------:R-:W-:Y:S02]  /*3e40*/  FADD.FTZ R189, R178, R189 ;  /* 0x000000bdb2bd7221 */ /* 0x000fe40000010000 */
[----:B------:R-:W-:Y:S01]  /*3e50*/  HGMMA.64x256x16.F32.BF16 R24, R152, gdesc[UR8].tnspB, R24, gsb0 ;  /* 0x43e0000898187df0 */ /* 0x000fe20008001818 */
[----:B------:R-:W-:Y:S01]  /*3e60*/  UIADD3 UR10, UR4, 0x180, URZ ;  /* 0x00000180040a7890 */ /* 0x000fe2000fffe03f */
        /* <DEDUP_REMOVED lines=48> */
[----:B-1----:R-:W-:-:S04]  /*4170*/  @P1 SHF.R.U32.HI R152, RZ, R154, R153 ;  /* 0x0000009aff981219 */ /* 0x002fc80000011699 */
[----:B------:R-:W-:-:S05]  /*4180*/  IADD3 R152, R152, R202, -R201 ;  /* 0x000000ca98987210 */ /* 0x000fca0007ffe8c9 */
        /* <DEDUP_REMOVED lines=14> */
.L_x_14389:
[----:B------:R-:W-:-:S04]  /*4270*/  UIADD3 UR36, UR36, 0x1, URZ ;  /* 0x0000000124247890 */ /* 0x000fc8000fffe03f */
[----:B------:R-:W-:-:S04]  /*4280*/  UISETP.NE.AND UP0, UPT, UR36, 0x2, UPT ;  /* 0x000000022400788c */ /* 0x000fc8000bf05270 */
[----:B------:R-:W-:Y:S02]  /*4290*/  USEL UR4, URZ, 0x1, UP0 ;  /* 0x000000013f047887 */ /* 0x000fe40008000000 */
[----:B------:R-:W-:Y:S02]  /*42a0*/  USEL UR36, UR36, URZ, UP0 ;  /* 0x0000003f24247287 */ /* 0x000fe40008000000 */
[----:B------:R-:W-:Y:S01]  /*42b0*/  ULOP3.LUT UR37, UR37, UR4, URZ, 0x3c, !UPT ;  /* 0x0000000425257292 */ /* 0x000fe2000f8e3c3f */
[----:B0-----:R-:W-:Y:S11]  /*42c0*/  @!P0 BRA `(.L_x_14381) ;  /* 0x0000000000048947 */ /* 0x001ff60003800000 */
[----:B------:R-:W-:Y:S01]  /*42d0*/  BPT.TRAP 0x1 ;  /* 0x000000040000795c */ /* 0x000fe20000300000 */
.L_x_14381:
        /* <DEDUP_REMOVED lines=9> */
.L_x_14382:
[----:B-1----:R-:W-:Y:S05]  /*4370*/  @P3 BRA `(.L_x_14383) ;  /* 0x0000000000083947 */ /* 0x002fea0003800000 */
[----:B------:R-:W1:Y:S02]  /*4380*/  SYNCS.PHASECHK.TRANS64.TRYWAIT P3, [UR4+0x32430], R13 ;  /* 0x0324300dff0075a7 */ /* 0x000e640008060144 */
[----:B-1----:R-:W-:Y:S05]  /*4390*/  @!P3 BRA `(.L_x_14384) ;  /* 0x000000f400c8b947 */ /* 0x002fea0003800000 */
.L_x_14383:
        /* <DEDUP_REMOVED lines=31> */
.L_x_14385:
[----:B------:R2:W3:Y:S01]  /*4590*/  SYNCS.PHASECHK.TRANS64.TRYWAIT P3, [UR4+0x32450], R13 ;  /* 0x0324500dff0075a7 */ /* 0x0004e20008060144 */
[----:B------:R-:W-:Y:S05]  /*45a0*/  @!P0 BRA `(.L_x_14386) ;  /* 0x0000000000048947 */ /* 0x000fea0003800000 */
[----:B------:R-:W-:Y:S01]  /*45b0*/  BPT.TRAP 0x1 ;  /* 0x000000040000795c */ /* 0x000fe20000300000 */
.L_x_14386:
[----:B---3--:R-:W-:Y:S05]  /*45c0*/  @P3 BRA `(.L_x_14387) ;  /* 0x0000000000083947 */ /* 0x008fea0003800000 */
[----:B------:R-:W3:Y:S02]  /*45d0*/  SYNCS.PHASECHK.TRANS64.TRYWAIT P3, [UR4+0x32450], R13 ;  /* 0x0324500dff0075a7 */ /* 0x000ee40008060144 */
[----:B---3--:R-:W-:Y:S05]  /*45e0*/  @!P3 BRA `(.L_x_14388) ;  /* 0x000000f4004cb947 */ /* 0x008fea0003800000 */
.L_x_14387:
        /* <DEDUP_REMOVED lines=13> */
[----:B------:R-:W-:Y:S01]  /*46c0*/  IMAD.MOV.U32 R214, RZ, RZ, -0x60 ;  /* 0xffffffa0ffd67424 */ /* 0x000fe200078e00ff */
        /* <DEDUP_REMOVED lines=10> */
[----:B------:R-:W2:Y:S01]  /*4770*/  S2R R217, SR_TID.X ;  /* 0x0000000000d97919 */ /* 0x000ea20000002100 */
[----:B------:R-:W-:Y:S01]  /*4780*/  UMOV UR27, 0x40000040 ;  /* 0x40000040001b7882 */ /* 0x000fe20000000000 */
[----:B------:R-:W-:Y:S01]  /*4790*/  UIADD3 UR30, UR5, 0x602, URZ ;  /* 0x00000602051e7890 */ /* 0x000fe2000fffe03f */
[----:B------:R-:W-:Y:S01]  /*47a0*/  UMOV UR31, 0x40000040 ;  /* 0x40000040001f7882 */ /* 0x000fe20000000000 */
[----:B------:R-:W-:Y:S01]  /*47b0*/  UIADD3 UR34, UR5, 0x604, URZ ;  /* 0x0000060405227890 */ /* 0x000fe2000fffe03f */
[----:B-1----:R-:W-:Y:S01]  /*47c0*/  @P1 IMAD.HI.U32 R20, R21, R20, RZ ;  /* 0x0000001415141227 */ /* 0x002fe200078e00ff */
        /* <DEDUP_REMOVED lines=10> */
[----:B------:R-:W-:-:S04]  /*4870*/  IMAD R13, R207, R214, 0x1 ;  /* 0x00000001cf0d7424 */ /* 0x000fc800078e02d6 */
[----:B------:R-:W0:Y:S01]  /*4880*/  SHFL.IDX PT, R20, R21, RZ, 0x1c1f ;  /* 0x001c1fff15147589 */ /* 0x000e2200000e0000 */
[----:B------:R-:W-:-:S03]  /*4890*/  IMAD R13, R204, -0x2, R13 ;  /* 0xfffffffecc0d7824 */ /* 0x000fc600078e020d */
[----:B------:R-:W1:Y:S02]  /*48a0*/  SHFL.IDX PT, R212, R21, 0x1, 0x1c1f ;  /* 0x003c1f0015d47f89 */ /* 0x000e6400000e0000 */
[----:B------:R-:W-:Y:S02]  /*48b0*/  IADD3 R13, -R201, R13, R202 ;  /* 0x0000000dc90d7210 */ /* 0x000fe40007ffe1ca */
[----:B--2---:R-:W-:-:S05]  /*48c0*/  SHF.R.U32.HI R217, RZ, 0x7, R217 ;  /* 0x00000007ffd97819 */ /* 0x004fca00000116d9 */
[----:B------:R-:W-:Y:S02]  /*48d0*/  VIADD R235, R217, 0x8 ;  /* 0x00000008d9eb7836 */ /* 0x000fe40000000000 */
[C---:B0-----:R-:W-:Y:S02]  /*48e0*/  IMAD.IADD R20, R13.reuse, 0x1, R20 ;  /* 0x000000010d147824 */ /* 0x041fe400078e0214 */
[----:B-1----:R-:W-:-:S03]  /*48f0*/  IMAD.IADD R13, R13, 0x1, R212 ;  /* 0x000000010d0d7824 */ /* 0x002fc600078e02d4 */
[C---:B------:R-:W-:Y:S02]  /*4900*/  ISETP.GT.AND P6, PT, R20.reuse, RZ, PT ;  /* 0x000000ff1400720c */ /* 0x040fe40003fc4270 */
[C---:B------:R-:W-:Y:S02]  /*4910*/  ISETP.GT.AND P5, PT, R20.reuse, 0x1, PT ;  /* 0x000000011400780c */ /* 0x040fe40003fa4270 */
[C---:B------:R-:W-:Y:S02]  /*4920*/  ISETP.GT.AND P3, PT, R20.reuse, 0x8, PT ;  /* 0x000000081400780c */ /* 0x040fe40003f64270 */
[----:B------:R-:W-:Y:S01]  /*4930*/  ISETP.GT.AND P4, PT, R20, 0x9, PT ;  /* 0x000000091400780c */ /* 0x000fe20003f84270 */
        /* <DEDUP_REMOVED lines=215> */
[----:B------:R-:W-:Y:S01]  /*56b0*/  FSEL R153, R20, RZ, P4 ;  /* 0x000000ff14997208 */ /* 0x000fe20002000000 */
[--C-:B------:R-:W-:Y:S01]  /*56c0*/  FFMA.FTZ R156, R156, UR5, -R199.reuse ;  /* 0x000000059c9c7c23 */ /* 0x100fe200080108c7 */
[----:B------:R-:W-:Y:S01]  /*56d0*/  FSEL R216, R216, RZ, P4 ;  /* 0x000000ffd8d87208 */ /* 0x000fe20002000000 */
[----:B------:R0:W-:Y:S01]  /*56e0*/  MUFU.EX2 R158, R152 ;  /* 0x00000098009e7308 */ /* 0x0001e20000000800 */
[--C-:B------:R-:W-:Y:S01]  /*56f0*/  FFMA.FTZ R157, R157, UR5, -R199.reuse ;  /* 0x000000059d9d7c23 */ /* 0x100fe200080108c7 */
[--C-:B------:R-:W-:Y:S01]  /*5700*/  FFMA.FTZ R160, R160, UR5, -R199.reuse ;  /* 0x00000005a0a07c23 */ /* 0x100fe200080108c7 */
[----:B------:R-:W-:Y:S01]  /*5710*/  FFMA.FTZ R161, R161, UR5, -R199 ;  /* 0x00000005a1a17c23 */ /* 0x000fe200080108c7 */
[--C-:B------:R-:W-:Y:S01]  /*5720*/  FFMA.FTZ R213, R154, UR5, -R216.reuse ;  /* 0x000000059ad57c23 */ /* 0x100fe200080108d8 */
[----:B------:R-:W-:Y:S01]  /*5730*/  FFMA.FTZ R154, R211, UR5, -R216 ;  /* 0x00000005d39a7c23 */ /* 0x000fe200080108d8 */
[----:B------:R-:W-:-:S02]  /*5740*/  IMAD.U32 R211, RZ, RZ, UR4 ;  /* 0x00000004ffd37e24 */ /* 0x000fc4000f8e00ff */
[--C-:B------:R-:W-:Y:S01]  /*5750*/  FFMA.FTZ R215, R21, UR5, -R216.reuse ;  /* 0x0000000515d77c23 */ /* 0x100fe200080108d8 */
[----:B------:R-:W-:Y:S01]  /*5760*/  FFMA.FTZ R214, R155, UR5, -R216 ;  /* 0x000000059bd67c23 */ /* 0x000fe200080108d8 */
[----:B0-----:R-:W-:Y:S01]  /*5770*/  FSEL R152, R13, RZ, P3 ;  /* 0x000000ff0d987208 */ /* 0x001fe20001800000 */
[----:B------:R-:W0:Y:S01]  /*5780*/  MUFU.EX2 R159, R159 ;  /* 0x0000009f009f7308 */ /* 0x000e220000000800 */
[----:B------:R-:W-:Y:S01]  /*5790*/  UIMAD UR4, UR36, 0xc00, UR6 ;  /* 0x00000c00240478a4 */ /* 0x000fe2000f8e0206 */
[--C-:B------:R-:W-:Y:S01]  /*57a0*/  FFMA.FTZ R164, R164, UR5, -R199.reuse ;  /* 0x00000005a4a47c23 */ /* 0x100fe200080108c7 */
[----:B------:R-:W-:Y:S01]  /*57b0*/  FFMA.FTZ R165, R165, UR5, -R199 ;  /* 0x00000005a5a57c23 */ /* 0x000fe200080108c7 */
[----:B------:R-:W-:Y:S01]  /*57c0*/  FADD.FTZ R21, -R152, R209 ;  /* 0x000000d198157221 */ /* 0x000fe20000010100 */
[----:B------:R-:W-:Y:S01]  /*57d0*/  FADD.FTZ R152, -R153, R210 ;  /* 0x000000d299987221 */ /* 0x000fe20000010100 */
[----:B------:R-:W-:Y:S02]  /*57e0*/  @!P2 VIADD R153, R211, 0x32440 ;  /* 0x00032440d399a836 */ /* 0x000fe40000000000 */
[--C-:B------:R-:W-:Y:S01]  /*57f0*/  FFMA.FTZ R162, R162, UR5, -R216.reuse ;  /* 0x00000005a2a27c23 */ /* 0x100fe200080108d8 */
[----:B------:R-:W-:Y:S01]  /*5800*/  FMUL.FTZ R210, R21, UR5 ;  /* 0x0000000515d27c20 */ /* 0x000fe20008410000 */
[----:B------:R-:W-:Y:S01]  /*5810*/  IADD3 R21, -R217, 0xb, RZ ;  /* 0x0000000bd9157810 */ /* 0x000fe20007ffe1ff */
[----:B------:R-:W-:Y:S01]  /*5820*/  FMUL.FTZ R217, R152, UR5 ;  /* 0x0000000598d97c20 */ /* 0x000fe20008410000 */
[----:B------:R-:W-:Y:S01]  /*5830*/  @!P2 PRMT R153, RZ, 0x654, R153 ;  /* 0x00000654ff99a816 */ /* 0x000fe20000000099 */
[----:B------:R-:W-:Y:S01]  /*5840*/  MUFU.EX2 R156, R156 ;  /* 0x0000009c009c7308 */ /* 0x000fe20000000800 */
[----:B------:R-:W-:Y:S01]  /*5850*/  UMOV UR10, UR4 ;  /* 0x00000004000a7c82 */ /* 0x000fe20008000000 */
[----:B------:R1:W-:Y:S06]  /*5860*/  BAR.ARV R21, 0x100 ;  /* 0x000400150000751d */ /* 0x0003ec0000002000 */
[----:B------:R2:W-:Y:S01]  /*5870*/  @!P2 SYNCS.ARRIVE.TRANS64.RED.A1T0 RZ, [R153+URZ], RZ ;  /* 0x000000ff99ffa9a7 */ /* 0x0005e2000810043f */
[----:B------:R-:W3:Y:S01]  /*5880*/  MUFU.EX2 R210, R210 ;  /* 0x000000d200d27308 */ /* 0x000ee20000000800 */
[----:B0-----:R-:W-:Y:S01]  /*5890*/  F2FP.BF16.F32.PACK_AB R152, R159, R158 ;  /* 0x0000009e9f98723e */ /* 0x001fe200000010ff */
        /* <DEDUP_REMOVED lines=14> */
[----:B------:R-:W4:Y:S01]  /*5980*/  MUFU.EX2 R157, R157 ;  /* 0x0000009d009d7308 */ /* 0x000f220000000800 */
        /* <DEDUP_REMOVED lines=132> */
[----:B----4-:R-:W-:Y:S01]  /*61d0*/  F2FP.BF16.F32.PACK_AB R154, R157, R156 ;  /* 0x0000009c9d9a723e */ /* 0x010fe200000010ff */
[----:B------:R-:W-:Y:S01]  /*61e0*/  MUFU.EX2 R160, R160 ;  /* 0x000000a000a07308 */ /* 0x000fe20000000800 */
[----:B--2---:R-:W-:Y:S01]  /*61f0*/  F2FP.BF16.F32.PACK_AB R153, R214, R213 ;  /* 0x000000d5d699723e */ /* 0x004fe200000010ff */
[--C-:B------:R-:W-:Y:S01]  /*6200*/  FFMA.FTZ R180, R180, UR5, -R199.reuse ;  /* 0x00000005b4b47c23 */ /* 0x100fe200080108c7 */
[----:B---3--:R-:W-:Y:S01]  /*6210*/  F2FP.BF16.F32.PACK_AB R155, R209, R215 ;  /* 0x000000d7d19b723e */ /* 0x008fe200000010ff */
        /* <DEDUP_REMOVED lines=24> */
[----:B------:R-:W-:Y:S01]  /*63a0*/  WARPGROUP.ARRIVE ;  /* 0x00000000000079c5 */ /* 0x000fe20000000000 */
[----:B------:R-:W-:Y:S01]  /*63b0*/  FFMA.FTZ R199, R212, UR5, -R216 ;  /* 0x00000005d4c77c23 */ /* 0x000fe200080108d8 */
[----:B------:R-:W-:Y:S01]  /*63c0*/  FFMA.FTZ R0, R210, R0, R158 ;  /* 0x00000000d2007223 */ /* 0x000fe2000001009e */
[----:B------:R-:W-:Y:S01]  /*63d0*/  FFMA.FTZ R213, R217, R12, R213 ;  /* 0x0000000cd9d57223 */ /* 0x000fe200000100d5 */
[----:B------:R-:W-:Y:S01]  /*63e0*/  ISETP.GT.AND P3, PT, R207, R208, PT ;  /* 0x000000d0cf00720c */ /* 0x000fe20003f64270 */
[----:B------:R-:W-:Y:S01]  /*63f0*/  @!P2 VIADD R211, R211, 0x32460 ;  /* 0x00032460d3d3a836 */ /* 0x000fe20000000000 */
[----:B------:R-:W-:Y:S01]  /*6400*/  HGMMA.64x256x16.F32.BF16 R24, R152, gdesc[UR8].tnspB, R24, gsb0 ;  /* 0x43e0000898187df0 */ /* 0x000fe20008001818 */
[----:B------:R-:W-:Y:S01]  /*6410*/  MUFU.EX2 R162, R162 ;  /* 0x000000a200a27308 */ /* 0x000fe20000000800 */
[----:B------:R-:W-:Y:S01]  /*6420*/  UIADD3 UR10, UR4, 0x80, URZ ;  /* 0x00000080040a7890 */ /* 0x000fe2000fffe03f */
[----:B------:R-:W-:Y:S01]  /*6430*/  FADD.FTZ R159, R159, R0 ;  /* 0x000000009f9f7221 */ /* 0x000fe20000010000 */
[----:B------:R-:W-:Y:S01]  /*6440*/  UMOV UR11, 0x40000040 ;  /* 0x40000040000b7882 */ /* 0x000fe20000000000 */
[----:B------:R-:W-:Y:S01]  /*6450*/  FADD.FTZ R214, R214, R213 ;  /* 0x000000d5d6d67221 */ /* 0x000fe20000010000 */
[----:B------:R-:W-:Y:S01]  /*6460*/  @!P2 PRMT R211, RZ, 0x654, R211 ;  /* 0x00000654ffd3a816 */ /* 0x000fe200000000d3 */
[----:B------:R-:W-:Y:S01]  /*6470*/  FADD.FTZ R156, R156, R159 ;  /* 0x0000009f9c9c7221 */ /* 0x000fe20000010000 */
[----:B------:R-:W-:Y:S01]  /*6480*/  VIADD R207, R207, 0xffffffff ;  /* 0xffffffffcfcf7836 */ /* 0x000fe20000000000 */
[----:B------:R-:W2:Y:S01]  /*6490*/  MUFU.EX2 R163, R163 ;  /* 0x000000a300a37308 */ /* 0x000ea20000000800 */
[----:B------:R-:W-:Y:S01]  /*64a0*/  FADD.FTZ R214, R215, R214 ;  /* 0x000000d6d7d67221 */ /* 0x000fe20000010000 */
[----:B------:R-:W-:Y:S01]  /*64b0*/  FADD.FTZ R157, R157, R156 ;  /* 0x0000009c9d9d7221 */ /* 0x000fe20000010000 */
[----:B------:R-:W-:-:S02]  /*64c0*/  IMAD.MOV.U32 R210, RZ, RZ, R20 ;  /* 0x000000ffffd27224 */ /* 0x000fc400078e0014 */
[----:B------:R-:W-:-:S03]  /*64d0*/  FADD.FTZ R209, R209, R214 ;  /* 0x000000d6d1d17221 */ /* 0x000fc60000010000 */
        /* <DEDUP_REMOVED lines=121> */
.L_x_14380:
[----:B------:R-:W-:-:S13]  /*6c70*/  ISETP.GE.AND P1, PT, R207, RZ, PT ;  /* 0x000000ffcf00720c */ /* 0x000fda0003f26270 */
[----:B------:R-:W-:Y:S05]  /*6c80*/  @!P1 BRA `(.L_x_14390) ;  /* 0x0000002000bc9947 */ /* 0x000fea0003800000 */
[----:B------:R-:W-:Y:S02]  /*6c90*/  IMAD.MOV.U32 R209, RZ, RZ, R20 ;  /* 0x000000ffffd17224 */ /* 0x000fe400078e0014 */
[----:B------:R-:W-:-:S07]  /*6ca0*/  IMAD.MOV.U32 R201, RZ, RZ, R13 ;  /* 0x000000ffffc97224 */ /* 0x000fce00078e000d */
.L_x_14399:
[----:B------:R-:W-:-:S04]  /*6cb0*/  UIADD3 UR36, UR36, 0x1, URZ ;  /* 0x0000000124247890 */ /* 0x000fc8000fffe03f */
[----:B------:R-:W-:-:S04]  /*6cc0*/  UISETP.NE.AND UP0, UPT, UR36, 0x2, UPT ;  /* 0x000000022400788c */ /* 0x000fc8000bf05270 */
[----:B------:R-:W-:Y:S02]  /*6cd0*/  USEL UR4, URZ, 0x1, UP0 ;  /* 0x000000013f047887 */ /* 0x000fe40008000000 */
[----:B------:R-:W-:Y:S02]  /*6ce0*/  USEL UR36, UR36, URZ, UP0 ;  /* 0x0000003f24247287 */ /* 0x000fe40008000000 */
[----:B------:R-:W-:Y:S01]  /*6cf0*/  ULOP3.LUT UR37, UR37, UR4, URZ, 0x3c, !UPT ;  /* 0x0000000425257292 */ /* 0x000fe2000f8e3c3f */
[----:B-1----:R-:W-:Y:S11]  /*6d00*/  @!P0 BRA `(.L_x_14391) ;  /* 0x0000000000048947 */ /* 0x002ff60003800000 */
[----:B------:R-:W-:Y:S01]  /*6d10*/  BPT.TRAP 0x1 ;  /* 0x000000040000795c */ /* 0x000fe20000300000 */
.L_x_14391:
        /* <DEDUP_REMOVED lines=9> */
.L_x_14392:
[----:B--2---:R-:W-:Y:S05]  /*6db0*/  @P1 BRA `(.L_x_14393) ;  /* 0x0000000000081947 */ /* 0x004fea0003800000 */
[----:B------:R-:W2:Y:S02]  /*6dc0*/  SYNCS.PHASECHK.TRANS64.TRYWAIT P1, [UR4+0x32430], R13 ;  /* 0x0324300dff0075a7 */ /* 0x000ea40008020144 */
[----:B--2---:R-:W-:Y:S05]  /*6dd0*/  @!P1 BRA `(.L_x_14394) ;  /* 0x000000cc00689947 */ /* 0x004fea0003800000 */
.L_x_14393:
        /* <DEDUP_REMOVED lines=31> */
.L_x_14395:
[----:B------:R3:W4:Y:S01]  /*6fd0*/  SYNCS.PHASECHK.TRANS64.TRYWAIT P1, [UR4+0x32450], R13 ;  /* 0x0324500dff0075a7 */ /* 0x0007220008020144 */
[----:B------:R-:W-:Y:S05]  /*6fe0*/  @!P0 BRA `(.L_x_14396) ;  /* 0x0000000000048947 */ /* 0x000fea0003800000 */
[----:B------:R-:W-:Y:S01]  /*6ff0*/  BPT.TRAP 0x1 ;  /* 0x000000040000795c */ /* 0x000fe20000300000 */
.L_x_14396:
[----:B----4-:R-:W-:Y:S05]  /*7000*/  @P1 BRA `(.L_x_14397) ;  /* 0x0000000000081947 */ /* 0x010fea0003800000 */
[----:B------:R-:W4:Y:S02]  /*7010*/  SYNCS.PHASECHK.TRANS64.TRYWAIT P1, [UR4+0x32450], R13 ;  /* 0x0324500dff0075a7 */ /* 0x000f240008020144 */
[----:B----4-:R-:W-:Y:S05]  /*7020*/  @!P1 BRA `(.L_x_14398) ;  /* 0x000000c800ec9947 */ /* 0x010fea0003800000 */
.L_x_14397:
        /* <DEDUP_REMOVED lines=10> */
[----:B------:R-:W-:Y:S01]  /*70d0*/  IMAD.U32 R212, RZ, RZ, UR4 ;  /* 0x00000004ffd47e24 */ /* 0x000fe2000f8e00ff */
[----:B------:R-:W-:Y:S01]  /*70e0*/  UMOV UR15, 0x40000040 ;  /* 0x40000040000f7882 */ /* 0x000fe20000000000 */
[----:B------:R-:W-:Y:S01]  /*70f0*/  UIADD3 UR18, UR5, 0x304, URZ ;  /* 0x0000030405127890 */ /* 0x000fe2000fffe03f */
[----:B------:R-:W-:Y:S01]  /*7100*/  ISETP.GT.AND P1, PT, R207, RZ, PT ;  /* 0x000000ffcf00720c */ /* 0x000fe20003f24270 */
[----:B------:R-:W-:Y:S01]  /*7110*/  UMOV UR19, 0x40000040 ;  /* 0x4000004000137882 */ /* 0x000fe20000000000 */
[----:B------:R-:W-:Y:S01]  /*7120*/  HGMMA.64x96x16.F32.BF16 R152, gdesc[UR56], R152, gsb0 ;  /* 0x01600000389879f0 */ /* 0x000fe20008001898 */
[----:B------:R-:W-:Y:S01]  /*7130*/  R2UR UR56, R8 ;  /* 0x00000000083872ca */ /* 0x000fe200000e0000 */
[----:B------:R-:W-:Y:S01]  /*7140*/  UIADD3 UR58, UR5, 0x2, URZ ;  /* 0x00000002053a7890 */ /* 0x000fe2000fffe03f */
[----:B------:R-:W-:Y:S01]  /*7150*/  R2UR UR57, R9 ;  /* 0x00000000093972ca */ /* 0x000fe200000e0000 */
[----:B------:R-:W-:Y:S01]  /*7160*/  UMOV UR59, 0x40000040 ;  /* 0x40000040003b7882 */ /* 0x000fe20000000000 */
[----:B------:R-:W-:Y:S01]  /*7170*/  UIADD3 UR22, UR5, 0x306, URZ ;  /* 0x0000030605167890 */ /* 0x000fe2000fffe03f */
[----:B------:R-:W-:Y:S01]  /*7180*/  VIADD R207, R207, 0xffffffff ;  /* 0xffffffffcfcf7836 */ /* 0x000fe20000000000 */
        /* <DEDUP_REMOVED lines=16> */
[----:B------:R-:W-:Y:S01]  /*7290*/  UIMAD UR4, UR36, 0xc00, UR6 ;  /* 0x00000c00240478a4 */ /* 0x000fe2000f8e0206 */
        /* <DEDUP_REMOVED lines=104> */
[----:B0-----:R-:W0:Y:S01]  /*7920*/  SHFL.BFLY PT, R211, R202, 0x2, 0x1f ;  /* 0x0c401f00cad37f89 */ /* 0x001e2200000e0000 */
        /* <DEDUP_REMOVED lines=16> */
[----:B------:R-:W-:Y:S02]  /*7a30*/  @!P2 VIADD R152, R212, 0x32440 ;  /* 0x00032440d498a836 */ /* 0x000fe40000000000 */
[----:B------:R-:W-:Y:S01]  /*7a40*/  FMUL.FTZ R201, R201, UR5 ;  /* 0x00000005c9c97c20 */ /* 0x000fe20008410000 */
[--C-:B------:R-:W-:Y:S01]  /*7a50*/  FFMA.FTZ R156, R156, UR5, -R210.reuse ;  /* 0x000000059c9c7c23 */ /* 0x100fe200080108d2 */
[----:B------:R-:W-:Y:S01]  /*7a60*/  MUFU.EX2 R202, R202 ;  /* 0x000000ca00ca7308 */ /* 0x000fe20000000800 */
[----:B------:R-:W-:Y:S01]  /*7a70*/  FFMA.FTZ R160, R160, UR5, -R210 ;  /* 0x00000005a0a07c23 */ /* 0x000fe200080108d2 */
[----:B------:R-:W-:Y:S01]  /*7a80*/  @!P2 PRMT R152, RZ, 0x654, R152 ;  /* 0x00000654ff98a816 */ /* 0x000fe20000000098 */
[--C-:B------:R-:W-:Y:S01]  /*7a90*/  FFMA.FTZ R161, R161, UR5, -R210.reuse ;  /* 0x00000005a1a17c23 */ /* 0x100fe200080108d2 */
[--C-:B------:R-:W-:Y:S01]  /*7aa0*/  FFMA.FTZ R164, R164, UR5, -R210.reuse ;  /* 0x00000005a4a47c23 */ /* 0x100fe200080108d2 */
[--C-:B------:R-:W-:Y:S01]  /*7ab0*/  FFMA.FTZ R165, R165, UR5, -R210.reuse ;  /* 0x00000005a5a57c23 */ /* 0x100fe200080108d2 */
[--C-:B------:R-:W-:Y:S01]  /*7ac0*/  FFMA.FTZ R168, R168, UR5, -R210.reuse ;  /* 0x00000005a8a87c23 */ /* 0x100fe200080108d2 */
[----:B-1----:R-:W-:Y:S01]  /*7ad0*/  FMNMX.FTZ R20, R20, R213, !PT ;  /* 0x000000d514147209 */ /* 0x002fe20007810000 */
[----:B------:R-:W0:Y:S01]  /*7ae0*/  MUFU.EX2 R201, R201 ;  /* 0x000000c900c97308 */ /* 0x000e220000000800 */
[--C-:B------:R-:W-:Y:S01]  /*7af0*/  FFMA.FTZ R169, R169, UR5, -R210.reuse ;  /* 0x00000005a9a97c23 */ /* 0x100fe200080108d2 */
[--C-:B------:R-:W-:Y:S01]  /*7b00*/  FFMA.FTZ R172, R172, UR5, -R210.reuse ;  /* 0x00000005acac7c23 */ /* 0x100fe200080108d2 */
[--C-:B------:R-:W-:Y:S01]  /*7b10*/  FFMA.FTZ R173, R173, UR5, -R210.reuse ;  /* 0x00000005adad7c23 */ /* 0x100fe200080108d2 */
[C---:B------:R-:W-:Y:S01]  /*7b20*/  FADD.FTZ R21, -R20.reuse, R209 ;  /* 0x000000d114157221 */ /* 0x040fe20000010100 */
[----:B------:R-:W-:Y:S01]  /*7b30*/  FMUL.FTZ R214, R20, UR5 ;  /* 0x0000000514d67c20 */ /* 0x000fe20008410000 */
[--C-:B------:R-:W-:Y:S01]  /*7b40*/  FFMA.FTZ R176, R176, UR5, -R210.reuse ;  /* 0x00000005b0b07c23 */ /* 0x100fe200080108d2 */
[----:B------:R-:W-:Y:S01]  /*7b50*/  FFMA.FTZ R177, R177, UR5, -R210 ;  /* 0x00000005b1b17c23 */ /* 0x000fe200080108d2 */
[----:B------:R-:W-:Y:S01]  /*7b60*/  FMUL.FTZ R157, R21, UR5 ;  /* 0x00000005159d7c20 */ /* 0x000fe20008410000 */
[----:B------:R-:W-:Y:S01]  /*7b70*/  IADD3 R21, -R215, 0xb, RZ ;  /* 0x0000000bd7157810 */ /* 0x000fe20007ffe1ff */
[----:B------:R1:W-:Y:S01]  /*7b80*/  MUFU.EX2 R209, R153 ;  /* 0x0000009900d17308 */ /* 0x0003e20000000800 */
[--C-:B------:R-:W-:Y:S01]  /*7b90*/  FFMA.FTZ R211, R154, UR5, -R214.reuse ;  /* 0x000000059ad37c23 */ /* 0x100fe200080108d6 */
[--C-:B------:R-:W-:Y:S01]  /*7ba0*/  FFMA.FTZ R213, R155, UR5, -R214.reuse ;  /* 0x000000059bd57c23 */ /* 0x100fe200080108d6 */
        /* <DEDUP_REMOVED lines=142> */
[--C-:B------:R-:W-:Y:S01]  /*8490*/  FFMA.FTZ R162, R162, UR5, -R214.reuse ;  /* 0x00000005a2a27c23 */ /* 0x100fe200080108d6 */
[----:B0-----:R-:W-:Y:S01]  /*84a0*/  F2FP.BF16.F32.PACK_AB R154, R209, R156 ;  /* 0x0000009cd19a723e */ /* 0x001fe200000010ff */
[--C-:B------:R-:W-:Y:S01]  /*84b0*/  FFMA.FTZ R163, R163, UR5, -R214.reuse ;  /* 0x00000005a3a37c23 */ /* 0x100fe200080108d6 */
[----:B----4-:R-:W-:Y:S01]  /*84c0*/  F2FP.BF16.F32.PACK_AB R153, R213, R211 ;  /* 0x000000d3d599723e */ /* 0x010fe200000010ff */
[--C-:B------:R-:W-:Y:S01]  /*84d0*/  FFMA.FTZ R166, R166, UR5, -R214.reuse ;  /* 0x00000005a6a67c23 */ /* 0x100fe200080108d6 */
[----:B-----5:R-:W-:Y:S01]  /*84e0*/  F2FP.BF16.F32.PACK_AB R155, R159, R158 ;  /* 0x0000009e9f9b723e */ /* 0x020fe200000010ff */
[--C-:B------:R-:W-:Y:S01]  /*84f0*/  FFMA.FTZ R167, R167, UR5, -R214.reuse ;  /* 0x00000005a7a77c23 */ /* 0x100fe200080108d6 */
[----:B------:R-:W-:Y:S01]  /*8500*/  MUFU.EX2 R160, R160 ;  /* 0x000000a000a07308 */ /* 0x000fe20000000800 */
[--C-:B------:R-:W-:Y:S01]  /*8510*/  FFMA.FTZ R170, R170, UR5, -R214.reuse ;  /* 0x00000005aaaa7c23 */ /* 0x100fe200080108d6 */
[----:B------:R-:W-:Y:S01]  /*8520*/  WARPGROUP.ARRIVE ;  /* 0x00000000000079c5 */ /* 0x000fe20000000000 */
[--C-:B------:R-:W-:Y:S01]  /*8530*/  FFMA.FTZ R171, R171, UR5, -R214.reuse ;  /* 0x00000005abab7c23 */ /* 0x100fe200080108d6 */
[--C-:B------:R-:W-:Y:S01]  /*8540*/  FFMA.FTZ R174, R174, UR5, -R214.reuse ;  /* 0x00000005aeae7c23 */ /* 0x100fe200080108d6 */
[----:B------:R-:W-:Y:S01]  /*8550*/  FFMA.FTZ R175, R175, UR5, -R214 ;  /* 0x00000005afaf7c23 */ /* 0x000fe200080108d6 */
[--C-:B------:R-:W-:Y:S01]  /*8560*/  FFMA.FTZ R180, R180, UR5, -R210.reuse ;  /* 0x00000005b4b47c23 */ /* 0x100fe200080108d2 */
[----:B------:R-:W-:Y:S01]  /*8570*/  FFMA.FTZ R181, R181, UR5, -R210 ;  /* 0x00000005b5b57c23 */ /* 0x000fe200080108d2 */
[----:B------:R-:W-:Y:S01]  /*8580*/  HGMMA.64x256x16.F32.BF16 R24, R152, gdesc[UR8].tnspB, R24, gsb0 ;  /* 0x43e0000898187df0 */ /* 0x000fe20008001818 */
[----:B------:R-:W0:Y:S01]  /*8590*/  MUFU.EX2 R161, R161 ;  /* 0x000000a100a17308 */ /* 0x000e220000000800 */
[----:B------:R-:W-:Y:S01]  /*85a0*/  UIADD3 UR10, UR4, 0x80, URZ ;  /* 0x00000080040a7890 */ /* 0x000fe2000fffe03f */
[--C-:B------:R-:W-:Y:S01]  /*85b0*/  FFMA.FTZ R178, R178, UR5, -R214.reuse ;  /* 0x00000005b2b27c23 */ /* 0x100fe200080108d6 */
[----:B------:R-:W-:Y:S01]  /*85c0*/  UMOV UR11, 0x40000040 ;  /* 0x40000040000b7882 */ /* 0x000fe20000000000 */
        /* <DEDUP_REMOVED lines=8> */
[--C-:B------:R-:W-:Y:S01]  /*8650*/  FFMA.FTZ R186, R186, UR5, -R214.reuse ;  /* 0x00000005baba7c23 */ /* 0x100fe200080108d6 */
[--C-:B------:R-:W-:Y:S01]  /*8660*/  FFMA.FTZ R187, R187, UR5, -R214.reuse ;  /* 0x00000005bbbb7c23 */ /* 0x100fe200080108d6 */
[--C-:B------:R-:W-:Y:S01]  /*8670*/  FFMA.FTZ R190, R190, UR5, -R214.reuse ;  /* 0x00000005bebe7c23 */ /* 0x100fe200080108d6 */
[----:B------:R-:W-:Y:S01]  /*8680*/  FFMA.FTZ R191, R191, UR5, -R214 ;  /* 0x00000005bfbf7c23 */ /* 0x000fe200080108d6 */
[----:B------:R-:W1:Y:S01]  /*8690*/  MUFU.EX2 R165, R165 ;  /* 0x000000a500a57308 */ /* 0x000e620000000800 */
[--C-:B------:R-:W-:Y:S01]  /*86a0*/  FFMA.FTZ R192, R192, UR5, -R210.reuse ;  /* 0x00000005c0c07c23 */ /* 0x100fe200080108d2 */
[--C-:B------:R-:W-:Y:S01]  /*86b0*/  FFMA.FTZ R193, R193, UR5, -R210.reuse ;  /* 0x00000005c1c17c23 */ /* 0x100fe200080108d2 */
[--C-:B------:R-:W-:Y:S01]  /*86c0*/  FFMA.FTZ R196, R196, UR5, -R210.reuse ;  /* 0x00000005c4c47c23 */ /* 0x100fe200080108d2 */
[----:B------:R-:W-:Y:S01]  /*86d0*/  FFMA.FTZ R197, R197, UR5, -R210 ;  /* 0x00000005c5c57c23 */ /* 0x000fe200080108d2 */
[--C-:B------:R-:W-:Y:S01]  /*86e0*/  FFMA.FTZ R194, R194, UR5, -R214.reuse ;  /* 0x00000005c2c27c23 */ /* 0x100fe200080108d6 */
[--C-:B------:R-:W-:Y:S01]  /*86f0*/  FFMA.FTZ R195, R195, UR5, -R214.reuse ;  /* 0x00000005c3c37c23 */ /* 0x100fe200080108d6 */
[--C-:B------:R-:W-:Y:S01]  /*8700*/  FFMA.FTZ R198, R198, UR5, -R214.reuse ;  /* 0x00000005c6c67c23 */ /* 0x100fe200080108d6 */
[----:B------:R-:W-:Y:S01]  /*8710*/  MUFU.EX2 R162, R162 ;  /* 0x000000a200a27308 */ /* 0x000fe20000000800 */
[----:B------:R-:W-:Y:S01]  /*8720*/  FFMA.FTZ R199, R199, UR5, -R214 ;  /* 0x00000005c7c77c23 */ /* 0x000fe200080108d6 */
[----:B------:R-:W-:Y:S01]  /*8730*/  FFMA.FTZ R201, R201, R0, R202 ;  /* 0x00000000c9c97223 */ /* 0x000fe200000100ca */
[----:B------:R-:W-:Y:S01]  /*8740*/  FFMA.FTZ R12, R157, R12, R211 ;  /* 0x0000000c9d0c7223 */ /* 0x000fe200000100d3 */
[----:B------:R-:W-:-:S02]  /*8750*/  @!P2 VIADD R212, R212, 0x32460 ;  /* 0x00032460d4d4a836 */ /* 0x000fc40000000000 */
[----:B------:R-:W-:Y:S01]  /*8760*/  FADD.FTZ R201, R208, R201 ;  /* 0x000000c9d0c97221 */ /* 0x000fe20000010000 */
[----:B------:R-:W-:Y:S01]  /*8770*/  FADD.FTZ R213, R213, R12 ;  /* 0x0000000cd5d57221 */ /* 0x000fe20000010000 */
[----:B------:R-:W3:Y:S01]  /*8780*/  MUFU.EX2 R163, R163 ;  /* 0x000000a300a37308 */ /* 0x000ee20000000800 */
[----:B------:R-:W-:Y:S01]  /*8790*/  @!P2 PRMT R212, RZ, 0x654, R212 ;  /* 0x00000654ffd4a816 */ /* 0x000fe200000000d4 */
[----:B------:R-:W-:Y:S01]  /*87a0*/  FADD.FTZ R156, R156, R201 ;  /* 0x000000c99c9c7221 */ /* 0x000fe20000010000 */
[----:B------:R-:W-:Y:S01]  /*87b0*/  FADD.FTZ R158, R158, R213 ;  /* 0x000000d59e9e7221 */ /* 0x000fe20000010000 */
[----:B------:R-:W-:Y:S02]  /*87c0*/  IMAD.MOV.U32 R201, RZ, RZ, R13 ;  /* 0x000000ffffc97224 */ /* 0x000fe400078e000d */
[----:B------:R-:W-:Y:S01]  /*87d0*/  FADD.FTZ R209, R209, R156 ;  /* 0x0000009cd1d17221 */ /* 0x000fe20000010000 */
        /* <DEDUP_REMOVED lines=36> */
[----:B------:R-:W-:Y:S01]  /*8a20*/  FADD.FTZ R162, R162, R159 ;  /* 0x0000009fa2a27221 */ /* 0x000fe20000010000 */
[----:B----4-:R-:W-:Y:S01]  /*8a30*/  F2FP.BF16.F32.PACK_AB R155, R167, R166 ;  /* 0x000000a6a79b723e */ /* 0x010fe200000010ff */
[----:B------:R-:W-:Y:S01]  /*8a40*/  FADD.FTZ R161, R161, R160 ;  /* 0x000000a0a1a17221 */ /* 0x000fe20000010000 */
[----:B------:R-:W-:Y:S01]  /*8a50*/  IMAD.MOV.U32 R209, RZ, RZ, R20 ;  /* 0x000000ffffd17224 */ /* 0x000fe200078e0014 */
[----:B------:R-:W-:Y:S01]  /*8a60*/  MUFU.EX2 R194, R194 ;  /* 0x000000c200c27308 */ /* 0x000fe20000000800 */
[----:B------:R-:W-:Y:S01]  /*8a70*/  WARPGROUP.ARRIVE ;  /* 0x00000000000079c5 */ /* 0x000fe20000000000 */
[----:B------:R-:W-:Y:S01]  /*8a80*/  FADD.FTZ R163, R163, R162 ;  /* 0x000000a2a3a37221 */ /* 0x000fe20000010000 */
[----:B------:R-:W-:-:S03]  /*8a90*/  FADD.FTZ R164, R164, R161 ;  /* 0x000000a1a4a47221 */ /* 0x000fc60000010000 */
[----:B------:R-:W-:Y:S01]  /*8aa0*/  FADD.FTZ R166, R166, R163 ;  /* 0x000000a3a6a67221 */ /* 0x000fe20000010000 */
[----:B------:R-:W-:Y:S01]  /*8ab0*/  HGMMA.64x256x16.F32.BF16 R24, R152, gdesc[UR8].tnspB, R24, gsb0 ;  /* 0x43e0000898187df0 */ /* 0x000fe20008001818 */
[----:B------:R-:W-:Y:S01]  /*8ac0*/  UIADD3 UR10, UR4, 0x100, URZ ;  /* 0x00000100040a7890 */ /* 0x000fe2000fffe03f */
[----:B------:R-:W1:Y:S01]  /*8ad0*/  MUFU.EX2 R195, R195 ;  /* 0x000000c300c37308 */ /* 0x000e620000000800 */
        /* <DEDUP_REMOVED lines=60> */
[----:B-1----:R-:W-:Y:S01]  /*8ea0*/  F2FP.BF16.F32.PACK_AB R153, R195, R194 ;  /* 0x000000c2c399723e */ /* 0x002fe200000010ff */
        /* <DEDUP_REMOVED lines=11> */
[----:B------:R1:W-:Y:S01]  /*8f60*/  @!P2 SYNCS.ARRIVE.TRANS64.RED.A1T0 RZ, [R212+URZ], RZ ;  /* 0x000000ffd4ffa9a7 */ /* 0x0003e2000810043f */
[----:B------:R-:W-:Y:S05]  /*8f70*/  @P1 BRA `(.L_x_14399) ;  /* 0xffffffdc004c1947 */ /* 0x000fea000383ffff */
.L_x_14390:
[----:B------:R-:W2:Y:S01]  /*8f80*/  SHFL.BFLY PT, R3, R0, 0x2, 0x1f ;  /* 0x0c401f0000037f89 */ /* 0x000ea200000e0000 */
[----:B------:R-:W-:Y:S01]  /*8f90*/  IMAD.MOV.U32 R4, RZ, RZ, RZ ;  /* 0x000000ffff047224 */ /* 0x000fe200078e00ff */
[----:B------:R-:W-:Y:S01]  /*8fa0*/  R2UR UR4, R224 ;  /* 0x00000000e00472ca */ /* 0x000fe200000e0000 */
[----:B------:R-:W-:Y:S01]  /*8fb0*/  UIADD3 UR36, UR36, 0x1, URZ ;  /* 0x0000000124247890 */ /* 0x000fe2000fffe03f */
[----:B------:R-:W3:Y:S01]  /*8fc0*/  SHFL.BFLY PT, R5, R12, 0x2, 0x1f ;  /* 0x0c401f000c057f89 */ /* 0x000ee200000e0000 */
[----:B------:R-:W-:Y:S01]  /*8fd0*/  IMAD.U32 R14, RZ, RZ, UR5 ;  /* 0x00000005ff0e7e24 */ /* 0x000fe2000f8e00ff */
[----:B------:R4:W-:Y:S06]  /*8fe0*/  BAR.ARV R21, 0x100 ;  /* 0x000400150000751d */ /* 0x0009ec0000002000 */
[----:B------:R-:W-:-:S02]  /*8ff0*/  UISETP.NE.AND UP0, UPT, UR36, 0x2, UPT ;  /* 0x000000022400788c */ /* 0x000fc4000bf05270 */
[----:B------:R-:W-:Y:S06]  /*9000*/  BAR.ARV 0x8, 0x180 ;  /* 0x0206000000007b1d */ /* 0x000fec0000002000 */
[----:B------:R-:W-:Y:S01]  /*9010*/  UIADD3 UR4, UR4, 0x1, URZ ;  /* 0x0000000104047890 */ /* 0x000fe2000fffe03f */
[----:B------:R-:W-:Y:S01]  /*9020*/  PLOP3.LUT P0, PT, PT, PT, PT, 0x8, 0x0 ;  /* 0x000000000000781c */ /* 0x000fe20003f0e170 */
[----:B--2---:R-:W-:Y:S01]  /*9030*/  FADD.FTZ R3, R3, R0 ;  /* 0x0000000003037221 */ /* 0x004fe20000010000 */
[----:B------:R-:W-:Y:S01]  /*9040*/  IMAD.MOV.U32 R0, RZ, RZ, RZ ;  /* 0x000000ffff007224 */ /* 0x000fe200078e00ff */
[----:B------:R-:W-:Y:S01]  /*9050*/  USEL UR36, UR36, URZ, UP0 ;  /* 0x0000003f24247287 */ /* 0x000fe20008000000 */
[----:B---3--:R-:W-:-:S02]  /*9060*/  FADD.FTZ R5, R5, R12 ;  /* 0x0000000c05057221 */ /* 0x008fc40000010000 */
[----:B------:R-:W2:Y:S01]  /*9070*/  SHFL.BFLY PT, R2, R3, 0x1, 0x1f ;  /* 0x0c201f0003027f89 */ /* 0x000ea200000e0000 */
[----:B------:R-:W-:Y:S01]  /*9080*/  IMAD.U32 R224, RZ, RZ, UR4 ;  /* 0x00000004ffe07e24 */ /* 0x000fe2000f8e00ff */
[----:B------:R-:W-:-:S04]  /*9090*/  USEL UR4, URZ, 0x1, UP0 ;  /* 0x000000013f047887 */ /* 0x000fc80008000000 */
[----:B------:R-:W-:Y:S01]  /*90a0*/  ULOP3.LUT UR37, UR37, UR4, URZ, 0x3c, !UPT ;  /* 0x0000000425257292 */ /* 0x000fe2000f8e3c3f */
[----:B--2---:R-:W-:Y:S01]  /*90b0*/  FADD.FTZ R7, R3, R2 ;  /* 0x0000000203077221 */ /* 0x004fe20000010000 */
[----:B------:R-:W-:Y:S01]  /*90c0*/  IMAD.MOV.U32 R3, RZ, RZ, -0x800000 ;  /* 0xff800000ff037424 */ /* 0x000fe200078e00ff */
[----:B------:R-:W2:Y:S03]  /*90d0*/  SHFL.BFLY PT, R2, R5, 0x1, 0x1f ;  /* 0x0c201f0005027f89 */ /* 0x000ea600000e0000 */
[----:B------:R-:W-:-:S13]  /*90e0*/  FSETP.NE.FTZ.AND P1, PT, R7, RZ, PT ;  /* 0x000000ff0700720b */ /* 0x000fda0003f35000 */
[----:B------:R-:W3:Y:S01]  /*90f0*/  @P1 MUFU.RCP R4, R7 ;  /* 0x0000000700041308 */ /* 0x000ee20000001000 */
[----:B--2---:R-:W-:Y:S01]  /*9100*/  FADD.FTZ R6, R5, R2 ;  /* 0x0000000205067221 */ /* 0x004fe20000010000 */
[----:B------:R-:W-:-:S06]  /*9110*/  IMAD.MOV.U32 R2, RZ, RZ, -0x800000 ;  /* 0xff800000ff027424 */ /* 0x000fcc00078e00ff */
[----:B------:R-:W2:Y:S01]  /*9120*/  @P1 MUFU.LG2 R5, R7 ;  /* 0x0000000700051308 */ /* 0x000ea20000000c00 */
[----:B------:R-:W-:Y:S01]  /*9130*/  FSETP.NE.FTZ.AND P2, PT, R6, RZ, PT ;  /* 0x000000ff0600720b */ /* 0x000fe20003f55000 */
        /* <DEDUP_REMOVED lines=17> */
[----:B------:R-:W3:Y:S01]  /*9250*/  @P2 MUFU.LG2 R6, R6 ;  /* 0x0000000600062308 */ /* 0x000ee20000000c00 */
        /* <DEDUP_REMOVED lines=50> */
[----:B--2---:R-:W-:Y:S01]  /*9580*/  @P1 FMUL.FTZ R5, R5, 0.69314718246459960938 ;  /* 0x3f31721805051820 */ /* 0x004fe20000410000 */
[----:B---3--:R-:W-:Y:S01]  /*9590*/  @P2 FMUL.FTZ R7, R6, 0.69314718246459960938 ;  /* 0x3f31721806072820 */ /* 0x008fe20000410000 */
        /* <DEDUP_REMOVED lines=66> */
[----:B----4-:R-:W-:-:S07]  /*99c0*/  @P2 FFMA.FTZ R3, R14, R20, R7 ;  /* 0x000000140e032223 */ /* 0x010fce0000010007 */
.L_x_14368:
[----:B------:R-:W2:Y:S01]  /*99d0*/  S2R R4, SR_CgaCtaId ;  /* 0x0000000000047919 */ /* 0x000ea20000008800 */
[----:B------:R-:W-:Y:S01]  /*99e0*/  MOV R151, 0x400 ;  /* 0x0000040000977802 */ /* 0x000fe20000000f00 */
[----:B------:R-:W-:Y:S01]  /*99f0*/  BSSY B0, `(.L_x_14400) ;  /* 0x00002e0000007945 */ /* 0x000fe20003800000 */
[----:B------:R-:W-:Y:S02]  /*9a00*/  BAR.SYNC.DEFER_BLOCKING 0x5, 0x180 ;  /* 0x0146000000007b1d */ /* 0x000fe40000010000 */
[----:B--2---:R-:W-:-:S05]  /*9a10*/  LEA R151, R4, R151, 0x18 ;  /* 0x0000009704977211 */ /* 0x004fca00078ec0ff */
[----:B------:R-:W2:Y:S02]  /*9a20*/  LDS.128 R4, [R151+0x324d0] ;  /* 0x0324d00097047984 */ /* 0x000ea40000000c00 */
[----:B--2---:R-:W-:Y:S02]  /*9a30*/  R2UR UR5, R5 ;  /* 0x00000000050572ca */ /* 0x004fe400000e0000 */
[----:B------:R-:W-:Y:S01]  /*9a40*/  R2UR UR6, R6 ;  /* 0x00000000060672ca */ /* 0x000fe200000e0000 */
[----:B------:R-:W-:Y:S06]  /*9a50*/  BAR.ARV 0x4, 0x180 ;  /* 0x0106000000007b1d */ /* 0x000fec0000002000 */
[----:B------:R-:W-:Y:S08]  /*9a60*/  @P0 BRA `(.L_x_14401) ;  /* 0x0000001c00e00947 */ /* 0x000ff00003800000 */
[----:B------:R-:W2:Y:S01]  /*9a70*/  S2R R6, SR_SWINHI ;  /* 0x0000000000067919 */ /* 0x000ea20000002f00 */
        /* <DEDUP_REMOVED lines=21> */
[----:B--2---:R-:W-:Y:S02]  /*9bd0*/  MOV R5, R6 ;  /* 0x0000000600057202 */ /* 0x004fe40000000f00 */
[----:B------:R-:W-:-:S02]  /*9be0*/  F2FP.BF16.F32.PACK_AB R51, R157, R51 ;  /* 0x000000339d33723e */ /* 0x000fc400000010ff */
[----:B------:R-:W-:Y:S01]  /*9bf0*/  F2FP.BF16.F32.PACK_AB R57, R155, R58 ;  /* 0x0000003a9b39723e */ /* 0x000fe200000010ff */
[----:B------:R-:W-:Y:S01]  /*9c00*/  IMAD.WIDE R102, R228, 0x2, R4 ;  /* 0x00000002e4667825 */ /* 0x000fe200078e0204 */
[----:B------:R-:W-:Y:S02]  /*9c10*/  F2FP.BF16.F32.PACK_AB R64, R65, R64 ;  /* 0x000000404140723e */ /* 0x000fe400000010ff */
        /* <DEDUP_REMOVED lines=56> */
[----:B------:R-:W-:Y:S02]  /*9fa0*/  LOP3.LUT R98, R167, 0x380, RZ, 0xc0, !PT ;  /* 0x00000380a7627812 */ /* 0x000fe400078ec0ff */
[----:B------:R-:W-:Y:S02]  /*9fb0*/  LOP3.LUT R20, R20, R175, RZ, 0x3c, !PT ;  /* 0x000000af14147212 */ /* 0x000fe400078e3cff */
[----:B------:R-:W-:Y:S02]  /*9fc0*/  SHF.R.U64 R46, R46, 0x3, RZ ;  /* 0x000000032e2e7819 */ /* 0x000fe400000012ff */
[----:B------:R-:W-:-:S02]  /*9fd0*/  LOP3.LUT R94, R191, 0x380, RZ, 0xc0, !PT ;  /* 0x00000380bf5e7812 */ /* 0x000fc400078ec0ff */
[----:B------:R-:W-:Y:S01]  /*9fe0*/  MOV R102, R102 ;  /* 0x0000006600667202 */ /* 0x000fe20000000f00 */
[----:B------:R-:W-:Y:S01]  /*9ff0*/  BAR.SYNC.DEFER_BLOCKING 0x1, 0x100 ;  /* 0x0044000000007b1d */ /* 0x000fe20000010000 */
[----:B------:R-:W-:Y:S02]  /*a000*/  SHF.R.U64 R29, R12, 0x3, RZ ;  /* 0x000000030c1d7819 */ /* 0x000fe400000012ff */
[----:B------:R-:W-:Y:S02]  /*a010*/  LOP3.LUT R22, R22, R177, RZ, 0x3c, !PT ;  /* 0x000000b116167212 */ /* 0x000fe400078e3cff */
[----:B------:R-:W-:Y:S02]  /*a020*/  SHF.R.U64 R54, R54, 0x3, RZ ;  /* 0x0000000336367819 */ /* 0x000fe400000012ff */
[----:B------:R-:W-:Y:S02]  /*a030*/  MOV R14, R14 ;  /* 0x0000000e000e7202 */ /* 0x000fe40000000f00 */
[----:B------:R-:W-:-:S02]  /*a040*/  LOP3.LUT R30, R30, R179, RZ, 0x3c, !PT ;  /* 0x000000b31e1e7212 */ /* 0x000fc400078e3cff */
[----:B------:R-:W-:Y:S02]  /*a050*/  SHF.R.U64 R62, R62, 0x3, RZ ;  /* 0x000000033e3e7819 */ /* 0x000fe400000012ff */
[----:B------:R-:W-:Y:S02]  /*a060*/  MOV R16, R16 ;  /* 0x0000001000107202 */ /* 0x000fe40000000f00 */
[----:B------:R-:W-:Y:S02]  /*a070*/  LOP3.LUT R38, R38, R181, RZ, 0x3c, !PT ;  /* 0x000000b526267212 */ /* 0x000fe400078e3cff */
[----:B------:R-:W-:Y:S02]  /*a080*/  SHF.R.U64 R70, R70, 0x3, RZ ;  /* 0x0000000346467819 */ /* 0x000fe400000012ff */
[----:B------:R-:W-:Y:S02]  /*a090*/  LOP3.LUT R103, R156, 0x380, RZ, 0xc0, !PT ;  /* 0x000003809c677812 */ /* 0x000fe400078ec0ff */
[----:B------:R-:W-:-:S02]  /*a0a0*/  SHF.R.U64 R12, R98, 0x3, RZ ;  /* 0x00000003620c7819 */ /* 0x000fc400000012ff */
[----:B------:R-:W-:Y:S01]  /*a0b0*/  MOV R18, R18 ;  /* 0x0000001200127202 */ /* 0x000fe20000000f00 */
[----:B------:R-:W-:Y:S01]  /*a0c0*/  STSM.16.M88.4 [R102], R24 ;  /* 0x0000001866007844 */ /* 0x000fe20000000200 */
[----:B------:R-:W-:Y:S02]  /*a0d0*/  LOP3.LUT R46, R46, R183, RZ, 0x3c, !PT ;  /* 0x000000b72e2e7212 */ /* 0x000fe400078e3cff */
[----:B------:R-:W-:Y:S01]  /*a0e0*/  SHF.R.U64 R94, R94, 0x3, RZ ;  /* 0x000000035e5e7819 */ /* 0x000fe200000012ff */
[----:B------:R-:W-:Y:S01]  /*a0f0*/  STSM.16.M88.4 [R14], R32 ;  /* 0x000000200e007844 */ /* 0x000fe20000000200 */
[----:B------:R-:W-:Y:S02]  /*a100*/  LOP3.LUT R98, R29, R6, RZ, 0x3c, !PT ;  /* 0x000000061d627212 */ /* 0x000fe400078e3cff */
[----:B------:R-:W-:Y:S01]  /*a110*/  MOV R20, R20 ;  /* 0x0000001400147202 */ /* 0x000fe20000000f00 */
[----:B------:R-:W-:Y:S01]  /*a120*/  STSM.16.M88.4 [R16], R40 ;  /* 0x0000002810007844 */ /* 0x000fe20000000200 */
[----:B------:R-:W-:-:S02]  /*a130*/  F2FP.BF16.F32.PACK_AB R59, R154, R59 ;  /* 0x0000003b9a3b723e */ /* 0x000fc400000010ff */
        /* <DEDUP_REMOVED lines=9> */
[----:B------:R-:W-:Y:S01]  /*a1d0*/  F2FP.BF16.F32.PACK_AB R80, R81, R80 ;  /* 0x000000505150723e */ /* 0x000fe200000010ff */
[----:B------:R-:W-:Y:S01]  /*a1e0*/  STSM.16.M88.4 [R22], R64 ;  /* 0x0000004016007844 */ /* 0x000fe20000000200 */
[----:B------:R-:W-:Y:S02]  /*a1f0*/  LOP3.LUT R62, R62, R187, RZ, 0x3c, !PT ;  /* 0x000000bb3e3e7212 */ /* 0x000fe400078e3cff */
[----:B------:R-:W-:Y:S02]  /*a200*/  MOV R30, R30 ;  /* 0x0000001e001e7202 */ /* 0x000fe40000000f00 */
[----:B------:R-:W-:Y:S02]  /*a210*/  F2FP.BF16.F32.PACK_AB R74, R77, R76 ;  /* 0x0000004c4d4a723e */ /* 0x000fe400000010ff */
[----:B------:R-:W-:-:S02]  /*a220*/  F2FP.BF16.F32.PACK_AB R75, R79, R75 ;  /* 0x0000004b4f4b723e */ /* 0x000fc400000010ff */
[----:B------:R-:W-:Y:S02]  /*a230*/  F2FP.BF16.F32.PACK_AB R81, R8, R82 ;  /* 0x000000520851723e */ /* 0x000fe400000010ff */
[----:B------:R-:W-:Y:S01]  /*a240*/  LOP3.LUT R70, R70, R189, RZ, 0x3c, !PT ;  /* 0x000000bd46467212 */ /* 0x000fe200078e3cff */
[----:B------:R2:W-:Y:S01]  /*a250*/  STSM.16.M88.4 [R30], R72 ;  /* 0x000000481e007844 */ /* 0x0005e20000000200 */
[----:B------:R-:W-:Y:S02]  /*a260*/  SHF.R.U64 R103, R103, 0x3, RZ ;  /* 0x0000000367677819 */ /* 0x000fe400000012ff */
[----:B------:R-:W-:Y:S02]  /*a270*/  MOV R38, R38 ;  /* 0x0000002600267202 */ /* 0x000fe40000000f00 */
[----:B------:R-:W-:Y:S02]  /*a280*/  F2FP.BF16.F32.PACK_AB R82, R85, R84 ;  /* 0x000000545552723e */ /* 0x000fe400000010ff */
[----:B------:R-:W-:-:S02]  /*a290*/  F2FP.BF16.F32.PACK_AB R83, R83, R86 ;  /* 0x000000565353723e */ /* 0x000fc400000010ff */
[----:B------:R-:W-:Y:S02]  /*a2a0*/  LOP3.LUT R94, R94, R191, RZ, 0x3c, !PT ;  /* 0x000000bf5e5e7212 */ /* 0x000fe400078e3cff */
[----:B------:R-:W-:Y:S01]  /*a2b0*/  MOV R46, R46 ;  /* 0x0000002e002e7202 */ /* 0x000fe20000000f00 */
[----:B------:R3:W-:Y:S01]  /*a2c0*/  STSM.16.M88.4 [R38], R80 ;  /* 0x0000005026007844 */ /* 0x0007e20000000200 */
[----:B------:R-:W-:Y:S02]  /*a2d0*/  MOV R6, R98 ;  /* 0x0000006200067202 */ /* 0x000fe40000000f00 */
[----:B------:R-:W-:Y:S01]  /*a2e0*/  F2FP.BF16.F32.PACK_AB R84, R89, R88 ;  /* 0x000000585954723e */ /* 0x000fe200000010ff */
[----:B--2---:R-:W2:Y:S01]  /*a2f0*/  LDC R73, c[0x0][0xce8] ;  /* 0x00033a00ff497b82 */ /* 0x004ea20000000800 */
[----:B------:R-:W-:Y:S02]  /*a300*/  F2FP.BF16.F32.PACK_AB R85, R91, R90 ;  /* 0x0000005a5b55723e */ /* 0x000fe400000010ff */
        /* <DEDUP_REMOVED lines=9> */
[----:B------:R-:W-:Y:S02]  /*a3a0*/  F2FP.BF16.F32.PACK_AB R105, R107, R106 ;  /* 0x0000006a6b69723e */ /* 0x000fe400000010ff */
[----:B------:R-:W-:Y:S01]  /*a3b0*/  F2FP.BF16.F32.PACK_AB R112, R113, R112 ;  /* 0x000000707170723e */ /* 0x000fe200000010ff */
[----:B------:R3:W-:Y:S01]  /*a3c0*/  STSM.16.M88.4 [R54], R96 ;  /* 0x0000006036007844 */ /* 0x0007e20000000200 */
[----:B------:R-:W-:Y:S02]  /*a3d0*/  LOP3.LUT R10, R12, R167, RZ, 0x3c, !PT ;  /* 0x000000a70c0a7212 */ /* 0x000fe400078e3cff */
[----:B------:R-:W-:Y:S02]  /*a3e0*/  MOV R62, R62 ;  /* 0x0000003e003e7202 */ /* 0x000fe40000000f00 */
        /* <DEDUP_REMOVED lines=18> */
[----:B------:R-:W-:Y:S02]  /*a510*/  F2FP.BF16.F32.PACK_AB R130, R133, R132 ;  /* 0x000000848582723e */ /* 0x000fe400000010ff */
        /* <DEDUP_REMOVED lines=8> */
[----:B------:R-:W-:Y:S01]  /*a5a0*/  MOV R12, R12 ;  /* 0x0000000c000c7202 */ /* 0x000fe20000000f00 */
[----:B------:R3:W-:Y:S01]  /*a5b0*/  STSM.16.M88.4 [R10], R136 ;  /* 0x000000880a007844 */ /* 0x0007e20000000200 */
[----:B------:R-:W-:Y:S02]  /*a5c0*/  F2FP.BF16.F32.PACK_AB R146, R149, R148 ;  /* 0x000000949592723e */ /* 0x000fe400000010ff */
[----:B------:R-:W-:-:S02]  /*a5d0*/  F2FP.BF16.F32.PACK_AB R147, R0, R150 ;  /* 0x000000960093723e */ /* 0x000fc400000010ff */
[----:B------:R-:W-:Y:S02]  /*a5e0*/  R2UR UR4, R220 ;  /* 0x00000000dc0472ca */ /* 0x000fe400000e0000 */
[----:B------:R-:W-:Y:S01]  /*a5f0*/  PLOP3.LUT P0, PT, PT, PT, UP0, 0x80, 0x0 ;  /* 0x000000000000781c */ /* 0x000fe20003f0f008 */
[----:B------:R3:W-:Y:S01]  /*a600*/  STSM.16.M88.4 [R12], R144 ;  /* 0x000000900c007844 */ /* 0x0007e20000000200 */
[----:B------:R-:W-:-:S09]  /*a610*/  R2UR UR7, R222 ;  /* 0x00000000de0772ca */ /* 0x000fd200000e0000 */
[----:B------:R-:W-:-:S06]  /*a620*/  UIMAD.WIDE UR8, UR4, 0x4, UR8 ;  /* 0x00000004040878a5 */ /* 0x000fcc000f8e0208 */
[----:B------:R-:W-:Y:S02]  /*a630*/  IMAD.U32 R8, RZ, RZ, UR8 ;  /* 0x00000008ff087e24 */ /* 0x000fe4000f8e00ff */
[----:B------:R-:W-:Y:S01]  /*a640*/  IMAD.U32 R9, RZ, RZ, UR9 ;  /* 0x00000009ff097e24 */ /* 0x000fe2000f8e00ff */
[----:B------:R-:W-:Y:S06]  /*a650*/  BAR.SYNC.DEFER_BLOCKING 0x1, 0x100 ;  /* 0x0044000000007b1d */ /* 0x000fec0000010000 */
[----:B------:R-:W-:Y:S01]  /*a660*/  ULDC.64 UR8, c[0x0][0xd08] ;  /* 0x0003420000087ab9 */ /* 0x000fe20000000a00 */
[----:B------:R-:W4:Y:S01]  /*a670*/  @P0 LDG.E R0, desc[UR38][R8.64] ;  /* 0x0000002608000981 */ /* 0x000f22000c1e1900 */
[----:B------:R-:W-:Y:S01]  /*a680*/  UISETP.NE.U32.AND UP1, UPT, UR8, URZ, UPT ;  /* 0x0000003f0800728c */ /* 0x000fe2000bf25070 */
[----:B--2---:R-:W-:-:S03]  /*a690*/  ISETP.NE.AND P1, PT, R73, 0x1, PT ;  /* 0x000000014900780c */ /* 0x004fc60003f25270 */
[----:B------:R-:W-:-:S06]  /*a6a0*/  UISETP.NE.AND.EX UP1, UPT, UR9, URZ, UPT, UP1 ;  /* 0x0000003f0900728c */ /* 0x000fcc000bf25310 */
[----:B------:R-:W-:-:S04]  /*a6b0*/  PLOP3.LUT P2, PT, PT, PT, UP1, 0x80, 0x0 ;  /* 0x000000000000781c */ /* 0x000fc80003f4f018 */
[----:B------:R-:W2:Y:S01]  /*a6c0*/  @P1 LDC R11, c[0x0][0xcec] ;  /* 0x00033b00ff0b1b82 */ /* 0x000ea20000000800 */
[----:B------:R-:W-:-:S04]  /*a6d0*/  @UP1 ULEA UR8, UP2, UR4, UR8, 0x2 ;  /* 0x0000000804081291 */ /* 0x000fc8000f84103f */
[----:B------:R-:W-:Y:S02]  /*a6e0*/  @UP1 ULEA.HI.X UR9, UR4, UR9, UR7, 0x2, UP2 ;  /* 0x0000000904091291 */ /* 0x000fe400090f1407 */
[----:B------:R-:W-:Y:S01]  /*a6f0*/  IMAD.U32 R14, RZ, RZ, UR8 ;  /* 0x00000008ff0e7e24 */ /* 0x000fe2000f8e00ff */
[----:B------:R-:W-:Y:S01]  /*a700*/  ULDC UR7, c[0x0][0xb88] ;  /* 0x0002e20000077ab9 */ /* 0x000fe20000000800 */
[----:B------:R-:W-:Y:S01]  /*a710*/  UMOV UR4, URZ ;  /* 0x0000003f00047c82 */ /* 0x000fe20008000000 */
[----:B------:R-:W0:Y:S01]  /*a720*/  @P1 LDC R13, c[0x0][0xcf0] ;  /* 0x00033c00ff0d1b82 */ /* 0x000e220000000800 */
[----:B------:R-:W-:Y:S01]  /*a730*/  IMAD.U32 R15, RZ, RZ, UR9 ;  /* 0x00000009ff0f7e24 */ /* 0x000fe2000f8e00ff */
[----:B----4-:R-:W-:Y:S01]  /*a740*/  @P0 R2UR UR4, R0 ;  /* 0x00000000000402ca */ /* 0x010fe200000e0000 */
[----:B------:R-:W-:-:S06]  /*a750*/  IMAD.U32 R0, RZ, RZ, UR7 ;  /* 0x00000007ff007e24 */ /* 0x000fcc000f8e00ff */
[----:B------:R3:W5:Y:S01]  /*a760*/  @P2 LDG.E R0, desc[UR38][R14.64] ;  /* 0x000000260e002981 */ /* 0x000762000c1e1900 */
[----:B0-2---:R-:W-:Y:S07]  /*a770*/  @P2 BRA `(.L_x_14402) ;  /* 0x0000000000102947 */ /* 0x005fee0003800000 */
[----:B------:R-:W-:Y:S05]  /*a780*/  @!P0 BRA `(.L_x_14402) ;  /* 0x00000000000c8947 */ /* 0x000fea0003800000 */
[----:B---3--:R-:W2:Y:S04]  /*a790*/  LDG.E R15, desc[UR38][R8.64] ;  /* 0x00000026080f7981 */ /* 0x008ea8000c1e1900 */
[----:B-----5:R-:W2:Y:S02]  /*a7a0*/  LDG.E R0, desc[UR38][R8.64+0x4] ;  /* 0x0000042608007981 */ /* 0x020ea4000c1e1900 */
[----:B--2---:R-:W-:-:S07]  /*a7b0*/  IMAD.IADD R0, R0, 0x1, -R15 ;  /* 0x0000000100007824 */ /* 0x004fce00078e0a0f */
.L_x_14402:
[----:B------:R-:W-:Y:S01]  /*a7c0*/  R2UR UR17, R221 ;  /* 0x00000000dd1172ca */ /* 0x000fe200000e0000 */
[----:B------:R-:W-:Y:S01]  /*a7d0*/  ULDC.64 UR12, c[0x0][0xc90] ;  /* 0x00032400000c7ab9 */ /* 0x000fe20000000a00 */
[----:B------:R-:W-:Y:S01]  /*a7e0*/  R2UR UR16, R222 ;  /* 0x00000000de1072ca */ /* 0x000fe200000e0000 */
[----:B---3--:R-:W-:Y:S01]  /*a7f0*/  VIADD R10, R203, UR60 ;  /* 0x0000003ccb0a7c36 */ /* 0x008fe20008000000 */
[----:B------:R-:W-:Y:S01]  /*a800*/  R2UR UR15, R220 ;  /* 0x00000000dc0f72ca */ /* 0x000fe200000e0000 */
[----:B------:R-:W-:Y:S01]  /*a810*/  USHF.R.S32.HI UR11, URZ, 0x1f, UR4 ;  /* 0x0000001f3f0b7899 */ /* 0x000fe20008011404 */
[----:B------:R-:W-:Y:S01]  /*a820*/  IMAD R9, R223, 0x40, R200 ;  /* 0x00000040df097824 */ /* 0x000fe200078e02c8 */
[----:B------:R-:W-:Y:S01]  /*a830*/  UMOV UR10, UR4 ;  /* 0x00000004000a7c82 */ /* 0x000fe20008000000 */
[----:B------:R-:W-:Y:S01]  /*a840*/  @P1 IMAD.HI.U32 R6, R10, R11, RZ ;  /* 0x0000000b0a061227 */ /* 0x000fe200078e00ff */
[----:B------:R-:W0:Y:S03]  /*a850*/  @P1 LDC R75, c[0x0][0xcf0] ;  /* 0x00033c00ff4b1b82 */ /* 0x000e260000000800 */
[----:B------:R-:W-:Y:S01]  /*a860*/  IMAD.MOV.U32 R8, RZ, RZ, R10 ;  /* 0x000000ffff087224 */ /* 0x000fe200078e000a */
[----:B------:R-:W-:Y:S01]  /*a870*/  USHF.R.S32.HI UR14, URZ, 0x1f, UR17 ;  /* 0x0000001f3f0e7899 */ /* 0x000fe20008011411 */
[----:B------:R-:W-:Y:S01]  /*a880*/  @P1 SHF.R.U32.HI R8, RZ, R13, R6 ;  /* 0x0000000dff081219 */ /* 0x000fe20000011606 */
[----:B------:R-:W-:Y:S01]  /*a890*/  UIMAD.WIDE.U32 UR8, UR17, UR12, UR10 ;  /* 0x0000000c110872a5 */ /* 0x000fe2000f8e000a */
[----:B------:R-:W-:Y:S01]  /*a8a0*/  IMAD.WIDE R4, R9, 0x2, R4 ;  /* 0x0000000209047825 */ /* 0x000fe200078e0204 */
[----:B------:R-:W-:Y:S01]  /*a8b0*/  UIMAD UR7, UR14, UR12, URZ ;  /* 0x0000000c0e0772a4 */ /* 0x000fe2000f8e023f */
[--C-:B------:R-:W-:Y:S01]  /*a8c0*/  SHF.R.S32.HI R9, RZ, 0x1f, R8.reuse ;  /* 0x0000001fff097819 */ /* 0x100fe20000011408 */
[----:B------:R-:W-:Y:S01]  /*a8d0*/  USEL UR16, UR16, URZ, !UP0 ;  /* 0x0000003f10107287 */ /* 0x000fe2000c000000 */
[----:B------:R-:W-:Y:S01]  /*a8e0*/  IMAD.MOV R6, RZ, RZ, -R8 ;  /* 0x000000ffff067224 */ /* 0x000fe200078e0a08 */
[----:B------:R-:W-:Y:S01]  /*a8f0*/  UIMAD UR7, UR17, UR13, UR7 ;  /* 0x0000000d110772a4 */ /* 0x000fe2000f8e0207 */
[----:B------:R-:W-:Y:S01]  /*a900*/  IADD3 R29, P2, R4, 0x5000, RZ ;  /* 0x00005000041d7810 */ /* 0x000fe20007f5e0ff */
[----:B------:R-:W-:Y:S01]  /*a910*/  USEL UR15, UR15, URZ, !UP0 ;  /* 0x0000003f0f0f7287 */ /* 0x000fe2000c000000 */
[----:B------:R-:W-:Y:S01]  /*a920*/  IMAD R11, R73, R6, R10 ;  /* 0x00000006490b7224 */ /* 0x000fe200078e020a */
[----:B------:R-:W-:Y:S01]  /*a930*/  ULDC.64 UR12, c[0x0][0xc98] ;  /* 0x00032600000c7ab9 */ /* 0x000fe20000000a00 */
[----:B------:R-:W-:Y:S01]  /*a940*/  UIADD3 UR9, UR9, UR7, URZ ;  /* 0x0000000709097290 */ /* 0x000fe2000fffe03f */
[----:B------:R-:W-:Y:S01]  /*a950*/  LOP3.LUT R28, R29, 0x380, RZ, 0xc0, !PT ;  /* 0x000003801d1c7812 */ /* 0x000fe200078ec0ff */
[----:B------:R-:W-:Y:S01]  /*a960*/  UIMAD UR7, UR16, UR12, URZ ;  /* 0x0000000c100772a4 */ /* 0x000fe2000f8e023f */
[----:B------:R-:W-:Y:S01]  /*a970*/  SHF.R.S32.HI R6, RZ, 0x1f, R11 ;  /* 0x0000001fff067819 */ /* 0x000fe2000001140b */
[----:B------:R-:W-:Y:S01]  /*a980*/  UIMAD.WIDE.U32 UR8, UR15, UR12, UR8 ;  /* 0x0000000c0f0872a5 */ /* 0x000fe2000f8e0008 */
[----:B------:R-:W-:Y:S01]  /*a990*/  SHF.R.U64 R28, R28, 0x3, RZ ;  /* 0x000000031c1c7819 */ /* 0x000fe200000012ff */
[----:B------:R-:W-:Y:S01]  /*a9a0*/  UIMAD UR7, UR15, UR13, UR7 ;  /* 0x0000000d0f0772a4 */ /* 0x000fe2000f8e0207 */
[----:B------:R-:W-:Y:S01]  /*a9b0*/  IADD3 R25, P3, R4, 0x4000, RZ ;  /* 0x0000400004197810 */ /* 0x000fe20007f7e0ff */
[----:B------:R-:W-:Y:S01]  /*a9c0*/  VIADD R14, R227, UR60 ;  /* 0x0000003ce30e7c36 */ /* 0x000fe20008000000 */
[----:B------:R-:W-:Y:S01]  /*a9d0*/  LOP3.LUT R28, R28, R29, RZ, 0x3c, !PT ;  /* 0x0000001d1c1c7212 */ /* 0x000fe200078e3cff */
[----:B------:R-:W-:Y:S01]  /*a9e0*/  IMAD.X R29, RZ, RZ, R5, P2 ;  /* 0x000000ffff1d7224 */ /* 0x000fe200010e0605 */
[----:B------:R-:W-:Y:S01]  /*a9f0*/  IADD3 R8, P0, R8, UR8, RZ ;  /* 0x0000000808087c10 */ /* 0x000fe2000ff1e0ff */
[----:B------:R-:W-:Y:S01]  /*aa00*/  IMAD.U32 R10, RZ, RZ, UR7 ;  /* 0x00000007ff0a7e24 */ /* 0x000fe2000f8e00ff */
[----:B------:R-:W-:Y:S01]  /*aa10*/  IADD3 R45, P2, R4, 0xb000, RZ ;  /* 0x0000b000042d7810 */ /* 0x000fe20007f5e0ff */
[----:B-----5:R-:W-:Y:S01]  /*aa20*/  IMAD R77, R0, R73, RZ ;  /* 0x00000049004d7224 */ /* 0x020fe200078e02ff */
[----:B------:R-:W-:Y:S01]  /*aa30*/  LOP3.LUT R24, R25, 0x380, RZ, 0xc0, !PT ;  /* 0x0000038019187812 */ /* 0x000fe200078ec0ff */
[----:B------:R-:W-:Y:S01]  /*aa40*/  ULDC.64 UR12, c[0x0][0xba0] ;  /* 0x0002e800000c7ab9 */ /* 0x000fe20000000a00 */
[----:B------:R-:W-:Y:S01]  /*aa50*/  IADD3.X R9, R9, UR9, R10, P0, !PT ;  /* 0x0000000909097c10 */ /* 0x000fe200087fe40a */
[----:B------:R-:W-:Y:S01]  /*aa60*/  ULDC.64 UR8, c[0x0][0xc88] ;  /* 0x0003220000087ab9 */ /* 0x000fe20000000a00 */
[----:B------:R-:W-:Y:S01]  /*aa70*/  LOP3.LUT R44, R45, 0x380, RZ, 0xc0, !PT ;  /* 0x000003802d2c7812 */ /* 0x000fe200078ec0ff */
[----:B------:R-:W-:Y:S01]  /*aa80*/  IMAD R6, R6, UR8, RZ ;  /* 0x0000000806067c24 */ /* 0x000fe2000f8e02ff */
[----:B------:R-:W-:Y:S01]  /*aa90*/  SHF.R.U64 R24, R24, 0x3, RZ ;  /* 0x0000000318187819 */ /* 0x000fe200000012ff */
[----:B------:R-:W-:Y:S01]  /*aaa0*/  IMAD.WIDE.U32 R8, R11, UR8, R8 ;  /* 0x000000080b087c25 */ /* 0x000fe2000f8e0008 */
[----:B------:R-:W-:-:S02]  /*aab0*/  SHF.R.U64 R44, R44, 0x3, RZ ;  /* 0x000000032c2c7819 */ /* 0x000fc400000012ff */
[----:B------:R-:W-:Y:S01]  /*aac0*/  IADD3 R13, P5, R4, 0x1000, RZ ;  /* 0x00001000040d7810 */ /* 0x000fe20007fbe0ff */
[----:B------:R-:W-:Y:S01]  /*aad0*/  IMAD R15, R11, UR9, R6 ;  /* 0x000000090b0f7c24 */ /* 0x000fe2000f8e0206 */
[----:B------:R-:W-:Y:S01]  /*aae0*/  ULDC.64 UR8, c[0x0][0xc50] ;  /* 0x0003140000087ab9 */ /* 0x000fe20000000a00 */
[----:B------:R-:W-:Y:S01]  /*aaf0*/  VIADD R6, R14, 0x8 ;  /* 0x000000080e067836 */ /* 0x000fe20000000000 */
[----:B------:R-:W-:Y:S01]  /*ab00*/  LEA R10, P0, R8, UR8, 0x2 ;  /* 0x00000008080a7c11 */ /* 0x000fe2000f8010ff */
[----:B------:R-:W-:Y:S01]  /*ab10*/  IMAD.IADD R9, R9, 0x1, R15 ;  /* 0x0000000109097824 */ /* 0x000fe200078e020f */
[----:B------:R-:W-:Y:S01]  /*ab20*/  LOP3.LUT R44, R44, R45, RZ, 0x3c, !PT ;  /* 0x0000002d2c2c7212 */ /* 0x000fe200078e3cff */
[----:B------:R-:W-:Y:S01]  /*ab30*/  IMAD.X R45, RZ, RZ, R5, P2 ;  /* 0x000000ffff2d7224 */ /* 0x000fe200010e0605 */
[----:B------:R-:W-:Y:S01]  /*ab40*/  IADD3 R17, P4, R4, 0x2000, RZ ;  /* 0x0000200004117810 */ /* 0x000fe20007f9e0ff */
[----:B------:R-:W-:Y:S01]  /*ab50*/  SHFL.IDX PT, R42, R10, RZ, 0x1c1f ;  /* 0x001c1fff0a2a7589 */ /* 0x000fe200000e0000 */
[----:B------:R-:W-:-:S02]  /*ab60*/  LEA.HI.X R8, R8, UR9, R9, 0x2, P0 ;  /* 0x0000000908087c11 */ /* 0x000fc400080f1409 */
[----:B------:R-:W-:Y:S01]  /*ab70*/  IADD3 R21, P0, R4, 0x3000, RZ ;  /* 0x0000300004157810 */ /* 0x000fe20007f1e0ff */
[----:B------:R-:W-:Y:S01]  /*ab80*/  SHFL.IDX PT, R46, R10, 0x1, 0x1c1f ;  /* 0x003c1f000a2e7f89 */ /* 0x000fe200000e0000 */
[----:B------:R-:W-:Y:S01]  /*ab90*/  LOP3.LUT R24, R24, R25, RZ, 0x3c, !PT ;  /* 0x0000001918187212 */ /* 0x000fe200078e3cff */
[----:B------:R-:W-:Y:S01]  /*aba0*/  IMAD.X R25, RZ, RZ, R5, P3 ;  /* 0x000000ffff197224 */ /* 0x000fe200018e0605 */
[----:B------:R-:W-:Y:S01]  /*abb0*/  LOP3.LUT R20, R21, 0x380, RZ, 0xc0, !PT ;  /* 0x0000038015147812 */ /* 0x000fe200078ec0ff */
[----:B------:R-:W2:Y:S01]  /*abc0*/  SHFL.IDX PT, R43, R8, RZ, 0x1c1f ;  /* 0x001c1fff082b7589 */ /* 0x000ea200000e0000 */
[----:B------:R-:W-:Y:S02]  /*abd0*/  IADD3 R41, P3, R4, 0xa000, RZ ;  /* 0x0000a00004297810 */ /* 0x000fe40007f7e0ff */
[----:B------:R-:W-:Y:S01]  /*abe0*/  SHF.R.U64 R20, R20, 0x3, RZ ;  /* 0x0000000314147819 */ /* 0x000fe200000012ff */
[----:B------:R-:W3:Y:S01]  /*abf0*/  SHFL.IDX PT, R47, R8, 0x1, 0x1c1f ;  /* 0x003c1f00082f7f89 */ /* 0x000ee200000e0000 */
[----:B------:R-:W-:-:S02]  /*ac00*/  LOP3.LUT R12, R13, 0x380, RZ, 0xc0, !PT ;  /* 0x000003800d0c7812 */ /* 0x000fc400078ec0ff */
[----:B------:R-:W-:Y:S01]  /*ac10*/  LOP3.LUT R20, R20, R21, RZ, 0x3c, !PT ;  /* 0x0000001514147212 */ /* 0x000fe200078e3cff */
[----:B------:R-:W-:Y:S01]  /*ac20*/  IMAD.X R21, RZ, RZ, R5, P0 ;  /* 0x000000ffff157224 */ /* 0x000fe200000e0605 */
[----:B------:R-:W-:Y:S02]  /*ac30*/  IADD3 R53, P0, R4, 0x9000, RZ ;  /* 0x0000900004357810 */ /* 0x000fe40007f1e0ff */
[----:B------:R-:W-:Y:S02]  /*ac40*/  LOP3.LUT R16, R17, 0x380, RZ, 0xc0, !PT ;  /* 0x0000038011107812 */ /* 0x000fe400078ec0ff */
[----:B------:R-:W-:Y:S02]  /*ac50*/  LOP3.LUT R52, R53, 0x380, RZ, 0xc0, !PT ;  /* 0x0000038035347812 */ /* 0x000fe400078ec0ff */
[----:B------:R-:W-:Y:S02]  /*ac60*/  LOP3.LUT R40, R41, 0x380, RZ, 0xc0, !PT ;  /* 0x0000038029287812 */ /* 0x000fe400078ec0ff */
[----:B------:R-:W-:-:S02]  /*ac70*/  SHF.R.U64 R52, R52, 0x3, RZ ;  /* 0x0000000334347819 */ /* 0x000fc400000012ff */
[----:B------:R-:W-:Y:S02]  /*ac80*/  SHF.R.U64 R12, R12, 0x3, RZ ;  /* 0x000000030c0c7819 */ /* 0x000fe400000012ff */
[----:B------:R-:W-:Y:S01]  /*ac90*/  LOP3.LUT R52, R52, R53, RZ, 0x3c, !PT ;  /* 0x0000003534347212 */ /* 0x000fe200078e3cff */
[----:B------:R-:W-:Y:S01]  /*aca0*/  IMAD.X R53, RZ, RZ, R5, P0 ;  /* 0x000000ffff357224 */ /* 0x000fe200000e0605 */
[----:B------:R-:W-:Y:S02]  /*acb0*/  LOP3.LUT P0, RZ, R225, 0x3, RZ, 0xc0, !PT ;  /* 0x00000003e1ff7812 */ /* 0x000fe4000780c0ff */
[----:B------:R-:W-:Y:S02]  /*acc0*/  SHF.R.U64 R16, R16, 0x3, RZ ;  /* 0x0000000310107819 */ /* 0x000fe400000012ff */
[-C--:B------:R-:W-:Y:S02]  /*acd0*/  ISETP.GE.OR P2, PT, R14, R77.reuse, P0 ;  /* 0x0000004d0e00720c */ /* 0x080fe40000746670 */
[----:B------:R-:W-:-:S02]  /*ace0*/  ISETP.GE.OR P0, PT, R6, R77, P0 ;  /* 0x0000004d0600720c */ /* 0x000fc40000706670 */
[----:B------:R-:W-:Y:S02]  /*acf0*/  SHF.R.U64 R40, R40, 0x3, RZ ;  /* 0x0000000328287819 */ /* 0x000fe400000012ff */
[----:B------:R-:W-:Y:S01]  /*ad00*/  LOP3.LUT R12, R12, R13, RZ, 0x3c, !PT ;  /* 0x0000000d0c0c7212 */ /* 0x000fe200078e3cff */
[--C-:B------:R-:W-:Y:S01]  /*ad10*/  IMAD.X R13, RZ, RZ, R5.reuse, P5 ;  /* 0x000000ffff0d7224 */ /* 0x100fe200028e0605 */
[----:B------:R-:W-:Y:S01]  /*ad20*/  LOP3.LUT R16, R16, R17, RZ, 0x3c, !PT ;  /* 0x0000001110107212 */ /* 0x000fe200078e3cff */
[----:B------:R-:W-:Y:S01]  /*ad30*/  IMAD.X R17, RZ, RZ, R5, P4 ;  /* 0x000000ffff117224 */ /* 0x000fe200020e0605 */
[C---:B------:R-:W-:Y:S02]  /*ad40*/  IADD3 R33, P6, R4.reuse, 0x6000, RZ ;  /* 0x0000600004217810 */ /* 0x040fe40007fde0ff */
[C---:B------:R-:W-:Y:S01]  /*ad50*/  IADD3 R37, P5, R4.reuse, 0x7000, RZ ;  /* 0x0000700004257810 */ /* 0x040fe20007fbe0ff */
[----:B--2---:R-:W-:Y:S01]  /*ad60*/  @!P2 ST.E desc[UR38][R42.64], R2 ;  /* 0x000000022a00a985 */ /* 0x004fe2000c101926 */
[----:B------:R-:W-:-:S02]  /*ad70*/  IADD3 R61, P4, R4, 0x8000, RZ ;  /* 0x00008000043d7810 */ /* 0x000fc40007f9e0ff */
[----:B------:R-:W-:Y:S01]  /*ad80*/  LOP3.LUT R40, R40, R41, RZ, 0x3c, !PT ;  /* 0x0000002928287212 */ /* 0x000fe200078e3cff */
[----:B---3--:R2:W-:Y:S01]  /*ad90*/  @!P0 ST.E desc[UR38][R46.64], R3 ;  /* 0x000000032e008985 */ /* 0x0085e2000c101926 */
[--C-:B------:R-:W-:Y:S01]  /*ada0*/  IMAD.X R41, RZ, RZ, R5.reuse, P3 ;  /* 0x000000ffff297224 */ /* 0x100fe200018e0605 */
[----:B------:R-:W-:Y:S02]  /*adb0*/  IADD3 R9, P3, R4, 0xf000, RZ ;  /* 0x0000f00004097810 */ /* 0x000fe40007f7e0ff */
[----:B------:R-:W-:Y:S01]  /*adc0*/  LOP3.LUT R32, R33, 0x380, RZ, 0xc0, !PT ;  /* 0x0000038021207812 */ /* 0x000fe200078ec0ff */
[----:B------:R-:W-:Y:S01]  /*add0*/  UIMAD UR7, UR11, UR12, URZ ;  /* 0x0000000c0b0772a4 */ /* 0x000fe2000f8e023f */
[----:B------:R-:W-:Y:S01]  /*ade0*/  LOP3.LUT R36, R37, 0x380, RZ, 0xc0, !PT ;  /* 0x0000038025247812 */ /* 0x000fe200078ec0ff */
[----:B------:R-:W-:Y:S01]  /*adf0*/  UIMAD.WIDE.U32 UR8, UR4, UR12, URZ ;  /* 0x0000000c040872a5 */ /* 0x000fe2000f8e003f */
[----:B------:R-:W-:Y:S01]  /*ae00*/  LOP3.LUT R60, R61, 0x380, RZ, 0xc0, !PT ;  /* 0x000003803d3c7812 */ /* 0x000fe200078ec0ff */
[----:B------:R-:W-:Y:S01]  /*ae10*/  ULDC.64 UR10, c[0x0][0xbe8] ;  /* 0x0002fa00000a7ab9 */ /* 0x000fe20000000a00 */
[----:B------:R-:W-:Y:S01]  /*ae20*/  LOP3.LUT R0, R9, 0x380, RZ, 0xc0, !PT ;  /* 0x0000038009007812 */ /* 0x000fe200078ec0ff */
[----:B------:R-:W-:Y:S01]  /*ae30*/  IMAD.X R49, RZ, RZ, R5, P3 ;  /* 0x000000ffff317224 */ /* 0x000fe200018e0605 */
[----:B--2---:R-:W2:Y:S01]  /*ae40*/  @P1 LDC R3, c[0x0][0xcec] ;  /* 0x00033b00ff031b82 */ /* 0x004ea20000000800 */
[----:B------:R-:W-:Y:S01]  /*ae50*/  SHF.R.U64 R32, R32, 0x3, RZ ;  /* 0x0000000320207819 */ /* 0x000fe200000012ff */
[----:B------:R-:W5:Y:S01]  /*ae60*/  LD.E.128 R12, desc[UR38][R12.64] ;  /* 0x000000260c0c7980 */ /* 0x000f62000c101d00 */
[----:B------:R-:W-:-:S02]  /*ae70*/  SHF.R.U64 R36, R36, 0x3, RZ ;  /* 0x0000000324247819 */ /* 0x000fc400000012ff */
[----:B------:R-:W-:Y:S01]  /*ae80*/  SHF.R.U64 R60, R60, 0x3, RZ ;  /* 0x000000033c3c7819 */ /* 0x000fe200000012ff */
[----:B------:R-:W5:Y:S01]  /*ae90*/  LD.E.128 R16, desc[UR38][R16.64] ;  /* 0x0000002610107980 */ /* 0x000f62000c101d00 */
[----:B------:R-:W-:Y:S01]  /*aea0*/  SHF.R.U64 R0, R0, 0x3, RZ ;  /* 0x0000000300007819 */ /* 0x000fe200000012ff */
[----:B------:R-:W-:Y:S01]  /*aeb0*/  UIMAD UR7, UR4, UR13, UR7 ;  /* 0x0000000d040772a4 */ /* 0x000fe2000f8e0207 */
[----:B------:R-:W-:Y:S01]  /*aec0*/  LOP3.LUT R32, R32, R33, RZ, 0x3c, !PT ;  /* 0x0000002120207212 */ /* 0x000fe200078e3cff */
[--C-:B------:R-:W-:Y:S01]  /*aed0*/  IMAD.X R33, RZ, RZ, R5.reuse, P6 ;  /* 0x000000ffff217224 */ /* 0x100fe200030e0605 */
[----:B------:R-:W-:Y:S01]  /*aee0*/  LOP3.LUT R36, R36, R37, RZ, 0x3c, !PT ;  /* 0x0000002524247212 */ /* 0x000fe200078e3cff */
[--C-:B------:R-:W-:Y:S01]  /*aef0*/  IMAD.X R37, RZ, RZ, R5.reuse, P5 ;  /* 0x000000ffff257224 */ /* 0x100fe200028e0605 */
[----:B------:R-:W-:Y:S01]  /*af00*/  LOP3.LUT R60, R60, R61, RZ, 0x3c, !PT ;  /* 0x0000003d3c3c7212 */ /* 0x000fe200078e3cff */
[----:B------:R-:W-:Y:S01]  /*af10*/  IMAD.X R61, RZ, RZ, R5, P4 ;  /* 0x000000ffff3d7224 */ /* 0x000fe200020e0605 */
[C---:B------:R-:W-:Y:S01]  /*af20*/  IADD3 R69, P6, R4.reuse, 0xc000, RZ ;  /* 0x0000c00004457810 */ /* 0x040fe20007fde0ff */
[----:B------:R-:W5:Y:S01]  /*af30*/  LD.E.128 R20, desc[UR38][R20.64] ;  /* 0x0000002614147980 */ /* 0x000f62000c101d00 */
[----:B------:R-:W-:-:S02]  /*af40*/  IADD3 R65, P5, R4, 0xd000, RZ ;  /* 0x0000d00004417810 */ /* 0x000fc40007fbe0ff */
[C---:B------:R-:W-:Y:S01]  /*af50*/  IADD3 R57, P4, R4.reuse, 0xe000, RZ ;  /* 0x0000e00004397810 */ /* 0x040fe20007f9e0ff */
[----:B------:R-:W5:Y:S01]  /*af60*/  LD.E.128 R24, desc[UR38][R24.64] ;  /* 0x0000002618187980 */ /* 0x000f62000c101d00 */
[----:B------:R-:W-:Y:S02]  /*af70*/  LOP3.LUT R11, R4, 0x380, RZ, 0xc0, !PT ;  /* 0x00000380040b7812 */ /* 0x000fe400078ec0ff */
[----:B------:R-:W-:Y:S01]  /*af80*/  LOP3.LUT R48, R0, R9, RZ, 0x3c, !PT ;  /* 0x0000000900307212 */ /* 0x000fe200078e3cff */
[----:B------:R-:W-:Y:S01]  /*af90*/  IMAD R0, R219, 0x20, R223 ;  /* 0x00000020db007824 */ /* 0x000fe200078e02df */
[----:B------:R-:W-:Y:S01]  /*afa0*/  UIADD3 UR9, UR9, UR7, URZ ;  /* 0x0000000709097290 */ /* 0x000fe2000fffe03f */
[----:B------:R-:W-:Y:S01]  /*afb0*/  LOP3.LUT R68, R69, 0x380, RZ, 0xc0, !PT ;  /* 0x0000038045447812 */ /* 0x000fe200078ec0ff */
[----:B------:R-:W-:Y:S01]  /*afc0*/  UIMAD UR4, UR14, UR10, URZ ;  /* 0x0000000a0e0472a4 */ /* 0x000fe2000f8e023f */
[----:B------:R-:W-:Y:S01]  /*afd0*/  LOP3.LUT R64, R65, 0x380, RZ, 0xc0, !PT ;  /* 0x0000038041407812 */ /* 0x000fe200078ec0ff */
[----:B------:R-:W5:Y:S01]  /*afe0*/  LD.E.128 R28, desc[UR38][R28.64] ;  /* 0x000000261c1c7980 */ /* 0x000f62000c101d00 */
[----:B------:R-:W-:-:S02]  /*aff0*/  LOP3.LUT R56, R57, 0x380, RZ, 0xc0, !PT ;  /* 0x0000038039387812 */ /* 0x000fc400078ec0ff */
[----:B------:R-:W-:Y:S01]  /*b000*/  SHF.R.U64 R11, R11, 0x3, RZ ;  /* 0x000000030b0b7819 */ /* 0x000fe200000012ff */
[----:B------:R-:W-:Y:S01]  /*b010*/  VIADD R6, R0, UR60 ;  /* 0x0000003c00067c36 */ /* 0x000fe20008000000 */
[----:B------:R-:W-:Y:S01]  /*b020*/  UIMAD UR4, UR17, UR11, UR4 ;  /* 0x0000000b110472a4 */ /* 0x000fe2000f8e0204 */
[----:B------:R-:W-:Y:S01]  /*b030*/  SHF.R.U64 R68, R68, 0x3, RZ ;  /* 0x0000000344447819 */ /* 0x000fe200000012ff */
[----:B------:R-:W-:Y:S01]  /*b040*/  UIMAD.WIDE.U32 UR8, UR17, UR10, UR8 ;  /* 0x0000000a110872a5 */ /* 0x000fe2000f8e0008 */
[----:B------:R-:W-:Y:S01]  /*b050*/  SHF.R.U64 R64, R64, 0x3, RZ ;  /* 0x0000000340407819 */ /* 0x000fe200000012ff */
[----:B------:R-:W5:Y:S01]  /*b060*/  LD.E.128 R32, desc[UR38][R32.64] ;  /* 0x0000002620207980 */ /* 0x000f62000c101d00 */
[----:B------:R-:W-:Y:S01]  /*b070*/  SHF.R.U64 R56, R56, 0x3, RZ ;  /* 0x0000000338387819 */ /* 0x000fe200000012ff */
[----:B------:R-:W-:Y:S01]  /*b080*/  ULDC.64 UR10, c[0x0][0xbf0] ;  /* 0x0002fc00000a7ab9 */ /* 0x000fe20000000a00 */
[----:B------:R-:W-:Y:S01]  /*b090*/  LOP3.LUT R4, R11, R4, RZ, 0x3c, !PT ;  /* 0x000000040b047212 */ /* 0x000fe200078e3cff */
[----:B--2---:R-:W-:Y:S01]  /*b0a0*/  @P1 IMAD.HI.U32 R0, R6, R3, RZ ;  /* 0x0000000306001227 */ /* 0x004fe200078e00ff */
[----:B------:R-:W-:Y:S01]  /*b0b0*/  UIADD3 UR9, UR9, UR4, URZ ;  /* 0x0000000409097290 */ /* 0x000fe2000fffe03f */
[----:B------:R-:W-:Y:S01]  /*b0c0*/  LOP3.LUT R68, R68, R69, RZ, 0x3c, !PT ;  /* 0x0000004544447212 */ /* 0x000fe200078e3cff */
[----:B------:R-:W-:Y:S01]  /*b0d0*/  UIMAD UR4, UR16, UR10, URZ ;  /* 0x0000000a100472a4 */ /* 0x000fe2000f8e023f */
[----:B------:R-:W-:Y:S01]  /*b0e0*/  LOP3.LUT R64, R64, R65, RZ, 0x3c, !PT ;  /* 0x0000004140407212 */ /* 0x000fe200078e3cff */
[--C-:B------:R-:W-:Y:S01]  /*b0f0*/  IMAD.X R69, RZ, RZ, R5.reuse, P6 ;  /* 0x000000ffff457224 */ /* 0x100fe200030e0605 */
[----:B------:R-:W-:Y:S01]  /*b100*/  LOP3.LUT R56, R56, R57, RZ, 0x3c, !PT ;  /* 0x0000003938387212 */ /* 0x000fe200078e3cff */
[--C-:B------:R-:W-:Y:S01]  /*b110*/  IMAD.X R65, RZ, RZ, R5.reuse, P5 ;  /* 0x000000ffff417224 */ /* 0x100fe200028e0605 */
[----:B------:R2:W5:Y:S01]  /*b120*/  LD.E.128 R8, desc[UR38][R4.64] ;  /* 0x0000002604087980 */ /* 0x000562000c101d00 */
[----:B------:R-:W-:Y:S01]  /*b130*/  IMAD.X R57, RZ, RZ, R5, P4 ;  /* 0x000000ffff397224 */ /* 0x000fe200020e0605 */
[----:B------:R-:W-:-:S02]  /*b140*/  UIMAD UR4, UR15, UR11, UR4 ;  /* 0x0000000b0f0472a4 */ /* 0x000fc4000f8e0204 */
[----:B------:R-:W-:Y:S01]  /*b150*/  UIMAD.WIDE.U32 UR8, UR15, UR10, UR8 ;  /* 0x0000000a0f0872a5 */ /* 0x000fe2000f8e0008 */
[----:B------:R-:W5:Y:S02]  /*b160*/  LD.E.128 R36, desc[UR38][R36.64] ;  /* 0x0000002624247980 */ /* 0x000f64000c101d00 */
[----:B------:R-:W-:Y:S02]  /*b170*/  ULDC.64 UR10, c[0x0][0xbe0] ;  /* 0x0002f800000a7ab9 */ /* 0x000fe40000000a00 */
[----:B------:R-:W5:Y:S01]  /*b180*/  LD.E.128 R60, desc[UR38][R60.64] ;  /* 0x000000263c3c7980 */ /* 0x000f62000c101d00 */
[----:B--2---:R-:W-:Y:S01]  /*b190*/  IMAD.MOV.U32 R5, RZ, RZ, R6 ;  /* 0x000000ffff057224 */ /* 0x004fe200078e0006 */
[----:B0-----:R-:W-:Y:S01]  /*b1a0*/  @P1 SHF.R.U32.HI R5, RZ, R75, R0 ;  /* 0x0000004bff051219 */ /* 0x001fe20000011600 */
[----:B------:R-:W-:Y:S01]  /*b1b0*/  UIADD3 UR4, UR9, UR4, URZ ;  /* 0x0000000409047290 */ /* 0x000fe2000fffe03f */
[----:B------:R-:W5:Y:S02]  /*b1c0*/  LD.E.128 R52, desc[UR38][R52.64] ;  /* 0x0000002634347980 */ /* 0x000f64000c101d00 */
[--C-:B------:R-:W-:Y:S01]  /*b1d0*/  SHF.R.S32.HI R0, RZ, 0x1f, R5.reuse ;  /* 0x0000001fff007819 */ /* 0x100fe20000011405 */
[----:B------:R-:W-:Y:S01]  /*b1e0*/  IMAD.MOV R4, RZ, RZ, -R5 ;  /* 0x000000ffff047224 */ /* 0x000fe200078e0a05 */
[----:B------:R-:W5:Y:S01]  /*b1f0*/  LD.E.128 R40, desc[UR38][R40.64] ;  /* 0x0000002628287980 */ /* 0x000f62000c101d00 */
[----:B------:R-:W-:-:S02]  /*b200*/  IMAD.U32 R3, RZ, RZ, UR9 ;  /* 0x00000009ff037e24 */ /* 0x000fc4000f8e00ff */
[----:B------:R-:W-:Y:S01]  /*b210*/  IMAD R0, R0, UR10, RZ ;  /* 0x0000000a00007c24 */ /* 0x000fe2000f8e02ff */
[----:B------:R-:W5:Y:S01]  /*b220*/  LD.E.128 R44, desc[UR38][R44.64] ;  /* 0x000000262c2c7980 */ /* 0x000f62000c101d00 */
[----:B------:R-:W-:Y:S02]  /*b230*/  IMAD R73, R73, R4, R6 ;  /* 0x0000000449497224 */ /* 0x000fe400078e0206 */
        /* <DEDUP_REMOVED lines=32> */
[----:B------:R0:W2:Y:S01]  /*b440*/  SHFL.IDX PT, R79, R6, RZ, 0x181f ;  /* 0x00181fff064f7589 */ /* 0x0000a200000e0000 */
[----:B------:R-:W-:Y:S03]  /*b450*/  BSSY B1, `(.L_x_14403) ;  /* 0x0000015000017945 */ /* 0x000fe60003800000 */
[----:B------:R0:W3:Y:S01]  /*b460*/  SHFL.IDX PT, R75, R76, RZ, 0x181f ;  /* 0x00181fff4c4b7589 */ /* 0x0000e200000e0000 */
        /* <DEDUP_REMOVED lines=19> */
.L_x_14404:
[----:B------:R-:W-:Y:S05]  /*b5a0*/  BSYNC B1 ;  /* 0x0000000000017941 */ /* 0x000fea0003800000 */
.L_x_14403:
[----:B----45:R4:W0:Y:S01]  /*b5b0*/  SHFL.IDX PT, R11, R76, 0x1, 0x181f ;  /* 0x00381f004c0b7f89 */ /* 0x03082200000e0000 */
        /* <DEDUP_REMOVED lines=20> */
.L_x_14406:
[----:B------:R-:W-:Y:S05]  /*b700*/  BSYNC B1 ;  /* 0x0000000000017941 */ /* 0x000fea0003800000 */
.L_x_14405:
        /* <DEDUP_REMOVED lines=11> */
[C---:B------:R-:W-:Y:S02]  /*b7c0*/  @!P1 LEA R8, P4, R205.reuse, R5, 0x1 ;  /* 0x00000005cd089211 */ /* 0x040fe400078808ff */
        /* <DEDUP_REMOVED lines=9> */
.L_x_14408:
[----:B------:R-:W-:Y:S05]  /*b860*/  BSYNC B1 ;  /* 0x0000000000017941 */ /* 0x000fea0003800000 */
.L_x_14407:
[----:B------:R-:W-:Y:S01]  /*b870*/  VIADD R0, R78, 0x60 ;  /* 0x000000604e007836 */ /* 0x000fe20000000000 */
[----:B0-----:R0:W0:Y:S04]  /*b880*/  SHFL.IDX PT, R11, R76, 0x3, 0x181f ;  /* 0x00781f004c0b7f89 */ /* 0x00102800000e0000 */
[----:B------:R-:W-:Y:S01]  /*b890*/  ISETP.GE.AND P0, PT, R0, R77, PT ;  /* 0x0000004d0000720c */ /* 0x000fe20003f06270 */
[----:B------:R0:W0:-:S12]  /*b8a0*/  SHFL.IDX PT, R13, R6, 0x3, 0x181f ;  /* 0x00781f00060d7f89 */ /* 0x00001800000e0000 */
        /* <DEDUP_REMOVED lines=20> */
.L_x_14401:
[----:B------:R-:W-:Y:S01]  /*b9f0*/  R2UR UR4, R220 ;  /* 0x00000000dc0472ca */ /* 0x000fe200000e0000 */
[----:B------:R-:W-:Y:S01]  /*ba00*/  ULDC.64 UR10, c[0x0][0xd00] ;  /* 0x00034000000a7ab9 */ /* 0x000fe20000000a00 */
[----:B------:R-:W-:Y:S01]  /*ba10*/  R2UR UR7, R222 ;  /* 0x00000000de0772ca */ /* 0x000fe200000e0000 */
[----:B------:R-:W-:Y:S01]  /*ba20*/  UISETP.NE.U32.AND UP0, UPT, UR10, URZ, UPT ;  /* 0x0000003f0a00728c */ /* 0x000fe2000bf05070 */
[----:B------:R-:W2:Y:S01]  /*ba30*/  LDC R13, c[0x0][0xce8] ;  /* 0x00033a00ff0d7b82 */ /* 0x000ea20000000800 */
[----:B------:R-:W-:Y:S02]  /*ba40*/  R2UR UR12, R221 ;  /* 0x00000000dd0c72ca */ /* 0x000fe400000e0000 */
[----:B------:R-:W-:-:S06]  /*ba50*/  UISETP.NE.AND.EX UP0, UPT, UR11, URZ, UPT, UP0 ;  /* 0x0000003f0b00728c */ /* 0x000fcc000bf05300 */
[----:B------:R-:W-:Y:S01]  /*ba60*/  USHF.L.U32 UR8, UR4, 0x2, URZ ;  /* 0x0000000204087899 */ /* 0x000fe2000800063f */
[----:B------:R-:W-:Y:S01]  /*ba70*/  PLOP3.LUT P2, PT, PT, PT, UP0, 0x80, 0x0 ;  /* 0x000000000000781c */ /* 0x000fe20003f4f008 */
[----:B------:R-:W-:Y:S02]  /*ba80*/  USHF.L.U64.HI UR9, UR4, 0x2, UR7 ;  /* 0x0000000204097899 */ /* 0x000fe40008010207 */
[----:B------:R-:W-:-:S04]  /*ba90*/  UIADD3 UR4, UP1, UR8, UR10, URZ ;  /* 0x0000000a08047290 */ /* 0x000fc8000ff3e03f */
[----:B------:R-:W-:Y:S02]  /*baa0*/  UIADD3.X UR7, UR9, UR11, URZ, UP1, !UPT ;  /* 0x0000000b09077290 */ /* 0x000fe40008ffe43f */
[----:B------:R-:W-:Y:S01]  /*bab0*/  IMAD.U32 R2, RZ, RZ, UR4 ;  /* 0x00000004ff027e24 */ /* 0x000fe2000f8e00ff */
[----:B------:R-:W-:Y:S02]  /*bac0*/  ULDC.64 UR10, c[0x0][0xd08] ;  /* 0x00034200000a7ab9 */ /* 0x000fe40000000a00 */
[----:B------:R-:W-:Y:S01]  /*bad0*/  UISETP.NE.U32.AND UP1, UPT, UR10, URZ, UPT ;  /* 0x0000003f0a00728c */ /* 0x000fe2000bf25070 */
[----:B------:R-:W-:-:S03]  /*bae0*/  IMAD.U32 R3, RZ, RZ, UR7 ;  /* 0x00000007ff037e24 */ /* 0x000fc6000f8e00ff */
[----:B------:R-:W-:Y:S02]  /*baf0*/  UISETP.NE.AND.EX UP1, UPT, UR11, URZ, UPT, UP1 ;  /* 0x0000003f0b00728c */ /* 0x000fe4000bf25310 */
[----:B------:R-:W3:Y:S01]  /*bb00*/  @P2 LDG.E R6, desc[UR38][R2.64] ;  /* 0x0000002602062981 */ /* 0x000ee2000c1e1900 */
        /* <DEDUP_REMOVED lines=8> */
[----:B--2---:R-:W-:Y:S01]  /*bb90*/  ISETP.NE.AND P0, PT, R13, 0x1, PT ;  /* 0x000000010d00780c */ /* 0x004fe20003f05270 */
[----:B------:R-:W-:Y:S01]  /*bba0*/  UMOV UR4, URZ ;  /* 0x0000003f00047c82 */ /* 0x000fe20008000000 */
[----:B------:R-:W-:Y:S01]  /*bbb0*/  USHF.R.S32.HI UR11, URZ, 0x1f, UR12 ;  /* 0x0000001f3f0b7899 */ /* 0x000fe2000801140c */
[----:B------:R-:W-:-:S10]  /*bbc0*/  ISETP.GE.AND P1, PT, R234, 0x80, PT ;  /* 0x00000080ea00780c */ /* 0x000fd40003f26270 */
[----:B------:R-:W2:Y:S01]  /*bbd0*/  @P0 LDC R11, c[0x0][0xcec] ;  /* 0x00033b00ff0b0b82 */ /* 0x000ea20000000800 */
[----:B---3--:R-:W-:-:S13]  /*bbe0*/  @P2 R2UR UR4, R6 ;  /* 0x00000000060422ca */ /* 0x008fda00000e0000 */
[----:B------:R-:W-:Y:S01]  /*bbf0*/  USHF.R.S32.HI UR10, URZ, 0x1f, UR4 ;  /* 0x0000001f3f0a7899 */ /* 0x000fe20008011404 */
[----:B--2-4-:R-:W-:Y:S11]  /*bc00*/  @P3 BRA `(.L_x_14410) ;  /* 0x0000000000103947 */ /* 0x014ff60003800000 */
[----:B------:R-:W-:Y:S05]  /*bc10*/  @!P2 BRA `(.L_x_14410) ;  /* 0x00000000000ca947 */ /* 0x000fea0003800000 */
[----:B------:R-:W2:Y:S04]  /*bc20*/  LDG.E R5, desc[UR38][R2.64] ;  /* 0x0000002602057981 */ /* 0x000ea8000c1e1900 */
[----:B-----5:R-:W2:Y:S02]  /*bc30*/  LDG.E R0, desc[UR38][R2.64+0x4] ;  /* 0x0000042602007981 */ /* 0x020ea4000c1e1900 */
[----:B--2---:R-:W-:-:S07]  /*bc40*/  IMAD.IADD R0, R0, 0x1, -R5 ;  /* 0x0000000100007824 */ /* 0x004fce00078e0a05 */
.L_x_14410:
[----:B------:R-:W-:Y:S01]  /*bc50*/  R2UR UR8, R220 ;  /* 0x00000000dc0872ca */ /* 0x000fe200000e0000 */
[----:B------:R-:W-:Y:S01]  /*bc60*/  BSSY B1, `(.L_x_14411) ;  /* 0x000002f000017945 */ /* 0x000fe20003800000 */
[----:B------:R-:W-:-:S11]  /*bc70*/  R2UR UR7, R222 ;  /* 0x00000000de0772ca */ /* 0x000fd600000e0000 */
[----:B------:R-:W-:Y:S02]  /*bc80*/  USEL UR12, UR8, URZ, !UP0 ;  /* 0x0000003f080c7287 */ /* 0x000fe4000c000000 */
[----:B------:R-:W-:Y:S01]  /*bc90*/  USEL UR13, UR7, URZ, !UP0 ;  /* 0x0000003f070d7287 */ /* 0x000fe2000c000000 */
[----:B------:R-:W-:Y:S11]  /*bca0*/  @P1 BRA `(.L_x_14412) ;  /* 0x0000000000a81947 */ /* 0x000ff60003800000 */
[----:B------:R-:W2:Y:S01]  /*bcb0*/  S2R R3, SR_TID.X ;  /* 0x0000000000037919 */ /* 0x000ea20000002100 */
[----:B------:R-:W3:Y:S01]  /*bcc0*/  LDC R9, c[0x0][0xce8] ;  /* 0x00033a00ff097b82 */ /* 0x000ee20000000800 */
[----:B------:R-:W-:Y:S02]  /*bcd0*/  IMAD.U32 R4, RZ, RZ, UR60 ;  /* 0x0000003cff047e24 */ /* 0x000fe4000f8e00ff */
[----:B---3-5:R-:W-:-:S03]  /*bce0*/  IMAD R2, R0, R9, RZ ;  /* 0x0000000900027224 */ /* 0x028fc600078e02ff */
[----:B--2---:R-:W-:-:S04]  /*bcf0*/  IADD3 R4, R4, -0x80, R3 ;  /* 0xffffff8004047810 */ /* 0x004fc80007ffe003 */
[----:B------:R-:W-:-:S13]  /*bd00*/  ISETP.GE.AND P1, PT, R4, R2, PT ;  /* 0x000000020400720c */ /* 0x000fda0003f26270 */
[----:B------:R-:W-:Y:S05]  /*bd10*/  @P1 BRA `(.L_x_14412) ;  /* 0x00000000008c1947 */ /* 0x000fea0003800000 */
[----:B------:R-:W-:Y:S01]  /*bd20*/  ISETP.NE.AND P1, PT, R9, 0x1, PT ;  /* 0x000000010900780c */ /* 0x000fe20003f25270 */
[----:B------:R-:W-:Y:S01]  /*bd30*/  ULDC.64 UR14, c[0x0][0xc90] ;  /* 0x00032400000e7ab9 */ /* 0x000fe20000000a00 */
[----:B------:R-:W-:Y:S01]  /*bd40*/  R2UR UR16, R221 ;  /* 0x00000000dd1072ca */ /* 0x000fe200000e0000 */
[----:B------:R-:W-:Y:S01]  /*bd50*/  UIMAD UR7, UR11, UR14, URZ ;  /* 0x0000000e0b0772a4 */ /* 0x000fe2000f8e023f */
[----:B------:R-:W-:Y:S01]  /*bd60*/  IMAD.MOV.U32 R2, RZ, RZ, R4 ;  /* 0x000000ffff027224 */ /* 0x000fe200078e0004 */
[----:B------:R-:W-:Y:S01]  /*bd70*/  UMOV UR8, UR4 ;  /* 0x0000000400087c82 */ /* 0x000fe20008000000 */
[----:B------:R-:W-:-:S07]  /*bd80*/  UMOV UR9, UR10 ;  /* 0x0000000a00097c82 */ /* 0x000fce0008000000 */
[----:B------:R-:W2:Y:S02]  /*bd90*/  @P1 LDC R3, c[0x0][0xcec] ;  /* 0x00033b00ff031b82 */ /* 0x000ea40000000800 */
[----:B------:R-:W-:Y:S02]  /*bda0*/  UIMAD.WIDE.U32 UR8, UR16, UR14, UR8 ;  /* 0x0000000e100872a5 */ /* 0x000fe4000f8e0008 */
        /* <DEDUP_REMOVED lines=8> */
[----:B--2---:R-:W-:-:S05]  /*be30*/  @P1 IMAD.HI.U32 R3, R4, R3, RZ ;  /* 0x0000000304031227 */ /* 0x004fca00078e00ff */
[----:B---3--:R-:W-:Y:S01]  /*be40*/  @P1 SHF.R.U32.HI R2, RZ, R6, R3 ;  /* 0x00000006ff021219 */ /* 0x008fe20000011603 */
        /* <DEDUP_REMOVED lines=16> */
.L_x_14412:
[----:B------:R-:W-:Y:S05]  /*bf50*/  BSYNC B1 ;  /* 0x0000000000017941 */ /* 0x000fea0003800000 */
.L_x_14411:
[----:B--2---:R-:W2:Y:S01]  /*bf60*/  @P0 LDC R3, c[0x0][0xcf0] ;  /* 0x00033c00ff030b82 */ /* 0x004ea20000000800 */
[----:B------:R-:W-:Y:S01]  /*bf70*/  ULDC.64 UR14, c[0x0][0xba0] ;  /* 0x0002e800000e7ab9 */ /* 0x000fe20000000a00 */
[----:B------:R-:W-:Y:S01]  /*bf80*/  R2UR UR16, R221 ;  /* 0x00000000dd1072ca */ /* 0x000fe200000e0000 */
[----:B------:R-:W-:Y:S01]  /*bf90*/  UIMAD UR7, UR10, UR14, URZ ;  /* 0x0000000e0a0772a4 */ /* 0x000fe2000f8e023f */
[----:B------:R-:W-:Y:S01]  /*bfa0*/  IMAD R2, R219, 0x20, R223 ;  /* 0x00000020db027824 */ /* 0x000fe200078e02df */
[----:B------:R-:W-:Y:S01]  /*bfb0*/  UIMAD.WIDE.U32 UR8, UR4, UR14, URZ ;  /* 0x0000000e040872a5 */ /* 0x000fe2000f8e003f */
[----:B------:R-:W-:Y:S01]  /*bfc0*/  BSSY B1, `(.L_x_14413) ;  /* 0x0000040000017945 */ /* 0x000fe20003800000 */
[----:B------:R-:W-:Y:S01]  /*bfd0*/  UIMAD UR7, UR4, UR15, UR7 ;  /* 0x0000000f040772a4 */ /* 0x000fe2000f8e0207 */
[----:B------:R-:W-:Y:S02]  /*bfe0*/  VIADD R6, R2, UR60 ;  /* 0x0000003c02067c36 */ /* 0x000fe40008000000 */
        /* <DEDUP_REMOVED lines=10> */
[----:B--2---:R-:W-:Y:S01]  /*c090*/  @P0 SHF.R.U32.HI R5, RZ, R3, R2 ;  /* 0x00000003ff050219 */ /* 0x004fe20000011602 */
        /* <DEDUP_REMOVED lines=27> */
[----:B------:R2:W3:Y:S01]  /*c250*/  SHFL.IDX PT, R9, R4, RZ, 0x181f ;  /* 0x00181fff04097589 */ /* 0x0004e200000e0000 */
[-C--:B------:R-:W-:Y:S01]  /*c260*/  ISETP.GE.AND P1, PT, R0, R13.reuse, PT ;  /* 0x0000000d0000720c */ /* 0x080fe20003f26270 */
[----:B------:R-:W-:Y:S02]  /*c270*/  VIADD R0, R6, 0x40 ;  /* 0x0000004006007836 */ /* 0x000fe40000000000 */
[----:B------:R2:W4:Y:S03]  /*c280*/  SHFL.IDX PT, R3, R5, RZ, 0x181f ;  /* 0x00181fff05037589 */ /* 0x00052600000e0000 */
[----:B------:R-:W-:Y:S01]  /*c290*/  ISETP.GE.AND P0, PT, R0, R13, PT ;  /* 0x0000000d0000720c */ /* 0x000fe20003f06270 */
[----:B------:R-:W-:-:S12]  /*c2a0*/  @P2 BRA `(.L_x_14414) ;  /* 0x0000000000442947 */ /* 0x000fd80003800000 */
        /* <DEDUP_REMOVED lines=17> */
.L_x_14414:
[----:B------:R-:W-:Y:S05]  /*c3c0*/  BSYNC B1 ;  /* 0x0000000000017941 */ /* 0x000fea0003800000 */
.L_x_14413:
[----:B---34-:R3:W4:Y:S01]  /*c3d0*/  SHFL.IDX PT, R3, R5, 0x1, 0x181f ;  /* 0x00381f0005037f89 */ /* 0x01872200000e0000 */
        /* <DEDUP_REMOVED lines=20> */
.L_x_14416:
[----:B------:R-:W-:Y:S05]  /*c520*/  BSYNC B1 ;  /* 0x0000000000017941 */ /* 0x000fea0003800000 */
.L_x_14415:
        /* <DEDUP_REMOVED lines=21> */
.L_x_14418:
[----:B------:R-:W-:Y:S05]  /*c680*/  BSYNC B1 ;  /* 0x0000000000017941 */ /* 0x000fea0003800000 */
.L_x_14417:
[----:B------:R-:W-:Y:S01]  /*c690*/  VIADD R0, R6, 0x60 ;  /* 0x0000006006007836 */ /* 0x000fe20000000000 */
[----:B0-23--:R-:W0:Y:S04]  /*c6a0*/  SHFL.IDX PT, R5, R5, 0x3, 0x181f ;  /* 0x00781f0005057f89 */ /* 0x00de2800000e0000 */
[----:B------:R-:W-:Y:S01]  /*c6b0*/  ISETP.GE.AND P0, PT, R0, R13, PT ;  /* 0x0000000d0000720c */ /* 0x000fe20003f06270 */
[----:B----4-:R2:W3:-:S12]  /*c6c0*/  SHFL.IDX PT, R3, R4, 0x3, 0x181f ;  /* 0x00781f0004037f89 */ /* 0x0104d800000e0000 */
[----:B--2---:R-:W-:Y:S05]  /*c6d0*/  @P0 BRA `(.L_x_14409) ;  /* 0x0000000000440947 */ /* 0x004fea0003800000 */
[----:B------:R-:W-:Y:S02]  /*c6e0*/  ULDC UR4, c[0x0][0xbc8] ;  /* 0x0002f20000047ab9 */ /* 0x000fe40000000800 */
[----:B------:R-:W-:Y:S02]  /*c6f0*/  ISETP.GE.AND P3, PT, R200, UR4, PT ;  /* 0x00000004c8007c0c */ /* 0x000fe4000bf66270 */
[----:B------:R-:W-:Y:S02]  /*c700*/  ISETP.GE.AND P2, PT, R206, UR4, PT ;  /* 0x00000004ce007c0c */ /* 0x000fe4000bf46270 */
[----:B------:R-:W-:Y:S02]  /*c710*/  ISETP.GE.AND P1, PT, R205, UR4, PT ;  /* 0x00000004cd007c0c */ /* 0x000fe4000bf26270 */
[----:B------:R-:W-:-:S07]  /*c720*/  ISETP.GE.AND P0, PT, R218, UR4, PT ;  /* 0x00000004da007c0c */ /* 0x000fce000bf06270 */
[-C--:B---3--:R-:W-:Y:S02]  /*c730*/  @!P3 LEA R8, P6, R200, R3.reuse, 0x1 ;  /* 0x00000003c808b211 */ /* 0x088fe400078c08ff */
[-C--:B------:R-:W-:Y:S02]  /*c740*/  @!P2 LEA R10, P5, R206, R3.reuse, 0x1 ;  /* 0x00000003ce0aa211 */ /* 0x080fe400078a08ff */
[C---:B------:R-:W-:Y:S02]  /*c750*/  @!P1 LEA R12, P4, R205.reuse, R3, 0x1 ;  /* 0x00000003cd0c9211 */ /* 0x040fe400078808ff */
        /* <DEDUP_REMOVED lines=9> */
.L_x_14409:
[----:B------:R-:W-:Y:S05]  /*c7f0*/  BSYNC B0 ;  /* 0x0000000000007941 */ /* 0x000fea0003800000 */
.L_x_14400:
[----:B------:R-:W-:Y:S02]  /*c800*/  ULDC UR4, c[0x0][0xd3c] ;  /* 0x00034f0000047ab9 */ /* 0x000fe40000000800 */
[----:B------:R-:W-:-:S13]  /*c810*/  ISETP.GE.AND P0, PT, R7, UR4, PT ;  /* 0x0000000407007c0c */ /* 0x000fda000bf06270 */
[----:B------:R-:W-:Y:S05]  /*c820*/  @!P0 BRA `(.L_x_14419) ;  /* 0xffffff4400ac8947 */ /* 0x000fea000383ffff */
[----:B------:R-:W-:Y:S05]  /*c830*/  EXIT ;  /* 0x000000000000794d */ /* 0x000fea0003800000 */
.L_x_14363:
        /* <DEDUP_REMOVED lines=18> */
.L_x_14420:
        /* <DEDUP_REMOVED lines=42> */
.L_x_14426:
        /* <DEDUP_REMOVED lines=12> */
.L_x_14425:
[----:B------:R-:W-:Y:S05]  /*ccc0*/  BSYNC B0 ;  /* 0x0000000000007941 */ /* 0x000fea0003800000 */
.L_x_14424:
        /* <DEDUP_REMOVED lines=21> */
.L_x_14422:
        /* <DEDUP_REMOVED lines=20> */
.L_x_14427:
        /* <DEDUP_REMOVED lines=57> */
.L_x_14423:
[----:B------:R-:W-:Y:S02]  /*d2f0*/  IMAD.MOV.U32 R17, RZ, RZ, RZ ;  /* 0x000000ffff117224 */ /* 0x000fe400078e00ff */
[----:B------:R-:W-:Y:S02]  /*d300*/  IMAD.U32 R16, RZ, RZ, UR6 ;  /* 0x00000006ff107e24 */ /* 0x000fe4000f8e00ff */
[----:B------:R-:W-:-:S07]  /*d310*/  IMAD.MOV.U32 R18, RZ, RZ, RZ ;  /* 0x000000ffff127224 */ /* 0x000fce00078e00ff */
.L_x_14428:
[----:B------:R-:W-:-:S13]  /*d320*/  ISETP.NE.AND P0, PT, R0, RZ, PT ;  /* 0x000000ff0000720c */ /* 0x000fda0003f05270 */
[----:B------:R-:W1:Y:S01]  /*d330*/  @!P0 S2R R3, SR_CgaCtaId ;  /* 0x0000000000038919 */ /* 0x000e620000008800 */
[----:B------:R-:W-:-:S04]  /*d340*/  @!P0 MOV R0, 0x400 ;  /* 0x0000040000008802 */ /* 0x000fc80000000f00 */
[----:B-1----:R-:W-:-:S05]  /*d350*/  @!P0 LEA R0, R3, R0, 0x18 ;  /* 0x0000000003008211 */ /* 0x002fca00078ec0ff */
[----:B------:R2:W-:Y:S01]  /*d360*/  @!P0 STS.128 [R0+0x324d0], R16 ;  /* 0x0324d01000008388 */ /* 0x0005e20000000c00 */
[----:B------:R-:W-:Y:S06]  /*d370*/  BAR.ARV 0x5, 0x180 ;  /* 0x0146000000007b1d */ /* 0x000fec0000002000 */
.L_x_14421:
        /* <DEDUP_REMOVED lines=35> */
.L_x_14537:
[----:B-1----:R-:W1:Y:S02]  /*d5b0*/  LDC.64 R2, c[0x0][0xd88] ;  /* 0x00036200ff027b82 */ /* 0x002e640000000a00 */
        /* <DEDUP_REMOVED lines=21> */
[----:B0-----:R-:W-:Y:S01]  /*d710*/  IMAD.MOV.U32 R8, RZ, RZ, RZ ;  /* 0x000000ffff087224 */ /* 0x001fe200078e00ff */
        /* <DEDUP_REMOVED lines=17> */
[----:B---3--:R-:W-:-:S05]  /*d830*/  @P2 IADD3.X R7, R10, UR9, RZ, P3, !PT ;  /* 0x000000090a072c10 */ /* 0x008fca0009ffe4ff */
        /* <DEDUP_REMOVED lines=11> */
[----:B------:R-:W1:Y:S04]  /*d8f0*/  LDG.E R7, desc[UR38][R2.64] ;  /* 0x0000002602077981 */ /* 0x000e68000c1e1900 */
[----:B------:R-:W1:Y:S02]  /*d900*/  LDG.E R2, desc[UR38][R2.64+0x4] ;  /* 0x0000042602027981 */ /* 0x000e64000c1e1900 */
[----:B-1----:R-:W-:-:S05]  /*d910*/  IMAD.IADD R9, R2, 0x1, -R7 ;  /* 0x0000000102097824 */ /* 0x002fca00078e0a07 */
[----:B------:R2:W-:Y:S02]  /*d920*/  STL [R1+0x34], R9 ;  /* 0x0000340901007387 */ /* 0x0005e40000100800 */
.L_x_14430:
[----:B------:R-:W-:Y:S01]  /*d930*/  IMAD.MOV.U32 R2, RZ, RZ, R12 ;  /* 0x000000ffff027224 */ /* 0x000fe200078e000c */
[----:B------:R-:W-:Y:S01]  /*d940*/  ULDC.64 UR4, c[0x0][0xb18] ;  /* 0x0002c60000047ab9 */ /* 0x000fe20000000a00 */
[----:B-----5:R-:W-:Y:S01]  /*d950*/  IMAD.IADD R3, R8, 0x1, R0 ;  /* 0x0000000108037824 */ /* 0x020fe200078e0200 */
[----:B------:R-:W-:Y:S02]  /*d960*/  ISETP.NE.U32.AND P1, PT, RZ, UR4, PT ;  /* 0x00000004ff007c0c */ /* 0x000fe4000bf25070 */
[----:B------:R3:W-:Y:S02]  /*d970*/  STL [R1+0xc], R2 ;  /* 0x00000c0201007387 */ /* 0x0007e40000100800 */
[----:B------:R-:W-:Y:S02]  /*d980*/  ISETP.NE.AND.EX P1, PT, RZ, UR5, PT, P1 ;  /* 0x00000005ff007c0c */ /* 0x000fe4000bf25310 */
[----:B------:R3:W-:Y:S11]  /*d990*/  STL [R1+0x20], R3 ;  /* 0x0000200301007387 */ /* 0x0007f60000100800 */
[----:B---3--:R-:W-:Y:S05]  /*d9a0*/  @!P1 BRA `(.L_x_14431) ;  /* 0x0000000000109947 */ /* 0x008fea0003800000 */
[----:B------:R-:W-:-:S04]  /*d9b0*/  IADD3 R6, P0, R11, UR4, RZ ;  /* 0x000000040b067c10 */ /* 0x000fc8000ff1e0ff */
[----:B------:R-:W-:-:S05]  /*d9c0*/  IADD3.X R7, R10, UR5, RZ, P0, !PT ;  /* 0x000000050a077c10 */ /* 0x000fca00087fe4ff */
[----:B------:R3:W5:Y:S01]  /*d9d0*/  LDG.E R6, desc[UR38][R6.64] ;  /* 0x0000002606067981 */ /* 0x000762000c1e1900 */
[----:B------:R-:W-:Y:S05]  /*d9e0*/  BRA `(.L_x_14432) ;  /* 0x0000000000107947 */ /* 0x000fea0003800000 */
.L_x_14431:
[----:B------:R-:W-:Y:S05]  /*d9f0*/  @!P0 BRA `(.L_x_14432) ;  /* 0x00000000000c8947 */ /* 0x000fea0003800000 */
[----:B------:R-:W3:Y:S04]  /*da00*/  LDG.E R6, desc[UR38][R4.64] ;  /* 0x0000002604067981 */ /* 0x000ee8000c1e1900 */
[----:B------:R-:W3:Y:S02]  /*da10*/  LDG.E R4, desc[UR38][R4.64+0x4] ;  /* 0x0000042604047981 */ /* 0x000ee4000c1e1900 */
[----:B---3--:R-:W-:-:S07]  /*da20*/  IMAD.IADD R6, R4, 0x1, -R6 ;  /* 0x0000000104067824 */ /* 0x008fce00078e0a06 */
.L_x_14432:
[----:B-----5:R-:W-:Y:S01]  /*da30*/  IMAD.IADD R6, R6, 0x1, -R0 ;  /* 0x0000000106067824 */ /* 0x020fe200078e0a00 */
[----:B------:R-:W-:Y:S01]  /*da40*/  BSSY B7, `(.L_x_14433) ;  /* 0x00004ed000077945 */ /* 0x000fe20003800000 */
[----:B------:R-:W4:Y:S02]  /*da50*/  LDC R0, c[0x0][0x448] ;  /* 0x00011200ff007b82 */ /* 0x000f240000000800 */
[----:B----4-:R-:W-:Y:S01]  /*da60*/  ISETP.NE.AND P0, PT, R0, 0x1, PT ;  /* 0x000000010000780c */ /* 0x010fe20003f05270 */
[----:B------:R-:W-:-:S04]  /*da70*/  IMAD.SHL.U32 R0, R17, 0x80, RZ ;  /* 0x0000008011007824 */ /* 0x000fc800078e00ff */
[----:B------:R-:W-:-:S08]  /*da80*/  VIADD R0, R0, 0x7f ;  /* 0x0000007f00007836 */ /* 0x000fd00000000000 */
[----:B------:R-:W4:Y:S08]  /*da90*/  @P0 LDC R2, c[0x0][0x44c] ;  /* 0x00011300ff020b82 */ /* 0x000f300000000800 */
[----:B------:R-:W0:Y:S01]  /*daa0*/  @P0 LDC R3, c[0x0][0x450] ;  /* 0x00011400ff030b82 */ /* 0x000e220000000800 */
[----:B----4-:R-:W-:-:S05]  /*dab0*/  @P0 IMAD.HI.U32 R2, R0, R2, RZ ;  /* 0x0000000200020227 */ /* 0x010fca00078e00ff */
[----:B0-----:R-:W-:Y:S01]  /*dac0*/  @P0 SHF.R.U32.HI R0, RZ, R3, R2 ;  /* 0x00000003ff000219 */ /* 0x001fe20000011602 */
        /* <DEDUP_REMOVED lines=12> */
[----:B0-----:R-:W-:Y:S05]  /*db90*/  @P0 BRA `(.L_x_14434) ;  /* 0x0000000000440947 */ /* 0x001fea0003800000 */
[----:B------:R-:W0:Y:S02]  /*dba0*/  S2R R4, SR_TID.X ;  /* 0x0000000000047919 */ /* 0x000e240000002100 */
[----:B0-----:R-:W-:-:S04]  /*dbb0*/  LOP3.LUT R4, R4, 0x7f, RZ, 0xc0, !PT ;  /* 0x0000007f04047812 */ /* 0x001fc800078ec0ff */
[----:B------:R-:W-:-:S13]  /*dbc0*/  ISETP.NE.AND P0, PT, R4, RZ, PT ;  /* 0x000000ff0400720c */ /* 0x000fda0003f05270 */
[----:B------:R-:W-:Y:S05]  /*dbd0*/  @P0 BRA `(.L_x_14435) ;  /* 0x0000004c004c0947 */ /* 0x000fea0003800000 */
[----:B------:R-:W0:Y:S01]  /*dbe0*/  S2R R3, SR_LANEID ;  /* 0x0000000000037919 */ /* 0x000e220000000000 */
[----:B------:R-:W-:Y:S02]  /*dbf0*/  VOTEU.ANY UR4, UPT, PT ;  /* 0x0000000000047886 */ /* 0x000fe400038e0100 */
[----:B------:R-:W0:Y:S08]  /*dc00*/  FLO.U32 R0, UR4 ;  /* 0x0000000400007d00 */ /* 0x000e3000080e0000 */
[----:B------:R-:W4:Y:S01]  /*dc10*/  POPC R5, UR4 ;  /* 0x0000000400057d09 */ /* 0x000f220008000000 */
[----:B0-----:R-:W-:-:S02]  /*dc20*/  ISETP.EQ.U32.AND P0, PT, R0, R3, PT ;  /* 0x000000030000720c */ /* 0x001fc40003f02070 */
[----:B------:R-:W4:Y:S11]  /*dc30*/  LDC.64 R2, c[0x0][0xd60] ;  /* 0x00035800ff027b82 */ /* 0x000f360000000a00 */
[----:B----4-:R-:W4:Y:S01]  /*dc40*/  @P0 ATOMG.E.ADD.STRONG.GPU PT, R3, desc[UR38][R2.64], R5 ;  /* 0x00000005020309a8 */ /* 0x010f2200081ee1e6 */
[----:B------:R-:W0:Y:S02]  /*dc50*/  S2R R4, SR_LTMASK ;  /* 0x0000000000047919 */ /* 0x000e240000003900 */
[----:B0-----:R-:W-:-:S04]  /*dc60*/  LOP3.LUT R4, R4, UR4, RZ, 0xc0, !PT ;  /* 0x0000000404047c12 */ /* 0x001fc8000f8ec0ff */
[----:B---3--:R-:W0:Y:S01]  /*dc70*/  POPC R7, R4 ;  /* 0x0000000400077309 */ /* 0x008e220000000000 */
[----:B----4-:R-:W0:Y:S02]  /*dc80*/  SHFL.IDX PT, R0, R3, R0, 0x1f ;  /* 0x00001f0003007589 */ /* 0x010e2400000e0000 */
[----:B0-----:R-:W-:Y:S01]  /*dc90*/  IADD3 R16, R0, UR40, R7 ;  /* 0x0000002800107c10 */ /* 0x001fe2000fffe007 */
[----:B------:R-:W-:Y:S06]  /*dca0*/  BRA `(.L_x_14435) ;  /* 0x0000004c00187947 */ /* 0x000fec0003800000 */
.L_x_14434:
        /* <DEDUP_REMOVED lines=13> */
[----:B---3--:R-:W-:-:S02]  /*dd80*/  IMAD.U32 R7, RZ, RZ, UR9 ;  /* 0x00000009ff077e24 */ /* 0x008fc4000f8e00ff */
[----:B------:R-:W-:Y:S02]  /*dd90*/  IMAD.U32 R10, RZ, RZ, UR4 ;  /* 0x00000004ff0a7e24 */ /* 0x000fe4000f8e00ff */
[----:B------:R-:W-:Y:S02]  /*dda0*/  IMAD.U32 R11, RZ, RZ, UR5 ;  /* 0x00000005ff0b7e24 */ /* 0x000fe4000f8e00ff */
[----:B------:R-:W-:Y:S02]  /*ddb0*/  IMAD.MOV.U32 R8, RZ, RZ, 0x70 ;  /* 0x00000070ff087424 */ /* 0x000fe400078e00ff */
[----:B------:R-:W-:Y:S02]  /*ddc0*/  IMAD.MOV.U32 R12, RZ, RZ, 0x1 ;  /* 0x00000001ff0c7424 */ /* 0x000fe400078e00ff */
[----:B------:R-:W-:-:S07]  /*ddd0*/  IMAD.MOV.U32 R13, RZ, RZ, RZ ;  /* 0x000000ffff0d7224 */ /* 0x000fce00078e00ff */
[----:B------:R-:W-:-:S07]  /*dde0*/  LEPC R20, `(.L_x_14437) ;  /* 0x000000001014794e */ /* 0x000fce0000000000 */
[----:B012---:R-:W-:Y:S05]  /*ddf0*/  CALL.ABS.NOINC R2 ;  /* 0x0000000002007343 */ /* 0x007fea0003c00000 */
.L_x_14437:
[----:B------:R-:W-:Y:S05]  /*de00*/  BSYNC B6 ;  /* 0x0000000000067941 */ /* 0x000fea0003800000 */
.L_x_14436:
        /* <DEDUP_REMOVED lines=13> */
[----:B---3--:R-:W-:-:S02]  /*dee0*/  IMAD.U32 R7, RZ, RZ, UR9 ;  /* 0x00000009ff077e24 */ /* 0x008fc4000f8e00ff */
[----:B------:R-:W-:Y:S02]  /*def0*/  IMAD.U32 R10, RZ, RZ, UR4 ;  /* 0x00000004ff0a7e24 */ /* 0x000fe4000f8e00ff */
[----:B------:R-:W-:Y:S02]  /*df00*/  IMAD.U32 R11, RZ, RZ, UR5 ;  /* 0x00000005ff0b7e24 */ /* 0x000fe4000f8e00ff */
[----:B------:R-:W-:Y:S02]  /*df10*/  IMAD.MOV.U32 R8, RZ, RZ, 0x70 ;  /* 0x00000070ff087424 */ /* 0x000fe400078e00ff */
[----:B------:R-:W-:Y:S02]  /*df20*/  IMAD.MOV.U32 R12, RZ, RZ, 0x1 ;  /* 0x00000001ff0c7424 */ /* 0x000fe400078e00ff */
[----:B0-----:R-:W-:-:S07]  /*df30*/  IMAD.MOV.U32 R13, RZ, RZ, RZ ;  /* 0x000000ffff0d7224 */ /* 0x001fce00078e00ff */
[----:B------:R-:W-:-:S07]  /*df40*/  LEPC R20, `(.L_x_14440) ;  /* 0x000000001014794e */ /* 0x000fce0000000000 */
[----:B-12-4-:R-:W-:Y:S05]  /*df50*/  CALL.ABS.NOINC R2 ;  /* 0x0000000002007343 */ /* 0x016fea0003c00000 */
.L_x_14440:
        /* <DEDUP_REMOVED lines=16> */
.L_x_14439:
[----:B------:R-:W-:Y:S05]  /*e060*/  BSYNC B6 ;  /* 0x0000000000067941 */ /* 0x000fea0003800000 */
.L_x_14438:
[----:B------:R-:W4:Y:S01]  /*e070*/  LDL.LU R2, [R1] ;  /* 0x0000000001027983 */ /* 0x000f220000300800 */
[----:B------:R-:W-:-:S03]  /*e080*/  ULDC.64 UR4, c[0x0][0xaf0] ;  /* 0x0002bc0000047ab9 */ /* 0x000fc60000000a00 */
[----:B------:R-:W5:Y:S04]  /*e090*/  LDL.LU R4, [R1+0x1c] ;  /* 0x00001c0001047983 */ /* 0x000f680000300800 */
[----:B---3--:R-:W3:Y:S01]  /*e0a0*/  LDL R7, [R1+0xc] ;  /* 0x00000c0001077983 */ /* 0x008ee20000100800 */
[----:B------:R-:W-:-:S03]  /*e0b0*/  ISETP.NE.U32.AND P0, PT, RZ, UR4, PT ;  /* 0x00000004ff007c0c */ /* 0x000fc6000bf05070 */
[----:B------:R-:W2:Y:S01]  /*e0c0*/  LDL R0, [R1+0x30] ;  /* 0x0000300001007983 */ /* 0x000ea20000100800 */
[----:B------:R-:W-:-:S13]  /*e0d0*/  ISETP.NE.AND.EX P0, PT, RZ, UR5, PT, P0 ;  /* 0x00000005ff007c0c */ /* 0x000fda000bf05300 */
[----:B----4-:R-:W-:-:S04]  /*e0e0*/  @P0 IADD3 R2, P1, R2, UR4, RZ ;  /* 0x0000000402020c10 */ /* 0x010fc8000ff3e0ff */
[----:B-----5:R-:W-:Y:S01]  /*e0f0*/  @P0 IADD3.X R3, R4, UR5, RZ, P1, !PT ;  /* 0x0000000504030c10 */ /* 0x020fe20008ffe4ff */
[----:B------:R-:W-:-:S04]  /*e100*/  ULDC.64 UR4, c[0x0][0xb00] ;  /* 0x0002c00000047ab9 */ /* 0x000fc80000000a00 */
[----:B---3--:R0:W3:Y:S02]  /*e110*/  @P0 LDG.E R7, desc[UR38][R2.64] ;  /* 0x0000002602070981 */ /* 0x0080e4000c1e1900 */
[----:B0-----:R-:W0:Y:S01]  /*e120*/  LDC.64 R2, c[0x0][0x418] ;  /* 0x00010600ff027b82 */ /* 0x001e220000000a00 */
[----:B--2---:R-:W-:Y:S01]  /*e130*/  VIADD R4, R0, 0xffffffff ;  /* 0xffffffff00047836 */ /* 0x004fe20000000000 */
[----:B---3--:R-:W-:Y:S01]  /*e140*/  SHF.R.S32.HI R8, RZ, 0x1f, R7 ;  /* 0x0000001fff087819 */ /* 0x008fe20000011407 */
[----:B------:R2:W-:Y:S04]  /*e150*/  @P0 STL [R1+0xc], R7 ;  /* 0x00000c0701000387 */ /* 0x0005e80000100800 */
[----:B------:R2:W-:Y:S01]  /*e160*/  STL [R1+0x1c], R8 ;  /* 0x00001c0801007387 */ /* 0x0005e20000100800 */
[----:B0-----:R-:W-:Y:S01]  /*e170*/  LOP3.LUT P0, RZ, R2, UR4, RZ, 0xfc, !PT ;  /* 0x0000000402ff7c12 */ /* 0x001fe2000f80fcff */
[----:B------:R-:W-:-:S03]  /*e180*/  UMOV UR4, 0xffffffff ;  /* 0xffffffff00047882 */ /* 0x000fc60000000000 */
[----:B------:R-:W-:-:S04]  /*e190*/  LOP3.LUT P0, RZ, R3, UR5, RZ, 0xfc, P0 ;  /* 0x0000000503ff7c12 */ /* 0x000fc8000800fcff */
[----:B------:R-:W-:Y:S01]  /*e1a0*/  SEL R0, R7, RZ, !P0 ;  /* 0x000000ff07007207 */ /* 0x000fe20004000000 */
[----:B--2---:R-:W-:Y:S08]  /*e1b0*/  BRA.DIV UR4, `(.L_x_14441) ;  /* 0x0000005a04a07947 */ /* 0x004ff0000b800000 */
[----:B------:R-:W0:Y:S02]  /*e1c0*/  S2R R5, SR_TID.X ;  /* 0x0000000000057919 */ /* 0x000e240000002100 */
[----:B0-----:R-:W-:-:S04]  /*e1d0*/  SHF.R.U32.HI R5, RZ, 0x5, R5 ;  /* 0x00000005ff057819 */ /* 0x001fc80000011605 */
[----:B------:R-:W-:-:S05]  /*e1e0*/  LOP3.LUT R5, R5, 0x3, RZ, 0xc0, !PT ;  /* 0x0000000305057812 */ /* 0x000fca00078ec0ff */
[----:B------:R0:W2:Y:S02]  /*e1f0*/  SHFL.IDX PT, R14, R5, RZ, 0x1f ;  /* 0x00001fff050e7589 */ /* 0x0000a400000e0000 */
.L_x_14554:
        /* <DEDUP_REMOVED lines=12> */
.L_x_14557:
[----:B------:R-:W-:Y:S05]  /*e2c0*/  @!P6 BRA `(.L_x_14442) ;  /* 0x000000040014e947 */ /* 0x000fea0003800000 */
[----:B------:R-:W-:-:S04]  /*e2d0*/  ISETP.NE.U32.AND P0, PT, R2, RZ, PT ;  /* 0x000000ff0200720c */ /* 0x000fc80003f05070 */
[----:B------:R-:W-:-:S13]  /*e2e0*/  ISETP.NE.AND.EX P0, PT, R3, RZ, PT, P0 ;  /* 0x000000ff0300720c */ /* 0x000fda0003f05300 */
[----:B------:R-:W-:Y:S05]  /*e2f0*/  @!P0 BRA `(.L_x_14444) ;  /* 0x0000000000548947 */ /* 0x000fea0003800000 */
[----:B------:R-:W2:Y:S01]  /*e300*/  LDC R6, c[0x0][0x43c] ;  /* 0x00010f00ff067b82 */ /* 0x000ea20000000800 */
[----:B-1----:R-:W-:Y:S01]  /*e310*/  IMAD.MOV.U32 R9, RZ, RZ, R4 ;  /* 0x000000ffff097224 */ /* 0x002fe200078e0004 */
        /* <DEDUP_REMOVED lines=19> */
.L_x_14444:
[----:B------:R-:W3:Y:S04]  /*e450*/  LDL R7, [R1+0x4] ;  /* 0x0000040001077983 */ /* 0x000ee80000100800 */
[----:B0-2---:R-:W3:Y:S04]  /*e460*/  LDL R0, [R1+0x8] ;  /* 0x0000080001007983 */ /* 0x005ee80000100800 */
[----:B------:R-:W2:Y:S01]  /*e470*/  LDL R2, [R1+0x18] ;  /* 0x0000180001027983 */ /* 0x000ea20000100800 */
[----:B---3--:R-:W-:Y:S01]  /*e480*/  IMAD R0, R0, 0x8, R7 ;  /* 0x0000000800007824 */ /* 0x008fe200078e0207 */
[----:B--2---:R-:W-:-:S04]  /*e490*/  SHF.L.U32 R2, R2, 0x1f, RZ ;  /* 0x0000001f02027819 */ /* 0x004fc800000006ff */
[----:B------:R-:W0:Y:S02]  /*e4a0*/  SYNCS.PHASECHK.TRANS64.TRYWAIT P0, [R0+URZ+0x32440], R2 ;  /* 0x03244002000075a7 */ /* 0x000e24000800017f */
[----:B0-----:R-:W-:Y:S05]  /*e4b0*/  @!P0 BRA `(.L_x_14445) ;  /* 0x0000005800348947 */ /* 0x001fea0003800000 */
.L_x_14558:
        /* <DEDUP_REMOVED lines=11> */
.L_x_14446:
        /* <DEDUP_REMOVED lines=27> */
.L_x_14442:
        /* <DEDUP_REMOVED lines=37> */
.L_x_14448:
[----:B------:R-:W-:Y:S05]  /*e970*/  BSYNC B6 ;  /* 0x0000000000067941 */ /* 0x000fea0003800000 */
.L_x_14447:
[----:B------:R-:W3:Y:S01]  /*e980*/  LDL R4, [R1+0x40] ;  /* 0x0000400001047983 */ /* 0x000ee20000100800 */
[----:B------:R-:W0:Y:S01]  /*e990*/  LDC R7, c[0x0][0x448] ;  /* 0x00011200ff077b82 */ /* 0x000e220000000800 */
[----:B------:R-:W-:Y:S01]  /*e9a0*/  ULDC.64 UR4, c[0x0][0x298] ;  /* 0x0000a60000047ab9 */ /* 0x000fe20000000a00 */
[----:B------:R-:W-:Y:S01]  /*e9b0*/  ULDC.64 UR6, c[0x0][0x280] ;  /* 0x0000a00000067ab9 */ /* 0x000fe20000000a00 */
[----:B------:R-:W4:Y:S04]  /*e9c0*/  LDL R10, [R1+0x28] ;  /* 0x00002800010a7983 */ /* 0x000f280000100800 */
[----:B-1----:R-:W4:Y:S01]  /*e9d0*/  LDL R9, [R1+0x4c] ;  /* 0x00004c0001097983 */ /* 0x002f220000100800 */
[----:B--2---:R-:W1:Y:S01]  /*e9e0*/  S2R R2, SR_TID.X ;  /* 0x0000000000027919 */ /* 0x004e620000002100 */
[----:B------:R-:W2:Y:S02]  /*e9f0*/  S2R R0, SR_TID.X ;  /* 0x0000000000007919 */ /* 0x000ea40000002100 */
[----:B------:R-:W4:Y:S04]  /*ea00*/  LDL R8, [R1+0x50] ;  /* 0x0000500001087983 */ /* 0x000f280000100800 */
[----:B------:R-:W4:Y:S01]  /*ea10*/  LDL R6, [R1+0x38] ;  /* 0x0000380001067983 */ /* 0x000f220000100800 */
[----:B0-----:R-:W-:-:S13]  /*ea20*/  ISETP.NE.AND P0, PT, R7, 0x1, PT ;  /* 0x000000010700780c */ /* 0x001fda0003f05270 */
[----:B------:R-:W0:Y:S01]  /*ea30*/  @P0 LDC R3, c[0x0][0x450] ;  /* 0x00011400ff030b82 */ /* 0x000e220000000800 */
[----:B-1----:R-:W-:-:S04]  /*ea40*/  LOP3.LUT R2, R2, 0x7f, RZ, 0xc0, !PT ;  /* 0x0000007f02027812 */ /* 0x002fc800078ec0ff */
[----:B------:R-:W-:Y:S01]  /*ea50*/  SHF.R.U32.HI R2, RZ, 0x3, R2 ;  /* 0x00000003ff027819 */ /* 0x000fe20000011602 */
[----:B--2---:R-:W-:-:S05]  /*ea60*/  IMAD.SHL.U32 R0, R0, 0x10, RZ ;  /* 0x0000001000007824 */ /* 0x004fca00078e00ff */
        /* <DEDUP_REMOVED lines=49> */
[----:B------:R-:W0:Y:S01]  /*ed80*/  SHFL.IDX PT, R5, R3, RZ, 0x181f ;  /* 0x00181fff03057589 */ /* 0x000e2200000e0000 */
[----:B------:R-:W-:-:S03]  /*ed90*/  VIADD R8, R17, 0x10 ;  /* 0x0000001011087836 */ /* 0x000fc60000000000 */
[----:B------:R-:W-:Y:S04]  /*eda0*/  SHFL.IDX PT, R6, R3, 0x1, 0x181f ;  /* 0x00381f0003067f89 */ /* 0x000fe800000e0000 */
[----:B------:R1:W-:Y:S01]  /*edb0*/  STL [R1+0x3c], R8 ;  /* 0x00003c0801007387 */ /* 0x0003e20000100800 */
[----:B--2---:R-:W-:-:S03]  /*edc0*/  IMAD R2, R4, R7, RZ ;  /* 0x0000000704027224 */ /* 0x004fc600078e02ff */
[----:B------:R-:W2:Y:S02]  /*edd0*/  SHFL.IDX PT, R4, R0, RZ, 0x181f ;  /* 0x00181fff00047589 */ /* 0x000ea400000e0000 */
[CC--:B------:R-:W-:Y:S02]  /*ede0*/  ISETP.GE.AND P1, PT, R17.reuse, R2.reuse, PT ;  /* 0x000000021100720c */ /* 0x0c0fe40003f26270 */
[----:B------:R-:W3:Y:S01]  /*edf0*/  SHFL.IDX PT, R7, R0, 0x1, 0x181f ;  /* 0x00381f0000077f89 */ /* 0x000ee200000e0000 */
[----:B------:R-:W-:Y:S01]  /*ee00*/  ISETP.GE.AND P2, PT, R8, R2, PT ;  /* 0x000000020800720c */ /* 0x000fe20003f46270 */
[----:B-1----:R-:W-:-:S05]  /*ee10*/  VIADD R8, R17, 0x20 ;  /* 0x0000002011087836 */ /* 0x002fca0000000000 */
[----:B------:R-:W-:Y:S04]  /*ee20*/  STL [R1+0x48], R8 ;  /* 0x0000480801007387 */ /* 0x000fe80000100800 */
[----:B0-----:R-:W-:-:S05]  /*ee30*/  @!P1 LEA R5, P3, R10, R5, 0x1 ;  /* 0x000000050a059211 */ /* 0x001fca00078608ff */
[----:B--2---:R-:W-:-:S05]  /*ee40*/  @!P1 IMAD.X R4, RZ, RZ, R4, P3 ;  /* 0x000000ffff049224 */ /* 0x004fca00018e0604 */
[----:B------:R-:W-:-:S04]  /*ee50*/  @!P1 LOP3.LUT R5, R5, R4, RZ, 0x3c, !PT ;  /* 0x0000000405059212 */ /* 0x000fc800078e3cff */
[----:B------:R-:W-:-:S04]  /*ee60*/  @!P1 LOP3.LUT R4, R5, R4, RZ, 0x3c, !PT ;  /* 0x0000000405049212 */ /* 0x000fc800078e3cff */
[----:B------:R-:W-:-:S05]  /*ee70*/  @!P1 LOP3.LUT R5, R5, R4, RZ, 0x3c, !PT ;  /* 0x0000000405059212 */ /* 0x000fca00078e3cff */
[----:B-----5:R0:W-:Y:S02]  /*ee80*/  @!P1 LDGSTS.E.BYPASS.LTC128B.128 [R9+0x18400], desc[UR38][R4.64], !P0 ;  /* 0x1840000004099fae */ /* 0x0201e4000c101d66 */
[----:B0-----:R-:W-:Y:S02]  /*ee90*/  @!P2 LEA R5, P1, R10, R6, 0x1 ;  /* 0x000000060a05a211 */ /* 0x001fe400078208ff */
        /* <DEDUP_REMOVED lines=60> */
.L_x_14575:
[----:B------:R2:W5:Y:S01]  /*f260*/  LDL R8, [R1+0x4] ;  /* 0x0000040001087983 */ /* 0x0005620000100800 */
[----:B01----:R-:W-:-:S05]  /*f270*/  VIADD R4, R17, 0x70 ;  /* 0x0000007011047836 */ /* 0x003fca0000000000 */
        /* <DEDUP_REMOVED lines=10> */
.L_x_14450:
[----:B--2---:R-:W2:Y:S01]  /*f320*/  LDL R2, [R1+0x4] ;  /* 0x0000040001027983 */ /* 0x004ea20000100800 */
        /* <DEDUP_REMOVED lines=37> */
.L_x_14452:
[----:B------:R-:W-:Y:S05]  /*f580*/  BSYNC B6 ;  /* 0x0000000000067941 */ /* 0x000fea0003800000 */
.L_x_14451:
        /* <DEDUP_REMOVED lines=134> */
.L_x_14593:
        /* <DEDUP_REMOVED lines=14> */
.L_x_14455:
[----:B------:R-:W-:Y:S05]  /*fed0*/  BSYNC B0 ;  /* 0x0000000000007941 */ /* 0x000fea0003800000 */
.L_x_14454:
[----:B------:R3:W5:Y:S01]  /*fee0*/  LDL R7, [R1+0x4] ;  /* 0x0000040001077983 */ /* 0x0007620000100800 */
[----:B------:R-:W-:Y:S01]  /*fef0*/  PLOP3.LUT P0, PT, PT, PT, PT, 0x80, 0x0 ;  /* 0x000000000000781c */ /* 0x000fe20003f0f070 */
[----:B------:R-:W-:-:S12]  /*ff00*/  NOP ;  /* 0x0000000000007918 */ /* 0x000fd80000000000 */
.L_x_14456:
        /* <DEDUP_REMOVED lines=19> */
.L_x_14594:
[----:B------:R-:W-:Y:S05]  /*10040*/  BSYNC B0 ;  /* 0x0000000000007941 */ /* 0x000fea0003800000 */
.L_x_14457:
        /* <DEDUP_REMOVED lines=16> */
.L_x_14595:
[----:B------:R-:W-:Y:S05]  /*10150*/  BSYNC B1 ;  /* 0x0000000000017941 */ /* 0x000fea0003800000 */
.L_x_14461:
        /* <DEDUP_REMOVED lines=9> */
.L_x_14464:
[----:B------:R-:W-:Y:S05]  /*101f0*/  BSYNC B1 ;  /* 0x0000000000017941 */ /* 0x000fea0003800000 */
.L_x_14463:
        /* <DEDUP_REMOVED lines=14> */
.L_x_14465:
        /* <DEDUP_REMOVED lines=16> */
.L_x_14466:
        /* <DEDUP_REMOVED lines=16> */
.L_x_14467:
        /* <DEDUP_REMOVED lines=16> */
.L_x_14468:
        /* <DEDUP_REMOVED lines=11> */
.L_x_14460:
[----:B------:R-:W-:Y:S05]  /*10690*/  BSYNC B0 ;  /* 0x0000000000007941 */ /* 0x000fea0003800000 */
.L_x_14459:
[----:B------:R-:W4:Y:S01]  /*106a0*/  LDL R4, [R1+0x30] ;  /* 0x0000300001047983 */ /* 0x000f220000100800 */
        /* <DEDUP_REMOVED lines=9> */
[----:B--2---:R-:W2:Y:S04]  /*10740*/  LDL R6, [R1+0x14] ;  /* 0x0000140001067983 */ /* 0x004ea80000100800 */
[----:B------:R-:W4:Y:S04]  /*10750*/  LDL.LU R5, [R1+0x8] ;  /* 0x0000080001057983 */ /* 0x000f280000300800 */
[----:B------:R-:W3:Y:S01]  /*10760*/  LDL.LU R8, [R1+0x18] ;  /* 0x0000180001087983 */ /* 0x000ee20000300800 */
        /* <DEDUP_REMOVED lines=15> */
[----:B-----5:R-:W2:Y:S01]  /*10860*/  LDL R7, [R1+0x1c] ;  /* 0x00001c0001077983 */ /* 0x020ea20000100800 */
        /* <DEDUP_REMOVED lines=19> */
.L_x_14475:
        /* <DEDUP_REMOVED lines=9> */
.L_x_14596:
[----:B------:R-:W-:Y:S05]  /*10a30*/  BSYNC B3 ;  /* 0x0000000000037941 */ /* 0x000fea0003800000 */
.L_x_14476:
        /* <DEDUP_REMOVED lines=9> */
.L_x_14479:
[----:B------:R-:W-:Y:S05]  /*10ad0*/  BSYNC B3 ;  /* 0x0000000000037941 */ /* 0x000fea0003800000 */
.L_x_14478:
[----:B-----5:R-:W2:Y:S04]  /*10ae0*/  LDL R7, [R1+0x4] ;  /* 0x0000040001077983 */ /* 0x020ea80000100800 */
        /* <DEDUP_REMOVED lines=13> */
.L_x_14480:
        /* <DEDUP_REMOVED lines=14> */
.L_x_14597:
[----:B------:R-:W-:Y:S05]  /*10ca0*/  BSYNC B3 ;  /* 0x0000000000037941 */ /* 0x000fea0003800000 */
.L_x_14481:
        /* <DEDUP_REMOVED lines=11> */
.L_x_14484:
[----:B------:R-:W-:Y:S05]  /*10d60*/  BSYNC B3 ;  /* 0x0000000000037941 */ /* 0x000fea0003800000 */
.L_x_14483:
        /* <DEDUP_REMOVED lines=11> */
.L_x_14485:
        /* <DEDUP_REMOVED lines=16> */
.L_x_14486:
        /* <DEDUP_REMOVED lines=16> */
.L_x_14487:
        /* <DEDUP_REMOVED lines=16> */
.L_x_14488:
        /* <DEDUP_REMOVED lines=11> */
.L_x_14474:
[----:B------:R-:W-:Y:S05]  /*111d0*/  BSYNC B1 ;  /* 0x0000000000017941 */ /* 0x000fea0003800000 */
.L_x_14473:
[----:B------:R-:W2:Y:S02]  /*111e0*/  LDL.LU R5, [R1+0x30] ;  /* 0x0000300001057983 */ /* 0x000ea40000300800 */
[----:B--2---:R-:W-:-:S07]  /*111f0*/  VIADD R0, R5, 0xfffffffd ;  /* 0xfffffffd05007836 */ /* 0x004fce0000000000 */
.L_x_14472:
[----:B------:R-:W-:Y:S05]  /*11200*/  BSYNC B2 ;  /* 0x0000000000027941 */ /* 0x000fea0003800000 */
.L_x_14471:
[----:B------:R-:W-:-:S13]  /*11210*/  ISETP.NE.AND P0, PT, R4, RZ, PT ;  /* 0x000000ff0400720c */ /* 0x000fda0003f05270 */
[----:B------:R-:W-:Y:S05]  /*11220*/  @!P0 BRA `(.L_x_14470) ;  /* 0x0000001400488947 */ /* 0x000fea0003800000 */
.L_x_14521:
[----:B------:R-:W4:Y:S04]  /*11230*/  LDL R4, [R1+0x14] ;  /* 0x0000140001047983 */ /* 0x000f280000100800 */
[----:B------:R-:W2:Y:S04]  /*11240*/  LDL.LU R3, [R1+0x8] ;  /* 0x0000080001037983 */ /* 0x000ea80000300800 */
[----:B------:R-:W3:Y:S01]  /*11250*/  LDL.LU R2, [R1+0x18] ;  /* 0x0000180001027983 */ /* 0x000ee20000300800 */
[----:B------:R-:W-:Y:S05]  /*11260*/  YIELD ;  /* 0x0000000000007946 */ /* 0x000fea0003800000 */
        /* <DEDUP_REMOVED lines=33> */
.L_x_14491:
        /* <DEDUP_REMOVED lines=9> */
.L_x_14598:
[----:B------:R-:W-:Y:S05]  /*11510*/  BSYNC B2 ;  /* 0x0000000000027941 */ /* 0x000fea0003800000 */
.L_x_14492:
        /* <DEDUP_REMOVED lines=9> */
.L_x_14495:
[----:B------:R-:W-:Y:S05]  /*115b0*/  BSYNC B2 ;  /* 0x0000000000027941 */ /* 0x000fea0003800000 */
.L_x_14494:
        /* <DEDUP_REMOVED lines=13> */
.L_x_14496:
        /* <DEDUP_REMOVED lines=14> */
.L_x_14599:
[----:B------:R-:W-:Y:S05]  /*11770*/  BSYNC B2 ;  /* 0x0000000000027941 */ /* 0x000fea0003800000 */
.L_x_14497:
        /* <DEDUP_REMOVED lines=11> */
.L_x_14500:
[----:B------:R-:W-:Y:S05]  /*11830*/  BSYNC B2 ;  /* 0x0000000000027941 */ /* 0x000fea0003800000 */
.L_x_14499:
        /* <DEDUP_REMOVED lines=10> */
.L_x_14501:
        /* <DEDUP_REMOVED lines=16> */
.L_x_14502:
        /* <DEDUP_REMOVED lines=16> */
.L_x_14503:
        /* <DEDUP_REMOVED lines=16> */
.L_x_14504:
        /* <DEDUP_REMOVED lines=11> */
.L_x_14490:
[----:B------:R-:W-:Y:S05]  /*11c90*/  BSYNC B1 ;  /* 0x0000000000017941 */ /* 0x000fea0003800000 */
.L_x_14489:
[----:B------:R-:W2:Y:S01]  /*11ca0*/  LDL R2, [R1+0x14] ;  /* 0x0000140001027983 */ /* 0x000ea20000100800 */
[----:B------:R-:W-:Y:S01]  /*11cb0*/  VIADD R7, R7, 0x1 ;  /* 0x0000000107077836 */ /* 0x000fe20000000000 */
[----:B------:R-:W-:Y:S04]  /*11cc0*/  BSSY B1, `(.L_x_14505) ;  /* 0x00000a5000017945 */ /* 0x000fe80003800000 */
[----:B------:R-:W-:-:S04]  /*11cd0*/  ISETP.NE.AND P0, PT, R7, 0x2, PT ;  /* 0x000000020700780c */ /* 0x000fc80003f05270 */
[----:B0-----:R-:W-:Y:S02]  /*11ce0*/  SEL R9, R7, RZ, P0 ;  /* 0x000000ff07097207 */ /* 0x001fe40000000000 */
        /* <DEDUP_REMOVED lines=31> */
.L_x_14507:
        /* <DEDUP_REMOVED lines=9> */
.L_x_14600:
[----:B------:R-:W-:Y:S05]  /*11f70*/  BSYNC B2 ;  /* 0x0000000000027941 */ /* 0x000fea0003800000 */
.L_x_14508:
        /* <DEDUP_REMOVED lines=9> */
.L_x_14511:
[----:B------:R-:W-:Y:S05]  /*12010*/  BSYNC B2 ;  /* 0x0000000000027941 */ /* 0x000fea0003800000 */
.L_x_14510:
        /* <DEDUP_REMOVED lines=14> */
.L_x_14512:
        /* <DEDUP_REMOVED lines=14> */
.L_x_14601:
[----:B------:R-:W-:Y:S05]  /*121e0*/  BSYNC B2 ;  /* 0x0000000000027941 */ /* 0x000fea0003800000 */
.L_x_14513:
        /* <DEDUP_REMOVED lines=11> */
.L_x_14516:
[----:B------:R-:W-:Y:S05]  /*122a0*/  BSYNC B2 ;  /* 0x0000000000027941 */ /* 0x000fea0003800000 */
.L_x_14515:
        /* <DEDUP_REMOVED lines=11> */
.L_x_14517:
        /* <DEDUP_REMOVED lines=16> */
.L_x_14518:
        /* <DEDUP_REMOVED lines=16> */
.L_x_14519:
        /* <DEDUP_REMOVED lines=16> */
.L_x_14520:
        /* <DEDUP_REMOVED lines=11> */
.L_x_14506:
[----:B------:R-:W-:Y:S05]  /*12710*/  BSYNC B1 ;  /* 0x0000000000017941 */ /* 0x000fea0003800000 */
.L_x_14505:
[C---:B------:R-:W-:Y:S01]  /*12720*/  ISETP.GT.AND P0, PT, R0.reuse, 0x1, PT ;  /* 0x000000010000780c */ /* 0x040fe20003f04270 */
[----:B------:R-:W-:-:S12]  /*12730*/  VIADD R0, R0, 0xfffffffe ;  /* 0xfffffffe00007836 */ /* 0x000fd80000000000 */
[----:B------:R-:W-:Y:S05]  /*12740*/  @P0 BRA `(.L_x_14521) ;  /* 0xffffffe800b80947 */ /* 0x000fea000383ffff */
.L_x_14470:
[----:B------:R-:W-:Y:S05]  /*12750*/  BSYNC B0 ;  /* 0x0000000000007941 */ /* 0x000fea0003800000 */
.L_x_14469:
        /* <DEDUP_REMOVED lines=21> */
[----:B-----5:R-:W1:Y:S01]  /*128b0*/  POPC R7, R6 ;  /* 0x0000000600077309 */ /* 0x020e620000000000 */
[----:B--2---:R-:W1:Y:S02]  /*128c0*/  SHFL.IDX PT, R4, R3, R4, 0x1f ;  /* 0x00001f0403047589 */ /* 0x004e6400000e0000 */
[----:B-1----:R-:W-:-:S07]  /*128d0*/  IADD3 R16, R4, UR40, R7 ;  /* 0x0000002804107c10 */ /* 0x002fce000fffe007 */
.L_x_14523:
[----:B------:R-:W-:Y:S05]  /*128e0*/  BSYNC B0 ;  /* 0x0000000000007941 */ /* 0x000fea0003800000 */
.L_x_14522:
[----:B------:R-:W-:-:S05]  /*128f0*/  SEL R0, R0, RZ, P0 ;  /* 0x000000ff00007207 */ /* 0x000fca0000000000 */
[----:B------:R2:W-:Y:S02]  /*12900*/  STL [R1+0x8], R0 ;  /* 0x0000080001007387 */ /* 0x0005e40000100800 */
.L_x_14435:
[----:B------:R-:W-:Y:S05]  /*12910*/  BSYNC B7 ;  /* 0x0000000000077941 */ /* 0x000fea0003800000 */
.L_x_14433:
        /* <DEDUP_REMOVED lines=13> */
.L_x_14524:
        /* <DEDUP_REMOVED lines=36> */
.L_x_14611:
[----:B------:R-:W-:Y:S02]  /*12c30*/  ULDC UR4, c[0x0][0xd38] ;  /* 0x00034e0000047ab9 */ /* 0x000fe40000000800 */
[----:B------:R-:W-:-:S04]  /*12c40*/  IMAD.U32 R4, RZ, RZ, UR4 ;  /* 0x00000004ff047e24 */ /* 0x000fc8000f8e00ff */
[----:B--2---:R-:W-:-:S04]  /*12c50*/  IMAD R16, R16, R4, RZ ;  /* 0x0000000410107224 */ /* 0x004fc800078e02ff */
[----:B------:R-:W-:-:S05]  /*12c60*/  IMAD.IADD R5, R5, 0x1, R16 ;  /* 0x0000000105057824 */ /* 0x000fca00078e0210 */
[----:B------:R-:W-:-:S13]  /*12c70*/  ISETP.GT.AND P6, PT, R5, R0, PT ;  /* 0x000000000500720c */ /* 0x000fda0003fc4270 */
[----:B------:R-:W-:Y:S05]  /*12c80*/  @P6 BRA `(.L_x_14527) ;  /* 0x00000000009c6947 */ /* 0x000fea0003800000 */
.L_x_14532:
        /* <DEDUP_REMOVED lines=14> */
.L_x_14530:
[----:B------:R-:W-:Y:S05]  /*12d70*/  BSYNC B0 ;  /* 0x0000000000007941 */ /* 0x000fea0003800000 */
.L_x_14529:
[----:B------:R-:W-:-:S03]  /*12d80*/  UMOV UR4, 0xffffffff ;  /* 0xffffffff00047882 */ /* 0x000fc60000000000 */
[----:B------:R-:W-:Y:S05]  /*12d90*/  BRA.DIV UR4, `(.L_x_14531) ;  /* 0x0000003204007947 */ /* 0x000fea000b800000 */
[----:B-----5:R-:W1:Y:S02]  /*12da0*/  SHFL.UP PT, R14, R2, 0x1, RZ ;  /* 0x04200000020e7989 */ /* 0x020e6400000e00ff */
        /* <DEDUP_REMOVED lines=15> */
.L_x_14619:
[----:B------:R-:W-:Y:S02]  /*12ea0*/  ULDC UR4, c[0x0][0xd38] ;  /* 0x00034e0000047ab9 */ /* 0x000fe40000000800 */
[----:B------:R-:W-:-:S04]  /*12eb0*/  IMAD.U32 R4, RZ, RZ, UR4 ;  /* 0x00000004ff047e24 */ /* 0x000fc8000f8e00ff */
[----:B--2---:R-:W-:-:S04]  /*12ec0*/  IMAD R16, R16, R4, RZ ;  /* 0x0000000410107224 */ /* 0x004fc800078e02ff */
[----:B------:R-:W-:-:S05]  /*12ed0*/  IMAD.IADD R5, R16, 0x1, R5 ;  /* 0x0000000110057824 */ /* 0x000fca00078e0205 */
[----:B------:R-:W-:-:S13]  /*12ee0*/  ISETP.GT.AND P6, PT, R5, R0, PT ;  /* 0x000000000500720c */ /* 0x000fda0003fc4270 */
[----:B------:R-:W-:Y:S05]  /*12ef0*/  @!P6 BRA `(.L_x_14532) ;  /* 0xfffffffc0064e947 */ /* 0x000fea000383ffff */
.L_x_14527:
[----:B------:R-:W-:Y:S01]  /*12f00*/  IMAD.IADD R16, R5, 0x1, -R16 ;  /* 0x0000000105107824 */ /* 0x000fe200078e0a10 */
[----:B------:R-:W-:-:S03]  /*12f10*/  UMOV UR4, 0xffffffff ;  /* 0xffffffff00047882 */ /* 0x000fc60000000000 */
[----:B------:R-:W-:-:S05]  /*12f20*/  IMAD R5, R3, R4, R16 ;  /* 0x0000000403057224 */ /* 0x000fca00078e0210 */
[----:B------:R-:W-:Y:S01]  /*12f30*/  ISETP.GT.AND P6, PT, R5, R0, PT ;  /* 0x000000000500720c */ /* 0x000fe20003fc4270 */
[----:B------:R-:W-:-:S12]  /*12f40*/  BRA.DIV UR4, `(.L_x_14533) ;  /* 0x0000003204687947 */ /* 0x000fd8000b800000 */
[----:B------:R-:W-:-:S04]  /*12f50*/  VOTE.ANY R5, PT, !P6 ;  /* 0x0000000000057806 */ /* 0x000fc800070e0100 */
[----:B------:R-:W2:Y:S02]  /*12f60*/  POPC R6, R5 ;  /* 0x0000000500067309 */ /* 0x000ea40000000000 */
[----:B--2---:R2:W4:Y:S02]  /*12f70*/  SHFL.IDX PT, R17, R2, R6, 0x1f ;  /* 0x00001f0602117589 */ /* 0x00452400000e0000 */
.L_x_14623:
[----:B------:R-:W-:Y:S01]  /*12f80*/  ISETP.NE.AND P0, PT, R5, RZ, PT ;  /* 0x000000ff0500720c */ /* 0x000fe20003f05270 */
[----:B------:R-:W-:-:S12]  /*12f90*/  IMAD.MOV.U32 R5, RZ, RZ, RZ ;  /* 0x000000ffff057224 */ /* 0x000fd800078e00ff */
[----:B------:R-:W-:Y:S05]  /*12fa0*/  @!P0 BRA `(.L_x_14534) ;  /* 0x0000000000148947 */ /* 0x000fea0003800000 */
[----:B------:R-:W-:Y:S01]  /*12fb0*/  UMOV UR4, 0xffffffff ;  /* 0xffffffff00047882 */ /* 0x000fe20000000000 */
[----:B------:R-:W-:Y:S02]  /*12fc0*/  VIADD R12, R6, 0xffffffff ;  /* 0xffffffff060c7836 */ /* 0x000fe40000000000 */
[----:B------:R-:W-:Y:S05]  /*12fd0*/  BRA.DIV UR4, `(.L_x_14535) ;  /* 0x00000032048c7947 */ /* 0x000fea000b800000 */
[----:B-1----:R1:W0:Y:S02]  /*12fe0*/  SHFL.IDX PT, R3, R3, R12, 0x1f ;  /* 0x00001f0c03037589 */ /* 0x00222400000e0000 */
.L_x_14626:
[----:B0-----:R-:W-:-:S07]  /*12ff0*/  IMAD.MOV.U32 R5, RZ, RZ, R3 ;  /* 0x000000ffff057224 */ /* 0x001fce00078e0003 */
.L_x_14534:
[----:B-12---:R-:W1:Y:S01]  /*13000*/  LDC.64 R2, c[0x0][0xd90] ;  /* 0x00036400ff027b82 */ /* 0x006e620000000a00 */
[----:B------:R-:W-:-:S04]  /*13010*/  IMAD.IADD R19, R6, 0x1, R19 ;  /* 0x0000000106137824 */ /* 0x000fc800078e0213 */
[----:B-1----:R-:W-:-:S05]  /*13020*/  IMAD.WIDE R2, R19, 0x4, R2 ;  /* 0x0000000413027825 */ /* 0x002fca00078e0202 */
[----:B---3-5:R-:W4:Y:S01]  /*13030*/  LDG.E R7, desc[UR38][R2.64] ;  /* 0x0000002602077981 */ /* 0x028f22000c1e1900 */
        /* <DEDUP_REMOVED lines=62> */
.L_x_14528:
[----:B------:R-:W-:Y:S01]  /*13420*/  UMOV UR4, URZ ;  /* 0x0000003f00047c82 */ /* 0x000fe20008000000 */
[----:B------:R-:W-:Y:S01]  /*13430*/  UMOV UR5, URZ ;  /* 0x0000003f00057c82 */ /* 0x000fe20008000000 */
[----:B------:R-:W-:Y:S01]  /*13440*/  ULDC UR6, c[0x0][0xd3c] ;  /* 0x00034f0000067ab9 */ /* 0x000fe20000000800 */
[----:B------:R-:W-:Y:S02]  /*13450*/  IMAD.MOV.U32 R16, RZ, RZ, R0 ;  /* 0x000000ffff107224 */ /* 0x000fe400078e0000 */
[----:B------:R-:W-:Y:S02]  /*13460*/  IMAD.U32 R17, RZ, RZ, UR4 ;  /* 0x00000004ff117e24 */ /* 0x000fe4000f8e00ff */
[----:B------:R-:W-:Y:S02]  /*13470*/  IMAD.U32 R18, RZ, RZ, UR5 ;  /* 0x00000005ff127e24 */ /* 0x000fe4000f8e00ff */
[----:B------:R-:W-:-:S07]  /*13480*/  IMAD.U32 R19, RZ, RZ, UR6 ;  /* 0x00000006ff137e24 */ /* 0x000fce000f8e00ff */
.L_x_14536:
[----:B------:R1:W2:Y:S01]  /*13490*/  LDL R3, [R1+0x4] ;  /* 0x0000040001037983 */ /* 0x0002a20000100800 */
[----:B------:R-:W4:Y:S01]  /*134a0*/  S2R R0, SR_TID.X ;  /* 0x0000000000007919 */ /* 0x000f220000002100 */
[----:B------:R-:W-:Y:S05]  /*134b0*/  WARPSYNC.ALL ;  /* 0x0000000000007948 */ /* 0x000fea0003800000 */
[----:B----4-:R-:W-:Y:S01]  /*134c0*/  LOP3.LUT R0, R0, 0x1f, RZ, 0xc0, !PT ;  /* 0x0000001f00007812 */ /* 0x010fe200078ec0ff */
        /* <DEDUP_REMOVED lines=8> */
.L_x_14525:
[----:B------:R-:W-:Y:S02]  /*13550*/  ULDC UR4, c[0x0][0xd3c] ;  /* 0x00034f0000047ab9 */ /* 0x000fe40000000800 */
[----:B----4-:R-:W-:-:S13]  /*13560*/  ISETP.GE.AND P0, PT, R19, UR4, PT ;  /* 0x0000000413007c0c */ /* 0x010fda000bf06270 */
[----:B------:R-:W-:Y:S05]  /*13570*/  @!P0 BRA `(.L_x_14537) ;  /* 0xffffffa0000c8947 */ /* 0x000fea000383ffff */
[----:B------:R-:W-:Y:S05]  /*13580*/  BSYNC B8 ;  /* 0x0000000000087941 */ /* 0x000fea0003800000 */
.L_x_14429:
[----:B--2---:R-:W2:Y:S01]  /*13590*/  LDL.LU R0, [R1+0x68] ;  /* 0x0000680001007983 */ /* 0x004ea20000300800 */
[----:B------:R-:W-:Y:S01]  /*135a0*/  BSSY B0, `(.L_x_14538) ;  /* 0x000000b000007945 */ /* 0x000fe20003800000 */
[----:B------:R-:W4:Y:S01]  /*135b0*/  S2R R5, SR_CgaCtaId ;  /* 0x0000000000057919 */ /* 0x000f220000008800 */
[----:B--2---:R-:W-:-:S05]  /*135c0*/  VIADD R0, R0, 0x1 ;  /* 0x0000000100007836 */ /* 0x004fca0000000000 */
        /* <DEDUP_REMOVED lines=8> */
.L_x_14627:
[----:B------:R-:W-:Y:S05]  /*13650*/  BSYNC B0 ;  /* 0x0000000000007941 */ /* 0x000fea0003800000 */
.L_x_14538:
[----:B------:R-:W-:-:S03]  /*13660*/  UMOV UR4, 0xffffffff ;  /* 0xffffffff00047882 */ /* 0x000fc60000000000 */
[----:B------:R-:W-:Y:S05]  /*13670*/  BRA.DIV UR4, `(.L_x_14540) ;  /* 0x0000002e04207947 */ /* 0x000fea000b800000 */
[----:B------:R-:W1:Y:S02]  /*13680*/  S2R R2, SR_TID.X ;  /* 0x0000000000027919 */ /* 0x000e640000002100 */
[----:B-1----:R-:W-:-:S04]  /*13690*/  SHF.R.U32.HI R2, RZ, 0x5, R2 ;  /* 0x00000005ff027819 */ /* 0x002fc80000011602 */
[----:B------:R-:W-:-:S05]  /*136a0*/  LOP3.LUT R2, R2, 0x3, RZ, 0xc0, !PT ;  /* 0x0000000302027812 */ /* 0x000fca00078ec0ff */
[----:B------:R1:W2:Y:S02]  /*136b0*/  SHFL.IDX PT, R14, R2, RZ, 0x1f ;  /* 0x00001fff020e7589 */ /* 0x0002a400000e0000 */
.L_x_14630:
[----:B--2---:R-:W-:Y:S01]  /*136c0*/  ISETP.NE.AND P0, PT, R14, RZ, PT ;  /* 0x000000ff0e00720c */ /* 0x004fe20003f05270 */
[----:B------:R-:W-:-:S12]  /*136d0*/  BSSY B0, `(.L_x_14541) ;  /* 0x0000029000007945 */ /* 0x000fd80003800000 */
[----:B------:R-:W-:Y:S05]  /*136e0*/  @P0 BRA `(.L_x_14542) ;  /* 0x00000000009c0947 */ /* 0x000fea0003800000 */
[----:B------:R-:W-:-:S03]  /*136f0*/  UMOV UR4, 0xffffffff ;  /* 0xffffffff00047882 */ /* 0x000fc60000000000 */
[----:B------:R-:W-:Y:S05]  /*13700*/  BRA.DIV UR4, `(.L_x_14543) ;  /* 0x0000002e04307947 */ /* 0x000fea000b800000 */
[----:B------:R-:W-:-:S13]  /*13710*/  ELECT P6, URZ, PT ;  /* 0x00000000003f782f */ /* 0x000fda00038c0000 */
.L_x_14633:
        /* <DEDUP_REMOVED lines=8> */
.L_x_14544:
[----:B0-----:R-:W2:Y:S04]  /*137a0*/  LDL R3, [R1+0x8] ;  /* 0x0000080001037983 */ /* 0x001ea80000100800 */
[----:B---3-5:R-:W3:Y:S01]  /*137b0*/  LDL.LU R7, [R1+0x18] ;  /* 0x0000180001077983 */ /* 0x028ee20000300800 */
        /* <DEDUP_REMOVED lines=12> */
.L_x_14634:
[----:B------:R-:W1:Y:S02]  /*13880*/  SYNCS.PHASECHK.TRANS64.TRYWAIT P0, [R7+URZ], R2 ;  /* 0x00000002070075a7 */ /* 0x000e64000800017f */
[----:B-1----:R-:W-:Y:S05]  /*13890*/  @!P0 BRA `(.L_x_14546) ;  /* 0x0000002c00008947 */ /* 0x002fea0003800000 */
.L_x_14635:
[----:B------:R-:W-:Y:S05]  /*138a0*/  @!P2 BRA `(.L_x_14547) ;  /* 0x000000000004a947 */ /* 0x000fea0003800000 */
[----:B------:R-:W-:Y:S01]  /*138b0*/  BPT.TRAP 0x1 ;  /* 0x000000040000795c */ /* 0x000fe20000300000 */
.L_x_14547:
[----:B------:R-:W2:Y:S01]  /*138c0*/  LDL.LU R4, [R1+0x8] ;  /* 0x0000080001047983 */ /* 0x000ea20000300800 */
[----:B------:R-:W-:-:S04]  /*138d0*/  VIADD R0, R0, 0x32460 ;  /* 0x0003246000007836 */ /* 0x000fc80000000000 */
[----:B--2---:R-:W-:-:S04]  /*138e0*/  IMAD R4, R4, 0x8, R0 ;  /* 0x0000000804047824 */ /* 0x004fc800078e0200 */
[----:B------:R-:W2:Y:S02]  /*138f0*/  SYNCS.PHASECHK.TRANS64.TRYWAIT P0, [R4+URZ], R5 ;  /* 0x00000005040075a7 */ /* 0x000ea4000800017f */
[----:B--2---:R-:W-:Y:S05]  /*13900*/  @!P0 BRA `(.L_x_14548) ;  /* 0x0000002800f88947 */ /* 0x004fea0003800000 */
.L_x_14636:
[----:B------:R-:W-:-:S07]  /*13910*/  IMAD R3, R3, 0x8, R0 ;  /* 0x0000000803037824 */ /* 0x000fce00078e0200 */
.L_x_14549:
[----:B---3--:R3:W4:Y:S02]  /*13920*/  SYNCS.PHASECHK.TRANS64.TRYWAIT P0, [R3+URZ], R2 ;  /* 0x00000002030075a7 */ /* 0x008724000800017f */
[----:B----4-:R-:W-:Y:S05]  /*13930*/  @!P0 NANOSLEEP.SYNCS 0x989680 ;  /* 0x009896800000895d */ /* 0x010fea0003900000 */
[----:B------:R-:W4:Y:S02]  /*13940*/  @!P0 SYNCS.PHASECHK.TRANS64 P0, [R3+URZ], R2 ;  /* 0x00000002030085a7 */ /* 0x000f24000800007f */
[----:B----4-:R-:W-:Y:S05]  /*13950*/  @!P0 BRA `(.L_x_14549) ;  /* 0xfffffffc00f08947 */ /* 0x010fea000383ffff */
.L_x_14542:
[----:B------:R-:W-:Y:S05]  /*13960*/  BSYNC B0 ;  /* 0x0000000000007941 */ /* 0x000fea0003800000 */
.L_x_14541:
[----:B------:R-:W-:Y:S05]  /*13970*/  EXIT ;  /* 0x000000000000794d */ /* 0x000fea0003800000 */
.L_x_14370:
[----:B0-----:R0:W1:Y:S02]  /*13980*/  SYNCS.PHASECHK.TRANS64.TRYWAIT P0, [R5+URZ+0x32400], R2 ;  /* 0x03240002050075a7 */ /* 0x001064000800017f */
[----:B-1----:R-:W-:Y:S05]  /*13990*/  @!P0 NANOSLEEP.SYNCS 0x989680 ;  /* 0x009896800000895d */ /* 0x002fea0003900000 */
[----:B------:R-:W1:Y:S02]  /*139a0*/  @!P0 SYNCS.PHASECHK.TRANS64 P0, [R5+URZ+0x32400], R2 ;  /* 0x03240002050085a7 */ /* 0x000e64000800007f */
[----:B-1----:R-:W-:Y:S05]  /*139b0*/  @!P0 BRA `(.L_x_14370) ;  /* 0xfffffffc00f08947 */ /* 0x002fea000383ffff */
[----:B------:R-:W-:Y:S05]  /*139c0*/  BRA `(.L_x_14550) ;  /* 0xfffffee000ac7947 */ /* 0x000fea000383ffff */
.L_x_14374:
[----:B--2---:R2:W3:Y:S02]  /*139d0*/  SYNCS.PHASECHK.TRANS64.TRYWAIT P1, [R0+URZ+0x32430], R3 ;  /* 0x03243003000075a7 */ /* 0x0044e4000802017f */
[----:B---3--:R-:W-:Y:S05]  /*139e0*/  @!P1 NANOSLEEP.SYNCS 0x989680 ;  /* 0x009896800000995d */ /* 0x008fea0003900000 */
[----:B------:R-:W3:Y:S02]  /*139f0*/  @!P1 SYNCS.PHASECHK.TRANS64 P1, [R0+URZ+0x32430], R3 ;  /* 0x03243003000095a7 */ /* 0x000ee4000802007f */
[----:B---3--:R-:W-:Y:S05]  /*13a00*/  @!P1 BRA `(.L_x_14374) ;  /* 0xfffffffc00f09947 */ /* 0x008fea000383ffff */
[----:B------:R-:W-:Y:S05]  /*13a10*/  BRA `(.L_x_14373) ;  /* 0xfffffee000dc7947 */ /* 0x000fea000383ffff */
.L_x_14375:
[----:B---3--:R3:W4:Y:S02]  /*13a20*/  SYNCS.PHASECHK.TRANS64.TRYWAIT P1, [R5+URZ+0x32410], R2 ;  /* 0x03241002050075a7 */ /* 0x008724000802017f */
[----:B----4-:R-:W-:Y:S05]  /*13a30*/  @!P1 NANOSLEEP.SYNCS 0x989680 ;  /* 0x009896800000995d */ /* 0x010fea0003900000 */
[----:B------:R-:W4:Y:S02]  /*13a40*/  @!P1 SYNCS.PHASECHK.TRANS64 P1, [R5+URZ+0x32410], R2 ;  /* 0x03241002050095a7 */ /* 0x000f24000802007f */
[----:B----4-:R-:W-:Y:S05]  /*13a50*/  @!P1 BRA `(.L_x_14375) ;  /* 0xfffffffc00f09947 */ /* 0x010fea000383ffff */
[----:B------:R-:W-:Y:S05]  /*13a60*/  BRA `(.L_x_14551) ;  /* 0xfffffee400887947 */ /* 0x000fea000383ffff */
.L_x_14379:
[----:B------:R0:W0:Y:S02]  /*13a70*/  SYNCS.PHASECHK.TRANS64.TRYWAIT P1, [R0+URZ+0x32450], R3 ;  /* 0x03245003000075a7 */ /* 0x000024000802017f */
[----:B0-----:R-:W-:Y:S05]  /*13a80*/  @!P1 NANOSLEEP.SYNCS 0x989680 ;  /* 0x009896800000995d */ /* 0x001fea0003900000 */
[----:B------:R-:W0:Y:S02]  /*13a90*/  @!P1 SYNCS.PHASECHK.TRANS64 P1, [R0+URZ+0x32450], R3 ;  /* 0x03245003000095a7 */ /* 0x000e24000802007f */
[----:B0-----:R-:W-:Y:S05]  /*13aa0*/  @!P1 BRA `(.L_x_14379) ;  /* 0xfffffffc00f09947 */ /* 0x001fea000383ffff */
[----:B------:R-:W-:Y:S05]  /*13ab0*/  BRA `(.L_x_14378) ;  /* 0xfffffee400947947 */ /* 0x000fea000383ffff */
.L_x_14384:
[----:B-1----:R-:W-:-:S04]  /*13ac0*/  IMAD.U32 R20, RZ, RZ, UR4 ;  /* 0x00000004ff147e24 */ /* 0x002fc8000f8e00ff */
[----:B------:R1:W2:Y:S03]  /*13ad0*/  SYNCS.PHASECHK.TRANS64.TRYWAIT P3, [R20+URZ+0x32430], R13 ;  /* 0x0324300d140075a7 */ /* 0x0002a6000806017f */
[----:B--2---:R-:W-:Y:S05]  /*13ae0*/  @!P3 NANOSLEEP.SYNCS 0x989680 ;  /* 0x009896800000b95d */ /* 0x004fea0003900000 */
[----:B------:R-:W2:Y:S02]  /*13af0*/  @!P3 SYNCS.PHASECHK.TRANS64 P3, [R20+URZ+0x32430], R13 ;  /* 0x0324300d1400b5a7 */ /* 0x000ea4000806007f */
[----:B--2---:R-:W-:Y:S05]  /*13b00*/  @!P3 BRA `(.L_x_14384) ;  /* 0xfffffffc00ecb947 */ /* 0x004fea000383ffff */
[----:B------:R-:W-:Y:S05]  /*13b10*/  BRA `(.L_x_14383) ;  /* 0xffffff0800207947 */ /* 0x000fea000383ffff */
.L_x_14388:
[----:B-1----:R-:W-:-:S04]  /*13b20*/  IMAD.U32 R20, RZ, RZ, UR4 ;  /* 0x00000004ff147e24 */ /* 0x002fc8000f8e00ff */
[----:B------:R1:W3:Y:S03]  /*13b30*/  SYNCS.PHASECHK.TRANS64.TRYWAIT P3, [R20+URZ+0x32450], R13 ;  /* 0x0324500d140075a7 */ /* 0x0002e6000806017f */
[----:B---3--:R-:W-:Y:S05]  /*13b40*/  @!P3 NANOSLEEP.SYNCS 0x989680 ;  /* 0x009896800000b95d */ /* 0x008fea0003900000 */
[----:B------:R-:W3:Y:S02]  /*13b50*/  @!P3 SYNCS.PHASECHK.TRANS64 P3, [R20+URZ+0x32450], R13 ;  /* 0x0324500d1400b5a7 */ /* 0x000ee4000806007f */
[----:B---3--:R-:W-:Y:S05]  /*13b60*/  @!P3 BRA `(.L_x_14388) ;  /* 0xfffffffc00ecb947 */ /* 0x008fea000383ffff */
[----:B------:R-:W-:Y:S05]  /*13b70*/  BRA `(.L_x_14387) ;  /* 0xffffff08009c7947 */ /* 0x000fea000383ffff */
.L_x_14394:
[----:B--2---:R-:W-:-:S04]  /*13b80*/  IMAD.U32 R20, RZ, RZ, UR4 ;  /* 0x00000004ff147e24 */ /* 0x004fc8000f8e00ff */
[----:B------:R2:W3:Y:S03]  /*13b90*/  SYNCS.PHASECHK.TRANS64.TRYWAIT P1, [R20+URZ+0x32430], R13 ;  /* 0x0324300d140075a7 */ /* 0x0004e6000802017f */
[----:B---3--:R-:W-:Y:S05]  /*13ba0*/  @!P1 NANOSLEEP.SYNCS 0x989680 ;  /* 0x009896800000995d */ /* 0x008fea0003900000 */
[----:B------:R-:W3:Y:S02]  /*13bb0*/  @!P1 SYNCS.PHASECHK.TRANS64 P1, [R20+URZ+0x32430], R13 ;  /* 0x0324300d140095a7 */ /* 0x000ee4000802007f */
[----:B---3--:R-:W-:Y:S05]  /*13bc0*/  @!P1 BRA `(.L_x_14394) ;  /* 0xfffffffc00ec9947 */ /* 0x008fea000383ffff */
[----:B------:R-:W-:Y:S05]  /*13bd0*/  BRA `(.L_x_14393) ;  /* 0xffffff3000807947 */ /* 0x000fea000383ffff */
.L_x_14398:
[----:B--2---:R-:W-:-:S04]  /*13be0*/  IMAD.U32 R20, RZ, RZ, UR4 ;  /* 0x00000004ff147e24 */ /* 0x004fc8000f8e00ff */
[----:B------:R2:W4:Y:S03]  /*13bf0*/  SYNCS.PHASECHK.TRANS64.TRYWAIT P1, [R20+URZ+0x32450], R13 ;  /* 0x0324500d140075a7 */ /* 0x000526000802017f */
[----:B----4-:R-:W-:Y:S05]  /*13c00*/  @!P1 NANOSLEEP.SYNCS 0x989680 ;  /* 0x009896800000995d */ /* 0x010fea0003900000 */
[----:B------:R-:W4:Y:S02]  /*13c10*/  @!P1 SYNCS.PHASECHK.TRANS64 P1, [R20+URZ+0x32450], R13 ;  /* 0x0324500d140095a7 */ /* 0x000f24000802007f */
[----:B----4-:R-:W-:Y:S05]  /*13c20*/  @!P1 BRA `(.L_x_14398) ;  /* 0xfffffffc00ec9947 */ /* 0x010fea000383ffff */
[----:B------:R-:W-:Y:S05]  /*13c30*/  BRA `(.L_x_14397) ;  /* 0xffffff3000fc7947 */ /* 0x000fea000383ffff */
.L_x_14441:
        /* <DEDUP_REMOVED lines=11> */
.L_x_14553:
[----:B------:R-:W-:Y:S05]  /*13cf0*/  BSYNC B0 ;  /* 0x0000000000007941 */ /* 0x000fea0003800000 */
.L_x_14552:
[----:B------:R-:W-:Y:S05]  /*13d00*/  BRA `(.L_x_14554) ;  /* 0xffffffa4003c7947 */ /* 0x000fea000383ffff */
.L_x_14443:
[----:B------:R-:W-:Y:S01]  /*13d10*/  BSSY B0, `(.L_x_14555) ;  /* 0x0000006000007945 */ /* 0x000fe20003800000 */
[----:B------:R-:W-:-:S07]  /*13d20*/  IMAD.MOV.U32 R15, RZ, RZ, -0x1 ;  /* 0xffffffffff0f7424 */ /* 0x000fce00078e00ff */
[----:B01----:R-:W-:Y:S05]  /*13d30*/  WARPSYNC.COLLECTIVE R15, `(.L_x_14556) ;  /* 0x000000000f0c7348 */ /* 0x003fea0003c00000 */
[----:B------:R-:W-:Y:S02]  /*13d40*/  ELECT P6, UR62, PT ;  /* 0x00000000003e782f */ /* 0x000fe400038c0000 */
[----:B------:R-:W-:Y:S01]  /*13d50*/  MOV R14, UR62 ;  /* 0x0000003e000e7c02 */ /* 0x000fe20008000f00 */
[----:B01----:R-:W-:Y:S10]  /*13d60*/  ENDCOLLECTIVE ;  /* 0x000000000000791b */ /* 0x003ff40003800000 */
.L_x_14556:
[----:B------:R-:W-:Y:S05]  /*13d70*/  BSYNC B0 ;  /* 0x0000000000007941 */ /* 0x000fea0003800000 */
.L_x_14555:
[----:B------:R-:W-:Y:S05]  /*13d80*/  BRA `(.L_x_14557) ;  /* 0xffffffa4004c7947 */ /* 0x000fea000383ffff */
.L_x_14445:
[----:B0-----:R0:W2:Y:S02]  /*13d90*/  SYNCS.PHASECHK.TRANS64.TRYWAIT P0, [R0+URZ+0x32440], R2 ;  /* 0x03244002000075a7 */ /* 0x0010a4000800017f */
[----:B--2---:R-:W-:Y:S05]  /*13da0*/  @!P0 NANOSLEEP.SYNCS 0x989680 ;  /* 0x009896800000895d */ /* 0x004fea0003900000 */
[----:B------:R-:W2:Y:S02]  /*13db0*/  @!P0 SYNCS.PHASECHK.TRANS64 P0, [R0+URZ+0x32440], R2 ;  /* 0x03244002000085a7 */ /* 0x000ea4000800007f */
[----:B--2---:R-:W-:Y:S05]  /*13dc0*/  @!P0 BRA `(.L_x_14445) ;  /* 0xfffffffc00f08947 */ /* 0x004fea000383ffff */
[----:B------:R-:W-:Y:S05]  /*13dd0*/  BRA `(.L_x_14558) ;  /* 0xffffffa400b87947 */ /* 0x000fea000383ffff */
.L_x_14449:
        /* <DEDUP_REMOVED lines=9> */
.L_x_14559:
[----:B------:R-:W-:-:S05]  /*13e70*/  VIADD R8, R17, 0x10 ;  /* 0x0000001011087836 */ /* 0x000fca0000000000 */
[----:B------:R0:W-:Y:S01]  /*13e80*/  STL [R1+0x3c], R8 ;  /* 0x00003c0801007387 */ /* 0x0001e20000100800 */
[----:B------:R-:W-:Y:S02]  /*13e90*/  IMAD.MOV.U32 R13, RZ, RZ, R3 ;  /* 0x000000ffff0d7224 */ /* 0x000fe400078e0003 */
[----:B------:R-:W-:-:S07]  /*13ea0*/  IMAD.MOV.U32 R4, RZ, RZ, R14 ;  /* 0x000000ffff047224 */ /* 0x000fce00078e000e */
[----:B0-----:R-:W-:Y:S05]  /*13eb0*/  WARPSYNC.COLLECTIVE R15, `(.L_x_14560) ;  /* 0x000000000f087348 */ /* 0x001fea0003c00000 */
[----:B------:R1:W2:Y:S02]  /*13ec0*/  SHFL.IDX P6, R14, R13, R12, R11 ;  /* 0x0000000c0d0e7389 */ /* 0x0002a400000c000b */
[----:B012---:R-:W-:Y:S01]  /*13ed0*/  ENDCOLLECTIVE ;  /* 0x000000000000791b */ /* 0x007fe20003800000 */
.L_x_14560:
[----:B------:R-:W-:Y:S02]  /*13ee0*/  IMAD.MOV.U32 R13, RZ, RZ, R0 ;  /* 0x000000ffff0d7224 */ /* 0x000fe400078e0000 */
[----:B------:R-:W-:Y:S02]  /*13ef0*/  IMAD.MOV.U32 R12, RZ, RZ, 0x1 ;  /* 0x00000001ff0c7424 */ /* 0x000fe400078e00ff */
[----:B------:R-:W-:-:S07]  /*13f00*/  IMAD.MOV.U32 R5, RZ, RZ, R14 ;  /* 0x000000ffff057224 */ /* 0x000fce00078e000e */
[----:B------:R-:W-:Y:S05]  /*13f10*/  WARPSYNC.COLLECTIVE R15, `(.L_x_14561) ;  /* 0x000000000f087348 */ /* 0x000fea0003c00000 */
[----:B------:R0:W1:Y:S02]  /*13f20*/  SHFL.IDX P6, R14, R13, R12, R11 ;  /* 0x0000000c0d0e7389 */ /* 0x00006400000c000b */
[----:B01----:R-:W-:Y:S01]  /*13f30*/  ENDCOLLECTIVE ;  /* 0x000000000000791b */ /* 0x003fe20003800000 */
.L_x_14561:
[----:B------:R-:W-:Y:S02]  /*13f40*/  IMAD.MOV.U32 R13, RZ, RZ, R3 ;  /* 0x000000ffff0d7224 */ /* 0x000fe400078e0003 */
[----:B------:R-:W-:Y:S02]  /*13f50*/  IMAD R2, R2, R7, RZ ;  /* 0x0000000702027224 */ /* 0x000fe400078e02ff */
[----:B------:R-:W-:-:S07]  /*13f60*/  IMAD.MOV.U32 R7, RZ, RZ, R14 ;  /* 0x000000ffff077224 */ /* 0x000fce00078e000e */
[----:B------:R-:W-:Y:S05]  /*13f70*/  WARPSYNC.COLLECTIVE R15, `(.L_x_14562) ;  /* 0x000000000f087348 */ /* 0x000fea0003c00000 */
[----:B------:R0:W1:Y:S02]  /*13f80*/  SHFL.IDX P6, R14, R13, R12, R11 ;  /* 0x0000000c0d0e7389 */ /* 0x00006400000c000b */
[----:B01----:R-:W-:Y:S01]  /*13f90*/  ENDCOLLECTIVE ;  /* 0x000000000000791b */ /* 0x003fe20003800000 */
.L_x_14562:
        /* <DEDUP_REMOVED lines=13> */
.L_x_14563:
        /* <DEDUP_REMOVED lines=12> */
.L_x_14564:
        /* <DEDUP_REMOVED lines=17> */
.L_x_14565:
        /* <DEDUP_REMOVED lines=10> */
.L_x_14566:
        /* <DEDUP_REMOVED lines=13> */
.L_x_14567:
        /* <DEDUP_REMOVED lines=10> */
.L_x_14568:
        /* <DEDUP_REMOVED lines=13> */
.L_x_14569:
        /* <DEDUP_REMOVED lines=10> */
.L_x_14570:
        /* <DEDUP_REMOVED lines=13> */
.L_x_14571:
        /* <DEDUP_REMOVED lines=10> */
.L_x_14572:
        /* <DEDUP_REMOVED lines=11> */
.L_x_14573:
        /* <DEDUP_REMOVED lines=10> */
.L_x_14574:
[----:B------:R-:W-:Y:S01]  /*14880*/  @!PT LDS RZ, [RZ] ;  /* 0x00000000fffff984 */ /* 0x000fe20000000800 */
[----:B------:R-:W-:Y:S01]  /*14890*/  @!PT LDS RZ, [RZ] ;  /* 0x00000000fffff984 */ /* 0x000fe20000000800 */
[----:B------:R-:W-:Y:S01]  /*148a0*/  @!PT LDS RZ, [RZ] ;  /* 0x00000000fffff984 */ /* 0x000fe20000000800 */
[----:B------:R1:W-:Y:S01]  /*148b0*/  @!P1 LDGSTS.E.BYPASS.LTC128B.128 [R9+0x1b400], desc[UR38][R4.64], !P0 ;  /* 0x1b40000004099fae */ /* 0x0003e2000c101d66 */
[----:B------:R-:W-:Y:S01]  /*148c0*/  IMAD.MOV.U32 R3, RZ, RZ, R14 ;  /* 0x000000ffff037224 */ /* 0x000fe200078e000e */
[----:B------:R-:W-:Y:S06]  /*148d0*/  BRA `(.L_x_14575) ;  /* 0xffffffa800607947 */ /* 0x000fec000383ffff */
.L_x_14453:
        /* <DEDUP_REMOVED lines=35> */
.L_x_14577:
[----:B------:R-:W-:Y:S05]  /*14b10*/  BSYNC B0 ;  /* 0x0000000000007941 */ /* 0x000fea0003800000 */
.L_x_14576:
        /* <DEDUP_REMOVED lines=12> */
.L_x_14578:
        /* <DEDUP_REMOVED lines=14> */
.L_x_14579:
[----:B------:R-:W-:-:S04]  /*14cc0*/  @!P5 LOP3.LUT R2, R3, R2, RZ, 0x3c, !PT ;  /* 0x000000020302d212 */ /* 0x000fc800078e3cff */
[----:B------:R-:W-:Y:S01]  /*14cd0*/  @!P5 LOP3.LUT R3, R3, R2, RZ, 0x3c, !PT ;  /* 0x000000020303d212 */ /* 0x000fe200078e3cff */
[----:B------:R-:W-:Y:S02]  /*14ce0*/  IMAD.MOV.U32 R13, RZ, RZ, R4 ;  /* 0x000000ffff0d7224 */ /* 0x000fe400078e0004 */
[----:B------:R-:W-:-:S07]  /*14cf0*/  IMAD.MOV.U32 R6, RZ, RZ, R14 ;  /* 0x000000ffff067224 */ /* 0x000fce00078e000e */
[----:B------:R-:W-:Y:S05]  /*14d00*/  WARPSYNC.COLLECTIVE R15, `(.L_x_14580) ;  /* 0x000000000f087348 */ /* 0x000fea0003c00000 */
[----:B------:R0:W1:Y:S02]  /*14d10*/  SHFL.IDX P6, R14, R13, R12, R11 ;  /* 0x0000000c0d0e7389 */ /* 0x00006400000c000b */
[----:B01----:R-:W-:Y:S01]  /*14d20*/  ENDCOLLECTIVE ;  /* 0x000000000000791b */ /* 0x003fe20003800000 */
.L_x_14580:
        /* <DEDUP_REMOVED lines=17> */
.L_x_14581:
        /* <DEDUP_REMOVED lines=12> */
.L_x_14582:
        /* <DEDUP_REMOVED lines=12> */
.L_x_14583:
        /* <DEDUP_REMOVED lines=12> */
.L_x_14584:
        /* <DEDUP_REMOVED lines=12> */
.L_x_14585:
        /* <DEDUP_REMOVED lines=12> */
.L_x_14586:
        /* <DEDUP_REMOVED lines=12> */
.L_x_14587:
        /* <DEDUP_REMOVED lines=11> */
.L_x_14588:
        /* <DEDUP_REMOVED lines=16> */
.L_x_14589:
[----:B------:R-:W-:Y:S02]  /*15470*/  IMAD.MOV.U32 R13, RZ, RZ, R4 ;  /* 0x000000ffff0d7224 */ /* 0x000fe400078e0004 */
[----:B------:R-:W-:-:S07]  /*15480*/  IMAD.MOV.U32 R6, RZ, RZ, R14 ;  /* 0x000000ffff067224 */ /* 0x000fce00078e000e */
[----:B------:R-:W-:Y:S05]  /*15490*/  WARPSYNC.COLLECTIVE R15, `(.L_x_14590) ;  /* 0x000000000f087348 */ /* 0x000fea0003c00000 */
[----:B------:R0:W1:Y:S02]  /*154a0*/  SHFL.IDX P6, R14, R13, R12, R11 ;  /* 0x0000000c0d0e7389 */ /* 0x00006400000c000b */
[----:B01----:R-:W-:Y:S01]  /*154b0*/  ENDCOLLECTIVE ;  /* 0x000000000000791b */ /* 0x003fe20003800000 */
.L_x_14590:
[----:B------:R-:W-:Y:S02]  /*154c0*/  IMAD.MOV.U32 R13, RZ, RZ, R0 ;  /* 0x000000ffff0d7224 */ /* 0x000fe400078e0000 */
[----:B------:R-:W-:Y:S02]  /*154d0*/  IMAD.MOV.U32 R12, RZ, RZ, 0x7 ;  /* 0x00000007ff0c7424 */ /* 0x000fe400078e00ff */
[----:B------:R-:W-:-:S07]  /*154e0*/  IMAD.MOV.U32 R2, RZ, RZ, R14 ;  /* 0x000000ffff027224 */ /* 0x000fce00078e000e */
[----:B------:R-:W-:Y:S05]  /*154f0*/  WARPSYNC.COLLECTIVE R15, `(.L_x_14591) ;  /* 0x000000000f087348 */ /* 0x000fea0003c00000 */
[----:B------:R0:W1:Y:S02]  /*15500*/  SHFL.IDX P6, R14, R13, R12, R11 ;  /* 0x0000000c0d0e7389 */ /* 0x00006400000c000b */
[----:B01----:R-:W-:Y:S01]  /*15510*/  ENDCOLLECTIVE ;  /* 0x000000000000791b */ /* 0x003fe20003800000 */
.L_x_14591:
        /* <DEDUP_REMOVED lines=14> */
.L_x_14592:
[----:B------:R-:W-:Y:S01]  /*15600*/  IMAD.MOV.U32 R2, RZ, RZ, R14 ;  /* 0x000000ffff027224 */ /* 0x000fe200078e000e */
[----:B------:R-:W-:Y:S06]  /*15610*/  BRA `(.L_x_14593) ;  /* 0xffffffa400f47947 */ /* 0x000fec000383ffff */
.L_x_14458:
[----:B0-----:R-:W4:Y:S02]  /*15620*/  LDL R2, [R1+0x4] ;  /* 0x0000040001027983 */ /* 0x001f240000100800 */
[----:B----4-:R0:W1:Y:S02]  /*15630*/  SYNCS.PHASECHK.TRANS64.TRYWAIT P0, [R2+URZ+0x32420], R0 ;  /* 0x03242000020075a7 */ /* 0x010064000800017f */
[----:B-1----:R-:W-:Y:S05]  /*15640*/  @!P0 NANOSLEEP.SYNCS 0x989680 ;  /* 0x009896800000895d */ /* 0x002fea0003900000 */
[----:B------:R-:W1:Y:S02]  /*15650*/  @!P0 SYNCS.PHASECHK.TRANS64 P0, [R2+URZ+0x32420], R0 ;  /* 0x03242000020085a7 */ /* 0x000e64000800007f */
[----:B-1----:R-:W-:Y:S05]  /*15660*/  @!P0 BRA `(.L_x_14458) ;  /* 0xfffffffc00ec8947 */ /* 0x002fea000383ffff */
[----:B------:R-:W-:Y:S05]  /*15670*/  BRA `(.L_x_14594) ;  /* 0xffffffa800707947 */ /* 0x000fea000383ffff */
.L_x_14462:
[----:B0-----:R0:W1:Y:S02]  /*15680*/  SYNCS.PHASECHK.TRANS64.TRYWAIT P0, [R2+URZ+0x32460], R0 ;  /* 0x03246000020075a7 */ /* 0x001064000800017f */
[----:B-1----:R-:W-:Y:S05]  /*15690*/  @!P0 NANOSLEEP.SYNCS 0x989680 ;  /* 0x009896800000895d */ /* 0x002fea0003900000 */
[----:B------:R-:W1:Y:S02]  /*156a0*/  @!P0 SYNCS.PHASECHK.TRANS64 P0, [R2+URZ+0x32460], R0 ;  /* 0x03246000020085a7 */ /* 0x000e64000800007f */
[----:B-1----:R-:W-:Y:S05]  /*156b0*/  @!P0 BRA `(.L_x_14462) ;  /* 0xfffffffc00f08947 */ /* 0x002fea000383ffff */
[----:B------:R-:W-:Y:S05]  /*156c0*/  BRA `(.L_x_14595) ;  /* 0xffffffa800a07947 */ /* 0x000fea000383ffff */
.L_x_14477:
[----:B-1----:R1:W2:Y:S02]  /*156d0*/  SYNCS.PHASECHK.TRANS64.TRYWAIT P0, [R3+URZ+0x32440], R2 ;  /* 0x03244002030075a7 */ /* 0x0022a4000800017f */
[----:B--2---:R-:W-:Y:S05]  /*156e0*/  @!P0 NANOSLEEP.SYNCS 0x989680 ;  /* 0x009896800000895d */ /* 0x004fea0003900000 */
[----:B------:R-:W2:Y:S02]  /*156f0*/  @!P0 SYNCS.PHASECHK.TRANS64 P0, [R3+URZ+0x32440], R2 ;  /* 0x03244002030085a7 */ /* 0x000ea4000800007f */
[----:B--2---:R-:W-:Y:S05]  /*15700*/  @!P0 BRA `(.L_x_14477) ;  /* 0xfffffffc00f08947 */ /* 0x004fea000383ffff */
[----:B------:R-:W-:Y:S05]  /*15710*/  BRA `(.L_x_14596) ;  /* 0xffffffb000c47947 */ /* 0x000fea000383ffff */
.L_x_14482:
[----:B0-----:R0:W2:Y:S02]  /*15720*/  SYNCS.PHASECHK.TRANS64.TRYWAIT P0, [R3+URZ+0x32460], R2 ;  /* 0x03246002030075a7 */ /* 0x0010a4000800017f */
[----:B--2---:R-:W-:Y:S05]  /*15730*/  @!P0 NANOSLEEP.SYNCS 0x989680 ;  /* 0x009896800000895d */ /* 0x004fea0003900000 */
[----:B------:R-:W2:Y:S02]  /*15740*/  @!P0 SYNCS.PHASECHK.TRANS64 P0, [R3+URZ+0x32460], R2 ;  /* 0x03246002030085a7 */ /* 0x000ea4000800007f */
[----:B--2---:R-:W-:Y:S05]  /*15750*/  @!P0 BRA `(.L_x_14482) ;  /* 0xfffffffc00f08947 */ /* 0x004fea000383ffff */
[----:B------:R-:W-:Y:S05]  /*15760*/  BRA `(.L_x_14597) ;  /* 0xffffffb4004c7947 */ /* 0x000fea000383ffff */
.L_x_14493:
[----:B0-----:R0:W1:Y:S02]  /*15770*/  SYNCS.PHASECHK.TRANS64.TRYWAIT P0, [R4+URZ+0x32440], R2 ;  /* 0x03244002040075a7 */ /* 0x001064000800017f */
[----:B-1----:R-:W-:Y:S05]  /*15780*/  @!P0 NANOSLEEP.SYNCS 0x989680 ;  /* 0x009896800000895d */ /* 0x002fea0003900000 */
[----:B------:R-:W1:Y:S02]  /*15790*/  @!P0 SYNCS.PHASECHK.TRANS64 P0, [R4+URZ+0x32440], R2 ;  /* 0x03244002040085a7 */ /* 0x000e64000800007f */
[----:B-1----:R-:W-:Y:S05]  /*157a0*/  @!P0 BRA `(.L_x_14493) ;  /* 0xfffffffc00f08947 */ /* 0x002fea000383ffff */
[----:B------:R-:W-:Y:S05]  /*157b0*/  BRA `(.L_x_14598) ;  /* 0xffffffbc00547947 */ /* 0x000fea000383ffff */
.L_x_14498:
[----:B-1----:R1:W2:Y:S02]  /*157c0*/  SYNCS.PHASECHK.TRANS64.TRYWAIT P0, [R4+URZ+0x32460], R2 ;  /* 0x03246002040075a7 */ /* 0x0022a4000800017f */
[----:B--2---:R-:W-:Y:S05]  /*157d0*/  @!P0 NANOSLEEP.SYNCS 0x989680 ;  /* 0x009896800000895d */ /* 0x004fea0003900000 */
[----:B------:R-:W2:Y:S02]  /*157e0*/  @!P0 SYNCS.PHASECHK.TRANS64 P0, [R4+URZ+0x32460], R2 ;  /* 0x03246002040085a7 */ /* 0x000ea4000800007f */
[----:B--2---:R-:W-:Y:S05]  /*157f0*/  @!P0 BRA `(.L_x_14498) ;  /* 0xfffffffc00f08947 */ /* 0x004fea000383ffff */
[----:B------:R-:W-:Y:S05]  /*15800*/  BRA `(.L_x_14599) ;  /* 0xffffffbc00d87947 */ /* 0x000fea000383ffff */
.L_x_14509:
[----:B-1----:R1:W2:Y:S02]  /*15810*/  SYNCS.PHASECHK.TRANS64.TRYWAIT P0, [R4+URZ+0x32440], R2 ;  /* 0x03244002040075a7 */ /* 0x0022a4000800017f */
[----:B--2---:R-:W-:Y:S05]  /*15820*/  @!P0 NANOSLEEP.SYNCS 0x989680 ;  /* 0x009896800000895d */ /* 0x004fea0003900000 */
[----:B------:R-:W2:Y:S02]  /*15830*/  @!P0 SYNCS.PHASECHK.TRANS64 P0, [R4+URZ+0x32440], R2 ;  /* 0x03244002040085a7 */ /* 0x000ea4000800007f */
[----:B--2---:R-:W-:Y:S05]  /*15840*/  @!P0 BRA `(.L_x_14509) ;  /* 0xfffffffc00f08947 */ /* 0x004fea000383ffff */
[----:B------:R-:W-:Y:S05]  /*15850*/  BRA `(.L_x_14600) ;  /* 0xffffffc400c47947 */ /* 0x000fea000383ffff */
.L_x_14514:
[----:B0-----:R0:W2:Y:S02]  /*15860*/  SYNCS.PHASECHK.TRANS64.TRYWAIT P0, [R4+URZ+0x32460], R2 ;  /* 0x03246002040075a7 */ /* 0x0010a4000800017f */
[----:B--2---:R-:W-:Y:S05]  /*15870*/  @!P0 NANOSLEEP.SYNCS 0x989680 ;  /* 0x009896800000895d */ /* 0x004fea0003900000 */
[----:B------:R-:W2:Y:S02]  /*15880*/  @!P0 SYNCS.PHASECHK.TRANS64 P0, [R4+URZ+0x32460], R2 ;  /* 0x03246002040085a7 */ /* 0x000ea4000800007f */
[----:B--2---:R-:W-:Y:S05]  /*15890*/  @!P0 BRA `(.L_x_14514) ;  /* 0xfffffffc00f08947 */ /* 0x004fea000383ffff */
[----:B------:R-:W-:Y:S05]  /*158a0*/  BRA `(.L_x_14601) ;  /* 0xffffffc8004c7947 */ /* 0x000fea000383ffff */
.L_x_14526:
[----:B------:R-:W-:Y:S01]  /*158b0*/  BSSY B0, `(.L_x_14602) ;  /* 0x0000008000007945 */ /* 0x000fe20003800000 */
[----:B------:R-:W-:Y:S02]  /*158c0*/  IMAD.MOV.U32 R13, RZ, RZ, R16 ;  /* 0x000000ffff0d7224 */ /* 0x000fe400078e0010 */
[----:B------:R-:W-:Y:S02]  /*158d0*/  IMAD.MOV.U32 R12, RZ, RZ, RZ ;  /* 0x000000ffff0c7224 */ /* 0x000fe400078e00ff */
[----:B------:R-:W-:Y:S02]  /*158e0*/  IMAD.MOV.U32 R11, RZ, RZ, 0x1f ;  /* 0x0000001fff0b7424 */ /* 0x000fe400078e00ff */
[----:B------:R-:W-:-:S07]  /*158f0*/  IMAD.MOV.U32 R15, RZ, RZ, -0x1 ;  /* 0xffffffffff0f7424 */ /* 0x000fce00078e00ff */
[----:B01-3-5:R-:W-:Y:S05]  /*15900*/  WARPSYNC.COLLECTIVE R15, `(.L_x_14603) ;  /* 0x000000000f087348 */ /* 0x02bfea0003c00000 */
[----:B------:R2:W4:Y:S02]  /*15910*/  SHFL.IDX P6, R14, R13, R12, R11 ;  /* 0x0000000c0d0e7389 */ /* 0x00052400000c000b */
[----:B012345:R-:W-:Y:S01]  /*15920*/  ENDCOLLECTIVE ;  /* 0x000000000000791b */ /* 0x03ffe20003800000 */
.L_x_14603:
[----:B------:R-:W-:Y:S05]  /*15930*/  BSYNC B0 ;  /* 0x0000000000007941 */ /* 0x000fea0003800000 */
.L_x_14602:
        /* <DEDUP_REMOVED lines=9> */
.L_x_14604:
        /* <DEDUP_REMOVED lines=18> */
.L_x_14605:
        /* <DEDUP_REMOVED lines=8> */
.L_x_14606:
        /* <DEDUP_REMOVED lines=8> */
.L_x_14607:
        /* <DEDUP_REMOVED lines=8> */
.L_x_14608:
        /* <DEDUP_REMOVED lines=8> */
.L_x_14609:
        /* <DEDUP_REMOVED lines=9> */
.L_x_14610:
[----:B------:R-:W-:Y:S01]  /*15d80*/  IMAD.MOV.U32 R16, RZ, RZ, R14 ;  /* 0x000000ffff107224 */ /* 0x000fe200078e000e */
[----:B------:R-:W-:Y:S06]  /*15d90*/  BRA `(.L_x_14611) ;  /* 0xffffffcc00a47947 */ /* 0x000fec000383ffff */
.L_x_14531:
[----:B------:R-:W-:Y:S01]  /*15da0*/  BSSY B0, `(.L_x_14612) ;  /* 0x0000008000007945 */ /* 0x000fe20003800000 */
[----:B-----5:R-:W-:Y:S02]  /*15db0*/  IMAD.MOV.U32 R13, RZ, RZ, R2 ;  /* 0x000000ffff0d7224 */ /* 0x020fe400078e0002 */
[----:B------:R-:W-:Y:S02]  /*15dc0*/  IMAD.MOV.U32 R12, RZ, RZ, 0x1 ;  /* 0x00000001ff0c7424 */ /* 0x000fe400078e00ff */
[----:B------:R-:W-:Y:S02]  /*15dd0*/  IMAD.MOV.U32 R11, RZ, RZ, RZ ;  /* 0x000000ffff0b7224 */ /* 0x000fe400078e00ff */
[----:B------:R-:W-:-:S07]  /*15de0*/  IMAD.MOV.U32 R15, RZ, RZ, -0x1 ;  /* 0xffffffffff0f7424 */ /* 0x000fce00078e00ff */
[----:B01-3--:R-:W-:Y:S05]  /*15df0*/  WARPSYNC.COLLECTIVE R15, `(.L_x_14613) ;  /* 0x000000000f087348 */ /* 0x00bfea0003c00000 */
[----:B------:R2:W4:Y:S02]  /*15e00*/  SHFL.UP P6, R14, R13, R12, R11 ;  /* 0x0400000c0d0e7389 */ /* 0x00052400000c000b */
[----:B01234-:R-:W-:Y:S01]  /*15e10*/  ENDCOLLECTIVE ;  /* 0x000000000000791b */ /* 0x01ffe20003800000 */
.L_x_14613:
[----:B------:R-:W-:Y:S05]  /*15e20*/  BSYNC B0 ;  /* 0x0000000000007941 */ /* 0x000fea0003800000 */
.L_x_14612:
        /* <DEDUP_REMOVED lines=9> */
.L_x_14614:
        /* <DEDUP_REMOVED lines=8> */
.L_x_14615:
        /* <DEDUP_REMOVED lines=8> */
.L_x_14616:
        /* <DEDUP_REMOVED lines=8> */
.L_x_14617:
        /* <DEDUP_REMOVED lines=9> */
.L_x_14618:
[----:B------:R-:W-:Y:S01]  /*160d0*/  IMAD.MOV.U32 R16, RZ, RZ, R14 ;  /* 0x000000ffff107224 */ /* 0x000fe200078e000e */
[----:B------:R-:W-:Y:S06]  /*160e0*/  BRA `(.L_x_14619) ;  /* 0xffffffcc006c7947 */ /* 0x000fec000383ffff */
.L_x_14533:
[----:B------:R-:W-:Y:S01]  /*160f0*/  BSSY B0, `(.L_x_14620) ;  /* 0x0000006000007945 */ /* 0x000fe20003800000 */
[----:B------:R-:W-:Y:S01]  /*16100*/  PLOP3.LUT P6, PT, P6, PT, PT, 0x8, 0x0 ;  /* 0x000000000000781c */ /* 0x000fe200037ce170 */
[----:B------:R-:W-:-:S12]  /*16110*/  IMAD.MOV.U32 R15, RZ, RZ, -0x1 ;  /* 0xffffffffff0f7424 */ /* 0x000fd800078e00ff */
[----:B01-3-5:R-:W-:Y:S05]  /*16120*/  WARPSYNC.COLLECTIVE R15, `(.L_x_14621) ;  /* 0x000000000f087348 */ /* 0x02bfea0003c00000 */
[----:B------:R-:W-:Y:S01]  /*16130*/  VOTE.ANY R14, PT, P6 ;  /* 0x00000000000e7806 */ /* 0x000fe200030e0100 */
[----:B01-3-5:R-:W-:Y:S06]  /*16140*/  ENDCOLLECTIVE ;  /* 0x000000000000791b */ /* 0x02bfec0003800000 */
.L_x_14621:
[----:B------:R-:W-:Y:S05]  /*16150*/  BSYNC B0 ;  /* 0x0000000000007941 */ /* 0x000fea0003800000 */
.L_x_14620:
        /* <DEDUP_REMOVED lines=9> */
.L_x_14622:
[----:B------:R-:W-:Y:S01]  /*161f0*/  IMAD.MOV.U32 R17, RZ, RZ, R14 ;  /* 0x000000ffff117224 */ /* 0x000fe200078e000e */
[----:B------:R-:W-:Y:S06]  /*16200*/  BRA `(.L_x_14623) ;  /* 0xffffffcc005c7947 */ /* 0x000fec000383ffff */
.L_x_14535:
[----:B------:R-:W-:Y:S01]  /*16210*/  BSSY B0, `(.L_x_14624) ;  /* 0x0000007000007945 */ /* 0x000fe20003800000 */
[----:B------:R-:W-:Y:S02]  /*16220*/  IMAD.MOV.U32 R13, RZ, RZ, R3 ;  /* 0x000000ffff0d7224 */ /* 0x000fe400078e0003 */
[----:B------:R-:W-:Y:S02]  /*16230*/  IMAD.MOV.U32 R11, RZ, RZ, 0x1f ;  /* 0x0000001fff0b7424 */ /* 0x000fe400078e00ff */
[----:B------:R-:W-:-:S07]  /*16240*/  IMAD.MOV.U32 R15, RZ, RZ, -0x1 ;  /* 0xffffffffff0f7424 */ /* 0x000fce00078e00ff */
[----:B012345:R-:W-:Y:S05]  /*16250*/  WARPSYNC.COLLECTIVE R15, `(.L_x_14625) ;  /* 0x000000000f087348 */ /* 0x03ffea0003c00000 */
[----:B------:R0:W0:Y:S02]  /*16260*/  SHFL.IDX P6, R14, R13, R12, R11 ;  /* 0x0000000c0d0e7389 */ /* 0x00002400000c000b */
[----:B012345:R-:W-:Y:S01]  /*16270*/  ENDCOLLECTIVE ;  /* 0x000000000000791b */ /* 0x03ffe20003800000 */
.L_x_14625:
[----:B------:R-:W-:Y:S05]  /*16280*/  BSYNC B0 ;  /* 0x0000000000007941 */ /* 0x000fea0003800000 */
.L_x_14624:
[----:B------:R-:W-:Y:S01]  /*16290*/  IMAD.MOV.U32 R3, RZ, RZ, R14 ;  /* 0x000000ffff037224 */ /* 0x000fe200078e000e */
[----:B------:R-:W-:Y:S06]  /*162a0*/  BRA `(.L_x_14626) ;  /* 0xffffffcc00507947 */ /* 0x000fec000383ffff */
.L_x_14539:
[----:B0-----:R0:W1:Y:S02]  /*162b0*/  SYNCS.PHASECHK.TRANS64.TRYWAIT P0, [R0+URZ+0x32420], R3 ;  /* 0x03242003000075a7 */ /* 0x001064000800017f */
[----:B-1----:R-:W-:Y:S05]  /*162c0*/  @!P0 NANOSLEEP.SYNCS 0x989680 ;  /* 0x009896800000895d */ /* 0x002fea0003900000 */
[----:B------:R-:W1:Y:S02]  /*162d0*/  @!P0 SYNCS.PHASECHK.TRANS64 P0, [R0+URZ+0x32420], R3 ;  /* 0x03242003000085a7 */ /* 0x000e64000800007f */
[----:B-1----:R-:W-:Y:S05]  /*162e0*/  @!P0 BRA `(.L_x_14539) ;  /* 0xfffffffc00f08947 */ /* 0x002fea000383ffff */
[----:B------:R-:W-:Y:S05]  /*162f0*/  BRA `(.L_x_14627) ;  /* 0xffffffd000d47947 */ /* 0x000fea000383ffff */
.L_x_14540:
        /* <DEDUP_REMOVED lines=11> */
.L_x_14629:
[----:B------:R-:W-:Y:S05]  /*163b0*/  BSYNC B0 ;  /* 0x0000000000007941 */ /* 0x000fea0003800000 */
.L_x_14628:
[----:B------:R-:W-:Y:S05]  /*163c0*/  BRA `(.L_x_14630) ;  /* 0xffffffd000bc7947 */ /* 0x000fea000383ffff */
.L_x_14543:
[----:B------:R-:W-:Y:S01]  /*163d0*/  BSSY B1, `(.L_x_14631) ;  /* 0x0000006000017945 */ /* 0x000fe20003800000 */
[----:B------:R-:W-:-:S07]  /*163e0*/  IMAD.MOV.U32 R15, RZ, RZ, -0x1 ;  /* 0xffffffffff0f7424 */ /* 0x000fce00078e00ff */
[----:B01-3-5:R-:W-:Y:S05]  /*163f0*/  WARPSYNC.COLLECTIVE R15, `(.L_x_14632) ;  /* 0x000000000f0c7348 */ /* 0x02bfea0003c00000 */
[----:B------:R-:W-:Y:S02]  /*16400*/  ELECT P6, UR62, PT ;  /* 0x00000000003e782f */ /* 0x000fe400038c0000 */
[----:B------:R-:W-:Y:S01]  /*16410*/  MOV R14, UR62 ;  /* 0x0000003e000e7c02 */ /* 0x000fe20008000f00 */
[----:B01-3-5:R-:W-:Y:S10]  /*16420*/  ENDCOLLECTIVE ;  /* 0x000000000000791b */ /* 0x02bff40003800000 */
.L_x_14632:
[----:B------:R-:W-:Y:S05]  /*16430*/  BSYNC B1 ;  /* 0x0000000000017941 */ /* 0x000fea0003800000 */
.L_x_14631:
[----:B------:R-:W-:Y:S05]  /*16440*/  BRA `(.L_x_14633) ;  /* 0xffffffd000b47947 */ /* 0x000fea000383ffff */
.L_x_14545:
[----:B0-----:R0:W1:Y:S02]  /*16450*/  SYNCS.PHASECHK.TRANS64.TRYWAIT P0, [R6+URZ], R5 ;  /* 0x00000005060075a7 */ /* 0x001064000800017f */
[----:B-1----:R-:W-:Y:S05]  /*16460*/  @!P0 NANOSLEEP.SYNCS 0x989680 ;  /* 0x009896800000895d */ /* 0x002fea0003900000 */
[----:B------:R-:W1:Y:S02]  /*16470*/  @!P0 SYNCS.PHASECHK.TRANS64 P0, [R6+URZ], R5 ;  /* 0x00000005060085a7 */ /* 0x000e64000800007f */
[----:B-1----:R-:W-:Y:S05]  /*16480*/  @!P0 BRA `(.L_x_14545) ;  /* 0xfffffffc00f08947 */ /* 0x002fea000383ffff */
[----:B------:R-:W-:Y:S05]  /*16490*/  BRA `(.L_x_14634) ;  /* 0xffffffd000f87947 */ /* 0x000fea000383ffff */
.L_x_14546:
[----:B-1----:R1:W2:Y:S02]  /*164a0*/  SYNCS.PHASECHK.TRANS64.TRYWAIT P0, [R7+URZ], R2 ;  /* 0x00000002070075a7 */ /* 0x0022a4000800017f */
[----:B--2---:R-:W-:Y:S05]  /*164b0*/  @!P0 NANOSLEEP.SYNCS 0x989680 ;  /* 0x009896800000895d */ /* 0x004fea0003900000 */
[----:B------:R-:W2:Y:S02]  /*164c0*/  @!P0 SYNCS.PHASECHK.TRANS64 P0, [R7+URZ], R2 ;  /* 0x00000002070085a7 */ /* 0x000ea4000800007f */
[----:B--2---:R-:W-:Y:S05]  /*164d0*/  @!P0 BRA `(.L_x_14546) ;  /* 0xfffffffc00f08947 */ /* 0x004fea000383ffff */
[----:B------:R-:W-:Y:S05]  /*164e0*/  BRA `(.L_x_14635) ;  /* 0xffffffd000ec7947 */ /* 0x000fea000383ffff */
.L_x_14548:
[----:B--2---:R2:W3:Y:S02]  /*164f0*/  SYNCS.PHASECHK.TRANS64.TRYWAIT P0, [R4+URZ], R5 ;  /* 0x00000005040075a7 */ /* 0x0044e4000800017f */
[----:B---3--:R-:W-:Y:S05]  /*16500*/  @!P0 NANOSLEEP.SYNCS 0x989680 ;  /* 0x009896800000895d */ /* 0x008fea0003900000 */
[----:B------:R-:W3:Y:S02]  /*16510*/  @!P0 SYNCS.PHASECHK.TRANS64 P0, [R4+URZ], R5 ;  /* 0x00000005040085a7 */ /* 0x000ee4000800007f */
[----:B---3--:R-:W-:Y:S05]  /*16520*/  @!P0 BRA `(.L_x_14548) ;  /* 0xfffffffc00f08947 */ /* 0x008fea000383ffff */
[----:B------:R-:W-:Y:S05]  /*16530*/  BRA `(.L_x_14636) ;  /* 0xffffffd000f47947 */ /* 0x000fea000383ffff */
.L_x_14637:
        /* <DEDUP_REMOVED lines=12> */
.L_x_15153:


//--------------------- .text._ZN7cutlass13device_kernelIN5flash11enable_sm90INS1_16FlashAttnFwdSm90INS1_25CollectiveMainloopFwdSm90ILi2EN4cute5tupleIJNS5_1CILi1EEES8_S8_EEENS6_IJNS7_ILi128EEENS7_ILi96EEENS7_ILi64EEEEEELi256ENS_10bfloat16_tEfNS_4arch4Sm90ELb1ELb0ELb0ELb1ELb0ELb1ELb1ELb1ELb0ELb1ELb0ELb0EEENS1_21CollectiveEpilogueFwdINS6_IJSA_NS7_ILi256EEESB_EEES9_SE_SG_Li256ELb1ELb1ELb0ELb0EEENS1_36VarlenDynamicPersistentTileSchedulerILi128ELi96ELi256ELi128ELb0ELb1ELb1ELb1ELb1ELb1EEEEEEEEEvNT_6ParamsE --------------------------
	.section	.text._ZN7cutlass13device_kernelIN5flash11enable_sm90INS1_16FlashAttnFwdSm90INS1_25CollectiveMainloopFwdSm90ILi2EN4cute5tupleIJNS5_1CILi1EEES8_S8_EEENS6_IJNS7_ILi128EEENS7_ILi96EEENS7_ILi64EEEEEELi256ENS_10bfloat16_tEfNS_4arch4Sm90ELb1ELb0ELb0ELb1ELb0ELb1ELb1ELb1ELb0ELb1ELb0ELb0EEENS1_21CollectiveEpilogueFwdINS6_IJSA_NS7_ILi256EEESB_EEES9_SE_SG_Li256ELb1ELb1ELb0ELb0EEENS1_36VarlenDynamicPersistentTileSchedulerILi128ELi96ELi256ELi128ELb0ELb1ELb1ELb1ELb1ELb1EEEEEEEEEvNT_6ParamsE,"ax",@progbits
	.align	128
.text._ZN7cutlass13device_kernelIN5flash11enable_sm90INS1_16FlashAttnFwdSm90INS1_25CollectiveMainloopFwdSm90ILi2EN4cute5tupleIJNS5_1CILi1EEES8_S8_EEENS6_IJNS7_ILi128EEENS7_ILi96EEENS7_ILi64EEEEEELi256ENS_10bfloat16_tEfNS_4arch4Sm90ELb1ELb0ELb0ELb1ELb0ELb1ELb1ELb1ELb0ELb1ELb0ELb0EEENS1_21CollectiveEpilogueFwdINS6_IJSA_NS7_ILi256EEESB_EEES9_SE_SG_Li256ELb1ELb1ELb0ELb0EEENS1_36VarlenDynamicPersistentTileSchedulerILi128ELi96ELi256ELi128ELb0ELb1ELb1ELb1ELb1ELb1EEEEEEEEEvNT_6ParamsE:
        .type           _ZN7cutlass13device_kernelIN5flash11enable_sm90INS1_16FlashAttnFwdSm90INS1_25CollectiveMainloopFwdSm90ILi2EN4cute5tupleIJNS5_1CILi1EEES8_S8_EEENS6_IJNS7_ILi128EEENS7_ILi96EEENS7_ILi64EEEEEELi256ENS_10bfloat16_tEfNS_4arch4Sm90ELb1ELb0ELb0ELb1ELb0ELb1ELb1ELb1ELb0ELb1ELb0ELb0EEENS1_21CollectiveEpilogueFwdINS6_IJSA_NS7_ILi256EEESB_EEES9_SE_SG_Li256ELb1ELb1ELb0ELb0EEENS1_36VarlenDynamicPersistentTileSchedulerILi128ELi96ELi256ELi128ELb0ELb1ELb1ELb1ELb1ELb1EEEEEEEEEvNT_6ParamsE,@function
        .size           _ZN7cutlass13device_kernelIN5flash11enable_sm90INS1_16FlashAttnFwdSm90INS1_25CollectiveMainloopFwdSm90ILi2EN4cute5tupleIJNS5_1CILi1EEES8_S8_EEENS6_IJNS7_ILi128EEENS7_ILi96EEENS7_ILi64EEEEEELi256ENS_10bfloat16_tEfNS_4arch4Sm90ELb1ELb0ELb0ELb1ELb0ELb1ELb1ELb1ELb0ELb1ELb0ELb0EEENS1_21CollectiveEpilogueFwdINS6_IJSA_NS7_ILi256EEESB_EEES9_SE_SG_Li256ELb1ELb1ELb0ELb0EEENS1_36VarlenDynamicPersistentTileSchedulerILi128ELi96ELi256ELi128ELb0ELb1ELb1ELb1ELb1ELb1EEEEEEEEEvNT_6ParamsE,(.L_x_15154 - _ZN7cutlass13device_kernelIN5flash11enable_sm90INS1_16FlashAttnFwdSm90INS1_25CollectiveMainloopFwdSm90ILi2EN4cute5tupleIJNS5_1CILi1EEES8_S8_EEENS6_IJNS7_ILi128EEENS7_ILi96EEENS7_ILi64EEEEEELi256ENS_10bfloat16_tEfNS_4arch4Sm90ELb1ELb0ELb0ELb1ELb0ELb1ELb1ELb1ELb0ELb1ELb0ELb0EEENS1_21CollectiveEpilogueFwdINS6_IJSA_NS7_ILi256EEESB_EEES9_SE_SG_Li256ELb1ELb1ELb0ELb0EEENS1_36VarlenDynamicPersistentTileSchedulerILi128ELi96ELi256ELi128ELb0ELb1ELb1ELb1ELb1ELb1EEEEEEEEEvNT_6ParamsE)
        .other          _ZN7cutlass13device_kernelIN5flash11enable_sm90INS1_16FlashAttnFwdSm90INS1_25CollectiveMainloopFwdSm90ILi2EN4cute5tupleIJNS5_1CILi1EEES8_S8_EEENS6_IJNS7_ILi128EEENS7_ILi96EEENS7_ILi64EEEEEELi256ENS_10bfloat16_tEfNS_4arch4Sm90ELb1ELb0ELb0ELb1ELb0ELb1ELb1ELb1ELb0ELb1ELb0ELb0EEENS1_21CollectiveEpilogueFwdINS6_IJSA_NS7_ILi256EEESB_EEES9_SE_SG_Li256ELb1ELb1ELb0ELb0EEENS1_36VarlenDynamicPersistentTileSchedulerILi128ELi96ELi256ELi128ELb0ELb1ELb1ELb1ELb1ELb1EEEEEEEEEvNT_6ParamsE,@"STO_CUDA_ENTRY STV_DEFAULT"
_ZN7cutlass13device_kernelIN5flash11enable_sm90INS1_16FlashAttnFwdSm90INS1_25CollectiveMainloopFwdSm90ILi2EN4cute5tupleIJNS5_1CILi1EEES8_S8_EEENS6_IJNS7_ILi128EEENS7_ILi96EEENS7_ILi64EEEEEELi256ENS_10bfloat16_tEfNS_4arch4Sm90ELb1ELb0ELb0ELb1ELb0ELb1ELb1ELb1ELb0ELb1ELb0ELb0EEENS1_21CollectiveEpilogueFwdINS6_IJSA_NS7_ILi256EEESB_EEES9_SE_SG_Li256ELb1ELb1ELb0ELb0EEENS1_36VarlenDynamicPersistentTileSchedulerILi128ELi96ELi256ELi128ELb0ELb1ELb1ELb1ELb1ELb1EEEEEEEEEvNT_6ParamsE:
        /* <DEDUP_REMOVED lines=23> */
.L_x_14639:
[----:B------:R-:W-:Y:S05]  /*0170*/  BSYNC B0 ;  /* 0x0000000000007941 */ /* 0x000fea0003800000 */
.L_x_14638:
        /* <DEDUP_REMOVED lines=42> */
.L_x_14640:
        /* <DEDUP_REMOVED lines=22> */
.L_x_14641:
        /* <DEDUP_REMOVED lines=18> */
.L_x_14642:
        /* <DEDUP_REMOVED lines=22> */
.L_x_14643:
        /* <DEDUP_REMOVED lines=22> */
.L_x_14644:
        /* <DEDUP_REMOVED lines=9> */
.L_x_14647:
[----:B------:R-:W-:-:S08]  /*09f0*/  NOP ;  /* 0x0000000000007918 */ /* 0x000fd00000000000 */
[----:B------:R-:W0:Y:S02]  /*0a00*/  USETMAXREG.TRY_ALLOC.CTAPOOL UP0, 0xf0 ;  /* 0x000000f0000079c8 */ /* 0x000e240008000600 */
[----:B0-----:R-:W-:-:S13]  /*0a10*/  PLOP3.LUT P0, PT, PT, PT, UP0, 0x80, 0x0 ;  /* 0x000000000000781c */ /* 0x001fda0003f0f008 */
[----:B------:R-:W-:Y:S05]  /*0a20*/  @!P0 BRA `(.L_x_14647) ;  /* 0xfffffffc00f08947 */ /* 0x000fea000383ffff */
[----:B------:R-:W3:Y:S01]  /*0a30*/  LDL.LU R0, [R1+0x8] ;  /* 0x0000080001007983 */ /* 0x000ee20000300800 */
[----:B--2---:R-:W0:Y:S01]  /*0a40*/  S2R R2, SR_TID.X ;  /* 0x0000000000027919 */ /* 0x004e220000002100 */
[----:B------:R-:W1:Y:S01]  /*0a50*/  S2UR UR5, SR_CgaCtaId ;  /* 0x00000000000579c3 */ /* 0x000e620000008800 */
[----:B------:R-:W-:Y:S01]  /*0a60*/  UMOV UR4, 0x400 ;  /* 0x0000040000047882 */ /* 0x000fe20000000000 */
[----:B0-----:R-:W-:-:S06]  /*0a70*/  SHF.R.U32.HI R2, RZ, 0x7, R2 ;  /* 0x00000007ff027819 */ /* 0x001fcc0000011602 */
[----:B------:R-:W-:Y:S06]  /*0a80*/  BAR.ARV 0x8, 0x180 ;  /* 0x0206000000007b1d */ /* 0x000fec0000002000 */
[----:B------:R-:W-:-:S13]  /*0a90*/  ISETP.NE.AND P0, PT, R2, 0x1, PT ;  /* 0x000000010200780c */ /* 0x000fda0003f05270 */
[----:B------:R-:W-:Y:S08]  /*0aa0*/  @!P0 BAR.ARV 0x9, 0x100 ;  /* 0x0244000000008b1d */ /* 0x000ff00000002000 */
[----:B------:R-:W-:Y:S01]  /*0ab0*/  BAR.SYNC.DEFER_BLOCKING 0x5, 0x180 ;  /* 0x0146000000007b1d */ /* 0x000fe20000010000 */
[----:B-1----:R-:W-:-:S06]  /*0ac0*/  ULEA UR4, UR5, UR4, 0x18 ;  /* 0x0000000405047291 */ /* 0x002fcc000f8ec03f */
[----:B------:R-:W-:Y:S01]  /*0ad0*/  IMAD.U32 R19, RZ, RZ, UR4 ;  /* 0x00000004ff137e24 */ /* 0x000fe2000f8e00ff */
[----:B------:R-:W-:-:S04]  /*0ae0*/  ULDC UR4, c[0x0][0xd3c] ;  /* 0x00034f0000047ab9 */ /* 0x000fc80000000800 */
[----:B------:R-:W0:Y:S01]  /*0af0*/  LDS.128 R88, [R19+0x324d0] ;  /* 0x0324d00013587984 */ /* 0x000e220000000c00 */
[----:B------:R-:W-:Y:S06]  /*0b00*/  BAR.ARV 0x4, 0x180 ;  /* 0x0106000000007b1d */ /* 0x000fec0000002000 */
[----:B---3--:R-:W-:-:S04]  /*0b10*/  LOP3.LUT R0, R0, 0xffffffef, RZ, 0xc0, !PT ;  /* 0xffffffef00007812 */ /* 0x008fc800078ec0ff */
[----:B------:R-:W-:-:S05]  /*0b20*/  @P0 LOP3.LUT R0, R0, 0x10, RZ, 0xfc, !PT ;  /* 0x0000001000000812 */ /* 0x000fca00078efcff */
[----:B------:R1:W-:Y:S01]  /*0b30*/  STL [R1+0x8], R0 ;  /* 0x0000080001007387 */ /* 0x0003e20000100800 */
[----:B0-----:R-:W-:-:S13]  /*0b40*/  ISETP.GE.AND P0, PT, R91, UR4, PT ;  /* 0x000000045b007c0c */ /* 0x001fda000bf06270 */
[----:B-1----:R-:W-:Y:S05]  /*0b50*/  @P0 BRA `(.L_x_14648) ;  /* 0x000001d000b00947 */ /* 0x002fea0003800000 */
[----:B------:R-:W2:Y:S01]  /*0b60*/  LDL.LU R12, [R1+0x84] ;  /* 0x00008400010c7983 */ /* 0x000ea20000300800 */
        /* <DEDUP_REMOVED lines=9> */
[----:B------:R-:W-:-:S04]  /*0c00*/  SHF.R.S32.HI R3, RZ, 0x1f, R8 ;  /* 0x0000001fff037819 */ /* 0x000fc80000011408 */
[----:B------:R-:W-:Y:S02]  /*0c10*/  LEA.HI R5, R3, R4, RZ, 0x3 ;  /* 0x0000000403057211 */ /* 0x000fe400078f18ff */
[----:B------:R-:W-:Y:S02]  /*0c20*/  LEA.HI R3, R0, R13, RZ, 0x4 ;  /* 0x0000000d00037211 */ /* 0x000fe400078f20ff */
[----:B------:R-:W-:Y:S02]  /*0c30*/  LOP3.LUT R9, R5, 0xfffffff8, RZ, 0xc0, !PT ;  /* 0xfffffff805097812 */ /* 0x000fe400078ec0ff */
[----:B------:R-:W-:-:S03]  /*0c40*/  SHF.R.S32.HI R6, RZ, 0x4, R3 ;  /* 0x00000004ff067819 */ /* 0x000fc60000011403 */
[----:B------:R-:W-:Y:S01]  /*0c50*/  IMAD.IADD R10, R4, 0x1, -R9 ;  /* 0x00000001040a7824 */ /* 0x000fe200078e0a09 */
[C---:B------:R-:W-:Y:S02]  /*0c60*/  LOP3.LUT R4, R3.reuse, 0x3fffff0, RZ, 0xc0, !PT ;  /* 0x03fffff003047812 */ /* 0x040fe400078ec0ff */
[----:B------:R-:W-:Y:S02]  /*0c70*/  LEA.HI R5, R0, R13, RZ, 0x5 ;  /* 0x0000000d00057211 */ /* 0x000fe400078f28ff */
[----:B------:R-:W-:Y:S01]  /*0c80*/  LEA.HI R3, R3, R6, RZ, 0x1 ;  /* 0x0000000603037211 */ /* 0x000fe200078f08ff */
[----:B------:R-:W-:Y:S01]  /*0c90*/  IMAD.IADD R4, R13, 0x1, -R4 ;  /* 0x000000010d047824 */ /* 0x000fe200078e0a04 */
[----:B------:R-:W-:Y:S02]  /*0ca0*/  SHF.R.S32.HI R15, RZ, 0x5, R5 ;  /* 0x00000005ff0f7819 */ /* 0x000fe40000011405 */
[----:B------:R-:W-:-:S03]  /*0cb0*/  LOP3.LUT R3, R3, 0x1ffffffe, RZ, 0xc0, !PT ;  /* 0x1ffffffe03037812 */ /* 0x000fc600078ec0ff */
[----:B------:R-:W-:Y:S02]  /*0cc0*/  IMAD R4, R15, 0x10, R4 ;  /* 0x000000100f047824 */ /* 0x000fe400078e0204 */
[----:B------:R-:W-:Y:S01]  /*0cd0*/  IMAD.IADD R3, R6, 0x1, -R3 ;  /* 0x0000000106037824 */ /* 0x000fe200078e0a03 */
[----:B------:R-:W-:-:S03]  /*0ce0*/  SHF.R.S32.HI R14, RZ, 0x7, R2 ;  /* 0x00000007ff0e7819 */ /* 0x000fc60000011402 */
[----:B------:R-:W-:Y:S01]  /*0cf0*/  IMAD R6, R4, 0x8, R3 ;  /* 0x0000000804067824 */ /* 0x000fe200078e0203 */
[----:B------:R-:W-:Y:S02]  /*0d00*/  LEA.HI R4, R0, R13, RZ, 0x2 ;  /* 0x0000000d00047211 */ /* 0x000fe400078f10ff */
[----:B------:R-:W-:Y:S02]  /*0d10*/  LEA.HI R7, R7, R11, RZ, 0x5 ;  /* 0x0000000b07077211 */ /* 0x000fe400078f28ff */
[----:B------:R-:W-:Y:S02]  /*0d20*/  LEA.HI R2, R2, R14, RZ, 0x1 ;  /* 0x0000000e02027211 */ /* 0x000fe400078f08ff */
[----:B------:R-:W-:Y:S02]  /*0d30*/  LEA.HI R3, R0, R13, RZ, 0x3 ;  /* 0x0000000d00037211 */ /* 0x000fe400078f18ff */
[--C-:B------:R-:W-:Y:S02]  /*0d40*/  SHF.R.S32.HI R22, RZ, 0x2, R4.reuse ;  /* 0x00000002ff167819 */ /* 0x100fe40000011404 */
[----:B------:R-:W-:-:S02]  /*0d50*/  SHF.R.S32.HI R5, RZ, 0x1f, R4 ;  /* 0x0000001fff057819 */ /* 0x000fc40000011404 */
[----:B------:R-:W-:Y:S02]  /*0d60*/  SHF.R.S32.HI R7, RZ, 0x5, R7 ;  /* 0x00000005ff077819 */ /* 0x000fe40000011407 */
[----:B------:R-:W-:Y:S02]  /*0d70*/  LOP3.LUT R2, R2, 0x3fffffe, RZ, 0xc0, !PT ;  /* 0x03fffffe02027812 */ /* 0x000fe400078ec0ff */
[----:B------:R-:W-:Y:S02]  /*0d80*/  LOP3.LUT R0, R3, 0xfffffff8, RZ, 0xc0, !PT ;  /* 0xfffffff803007812 */ /* 0x000fe400078ec0ff */
[----:B------:R-:W-:Y:S01]  /*0d90*/  LEA.HI R5, R5, R22, RZ, 0x3 ;  /* 0x0000001605057211 */ /* 0x000fe200078f18ff */
[----:B------:R-:W-:Y:S01]  /*0da0*/  IMAD R7, R7, 0x10, R10 ;  /* 0x0000001007077824 */ /* 0x000fe200078e020a */
[----:B------:R-:W-:Y:S01]  /*0db0*/  LOP3.LUT R4, R4, 0xfffffffc, RZ, 0xc0, !PT ;  /* 0xfffffffc04047812 */ /* 0x000fe200078ec0ff */
[----:B------:R-:W-:Y:S01]  /*0dc0*/  IMAD.IADD R2, R14, 0x1, -R2 ;  /* 0x000000010e027824 */ /* 0x000fe200078e0a02 */
[----:B------:R-:W-:Y:S01]  /*0dd0*/  LOP3.LUT R5, R5, 0xfffffff8, RZ, 0xc0, !PT ;  /* 0xfffffff805057812 */ /* 0x000fe200078ec0ff */
[----:B------:R-:W-:-:S02]  /*0de0*/  VIADD R10, R22, 0x40 ;  /* 0x00000040160a7836 */ /* 0x000fc40000000000 */
[----:B------:R-:W-:Y:S02]  /*0df0*/  IMAD R7, R2, 0x40, R7 ;  /* 0x0000004002077824 */ /* 0x000fe400078e0207 */
[----:B------:R-:W-:Y:S01]  /*0e00*/  IMAD.IADD R9, R13, 0x1, -R4 ;  /* 0x000000010d097824 */ /* 0x000fe200078e0a04 */
[----:B------:R-:W-:Y:S01]  /*0e10*/  SHF.R.S32.HI R4, RZ, 0x1f, R10 ;  /* 0x0000001fff047819 */ /* 0x000fe2000001140a */
[----:B------:R-:W-:Y:S01]  /*0e20*/  IMAD.IADD R5, R22, 0x1, -R5 ;  /* 0x0000000116057824 */ /* 0x000fe200078e0a05 */
[----:B------:R-:W-:Y:S01]  /*0e30*/  STL [R1+0x88], R7 ;  /* 0x0000880701007387 */ /* 0x000fe20000100800 */
[----:B------:R-:W-:Y:S01]  /*0e40*/  IMAD.SHL.U32 R200, R9, 0x4, RZ ;  /* 0x0000000409c87824 */ /* 0x000fe200078e00ff */
[----:B------:R-:W-:Y:S02]  /*0e50*/  LEA.HI R4, R4, R10, RZ, 0x3 ;  /* 0x0000000a04047211 */ /* 0x000fe400078f18ff */
[----:B------:R-:W-:Y:S01]  /*0e60*/  STL [R1+0x6c], RZ ;  /* 0x00006cff01007387 */ /* 0x000fe20000100800 */
[----:B------:R-:W-:Y:S01]  /*0e70*/  SHF.R.S32.HI R3, RZ, 0x3, R3 ;  /* 0x00000003ff037819 */ /* 0x000fe20000011403 */
[----:B------:R-:W-:-:S02]  /*0e80*/  IMAD.SHL.U32 R3, R10, 0x40, RZ ;  /* 0x000000400a037824 */ /* 0x000fc400078e00ff */
[----:B------:R-:W-:Y:S02]  /*0e90*/  VIADD R203, R200, 0x10 ;  /* 0x00000010c8cb7836 */ /* 0x000fe40000000000 */
[----:B------:R-:W-:Y:S01]  /*0ea0*/  IMAD.SHL.U32 R4, R4, 0x40, RZ ;  /* 0x0000004004047824 */ /* 0x000fe200078e00ff */
[----:B------:R-:W-:Y:S01]  /*0eb0*/  LOP3.LUT R3, R3, 0x1c0, RZ, 0xc0, !PT ;  /* 0x000001c003037812 */ /* 0x000fe200078ec0ff */
[----:B------:R-:W-:-:S03]  /*0ec0*/  IMAD.SHL.U32 R16, R9, 0x8, RZ ;  /* 0x0000000809107824 */ /* 0x000fc600078e00ff */
[----:B------:R-:W-:Y:S02]  /*0ed0*/  LOP3.LUT R4, R4, 0xfffffe00, RZ, 0xc0, !PT ;  /* 0xfffffe0004047812 */ /* 0x000fe400078ec0ff */
[----:B------:R-:W-:-:S05]  /*0ee0*/  LOP3.LUT R8, R8, 0x7ffffffc, RZ, 0xc0, !PT ;  /* 0x7ffffffc08087812 */ /* 0x000fca00078ec0ff */
[----:B------:R-:W-:Y:S01]  /*0ef0*/  IMAD.IADD R8, R11, 0x1, -R8 ;  /* 0x000000010b087824 */ /* 0x000fe200078e0a08 */
[----:B------:R-:W-:Y:S01]  /*0f00*/  SHF.R.S32.HI R17, RZ, 0x1f, R16 ;  /* 0x0000001fff117819 */ /* 0x000fe20000011410 */
[----:B------:R-:W-:Y:S02]  /*0f10*/  IMAD.MOV.U32 R18, RZ, RZ, RZ ;  /* 0x000000ffff127224 */ /* 0x000fe400078e00ff */
[----:B------:R-:W-:Y:S02]  /*0f20*/  IMAD.MOV.U32 R202, RZ, RZ, RZ ;  /* 0x000000ffffca7224 */ /* 0x000fe400078e00ff */
[----:B------:R-:W-:Y:S02]  /*0f30*/  IMAD.MOV.U32 R23, RZ, RZ, RZ ;  /* 0x000000ffff177224 */ /* 0x000fe400078e00ff */
[----:B------:R-:W-:Y:S01]  /*0f40*/  IMAD.MOV.U32 R2, RZ, RZ, RZ ;  /* 0x000000ffff027224 */ /* 0x000fe200078e00ff */
[----:B--2---:R-:W-:Y:S01]  /*0f50*/  LOP3.LUT R216, R12, 0x1, RZ, 0xfc, !PT ;  /* 0x000000010cd87812 */ /* 0x004fe200078efcff */
[----:B------:R-:W-:-:S04]  /*0f60*/  IMAD.IADD R12, R13, 0x1, -R0 ;  /* 0x000000010d0c7824 */ /* 0x000fc800078e0a00 */
[----:B------:R-:W-:Y:S01]  /*0f70*/  IMAD.SHL.U32 R13, R12, 0x8, RZ ;  /* 0x000000080c0d7824 */ /* 0x000fe200078e00ff */
[----:B------:R-:W-:Y:S02]  /*0f80*/  SHF.R.S32.HI R0, RZ, 0x1f, R22 ;  /* 0x0000001fff007819 */ /* 0x000fe40000011416 */
[----:B------:R-:W-:Y:S02]  /*0f90*/  LEA.HI R0, R9, R9, RZ, 0x1 ;  /* 0x0000000909007211 */ /* 0x000fe400078f08ff */
[----:B------:R-:W-:Y:S04]  /*0fa0*/  STL [R1+0xc], R13 ;  /* 0x00000c0d01007387 */ /* 0x000fe80000100800 */
[----:B------:R0:W-:Y:S01]  /*0fb0*/  STL [R1+0x74], R5 ;  /* 0x0000740501007387 */ /* 0x0001e20000100800 */
[----:B------:R-:W-:Y:S01]  /*0fc0*/  LOP3.LUT R0, R0, 0x1ffffffe, RZ, 0xc0, !PT ;  /* 0x1ffffffe00007812 */ /* 0x000fe200078ec0ff */
[----:B------:R-:W-:-:S02]  /*0fd0*/  VIADD R12, R13, 0x40 ;  /* 0x000000400d0c7836 */ /* 0x000fc40000000000 */
[----:B------:R-:W-:Y:S01]  /*0fe0*/  VIADD R10, R13, 0x80 ;  /* 0x000000800d0a7836 */ /* 0x000fe20000000000 */
[----:B0-----:R-:W-:Y:S01]  /*0ff0*/  SHF.R.S32.HI R5, RZ, 0x1f, R13 ;  /* 0x0000001fff057819 */ /* 0x001fe2000001140d */
[----:B------:R-:W-:-:S04]  /*1000*/  IMAD.IADD R0, R9, 0x1, -R0 ;  /* 0x0000000109007824 */ /* 0x000fc800078e0a00 */
[----:B------:R0:W-:Y:S01]  /*1010*/  STL [R1+0x9c], R5 ;  /* 0x00009c0501007387 */ /* 0x0001e20000100800 */
[----:B------:R-:W-:Y:S02]  /*1020*/  SHF.R.U32.HI R9, RZ, 0x3, R3 ;  /* 0x00000003ff097819 */ /* 0x000fe40000011603 */
[----:B------:R-:W-:Y:S01]  /*1030*/  LOP3.LUT R3, R3, 0x38, R16, 0xf8, !PT ;  /* 0x0000003803037812 */ /* 0x000fe200078ef810 */
[----:B------:R1:W-:Y:S01]  /*1040*/  STL [R1+0x4c], R12 ;  /* 0x00004c0c01007387 */ /* 0x0003e20000100800 */
[----:B0-----:R-:W-:Y:S01]  /*1050*/  VIADD R5, R13, 0xc0 ;  /* 0x000000c00d057836 */ /* 0x001fe20000000000 */
[----:B------:R-:W-:Y:S02]  /*1060*/  SHF.R.S32.HI R13, RZ, 0x1f, R203 ;  /* 0x0000001fff0d7819 */ /* 0x000fe400000114cb */
[----:B------:R0:W-:Y:S01]  /*1070*/  STL [R1+0x48], R10 ;  /* 0x0000480a01007387 */ /* 0x0001e20000100800 */
[----:B-1----:R-:W-:-:S03]  /*1080*/  SHF.R.S32.HI R12, RZ, 0x1f, R12 ;  /* 0x0000001fff0c7819 */ /* 0x002fc6000001140c */
[----:B------:R-:W-:Y:S04]  /*1090*/  STL [R1+0x50], R5 ;  /* 0x0000500501007387 */ /* 0x000fe80000100800 */
[----:B------:R-:W-:Y:S01]  /*10a0*/  STL [R1+0x80], R13 ;  /* 0x0000800d01007387 */ /* 0x000fe20000100800 */
[----:B0-----:R-:W-:-:S03]  /*10b0*/  SHF.R.S32.HI R10, RZ, 0x1f, R10 ;  /* 0x0000001fff0a7819 */ /* 0x001fc6000001140a */
[----:B------:R0:W-:Y:S01]  /*10c0*/  STL [R1+0x3c], R4 ;  /* 0x00003c0401007387 */ /* 0x0001e20000100800 */
[----:B------:R-:W-:-:S03]  /*10d0*/  IMAD R0, R0, 0x8, R7 ;  /* 0x0000000800007824 */ /* 0x000fc600078e0207 */
[----:B------:R-:W-:Y:S01]  /*10e0*/  STL [R1+0x98], R12 ;  /* 0x0000980c01007387 */ /* 0x000fe20000100800 */
[----:B0-----:R-:W-:Y:S02]  /*10f0*/  LOP3.LUT R4, R4, R3, R9, 0xf6, !PT ;  /* 0x0000000304047212 */ /* 0x001fe400078ef609 */
[----:B------:R-:W-:Y:S01]  /*1100*/  SHF.R.S32.HI R3, RZ, 0x1f, R5 ;  /* 0x0000001fff037819 */ /* 0x000fe20000011405 */
[----:B------:R-:W-:Y:S01]  /*1110*/  STL [R1+0x94], R10 ;  /* 0x0000940a01007387 */ /* 0x000fe20000100800 */
[----:B------:R-:W-:-:S03]  /*1120*/  IMAD.SHL.U32 R5, R6, 0x8, RZ ;  /* 0x0000000806057824 */ /* 0x000fc600078e00ff */
[----:B------:R0:W-:Y:S04]  /*1130*/  STL [R1+0x90], R3 ;  /* 0x0000900301007387 */ /* 0x0001e80000100800 */
[----:B------:R1:W-:Y:S01]  /*1140*/  STL [R1+0x44], R8 ;  /* 0x0000440801007387 */ /* 0x0003e20000100800 */
[----:B0-----:R-:W-:-:S03]  /*1150*/  IMAD R3, R4, 0x2, R19 ;  /* 0x0000000204037824 */ /* 0x001fc600078e0213 */
[----:B------:R1:W-:Y:S04]  /*1160*/  STL [R1+0x8c], R5 ;  /* 0x00008c0501007387 */ /* 0x0003e80000100800 */
[----:B------:R1:W-:Y:S04]  /*1170*/  STL [R1+0x40], R0 ;  /* 0x0000400001007387 */ /* 0x0003e80000100800 */
[----:B------:R1:W-:Y:S02]  /*1180*/  STL [R1+0x84], R3 ;  /* 0x0000840301007387 */ /* 0x0003e40000100800 */
.L_x_14797:
[----:B012---:R-:W0:Y:S02]  /*1190*/  LDC.64 R4, c[0x0][0xd88] ;  /* 0x00036200ff047b82 */ /* 0x007e240000000a00 */
[----:B0-----:R-:W-:-:S05]  /*11a0*/  IMAD.WIDE R4, R91, 0x4, R4 ;  /* 0x000000045b047825 */ /* 0x001fca00078e0204 */
[----:B------:R-:W2:Y:S01]  /*11b0*/  LDG.E R0, desc[UR40][R4.64] ;  /* 0x0000002804007981 */ /* 0x000ea2000c1e1900 */
[----:B------:R-:W-:Y:S05]  /*11c0*/  YIELD ;  /* 0x0000000000007946 */ /* 0x000fea0003800000 */
[----:B------:R-:W-:Y:S01]  /*11d0*/  ULDC.64 UR4, c[0x0][0xb20] ;  /* 0x0002c80000047ab9 */ /* 0x000fe20000000a00 */
[----:B------:R-:W-:Y:S01]  /*11e0*/  ULDC.64 UR8, c[0x0][0xb10] ;  /* 0x0002c40000087ab9 */ /* 0x000fe20000000a00 */
[----:B------:R-:W-:Y:S01]  /*11f0*/  ISETP.NE.U32.AND P1, PT, RZ, UR4, PT ;  /* 0x00000004ff007c0c */ /* 0x000fe2000bf25070 */
[----:B------:R-:W-:Y:S01]  /*1200*/  ULDC.64 UR6, c[0x0][0xb00] ;  /* 0x0002c00000067ab9 */ /* 0x000fe20000000a00 */
[----:B------:R-:W-:Y:S01]  /*1210*/  IMAD.MOV.U32 R33, RZ, RZ, RZ ;  /* 0x000000ffff217224 */ /* 0x000fe200078e00ff */
[----:B------:R-:W-:-:S02]  /*1220*/  ISETP.NE.U32.AND P0, PT, RZ, UR6, PT ;  /* 0x00000006ff007c0c */ /* 0x000fc4000bf05070 */
[----:B------:R-:W-:Y:S02]  /*1230*/  ISETP.NE.AND.EX P1, PT, RZ, UR5, PT, P1 ;  /* 0x00000005ff007c0c */ /* 0x000fe4000bf25310 */
[----:B------:R-:W-:Y:S02]  /*1240*/  ISETP.NE.AND.EX P0, PT, RZ, UR7, PT, P0 ;  /* 0x00000007ff007c0c */ /* 0x000fe4000bf05300 */
[----:B--2---:R-:W-:Y:S01]  /*1250*/  SHF.R.S32.HI R3, RZ, 0x1f, R0 ;  /* 0x0000001fff037819 */ /* 0x004fe20000011400 */
[----:B------:R-:W-:Y:S08]  /*1260*/  STL [R1+0x64], R0 ;  /* 0x0000640001007387 */ /* 0x000ff00000100800 */
[C---:B------:R-:W-:Y:S01]  /*1270*/  @P1 LEA R6, P2, R0.reuse, UR4, 0x2 ;  /* 0x0000000400061c11 */ /* 0x040fe2000f8410ff */
[C---:B------:R-:W-:Y:S01]  /*1280*/  IMAD.SHL.U32 R36, R0.reuse, 0x4, RZ ;  /* 0x0000000400247824 */ /* 0x040fe200078e00ff */
[C-C-:B------:R-:W-:Y:S01]  /*1290*/  SHF.L.U64.HI R35, R0.reuse, 0x2, R3.reuse ;  /* 0x0000000200237819 */ /* 0x140fe20000010203 */
[----:B------:R0:W-:Y:S01]  /*12a0*/  STL [R1+0x7c], R3 ;  /* 0x00007c0301007387 */ /* 0x0001e20000100800 */
[----:B------:R-:W-:-:S02]  /*12b0*/  @P1 LEA.HI.X R7, R0, UR5, R3, 0x2, P2 ;  /* 0x0000000500071c11 */ /* 0x000fc400090f1403 */
[----:B------:R-:W-:Y:S01]  /*12c0*/  ISETP.NE.U32.AND P2, PT, RZ, UR8, PT ;  /* 0x00000008ff007c0c */ /* 0x000fe2000bf45070 */
[----:B------:R-:W-:Y:S01]  /*12d0*/  ULDC UR4, c[0x0][0x288] ;  /* 0x0000a20000047ab9 */ /* 0x000fe20000000800 */
[C---:B------:R-:W-:Y:S01]  /*12e0*/  IADD3 R8, P3, R36.reuse, UR6, RZ ;  /* 0x0000000624087c10 */ /* 0x040fe2000ff7e0ff */
[----:B------:R1:W-:Y:S01]  /*12f0*/  STL [R1+0x5c], R36 ;  /* 0x00005c2401007387 */ /* 0x0003e20000100800 */
[----:B------:R-:W-:Y:S01]  /*1300*/  ISETP.NE.AND.EX P2, PT, RZ, UR9, PT, P2 ;  /* 0x00000009ff007c0c */ /* 0x000fe2000bf45320 */
[----:B0-----:R-:W-:Y:S01]  /*1310*/  IMAD.MOV.U32 R3, RZ, RZ, RZ ;  /* 0x000000ffff037224 */ /* 0x001fe200078e00ff */
[C---:B------:R-:W-:Y:S01]  /*1320*/  IADD3.X R9, R35.reuse, UR7, RZ, P3, !PT ;  /* 0x0000000723097c10 */ /* 0x040fe20009ffe4ff */
[----:B---3--:R-:W-:Y:S01]  /*1330*/  IMAD.U32 R10, RZ, RZ, UR4 ;  /* 0x00000004ff0a7e24 */ /* 0x008fe2000f8e00ff */
[----:B------:R-:W-:Y:S01]  /*1340*/  ULDC.64 UR4, c[0x0][0x418] ;  /* 0x0001060000047ab9 */ /* 0x000fe20000000a00 */
[----:B------:R1:W-:Y:S04]  /*1350*/  STL [R1+0x60], R35 ;  /* 0x0000602301007387 */ /* 0x0003e80000100800 */
[----:B------:R1:W5:Y:S04]  /*1360*/  @P1 LDG.E R3, desc[UR40][R6.64] ;  /* 0x0000002806031981 */ /* 0x000368000c1e1900 */
[----:B------:R-:W-:Y:S01]  /*1370*/  @P2 IADD3 R4, P1, R36, UR8, RZ ;  /* 0x0000000824042c10 */ /* 0x000fe2000ff3e0ff */
[----:B------:R1:W5:Y:S03]  /*1380*/  @P0 LDG.E R33, desc[UR40][R8.64] ;  /* 0x0000002808210981 */ /* 0x000366000c1e1900 */
[----:B------:R-:W-:-:S05]  /*1390*/  @P2 IADD3.X R5, R35, UR9, RZ, P1, !PT ;  /* 0x0000000923052c10 */ /* 0x000fca0008ffe4ff */
[----:B------:R-:W2:Y:S01]  /*13a0*/  @P2 LDG.E R10, desc[UR40][R4.64] ;  /* 0x00000028040a2981 */ /* 0x000ea2000c1e1900 */
[----:B------:R-:W-:Y:S01]  /*13b0*/  UISETP.NE.U32.AND UP0, UPT, UR4, URZ, UPT ;  /* 0x0000003f0400728c */ /* 0x000fe2000bf05070 */
[----:B------:R-:W-:Y:S02]  /*13c0*/  IMAD.MOV.U32 R31, RZ, RZ, R0 ;  /* 0x000000ffff1f7224 */ /* 0x000fe400078e0000 */
        /* <DEDUP_REMOVED lines=8> */
[----:B--2---:R1:W-:Y:S01]  /*1450*/  STL [R1+0x1c], R10 ;  /* 0x00001c0a01007387 */ /* 0x0043e20000100800 */
[----:B----4-:R-:W-:Y:S05]  /*1460*/  @P2 BRA `(.L_x_14649) ;  /* 0x0000000000282947 */ /* 0x010fea0003800000 */
[----:B------:R-:W-:Y:S02]  /*1470*/  ULDC.64 UR4, c[0x0][0xaf8] ;  /* 0x0002be0000047ab9 */ /* 0x000fe40000000a00 */
[----:B------:R-:W-:-:S04]  /*1480*/  ISETP.NE.U32.AND P1, PT, RZ, UR4, PT ;  /* 0x00000004ff007c0c */ /* 0x000fc8000bf25070 */
[----:B------:R-:W-:-:S13]  /*1490*/  ISETP.NE.AND.EX P1, PT, RZ, UR5, PT, P1 ;  /* 0x00000005ff007c0c */ /* 0x000fda000bf25310 */
[----:B------:R-:W-:Y:S05]  /*14a0*/  @!P1 BRA `(.L_x_14649) ;  /* 0x0000000000189947 */ /* 0x000fea0003800000 */
[----:B------:R-:W0:Y:S02]  /*14b0*/  LDC.64 R4, c[0x0][0xaf8] ;  /* 0x0002be00ff047b82 */ /* 0x000e240000000a00 */
[----:B0-----:R-:W-:-:S05]  /*14c0*/  IMAD.WIDE R4, R31, 0x4, R4 ;  /* 0x000000041f047825 */ /* 0x001fca00078e0204 */
[----:B------:R-:W2:Y:S04]  /*14d0*/  LDG.E R0, desc[UR40][R4.64] ;  /* 0x0000002804007981 */ /* 0x000ea8000c1e1900 */
[----:B-1----:R-:W2:Y:S02]  /*14e0*/  LDG.E R7, desc[UR40][R4.64+0x4] ;  /* 0x0000042804077981 */ /* 0x002ea4000c1e1900 */
[----:B--2---:R-:W-:-:S05]  /*14f0*/  IMAD.IADD R10, R7, 0x1, -R0 ;  /* 0x00000001070a7824 */ /* 0x004fca00078e0a00 */
[----:B------:R0:W-:Y:S02]  /*1500*/  STL [R1+0x1c], R10 ;  /* 0x00001c0a01007387 */ /* 0x0001e40000100800 */
.L_x_14649:
[----:B------:R-:W-:Y:S01]  /*1510*/  ULDC.64 UR4, c[0x0][0xb18] ;  /* 0x0002c60000047ab9 */ /* 0x000fe20000000a00 */
[----:B------:R2:W-:Y:S01]  /*1520*/  STL [R1+0x58], R90 ;  /* 0x0000585a01007387 */ /* 0x0005e20000100800 */
[----:B------:R-:W-:-:S04]  /*1530*/  ISETP.NE.U32.AND P1, PT, RZ, UR4, PT ;  /* 0x00000004ff007c0c */ /* 0x000fc8000bf25070 */
[----:B------:R-:W-:-:S13]  /*1540*/  ISETP.NE.AND.EX P1, PT, RZ, UR5, PT, P1 ;  /* 0x00000005ff007c0c */ /* 0x000fda000bf25310 */
[----:B--2---:R-:W-:Y:S05]  /*1550*/  @!P1 BRA `(.L_x_14650) ;  /* 0x0000000000109947 */ /* 0x004fea0003800000 */
[----:B------:R-:W-:-:S04]  /*1560*/  IADD3 R4, P0, R36, UR4, RZ ;  /* 0x0000000424047c10 */ /* 0x000fc8000ff1e0ff */
[----:B------:R-:W-:-:S05]  /*1570*/  IADD3.X R5, R35, UR5, RZ, P0, !PT ;  /* 0x0000000523057c10 */ /* 0x000fca00087fe4ff */
[----:B------:R2:W5:Y:S01]  /*1580*/  LDG.E R32, desc[UR40][R4.64] ;  /* 0x0000002804207981 */ /* 0x000562000c1e1900 */
[----:B------:R-:W-:Y:S05]  /*1590*/  BRA `(.L_x_14651) ;  /* 0x0000000000107947 */ /* 0x000fea0003800000 */
.L_x_14650:
[----:B------:R-:W-:Y:S05]  /*15a0*/  @!P0 BRA `(.L_x_14651) ;  /* 0x00000000000c8947 */ /* 0x000fea0003800000 */
[----:B------:R-:W2:Y:S04]  /*15b0*/  LDG.E R5, desc[UR40][R8.64] ;  /* 0x0000002808057981 */ /* 0x000ea8000c1e1900 */
[----:B------:R-:W2:Y:S02]  /*15c0*/  LDG.E R32, desc[UR40][R8.64+0x4] ;  /* 0x0000042808207981 */ /* 0x000ea4000c1e1900 */
[----:B--2---:R-:W-:-:S07]  /*15d0*/  IMAD.IADD R32, R32, 0x1, -R5 ;  /* 0x0000000120207824 */ /* 0x004fce00078e0a05 */
.L_x_14651:
[----:B------:R-:W-:Y:S01]  /*15e0*/  ULDC.64 UR4, c[0x0][0xb08] ;  /* 0x0002c20000047ab9 */ /* 0x000fe20000000a00 */
[----:B-1----:R-:W1:Y:S01]  /*15f0*/  LDC R8, c[0x0][0x448] ;  /* 0x00011200ff087b82 */ /* 0x002e620000000800 */
[----:B------:R-:W-:-:S04]  /*1600*/  ISETP.NE.U32.AND P0, PT, RZ, UR4, PT ;  /* 0x00000004ff007c0c */ /* 0x000fc8000bf05070 */
[----:B------:R-:W-:Y:S01]  /*1610*/  ISETP.NE.AND.EX P0, PT, RZ, UR5, PT, P0 ;  /* 0x00000005ff007c0c */ /* 0x000fe2000bf05300 */
[----:B------:R-:W-:-:S12]  /*1620*/  ULDC.64 UR4, c[0x0][0xb28] ;  /* 0x0002ca0000047ab9 */ /* 0x000fd80000000a00 */
[----:B--2---:R-:W2:Y:S02]  /*1630*/  @P0 LDC.64 R4, c[0x0][0xb08] ;  /* 0x0002c200ff040b82 */ /* 0x004ea40000000a00 */
[----:B--2---:R-:W-:-:S05]  /*1640*/  @P0 IMAD.WIDE R4, R31, 0x4, R4 ;  /* 0x000000041f040825 */ /* 0x004fca00078e0204 */
        /* <DEDUP_REMOVED lines=11> */
[----:B---3--:R-:W-:Y:S01]  /*1700*/  VIADD R4, R12, 0x7f ;  /* 0x0000007f0c047836 */ /* 0x008fe20000000000 */
[----:B------:R1:W-:Y:S07]  /*1710*/  STL [R1+0x28], R12 ;  /* 0x0000280c01007387 */ /* 0x0003ee0000100800 */
[----:B------:R-:W3:Y:S08]  /*1720*/  @P1 LDC R11, c[0x0][0x44c] ;  /* 0x00011300ff0b1b82 */ /* 0x000ef00000000800 */
[----:B------:R-:W0:Y:S01]  /*1730*/  @P1 LDC R5, c[0x0][0x450] ;  /* 0x00011400ff051b82 */ /* 0x000e220000000800 */
[----:B--2---:R-:W-:-:S02]  /*1740*/  @P0 IMAD.IADD R24, R9, 0x1, -R0 ;  /* 0x0000000109180824 */ /* 0x004fc400078e0a00 */
[----:B---3--:R-:W-:-:S04]  /*1750*/  @P1 IMAD.HI.U32 R0, R4, R11, RZ ;  /* 0x0000000b04001227 */ /* 0x008fc800078e00ff */
[----:B----4-:R-:W-:Y:S01]  /*1760*/  IMAD.IADD R6, R8, 0x1, R24 ;  /* 0x0000000108067824 */ /* 0x010fe200078e0218 */
[----:B0-----:R-:W-:-:S03]  /*1770*/  @P1 SHF.R.U32.HI R4, RZ, R5, R0 ;  /* 0x00000005ff041219 */ /* 0x001fc60000011600 */
[C---:B------:R-:W-:Y:S01]  /*1780*/  VIADD R0, R6.reuse, 0x5f ;  /* 0x0000005f06007836 */ /* 0x040fe20000000000 */
[----:B------:R-:W-:Y:S01]  /*1790*/  IADD3 R29, R6, 0x60, -R10 ;  /* 0x00000060061d7810 */ /* 0x000fe20007ffe80a */
[----:B------:R1:W-:Y:S02]  /*17a0*/  STL [R1+0x2c], R6 ;  /* 0x00002c0601007387 */ /* 0x0003e40000100800 */
        /* <DEDUP_REMOVED lines=22> */
[----:B-1----:R-:W-:Y:S05]  /*1910*/  @!P1 BRA `(.L_x_14652) ;  /* 0x0000004000f89947 */ /* 0x002fea0003800000 */
        /* <DEDUP_REMOVED lines=20> */
.L_x_14654:
[----:B------:R-:W-:Y:S05]  /*1a60*/  BSYNC B6 ;  /* 0x0000000000067941 */ /* 0x000fea0003800000 */
.L_x_14653:
        /* <DEDUP_REMOVED lines=20> */
.L_x_14656:
[----:B------:R-:W-:Y:S05]  /*1bb0*/  BSYNC B6 ;  /* 0x0000000000067941 */ /* 0x000fea0003800000 */
.L_x_14655:
[----:B------:R-:W-:Y:S01]  /*1bc0*/  ULDC.64 UR4, c[0x0][0xaf0] ;  /* 0x0002bc0000047ab9 */ /* 0x000fe20000000a00 */
[----:B------:R-:W0:Y:S01]  /*1bd0*/  S2R R44, SR_TID.X ;  /* 0x00000000002c7919 */ /* 0x000e220000002100 */
[----:B------:R-:W-:Y:S01]  /*1be0*/  ISETP.NE.U32.AND P0, PT, RZ, UR4, PT ;  /* 0x00000004ff007c0c */ /* 0x000fe2000bf05070 */
[----:B------:R-:W1:Y:S01]  /*1bf0*/  LDC.64 R8, c[0x0][0x300] ;  /* 0x0000c000ff087b82 */ /* 0x000e620000000a00 */
[----:B------:R-:W-:Y:S01]  /*1c00*/  IMAD.IADD R61, R33, 0x1, R32 ;  /* 0x00000001213d7824 */ /* 0x000fe200078e0220 */
[----:B------:R-:W-:Y:S01]  /*1c10*/  ULDC.64 UR6, c[0x0][0xb00] ;  /* 0x0002c00000067ab9 */ /* 0x000fe20000000a00 */
[----:B------:R-:W-:Y:S01]  /*1c20*/  ISETP.NE.AND.EX P0, PT, RZ, UR5, PT, P0 ;  /* 0x00000005ff007c0c */ /* 0x000fe2000bf05300 */
[----:B------:R-:W2:Y:S01]  /*1c30*/  LDL R45, [R1+0x74] ;  /* 0x00007400012d7983 */ /* 0x000ea20000100800 */
[----:B------:R-:W-:Y:S02]  /*1c40*/  SHF.R.S32.HI R11, RZ, 0x1f, R90 ;  /* 0x0000001fff0b7819 */ /* 0x000fe4000001145a */
[----:B------:R-:W-:Y:S01]  /*1c50*/  SHF.R.S32.HI R42, RZ, 0x1f, R22 ;  /* 0x0000001fff2a7819 */ /* 0x000fe20000011416 */
[----:B------:R-:W-:Y:S01]  /*1c60*/  VIADD R62, R16, 0x20 ;  /* 0x00000020103e7836 */ /* 0x000fe20000000000 */
[----:B------:R-:W3:Y:S07]  /*1c70*/  LDC.64 R14, c[0x0][0x408] ;  /* 0x00010200ff0e7b82 */ /* 0x000eee0000000a00 */
[----:B------:R-:W-:Y:S01]  /*1c80*/  @P0 IADD3 R4, P1, R36, UR4, RZ ;  /* 0x0000000424040c10 */ /* 0x000fe2000ff3e0ff */
[----:B------:R-:W-:Y:S01]  /*1c90*/  VIADD R63, R16, 0x40 ;  /* 0x00000040103f7836 */ /* 0x000fe20000000000 */
[----:B------:R-:W4:Y:S02]  /*1ca0*/  LDC.64 R58, c[0x0][0x3f8] ;  /* 0x0000fe00ff3a7b82 */ /* 0x000f240000000a00 */
[----:B------:R-:W-:Y:S01]  /*1cb0*/  @P0 IADD3.X R5, R35, UR5, RZ, P1, !PT ;  /* 0x0000000523050c10 */ /* 0x000fe20008ffe4ff */
[----:B------:R-:W-:-:S04]  /*1cc0*/  ULDC.64 UR4, c[0x0][0x308] ;  /* 0x0000c20000047ab9 */ /* 0x000fc80000000a00 */
[----:B------:R0:W3:Y:S01]  /*1cd0*/  @P0 LDG.E R31, desc[UR40][R4.64] ;  /* 0x00000028041f0981 */ /* 0x0000e2000c1e1900 */
[----:B------:R-:W-:Y:S01]  /*1ce0*/  SHF.R.S32.HI R43, RZ, 0x1f, R61 ;  /* 0x0000001fff2b7819 */ /* 0x000fe2000001143d */
[-C--:B-1----:R-:W-:Y:S01]  /*1cf0*/  IMAD.WIDE.U32 R6, R61, R8.reuse, RZ ;  /* 0x000000083d067225 */ /* 0x082fe200078e00ff */
[----:B------:R-:W1:Y:S03]  /*1d00*/  LDC R41, c[0x0][0x3f4] ;  /* 0x0000fd00ff297b82 */ /* 0x000e660000000800 */
[----:B------:R-:W-:Y:S01]  /*1d10*/  IMAD R0, R43, R8, RZ ;  /* 0x000000082b007224 */ /* 0x000fe200078e02ff */
[----:B------:R-:W-:Y:S02]  /*1d20*/  ISETP.NE.U32.AND P0, PT, RZ, UR6, PT ;  /* 0x00000006ff007c0c */ /* 0x000fe4000bf05070 */
[----:B0-----:R-:W-:Y:S01]  /*1d30*/  SHF.R.U32.HI R40, RZ, 0x7, R44 ;  /* 0x00000007ff287819 */ /* 0x001fe2000001162c */
[----:B------:R-:W-:Y:S01]  /*1d40*/  IMAD R3, R61, R9, R0 ;  /* 0x000000093d037224 */ /* 0x000fe200078e0200 */
[----:B------:R-:W-:-:S02]  /*1d50*/  ISETP.NE.AND.EX P0, PT, RZ, UR7, PT, P0 ;  /* 0x00000007ff007c0c */ /* 0x000fc4000bf05300 */
[----:B------:R-:W-:Y:S01]  /*1d60*/  ISETP.NE.AND P6, PT, R40, 0x1, PT ;  /* 0x000000012800780c */ /* 0x000fe20003fc5270 */
[----:B------:R-:W-:Y:S02]  /*1d70*/  IMAD.IADD R7, R7, 0x1, R3 ;  /* 0x0000000107077824 */ /* 0x000fe400078e0203 */
[----:B------:R-:W-:Y:S02]  /*1d80*/  IMAD R3, R11, UR4, RZ ;  /* 0x000000040b037c24 */ /* 0x000fe4000f8e02ff */
[----:B------:R-:W-:-:S04]  /*1d90*/  IMAD.WIDE.U32 R4, R90, UR4, R6 ;  /* 0x000000045a047c25 */ /* 0x000fc8000f8e0006 */
[----:B------:R-:W-:Y:S01]  /*1da0*/  IMAD R3, R90, UR5, R3 ;  /* 0x000000055a037c24 */ /* 0x000fe2000f8e0203 */
[----:B------:R-:W-:-:S03]  /*1db0*/  ULDC.64 UR4, c[0x0][0x310] ;  /* 0x0000c40000047ab9 */ /* 0x000fc60000000a00 */
[----:B------:R-:W-:Y:S02]  /*1dc0*/  IMAD.IADD R5, R5, 0x1, R3 ;  /* 0x0000000105057824 */ /* 0x000fe400078e0203 */
[-C--:B------:R-:W-:Y:S02]  /*1dd0*/  IMAD R10, R42, R8.reuse, RZ ;  /* 0x000000082a0a7224 */ /* 0x080fe400078e02ff */
[----:B------:R-:W-:-:S04]  /*1de0*/  IMAD.WIDE.U32 R6, R22, R8, R16 ;  /* 0x0000000816067225 */ /* 0x000fc800078e0010 */
[C---:B------:R-:W-:Y:S02]  /*1df0*/  VIADD R64, R16.reuse, 0x60 ;  /* 0x0000006010407836 */ /* 0x040fe40000000000 */
[C---:B------:R-:W-:Y:S02]  /*1e00*/  VIADD R12, R16.reuse, 0xc0 ;  /* 0x000000c0100c7836 */ /* 0x040fe40000000000 */
[C---:B------:R-:W-:Y:S02]  /*1e10*/  VIADD R65, R16.reuse, 0x80 ;  /* 0x0000008010417836 */ /* 0x040fe40000000000 */
[C---:B------:R-:W-:Y:S02]  /*1e20*/  VIADD R66, R16.reuse, 0xa0 ;  /* 0x000000a010427836 */ /* 0x040fe40000000000 */
[----:B------:R-:W-:Y:S01]  /*1e30*/  VIADD R32, R16, 0xe0 ;  /* 0x000000e010207836 */ /* 0x000fe20000000000 */
[----:B------:R-:W-:Y:S02]  /*1e40*/  SHF.R.S32.HI R201, RZ, 0x1f, R200 ;  /* 0x0000001fffc97819 */ /* 0x000fe400000114c8 */
[----:B---3--:R-:W-:-:S04]  /*1e50*/  SHF.R.S32.HI R0, RZ, 0x1f, R31 ;  /* 0x0000001fff007819 */ /* 0x008fc8000001141f */
[----:B------:R-:W-:Y:S02]  /*1e60*/  SEL R20, R0, RZ, !P0 ;  /* 0x000000ff00147207 */ /* 0x000fe40004000000 */
[----:B------:R-:W-:-:S03]  /*1e70*/  SEL R21, R31, RZ, !P0 ;  /* 0x000000ff1f157207 */ /* 0x000fc60004000000 */
[----:B------:R-:W-:Y:S02]  /*1e80*/  IMAD R0, R20, UR4, RZ ;  /* 0x0000000414007c24 */ /* 0x000fe4000f8e02ff */
[----:B------:R-:W-:-:S04]  /*1e90*/  IMAD.WIDE.U32 R4, R21, UR4, R4 ;  /* 0x0000000415047c25 */ /* 0x000fc8000f8e0004 */
[----:B------:R-:W-:Y:S01]  /*1ea0*/  IMAD R3, R21, UR5, R0 ;  /* 0x0000000515037c24 */ /* 0x000fe2000f8e0200 */
[----:B------:R-:W-:Y:S05]  /*1eb0*/  @!P6 WARPSYNC.ALL ;  /* 0x000000000000e948 */ /* 0x000fea0003800000 */
[----:B------:R-:W-:Y:S01]  /*1ec0*/  ULDC UR4, c[0x0][0x320] ;  /* 0x0000c80000047ab9 */ /* 0x000fe20000000800 */
[----:B------:R-:W-:Y:S01]  /*1ed0*/  IMAD R0, R22, R9, R10 ;  /* 0x0000000916007224 */ /* 0x000fe200078e020a */
[----:B------:R-:W-:Y:S01]  /*1ee0*/  ISETP.GE.AND P1, PT, R62, UR4, PT ;  /* 0x000000043e007c0c */ /* 0x000fe2000bf26270 */
[----:B------:R-:W-:Y:S01]  /*1ef0*/  IMAD.IADD R3, R5, 0x1, R3 ;  /* 0x0000000105037824 */ /* 0x000fe200078e0203 */
[----:B------:R-:W-:Y:S01]  /*1f00*/  IADD3 R31, P0, R4, R6, RZ ;  /* 0x00000006041f7210 */ /* 0x000fe20007f1e0ff */
[----:B------:R-:W-:Y:S01]  /*1f10*/  ULDC.64 UR6, c[0x0][0x330] ;  /* 0x0000cc0000067ab9 */ /* 0x000fe20000000a00 */
[----:B------:R-:W-:-:S02]  /*1f20*/  SEL R6, RZ, 0xffffffff, P1 ;  /* 0xffffffffff067807 */ /* 0x000fc40000800000 */
[----:B------:R-:W-:Y:S02]  /*1f30*/  IADD3.X R0, R3, R7, R0, P0, !PT ;  /* 0x0000000703007210 */ /* 0x000fe400007fe400 */
[----:B------:R-:W-:Y:S01]  /*1f40*/  ISETP.GE.AND P0, PT, R16, UR4, PT ;  /* 0x0000000410007c0c */ /* 0x000fe2000bf06270 */
[----:B------:R-:W-:Y:S02]  /*1f50*/  IMAD R7, R11, UR6, RZ ;  /* 0x000000060b077c24 */ /* 0x000fe4000f8e02ff */
[----:B------:R-:W-:Y:S01]  /*1f60*/  IMAD.SHL.U32 R11, R6, 0x2, RZ ;  /* 0x00000002060b7824 */ /* 0x000fe200078e00ff */
[----:B------:R-:W-:Y:S02]  /*1f70*/  SEL R10, RZ, 0x1, P0 ;  /* 0x00000001ff0a7807 */ /* 0x000fe40000000000 */
[----:B------:R-:W-:Y:S02]  /*1f80*/  ISETP.GE.AND P0, PT, R63, UR4, PT ;  /* 0x000000043f007c0c */ /* 0x000fe4000bf06270 */
[----:B------:R-:W-:-:S02]  /*1f90*/  ISETP.GE.AND P1, PT, R64, UR4, PT ;  /* 0x0000000440007c0c */ /* 0x000fc4000bf26270 */
[----:B------:R-:W-:Y:S02]  /*1fa0*/  ISETP.GE.AND P2, PT, R12, UR4, PT ;  /* 0x000000040c007c0c */ /* 0x000fe4000bf46270 */
[----:B------:R-:W-:Y:S02]  /*1fb0*/  LOP3.LUT R10, R11, 0x2, R10, 0xe2, !PT ;  /* 0x000000020b0a7812 */ /* 0x000fe400078ee20a */
[----:B------:R-:W-:Y:S02]  /*1fc0*/  SEL R11, RZ, 0x4, P0 ;  /* 0x00000004ff0b7807 */ /* 0x000fe40000000000 */
[----:B------:R-:W-:Y:S02]  /*1fd0*/  SEL R12, RZ, 0x8, P1 ;  /* 0x00000008ff0c7807 */ /* 0x000fe40000800000 */
[----:B------:R-:W-:Y:S02]  /*1fe0*/  ISETP.GE.AND P0, PT, R65, UR4, PT ;  /* 0x0000000441007c0c */ /* 0x000fe4000bf06270 */
[----:B------:R-:W-:-:S02]  /*1ff0*/  ISETP.GE.AND P1, PT, R66, UR4, PT ;  /* 0x0000000442007c0c */ /* 0x000fc4000bf26270 */
[----:B------:R-:W-:Y:S02]  /*2000*/  LOP3.LUT R10, R12, R10, R11, 0xfe, !PT ;  /* 0x0000000a0c0a7212 */ /* 0x000fe400078efe0b */
[----:B------:R-:W-:Y:S02]  /*2010*/  SEL R11, RZ, 0x10, P0 ;  /* 0x00000010ff0b7807 */ /* 0x000fe40000000000 */
[----:B------:R-:W-:Y:S01]  /*2020*/  SEL R12, RZ, 0x20, P1 ;  /* 0x00000020ff0c7807 */ /* 0x000fe20000800000 */
[----:B------:R-:W-:Y:S01]  /*2030*/  IMAD R13, R90, UR7, R7 ;  /* 0x000000075a0d7c24 */ /* 0x000fe2000f8e0207 */
[----:B------:R-:W-:Y:S02]  /*2040*/  ISETP.GE.AND P3, PT, R32, UR4, PT ;  /* 0x0000000420007c0c */ /* 0x000fe4000bf66270 */
[----:B------:R-:W-:Y:S01]  /*2050*/  LOP3.LUT R11, R12, R10, R11, 0xfe, !PT ;  /* 0x0000000a0c0b7212 */ /* 0x000fe200078efe0b */
[----:B------:R-:W-:Y:S01]  /*2060*/  IMAD.WIDE.U32 R6, R90, UR6, R16 ;  /* 0x000000065a067c25 */ /* 0x000fe2000f8e0010 */
[----:B------:R-:W-:Y:S01]  /*2070*/  SEL R10, RZ, 0x40, P2 ;  /* 0x00000040ff0a7807 */ /* 0x000fe20001000000 */
[----:B------:R-:W-:-:S02]  /*2080*/  ULDC.64 UR4, c[0x0][0x338] ;  /* 0x0000ce0000047ab9 */ /* 0x000fc40000000a00 */
[----:B------:R-:W-:Y:S01]  /*2090*/  IMAD R12, R20, UR4, RZ ;  /* 0x00000004140c7c24 */ /* 0x000fe2000f8e02ff */
[----:B------:R-:W-:Y:S01]  /*20a0*/  LOP3.LUT R95, R11, R10, RZ, 0xfc, !PT ;  /* 0x0000000a0b5f7212 */ /* 0x000fe200078efcff */
[----:B------:R-:W-:Y:S02]  /*20b0*/  IMAD.IADD R7, R7, 0x1, R13 ;  /* 0x0000000107077824 */ /* 0x000fe400078e020d */
[C---:B------:R-:W-:Y:S02]  /*20c0*/  IMAD R10, R42.reuse, R14, RZ ;  /* 0x0000000e2a0a7224 */ /* 0x040fe400078e02ff */
[----:B----4-:R-:W-:Y:S02]  /*20d0*/  IMAD R32, R42, R58, RZ ;  /* 0x0000003a2a207224 */ /* 0x010fe400078e02ff */
[C---:B------:R-:W-:Y:S02]  /*20e0*/  IMAD R93, R21.reuse, UR5, R12 ;  /* 0x00000005155d7c24 */ /* 0x040fe4000f8e020c */
[----:B------:R-:W-:Y:S01]  /*20f0*/  IMAD.WIDE.U32 R6, R21, UR4, R6 ;  /* 0x0000000415067c25 */ /* 0x000fe2000f8e0006 */
[----:B-1----:R-:W-:Y:S01]  /*2100*/  ISETP.GE.AND P0, PT, R16, R41, PT ;  /* 0x000000291000720c */ /* 0x002fe20003f06270 */
[----:B------:R-:W-:-:S02]  /*2110*/  ULDC UR4, c[0x0][0x2f4] ;  /* 0x0000bd0000047ab9 */ /* 0x000fc40000000800 */
[C---:B------:R-:W-:Y:S02]  /*2120*/  IMAD R35, R22.reuse, R15, R10 ;  /* 0x0000000f16237224 */ /* 0x040fe400078e020a */
[----:B------:R-:W-:-:S04]  /*2130*/  IMAD.WIDE.U32 R12, R22, R14, R200 ;  /* 0x0000000e160c7225 */ /* 0x000fc800078e00c8 */
[----:B------:R-:W-:-:S04]  /*2140*/  IMAD.WIDE.U32 R20, R22, R14, R16 ;  /* 0x0000000e16147225 */ /* 0x000fc800078e0010 */
        /* <DEDUP_REMOVED lines=9> */
[----:B------:R-:W-:Y:S02]  /*21e0*/  IMAD R38, R11, R58, RZ ;  /* 0x0000003a0b267224 */ /* 0x000fe400078e02ff */
[C---:B------:R-:W-:Y:S02]  /*21f0*/  IMAD R85, R30.reuse, R15, R10 ;  /* 0x0000000f1e557224 */ /* 0x040fe400078e020a */
[----:B------:R-:W-:-:S04]  /*2200*/  IMAD.WIDE.U32 R10, R30, R14, R12 ;  /* 0x0000000e1e0a7225 */ /* 0x000fc800078e000c */
[----:B------:R-:W-:Y:S02]  /*2210*/  IMAD.WIDE.U32 R12, R30, R14, R34 ;  /* 0x0000000e1e0c7225 */ /* 0x000fe400078e0022 */
[----:B------:R-:W3:Y:S01]  /*2220*/  LDL R34, [R1+0x3c] ;  /* 0x00003c0001227983 */ /* 0x000ee20000100800 */
[----:B------:R-:W-:Y:S02]  /*2230*/  IADD3 R60, P2, R22, R61, RZ ;  /* 0x0000003d163c7210 */ /* 0x000fe40007f5e0ff */
[----:B------:R-:W-:-:S03]  /*2240*/  SEL R37, R41, RZ, P0 ;  /* 0x000000ff29257207 */ /* 0x000fc60000000000 */
[----:B------:R-:W-:Y:S02]  /*2250*/  IMAD.X R61, R42, 0x1, R43, P2 ;  /* 0x000000012a3d7824 */ /* 0x000fe400010e062b */
[----:B------:R-:W-:Y:S02]  /*2260*/  IMAD.IADD R37, R16, 0x1, R37 ;  /* 0x0000000110257824 */ /* 0x000fe400078e0225 */
[C---:B------:R-:W-:Y:S02]  /*2270*/  VIADD R42, R22.reuse, 0x40 ;  /* 0x00000040162a7836 */ /* 0x040fe40000000000 */
[----:B------:R-:W-:Y:S01]  /*2280*/  IMAD.WIDE.U32 R32, R22, R58, R16 ;  /* 0x0000003a16207225 */ /* 0x000fe200078e0010 */
[----:B------:R-:W-:-:S03]  /*2290*/  SHF.R.S32.HI R36, RZ, 0x1f, R37 ;  /* 0x0000001fff247819 */ /* 0x000fc60000011425 */
[----:B------:R-:W-:Y:S01]  /*22a0*/  IMAD.SHL.U32 R42, R42, 0x40, RZ ;  /* 0x000000402a2a7824 */ /* 0x000fe200078e00ff */
[----:B------:R-:W-:Y:S01]  /*22b0*/  LEA.HI R36, R36, R37, RZ, 0x3 ;  /* 0x0000002524247211 */ /* 0x000fe200078f18ff */
[----:B------:R-:W-:Y:S02]  /*22c0*/  IMAD.IADD R33, R39, 0x1, R33 ;  /* 0x0000000127217824 */ /* 0x000fe400078e0221 */
[----:B--2---:R-:W-:Y:S01]  /*22d0*/  IMAD.SHL.U32 R71, R45, 0x40, RZ ;  /* 0x000000402d477824 */ /* 0x004fe200078e00ff */
[----:B------:R-:W-:Y:S01]  /*22e0*/  LOP3.LUT R42, R42, 0x1c0, RZ, 0xc0, !PT ;  /* 0x000001c02a2a7812 */ /* 0x000fe200078ec0ff */
[----:B------:R-:W-:Y:S02]  /*22f0*/  VIADD R44, R44, 0xffffff80 ;  /* 0xffffff802c2c7836 */ /* 0x000fe40000000000 */
[----:B------:R-:W-:Y:S01]  /*2300*/  IMAD.WIDE.U32 R56, R30, R58, R32 ;  /* 0x0000003a1e387225 */ /* 0x000fe200078e0020 */
[----:B------:R-:W-:Y:S02]  /*2310*/  LOP3.LUT R71, R71, 0x1c0, RZ, 0xc0, !PT ;  /* 0x000001c047477812 */ /* 0x000fe400078ec0ff */
[----:B------:R-:W-:Y:S01]  /*2320*/  LOP3.LUT R32, R42, 0x38, R36, 0xf8, !PT ;  /* 0x000000382a207812 */ /* 0x000fe200078ef824 */
[----:B------:R-:W-:Y:S01]  /*2330*/  VIADD R76, R40, 0x8 ;  /* 0x00000008284c7836 */ /* 0x000fe20000000000 */
[----:B------:R-:W-:Y:S01]  /*2340*/  SHF.R.S32.HI R40, RZ, 0x1f, R44 ;  /* 0x0000001fff287819 */ /* 0x000fe2000001142c */
[----:B------:R-:W-:Y:S01]  /*2350*/  VIADD R42, R22, 0x40 ;  /* 0x00000040162a7836 */ /* 0x000fe20000000000 */
[----:B------:R-:W-:-:S02]  /*2360*/  SHF.R.U32.HI R74, RZ, 0x3, R71 ;  /* 0x00000003ff4a7819 */ /* 0x000fc40000011647 */
[----:B------:R-:W-:Y:S01]  /*2370*/  LOP3.LUT R33, R71, 0x18, R16, 0xf8, !PT ;  /* 0x0000001847217812 */ /* 0x000fe200078ef810 */
[----:B------:R-:W-:Y:S01]  /*2380*/  IMAD.SHL.U32 R42, R42, 0x40, RZ ;  /* 0x000000402a2a7824 */ /* 0x000fe200078e00ff */
[----:B------:R-:W-:Y:S02]  /*2390*/  LEA.HI R40, R40, R44, RZ, 0x5 ;  /* 0x0000002c28287211 */ /* 0x000fe400078f28ff */
[----:B------:R-:W-:Y:S02]  /*23a0*/  LOP3.LUT R33, R33, R74, RZ, 0x3c, !PT ;  /* 0x0000004a21217212 */ /* 0x000fe400078e3cff */
[----:B------:R-:W-:Y:S02]  /*23b0*/  SHF.R.S32.HI R40, RZ, 0x5, R40 ;  /* 0x00000005ff287819 */ /* 0x000fe40000011428 */
[----:B------:R-:W-:Y:S01]  /*23c0*/  LOP3.LUT R42, R42, 0x1c0, RZ, 0xc0, !PT ;  /* 0x000001c02a2a7812 */ /* 0x000fe200078ec0ff */
[----:B------:R-:W-:Y:S01]  /*23d0*/  IMAD.MOV.U32 R77, RZ, RZ, 0x20 ;  /* 0x00000020ff4d7424 */ /* 0x000fe200078e00ff */
[----:B------:R-:W-:Y:S01]  /*23e0*/  LOP3.LUT P1, RZ, R45, 0x4, RZ, 0xc0, !PT ;  /* 0x000000042dff7812 */ /* 0x000fe2000782c0ff */
[----:B------:R-:W-:Y:S01]  /*23f0*/  IMAD R79, R40, 0x200, R33 ;  /* 0x00000200284f7824 */ /* 0x000fe200078e0221 */
[----:B------:R-:W-:-:S02]  /*2400*/  LOP3.LUT R33, R71, 0x38, R36, 0xf8, !PT ;  /* 0x0000003847217812 */ /* 0x000fc400078ef824 */
[----:B------:R-:W-:Y:S01]  /*2410*/  SHF.R.U32.HI R42, RZ, 0x3, R42 ;  /* 0x00000003ff2a7819 */ /* 0x000fe2000001162a */
[----:B------:R-:W-:Y:S01]  /*2420*/  IMAD R37, R9, 0x60, RZ ;  /* 0x0000006009257824 */ /* 0x000fe200078e02ff */
[C---:B------:R-:W-:Y:S01]  /*2430*/  SHF.L.U64.HI R67, R8.reuse, 0x6, R9 ;  /* 0x0000000608437819 */ /* 0x040fe20000010209 */
[----:B------:R-:W-:Y:S01]  /*2440*/  IMAD.SHL.U32 R68, R8, 0x40, RZ ;  /* 0x0000004008447824 */ /* 0x000fe200078e00ff */
[----:B------:R-:W-:Y:S01]  /*2450*/  SHF.L.U64.HI R69, R14, 0x6, R15 ;  /* 0x000000060e457819 */ /* 0x000fe2000001020f */
[----:B------:R-:W-:Y:S01]  /*2460*/  IMAD R81, R15, 0x60, RZ ;  /* 0x000000600f517824 */ /* 0x000fe200078e02ff */
[----:B------:R-:W-:Y:S01]  /*2470*/  SHF.L.U64.HI R72, R58, 0x6, R59 ;  /* 0x000000063a487819 */ /* 0x000fe2000001023b */
[----:B------:R-:W-:Y:S01]  /*2480*/  IMAD.SHL.U32 R70, R14, 0x40, RZ ;  /* 0x000000400e467824 */ /* 0x000fe200078e00ff */
[----:B------:R-:W-:Y:S01]  /*2490*/  SEL R77, R77, 0xffffffe0, !P1 ;  /* 0xffffffe04d4d7807 */ /* 0x000fe20004800000 */
[----:B------:R-:W-:Y:S01]  /*24a0*/  IMAD R87, R30, R59, R38 ;  /* 0x0000003b1e577224 */ /* 0x000fe200078e0226 */
[----:B------:R-:W-:Y:S01]  /*24b0*/  LOP3.LUT R33, R33, R74, RZ, 0x3c, !PT ;  /* 0x0000004a21217212 */ /* 0x000fe200078e3cff */
[----:B------:R-:W-:Y:S01]  /*24c0*/  IMAD R35, R59, 0x60, RZ ;  /* 0x000000603b237824 */ /* 0x000fe200078e02ff */
[----:B------:R-:W-:Y:S01]  /*24d0*/  LOP3.LUT R32, R32, R42, RZ, 0x3c, !PT ;  /* 0x0000002a20207212 */ /* 0x000fe200078e3cff */
[----:B------:R-:W-:Y:S01]  /*24e0*/  IMAD.SHL.U32 R73, R58, 0x40, RZ ;  /* 0x000000403a497824 */ /* 0x000fe200078e00ff */
[----:B------:R-:W-:Y:S01]  /*24f0*/  SEL R94, RZ, 0xffffff80, P3 ;  /* 0xffffff80ff5e7807 */ /* 0x000fe20001800000 */
[----:B------:R-:W-:Y:S01]  /*2500*/  IMAD.WIDE.U32 R20, R30, R58, R20 ;  /* 0x0000003a1e147225 */ /* 0x000fe200078e0014 */
[----:B------:R-:W-:-:S03]  /*2510*/  LOP3.LUT R89, R36, 0xfffffff8, RZ, 0xc0, !PT ;  /* 0xfffffff824597812 */ /* 0x000fc600078ec0ff */
[----:B------:R-:W-:Y:S02]  /*2520*/  VIADD R45, R22, 0x40 ;  /* 0x00000040162d7836 */ /* 0x000fe40000000000 */
[----:B------:R-:W-:Y:S01]  /*2530*/  IMAD.WIDE.U32 R8, R8, 0x60, RZ ;  /* 0x0000006008087825 */ /* 0x000fe200078e00ff */
[----:B------:R-:W-:-:S03]  /*2540*/  LOP3.LUT R94, R95, 0x80, R94, 0xc8, !PT ;  /* 0x000000805f5e7812 */ /* 0x000fc600078ec85e */
[----:B------:R-:W-:-:S04]  /*2550*/  IMAD.WIDE.U32 R14, R14, 0x60, RZ ;  /* 0x000000600e0e7825 */ /* 0x000fc800078e00ff */
[----:B------:R-:W-:Y:S01]  /*2560*/  IMAD.WIDE.U32 R58, R58, 0x60, RZ ;  /* 0x000000603a3a7825 */ /* 0x000fe200078e00ff */
[----:B------:R-:W-:Y:S02]  /*2570*/  SHF.R.S32.HI R75, RZ, 0x1f, R45 ;  /* 0x0000001fff4b7819 */ /* 0x000fe4000001142d */
[----:B------:R-:W-:Y:S01]  /*2580*/  SHF.R.S32.HI R88, RZ, 0x3, R36 ;  /* 0x00000003ff587819 */ /* 0x000fe20000011424 */
[----:B------:R-:W-:Y:S01]  /*2590*/  IMAD.IADD R84, R11, 0x1, R85 ;  /* 0x000000010b547824 */ /* 0x000fe200078e0255 */
[----:B------:R-:W-:Y:S01]  /*25a0*/  SHF.R.S32.HI R90, RZ, 0x1f, R89 ;  /* 0x0000001fff5a7819 */ /* 0x000fe20000011459 */
[----:B------:R-:W-:Y:S01]  /*25b0*/  IMAD.IADD R86, R21, 0x1, R87 ;  /* 0x0000000115567824 */ /* 0x000fe200078e0257 */
[----:B------:R-:W-:Y:S01]  /*25c0*/  ISETP.GE.AND P1, PT, R16, UR4, PT ;  /* 0x0000000410007c0c */ /* 0x000fe2000bf26270 */
[----:B------:R-:W-:Y:S01]  /*25d0*/  IMAD.SHL.U32 R78, R41, 0x2, RZ ;  /* 0x00000002294e7824 */ /* 0x000fe200078e00ff */
[----:B------:R-:W-:Y:S01]  /*25e0*/  ISETP.GE.AND P2, PT, R62, UR4, PT ;  /* 0x000000043e007c0c */ /* 0x000fe2000bf46270 */
[----:B------:R-:W-:Y:S01]  /*25f0*/  IMAD.IADD R80, R9, 0x1, R37 ;  /* 0x0000000109507824 */ /* 0x000fe200078e0225 */
[----:B------:R-:W-:Y:S01]  /*2600*/  LOP3.LUT R95, R95, 0x40, RZ, 0xc0, !PT ;  /* 0x000000405f5f7812 */ /* 0x000fe200078ec0ff */
[----:B------:R-:W-:-:S02]  /*2610*/  IMAD.IADD R81, R15, 0x1, R81 ;  /* 0x000000010f517824 */ /* 0x000fc400078e0251 */
[----:B------:R-:W-:Y:S02]  /*2620*/  IMAD.IADD R82, R59, 0x1, R35 ;  /* 0x000000013b527824 */ /* 0x000fe400078e0223 */
[----:B------:R-:W-:Y:S02]  /*2630*/  IMAD.IADD R83, R77, 0x1, R79 ;  /* 0x000000014d537824 */ /* 0x000fe400078e024f */
[----:B------:R-:W-:Y:S02]  /*2640*/  IMAD.IADD R85, R85, 0x1, R13 ;  /* 0x0000000155557824 */ /* 0x000fe400078e020d */
[----:B------:R-:W-:Y:S02]  /*2650*/  IMAD.IADD R87, R87, 0x1, R57 ;  /* 0x0000000157577824 */ /* 0x000fe400078e0239 */
[----:B------:R-:W-:Y:S02]  /*2660*/  IMAD R91, R40, 0x200, R33 ;  /* 0x00000200285b7824 */ /* 0x000fe400078e0221 */
[----:B------:R-:W-:Y:S01]  /*2670*/  IMAD.IADD R93, R7, 0x1, R93 ;  /* 0x00000001075d7824 */ /* 0x000fe200078e025d */
[----:B------:R-:W-:Y:S01]  /*2680*/  @!P6 BAR.SYNC.DEFER_BLOCKING 0x9, 0x100 ;  /* 0x024400000000eb1d */ /* 0x000fe20000010000 */
[----:B---3--:R-:W-:-:S07]  /*2690*/  IMAD.IADD R92, R34, 0x1, R32 ;  /* 0x00000001225c7824 */ /* 0x008fce00078e0220 */
.L_x_14704:
        /* <DEDUP_REMOVED lines=26> */
[----:B---3--:R-:W-:Y:S05]  /*2840*/  @!P3 BRA `(.L_x_14658) ;  /* 0x0000002800c4b947 */ /* 0x008fea0003800000 */
        /* <DEDUP_REMOVED lines=41> */
.L_x_14661:
[----:B------:R-:W-:Y:S05]  /*2ae0*/  BSYNC B1 ;  /* 0x0000000000017941 */ /* 0x000fea0003800000 */
.L_x_14660:
[----:B0-----:R-:W-:Y:S01]  /*2af0*/  VIADD R36, R22, 0x40 ;  /* 0x0000004016247836 */ /* 0x001fe20000000000 */
[----:B------:R-:W-:Y:S01]  /*2b00*/  BSSY B1, `(.L_x_14662) ;  /* 0x000001c000017945 */ /* 0x000fe20003800000 */
[----:B------:R-:W-:Y:S01]  /*2b10*/  CS2R R44, SRZ ;  /* 0x00000000002c7805 */ /* 0x000fe2000001ff00 */
[----:B-----5:R-:W-:Y:S01]  /*2b20*/  IMAD.MOV.U32 R98, RZ, RZ, R50 ;  /* 0x000000ffff627224 */ /* 0x020fe200078e0032 */
[----:B------:R-:W-:Y:S02]  /*2b30*/  CS2R R46, SRZ ;  /* 0x00000000002e7805 */ /* 0x000fe4000001ff00 */
[----:B------:R-:W-:Y:S02]  /*2b40*/  ISETP.GE.AND P5, PT, R36, R106, PT ;  /* 0x0000006a2400720c */ /* 0x000fe40003fa6270 */
[----:B------:R-:W-:Y:S01]  /*2b50*/  CS2R R36, SRZ ;  /* 0x0000000000247805 */ /* 0x000fe2000001ff00 */
[----:B------:R-:W-:-:S10]  /*2b60*/  IMAD.MOV.U32 R99, RZ, RZ, R51 ;  /* 0x000000ffff637224 */ /* 0x000fd400078e0033 */
        /* <DEDUP_REMOVED lines=21> */
.L_x_14663:
[----:B------:R-:W-:Y:S05]  /*2cc0*/  BSYNC B1 ;  /* 0x0000000000017941 */ /* 0x000fea0003800000 */
.L_x_14662:
        /* <DEDUP_REMOVED lines=33> */
.L_x_14664:
[----:B------:R-:W-:Y:S01]  /*2ee0*/  IMAD R96, R18, 0x8, R19 ;  /* 0x0000000812607824 */ /* 0x000fe200078e0213 */
[----:B------:R-:W-:Y:S01]  /*2ef0*/  SHF.L.U32 R107, R202, 0x1f, RZ ;  /* 0x0000001fca6b7819 */ /* 0x000fe200000006ff */
[----:B------:R-:W-:Y:S03]  /*2f00*/  BSSY B1, `(.L_x_14665) ;  /* 0x0000003000017945 */ /* 0x000fe60003800000 */
[----:B------:R-:W0:Y:S02]  /*2f10*/  SYNCS.PHASECHK.TRANS64.TRYWAIT P6, [R96+URZ+0x32490], R107 ;  /* 0x0324906b600075a7 */ /* 0x000e2400080c017f */
[----:B0-----:R-:W-:Y:S05]  /*2f20*/  @!P6 BRA `(.L_x_14666) ;  /* 0x000001ac00c4e947 */ /* 0x001fea0003800000 */
.L_x_14964:
[----:B------:R-:W-:Y:S05]  /*2f30*/  BSYNC B1 ;  /* 0x0000000000017941 */ /* 0x000fea0003800000 */
.L_x_14665:
        /* <DEDUP_REMOVED lines=54> */
.L_x_14672:
[----:B------:R-:W-:Y:S05]  /*32a0*/  BSYNC B3 ;  /* 0x0000000000037941 */ /* 0x000fea0003800000 */
.L_x_14671:
[----:B--2---:R1:W-:Y:S02]  /*32b0*/  STG.E.128 desc[UR40][R42.64], R32 ;  /* 0x000000202a007986 */ /* 0x0043e4000c101d28 */
.L_x_14670:
[----:B------:R-:W-:Y:S05]  /*32c0*/  BSYNC B2 ;  /* 0x0000000000027941 */ /* 0x000fea0003800000 */
.L_x_14669:
        /* <DEDUP_REMOVED lines=51> */
.L_x_14674:
[----:B------:R-:W-:Y:S05]  /*3600*/  BSYNC B2 ;  /* 0x0000000000027941 */ /* 0x000fea0003800000 */
.L_x_14673:
[----:B--2---:R2:W-:Y:S02]  /*3610*/  STG.E.128 desc[UR40][R42.64+0x40], R32 ;  /* 0x000040202a007986 */ /* 0x0045e4000c101d28 */
.L_x_14668:
[----:B------:R-:W-:Y:S05]  /*3620*/  BSYNC B1 ;  /* 0x0000000000017941 */ /* 0x000fea0003800000 */
.L_x_14667:
        /* <DEDUP_REMOVED lines=53> */
.L_x_14679:
[----:B------:R-:W-:Y:S05]  /*3980*/  BSYNC B2 ;  /* 0x0000000000027941 */ /* 0x000fea0003800000 */
.L_x_14678:
[----:B--2---:R3:W-:Y:S02]  /*3990*/  STG.E.128 desc[UR40][R40.64], R32 ;  /* 0x0000002028007986 */ /* 0x0047e4000c101d28 */
.L_x_14677:
[----:B------:R-:W-:Y:S05]  /*39a0*/  BSYNC B1 ;  /* 0x0000000000017941 */ /* 0x000fea0003800000 */
.L_x_14676:
        /* <DEDUP_REMOVED lines=51> */
.L_x_14681:
[----:B------:R-:W-:Y:S05]  /*3ce0*/  BSYNC B1 ;  /* 0x0000000000017941 */ /* 0x000fea0003800000 */
.L_x_14680:
[----:B--2---:R1:W-:Y:S01]  /*3cf0*/  STG.E.128 desc[UR40][R40.64+0x40], R32 ;  /* 0x0000402028007986 */ /* 0x0043e2000c101d28 */
[----:B------:R-:W-:Y:S05]  /*3d00*/  BRA `(.L_x_14675) ;  /* 0x0000001400fc7947 */ /* 0x000fea0003800000 */
.L_x_14659:
[----:B------:R-:W-:Y:S01]  /*3d10*/  VIADD R36, R22, 0x40 ;  /* 0x0000004016247836 */ /* 0x000fe20000000000 */
[----:B------:R-:W-:-:S04]  /*3d20*/  CS2R R38, SRZ ;  /* 0x0000000000267805 */ /* 0x000fc8000001ff00 */
[----:B------:R-:W-:Y:S02]  /*3d30*/  ISETP.GE.AND P3, PT, R36, R106, PT ;  /* 0x0000006a2400720c */ /* 0x000fe40003f66270 */
        /* <DEDUP_REMOVED lines=40> */
[----:B---3--:R-:W-:Y:S01]  /*3fc0*/  IMAD.MOV.U32 R53, RZ, RZ, R35 ;  /* 0x000000ffff357224 */ /* 0x008fe200078e0023 */
[----:B------:R-:W-:Y:S02]  /*3fd0*/  PRMT R116, R116, 0x5410, R50 ;  /* 0x0000541074747816 */ /* 0x000fe40000000032 */
[----:B------:R-:W-:Y:S02]  /*3fe0*/  PRMT R132, R48, 0x7610, R132 ;  /* 0x0000761030847816 */ /* 0x000fe40000000084 */
[----:B------:R-:W-:Y:S02]  /*3ff0*/  PRMT R133, R49, 0x7610, R133 ;  /* 0x0000761031857816 */ /* 0x000fe40000000085 */
[----:B------:R-:W-:Y:S01]  /*4000*/  PRMT R117, R117, 0x5410, R51 ;  /* 0x0000541075757816 */ /* 0x000fe20000000033 */
[----:B----4-:R-:W-:Y:S01]  /*4010*/  IMAD.MOV.U32 R48, RZ, RZ, R42 ;  /* 0x000000ffff307224 */ /* 0x010fe200078e002a */
[----:B------:R-:W-:Y:S01]  /*4020*/  PRMT R114, R114, 0x5410, R53 ;  /* 0x0000541072727816 */ /* 0x000fe20000000035 */
[----:B------:R-:W-:-:S02]  /*4030*/  IMAD.MOV.U32 R49, RZ, RZ, R43 ;  /* 0x000000ffff317224 */ /* 0x000fc400078e002b */
        /* <DEDUP_REMOVED lines=12> */
[----:B------:R-:W-:-:S02]  /*4100*/  IMAD.MOV.U32 R50, RZ, RZ, R44 ;  /* 0x000000ffff327224 */ /* 0x000fc400078e002c */
[----:B------:R-:W-:Y:S01]  /*4110*/  IMAD.MOV.U32 R51, RZ, RZ, R45 ;  /* 0x000000ffff337224 */ /* 0x000fe200078e002d */
[----:B------:R-:W-:Y:S02]  /*4120*/  PRMT R124, R52, 0x7610, R124 ;  /* 0x00007610347c7816 */ /* 0x000fe4000000007c */
[----:B------:R-:W-:Y:S02]  /*4130*/  PRMT R129, R55, 0x7610, R129 ;  /* 0x0000761037817816 */ /* 0x000fe40000000081 */
[----:B------:R-:W-:Y:S02]  /*4140*/  PRMT R115, R48, 0x7610, R115 ;  /* 0x0000761030737816 */ /* 0x000fe40000000073 */
[----:B------:R-:W-:Y:S02]  /*4150*/  PRMT R116, R49, 0x7610, R116 ;  /* 0x0000761031747816 */ /* 0x000fe40000000074 */
[----:B------:R-:W-:Y:S02]  /*4160*/  PRMT R121, R50, 0x7610, R121 ;  /* 0x0000761032797816 */ /* 0x000fe40000000079 */
[----:B------:R-:W-:Y:S01]  /*4170*/  PRMT R117, R51, 0x7610, R117 ;  /* 0x0000761033757816 */ /* 0x000fe20000000075 */
[----:B------:R-:W-:Y:S06]  /*4180*/  @!P3 BRA `(.L_x_14682) ;  /* 0x000000000004b947 */ /* 0x000fec0003800000 */
[----:B------:R-:W-:Y:S01]  /*4190*/  BPT.TRAP 0x1 ;  /* 0x000000040000795c */ /* 0x000fe20000300000 */
.L_x_14682:
        /* <DEDUP_REMOVED lines=9> */
.L_x_14965:
[----:B------:R-:W-:Y:S05]  /*4230*/  BSYNC B1 ;  /* 0x0000000000017941 */ /* 0x000fea0003800000 */
.L_x_14683:
[----:B------:R-:W-:Y:S01]  /*4240*/  ISETP.GE.OR P5, PT, R22, R106, P1 ;  /* 0x0000006a1600720c */ /* 0x000fe20000fa6670 */
[----:B------:R-:W-:-:S12]  /*4250*/  BSSY B1, `(.L_x_14685) ;  /* 0x0000086000017945 */ /* 0x000fd80003800000 */
[----:B------:R-:W-:Y:S05]  /*4260*/  @P5 BRA `(.L_x_14686) ;  /* 0x0000000800105947 */ /* 0x000fea0003800000 */
[----:B------:R-:W1:Y:S01]  /*4270*/  S2R R50, SR_TID.X ;  /* 0x0000000000327919 */ /* 0x000e620000002100 */
[----:B------:R-:W-:Y:S01]  /*4280*/  SHF.R.S32.HI R48, RZ, 0x1f, R22 ;  /* 0x0000001fff307819 */ /* 0x000fe20000011416 */
[-C--:B--2---:R-:W-:Y:S01]  /*4290*/  IMAD.WIDE.U32 R104, R22, R102.reuse, R100 ;  /* 0x0000006616687225 */ /* 0x084fe200078e0064 */
[----:B------:R-:W-:Y:S03]  /*42a0*/  BSSY B2, `(.L_x_14687) ;  /* 0x0000074000027945 */ /* 0x000fe60003800000 */
[----:B------:R-:W-:Y:S01]  /*42b0*/  IMAD R48, R48, R102, RZ ;  /* 0x0000006630307224 */ /* 0x000fe200078e02ff */
[----:B------:R-:W-:-:S03]  /*42c0*/  IADD3 R108, P5, P6, R4, R104, R89 ;  /* 0x00000068046c7210 */ /* 0x000fc60007ebe059 */
[----:B------:R-:W-:Y:S01]  /*42d0*/  IMAD R49, R22, R103, R48 ;  /* 0x0000006716317224 */ /* 0x000fe200078e0230 */
[----:B------:R-:W-:-:S03]  /*42e0*/  SEL R48, R78, R111, !P0 ;  /* 0x0000006f4e307207 */ /* 0x000fc60004000000 */
[----:B------:R-:W-:Y:S01]  /*42f0*/  IMAD.IADD R112, R49, 0x1, R105 ;  /* 0x0000000131707824 */ /* 0x000fe200078e0269 */
[----:B------:R-:W-:-:S04]  /*4300*/  SHF.R.S32.HI R49, RZ, 0x1f, R48 ;  /* 0x0000001fff317819 */ /* 0x000fc80000011430 */
[----:B------:R-:W-:Y:S01]  /*4310*/  LEA.HI R49, R49, R48, RZ, 0x4 ;  /* 0x0000003031317211 */ /* 0x000fe200078f20ff */
[----:B------:R-:W-:Y:S01]  /*4320*/  IMAD R48, R18, 0x1800, R91 ;  /* 0x0000180012307824 */ /* 0x000fe200078e025b */
[----:B------:R-:W-:Y:S02]  /*4330*/  IADD3.X R110, R3, R112, R90, P5, P6 ;  /* 0x00000070036e7210 */ /* 0x000fe40002fec45a */
[----:B------:R-:W-:Y:S01]  /*4340*/  LEA.HI.SX32 R49, R49, R88, 0x1c ;  /* 0x0000005831317211 */ /* 0x000fe200078fe2ff */
[----:B------:R-:W-:-:S04]  /*4350*/  IMAD R48, R48, 0x2, R19 ;  /* 0x0000000230307824 */ /* 0x000fc800078e0213 */
[----:B------:R-:W-:Y:S02]  /*4360*/  IMAD.SHL.U32 R113, R49, 0x8, RZ ;  /* 0x0000000831717824 */ /* 0x000fe400078e00ff */
[----:B-1----:R-:W-:-:S03]  /*4370*/  VIADD R51, R50, 0xffffff80 ;  /* 0xffffff8032337836 */ /* 0x002fc60000000000 */
[----:B------:R-:W-:Y:S02]  /*4380*/  LOP3.LUT R49, R71, 0x38, R113, 0xf8, !PT ;  /* 0x0000003847317812 */ /* 0x000fe400078ef871 */
[----:B------:R-:W-:Y:S02]  /*4390*/  SHF.R.S32.HI R50, RZ, 0x1f, R51 ;  /* 0x0000001fff327819 */ /* 0x000fe40000011433 */
[----:B------:R-:W-:Y:S02]  /*43a0*/  LOP3.LUT R49, R49, R74, RZ, 0x3c, !PT ;  /* 0x0000004a31317212 */ /* 0x000fe400078e3cff */
[----:B------:R-:W-:-:S04]  /*43b0*/  LEA.HI R50, R50, R51, RZ, 0x5 ;  /* 0x0000003332327211 */ /* 0x000fc800078f28ff */
[----:B------:R-:W-:-:S05]  /*43c0*/  SHF.R.S32.HI R50, RZ, 0x5, R50 ;  /* 0x00000005ff327819 */ /* 0x000fca0000011432 */
[----:B------:R-:W-:-:S04]  /*43d0*/  IMAD R49, R50, 0x200, R49 ;  /* 0x0000020032317824 */ /* 0x000fc800078e0231 */
        /* <DEDUP_REMOVED lines=96> */
.L_x_14688:
[----:B------:R-:W-:Y:S05]  /*49e0*/  BSYNC B2 ;  /* 0x0000000000027941 */ /* 0x000fea0003800000 */
.L_x_14687:
        /* <DEDUP_REMOVED lines=12> */
.L_x_14686:
[----:B------:R-:W-:Y:S05]  /*4ab0*/  BSYNC B1 ;  /* 0x0000000000017941 */ /* 0x000fea0003800000 */
.L_x_14685:
[----:B-1----:R-:W-:Y:S02]  /*4ac0*/  VIADD R33, R22, 0x40 ;  /* 0x0000004016217836 */ /* 0x002fe40000000000 */
[-C--:B--2---:R-:W-:Y:S02]  /*4ad0*/  IMAD R32, R75, R102.reuse, RZ ;  /* 0x000000664b207224 */ /* 0x084fe400078e02ff */
[C---:B------:R-:W-:Y:S01]  /*4ae0*/  IMAD.WIDE.U32 R100, R33.reuse, R102, R100 ;  /* 0x0000006621647225 */ /* 0x040fe200078e0064 */
[----:B------:R-:W-:-:S03]  /*4af0*/  ISETP.GE.OR P5, PT, R33, R106, P1 ;  /* 0x0000006a2100720c */ /* 0x000fc60000fa6670 */
[----:B------:R-:W-:-:S10]  /*4b00*/  IMAD R103, R33, R103, R32 ;  /* 0x0000006721677224 */ /* 0x000fd400078e0220 */
[----:B------:R-:W-:Y:S05]  /*4b10*/  @P5 BRA `(.L_x_14675) ;  /* 0x0000000800785947 */ /* 0x000fea0003800000 */
[----:B------:R-:W2:Y:S01]  /*4b20*/  LDL R34, [R1+0x3c] ;  /* 0x00003c0001227983 */ /* 0x000ea20000100800 */
[----:B------:R-:W-:Y:S01]  /*4b30*/  IMAD.IADD R50, R101, 0x1, R103 ;  /* 0x0000000165327824 */ /* 0x000fe200078e0267 */
[----:B------:R-:W-:Y:S01]  /*4b40*/  IADD3 R32, P5, P6, R4, R100, R89 ;  /* 0x0000006404207210 */ /* 0x000fe20007ebe059 */
[----:B------:R-:W-:Y:S01]  /*4b50*/  VIADD R35, R22, 0x40 ;  /* 0x0000004016237836 */ /* 0x000fe20000000000 */
[----:B------:R-:W-:Y:S01]  /*4b60*/  SEL R111, R78, R111, !P0 ;  /* 0x0000006f4e6f7207 */ /* 0x000fe20004000000 */
[----:B------:R-:W-:Y:S01]  /*4b70*/  VIADD R36, R22, 0x40 ;  /* 0x0000004016247836 */ /* 0x000fe20000000000 */
[----:B------:R-:W-:Y:S01]  /*4b80*/  IADD3.X R33, R3, R50, R90, P5, P6 ;  /* 0x0000003203217210 */ /* 0x000fe20002fec45a */
[----:B------:R-:W-:Y:S01]  /*4b90*/  IMAD.SHL.U32 R35, R35, 0x40, RZ ;  /* 0x0000004023237824 */ /* 0x000fe200078e00ff */
[----:B------:R-:W-:Y:S01]  /*4ba0*/  LEA R48, P5, R32, R98, 0x1 ;  /* 0x0000006220307211 */ /* 0x000fe200078a08ff */
[----:B------:R-:W-:Y:S01]  /*4bb0*/  IMAD.SHL.U32 R36, R36, 0x40, RZ ;  /* 0x0000004024247824 */ /* 0x000fe200078e00ff */
[----:B------:R-:W-:Y:S02]  /*4bc0*/  BSSY B1, `(.L_x_14689) ;  /* 0x000006f000017945 */ /* 0x000fe40003800000 */
[----:B------:R-:W-:-:S02]  /*4bd0*/  LEA.HI.X R49, R32, R99, R33, 0x1, P5 ;  /* 0x0000006320317211 */ /* 0x000fc400028f0c21 */
[----:B------:R-:W-:Y:S02]  /*4be0*/  SHF.R.S32.HI R32, RZ, 0x1f, R111 ;  /* 0x0000001fff207819 */ /* 0x000fe4000001146f */
[----:B------:R-:W-:Y:S02]  /*4bf0*/  LOP3.LUT R35, R35, 0x1c0, RZ, 0xc0, !PT ;  /* 0x000001c023237812 */ /* 0x000fe400078ec0ff */
[----:B------:R-:W-:Y:S02]  /*4c00*/  LEA.HI R111, R32, R111, RZ, 0x4 ;  /* 0x0000006f206f7211 */ /* 0x000fe400078f20ff */
[----:B------:R-:W-:Y:S02]  /*4c10*/  LOP3.LUT R36, R36, 0x1c0, RZ, 0xc0, !PT ;  /* 0x000001c024247812 */ /* 0x000fe400078ec0ff */
[----:B------:R-:W-:Y:S02]  /*4c20*/  LEA.HI.SX32 R51, R111, R88, 0x1c ;  /* 0x000000586f337211 */ /* 0x000fe400078fe2ff */
[----:B------:R-:W-:-:S03]  /*4c30*/  SHF.R.U32.HI R35, RZ, 0x3, R35 ;  /* 0x00000003ff237819 */ /* 0x000fc60000011623 */
[----:B------:R-:W-:-:S05]  /*4c40*/  IMAD.SHL.U32 R51, R51, 0x8, RZ ;  /* 0x0000000833337824 */ /* 0x000fca00078e00ff */
[----:B------:R-:W-:-:S04]  /*4c50*/  LOP3.LUT R32, R36, 0x38, R51, 0xf8, !PT ;  /* 0x0000003824207812 */ /* 0x000fc800078ef833 */
[----:B------:R-:W-:-:S05]  /*4c60*/  LOP3.LUT R32, R32, R35, RZ, 0x3c, !PT ;  /* 0x0000002320207212 */ /* 0x000fca00078e3cff */
[----:B--2---:R-:W-:Y:S02]  /*4c70*/  IMAD.IADD R33, R34, 0x1, R32 ;  /* 0x0000000122217824 */ /* 0x004fe400078e0220 */
        /* <DEDUP_REMOVED lines=8> */
[--C-:B------:R-:W-:Y:S02]  /*4d00*/  SHF.R.U32.HI R55, RZ, 0x10, R41.reuse ;  /* 0x00000010ff377819 */ /* 0x100fe40000011629 */
[----:B------:R-:W-:Y:S02]  /*4d10*/  PRMT R117, R117, 0x5410, R54 ;  /* 0x0000541075757816 */ /* 0x000fe40000000036 */
[----:B------:R-:W-:Y:S01]  /*4d20*/  SHF.R.U64 R103, R40, 0x10, R41 ;  /* 0x0000001028677819 */ /* 0x000fe20000001229 */
[----:B-1----:R-:W-:Y:S01]  /*4d30*/  IMAD.U32 R40, R33, 0x10000, RZ ;  /* 0x0001000021287824 */ /* 0x002fe200078e00ff */
[----:B------:R-:W-:Y:S02]  /*4d40*/  SHF.R.U32.HI R53, RZ, 0x10, R43 ;  /* 0x00000010ff357819 */ /* 0x000fe4000001162b */
[----:B------:R-:W-:Y:S01]  /*4d50*/  SHF.R.U64 R102, R44, 0x10, R45 ;  /* 0x000000102c667819 */ /* 0x000fe2000000122d */
[----:B--2---:R-:W-:Y:S01]  /*4d60*/  IMAD.U32 R44, R37, 0x10000, RZ ;  /* 0x00010000252c7824 */ /* 0x004fe200078e00ff */
[----:B------:R-:W-:Y:S01]  /*4d70*/  PRMT R120, R120, 0x5410, R55 ;  /* 0x0000541078787816 */ /* 0x000fe20000000037 */
[----:B------:R-:W-:Y:S01]  /*4d80*/  IMAD.U32 R55, R117, 0x10000, RZ ;  /* 0x0001000075377824 */ /* 0x000fe200078e00ff */
[----:B------:R-:W-:-:S02]  /*4d90*/  SHF.R.U32.HI R105, RZ, 0x10, R47 ;  /* 0x00000010ff697819 */ /* 0x000fc4000001162f */
[----:B------:R-:W-:Y:S01]  /*4da0*/  PRMT R118, R118, 0x5410, R103 ;  /* 0x0000541076767816 */ /* 0x000fe20000000067 */
[----:B------:R-:W-:Y:S01]  /*4db0*/  FMUL.FTZ R103, R44, R55 ;  /* 0x000000372c677220 */ /* 0x000fe20000410000 */
[----:B------:R-:W-:Y:S01]  /*4dc0*/  PRMT R114, R114, 0x5410, R53 ;  /* 0x0000541072727816 */ /* 0x000fe20000000035 */
[----:B------:R-:W-:Y:S01]  /*4dd0*/  IMAD.U32 R53, R120, 0x10000, RZ ;  /* 0x0001000078357824 */ /* 0x000fe200078e00ff */
[----:B------:R-:W-:Y:S01]  /*4de0*/  SHF.R.U64 R52, R46, 0x10, R47 ;  /* 0x000000102e347819 */ /* 0x000fe2000000122f */
[----:B------:R-:W-:Y:S01]  /*4df0*/  IMAD.U32 R46, R39, 0x10000, RZ ;  /* 0x00010000272e7824 */ /* 0x000fe200078e00ff */
        /* <DEDUP_REMOVED lines=9> */
[----:B------:R-:W-:Y:S01]  /*4e90*/  FFMA.FTZ R105, R40, R55, R105 ;  /* 0x0000003728697223 */ /* 0x000fe20000010069 */
[----:B------:R-:W-:Y:S01]  /*4ea0*/  SHF.R.U64 R104, R42, 0x10, R43 ;  /* 0x000000102a687819 */ /* 0x000fe2000000122b */
[----:B------:R-:W-:Y:S01]  /*4eb0*/  IMAD.U32 R42, R36, 0x10000, RZ ;  /* 0x00010000242a7824 */ /* 0x000fe200078e00ff */
[----:B------:R-:W-:Y:S01]  /*4ec0*/  LOP3.LUT R41, R33, 0xffff0000, RZ, 0xc0, !PT ;  /* 0xffff000021297812 */ /* 0x000fe200078ec0ff */
[----:B------:R-:W-:Y:S01]  /*4ed0*/  FMUL.FTZ R55, R46, R103 ;  /* 0x000000672e377220 */ /* 0x000fe20000410000 */
[----:B------:R-:W-:Y:S01]  /*4ee0*/  LOP3.LUT R43, R36, 0xffff0000, RZ, 0xc0, !PT ;  /* 0xffff0000242b7812 */ /* 0x000fe200078ec0ff */
[----:B------:R-:W-:Y:S01]  /*4ef0*/  IMAD.U32 R36, R35, 0x10000, RZ ;  /* 0x0001000023247824 */ /* 0x000fe200078e00ff */
[----:B------:R-:W-:Y:S01]  /*4f00*/  LOP3.LUT R47, R39, 0xffff0000, RZ, 0xc0, !PT ;  /* 0xffff0000272f7812 */ /* 0x000fe200078ec0ff */
[----:B------:R-:W-:Y:S01]  /*4f10*/  FMUL.FTZ R44, R45, R52 ;  /* 0x000000342d2c7220 */ /* 0x000fe20000410000 */
[----:B------:R-:W-:Y:S01]  /*4f20*/  LOP3.LUT R116, R116, 0xffff0000, RZ, 0xc0, !PT ;  /* 0xffff000074747812 */ /* 0x000fe200078ec0ff */
[-C--:B------:R-:W-:Y:S01]  /*4f30*/  FMUL.FTZ R46, R46, R53.reuse ;  /* 0x000000352e2e7220 */ /* 0x080fe20000410000 */
[----:B------:R-:W-:Y:S01]  /*4f40*/  PRMT R121, R121, 0x5410, R102 ;  /* 0x0000541079797816 */ /* 0x000fe20000000066 */
[-C--:B------:R-:W-:Y:S01]  /*4f50*/  FMUL.FTZ R40, R45, R120.reuse ;  /* 0x000000782d287220 */ /* 0x080fe20000410000 */
[----:B------:R-:W-:Y:S01]  /*4f60*/  LOP3.LUT R114, R114, 0xffff0000, RZ, 0xc0, !PT ;  /* 0xffff000072727812 */ /* 0x000fe200078ec0ff */
[----:B------:R-:W-:Y:S01]  /*4f70*/  FFMA.FTZ R45, R41, R120, -R44 ;  /* 0x00000078292d7223 */ /* 0x000fe2000001082c */
[----:B------:R-:W-:Y:S01]  /*4f80*/  LOP3.LUT R37, R35, 0xffff0000, RZ, 0xc0, !PT ;  /* 0xffff000023257812 */ /* 0x000fe200078ec0ff */
[C---:B------:R-:W-:Y:S01]  /*4f90*/  FFMA.FTZ R55, R36.reuse, R53, -R55 ;  /* 0x0000003524377223 */ /* 0x040fe20000010837 */
        /* <DEDUP_REMOVED lines=49> */
.L_x_14690:
[----:B------:R-:W-:Y:S05]  /*52b0*/  BSYNC B1 ;  /* 0x0000000000017941 */ /* 0x000fea0003800000 */
.L_x_14689:
        /* <DEDUP_REMOVED lines=10> */
.L_x_14658:
[----:B------:R-:W-:-:S13]  /*5360*/  ISETP.NE.AND P3, PT, R216, 0x3, PT ;  /* 0x00000003d800780c */ /* 0x000fda0003f65270 */
[----:B------:R-:W-:Y:S05]  /*5370*/  @!P3 BRA `(.L_x_14691) ;  /* 0x000000000004b947 */ /* 0x000fea0003800000 */
[----:B------:R-:W-:Y:S01]  /*5380*/  BPT.TRAP 0x1 ;  /* 0x000000040000795c */ /* 0x000fe20000300000 */
.L_x_14691:
[----:B------:R-:W-:Y:S01]  /*5390*/  IMAD R96, R18, 0x8, R19 ;  /* 0x0000000812607824 */ /* 0x000fe200078e0213 */
[----:B------:R-:W-:Y:S01]  /*53a0*/  SHF.L.U32 R107, R202, 0x1f, RZ ;  /* 0x0000001fca6b7819 */ /* 0x000fe200000006ff */
[----:B------:R-:W-:Y:S01]  /*53b0*/  IMAD R106, R27, -0x60, R24 ;  /* 0xffffffa01b6a7824 */ /* 0x000fe200078e0218 */
[----:B------:R-:W-:Y:S02]  /*53c0*/  BSSY B1, `(.L_x_14692) ;  /* 0x0000004000017945 */ /* 0x000fe40003800000 */
[----:B------:R-:W0:Y:S02]  /*53d0*/  SYNCS.PHASECHK.TRANS64.TRYWAIT P4, [R96+URZ+0x32490], R107 ;  /* 0x0324906b600075a7 */ /* 0x000e24000808017f */
[----:B------:R-:W-:Y:S01]  /*53e0*/  VIMNMX R106, R106, 0x60, PT ;  /* 0x000000606a6a7848 */ /* 0x000fe20003fe0100 */
[----:B0-----:R-:W-:Y:S06]  /*53f0*/  @!P4 BRA `(.L_x_14693) ;  /* 0x0000018800b8c947 */ /* 0x001fec0003800000 */
.L_x_14966:
[----:B------:R-:W-:Y:S05]  /*5400*/  BSYNC B1 ;  /* 0x0000000000017941 */ /* 0x000fea0003800000 */
.L_x_14692:
[CC--:B------:R-:W-:Y:S01]  /*5410*/  ISETP.GE.AND P5, PT, R22.reuse, R106.reuse, PT ;  /* 0x0000006a1600720c */ /* 0x0c0fe20003fa6270 */
[----:B------:R-:W-:Y:S01]  /*5420*/  VIADD R32, R22, 0x40 ;  /* 0x0000004016207836 */ /* 0x000fe20000000000 */
[----:B------:R-:W-:Y:S04]  /*5430*/  BSSY B1, `(.L_x_14694) ;  /* 0x0000007000017945 */ /* 0x000fe80003800000 */
[----:B------:R-:W-:-:S07]  /*5440*/  ISETP.GE.AND P4, PT, R32, R106, PT ;  /* 0x0000006a2000720c */ /* 0x000fce0003f86270 */
[----:B------:R-:W-:Y:S06]  /*5450*/  @P5 BRA `(.L_x_14695) ;  /* 0x0000000000105947 */ /* 0x000fec0003800000 */
[----:B------:R-:W1:Y:S04]  /*5460*/  @!P1 LDS.128 R32, [R104] ;  /* 0x0000000068209984 */ /* 0x000e680000000c00 */
[----:B------:R-:W2:Y:S04]  /*5470*/  @!P2 LDS.128 R36, [R102] ;  /* 0x000000006624a984 */ /* 0x000ea80000000c00 */
[----:B-1----:R1:W-:Y:S04]  /*5480*/  @!P1 STG.E.128 desc[UR40][R42.64], R32 ;  /* 0x000000202a009986 */ /* 0x0023e8000c101d28 */
[----:B--2---:R1:W-:Y:S02]  /*5490*/  @!P2 STG.E.128 desc[UR40][R42.64+0x40], R36 ;  /* 0x000040242a00a986 */ /* 0x0043e4000c101d28 */
.L_x_14695:
[----:B------:R-:W-:Y:S05]  /*54a0*/  BSYNC B1 ;  /* 0x0000000000017941 */ /* 0x000fea0003800000 */
.L_x_14694:
[----:B------:R-:W-:Y:S05]  /*54b0*/  @P4 BRA `(.L_x_14675) ;  /* 0x0000000000104947 */ /* 0x000fea0003800000 */
[----:B-1----:R-:W1:Y:S04]  /*54c0*/  @!P1 LDS.128 R32, [R104+0x2000] ;  /* 0x0020000068209984 */ /* 0x002e680000000c00 */
[----:B------:R-:W2:Y:S04]  /*54d0*/  @!P2 LDS.128 R36, [R102+0x2000] ;  /* 0x002000006624a984 */ /* 0x000ea80000000c00 */
[----:B-1----:R3:W-:Y:S04]  /*54e0*/  @!P1 STG.E.128 desc[UR40][R40.64], R32 ;  /* 0x0000002028009986 */ /* 0x0027e8000c101d28 */
[----:B--2---:R3:W-:Y:S02]  /*54f0*/  @!P2 STG.E.128 desc[UR40][R40.64+0x40], R36 ;  /* 0x000040242800a986 */ /* 0x0047e4000c101d28 */
.L_x_14675:
[----:B------:R-:W-:Y:S05]  /*5500*/  BSYNC B0 ;  /* 0x0000000000007941 */ /* 0x000fea0003800000 */
.L_x_14657:
        /* <DEDUP_REMOVED lines=17> */
.L_x_14697:
[----:B------:R-:W-:Y:S05]  /*5620*/  BSYNC B0 ;  /* 0x0000000000007941 */ /* 0x000fea0003800000 */
.L_x_14696:
[----:B------:R-:W2:Y:S01]  /*5630*/  SYNCS.PHASECHK.TRANS64.TRYWAIT P3, [R96+URZ+0x324b0], R107 ;  /* 0x0324b06b600075a7 */ /* 0x000ea2000806017f */
[----:B------:R-:W-:Y:S01]  /*5640*/  ULDC UR42, c[0x0][0x320] ;  /* 0x0000c800002a7ab9 */ /* 0x000fe20000000800 */
[----:B------:R-:W-:Y:S01]  /*5650*/  ULDC.64 UR38, c[0x0][0x328] ;  /* 0x0000ca0000267ab9 */ /* 0x000fe20000000a00 */
[----:B------:R-:W-:Y:S01]  /*5660*/  ULDC.64 UR36, c[0x0][0x318] ;  /* 0x0000c60000247ab9 */ /* 0x000fe20000000a00 */
[----:B------:R-:W-:Y:S01]  /*5670*/  BSSY B0, `(.L_x_14698) ;  /* 0x0000003000007945 */ /* 0x000fe20003800000 */
[----:B-1----:R-:W-:-:S03]  /*5680*/  IMAD R32, R18, 0x6000, R79 ;  /* 0x0000600012207824 */ /* 0x002fc600078e024f */
[----:B--2---:R-:W-:Y:S05]  /*5690*/  @!P3 BRA `(.L_x_14699) ;  /* 0x000001880024b947 */ /* 0x004fea0003800000 */
.L_x_14967:
[----:B------:R-:W-:Y:S05]  /*56a0*/  BSYNC B0 ;  /* 0x0000000000007941 */ /* 0x000fea0003800000 */
.L_x_14698:
        /* <DEDUP_REMOVED lines=39> */
.L_x_14701:
[----:B------:R-:W-:Y:S05]  /*5920*/  BSYNC B0 ;  /* 0x0000000000007941 */ /* 0x000fea0003800000 */
.L_x_14700:
[----:B--2---:R-:W-:Y:S01]  /*5930*/  VIADD R32, R22, 0x40 ;  /* 0x0000004016207836 */ /* 0x004fe20000000000 */
[----:B------:R-:W-:Y:S04]  /*5940*/  BSSY B0, `(.L_x_14702) ;  /* 0x0000025000007945 */ /* 0x000fe80003800000 */
[----:B------:R-:W-:-:S13]  /*5950*/  ISETP.GE.AND P3, PT, R32, R106, PT ;  /* 0x0000006a2000720c */ /* 0x000fda0003f66270 */
[----:B------:R-:W-:Y:S05]  /*5960*/  @P3 BRA `(.L_x_14703) ;  /* 0x0000000000883947 */ /* 0x000fea0003800000 */
[----:B------:R-:W-:Y:S01]  /*5970*/  IADD3 R35, P3, R36, 0x40, RZ ;  /* 0x0000004024237810 */ /* 0x000fe20007f7e0ff */
        /* <DEDUP_REMOVED lines=33> */
.L_x_14703:
[----:B------:R-:W-:Y:S05]  /*5b90*/  BSYNC B0 ;  /* 0x0000000000007941 */ /* 0x000fea0003800000 */
.L_x_14702:
[----:B------:R-:W-:Y:S01]  /*5ba0*/  @!PT LDS RZ, [RZ] ;  /* 0x00000000fffff984 */ /* 0x000fe20000000800 */
[----:B------:R-:W-:Y:S01]  /*5bb0*/  @!PT LDS RZ, [RZ] ;  /* 0x00000000fffff984 */ /* 0x000fe20000000800 */
[----:B------:R-:W-:Y:S01]  /*5bc0*/  @!PT LDS RZ, [RZ] ;  /* 0x00000000fffff984 */ /* 0x000fe20000000800 */
[----:B------:R-:W-:Y:S01]  /*5bd0*/  @!PT LDS RZ, [RZ] ;  /* 0x00000000fffff984 */ /* 0x000fe20000000800 */
[----:B------:R3:W-:Y:S06]  /*5be0*/  MEMBAR.ALL.CTA ;  /* 0x0000000000007992 */ /* 0x0007ec0000008000 */
[----:B---3--:R-:W3:Y:S02]  /*5bf0*/  FENCE.VIEW.ASYNC.S ;  /* 0x00000000000073c6 */ /* 0x008ee40000000000 */
[----:B---3--:R3:W-:Y:S01]  /*5c00*/  BAR.SYNC.DEFER_BLOCKING R76, 0x80 ;  /* 0x0002004c0000751d */ /* 0x0087e20000010000 */
[----:B------:R-:W-:Y:S01]  /*5c10*/  ISETP.NE.AND P5, PT, R97, RZ, PT ;  /* 0x000000ff6100720c */ /* 0x000fe20003fa5270 */
[----:B------:R-:W-:-:S02]  /*5c20*/  VIADD R18, R18, 0x1 ;  /* 0x0000000112127836 */ /* 0x000fc40000000000 */
[----:B01----:R-:W-:-:S03]  /*5c30*/  @!P4 VIADD R96, R96, 0x324c0 ;  /* 0x000324c06060c836 */ /* 0x003fc60000000000 */
[C---:B------:R-:W-:Y:S02]  /*5c40*/  ISETP.NE.AND P3, PT, R18.reuse, 0x2, PT ;  /* 0x000000021200780c */ /* 0x040fe40003f65270 */
[----:B------:R-:W-:Y:S02]  /*5c50*/  @!P4 PRMT R96, RZ, 0x654, R96 ;  /* 0x00000654ff60c816 */ /* 0x000fe40000000060 */
[----:B--2---:R-:W-:Y:S02]  /*5c60*/  SEL R33, RZ, 0x1, P3 ;  /* 0x00000001ff217807 */ /* 0x004fe40001800000 */
        /* <DEDUP_REMOVED lines=9> */
.L_x_14652:
[----:B------:R-:W2:Y:S01]  /*5d00*/  LDL R5, [R1+0x28] ;  /* 0x0000280001057983 */ /* 0x000ea20000100800 */
[----:B------:R-:W0:Y:S01]  /*5d10*/  LDC R0, c[0x0][0x448] ;  /* 0x00011200ff007b82 */ /* 0x000e220000000800 */
        /* <DEDUP_REMOVED lines=24> */
[----:B------:R-:W-:Y:S01]  /*5ea0*/  CS2R R108, SRZ ;  /* 0x00000000006c7805 */ /* 0x000fe2000001ff00 */
[----:B------:R-:W-:Y:S01]  /*5eb0*/  IMAD.MOV.U32 R173, RZ, RZ, RZ ;  /* 0x000000ffffad7224 */ /* 0x000fe200078e00ff */
[----:B------:R-:W-:-:S02]  /*5ec0*/  CS2R R104, SRZ ;  /* 0x0000000000687805 */ /* 0x000fc4000001ff00 */
[----:B------:R-:W-:Y:S02]  /*5ed0*/  CS2R R170, SRZ ;  /* 0x0000000000aa7805 */ /* 0x000fe4000001ff00 */
[----:B------:R-:W-:Y:S02]  /*5ee0*/  CS2R R100, SRZ ;  /* 0x0000000000647805 */ /* 0x000fe4000001ff00 */
[----:B---3--:R-:W-:Y:S02]  /*5ef0*/  CS2R R96, SRZ ;  /* 0x0000000000607805 */ /* 0x008fe4000001ff00 */
        /* <DEDUP_REMOVED lines=36> */
[----:B--2---:R-:W-:-:S04]  /*6140*/  VIADD R0, R5, 0x7f ;  /* 0x0000007f05007836 */ /* 0x004fc80000000000 */
[----:B0-----:R-:W-:-:S05]  /*6150*/  @P1 IMAD.HI.U32 R3, R0, R3, RZ ;  /* 0x0000000300031227 */ /* 0x001fca00078e00ff */
[----:B-1----:R-:W-:Y:S02]  /*6160*/  @P1 SHF.R.U32.HI R0, RZ, R4, R3 ;  /* 0x00000004ff001219 */ /* 0x002fe40000011603 */
[----:B------:R-:W-:Y:S02]  /*6170*/  CS2R R4, SRZ ;  /* 0x0000000000047805 */ /* 0x000fe4000001ff00 */
[----:B------:R-:W-:Y:S01]  /*6180*/  PLOP3.LUT P1, PT, PT, PT, PT, 0x80, 0x0 ;  /* 0x000000000000781c */ /* 0x000fe20003f2f070 */
        /* <DEDUP_REMOVED lines=13> */
.L_x_14705:
        /* <DEDUP_REMOVED lines=10> */
.L_x_14970:
[----:B01----:R-:W-:Y:S01]  /*6300*/  LEA.HI R0, R14, R14, RZ, 0x1 ;  /* 0x0000000e0e007211 */ /* 0x003fe200078f08ff */
[----:B------:R-:W-:Y:S01]  /*6310*/  VIADD R24, R19, 0x18400 ;  /* 0x0001840013187836 */ /* 0x000fe20000000000 */
[----:B------:R-:W-:Y:S01]  /*6320*/  BSSY B6, `(.L_x_14708) ;  /* 0x000001d000067945 */ /* 0x000fe20003800000 */
[----:B------:R-:W-:Y:S01]  /*6330*/  IMAD.MOV.U32 R213, RZ, RZ, 0x40000040 ;  /* 0x40000040ffd57424 */ /* 0x000fe200078e00ff */
[----:B------:R-:W-:Y:S02]  /*6340*/  LOP3.LUT R3, R0, 0x7fffe, RZ, 0xc0, !PT ;  /* 0x0007fffe00037812 */ /* 0x000fe400078ec0ff */
[----:B------:R-:W-:-:S03]  /*6350*/  LOP3.LUT P0, RZ, R24, 0x1bf, RZ, 0xc0, !PT ;  /* 0x000001bf18ff7812 */ /* 0x000fc6000780c0ff */
[----:B------:R-:W-:-:S04]  /*6360*/  IMAD.IADD R3, R14, 0x1, -R3 ;  /* 0x000000010e037824 */ /* 0x000fc800078e0a03 */
[----:B------:R-:W-:-:S05]  /*6370*/  IMAD R3, R3, 0x2000, R24 ;  /* 0x0000200003037824 */ /* 0x000fca00078e0218 */
[----:B------:R-:W-:Y:S01]  /*6380*/  SHF.R.U32.HI R0, RZ, 0x4, R3 ;  /* 0x00000004ff007819 */ /* 0x000fe20000011603 */
[----:B------:R-:W-:-:S03]  /*6390*/  VIADD R3, R3, 0xa000 ;  /* 0x0000a00003037836 */ /* 0x000fc60000000000 */
[----:B------:R-:W-:Y:S02]  /*63a0*/  LOP3.LUT R0, R0, 0x3fff, RZ, 0xc0, !PT ;  /* 0x00003fff00007812 */ /* 0x000fe400078ec0ff */
[----:B------:R-:W-:Y:S02]  /*63b0*/  SHF.R.U32.HI R3, RZ, 0x4, R3 ;  /* 0x00000004ff037819 */ /* 0x000fe40000011603 */
[----:B------:R-:W-:Y:S02]  /*63c0*/  LOP3.LUT R212, R0, 0x10000, RZ, 0xfc, !PT ;  /* 0x0001000000d47812 */ /* 0x000fe400078efcff */
        /* <DEDUP_REMOVED lines=18> */
.L_x_14709:
[----:B------:R-:W-:Y:S05]  /*64f0*/  BSYNC B6 ;  /* 0x0000000000067941 */ /* 0x000fea0003800000 */
.L_x_14708:
[----:B------:R-:W-:Y:S02]  /*6500*/  ULDC UR4, c[0x0][0x3f4] ;  /* 0x0000fd0000047ab9 */ /* 0x000fe40000000800 */
[----:B------:R-:W-:-:S13]  /*6510*/  ISETP.LT.AND P0, PT, RZ, UR4, PT ;  /* 0x00000004ff007c0c */ /* 0x000fda000bf01270 */
        /* <DEDUP_REMOVED lines=11> */
.L_x_14713:
[----:B-1----:R1:W2:Y:S02]  /*65d0*/  SYNCS.PHASECHK.TRANS64.TRYWAIT P0, [R19+URZ+0x32400], R0 ;  /* 0x03240000130075a7 */ /* 0x0022a4000800017f */
[----:B--2---:R-:W-:Y:S05]  /*65e0*/  @!P0 NANOSLEEP.SYNCS 0x989680 ;  /* 0x009896800000895d */ /* 0x004fea0003900000 */
[----:B------:R-:W2:Y:S02]  /*65f0*/  @!P0 SYNCS.PHASECHK.TRANS64 P0, [R19+URZ+0x32400], R0 ;  /* 0x03240000130085a7 */ /* 0x000ea4000800007f */
[----:B--2---:R-:W-:Y:S05]  /*6600*/  @!P0 BRA `(.L_x_14713) ;  /* 0xfffffffc00f08947 */ /* 0x004fea000383ffff */
.L_x_14712:
[----:B------:R-:W-:Y:S05]  /*6610*/  BSYNC B0 ;  /* 0x0000000000007941 */ /* 0x000fea0003800000 */
.L_x_14711:
[----:B------:R-:W-:Y:S05]  /*6620*/  BRA `(.L_x_14714) ;  /* 0x00000030001c7947 */ /* 0x000fea0003800000 */
.L_x_14710:
        /* <DEDUP_REMOVED lines=30> */
.L_x_14716:
[----:B------:R-:W-:Y:S05]  /*6810*/  BSYNC B6 ;  /* 0x0000000000067941 */ /* 0x000fea0003800000 */
.L_x_14715:
[----:B------:R-:W2:Y:S01]  /*6820*/  LDL R48, [R1+0x28] ;  /* 0x0000280001307983 */ /* 0x000ea20000100800 */
[----:B------:R-:W-:Y:S01]  /*6830*/  ULDC.U8 UR4, c[0x0][0x410] ;  /* 0x0001040000047ab9 */ /* 0x000fe20000000000 */
[----:B------:R-:W-:Y:S01]  /*6840*/  BSSY B0, `(.L_x_14717) ;  /* 0x00002dd000007945 */ /* 0x000fe20003800000 */
[----:B------:R-:W-:Y:S01]  /*6850*/  ISETP.NE.AND P0, PT, RZ, UR4, PT ;  /* 0x00000004ff007c0c */ /* 0x000fe2000bf05270 */
[----:B--2---:R-:W-:-:S12]  /*6860*/  IMAD.IADD R41, R22, 0x1, R48 ;  /* 0x0000000116297824 */ /* 0x004fd800078e0230 */
[----:B------:R-:W-:Y:S05]  /*6870*/  @!P0 BRA `(.L_x_14718) ;  /* 0x0000001400e08947 */ /* 0x000fea0003800000 */
[----:B------:R-:W0:Y:S01]  /*6880*/  LDC R35, c[0x0][0x448] ;  /* 0x00011200ff237b82 */ /* 0x000e220000000800 */
[----:B------:R-:W1:Y:S01]  /*6890*/  S2R R20, SR_TID.X ;  /* 0x0000000000147919 */ /* 0x000e620000002100 */
[----:B------:R-:W-:Y:S01]  /*68a0*/  ULDC.64 UR4, c[0x0][0x3f8] ;  /* 0x0000fe0000047ab9 */ /* 0x000fe20000000a00 */
[----:B------:R-:W-:Y:S01]  /*68b0*/  ULDC.64 UR6, c[0x0][0x408] ;  /* 0x0001020000067ab9 */ /* 0x000fe20000000a00 */
[----:B------:R-:W-:Y:S02]  /*68c0*/  IMAD.MOV.U32 R6, RZ, RZ, R24 ;  /* 0x000000ffff067224 */ /* 0x000fe400078e0018 */
[----:B------:R-:W-:Y:S02]  /*68d0*/  IMAD.MOV.U32 R7, RZ, RZ, R29 ;  /* 0x000000ffff077224 */ /* 0x000fe400078e001d */
[----:B------:R-:W-:Y:S02]  /*68e0*/  IMAD.MOV.U32 R8, RZ, RZ, R30 ;  /* 0x000000ffff087224 */ /* 0x000fe400078e001e */
[----:B------:R-:W-:Y:S01]  /*68f0*/  IMAD.MOV.U32 R9, RZ, RZ, R27 ;  /* 0x000000ffff097224 */ /* 0x000fe200078e001b */
[----:B0-----:R-:W-:Y:S01]  /*6900*/  ISETP.NE.AND P0, PT, R35, 0x1, PT ;  /* 0x000000012300780c */ /* 0x001fe20003f05270 */
[----:B-1----:R-:W-:-:S12]  /*6910*/  VIADD R21, R20, 0xffffff80 ;  /* 0xffffff8014157836 */ /* 0x002fd80000000000 */
[----:B------:R-:W0:Y:S01]  /*6920*/  @P0 LDC R0, c[0x0][0x44c] ;  /* 0x00011300ff000b82 */ /* 0x000e220000000800 */
[----:B------:R-:W-:-:S04]  /*6930*/  SHF.R.S32.HI R20, RZ, 0x1f, R21 ;  /* 0x0000001fff147819 */ /* 0x000fc80000011415 */
[----:B------:R-:W-:-:S03]  /*6940*/  LEA.HI R20, R20, R21, RZ, 0x2 ;  /* 0x0000001514147211 */ /* 0x000fc600078f10ff */
[----:B------:R-:W1:Y:S01]  /*6950*/  @P0 LDC R5, c[0x0][0x450] ;  /* 0x00011400ff050b82 */ /* 0x000e620000000800 */
[----:B------:R-:W-:-:S05]  /*6960*/  LOP3.LUT R20, R20, 0xfffffffc, RZ, 0xc0, !PT ;  /* 0xfffffffc14147812 */ /* 0x000fca00078ec0ff */
[----:B------:R-:W-:-:S04]  /*6970*/  IMAD.IADD R20, R21, 0x1, -R20 ;  /* 0x0000000115147824 */ /* 0x000fc800078e0a14 */
[----:B------:R-:W-:-:S04]  /*6980*/  IMAD R3, R20, 0x40, R41 ;  /* 0x0000004014037824 */ /* 0x000fc800078e0229 */
        /* <DEDUP_REMOVED lines=23> */
.L_x_14976:
[----:B------:R-:W5:Y:S01]  /*6b00*/  LDL R9, [R1+0x1c] ;  /* 0x00001c0001097983 */ /* 0x000f620000100800 */
[----:B------:R-:W-:Y:S01]  /*6b10*/  BSSY B1, `(.L_x_14720) ;  /* 0x000001f000017945 */ /* 0x000fe20003800000 */
[----:B------:R-:W-:Y:S02]  /*6b20*/  CS2R R20, SRZ ;  /* 0x0000000000147805 */ /* 0x000fe4000001ff00 */
[----:B------:R-:W-:Y:S02]  /*6b30*/  CS2R R28, SRZ ;  /* 0x00000000001c7805 */ /* 0x000fe4000001ff00 */
[----:B------:R-:W-:Y:S02]  /*6b40*/  CS2R R24, SRZ ;  /* 0x0000000000187805 */ /* 0x000fe4000001ff00 */
[----:B------:R-:W-:Y:S01]  /*6b50*/  CS2R R30, SRZ ;  /* 0x00000000001e7805 */ /* 0x000fe2000001ff00 */
[----:B-----5:R-:W-:-:S05]  /*6b60*/  IMAD R35, R9, R35, RZ ;  /* 0x0000002309237224 */ /* 0x020fca00078e02ff */
[----:B------:R-:W-:-:S13]  /*6b70*/  ISETP.GE.AND P0, PT, R41, R35, PT ;  /* 0x000000232900720c */ /* 0x000fda0003f06270 */
        /* <DEDUP_REMOVED lines=24> */
.L_x_14721:
[----:B------:R-:W-:Y:S05]  /*6d00*/  BSYNC B1 ;  /* 0x0000000000017941 */ /* 0x000fea0003800000 */
.L_x_14720:
        /* <DEDUP_REMOVED lines=23> */
.L_x_14982:
[----:B01----:R-:W5:Y:S04]  /*6e80*/  LDL R7, [R1+0x6c] ;  /* 0x00006c0001077983 */ /* 0x003f680000100800 */
[----:B------:R-:W2:Y:S01]  /*6e90*/  LDL R47, [R1+0x74] ;  /* 0x00007400012f7983 */ /* 0x000ea20000100800 */
[----:B------:R-:W-:Y:S01]  /*6ea0*/  VIADD R4, R41, 0x40 ;  /* 0x0000004029047836 */ /* 0x000fe20000000000 */
[----:B------:R-:W-:Y:S01]  /*6eb0*/  BSSY B1, `(.L_x_14723) ;  /* 0x0000022000017945 */ /* 0x000fe20003800000 */
[----:B------:R-:W-:Y:S02]  /*6ec0*/  CS2R R10, SRZ ;  /* 0x00000000000a7805 */ /* 0x000fe4000001ff00 */
[----:B------:R-:W-:Y:S02]  /*6ed0*/  CS2R R8, SRZ ;  /* 0x0000000000087805 */ /* 0x000fe4000001ff00 */
[----:B------:R-:W-:-:S02]  /*6ee0*/  CS2R R12, SRZ ;  /* 0x00000000000c7805 */ /* 0x000fc4000001ff00 */
[----:B------:R-:W-:Y:S02]  /*6ef0*/  ISETP.GE.AND P0, PT, R4, R35, PT ;  /* 0x000000230400720c */ /* 0x000fe40003f06270 */
[----:B-----5:R-:W-:-:S04]  /*6f00*/  LEA.HI R6, R7, R7, RZ, 0x1 ;  /* 0x0000000707067211 */ /* 0x020fc800078f08ff */
[----:B------:R-:W-:Y:S01]  /*6f10*/  LOP3.LUT R6, R6, 0xfffffffe, RZ, 0xc0, !PT ;  /* 0xfffffffe06067812 */ /* 0x000fe200078ec0ff */
[----:B--2---:R-:W-:-:S04]  /*6f20*/  IMAD.SHL.U32 R36, R47, 0x40, RZ ;  /* 0x000000402f247824 */ /* 0x004fc800078e00ff */
[----:B------:R-:W-:-:S05]  /*6f30*/  IMAD.IADD R73, R7, 0x1, -R6 ;  /* 0x0000000107497824 */ /* 0x000fca00078e0a06 */
[----:B------:R-:W-:Y:S01]  /*6f40*/  SHF.L.U32 R34, R73, 0x1f, RZ ;  /* 0x0000001f49227819 */ /* 0x000fe200000006ff */
[----:B------:R-:W-:Y:S06]  /*6f50*/  @P0 BRA `(.L_x_14724) ;  /* 0x00000000005c0947 */ /* 0x000fec0003800000 */
[----:B------:R-:W2:Y:S01]  /*6f60*/  LDL R15, [R1+0x80] ;  /* 0x00008000010f7983 */ /* 0x000ea20000100800 */
[----:B------:R-:W-:Y:S01]  /*6f70*/  ULDC UR4, c[0x0][0x3f4] ;  /* 0x0000fd0000047ab9 */ /* 0x000fe20000000800 */
[----:B---3--:R-:W-:Y:S01]  /*6f80*/  IMAD.MOV.U32 R6, RZ, RZ, R0 ;  /* 0x000000ffff067224 */ /* 0x008fe200078e0000 */
[----:B------:R-:W-:Y:S01]  /*6f90*/  ISETP.GE.AND P3, PT, R203, UR4, PT ;  /* 0x00000004cb007c0c */ /* 0x000fe2000bf66270 */
[----:B------:R-:W-:Y:S01]  /*6fa0*/  IMAD.MOV.U32 R7, RZ, RZ, R3 ;  /* 0x000000ffff077224 */ /* 0x000fe200078e0003 */
        /* <DEDUP_REMOVED lines=9> */
[----:B--2---:R-:W-:Y:S01]  /*7040*/  @!P3 SHF.L.U64.HI R8, R203, 0x1, R15 ;  /* 0x00000001cb08b819 */ /* 0x004fe2000001020f */
        /* <DEDUP_REMOVED lines=8> */
.L_x_14724:
[----:B------:R-:W-:Y:S05]  /*70d0*/  BSYNC B1 ;  /* 0x0000000000017941 */ /* 0x000fea0003800000 */
.L_x_14723:
[----:B0-----:R-:W4:Y:S01]  /*70e0*/  S2R R7, SR_TID.X ;  /* 0x0000000000077919 */ /* 0x001f220000002100 */
[----:B------:R-:W0:Y:S01]  /*70f0*/  SYNCS.PHASECHK.TRANS64.TRYWAIT P0, [R19+URZ+0x32400], R34 ;  /* 0x03240022130075a7 */ /* 0x000e22000800017f */
[----:B------:R-:W-:Y:S01]  /*7100*/  LOP3.LUT R3, R36, 0x1c0, RZ, 0xc0, !PT ;  /* 0x000001c024037812 */ /* 0x000fe200078ec0ff */
[----:B-----5:R-:W-:Y:S01]  /*7110*/  IMAD.MOV.U32 R4, RZ, RZ, R26 ;  /* 0x000000ffff047224 */ /* 0x020fe200078e001a */
        /* <DEDUP_REMOVED lines=18> */
[----:B------:R-:W-:Y:S01]  /*7240*/  IMAD.MOV.U32 R5, RZ, RZ, R13 ;  /* 0x000000ffff057224 */ /* 0x000fe200078e000d */
[----:B------:R-:W-:Y:S02]  /*7250*/  LOP3.LUT P2, RZ, R47, 0x4, RZ, 0xc0, !PT ;  /* 0x000000042fff7812 */ /* 0x000fe4000784c0ff */
[----:B------:R-:W-:Y:S01]  /*7260*/  ISETP.GE.AND P1, PT, R22, R41, PT ;  /* 0x000000291600720c */ /* 0x000fe20003f26270 */
[----:B----4-:R-:W-:-:S05]  /*7270*/  VIADD R14, R7, 0xffffff80 ;  /* 0xffffff80070e7836 */ /* 0x010fca0000000000 */
[----:B------:R-:W-:-:S04]  /*7280*/  SHF.R.S32.HI R7, RZ, 0x1f, R14 ;  /* 0x0000001fff077819 */ /* 0x000fc8000001140e */
[----:B------:R-:W-:-:S04]  /*7290*/  LEA.HI R7, R7, R14, RZ, 0x5 ;  /* 0x0000000e07077211 */ /* 0x000fc800078f28ff */
[----:B------:R-:W-:-:S05]  /*72a0*/  SHF.R.S32.HI R7, RZ, 0x5, R7 ;  /* 0x00000005ff077819 */ /* 0x000fca0000011407 */
[----:B------:R-:W-:-:S04]  /*72b0*/  IMAD R0, R7, 0x200, R0 ;  /* 0x0000020007007824 */ /* 0x000fc800078e0200 */
[----:B------:R-:W-:-:S04]  /*72c0*/  IMAD R3, R0, 0x2, R19 ;  /* 0x0000000200037824 */ /* 0x000fc800078e0213 */
[C---:B------:R-:W-:Y:S02]  /*72d0*/  VIADD R4, R3.reuse, 0x18400 ;  /* 0x0001840003047836 */ /* 0x040fe40000000000 */
[----:B------:R-:W-:Y:S01]  /*72e0*/  VIADD R0, R3, 0x18440 ;  /* 0x0001844003007836 */ /* 0x000fe20000000000 */
[----:B0-----:R-:W-:Y:S06]  /*72f0*/  @!P0 BRA `(.L_x_14726) ;  /* 0x00000170003c8947 */ /* 0x001fec0003800000 */
.L_x_14983:
[----:B------:R-:W-:Y:S05]  /*7300*/  BSYNC B1 ;  /* 0x0000000000017941 */ /* 0x000fea0003800000 */
.L_x_14725:
        /* <DEDUP_REMOVED lines=11> */
[----:B0-----:R-:W-:Y:S02]  /*73c0*/  SHF.R.U32.HI R34, RZ, 0x10, R31 ;  /* 0x00000010ff227819 */ /* 0x001fe4000001161f */
[----:B------:R-:W-:Y:S02]  /*73d0*/  SHF.R.U32.HI R28, RZ, 0x10, R29 ;  /* 0x00000010ff1c7819 */ /* 0x000fe4000001161d */
[----:B------:R-:W-:Y:S02]  /*73e0*/  SHF.R.U64 R33, R30, 0x10, R31 ;  /* 0x000000101e217819 */ /* 0x000fe4000000121f */
[----:B------:R-:W-:Y:S02]  /*73f0*/  PRMT R34, R43, 0x5432, R34 ;  /* 0x000054322b227816 */ /* 0x000fe40000000022 */
[----:B------:R-:W-:-:S02]  /*7400*/  PRMT R31, R39, 0x5432, R28 ;  /* 0x00005432271f7816 */ /* 0x000fc4000000001c */
[----:B------:R-:W-:Y:S01]  /*7410*/  PRMT R30, R37, 0x5432, R14 ;  /* 0x00005432251e7816 */ /* 0x000fe2000000000e */
[C---:B------:R-:W-:Y:S01]  /*7420*/  IMAD.U32 R35, R34.reuse, 0x10000, RZ ;  /* 0x0001000022237824 */ /* 0x040fe200078e00ff */
[----:B------:R-:W-:Y:S01]  /*7430*/  LOP3.LUT R34, R34, 0xffff0000, RZ, 0xc0, !PT ;  /* 0xffff000022227812 */ /* 0x000fe200078ec0ff */
[----:B------:R-:W-:Y:S01]  /*7440*/  IMAD.U32 R32, R31, 0x10000, RZ ;  /* 0x000100001f207824 */ /* 0x000fe200078e00ff */
        /* <DEDUP_REMOVED lines=35> */
.L_x_14730:
[----:B------:R-:W-:Y:S05]  /*7680*/  BSYNC B2 ;  /* 0x0000000000027941 */ /* 0x000fea0003800000 */
.L_x_14729:
        /* <DEDUP_REMOVED lines=47> */
.L_x_14728:
[----:B------:R-:W-:Y:S05]  /*7980*/  BSYNC B1 ;  /* 0x0000000000017941 */ /* 0x000fea0003800000 */
.L_x_14727:
        /* <DEDUP_REMOVED lines=54> */
.L_x_14733:
[----:B------:R-:W-:Y:S05]  /*7cf0*/  BSYNC B1 ;  /* 0x0000000000017941 */ /* 0x000fea0003800000 */
.L_x_14732:
        /* <DEDUP_REMOVED lines=48> */
.L_x_14718:
[----:B------:R-:W0:Y:S01]  /*8000*/  S2R R0, SR_TID.X ;  /* 0x0000000000007919 */ /* 0x000e220000002100 */
[----:B------:R-:W1:Y:S01]  /*8010*/  LDC R6, c[0x0][0x448] ;  /* 0x00011200ff067b82 */ /* 0x000e620000000800 */
[----:B------:R-:W-:Y:S01]  /*8020*/  ULDC.64 UR4, c[0x0][0x3f8] ;  /* 0x0000fe0000047ab9 */ /* 0x000fe20000000a00 */
[----:B------:R-:W-:Y:S01]  /*8030*/  ULDC.64 UR6, c[0x0][0x408] ;  /* 0x0001020000067ab9 */ /* 0x000fe20000000a00 */
[----:B------:R-:W-:Y:S02]  /*8040*/  IMAD.MOV.U32 R28, RZ, RZ, R24 ;  /* 0x000000ffff1c7224 */ /* 0x000fe400078e0018 */
[----:B------:R-:W-:Y:S02]  /*8050*/  IMAD.MOV.U32 R20, RZ, RZ, R30 ;  /* 0x000000ffff147224 */ /* 0x000fe400078e001e */
[----:B------:R-:W-:Y:S01]  /*8060*/  IMAD.MOV.U32 R21, RZ, RZ, R27 ;  /* 0x000000ffff157224 */ /* 0x000fe200078e001b */
[----:B-1----:R-:W-:Y:S01]  /*8070*/  ISETP.NE.AND P0, PT, R6, 0x1, PT ;  /* 0x000000010600780c */ /* 0x002fe20003f05270 */
[----:B0-----:R-:W-:-:S05]  /*8080*/  VIADD R0, R0, 0xffffff80 ;  /* 0xffffff8000007836 */ /* 0x001fca0000000000 */
[----:B------:R-:W-:-:S07]  /*8090*/  SHF.R.S32.HI R3, RZ, 0x1f, R0 ;  /* 0x0000001fff037819 */ /* 0x000fce0000011400 */
[----:B------:R-:W0:Y:S01]  /*80a0*/  @P0 LDC R5, c[0x0][0x450] ;  /* 0x00011400ff050b82 */ /* 0x000e220000000800 */
[----:B------:R-:W-:-:S04]  /*80b0*/  LEA.HI R3, R3, R0, RZ, 0x2 ;  /* 0x0000000003037211 */ /* 0x000fc800078f10ff */
[----:B------:R-:W-:-:S05]  /*80c0*/  LOP3.LUT R3, R3, 0xfffffffc, RZ, 0xc0, !PT ;  /* 0xfffffffc03037812 */ /* 0x000fca00078ec0ff */
[----:B------:R-:W-:Y:S02]  /*80d0*/  IMAD.IADD R3, R0, 0x1, -R3 ;  /* 0x0000000100037824 */ /* 0x000fe400078e0a03 */
[----:B------:R-:W1:Y:S02]  /*80e0*/  @P0 LDC R0, c[0x0][0x44c] ;  /* 0x00011300ff000b82 */ /* 0x000e640000000800 */
[----:B------:R-:W-:-:S04]  /*80f0*/  IMAD R3, R3, 0x40, R41 ;  /* 0x0000004003037824 */ /* 0x000fc800078e0229 */
[----:B-1----:R-:W-:-:S05]  /*8100*/  @P0 IMAD.HI.U32 R0, R3, R0, RZ ;  /* 0x0000000003000227 */ /* 0x002fca00078e00ff */
[----:B0-----:R-:W-:-:S04]  /*8110*/  @P0 SHF.R.U32.HI R3, RZ, R5, R0 ;  /* 0x00000005ff030219 */ /* 0x001fc80000011600 */
        /* <DEDUP_REMOVED lines=17> */
[----:B------:R-:W2:Y:S01]  /*8230*/  LDL R11, [R1+0x1c] ;  /* 0x00001c00010b7983 */ /* 0x000ea20000100800 */
[----:B------:R-:W0:Y:S03]  /*8240*/  LDC R35, c[0x0][0x3f4] ;  /* 0x0000fd00ff237b82 */ /* 0x000e260000000800 */
[----:B------:R-:W1:Y:S04]  /*8250*/  SHFL.IDX PT, R3, R10, RZ, 0x1c1f ;  /* 0x001c1fff0a037589 */ /* 0x000e6800000e0000 */
[----:B------:R-:W3:Y:S04]  /*8260*/  SHFL.IDX PT, R0, R28, RZ, 0x1c1f ;  /* 0x001c1fff1c007589 */ /* 0x000ee800000e0000 */
[----:B------:R-:W4:Y:S04]  /*8270*/  SHFL.IDX PT, R14, R29, RZ, 0x1c1f ;  /* 0x001c1fff1d0e7589 */ /* 0x000f2800000e0000 */
[----:B------:R-:W5:Y:S01]  /*8280*/  SHFL.IDX PT, R8, R20, RZ, 0x1c1f ;  /* 0x001c1fff14087589 */ /* 0x000f6200000e0000 */
[----:B0-----:R-:W-:Y:S01]  /*8290*/  ISETP.GE.AND P0, PT, R16, R35, PT ;  /* 0x000000231000720c */ /* 0x001fe20003f06270 */
[----:B--2---:R-:W-:-:S05]  /*82a0*/  IMAD R30, R11, R6, RZ ;  /* 0x000000060b1e7224 */ /* 0x004fca00078e02ff */
[----:B------:R-:W-:-:S13]  /*82b0*/  ISETP.GE.OR P1, PT, R41, R30, P0 ;  /* 0x0000001e2900720c */ /* 0x000fda0000726670 */
[C---:B------:R-:W-:Y:S01]  /*82c0*/  @!P1 IMAD.SHL.U32 R9, R16.reuse, 0x2, RZ ;  /* 0x0000000210099824 */ /* 0x040fe200078e00ff */
[----:B------:R-:W-:-:S04]  /*82d0*/  @!P1 SHF.L.U64.HI R21, R16, 0x1, R17 ;  /* 0x0000000110159819 */ /* 0x000fc80000010211 */
[----:B-1----:R-:W-:-:S05]  /*82e0*/  @!P1 IADD3 R4, P2, R3, R9, RZ ;  /* 0x0000000903049210 */ /* 0x002fca0007f5e0ff */
[----:B---3--:R-:W-:-:S06]  /*82f0*/  @!P1 IMAD.X R5, R0, 0x1, R21, P2 ;  /* 0x0000000100059824 */ /* 0x008fcc00010e0615 */
[----:B------:R-:W2:Y:S01]  /*8300*/  @!P1 LD.E.128 R4, desc[UR40][R4.64] ;  /* 0x0000002804049980 */ /* 0x000ea2000c101d00 */
[----:B----4-:R-:W-:-:S05]  /*8310*/  @!P1 IADD3 R14, P2, R14, R9, RZ ;  /* 0x000000090e0e9210 */ /* 0x010fca0007f5e0ff */
[----:B-----5:R-:W-:-:S04]  /*8320*/  @!P1 IMAD.X R3, R8, 0x1, R21, P2 ;  /* 0x0000000108039824 */ /* 0x020fc800010e0615 */
[----:B------:R-:W-:-:S05]  /*8330*/  @!P1 IMAD.MOV.U32 R15, RZ, RZ, R3 ;  /* 0x000000ffff0f9224 */ /* 0x000fca00078e0003 */
[----:B------:R-:W3:Y:S01]  /*8340*/  @!P1 LD.E.128 R24, desc[UR40][R14.64] ;  /* 0x000000280e189980 */ /* 0x000ee2000c101d00 */
[----:B------:R-:W-:Y:S02]  /*8350*/  CS2R R38, SRZ ;  /* 0x0000000000267805 */ /* 0x000fe4000001ff00 */
[----:B------:R-:W-:Y:S01]  /*8360*/  CS2R R36, SRZ ;  /* 0x0000000000247805 */ /* 0x000fe2000001ff00 */
[----:B------:R-:W0:Y:S04]  /*8370*/  SHFL.IDX PT, R21, R29, 0x1, 0x1c1f ;  /* 0x003c1f001d157f89 */ /* 0x000e2800000e0000 */
[----:B------:R-:W1:Y:S01]  /*8380*/  SHFL.IDX PT, R20, R20, 0x1, 0x1c1f ;  /* 0x003c1f0014147f89 */ /* 0x000e6200000e0000 */
[----:B--2---:R-:W-:Y:S02]  /*8390*/  @!P1 IMAD.MOV.U32 R38, RZ, RZ, R4 ;  /* 0x000000ffff269224 */ /* 0x004fe400078e0004 */
[----:B------:R-:W-:Y:S01]  /*83a0*/  @!P1 IMAD.MOV.U32 R39, RZ, RZ, R5 ;  /* 0x000000ffff279224 */ /* 0x000fe200078e0005 */
[----:B------:R-:W-:Y:S01]  /*83b0*/  CS2R R4, SRZ ;  /* 0x0000000000047805 */ /* 0x000fe2000001ff00 */
[----:B------:R-:W-:-:S02]  /*83c0*/  IMAD.MOV.U32 R0, RZ, RZ, R38 ;  /* 0x000000ffff007224 */ /* 0x000fc400078e0026 */
[----:B------:R-:W-:Y:S02]  /*83d0*/  @!P1 IMAD.MOV.U32 R36, RZ, RZ, R6 ;  /* 0x000000ffff249224 */ /* 0x000fe400078e0006 */
[----:B------:R-:W-:Y:S01]  /*83e0*/  @!P1 IMAD.MOV.U32 R37, RZ, RZ, R7 ;  /* 0x000000ffff259224 */ /* 0x000fe200078e0007 */
[----:B------:R-:W-:Y:S01]  /*83f0*/  PRMT R40, R40, 0x5410, R0 ;  /* 0x0000541028287816 */ /* 0x000fe20000000000 */
[----:B------:R-:W-:Y:S01]  /*8400*/  IMAD.MOV.U32 R3, RZ, RZ, R39 ;  /* 0x000000ffff037224 */ /* 0x000fe200078e0027 */
[----:B------:R-:W2:Y:S01]  /*8410*/  SHFL.IDX PT, R0, R28, 0x1, 0x1c1f ;  /* 0x003c1f001c007f89 */ /* 0x000ea200000e0000 */
[----:B------:R-:W-:Y:S01]  /*8420*/  CS2R R6, SRZ ;  /* 0x0000000000067805 */ /* 0x000fe2000001ff00 */
[----:B------:R-:W-:Y:S02]  /*8430*/  IMAD.MOV.U32 R8, RZ, RZ, R36 ;  /* 0x000000ffff087224 */ /* 0x000fe400078e0024 */
[----:B------:R-:W-:Y:S01]  /*8440*/  IMAD.MOV.U32 R9, RZ, RZ, R37 ;  /* 0x000000ffff097224 */ /* 0x000fe200078e0025 */
[----:B------:R-:W-:Y:S01]  /*8450*/  PRMT R45, R45, 0x5410, R3 ;  /* 0x000054102d2d7816 */ /* 0x000fe20000000003 */
[----:B---3--:R-:W-:Y:S01]  /*8460*/  @!P1 IMAD.MOV.U32 R6, RZ, RZ, R24 ;  /* 0x000000ffff069224 */ /* 0x008fe200078e0018 */
[----:B------:R-:W-:Y:S01]  /*8470*/  PRMT R32, R8, 0x7610, R32 ;  /* 0x0000761008207816 */ /* 0x000fe20000000020 */
[----:B------:R-:W-:Y:S01]  /*8480*/  @!P1 IMAD.MOV.U32 R7, RZ, RZ, R25 ;  /* 0x000000ffff079224 */ /* 0x000fe200078e0019 */
[----:B------:R-:W-:Y:S01]  /*8490*/  PRMT R33, R9, 0x7610, R33 ;  /* 0x0000761009217816 */ /* 0x000fe20000000021 */
[----:B------:R-:W-:Y:S01]  /*84a0*/  @!P1 IMAD.MOV.U32 R4, RZ, RZ, R26 ;  /* 0x000000ffff049224 */ /* 0x000fe200078e001a */
[----:B------:R3:W4:Y:S01]  /*84b0*/  SHFL.IDX PT, R3, R10, 0x1, 0x1c1f ;  /* 0x003c1f000a037f89 */ /* 0x00072200000e0000 */
[----:B------:R-:W-:-:S02]  /*84c0*/  @!P1 IMAD.MOV.U32 R5, RZ, RZ, R27 ;  /* 0x000000ffff059224 */ /* 0x000fc400078e001b */
[----:B------:R-:W-:Y:S02]  /*84d0*/  IMAD.MOV.U32 R8, RZ, RZ, R6 ;  /* 0x000000ffff087224 */ /* 0x000fe400078e0006 */
[----:B------:R-:W-:Y:S02]  /*84e0*/  IMAD.MOV.U32 R9, RZ, RZ, R7 ;  /* 0x000000ffff097224 */ /* 0x000fe400078e0007 */
[----:B------:R-:W-:Y:S01]  /*84f0*/  IMAD.MOV.U32 R11, RZ, RZ, R5 ;  /* 0x000000ffff0b7224 */ /* 0x000fe200078e0005 */
[----:B------:R-:W-:Y:S01]  /*8500*/  PRMT R40, R8, 0x7610, R40 ;  /* 0x0000761008287816 */ /* 0x000fe20000000028 */
[----:B---3--:R-:W-:Y:S01]  /*8510*/  IMAD.MOV.U32 R10, RZ, RZ, R4 ;  /* 0x000000ffff0a7224 */ /* 0x008fe200078e0004 */
[----:B------:R-:W-:Y:S02]  /*8520*/  PRMT R32, R32, 0x5410, R9 ;  /* 0x0000541020207816 */ /* 0x000fe40000000009 */
[----:B------:R-:W-:Y:S02]  /*8530*/  CS2R R8, SRZ ;  /* 0x0000000000087805 */ /* 0x000fe4000001ff00 */
[----:B------:R-:W-:-:S02]  /*8540*/  PRMT R33, R33, 0x5410, R11 ;  /* 0x0000541021217816 */ /* 0x000fc4000000000b */
[----:B012---:R-:W-:-:S07]  /*8550*/  PRMT R45, R10, 0x7610, R45 ;  /* 0x000076100a2d7816 */ /* 0x007fce000000002d */
.L_x_14993:
        /* <DEDUP_REMOVED lines=23> */
[----:B------:R-:W5:Y:S02]  /*86d0*/  LD.E.128 R8, desc[UR40][R8.64] ;  /* 0x0000002808087980 */ /* 0x000f64000c101d00 */
.L_x_14736:
[----:B------:R-:W-:Y:S05]  /*86e0*/  BSYNC B1 ;  /* 0x0000000000017941 */ /* 0x000fea0003800000 */
.L_x_14735:
[----:B------:R-:W4:Y:S01]  /*86f0*/  LDL R0, [R1+0x28] ;  /* 0x0000280001007983 */ /* 0x000f220000100800 */
[----:B------:R-:W0:Y:S01]  /*8700*/  SYNCS.PHASECHK.TRANS64.TRYWAIT P1, [R19+URZ+0x32400], R24 ;  /* 0x03240018130075a7 */ /* 0x000e22000802017f */
[----:B------:R-:W-:Y:S01]  /*8710*/  VIADD R21, R22, 0x40 ;  /* 0x0000004016157836 */ /* 0x000fe20000000000 */
[----:B------:R-:W-:Y:S01]  /*8720*/  BSSY B1, `(.L_x_14737) ;  /* 0x0000011000017945 */ /* 0x000fe20003800000 */
[----:B-----5:R-:W-:Y:S02]  /*8730*/  IMAD.MOV.U32 R20, RZ, RZ, R9 ;  /* 0x000000ffff147224 */ /* 0x020fe400078e0009 */
[----:B------:R-:W-:Y:S02]  /*8740*/  IMAD.MOV.U32 R54, RZ, RZ, R14 ;  /* 0x000000ffff367224 */ /* 0x000fe400078e000e */
[----:B------:R-:W-:Y:S01]  /*8750*/  IMAD.MOV.U32 R55, RZ, RZ, R15 ;  /* 0x000000ffff377224 */ /* 0x000fe200078e000f */
[----:B----4-:R-:W-:Y:S01]  /*8760*/  VIADDMNMX R3, R30, -R0, 0x80, PT ;  /* 0x000000801e037446 */ /* 0x010fe20003800900 */
[----:B------:R-:W-:-:S03]  /*8770*/  IMAD.MOV.U32 R0, RZ, RZ, R8 ;  /* 0x000000ffff007224 */ /* 0x000fc600078e0008 */
[-C--:B------:R-:W-:Y:S02]  /*8780*/  ISETP.GE.OR P2, PT, R22, R3.reuse, P0 ;  /* 0x000000031600720c */ /* 0x080fe40000746670 */
[----:B------:R-:W-:Y:S01]  /*8790*/  ISETP.GE.OR P0, PT, R21, R3, P0 ;  /* 0x000000031500720c */ /* 0x000fe20000706670 */
[----:B------:R-:W-:Y:S01]  /*87a0*/  IMAD.MOV.U32 R3, RZ, RZ, R11 ;  /* 0x000000ffff037224 */ /* 0x000fe200078e000b */
[----:B------:R-:W-:Y:S01]  /*87b0*/  PRMT R50, R20, 0x5410, R0 ;  /* 0x0000541014327816 */ /* 0x000fe20000000000 */
[----:B------:R-:W-:Y:S02]  /*87c0*/  IMAD.MOV.U32 R0, RZ, RZ, R10 ;  /* 0x000000ffff007224 */ /* 0x000fe400078e000a */
[----:B------:R-:W-:Y:S02]  /*87d0*/  IMAD.MOV.U32 R20, RZ, RZ, R12 ;  /* 0x000000ffff147224 */ /* 0x000fe400078e000c */
[----:B------:R-:W-:Y:S01]  /*87e0*/  IMAD.MOV.U32 R21, RZ, RZ, R13 ;  /* 0x000000ffff157224 */ /* 0x000fe200078e000d */
[----:B------:R-:W-:-:S02]  /*87f0*/  PRMT R51, R0, 0x5410, R3 ;  /* 0x0000541000337816 */ /* 0x000fc40000000003 */
[----:B------:R-:W-:Y:S02]  /*8800*/  PRMT R52, R20, 0x7610, R52 ;  /* 0x0000761014347816 */ /* 0x000fe40000000034 */
[----:B------:R-:W-:Y:S01]  /*8810*/  PRMT R53, R21, 0x7610, R53 ;  /* 0x0000761015357816 */ /* 0x000fe20000000035 */
[----:B0-----:R-:W-:Y:S06]  /*8820*/  @!P1 BRA `(.L_x_14738) ;  /* 0x0000016000789947 */ /* 0x001fec0003800000 */
.L_x_14994:
[----:B------:R-:W-:Y:S05]  /*8830*/  BSYNC B1 ;  /* 0x0000000000017941 */ /* 0x000fea0003800000 */
.L_x_14737:
[----:B------:R-:W-:Y:S04]  /*8840*/  BSSY B1, `(.L_x_14739) ;  /* 0x0000070000017945 */ /* 0x000fe80003800000 */
[----:B------:R-:W-:Y:S05]  /*8850*/  @P2 BRA `(.L_x_14740) ;  /* 0x0000000400b82947 */ /* 0x000fea0003800000 */
[----:B------:R-:W2:Y:S01]  /*8860*/  LDL R0, [R1+0x74] ;  /* 0x0000740001007983 */ /* 0x000ea20000100800 */
[----:B------:R-:W-:Y:S02]  /*8870*/  SHF.R.U64 R34, R38, 0x10, R39 ;  /* 0x0000001026227819 */ /* 0x000fe40000001227 */
[----:B------:R-:W-:Y:S01]  /*8880*/  SHF.R.U32.HI R38, RZ, 0x10, R37 ;  /* 0x00000010ff267819 */ /* 0x000fe20000011625 */
[----:B------:R-:W1:Y:S01]  /*8890*/  S2R R3, SR_TID.X ;  /* 0x0000000000037919 */ /* 0x000e620000002100 */
[----:B------:R-:W-:Y:S02]  /*88a0*/  SHF.R.U32.HI R44, RZ, 0x10, R5 ;  /* 0x00000010ff2c7819 */ /* 0x000fe40000011605 */
[----:B------:R-:W-:Y:S02]  /*88b0*/  PRMT R34, R40, 0x5432, R34 ;  /* 0x0000543228227816 */ /* 0x000fe40000000022 */
[----:B------:R-:W-:Y:S02]  /*88c0*/  SHF.R.U32.HI R42, RZ, 0x10, R7 ;  /* 0x00000010ff2a7819 */ /* 0x000fe40000011607 */
[----:B------:R-:W-:-:S02]  /*88d0*/  SHF.R.U64 R43, R4, 0x10, R5 ;  /* 0x00000010042b7819 */ /* 0x000fc40000001205 */
[C---:B------:R-:W-:Y:S02]  /*88e0*/  PRMT R38, R33.reuse, 0x5410, R38 ;  /* 0x0000541021267816 */ /* 0x040fe40000000026 */
[----:B------:R-:W-:Y:S01]  /*88f0*/  PRMT R44, R33, 0x5432, R44 ;  /* 0x00005432212c7816 */ /* 0x000fe2000000002c */
[----:B------:R-:W-:Y:S01]  /*8900*/  IMAD.U32 R33, R34, 0x10000, RZ ;  /* 0x0001000022217824 */ /* 0x000fe200078e00ff */
[----:B------:R-:W-:Y:S02]  /*8910*/  PRMT R42, R32, 0x5432, R42 ;  /* 0x00005432202a7816 */ /* 0x000fe4000000002a */
[----:B------:R-:W-:Y:S02]  /*8920*/  PRMT R43, R45, 0x5410, R43 ;  /* 0x000054102d2b7816 */ /* 0x000fe4000000002b */
[----:B------:R-:W-:Y:S01]  /*8930*/  LOP3.LUT R34, R34, 0xffff0000, RZ, 0xc0, !PT ;  /* 0xffff000022227812 */ /* 0x000fe200078ec0ff */
[----:B-1----:R-:W-:-:S05]  /*8940*/  VIADD R3, R3, 0xffffff80 ;  /* 0xffffff8003037836 */ /* 0x002fca0000000000 */
[----:B------:R-:W-:-:S04]  /*8950*/  SHF.R.S32.HI R25, RZ, 0x1f, R3 ;  /* 0x0000001fff197819 */ /* 0x000fc80000011403 */
[----:B------:R-:W-:Y:S01]  /*8960*/  LEA.HI R25, R25, R3, RZ, 0x5 ;  /* 0x0000000319197211 */ /* 0x000fe200078f28ff */
[----:B------:R-:W-:-:S03]  /*8970*/  IMAD.IADD R3, R16, 0x1, R35 ;  /* 0x0000000110037824 */ /* 0x000fc600078e0223 */
[----:B------:R-:W-:Y:S01]  /*8980*/  SHF.R.S32.HI R25, RZ, 0x5, R25 ;  /* 0x00000005ff197819 */ /* 0x000fe20000011419 */
[----:B--2---:R-:W-:-:S05]  /*8990*/  IMAD.SHL.U32 R0, R0, 0x40, RZ ;  /* 0x0000004000007824 */ /* 0x004fca00078e00ff */
[----:B------:R-:W-:-:S04]  /*89a0*/  LOP3.LUT R20, R0, 0x1c0, RZ, 0xc0, !PT ;  /* 0x000001c000147812 */ /* 0x000fc800078ec0ff */
[C---:B------:R-:W-:Y:S02]  /*89b0*/  LOP3.LUT R0, R20.reuse, 0x38, R16, 0xf8, !PT ;  /* 0x0000003814007812 */ /* 0x040fe400078ef810 */
[----:B------:R-:W-:Y:S02]  /*89c0*/  SHF.R.U32.HI R21, RZ, 0x3, R20 ;  /* 0x00000003ff157819 */ /* 0x000fe40000011614 */
[----:B------:R-:W-:Y:S02]  /*89d0*/  LOP3.LUT R3, R20, 0x38, R3, 0xf8, !PT ;  /* 0x0000003814037812 */ /* 0x000fe400078ef803 */
[-C--:B------:R-:W-:Y:S02]  /*89e0*/  LOP3.LUT R0, R0, R21.reuse, RZ, 0x3c, !PT ;  /* 0x0000001500007212 */ /* 0x080fe400078e3cff */
[----:B------:R-:W-:-:S03]  /*89f0*/  LOP3.LUT R3, R3, R21, RZ, 0x3c, !PT ;  /* 0x0000001503037212 */ /* 0x000fc600078e3cff */
[----:B------:R-:W-:-:S04]  /*8a00*/  IMAD R0, R25, 0x200, R0 ;  /* 0x0000020019007824 */ /* 0x000fc800078e0200 */
[----:B------:R-:W-:Y:S02]  /*8a10*/  IMAD R47, R0, 0x2, R19 ;  /* 0x00000002002f7824 */ /* 0x000fe400078e0213 */
[----:B------:R-:W-:Y:S01]  /*8a20*/  IMAD R0, R25, 0x200, R3 ;  /* 0x0000020019007824 */ /* 0x000fe200078e0203 */
[----:B------:R-:W-:Y:S02]  /*8a30*/  SHF.R.U64 R3, R36, 0x10, R37 ;  /* 0x0000001024037819 */ /* 0x000fe40000001225 */
[----:B0-----:R-:W0:Y:S01]  /*8a40*/  LDS.128 R24, [R47+0x18400] ;  /* 0x018400002f187984 */ /* 0x001e220000000c00 */
[----:B------:R-:W-:Y:S01]  /*8a50*/  IMAD R49, R0, 0x2, R19 ;  /* 0x0000000200317824 */ /* 0x000fe200078e0213 */
[----:B------:R-:W-:Y:S02]  /*8a60*/  SHF.R.U32.HI R0, RZ, 0x10, R39 ;  /* 0x00000010ff007819 */ /* 0x000fe40000011627 */
[----:B------:R-:W-:Y:S02]  /*8a70*/  SHF.R.U64 R39, R6, 0x10, R7 ;  /* 0x0000001006277819 */ /* 0x000fe40000001207 */
[----:B------:R-:W1:Y:S01]  /*8a80*/  LDS.128 R28, [R49+0x18400] ;  /* 0x01840000311c7984 */ /* 0x000e620000000c00 */
[----:B------:R-:W-:-:S02]  /*8a90*/  PRMT R36, R45, 0x5432, R0 ;  /* 0x000054322d247816 */ /* 0x000fc40000000000 */
[----:B------:R-:W-:Y:S02]  /*8aa0*/  PRMT R39, R40, 0x5410, R39 ;  /* 0x0000541028277816 */ /* 0x000fe40000000027 */
[----:B------:R-:W-:Y:S02]  /*8ab0*/  PRMT R37, R32, 0x5410, R3 ;  /* 0x0000541020257816 */ /* 0x000fe40000000003 */
[C---:B------:R-:W-:Y:S01]  /*8ac0*/  LOP3.LUT R40, R39.reuse, 0xffff0000, RZ, 0xc0, !PT ;  /* 0xffff000027287812 */ /* 0x040fe200078ec0ff */
[----:B------:R-:W-:Y:S02]  /*8ad0*/  IMAD.U32 R41, R39, 0x10000, RZ ;  /* 0x0001000027297824 */ /* 0x000fe400078e00ff */
        /* <DEDUP_REMOVED lines=22> */
[----:B------:R-:W-:Y:S02]  /*8c40*/  IMAD.U32 R0, R36, 0x10000, RZ ;  /* 0x0001000024007824 */ /* 0x000fe400078e00ff */
[----:B------:R-:W-:Y:S01]  /*8c50*/  FMUL.FTZ R48, R21, R34 ;  /* 0x0000002215307220 */ /* 0x000fe20000410000 */
[----:B------:R-:W-:Y:S01]  /*8c60*/  FMUL.FTZ R33, R25, R20 ;  /* 0x0000001419217220 */ /* 0x000fe20000410000 */
[----:B------:R-:W-:Y:S01]  /*8c70*/  FFMA.FTZ R46, R3, R34, -R46 ;  /* 0x00000022032e7223 */ /* 0x000fe2000001082e */
[----:B------:R-:W-:Y:S01]  /*8c80*/  LOP3.LUT R21, R42, 0xffff0000, RZ, 0xc0, !PT ;  /* 0xffff00002a157812 */ /* 0x000fe200078ec0ff */
[----:B------:R-:W-:Y:S01]  /*8c90*/  FMUL.FTZ R25, R25, R0 ;  /* 0x0000000019197220 */ /* 0x000fe20000410000 */
        /* <DEDUP_REMOVED lines=11> */
[----:B------:R-:W-:Y:S02]  /*8d50*/  IMAD.U32 R3, R38, 0x10000, RZ ;  /* 0x0001000026037824 */ /* 0x000fe400078e00ff */
[----:B------:R-:W-:Y:S01]  /*8d60*/  FMUL.FTZ R27, R27, R0 ;  /* 0x000000001b1b7220 */ /* 0x000fe20000410000 */
[----:B------:R-:W-:Y:S01]  /*8d70*/  FFMA.FTZ R34, R24, R21, R41 ;  /* 0x0000001518227223 */ /* 0x000fe20000010029 */
[C---:B------:R-:W-:Y:S01]  /*8d80*/  FMUL.FTZ R24, R32.reuse, R20 ;  /* 0x0000001420187220 */ /* 0x040fe20000410000 */
[C---:B------:R-:W-:Y:S01]  /*8d90*/  FFMA.FTZ R36, R5.reuse, R0, -R36 ;  /* 0x0000000005247223 */ /* 0x040fe20000010824 */
[----:B------:R-:W-:Y:S01]  /*8da0*/  FFMA.FTZ R27, R5, R4, R27 ;  /* 0x00000004051b7223 */ /* 0x000fe2000001001b */
[-C--:B------:R-:W-:Y:S01]  /*8db0*/  FMUL.FTZ R32, R32, R3.reuse ;  /* 0x0000000320207220 */ /* 0x080fe20000410000 */
        /* <DEDUP_REMOVED lines=8> */
[----:B------:R-:W-:Y:S01]  /*8e40*/  F2FP.BF16.F32.PACK_AB R4, R46, R45 ;  /* 0x0000002d2e04723e */ /* 0x000fe200000010ff */
[----:B------:R-:W-:Y:S01]  /*8e50*/  FMUL.FTZ R29, R30, R5 ;  /* 0x000000051e1d7220 */ /* 0x000fe20000410000 */
[----:B------:R-:W-:Y:S01]  /*8e60*/  FFMA.FTZ R7, R6, R37, -R7 ;  /* 0x0000002506077223 */ /* 0x000fe20000010807 */
[----:B------:R-:W-:Y:S01]  /*8e70*/  FMUL.FTZ R30, R30, R3 ;  /* 0x000000031e1e7220 */ /* 0x000fe20000410000 */
        /* <DEDUP_REMOVED lines=8> */
[----:B------:R-:W-:Y:S02]  /*8f00*/  F2FP.BF16.F32.PACK_AB R25, R34, R25 ;  /* 0x000000192219723e */ /* 0x000fe400000010ff */
[----:B------:R-:W-:Y:S01]  /*8f10*/  F2FP.BF16.F32.PACK_AB R27, R3, R32 ;  /* 0x00000020031b723e */ /* 0x000fe200000010ff */
[----:B------:R1:W-:Y:S04]  /*8f20*/  STS.128 [R47+0x18400], R4 ;  /* 0x018400042f007388 */ /* 0x0003e80000000c00 */
[----:B------:R1:W-:Y:S02]  /*8f30*/  STS.128 [R49+0x18400], R24 ;  /* 0x0184001831007388 */ /* 0x0003e40000000c00 */
.L_x_14740:
[----:B------:R-:W-:Y:S05]  /*8f40*/  BSYNC B1 ;  /* 0x0000000000017941 */ /* 0x000fea0003800000 */
.L_x_14739:
[----:B------:R-:W-:Y:S01]  /*8f50*/  PRMT R3, R55, 0x5410, R54 ;  /* 0x0000541037037816 */ /* 0x000fe20000000036 */
[----:B------:R-:W-:Y:S06]  /*8f60*/  @P0 BRA `(.L_x_14731) ;  /* 0x0000000400a80947 */ /* 0x000fec0003800000 */
[----:B-1----:R-:W2:Y:S01]  /*8f70*/  LDL R4, [R1+0x3c] ;  /* 0x00003c0001047983 */ /* 0x002ea20000100800 */
[C---:B------:R-:W-:Y:S02]  /*8f80*/  VIADD R5, R22.reuse, 0x40 ;  /* 0x0000004016057836 */ /* 0x040fe40000000000 */
[----:B------:R-:W-:Y:S01]  /*8f90*/  VIADD R6, R22, 0x40 ;  /* 0x0000004016067836 */ /* 0x000fe20000000000 */
[----:B------:R-:W3:Y:S01]  /*8fa0*/  LDL R41, [R1+0x84] ;  /* 0x0000840001297983 */ /* 0x000ee20000100800 */
[----:B------:R-:W-:Y:S02]  /*8fb0*/  IMAD.SHL.U32 R5, R5, 0x40, RZ ;  /* 0x0000004005057824 */ /* 0x000fe400078e00ff */
[----:B------:R-:W-:Y:S02]  /*8fc0*/  IMAD.SHL.U32 R6, R6, 0x40, RZ ;  /* 0x0000004006067824 */ /* 0x000fe400078e00ff */
[----:B------:R-:W-:Y:S01]  /*8fd0*/  IMAD.IADD R0, R16, 0x1, R35 ;  /* 0x0000000110007824 */ /* 0x000fe200078e0223 */
[----:B------:R-:W-:-:S02]  /*8fe0*/  LOP3.LUT R5, R5, 0x1c0, RZ, 0xc0, !PT ;  /* 0x000001c005057812 */ /* 0x000fc400078ec0ff */
[----:B------:R-:W-:Y:S02]  /*8ff0*/  LOP3.LUT R6, R6, 0x1c0, RZ, 0xc0, !PT ;  /* 0x000001c006067812 */ /* 0x000fe400078ec0ff */
[----:B------:R-:W-:Y:S02]  /*9000*/  SHF.R.U32.HI R5, RZ, 0x3, R5 ;  /* 0x00000003ff057819 */ /* 0x000fe40000011605 */
[----:B------:R-:W-:-:S04]  /*9010*/  LOP3.LUT R0, R6, 0x38, R0, 0xf8, !PT ;  /* 0x0000003806007812 */ /* 0x000fc800078ef800 */
[----:B------:R-:W-:Y:S02]  /*9020*/  LOP3.LUT R0, R0, R5, RZ, 0x3c, !PT ;  /* 0x0000000500007212 */ /* 0x000fe400078e3cff */
[----:B------:R-:W-:Y:S02]  /*9030*/  SHF.R.U64 R21, R12, 0x10, R13 ;  /* 0x000000100c157819 */ /* 0x000fe4000000120d */
[--C-:B------:R-:W-:Y:S02]  /*9040*/  SHF.R.U64 R32, R8, 0x10, R9.reuse ;  /* 0x0000001008207819 */ /* 0x100fe40000001209 */
[----:B------:R-:W-:Y:S02]  /*9050*/  SHF.R.U32.HI R33, RZ, 0x10, R9 ;  /* 0x00000010ff217819 */ /* 0x000fe40000011609 */
[----:B------:R-:W-:Y:S02]  /*9060*/  PRMT R21, R52, 0x5410, R21 ;  /* 0x0000541034157816 */ /* 0x000fe40000000015 */
[----:B------:R-:W-:-:S02]  /*9070*/  PRMT R32, R50, 0x5432, R32 ;  /* 0x0000543232207816 */ /* 0x000fc40000000020 */
[----:B------:R-:W-:Y:S02]  /*9080*/  SHF.R.U32.HI R29, RZ, 0x10, R13 ;  /* 0x00000010ff1d7819 */ /* 0x000fe4000001160d */
[----:B------:R-:W-:Y:S02]  /*9090*/  PRMT R33, R50, 0x5410, R33 ;  /* 0x0000541032217816 */ /* 0x000fe40000000021 */
[--C-:B------:R-:W-:Y:S02]  /*90a0*/  SHF.R.U32.HI R36, RZ, 0x10, R11.reuse ;  /* 0x00000010ff247819 */ /* 0x100fe4000001160b */
[----:B------:R-:W-:Y:S01]  /*90b0*/  SHF.R.U64 R35, R10, 0x10, R11 ;  /* 0x000000100a237819 */ /* 0x000fe2000000120b */
[----:B------:R-:W-:Y:S01]  /*90c0*/  IMAD.U32 R34, R32, 0x10000, RZ ;  /* 0x0001000020227824 */ /* 0x000fe200078e00ff */
[--C-:B------:R-:W-:Y:S01]  /*90d0*/  SHF.R.U64 R30, R14, 0x10, R15.reuse ;  /* 0x000000100e1e7819 */ /* 0x100fe2000000120f */
[----:B------:R-:W-:Y:S01]  /*90e0*/  IMAD.U32 R28, R21, 0x10000, RZ ;  /* 0x00010000151c7824 */ /* 0x000fe200078e00ff */
[----:B------:R-:W-:-:S02]  /*90f0*/  SHF.R.U32.HI R31, RZ, 0x10, R15 ;  /* 0x00000010ff1f7819 */ /* 0x000fc4000001160f */
[----:B------:R-:W-:Y:S02]  /*9100*/  PRMT R29, R53, 0x5410, R29 ;  /* 0x00005410351d7816 */ /* 0x000fe4000000001d */
[----:B------:R-:W-:Y:S02]  /*9110*/  PRMT R36, R51, 0x5432, R36 ;  /* 0x0000543233247816 */ /* 0x000fe40000000024 */
[C---:B------:R-:W-:Y:S02]  /*9120*/  PRMT R30, R3.reuse, 0x5432, R30 ;  /* 0x00005432031e7816 */ /* 0x040fe4000000001e */
[----:B------:R-:W-:Y:S02]  /*9130*/  PRMT R31, R3, 0x5410, R31 ;  /* 0x00005410031f7816 */ /* 0x000fe4000000001f */
[----:B------:R-:W-:Y:S02]  /*9140*/  LOP3.LUT R21, R21, 0xffff0000, RZ, 0xc0, !PT ;  /* 0xffff000015157812 */ /* 0x000fe400078ec0ff */
[----:B------:R-:W-:Y:S01]  /*9150*/  PRMT R35, R51, 0x5410, R35 ;  /* 0x0000541033237816 */ /* 0x000fe20000000023 */
[----:B--2---:R-:W-:-:S04]  /*9160*/  IMAD.IADD R0, R4, 0x1, R0 ;  /* 0x0000000104007824 */ /* 0x004fc800078e0200 */
[----:B------:R-:W-:Y:S01]  /*9170*/  IMAD R0, R0, 0x2, R19 ;  /* 0x0000000200007824 */ /* 0x000fe200078e0213 */
[----:B---3--:R-:W-:Y:S04]  /*9180*/  LDS.128 R4, [R41+0x18400] ;  /* 0x0184000029047984 */ /* 0x008fe80000000c00 */
[----:B0-----:R-:W0:Y:S02]  /*9190*/  LDS.128 R24, [R0+0x18400] ;  /* 0x0184000000187984 */ /* 0x001e240000000c00 */
[C---:B0-----:R-:W-:Y:S01]  /*91a0*/  IMAD.U32 R11, R24.reuse, 0x10000, RZ ;  /* 0x00010000180b7824 */ /* 0x041fe200078e00ff */
[----:B------:R-:W-:Y:S01]  /*91b0*/  LOP3.LUT R12, R24, 0xffff0000, RZ, 0xc0, !PT ;  /* 0xffff0000180c7812 */ /* 0x000fe200078ec0ff */
[C---:B------:R-:W-:Y:S01]  /*91c0*/  IMAD.U32 R13, R25.reuse, 0x10000, RZ ;  /* 0x00010000190d7824 */ /* 0x040fe200078e00ff */
[----:B------:R-:W-:Y:S01]  /*91d0*/  LOP3.LUT R24, R25, 0xffff0000, RZ, 0xc0, !PT ;  /* 0xffff000019187812 */ /* 0x000fe200078ec0ff */
[----:B------:R-:W-:Y:S01]  /*91e0*/  IMAD.U32 R25, R33, 0x10000, RZ ;  /* 0x0001000021197824 */ /* 0x000fe200078e00ff */
[C---:B------:R-:W-:Y:S01]  /*91f0*/  LOP3.LUT R15, R26.reuse, 0xffff0000, RZ, 0xc0, !PT ;  /* 0xffff00001a0f7812 */ /* 0x040fe200078ec0ff */
[----:B------:R-:W-:-:S02]  /*9200*/  IMAD.U32 R14, R26, 0x10000, RZ ;  /* 0x000100001a0e7824 */ /* 0x000fc400078e00ff */
[C---:B------:R-:W-:Y:S01]  /*9210*/  FMUL.FTZ R38, R11.reuse, R34 ;  /* 0x000000220b267220 */ /* 0x040fe20000410000 */
[----:B------:R-:W-:Y:S01]  /*9220*/  FMUL.FTZ R40, R11, R28 ;  /* 0x0000001c0b287220 */ /* 0x000fe20000410000 */
[----:B------:R-:W-:Y:S01]  /*9230*/  IMAD.U32 R3, R4, 0x10000, RZ ;  /* 0x0001000004037824 */ /* 0x000fe200078e00ff */
[----:B------:R-:W-:Y:S01]  /*9240*/  LOP3.LUT R26, R27, 0xffff0000, RZ, 0xc0, !PT ;  /* 0xffff00001b1a7812 */ /* 0x000fe200078ec0ff */
[----:B------:R-:W-:Y:S02]  /*9250*/  IMAD.U32 R8, R5, 0x10000, RZ ;  /* 0x0001000005087824 */ /* 0x000fe400078e00ff */
[----:B------:R-:W-:Y:S01]  /*9260*/  FMUL.FTZ R37, R13, R25 ;  /* 0x000000190d257220 */ /* 0x000fe20000410000 */
[----:B------:R-:W-:Y:S02]  /*9270*/  IMAD.U32 R20, R27, 0x10000, RZ ;  /* 0x000100001b147824 */ /* 0x000fe400078e00ff */
[----:B------:R-:W-:Y:S02]  /*9280*/  IMAD.U32 R11, R29, 0x10000, RZ ;  /* 0x000100001d0b7824 */ /* 0x000fe400078e00ff */
[----:B------:R-:W-:-:S02]  /*9290*/  IMAD.U32 R27, R36, 0x10000, RZ ;  /* 0x00010000241b7824 */ /* 0x000fc400078e00ff */
[C---:B------:R-:W-:Y:S01]  /*92a0*/  FFMA.FTZ R38, R3.reuse, R28, -R38 ;  /* 0x0000001c03267223 */ /* 0x040fe20000010826 */
[----:B------:R-:W-:Y:S01]  /*92b0*/  FFMA.FTZ R40, R3, R34, R40 ;  /* 0x0000002203287223 */ /* 0x000fe20000010028 */
[-C--:B------:R-:W-:Y:S01]  /*92c0*/  FMUL.FTZ R13, R13, R11.reuse ;  /* 0x0000000b0d0d7220 */ /* 0x080fe20000410000 */
[----:B------:R-:W-:Y:S01]  /*92d0*/  FFMA.FTZ R37, R8, R11, -R37 ;  /* 0x0000000b08257223 */ /* 0x000fe20000010825 */
[----:B------:R-:W-:Y:S02]  /*92e0*/  IMAD.U32 R10, R7, 0x10000, RZ ;  /* 0x00010000070a7824 */ /* 0x000fe400078e00ff */
[----:B------:R-:W-:Y:S01]  /*92f0*/  FMUL.FTZ R39, R20, R27 ;  /* 0x0000001b14277220 */ /* 0x000fe20000410000 */
[----:B------:R-:W-:Y:S01]  /*9300*/  IMAD.U32 R3, R31, 0x10000, RZ ;  /* 0x000100001f037824 */ /* 0x000fe200078e00ff */
[----:B------:R-:W-:Y:S02]  /*9310*/  LOP3.LUT R11, R32, 0xffff0000, RZ, 0xc0, !PT ;  /* 0xffff0000200b7812 */ /* 0x000fe400078ec0ff */
[----:B------:R-:W-:Y:S01]  /*9320*/  LOP3.LUT R4, R4, 0xffff0000, RZ, 0xc0, !PT ;  /* 0xffff000004047812 */ /* 0x000fe200078ec0ff */
[-C--:B------:R-:W-:Y:S01]  /*9330*/  FMUL.FTZ R20, R20, R3.reuse ;  /* 0x0000000314147220 */ /* 0x080fe20000410000 */
        /* <DEDUP_REMOVED lines=8> */
[----:B------:R-:W-:Y:S02]  /*93c0*/  IMAD.U32 R3, R30, 0x10000, RZ ;  /* 0x000100001e037824 */ /* 0x000fe400078e00ff */
[----:B------:R-:W-:Y:S01]  /*93d0*/  FFMA.FTZ R20, R10, R27, R20 ;  /* 0x0000001b0a147223 */ /* 0x000fe20000010014 */
[----:B------:R-:W-:Y:S01]  /*93e0*/  FFMA.FTZ R13, R4, R11, R13 ;  /* 0x0000000b040d7223 */ /* 0x000fe2000001000d */
[----:B------:R-:W-:Y:S01]  /*93f0*/  LOP3.LUT R5, R5, 0xffff0000, RZ, 0xc0, !PT ;  /* 0xffff000005057812 */ /* 0x000fe200078ec0ff */
[----:B------:R-:W-:Y:S01]  /*9400*/  FMUL.FTZ R10, R24, R33 ;  /* 0x00000021180a7220 */ /* 0x000fe20000410000 */
[----:B------:R-:W-:Y:S01]  /*9410*/  FMUL.FTZ R4, R14, R8 ;  /* 0x000000080e047220 */ /* 0x000fe20000410000 */
[----:B------:R-:W-:Y:S02]  /*9420*/  IMAD.U32 R9, R6, 0x10000, RZ ;  /* 0x0001000006097824 */ /* 0x000fe400078e00ff */
[----:B------:R-:W-:Y:S01]  /*9430*/  FMUL.FTZ R24, R24, R29 ;  /* 0x0000001d18187220 */ /* 0x000fe20000410000 */
[----:B------:R-:W-:Y:S01]  /*9440*/  FMUL.FTZ R14, R14, R3 ;  /* 0x000000030e0e7220 */ /* 0x000fe20000410000 */
[----:B------:R-:W-:-:S02]  /*9450*/  LOP3.LUT R35, R35, 0xffff0000, RZ, 0xc0, !PT ;  /* 0xffff000023237812 */ /* 0x000fc400078ec0ff */
[----:B------:R-:W-:Y:S02]  /*9460*/  LOP3.LUT R36, R36, 0xffff0000, RZ, 0xc0, !PT ;  /* 0xffff000024247812 */ /* 0x000fe400078ec0ff */
[----:B------:R-:W-:Y:S02]  /*9470*/  LOP3.LUT R30, R30, 0xffff0000, RZ, 0xc0, !PT ;  /* 0xffff00001e1e7812 */ /* 0x000fe400078ec0ff */
[----:B------:R-:W-:Y:S01]  /*9480*/  LOP3.LUT R31, R31, 0xffff0000, RZ, 0xc0, !PT ;  /* 0xffff00001f1f7812 */ /* 0x000fe200078ec0ff */
[C---:B------:R-:W-:Y:S01]  /*9490*/  FFMA.FTZ R10, R5.reuse, R29, -R10 ;  /* 0x0000001d050a7223 */ /* 0x040fe2000001080a */
[----:B------:R-:W-:Y:S01]  /*94a0*/  LOP3.LUT R6, R6, 0xffff0000, RZ, 0xc0, !PT ;  /* 0xffff000006067812 */ /* 0x000fe200078ec0ff */
[----:B------:R-:W-:Y:S01]  /*94b0*/  FFMA.FTZ R24, R5, R33, R24 ;  /* 0x0000002105187223 */ /* 0x000fe20000010018 */
[----:B------:R-:W-:Y:S01]  /*94c0*/  LOP3.LUT R7, R7, 0xffff0000, RZ, 0xc0, !PT ;  /* 0xffff000007077812 */ /* 0x000fe200078ec0ff */
[C---:B------:R-:W-:Y:S01]  /*94d0*/  FFMA.FTZ R14, R9.reuse, R8, R14 ;  /* 0x00000008090e7223 */ /* 0x040fe2000001000e */
        /* <DEDUP_REMOVED lines=19> */
.L_x_14731:
[----:B------:R-:W-:Y:S05]  /*9610*/  BSYNC B0 ;  /* 0x0000000000007941 */ /* 0x000fea0003800000 */
.L_x_14717:
        /* <DEDUP_REMOVED lines=8> */
.L_x_14714:
[----:B0123--:R-:W0:Y:S01]  /*96a0*/  S2R R0, SR_TID.X ;  /* 0x0000000000007919 */ /* 0x00fe220000002100 */
[----:B------:R-:W-:Y:S01]  /*96b0*/  ISETP.NE.AND P0, PT, R216, 0x3, PT ;  /* 0x00000003d800780c */ /* 0x000fe20003f05270 */
[----:B------:R-:W-:Y:S05]  /*96c0*/  WARPSYNC.ALL ;  /* 0x0000000000007948 */ /* 0x000fea0003800000 */
[----:B0-----:R-:W-:-:S05]  /*96d0*/  SHF.R.U32.HI R0, RZ, 0x7, R0 ;  /* 0x00000007ff007819 */ /* 0x001fca0000011600 */
[----:B------:R-:W-:-:S05]  /*96e0*/  VIADD R0, R0, 0x8 ;  /* 0x0000000800007836 */ /* 0x000fca0000000000 */
[----:B------:R0:W-:Y:S06]  /*96f0*/  BAR.SYNC.DEFER_BLOCKING R0, 0x100 ;  /* 0x000400000000751d */ /* 0x0001ec0000010000 */
[----:B------:R-:W-:Y:S05]  /*9700*/  @!P0 BRA `(.L_x_14741) ;  /* 0x0000000000048947 */ /* 0x000fea0003800000 */
[----:B------:R-:W-:Y:S01]  /*9710*/  BPT.TRAP 0x1 ;  /* 0x000000040000795c */ /* 0x000fe20000300000 */
.L_x_14741:
[----:B------:R-:W-:Y:S01]  /*9720*/  IMAD R174, R2, 0x8, R19 ;  /* 0x0000000802ae7824 */ /* 0x000fe200078e0213 */
[----:B------:R-:W-:-:S04]  /*9730*/  SHF.L.U32 R7, R23, 0x1f, RZ ;  /* 0x0000001f17077819 */ /* 0x000fc800000006ff */
[----:B------:R1:W2:Y:S01]  /*9740*/  SYNCS.PHASECHK.TRANS64.TRYWAIT P1, [R174+URZ+0x32430], R7 ;  /* 0x03243007ae0075a7 */ /* 0x0002a2000802017f */
[----:B------:R-:W-:Y:S05]  /*9750*/  @!P0 BRA `(.L_x_14742) ;  /* 0x0000000000048947 */ /* 0x000fea0003800000 */
[----:B------:R-:W-:Y:S01]  /*9760*/  BPT.TRAP 0x1 ;  /* 0x000000040000795c */ /* 0x000fe20000300000 */
.L_x_14742:
[----:B------:R-:W-:-:S05]  /*9770*/  VIADD R3, R19, 0x1c400 ;  /* 0x0001c40013037836 */ /* 0x000fca0000000000 */
[----:B------:R-:W-:-:S04]  /*9780*/  SHF.R.U32.HI R3, RZ, 0x4, R3 ;  /* 0x00000004ff037819 */ /* 0x000fc80000011603 */
[----:B------:R-:W-:-:S04]  /*9790*/  LOP3.LUT R3, R3, 0x3fff, RZ, 0xc0, !PT ;  /* 0x00003fff03037812 */ /* 0x000fc800078ec0ff */
[----:B------:R-:W-:-:S05]  /*97a0*/  LOP3.LUT R3, R3, 0x10000, RZ, 0xfc, !PT ;  /* 0x0001000003037812 */ /* 0x000fca00078efcff */
[----:B------:R3:W-:Y:S01]  /*97b0*/  STL [R1+0x20], R3 ;  /* 0x0000200301007387 */ /* 0x0007e20000100800 */
[----:B--2---:R-:W-:Y:S05]  /*97c0*/  @P1 BRA `(.L_x_14743) ;  /* 0x0000000000081947 */ /* 0x004fea0003800000 */
[----:B------:R-:W2:Y:S02]  /*97d0*/  SYNCS.PHASECHK.TRANS64.TRYWAIT P1, [R174+URZ+0x32430], R7 ;  /* 0x03243007ae0075a7 */ /* 0x000ea4000802017f */
[----:B--2---:R-:W-:Y:S05]  /*97e0*/  @!P1 BRA `(.L_x_14744) ;  /* 0x00000150009c9947 */ /* 0x004fea0003800000 */
.L_x_14743:
[----:B---3--:R-:W3:Y:S01]  /*97f0*/  LDL R3, [R1+0x20] ;  /* 0x0000200001037983 */ /* 0x008ee20000100800 */
[----:B------:R-:W-:Y:S01]  /*9800*/  IMAD.MOV.U32 R5, RZ, RZ, 0x40000040 ;  /* 0x40000040ff057424 */ /* 0x000fe200078e00ff */
[----:B------:R-:W-:Y:S05]  /*9810*/  WARPSYNC.ALL ;  /* 0x0000000000007948 */ /* 0x000fea0003800000 */
[C---:B------:R-:W-:Y:S01]  /*9820*/  R2UR UR4, R212.reuse ;  /* 0x00000000d40472ca */ /* 0x040fe200000e0000 */
[----:B-----5:R-:W-:Y:S01]  /*9830*/  WARPGROUP.ARRIVE ;  /* 0x00000000000079c5 */ /* 0x020fe20000000000 */
[----:B------:R-:W-:Y:S01]  /*9840*/  R2UR UR5, R213 ;  /* 0x00000000d50572ca */ /* 0x000fe200000e0000 */
[----:B------:R-:W-:Y:S01]  /*9850*/  VIADD R12, R212, 0x2 ;  /* 0x00000002d40c7836 */ /* 0x000fe20000000000 */
[----:B------:R-:W-:Y:S01]  /*9860*/  R2UR UR7, R5 ;  /* 0x00000000050772ca */ /* 0x000fe200000e0000 */
[----:B------:R-:W-:Y:S01]  /*9870*/  IMAD.MOV.U32 R13, RZ, RZ, 0x40000040 ;  /* 0x40000040ff0d7424 */ /* 0x000fe200078e00ff */
[----:B------:R-:W-:Y:S01]  /*9880*/  BSSY B0, `(.L_x_14745) ;  /* 0x0000029000007945 */ /* 0x000fe20003800000 */
[----:B------:R-:W-:-:S02]  /*9890*/  IMAD.MOV.U32 R9, RZ, RZ, 0x40000040 ;  /* 0x40000040ff097424 */ /* 0x000fc400078e00ff */
[C---:B------:R-:W-:Y:S01]  /*98a0*/  VIADD R10, R212.reuse, 0x4 ;  /* 0x00000004d40a7836 */ /* 0x040fe20000000000 */
[----:B------:R4:W-:Y:S01]  /*98b0*/  STL.64 [R1+0x10], R12 ;  /* 0x0000100c01007387 */ /* 0x0009e20000100a00 */
[----:B------:R-:W-:Y:S02]  /*98c0*/  IMAD.MOV.U32 R11, RZ, RZ, 0x40000040 ;  /* 0x40000040ff0b7424 */ /* 0x000fe400078e00ff */
[----:B------:R-:W-:Y:S02]  /*98d0*/  VIADD R236, R212, 0x6 ;  /* 0x00000006d4ec7836 */ /* 0x000fe40000000000 */
[----:B------:R-:W-:Y:S01]  /*98e0*/  IMAD.MOV.U32 R237, RZ, RZ, 0x40000040 ;  /* 0x40000040ffed7424 */ /* 0x000fe200078e00ff */
[----:B------:R4:W-:Y:S01]  /*98f0*/  STL.64 [R1], R10 ;  /* 0x0000000a01007387 */ /* 0x0009e20000100a00 */
[----:B------:R-:W-:Y:S02]  /*9900*/  IMAD.MOV.U32 R5, RZ, RZ, 0x40000040 ;  /* 0x40000040ff057424 */ /* 0x000fe400078e00ff */
[----:B---3--:R-:W-:-:S04]  /*9910*/  IMAD R4, R2, 0x300, R3 ;  /* 0x0000030002047824 */ /* 0x008fc800078e0203 */
[C---:B------:R-:W-:Y:S01]  /*9920*/  VIADD R8, R4.reuse, 0x2 ;  /* 0x0000000204087836 */ /* 0x040fe20000000000 */
[----:B------:R-:W-:-:S13]  /*9930*/  R2UR UR6, R4 ;  /* 0x00000000040672ca */ /* 0x000fda00000e0000 */
[----:B------:R-:W-:Y:S01]  /*9940*/  HGMMA.64x96x16.F32.BF16 R24, gdesc[UR4], RZ, !UPT, gsb0 ;  /* 0x01600000041879f0 */ /* 0x000fe2000c0018ff */
        /* <DEDUP_REMOVED lines=21> */
[----:B------:R-:W-:Y:S01]  /*9aa0*/  SHF.L.U32 R4, R73, 0x1f, RZ ;  /* 0x0000001f49047819 */ /* 0x000fe200000006ff */
[----:B------:R-:W-:-:S02]  /*9ab0*/  WARPGROUP.DEPBAR.LE gsb0, 0x0 ;  /* 0x00008000000079c5 */ /* 0x000fc40000010000 */
[----:B------:R-:W-:-:S08]  /*9ac0*/  WARPGROUP.ARRIVE ;  /* 0x00000000000079c5 */ /* 0x000fd00000000000 */
[----:B------:R-:W-:Y:S03]  /*9ad0*/  HGMMA.64x96x16.F32.BF16 R24, gdesc[UR4], R24, gsb0 ;  /* 0x01600000041879f0 */ /* 0x000fe60008001818 */
[----:B------:R-:W-:Y:S02]  /*9ae0*/  WARPGROUP.DEPBAR.LE gsb0, 0x0 ;  /* 0x00008000000079c5 */ /* 0x000fe40000010000 */
[----:B------:R-:W3:Y:S02]  /*9af0*/  SYNCS.PHASECHK.TRANS64.TRYWAIT P1, [R19+URZ+0x32410], R4 ;  /* 0x03241004130075a7 */ /* 0x000ee4000802017f */
[----:B---34-:R-:W-:Y:S05]  /*9b00*/  @!P1 BRA `(.L_x_14746) ;  /* 0x0000014c00e89947 */ /* 0x018fea0003800000 */
.L_x_14995:
[----:B------:R-:W-:Y:S05]  /*9b10*/  BSYNC B0 ;  /* 0x0000000000007941 */ /* 0x000fea0003800000 */
.L_x_14745:
[----:B------:R-:W-:Y:S05]  /*9b20*/  @!P0 BRA `(.L_x_14747) ;  /* 0x0000000000048947 */ /* 0x000fea0003800000 */
[----:B------:R-:W-:Y:S01]  /*9b30*/  BPT.TRAP 0x1 ;  /* 0x000000040000795c */ /* 0x000fe20000300000 */
.L_x_14747:
[----:B------:R4:W0:Y:S01]  /*9b40*/  SYNCS.PHASECHK.TRANS64.TRYWAIT P2, [R174+URZ+0x32450], R7 ;  /* 0x03245007ae0075a7 */ /* 0x000822000804017f */
[----:B------:R-:W-:Y:S05]  /*9b50*/  @!P0 BRA `(.L_x_14748) ;  /* 0x0000000000048947 */ /* 0x000fea0003800000 */
[----:B------:R-:W-:Y:S01]  /*9b60*/  BPT.TRAP 0x1 ;  /* 0x000000040000795c */ /* 0x000fe20000300000 */
.L_x_14748:
[----:B------:R-:W5:Y:S01]  /*9b70*/  S2R R3, SR_TID.X ;  /* 0x0000000000037919 */ /* 0x000f620000002100 */
[----:B------:R-:W-:Y:S01]  /*9b80*/  BSSY B0, `(.L_x_14749) ;  /* 0x0000006000007945 */ /* 0x000fe20003800000 */
[----:B-----5:R-:W-:-:S04]  /*9b90*/  LOP3.LUT R3, R3, 0x7f, RZ, 0xc0, !PT ;  /* 0x0000007f03037812 */ /* 0x020fc800078ec0ff */
[----:B------:R-:W-:Y:S01]  /*9ba0*/  ISETP.NE.AND P1, PT, R3, RZ, PT ;  /* 0x000000ff0300720c */ /* 0x000fe20003f25270 */
[----:B0-----:R-:W-:-:S12]  /*9bb0*/  @P2 BRA `(.L_x_14750) ;  /* 0x0000000000082947 */ /* 0x001fd80003800000 */
[----:B------:R-:W0:Y:S02]  /*9bc0*/  SYNCS.PHASECHK.TRANS64.TRYWAIT P2, [R174+URZ+0x32450], R7 ;  /* 0x03245007ae0075a7 */ /* 0x000e24000804017f */
[----:B0-----:R-:W-:Y:S05]  /*9bd0*/  @!P2 BRA `(.L_x_14751) ;  /* 0x0000014c00c8a947 */ /* 0x001fea0003800000 */
.L_x_14750:
[----:B------:R-:W-:Y:S05]  /*9be0*/  BSYNC B0 ;  /* 0x0000000000007941 */ /* 0x000fea0003800000 */
.L_x_14749:
[----:B------:R-:W-:Y:S05]  /*9bf0*/  WARPSYNC.ALL ;  /* 0x0000000000007948 */ /* 0x000fea0003800000 */
[----:B------:R-:W-:Y:S01]  /*9c00*/  VIADD R3, R19, 0x400 ;  /* 0x0000040013037836 */ /* 0x000fe20000000000 */
[----:B---3--:R-:W-:Y:S01]  /*9c10*/  LOP3.LUT R4, R72, 0x10000, RZ, 0xfc, !PT ;  /* 0x0001000048047812 */ /* 0x008fe200078efcff */
[----:B------:R-:W-:Y:S02]  /*9c20*/  IMAD.MOV.U32 R5, RZ, RZ, 0x40000040 ;  /* 0x40000040ff057424 */ /* 0x000fe400078e00ff */
[----:B-12-4-:R-:W-:Y:S01]  /*9c30*/  IMAD.MOV.U32 R7, RZ, RZ, 0x40000040 ;  /* 0x40000040ff077424 */ /* 0x016fe200078e00ff */
[----:B------:R-:W-:Y:S01]  /*9c40*/  SHF.R.U32.HI R3, RZ, 0x4, R3 ;  /* 0x00000004ff037819 */ /* 0x000fe20000011603 */
[----:B------:R-:W-:Y:S01]  /*9c50*/  WARPGROUP.ARRIVE ;  /* 0x00000000000079c5 */ /* 0x000fe20000000000 */
[----:B------:R-:W-:Y:S01]  /*9c60*/  IMAD.MOV.U32 R235, RZ, RZ, 0x40000040 ;  /* 0x40000040ffeb7424 */ /* 0x000fe200078e00ff */
[----:B------:R-:W0:Y:S01]  /*9c70*/  LDC R75, c[0x0][0x448] ;  /* 0x00011200ff4b7b82 */ /* 0x000e220000000800 */
[----:B------:R-:W-:-:S04]  /*9c80*/  LOP3.LUT R3, R3, 0x3fff, RZ, 0xc0, !PT ;  /* 0x00003fff03037812 */ /* 0x000fc800078ec0ff */
[----:B------:R-:W-:-:S05]  /*9c90*/  LOP3.LUT R6, R3, 0x10000, RZ, 0xfc, !PT ;  /* 0x0001000003067812 */ /* 0x000fca00078efcff */
[----:B------:R1:W-:Y:S01]  /*9ca0*/  STL [R1+0x24], R6 ;  /* 0x0000240601007387 */ /* 0x0003e20000100800 */
[C---:B------:R-:W-:Y:S02]  /*9cb0*/  R2UR UR4, R4.reuse ;  /* 0x00000000040472ca */ /* 0x040fe400000e0000 */
[----:B------:R-:W-:Y:S01]  /*9cc0*/  R2UR UR5, R5 ;  /* 0x00000000050572ca */ /* 0x000fe200000e0000 */
[----:B------:R-:W-:Y:S01]  /*9cd0*/  VIADD R234, R4, 0x2 ;  /* 0x0000000204ea7836 */ /* 0x000fe20000000000 */
[----:B------:R-:W-:Y:S01]  /*9ce0*/  R2UR UR7, R7 ;  /* 0x00000000070772ca */ /* 0x000fe200000e0000 */
[----:B------:R-:W-:Y:S01]  /*9cf0*/  IMAD.MOV.U32 R9, RZ, RZ, 0x40000040 ;  /* 0x40000040ff097424 */ /* 0x000fe200078e00ff */
[----:B------:R-:W2:Y:S01]  /*9d00*/  LDL.LU R73, [R1+0x8] ;  /* 0x0000080001497983 */ /* 0x000ea20000300800 */
[----:B-1----:R-:W-:-:S03]  /*9d10*/  IMAD R6, R2, 0xc00, R6 ;  /* 0x00000c0002067824 */ /* 0x002fc600078e0206 */
[----:B------:R-:W3:Y:S02]  /*9d20*/  LDL R72, [R1+0x40] ;  /* 0x0000400001487983 */ /* 0x000ee40000100800 */
[----:B------:R-:W-:Y:S01]  /*9d30*/  R2UR UR6, R6 ;  /* 0x00000000060672ca */ /* 0x000fe200000e0000 */
[C---:B------:R-:W-:Y:S01]  /*9d40*/  VIADD R232, R4.reuse, 0x4 ;  /* 0x0000000404e87836 */ /* 0x040fe20000000000 */
[----:B------:R-:W3:Y:S01]  /*9d50*/  LDL R77, [R1+0x28] ;  /* 0x00002800014d7983 */ /* 0x000ee20000100800 */
[----:B------:R-:W-:Y:S02]  /*9d60*/  IMAD.MOV.U32 R233, RZ, RZ, 0x40000040 ;  /* 0x40000040ffe97424 */ /* 0x000fe400078e00ff */
[C---:B------:R-:W-:Y:S01]  /*9d70*/  VIADD R230, R4.reuse, 0x6 ;  /* 0x0000000604e67836 */ /* 0x040fe20000000000 */
[----:B------:R-:W4:Y:S01]  /*9d80*/  LDL R176, [R1+0x2c] ;  /* 0x00002c0001b07983 */ /* 0x000f220000100800 */
[----:B------:R-:W-:Y:S02]  /*9d90*/  IMAD.MOV.U32 R231, RZ, RZ, 0x40000040 ;  /* 0x40000040ffe77424 */ /* 0x000fe400078e00ff */
[----:B------:R-:W-:Y:S01]  /*9da0*/  VIADD R228, R4, 0x400 ;  /* 0x0000040004e47836 */ /* 0x000fe20000000000 */
[----:B------:R-:W5:Y:S03]  /*9db0*/  LDL R74, [R1+0x44] ;  /* 0x00004400014a7983 */ /* 0x000f660000100800 */
[----:B------:R-:W-:Y:S01]  /*9dc0*/  HGMMA.64x96x16.F32.BF16 R24, gdesc[UR4], R24, gsb0 ;  /* 0x01600000041879f0 */ /* 0x000fe20008001818 */
[----:B------:R-:W-:Y:S01]  /*9dd0*/  VIADD R8, R6, 0x2 ;  /* 0x0000000206087836 */ /* 0x000fe20000000000 */
[----:B------:R-:W-:Y:S01]  /*9de0*/  R2UR UR4, R234 ;  /* 0x00000000ea0472ca */ /* 0x000fe200000e0000 */
[----:B------:R-:W-:Y:S01]  /*9df0*/  IMAD.MOV.U32 R229, RZ, RZ, 0x40000040 ;  /* 0x40000040ffe57424 */ /* 0x000fe200078e00ff */
[----:B------:R-:W-:Y:S01]  /*9e00*/  R2UR UR5, R235 ;  /* 0x00000000eb0572ca */ /* 0x000fe200000e0000 */
[----:B------:R-:W-:Y:S01]  /*9e10*/  VIADD R226, R4, 0x402 ;  /* 0x0000040204e27836 */ /* 0x000fe20000000000 */
[----:B------:R-:W-:Y:S01]  /*9e20*/  R2UR UR6, R8 ;  /* 0x00000000080672ca */ /* 0x000fe200000e0000 */
[----:B------:R-:W-:Y:S01]  /*9e30*/  IMAD.MOV.U32 R227, RZ, RZ, 0x40000040 ;  /* 0x40000040ffe37424 */ /* 0x000fe200078e00ff */
[----:B------:R-:W-:Y:S01]  /*9e40*/  R2UR UR7, R9 ;  /* 0x00000000090772ca */ /* 0x000fe200000e0000 */
[----:B------:R-:W-:Y:S01]  /*9e50*/  VIADD R8, R6, 0x4 ;  /* 0x0000000406087836 */ /* 0x000fe20000000000 */
[----:B------:R-:W5:Y:S01]  /*9e60*/  LDL R177, [R1+0x1c] ;  /* 0x00001c0001b17983 */ /* 0x000f620000100800 */
        /* <DEDUP_REMOVED lines=36> */
[----:B------:R-:W-:-:S02]  /*a0b0*/  VIADD R8, R6, 0x304 ;  /* 0x0000030406087836 */ /* 0x000fc40000000000 */
[----:B------:R-:W-:Y:S02]  /*a0c0*/  IMAD.MOV.U32 R225, RZ, RZ, 0x40000040 ;  /* 0x40000040ffe17424 */ /* 0x000fe400078e00ff */
[----:B------:R-:W-:Y:S01]  /*a0d0*/  IMAD.MOV.U32 R9, RZ, RZ, 0x40000040 ;  /* 0x40000040ff097424 */ /* 0x000fe200078e00ff */
[----:B------:R-:W-:Y:S02]  /*a0e0*/  WARPGROUP.DEPBAR.LE gsb0, 0x0 ;  /* 0x00008000000079c5 */ /* 0x000fe40000010000 */
[----:B------:R-:W-:-:S06]  /*a0f0*/  WARPGROUP.ARRIVE ;  /* 0x00000000000079c5 */ /* 0x000fcc0000000000 */
        /* <DEDUP_REMOVED lines=103> */
[----:B------:R-:W-:Y:S02]  /*a770*/  R2UR UR7, R7 ;  /* 0x00000000070772ca */ /* 0x000fe400000e0000 */
[----:B0-----:R-:W-:Y:S02]  /*a780*/  ISETP.NE.AND P5, PT, R75, 0x1, PT ;  /* 0x000000014b00780c */ /* 0x001fe40003fa5270 */
[----:B--2---:R-:W-:-:S11]  /*a790*/  LOP3.LUT R73, R73, 0xfffffff7, RZ, 0xc0, !PT ;  /* 0xfffffff749497812 */ /* 0x004fd600078ec0ff */
[----:B------:R-:W0:Y:S08]  /*a7a0*/  @P5 LDC R6, c[0x0][0x44c] ;  /* 0x00011300ff065b82 */ /* 0x000e300000000800 */
[----:B------:R-:W1:Y:S01]  /*a7b0*/  @P5 LDC R7, c[0x0][0x450] ;  /* 0x00011400ff075b82 */ /* 0x000e620000000800 */
[----:B------:R-:W-:-:S05]  /*a7c0*/  @P5 LOP3.LUT R73, R73, 0x8, RZ, 0xfc, !PT ;  /* 0x0000000849495812 */ /* 0x000fca00078efcff */
[----:B------:R3:W-:Y:S02]  /*a7d0*/  STL [R1+0x8], R73 ;  /* 0x0000084901007387 */ /* 0x0007e40000100800 */
[----:B---3--:R-:W-:Y:S01]  /*a7e0*/  IMAD.IADD R73, R72, 0x1, R77 ;  /* 0x0000000148497824 */ /* 0x008fe200078e024d */
[----:B------:R-:W-:Y:S02]  /*a7f0*/  WARPGROUP.DEPBAR.LE gsb0, 0x0 ;  /* 0x00008000000079c5 */ /* 0x000fe40000010000 */
[----:B------:R-:W-:-:S06]  /*a800*/  WARPGROUP.ARRIVE ;  /* 0x00000000000079c5 */ /* 0x000fcc0000000000 */
[----:B------:R-:W-:Y:S01]  /*a810*/  HGMMA.64x96x16.F32.BF16 R24, gdesc[UR4], R24, gsb0 ;  /* 0x01600000041879f0 */ /* 0x000fe20008001818 */
[----:B0-----:R-:W-:Y:S01]  /*a820*/  @P5 IMAD.HI.U32 R6, R73, R6, RZ ;  /* 0x0000000649065227 */ /* 0x001fe200078e00ff */
[----:B------:R-:W-:-:S04]  /*a830*/  ULDC UR4, c[0x0][0xa80] ;  /* 0x0002a00000047ab9 */ /* 0x000fc80000000800 */
[----:B-1----:R-:W-:-:S05]  /*a840*/  @P5 SHF.R.U32.HI R73, RZ, R7, R6 ;  /* 0x00000007ff495219 */ /* 0x002fca0000011606 */
[----:B------:R-:W0:Y:S01]  /*a850*/  SHFL.IDX PT, R72, R73, RZ, 0x1c1f ;  /* 0x001c1fff49487589 */ /* 0x000e2200000e0000 */
[----:B----4-:R-:W-:-:S04]  /*a860*/  IMAD R6, R214, -0x60, R176 ;  /* 0xffffffa0d6067824 */ /* 0x010fc800078e02b0 */
[----:B------:R-:W-:-:S04]  /*a870*/  VIADD R6, R6, 0x60 ;  /* 0x0000006006067836 */ /* 0x000fc80000000000 */
[----:B-----5:R-:W-:-:S05]  /*a880*/  IMAD R6, R74, -0x2, R6 ;  /* 0xfffffffe4a067824 */ /* 0x020fca00078e0206 */
[----:B------:R-:W-:-:S04]  /*a890*/  IADD3 R7, -R177, 0x1, R6 ;  /* 0x00000001b1077810 */ /* 0x000fc80007ffe106 */
[----:B0-----:R-:W-:-:S04]  /*a8a0*/  VIADDMNMX R75, R72, R7, R6, PT ;  /* 0x00000007484b7246 */ /* 0x001fc80003800106 */
[C---:B------:R-:W-:Y:S02]  /*a8b0*/  ISETP.GT.AND P3, PT, R75.reuse, RZ, PT ;  /* 0x000000ff4b00720c */ /* 0x040fe40003f64270 */
[C---:B------:R-:W-:Y:S02]  /*a8c0*/  ISETP.GT.AND P4, PT, R75.reuse, 0x1, PT ;  /* 0x000000014b00780c */ /* 0x040fe40003f84270 */
[----:B------:R-:W-:Y:S01]  /*a8d0*/  ISETP.GT.AND P2, PT, R75, 0x8, PT ;  /* 0x000000084b00780c */ /* 0x000fe20003f44270 */
[----:B------:R-:W-:Y:S02]  /*a8e0*/  WARPGROUP.DEPBAR.LE gsb0, 0x0 ;  /* 0x00008000000079c5 */ /* 0x000fe40000010000 */
        /* <DEDUP_REMOVED lines=66> */
[----:B------:R-:W-:-:S04]  /*ad10*/  FMNMX.FTZ R25, R68, R25, !PT ;  /* 0x0000001944197209 */ /* 0x000fc80007810000 */
[----:B------:R-:W-:-:S05]  /*ad20*/  FMNMX.FTZ R25, R80, R25, !PT ;  /* 0x0000001950197209 */ /* 0x000fca0007810000 */
[----:B------:R-:W0:Y:S04]  /*ad30*/  SHFL.BFLY PT, R84, R25, 0x2, 0x1f ;  /* 0x0c401f0019547f89 */ /* 0x000e2800000e0000 */
[----:B------:R-:W1:Y:S01]  /*ad40*/  SHFL.IDX PT, R73, R73, 0x1, 0x1c1f ;  /* 0x003c1f0049497f89 */ /* 0x000e6200000e0000 */
[----:B0-----:R-:W-:-:S05]  /*ad50*/  FMNMX.FTZ R84, R25, R84, !PT ;  /* 0x0000005419547209 */ /* 0x001fca0007810000 */
[----:B------:R-:W0:Y:S01]  /*ad60*/  SHFL.BFLY PT, R29, R84, 0x1, 0x1f ;  /* 0x0c201f00541d7f89 */ /* 0x000e2200000e0000 */
[----:B-1----:R-:W-:-:S04]  /*ad70*/  VIADDMNMX R37, R73, R7, R6, PT ;  /* 0x0000000749257246 */ /* 0x002fc80003800106 */
[C---:B------:R-:W-:Y:S02]  /*ad80*/  ISETP.GT.AND P3, PT, R37.reuse, RZ, PT ;  /* 0x000000ff2500720c */ /* 0x040fe40003f64270 */
[C---:B------:R-:W-:Y:S01]  /*ad90*/  ISETP.GT.AND P4, PT, R37.reuse, 0x1, PT ;  /* 0x000000012500780c */ /* 0x040fe20003f84270 */
[----:B------:R-:W-:Y:S01]  /*ada0*/  IMAD.U32 R7, RZ, RZ, UR4 ;  /* 0x00000004ff077e24 */ /* 0x000fe2000f8e00ff */
[----:B------:R-:W-:Y:S02]  /*adb0*/  ISETP.GT.AND P2, PT, R37, 0x8, PT ;  /* 0x000000082500780c */ /* 0x000fe40003f44270 */
[----:B------:R-:W-:Y:S02]  /*adc0*/  FSEL R26, R26, -INF , P3 ;  /* 0xff8000001a1a7808 */ /* 0x000fe40001800000 */
[----:B------:R-:W-:Y:S02]  /*add0*/  FSEL R25, R27, -INF , P4 ;  /* 0xff8000001b197808 */ /* 0x000fe40002000000 */
[----:B------:R-:W-:-:S02]  /*ade0*/  ISETP.GT.AND P3, PT, R37, 0x9, PT ;  /* 0x000000092500780c */ /* 0x000fc40003f64270 */
[----:B------:R-:W-:Y:S02]  /*adf0*/  FSEL R30, R30, -INF , P2 ;  /* 0xff8000001e1e7808 */ /* 0x000fe40001000000 */
[----:B------:R-:W-:Y:S02]  /*ae00*/  FMNMX.FTZ R27, R26, R25, !PT ;  /* 0x000000191a1b7209 */ /* 0x000fe40007810000 */
[----:B0-----:R-:W-:Y:S02]  /*ae10*/  FMNMX.FTZ R6, R84, R29, !PT ;  /* 0x0000001d54067209 */ /* 0x001fe40007810000 */
[----:B------:R-:W-:Y:S02]  /*ae20*/  ISETP.GT.AND P2, PT, R37, 0x10, PT ;  /* 0x000000102500780c */ /* 0x000fe40003f44270 */
[C---:B------:R-:W-:Y:S01]  /*ae30*/  FSETP.NEU.FTZ.AND P4, PT, R6.reuse, -INF , PT ;  /* 0xff8000000600780b */ /* 0x040fe20003f9d000 */
[----:B------:R-:W-:Y:S01]  /*ae40*/  FMUL.FTZ R29, R6, R7 ;  /* 0x00000007061d7220 */ /* 0x000fe20000410000 */
[----:B------:R-:W-:-:S02]  /*ae50*/  FSEL R84, R31, -INF , P3 ;  /* 0xff8000001f547808 */ /* 0x000fc40001800000 */
[----:B------:R-:W-:Y:S02]  /*ae60*/  FMNMX.FTZ R27, R30, R27, !PT ;  /* 0x0000001b1e1b7209 */ /* 0x000fe40007810000 */
[----:B------:R-:W-:Y:S02]  /*ae70*/  FSEL R29, R29, RZ, P4 ;  /* 0x000000ff1d1d7208 */ /* 0x000fe40002000000 */
[C---:B------:R-:W-:Y:S02]  /*ae80*/  ISETP.GT.AND P3, PT, R37.reuse, 0x11, PT ;  /* 0x000000112500780c */ /* 0x040fe40003f64270 */
[----:B------:R-:W-:Y:S02]  /*ae90*/  FSEL R34, R34, -INF , P2 ;  /* 0xff80000022227808 */ /* 0x000fe40001000000 */
[----:B------:R-:W-:Y:S01]  /*aea0*/  FMNMX.FTZ R27, R84, R27, !PT ;  /* 0x0000001b541b7209 */ /* 0x000fe20007810000 */
[----:B------:R-:W-:Y:S01]  /*aeb0*/  FFMA.FTZ R204, R86, R7, -R29 ;  /* 0x0000000756cc7223 */ /* 0x000fe2000001081d */
[----:B------:R-:W-:-:S02]  /*aec0*/  ISETP.GT.AND P2, PT, R37, 0x18, PT ;  /* 0x000000182500780c */ /* 0x000fc40003f44270 */
[----:B------:R-:W-:Y:S02]  /*aed0*/  FSEL R86, R35, -INF , P3 ;  /* 0xff80000023567808 */ /* 0x000fe40001800000 */
[----:B------:R-:W-:Y:S02]  /*aee0*/  FMNMX.FTZ R27, R34, R27, !PT ;  /* 0x0000001b221b7209 */ /* 0x000fe40007810000 */
        /* <DEDUP_REMOVED lines=13> */
[----:B------:R-:W-:Y:S01]  /*afc0*/  FMNMX.FTZ R31, R42, R31, !PT ;  /* 0x0000001f2a1f7209 */ /* 0x000fe20007810000 */
[----:B------:R0:W-:Y:S01]  /*afd0*/  MUFU.EX2 R27, R33 ;  /* 0x00000021001b7308 */ /* 0x0001e20000000800 */
[C---:B------:R-:W-:Y:S02]  /*afe0*/  ISETP.GT.AND P3, PT, R37.reuse, 0x29, PT ;  /* 0x000000292500780c */ /* 0x040fe40003f64270 */
[----:B------:R-:W-:Y:S01]  /*aff0*/  FSEL R46, R46, -INF , P2 ;  /* 0xff8000002e2e7808 */ /* 0x000fe20001000000 */
[----:B------:R-:W-:Y:S01]  /*b000*/  FFMA.FTZ R35, R92, R7, -R29 ;  /* 0x000000075c237223 */ /* 0x000fe2000001081d */
[----:B------:R-:W-:Y:S02]  /*b010*/  ISETP.GT.AND P2, PT, R37, 0x30, PT ;  /* 0x000000302500780c */ /* 0x000fe40003f44270 */
[----:B0-----:R-:W-:-:S02]  /*b020*/  FMNMX.FTZ R33, R90, R31, !PT ;  /* 0x0000001f5a217209 */ /* 0x001fc40007810000 */
        /* <DEDUP_REMOVED lines=39> */
[----:B------:R-:W-:Y:S02]  /*b2a0*/  ISETP.GT.AND P3, PT, R37, 0x59, PT ;  /* 0x000000592500780c */ /* 0x000fe40003f64270 */
[----:B------:R-:W-:Y:S02]  /*b2b0*/  FSEL R70, R70, -INF , P2 ;  /* 0xff80000046467808 */ /* 0x000fe40001000000 */
[----:B------:R-:W-:Y:S02]  /*b2c0*/  FMNMX.FTZ R37, R40, R39, !PT ;  /* 0x0000002728257209 */ /* 0x000fe40007810000 */
[----:B------:R-:W-:-:S02]  /*b2d0*/  FSEL R98, R71, -INF , P3 ;  /* 0xff80000047627808 */ /* 0x000fc40001800000 */
[----:B------:R-:W-:-:S04]  /*b2e0*/  FMNMX.FTZ R37, R70, R37, !PT ;  /* 0x0000002546257209 */ /* 0x000fc80007810000 */
[----:B------:R-:W-:Y:S01]  /*b2f0*/  FMNMX.FTZ R37, R98, R37, !PT ;  /* 0x0000002562257209 */ /* 0x000fe20007810000 */
[----:B------:R-:W-:-:S04]  /*b300*/  FFMA.FTZ R43, R24, R7, -R29 ;  /* 0x00000007182b7223 */ /* 0x000fc8000001081d */
[----:B------:R-:W0:Y:S02]  /*b310*/  SHFL.BFLY PT, R24, R37, 0x2, 0x1f ;  /* 0x0c401f0025187f89 */ /* 0x000e2400000e0000 */
[----:B0-----:R-:W-:-:S05]  /*b320*/  FMNMX.FTZ R24, R37, R24, !PT ;  /* 0x0000001825187209 */ /* 0x001fca0007810000 */
[----:B------:R-:W0:Y:S01]  /*b330*/  SHFL.BFLY PT, R37, R24, 0x1, 0x1f ;  /* 0x0c201f0018257f89 */ /* 0x000e2200000e0000 */
        /* <DEDUP_REMOVED lines=9> */
[-CC-:B-1----:R-:W-:Y:S01]  /*b3d0*/  FFMA.FTZ R41, R28, R7.reuse, -R29.reuse ;  /* 0x000000071c297223 */ /* 0x182fe2000001081d */
[-CC-:B------:R-:W-:Y:S01]  /*b3e0*/  FFMA.FTZ R49, R74, R7.reuse, -R29.reuse ;  /* 0x000000074a317223 */ /* 0x180fe2000001081d */
[-CC-:B------:R-:W-:Y:S01]  /*b3f0*/  FFMA.FTZ R168, R64, R7.reuse, -R29.reuse ;  /* 0x0000000740a87223 */ /* 0x180fe2000001081d */
[-CC-:B------:R-:W-:Y:S01]  /*b400*/  FFMA.FTZ R51, R76, R7.reuse, -R29.reuse ;  /* 0x000000074c337223 */ /* 0x180fe2000001081d */
[-CC-:B------:R-:W-:Y:S01]  /*b410*/  FFMA.FTZ R170, R68, R7.reuse, -R29.reuse ;  /* 0x0000000744aa7223 */ /* 0x180fe2000001081d */
[----:B------:R-:W-:Y:S01]  /*b420*/  FFMA.FTZ R53, R80, R7, -R29 ;  /* 0x0000000750357223 */ /* 0x000fe2000001081d */
[----:B------:R-:W1:Y:S01]  /*b430*/  S2R R79, SR_TID.X ;  /* 0x00000000004f7919 */ /* 0x000e620000002100 */
[----:B------:R-:W2:Y:S01]  /*b440*/  @P5 LDC R28, c[0x0][0x450] ;  /* 0x00011400ff1c5b82 */ /* 0x000ea20000000800 */
[----:B0-----:R-:W-:-:S04]  /*b450*/  FMNMX.FTZ R172, R24, R37, !PT ;  /* 0x0000002518ac7209 */ /* 0x001fc80007810000 */
[C---:B------:R-:W-:Y:S01]  /*b460*/  FSETP.NEU.FTZ.AND P2, PT, R172.reuse, -INF , PT ;  /* 0xff800000ac00780b */ /* 0x040fe20003f5d000 */
[----:B------:R-:W-:-:S05]  /*b470*/  FMUL.FTZ R24, R172, R7 ;  /* 0x00000007ac187220 */ /* 0x000fca0000410000 */
[----:B------:R-:W-:-:S05]  /*b480*/  FSEL R29, R24, RZ, P2 ;  /* 0x000000ff181d7208 */ /* 0x000fca0001000000 */
[-CC-:B------:R-:W-:Y:S01]  /*b490*/  FFMA.FTZ R25, R25, R7.reuse, -R29.reuse ;  /* 0x0000000719197223 */ /* 0x180fe2000001081d */
[----:B------:R-:W-:-:S03]  /*b4a0*/  FFMA.FTZ R205, R26, R7, -R29 ;  /* 0x000000071acd7223 */ /* 0x000fc6000001081d */
[----:B------:R0:W-:Y:S02]  /*b4b0*/  MUFU.EX2 R26, R25 ;  /* 0x00000019001a7308 */ /* 0x0001e40000000800 */
[----:B0-----:R-:W0:Y:S01]  /*b4c0*/  @P5 LDC R25, c[0x0][0x44c] ;  /* 0x00011300ff195b82 */ /* 0x001e220000000800 */
[----:B------:R-:W-:-:S05]  /*b4d0*/  FFMA.FTZ R30, R30, R7, -R29 ;  /* 0x000000071e1e7223 */ /* 0x000fca000001081d */
[----:B------:R-:W3:Y:S01]  /*b4e0*/  MUFU.EX2 R204, R204 ;  /* 0x000000cc00cc7308 */ /* 0x000ee20000000800 */
[-CC-:B------:R-:W-:Y:S01]  /*b4f0*/  FFMA.FTZ R84, R84, R7.reuse, -R29.reuse ;  /* 0x0000000754547223 */ /* 0x180fe2000001081d */
[----:B------:R-:W-:-:S06]  /*b500*/  FFMA.FTZ R34, R34, R7, -R29 ;  /* 0x0000000722227223 */ /* 0x000fcc000001081d */
[----:B------:R-:W4:Y:S01]  /*b510*/  MUFU.EX2 R205, R205 ;  /* 0x000000cd00cd7308 */ /* 0x000f220000000800 */
[----:B-1----:R-:W-:Y:S01]  /*b520*/  SHF.R.U32.HI R79, RZ, 0x7, R79 ;  /* 0x00000007ff4f7819 */ /* 0x002fe2000001164f */
[----:B------:R-:W-:-:S06]  /*b530*/  @!P1 VIADD R24, R174, 0x32440 ;  /* 0x00032440ae189836 */ /* 0x000fcc0000000000 */
[----:B------:R-:W1:Y:S08]  /*b540*/  MUFU.EX2 R206, R206 ;  /* 0x000000ce00ce7308 */ /* 0x000e700000000800 */
[----:B------:R-:W5:Y:S01]  /*b550*/  MUFU.EX2 R30, R30 ;  /* 0x0000001e001e7308 */ /* 0x000f620000000800 */
[----:B------:R-:W-:Y:S01]  /*b560*/  FFMA.FTZ R86, R86, R7, -R29 ;  /* 0x0000000756567223 */ /* 0x000fe2000001081d */
[----:B------:R-:W-:-:S06]  /*b570*/  IADD3 R173, -R79, 0xb, RZ ;  /* 0x0000000b4fad7810 */ /* 0x000fcc0007ffe1ff */
[----:B------:R-:W-:Y:S01]  /*b580*/  MUFU.EX2 R39, R43 ;  /* 0x0000002b00277308 */ /* 0x000fe20000000800 */
[----:B------:R-:W-:Y:S01]  /*b590*/  FFMA.FTZ R38, R38, R7, -R29 ;  /* 0x0000000726267223 */ /* 0x000fe2000001081d */
[----:B------:R-:W-:Y:S01]  /*b5a0*/  @!P1 PRMT R24, RZ, 0x654, R24 ;  /* 0x00000654ff189816 */ /* 0x000fe20000000018 */
[----:B------:R-:W-:Y:S01]  /*b5b0*/  IMAD.MOV.U32 R175, RZ, RZ, R77 ;  /* 0x000000ffffaf7224 */ /* 0x000fe200078e004d */
[----:B------:R0:W-:Y:S06]  /*b5c0*/  BAR.ARV R173, 0x100 ;  /* 0x000400ad0000751d */ /* 0x0001ec0000002000 */
[----:B------:R2:W-:Y:S01]  /*b5d0*/  MUFU.EX2 R43, R32 ;  /* 0x00000020002b7308 */ /* 0x0005e20000000800 */
[----:B------:R1:W-:Y:S07]  /*b5e0*/  @!P1 SYNCS.ARRIVE.TRANS64.RED.A1T0 RZ, [R24+URZ], RZ ;  /* 0x000000ff18ff99a7 */ /* 0x0003ee000810043f */
[----:B------:R-:W5:Y:S01]  /*b5f0*/  MUFU.EX2 R207, R84 ;  /* 0x0000005400cf7308 */ /* 0x000f620000000800 */
[----:B--2---:R-:W-:Y:S01]  /*b600*/  LOP3.LUT R32, R3, 0x3000000, RZ, 0xfc, !PT ;  /* 0x0300000003207812 */ /* 0x004fe200078efcff */
[----:B0-----:R-:W-:-:S04]  /*b610*/  @P5 IMAD.HI.U32 R3, R77, R25, RZ ;  /* 0x000000194d035227 */ /* 0x001fc800078e00ff */
[----:B------:R-:W-:Y:S02]  /*b620*/  IMAD.MOV.U32 R25, RZ, RZ, 0x40000040 ;  /* 0x40000040ff197424 */ /* 0x000fe400078e00ff */
[----:B------:R-:W0:Y:S01]  /*b630*/  MUFU.EX2 R152, R152 ;  /* 0x0000009800987308 */ /* 0x000e220000000800 */
[----:B------:R-:W-:Y:S01]  /*b640*/  @P5 SHF.R.U32.HI R175, RZ, R28, R3 ;  /* 0x0000001cffaf5219 */ /* 0x000fe20000011603 */
[----:B---3--:R-:W-:Y:S01]  /*b650*/  FADD.FTZ R3, R204, R27 ;  /* 0x0000001bcc037221 */ /* 0x008fe20000010000 */
[----:B------:R-:W-:-:S05]  /*b660*/  R2UR UR7, R25 ;  /* 0x00000000190772ca */ /* 0x000fca00000e0000 */
[----:B------:R-:W2:Y:S01]  /*b670*/  MUFU.EX2 R34, R34 ;  /* 0x0000002200227308 */ /* 0x000ea20000000800 */
[----:B----4-:R-:W-:Y:S01]  /*b680*/  FADD.FTZ R25, R205, R26 ;  /* 0x0000001acd197221 */ /* 0x010fe20000010000 */
[----:B------:R3:W-:Y:S01]  /*b690*/  BAR.SYNC.DEFER_BLOCKING R0, 0x100 ;  /* 0x000400000000751d */ /* 0x0007e20000010000 */
[----:B------:R-:W-:Y:S01]  /*b6a0*/  FFMA.FTZ R88, R88, R7, -R29 ;  /* 0x0000000758587223 */ /* 0x000fe2000001081d */
[----:B-1----:R-:W-:-:S04]  /*b6b0*/  IMAD R24, R2, 0xc00, R32 ;  /* 0x00000c0002187824 */ /* 0x002fc800078e0220 */
[----:B------:R-:W1:Y:S01]  /*b6c0*/  MUFU.EX2 R153, R86 ;  /* 0x0000005600997308 */ /* 0x000e620000000800 */
[----:B------:R5:W-:Y:S01]  /*b6d0*/  STL [R1+0x18], R32 ;  /* 0x0000182001007387 */ /* 0x000be20000100800 */
[----:B---3--:R-:W-:Y:S01]  /*b6e0*/  FADD.FTZ R0, R206, R3 ;  /* 0x00000003ce007221 */ /* 0x008fe20000010000 */
[----:B------:R-:W-:-:S05]  /*b6f0*/  FFMA.FTZ R157, R42, R7, -R29 ;  /* 0x000000072a9d7223 */ /* 0x000fca000001081d */
[----:B------:R-:W3:Y:S01]  /*b700*/  MUFU.EX2 R154, R154 ;  /* 0x0000009a009a7308 */ /* 0x000ee20000000800 */
[----:B------:R-:W-:Y:S01]  /*b710*/  FADD.FTZ R3, R31, R0 ;  /* 0x000000001f037221 */ /* 0x000fe20000010000 */
[----:B-----5:R-:W-:-:S06]  /*b720*/  FADD.FTZ R32, R30, R25 ;  /* 0x000000191e207221 */ /* 0x020fcc0000010000 */
[----:B------:R-:W4:Y:S01]  /*b730*/  MUFU.EX2 R38, R38 ;  /* 0x0000002600267308 */ /* 0x000f220000000800 */
[----:B------:R-:W-:Y:S01]  /*b740*/  FADD.FTZ R25, R207, R32 ;  /* 0x00000020cf197221 */ /* 0x000fe20000010000 */
[----:B------:R-:W-:Y:S01]  /*b750*/  FFMA.FTZ R90, R90, R7, -R29 ;  /* 0x000000075a5a7223 */ /* 0x000fe2000001081d */
[----:B0-----:R-:W-:-:S05]  /*b760*/  FADD.FTZ R0, R152, R3 ;  /* 0x0000000398007221 */ /* 0x001fca0000010000 */
[----:B------:R-:W0:Y:S01]  /*b770*/  MUFU.EX2 R155, R88 ;  /* 0x00000058009b7308 */ /* 0x000e220000000800 */
[----:B--2---:R-:W-:Y:S01]  /*b780*/  FADD.FTZ R32, R34, R25 ;  /* 0x0000001922207221 */ /* 0x004fe20000010000 */
[----:B------:R-:W-:Y:S01]  /*b790*/  FFMA.FTZ R46, R46, R7, -R29 ;  /* 0x000000072e2e7223 */ /* 0x000fe2000001081d */
[----:B------:R-:W-:-:S05]  /*b7a0*/  FADD.FTZ R3, R33, R0 ;  /* 0x0000000021037221 */ /* 0x000fca0000010000 */
[----:B------:R-:W2:Y:S01]  /*b7b0*/  MUFU.EX2 R156, R156 ;  /* 0x0000009c009c7308 */ /* 0x000ea20000000800 */
[----:B-1----:R-:W-:-:S07]  /*b7c0*/  FADD.FTZ R25, R153, R32 ;  /* 0x0000002099197221 */ /* 0x002fce0000010000 */
[----:B------:R-:W1:Y:S01]  /*b7d0*/  MUFU.EX2 R157, R157 ;  /* 0x0000009d009d7308 */ /* 0x000e620000000800 */
[----:B------:R-:W-:Y:S01]  /*b7e0*/  FFMA.FTZ R92, R92, R7, -R29 ;  /* 0x000000075c5c7223 */ /* 0x000fe2000001081d */
[----:B---3--:R-:W-:Y:S01]  /*b7f0*/  FADD.FTZ R0, R154, R3 ;  /* 0x000000039a007221 */ /* 0x008fe20000010000 */
[----:B----4-:R-:W-:-:S05]  /*b800*/  FADD.FTZ R32, R38, R25 ;  /* 0x0000001926207221 */ /* 0x010fca0000010000 */
[----:B------:R-:W3:Y:S01]  /*b810*/  MUFU.EX2 R90, R90 ;  /* 0x0000005a005a7308 */ /* 0x000ee20000000800 */
[----:B------:R-:W-:Y:S01]  /*b820*/  FFMA.FTZ R50, R50, R7, -R29 ;  /* 0x0000000732327223 */ /* 0x000fe2000001081d */
[----:B------:R-:W-:Y:S02]  /*b830*/  VIADD R36, R24, 0x80 ;  /* 0x0000008018247836 */ /* 0x000fe40000000000 */
[----:B------:R-:W-:-:S04]  /*b840*/  FADD.FTZ R3, R35, R0 ;  /* 0x0000000023037221 */ /* 0x000fc80000010000 */
[----:B------:R-:W4:Y:S01]  /*b850*/  MUFU.EX2 R158, R158 ;  /* 0x0000009e009e7308 */ /* 0x000f220000000800 */
[----:B------:R-:W-:Y:S02]  /*b860*/  VIADD R28, R24, 0x100 ;  /* 0x00000100181c7836 */ /* 0x000fe40000000000 */
[----:B0-----:R-:W-:-:S05]  /*b870*/  FADD.FTZ R32, R155, R32 ;  /* 0x000000209b207221 */ /* 0x001fca0000010000 */
[----:B------:R-:W0:Y:S01]  /*b880*/  MUFU.EX2 R46, R46 ;  /* 0x0000002e002e7308 */ /* 0x000e220000000800 */
[----:B------:R-:W-:Y:S02]  /*b890*/  IMAD.MOV.U32 R25, RZ, RZ, 0x40000040 ;  /* 0x40000040ff197424 */ /* 0x000fe400078e00ff */
[----:B------:R-:W-:Y:S01]  /*b8a0*/  FFMA.FTZ R94, R94, R7, -R29 ;  /* 0x000000075e5e7223 */ /* 0x000fe2000001081d */
[----:B--2---:R-:W-:-:S04]  /*b8b0*/  FADD.FTZ R0, R156, R3 ;  /* 0x000000039c007221 */ /* 0x004fc80000010000 */
[----:B------:R-:W2:Y:S01]  /*b8c0*/  MUFU.EX2 R41, R41 ;  /* 0x0000002900297308 */ /* 0x000ea20000000800 */
[----:B------:R-:W-:Y:S01]  /*b8d0*/  R2UR UR10, R36 ;  /* 0x00000000240a72ca */ /* 0x000fe200000e0000 */
[----:B-1----:R-:W-:Y:S01]  /*b8e0*/  FADD.FTZ R3, R157, R32 ;  /* 0x000000209d037221 */ /* 0x002fe20000010000 */
[----:B------:R-:W-:-:S05]  /*b8f0*/  R2UR UR14, R28 ;  /* 0x000000001c0e72ca */ /* 0x000fca00000e0000 */
[----:B------:R-:W1:Y:S01]  /*b900*/  MUFU.EX2 R159, R92 ;  /* 0x0000005c009f7308 */ /* 0x000e620000000800 */
[----:B------:R-:W-:Y:S01]  /*b910*/  FFMA.FTZ R54, R54, R7, -R29 ;  /* 0x0000000736367223 */ /* 0x000fe2000001081d */
[C---:B------:R-:W-:Y:S01]  /*b920*/  R2UR UR6, R24.reuse ;  /* 0x00000000180672ca */ /* 0x040fe200000e0000 */
[C---:B------:R-:W-:Y:S01]  /*b930*/  VIADD R36, R24.reuse, 0x180 ;  /* 0x0000018018247836 */ /* 0x040fe20000000000 */
[----:B------:R-:W-:Y:S01]  /*b940*/  R2UR UR27, R25 ;  /* 0x00000000191b72ca */ /* 0x000fe200000e0000 */
[----:B------:R-:W-:-:S03]  /*b950*/  VIADD R28, R24, 0x200 ;  /* 0x00000200181c7836 */ /* 0x000fc60000000000 */
[----:B------:R-:W5:Y:S01]  /*b960*/  MUFU.EX2 R160, R160 ;  /* 0x000000a000a07308 */ /* 0x000f620000000800 */
[----:B------:R-:W-:Y:S02]  /*b970*/  VIADD R24, R24, 0x280 ;  /* 0x0000028018187836 */ /* 0x000fe40000000000 */
[----:B------:R-:W-:Y:S01]  /*b980*/  FADD.FTZ R25, R39, R0 ;  /* 0x0000000027197221 */ /* 0x000fe20000010000 */
[----:B---3--:R-:W-:-:S04]  /*b990*/  FADD.FTZ R3, R90, R3 ;  /* 0x000000035a037221 */ /* 0x008fc80000010000 */
[----:B------:R-:W3:Y:S01]  /*b9a0*/  MUFU.EX2 R50, R50 ;  /* 0x0000003200327308 */ /* 0x000ee20000000800 */
[----:B------:R-:W-:Y:S01]  /*b9b0*/  FFMA.FTZ R96, R96, R7, -R29 ;  /* 0x0000000760607223 */ /* 0x000fe2000001081d */
[----:B------:R-:W-:Y:S01]  /*b9c0*/  R2UR UR26, R24 ;  /* 0x00000000181a72ca */ /* 0x000fe200000e0000 */
[----:B----4-:R-:W-:-:S05]  /*b9d0*/  FADD.FTZ R0, R158, R25 ;  /* 0x000000199e007221 */ /* 0x010fca0000010000 */
[----:B------:R-:W4:Y:S01]  /*b9e0*/  MUFU.EX2 R161, R94 ;  /* 0x0000005e00a17308 */ /* 0x000f220000000800 */
[----:B0-----:R-:W-:Y:S01]  /*b9f0*/  FADD.FTZ R24, R46, R3 ;  /* 0x000000032e187221 */ /* 0x001fe20000010000 */
[----:B------:R-:W-:Y:S01]  /*ba00*/  FFMA.FTZ R58, R58, R7, -R29 ;  /* 0x000000073a3a7223 */ /* 0x000fe2000001081d */
[----:B--2---:R-:W-:-:S05]  /*ba10*/  FADD.FTZ R3, R41, R0 ;  /* 0x0000000029037221 */ /* 0x004fca0000010000 */
[----:B------:R-:W0:Y:S01]  /*ba20*/  MUFU.EX2 R162, R162 ;  /* 0x000000a200a27308 */ /* 0x000e220000000800 */
[----:B-1----:R-:W-:-:S07]  /*ba30*/  FADD.FTZ R25, R159, R24 ;  /* 0x000000189f197221 */ /* 0x002fce0000010000 */
[----:B------:R-:W1:Y:S01]  /*ba40*/  MUFU.EX2 R54, R54 ;  /* 0x0000003600367308 */ /* 0x000e620000000800 */
[----:B------:R-:W-:Y:S01]  /*ba50*/  FFMA.FTZ R82, R82, R7, -R29 ;  /* 0x0000000752527223 */ /* 0x000fe2000001081d */
[----:B-----5:R-:W-:-:S06]  /*ba60*/  FADD.FTZ R0, R160, R3 ;  /* 0x00000003a0007221 */ /* 0x020fcc0000010000 */
[----:B------:R-:W2:Y:S01]  /*ba70*/  MUFU.EX2 R45, R45 ;  /* 0x0000002d002d7308 */ /* 0x000ea20000000800 */
[----:B---3--:R-:W-:Y:S01]  /*ba80*/  FADD.FTZ R24, R50, R25 ;  /* 0x0000001932187221 */ /* 0x008fe20000010000 */
[----:B------:R-:W-:-:S06]  /*ba90*/  FFMA.FTZ R62, R62, R7, -R29 ;  /* 0x000000073e3e7223 */ /* 0x000fcc000001081d */
[----:B------:R-:W3:Y:S01]  /*baa0*/  MUFU.EX2 R163, R96 ;  /* 0x0000006000a37308 */ /* 0x000ee20000000800 */
[----:B------:R-:W-:Y:S01]  /*bab0*/  FADD.FTZ R3, R43, R0 ;  /* 0x000000002b037221 */ /* 0x000fe20000010000 */
[----:B----4-:R-:W-:-:S06]  /*bac0*/  FADD.FTZ R25, R161, R24 ;  /* 0x00000018a1197221 */ /* 0x010fcc0000010000 */
[----:B------:R-:W4:Y:S08]  /*bad0*/  MUFU.EX2 R164, R164 ;  /* 0x000000a400a47308 */ /* 0x000f300000000800 */
[----:B------:R-:W5:Y:S01]  /*bae0*/  MUFU.EX2 R58, R58 ;  /* 0x0000003a003a7308 */ /* 0x000f620000000800 */
[----:B------:R-:W-:Y:S01]  /*baf0*/  FFMA.FTZ R78, R78, R7, -R29 ;  /* 0x000000074e4e7223 */ /* 0x000fe2000001081d */
[----:B0-----:R-:W-:-:S06]  /*bb00*/  FADD.FTZ R0, R162, R3 ;  /* 0x00000003a2007221 */ /* 0x001fcc0000010000 */
[----:B------:R-:W0:Y:S01]  /*bb10*/  MUFU.EX2 R47, R47 ;  /* 0x0000002f002f7308 */ /* 0x000e220000000800 */
[----:B-1----:R-:W-:Y:S01]  /*bb20*/  FADD.FTZ R24, R54, R25 ;  /* 0x0000001936187221 */ /* 0x002fe20000010000 */
[----:B------:R-:W-:-:S06]  /*bb30*/  FFMA.FTZ R66, R66, R7, -R29 ;  /* 0x0000000742427223 */ /* 0x000fcc000001081d */
[----:B------:R-:W1:Y:S01]  /*bb40*/  MUFU.EX2 R165, R82 ;  /* 0x0000005200a57308 */ /* 0x000e620000000800 */
[----:B--2---:R-:W-:Y:S01]  /*bb50*/  FADD.FTZ R3, R45, R0 ;  /* 0x000000002d037221 */ /* 0x004fe20000010000 */
[----:B---3--:R-:W-:-:S06]  /*bb60*/  FADD.FTZ R25, R163, R24 ;  /* 0x00000018a3197221 */ /* 0x008fcc0000010000 */
[----:B------:R-:W2:Y:S08]  /*bb70*/  MUFU.EX2 R166, R166 ;  /* 0x000000a600a67308 */ /* 0x000eb00000000800 */
[----:B------:R-:W3:Y:S01]  /*bb80*/  MUFU.EX2 R62, R62 ;  /* 0x0000003e003e7308 */ /* 0x000ee20000000800 */
[----:B------:R-:W-:Y:S01]  /*bb90*/  FFMA.FTZ R40, R40, R7, -R29 ;  /* 0x0000000728287223 */ /* 0x000fe2000001081d */
[----:B----4-:R-:W-:-:S06]  /*bba0*/  FADD.FTZ R0, R164, R3 ;  /* 0x00000003a4007221 */ /* 0x010fcc0000010000 */
[----:B------:R-:W4:Y:S01]  /*bbb0*/  MUFU.EX2 R49, R49 ;  /* 0x0000003100317308 */ /* 0x000f220000000800 */
[----:B-----5:R-:W-:Y:S01]  /*bbc0*/  FADD.FTZ R24, R58, R25 ;  /* 0x000000193a187221 */ /* 0x020fe20000010000 */
[----:B------:R-:W-:-:S06]  /*bbd0*/  FFMA.FTZ R70, R70, R7, -R29 ;  /* 0x0000000746467223 */ /* 0x000fcc000001081d */
[----:B------:R-:W5:Y:S01]  /*bbe0*/  MUFU.EX2 R167, R78 ;  /* 0x0000004e00a77308 */ /* 0x000f620000000800 */
[----:B0-----:R-:W-:Y:S01]  /*bbf0*/  FADD.FTZ R3, R47, R0 ;  /* 0x000000002f037221 */ /* 0x001fe20000010000 */
[----:B-1----:R-:W-:-:S06]  /*bc00*/  FADD.FTZ R25, R165, R24 ;  /* 0x00000018a5197221 */ /* 0x002fcc0000010000 */
[----:B------:R-:W0:Y:S08]  /*bc10*/  MUFU.EX2 R168, R168 ;  /* 0x000000a800a87308 */ /* 0x000e300000000800 */
[----:B------:R-:W1:Y:S01]  /*bc20*/  MUFU.EX2 R66, R66 ;  /* 0x0000004200427308 */ /* 0x000e620000000800 */
[----:B------:R-:W-:Y:S01]  /*bc30*/  FFMA.FTZ R98, R98, R7, -R29 ;  /* 0x0000000762627223 */ /* 0x000fe2000001081d */
[----:B--2---:R-:W-:-:S06]  /*bc40*/  FADD.FTZ R0, R166, R3 ;  /* 0x00000003a6007221 */ /* 0x004fcc0000010000 */
[----:B------:R-:W2:Y:S01]  /*bc50*/  MUFU.EX2 R51, R51 ;  /* 0x0000003300337308 */ /* 0x000ea20000000800 */
[----:B---3--:R-:W-:-:S07]  /*bc60*/  FADD.FTZ R24, R62, R25 ;  /* 0x000000193e187221 */ /* 0x008fce0000010000 */
[----:B------:R-:W3:Y:S01]  /*bc70*/  MUFU.EX2 R169, R40 ;  /* 0x0000002800a97308 */ /* 0x000ee20000000800 */
[----:B----4-:R-:W-:Y:S01]  /*bc80*/  FADD.FTZ R3, R49, R0 ;  /* 0x0000000031037221 */ /* 0x010fe20000010000 */
[----:B-----5:R-:W-:-:S06]  /*bc90*/  FADD.FTZ R25, R167, R24 ;  /* 0x00000018a7197221 */ /* 0x020fcc0000010000 */
[----:B------:R-:W4:Y:S08]  /*bca0*/  MUFU.EX2 R170, R170 ;  /* 0x000000aa00aa7308 */ /* 0x000f300000000800 */
[----:B------:R-:W5:Y:S01]  /*bcb0*/  MUFU.EX2 R70, R70 ;  /* 0x0000004600467308 */ /* 0x000f620000000800 */
[----:B0-----:R-:W-:Y:S01]  /*bcc0*/  FADD.FTZ R0, R168, R3 ;  /* 0x00000003a8007221 */ /* 0x001fe20000010000 */
[----:B-1----:R-:W-:-:S06]  /*bcd0*/  FADD.FTZ R24, R66, R25 ;  /* 0x0000001942187221 */ /* 0x002fcc0000010000 */
[----:B------:R-:W0:Y:S01]  /*bce0*/  MUFU.EX2 R53, R53 ;  /* 0x0000003500357308 */ /* 0x000e220000000800 */
[----:B------:R-:W-:-:S07]  /*bcf0*/  IMAD.MOV.U32 R37, RZ, RZ, 0x40000040 ;  /* 0x40000040ff257424 */ /* 0x000fce00078e00ff */
[----:B------:R-:W1:Y:S01]  /*bd00*/  MUFU.EX2 R171, R98 ;  /* 0x0000006200ab7308 */ /* 0x000e620000000800 */
[----:B------:R-:W-:Y:S02]  /*bd10*/  IMAD.MOV.U32 R29, RZ, RZ, 0x40000040 ;  /* 0x40000040ff1d7424 */ /* 0x000fe400078e00ff */
[----:B--2---:R-:W-:Y:S01]  /*bd20*/  FADD.FTZ R3, R51, R0 ;  /* 0x0000000033037221 */ /* 0x004fe20000010000 */
[----:B---3--:R-:W-:Y:S01]  /*bd30*/  FADD.FTZ R25, R169, R24 ;  /* 0x00000018a9197221 */ /* 0x008fe20000010000 */
[----:B------:R-:W-:Y:S01]  /*bd40*/  R2UR UR11, R37 ;  /* 0x00000000250b72ca */ /* 0x000fe200000e0000 */
[----:B------:R-:W-:Y:S01]  /*bd50*/  IMAD.MOV.U32 R37, RZ, RZ, 0x40000040 ;  /* 0x40000040ff257424 */ /* 0x000fe200078e00ff */
[----:B------:R-:W-:Y:S01]  /*bd60*/  R2UR UR15, R29 ;  /* 0x000000001d0f72ca */ /* 0x000fe200000e0000 */
[----:B----4-:R-:W-:Y:S01]  /*bd70*/  FADD.FTZ R0, R170, R3 ;  /* 0x00000003aa007221 */ /* 0x010fe20000010000 */
[----:B------:R-:W-:Y:S02]  /*bd80*/  IMAD.MOV.U32 R29, RZ, RZ, 0x40000040 ;  /* 0x40000040ff1d7424 */ /* 0x000fe400078e00ff */
[----:B-----5:R-:W-:Y:S01]  /*bd90*/  FADD.FTZ R24, R70, R25 ;  /* 0x0000001946187221 */ /* 0x020fe20000010000 */
[----:B------:R-:W-:Y:S01]  /*bda0*/  F2FP.BF16.F32.PACK_AB R204, R27, R204 ;  /* 0x000000cc1bcc723e */ /* 0x000fe200000010ff */
[----:B0-----:R-:W-:Y:S01]  /*bdb0*/  FADD.FTZ R3, R53, R0 ;  /* 0x0000000035037221 */ /* 0x001fe20000010000 */
[----:B------:R-:W-:-:S02]  /*bdc0*/  F2FP.BF16.F32.PACK_AB R206, R31, R206 ;  /* 0x000000ce1fce723e */ /* 0x000fc400000010ff */
[----:B------:R-:W-:Y:S02]  /*bdd0*/  F2FP.BF16.F32.PACK_AB R205, R26, R205 ;  /* 0x000000cd1acd723e */ /* 0x000fe400000010ff */
[----:B------:R-:W-:Y:S01]  /*bde0*/  F2FP.BF16.F32.PACK_AB R207, R207, R30 ;  /* 0x0000001ecfcf723e */ /* 0x000fe200000010ff */
[----:B-1----:R-:W-:Y:S01]  /*bdf0*/  FADD.FTZ R0, R171, R24 ;  /* 0x00000018ab007221 */ /* 0x002fe20000010000 */
[----:B------:R-:W-:Y:S02]  /*be00*/  R2UR UR18, R36 ;  /* 0x00000000241272ca */ /* 0x000fe400000e0000 */
[----:B------:R-:W-:Y:S02]  /*be10*/  R2UR UR19, R37 ;  /* 0x00000000251372ca */ /* 0x000fe400000e0000 */
[----:B------:R-:W-:Y:S02]  /*be20*/  R2UR UR22, R28 ;  /* 0x000000001c1672ca */ /* 0x000fe400000e0000 */
[----:B------:R-:W-:-:S02]  /*be30*/  R2UR UR23, R29 ;  /* 0x000000001d1772ca */ /* 0x000fc400000e0000 */
        /* <DEDUP_REMOVED lines=20> */
[----:B------:R-:W-:-:S06]  /*bf80*/  WARPGROUP.ARRIVE ;  /* 0x00000000000079c5 */ /* 0x000fcc0000000000 */
        /* <DEDUP_REMOVED lines=17> */
[----:B------:R-:W-:-:S05]  /*c0a0*/  IADD3 R152, R175, R176, -R177 ;  /* 0x000000b0af987210 */ /* 0x000fca0007ffe8b1 */
[----:B------:R-:W-:-:S05]  /*c0b0*/  IMAD.HI R152, R152, 0x2aaaaaab, RZ ;  /* 0x2aaaaaab98987827 */ /* 0x000fca00078e02ff */
[----:B------:R-:W-:-:S04]  /*c0c0*/  SHF.R.U32.HI R153, RZ, 0x1f, R152 ;  /* 0x0000001fff997819 */ /* 0x000fc80000011698 */
[----:B------:R-:W-:-:S04]  /*c0d0*/  LEA.HI.SX32 R153, R152, R153, 0x1c ;  /* 0x0000009998997211 */ /* 0x000fc800078fe2ff */
[----:B------:R-:W-:Y:S01]  /*c0e0*/  VIMNMX R154, RZ, R153, !PT ;  /* 0x00000099ff9a7248 */ /* 0x000fe20007fe0100 */
[----:B------:R-:W-:-:S04]  /*c0f0*/  VIADD R214, R214, 0xfffffffe ;  /* 0xfffffffed6d67836 */ /* 0x000fc80000000000 */
[----:B------:R0:W-:Y:S01]  /*c100*/  STL [R1+0x30], R154 ;  /* 0x0000309a01007387 */ /* 0x0001e20000100800 */
[----:B------:R-:W-:Y:S01]  /*c110*/  ISETP.GE.AND P2, PT, R214, R154, PT ;  /* 0x0000009ad600720c */ /* 0x000fe20003f46270 */
[----:B------:R-:W-:-:S05]  /*c120*/  @!P1 VIADD R174, R174, 0x32460 ;  /* 0x00032460aeae9836 */ /* 0x000fca0000000000 */
[----:B------:R-:W-:Y:S01]  /*c130*/  @!P1 PRMT R174, RZ, 0x654, R174 ;  /* 0x00000654ffae9816 */ /* 0x000fe200000000ae */
[----:B------:R-:W-:Y:S02]  /*c140*/  WARPGROUP.DEPBAR.LE gsb0, 0x0 ;  /* 0x00008000000079c5 */ /* 0x000fe40000010000 */
[----:B------:R-:W-:-:S06]  /*c150*/  WARPGROUP.ARRIVE ;  /* 0x00000000000079c5 */ /* 0x000fcc0000000000 */
[----:B------:R-:W-:Y:S03]  /*c160*/  HGMMA.64x256x16.F32.BF16 R24, R168, gdesc[UR24].tnspB, R24, gsb0 ;  /* 0x43e00018a8187df0 */ /* 0x000fe60008001818 */
[----:B------:R-:W-:Y:S02]  /*c170*/  WARPGROUP.DEPBAR.LE gsb0, 0x0 ;  /* 0x00008000000079c5 */ /* 0x000fe40000010000 */
[----:B------:R0:W-:Y:S01]  /*c180*/  @!P1 SYNCS.ARRIVE.TRANS64.RED.A1T0 RZ, [R174+URZ], RZ ;  /* 0x000000ffaeff99a7 */ /* 0x0001e2000810043f */
[----:B------:R-:W-:Y:S05]  /*c190*/  @!P2 BRA `(.L_x_14752) ;  /* 0x000000300008a947 */ /* 0x000fea0003800000 */
[----:B------:R-:W-:Y:S02]  /*c1a0*/  IMAD.MOV.U32 R206, RZ, RZ, R172 ;  /* 0x000000ffffce7224 */ /* 0x000fe400078e00ac */
[----:B------:R-:W-:Y:S02]  /*c1b0*/  IMAD.MOV.U32 R207, RZ, RZ, R6 ;  /* 0x000000ffffcf7224 */ /* 0x000fe400078e0006 */
[----:B------:R-:W-:-:S07]  /*c1c0*/  IMAD.MOV.U32 R204, RZ, RZ, R214 ;  /* 0x000000ffffcc7224 */ /* 0x000fce00078e00d6 */
.L_x_14762:
[----:B------:R-:W-:Y:S01]  /*c1d0*/  VIADD R2, R2, 0x1 ;  /* 0x0000000102027836 */ /* 0x000fe20000000000 */
[----:B------:R-:W-:Y:S05]  /*c1e0*/  YIELD ;  /* 0x0000000000007946 */ /* 0x000fea0003800000 */
[----:B------:R-:W-:-:S04]  /*c1f0*/  ISETP.NE.AND P2, PT, R2, 0x2, PT ;  /* 0x000000020200780c */ /* 0x000fc80003f45270 */
[----:B------:R-:W-:Y:S02]  /*c200*/  SEL R6, RZ, 0x1, P2 ;  /* 0x00000001ff067807 */ /* 0x000fe40001000000 */
[----:B------:R-:W-:Y:S02]  /*c210*/  SEL R2, R2, RZ, P2 ;  /* 0x000000ff02027207 */ /* 0x000fe40001000000 */
[----:B------:R-:W-:Y:S01]  /*c220*/  LOP3.LUT R23, R23, R6, RZ, 0x3c, !PT ;  /* 0x0000000617177212 */ /* 0x000fe200078e3cff */
[----:B-1---5:R-:W-:Y:S06]  /*c230*/  @!P0 BRA `(.L_x_14753) ;  /* 0x0000000000048947 */ /* 0x022fec0003800000 */
[----:B------:R-:W-:Y:S01]  /*c240*/  BPT.TRAP 0x1 ;  /* 0x000000040000795c */ /* 0x000fe20000300000 */
.L_x_14753:
[----:B------:R-:W-:Y:S01]  /*c250*/  IMAD R205, R2, 0x8, R19 ;  /* 0x0000000802cd7824 */ /* 0x000fe200078e0213 */
[----:B------:R-:W-:-:S04]  /*c260*/  SHF.L.U32 R6, R23, 0x1f, RZ ;  /* 0x0000001f17067819 */ /* 0x000fc800000006ff */
[----:B------:R1:W2:Y:S01]  /*c270*/  SYNCS.PHASECHK.TRANS64.TRYWAIT P2, [R205+URZ+0x32430], R6 ;  /* 0x03243006cd0075a7 */ /* 0x0002a2000804017f */
[----:B------:R-:W-:Y:S05]  /*c280*/  @!P0 BRA `(.L_x_14754) ;  /* 0x0000000000048947 */ /* 0x000fea0003800000 */
[----:B------:R-:W-:Y:S01]  /*c290*/  BPT.TRAP 0x1 ;  /* 0x000000040000795c */ /* 0x000fe20000300000 */
.L_x_14754:
[----:B------:R-:W3:Y:S01]  /*c2a0*/  LDL R7, [R1+0x20] ;  /* 0x0000200001077983 */ /* 0x000ee20000100800 */
[----:B------:R-:W-:Y:S02]  /*c2b0*/  IMAD.MOV.U32 R157, RZ, RZ, 0x40000040 ;  /* 0x40000040ff9d7424 */ /* 0x000fe400078e00ff */
[----:B---3--:R-:W-:Y:S01]  /*c2c0*/  IMAD R156, R2, 0x300, R7 ;  /* 0x00000300029c7824 */ /* 0x008fe200078e0207 */
[----:B--2---:R-:W-:Y:S06]  /*c2d0*/  @P2 BRA `(.L_x_14755) ;  /* 0x0000000000082947 */ /* 0x004fec0003800000 */
[----:B------:R-:W2:Y:S02]  /*c2e0*/  SYNCS.PHASECHK.TRANS64.TRYWAIT P2, [R205+URZ+0x32430], R6 ;  /* 0x03243006cd0075a7 */ /* 0x000ea4000804017f */
[----:B--2---:R-:W-:Y:S05]  /*c2f0*/  @!P2 BRA `(.L_x_14756) ;  /* 0x000001280014a947 */ /* 0x004fea0003800000 */
.L_x_14755:
[----:B------:R-:W3:Y:S04]  /*c300*/  LDL.64 R220, [R1+0x10] ;  /* 0x0000100001dc7983 */ /* 0x000ee80000100a00 */
[----:B------:R-:W4:Y:S01]  /*c310*/  LDL.64 R214, [R1] ;  /* 0x0000000001d67983 */ /* 0x000f220000100a00 */
[----:B------:R-:W-:Y:S05]  /*c320*/  WARPSYNC.ALL ;  /* 0x0000000000007948 */ /* 0x000fea0003800000 */
[C---:B------:R-:W-:Y:S01]  /*c330*/  R2UR UR6, R156.reuse ;  /* 0x000000009c0672ca */ /* 0x040fe200000e0000 */
[C---:B0-----:R-:W-:Y:S01]  /*c340*/  VIADD R154, R156.reuse, 0x2 ;  /* 0x000000029c9a7836 */ /* 0x041fe20000000000 */
        /* <DEDUP_REMOVED lines=16> */
[----:B------:R-:W-:-:S03]  /*c450*/  R2UR UR17, R237 ;  /* 0x00000000ed1172ca */ /* 0x000fc600000e0000 */
[----:B------:R-:W-:Y:S03]  /*c460*/  HGMMA.64x96x16.F32.BF16 R152, gdesc[UR4], RZ, !UPT, gsb0 ;  /* 0x01600000049879f0 */ /* 0x000fe6000c0018ff */
[----:B------:R-:W-:Y:S02]  /*c470*/  WARPGROUP.DEPBAR.LE gsb0, 0x0 ;  /* 0x00008000000079c5 */ /* 0x000fe40000010000 */
[----:B------:R-:W-:Y:S01]  /*c480*/  WARPGROUP.ARRIVE ;  /* 0x00000000000079c5 */ /* 0x000fe20000000000 */
[----:B---3--:R-:W-:Y:S02]  /*c490*/  R2UR UR8, R220 ;  /* 0x00000000dc0872ca */ /* 0x008fe400000e0000 */
[----:B------:R-:W-:Y:S02]  /*c4a0*/  R2UR UR9, R221 ;  /* 0x00000000dd0972ca */ /* 0x000fe400000e0000 */
[----:B----4-:R-:W-:-:S02]  /*c4b0*/  R2UR UR12, R214 ;  /* 0x00000000d60c72ca */ /* 0x010fc400000e0000 */
[----:B------:R-:W-:-:S09]  /*c4c0*/  R2UR UR13, R215 ;  /* 0x00000000d70d72ca */ /* 0x000fd200000e0000 */
        /* <DEDUP_REMOVED lines=10> */
.L_x_14757:
[----:B------:R0:W3:Y:S01]  /*c570*/  SYNCS.PHASECHK.TRANS64.TRYWAIT P2, [R205+URZ+0x32450], R6 ;  /* 0x03245006cd0075a7 */ /* 0x0000e2000804017f */
[----:B------:R-:W-:Y:S05]  /*c580*/  @!P0 BRA `(.L_x_14758) ;  /* 0x0000000000048947 */ /* 0x000fea0003800000 */
[----:B------:R-:W-:Y:S01]  /*c590*/  BPT.TRAP 0x1 ;  /* 0x000000040000795c */ /* 0x000fe20000300000 */
.L_x_14758:
[----:B------:R-:W-:Y:S04]  /*c5a0*/  BSSY B0, `(.L_x_14759) ;  /* 0x0000004000007945 */ /* 0x000fe80003800000 */
[----:B---3--:R-:W-:Y:S05]  /*c5b0*/  @P2 BRA `(.L_x_14760) ;  /* 0x0000000000082947 */ /* 0x008fea0003800000 */
[----:B------:R-:W3:Y:S02]  /*c5c0*/  SYNCS.PHASECHK.TRANS64.TRYWAIT P2, [R205+URZ+0x32450], R6 ;  /* 0x03245006cd0075a7 */ /* 0x000ee4000804017f */
[----:B---3--:R-:W-:Y:S05]  /*c5d0*/  @!P2 BRA `(.L_x_14761) ;  /* 0x000001240070a947 */ /* 0x008fea0003800000 */
.L_x_14760:
[----:B------:R-:W-:Y:S05]  /*c5e0*/  BSYNC B0 ;  /* 0x0000000000007941 */ /* 0x000fea0003800000 */
.L_x_14759:
[----:B------:R-:W-:Y:S05]  /*c5f0*/  WARPSYNC.ALL ;  /* 0x0000000000007948 */ /* 0x000fea0003800000 */
[----:B------:R4:W-:Y:S01]  /*c600*/  STL [R1+0xa0], R16 ;  /* 0x0000a01001007387 */ /* 0x0009e20000100800 */
[----:B------:R-:W0:Y:S03]  /*c610*/  LDC R214, c[0x0][0x448] ;  /* 0x00011200ffd67b82 */ /* 0x000e260000000800 */
[----:B------:R-:W2:Y:S04]  /*c620*/  LDL R7, [R1+0x40] ;  /* 0x0000400001077983 */ /* 0x000ea80000100800 */
[----:B------:R-:W2:Y:S04]  /*c630*/  LDL R220, [R1+0x24] ;  /* 0x0000240001dc7983 */ /* 0x000ea80000100800 */
[----:B----4-:R-:W4:Y:S01]  /*c640*/  LDL R16, [R1+0x28] ;  /* 0x0000280001107983 */ /* 0x010f220000100800 */
[----:B------:R-:W-:Y:S01]  /*c650*/  IMAD.MOV.U32 R215, RZ, RZ, 0x40000040 ;  /* 0x40000040ffd77424 */ /* 0x000fe200078e00ff */
[----:B------:R-:W-:-:S02]  /*c660*/  R2UR UR4, R4 ;  /* 0x00000000040472ca */ /* 0x000fc400000e0000 */
[----:B------:R-:W-:Y:S01]  /*c670*/  R2UR UR5, R5 ;  /* 0x00000000050572ca */ /* 0x000fe200000e0000 */
[----:B------:R-:W-:Y:S01]  /*c680*/  WARPGROUP.ARRIVE ;  /* 0x00000000000079c5 */ /* 0x000fe20000000000 */
[----:B0-----:R-:W-:Y:S01]  /*c690*/  ISETP.NE.AND P2, PT, R214, 0x1, PT ;  /* 0x00000001d600780c */ /* 0x001fe20003f45270 */
[----:B------:R-:W-:Y:S01]  /*c6a0*/  IMAD.MOV.U32 R221, RZ, RZ, 0x40000040 ;  /* 0x40000040ffdd7424 */ /* 0x000fe200078e00ff */
[----:B------:R-:W4:Y:S11]  /*c6b0*/  LDL.LU R217, [R1+0x8] ;  /* 0x0000080001d97983 */ /* 0x000f360000300800 */
[----:B------:R-:W0:Y:S08]  /*c6c0*/  @P2 LDC R214, c[0x0][0x44c] ;  /* 0x00011300ffd62b82 */ /* 0x000e300000000800 */
[----:B-123--:R-:W1:Y:S01]  /*c6d0*/  @P2 LDC R6, c[0x0][0x450] ;  /* 0x00011400ff062b82 */ /* 0x00ee620000000800 */
[----:B------:R-:W-:Y:S01]  /*c6e0*/  R2UR UR7, R215 ;  /* 0x00000000d70772ca */ /* 0x000fe200000e0000 */
[----:B----4-:R-:W-:-:S02]  /*c6f0*/  IMAD.IADD R7, R7, 0x1, R16 ;  /* 0x0000000107077824 */ /* 0x010fc400078e0210 */
[----:B------:R-:W-:Y:S01]  /*c700*/  IMAD.MOV.U32 R215, RZ, RZ, 0x40000040 ;  /* 0x40000040ffd77424 */ /* 0x000fe200078e00ff */
[----:B------:R2:W5:Y:S01]  /*c710*/  LDL.LU R16, [R1+0xa0] ;  /* 0x0000a00001107983 */ /* 0x0005620000300800 */
[----:B0-----:R-:W-:-:S05]  /*c720*/  @P2 IMAD.HI.U32 R214, R7, R214, RZ ;  /* 0x000000d607d62227 */ /* 0x001fca00078e00ff */
[----:B-1----:R-:W-:Y:S01]  /*c730*/  @P2 SHF.R.U32.HI R7, RZ, R6, R214 ;  /* 0x00000006ff072219 */ /* 0x002fe200000116d6 */
[----:B------:R-:W-:-:S05]  /*c740*/  IMAD R214, R2, 0xc00, R220 ;  /* 0x00000c0002d67824 */ /* 0x000fca00078e02dc */
[----:B------:R-:W-:-:S13]  /*c750*/  R2UR UR6, R214 ;  /* 0x00000000d60672ca */ /* 0x000fda00000e0000 */
[----:B------:R-:W-:Y:S01]  /*c760*/  HGMMA.64x96x16.F32.BF16 R152, gdesc[UR4], R152, gsb0 ;  /* 0x01600000049879f0 */ /* 0x000fe20008001898 */
[----:B------:R-:W-:Y:S01]  /*c770*/  VIADD R220, R214, 0x2 ;  /* 0x00000002d6dc7836 */ /* 0x000fe20000000000 */
        /* <DEDUP_REMOVED lines=114> */
[----:B------:R-:W-:Y:S01]  /*cea0*/  LOP3.LUT R217, R217, 0xfffffeff, RZ, 0xc0, !PT ;  /* 0xfffffeffd9d97812 */ /* 0x000fe200078ec0ff */
[----:B------:R-:W-:-:S02]  /*ceb0*/  WARPGROUP.DEPBAR.LE gsb0, 0x0 ;  /* 0x00008000000079c5 */ /* 0x000fc40000010000 */
[----:B------:R-:W-:-:S06]  /*cec0*/  WARPGROUP.ARRIVE ;  /* 0x00000000000079c5 */ /* 0x000fcc0000000000 */
[----:B------:R-:W-:Y:S01]  /*ced0*/  HGMMA.64x96x16.F32.BF16 R152, gdesc[UR4], R152, gsb0 ;  /* 0x01600000049879f0 */ /* 0x000fe20008001898 */
[----:B------:R-:W-:Y:S02]  /*cee0*/  R2UR UR6, R220 ;  /* 0x00000000dc0672ca */ /* 0x000fe400000e0000 */
[----:B------:R-:W-:Y:S02]  /*cef0*/  R2UR UR7, R221 ;  /* 0x00000000dd0772ca */ /* 0x000fe400000e0000 */
[----:B------:R-:W-:Y:S02]  /*cf00*/  R2UR UR4, R10 ;  /* 0x000000000a0472ca */ /* 0x000fe400000e0000 */
[----:B------:R-:W-:Y:S02]  /*cf10*/  R2UR UR5, R11 ;  /* 0x000000000b0572ca */ /* 0x000fe400000e0000 */
[----:B------:R-:W-:-:S04]  /*cf20*/  @P1 LOP3.LUT R217, R217, 0x100, RZ, 0xfc, !PT ;  /* 0x00000100d9d91812 */ /* 0x000fc800078efcff */
[----:B------:R-:W-:-:S04]  /*cf30*/  LOP3.LUT R217, R217, 0xffffff7f, RZ, 0xc0, !PT ;  /* 0xffffff7fd9d97812 */ /* 0x000fc800078ec0ff */
[----:B------:R-:W-:-:S05]  /*cf40*/  @P0 LOP3.LUT R217, R217, 0x80, RZ, 0xfc, !PT ;  /* 0x00000080d9d90812 */ /* 0x000fca00078efcff */
[----:B------:R-:W-:Y:S04]  /*cf50*/  STL [R1+0x8], R217 ;  /* 0x000008d901007387 */ /* 0x000fe80000100800 */
[----:B------:R-:W3:Y:S04]  /*cf60*/  LDL R220, [R1+0x2c] ;  /* 0x00002c0001dc7983 */ /* 0x000ee80000100800 */
[----:B------:R-:W3:Y:S01]  /*cf70*/  LDL R221, [R1+0x1c] ;  /* 0x00001c0001dd7983 */ /* 0x000ee20000100800 */
[----:B------:R-:W-:Y:S02]  /*cf80*/  WARPGROUP.DEPBAR.LE gsb0, 0x0 ;  /* 0x00008000000079c5 */ /* 0x000fe40000010000 */
[----:B------:R-:W-:-:S06]  /*cf90*/  WARPGROUP.ARRIVE ;  /* 0x00000000000079c5 */ /* 0x000fcc0000000000 */
[----:B------:R-:W-:Y:S01]  /*cfa0*/  HGMMA.64x96x16.F32.BF16 R152, gdesc[UR4], R152, gsb0 ;  /* 0x01600000049879f0 */ /* 0x000fe20008001898 */
[----:B------:R-:W-:Y:S02]  /*cfb0*/  R2UR UR7, R215 ;  /* 0x00000000d70772ca */ /* 0x000fe400000e0000 */
[----:B------:R-:W4:Y:S01]  /*cfc0*/  LDL R215, [R1+0x44] ;  /* 0x0000440001d77983 */ /* 0x000f220000100800 */
[----:B------:R-:W-:Y:S01]  /*cfd0*/  VIADD R214, R214, 0x906 ;  /* 0x00000906d6d67836 */ /* 0x000fe20000000000 */
[----:B------:R-:W-:Y:S02]  /*cfe0*/  R2UR UR4, R8 ;  /* 0x00000000080472ca */ /* 0x000fe400000e0000 */
[----:B------:R-:W-:Y:S02]  /*cff0*/  R2UR UR5, R9 ;  /* 0x00000000090572ca */ /* 0x000fe400000e0000 */
[----:B------:R-:W-:Y:S01]  /*d000*/  R2UR UR6, R214 ;  /* 0x00000000d60672ca */ /* 0x000fe200000e0000 */
[----:B------:R-:W0:Y:S01]  /*d010*/  SHFL.IDX PT, R6, R7, RZ, 0x1c1f ;  /* 0x001c1fff07067589 */ /* 0x000e2200000e0000 */
[----:B------:R-:W-:-:S04]  /*d020*/  IMAD.MOV.U32 R214, RZ, RZ, -0x60 ;  /* 0xffffffa0ffd67424 */ /* 0x000fc800078e00ff */
[----:B------:R-:W-:Y:S01]  /*d030*/  IMAD R214, R204, R214, 0x1 ;  /* 0x00000001ccd67424 */ /* 0x000fe200078e02d6 */
[----:B------:R-:W-:Y:S02]  /*d040*/  WARPGROUP.DEPBAR.LE gsb0, 0x0 ;  /* 0x00008000000079c5 */ /* 0x000fe40000010000 */
[----:B------:R-:W-:-:S06]  /*d050*/  WARPGROUP.ARRIVE ;  /* 0x00000000000079c5 */ /* 0x000fcc0000000000 */
[----:B------:R-:W-:Y:S03]  /*d060*/  HGMMA.64x96x16.F32.BF16 R152, gdesc[UR4], R152, gsb0 ;  /* 0x01600000049879f0 */ /* 0x000fe60008001898 */
[----:B------:R-:W-:Y:S02]  /*d070*/  WARPGROUP.DEPBAR.LE gsb0, 0x0 ;  /* 0x00008000000079c5 */ /* 0x000fe40000010000 */
[----:B----4-:R-:W-:-:S05]  /*d080*/  IMAD R214, R215, -0x2, R214 ;  /* 0xfffffffed7d67824 */ /* 0x010fca00078e02d6 */
[----:B---3--:R-:W-:Y:S01]  /*d090*/  IADD3 R214, -R221, R214, R220 ;  /* 0x000000d6ddd67210 */ /* 0x008fe20007ffe1dc */
[----:B------:R-:W1:Y:S04]  /*d0a0*/  SHFL.IDX PT, R7, R7, 0x1, 0x1c1f ;  /* 0x003c1f0007077f89 */ /* 0x000e6800000e0000 */
[----:B0-----:R-:W-:Y:S01]  /*d0b0*/  IMAD.IADD R6, R214, 0x1, R6 ;  /* 0x00000001d6067824 */ /* 0x001fe200078e0206 */
[----:B------:R-:W3:Y:S04]  /*d0c0*/  LDL R220, [R1+0x18] ;  /* 0x0000180001dc7983 */ /* 0x000ee80000100800 */
[----:B------:R-:W-:-:S02]  /*d0d0*/  ISETP.GT.AND P3, PT, R6, RZ, PT ;  /* 0x000000ff0600720c */ /* 0x000fc40003f64270 */
[C---:B------:R-:W-:Y:S02]  /*d0e0*/  ISETP.GT.AND P2, PT, R6.reuse, 0x1, PT ;  /* 0x000000010600780c */ /* 0x040fe40003f44270 */
        /* <DEDUP_REMOVED lines=63> */
[----:B------:R-:W-:Y:S02]  /*d4e0*/  FSEL R215, R193, -INF , P3 ;  /* 0xff800000c1d77808 */ /* 0x000fe40001800000 */
[----:B------:R-:W-:Y:S02]  /*d4f0*/  FMNMX.FTZ R6, R192, R6, !PT ;  /* 0x00000006c0067209 */ /* 0x000fe40007810000 */
[----:B------:R-:W-:Y:S02]  /*d500*/  FSEL R196, R196, -INF , P2 ;  /* 0xff800000c4c47808 */ /* 0x000fe40001000000 */
[----:B------:R-:W-:Y:S02]  /*d510*/  FMNMX.FTZ R6, R215, R6, !PT ;  /* 0x00000006d7067209 */ /* 0x000fe40007810000 */
[----:B------:R-:W-:-:S02]  /*d520*/  FSEL R197, R197, -INF , P4 ;  /* 0xff800000c5c57808 */ /* 0x000fc40002000000 */
[----:B------:R-:W-:-:S04]  /*d530*/  FMNMX.FTZ R6, R196, R6, !PT ;  /* 0x00000006c4067209 */ /* 0x000fc80007810000 */
[----:B------:R-:W-:Y:S01]  /*d540*/  FMNMX.FTZ R6, R197, R6, !PT ;  /* 0x00000006c5067209 */ /* 0x000fe20007810000 */
[----:B-1----:R-:W-:-:S04]  /*d550*/  IMAD.IADD R214, R214, 0x1, R7 ;  /* 0x00000001d6d67824 */ /* 0x002fc800078e0207 */
[----:B------:R-:W0:Y:S02]  /*d560*/  SHFL.BFLY PT, R7, R6, 0x2, 0x1f ;  /* 0x0c401f0006077f89 */ /* 0x000e2400000e0000 */
[----:B0-----:R-:W-:-:S05]  /*d570*/  FMNMX.FTZ R6, R6, R7, !PT ;  /* 0x0000000706067209 */ /* 0x001fca0007810000 */
[----:B------:R-:W0:Y:S01]  /*d580*/  SHFL.BFLY PT, R7, R6, 0x1, 0x1f ;  /* 0x0c201f0006077f89 */ /* 0x000e2200000e0000 */
[----:B------:R-:W-:Y:S02]  /*d590*/  ISETP.GT.AND P3, PT, R214, RZ, PT ;  /* 0x000000ffd600720c */ /* 0x000fe40003f64270 */
[----:B0-----:R-:W-:-:S04]  /*d5a0*/  FMNMX.FTZ R6, R6, R7, !PT ;  /* 0x0000000706067209 */ /* 0x001fc80007810000 */
[----:B------:R-:W-:-:S04]  /*d5b0*/  FSETP.NEU.FTZ.AND P6, PT, R6, -INF , PT ;  /* 0xff8000000600780b */ /* 0x000fc80003fdd000 */
[----:B------:R-:W-:-:S05]  /*d5c0*/  FSEL R7, R6, RZ, P6 ;  /* 0x000000ff06077208 */ /* 0x000fca0003000000 */
[----:B------:R-:W-:Y:S02]  /*d5d0*/  FADD.FTZ R207, -R7, R207 ;  /* 0x000000cf07cf7221 */ /* 0x000fe40000010100 */
[----:B------:R-:W0:Y:S01]  /*d5e0*/  LDC R7, c[0x0][0xa80] ;  /* 0x0002a000ff077b82 */ /* 0x000e220000000800 */
[----:B------:R-:W-:Y:S02]  /*d5f0*/  ISETP.GT.AND P2, PT, R214, 0x1, PT ;  /* 0x00000001d600780c */ /* 0x000fe40003f44270 */
[----:B------:R-:W-:Y:S02]  /*d600*/  FSEL R193, R154, -INF , P3 ;  /* 0xff8000009ac17808 */ /* 0x000fe40001800000 */
[----:B------:R-:W-:Y:S02]  /*d610*/  FSEL R155, R155, -INF , P2 ;  /* 0xff8000009b9b7808 */ /* 0x000fe40001000000 */
[C---:B------:R-:W-:Y:S02]  /*d620*/  ISETP.GT.AND P4, PT, R214.reuse, 0x8, PT ;  /* 0x00000008d600780c */ /* 0x040fe40003f84270 */
[----:B------:R-:W-:-:S02]  /*d630*/  ISETP.GT.AND P3, PT, R214, 0x9, PT ;  /* 0x00000009d600780c */ /* 0x000fc40003f64270 */
[----:B------:R-:W-:Y:S02]  /*d640*/  ISETP.GT.AND P2, PT, R214, 0x10, PT ;  /* 0x00000010d600780c */ /* 0x000fe40003f44270 */
[----:B------:R-:W-:Y:S02]  /*d650*/  FSEL R158, R158, -INF , P4 ;  /* 0xff8000009e9e7808 */ /* 0x000fe40002000000 */
[----:B------:R-:W-:Y:S02]  /*d660*/  FSEL R159, R159, -INF , P3 ;  /* 0xff8000009f9f7808 */ /* 0x000fe40001800000 */
[----:B------:R-:W-:Y:S02]  /*d670*/  FSEL R162, R162, -INF , P2 ;  /* 0xff800000a2a27808 */ /* 0x000fe40001000000 */
[C---:B------:R-:W-:Y:S02]  /*d680*/  ISETP.GT.AND P4, PT, R214.reuse, 0x11, PT ;  /* 0x00000011d600780c */ /* 0x040fe40003f84270 */
[----:B------:R-:W-:-:S02]  /*d690*/  ISETP.GT.AND P3, PT, R214, 0x18, PT ;  /* 0x00000018d600780c */ /* 0x000fc40003f64270 */
[----:B------:R-:W-:Y:S01]  /*d6a0*/  ISETP.GT.AND P2, PT, R214, 0x19, PT ;  /* 0x00000019d600780c */ /* 0x000fe20003f44270 */
[----:B0-----:R-:W-:Y:S01]  /*d6b0*/  FMUL.FTZ R154, R6, R7 ;  /* 0x00000007069a7220 */ /* 0x001fe20000410000 */
[----:B------:R-:W-:Y:S02]  /*d6c0*/  FSEL R163, R163, -INF , P4 ;  /* 0xff800000a3a37808 */ /* 0x000fe40002000000 */
        /* <DEDUP_REMOVED lines=10> */
[C---:B------:R-:W-:Y:S02]  /*d770*/  ISETP.GT.AND P4, PT, R214.reuse, 0x29, PT ;  /* 0x00000029d600780c */ /* 0x040fe40003f84270 */
[C---:B------:R-:W-:Y:S02]  /*d780*/  ISETP.GT.AND P3, PT, R214.reuse, 0x30, PT ;  /* 0x00000030d600780c */ /* 0x040fe40003f64270 */
[----:B------:R-:W-:Y:S02]  /*d790*/  ISETP.GT.AND P2, PT, R214, 0x31, PT ;  /* 0x00000031d600780c */ /* 0x000fe40003f44270 */
[----:B------:R-:W-:Y:S02]  /*d7a0*/  FSEL R154, R154, RZ, P6 ;  /* 0x000000ff9a9a7208 */ /* 0x000fe40003000000 */
[----:B------:R-:W-:Y:S02]  /*d7b0*/  FSEL R187, R187, -INF , P1 ;  /* 0xff800000bbbb7808 */ /* 0x000fe40000800000 */
[----:B------:R-:W-:-:S02]  /*d7c0*/  FSEL R190, R190, -INF , P0 ;  /* 0xff800000bebe7808 */ /* 0x000fc40000000000 */
[----:B------:R-:W-:Y:S02]  /*d7d0*/  FSEL R175, R175, -INF , P4 ;  /* 0xff800000afaf7808 */ /* 0x000fe40002000000 */
[----:B------:R-:W-:Y:S02]  /*d7e0*/  FSEL R178, R178, -INF , P3 ;  /* 0xff800000b2b27808 */ /* 0x000fe40001800000 */
[----:B------:R-:W-:Y:S02]  /*d7f0*/  FSEL R179, R179, -INF , P2 ;  /* 0xff800000b3b37808 */ /* 0x000fe40001000000 */
[C---:B------:R-:W-:Y:S02]  /*d800*/  LOP3.LUT P1, RZ, R217.reuse, 0x100, RZ, 0xc0, !PT ;  /* 0x00000100d9ff7812 */ /* 0x040fe4000782c0ff */
[----:B------:R-:W-:Y:S01]  /*d810*/  LOP3.LUT P0, RZ, R217, 0x80, RZ, 0xc0, !PT ;  /* 0x00000080d9ff7812 */ /* 0x000fe2000780c0ff */
[-CC-:B------:R-:W-:Y:S01]  /*d820*/  FFMA.FTZ R217, R157, R7.reuse, -R154.reuse ;  /* 0x000000079dd97223 */ /* 0x180fe2000001089a */
[C---:B------:R-:W-:Y:S01]  /*d830*/  ISETP.GT.AND P4, PT, R214.reuse, 0x38, PT ;  /* 0x00000038d600780c */ /* 0x040fe20003f84270 */
[----:B------:R-:W-:Y:S01]  /*d840*/  FFMA.FTZ R157, R173, R7, -R154 ;  /* 0x00000007ad9d7223 */ /* 0x000fe2000001089a */
[----:B------:R-:W-:-:S02]  /*d850*/  ISETP.GT.AND P3, PT, R214, 0x39, PT ;  /* 0x00000039d600780c */ /* 0x000fc40003f64270 */
[----:B------:R-:W-:Y:S01]  /*d860*/  ISETP.GT.AND P2, PT, R214, 0x40, PT ;  /* 0x00000040d600780c */ /* 0x000fe20003f44270 */
[-C--:B------:R-:W-:Y:S01]  /*d870*/  FFMA.FTZ R152, R152, R7.reuse, -R154 ;  /* 0x0000000798987223 */ /* 0x080fe2000001089a */
[----:B------:R-:W-:Y:S01]  /*d880*/  FMUL.FTZ R173, R207, R7 ;  /* 0x00000007cfad7220 */ /* 0x000fe20000410000 */
[----:B------:R-:W-:Y:S02]  /*d890*/  FSEL R182, R182, -INF , P4 ;  /* 0xff800000b6b67808 */ /* 0x000fe40002000000 */
[----:B------:R-:W-:Y:S02]  /*d8a0*/  FSEL R183, R183, -INF , P3 ;  /* 0xff800000b7b77808 */ /* 0x000fe40001800000 */
[----:B------:R-:W-:Y:S02]  /*d8b0*/  FSEL R186, R186, -INF , P2 ;  /* 0xff800000baba7808 */ /* 0x000fe40001000000 */
[C---:B------:R-:W-:Y:S02]  /*d8c0*/  ISETP.GT.AND P2, PT, R214.reuse, 0x50, PT ;  /* 0x00000050d600780c */ /* 0x040fe40003f44270 */
[----:B------:R-:W-:-:S02]  /*d8d0*/  ISETP.GT.AND P3, PT, R214, 0x51, PT ;  /* 0x00000051d600780c */ /* 0x000fc40003f64270 */
[C---:B------:R-:W-:Y:S02]  /*d8e0*/  ISETP.GT.AND P4, PT, R214.reuse, 0x58, PT ;  /* 0x00000058d600780c */ /* 0x040fe40003f84270 */
[C---:B------:R-:W-:Y:S02]  /*d8f0*/  ISETP.GT.AND P5, PT, R214.reuse, 0x59, PT ;  /* 0x00000059d600780c */ /* 0x040fe40003fa4270 */
[----:B------:R-:W-:Y:S01]  /*d900*/  ISETP.GT.AND P6, PT, R214, 0x49, PT ;  /* 0x00000049d600780c */ /* 0x000fe20003fc4270 */
[-CC-:B------:R-:W-:Y:S01]  /*d910*/  FFMA.FTZ R214, R153, R7.reuse, -R154.reuse ;  /* 0x0000000799d67223 */ /* 0x180fe2000001089a */
[----:B------:R-:W-:Y:S01]  /*d920*/  MUFU.EX2 R152, R152 ;  /* 0x0000009800987308 */ /* 0x000fe20000000800 */
[----:B------:R-:W-:-:S07]  /*d930*/  FFMA.FTZ R153, R156, R7, -R154 ;  /* 0x000000079c997223 */ /* 0x000fce000001089a */
[----:B------:R-:W0:Y:S01]  /*d940*/  MUFU.EX2 R173, R173 ;  /* 0x000000ad00ad7308 */ /* 0x000e220000000800 */
[----:B------:R-:W-:-:S07]  /*d950*/  FFMA.FTZ R160, R160, R7, -R154 ;  /* 0x00000007a0a07223 */ /* 0x000fce000001089a */
[----:B------:R-:W1:Y:S01]  /*d960*/  MUFU.EX2 R214, R214 ;  /* 0x000000d600d67308 */ /* 0x000e620000000800 */
[-CC-:B------:R-:W-:Y:S01]  /*d970*/  FFMA.FTZ R161, R161, R7.reuse, -R154.reuse ;  /* 0x00000007a1a17223 */ /* 0x180fe2000001089a */
[-CC-:B------:R-:W-:Y:S01]  /*d980*/  FFMA.FTZ R164, R164, R7.reuse, -R154.reuse ;  /* 0x00000007a4a47223 */ /* 0x180fe2000001089a */
[-CC-:B------:R-:W-:Y:S01]  /*d990*/  FFMA.FTZ R165, R165, R7.reuse, -R154.reuse ;  /* 0x00000007a5a57223 */ /* 0x180fe2000001089a */
[-CC-:B------:R-:W-:Y:S01]  /*d9a0*/  FFMA.FTZ R168, R168, R7.reuse, -R154.reuse ;  /* 0x00000007a8a87223 */ /* 0x180fe2000001089a */
[----:B------:R-:W-:-:S03]  /*d9b0*/  FFMA.FTZ R169, R169, R7, -R154 ;  /* 0x00000007a9a97223 */ /* 0x000fc6000001089a */
        /* <DEDUP_REMOVED lines=13> */
[----:B------:R-:W-:-:S02]  /*da90*/  FFMA.FTZ R197, R197, R7, -R154 ;  /* 0x00000007c5c57223 */ /* 0x000fc4000001089a */
[----:B------:R-:W2:Y:S01]  /*daa0*/  MUFU.EX2 R154, R217 ;  /* 0x000000d9009a7308 */ /* 0x000ea20000000800 */
[----:B0-----:R-:W-:-:S04]  /*dab0*/  FFMA.FTZ R3, R173, R3, R152 ;  /* 0x00000003ad037223 */ /* 0x001fc80000010098 */
[----:B-1----:R-:W-:-:S04]  /*dac0*/  FADD.FTZ R3, R214, R3 ;  /* 0x00000003d6037221 */ /* 0x002fc80000010000 */
[----:B----4-:R-:W-:-:S04]  /*dad0*/  FADD.FTZ R3, R153, R3 ;  /* 0x0000000399037221 */ /* 0x010fc80000010000 */
[C---:B--2---:R-:W-:Y:S01]  /*dae0*/  FADD.FTZ R3, R154.reuse, R3 ;  /* 0x000000039a037221 */ /* 0x044fe20000010000 */
[----:B------:R-:W-:Y:S02]  /*daf0*/  F2FP.BF16.F32.PACK_AB R154, R154, R153 ;  /* 0x000000999a9a723e */ /* 0x000fe400000010ff */
        /* <DEDUP_REMOVED lines=27> */
[----:B------:R-:W-:-:S04]  /*dcb0*/  FMNMX.FTZ R153, R198, R153, !PT ;  /* 0x00000099c6997209 */ /* 0x000fc80007810000 */
[----:B------:R-:W-:-:S05]  /*dcc0*/  FMNMX.FTZ R153, R199, R153, !PT ;  /* 0x00000099c7997209 */ /* 0x000fca0007810000 */
[----:B------:R-:W0:Y:S02]  /*dcd0*/  SHFL.BFLY PT, R172, R153, 0x2, 0x1f ;  /* 0x0c401f0099ac7f89 */ /* 0x000e2400000e0000 */
[----:B0-----:R-:W-:-:S05]  /*dce0*/  FMNMX.FTZ R172, R153, R172, !PT ;  /* 0x000000ac99ac7209 */ /* 0x001fca0007810000 */
[----:B------:R-:W0:Y:S01]  /*dcf0*/  SHFL.BFLY PT, R153, R172, 0x1, 0x1f ;  /* 0x0c201f00ac997f89 */ /* 0x000e2200000e0000 */
[----:B------:R-:W1:Y:S01]  /*dd00*/  S2R R221, SR_TID.X ;  /* 0x0000000000dd7919 */ /* 0x000e620000002100 */
[----:B0-----:R-:W-:-:S04]  /*dd10*/  FMNMX.FTZ R172, R172, R153, !PT ;  /* 0x00000099acac7209 */ /* 0x001fc80007810000 */
[----:B------:R-:W-:-:S04]  /*dd20*/  FSETP.NEU.FTZ.AND P2, PT, R172, -INF , PT ;  /* 0xff800000ac00780b */ /* 0x000fc80003f5d000 */
[----:B------:R-:W-:-:S05]  /*dd30*/  FSEL R153, R172, RZ, P2 ;  /* 0x000000ffac997208 */ /* 0x000fca0001000000 */
[----:B------:R-:W-:Y:S01]  /*dd40*/  FADD.FTZ R153, -R153, R206 ;  /* 0x000000ce99997221 */ /* 0x000fe20000010100 */
[----:B------:R-:W-:-:S05]  /*dd50*/  FMUL.FTZ R206, R172, R7 ;  /* 0x00000007acce7220 */ /* 0x000fca0000410000 */
[----:B------:R-:W-:Y:S01]  /*dd60*/  FSEL R206, R206, RZ, P2 ;  /* 0x000000ffcece7208 */ /* 0x000fe20001000000 */
[----:B------:R-:W-:Y:S01]  /*dd70*/  FMUL.FTZ R153, R153, R7 ;  /* 0x0000000799997220 */ /* 0x000fe20000410000 */
[----:B------:R-:W-:-:S03]  /*dd80*/  F2FP.BF16.F32.PACK_AB R152, R214, R152 ;  /* 0x00000098d698723e */ /* 0x000fc600000010ff */
        /* <DEDUP_REMOVED lines=26> */
[----:B------:R1:W2:Y:S01]  /*df30*/  MUFU.EX2 R153, R214 ;  /* 0x000000d600997308 */ /* 0x0002a20000000800 */
[----:B------:R-:W-:-:S02]  /*df40*/  IMAD.MOV.U32 R159, RZ, RZ, 0x40000040 ;  /* 0x40000040ff9f7424 */ /* 0x000fc400078e00ff */
[----:B0-----:R-:W-:Y:S01]  /*df50*/  FFMA.FTZ R0, R206, R0, R207 ;  /* 0x00000000ce007223 */ /* 0x001fe200000100cf */
[----:B-1----:R-:W-:Y:S01]  /*df60*/  SHF.R.U32.HI R214, RZ, 0x7, R221 ;  /* 0x00000007ffd67819 */ /* 0x002fe200000116dd */
[-C--:B------:R-:W-:Y:S01]  /*df70*/  FMUL.FTZ R24, R24, R173.reuse ;  /* 0x000000ad18187220 */ /* 0x080fe20000410000 */
[-C--:B------:R-:W-:Y:S01]  /*df80*/  FMUL.FTZ R25, R25, R173.reuse ;  /* 0x000000ad19197220 */ /* 0x080fe20000410000 */
[----:B------:R-:W-:Y:S01]  /*df90*/  FMUL.FTZ R28, R28, R173 ;  /* 0x000000ad1c1c7220 */ /* 0x000fe20000410000 */
[C---:B--2---:R-:W-:Y:S01]  /*dfa0*/  FADD.FTZ R0, R153.reuse, R0 ;  /* 0x0000000099007221 */ /* 0x044fe20000010000 */
[----:B------:R-:W-:Y:S01]  /*dfb0*/  F2FP.BF16.F32.PACK_AB R153, R153, R207 ;  /* 0x000000cf9999723e */ /* 0x000fe200000010ff */
[----:B------:R-:W-:Y:S02]  /*dfc0*/  @!P1 VIADD R207, R205, 0x32440 ;  /* 0x00032440cdcf9836 */ /* 0x000fe40000000000 */
        /* <DEDUP_REMOVED lines=61> */
[----:B------:R-:W-:-:S02]  /*e3a0*/  R2UR UR7, R159 ;  /* 0x000000009f0772ca */ /* 0x000fc400000e0000 */
[----:B------:R-:W-:Y:S01]  /*e3b0*/  IADD3 R173, -R214, 0xb, RZ ;  /* 0x0000000bd6ad7810 */ /* 0x000fe20007ffe1ff */
[----:B------:R0:W-:Y:S01]  /*e3c0*/  MUFU.EX2 R159, R155 ;  /* 0x0000009b009f7308 */ /* 0x0001e20000000800 */
[----:B------:R-:W-:-:S03]  /*e3d0*/  @!P1 PRMT R207, RZ, 0x654, R207 ;  /* 0x00000654ffcf9816 */ /* 0x000fc600000000cf */
[----:B------:R1:W-:Y:S06]  /*e3e0*/  BAR.ARV R173, 0x100 ;  /* 0x000400ad0000751d */ /* 0x0003ec0000002000 */
[----:B0-----:R-:W-:Y:S01]  /*e3f0*/  VIADD R155, R214, 0x8 ;  /* 0x00000008d69b7836 */ /* 0x001fe20000000000 */
[----:B------:R0:W-:Y:S01]  /*e400*/  @!P1 SYNCS.ARRIVE.TRANS64.RED.A1T0 RZ, [R207+URZ], RZ ;  /* 0x000000ffcfff99a7 */ /* 0x0001e2000810043f */
[----:B------:R-:W2:Y:S03]  /*e410*/  MUFU.EX2 R193, R193 ;  /* 0x000000c100c17308 */ /* 0x000ea60000000800 */
[----:B------:R2:W-:Y:S01]  /*e420*/  BAR.SYNC.DEFER_BLOCKING R155, 0x100 ;  /* 0x0004009b0000751d */ /* 0x0005e20000010000 */
[----:B---3--:R-:W-:-:S02]  /*e430*/  IMAD R158, R2, 0xc00, R220 ;  /* 0x00000c00029e7824 */ /* 0x008fc400078e02dc */
[-C--:B------:R-:W-:Y:S01]  /*e440*/  FMUL.FTZ R26, R26, R206.reuse ;  /* 0x000000ce1a1a7220 */ /* 0x080fe20000410000 */
[-C--:B------:R-:W-:Y:S01]  /*e450*/  FMUL.FTZ R27, R27, R206.reuse ;  /* 0x000000ce1b1b7220 */ /* 0x080fe20000410000 */
[-C--:B------:R-:W-:Y:S01]  /*e460*/  FMUL.FTZ R30, R30, R206.reuse ;  /* 0x000000ce1e1e7220 */ /* 0x080fe20000410000 */
[-C--:B------:R-:W-:Y:S01]  /*e470*/  FMUL.FTZ R31, R31, R206.reuse ;  /* 0x000000ce1f1f7220 */ /* 0x080fe20000410000 */
[----:B------:R-:W-:Y:S01]  /*e480*/  R2UR UR6, R158 ;  /* 0x000000009e0672ca */ /* 0x000fe200000e0000 */
        /* <DEDUP_REMOVED lines=61> */
[----:B------:R-:W2:Y:S01]  /*e860*/  MUFU.EX2 R160, R160 ;  /* 0x000000a000a07308 */ /* 0x000ea20000000800 */
[----:B------:R-:W3:Y:S03]  /*e870*/  LDL R206, [R1+0x30] ;  /* 0x0000300001ce7983 */ /* 0x000ee60000100800 */
[----:B------:R-:W-:-:S06]  /*e880*/  WARPGROUP.ARRIVE ;  /* 0x00000000000079c5 */ /* 0x000fcc0000000000 */
[----:B------:R-:W-:Y:S01]  /*e890*/  HGMMA.64x256x16.F32.BF16 R24, R152, gdesc[UR4].tnspB, R24, gsb0 ;  /* 0x43e0000498187df0 */ /* 0x000fe20008001818 */
[----:B------:R-:W4:Y:S08]  /*e8a0*/  MUFU.EX2 R161, R161 ;  /* 0x000000a100a17308 */ /* 0x000f300000000800 */
[----:B------:R-:W-:Y:S08]  /*e8b0*/  MUFU.EX2 R165, R165 ;  /* 0x000000a500a57308 */ /* 0x000ff00000000800 */
[----:B------:R-:W-:Y:S08]  /*e8c0*/  MUFU.EX2 R162, R162 ;  /* 0x000000a200a27308 */ /* 0x000ff00000000800 */
[----:B------:R-:W1:Y:S08]  /*e8d0*/  MUFU.EX2 R163, R163 ;  /* 0x000000a300a37308 */ /* 0x000e700000000800 */
[----:B------:R-:W-:Y:S08]  /*e8e0*/  MUFU.EX2 R166, R166 ;  /* 0x000000a600a67308 */ /* 0x000ff00000000800 */
[----:B------:R-:W0:Y:S01]  /*e8f0*/  MUFU.EX2 R167, R167 ;  /* 0x000000a700a77308 */ /* 0x000e220000000800 */
[----:B--2---:R-:W-:-:S04]  /*e900*/  FADD.FTZ R3, R160, R3 ;  /* 0x00000003a0037221 */ /* 0x004fc80000010000 */
[----:B----4-:R-:W-:-:S03]  /*e910*/  FADD.FTZ R3, R161, R3 ;  /* 0x00000003a1037221 */ /* 0x010fc60000010000 */
[----:B------:R-:W-:Y:S08]  /*e920*/  MUFU.EX2 R168, R168 ;  /* 0x000000a800a87308 */ /* 0x000ff00000000800 */
[----:B------:R-:W-:Y:S08]  /*e930*/  MUFU.EX2 R169, R169 ;  /* 0x000000a900a97308 */ /* 0x000ff00000000800 */
[----:B------:R-:W-:Y:S08]  /*e940*/  MUFU.EX2 R157, R157 ;  /* 0x0000009d009d7308 */ /* 0x000ff00000000800 */
[----:B------:R-:W-:Y:S01]  /*e950*/  MUFU.EX2 R170, R170 ;  /* 0x000000aa00aa7308 */ /* 0x000fe20000000800 */
[----:B------:R-:W-:-:S07]  /*e960*/  WARPGROUP.DEPBAR.LE gsb0, 0x0 ;  /* 0x00008000000079c5 */ /* 0x000fce0000010000 */
[----:B------:R-:W2:Y:S01]  /*e970*/  MUFU.EX2 R154, R164 ;  /* 0x000000a4009a7308 */ /* 0x000ea20000000800 */
[----:B------:R-:W-:Y:S02]  /*e980*/  VIADD R152, R158, 0x80 ;  /* 0x000000809e987836 */ /* 0x000fe40000000000 */
[----:B------:R-:W-:-:S03]  /*e990*/  IMAD.MOV.U32 R153, RZ, RZ, 0x40000040 ;  /* 0x40000040ff997424 */ /* 0x000fc600078e00ff */
[----:B------:R-:W-:Y:S02]  /*e9a0*/  R2UR UR6, R152 ;  /* 0x00000000980672ca */ /* 0x000fe400000e0000 */
[----:B------:R-:W-:Y:S02]  /*e9b0*/  R2UR UR7, R153 ;  /* 0x00000000990772ca */ /* 0x000fe400000e0000 */
[----:B------:R-:W-:Y:S02]  /*e9c0*/  F2FP.BF16.F32.PACK_AB R152, R161, R160 ;  /* 0x000000a0a198723e */ /* 0x000fe400000010ff */
[----:B-1----:R-:W-:Y:S02]  /*e9d0*/  F2FP.BF16.F32.PACK_AB R153, R163, R162 ;  /* 0x000000a2a399723e */ /* 0x002fe400000010ff */
[----:B0-----:R-:W-:Y:S01]  /*e9e0*/  F2FP.BF16.F32.PACK_AB R155, R167, R166 ;  /* 0x000000a6a79b723e */ /* 0x001fe200000010ff */
[----:B--2---:R-:W-:Y:S01]  /*e9f0*/  FADD.FTZ R3, R154, R3 ;  /* 0x000000039a037221 */ /* 0x004fe20000010000 */
[----:B------:R-:W-:-:S04]  /*ea00*/  F2FP.BF16.F32.PACK_AB R154, R165, R154 ;  /* 0x0000009aa59a723e */ /* 0x000fc800000010ff */
[----:B------:R-:W-:-:S06]  /*ea10*/  WARPGROUP.ARRIVE ;  /* 0x00000000000079c5 */ /* 0x000fcc0000000000 */
[----:B------:R-:W-:Y:S01]  /*ea20*/  HGMMA.64x256x16.F32.BF16 R24, R152, gdesc[UR4].tnspB, R24, gsb0 ;  /* 0x43e0000498187df0 */ /* 0x000fe20008001818 */
[----:B------:R-:W0:Y:S01]  /*ea30*/  MUFU.EX2 R171, R171 ;  /* 0x000000ab00ab7308 */ /* 0x000e220000000800 */
[----:B------:R-:W-:-:S07]  /*ea40*/  FADD.FTZ R3, R165, R3 ;  /* 0x00000003a5037221 */ /* 0x000fce0000010000 */
[----:B------:R-:W-:Y:S08]  /*ea50*/  MUFU.EX2 R174, R174 ;  /* 0x000000ae00ae7308 */ /* 0x000ff00000000800 */
[----:B------:R-:W1:Y:S01]  /*ea60*/  MUFU.EX2 R175, R175 ;  /* 0x000000af00af7308 */ /* 0x000e620000000800 */
[----:B------:R-:W-:-:S04]  /*ea70*/  FADD.FTZ R3, R168, R3 ;  /* 0x00000003a8037221 */ /* 0x000fc80000010000 */
[----:B------:R-:W-:-:S03]  /*ea80*/  FADD.FTZ R3, R169, R3 ;  /* 0x00000003a9037221 */ /* 0x000fc60000010000 */
[----:B------:R-:W-:Y:S08]  /*ea90*/  MUFU.EX2 R176, R176 ;  /* 0x000000b000b07308 */ /* 0x000ff00000000800 */
[----:B------:R-:W-:Y:S08]  /*eaa0*/  MUFU.EX2 R177, R177 ;  /* 0x000000b100b17308 */ /* 0x000ff00000000800 */
[----:B------:R-:W-:Y:S08]  /*eab0*/  MUFU.EX2 R181, R181 ;  /* 0x000000b500b57308 */ /* 0x000ff00000000800 */
        /* <DEDUP_REMOVED lines=11> */
[----:B0-----:R-:W-:Y:S02]  /*eb70*/  F2FP.BF16.F32.PACK_AB R153, R171, R170 ;  /* 0x000000aaab99723e */ /* 0x001fe400000010ff */
[----:B-1----:R-:W-:Y:S01]  /*eb80*/  F2FP.BF16.F32.PACK_AB R155, R175, R174 ;  /* 0x000000aeaf9b723e */ /* 0x002fe200000010ff */
[----:B--2---:R-:W-:Y:S01]  /*eb90*/  FADD.FTZ R3, R154, R3 ;  /* 0x000000039a037221 */ /* 0x004fe20000010000 */
[----:B------:R-:W-:-:S04]  /*eba0*/  F2FP.BF16.F32.PACK_AB R154, R157, R154 ;  /* 0x0000009a9d9a723e */ /* 0x000fc800000010ff */
[----:B------:R-:W-:-:S06]  /*ebb0*/  WARPGROUP.ARRIVE ;  /* 0x00000000000079c5 */ /* 0x000fcc0000000000 */
[----:B------:R-:W-:Y:S01]  /*ebc0*/  HGMMA.64x256x16.F32.BF16 R24, R152, gdesc[UR4].tnspB, R24, gsb0 ;  /* 0x43e0000498187df0 */ /* 0x000fe20008001818 */
[----:B------:R-:W-:-:S04]  /*ebd0*/  FADD.FTZ R3, R157, R3 ;  /* 0x000000039d037221 */ /* 0x000fc80000010000 */
[----:B------:R-:W-:-:S04]  /*ebe0*/  FADD.FTZ R3, R176, R3 ;  /* 0x00000003b0037221 */ /* 0x000fc80000010000 */
[----:B------:R-:W-:Y:S01]  /*ebf0*/  FADD.FTZ R3, R177, R3 ;  /* 0x00000003b1037221 */ /* 0x000fe20000010000 */
        /* <DEDUP_REMOVED lines=8> */
[----:B------:R-:W0:Y:S01]  /*ec80*/  MUFU.EX2 R154, R180 ;  /* 0x000000b4009a7308 */ /* 0x000e220000000800 */
[----:B------:R-:W-:Y:S02]  /*ec90*/  VIADD R152, R158, 0x180 ;  /* 0x000001809e987836 */ /* 0x000fe40000000000 */
[----:B------:R-:W-:-:S03]  /*eca0*/  IMAD.MOV.U32 R153, RZ, RZ, 0x40000040 ;  /* 0x40000040ff997424 */ /* 0x000fc600078e00ff */
[----:B------:R-:W-:Y:S02]  /*ecb0*/  R2UR UR6, R152 ;  /* 0x00000000980672ca */ /* 0x000fe400000e0000 */
[----:B------:R-:W-:Y:S02]  /*ecc0*/  R2UR UR7, R153 ;  /* 0x00000000990772ca */ /* 0x000fe400000e0000 */
[----:B------:R-:W-:Y:S02]  /*ecd0*/  F2FP.BF16.F32.PACK_AB R152, R177, R176 ;  /* 0x000000b0b198723e */ /* 0x000fe400000010ff */
[----:B------:R-:W-:Y:S02]  /*ece0*/  F2FP.BF16.F32.PACK_AB R153, R179, R178 ;  /* 0x000000b2b399723e */ /* 0x000fe400000010ff */
[----:B------:R-:W-:Y:S01]  /*ecf0*/  F2FP.BF16.F32.PACK_AB R155, R183, R182 ;  /* 0x000000b6b79b723e */ /* 0x000fe200000010ff */
[----:B0-----:R-:W-:Y:S01]  /*ed00*/  FADD.FTZ R3, R154, R3 ;  /* 0x000000039a037221 */ /* 0x001fe20000010000 */
        /* <DEDUP_REMOVED lines=46> */
[----:B---3--:R-:W-:-:S03]  /*eff0*/  ISETP.GT.AND P2, PT, R204, R206, PT ;  /* 0x000000cecc00720c */ /* 0x008fc60003f44270 */
[----:B------:R-:W-:Y:S01]  /*f000*/  FADD.FTZ R191, R191, R0 ;  /* 0x00000000bfbf7221 */ /* 0x000fe20000010000 */
[----:B------:R-:W-:Y:S01]  /*f010*/  @!P1 VIADD R205, R205, 0x32460 ;  /* 0x00032460cdcd9836 */ /* 0x000fe20000000000 */
[----:B------:R-:W-:Y:S02]  /*f020*/  WARPGROUP.DEPBAR.LE gsb0, 0x0 ;  /* 0x00008000000079c5 */ /* 0x000fe40000010000 */
        /* <DEDUP_REMOVED lines=12> */
[----:B------:R-:W-:Y:S01]  /*f0f0*/  FADD.FTZ R194, R194, R191 ;  /* 0x000000bfc2c27221 */ /* 0x000fe20000010000 */
[----:B------:R-:W-:-:S03]  /*f100*/  @!P1 PRMT R205, RZ, 0x654, R205 ;  /* 0x00000654ffcd9816 */ /* 0x000fc600000000cd */
[----:B------:R-:W-:-:S04]  /*f110*/  FADD.FTZ R195, R195, R194 ;  /* 0x000000c2c3c37221 */ /* 0x000fc80000010000 */
[----:B------:R-:W-:Y:S01]  /*f120*/  FADD.FTZ R0, R198, R195 ;  /* 0x000000c3c6007221 */ /* 0x000fe20000010000 */
[----:B------:R-:W-:Y:S01]  /*f130*/  FADD.FTZ R3, R197, R3 ;  /* 0x00000003c5037221 */ /* 0x000fe20000010000 */
[----:B------:R-:W-:Y:S02]  /*f140*/  VIADD R204, R204, 0xffffffff ;  /* 0xffffffffcccc7836 */ /* 0x000fe40000000000 */
[----:B------:R-:W-:Y:S01]  /*f150*/  FADD.FTZ R0, R199, R0 ;  /* 0x00000000c7007221 */ /* 0x000fe20000010000 */
[----:B------:R-:W-:Y:S02]  /*f160*/  IMAD.MOV.U32 R206, RZ, RZ, R172 ;  /* 0x000000ffffce7224 */ /* 0x000fe400078e00ac */
[----:B------:R-:W-:Y:S01]  /*f170*/  IMAD.MOV.U32 R207, RZ, RZ, R6 ;  /* 0x000000ffffcf7224 */ /* 0x000fe200078e0006 */
[----:B------:R-:W-:Y:S02]  /*f180*/  WARPGROUP.DEPBAR.LE gsb0, 0x0 ;  /* 0x00008000000079c5 */ /* 0x000fe40000010000 */
[----:B------:R1:W-:Y:S01]  /*f190*/  @!P1 SYNCS.ARRIVE.TRANS64.RED.A1T0 RZ, [R205+URZ], RZ ;  /* 0x000000ffcdff99a7 */ /* 0x0003e2000810043f */
[----:B------:R-:W-:Y:S05]  /*f1a0*/  @P2 BRA `(.L_x_14762) ;  /* 0xffffffd000082947 */ /* 0x000fea000383ffff */
[----:B------:R-:W-:-:S07]  /*f1b0*/  IMAD.MOV.U32 R214, RZ, RZ, R204 ;  /* 0x000000ffffd67224 */ /* 0x000fce00078e00cc */
.L_x_14752:
[----:B------:R-:W-:-:S13]  /*f1c0*/  ISETP.GE.AND P2, PT, R214, RZ, PT ;  /* 0x000000ffd600720c */ /* 0x000fda0003f46270 */
[----:B------:R-:W-:Y:S05]  /*f1d0*/  @!P2 BRA `(.L_x_14763) ;  /* 0x0000002400f4a947 */ /* 0x000fea0003800000 */
[----:B-1----:R-:W-:Y:S02]  /*f1e0*/  IMAD.MOV.U32 R205, RZ, RZ, R172 ;  /* 0x000000ffffcd7224 */ /* 0x002fe400078e00ac */
[----:B------:R-:W-:-:S07]  /*f1f0*/  IMAD.MOV.U32 R206, RZ, RZ, R6 ;  /* 0x000000ffffce7224 */ /* 0x000fce00078e0006 */
.L_x_14773:
        /* <DEDUP_REMOVED lines=8> */
.L_x_14764:
[----:B------:R-:W-:Y:S01]  /*f280*/  IMAD R215, R2, 0x8, R19 ;  /* 0x0000000802d77824 */ /* 0x000fe200078e0213 */
[----:B------:R-:W-:-:S04]  /*f290*/  SHF.L.U32 R6, R23, 0x1f, RZ ;  /* 0x0000001f17067819 */ /* 0x000fc800000006ff */
[----:B------:R1:W2:Y:S01]  /*f2a0*/  SYNCS.PHASECHK.TRANS64.TRYWAIT P2, [R215+URZ+0x32430], R6 ;  /* 0x03243006d70075a7 */ /* 0x0002a2000804017f */
[----:B------:R-:W-:Y:S05]  /*f2b0*/  @!P0 BRA `(.L_x_14765) ;  /* 0x0000000000048947 */ /* 0x000fea0003800000 */
[----:B------:R-:W-:Y:S01]  /*f2c0*/  BPT.TRAP 0x1 ;  /* 0x000000040000795c */ /* 0x000fe20000300000 */
.L_x_14765:
[----:B------:R-:W3:Y:S01]  /*f2d0*/  LDL R7, [R1+0x20] ;  /* 0x0000200001077983 */ /* 0x000ee20000100800 */
[----:B------:R-:W-:Y:S02]  /*f2e0*/  IMAD.MOV.U32 R157, RZ, RZ, 0x40000040 ;  /* 0x40000040ff9d7424 */ /* 0x000fe400078e00ff */
[----:B---3--:R-:W-:Y:S01]  /*f2f0*/  IMAD R156, R2, 0x300, R7 ;  /* 0x00000300029c7824 */ /* 0x008fe200078e0207 */
[----:B--2---:R-:W-:Y:S06]  /*f300*/  @P2 BRA `(.L_x_14766) ;  /* 0x0000000000082947 */ /* 0x004fec0003800000 */
[----:B------:R-:W2:Y:S02]  /*f310*/  SYNCS.PHASECHK.TRANS64.TRYWAIT P2, [R215+URZ+0x32430], R6 ;  /* 0x03243006d70075a7 */ /* 0x000ea4000804017f */
[----:B--2---:R-:W-:Y:S05]  /*f320*/  @!P2 BRA `(.L_x_14767) ;  /* 0x000000f80030a947 */ /* 0x004fea0003800000 */
.L_x_14766:
[----:B------:R3:W-:Y:S04]  /*f330*/  STL.64 [R1+0xa8], R2 ;  /* 0x0000a80201007387 */ /* 0x0007e80000100a00 */
[----:B------:R-:W4:Y:S04]  /*f340*/  LDL.64 R220, [R1] ;  /* 0x0000000001dc7983 */ /* 0x000f280000100a00 */
[----:B---3--:R-:W3:Y:S01]  /*f350*/  LDL.64 R2, [R1+0x10] ;  /* 0x0000100001027983 */ /* 0x008ee20000100a00 */
        /* <DEDUP_REMOVED lines=8> */
[----:B------:R-:W-:-:S02]  /*f3e0*/  IMAD.MOV.U32 R155, RZ, RZ, 0x40000040 ;  /* 0x40000040ff9b7424 */ /* 0x000fc400078e00ff */
[----:B------:R-:W-:Y:S02]  /*f3f0*/  IMAD.MOV.U32 R153, RZ, RZ, 0x40000040 ;  /* 0x40000040ff997424 */ /* 0x000fe400078e00ff */
[----:B------:R-:W-:Y:S01]  /*f400*/  IMAD.MOV.U32 R157, RZ, RZ, 0x40000040 ;  /* 0x40000040ff9d7424 */ /* 0x000fe200078e00ff */
[----:B------:R-:W-:Y:S02]  /*f410*/  R2UR UR10, R154 ;  /* 0x000000009a0a72ca */ /* 0x000fe400000e0000 */
[----:B------:R-:W-:Y:S02]  /*f420*/  R2UR UR11, R155 ;  /* 0x000000009b0b72ca */ /* 0x000fe400000e0000 */
[----:B------:R-:W-:Y:S02]  /*f430*/  R2UR UR14, R152 ;  /* 0x00000000980e72ca */ /* 0x000fe400000e0000 */
[----:B------:R-:W-:Y:S02]  /*f440*/  R2UR UR15, R153 ;  /* 0x00000000990f72ca */ /* 0x000fe400000e0000 */
[----:B------:R-:W-:-:S02]  /*f450*/  R2UR UR18, R156 ;  /* 0x000000009c1272ca */ /* 0x000fc400000e0000 */
[----:B------:R-:W-:Y:S02]  /*f460*/  R2UR UR19, R157 ;  /* 0x000000009d1372ca */ /* 0x000fe400000e0000 */
[----:B------:R-:W-:-:S06]  /*f470*/  WARPGROUP.ARRIVE ;  /* 0x00000000000079c5 */ /* 0x000fcc0000000000 */
[----:B------:R-:W-:Y:S03]  /*f480*/  HGMMA.64x96x16.F32.BF16 R152, gdesc[UR4], RZ, !UPT, gsb0 ;  /* 0x01600000049879f0 */ /* 0x000fe6000c0018ff */
[----:B------:R-:W-:Y:S02]  /*f490*/  WARPGROUP.DEPBAR.LE gsb0, 0x0 ;  /* 0x00008000000079c5 */ /* 0x000fe40000010000 */
[----:B------:R-:W-:Y:S01]  /*f4a0*/  WARPGROUP.ARRIVE ;  /* 0x00000000000079c5 */ /* 0x000fe20000000000 */
[----:B---3--:R-:W-:Y:S02]  /*f4b0*/  R2UR UR8, R2 ;  /* 0x00000000020872ca */ /* 0x008fe400000e0000 */
[----:B------:R-:W-:Y:S02]  /*f4c0*/  R2UR UR9, R3 ;  /* 0x00000000030972ca */ /* 0x000fe400000e0000 */
[----:B------:R0:W5:Y:S11]  /*f4d0*/  LDL.LU.64 R2, [R1+0xa8] ;  /* 0x0000a80001027983 */ /* 0x0001760000300a00 */
[----:B------:R-:W-:Y:S01]  /*f4e0*/  HGMMA.64x96x16.F32.BF16 R152, gdesc[UR8], R152, gsb0 ;  /* 0x01600000089879f0 */ /* 0x000fe20008001898 */
[----:B----4-:R-:W-:-:S02]  /*f4f0*/  R2UR UR12, R220 ;  /* 0x00000000dc0c72ca */ /* 0x010fc400000e0000 */
        /* <DEDUP_REMOVED lines=10> */
[----:B0-----:R-:W-:Y:S05]  /*f5a0*/  @!P0 BRA `(.L_x_14768) ;  /* 0x0000000000048947 */ /* 0x001fea0003800000 */
[----:B------:R-:W-:Y:S01]  /*f5b0*/  BPT.TRAP 0x1 ;  /* 0x000000040000795c */ /* 0x000fe20000300000 */
.L_x_14768:
[----:B------:R0:W3:Y:S01]  /*f5c0*/  SYNCS.PHASECHK.TRANS64.TRYWAIT P2, [R215+URZ+0x32450], R6 ;  /* 0x03245006d70075a7 */ /* 0x0000e2000804017f */
[----:B------:R-:W-:Y:S05]  /*f5d0*/  @!P0 BRA `(.L_x_14769) ;  /* 0x0000000000048947 */ /* 0x000fea0003800000 */
[----:B------:R-:W-:Y:S01]  /*f5e0*/  BPT.TRAP 0x1 ;  /* 0x000000040000795c */ /* 0x000fe20000300000 */
.L_x_14769:
[----:B------:R-:W-:Y:S04]  /*f5f0*/  BSSY B0, `(.L_x_14770) ;  /* 0x0000004000007945 */ /* 0x000fe80003800000 */
[----:B---3--:R-:W-:Y:S05]  /*f600*/  @P2 BRA `(.L_x_14771) ;  /* 0x0000000000082947 */ /* 0x008fea0003800000 */
[----:B------:R-:W3:Y:S02]  /*f610*/  SYNCS.PHASECHK.TRANS64.TRYWAIT P2, [R215+URZ+0x32450], R6 ;  /* 0x03245006d70075a7 */ /* 0x000ee4000804017f */
[----:B---3--:R-:W-:Y:S05]  /*f620*/  @!P2 BRA `(.L_x_14772) ;  /* 0x000000f40084a947 */ /* 0x008fea0003800000 */
.L_x_14771:
[----:B------:R-:W-:Y:S05]  /*f630*/  BSYNC B0 ;  /* 0x0000000000007941 */ /* 0x000fea0003800000 */
.L_x_14770:
[----:B------:R-:W-:Y:S05]  /*f640*/  WARPSYNC.ALL ;  /* 0x0000000000007948 */ /* 0x000fea0003800000 */
[----:B------:R-:W0:Y:S01]  /*f650*/  LDL R204, [R1+0x24] ;  /* 0x0000240001cc7983 */ /* 0x000e220000100800 */
[----:B------:R-:W-:Y:S01]  /*f660*/  IMAD.MOV.U32 R7, RZ, RZ, 0x40000040 ;  /* 0x40000040ff077424 */ /* 0x000fe200078e00ff */
[----:B------:R-:W-:Y:S01]  /*f670*/  R2UR UR4, R4 ;  /* 0x00000000040472ca */ /* 0x000fe200000e0000 */
[----:B------:R-:W-:Y:S01]  /*f680*/  WARPGROUP.ARRIVE ;  /* 0x00000000000079c5 */ /* 0x000fe20000000000 */
[----:B------:R-:W-:Y:S01]  /*f690*/  R2UR UR5, R5 ;  /* 0x00000000050572ca */ /* 0x000fe200000e0000 */
[----:B------:R-:W-:Y:S01]  /*f6a0*/  IMAD.MOV.U32 R221, RZ, RZ, 0x40000040 ;  /* 0x40000040ffdd7424 */ /* 0x000fe200078e00ff */
[----:B------:R-:W-:Y:S01]  /*f6b0*/  R2UR UR7, R7 ;  /* 0x00000000070772ca */ /* 0x000fe200000e0000 */
[----:B0123-5:R-:W-:-:S04]  /*f6c0*/  IMAD R6, R2, 0xc00, R204 ;  /* 0x00000c0002067824 */ /* 0x02ffc800078e02cc */
[C---:B------:R-:W-:Y:S01]  /*f6d0*/  VIADD R220, R6.reuse, 0x2 ;  /* 0x0000000206dc7836 */ /* 0x040fe20000000000 */
[----:B------:R-:W-:-:S13]  /*f6e0*/  R2UR UR6, R6 ;  /* 0x00000000060672ca */ /* 0x000fda00000e0000 */
        /* <DEDUP_REMOVED lines=118> */
[----:B------:R-:W-:Y:S02]  /*fe50*/  R2UR UR6, R220 ;  /* 0x00000000dc0672ca */ /* 0x000fe400000e0000 */
[----:B------:R-:W-:Y:S02]  /*fe60*/  R2UR UR7, R221 ;  /* 0x00000000dd0772ca */ /* 0x000fe400000e0000 */
[----:B------:R-:W-:Y:S01]  /*fe70*/  R2UR UR4, R10 ;  /* 0x000000000a0472ca */ /* 0x000fe200000e0000 */
[----:B------:R-:W-:Y:S01]  /*fe80*/  VIADD R6, R6, 0x906 ;  /* 0x0000090606067836 */ /* 0x000fe20000000000 */
[----:B------:R-:W-:Y:S01]  /*fe90*/  R2UR UR5, R11 ;  /* 0x000000000b0572ca */ /* 0x000fe200000e0000 */
[----:B------:R-:W-:Y:S01]  /*fea0*/  IMAD.MOV.U32 R7, RZ, RZ, 0x40000040 ;  /* 0x40000040ff077424 */ /* 0x000fe200078e00ff */
[----:B------:R-:W2:Y:S01]  /*feb0*/  LDL R221, [R1+0x18] ;  /* 0x0000180001dd7983 */ /* 0x000ea20000100800 */
        /* <DEDUP_REMOVED lines=41> */
[----:B0-----:R-:W-:-:S04]  /*10150*/  FMUL.FTZ R204, R6, R7 ;  /* 0x0000000706cc7220 */ /* 0x001fc80000410000 */
[-CC-:B------:R-:W-:Y:S01]  /*10160*/  FFMA.FTZ R207, R157, R7.reuse, -R204.reuse ;  /* 0x000000079dcf7223 */ /* 0x180fe200000108cc */
[-CC-:B------:R-:W-:Y:S01]  /*10170*/  FFMA.FTZ R157, R173, R7.reuse, -R204.reuse ;  /* 0x00000007ad9d7223 */ /* 0x180fe200000108cc */
[-CC-:B------:R-:W-:Y:S01]  /*10180*/  FFMA.FTZ R152, R152, R7.reuse, -R204.reuse ;  /* 0x0000000798987223 */ /* 0x180fe200000108cc */
[-C--:B------:R-:W-:Y:S01]  /*10190*/  FMUL.FTZ R173, R217, R7.reuse ;  /* 0x00000007d9ad7220 */ /* 0x080fe20000410000 */
[-CC-:B------:R-:W-:Y:S01]  /*101a0*/  FFMA.FTZ R206, R153, R7.reuse, -R204.reuse ;  /* 0x0000000799ce7223 */ /* 0x180fe200000108cc */
[----:B------:R-:W-:-:S03]  /*101b0*/  FFMA.FTZ R153, R156, R7, -R204 ;  /* 0x000000079c997223 */ /* 0x000fc600000108cc */
[----:B------:R-:W-:Y:S01]  /*101c0*/  MUFU.EX2 R152, R152 ;  /* 0x0000009800987308 */ /* 0x000fe20000000800 */
        /* <DEDUP_REMOVED lines=20> */
[----:B------:R-:W1:Y:S01]  /*10310*/  MUFU.EX2 R204, R206 ;  /* 0x000000ce00cc7308 */ /* 0x000e620000000800 */
[----:B0-----:R-:W-:-:S04]  /*10320*/  FFMA.FTZ R3, R173, R3, R152 ;  /* 0x00000003ad037223 */ /* 0x001fc80000010098 */
[C---:B-1----:R-:W-:Y:S01]  /*10330*/  FADD.FTZ R3, R204.reuse, R3 ;  /* 0x00000003cc037221 */ /* 0x042fe20000010000 */
        /* <DEDUP_REMOVED lines=19> */
[----:B------:R-:W0:Y:S03]  /*10470*/  MUFU.EX2 R153, R153 ;  /* 0x0000009900997308 */ /* 0x000e260000000800 */
[----:B------:R-:W-:-:S04]  /*10480*/  FMNMX.FTZ R152, R190, R152, !PT ;  /* 0x00000098be987209 */ /* 0x000fc80007810000 */
[----:B------:R-:W-:Y:S01]  /*10490*/  FMNMX.FTZ R152, R191, R152, !PT ;  /* 0x00000098bf987209 */ /* 0x000fe20007810000 */
[----:B------:R-:W1:Y:S03]  /*104a0*/  MUFU.EX2 R206, R207 ;  /* 0x000000cf00ce7308 */ /* 0x000e660000000800 */
[----:B------:R-:W-:-:S04]  /*104b0*/  FMNMX.FTZ R152, R194, R152, !PT ;  /* 0x00000098c2987209 */ /* 0x000fc80007810000 */
[----:B------:R-:W-:-:S04]  /*104c0*/  FMNMX.FTZ R152, R195, R152, !PT ;  /* 0x00000098c3987209 */ /* 0x000fc80007810000 */
[----:B------:R-:W-:Y:S01]  /*104d0*/  FMNMX.FTZ R152, R198, R152, !PT ;  /* 0x00000098c6987209 */ /* 0x000fe20007810000 */
[----:B0-----:R-:W-:-:S03]  /*104e0*/  FADD.FTZ R3, R153, R3 ;  /* 0x0000000399037221 */ /* 0x001fc60000010000 */
[----:B------:R-:W-:Y:S01]  /*104f0*/  FMNMX.FTZ R152, R199, R152, !PT ;  /* 0x00000098c7987209 */ /* 0x000fe20007810000 */
[C---:B-1----:R-:W-:Y:S01]  /*10500*/  FADD.FTZ R3, R206.reuse, R3 ;  /* 0x00000003ce037221 */ /* 0x042fe20000010000 */
[----:B------:R-:W-:-:S03]  /*10510*/  F2FP.BF16.F32.PACK_AB R206, R206, R153 ;  /* 0x00000099cece723e */ /* 0x000fc600000010ff */
[----:B------:R-:W0:Y:S02]  /*10520*/  SHFL.BFLY PT, R153, R152, 0x2, 0x1f ;  /* 0x0c401f0098997f89 */ /* 0x000e2400000e0000 */
[----:B0-----:R-:W-:-:S05]  /*10530*/  FMNMX.FTZ R153, R152, R153, !PT ;  /* 0x0000009998997209 */ /* 0x001fca0007810000 */
[----:B------:R-:W0:Y:S02]  /*10540*/  SHFL.BFLY PT, R172, R153, 0x1, 0x1f ;  /* 0x0c201f0099ac7f89 */ /* 0x000e2400000e0000 */
[----:B0-----:R-:W-:-:S05]  /*10550*/  FMNMX.FTZ R172, R153, R172, !PT ;  /* 0x000000ac99ac7209 */ /* 0x001fca0007810000 */
[C---:B------:R-:W-:Y:S01]  /*10560*/  FMUL.FTZ R152, R172.reuse, R7 ;  /* 0x00000007ac987220 */ /* 0x040fe20000410000 */
[----:B------:R-:W-:-:S03]  /*10570*/  FADD.FTZ R207, -R172, R205 ;  /* 0x000000cdaccf7221 */ /* 0x000fc60000010100 */
[-CC-:B------:R-:W-:Y:S01]  /*10580*/  FFMA.FTZ R153, R158, R7.reuse, -R152.reuse ;  /* 0x000000079e997223 */ /* 0x180fe20000010898 */
[-CC-:B------:R-:W-:Y:S01]  /*10590*/  FFMA.FTZ R158, R170, R7.reuse, -R152.reuse ;  /* 0x00000007aa9e7223 */ /* 0x180fe20000010898 */
[----:B--2---:R-:W-:Y:S02]  /*105a0*/  IMAD R170, R2, 0xc00, R221 ;  /* 0x00000c0002aa7824 */ /* 0x004fe400078e02dd */
[----:B------:R-:W0:Y:S01]  /*105b0*/  S2R R221, SR_TID.X ;  /* 0x0000000000dd7919 */ /* 0x000e220000002100 */
[-CC-:B------:R-:W-:Y:S01]  /*105c0*/  FFMA.FTZ R154, R154, R7.reuse, -R152.reuse ;  /* 0x000000079a9a7223 */ /* 0x180fe20000010898 */
[-C--:B------:R-:W-:Y:S01]  /*105d0*/  FMUL.FTZ R207, R207, R7.reuse ;  /* 0x00000007cfcf7220 */ /* 0x080fe20000410000 */
[----:B------:R-:W-:-:S04]  /*105e0*/  FFMA.FTZ R205, R155, R7, -R152 ;  /* 0x000000079bcd7223 */ /* 0x000fc80000010898 */
[----:B------:R-:W-:Y:S08]  /*105f0*/  MUFU.EX2 R154, R154 ;  /* 0x0000009a009a7308 */ /* 0x000ff00000000800 */
[----:B------:R-:W1:Y:S08]  /*10600*/  MUFU.EX2 R207, R207 ;  /* 0x000000cf00cf7308 */ /* 0x000e700000000800 */
[----:B------:R-:W2:Y:S01]  /*10610*/  MUFU.EX2 R205, R205 ;  /* 0x000000cd00cd7308 */ /* 0x000ea20000000800 */
[-CC-:B------:R-:W-:Y:S01]  /*10620*/  FFMA.FTZ R155, R159, R7.reuse, -R152.reuse ;  /* 0x000000079f9b7223 */ /* 0x180fe20000010898 */
[-CC-:B------:R-:W-:Y:S01]  /*10630*/  FFMA.FTZ R162, R162, R7.reuse, -R152.reuse ;  /* 0x00000007a2a27223 */ /* 0x180fe20000010898 */
[-C--:B------:R-:W-:Y:S01]  /*10640*/  FFMA.FTZ R163, R163, R7.reuse, -R152 ;  /* 0x00000007a3a37223 */ /* 0x080fe20000010898 */
[----:B-1----:R-:W-:Y:S01]  /*10650*/  FFMA.FTZ R0, R207, R0, R154 ;  /* 0x00000000cf007223 */ /* 0x002fe2000001009a */
[-CC-:B------:R-:W-:Y:S01]  /*10660*/  FFMA.FTZ R166, R166, R7.reuse, -R152.reuse ;  /* 0x00000007a6a67223 */ /* 0x180fe20000010898 */
[-CC-:B------:R-:W-:Y:S01]  /*10670*/  FFMA.FTZ R167, R167, R7.reuse, -R152.reuse ;  /* 0x00000007a7a77223 */ /* 0x180fe20000010898 */
[-CC-:B------:R-:W-:Y:S01]  /*10680*/  FFMA.FTZ R159, R171, R7.reuse, -R152.reuse ;  /* 0x00000007ab9f7223 */ /* 0x180fe20000010898 */
[-CC-:B------:R-:W-:Y:S01]  /*10690*/  FFMA.FTZ R174, R174, R7.reuse, -R152.reuse ;  /* 0x00000007aeae7223 */ /* 0x180fe20000010898 */
[-CC-:B------:R-:W-:Y:S01]  /*106a0*/  FFMA.FTZ R175, R175, R7.reuse, -R152.reuse ;  /* 0x00000007afaf7223 */ /* 0x180fe20000010898 */
[-C--:B------:R-:W-:Y:S01]  /*106b0*/  FFMA.FTZ R178, R178, R7.reuse, -R152 ;  /* 0x00000007b2b27223 */ /* 0x080fe20000010898 */
[C---:B--2---:R-:W-:Y:S01]  /*106c0*/  FADD.FTZ R0, R205.reuse, R0 ;  /* 0x00000000cd007221 */ /* 0x044fe20000010000 */
[----:B------:R-:W-:Y:S01]  /*106d0*/  F2FP.BF16.F32.PACK_AB R205, R205, R154 ;  /* 0x0000009acdcd723e */ /* 0x000fe200000010ff */
        /* <DEDUP_REMOVED lines=11> */
[----:B0-----:R-:W-:Y:S01]  /*10790*/  SHF.R.U32.HI R154, RZ, 0x7, R221 ;  /* 0x00000007ff9a7819 */ /* 0x001fe200000116dd */
[----:B------:R-:W-:-:S02]  /*107a0*/  @!P1 VIADD R152, R215, 0x32440 ;  /* 0x00032440d7989836 */ /* 0x000fc40000000000 */
        /* <DEDUP_REMOVED lines=64> */
[----:B------:R-:W-:-:S02]  /*10bb0*/  IADD3 R173, -R154, 0xb, RZ ;  /* 0x0000000b9aad7810 */ /* 0x000fc40007ffe1ff */
[----:B------:R-:W-:-:S03]  /*10bc0*/  @!P1 PRMT R152, RZ, 0x654, R152 ;  /* 0x00000654ff989816 */ /* 0x000fc60000000098 */
[----:B------:R2:W-:Y:S06]  /*10bd0*/  BAR.ARV R173, 0x100 ;  /* 0x000400ad0000751d */ /* 0x0005ec0000002000 */
[----:B------:R0:W-:Y:S01]  /*10be0*/  @!P1 SYNCS.ARRIVE.TRANS64.RED.A1T0 RZ, [R152+URZ], RZ ;  /* 0x000000ff98ff99a7 */ /* 0x0001e2000810043f */
[----:B------:R-:W-:Y:S02]  /*10bf0*/  IMAD.MOV.U32 R171, RZ, RZ, 0x40000040 ;  /* 0x40000040ffab7424 */ /* 0x000fe400078e00ff */
[----:B0-----:R-:W-:-:S03]  /*10c00*/  VIADD R152, R154, 0x8 ;  /* 0x000000089a987836 */ /* 0x001fc60000000000 */
[----:B------:R-:W-:Y:S01]  /*10c10*/  R2UR UR7, R171 ;  /* 0x00000000ab0772ca */ /* 0x000fe200000e0000 */
[----:B------:R-:W-:Y:S01]  /*10c20*/  MUFU.EX2 R153, R153 ;  /* 0x0000009900997308 */ /* 0x000fe20000000800 */
[----:B------:R0:W-:Y:S07]  /*10c30*/  BAR.SYNC.DEFER_BLOCKING R152, 0x100 ;  /* 0x000400980000751d */ /* 0x0001ee0000010000 */
[----:B------:R-:W1:Y:S01]  /*10c40*/  MUFU.EX2 R171, R155 ;  /* 0x0000009b00ab7308 */ /* 0x000e620000000800 */
        /* <DEDUP_REMOVED lines=65> */
[----:B-1----:R-:W-:-:S05]  /*11060*/  F2FP.BF16.F32.PACK_AB R207, R171, R153 ;  /* 0x00000099abcf723e */ /* 0x002fca00000010ff */
[----:B------:R-:W-:-:S06]  /*11070*/  WARPGROUP.ARRIVE ;  /* 0x00000000000079c5 */ /* 0x000fcc0000000000 */
[----:B------:R-:W-:Y:S01]  /*11080*/  HGMMA.64x256x16.F32.BF16 R24, R204, gdesc[UR4].tnspB, R24, gsb0 ;  /* 0x43e00004cc187df0 */ /* 0x000fe20008001818 */
[----:B------:R-:W1:Y:S08]  /*11090*/  MUFU.EX2 R160, R160 ;  /* 0x000000a000a07308 */ /* 0x000e700000000800 */
[----:B------:R-:W3:Y:S08]  /*110a0*/  MUFU.EX2 R161, R161 ;  /* 0x000000a100a17308 */ /* 0x000ef00000000800 */
[----:B------:R-:W4:Y:S08]  /*110b0*/  MUFU.EX2 R154, R164 ;  /* 0x000000a4009a7308 */ /* 0x000f300000000800 */
[----:B------:R-:W2:Y:S01]  /*110c0*/  MUFU.EX2 R165, R165 ;  /* 0x000000a500a57308 */ /* 0x000ea20000000800 */
[----:B------:R-:W-:Y:S01]  /*110d0*/  FADD.FTZ R0, R153, R0 ;  /* 0x0000000099007221 */ /* 0x000fe20000010000 */
[----:B-1----:R-:W-:Y:S01]  /*110e0*/  FADD.FTZ R3, R160, R3 ;  /* 0x00000003a0037221 */ /* 0x002fe20000010000 */
[----:B0-----:R-:W-:-:S02]  /*110f0*/  VIADD R152, R170, 0x80 ;  /* 0x00000080aa987836 */ /* 0x001fc40000000000 */
[----:B------:R-:W-:Y:S02]  /*11100*/  IMAD.MOV.U32 R153, RZ, RZ, 0x40000040 ;  /* 0x40000040ff997424 */ /* 0x000fe400078e00ff */
[----:B---3--:R-:W-:Y:S01]  /*11110*/  FADD.FTZ R3, R161, R3 ;  /* 0x00000003a1037221 */ /* 0x008fe20000010000 */
[----:B------:R-:W-:Y:S02]  /*11120*/  R2UR UR6, R152 ;  /* 0x00000000980672ca */ /* 0x000fe400000e0000 */
[----:B------:R-:W-:Y:S01]  /*11130*/  R2UR UR7, R153 ;  /* 0x00000000990772ca */ /* 0x000fe200000e0000 */
[----:B----4-:R-:W-:Y:S01]  /*11140*/  FADD.FTZ R3, R154, R3 ;  /* 0x000000039a037221 */ /* 0x010fe20000010000 */
[----:B------:R-:W-:Y:S02]  /*11150*/  F2FP.BF16.F32.PACK_AB R152, R161, R160 ;  /* 0x000000a0a198723e */ /* 0x000fe400000010ff */
[C---:B--2---:R-:W-:Y:S01]  /*11160*/  F2FP.BF16.F32.PACK_AB R154, R165.reuse, R154 ;  /* 0x0000009aa59a723e */ /* 0x044fe200000010ff */
[----:B------:R-:W0:Y:S08]  /*11170*/  MUFU.EX2 R168, R168 ;  /* 0x000000a800a87308 */ /* 0x000e300000000800 */
[----:B------:R-:W-:Y:S01]  /*11180*/  MUFU.EX2 R169, R169 ;  /* 0x000000a900a97308 */ /* 0x000fe20000000800 */
[----:B------:R-:W-:-:S07]  /*11190*/  FADD.FTZ R3, R165, R3 ;  /* 0x00000003a5037221 */ /* 0x000fce0000010000 */
[----:B------:R-:W-:Y:S01]  /*111a0*/  MUFU.EX2 R160, R156 ;  /* 0x0000009c00a07308 */ /* 0x000fe20000000800 */
[----:B0-----:R-:W-:-:S07]  /*111b0*/  FADD.FTZ R3, R168, R3 ;  /* 0x00000003a8037221 */ /* 0x001fce0000010000 */
[----:B------:R-:W-:Y:S08]  /*111c0*/  MUFU.EX2 R157, R157 ;  /* 0x0000009d009d7308 */ /* 0x000ff00000000800 */
[----:B------:R-:W-:Y:S01]  /*111d0*/  MUFU.EX2 R174, R174 ;  /* 0x000000ae00ae7308 */ /* 0x000fe20000000800 */
[----:B------:R-:W-:-:S07]  /*111e0*/  WARPGROUP.DEPBAR.LE gsb0, 0x0 ;  /* 0x00008000000079c5 */ /* 0x000fce0000010000 */
[----:B------:R-:W-:Y:S08]  /*111f0*/  MUFU.EX2 R207, R162 ;  /* 0x000000a200cf7308 */ /* 0x000ff00000000800 */
[----:B------:R-:W0:Y:S08]  /*11200*/  MUFU.EX2 R206, R163 ;  /* 0x000000a300ce7308 */ /* 0x000e300000000800 */
[----:B------:R-:W-:Y:S08]  /*11210*/  MUFU.EX2 R205, R166 ;  /* 0x000000a600cd7308 */ /* 0x000ff00000000800 */
[----:B------:R-:W1:Y:S01]  /*11220*/  MUFU.EX2 R204, R167 ;  /* 0x000000a700cc7308 */ /* 0x000e620000000800 */
[----:B0-----:R-:W-:-:S02]  /*11230*/  F2FP.BF16.F32.PACK_AB R153, R206, R207 ;  /* 0x000000cfce99723e */ /* 0x001fc400000010ff */
[----:B-1----:R-:W-:-:S04]  /*11240*/  F2FP.BF16.F32.PACK_AB R155, R204, R205 ;  /* 0x000000cdcc9b723e */ /* 0x002fc800000010ff */
[----:B------:R-:W-:-:S06]  /*11250*/  WARPGROUP.ARRIVE ;  /* 0x00000000000079c5 */ /* 0x000fcc0000000000 */
[----:B------:R-:W-:Y:S01]  /*11260*/  HGMMA.64x256x16.F32.BF16 R24, R152, gdesc[UR4].tnspB, R24, gsb0 ;  /* 0x43e0000498187df0 */ /* 0x000fe20008001818 */
[----:B------:R-:W-:Y:S01]  /*11270*/  MUFU.EX2 R175, R175 ;  /* 0x000000af00af7308 */ /* 0x000fe20000000800 */
[----:B------:R-:W-:-:S04]  /*11280*/  FADD.FTZ R3, R169, R3 ;  /* 0x00000003a9037221 */ /* 0x000fc80000010000 */
[----:B------:R-:W-:Y:S01]  /*11290*/  FADD.FTZ R3, R160, R3 ;  /* 0x00000003a0037221 */ /* 0x000fe20000010000 */
[----:B------:R-:W-:-:S03]  /*112a0*/  F2FP.BF16.F32.PACK_AB R156, R169, R168 ;  /* 0x000000a8a99c723e */ /* 0x000fc600000010ff */
[----:B------:R-:W-:Y:S01]  /*112b0*/  FADD.FTZ R3, R157, R3 ;  /* 0x000000039d037221 */ /* 0x000fe20000010000 */
[----:B------:R-:W-:Y:S08]  /*112c0*/  MUFU.EX2 R177, R177 ;  /* 0x000000b100b17308 */ /* 0x000ff00000000800 */
[----:B------:R-:W-:Y:S08]  /*112d0*/  MUFU.EX2 R162, R180 ;  /* 0x000000b400a27308 */ /* 0x000ff00000000800 */
[----:B------:R-:W-:Y:S08]  /*112e0*/  MUFU.EX2 R181, R181 ;  /* 0x000000b500b57308 */ /* 0x000ff00000000800 */
[----:B------:R-:W-:Y:S08]  /*112f0*/  MUFU.EX2 R178, R178 ;  /* 0x000000b200b27308 */ /* 0x000ff00000000800 */
[----:B------:R-:W0:Y:S08]  /*11300*/  MUFU.EX2 R179, R179 ;  /* 0x000000b300b37308 */ /* 0x000e300000000800 */
[----:B------:R-:W-:Y:S08]  /*11310*/  MUFU.EX2 R182, R182 ;  /* 0x000000b600b67308 */ /* 0x000ff00000000800 */
[----:B------:R-:W1:Y:S01]  /*11320*/  MUFU.EX2 R183, R183 ;  /* 0x000000b700b77308 */ /* 0x000e620000000800 */
[----:B0-----:R-:W-:-:S02]  /*11330*/  F2FP.BF16.F32.PACK_AB R161, R179, R178 ;  /* 0x000000b2b3a1723e */ /* 0x001fc400000010ff */
[----:B-1----:R-:W-:Y:S01]  /*11340*/  F2FP.BF16.F32.PACK_AB R163, R183, R182 ;  /* 0x000000b6b7a3723e */ /* 0x002fe200000010ff */
[----:B------:R-:W-:-:S04]  /*11350*/  WARPGROUP.DEPBAR.LE gsb0, 0x0 ;  /* 0x00008000000079c5 */ /* 0x000fc80000010000 */
[----:B------:R0:W-:Y:S08]  /*11360*/  MUFU.EX2 R154, R158 ;  /* 0x0000009e009a7308 */ /* 0x0001f00000000800 */
[----:B------:R1:W2:Y:S01]  /*11370*/  MUFU.EX2 R155, R159 ;  /* 0x0000009f009b7308 */ /* 0x0002a20000000800 */
[----:B------:R-:W-:Y:S02]  /*11380*/  VIADD R152, R170, 0x100 ;  /* 0x00000100aa987836 */ /* 0x000fe40000000000 */
[----:B------:R-:W-:Y:S01]  /*11390*/  IMAD.MOV.U32 R153, RZ, RZ, 0x40000040 ;  /* 0x40000040ff997424 */ /* 0x000fe200078e00ff */
[----:B0-----:R-:W-:-:S02]  /*113a0*/  F2FP.BF16.F32.PACK_AB R158, R157, R160 ;  /* 0x000000a09d9e723e */ /* 0x001fc400000010ff */
[----:B------:R-:W-:Y:S02]  /*113b0*/  R2UR UR6, R152 ;  /* 0x00000000980672ca */ /* 0x000fe400000e0000 */
[----:B------:R-:W-:Y:S02]  /*113c0*/  R2UR UR7, R153 ;  /* 0x00000000990772ca */ /* 0x000fe400000e0000 */
[----:B-1----:R-:W-:Y:S02]  /*113d0*/  F2FP.BF16.F32.PACK_AB R159, R175, R174 ;  /* 0x000000aeaf9f723e */ /* 0x002fe400000010ff */
[----:B--2---:R-:W-:-:S04]  /*113e0*/  F2FP.BF16.F32.PACK_AB R157, R155, R154 ;  /* 0x0000009a9b9d723e */ /* 0x004fc800000010ff */
[----:B------:R-:W-:-:S06]  /*113f0*/  WARPGROUP.ARRIVE ;  /* 0x00000000000079c5 */ /* 0x000fcc0000000000 */
[----:B------:R-:W-:Y:S01]  /*11400*/  HGMMA.64x256x16.F32.BF16 R24, R156, gdesc[UR4].tnspB, R24, gsb0 ;  /* 0x43e000049c187df0 */ /* 0x000fe20008001818 */
[----:B------:R-:W0:Y:S01]  /*11410*/  MUFU.EX2 R160, R176 ;  /* 0x000000b000a07308 */ /* 0x000e220000000800 */
[----:B------:R-:W-:Y:S02]  /*11420*/  VIADD R152, R170, 0x180 ;  /* 0x00000180aa987836 */ /* 0x000fe40000000000 */
[----:B------:R-:W-:-:S03]  /*11430*/  IMAD.MOV.U32 R153, RZ, RZ, 0x40000040 ;  /* 0x40000040ff997424 */ /* 0x000fc600078e00ff */
[----:B------:R-:W-:Y:S02]  /*11440*/  R2UR UR6, R152 ;  /* 0x00000000980672ca */ /* 0x000fe400000e0000 */
[----:B------:R-:W-:Y:S01]  /*11450*/  R2UR UR7, R153 ;  /* 0x00000000990772ca */ /* 0x000fe200000e0000 */
[----:B0-----:R-:W-:-:S04]  /*11460*/  FADD.FTZ R3, R160, R3 ;  /* 0x00000003a0037221 */ /* 0x001fc80000010000 */
[C---:B------:R-:W-:Y:S01]  /*11470*/  FADD.FTZ R3, R177.reuse, R3 ;  /* 0x00000003b1037221 */ /* 0x040fe20000010000 */
[----:B------:R-:W-:-:S03]  /*11480*/  F2FP.BF16.F32.PACK_AB R160, R177, R160 ;  /* 0x000000a0b1a0723e */ /* 0x000fc600000010ff */
[----:B------:R-:W-:Y:S01]  /*11490*/  FADD.FTZ R3, R162, R3 ;  /* 0x00000003a2037221 */ /* 0x000fe20000010000 */
[C---:B------:R-:W-:Y:S01]  /*114a0*/  F2FP.BF16.F32.PACK_AB R162, R181.reuse, R162 ;  /* 0x000000a2b5a2723e */ /* 0x040fe200000010ff */
[----:B------:R-:W0:Y:S08]  /*114b0*/  MUFU.EX2 R164, R184 ;  /* 0x000000b800a47308 */ /* 0x000e300000000800 */
[----:B------:R-:W1:Y:S01]  /*114c0*/  MUFU.EX2 R185, R185 ;  /* 0x000000b900b97308 */ /* 0x000e620000000800 */
[----:B------:R-:W-:-:S07]  /*114d0*/  FADD.FTZ R3, R181, R3 ;  /* 0x00000003b5037221 */ /* 0x000fce0000010000 */
[----:B------:R-:W-:Y:S08]  /*114e0*/  MUFU.EX2 R166, R188 ;  /* 0x000000bc00a67308 */ /* 0x000ff00000000800 */
[----:B------:R-:W-:Y:S08]  /*114f0*/  MUFU.EX2 R189, R189 ;  /* 0x000000bd00bd7308 */ /* 0x000ff00000000800 */
[----:B------:R-:W-:Y:S08]  /*11500*/  MUFU.EX2 R186, R186 ;  /* 0x000000ba00ba7308 */ /* 0x000ff00000000800 */
[----:B------:R-:W2:Y:S08]  /*11510*/  MUFU.EX2 R187, R187 ;  /* 0x000000bb00bb7308 */ /* 0x000eb00000000800 */
[----:B------:R-:W-:Y:S08]  /*11520*/  MUFU.EX2 R190, R190 ;  /* 0x000000be00be7308 */ /* 0x000ff00000000800 */
[----:B------:R-:W3:Y:S01]  /*11530*/  MUFU.EX2 R191, R191 ;  /* 0x000000bf00bf7308 */ /* 0x000ee20000000800 */
[----:B0-----:R-:W-:Y:S01]  /*11540*/  FADD.FTZ R3, R164, R3 ;  /* 0x00000003a4037221 */ /* 0x001fe20000010000 */
[----:B------:R-:W-:-:S02]  /*11550*/  VIADD R152, R170, 0x200 ;  /* 0x00000200aa987836 */ /* 0x000fc40000000000 */
[----:B------:R-:W-:Y:S02]  /*11560*/  IMAD.MOV.U32 R153, RZ, RZ, 0x40000040 ;  /* 0x40000040ff997424 */ /* 0x000fe400078e00ff */
[C---:B-1----:R-:W-:Y:S01]  /*11570*/  FADD.FTZ R3, R185.reuse, R3 ;  /* 0x00000003b9037221 */ /* 0x042fe20000010000 */
[----:B------:R-:W-:Y:S02]  /*11580*/  F2FP.BF16.F32.PACK_AB R164, R185, R164 ;  /* 0x000000a4b9a4723e */ /* 0x000fe400000010ff */
[----:B--2---:R-:W-:Y:S01]  /*11590*/  F2FP.BF16.F32.PACK_AB R165, R187, R186 ;  /* 0x000000babba5723e */ /* 0x004fe200000010ff */
[----:B------:R-:W-:Y:S01]  /*115a0*/  FADD.FTZ R3, R166, R3 ;  /* 0x00000003a6037221 */ /* 0x000fe20000010000 */
[----:B------:R-:W-:Y:S02]  /*115b0*/  F2FP.BF16.F32.PACK_AB R166, R189, R166 ;  /* 0x000000a6bda6723e */ /* 0x000fe400000010ff */
[----:B---3--:R-:W-:Y:S01]  /*115c0*/  F2FP.BF16.F32.PACK_AB R167, R191, R190 ;  /* 0x000000bebfa7723e */ /* 0x008fe200000010ff */
[----:B------:R-:W-:-:S02]  /*115d0*/  WARPGROUP.DEPBAR.LE gsb0, 0x0 ;  /* 0x00008000000079c5 */ /* 0x000fc40000010000 */
[----:B------:R-:W-:-:S06]  /*115e0*/  WARPGROUP.ARRIVE ;  /* 0x00000000000079c5 */ /* 0x000fcc0000000000 */
[----:B------:R-:W-:Y:S01]  /*115f0*/  HGMMA.64x256x16.F32.BF16 R24, R160, gdesc[UR4].tnspB, R24, gsb0 ;  /* 0x43e00004a0187df0 */ /* 0x000fe20008001818 */
[----:B------:R-:W-:Y:S02]  /*11600*/  R2UR UR6, R152 ;  /* 0x00000000980672ca */ /* 0x000fe400000e0000 */
[----:B------:R-:W-:Y:S01]  /*11610*/  R2UR UR7, R153 ;  /* 0x00000000990772ca */ /* 0x000fe200000e0000 */
[----:B------:R-:W-:Y:S08]  /*11620*/  MUFU.EX2 R168, R192 ;  /* 0x000000c000a87308 */ /* 0x000ff00000000800 */
[----:B------:R-:W-:Y:S08]  /*11630*/  MUFU.EX2 R193, R193 ;  /* 0x000000c100c17308 */ /* 0x000ff00000000800 */
[----:B------:R-:W-:Y:S08]  /*11640*/  MUFU.EX2 R196, R196 ;  /* 0x000000c400c47308 */ /* 0x000ff00000000800 */
[----:B------:R-:W0:Y:S08]  /*11650*/  MUFU.EX2 R197, R197 ;  /* 0x000000c500c57308 */ /* 0x000e300000000800 */
[----:B------:R-:W-:Y:S08]  /*11660*/  MUFU.EX2 R194, R194 ;  /* 0x000000c200c27308 */ /* 0x000ff00000000800 */
[----:B------:R-:W1:Y:S08]  /*11670*/  MUFU.EX2 R195, R195 ;  /* 0x000000c300c37308 */ /* 0x000e700000000800 */
[----:B------:R-:W-:Y:S08]  /*11680*/  MUFU.EX2 R198, R198 ;  /* 0x000000c600c67308 */ /* 0x000ff00000000800 */
[----:B------:R-:W2:Y:S01]  /*11690*/  MUFU.EX2 R199, R199 ;  /* 0x000000c700c77308 */ /* 0x000ea20000000800 */
[----:B------:R-:W-:-:S02]  /*116a0*/  VIADD R152, R170, 0x280 ;  /* 0x00000280aa987836 */ /* 0x000fc40000000000 */
[----:B------:R-:W-:Y:S02]  /*116b0*/  IMAD.MOV.U32 R153, RZ, RZ, 0x40000040 ;  /* 0x40000040ff997424 */ /* 0x000fe400078e00ff */
[----:B------:R-:W-:Y:S01]  /*116c0*/  FADD.FTZ R3, R189, R3 ;  /* 0x00000003bd037221 */ /* 0x000fe20000010000 */
[----:B------:R-:W-:Y:S01]  /*116d0*/  FADD.FTZ R0, R171, R0 ;  /* 0x00000000ab007221 */ /* 0x000fe20000010000 */
[----:B0-----:R-:W-:Y:S02]  /*116e0*/  F2FP.BF16.F32.PACK_AB R170, R197, R196 ;  /* 0x000000c4c5aa723e */ /* 0x001fe400000010ff */
[----:B------:R-:W-:Y:S01]  /*116f0*/  FADD.FTZ R3, R168, R3 ;  /* 0x00000003a8037221 */ /* 0x000fe20000010000 */
[----:B------:R-:W-:Y:S02]  /*11700*/  F2FP.BF16.F32.PACK_AB R168, R193, R168 ;  /* 0x000000a8c1a8723e */ /* 0x000fe400000010ff */
[----:B-1----:R-:W-:Y:S02]  /*11710*/  F2FP.BF16.F32.PACK_AB R169, R195, R194 ;  /* 0x000000c2c3a9723e */ /* 0x002fe400000010ff */
[----:B--2---:R-:W-:Y:S01]  /*11720*/  F2FP.BF16.F32.PACK_AB R171, R199, R198 ;  /* 0x000000c6c7ab723e */ /* 0x004fe200000010ff */
[----:B------:R-:W-:-:S02]  /*11730*/  WARPGROUP.DEPBAR.LE gsb0, 0x0 ;  /* 0x00008000000079c5 */ /* 0x000fc40000010000 */
[----:B------:R-:W-:-:S06]  /*11740*/  WARPGROUP.ARRIVE ;  /* 0x00000000000079c5 */ /* 0x000fcc0000000000 */
[----:B------:R-:W-:Y:S01]  /*11750*/  HGMMA.64x256x16.F32.BF16 R24, R164, gdesc[UR4].tnspB, R24, gsb0 ;  /* 0x43e00004a4187df0 */ /* 0x000fe20008001818 */
        /* <DEDUP_REMOVED lines=17> */
[----:B------:R-:W-:-:S03]  /*11870*/  ISETP.GT.AND P2, PT, R214, RZ, PT ;  /* 0x000000ffd600720c */ /* 0x000fc60003f44270 */
[----:B------:R-:W-:Y:S01]  /*11880*/  FADD.FTZ R191, R191, R190 ;  /* 0x000000bebfbf7221 */ /* 0x000fe20000010000 */
[----:B------:R-:W-:-:S03]  /*11890*/  @!P1 VIADD R215, R215, 0x32460 ;  /* 0x00032460d7d79836 */ /* 0x000fc60000000000 */
[----:B------:R-:W-:Y:S01]  /*118a0*/  FADD.FTZ R194, R194, R191 ;  /* 0x000000bfc2c27221 */ /* 0x000fe20000010000 */
[----:B------:R-:W-:Y:S01]  /*118b0*/  FADD.FTZ R3, R193, R3 ;  /* 0x00000003c1037221 */ /* 0x000fe20000010000 */
[----:B------:R-:W-:Y:S02]  /*118c0*/  @!P1 PRMT R215, RZ, 0x654, R215 ;  /* 0x00000654ffd79816 */ /* 0x000fe400000000d7 */
[----:B------:R-:W-:Y:S01]  /*118d0*/  FADD.FTZ R195, R195, R194 ;  /* 0x000000c2c3c37221 */ /* 0x000fe20000010000 */
[----:B------:R-:W-:-:S03]  /*118e0*/  FADD.FTZ R3, R196, R3 ;  /* 0x00000003c4037221 */ /* 0x000fc60000010000 */
[----:B------:R-:W-:Y:S01]  /*118f0*/  FADD.FTZ R0, R198, R195 ;  /* 0x000000c3c6007221 */ /* 0x000fe20000010000 */
[----:B------:R-:W-:Y:S01]  /*11900*/  FADD.FTZ R3, R197, R3 ;  /* 0x00000003c5037221 */ /* 0x000fe20000010000 */
[----:B------:R-:W-:Y:S02]  /*11910*/  VIADD R214, R214, 0xffffffff ;  /* 0xffffffffd6d67836 */ /* 0x000fe40000000000 */
[----:B------:R-:W-:Y:S01]  /*11920*/  FADD.FTZ R0, R199, R0 ;  /* 0x00000000c7007221 */ /* 0x000fe20000010000 */
[----:B------:R-:W-:Y:S02]  /*11930*/  IMAD.MOV.U32 R205, RZ, RZ, R172 ;  /* 0x000000ffffcd7224 */ /* 0x000fe400078e00ac */
[----:B------:R-:W-:Y:S01]  /*11940*/  IMAD.MOV.U32 R206, RZ, RZ, R6 ;  /* 0x000000ffffce7224 */ /* 0x000fe200078e0006 */
[----:B------:R-:W-:Y:S02]  /*11950*/  WARPGROUP.DEPBAR.LE gsb0, 0x0 ;  /* 0x00008000000079c5 */ /* 0x000fe40000010000 */
[----:B------:R-:W-:-:S06]  /*11960*/  WARPGROUP.ARRIVE ;  /* 0x00000000000079c5 */ /* 0x000fcc0000000000 */
[----:B------:R-:W-:Y:S03]  /*11970*/  HGMMA.64x256x16.F32.BF16 R24, R168, gdesc[UR4].tnspB, R24, gsb0 ;  /* 0x43e00004a8187df0 */ /* 0x000fe60008001818 */
[----:B------:R-:W-:Y:S02]  /*11980*/  WARPGROUP.DEPBAR.LE gsb0, 0x0 ;  /* 0x00008000000079c5 */ /* 0x000fe40000010000 */
[----:B------:R2:W-:Y:S01]  /*11990*/  @!P1 SYNCS.ARRIVE.TRANS64.RED.A1T0 RZ, [R215+URZ], RZ ;  /* 0x000000ffd7ff99a7 */ /* 0x0005e2000810043f */
[----:B------:R-:W-:Y:S05]  /*119a0*/  @P2 BRA `(.L_x_14773) ;  /* 0xffffffd800142947 */ /* 0x000fea000383ffff */
.L_x_14763:
[----:B------:R-:W3:Y:S01]  /*119b0*/  LDL.LU R179, [R1+0x6c] ;  /* 0x00006c0001b37983 */ /* 0x000ee20000300800 */
[----:B------:R-:W-:Y:S05]  /*119c0*/  WARPSYNC.ALL ;  /* 0x0000000000007948 */ /* 0x000fea0003800000 */
[----:B------:R-:W4:Y:S01]  /*119d0*/  SHFL.BFLY PT, R4, R3, 0x2, 0x1f ;  /* 0x0c401f0003047f89 */ /* 0x000f2200000e0000 */
[----:B------:R-:W-:Y:S01]  /*119e0*/  VIADD R2, R2, 0x1 ;  /* 0x0000000102027836 */ /* 0x000fe20000000000 */
[----:B------:R0:W-:Y:S08]  /*119f0*/  BAR.ARV R173, 0x100 ;  /* 0x000400ad0000751d */ /* 0x0001f00000002000 */
[----:B------:R-:W-:Y:S06]  /*11a00*/  BAR.ARV 0x8, 0x180 ;  /* 0x0206000000007b1d */ /* 0x000fec0000002000 */
[----:B------:R-:W-:Y:S01]  /*11a10*/  ISETP.NE.AND P0, PT, R2, 0x2, PT ;  /* 0x000000020200780c */ /* 0x000fe20003f05270 */
[----:B------:R-:W1:Y:S01]  /*11a20*/  SHFL.BFLY PT, R9, R0, 0x2, 0x1f ;  /* 0x0c401f0000097f89 */ /* 0x000e6200000e0000 */
[----:B------:R-:W-:-:S02]  /*11a30*/  PLOP3.LUT P1, PT, PT, PT, PT, 0x8, 0x0 ;  /* 0x000000000000781c */ /* 0x000fc40003f2e170 */
[----:B------:R-:W-:Y:S01]  /*11a40*/  SEL R12, RZ, 0x1, P0 ;  /* 0x00000001ff0c7807 */ /* 0x000fe20000000000 */
[----:B----4-:R-:W-:Y:S01]  /*11a50*/  FADD.FTZ R5, R4, R3 ;  /* 0x0000000304057221 */ /* 0x010fe20000010000 */
[----:B------:R-:W-:Y:S01]  /*11a60*/  IMAD.MOV.U32 R4, RZ, RZ, RZ ;  /* 0x000000ffff047224 */ /* 0x000fe200078e00ff */
[----:B------:R-:W-:Y:S02]  /*11a70*/  SEL R2, R2, RZ, P0 ;  /* 0x000000ff02027207 */ /* 0x000fe40000000000 */
[----:B------:R-:W-:Y:S01]  /*11a80*/  LOP3.LUT R23, R23, R12, RZ, 0x3c, !PT ;  /* 0x0000000c17177212 */ /* 0x000fe200078e3cff */
[----:B------:R-:W4:Y:S01]  /*11a90*/  SHFL.BFLY PT, R8, R5, 0x1, 0x1f ;  /* 0x0c201f0005087f89 */ /* 0x000f2200000e0000 */
[----:B-1----:R-:W-:Y:S01]  /*11aa0*/  FADD.FTZ R10, R9, R0 ;  /* 0x00000000090a7221 */ /* 0x002fe20000010000 */
[----:B------:R-:W-:-:S04]  /*11ab0*/  IMAD.MOV.U32 R0, RZ, RZ, RZ ;  /* 0x000000ffff007224 */ /* 0x000fc800078e00ff */
[----:B------:R-:W1:Y:S01]  /*11ac0*/  SHFL.BFLY PT, R9, R10, 0x1, 0x1f ;  /* 0x0c201f000a097f89 */ /* 0x000e6200000e0000 */
[----:B----4-:R-:W-:Y:S01]  /*11ad0*/  FADD.FTZ R8, R5, R8 ;  /* 0x0000000805087221 */ /* 0x010fe20000010000 */
[----:B------:R-:W-:-:S04]  /*11ae0*/  IMAD.MOV.U32 R5, RZ, RZ, -0x800000 ;  /* 0xff800000ff057424 */ /* 0x000fc800078e00ff */
[----:B------:R-:W-:-:S13]  /*11af0*/  FSETP.NE.FTZ.AND P2, PT, R8, RZ, PT ;  /* 0x000000ff0800720b */ /* 0x000fda0003f55000 */
[----:B------:R-:W4:Y:S01]  /*11b00*/  @P2 MUFU.LG2 R14, R8 ;  /* 0x00000008000e2308 */ /* 0x000f220000000c00 */
[----:B------:R-:W-:Y:S01]  /*11b10*/  @P2 FMUL.FTZ R12, R7, 0.69314718246459960938 ;  /* 0x3f317218070c2820 */ /* 0x000fe20000410000 */
[----:B-1----:R-:W-:-:S05]  /*11b20*/  FADD.FTZ R9, R10, R9 ;  /* 0x000000090a097221 */ /* 0x002fca0000010000 */
[----:B------:R-:W-:Y:S01]  /*11b30*/  FSETP.NE.FTZ.AND P3, PT, R9, RZ, PT ;  /* 0x000000ff0900720b */ /* 0x000fe20003f75000 */
[----:B------:R-:W1:Y:S01]  /*11b40*/  @P2 MUFU.RCP R4, R8 ;  /* 0x0000000800042308 */ /* 0x000e620000001000 */
[----:B----4-:R-:W-:-:S11]  /*11b50*/  @P2 FMUL.FTZ R19, R14, 0.69314718246459960938 ;  /* 0x3f3172180e132820 */ /* 0x010fd60000410000 */
[----:B------:R-:W4:Y:S01]  /*11b60*/  @P3 MUFU.LG2 R15, R9 ;  /* 0x00000009000f3308 */ /* 0x000f220000000c00 */
[----:B------:R-:W-:Y:S01]  /*11b70*/  @P3 FMUL.FTZ R13, R7, 0.69314718246459960938 ;  /* 0x3f317218070d3820 */ /* 0x000fe20000410000 */
[----:B------:R-:W-:Y:S01]  /*11b80*/  @P2 FFMA.FTZ R5, R12, R6, R19 ;  /* 0x000000060c052223 */ /* 0x000fe20000010013 */
[-C--:B-1----:R-:W-:Y:S01]  /*11b90*/  FMUL.FTZ R163, R72, R4.reuse ;  /* 0x0000000448a37220 */ /* 0x082fe20000410000 */
        /* <DEDUP_REMOVED lines=11> */
[----:B----4-:R-:W-:Y:S01]  /*11c50*/  @P3 FMUL.FTZ R14, R15, 0.69314718246459960938 ;  /* 0x3f3172180f0e3820 */ /* 0x010fe20000410000 */
        /* <DEDUP_REMOVED lines=119> */
[----:B---3--:R-:W-:-:S05]  /*123d0*/  VIADD R179, R179, 0x1 ;  /* 0x00000001b3b37836 */ /* 0x008fca0000000000 */
[----:B------:R0:W-:Y:S02]  /*123e0*/  STL [R1+0x6c], R179 ;  /* 0x00006cb301007387 */ /* 0x0001e40000100800 */
.L_x_14706:
        /* <DEDUP_REMOVED lines=10> */
[----:B------:R-:W4:Y:S04]  /*12490*/  LDL R14, [R1+0x8c] ;  /* 0x00008c00010e7983 */ /* 0x000f280000100800 */
[----:B------:R-:W2:Y:S04]  /*124a0*/  LDL.LU R186, [R1+0x5c] ;  /* 0x00005c0001ba7983 */ /* 0x000ea80000300800 */
[----:B------:R-:W2:Y:S01]  /*124b0*/  LDL.LU R184, [R1+0x60] ;  /* 0x0000600001b87983 */ /* 0x000ea20000300800 */
[----:B------:R-:W0:Y:S01]  /*124c0*/  S2R R6, SR_SWINHI ;  /* 0x0000000000067919 */ /* 0x000e220000002f00 */
[----:B------:R-:W-:Y:S05]  /*124d0*/  WARPSYNC.ALL ;  /* 0x0000000000007948 */ /* 0x000fea0003800000 */
[----:B------:R-:W-:Y:S01]  /*124e0*/  F2FP.BF16.F32.PACK_AB R24, R25, R24 ;  /* 0x000000181918723e */ /* 0x000fe200000010ff */
[----:B------:R-:W-:Y:S01]  /*124f0*/  ULDC.64 UR4, c[0x0][0xd00] ;  /* 0x0003400000047ab9 */ /* 0x000fe20000000a00 */
[----:B------:R-:W-:Y:S01]  /*12500*/  F2FP.BF16.F32.PACK_AB R32, R33, R32 ;  /* 0x000000202120723e */ /* 0x000fe200000010ff */
[----:B------:R-:W2:Y:S01]  /*12510*/  LDL R182, [R1+0x40] ;  /* 0x0000400001b67983 */ /* 0x000ea20000100800 */
[----:B------:R-:W-:-:S02]  /*12520*/  F2FP.BF16.F32.PACK_AB R27, R76, R27 ;  /* 0x0000001b4c1b723e */ /* 0x000fc400000010ff */
[----:B------:R-:W-:Y:S01]  /*12530*/  F2FP.BF16.F32.PACK_AB R40, R41, R40 ;  /* 0x000000282928723e */ /* 0x000fe200000010ff */
[----:B------:R-:W2:Y:S01]  /*12540*/  LDL R180, [R1+0x28] ;  /* 0x0000280001b47983 */ /* 0x000ea20000100800 */
        /* <DEDUP_REMOVED lines=38> */
[----:B------:R-:W-:Y:S01]  /*127b0*/  IMAD.MOV.U32 R3, RZ, RZ, RZ ;  /* 0x000000ffff037224 */ /* 0x000fe200078e00ff */
[----:B------:R-:W0:Y:S01]  /*127c0*/  LDC R0, c[0x0][0xce8] ;  /* 0x00033a00ff007b82 */ /* 0x000e220000000800 */
[----:B----4-:R-:W-:-:S07]  /*127d0*/  IMAD.WIDE R134, R14, 0x2, R12 ;  /* 0x000000020e867825 */ /* 0x010fce00078e020c */
[----:B------:R-:W-:Y:S01]  /*127e0*/  BAR.SYNC.DEFER_BLOCKING 0x1, 0x100 ;  /* 0x0044000000007b1d */ /* 0x000fe20000010000 */
[C---:B-----5:R-:W-:Y:S02]  /*127f0*/  IADD3 R30, P1, R134.reuse, 0x20, RZ ;  /* 0x00000020861e7810 */ /* 0x060fe40007f3e0ff */
[C---:B------:R-:W-:Y:S02]  /*12800*/  IADD3 R14, P2, R134.reuse, 0x40, RZ ;  /* 0x00000040860e7810 */ /* 0x040fe40007f5e0ff */
[----:B------:R-:W-:Y:S02]  /*12810*/  IADD3 R20, P3, R134, 0x60, RZ ;  /* 0x0000006086147810 */ /* 0x000fe40007f7e0ff */
[----:B------:R-:W-:Y:S02]  /*12820*/  LOP3.LUT R179, R30, 0x380, RZ, 0xc0, !PT ;  /* 0x000003801eb37812 */ /* 0x000fe400078ec0ff */
[----:B------:R-:W-:Y:S02]  /*12830*/  LOP3.LUT R38, R14, 0x380, RZ, 0xc0, !PT ;  /* 0x000003800e267812 */ /* 0x000fe400078ec0ff */
[----:B------:R-:W-:-:S02]  /*12840*/  LOP3.LUT R86, R20, 0x380, RZ, 0xc0, !PT ;  /* 0x0000038014567812 */ /* 0x000fc400078ec0ff */
[----:B------:R-:W-:Y:S02]  /*12850*/  SHF.R.U64 R179, R179, 0x3, RZ ;  /* 0x00000003b3b37819 */ /* 0x000fe400000012ff */
[----:B------:R-:W-:Y:S02]  /*12860*/  IADD3 R94, P4, R134, 0x4000, RZ ;  /* 0x00004000865e7810 */ /* 0x000fe40007f9e0ff */
[----:B------:R-:W-:Y:S02]  /*12870*/  SHF.R.U64 R181, R38, 0x3, RZ ;  /* 0x0000000326b57819 */ /* 0x000fe400000012ff */
[----:B------:R-:W-:Y:S02]  /*12880*/  IADD3 R98, P5, R134, 0x4020, RZ ;  /* 0x0000402086627810 */ /* 0x000fe40007fbe0ff */
[----:B------:R-:W-:Y:S02]  /*12890*/  SHF.R.U64 R183, R86, 0x3, RZ ;  /* 0x0000000356b77819 */ /* 0x000fe400000012ff */
[C---:B------:R-:W-:Y:S01]  /*128a0*/  IADD3 R6, P0, R134.reuse, 0x4040, RZ ;  /* 0x0000404086067810 */ /* 0x040fe20007f1e0ff */
[--C-:B------:R-:W-:Y:S01]  /*128b0*/  IMAD.X R31, RZ, RZ, R135.reuse, P1 ;  /* 0x000000ffff1f7224 */ /* 0x100fe200008e0687 */
[----:B------:R-:W-:Y:S01]  /*128c0*/  LOP3.LUT R30, R179, R30, RZ, 0x3c, !PT ;  /* 0x0000001eb31e7212 */ /* 0x000fe200078e3cff */
[--C-:B------:R-:W-:Y:S01]  /*128d0*/  IMAD.X R39, RZ, RZ, R135.reuse, P2 ;  /* 0x000000ffff277224 */ /* 0x100fe200010e0687 */
[----:B------:R-:W-:Y:S01]  /*128e0*/  LOP3.LUT R21, R134, 0x380, RZ, 0xc0, !PT ;  /* 0x0000038086157812 */ /* 0x000fe200078ec0ff */
[----:B------:R-:W-:Y:S01]  /*128f0*/  IMAD.X R87, RZ, RZ, R135, P3 ;  /* 0x000000ffff577224 */ /* 0x000fe200018e0687 */
[----:B------:R-:W-:-:S02]  /*12900*/  LOP3.LUT R38, R181, R14, RZ, 0x3c, !PT ;  /* 0x0000000eb5267212 */ /* 0x000fc400078e3cff */
[----:B------:R-:W-:Y:S02]  /*12910*/  LOP3.LUT R179, R94, 0x380, RZ, 0xc0, !PT ;  /* 0x000003805eb37812 */ /* 0x000fe400078ec0ff */
[C---:B------:R-:W-:Y:S02]  /*12920*/  IADD3 R106, P1, R134.reuse, 0x4060, RZ ;  /* 0x00004060866a7810 */ /* 0x040fe40007f3e0ff */
[C---:B------:R-:W-:Y:S02]  /*12930*/  IADD3 R110, P2, R134.reuse, 0x8000, RZ ;  /* 0x00008000866e7810 */ /* 0x040fe40007f5e0ff */
[----:B------:R-:W-:Y:S02]  /*12940*/  IADD3 R114, P3, R134, 0x8020, RZ ;  /* 0x0000802086727810 */ /* 0x000fe40007f7e0ff */
[----:B------:R-:W-:Y:S02]  /*12950*/  LOP3.LUT R86, R183, R20, RZ, 0x3c, !PT ;  /* 0x00000014b7567212 */ /* 0x000fe400078e3cff */
[----:B------:R-:W-:-:S02]  /*12960*/  LOP3.LUT R181, R98, 0x380, RZ, 0xc0, !PT ;  /* 0x0000038062b57812 */ /* 0x000fc400078ec0ff */
[----:B------:R-:W-:Y:S02]  /*12970*/  LOP3.LUT R183, R6, 0x380, RZ, 0xc0, !PT ;  /* 0x0000038006b77812 */ /* 0x000fe400078ec0ff */
[----:B------:R-:W-:Y:S02]  /*12980*/  SHF.R.U64 R21, R21, 0x3, RZ ;  /* 0x0000000315157819 */ /* 0x000fe400000012ff */
[----:B------:R-:W-:Y:S01]  /*12990*/  SHF.R.U64 R179, R179, 0x3, RZ ;  /* 0x00000003b3b37819 */ /* 0x000fe200000012ff */
[--C-:B------:R-:W-:Y:S01]  /*129a0*/  IMAD.X R95, RZ, RZ, R135.reuse, P4 ;  /* 0x000000ffff5f7224 */ /* 0x100fe200020e0687 */
[----:B------:R-:W-:Y:S01]  /*129b0*/  SHF.R.U64 R181, R181, 0x3, RZ ;  /* 0x00000003b5b57819 */ /* 0x000fe200000012ff */
[--C-:B------:R-:W-:Y:S01]  /*129c0*/  IMAD.X R99, RZ, RZ, R135.reuse, P5 ;  /* 0x000000ffff637224 */ /* 0x100fe200028e0687 */
[----:B------:R-:W-:Y:S01]  /*129d0*/  SHF.R.U64 R183, R183, 0x3, RZ ;  /* 0x00000003b7b77819 */ /* 0x000fe200000012ff */
[--C-:B------:R-:W-:Y:S01]  /*129e0*/  IMAD.X R103, RZ, RZ, R135.reuse, P0 ;  /* 0x000000ffff677224 */ /* 0x100fe200000e0687 */
[C---:B------:R-:W-:Y:S01]  /*129f0*/  IADD3 R118, P4, R134.reuse, 0x8040, RZ ;  /* 0x0000804086767810 */ /* 0x040fe20007f9e0ff */
[--C-:B------:R-:W-:Y:S01]  /*12a00*/  IMAD.X R107, RZ, RZ, R135.reuse, P1 ;  /* 0x000000ffff6b7224 */ /* 0x100fe200008e0687 */
[C---:B------:R-:W-:Y:S01]  /*12a10*/  IADD3 R122, P5, R134.reuse, 0x8060, RZ ;  /* 0x00008060867a7810 */ /* 0x040fe20007fbe0ff */
[--C-:B------:R-:W-:Y:S01]  /*12a20*/  IMAD.X R111, RZ, RZ, R135.reuse, P2 ;  /* 0x000000ffff6f7224 */ /* 0x100fe200010e0687 */
[C---:B---3--:R-:W-:Y:S01]  /*12a30*/  IADD3 R88, P0, R134.reuse, 0xc000, RZ ;  /* 0x0000c00086587810 */ /* 0x048fe20007f1e0ff */
[----:B------:R-:W-:Y:S01]  /*12a40*/  IMAD.X R115, RZ, RZ, R135, P3 ;  /* 0x000000ffff737224 */ /* 0x000fe200018e0687 */
[----:B------:R-:W-:-:S02]  /*12a50*/  IADD3 R130, P1, R134, 0xc020, RZ ;  /* 0x0000c02086827810 */ /* 0x000fc40007f3e0ff */
[C---:B------:R-:W-:Y:S02]  /*12a60*/  IADD3 R172, P2, R134.reuse, 0xc040, RZ ;  /* 0x0000c04086ac7810 */ /* 0x040fe40007f5e0ff */
[----:B------:R-:W-:Y:S02]  /*12a70*/  IADD3 R151, P3, R134, 0xc060, RZ ;  /* 0x0000c06086977810 */ /* 0x000fe40007f7e0ff */
[----:B------:R-:W-:Y:S02]  /*12a80*/  LOP3.LUT R134, R21, R134, RZ, 0x3c, !PT ;  /* 0x0000008615867212 */ /* 0x000fe400078e3cff */
[----:B------:R-:W-:Y:S02]  /*12a90*/  LOP3.LUT R185, R106, 0x380, RZ, 0xc0, !PT ;  /* 0x000003806ab97812 */ /* 0x000fe400078ec0ff */
[----:B------:R-:W-:Y:S02]  /*12aa0*/  LOP3.LUT R94, R179, R94, RZ, 0x3c, !PT ;  /* 0x0000005eb35e7212 */ /* 0x000fe400078e3cff */
[----:B------:R-:W-:-:S02]  /*12ab0*/  LOP3.LUT R98, R181, R98, RZ, 0x3c, !PT ;  /* 0x00000062b5627212 */ /* 0x000fc400078e3cff */
[----:B------:R-:W-:Y:S02]  /*12ac0*/  LOP3.LUT R179, R110, 0x380, RZ, 0xc0, !PT ;  /* 0x000003806eb37812 */ /* 0x000fe400078ec0ff */
[----:B------:R-:W-:Y:S02]  /*12ad0*/  LOP3.LUT R102, R183, R6, RZ, 0x3c, !PT ;  /* 0x00000006b7667212 */ /* 0x000fe400078e3cff */
[----:B------:R-:W-:Y:S02]  /*12ae0*/  LOP3.LUT R181, R114, 0x380, RZ, 0xc0, !PT ;  /* 0x0000038072b57812 */ /* 0x000fe400078ec0ff */
[----:B------:R-:W-:Y:S02]  /*12af0*/  LOP3.LUT R183, R118, 0x380, RZ, 0xc0, !PT ;  /* 0x0000038076b77812 */ /* 0x000fe400078ec0ff */
[----:B------:R-:W-:Y:S02]  /*12b00*/  SHF.R.U64 R185, R185, 0x3, RZ ;  /* 0x00000003b9b97819 */ /* 0x000fe400000012ff */
[----:B------:R-:W-:-:S02]  /*12b10*/  MOV R134, R134 ;  /* 0x0000008600867202 */ /* 0x000fc40000000f00 */
[----:B------:R-:W-:Y:S02]  /*12b20*/  SHF.R.U64 R179, R179, 0x3, RZ ;  /* 0x00000003b3b37819 */ /* 0x000fe400000012ff */
[----:B------:R-:W-:Y:S02]  /*12b30*/  MOV R30, R30 ;  /* 0x0000001e001e7202 */ /* 0x000fe40000000f00 */
[----:B------:R-:W-:Y:S02]  /*12b40*/  SHF.R.U64 R181, R181, 0x3, RZ ;  /* 0x00000003b5b57819 */ /* 0x000fe400000012ff */
[----:B------:R-:W-:Y:S02]  /*12b50*/  MOV R38, R38 ;  /* 0x0000002600267202 */ /* 0x000fe40000000f00 */
[----:B------:R-:W-:Y:S02]  /*12b60*/  SHF.R.U64 R183, R183, 0x3, RZ ;  /* 0x00000003b7b77819 */ /* 0x000fe400000012ff */
[----:B------:R-:W-:Y:S01]  /*12b70*/  MOV R86, R86 ;  /* 0x0000005600567202 */ /* 0x000fe20000000f00 */
[----:B------:R3:W-:Y:S01]  /*12b80*/  STSM.16.M88.4 [R134], R24 ;  /* 0x0000001886007844 */ /* 0x0007e20000000200 */
[----:B------:R-:W-:-:S02]  /*12b90*/  LOP3.LUT R106, R185, R106, RZ, 0x3c, !PT ;  /* 0x0000006ab96a7212 */ /* 0x000fc400078e3cff */
[----:B------:R-:W-:Y:S01]  /*12ba0*/  MOV R94, R94 ;  /* 0x0000005e005e7202 */ /* 0x000fe20000000f00 */
[----:B------:R4:W-:Y:S01]  /*12bb0*/  STSM.16.M88.4 [R30], R32 ;  /* 0x000000201e007844 */ /* 0x0009e20000000200 */
[----:B------:R-:W-:Y:S02]  /*12bc0*/  LOP3.LUT R185, R122, 0x380, RZ, 0xc0, !PT ;  /* 0x000003807ab97812 */ /* 0x000fe400078ec0ff */
[----:B------:R-:W-:Y:S02]  /*12bd0*/  LOP3.LUT R110, R179, R110, RZ, 0x3c, !PT ;  /* 0x0000006eb36e7212 */ /* 0x000fe400078e3cff */
[----:B------:R-:W-:Y:S01]  /*12be0*/  MOV R98, R98 ;  /* 0x0000006200627202 */ /* 0x000fe20000000f00 */
[----:B------:R-:W-:Y:S01]  /*12bf0*/  IMAD.X R119, RZ, RZ, R135, P4 ;  /* 0x000000ffff777224 */ /* 0x000fe200020e0687 */
[----:B------:R-:W-:Y:S01]  /*12c00*/  LOP3.LUT R114, R181, R114, RZ, 0x3c, !PT ;  /* 0x00000072b5727212 */ /* 0x000fe200078e3cff */
[----:B------:R-:W-:Y:S01]  /*12c10*/  STSM.16.M88.4 [R38], R40 ;  /* 0x0000002826007844 */ /* 0x000fe20000000200 */
[----:B------:R-:W-:-:S02]  /*12c20*/  LOP3.LUT R179, R88, 0x380, RZ, 0xc0, !PT ;  /* 0x0000038058b37812 */ /* 0x000fc400078ec0ff */
[----:B------:R-:W-:Y:S01]  /*12c30*/  MOV R102, R102 ;  /* 0x0000006600667202 */ /* 0x000fe20000000f00 */
[----:B------:R-:W-:Y:S01]  /*12c40*/  STSM.16.M88.4 [R86], R48 ;  /* 0x0000003056007844 */ /* 0x000fe20000000200 */
[----:B------:R-:W-:Y:S02]  /*12c50*/  LOP3.LUT R118, R183, R118, RZ, 0x3c, !PT ;  /* 0x00000076b7767212 */ /* 0x000fe400078e3cff */
[----:B------:R-:W-:Y:S01]  /*12c60*/  LOP3.LUT R181, R130, 0x380, RZ, 0xc0, !PT ;  /* 0x0000038082b57812 */ /* 0x000fe200078ec0ff */
[----:B------:R-:W-:Y:S01]  /*12c70*/  STSM.16.M88.4 [R94], R56 ;  /* 0x000000385e007844 */ /* 0x000fe20000000200 */
[----:B------:R-:W-:Y:S02]  /*12c80*/  LOP3.LUT R183, R172, 0x380, RZ, 0xc0, !PT ;  /* 0x00000380acb77812 */ /* 0x000fe400078ec0ff */
[----:B------:R-:W-:Y:S01]  /*12c90*/  SHF.R.U64 R185, R185, 0x3, RZ ;  /* 0x00000003b9b97819 */ /* 0x000fe200000012ff */
[----:B------:R-:W-:Y:S01]  /*12ca0*/  STSM.16.M88.4 [R98], R64 ;  /* 0x0000004062007844 */ /* 0x000fe20000000200 */
[----:B------:R-:W-:-:S02]  /*12cb0*/  LOP3.LUT R6, R151, 0x380, RZ, 0xc0, !PT ;  /* 0x0000038097067812 */ /* 0x000fc400078ec0ff */
[----:B------:R-:W-:Y:S02]  /*12cc0*/  MOV R106, R106 ;  /* 0x0000006a006a7202 */ /* 0x000fe40000000f00 */
[----:B---3--:R-:W-:Y:S02]  /*12cd0*/  F2FP.BF16.F32.PACK_AB R24, R81, R165 ;  /* 0x000000a55118723e */ /* 0x008fe400000010ff */
[----:B------:R-:W-:Y:S02]  /*12ce0*/  F2FP.BF16.F32.PACK_AB R25, R83, R82 ;  /* 0x000000525319723e */ /* 0x000fe400000010ff */
[----:B------:R-:W-:Y:S02]  /*12cf0*/  F2FP.BF16.F32.PACK_AB R26, R85, R166 ;  /* 0x000000a6551a723e */ /* 0x000fe400000010ff */
[----:B------:R-:W-:Y:S01]  /*12d00*/  F2FP.BF16.F32.PACK_AB R27, R54, R46 ;  /* 0x0000002e361b723e */ /* 0x000fe200000010ff */
[----:B------:R3:W-:Y:S01]  /*12d10*/  STSM.16.M88.4 [R102], R8 ;  /* 0x0000000866007844 */ /* 0x0007e20000000200 */
[----:B------:R-:W-:-:S02]  /*12d20*/  SHF.R.U64 R179, R179, 0x3, RZ ;  /* 0x00000003b3b37819 */ /* 0x000fc400000012ff */
[----:B------:R-:W-:Y:S02]  /*12d30*/  MOV R110, R110 ;  /* 0x0000006e006e7202 */ /* 0x000fe40000000f00 */
[----:B----4-:R-:W-:Y:S02]  /*12d40*/  F2FP.BF16.F32.PACK_AB R30, R93, R168 ;  /* 0x000000a85d1e723e */ /* 0x010fe400000010ff */
[----:B------:R-:W-:Y:S01]  /*12d50*/  F2FP.BF16.F32.PACK_AB R31, R92, R84 ;  /* 0x000000545c1f723e */ /* 0x000fe200000010ff */
[----:B------:R-:W-:Y:S01]  /*12d60*/  IMAD.X R123, RZ, RZ, R135, P5 ;  /* 0x000000ffff7b7224 */ /* 0x000fe200028e0687 */
[----:B------:R-:W-:Y:S02]  /*12d70*/  SHF.R.U64 R181, R181, 0x3, RZ ;  /* 0x00000003b5b57819 */ /* 0x000fe400000012ff */
[----:B------:R-:W-:Y:S02]  /*12d80*/  MOV R114, R114 ;  /* 0x0000007200727202 */ /* 0x000fe40000000f00 */
[----:B------:R-:W-:-:S02]  /*12d90*/  F2FP.BF16.F32.PACK_AB R32, R97, R169 ;  /* 0x000000a96120723e */ /* 0x000fc400000010ff */
[----:B------:R-:W-:Y:S02]  /*12da0*/  F2FP.BF16.F32.PACK_AB R33, R100, R96 ;  /* 0x000000606421723e */ /* 0x000fe400000010ff */
[----:B------:R-:W-:Y:S02]  /*12db0*/  F2FP.BF16.F32.PACK_AB R34, R101, R170 ;  /* 0x000000aa6522723e */ /* 0x000fe400000010ff */
[----:B------:R-:W-:Y:S01]  /*12dc0*/  F2FP.BF16.F32.PACK_AB R35, R108, R104 ;  /* 0x000000686c23723e */ /* 0x000fe200000010ff */
[----:B------:R-:W-:Y:S01]  /*12dd0*/  IMAD.X R127, RZ, RZ, R135, P0 ;  /* 0x000000ffff7f7224 */ /* 0x000fe200000e0687 */
[----:B------:R-:W-:Y:S02]  /*12de0*/  SHF.R.U64 R183, R183, 0x3, RZ ;  /* 0x00000003b7b77819 */ /* 0x000fe400000012ff */
[----:B------:R-:W-:Y:S02]  /*12df0*/  MOV R118, R118 ;  /* 0x0000007600767202 */ /* 0x000fe40000000f00 */
[----:B---3--:R-:W-:-:S02]  /*12e00*/  F2FP.BF16.F32.PACK_AB R8, R105, R171 ;  /* 0x000000ab6908723e */ /* 0x008fc400000010ff */
[----:B------:R-:W-:Y:S02]  /*12e10*/  F2FP.BF16.F32.PACK_AB R9, R116, R112 ;  /* 0x000000707409723e */ /* 0x000fe400000010ff */
[----:B------:R-:W-:Y:S02]  /*12e20*/  F2FP.BF16.F32.PACK_AB R10, R109, R173 ;  /* 0x000000ad6d0a723e */ /* 0x000fe400000010ff */
[----:B------:R-:W-:Y:S01]  /*12e30*/  F2FP.BF16.F32.PACK_AB R11, R124, R120 ;  /* 0x000000787c0b723e */ /* 0x000fe200000010ff */
[--C-:B------:R-:W-:Y:S01]  /*12e40*/  IMAD.X R131, RZ, RZ, R135.reuse, P1 ;  /* 0x000000ffff837224 */ /* 0x100fe200008e0687 */
[----:B------:R-:W-:Y:S01]  /*12e50*/  LOP3.LUT R122, R185, R122, RZ, 0x3c, !PT ;  /* 0x0000007ab97a7212 */ /* 0x000fe200078e3cff */
[----:B------:R3:W-:Y:S01]  /*12e60*/  STSM.16.M88.4 [R106], R24 ;  /* 0x000000186a007844 */ /* 0x0007e20000000200 */
[----:B------:R-:W-:Y:S01]  /*12e70*/  SHF.R.U64 R6, R6, 0x3, RZ ;  /* 0x0000000306067819 */ /* 0x000fe200000012ff */
[--C-:B------:R-:W-:Y:S01]  /*12e80*/  IMAD.X R15, RZ, RZ, R135.reuse, P2 ;  /* 0x000000ffff0f7224 */ /* 0x100fe200010e0687 */
[----:B------:R-:W-:Y:S01]  /*12e90*/  LOP3.LUT R126, R179, R88, RZ, 0x3c, !PT ;  /* 0x00000058b37e7212 */ /* 0x000fe200078e3cff */
[----:B------:R-:W-:Y:S01]  /*12ea0*/  STSM.16.M88.4 [R110], R28 ;  /* 0x0000001c6e007844 */ /* 0x000fe20000000200 */
[----:B------:R-:W-:Y:S01]  /*12eb0*/  LOP3.LUT R130, R181, R130, RZ, 0x3c, !PT ;  /* 0x00000082b5827212 */ /* 0x000fe200078e3cff */
[----:B------:R-:W-:Y:S01]  /*12ec0*/  IMAD.X R21, RZ, RZ, R135, P3 ;  /* 0x000000ffff157224 */ /* 0x000fe200018e0687 */
[----:B------:R-:W-:Y:S01]  /*12ed0*/  LOP3.LUT R14, R183, R172, RZ, 0x3c, !PT ;  /* 0x000000acb70e7212 */ /* 0x000fe200078e3cff */
[----:B------:R-:W-:Y:S01]  /*12ee0*/  STSM.16.M88.4 [R114], R32 ;  /* 0x0000002072007844 */ /* 0x000fe20000000200 */
[----:B------:R-:W-:-:S02]  /*12ef0*/  LOP3.LUT R20, R6, R151, RZ, 0x3c, !PT ;  /* 0x0000009706147212 */ /* 0x000fc400078e3cff */
[----:B------:R-:W-:Y:S01]  /*12f00*/  MOV R122, R122 ;  /* 0x0000007a007a7202 */ /* 0x000fe20000000f00 */
[----:B------:R2:W-:Y:S01]  /*12f10*/  STSM.16.M88.4 [R118], R8 ;  /* 0x0000000876007844 */ /* 0x0005e20000000200 */
[----:B------:R-:W-:Y:S02]  /*12f20*/  MOV R126, R126 ;  /* 0x0000007e007e7202 */ /* 0x000fe40000000f00 */
[----:B------:R-:W-:Y:S02]  /*12f30*/  F2FP.BF16.F32.PACK_AB R38, R125, R177 ;  /* 0x000000b17d26723e */ /* 0x000fe400000010ff */
[----:B---3--:R-:W-:Y:S02]  /*12f40*/  F2FP.BF16.F32.PACK_AB R24, R113, R174 ;  /* 0x000000ae7118723e */ /* 0x008fe400000010ff */
[----:B------:R-:W-:Y:S02]  /*12f50*/  F2FP.BF16.F32.PACK_AB R25, R152, R128 ;  /* 0x000000809819723e */ /* 0x000fe400000010ff */
[----:B------:R-:W-:-:S02]  /*12f60*/  F2FP.BF16.F32.PACK_AB R26, R117, R175 ;  /* 0x000000af751a723e */ /* 0x000fc400000010ff */
[----:B------:R-:W-:Y:S02]  /*12f70*/  F2FP.BF16.F32.PACK_AB R27, R154, R153 ;  /* 0x000000999a1b723e */ /* 0x000fe400000010ff */
[----:B------:R-:W-:Y:S02]  /*12f80*/  F2FP.BF16.F32.PACK_AB R39, R158, R157 ;  /* 0x0000009d9e27723e */ /* 0x000fe400000010ff */
[----:B------:R-:W-:Y:S02]  /*12f90*/  ISETP.NE.U32.AND P0, PT, RZ, UR4, PT ;  /* 0x00000004ff007c0c */ /* 0x000fe4000bf05070 */
[----:B--2---:R-:W-:Y:S02]  /*12fa0*/  IADD3 R8, P1, R186, UR4, RZ ;  /* 0x00000004ba087c10 */ /* 0x004fe4000ff3e0ff */
[----:B------:R-:W-:Y:S02]  /*12fb0*/  MOV R130, R130 ;  /* 0x0000008200827202 */ /* 0x000fe40000000f00 */
[----:B------:R-:W-:-:S02]  /*12fc0*/  F2FP.BF16.F32.PACK_AB R40, R129, R178 ;  /* 0x000000b28128723e */ /* 0x000fc400000010ff */
[----:B------:R-:W-:Y:S02]  /*12fd0*/  F2FP.BF16.F32.PACK_AB R41, R160, R159 ;  /* 0x0000009fa029723e */ /* 0x000fe400000010ff */
[----:B------:R-:W-:Y:S02]  /*12fe0*/  F2FP.BF16.F32.PACK_AB R42, R133, R132 ;  /* 0x00000084852a723e */ /* 0x000fe400000010ff */
[----:B------:R-:W-:Y:S02]  /*12ff0*/  F2FP.BF16.F32.PACK_AB R43, R162, R161 ;  /* 0x000000a1a22b723e */ /* 0x000fe400000010ff */
[----:B------:R-:W-:Y:S01]  /*13000*/  MOV R14, R14 ;  /* 0x0000000e000e7202 */ /* 0x000fe20000000f00 */
[----:B------:R2:W-:Y:S01]  /*13010*/  STSM.16.M88.4 [R122], R24 ;  /* 0x000000187a007844 */ /* 0x0005e20000000200 */
[----:B------:R-:W-:Y:S02]  /*13020*/  MOV R20, R20 ;  /* 0x0000001400147202 */ /* 0x000fe40000000f00 */
[----:B------:R-:W-:Y:S01]  /*13030*/  ISETP.NE.AND.EX P0, PT, RZ, UR5, PT, P0 ;  /* 0x00000005ff007c0c */ /* 0x000fe2000bf05300 */
[----:B------:R2:W-:Y:S01]  /*13040*/  STSM.16.M88.4 [R126], R36 ;  /* 0x000000247e007844 */ /* 0x0005e20000000200 */
[----:B------:R-:W-:Y:S01]  /*13050*/  IADD3.X R9, R184, UR5, RZ, P1, !PT ;  /* 0x00000005b8097c10 */ /* 0x000fe20008ffe4ff */
[----:B------:R-:W-:-:S02]  /*13060*/  ULDC.64 UR4, c[0x0][0xd08] ;  /* 0x0003420000047ab9 */ /* 0x000fc40000000a00 */
[----:B------:R2:W-:Y:S01]  /*13070*/  STSM.16.M88.4 [R130], R40 ;  /* 0x0000002882007844 */ /* 0x0005e20000000200 */
[----:B------:R-:W-:-:S03]  /*13080*/  ISETP.NE.U32.AND P2, PT, RZ, UR4, PT ;  /* 0x00000004ff007c0c */ /* 0x000fc6000bf45070 */
[----:B------:R2:W-:Y:S01]  /*13090*/  STSM.16.M88.4 [R14], R136 ;  /* 0x000000880e007844 */ /* 0x0005e20000000200 */
[----:B------:R-:W-:-:S03]  /*130a0*/  ISETP.NE.AND.EX P2, PT, RZ, UR5, PT, P2 ;  /* 0x00000005ff007c0c */ /* 0x000fc6000bf45320 */
[----:B------:R2:W-:Y:S01]  /*130b0*/  STSM.16.M88.4 [R20], R144 ;  /* 0x0000009014007844 */ /* 0x0005e20000000200 */
[----:B------:R-:W-:Y:S09]  /*130c0*/  BAR.SYNC.DEFER_BLOCKING 0x1, 0x100 ;  /* 0x0044000000007b1d */ /* 0x000ff20000010000 */
[----:B------:R-:W-:Y:S01]  /*130d0*/  @P2 IADD3 R6, P3, R186, UR4, RZ ;  /* 0x00000004ba062c10 */ /* 0x000fe2000ff7e0ff */
[----:B------:R-:W-:-:S02]  /*130e0*/  ULDC UR4, c[0x0][0xb88] ;  /* 0x0002e20000047ab9 */ /* 0x000fc40000000800 */
[----:B------:R-:W-:Y:S01]  /*130f0*/  IMAD.U32 R11, RZ, RZ, UR4 ;  /* 0x00000004ff0b7e24 */ /* 0x000fe2000f8e00ff */
[----:B------:R-:W-:Y:S01]  /*13100*/  @P2 IADD3.X R7, R184, UR5, RZ, P3, !PT ;  /* 0x00000005b8072c10 */ /* 0x000fe20009ffe4ff */
[----:B------:R2:W5:Y:S04]  /*13110*/  @P0 LDG.E R3, desc[UR40][R8.64] ;  /* 0x0000002808030981 */ /* 0x000568000c1e1900 */
[----:B------:R2:W5:Y:S01]  /*13120*/  @P2 LDG.E R11, desc[UR40][R6.64] ;  /* 0x00000028060b2981 */ /* 0x000562000c1e1900 */
[----:B0-----:R-:W-:-:S13]  /*13130*/  ISETP.NE.AND P1, PT, R0, 0x1, PT ;  /* 0x000000010000780c */ /* 0x001fda0003f25270 */
[----:B------:R-:W0:Y:S08]  /*13140*/  @P1 LDC R10, c[0x0][0xcec] ;  /* 0x00033b00ff0a1b82 */ /* 0x000e300000000800 */
[----:B------:R-:W3:Y:S01]  /*13150*/  @P1 LDC R15, c[0x0][0xcf0] ;  /* 0x00033c00ff0f1b82 */ /* 0x000ee20000000800 */
[----:B------:R-:W-:Y:S01]  /*13160*/  IMAD.IADD R29, R182, 0x1, R180 ;  /* 0x00000001b61d7824 */ /* 0x000fe200078e02b4 */
[----:B--2---:R-:W-:Y:S06]  /*13170*/  @P2 BRA `(.L_x_14776) ;  /* 0x0000000000102947 */ /* 0x004fec0003800000 */
[----:B------:R-:W-:Y:S05]  /*13180*/  @!P0 BRA `(.L_x_14776) ;  /* 0x00000000000c8947 */ /* 0x000fea0003800000 */
[----:B------:R-:W2:Y:S04]  /*13190*/  LDG.E R6, desc[UR40][R8.64] ;  /* 0x0000002808067981 */ /* 0x000ea8000c1e1900 */
[----:B-----5:R-:W2:Y:S02]  /*131a0*/  LDG.E R11, desc[UR40][R8.64+0x4] ;  /* 0x00000428080b7981 */ /* 0x020ea4000c1e1900 */
[----:B--2---:R-:W-:-:S07]  /*131b0*/  IMAD.IADD R11, R11, 0x1, -R6 ;  /* 0x000000010b0b7824 */ /* 0x004fce00078e0a06 */
.L_x_14776:
[----:B------:R-:W2:Y:S01]  /*131c0*/  LDL.LU R24, [R1+0x7c] ;  /* 0x00007c0001187983 */ /* 0x000ea20000300800 */
[----:B------:R-:W4:Y:S01]  /*131d0*/  S2R R7, SR_TID.X ;  /* 0x0000000000077919 */ /* 0x000f220000002100 */
[----:B0-----:R-:W-:Y:S01]  /*131e0*/  @P1 IMAD.HI.U32 R6, R29, R10, RZ ;  /* 0x0000000a1d061227 */ /* 0x001fe200078e00ff */
[----:B------:R-:W-:Y:S01]  /*131f0*/  ULDC.64 UR4, c[0x0][0xc90] ;  /* 0x0003240000047ab9 */ /* 0x000fe20000000a00 */
[--C-:B-----5:R-:W-:Y:S01]  /*13200*/  SHF.R.S32.HI R21, RZ, 0x1f, R3.reuse ;  /* 0x0000001fff157819 */ /* 0x120fe20000011403 */
[----:B------:R-:W2:Y:S01]  /*13210*/  LDL.LU R14, [R1+0x64] ;  /* 0x00006400010e7983 */ /* 0x000ea20000300800 */
[----:B------:R-:W-:Y:S01]  /*13220*/  IMAD.MOV.U32 R20, RZ, RZ, R3 ;  /* 0x000000ffff147224 */ /* 0x000fe200078e0003 */
[----:B------:R-:W0:Y:S02]  /*13230*/  @P1 LDC R79, c[0x0][0xcec] ;  /* 0x00033b00ff4f1b82 */ /* 0x000e240000000800 */
[----:B------:R-:W2:Y:S04]  /*13240*/  LDL.LU R85, [R1+0x58] ;  /* 0x0000580001557983 */ /* 0x000ea80000300800 */
[----:B------:R-:W2:Y:S01]  /*13250*/  LDL R95, [R1+0xc] ;  /* 0x00000c00015f7983 */ /* 0x000ea20000100800 */
[----:B------:R-:W-:Y:S01]  /*13260*/  IMAD.MOV.U32 R9, RZ, RZ, R29 ;  /* 0x000000ffff097224 */ /* 0x000fe200078e001d */
[----:B---3--:R-:W-:-:S02]  /*13270*/  @P1 SHF.R.U32.HI R9, RZ, R15, R6 ;  /* 0x0000000fff091219 */ /* 0x008fc40000011606 */
[----:B------:R-:W3:Y:S03]  /*13280*/  LDL R26, [R1+0x88] ;  /* 0x00008800011a7983 */ /* 0x000ee60000100800 */
[----:B------:R-:W-:Y:S01]  /*13290*/  IMAD.MOV R27, RZ, RZ, -R9 ;  /* 0x000000ffff1b7224 */ /* 0x000fe200078e0a09 */
[----:B------:R0:W5:Y:S04]  /*132a0*/  LDL R96, [R1+0x9c] ;  /* 0x00009c0001607983 */ /* 0x0001680000100800 */
[----:B------:R0:W5:Y:S04]  /*132b0*/  LDL R94, [R1+0x98] ;  /* 0x00009800015e7983 */ /* 0x0001680000100800 */
[----:B------:R0:W5:Y:S04]  /*132c0*/  LDL R93, [R1+0x4c] ;  /* 0x00004c00015d7983 */ /* 0x0001680000100800 */
[----:B------:R0:W5:Y:S01]  /*132d0*/  LDL R92, [R1+0x94] ;  /* 0x00009400015c7983 */ /* 0x0001620000100800 */
[----:B----4-:R-:W-:-:S03]  /*132e0*/  VIADD R84, R7, 0xffffff80 ;  /* 0xffffff8007547836 */ /* 0x010fc60000000000 */
[----:B------:R4:W5:Y:S02]  /*132f0*/  LDL R88, [R1+0x48] ;  /* 0x0000480001587983 */ /* 0x0009640000100800 */
[--C-:B------:R-:W-:Y:S02]  /*13300*/  SHF.R.S32.HI R83, RZ, 0x1f, R84.reuse ;  /* 0x0000001fff537819 */ /* 0x100fe40000011454 */
[----:B------:R4:W5:Y:S02]  /*13310*/  LDL R87, [R1+0x90] ;  /* 0x0000900001577983 */ /* 0x0009640000100800 */
[----:B------:R-:W-:Y:S02]  /*13320*/  LEA.HI R83, R83, R84, RZ, 0x3 ;  /* 0x0000005453537211 */ /* 0x000fe400078f18ff */
[----:B------:R4:W5:Y:S02]  /*13330*/  LDL R86, [R1+0x50] ;  /* 0x0000500001567983 */ /* 0x0009640000100800 */
[----:B------:R-:W-:Y:S01]  /*13340*/  SHF.R.S32.HI R83, RZ, 0x3, R83 ;  /* 0x00000003ff537819 */ /* 0x000fe20000011453 */
[----:B------:R-:W1:Y:S01]  /*13350*/  S2R R30, SR_TID.X ;  /* 0x00000000001e7919 */ /* 0x000e620000002100 */
[----:B------:R-:W-:-:S04]  /*13360*/  SHF.R.S32.HI R82, RZ, 0x1f, R84 ;  /* 0x0000001fff527819 */ /* 0x000fc80000011454 */
[----:B------:R-:W-:-:S04]  /*13370*/  LEA.HI R82, R82, R84, RZ, 0x3 ;  /* 0x0000005452527211 */ /* 0x000fc800078f18ff */
[----:B------:R-:W-:-:S05]  /*13380*/  LOP3.LUT R82, R82, 0xfffffff8, RZ, 0xc0, !PT ;  /* 0xfffffff852527812 */ /* 0x000fca00078ec0ff */
[----:B------:R-:W-:Y:S02]  /*13390*/  IMAD.IADD R82, R84, 0x1, -R82 ;  /* 0x0000000154527824 */ /* 0x000fe400078e0a52 */
[----:B------:R-:W4:Y:S01]  /*133a0*/  @P1 LDC R84, c[0x0][0xcf0] ;  /* 0x00033c00ff541b82 */ /* 0x000f220000000800 */
[----:B-1----:R-:W-:-:S05]  /*133b0*/  VIADD R31, R30, 0xffffff80 ;  /* 0xffffff801e1f7836 */ /* 0x002fca0000000000 */
[----:B------:R-:W-:-:S04]  /*133c0*/  SHF.R.S32.HI R30, RZ, 0x1f, R31 ;  /* 0x0000001fff1e7819 */ /* 0x000fc8000001141f */
[----:B------:R-:W-:-:S04]  /*133d0*/  LEA.HI R30, R30, R31, RZ, 0x7 ;  /* 0x0000001f1e1e7211 */ /* 0x000fc800078f38ff */
[----:B------:R-:W-:Y:S01]  /*133e0*/  LOP3.LUT R30, R30, 0xffffff80, RZ, 0xc0, !PT ;  /* 0xffffff801e1e7812 */ /* 0x000fe200078ec0ff */
[----:B------:R-:W-:-:S04]  /*133f0*/  IMAD R78, R11, R0, RZ ;  /* 0x000000000b4e7224 */ /* 0x000fc800078e02ff */
[----:B------:R-:W-:Y:S01]  /*13400*/  IMAD.IADD R30, R31, 0x1, -R30 ;  /* 0x000000011f1e7824 */ /* 0x000fe200078e0a1e */
[----:B------:R-:W-:Y:S01]  /*13410*/  BSSY B1, `(.L_x_14777) ;  /* 0x00000cd000017945 */ /* 0x000fe20003800000 */
[----:B--2---:R-:W-:Y:S02]  /*13420*/  SEL R76, R14, RZ, !P0 ;  /* 0x000000ff0e4c7207 */ /* 0x004fe40004000000 */
[----:B------:R-:W-:Y:S01]  /*13430*/  SHF.R.S32.HI R77, RZ, 0x1f, R85 ;  /* 0x0000001fff4d7819 */ /* 0x000fe20000011455 */
[----:B------:R-:W-:Y:S01]  /*13440*/  IMAD.WIDE.U32 R6, R85, UR4, R20 ;  /* 0x0000000455067c25 */ /* 0x000fe2000f8e0014 */
[----:B------:R-:W-:-:S03]  /*13450*/  SEL R20, R24, RZ, !P0 ;  /* 0x000000ff18147207 */ /* 0x000fc60004000000 */
[----:B------:R-:W-:Y:S02]  /*13460*/  IMAD R8, R77, UR4, RZ ;  /* 0x000000044d087c24 */ /* 0x000fe4000f8e02ff */
[----:B------:R-:W-:Y:S02]  /*13470*/  IMAD R25, R83, 0x40, R95 ;  /* 0x0000004053197824 */ /* 0x000fe400078e025f */
[----:B------:R-:W-:Y:S01]  /*13480*/  IMAD R15, R85, UR5, R8 ;  /* 0x00000005550f7c24 */ /* 0x000fe2000f8e0208 */
[----:B------:R-:W-:-:S03]  /*13490*/  ULDC.64 UR4, c[0x0][0xc98] ;  /* 0x0003260000047ab9 */ /* 0x000fc60000000a00 */
[----:B------:R-:W-:Y:S02]  /*134a0*/  IMAD.IADD R7, R7, 0x1, R15 ;  /* 0x0000000107077824 */ /* 0x000fe400078e020f */
[----:B------:R-:W-:Y:S02]  /*134b0*/  IMAD R15, R0, R27, R29 ;  /* 0x0000001b000f7224 */ /* 0x000fe400078e021d */
[----:B------:R-:W-:Y:S02]  /*134c0*/  IMAD R27, R20, UR4, RZ ;  /* 0x00000004141b7c24 */ /* 0x000fe4000f8e02ff */
[----:B------:R-:W-:Y:S01]  /*134d0*/  IMAD.WIDE.U32 R6, R76, UR4, R6 ;  /* 0x000000044c067c25 */ /* 0x000fe2000f8e0006 */
[----:B------:R-:W-:-:S03]  /*134e0*/  SHF.R.S32.HI R8, RZ, 0x1f, R15 ;  /* 0x0000001fff087819 */ /* 0x000fc6000001140f */
[----:B------:R-:W-:Y:S01]  /*134f0*/  IMAD.WIDE R12, R25, 0x2, R12 ;  /* 0x00000002190c7825 */ /* 0x000fe200078e020c */
[----:B------:R-:W-:Y:S02]  /*13500*/  SHF.R.S32.HI R25, RZ, 0x1f, R9 ;  /* 0x0000001fff197819 */ /* 0x000fe40000011409 */
[----:B------:R-:W-:Y:S01]  /*13510*/  IADD3 R6, P0, R9, R6, RZ ;  /* 0x0000000609067210 */ /* 0x000fe20007f1e0ff */
[----:B------:R-:W-:Y:S01]  /*13520*/  IMAD R27, R76, UR5, R27 ;  /* 0x000000054c1b7c24 */ /* 0x000fe2000f8e021b */
[----:B------:R-:W-:Y:S02]  /*13530*/  ULDC.64 UR4, c[0x0][0xc88] ;  /* 0x0003220000047ab9 */ /* 0x000fe40000000a00 */
[----:B------:R-:W-:Y:S02]  /*13540*/  IMAD R10, R8, UR4, RZ ;  /* 0x00000004080a7c24 */ /* 0x000fe4000f8e02ff */
[----:B------:R-:W-:Y:S02]  /*13550*/  IADD3.X R7, R25, R7, R27, P0, !PT ;  /* 0x0000000719077210 */ /* 0x000fe400007fe41b */
[----:B------:R-:W-:Y:S01]  /*13560*/  IADD3 R9, P2, R12, 0x1000, RZ ;  /* 0x000010000c097810 */ /* 0x000fe20007f5e0ff */
[----:B------:R-:W-:-:S02]  /*13570*/  IMAD R25, R15, UR5, R10 ;  /* 0x000000050f197c24 */ /* 0x000fc4000f8e020a */
[----:B------:R-:W-:Y:S01]  /*13580*/  IMAD.WIDE.U32 R6, R15, UR4, R6 ;  /* 0x000000040f067c25 */ /* 0x000fe2000f8e0006 */
[----:B------:R-:W-:Y:S01]  /*13590*/  IADD3 R15, P3, R12, 0x2000, RZ ;  /* 0x000020000c0f7810 */ /* 0x000fe20007f7e0ff */
[----:B------:R-:W-:Y:S01]  /*135a0*/  ULDC.64 UR4, c[0x0][0xc50] ;  /* 0x0003140000047ab9 */ /* 0x000fe20000000a00 */
[----:B------:R-:W-:Y:S01]  /*135b0*/  LOP3.LUT R8, R9, 0x380, RZ, 0xc0, !PT ;  /* 0x0000038009087812 */ /* 0x000fe200078ec0ff */
[----:B------:R-:W-:Y:S01]  /*135c0*/  IMAD.IADD R7, R7, 0x1, R25 ;  /* 0x0000000107077824 */ /* 0x000fe200078e0219 */
[----:B------:R-:W-:Y:S02]  /*135d0*/  LEA R10, P0, R6, UR4, 0x2 ;  /* 0x00000004060a7c11 */ /* 0x000fe4000f8010ff */
[----:B------:R-:W-:Y:S02]  /*135e0*/  LOP3.LUT R14, R15, 0x380, RZ, 0xc0, !PT ;  /* 0x000003800f0e7812 */ /* 0x000fe400078ec0ff */
[----:B------:R-:W-:Y:S02]  /*135f0*/  SHF.R.U64 R8, R8, 0x3, RZ ;  /* 0x0000000308087819 */ /* 0x000fe400000012ff */
[----:B------:R-:W-:Y:S01]  /*13600*/  LEA.HI.X R6, R6, UR5, R7, 0x2, P0 ;  /* 0x0000000506067c11 */ /* 0x000fe200080f1407 */
[----:B------:R-:W-:Y:S01]  /*13610*/  ULDC.64 UR4, c[0x0][0xba0] ;  /* 0x0002e80000047ab9 */ /* 0x000fe20000000a00 */
[----:B------:R-:W-:-:S02]  /*13620*/  IADD3 R29, P0, R12, 0x4000, RZ ;  /* 0x000040000c1d7810 */ /* 0x000fc40007f1e0ff */
[----:B------:R-:W-:Y:S02]  /*13630*/  SHF.R.U64 R14, R14, 0x3, RZ ;  /* 0x000000030e0e7819 */ /* 0x000fe400000012ff */
[----:B------:R-:W-:Y:S01]  /*13640*/  LOP3.LUT R8, R8, R9, RZ, 0x3c, !PT ;  /* 0x0000000908087212 */ /* 0x000fe200078e3cff */
[--C-:B------:R-:W-:Y:S01]  /*13650*/  IMAD.X R9, RZ, RZ, R13.reuse, P2 ;  /* 0x000000ffff097224 */ /* 0x100fe200010e060d */
[----:B------:R-:W-:Y:S02]  /*13660*/  LOP3.LUT R28, R29, 0x380, RZ, 0xc0, !PT ;  /* 0x000003801d1c7812 */ /* 0x000fe400078ec0ff */
[----:B------:R-:W-:Y:S01]  /*13670*/  LOP3.LUT R14, R14, R15, RZ, 0x3c, !PT ;  /* 0x0000000f0e0e7212 */ /* 0x000fe200078e3cff */
[----:B------:R-:W-:Y:S01]  /*13680*/  IMAD.X R15, RZ, RZ, R13, P3 ;  /* 0x000000ffff0f7224 */ /* 0x000fe200018e060d */
[C---:B------:R-:W-:Y:S02]  /*13690*/  IADD3 R37, P2, R12.reuse, 0x6000, RZ ;  /* 0x000060000c257810 */ /* 0x040fe40007f5e0ff */
        /* <DEDUP_REMOVED lines=8> */
[----:B------:R-:W-:Y:S01]  /*13720*/  LOP3.LUT R28, R28, R29, RZ, 0x3c, !PT ;  /* 0x0000001d1c1c7212 */ /* 0x000fe200078e3cff */
[----:B------:R-:W-:Y:S01]  /*13730*/  IMAD.X R29, RZ, RZ, R13, P0 ;  /* 0x000000ffff1d7224 */ /* 0x000fe200000e060d */
[----:B------:R-:W-:Y:S02]  /*13740*/  SHF.R.U64 R36, R36, 0x3, RZ ;  /* 0x0000000324247819 */ /* 0x000fe400000012ff */
[----:B------:R-:W-:Y:S02]  /*13750*/  SHF.R.U64 R24, R24, 0x3, RZ ;  /* 0x0000000318187819 */ /* 0x000fe400000012ff */
[----:B------:R-:W-:Y:S02]  /*13760*/  SHF.R.U64 R32, R32, 0x3, RZ ;  /* 0x0000000320207819 */ /* 0x000fe400000012ff */
[----:B------:R-:W-:-:S02]  /*13770*/  IADD3 R49, P0, R12, 0x9000, RZ ;  /* 0x000090000c317810 */ /* 0x000fc40007f1e0ff */
[----:B------:R-:W-:Y:S02]  /*13780*/  SHF.R.U64 R40, R40, 0x3, RZ ;  /* 0x0000000328287819 */ /* 0x000fe400000012ff */
[----:B------:R-:W-:Y:S01]  /*13790*/  LOP3.LUT R36, R36, R37, RZ, 0x3c, !PT ;  /* 0x0000002524247212 */ /* 0x000fe200078e3cff */
[--C-:B------:R-:W-:Y:S01]  /*137a0*/  IMAD.X R37, RZ, RZ, R13.reuse, P2 ;  /* 0x000000ffff257224 */ /* 0x100fe200010e060d */
[----:B------:R-:W-:Y:S01]  /*137b0*/  LOP3.LUT R24, R24, R25, RZ, 0x3c, !PT ;  /* 0x0000001918187212 */ /* 0x000fe200078e3cff */
[--C-:B------:R-:W-:Y:S01]  /*137c0*/  IMAD.X R25, RZ, RZ, R13.reuse, P5 ;  /* 0x000000ffff197224 */ /* 0x100fe200028e060d */
[----:B------:R-:W-:Y:S01]  /*137d0*/  LOP3.LUT R32, R32, R33, RZ, 0x3c, !PT ;  /* 0x0000002120207212 */ /* 0x000fe200078e3cff */
[--C-:B------:R-:W-:Y:S01]  /*137e0*/  IMAD.X R33, RZ, RZ, R13.reuse, P4 ;  /* 0x000000ffff217224 */ /* 0x100fe200020e060d */
[----:B------:R-:W-:Y:S02]  /*137f0*/  LOP3.LUT R48, R49, 0x380, RZ, 0xc0, !PT ;  /* 0x0000038031307812 */ /* 0x000fe400078ec0ff */
[----:B------:R-:W-:Y:S01]  /*13800*/  LOP3.LUT R40, R40, R41, RZ, 0x3c, !PT ;  /* 0x0000002928287212 */ /* 0x000fe200078e3cff */
[----:B------:R-:W-:Y:S01]  /*13810*/  IMAD.X R41, RZ, RZ, R13, P3 ;  /* 0x000000ffff297224 */ /* 0x000fe200018e060d */
[----:B------:R-:W-:-:S02]  /*13820*/  IADD3 R57, P2, R12, 0xb000, RZ ;  /* 0x0000b0000c397810 */ /* 0x000fc40007f5e0ff */
[C---:B------:R-:W-:Y:S02]  /*13830*/  IADD3 R45, P5, R12.reuse, 0x8000, RZ ;  /* 0x000080000c2d7810 */ /* 0x040fe40007fbe0ff */
[C---:B------:R-:W-:Y:S01]  /*13840*/  IADD3 R53, P4, R12.reuse, 0xa000, RZ ;  /* 0x0000a0000c357810 */ /* 0x040fe20007f9e0ff */
[----:B------:R-:W-:Y:S01]  /*13850*/  IMAD R80, R21, UR4, RZ ;  /* 0x0000000415507c24 */ /* 0x000fe2000f8e02ff */
[----:B------:R-:W-:Y:S02]  /*13860*/  IADD3 R61, P3, R12, 0xc000, RZ ;  /* 0x0000c0000c3d7810 */ /* 0x000fe40007f7e0ff */
[----:B------:R-:W-:Y:S02]  /*13870*/  SHF.R.U64 R48, R48, 0x3, RZ ;  /* 0x0000000330307819 */ /* 0x000fe400000012ff */
[----:B------:R-:W-:Y:S02]  /*13880*/  LOP3.LUT R56, R57, 0x380, RZ, 0xc0, !PT ;  /* 0x0000038039387812 */ /* 0x000fe400078ec0ff */
[----:B------:R-:W-:-:S02]  /*13890*/  LOP3.LUT R44, R45, 0x380, RZ, 0xc0, !PT ;  /* 0x000003802d2c7812 */ /* 0x000fc400078ec0ff */
[----:B------:R-:W-:Y:S01]  /*138a0*/  LOP3.LUT R52, R53, 0x380, RZ, 0xc0, !PT ;  /* 0x0000038035347812 */ /* 0x000fe200078ec0ff */
[----:B------:R-:W-:Y:S01]  /*138b0*/  IMAD R21, R3, UR5, R80 ;  /* 0x0000000503157c24 */ /* 0x000fe2000f8e0250 */
[----:B------:R-:W-:Y:S01]  /*138c0*/  LOP3.LUT R60, R61, 0x380, RZ, 0xc0, !PT ;  /* 0x000003803d3c7812 */ /* 0x000fe200078ec0ff */
[----:B------:R-:W-:Y:S01]  /*138d0*/  SHFL.IDX PT, R50, R10, RZ, 0x1c1f ;  /* 0x001c1fff0a327589 */ /* 0x000fe200000e0000 */
[----:B------:R-:W-:Y:S01]  /*138e0*/  LOP3.LUT R48, R48, R49, RZ, 0x3c, !PT ;  /* 0x0000003130307212 */ /* 0x000fe200078e3cff */
[----:B------:R-:W-:Y:S01]  /*138f0*/  IMAD.WIDE.U32 R80, R3, UR4, RZ ;  /* 0x0000000403507c25 */ /* 0x000fe2000f8e00ff */
[----:B------:R-:W-:Y:S01]  /*13900*/  SHF.R.U64 R56, R56, 0x3, RZ ;  /* 0x0000000338387819 */ /* 0x000fe200000012ff */
[----:B------:R-:W1:Y:S01]  /*13910*/  SHFL.IDX PT, R51, R6, RZ, 0x1c1f ;  /* 0x001c1fff06337589 */ /* 0x000e6200000e0000 */
[----:B------:R-:W-:Y:S01]  /*13920*/  SHF.R.U64 R44, R44, 0x3, RZ ;  /* 0x000000032c2c7819 */ /* 0x000fe200000012ff */
[----:B------:R-:W-:Y:S01]  /*13930*/  IMAD.X R49, RZ, RZ, R13, P0 ;  /* 0x000000ffff317224 */ /* 0x000fe200000e060d */
[----:B------:R-:W-:Y:S01]  /*13940*/  SHF.R.U64 R52, R52, 0x3, RZ ;  /* 0x0000000334347819 */ /* 0x000fe200000012ff */
[----:B---3--:R-:W-:Y:S01]  /*13950*/  IMAD.IADD R7, R26, 0x1, R180 ;  /* 0x000000011a077824 */ /* 0x008fe200078e02b4 */
[----:B------:R2:W-:Y:S01]  /*13960*/  SHFL.IDX PT, R54, R10, 0x1, 0x1c1f ;  /* 0x003c1f000a367f89 */ /* 0x0005e200000e0000 */
[----:B------:R-:W-:Y:S01]  /*13970*/  IMAD R3, R82, 0x20, R83 ;  /* 0x0000002052037824 */ /* 0x000fe200078e0253 */
[----:B------:R-:W-:Y:S01]  /*13980*/  SHF.R.U64 R60, R60, 0x3, RZ ;  /* 0x000000033c3c7819 */ /* 0x000fe200000012ff */
[----:B------:R-:W-:Y:S01]  /*13990*/  ULDC.64 UR4, c[0x0][0xbe8] ;  /* 0x0002fa0000047ab9 */ /* 0x000fe20000000a00 */
[----:B------:R3:W1:Y:S01]  /*139a0*/  SHFL.IDX PT, R55, R6, 0x1, 0x1c1f ;  /* 0x003c1f0006377f89 */ /* 0x00066200000e0000 */
[----:B------:R-:W-:Y:S01]  /*139b0*/  LOP3.LUT P0, RZ, R30, 0x3, RZ, 0xc0, !PT ;  /* 0x000000031eff7812 */ /* 0x000fe2000780c0ff */
[----:B------:R-:W-:Y:S01]  /*139c0*/  IMAD.IADD R81, R81, 0x1, R21 ;  /* 0x0000000151517824 */ /* 0x000fe200078e0215 */
[----:B------:R-:W-:Y:S01]  /*139d0*/  LOP3.LUT R56, R56, R57, RZ, 0x3c, !PT ;  /* 0x0000003938387212 */ /* 0x000fe200078e3cff */
[----:B------:R-:W-:Y:S01]  /*139e0*/  IMAD.X R57, RZ, RZ, R13, P2 ;  /* 0x000000ffff397224 */ /* 0x000fe200010e060d */
[----:B------:R-:W-:Y:S01]  /*139f0*/  LOP3.LUT R44, R44, R45, RZ, 0x3c, !PT ;  /* 0x0000002d2c2c7212 */ /* 0x000fe200078e3cff */
[----:B------:R-:W-:Y:S01]  /*13a00*/  IMAD R77, R77, UR4, RZ ;  /* 0x000000044d4d7c24 */ /* 0x000fe2000f8e02ff */
[----:B------:R-:W-:Y:S01]  /*13a10*/  LOP3.LUT R52, R52, R53, RZ, 0x3c, !PT ;  /* 0x0000003534347212 */ /* 0x000fe200078e3cff */
[----:B------:R-:W-:Y:S01]  /*13a20*/  IMAD.IADD R82, R180, 0x1, R3 ;  /* 0x00000001b4527824 */ /* 0x000fe200078e0203 */
[----:B------:R-:W-:Y:S01]  /*13a30*/  LOP3.LUT R60, R60, R61, RZ, 0x3c, !PT ;  /* 0x0000003d3c3c7212 */ /* 0x000fe200078e3cff */
[--C-:B------:R-:W-:Y:S01]  /*13a40*/  IMAD.X R45, RZ, RZ, R13.reuse, P5 ;  /* 0x000000ffff2d7224 */ /* 0x100fe200028e060d */
[C---:B------:R-:W-:Y:S01]  /*13a50*/  ISETP.GE.OR P2, PT, R7.reuse, R78, P0 ;  /* 0x0000004e0700720c */ /* 0x040fe20000746670 */
[--C-:B------:R-:W-:Y:S01]  /*13a60*/  IMAD.X R53, RZ, RZ, R13.reuse, P4 ;  /* 0x000000ffff357224 */ /* 0x100fe200020e060d */
[C---:B------:R-:W-:Y:S01]  /*13a70*/  IADD3 R65, P5, R12.reuse, 0xd000, RZ ;  /* 0x0000d0000c417810 */ /* 0x040fe20007fbe0ff */
[----:B------:R-:W-:Y:S01]  /*13a80*/  VIADD R7, R7, 0x8 ;  /* 0x0000000807077836 */ /* 0x000fe20000000000 */
[C---:B------:R-:W-:Y:S01]  /*13a90*/  IADD3 R69, P4, R12.reuse, 0xe000, RZ ;  /* 0x0000e0000c457810 */ /* 0x040fe20007f9e0ff */
[----:B------:R-:W-:Y:S01]  /*13aa0*/  IMAD.X R61, RZ, RZ, R13, P3 ;  /* 0x000000ffff3d7224 */ /* 0x000fe200018e060d */
[----:B------:R-:W-:Y:S01]  /*13ab0*/  IADD3 R11, P3, R12, 0xf000, RZ ;  /* 0x0000f0000c0b7810 */ /* 0x000fe20007f7e0ff */
[----:B------:R-:W-:-:S02]  /*13ac0*/  IMAD R77, R85, UR5, R77 ;  /* 0x00000005554d7c24 */ /* 0x000fc4000f8e024d */
[----:B------:R-:W-:Y:S01]  /*13ad0*/  IMAD.WIDE.U32 R80, R85, UR4, R80 ;  /* 0x0000000455507c25 */ /* 0x000fe2000f8e0050 */
[----:B------:R-:W-:Y:S01]  /*13ae0*/  LOP3.LUT R64, R65, 0x380, RZ, 0xc0, !PT ;  /* 0x0000038041407812 */ /* 0x000fe200078ec0ff */
[----:B------:R-:W-:Y:S02]  /*13af0*/  ULDC.64 UR4, c[0x0][0xbf0] ;  /* 0x0002fc0000047ab9 */ /* 0x000fe40000000a00 */
[----:B0-----:R-:W-:Y:S01]  /*13b00*/  @P1 IMAD.HI.U32 R3, R82, R79, RZ ;  /* 0x0000004f52031227 */ /* 0x001fe200078e00ff */
[----:B------:R-:W-:Y:S02]  /*13b10*/  LOP3.LUT R68, R69, 0x380, RZ, 0xc0, !PT ;  /* 0x0000038045447812 */ /* 0x000fe400078ec0ff */
[----:B------:R-:W-:Y:S01]  /*13b20*/  LOP3.LUT R27, R12, 0x380, RZ, 0xc0, !PT ;  /* 0x000003800c1b7812 */ /* 0x000fe200078ec0ff */
[----:B------:R-:W-:Y:S01]  /*13b30*/  IMAD.IADD R81, R81, 0x1, R77 ;  /* 0x0000000151517824 */ /* 0x000fe200078e024d */
[----:B------:R-:W-:Y:S01]  /*13b40*/  ISETP.GE.OR P0, PT, R7, R78, P0 ;  /* 0x0000004e0700720c */ /* 0x000fe20000706670 */
[----:B------:R-:W-:Y:S01]  /*13b50*/  IMAD.MOV.U32 R21, RZ, RZ, R82 ;  /* 0x000000ffff157224 */ /* 0x000fe200078e0052 */
[----:B--2---:R-:W-:Y:S01]  /*13b60*/  LOP3.LUT R10, R11, 0x380, RZ, 0xc0, !PT ;  /* 0x000003800b0a7812 */ /* 0x004fe200078ec0ff */
[----:B------:R-:W-:Y:S01]  /*13b70*/  IMAD R77, R20, UR4, RZ ;  /* 0x00000004144d7c24 */ /* 0x000fe2000f8e02ff */
[----:B----4-:R-:W-:-:S02]  /*13b80*/  @P1 SHF.R.U32.HI R21, RZ, R84, R3 ;  /* 0x00000054ff151219 */ /* 0x010fc40000011603 */
[----:B------:R-:W-:Y:S02]  /*13b90*/  SHF.R.U64 R64, R64, 0x3, RZ ;  /* 0x0000000340407819 */ /* 0x000fe400000012ff */
[----:B------:R-:W-:Y:S02]  /*13ba0*/  SHF.R.U64 R68, R68, 0x3, RZ ;  /* 0x0000000344447819 */ /* 0x000fe400000012ff */
[----:B------:R-:W-:Y:S02]  /*13bb0*/  SHF.R.U64 R27, R27, 0x3, RZ ;  /* 0x000000031b1b7819 */ /* 0x000fe400000012ff */
[----:B------:R-:W-:Y:S01]  /*13bc0*/  SHF.R.U64 R10, R10, 0x3, RZ ;  /* 0x000000030a0a7819 */ /* 0x000fe200000012ff */
[C---:B------:R-:W-:Y:S01]  /*13bd0*/  IMAD R79, R76.reuse, UR5, R77 ;  /* 0x000000054c4f7c24 */ /* 0x040fe2000f8e024d */
[----:B------:R-:W-:Y:S01]  /*13be0*/  SHF.R.S32.HI R3, RZ, 0x1f, R21 ;  /* 0x0000001fff037819 */ /* 0x000fe20000011415 */
[----:B------:R-:W-:Y:S01]  /*13bf0*/  IMAD.WIDE.U32 R76, R76, UR4, R80 ;  /* 0x000000044c4c7c25 */ /* 0x000fe2000f8e0050 */
[----:B------:R-:W-:Y:S01]  /*13c00*/  LOP3.LUT R64, R64, R65, RZ, 0x3c, !PT ;  /* 0x0000004140407212 */ /* 0x000fe200078e3cff */
[----:B------:R-:W-:Y:S01]  /*13c10*/  ULDC.64 UR4, c[0x0][0xbe0] ;  /* 0x0002f80000047ab9 */ /* 0x000fe20000000a00 */
[----:B------:R-:W-:Y:S01]  /*13c20*/  LOP3.LUT R68, R68, R69, RZ, 0x3c, !PT ;  /* 0x0000004544447212 */ /* 0x000fe200078e3cff */
[--C-:B------:R-:W-:Y:S01]  /*13c30*/  IMAD.X R65, RZ, RZ, R13.reuse, P5 ;  /* 0x000000ffff417224 */ /* 0x100fe200028e060d */
[----:B---3--:R-:W-:Y:S01]  /*13c40*/  LOP3.LUT R6, R27, R12, RZ, 0x3c, !PT ;  /* 0x0000000c1b067212 */ /* 0x008fe200078e3cff */
[--C-:B------:R-:W-:Y:S01]  /*13c50*/  IMAD.X R69, RZ, RZ, R13.reuse, P4 ;  /* 0x000000ffff457224 */ /* 0x100fe200020e060d */
[----:B------:R-:W-:Y:S01]  /*13c60*/  LOP3.LUT R72, R10, R11, RZ, 0x3c, !PT ;  /* 0x0000000b0a487212 */ /* 0x000fe200078e3cff */
[----:B------:R-:W-:-:S02]  /*13c70*/  IMAD.X R73, RZ, RZ, R13, P3 ;  /* 0x000000ffff497224 */ /* 0x000fc400018e060d */
[----:B------:R-:W-:Y:S02]  /*13c80*/  IMAD.MOV.U32 R7, RZ, RZ, R13 ;  /* 0x000000ffff077224 */ /* 0x000fe400078e000d */
[----:B------:R-:W-:Y:S01]  /*13c90*/  IMAD.MOV R81, RZ, RZ, -R21 ;  /* 0x000000ffff517224 */ /* 0x000fe200078e0a15 */
[----:B-1----:R-:W-:Y:S01]  /*13ca0*/  @!P2 ST.E desc[UR40][R50.64], R5 ;  /* 0x000000053200a985 */ /* 0x002fe2000c101928 */
[----:B------:R-:W-:Y:S02]  /*13cb0*/  IMAD R20, R3, UR4, RZ ;  /* 0x0000000403147c24 */ /* 0x000fe4000f8e02ff */
[----:B------:R-:W-:Y:S01]  /*13cc0*/  IMAD R3, R0, R81, R82 ;  /* 0x0000005100037224 */ /* 0x000fe200078e0252 */
[----:B------:R0:W-:Y:S01]  /*13cd0*/  @!P0 ST.E desc[UR40][R54.64], R4 ;  /* 0x0000000436008985 */ /* 0x0001e2000c101928 */
[----:B------:R-:W-:-:S03]  /*13ce0*/  IMAD.IADD R77, R77, 0x1, R79 ;  /* 0x000000014d4d7824 */ /* 0x000fc600078e024f */
[----:B------:R-:W5:Y:S01]  /*13cf0*/  LD.E.128 R8, desc[UR40][R8.64] ;  /* 0x0000002808087980 */ /* 0x000f62000c101d00 */
[----:B------:R-:W-:-:S03]  /*13d00*/  IMAD R79, R21, UR5, R20 ;  /* 0x00000005154f7c24 */ /* 0x000fc6000f8e0214 */
[----:B------:R-:W5:Y:S01]  /*13d10*/  LD.E.128 R12, desc[UR40][R14.64] ;  /* 0x000000280e0c7980 */ /* 0x000f62000c101d00 */
[----:B------:R-:W-:-:S03]  /*13d20*/  SHF.R.S32.HI R0, RZ, 0x1f, R3 ;  /* 0x0000001fff007819 */ /* 0x000fc60000011403 */
[----:B0-----:R-:W5:Y:S04]  /*13d30*/  LD.E.128 R4, desc[UR40][R6.64] ;  /* 0x0000002806047980 */ /* 0x001f68000c101d00 */
        /* <DEDUP_REMOVED lines=23> */
[----:B------:R-:W-:Y:S02]  /*13eb0*/  IMAD.IADD R85, R83, 0x1, R180 ;  /* 0x0000000153557824 */ /* 0x000fe400078e02b4 */
[C---:B------:R-:W-:Y:S02]  /*13ec0*/  IMAD R79, R3.reuse, UR5, R0 ;  /* 0x00000005034f7c24 */ /* 0x040fe4000f8e0200 */
[----:B------:R-:W-:Y:S01]  /*13ed0*/  IMAD.WIDE.U32 R20, R3, UR4, R20 ;  /* 0x0000000403147c25 */ /* 0x000fe2000f8e0014 */
[----:B------:R-:W-:Y:S01]  /*13ee0*/  ISETP.GE.AND P2, PT, R85, R78, PT ;  /* 0x0000004e5500720c */ /* 0x000fe20003f46270 */
[----:B------:R-:W-:Y:S02]  /*13ef0*/  ULDC.64 UR4, c[0x0][0xb80] ;  /* 0x0002e00000047ab9 */ /* 0x000fe40000000a00 */
[----:B------:R-:W-:-:S02]  /*13f00*/  VIADD R0, R19, 0x32420 ;  /* 0x0003242013007836 */ /* 0x000fc40000000000 */
[----:B------:R-:W-:Y:S01]  /*13f10*/  IMAD.IADD R21, R21, 0x1, R79 ;  /* 0x0000000115157824 */ /* 0x000fe200078e024f */
[C---:B------:R-:W-:Y:S02]  /*13f20*/  LEA R79, P3, R20.reuse, UR4, 0x1 ;  /* 0x00000004144f7c11 */ /* 0x040fe4000f8608ff */
[----:B------:R-:W-:Y:S02]  /*13f30*/  PRMT R0, RZ, 0x654, R0 ;  /* 0x00000654ff007816 */ /* 0x000fe40000000000 */
[----:B------:R-:W-:Y:S01]  /*13f40*/  LEA.HI.X R84, R20, UR5, R21, 0x1, P3 ;  /* 0x0000000514547c11 */ /* 0x000fe200098f0c15 */
[C---:B------:R-:W-:Y:S02]  /*13f50*/  VIADD R77, R85.reuse, 0x20 ;  /* 0x00000020554d7836 */ /* 0x040fe40000000000 */
[----:B------:R-:W-:Y:S01]  /*13f60*/  VIADD R3, R85, 0x40 ;  /* 0x0000004055037836 */ /* 0x000fe20000000000 */
[----:B0-----:R0:W-:Y:S01]  /*13f70*/  SYNCS.ARRIVE.TRANS64.RED.A1T0 RZ, [R0+URZ], RZ ;  /* 0x000000ff00ff79a7 */ /* 0x0011e2000810043f */
[----:B------:R1:W2:Y:S01]  /*13f80*/  SHFL.IDX PT, R82, R79, RZ, 0x181f ;  /* 0x00181fff4f527589 */ /* 0x0002a200000e0000 */
[----:B------:R-:W-:-:S02]  /*13f90*/  ISETP.GE.AND P1, PT, R77, R78, PT ;  /* 0x0000004e4d00720c */ /* 0x000fc40003f26270 */
[----:B------:R-:W-:Y:S01]  /*13fa0*/  ISETP.GE.AND P0, PT, R3, R78, PT ;  /* 0x0000004e0300720c */ /* 0x000fe20003f06270 */
[----:B0-----:R1:W0:Y:S01]  /*13fb0*/  SHFL.IDX PT, R0, R84, RZ, 0x181f ;  /* 0x00181fff54007589 */ /* 0x00122200000e0000 */
[----:B------:R-:W-:Y:S11]  /*13fc0*/  @P2 BRA `(.L_x_14778) ;  /* 0x0000000000442947 */ /* 0x000ff60003800000 */
[----:B------:R-:W-:Y:S02]  /*13fd0*/  ULDC UR4, c[0x0][0xbc8] ;  /* 0x0002f20000047ab9 */ /* 0x000fe40000000800 */
[----:B------:R-:W-:Y:S02]  /*13fe0*/  ISETP.GE.AND P2, PT, R95, UR4, PT ;  /* 0x000000045f007c0c */ /* 0x000fe4000bf46270 */
[----:B-----5:R-:W-:Y:S02]  /*13ff0*/  ISETP.GE.AND P3, PT, R93, UR4, PT ;  /* 0x000000045d007c0c */ /* 0x020fe4000bf66270 */
[----:B------:R-:W-:-:S09]  /*14000*/  ISETP.GE.AND P4, PT, R88, UR4, PT ;  /* 0x0000000458007c0c */ /* 0x000fd2000bf86270 */
[----:B--2---:R-:W-:-:S04]  /*14010*/  @!P2 LEA R20, P5, R95, R82, 0x1 ;  /* 0x000000525f14a211 */ /* 0x004fc800078a08ff */
[----:B0-----:R-:W-:Y:S02]  /*14020*/  @!P2 LEA.HI.X R21, R95, R0, R96, 0x1, P5 ;  /* 0x000000005f15a211 */ /* 0x001fe400028f0c60 */
        /* <DEDUP_REMOVED lines=11> */
.L_x_14778:
[----:B------:R-:W-:Y:S05]  /*140e0*/  BSYNC B1 ;  /* 0x0000000000017941 */ /* 0x000fea0003800000 */
.L_x_14777:
        /* <DEDUP_REMOVED lines=21> */
.L_x_14780:
[----:B------:R-:W-:Y:S05]  /*14240*/  BSYNC B1 ;  /* 0x0000000000017941 */ /* 0x000fea0003800000 */
.L_x_14779:
        /* <DEDUP_REMOVED lines=21> */
.L_x_14782:
[----:B------:R-:W-:Y:S05]  /*143a0*/  BSYNC B1 ;  /* 0x0000000000017941 */ /* 0x000fea0003800000 */
.L_x_14781:
[----:B------:R-:W-:Y:S01]  /*143b0*/  VIADD R3, R85, 0x60 ;  /* 0x0000006055037836 */ /* 0x000fe20000000000 */
[----:B01--4-:R-:W4:Y:S04]  /*143c0*/  SHFL.IDX PT, R84, R84, 0x3, 0x181f ;  /* 0x00781f0054547f89 */ /* 0x013f2800000e0000 */
        /* <DEDUP_REMOVED lines=22> */
.L_x_14775:
[----:B------:R-:W4:Y:S01]  /*14530*/  LDL.LU R6, [R1+0x5c] ;  /* 0x00005c0001067983 */ /* 0x000f220000300800 */
[----:B------:R-:W-:Y:S01]  /*14540*/  ULDC.64 UR4, c[0x0][0xd00] ;  /* 0x0003400000047ab9 */ /* 0x000fe20000000a00 */
[----:B------:R-:W-:Y:S01]  /*14550*/  IMAD.MOV.U32 R0, RZ, RZ, RZ ;  /* 0x000000ffff007224 */ /* 0x000fe200078e00ff */
[----:B------:R-:W0:Y:S01]  /*14560*/  LDC R25, c[0x0][0xce8] ;  /* 0x00033a00ff197b82 */ /* 0x000e220000000800 */
[----:B------:R-:W2:Y:S01]  /*14570*/  LDL.LU R3, [R1+0x60] ;  /* 0x0000600001037983 */ /* 0x000ea20000300800 */
[----:B------:R-:W-:-:S04]  /*14580*/  ISETP.NE.U32.AND P0, PT, RZ, UR4, PT ;  /* 0x00000004ff007c0c */ /* 0x000fc8000bf05070 */
[----:B------:R-:W-:Y:S02]  /*14590*/  ISETP.NE.AND.EX P0, PT, RZ, UR5, PT, P0 ;  /* 0x00000005ff007c0c */ /* 0x000fe4000bf05300 */
[----:B----4-:R-:W-:-:S04]  /*145a0*/  IADD3 R4, P1, R6, UR4, RZ ;  /* 0x0000000406047c10 */ /* 0x010fc8000ff3e0ff */
[----:B--2---:R-:W-:Y:S01]  /*145b0*/  IADD3.X R5, R3, UR5, RZ, P1, !PT ;  /* 0x0000000503057c10 */ /* 0x004fe20008ffe4ff */
[----:B------:R-:W-:Y:S02]  /*145c0*/  ULDC.64 UR4, c[0x0][0xd08] ;  /* 0x0003420000047ab9 */ /* 0x000fe40000000a00 */
[----:B------:R-:W-:-:S04]  /*145d0*/  ISETP.NE.U32.AND P1, PT, RZ, UR4, PT ;  /* 0x00000004ff007c0c */ /* 0x000fc8000bf25070 */
[----:B------:R2:W5:Y:S01]  /*145e0*/  @P0 LDG.E R0, desc[UR40][R4.64] ;  /* 0x0000002804000981 */ /* 0x000562000c1e1900 */
[----:B------:R-:W-:Y:S01]  /*145f0*/  ISETP.NE.AND.EX P1, PT, RZ, UR5, PT, P1 ;  /* 0x00000005ff007c0c */ /* 0x000fe2000bf25310 */
[----:B------:R-:W4:-:S12]  /*14600*/  S2R R10, SR_TID.X ;  /* 0x00000000000a7919 */ /* 0x000f180000002100 */
[----:B------:R-:W-:Y:S01]  /*14610*/  @P1 IADD3 R6, P2, R6, UR4, RZ ;  /* 0x0000000406061c10 */ /* 0x000fe2000ff5e0ff */
[----:B------:R-:W-:Y:S02]  /*14620*/  ULDC UR4, c[0x0][0xb88] ;  /* 0x0002e20000047ab9 */ /* 0x000fe40000000800 */
[----:B------:R-:W-:Y:S01]  /*14630*/  IMAD.U32 R8, RZ, RZ, UR4 ;  /* 0x00000004ff087e24 */ /* 0x000fe2000f8e00ff */
[----:B------:R-:W-:-:S05]  /*14640*/  @P1 IADD3.X R7, R3, UR5, RZ, P2, !PT ;  /* 0x0000000503071c10 */ /* 0x000fca00097fe4ff */
[----:B------:R2:W5:Y:S01]  /*14650*/  @P1 LDG.E R8, desc[UR40][R6.64] ;  /* 0x0000002806081981 */ /* 0x000562000c1e1900 */
[----:B0-----:R-:W-:Y:S01]  /*14660*/  ISETP.NE.AND P2, PT, R25, 0x1, PT ;  /* 0x000000011900780c */ /* 0x001fe20003f45270 */
[----:B----4-:R-:W-:-:S12]  /*14670*/  VIADD R28, R10, 0xffffff80 ;  /* 0xffffff800a1c7836 */ /* 0x010fd80000000000 */
[----:B------:R-:W0:Y:S01]  /*14680*/  @P2 LDC R27, c[0x0][0xcec] ;  /* 0x00033b00ff1b2b82 */ /* 0x000e220000000800 */
[----:B------:R-:W-:Y:S01]  /*14690*/  ISETP.GE.AND P3, PT, R28, 0x80, PT ;  /* 0x000000801c00780c */ /* 0x000fe20003f66270 */
[----:B--2---:R-:W-:-:S12]  /*146a0*/  @P1 BRA `(.L_x_14784) ;  /* 0x0000000000101947 */ /* 0x004fd80003800000 */
[----:B------:R-:W-:Y:S05]  /*146b0*/  @!P0 BRA `(.L_x_14784) ;  /* 0x00000000000c8947 */ /* 0x000fea0003800000 */
[----:B------:R-:W2:Y:S04]  /*146c0*/  LDG.E R3, desc[UR40][R4.64] ;  /* 0x0000002804037981 */ /* 0x000ea8000c1e1900 */
[----:B-----5:R-:W2:Y:S02]  /*146d0*/  LDG.E R8, desc[UR40][R4.64+0x4] ;  /* 0x0000042804087981 */ /* 0x020ea4000c1e1900 */
[----:B--2---:R-:W-:-:S07]  /*146e0*/  IMAD.IADD R8, R8, 0x1, -R3 ;  /* 0x0000000108087824 */ /* 0x004fce00078e0a03 */
.L_x_14784:
[----:B------:R-:W2:Y:S04]  /*146f0*/  LDL.LU R4, [R1+0x64] ;  /* 0x0000640001047983 */ /* 0x000ea80000300800 */
[----:B------:R-:W4:Y:S04]  /*14700*/  LDL.LU R3, [R1+0x7c] ;  /* 0x00007c0001037983 */ /* 0x000f280000300800 */
[----:B------:R-:W3:Y:S04]  /*14710*/  LDL R26, [R1+0x58] ;  /* 0x00005800011a7983 */ /* 0x000ee80000100800 */
[----:B------:R0:W5:Y:S01]  /*14720*/  LDL R24, [R1+0x28] ;  /* 0x0000280001187983 */ /* 0x0001620000100800 */
[----:B------:R-:W-:Y:S01]  /*14730*/  BSSY B1, `(.L_x_14785) ;  /* 0x000002c000017945 */ /* 0x000fe20003800000 */
[----:B-----5:R-:W-:-:S02]  /*14740*/  SHF.R.S32.HI R11, RZ, 0x1f, R0 ;  /* 0x0000001fff0b7819 */ /* 0x020fc40000011400 */
[----:B--2---:R-:W-:Y:S02]  /*14750*/  SEL R13, R4, RZ, !P0 ;  /* 0x000000ff040d7207 */ /* 0x004fe40004000000 */
[----:B----4-:R-:W-:Y:S02]  /*14760*/  SEL R14, R3, RZ, !P0 ;  /* 0x000000ff030e7207 */ /* 0x010fe40004000000 */
[----:B---3--:R-:W-:Y:S01]  /*14770*/  SHF.R.S32.HI R12, RZ, 0x1f, R26 ;  /* 0x0000001fff0c7819 */ /* 0x008fe2000001141a */
[----:B0-----:R-:W-:Y:S06]  /*14780*/  @P3 BRA `(.L_x_14786) ;  /* 0x0000000000983947 */ /* 0x001fec0003800000 */
[----:B------:R-:W0:Y:S01]  /*14790*/  LDC R9, c[0x0][0xce8] ;  /* 0x00033a00ff097b82 */ /* 0x000e220000000800 */
[----:B------:R-:W-:Y:S01]  /*147a0*/  IADD3 R10, R24, -0x80, R10 ;  /* 0xffffff80180a7810 */ /* 0x000fe20007ffe00a */
[----:B0-----:R-:W-:-:S05]  /*147b0*/  IMAD R3, R8, R9, RZ ;  /* 0x0000000908037224 */ /* 0x001fca00078e02ff */
        /* <DEDUP_REMOVED lines=35> */
.L_x_14786:
[----:B------:R-:W-:Y:S05]  /*149f0*/  BSYNC B1 ;  /* 0x0000000000017941 */ /* 0x000fea0003800000 */
.L_x_14785:
[--C-:B0-----:R-:W-:Y:S01]  /*14a00*/  SHF.R.S32.HI R6, RZ, 0x1f, R28.reuse ;  /* 0x0000001fff067819 */ /* 0x101fe2000001141c */
[----:B------:R-:W0:Y:S01]  /*14a10*/  @P2 LDC R9, c[0x0][0xcf0] ;  /* 0x00033c00ff092b82 */ /* 0x000e220000000800 */
[----:B------:R-:W-:Y:S01]  /*14a20*/  SHF.R.S32.HI R20, RZ, 0x1f, R28 ;  /* 0x0000001fff147819 */ /* 0x000fe2000001141c */
[----:B------:R-:W-:Y:S01]  /*14a30*/  ULDC.64 UR4, c[0x0][0xba0] ;  /* 0x0002e80000047ab9 */ /* 0x000fe20000000a00 */
[-C--:B------:R-:W-:Y:S01]  /*14a40*/  LEA.HI R6, R6, R28.reuse, RZ, 0x3 ;  /* 0x0000001c06067211 */ /* 0x080fe200078f18ff */
[----:B------:R-:W-:Y:S01]  /*14a50*/  IMAD R3, R11, UR4, RZ ;  /* 0x000000040b037c24 */ /* 0x000fe2000f8e02ff */
[----:B------:R-:W-:Y:S01]  /*14a60*/  LEA.HI R20, R20, R28, RZ, 0x3 ;  /* 0x0000001c14147211 */ /* 0x000fe200078f18ff */
[----:B------:R-:W-:Y:S01]  /*14a70*/  IMAD.WIDE.U32 R4, R0, UR4, RZ ;  /* 0x0000000400047c25 */ /* 0x000fe2000f8e00ff */
[----:B------:R-:W-:Y:S02]  /*14a80*/  LOP3.LUT R6, R6, 0xfffffff8, RZ, 0xc0, !PT ;  /* 0xfffffff806067812 */ /* 0x000fe400078ec0ff */
[----:B------:R-:W-:Y:S01]  /*14a90*/  SHF.R.S32.HI R20, RZ, 0x3, R20 ;  /* 0x00000003ff147819 */ /* 0x000fe20000011414 */
[----:B------:R-:W-:Y:S01]  /*14aa0*/  IMAD R3, R0, UR5, R3 ;  /* 0x0000000500037c24 */ /* 0x000fe2000f8e0203 */
[----:B------:R-:W-:Y:S01]  /*14ab0*/  ULDC.64 UR4, c[0x0][0xbe8] ;  /* 0x0002fa0000047ab9 */ /* 0x000fe20000000a00 */
[----:B------:R-:W-:-:S02]  /*14ac0*/  IMAD.IADD R6, R28, 0x1, -R6 ;  /* 0x000000011c067824 */ /* 0x000fc400078e0a06 */
[----:B------:R-:W-:Y:S02]  /*14ad0*/  IMAD R0, R12, UR4, RZ ;  /* 0x000000040c007c24 */ /* 0x000fe4000f8e02ff */
[----:B------:R-:W-:Y:S02]  /*14ae0*/  IMAD R6, R6, 0x20, R20 ;  /* 0x0000002006067824 */ /* 0x000fe400078e0214 */
[----:B------:R-:W-:Y:S02]  /*14af0*/  IMAD R7, R26, UR5, R0 ;  /* 0x000000051a077c24 */ /* 0x000fe4000f8e0200 */
[----:B------:R-:W-:Y:S02]  /*14b00*/  IMAD.IADD R10, R24, 0x1, R6 ;  /* 0x00000001180a7824 */ /* 0x000fe400078e0206 */
[----:B------:R-:W-:Y:S02]  /*14b10*/  IMAD.IADD R5, R5, 0x1, R3 ;  /* 0x0000000105057824 */ /* 0x000fe400078e0203 */
[----:B------:R-:W-:-:S04]  /*14b20*/  @P2 IMAD.HI.U32 R0, R10, R27, RZ ;  /* 0x0000001b0a002227 */ /* 0x000fc800078e00ff */
[----:B------:R-:W-:Y:S01]  /*14b30*/  IMAD.WIDE.U32 R4, R26, UR4, R4 ;  /* 0x000000041a047c25 */ /* 0x000fe2000f8e0004 */
[----:B------:R-:W-:-:S03]  /*14b40*/  ULDC.64 UR4, c[0x0][0xbf0] ;  /* 0x0002fc0000047ab9 */ /* 0x000fc60000000a00 */
[----:B------:R-:W-:Y:S01]  /*14b50*/  IMAD.MOV.U32 R3, RZ, RZ, R10 ;  /* 0x000000ffff037224 */ /* 0x000fe200078e000a */
[----:B0-----:R-:W-:Y:S01]  /*14b60*/  @P2 SHF.R.U32.HI R3, RZ, R9, R0 ;  /* 0x00000009ff032219 */ /* 0x001fe20000011600 */
        /* <DEDUP_REMOVED lines=24> */
[----:B------:R0:W2:Y:S04]  /*14cf0*/  SHFL.IDX PT, R0, R4, RZ, 0x181f ;  /* 0x00181fff04007589 */ /* 0x0000a800000e0000 */
[----:B------:R0:W3:Y:S02]  /*14d00*/  SHFL.IDX PT, R14, R3, RZ, 0x181f ;  /* 0x00181fff030e7589 */ /* 0x0000e400000e0000 */
.L_x_14998:
[----:B------:R-:W-:Y:S01]  /*14d10*/  IMAD R8, R8, R25, RZ ;  /* 0x0000001908087224 */ /* 0x000fe200078e02ff */
[----:B------:R-:W-:Y:S01]  /*14d20*/  BSSY B1, `(.L_x_14788) ;  /* 0x000001d000017945 */ /* 0x000fe20003800000 */
[----:B------:R-:W-:-:S05]  /*14d30*/  IMAD.IADD R7, R20, 0x1, R24 ;  /* 0x0000000114077824 */ /* 0x000fca00078e0218 */
[----:B------:R-:W-:-:S13]  /*14d40*/  ISETP.GE.AND P0, PT, R7, R8, PT ;  /* 0x000000080700720c */ /* 0x000fda0003f06270 */
[----:B------:R-:W-:Y:S05]  /*14d50*/  @P0 BRA `(.L_x_14789) ;  /* 0x0000000000640947 */ /* 0x000fea0003800000 */
[----:B------:R-:W4:Y:S01]  /*14d60*/  LDL R20, [R1+0xc] ;  /* 0x00000c0001147983 */ /* 0x000f220000100800 */
[----:B------:R-:W-:-:S03]  /*14d70*/  ULDC UR4, c[0x0][0xbc8] ;  /* 0x0002f20000047ab9 */ /* 0x000fc60000000800 */
[----:B------:R-:W5:Y:S04]  /*14d80*/  LDL R15, [R1+0x4c] ;  /* 0x00004c00010f7983 */ /* 0x000f680000100800 */
[----:B------:R-:W2:Y:S04]  /*14d90*/  LDL R9, [R1+0x48] ;  /* 0x0000480001097983 */ /* 0x000ea80000100800 */
[----:B------:R-:W3:Y:S04]  /*14da0*/  LDL R5, [R1+0x50] ;  /* 0x0000500001057983 */ /* 0x000ee80000100800 */
[----:B------:R-:W3:Y:S04]  /*14db0*/  LDL R21, [R1+0x9c] ;  /* 0x00009c0001157983 */ /* 0x000ee80000100800 */
[----:B------:R-:W3:Y:S04]  /*14dc0*/  LDL R26, [R1+0x98] ;  /* 0x00009800011a7983 */ /* 0x000ee80000100800 */
[----:B------:R-:W3:Y:S04]  /*14dd0*/  LDL R24, [R1+0x94] ;  /* 0x0000940001187983 */ /* 0x000ee80000100800 */
[----:B------:R-:W3:Y:S01]  /*14de0*/  LDL R6, [R1+0x90] ;  /* 0x0000900001067983 */ /* 0x000ee20000100800 */
[----:B----4-:R-:W-:-:S02]  /*14df0*/  ISETP.GE.AND P3, PT, R20, UR4, PT ;  /* 0x0000000414007c0c */ /* 0x010fc4000bf66270 */
[----:B-----5:R-:W-:Y:S02]  /*14e00*/  ISETP.GE.AND P2, PT, R15, UR4, PT ;  /* 0x000000040f007c0c */ /* 0x020fe4000bf46270 */
[----:B--2---:R-:W-:Y:S02]  /*14e10*/  ISETP.GE.AND P1, PT, R9, UR4, PT ;  /* 0x0000000409007c0c */ /* 0x004fe4000bf26270 */
[----:B---3--:R-:W-:-:S07]  /*14e20*/  ISETP.GE.AND P0, PT, R5, UR4, PT ;  /* 0x0000000405007c0c */ /* 0x008fce000bf06270 */
[CC--:B------:R-:W-:Y:S02]  /*14e30*/  @!P3 LEA R10, P5, R20.reuse, R14.reuse, 0x1 ;  /* 0x0000000e140ab211 */ /* 0x0c0fe400078a08ff */
[----:B------:R-:W-:Y:S02]  /*14e40*/  @!P2 LEA R12, P4, R15, R14, 0x1 ;  /* 0x0000000e0f0ca211 */ /* 0x000fe400078808ff */
[----:B------:R-:W-:Y:S02]  /*14e50*/  @!P3 LEA.HI.X R11, R20, R0, R21, 0x1, P5 ;  /* 0x00000000140bb211 */ /* 0x000fe400028f0c15 */
[----:B------:R-:W-:Y:S02]  /*14e60*/  @!P1 LEA R20, P5, R9, R14, 0x1 ;  /* 0x0000000e09149211 */ /* 0x000fe400078a08ff */
[----:B------:R-:W-:Y:S02]  /*14e70*/  @!P2 LEA.HI.X R13, R15, R0, R26, 0x1, P4 ;  /* 0x000000000f0da211 */ /* 0x000fe400020f0c1a */
[----:B------:R-:W-:-:S02]  /*14e80*/  @!P0 LEA R14, P4, R5, R14, 0x1 ;  /* 0x0000000e050e8211 */ /* 0x000fc400078808ff */
[-C--:B------:R-:W-:Y:S02]  /*14e90*/  @!P1 LEA.HI.X R21, R9, R0.reuse, R24, 0x1, P5 ;  /* 0x0000000009159211 */ /* 0x080fe400028f0c18 */
[----:B------:R-:W-:Y:S01]  /*14ea0*/  @!P0 LEA.HI.X R15, R5, R0, R6, 0x1, P4 ;  /* 0x00000000050f8211 */ /* 0x000fe200020f0c06 */
[----:B------:R4:W-:Y:S04]  /*14eb0*/  @!P3 ST.E.128 desc[UR40][R10.64], RZ ;  /* 0x000000ff0a00b985 */ /* 0x0009e8000c101d28 */
[----:B------:R4:W-:Y:S04]  /*14ec0*/  @!P2 ST.E.128 desc[UR40][R12.64], RZ ;  /* 0x000000ff0c00a985 */ /* 0x0009e8000c101d28 */
[----:B------:R4:W-:Y:S04]  /*14ed0*/  @!P1 ST.E.128 desc[UR40][R20.64], RZ ;  /* 0x000000ff14009985 */ /* 0x0009e8000c101d28 */
[----:B------:R4:W-:Y:S02]  /*14ee0*/  @!P0 ST.E.128 desc[UR40][R14.64], RZ ;  /* 0x000000ff0e008985 */ /* 0x0009e4000c101d28 */
.L_x_14789:
[----:B------:R-:W-:Y:S05]  /*14ef0*/  BSYNC B1 ;  /* 0x0000000000017941 */ /* 0x000fea0003800000 */
.L_x_14788:
[----:B------:R-:W-:-:S03]  /*14f00*/  UMOV UR4, 0xffffffff ;  /* 0xffffffff00047882 */ /* 0x000fc60000000000 */
[----:B------:R-:W-:Y:S05]  /*14f10*/  BRA.DIV UR4, `(.L_x_14790) ;  /* 0x0000009e04907947 */ /* 0x000fea000b800000 */
[----:B--2---:R2:W0:Y:S04]  /*14f20*/  SHFL.IDX PT, R0, R4, 0x1, 0x181f ;  /* 0x00381f0004007f89 */ /* 0x00442800000e0000 */
[----:B---34-:R2:W3:Y:S02]  /*14f30*/  SHFL.IDX PT, R14, R3, 0x1, 0x181f ;  /* 0x00381f00030e7f89 */ /* 0x0184e400000e0000 */
.L_x_15002:
[----:B------:R-:W-:Y:S01]  /*14f40*/  VIADD R5, R7, 0x20 ;  /* 0x0000002007057836 */ /* 0x000fe20000000000 */
[----:B------:R-:W-:Y:S04]  /*14f50*/  BSSY B1, `(.L_x_14791) ;  /* 0x000001c000017945 */ /* 0x000fe80003800000 */
[----:B------:R-:W-:-:S13]  /*14f60*/  ISETP.GE.AND P0, PT, R5, R8, PT ;  /* 0x000000080500720c */ /* 0x000fda0003f06270 */
[----:B------:R-:W-:Y:S05]  /*14f70*/  @P0 BRA `(.L_x_14792) ;  /* 0x0000000000640947 */ /* 0x000fea0003800000 */
[----:B------:R-:W4:Y:S01]  /*14f80*/  LDL R20, [R1+0xc] ;  /* 0x00000c0001147983 */ /* 0x000f220000100800 */
[----:B------:R-:W-:-:S03]  /*14f90*/  ULDC UR4, c[0x0][0xbc8] ;  /* 0x0002f20000047ab9 */ /* 0x000fc60000000800 */
[----:B------:R-:W5:Y:S04]  /*14fa0*/  LDL R15, [R1+0x4c] ;  /* 0x00004c00010f7983 */ /* 0x000f680000100800 */
[----:B------:R-:W2:Y:S04]  /*14fb0*/  LDL R24, [R1+0x48] ;  /* 0x0000480001187983 */ /* 0x000ea80000100800 */
[----:B------:R-:W3:Y:S04]  /*14fc0*/  LDL R6, [R1+0x50] ;  /* 0x0000500001067983 */ /* 0x000ee80000100800 */
[----:B------:R-:W0:Y:S04]  /*14fd0*/  LDL R21, [R1+0x9c] ;  /* 0x00009c0001157983 */ /* 0x000e280000100800 */
        /* <DEDUP_REMOVED lines=8> */
[C---:B------:R-:W-:Y:S02]  /*15060*/  @!P2 LEA R12, P4, R15.reuse, R14, 0x1 ;  /* 0x0000000e0f0ca211 */ /* 0x040fe400078808ff */
[----:B0-----:R-:W-:Y:S02]  /*15070*/  @!P3 LEA.HI.X R11, R20, R0, R21, 0x1, P5 ;  /* 0x00000000140bb211 */ /* 0x001fe400028f0c15 */
        /* <DEDUP_REMOVED lines=9> */
.L_x_14792:
[----:B------:R-:W-:Y:S05]  /*15110*/  BSYNC B1 ;  /* 0x0000000000017941 */ /* 0x000fea0003800000 */
.L_x_14791:
[----:B------:R-:W-:-:S03]  /*15120*/  UMOV UR4, 0xffffffff ;  /* 0xffffffff00047882 */ /* 0x000fc60000000000 */
[----:B------:R-:W-:Y:S05]  /*15130*/  BRA.DIV UR4, `(.L_x_14793) ;  /* 0x0000009e04507947 */ /* 0x000fea000b800000 */
[----:B0-----:R0:W0:Y:S04]  /*15140*/  SHFL.IDX PT, R0, R4, 0x2, 0x181f ;  /* 0x00581f0004007f89 */ /* 0x00102800000e0000 */
[----:B---34-:R3:W4:Y:S02]  /*15150*/  SHFL.IDX PT, R14, R3, 0x2, 0x181f ;  /* 0x00581f00030e7f89 */ /* 0x01872400000e0000 */
.L_x_15006:
[----:B------:R-:W-:Y:S01]  /*15160*/  VIADD R5, R7, 0x40 ;  /* 0x0000004007057836 */ /* 0x000fe20000000000 */
[----:B------:R-:W-:Y:S04]  /*15170*/  BSSY B1, `(.L_x_14794) ;  /* 0x000001c000017945 */ /* 0x000fe80003800000 */
[----:B------:R-:W-:-:S13]  /*15180*/  ISETP.GE.AND P0, PT, R5, R8, PT ;  /* 0x000000080500720c */ /* 0x000fda0003f06270 */
[----:B------:R-:W-:Y:S05]  /*15190*/  @P0 BRA `(.L_x_14795) ;  /* 0x0000000000640947 */ /* 0x000fea0003800000 */
[----:B------:R-:W5:Y:S01]  /*151a0*/  LDL R20, [R1+0xc] ;  /* 0x00000c0001147983 */ /* 0x000f620000100800 */
[----:B------:R-:W-:-:S03]  /*151b0*/  ULDC UR4, c[0x0][0xbc8] ;  /* 0x0002f20000047ab9 */ /* 0x000fc60000000800 */
[----:B------:R-:W2:Y:S04]  /*151c0*/  LDL R15, [R1+0x4c] ;  /* 0x00004c00010f7983 */ /* 0x000ea80000100800 */
[----:B------:R-:W3:Y:S04]  /*151d0*/  LDL R24, [R1+0x48] ;  /* 0x0000480001187983 */ /* 0x000ee80000100800 */
[----:B------:R-:W4:Y:S04]  /*151e0*/  LDL R6, [R1+0x50] ;  /* 0x0000500001067983 */ /* 0x000f280000100800 */
[----:B------:R-:W0:Y:S04]  /*151f0*/  LDL R21, [R1+0x9c] ;  /* 0x00009c0001157983 */ /* 0x000e280000100800 */
[----:B------:R-:W4:Y:S04]  /*15200*/  LDL R26, [R1+0x98] ;  /* 0x00009800011a7983 */ /* 0x000f280000100800 */
[----:B------:R-:W4:Y:S04]  /*15210*/  LDL R25, [R1+0x94] ;  /* 0x0000940001197983 */ /* 0x000f280000100800 */
[----:B------:R-:W4:Y:S01]  /*15220*/  LDL R9, [R1+0x90] ;  /* 0x0000900001097983 */ /* 0x000f220000100800 */
[----:B-----5:R-:W-:-:S02]  /*15230*/  ISETP.GE.AND P3, PT, R20, UR4, PT ;  /* 0x0000000414007c0c */ /* 0x020fc4000bf66270 */
[----:B--2---:R-:W-:Y:S02]  /*15240*/  ISETP.GE.AND P2, PT, R15, UR4, PT ;  /* 0x000000040f007c0c */ /* 0x004fe4000bf46270 */
[----:B---3--:R-:W-:Y:S02]  /*15250*/  ISETP.GE.AND P1, PT, R24, UR4, PT ;  /* 0x0000000418007c0c */ /* 0x008fe4000bf26270 */
[----:B----4-:R-:W-:-:S07]  /*15260*/  ISETP.GE.AND P0, PT, R6, UR4, PT ;  /* 0x0000000406007c0c */ /* 0x010fce000bf06270 */
        /* <DEDUP_REMOVED lines=12> */
.L_x_14795:
[----:B------:R-:W-:Y:S05]  /*15330*/  BSYNC B1 ;  /* 0x0000000000017941 */ /* 0x000fea0003800000 */
.L_x_14794:
[----:B------:R-:W-:-:S03]  /*15340*/  UMOV UR4, 0xffffffff ;  /* 0xffffffff00047882 */ /* 0x000fc60000000000 */
[----:B------:R-:W-:Y:S05]  /*15350*/  BRA.DIV UR4, `(.L_x_14796) ;  /* 0x0000009e04107947 */ /* 0x000fea000b800000 */
[----:B0-----:R0:W0:Y:S04]  /*15360*/  SHFL.IDX PT, R0, R4, 0x3, 0x181f ;  /* 0x00781f0004007f89 */ /* 0x00102800000e0000 */
[----:B----4-:R4:W0:Y:S02]  /*15370*/  SHFL.IDX PT, R14, R3, 0x3, 0x181f ;  /* 0x00781f00030e7f89 */ /* 0x01082400000e0000 */
.L_x_15010:
[----:B--234-:R-:W-:-:S05]  /*15380*/  VIADD R3, R7, 0x60 ;  /* 0x0000006007037836 */ /* 0x01cfca0000000000 */
[----:B------:R-:W-:-:S13]  /*15390*/  ISETP.GE.AND P0, PT, R3, R8, PT ;  /* 0x000000080300720c */ /* 0x000fda0003f06270 */
[----:B------:R-:W-:Y:S05]  /*153a0*/  @P0 BRA `(.L_x_14783) ;  /* 0x0000000000640947 */ /* 0x000fea0003800000 */
[----:B------:R-:W2:Y:S01]  /*153b0*/  LDL R9, [R1+0xc] ;  /* 0x00000c0001097983 */ /* 0x000ea20000100800 */
[----:B------:R-:W-:-:S03]  /*153c0*/  ULDC UR4, c[0x0][0xbc8] ;  /* 0x0002f20000047ab9 */ /* 0x000fc60000000800 */
[----:B------:R-:W3:Y:S04]  /*153d0*/  LDL R15, [R1+0x4c] ;  /* 0x00004c00010f7983 */ /* 0x000ee80000100800 */
[----:B------:R-:W4:Y:S04]  /*153e0*/  LDL R12, [R1+0x48] ;  /* 0x00004800010c7983 */ /* 0x000f280000100800 */
[----:B------:R-:W5:Y:S04]  /*153f0*/  LDL R10, [R1+0x50] ;  /* 0x00005000010a7983 */ /* 0x000f680000100800 */
[----:B------:R-:W5:Y:S04]  /*15400*/  LDL R21, [R1+0x9c] ;  /* 0x00009c0001157983 */ /* 0x000f680000100800 */
[----:B------:R-:W5:Y:S04]  /*15410*/  LDL R20, [R1+0x98] ;  /* 0x0000980001147983 */ /* 0x000f680000100800 */
[----:B------:R-:W5:Y:S04]  /*15420*/  LDL R13, [R1+0x94] ;  /* 0x00009400010d7983 */ /* 0x000f680000100800 */
[----:B------:R-:W5:Y:S01]  /*15430*/  LDL R11, [R1+0x90] ;  /* 0x00009000010b7983 */ /* 0x000f620000100800 */
[----:B--2---:R-:W-:-:S02]  /*15440*/  ISETP.GE.AND P3, PT, R9, UR4, PT ;  /* 0x0000000409007c0c */ /* 0x004fc4000bf66270 */
[----:B---3--:R-:W-:Y:S02]  /*15450*/  ISETP.GE.AND P2, PT, R15, UR4, PT ;  /* 0x000000040f007c0c */ /* 0x008fe4000bf46270 */
[----:B----4-:R-:W-:Y:S02]  /*15460*/  ISETP.GE.AND P1, PT, R12, UR4, PT ;  /* 0x000000040c007c0c */ /* 0x010fe4000bf26270 */
[----:B-----5:R-:W-:-:S07]  /*15470*/  ISETP.GE.AND P0, PT, R10, UR4, PT ;  /* 0x000000040a007c0c */ /* 0x020fce000bf06270 */
[-C--:B0-----:R-:W-:Y:S02]  /*15480*/  @!P3 LEA R4, P5, R9, R14.reuse, 0x1 ;  /* 0x0000000e0904b211 */ /* 0x081fe400078a08ff */
        /* <DEDUP_REMOVED lines=11> */
.L_x_14783:
[----:B------:R-:W-:Y:S05]  /*15540*/  BSYNC B0 ;  /* 0x0000000000007941 */ /* 0x000fea0003800000 */
.L_x_14774:
[----:B------:R-:W-:Y:S02]  /*15550*/  ULDC UR4, c[0x0][0xd3c] ;  /* 0x00034f0000047ab9 */ /* 0x000fe40000000800 */
[----:B------:R-:W-:-:S13]  /*15560*/  ISETP.GE.AND P0, PT, R91, UR4, PT ;  /* 0x000000045b007c0c */ /* 0x000fda000bf06270 */
[----:B------:R-:W-:Y:S05]  /*15570*/  @!P0 BRA `(.L_x_14797) ;  /* 0xfffffebc00048947 */ /* 0x000fea000383ffff */
[----:B------:R-:W-:Y:S05]  /*15580*/  BRA `(.L_x_14648) ;  /* 0x0000008800247947 */ /* 0x000fea0003800000 */
.L_x_14646:
        /* <DEDUP_REMOVED lines=18> */
.L_x_14798:
        /* <DEDUP_REMOVED lines=42> */
.L_x_14804:
        /* <DEDUP_REMOVED lines=12> */
.L_x_14803:
[----:B------:R-:W-:Y:S05]  /*15a10*/  BSYNC B0 ;  /* 0x0000000000007941 */ /* 0x000fea0003800000 */
.L_x_14802:
        /* <DEDUP_REMOVED lines=21> */
.L_x_14800:
        /* <DEDUP_REMOVED lines=20> */
.L_x_14805:
        /* <DEDUP_REMOVED lines=57> */
.L_x_14801:
[----:B------:R-:W-:Y:S02]  /*16040*/  IMAD.MOV.U32 R17, RZ, RZ, RZ ;  /* 0x000000ffff117224 */ /* 0x000fe400078e00ff */
[----:B------:R-:W-:Y:S02]  /*16050*/  IMAD.U32 R16, RZ, RZ, UR6 ;  /* 0x00000006ff107e24 */ /* 0x000fe4000f8e00ff */
[----:B------:R-:W-:-:S07]  /*16060*/  IMAD.MOV.U32 R18, RZ, RZ, RZ ;  /* 0x000000ffff127224 */ /* 0x000fce00078e00ff */
.L_x_14806:
[----:B------:R-:W-:-:S13]  /*16070*/  ISETP.NE.AND P0, PT, R0, RZ, PT ;  /* 0x000000ff0000720c */ /* 0x000fda0003f05270 */
[----:B------:R-:W1:Y:S01]  /*16080*/  @!P0 S2R R3, SR_CgaCtaId ;  /* 0x0000000000038919 */ /* 0x000e620000008800 */
[----:B------:R-:W-:-:S04]  /*16090*/  @!P0 MOV R0, 0x400 ;  /* 0x0000040000008802 */ /* 0x000fc80000000f00 */
[----:B-1----:R-:W-:-:S05]  /*160a0*/  @!P0 LEA R0, R3, R0, 0x18 ;  /* 0x0000000003008211 */ /* 0x002fca00078ec0ff */
[----:B------:R1:W-:Y:S01]  /*160b0*/  @!P0 STS.128 [R0+0x324d0], R16 ;  /* 0x0324d01000008388 */ /* 0x0003e20000000c00 */
[----:B------:R-:W-:Y:S06]  /*160c0*/  BAR.ARV 0x5, 0x180 ;  /* 0x0146000000007b1d */ /* 0x000fec0000002000 */
.L_x_14799:
        /* <DEDUP_REMOVED lines=38> */
.L_x_14953:
[----:B0-----:R-:W0:Y:S02]  /*16330*/  LDC.64 R2, c[0x0][0xd88] ;  /* 0x00036200ff027b82 */ /* 0x001e240000000a00 */
[----:B0-----:R-:W-:-:S05]  /*16340*/  IMAD.WIDE R2, R19, 0x4, R2 ;  /* 0x0000000413027825 */ /* 0x001fca00078e0202 */
[----:B-1----:R-:W1:Y:S01]  /*16350*/  LDG.E R13, desc[UR40][R2.64] ;  /* 0x00000028020d7981 */ /* 0x002e62000c1e1900 */
[----:B------:R-:W-:Y:S05]  /*16360*/  YIELD ;  /* 0x0000000000007946 */ /* 0x000fea0003800000 */
[----:B------:R-:W-:Y:S01]  /*16370*/  ULDC.64 UR4, c[0x0][0xb20] ;  /* 0x0002c80000047ab9 */ /* 0x000fe20000000a00 */
[----:B--2---:R-:W-:Y:S01]  /*16380*/  IMAD.MOV.U32 R0, RZ, RZ, RZ ;  /* 0x000000ffff007224 */ /* 0x004fe200078e00ff */
[----:B------:R-:W-:Y:S01]  /*16390*/  ISETP.NE.U32.AND P0, PT, RZ, UR4, PT ;  /* 0x00000004ff007c0c */ /* 0x000fe2000bf05070 */
[----:B------:R-:W-:Y:S01]  /*163a0*/  IMAD.MOV.U32 R10, RZ, RZ, RZ ;  /* 0x000000ffff0a7224 */ /* 0x000fe200078e00ff */
[----:B------:R-:W-:Y:S01]  /*163b0*/  ULDC.64 UR10, c[0x0][0xb10] ;  /* 0x0002c400000a7ab9 */ /* 0x000fe20000000a00 */
[----:B------:R-:W-:Y:S01]  /*163c0*/  ULDC.64 UR8, c[0x0][0xb08] ;  /* 0x0002c20000087ab9 */ /* 0x000fe20000000a00 */
[----:B------:R-:W-:Y:S01]  /*163d0*/  ISETP.NE.AND.EX P0, PT, RZ, UR5, PT, P0 ;  /* 0x00000005ff007c0c */ /* 0x000fe2000bf05300 */
[----:B------:R-:W-:Y:S01]  /*163e0*/  ULDC.64 UR6, c[0x0][0xb00] ;  /* 0x0002c00000067ab9 */ /* 0x000fe20000000a00 */
[----:B-1----:R-:W-:Y:S01]  /*163f0*/  SHF.R.S32.HI R4, RZ, 0x1f, R13 ;  /* 0x0000001fff047819 */ /* 0x002fe2000001140d */
[----:B-----5:R-:W-:-:S10]  /*16400*/  IMAD.SHL.U32 R8, R13, 0x4, RZ ;  /* 0x000000040d087824 */ /* 0x020fd400078e00ff */
        /* <DEDUP_REMOVED lines=46> */
[----:B0---4-:R-:W-:Y:S06]  /*166f0*/  @P3 BRA `(.L_x_14808) ;  /* 0x0000000000143947 */ /* 0x011fec0003800000 */
[----:B------:R-:W-:Y:S05]  /*16700*/  @!P2 BRA `(.L_x_14808) ;  /* 0x000000000010a947 */ /* 0x000fea0003800000 */
[----:B------:R-:W2:Y:S04]  /*16710*/  LDG.E R11, desc[UR40][R2.64] ;  /* 0x00000028020b7981 */ /* 0x000ea8000c1e1900 */
[----:B------:R-:W2:Y:S02]  /*16720*/  LDG.E R2, desc[UR40][R2.64+0x4] ;  /* 0x0000042802027981 */ /* 0x000ea4000c1e1900 */
[----:B--2--5:R-:W-:-:S05]  /*16730*/  IMAD.IADD R14, R2, 0x1, -R11 ;  /* 0x00000001020e7824 */ /* 0x024fca00078e0a0b */
[----:B------:R0:W-:Y:S02]  /*16740*/  STL [R1+0x40], R14 ;  /* 0x0000400e01007387 */ /* 0x0001e40000100800 */
.L_x_14808:
        /* <DEDUP_REMOVED lines=12> */
.L_x_14809:
[----:B------:R-:W-:Y:S05]  /*16810*/  @!P0 BRA `(.L_x_14810) ;  /* 0x00000000000c8947 */ /* 0x000fea0003800000 */
[----:B------:R-:W2:Y:S04]  /*16820*/  LDG.E R10, desc[UR40][R6.64] ;  /* 0x00000028060a7981 */ /* 0x000ea8000c1e1900 */
[----:B------:R-:W2:Y:S02]  /*16830*/  LDG.E R6, desc[UR40][R6.64+0x4] ;  /* 0x0000042806067981 */ /* 0x000ea4000c1e1900 */
[----:B--2---:R-:W-:-:S07]  /*16840*/  IMAD.IADD R10, R6, 0x1, -R10 ;  /* 0x00000001060a7824 */ /* 0x004fce00078e0a0a */
.L_x_14810:
        /* <DEDUP_REMOVED lines=47> */
.L_x_15013:
[----:B--2---:R-:W-:Y:S02]  /*16b40*/  ISETP.NE.AND P0, PT, R14, RZ, PT ;  /* 0x000000ff0e00720c */ /* 0x004fe40003f05270 */
[----:B------:R-:W-:-:S11]  /*16b50*/  PLOP3.LUT P6, PT, PT, PT, PT, 0x8, 0x0 ;  /* 0x000000000000781c */ /* 0x000fd60003fce170 */
[----:B------:R-:W-:Y:S05]  /*16b60*/  @P0 BRA `(.L_x_14814) ;  /* 0x00000000000c0947 */ /* 0x000fea0003800000 */
[----:B------:R-:W-:-:S03]  /*16b70*/  UMOV UR4, 0xffffffff ;  /* 0xffffffff00047882 */ /* 0x000fc60000000000 */
[----:B------:R-:W-:Y:S05]  /*16b80*/  BRA.DIV UR4, `(.L_x_14815) ;  /* 0x0000008604807947 */ /* 0x000fea000b800000 */
[----:B------:R-:W-:-:S13]  /*16b90*/  ELECT P6, URZ, PT ;  /* 0x00000000003f782f */ /* 0x000fda00038c0000 */
.L_x_14814:
        /* <DEDUP_REMOVED lines=10> */
.L_x_15016:
[----:B------:R-:W-:Y:S05]  /*16c40*/  BSYNC B1 ;  /* 0x0000000000017941 */ /* 0x000fea0003800000 */
.L_x_14816:
        /* <DEDUP_REMOVED lines=14> */
.L_x_15017:
[----:B------:R-:W-:Y:S05]  /*16d30*/  BSYNC B2 ;  /* 0x0000000000027941 */ /* 0x000fea0003800000 */
.L_x_14820:
        /* <DEDUP_REMOVED lines=9> */
.L_x_14823:
[----:B------:R-:W-:Y:S05]  /*16dd0*/  BSYNC B2 ;  /* 0x0000000000027941 */ /* 0x000fea0003800000 */
.L_x_14822:
        /* <DEDUP_REMOVED lines=14> */
.L_x_14824:
        /* <DEDUP_REMOVED lines=13> */
.L_x_15018:
[----:B------:R-:W-:Y:S05]  /*16f90*/  BSYNC B2 ;  /* 0x0000000000027941 */ /* 0x000fea0003800000 */
.L_x_14825:
        /* <DEDUP_REMOVED lines=11> */
.L_x_14828:
[----:B------:R-:W-:Y:S05]  /*17050*/  BSYNC B2 ;  /* 0x0000000000027941 */ /* 0x000fea0003800000 */
.L_x_14827:
        /* <DEDUP_REMOVED lines=11> */
.L_x_14829:
        /* <DEDUP_REMOVED lines=15> */
.L_x_14830:
        /* <DEDUP_REMOVED lines=15> */
.L_x_14831:
        /* <DEDUP_REMOVED lines=15> */
.L_x_14832:
        /* <DEDUP_REMOVED lines=10> */
.L_x_14819:
[----:B------:R-:W-:Y:S05]  /*17480*/  BSYNC B1 ;  /* 0x0000000000017941 */ /* 0x000fea0003800000 */
.L_x_14818:
        /* <DEDUP_REMOVED lines=13> */
.L_x_14848:
        /* <DEDUP_REMOVED lines=14> */
.L_x_15019:
[----:B------:R-:W-:Y:S05]  /*17640*/  BSYNC B2 ;  /* 0x0000000000027941 */ /* 0x000fea0003800000 */
.L_x_14835:
        /* <DEDUP_REMOVED lines=9> */
.L_x_14838:
[----:B------:R-:W-:Y:S05]  /*176e0*/  BSYNC B2 ;  /* 0x0000000000027941 */ /* 0x000fea0003800000 */
.L_x_14837:
        /* <DEDUP_REMOVED lines=13> */
.L_x_14839:
        /* <DEDUP_REMOVED lines=13> */
.L_x_15020:
[----:B------:R-:W-:Y:S05]  /*17890*/  BSYNC B2 ;  /* 0x0000000000027941 */ /* 0x000fea0003800000 */
.L_x_14840:
        /* <DEDUP_REMOVED lines=11> */
.L_x_14843:
[----:B------:R-:W-:Y:S05]  /*17950*/  BSYNC B2 ;  /* 0x0000000000027941 */ /* 0x000fea0003800000 */
.L_x_14842:
        /* <DEDUP_REMOVED lines=11> */
.L_x_14844:
        /* <DEDUP_REMOVED lines=15> */
.L_x_14845:
        /* <DEDUP_REMOVED lines=15> */
.L_x_14846:
        /* <DEDUP_REMOVED lines=15> */
.L_x_14847:
        /* <DEDUP_REMOVED lines=10> */
.L_x_14834:
[----:B------:R-:W-:Y:S05]  /*17d80*/  BSYNC B1 ;  /* 0x0000000000017941 */ /* 0x000fea0003800000 */
.L_x_14833:
        /* <DEDUP_REMOVED lines=12> */
.L_x_14812:
[----:B------:R-:W-:Y:S05]  /*17e50*/  BSYNC B0 ;  /* 0x0000000000007941 */ /* 0x000fea0003800000 */
.L_x_14811:
        /* <DEDUP_REMOVED lines=25> */
[----:B------:R-:W2:Y:S08]  /*17ff0*/  FLO.U32 R0, UR4 ;  /* 0x0000000400007d00 */ /* 0x000eb000080e0000 */
[----:B------:R-:W3:Y:S01]  /*18000*/  POPC R2, UR4 ;  /* 0x0000000400027d09 */ /* 0x000ee20008000000 */
[----:B--2---:R-:W-:-:S13]  /*18010*/  ISETP.EQ.U32.AND P0, PT, R0, R3, PT ;  /* 0x000000030000720c */ /* 0x004fda0003f02070 */
[----:B---3--:R-:W2:Y:S01]  /*18020*/  @P0 ATOMG.E.ADD.STRONG.GPU PT, R5, desc[UR40][R4.64], R2 ;  /* 0x00000002040509a8 */ /* 0x008ea200081ee1e8 */
[----:B------:R-:W3:Y:S02]  /*18030*/  S2R R3, SR_LTMASK ;  /* 0x0000000000037919 */ /* 0x000ee40000003900 */
[----:B---3--:R-:W-:-:S06]  /*18040*/  LOP3.LUT R3, R3, UR4, RZ, 0xc0, !PT ;  /* 0x0000000403037c12 */ /* 0x008fcc000f8ec0ff */
[----:B------:R-:W3:Y:S01]  /*18050*/  POPC R3, R3 ;  /* 0x0000000300037309 */ /* 0x000ee20000000000 */
[----:B--2---:R-:W3:Y:S02]  /*18060*/  SHFL.IDX PT, R0, R5, R0, 0x1f ;  /* 0x00001f0005007589 */ /* 0x004ee400000e0000 */
[----:B---3--:R-:W-:Y:S01]  /*18070*/  IADD3 R16, R0, UR36, R3 ;  /* 0x0000002400107c10 */ /* 0x008fe2000fffe003 */
[----:B------:R-:W-:Y:S06]  /*18080*/  BRA `(.L_x_14851) ;  /* 0x0000004c00607947 */ /* 0x000fec0003800000 */
.L_x_14850:
        /* <DEDUP_REMOVED lines=21> */
.L_x_14853:
[----:B------:R-:W-:Y:S05]  /*181e0*/  BSYNC B6 ;  /* 0x0000000000067941 */ /* 0x000fea0003800000 */
.L_x_14852:
        /* <DEDUP_REMOVED lines=21> */
.L_x_14856:
        /* <DEDUP_REMOVED lines=16> */
.L_x_14855:
[----:B------:R-:W-:Y:S05]  /*18440*/  BSYNC B6 ;  /* 0x0000000000067941 */ /* 0x000fea0003800000 */
.L_x_14854:
        /* <DEDUP_REMOVED lines=25> */
.L_x_15023:
        /* <DEDUP_REMOVED lines=12> */
.L_x_15026:
        /* <DEDUP_REMOVED lines=25> */
.L_x_14860:
[----:B------:R-:W3:Y:S04]  /*18830*/  LDL R7, [R1+0x4] ;  /* 0x0000040001077983 */ /* 0x000ee80000100800 */
[----:B0-2---:R-:W3:Y:S04]  /*18840*/  LDL R0, [R1+0xc] ;  /* 0x00000c0001007983 */ /* 0x005ee80000100800 */
[----:B------:R-:W2:Y:S01]  /*18850*/  LDL R2, [R1+0x1c] ;  /* 0x00001c0001027983 */ /* 0x000ea20000100800 */
[----:B---3--:R-:W-:Y:S01]  /*18860*/  IMAD R0, R0, 0x8, R7 ;  /* 0x0000000800007824 */ /* 0x008fe200078e0207 */
[----:B--2---:R-:W-:-:S04]  /*18870*/  SHF.L.U32 R2, R2, 0x1f, RZ ;  /* 0x0000001f02027819 */ /* 0x004fc800000006ff */
[----:B------:R-:W0:Y:S02]  /*18880*/  SYNCS.PHASECHK.TRANS64.TRYWAIT P0, [R0+URZ+0x32440], R2 ;  /* 0x03244002000075a7 */ /* 0x000e24000800017f */
[----:B0-----:R-:W-:Y:S05]  /*18890*/  @!P0 BRA `(.L_x_14861) ;  /* 0x0000006c00188947 */ /* 0x001fea0003800000 */
.L_x_15027:
        /* <DEDUP_REMOVED lines=11> */
.L_x_14862:
        /* <DEDUP_REMOVED lines=27> */
.L_x_14858:
        /* <DEDUP_REMOVED lines=37> */
.L_x_14864:
[----:B------:R-:W-:Y:S05]  /*18d50*/  BSYNC B6 ;  /* 0x0000000000067941 */ /* 0x000fea0003800000 */
.L_x_14863:
        /* <DEDUP_REMOVED lines=142> */
.L_x_15044:
        /* <DEDUP_REMOVED lines=12> */
.L_x_14866:
        /* <DEDUP_REMOVED lines=38> */
.L_x_14868:
[----:B------:R-:W-:Y:S05]  /*19960*/  BSYNC B6 ;  /* 0x0000000000067941 */ /* 0x000fea0003800000 */
.L_x_14867:
        /* <DEDUP_REMOVED lines=145> */
[----:B------:R0:W1:Y:S04]  /*1a280*/  SHFL.IDX PT, R6, R0, 0x7, 0x181f ;  /* 0x00f81f0000067f89 */ /* 0x00006800000e0000 */
[----:B------:R0:W-:Y:S04]  /*1a290*/  @!P4 LDGSTS.E.BYPASS.LTC128B.128 [R9+0x25400], desc[UR40][R4.64], !P3 ;  /* 0x254000000409cfae */ /* 0x0001e8000d901d68 */
[----:B------:R0:W-:Y:S04]  /*1a2a0*/  @!P4 LDGSTS.E.BYPASS.LTC128B.128 [R9+0x29400], desc[UR40][R4.64+0x80], !P2 ;  /* 0x294000800409cfae */ /* 0x0001e8000d101d68 */
[----:B------:R0:W-:Y:S04]  /*1a2b0*/  @!P4 LDGSTS.E.BYPASS.LTC128B.128 [R9+0x2d400], desc[UR40][R4.64+0x100], !P1 ;  /* 0x2d4001000409cfae */ /* 0x0001e8000c901d68 */
[----:B------:R0:W-:Y:S04]  /*1a2c0*/  @!P4 LDGSTS.E.BYPASS.LTC128B.128 [R9+0x31400], desc[UR40][R4.64+0x180], !P0 ;  /* 0x314001800409cfae */ /* 0x0001e8000c101d68 */
[----:B------:R-:W2:Y:S02]  /*1a2d0*/  SHFL.IDX PT, R2, R2, 0x7, 0x181f ;  /* 0x00f81f0002027f89 */ /* 0x000ea400000e0000 */
.L_x_15062:
[----:B0-----:R-:W4:Y:S01]  /*1a2e0*/  LDL.LU R0, [R1+0x78] ;  /* 0x0000780001007983 */ /* 0x001f220000300800 */
[----:B------:R-:W-:Y:S01]  /*1a2f0*/  BSSY B0, `(.L_x_14870) ;  /* 0x000000d000007945 */ /* 0x000fe20003800000 */
[----:B----4-:R-:W-:-:S13]  /*1a300*/  ISETP.GE.AND P4, PT, R0, R3, PT ;  /* 0x000000030000720c */ /* 0x010fda0003f86270 */
[----:B------:R-:W-:Y:S05]  /*1a310*/  @P4 BRA `(.L_x_14871) ;  /* 0x0000000000284947 */ /* 0x000fea0003800000 */
[----:B------:R-:W4:Y:S01]  /*1a320*/  LDL R0, [R1+0x18] ;  /* 0x0000180001007983 */ /* 0x000f220000100800 */
[----:B--2---:R-:W-:-:S05]  /*1a330*/  LEA R2, P4, R8, R2, 0x1 ;  /* 0x0000000208027211 */ /* 0x004fca00078808ff */
[----:B-1----:R-:W-:-:S05]  /*1a340*/  IMAD.X R3, RZ, RZ, R6, P4 ;  /* 0x000000ffff037224 */ /* 0x002fca00020e0606 */
[----:B------:R-:W-:Y:S01]  /*1a350*/  @!PT LDS RZ, [RZ] ;  /* 0x00000000fffff984 */ /* 0x000fe20000000800 */
[----:B------:R-:W-:Y:S01]  /*1a360*/  @!PT LDS RZ, [RZ] ;  /* 0x00000000fffff984 */ /* 0x000fe20000000800 */
[----:B------:R-:W-:Y:S01]  /*1a370*/  @!PT LDS RZ, [RZ] ;  /* 0x00000000fffff984 */ /* 0x000fe20000000800 */
[----:B----4-:R0:W-:Y:S04]  /*1a380*/  LDGSTS.E.BYPASS.LTC128B.128 [R0+0x25c00], desc[UR40][R2.64], !P3 ;  /* 0x25c0000002007fae */ /* 0x0101e8000d901d68 */
[----:B------:R0:W-:Y:S04]  /*1a390*/  LDGSTS.E.BYPASS.LTC128B.128 [R0+0x29c00], desc[UR40][R2.64+0x80], !P2 ;  /* 0x29c0008002007fae */ /* 0x0001e8000d101d68 */
[----:B------:R0:W-:Y:S04]  /*1a3a0*/  LDGSTS.E.BYPASS.LTC128B.128 [R0+0x2dc00], desc[UR40][R2.64+0x100], !P1 ;  /* 0x2dc0010002007fae */ /* 0x0001e8000c901d68 */
[----:B------:R0:W-:Y:S02]  /*1a3b0*/  LDGSTS.E.BYPASS.LTC128B.128 [R0+0x31c00], desc[UR40][R2.64+0x180], !P0 ;  /* 0x31c0018002007fae */ /* 0x0001e4000c101d68 */
.L_x_14871:
[----:B------:R-:W-:Y:S05]  /*1a3c0*/  BSYNC B0 ;  /* 0x0000000000007941 */ /* 0x000fea0003800000 */
.L_x_14870:
[----:B------:R4:W5:Y:S01]  /*1a3d0*/  LDL R8, [R1+0x4] ;  /* 0x0000040001087983 */ /* 0x0009620000100800 */
[----:B------:R-:W-:Y:S01]  /*1a3e0*/  PLOP3.LUT P0, PT, PT, PT, PT, 0x80, 0x0 ;  /* 0x000000000000781c */ /* 0x000fe20003f0f070 */
[----:B------:R-:W-:-:S12]  /*1a3f0*/  NOP ;  /* 0x0000000000007918 */ /* 0x000fd80000000000 */
.L_x_14872:
[----:B0-2---:R-:W2:Y:S01]  /*1a400*/  LDL R2, [R1+0x4] ;  /* 0x0000040001027983 */ /* 0x005ea20000100800 */
        /* <DEDUP_REMOVED lines=18> */
.L_x_15063:
[----:B------:R-:W-:Y:S05]  /*1a530*/  BSYNC B0 ;  /* 0x0000000000007941 */ /* 0x000fea0003800000 */
.L_x_14873:
[----:B0-----:R-:W2:Y:S01]  /*1a540*/  LDL R2, [R1+0x8] ;  /* 0x0000080001027983 */ /* 0x001ea20000100800 */
[----:B------:R-:W-:Y:S01]  /*1a550*/  BSSY B0, `(.L_x_14875) ;  /* 0x0000063000007945 */ /* 0x000fe20003800000 */
[----:B--2---:R-:W-:-:S13]  /*1a560*/  LOP3.LUT P0, RZ, R2, 0x1, RZ, 0xc0, !PT ;  /* 0x0000000102ff7812 */ /* 0x004fda000780c0ff */
[----:B------:R-:W-:Y:S05]  /*1a570*/  @!P0 BRA `(.L_x_14876) ;  /* 0x0000000400808947 */ /* 0x000fea0003800000 */
[----:B------:R-:W2:Y:S04]  /*1a580*/  LDL R2, [R1+0x4] ;  /* 0x0000040001027983 */ /* 0x000ea80000100800 */
[----:B---3--:R-:W3:Y:S01]  /*1a590*/  LDL R4, [R1+0x1c] ;  /* 0x00001c0001047983 */ /* 0x008ee20000100800 */
        /* <DEDUP_REMOVED lines=10> */
.L_x_15064:
[----:B------:R-:W-:Y:S05]  /*1a640*/  BSYNC B1 ;  /* 0x0000000000017941 */ /* 0x000fea0003800000 */
.L_x_14877:
        /* <DEDUP_REMOVED lines=9> */
.L_x_14880:
[----:B------:R-:W-:Y:S05]  /*1a6e0*/  BSYNC B1 ;  /* 0x0000000000017941 */ /* 0x000fea0003800000 */
.L_x_14879:
        /* <DEDUP_REMOVED lines=14> */
.L_x_14881:
        /* <DEDUP_REMOVED lines=16> */
.L_x_14882:
        /* <DEDUP_REMOVED lines=16> */
.L_x_14883:
        /* <DEDUP_REMOVED lines=16> */
.L_x_14884:
        /* <DEDUP_REMOVED lines=11> */
.L_x_14876:
[----:B------:R-:W-:Y:S05]  /*1ab80*/  BSYNC B0 ;  /* 0x0000000000007941 */ /* 0x000fea0003800000 */
.L_x_14875:
[----:B---3--:R-:W2:Y:S01]  /*1ab90*/  LDL R4, [R1+0x38] ;  /* 0x0000380001047983 */ /* 0x008ea20000100800 */
        /* <DEDUP_REMOVED lines=9> */
[----:B-1----:R-:W2:Y:S04]  /*1ac30*/  LDL R6, [R1+0x8] ;  /* 0x0000080001067983 */ /* 0x002ea80000100800 */
        /* <DEDUP_REMOVED lines=38> */
.L_x_14891:
[----:B------:R-:W2:Y:S01]  /*1aea0*/  LDL R2, [R1+0x4] ;  /* 0x0000040001027983 */ /* 0x000ea20000100800 */
[----:B------:R-:W-:Y:S01]  /*1aeb0*/  SHF.L.U32 R6, R8, 0x1f, RZ ;  /* 0x0000001f08067819 */ /* 0x000fe200000006ff */
[----:B-1----:R-:W1:Y:S01]  /*1aec0*/  S2R R0, SR_TID.X ;  /* 0x0000000000007919 */ /* 0x002e620000002100 */
[----:B------:R-:W-:Y:S01]  /*1aed0*/  BSSY B3, `(.L_x_14892) ;  /* 0x0000006000037945 */ /* 0x000fe20003800000 */
[----:B-1----:R-:W-:-:S04]  /*1aee0*/  LOP3.LUT R0, R0, 0x7f, RZ, 0xc0, !PT ;  /* 0x0000007f00007812 */ /* 0x002fc800078ec0ff */
[----:B------:R-:W-:Y:S01]  /*1aef0*/  ISETP.NE.AND P1, PT, R0, RZ, PT ;  /* 0x000000ff0000720c */ /* 0x000fe20003f25270 */
[----:B--2---:R-:W-:-:S04]  /*1af00*/  IMAD R2, R9, 0x8, R2 ;  /* 0x0000000809027824 */ /* 0x004fc800078e0202 */
[----:B------:R-:W1:Y:S02]  /*1af10*/  SYNCS.PHASECHK.TRANS64.TRYWAIT P0, [R2+URZ+0x32440], R6 ;  /* 0x03244006020075a7 */ /* 0x000e64000800017f */
[----:B-1----:R-:W-:Y:S06]  /*1af20*/  @!P0 BRA `(.L_x_14893) ;  /* 0x0000005c00e48947 */ /* 0x002fec0003800000 */
.L_x_15065:
[----:B------:R-:W-:Y:S05]  /*1af30*/  BSYNC B3 ;  /* 0x0000000000037941 */ /* 0x000fea0003800000 */
.L_x_14892:
        /* <DEDUP_REMOVED lines=9> */
.L_x_14895:
[----:B------:R-:W-:Y:S05]  /*1afd0*/  BSYNC B3 ;  /* 0x0000000000037941 */ /* 0x000fea0003800000 */
.L_x_14894:
        /* <DEDUP_REMOVED lines=14> */
.L_x_14896:
        /* <DEDUP_REMOVED lines=14> */
.L_x_15066:
[----:B------:R-:W-:Y:S05]  /*1b1a0*/  BSYNC B3 ;  /* 0x0000000000037941 */ /* 0x000fea0003800000 */
.L_x_14897:
        /* <DEDUP_REMOVED lines=11> */
.L_x_14900:
[----:B------:R-:W-:Y:S05]  /*1b260*/  BSYNC B3 ;  /* 0x0000000000037941 */ /* 0x000fea0003800000 */
.L_x_14899:
        /* <DEDUP_REMOVED lines=11> */
.L_x_14901:
        /* <DEDUP_REMOVED lines=16> */
.L_x_14902:
        /* <DEDUP_REMOVED lines=16> */
.L_x_14903:
        /* <DEDUP_REMOVED lines=16> */
.L_x_14904:
        /* <DEDUP_REMOVED lines=11> */
.L_x_14890:
[----:B------:R-:W-:Y:S05]  /*1b6d0*/  BSYNC B1 ;  /* 0x0000000000017941 */ /* 0x000fea0003800000 */
.L_x_14889:
[----:B------:R-:W2:Y:S02]  /*1b6e0*/  LDL.LU R5, [R1+0x38] ;  /* 0x0000380001057983 */ /* 0x000ea40000300800 */
[----:B--2---:R-:W-:-:S07]  /*1b6f0*/  VIADD R0, R5, 0xfffffffd ;  /* 0xfffffffd05007836 */ /* 0x004fce0000000000 */
.L_x_14888:
[----:B------:R-:W-:Y:S05]  /*1b700*/  BSYNC B2 ;  /* 0x0000000000027941 */ /* 0x000fea0003800000 */
.L_x_14887:
[----:B------:R-:W-:-:S13]  /*1b710*/  ISETP.NE.AND P0, PT, R4, RZ, PT ;  /* 0x000000ff0400720c */ /* 0x000fda0003f05270 */
[----:B------:R-:W-:Y:S05]  /*1b720*/  @!P0 BRA `(.L_x_14886) ;  /* 0x0000001400488947 */ /* 0x000fea0003800000 */
.L_x_14937:
        /* <DEDUP_REMOVED lines=8> */
[----:B-1----:R-:W-:Y:S02]  /*1b7b0*/  SEL R6, RZ, 0x1, P0 ;  /* 0x00000001ff067807 */ /* 0x002fe40000000000 */
        /* <DEDUP_REMOVED lines=28> */
.L_x_14907:
        /* <DEDUP_REMOVED lines=9> */
.L_x_15067:
[----:B------:R-:W-:Y:S05]  /*1ba10*/  BSYNC B2 ;  /* 0x0000000000027941 */ /* 0x000fea0003800000 */
.L_x_14908:
        /* <DEDUP_REMOVED lines=9> */
.L_x_14911:
[----:B------:R-:W-:Y:S05]  /*1bab0*/  BSYNC B2 ;  /* 0x0000000000027941 */ /* 0x000fea0003800000 */
.L_x_14910:
        /* <DEDUP_REMOVED lines=13> */
.L_x_14912:
        /* <DEDUP_REMOVED lines=14> */
.L_x_15068:
[----:B------:R-:W-:Y:S05]  /*1bc70*/  BSYNC B2 ;  /* 0x0000000000027941 */ /* 0x000fea0003800000 */
.L_x_14913:
        /* <DEDUP_REMOVED lines=11> */
.L_x_14916:
[----:B------:R-:W-:Y:S05]  /*1bd30*/  BSYNC B2 ;  /* 0x0000000000027941 */ /* 0x000fea0003800000 */
.L_x_14915:
        /* <DEDUP_REMOVED lines=10> */
.L_x_14917:
        /* <DEDUP_REMOVED lines=16> */
.L_x_14918:
        /* <DEDUP_REMOVED lines=16> */
.L_x_14919:
        /* <DEDUP_REMOVED lines=16> */
.L_x_14920:
        /* <DEDUP_REMOVED lines=11> */
.L_x_14906:
[----:B------:R-:W-:Y:S05]  /*1c190*/  BSYNC B1 ;  /* 0x0000000000017941 */ /* 0x000fea0003800000 */
.L_x_14905:
        /* <DEDUP_REMOVED lines=36> */
.L_x_14923:
        /* <DEDUP_REMOVED lines=9> */
.L_x_15069:
[----:B------:R-:W-:Y:S05]  /*1c470*/  BSYNC B2 ;  /* 0x0000000000027941 */ /* 0x000fea0003800000 */
.L_x_14924:
        /* <DEDUP_REMOVED lines=9> */
.L_x_14927:
[----:B------:R-:W-:Y:S05]  /*1c510*/  BSYNC B2 ;  /* 0x0000000000027941 */ /* 0x000fea0003800000 */
.L_x_14926:
        /* <DEDUP_REMOVED lines=14> */
.L_x_14928:
        /* <DEDUP_REMOVED lines=14> */
.L_x_15070:
[----:B------:R-:W-:Y:S05]  /*1c6e0*/  BSYNC B2 ;  /* 0x0000000000027941 */ /* 0x000fea0003800000 */
.L_x_14929:
        /* <DEDUP_REMOVED lines=11> */
.L_x_14932:
[----:B------:R-:W-:Y:S05]  /*1c7a0*/  BSYNC B2 ;  /* 0x0000000000027941 */ /* 0x000fea0003800000 */
.L_x_14931:
        /* <DEDUP_REMOVED lines=11> */
.L_x_14933:
        /* <DEDUP_REMOVED lines=16> */
.L_x_14934:
        /* <DEDUP_REMOVED lines=16> */
.L_x_14935:
        /* <DEDUP_REMOVED lines=16> */
.L_x_14936:
        /* <DEDUP_REMOVED lines=11> */
.L_x_14922:
[----:B------:R-:W-:Y:S05]  /*1cc10*/  BSYNC B1 ;  /* 0x0000000000017941 */ /* 0x000fea0003800000 */
.L_x_14921:
[C---:B------:R-:W-:Y:S01]  /*1cc20*/  ISETP.GT.AND P0, PT, R0.reuse, 0x1, PT ;  /* 0x000000010000780c */ /* 0x040fe20003f04270 */
[----:B------:R-:W-:-:S12]  /*1cc30*/  VIADD R0, R0, 0xfffffffe ;  /* 0xfffffffe00007836 */ /* 0x000fd80000000000 */
[----:B------:R-:W-:Y:S05]  /*1cc40*/  @P0 BRA `(.L_x_14937) ;  /* 0xffffffe800b80947 */ /* 0x000fea000383ffff */
.L_x_14886:
[----:B------:R-:W-:Y:S05]  /*1cc50*/  BSYNC B0 ;  /* 0x0000000000007941 */ /* 0x000fea0003800000 */
.L_x_14885:
[----:B------:R-:W2:Y:S04]  /*1cc60*/  LDL.LU R4, [R1+0xc] ;  /* 0x00000c0001047983 */ /* 0x000ea80000300800 */
[----:B------:R-:W3:Y:S01]  /*1cc70*/  LDL.LU R3, [R1+0x1c] ;  /* 0x00001c0001037983 */ /* 0x000ee20000300800 */
[----:B------:R-:W0:Y:S01]  /*1cc80*/  S2R R2, SR_TID.X ;  /* 0x0000000000027919 */ /* 0x000e220000002100 */
[----:B------:R-:W-:Y:S01]  /*1cc90*/  BSSY B0, `(.L_x_14938) ;  /* 0x0000015000007945 */ /* 0x000fe20003800000 */
[----:B0-----:R-:W-:-:S04]  /*1cca0*/  LOP3.LUT R2, R2, 0x7f, RZ, 0xc0, !PT ;  /* 0x0000007f02027812 */ /* 0x001fc800078ec0ff */
[----:B------:R-:W-:Y:S01]  /*1ccb0*/  ISETP.NE.AND P1, PT, R2, RZ, PT ;  /* 0x000000ff0200720c */ /* 0x000fe20003f25270 */
[----:B--2---:R-:W-:-:S05]  /*1ccc0*/  VIADD R0, R4, 0x1 ;  /* 0x0000000104007836 */ /* 0x004fca0000000000 */
[----:B------:R-:W-:-:S04]  /*1ccd0*/  ISETP.NE.AND P0, PT, R0, 0x2, PT ;  /* 0x000000020000780c */ /* 0x000fc80003f05270 */
[----:B------:R-:W-:-:S04]  /*1cce0*/  SEL R2, RZ, 0x1, P0 ;  /* 0x00000001ff027807 */ /* 0x000fc80000000000 */
[----:B---3--:R-:W-:-:S05]  /*1ccf0*/  LOP3.LUT R3, R3, R2, RZ, 0x3c, !PT ;  /* 0x0000000203037212 */ /* 0x008fca00078e3cff */
[----:B------:R0:W-:Y:S01]  /*1cd00*/  STL [R1+0x1c], R3 ;  /* 0x00001c0301007387 */ /* 0x0001e20000100800 */
[----:B------:R-:W-:Y:S05]  /*1cd10*/  @P1 BRA `(.L_x_14939) ;  /* 0x0000000000301947 */ /* 0x000fea0003800000 */
[----:B0-----:R-:W0:Y:S01]  /*1cd20*/  S2R R3, SR_LANEID ;  /* 0x0000000000037919 */ /* 0x001e220000000000 */
[----:B------:R-:W-:Y:S01]  /*1cd30*/  VOTEU.ANY UR4, UPT, PT ;  /* 0x0000000000047886 */ /* 0x000fe200038e0100 */
[----:B------:R-:W2:Y:S01]  /*1cd40*/  LDC.64 R4, c[0x0][0xd60] ;  /* 0x00035800ff047b82 */ /* 0x000ea20000000a00 */
[----:B------:R-:W0:Y:S02]  /*1cd50*/  FLO.U32 R2, UR4 ;  /* 0x0000000400027d00 */ /* 0x000e2400080e0000 */
[----:B0-----:R-:W-:-:S06]  /*1cd60*/  ISETP.EQ.U32.AND P1, PT, R2, R3, PT ;  /* 0x000000030200720c */ /* 0x001fcc0003f22070 */
[----:B------:R-:W2:Y:S07]  /*1cd70*/  POPC R3, UR4 ;  /* 0x0000000400037d09 */ /* 0x000eae0008000000 */
[----:B--2---:R-:W2:Y:S01]  /*1cd80*/  @P1 ATOMG.E.ADD.STRONG.GPU PT, R3, desc[UR40][R4.64], R3 ;  /* 0x00000003040319a8 */ /* 0x004ea200081ee1e8 */
[----:B-1----:R-:W0:Y:S02]  /*1cd90*/  S2R R6, SR_LTMASK ;  /* 0x0000000000067919 */ /* 0x002e240000003900 */
[----:B0-----:R-:W-:-:S04]  /*1cda0*/  LOP3.LUT R6, R6, UR4, RZ, 0xc0, !PT ;  /* 0x0000000406067c12 */ /* 0x001fc8000f8ec0ff */
[----:B------:R-:W0:Y:S01]  /*1cdb0*/  POPC R7, R6 ;  /* 0x0000000600077309 */ /* 0x000e220000000000 */
[----:B--2---:R-:W0:Y:S02]  /*1cdc0*/  SHFL.IDX PT, R2, R3, R2, 0x1f ;  /* 0x00001f0203027589 */ /* 0x004e2400000e0000 */
[----:B0-----:R-:W-:-:S07]  /*1cdd0*/  IADD3 R16, R2, UR36, R7 ;  /* 0x0000002402107c10 */ /* 0x001fce000fffe007 */
.L_x_14939:
[----:B------:R-:W-:Y:S05]  /*1cde0*/  BSYNC B0 ;  /* 0x0000000000007941 */ /* 0x000fea0003800000 */
.L_x_14938:
[----:B------:R-:W-:-:S05]  /*1cdf0*/  SEL R0, R0, RZ, P0 ;  /* 0x000000ff00007207 */ /* 0x000fca0000000000 */
[----:B------:R2:W-:Y:S02]  /*1ce00*/  STL [R1+0xc], R0 ;  /* 0x00000c0001007387 */ /* 0x0005e40000100800 */
.L_x_14851:
[----:B------:R-:W-:Y:S05]  /*1ce10*/  BSYNC B7 ;  /* 0x0000000000077941 */ /* 0x000fea0003800000 */
.L_x_14849:
        /* <DEDUP_REMOVED lines=13> */
.L_x_14940:
[----:B------:R-:W1:Y:S01]  /*1cef0*/  S2R R0, SR_TID.X ;  /* 0x0000000000007919 */ /* 0x000e620000002100 */
[----:B------:R-:W-:Y:S01]  /*1cf00*/  UMOV UR4, 0xffffffff ;  /* 0xffffffff00047882 */ /* 0x000fe20000000000 */
[----:B-1----:R-:W-:-:S04]  /*1cf10*/  LOP3.LUT R6, R0, 0x1f, RZ, 0xc0, !PT ;  /* 0x0000001f00067812 */ /* 0x002fc800078ec0ff */
        /* <DEDUP_REMOVED lines=33> */
.L_x_15080:
[----:B------:R-:W-:Y:S02]  /*1d130*/  ULDC UR4, c[0x0][0xd38] ;  /* 0x00034e0000047ab9 */ /* 0x000fe40000000800 */
[----:B------:R-:W-:-:S04]  /*1d140*/  IMAD.U32 R4, RZ, RZ, UR4 ;  /* 0x00000004ff047e24 */ /* 0x000fc8000f8e00ff */
[----:B-1----:R-:W-:-:S04]  /*1d150*/  IMAD R16, R16, R4, RZ ;  /* 0x0000000410107224 */ /* 0x002fc800078e02ff */
[----:B------:R-:W-:-:S05]  /*1d160*/  IMAD.IADD R5, R5, 0x1, R16 ;  /* 0x0000000105057824 */ /* 0x000fca00078e0210 */
[----:B------:R-:W-:-:S13]  /*1d170*/  ISETP.GT.AND P6, PT, R5, R0, PT ;  /* 0x000000000500720c */ /* 0x000fda0003fc4270 */
[----:B------:R-:W-:Y:S05]  /*1d180*/  @P6 BRA `(.L_x_14943) ;  /* 0x00000000009c6947 */ /* 0x000fea0003800000 */
.L_x_14948:
        /* <DEDUP_REMOVED lines=14> */
.L_x_14946:
[----:B------:R-:W-:Y:S05]  /*1d270*/  BSYNC B0 ;  /* 0x0000000000007941 */ /* 0x000fea0003800000 */
.L_x_14945:
        /* <DEDUP_REMOVED lines=18> */
.L_x_15088:
[----:B------:R-:W-:Y:S02]  /*1d3a0*/  ULDC UR4, c[0x0][0xd38] ;  /* 0x00034e0000047ab9 */ /* 0x000fe40000000800 */
[----:B------:R-:W-:-:S04]  /*1d3b0*/  IMAD.U32 R4, RZ, RZ, UR4 ;  /* 0x00000004ff047e24 */ /* 0x000fc8000f8e00ff */
[----:B-1----:R-:W-:-:S04]  /*1d3c0*/  IMAD R16, R16, R4, RZ ;  /* 0x0000000410107224 */ /* 0x002fc800078e02ff */
[----:B------:R-:W-:-:S05]  /*1d3d0*/  IMAD.IADD R5, R16, 0x1, R5 ;  /* 0x0000000110057824 */ /* 0x000fca00078e0205 */
[----:B------:R-:W-:-:S13]  /*1d3e0*/  ISETP.GT.AND P6, PT, R5, R0, PT ;  /* 0x000000000500720c */ /* 0x000fda0003fc4270 */
[----:B------:R-:W-:Y:S05]  /*1d3f0*/  @!P6 BRA `(.L_x_14948) ;  /* 0xfffffffc0064e947 */ /* 0x000fea000383ffff */
.L_x_14943:
        /* <DEDUP_REMOVED lines=8> */
.L_x_15092:
[----:B------:R-:W-:Y:S01]  /*1d480*/  ISETP.NE.AND P0, PT, R5, RZ, PT ;  /* 0x000000ff0500720c */ /* 0x000fe20003f05270 */
[----:B-1----:R-:W-:-:S12]  /*1d490*/  IMAD.MOV.U32 R2, RZ, RZ, RZ ;  /* 0x000000ffff027224 */ /* 0x002fd800078e00ff */
[----:B------:R-:W-:Y:S05]  /*1d4a0*/  @!P0 BRA `(.L_x_14950) ;  /* 0x0000000000108947 */ /* 0x000fea0003800000 */
[----:B------:R-:W-:Y:S01]  /*1d4b0*/  UMOV UR4, 0xffffffff ;  /* 0xffffffff00047882 */ /* 0x000fe20000000000 */
[----:B------:R-:W-:Y:S02]  /*1d4c0*/  VIADD R12, R6, 0xffffffff ;  /* 0xffffffff060c7836 */ /* 0x000fe40000000000 */
[----:B------:R-:W-:Y:S05]  /*1d4d0*/  BRA.DIV UR4, `(.L_x_14951) ;  /* 0x00000046044c7947 */ /* 0x000fea000b800000 */
[----:B------:R1:W3:Y:S02]  /*1d4e0*/  SHFL.IDX PT, R2, R3, R12, 0x1f ;  /* 0x00001f0c03027589 */ /* 0x0002e400000e0000 */
.L_x_14950:
[----:B-----5:R-:W0:Y:S01]  /*1d4f0*/  LDC.64 R8, c[0x0][0xd90] ;  /* 0x00036400ff087b82 */ /* 0x020e220000000a00 */
[----:B------:R-:W-:-:S04]  /*1d500*/  IMAD.IADD R19, R6, 0x1, R19 ;  /* 0x0000000106137824 */ /* 0x000fc800078e0213 */
[----:B0-----:R-:W-:-:S06]  /*1d510*/  IMAD.WIDE R6, R19, 0x4, R8 ;  /* 0x0000000413067825 */ /* 0x001fcc00078e0208 */
[----:B------:R-:W2:Y:S01]  /*1d520*/  LDG.E R6, desc[UR40][R6.64] ;  /* 0x0000002806067981 */ /* 0x000ea2000c1e1900 */
[----:B---3--:R-:W-:-:S04]  /*1d530*/  IMAD R16, R2, R4, R16 ;  /* 0x0000000402107224 */ /* 0x008fc800078e0210 */
[----:B------:R-:W-:Y:S02]  /*1d540*/  IMAD.IADD R0, R0, 0x1, -R16 ;  /* 0x0000000100007824 */ /* 0x000fe400078e0a10 */
[----:B--2---:R-:W-:-:S05]  /*1d550*/  IMAD R5, R17, R6, RZ ;  /* 0x0000000611057224 */ /* 0x004fca00078e02ff */
[----:B------:R-:W-:-:S04]  /*1d560*/  IABS R7, R5 ;  /* 0x0000000500077213 */ /* 0x000fc80000000000 */
[----:B-1----:R-:W0:Y:S08]  /*1d570*/  I2F.RP R3, R7 ;  /* 0x0000000700037306 */ /* 0x002e300000209400 */
        /* <DEDUP_REMOVED lines=57> */
.L_x_14944:
[----:B------:R-:W-:Y:S01]  /*1d910*/  UMOV UR4, URZ ;  /* 0x0000003f00047c82 */ /* 0x000fe20008000000 */
[----:B------:R-:W-:Y:S01]  /*1d920*/  UMOV UR5, URZ ;  /* 0x0000003f00057c82 */ /* 0x000fe20008000000 */
[----:B------:R-:W-:Y:S01]  /*1d930*/  ULDC UR6, c[0x0][0xd3c] ;  /* 0x00034f0000067ab9 */ /* 0x000fe20000000800 */
[----:B------:R-:W-:Y:S02]  /*1d940*/  IMAD.MOV.U32 R16, RZ, RZ, R0 ;  /* 0x000000ffff107224 */ /* 0x000fe400078e0000 */
[----:B------:R-:W-:Y:S02]  /*1d950*/  IMAD.U32 R17, RZ, RZ, UR4 ;  /* 0x00000004ff117e24 */ /* 0x000fe4000f8e00ff */
[----:B------:R-:W-:Y:S02]  /*1d960*/  IMAD.U32 R18, RZ, RZ, UR5 ;  /* 0x00000005ff127e24 */ /* 0x000fe4000f8e00ff */
[----:B------:R-:W-:-:S07]  /*1d970*/  IMAD.U32 R19, RZ, RZ, UR6 ;  /* 0x00000006ff137e24 */ /* 0x000fce000f8e00ff */
.L_x_14952:
        /* <DEDUP_REMOVED lines=12> */
.L_x_14941:
[----:B------:R-:W-:Y:S02]  /*1da40*/  ULDC UR4, c[0x0][0xd3c] ;  /* 0x00034f0000047ab9 */ /* 0x000fe40000000800 */
[----:B---3--:R-:W-:-:S13]  /*1da50*/  ISETP.GE.AND P0, PT, R19, UR4, PT ;  /* 0x0000000413007c0c */ /* 0x008fda000bf06270 */
[----:B------:R-:W-:Y:S05]  /*1da60*/  @!P0 BRA `(.L_x_14953) ;  /* 0xffffff8800308947 */ /* 0x000fea000383ffff */
[----:B------:R-:W-:Y:S05]  /*1da70*/  BSYNC B8 ;  /* 0x0000000000087941 */ /* 0x000fea0003800000 */
.L_x_14807:
[----:B--2---:R-:W2:Y:S01]  /*1da80*/  LDL.LU R0, [R1+0x6c] ;  /* 0x00006c0001007983 */ /* 0x004ea20000300800 */
[----:B------:R-:W-:Y:S01]  /*1da90*/  BSSY B0, `(.L_x_14954) ;  /* 0x000000b000007945 */ /* 0x000fe20003800000 */
[----:B------:R-:W3:Y:S01]  /*1daa0*/  S2R R5, SR_CgaCtaId ;  /* 0x0000000000057919 */ /* 0x000ee20000008800 */
[----:B--2---:R-:W-:-:S05]  /*1dab0*/  VIADD R0, R0, 0x1 ;  /* 0x0000000100007836 */ /* 0x004fca0000000000 */
[----:B0-----:R-:W-:-:S04]  /*1dac0*/  LEA.HI R2, R0, R0, RZ, 0x1 ;  /* 0x0000000000027211 */ /* 0x001fc800078f08ff */
[----:B------:R-:W-:-:S05]  /*1dad0*/  LOP3.LUT R3, R2, 0xfffffffe, RZ, 0xc0, !PT ;  /* 0xfffffffe02037812 */ /* 0x000fca00078ec0ff */
[----:B------:R-:W-:Y:S01]  /*1dae0*/  IMAD.IADD R3, R0, 0x1, -R3 ;  /* 0x0000000100037824 */ /* 0x000fe200078e0a03 */
[----:B------:R-:W-:-:S04]  /*1daf0*/  MOV R0, 0x400 ;  /* 0x0000040000007802 */ /* 0x000fc80000000f00 */
[----:B---3--:R-:W-:Y:S02]  /*1db00*/  LEA R0, R5, R0, 0x18 ;  /* 0x0000000005007211 */ /* 0x008fe400078ec0ff */
[----:B------:R-:W-:-:S04]  /*1db10*/  SHF.L.U32 R3, R3, 0x1f, RZ ;  /* 0x0000001f03037819 */ /* 0x000fc800000006ff */
[----:B------:R-:W0:Y:S02]  /*1db20*/  SYNCS.PHASECHK.TRANS64.TRYWAIT P0, [R0+URZ+0x32420], R3 ;  /* 0x03242003000075a7 */ /* 0x000e24000800017f */
[----:B0-----:R-:W-:Y:S05]  /*1db30*/  @!P0 BRA `(.L_x_14955) ;  /* 0x0000003c00dc8947 */ /* 0x001fea0003800000 */
.L_x_15095:
[----:B------:R-:W-:Y:S05]  /*1db40*/  BSYNC B0 ;  /* 0x0000000000007941 */ /* 0x000fea0003800000 */
.L_x_14954:
[----:B------:R-:W-:-:S03]  /*1db50*/  UMOV UR4, 0xffffffff ;  /* 0xffffffff00047882 */ /* 0x000fc60000000000 */
[----:B------:R-:W-:Y:S05]  /*1db60*/  BRA.DIV UR4, `(.L_x_14956) ;  /* 0x0000003e04e47947 */ /* 0x000fea000b800000 */
[----:B------:R-:W2:Y:S02]  /*1db70*/  S2R R2, SR_TID.X ;  /* 0x0000000000027919 */ /* 0x000ea40000002100 */
[----:B--2---:R-:W-:-:S04]  /*1db80*/  SHF.R.U32.HI R2, RZ, 0x5, R2 ;  /* 0x00000005ff027819 */ /* 0x004fc80000011602 */
[----:B------:R-:W-:-:S05]  /*1db90*/  LOP3.LUT R2, R2, 0x3, RZ, 0xc0, !PT ;  /* 0x0000000302027812 */ /* 0x000fca00078ec0ff */
[----:B------:R2:W3:Y:S02]  /*1dba0*/  SHFL.IDX PT, R14, R2, RZ, 0x1f ;  /* 0x00001fff020e7589 */ /* 0x0004e400000e0000 */
.L_x_15098:
[----:B---3--:R-:W-:-:S13]  /*1dbb0*/  ISETP.NE.AND P0, PT, R14, RZ, PT ;  /* 0x000000ff0e00720c */ /* 0x008fda0003f05270 */
[----:B------:R-:W-:Y:S05]  /*1dbc0*/  @P0 BRA `(.L_x_14648) ;  /* 0x0000000000940947 */ /* 0x000fea0003800000 */
[----:B------:R-:W-:-:S03]  /*1dbd0*/  UMOV UR4, 0xffffffff ;  /* 0xffffffff00047882 */ /* 0x000fc60000000000 */
[----:B------:R-:W-:Y:S05]  /*1dbe0*/  BRA.DIV UR4, `(.L_x_14957) ;  /* 0x0000003e04f87947 */ /* 0x000fea000b800000 */
[----:B------:R-:W-:-:S13]  /*1dbf0*/  ELECT P6, URZ, PT ;  /* 0x00000000003f782f */ /* 0x000fda00038c0000 */
.L_x_15101:
[----:B------:R-:W-:Y:S05]  /*1dc00*/  @!P6 BRA `(.L_x_14648) ;  /* 0x000000000084e947 */ /* 0x000fea0003800000 */
[----:B--2---:R-:W2:Y:S02]  /*1dc10*/  LDL.LU R2, [R1+0x84] ;  /* 0x0000840001027983 */ /* 0x004ea40000300800 */
[----:B--2---:R-:W-:-:S04]  /*1dc20*/  LOP3.LUT R2, R2, 0x2, RZ, 0xfc, !PT ;  /* 0x0000000202027812 */ /* 0x004fc800078efcff */
[----:B------:R-:W-:-:S13]  /*1dc30*/  ISETP.NE.AND P2, PT, R2, 0x3, PT ;  /* 0x000000030200780c */ /* 0x000fda0003f45270 */
[----:B------:R-:W-:Y:S05]  /*1dc40*/  @!P2 BRA `(.L_x_14958) ;  /* 0x000000000004a947 */ /* 0x000fea0003800000 */
[----:B------:R-:W-:Y:S01]  /*1dc50*/  BPT.TRAP 0x1 ;  /* 0x000000040000795c */ /* 0x000fe20000300000 */
.L_x_14958:
[----:B0-----:R-:W1:Y:S04]  /*1dc60*/  LDL R3, [R1+0xc] ;  /* 0x00000c0001037983 */ /* 0x001e680000100800 */
[----:B------:R-:W2:Y:S01]  /*1dc70*/  LDL.LU R7, [R1+0x1c] ;  /* 0x00001c0001077983 */ /* 0x000ea20000300800 */
[----:B------:R-:W-:-:S04]  /*1dc80*/  VIADD R2, R0, 0x32440 ;  /* 0x0003244000027836 */ /* 0x000fc80000000000 */
[C---:B-1----:R-:W-:Y:S02]  /*1dc90*/  IMAD R6, R3.reuse, 0x8, R2 ;  /* 0x0000000803067824 */ /* 0x042fe400078e0202 */
        /* <DEDUP_REMOVED lines=10> */
.L_x_15102:
[----:B------:R-:W1:Y:S02]  /*1dd40*/  SYNCS.PHASECHK.TRANS64.TRYWAIT P0, [R7+URZ], R2 ;  /* 0x00000002070075a7 */ /* 0x000e64000800017f */
[----:B-1----:R-:W-:Y:S05]  /*1dd50*/  @!P0 BRA `(.L_x_14960) ;  /* 0x0000003c00d08947 */ /* 0x002fea0003800000 */
.L_x_15103:
[----:B------:R-:W-:Y:S05]  /*1dd60*/  @!P2 BRA `(.L_x_14961) ;  /* 0x000000000004a947 */ /* 0x000fea0003800000 */
[----:B------:R-:W-:Y:S01]  /*1dd70*/  BPT.TRAP 0x1 ;  /* 0x000000040000795c */ /* 0x000fe20000300000 */
.L_x_14961:
[----:B------:R-:W2:Y:S01]  /*1dd80*/  LDL.LU R4, [R1+0xc] ;  /* 0x00000c0001047983 */ /* 0x000ea20000300800 */
[----:B------:R-:W-:-:S04]  /*1dd90*/  VIADD R0, R0, 0x32460 ;  /* 0x0003246000007836 */ /* 0x000fc80000000000 */
[----:B--2---:R-:W-:-:S04]  /*1dda0*/  IMAD R4, R4, 0x8, R0 ;  /* 0x0000000804047824 */ /* 0x004fc800078e0200 */
[----:B------:R-:W2:Y:S02]  /*1ddb0*/  SYNCS.PHASECHK.TRANS64.TRYWAIT P0, [R4+URZ], R5 ;  /* 0x00000005040075a7 */ /* 0x000ea4000800017f */
[----:B--2---:R-:W-:Y:S05]  /*1ddc0*/  @!P0 BRA `(.L_x_14962) ;  /* 0x0000003c00c88947 */ /* 0x004fea0003800000 */
.L_x_15104:
[----:B------:R-:W-:-:S07]  /*1ddd0*/  IMAD R3, R3, 0x8, R0 ;  /* 0x0000000803037824 */ /* 0x000fce00078e0200 */
.L_x_14963:
[----:B---3--:R3:W0:Y:S02]  /*1dde0*/  SYNCS.PHASECHK.TRANS64.TRYWAIT P0, [R3+URZ], R2 ;  /* 0x00000002030075a7 */ /* 0x008624000800017f */
[----:B0-----:R-:W-:Y:S05]  /*1ddf0*/  @!P0 NANOSLEEP.SYNCS 0x989680 ;  /* 0x009896800000895d */ /* 0x001fea0003900000 */
[----:B------:R-:W0:Y:S02]  /*1de00*/  @!P0 SYNCS.PHASECHK.TRANS64 P0, [R3+URZ], R2 ;  /* 0x00000002030085a7 */ /* 0x000e24000800007f */
[----:B0-----:R-:W-:Y:S05]  /*1de10*/  @!P0 BRA `(.L_x_14963) ;  /* 0xfffffffc00f08947 */ /* 0x001fea000383ffff */
.L_x_14648:
[----:B------:R-:W-:Y:S05]  /*1de20*/  BSYNC B9 ;  /* 0x0000000000097941 */ /* 0x000fea0003800000 */
.L_x_14645:
[----:B------:R-:W-:Y:S05]  /*1de30*/  EXIT ;  /* 0x000000000000794d */ /* 0x000fea0003800000 */
.L_x_14666:
[----:B0-----:R0:W1:Y:S02]  /*1de40*/  SYNCS.PHASECHK.TRANS64.TRYWAIT P6, [R96+URZ+0x32490], R107 ;  /* 0x0324906b600075a7 */ /* 0x00106400080c017f */
[----:B-1----:R-:W-:Y:S05]  /*1de50*/  @!P6 NANOSLEEP.SYNCS 0x989680 ;  /* 0x009896800000e95d */ /* 0x002fea0003900000 */
[----:B------:R-:W1:Y:S02]  /*1de60*/  @!P6 SYNCS.PHASECHK.TRANS64 P6, [R96+URZ+0x32490], R107 ;  /* 0x0324906b6000e5a7 */ /* 0x000e6400080c007f */
[----:B-1----:R-:W-:Y:S05]  /*1de70*/  @!P6 BRA `(.L_x_14666) ;  /* 0xfffffffc00f0e947 */ /* 0x002fea000383ffff */
[----:B------:R-:W-:Y:S05]  /*1de80*/  BRA `(.L_x_14964) ;  /* 0xfffffe5000287947 */ /* 0x000fea000383ffff */
.L_x_14684:
[----:B0-----:R0:W1:Y:S02]  /*1de90*/  SYNCS.PHASECHK.TRANS64.TRYWAIT P5, [R96+URZ+0x32490], R107 ;  /* 0x0324906b600075a7 */ /* 0x00106400080a017f */
[----:B-1----:R-:W-:Y:S05]  /*1dea0*/  @!P5 NANOSLEEP.SYNCS 0x989680 ;  /* 0x009896800000d95d */ /* 0x002fea0003900000 */
[----:B------:R-:W1:Y:S02]  /*1deb0*/  @!P5 SYNCS.PHASECHK.TRANS64 P5, [R96+URZ+0x32490], R107 ;  /* 0x0324906b6000d5a7 */ /* 0x000e6400080a007f */
[----:B-1----:R-:W-:Y:S05]  /*1dec0*/  @!P5 BRA `(.L_x_14684) ;  /* 0xfffffffc00f0d947 */ /* 0x002fea000383ffff */
[----:B------:R-:W-:Y:S05]  /*1ded0*/  BRA `(.L_x_14965) ;  /* 0xfffffe6000d47947 */ /* 0x000fea000383ffff */
.L_x_14693:
[----:B0-----:R0:W1:Y:S02]  /*1dee0*/  SYNCS.PHASECHK.TRANS64.TRYWAIT P4, [R96+URZ+0x32490], R107 ;  /* 0x0324906b600075a7 */ /* 0x001064000808017f */
[----:B-1----:R-:W-:Y:S05]  /*1def0*/  @!P4 NANOSLEEP.SYNCS 0x989680 ;  /* 0x009896800000c95d */ /* 0x002fea0003900000 */
[----:B------:R-:W1:Y:S02]  /*1df00*/  @!P4 SYNCS.PHASECHK.TRANS64 P4, [R96+URZ+0x32490], R107 ;  /* 0x0324906b6000c5a7 */ /* 0x000e64000808007f */
[----:B-1----:R-:W-:Y:S05]  /*1df10*/  @!P4 BRA `(.L_x_14693) ;  /* 0xfffffffc00f0c947 */ /* 0x002fea000383ffff */
[----:B------:R-:W-:Y:S05]  /*1df20*/  BRA `(.L_x_14966) ;  /* 0xfffffe7400347947 */ /* 0x000fea000383ffff */
.L_x_14699:
[----:B-1----:R1:W2:Y:S02]  /*1df30*/  SYNCS.PHASECHK.TRANS64.TRYWAIT P3, [R96+URZ+0x324b0], R107 ;  /* 0x0324b06b600075a7 */ /* 0x0022a4000806017f */
[----:B--2---:R-:W-:Y:S05]  /*1df40*/  @!P3 NANOSLEEP.SYNCS 0x989680 ;  /* 0x009896800000b95d */ /* 0x004fea0003900000 */
[----:B------:R-:W2:Y:S02]  /*1df50*/  @!P3 SYNCS.PHASECHK.TRANS64 P3, [R96+URZ+0x324b0], R107 ;  /* 0x0324b06b6000b5a7 */ /* 0x000ea4000806007f */
[----:B--2---:R-:W-:Y:S05]  /*1df60*/  @!P3 BRA `(.L_x_14699) ;  /* 0xfffffffc00f0b947 */ /* 0x004fea000383ffff */
[----:B------:R-:W-:Y:S05]  /*1df70*/  BRA `(.L_x_14967) ;  /* 0xfffffe7400c87947 */ /* 0x000fea000383ffff */
.L_x_14707:
        /* <DEDUP_REMOVED lines=13> */
.L_x_14969:
[----:B------:R-:W-:Y:S05]  /*1e050*/  BSYNC B0 ;  /* 0x0000000000007941 */ /* 0x000fea0003800000 */
.L_x_14968:
[----:B------:R-:W-:Y:S05]  /*1e060*/  BRA `(.L_x_14970) ;  /* 0xfffffe8000a47947 */ /* 0x000fea000383ffff */
.L_x_14719:
        /* <DEDUP_REMOVED lines=8> */
.L_x_14972:
[----:B------:R-:W-:Y:S05]  /*1e0f0*/  BSYNC B1 ;  /* 0x0000000000017941 */ /* 0x000fea0003800000 */
.L_x_14971:
        /* <DEDUP_REMOVED lines=8> */
.L_x_14973:
[----:B------:R-:W-:Y:S02]  /*1e180*/  IMAD.MOV.U32 R13, RZ, RZ, R8 ;  /* 0x000000ffff0d7224 */ /* 0x000fe400078e0008 */
[----:B------:R-:W-:-:S07]  /*1e190*/  IMAD.MOV.U32 R0, RZ, RZ, R14 ;  /* 0x000000ffff007224 */ /* 0x000fce00078e000e */
[----:B------:R-:W-:Y:S05]  /*1e1a0*/  WARPSYNC.COLLECTIVE R15, `(.L_x_14974) ;  /* 0x000000000f087348 */ /* 0x000fea0003c00000 */
[----:B------:R0:W1:Y:S02]  /*1e1b0*/  SHFL.IDX P6, R14, R13, R12, R11 ;  /* 0x0000000c0d0e7389 */ /* 0x00006400000c000b */
[----:B01----:R-:W-:Y:S01]  /*1e1c0*/  ENDCOLLECTIVE ;  /* 0x000000000000791b */ /* 0x003fe20003800000 */
.L_x_14974:
[----:B------:R-:W-:Y:S02]  /*1e1d0*/  IMAD.MOV.U32 R13, RZ, RZ, R7 ;  /* 0x000000ffff0d7224 */ /* 0x000fe400078e0007 */
[----:B------:R-:W-:-:S07]  /*1e1e0*/  IMAD.MOV.U32 R5, RZ, RZ, R14 ;  /* 0x000000ffff057224 */ /* 0x000fce00078e000e */
[----:B------:R-:W-:Y:S05]  /*1e1f0*/  WARPSYNC.COLLECTIVE R15, `(.L_x_14975) ;  /* 0x000000000f087348 */ /* 0x000fea0003c00000 */
[----:B------:R0:W1:Y:S02]  /*1e200*/  SHFL.IDX P6, R14, R13, R12, R11 ;  /* 0x0000000c0d0e7389 */ /* 0x00006400000c000b */
[----:B01----:R-:W-:Y:S01]  /*1e210*/  ENDCOLLECTIVE ;  /* 0x000000000000791b */ /* 0x003fe20003800000 */
.L_x_14975:
[----:B------:R-:W-:Y:S05]  /*1e220*/  BRA `(.L_x_14976) ;  /* 0xfffffe8800347947 */ /* 0x000fea000383ffff */
.L_x_14722:
        /* <DEDUP_REMOVED lines=8> */
.L_x_14978:
[----:B------:R-:W-:Y:S05]  /*1e2b0*/  BSYNC B1 ;  /* 0x0000000000017941 */ /* 0x000fea0003800000 */
.L_x_14977:
        /* <DEDUP_REMOVED lines=8> */
.L_x_14979:
[----:B------:R-:W-:Y:S02]  /*1e340*/  IMAD.MOV.U32 R13, RZ, RZ, R8 ;  /* 0x000000ffff0d7224 */ /* 0x000fe400078e0008 */
[----:B------:R-:W-:-:S07]  /*1e350*/  IMAD.MOV.U32 R0, RZ, RZ, R14 ;  /* 0x000000ffff007224 */ /* 0x000fce00078e000e */
[----:B------:R-:W-:Y:S05]  /*1e360*/  WARPSYNC.COLLECTIVE R15, `(.L_x_14980) ;  /* 0x000000000f087348 */ /* 0x000fea0003c00000 */
[----:B------:R0:W1:Y:S02]  /*1e370*/  SHFL.IDX P6, R14, R13, R12, R11 ;  /* 0x0000000c0d0e7389 */ /* 0x00006400000c000b */
[----:B01----:R-:W-:Y:S01]  /*1e380*/  ENDCOLLECTIVE ;  /* 0x000000000000791b */ /* 0x003fe20003800000 */
.L_x_14980:
[----:B------:R-:W-:Y:S02]  /*1e390*/  IMAD.MOV.U32 R13, RZ, RZ, R7 ;  /* 0x000000ffff0d7224 */ /* 0x000fe400078e0007 */
[----:B------:R-:W-:-:S07]  /*1e3a0*/  IMAD.MOV.U32 R5, RZ, RZ, R14 ;  /* 0x000000ffff057224 */ /* 0x000fce00078e000e */
[----:B------:R-:W-:Y:S05]  /*1e3b0*/  WARPSYNC.COLLECTIVE R15, `(.L_x_14981) ;  /* 0x000000000f087348 */ /* 0x000fea0003c00000 */
[----:B------:R0:W1:Y:S02]  /*1e3c0*/  SHFL.IDX P6, R14, R13, R12, R11 ;  /* 0x0000000c0d0e7389 */ /* 0x00006400000c000b */
[----:B01----:R-:W-:Y:S01]  /*1e3d0*/  ENDCOLLECTIVE ;  /* 0x000000000000791b */ /* 0x003fe20003800000 */
.L_x_14981:
[----:B------:R-:W-:Y:S05]  /*1e3e0*/  BRA `(.L_x_14982) ;  /* 0xfffffe8800a47947 */ /* 0x000fea000383ffff */
.L_x_14726:
[----:B0-----:R0:W1:Y:S02]  /*1e3f0*/  SYNCS.PHASECHK.TRANS64.TRYWAIT P0, [R19+URZ+0x32400], R34 ;  /* 0x03240022130075a7 */ /* 0x001064000800017f */
[----:B-1----:R-:W-:Y:S05]  /*1e400*/  @!P0 NANOSLEEP.SYNCS 0x989680 ;  /* 0x009896800000895d */ /* 0x002fea0003900000 */
[----:B------:R-:W1:Y:S02]  /*1e410*/  @!P0 SYNCS.PHASECHK.TRANS64 P0, [R19+URZ+0x32400], R34 ;  /* 0x03240022130085a7 */ /* 0x000e64000800007f */
[----:B-1----:R-:W-:Y:S05]  /*1e420*/  @!P0 BRA `(.L_x_14726) ;  /* 0xfffffffc00f08947 */ /* 0x002fea000383ffff */
[----:B------:R-:W-:Y:S05]  /*1e430*/  BRA `(.L_x_14983) ;  /* 0xfffffe8c00b07947 */ /* 0x000fea000383ffff */
.L_x_14734:
        /* <DEDUP_REMOVED lines=9> */
.L_x_14985:
[----:B------:R-:W-:Y:S05]  /*1e4d0*/  BSYNC B1 ;  /* 0x0000000000017941 */ /* 0x000fea0003800000 */
.L_x_14984:
[----:B------:R0:W5:Y:S01]  /*1e4e0*/  LDL R7, [R1+0x1c] ;  /* 0x00001c0001077983 */ /* 0x0001620000100800 */
[----:B------:R-:W-:Y:S01]  /*1e4f0*/  IMAD.MOV.U32 R13, RZ, RZ, R10 ;  /* 0x000000ffff0d7224 */ /* 0x000fe200078e000a */
[----:B------:R-:W-:Y:S01]  /*1e500*/  ISETP.GE.AND P0, PT, R16, R35, PT ;  /* 0x000000231000720c */ /* 0x000fe20003f06270 */
[----:B------:R-:W-:Y:S02]  /*1e510*/  IMAD.MOV.U32 R12, RZ, RZ, RZ ;  /* 0x000000ffff0c7224 */ /* 0x000fe400078e00ff */
[----:B------:R-:W-:Y:S02]  /*1e520*/  IMAD.MOV.U32 R11, RZ, RZ, 0x1c1f ;  /* 0x00001c1fff0b7424 */ /* 0x000fe400078e00ff */
[----:B------:R-:W-:Y:S02]  /*1e530*/  IMAD.MOV.U32 R15, RZ, RZ, -0x1 ;  /* 0xffffffffff0f7424 */ /* 0x000fe400078e00ff */
[----:B0-----:R-:W-:-:S07]  /*1e540*/  IMAD.MOV.U32 R0, RZ, RZ, R14 ;  /* 0x000000ffff007224 */ /* 0x001fce00078e000e */
[----:B-----5:R-:W-:Y:S05]  /*1e550*/  WARPSYNC.COLLECTIVE R15, `(.L_x_14986) ;  /* 0x000000000f087348 */ /* 0x020fea0003c00000 */
[----:B------:R0:W1:Y:S02]  /*1e560*/  SHFL.IDX P6, R14, R13, R12, R11 ;  /* 0x0000000c0d0e7389 */ /* 0x00006400000c000b */
[----:B01---5:R-:W-:Y:S01]  /*1e570*/  ENDCOLLECTIVE ;  /* 0x000000000000791b */ /* 0x023fe20003800000 */
.L_x_14986:
[----:B------:R-:W-:Y:S02]  /*1e580*/  IMAD.MOV.U32 R13, RZ, RZ, R20 ;  /* 0x000000ffff0d7224 */ /* 0x000fe400078e0014 */
[----:B------:R-:W-:-:S07]  /*1e590*/  IMAD.MOV.U32 R3, RZ, RZ, R14 ;  /* 0x000000ffff037224 */ /* 0x000fce00078e000e */
[----:B------:R-:W-:Y:S05]  /*1e5a0*/  WARPSYNC.COLLECTIVE R15, `(.L_x_14987) ;  /* 0x000000000f087348 */ /* 0x000fea0003c00000 */
[----:B------:R0:W1:Y:S02]  /*1e5b0*/  SHFL.IDX P6, R14, R13, R12, R11 ;  /* 0x0000000c0d0e7389 */ /* 0x00006400000c000b */
[----:B01----:R-:W-:Y:S01]  /*1e5c0*/  ENDCOLLECTIVE ;  /* 0x000000000000791b */ /* 0x003fe20003800000 */
.L_x_14987:
[----:B------:R-:W-:Y:S02]  /*1e5d0*/  IMAD.MOV.U32 R13, RZ, RZ, R29 ;  /* 0x000000ffff0d7224 */ /* 0x000fe400078e001d */
[----:B------:R-:W-:-:S07]  /*1e5e0*/  IMAD.MOV.U32 R8, RZ, RZ, R14 ;  /* 0x000000ffff087224 */ /* 0x000fce00078e000e */
[----:B------:R-:W-:Y:S05]  /*1e5f0*/  WARPSYNC.COLLECTIVE R15, `(.L_x_14988) ;  /* 0x000000000f087348 */ /* 0x000fea0003c00000 */
[----:B------:R0:W1:Y:S02]  /*1e600*/  SHFL.IDX P6, R14, R13, R12, R11 ;  /* 0x0000000c0d0e7389 */ /* 0x00006400000c000b */
[----:B01----:R-:W-:Y:S01]  /*1e610*/  ENDCOLLECTIVE ;  /* 0x000000000000791b */ /* 0x003fe20003800000 */
.L_x_14988:
[----:B------:R-:W-:-:S05]  /*1e620*/  IMAD R30, R7, R6, RZ ;  /* 0x00000006071e7224 */ /* 0x000fca00078e02ff */
[----:B------:R-:W-:-:S13]  /*1e630*/  ISETP.GE.OR P1, PT, R41, R30, P0 ;  /* 0x0000001e2900720c */ /* 0x000fda0000726670 */
[C---:B------:R-:W-:Y:S01]  /*1e640*/  @!P1 IMAD.SHL.U32 R9, R16.reuse, 0x2, RZ ;  /* 0x0000000210099824 */ /* 0x040fe200078e00ff */
[----:B------:R-:W-:-:S04]  /*1e650*/  @!P1 SHF.L.U64.HI R21, R16, 0x1, R17 ;  /* 0x0000000110159819 */ /* 0x000fc80000010211 */
[----:B------:R-:W-:-:S05]  /*1e660*/  @!P1 IADD3 R4, P2, R3, R9, RZ ;  /* 0x0000000903049210 */ /* 0x000fca0007f5e0ff */
[----:B------:R-:W-:-:S06]  /*1e670*/  @!P1 IMAD.X R5, R0, 0x1, R21, P2 ;  /* 0x0000000100059824 */ /* 0x000fcc00010e0615 */
[----:B------:R-:W5:Y:S01]  /*1e680*/  @!P1 LD.E.128 R4, desc[UR40][R4.64] ;  /* 0x0000002804049980 */ /* 0x000f62000c101d00 */
[----:B------:R-:W-:-:S05]  /*1e690*/  @!P1 IADD3 R14, P2, R14, R9, RZ ;  /* 0x000000090e0e9210 */ /* 0x000fca0007f5e0ff */
[----:B------:R-:W-:-:S04]  /*1e6a0*/  @!P1 IMAD.X R3, R8, 0x1, R21, P2 ;  /* 0x0000000108039824 */ /* 0x000fc800010e0615 */
[----:B------:R-:W-:-:S05]  /*1e6b0*/  @!P1 IMAD.MOV.U32 R15, RZ, RZ, R3 ;  /* 0x000000ffff0f9224 */ /* 0x000fca00078e0003 */
[----:B------:R0:W5:Y:S01]  /*1e6c0*/  @!P1 LD.E.128 R24, desc[UR40][R14.64] ;  /* 0x000000280e189980 */ /* 0x000162000c101d00 */
[----:B------:R-:W-:Y:S01]  /*1e6d0*/  IMAD.MOV.U32 R13, RZ, RZ, R28 ;  /* 0x000000ffff0d7224 */ /* 0x000fe200078e001c */
[----:B------:R-:W-:Y:S01]  /*1e6e0*/  CS2R R38, SRZ ;  /* 0x0000000000267805 */ /* 0x000fe2000001ff00 */
[----:B------:R-:W-:Y:S01]  /*1e6f0*/  IMAD.MOV.U32 R12, RZ, RZ, 0x1 ;  /* 0x00000001ff0c7424 */ /* 0x000fe200078e00ff */
[----:B------:R-:W-:Y:S01]  /*1e700*/  CS2R R36, SRZ ;  /* 0x0000000000247805 */ /* 0x000fe2000001ff00 */
[----:B0-----:R-:W-:-:S07]  /*1e710*/  IMAD.MOV.U32 R15, RZ, RZ, -0x1 ;  /* 0xffffffffff0f7424 */ /* 0x001fce00078e00ff */
[----:B-----5:R-:W-:Y:S05]  /*1e720*/  WARPSYNC.COLLECTIVE R15, `(.L_x_14989) ;  /* 0x000000000f087348 */ /* 0x020fea0003c00000 */
[----:B------:R0:W1:Y:S02]  /*1e730*/  SHFL.IDX P6, R14, R13, R12, R11 ;  /* 0x0000000c0d0e7389 */ /* 0x00006400000c000b */
[----:B01---5:R-:W-:Y:S01]  /*1e740*/  ENDCOLLECTIVE ;  /* 0x000000000000791b */ /* 0x023fe20003800000 */
.L_x_14989:
[----:B------:R-:W-:Y:S02]  /*1e750*/  IMAD.MOV.U32 R13, RZ, RZ, R10 ;  /* 0x000000ffff0d7224 */ /* 0x000fe400078e000a */
[----:B------:R-:W-:Y:S02]  /*1e760*/  @!P1 IMAD.MOV.U32 R38, RZ, RZ, R4 ;  /* 0x000000ffff269224 */ /* 0x000fe400078e0004 */
[----:B------:R-:W-:Y:S01]  /*1e770*/  @!P1 IMAD.MOV.U32 R39, RZ, RZ, R5 ;  /* 0x000000ffff279224 */ /* 0x000fe200078e0005 */
[----:B------:R-:W-:Y:S01]  /*1e780*/  CS2R R4, SRZ ;  /* 0x0000000000047805 */ /* 0x000fe2000001ff00 */
[----:B------:R-:W-:Y:S02]  /*1e790*/  IMAD.MOV.U32 R0, RZ, RZ, R38 ;  /* 0x000000ffff007224 */ /* 0x000fe400078e0026 */
[----:B------:R-:W-:Y:S02]  /*1e7a0*/  IMAD.MOV.U32 R3, RZ, RZ, R39 ;  /* 0x000000ffff037224 */ /* 0x000fe400078e0027 */
[----:B------:R-:W-:Y:S01]  /*1e7b0*/  @!P1 IMAD.MOV.U32 R36, RZ, RZ, R6 ;  /* 0x000000ffff249224 */ /* 0x000fe200078e0006 */
[----:B------:R-:W-:Y:S01]  /*1e7c0*/  PRMT R40, R40, 0x5410, R0 ;  /* 0x0000541028287816 */ /* 0x000fe20000000000 */
[----:B------:R-:W-:Y:S01]  /*1e7d0*/  IMAD.MOV.U32 R0, RZ, RZ, R14 ;  /* 0x000000ffff007224 */ /* 0x000fe200078e000e */
[----:B------:R-:W-:-:S07]  /*1e7e0*/  PRMT R45, R45, 0x5410, R3 ;  /* 0x000054102d2d7816 */ /* 0x000fce0000000003 */
[----:B------:R-:W-:Y:S05]  /*1e7f0*/  WARPSYNC.COLLECTIVE R15, `(.L_x_14990) ;  /* 0x000000000f087348 */ /* 0x000fea0003c00000 */
[----:B------:R0:W1:Y:S02]  /*1e800*/  SHFL.IDX P6, R14, R13, R12, R11 ;  /* 0x0000000c0d0e7389 */ /* 0x00006400000c000b */
[----:B01----:R-:W-:Y:S01]  /*1e810*/  ENDCOLLECTIVE ;  /* 0x000000000000791b */ /* 0x003fe20003800000 */
.L_x_14990:
[----:B------:R-:W-:Y:S01]  /*1e820*/  @!P1 IMAD.MOV.U32 R37, RZ, RZ, R7 ;  /* 0x000000ffff259224 */ /* 0x000fe200078e0007 */
[----:B------:R-:W-:Y:S01]  /*1e830*/  CS2R R6, SRZ ;  /* 0x0000000000067805 */ /* 0x000fe2000001ff00 */
[----:B------:R-:W-:Y:S02]  /*1e840*/  IMAD.MOV.U32 R8, RZ, RZ, R36 ;  /* 0x000000ffff087224 */ /* 0x000fe400078e0024 */
[----:B------:R-:W-:Y:S02]  /*1e850*/  IMAD.MOV.U32 R9, RZ, RZ, R37 ;  /* 0x000000ffff097224 */ /* 0x000fe400078e0025 */
[----:B------:R-:W-:Y:S01]  /*1e860*/  @!P1 IMAD.MOV.U32 R6, RZ, RZ, R24 ;  /* 0x000000ffff069224 */ /* 0x000fe200078e0018 */
[----:B------:R-:W-:Y:S01]  /*1e870*/  PRMT R32, R8, 0x7610, R32 ;  /* 0x0000761008207816 */ /* 0x000fe20000000020 */
[----:B------:R-:W-:Y:S01]  /*1e880*/  @!P1 IMAD.MOV.U32 R7, RZ, RZ, R25 ;  /* 0x000000ffff079224 */ /* 0x000fe200078e0019 */
[----:B------:R-:W-:Y:S01]  /*1e890*/  PRMT R33, R9, 0x7610, R33 ;  /* 0x0000761009217816 */ /* 0x000fe20000000021 */
[----:B------:R-:W-:-:S02]  /*1e8a0*/  @!P1 IMAD.MOV.U32 R4, RZ, RZ, R26 ;  /* 0x000000ffff049224 */ /* 0x000fc400078e001a */
[----:B------:R-:W-:Y:S02]  /*1e8b0*/  @!P1 IMAD.MOV.U32 R5, RZ, RZ, R27 ;  /* 0x000000ffff059224 */ /* 0x000fe400078e001b */
[----:B------:R-:W-:Y:S02]  /*1e8c0*/  IMAD.MOV.U32 R13, RZ, RZ, R20 ;  /* 0x000000ffff0d7224 */ /* 0x000fe400078e0014 */
[----:B------:R-:W-:Y:S02]  /*1e8d0*/  IMAD.MOV.U32 R8, RZ, RZ, R6 ;  /* 0x000000ffff087224 */ /* 0x000fe400078e0006 */
[----:B------:R-:W-:Y:S02]  /*1e8e0*/  IMAD.MOV.U32 R9, RZ, RZ, R7 ;  /* 0x000000ffff097224 */ /* 0x000fe400078e0007 */
[----:B------:R-:W-:Y:S01]  /*1e8f0*/  IMAD.MOV.U32 R10, RZ, RZ, R4 ;  /* 0x000000ffff0a7224 */ /* 0x000fe200078e0004 */
[----:B------:R-:W-:Y:S01]  /*1e900*/  PRMT R40, R8, 0x7610, R40 ;  /* 0x0000761008287816 */ /* 0x000fe20000000028 */
[----:B------:R-:W-:Y:S01]  /*1e910*/  IMAD.MOV.U32 R3, RZ, RZ, R14 ;  /* 0x000000ffff037224 */ /* 0x000fe200078e000e */
[----:B------:R-:W-:-:S07]  /*1e920*/  PRMT R32, R32, 0x5410, R9 ;  /* 0x0000541020207816 */ /* 0x000fce0000000009 */
[----:B------:R-:W-:Y:S05]  /*1e930*/  WARPSYNC.COLLECTIVE R15, `(.L_x_14991) ;  /* 0x000000000f087348 */ /* 0x000fea0003c00000 */
[----:B------:R0:W1:Y:S02]  /*1e940*/  SHFL.IDX P6, R14, R13, R12, R11 ;  /* 0x0000000c0d0e7389 */ /* 0x00006400000c000b */
[----:B01----:R-:W-:Y:S01]  /*1e950*/  ENDCOLLECTIVE ;  /* 0x000000000000791b */ /* 0x003fe20003800000 */
.L_x_14991:
[----:B------:R-:W-:Y:S02]  /*1e960*/  PRMT R45, R10, 0x7610, R45 ;  /* 0x000076100a2d7816 */ /* 0x000fe4000000002d */
[----:B------:R-:W-:Y:S01]  /*1e970*/  CS2R R8, SRZ ;  /* 0x0000000000087805 */ /* 0x000fe2000001ff00 */
[----:B------:R-:W-:Y:S02]  /*1e980*/  IMAD.MOV.U32 R13, RZ, RZ, R29 ;  /* 0x000000ffff0d7224 */ /* 0x000fe400078e001d */
[----:B------:R-:W-:-:S07]  /*1e990*/  IMAD.MOV.U32 R20, RZ, RZ, R14 ;  /* 0x000000ffff147224 */ /* 0x000fce00078e000e */
[----:B------:R-:W-:Y:S05]  /*1e9a0*/  WARPSYNC.COLLECTIVE R15, `(.L_x_14992) ;  /* 0x000000000f087348 */ /* 0x000fea0003c00000 */
[----:B------:R0:W1:Y:S02]  /*1e9b0*/  SHFL.IDX P6, R14, R13, R12, R11 ;  /* 0x0000000c0d0e7389 */ /* 0x00006400000c000b */
[----:B01----:R-:W-:Y:S01]  /*1e9c0*/  ENDCOLLECTIVE ;  /* 0x000000000000791b */ /* 0x003fe20003800000 */
.L_x_14992:
[----:B------:R-:W-:-:S05]  /*1e9d0*/  IMAD.MOV.U32 R11, RZ, RZ, R5 ;  /* 0x000000ffff0b7224 */ /* 0x000fca00078e0005 */
[----:B------:R-:W-:Y:S01]  /*1e9e0*/  PRMT R33, R33, 0x5410, R11 ;  /* 0x0000541021217816 */ /* 0x000fe2000000000b */
[----:B------:R-:W-:Y:S01]  /*1e9f0*/  IMAD.MOV.U32 R21, RZ, RZ, R14 ;  /* 0x000000ffff157224 */ /* 0x000fe200078e000e */
[----:B------:R-:W-:Y:S06]  /*1ea00*/  BRA `(.L_x_14993) ;  /* 0xfffffe9800d47947 */ /* 0x000fec000383ffff */
.L_x_14738:
[----:B0-----:R0:W1:Y:S02]  /*1ea10*/  SYNCS.PHASECHK.TRANS64.TRYWAIT P1, [R19+URZ+0x32400], R24 ;  /* 0x03240018130075a7 */ /* 0x001064000802017f */
[----:B-1----:R-:W-:Y:S05]  /*1ea20*/  @!P1 NANOSLEEP.SYNCS 0x989680 ;  /* 0x009896800000995d */ /* 0x002fea0003900000 */
[----:B------:R-:W1:Y:S02]  /*1ea30*/  @!P1 SYNCS.PHASECHK.TRANS64 P1, [R19+URZ+0x32400], R24 ;  /* 0x03240018130095a7 */ /* 0x000e64000802007f */
[----:B-1----:R-:W-:Y:S05]  /*1ea40*/  @!P1 BRA `(.L_x_14738) ;  /* 0xfffffffc00f09947 */ /* 0x002fea000383ffff */
[----:B------:R-:W-:Y:S05]  /*1ea50*/  BRA `(.L_x_14994) ;  /* 0xfffffe9c00747947 */ /* 0x000fea000383ffff */
.L_x_14744:
[----:B--2---:R2:W4:Y:S02]  /*1ea60*/  SYNCS.PHASECHK.TRANS64.TRYWAIT P1, [R174+URZ+0x32430], R7 ;  /* 0x03243007ae0075a7 */ /* 0x004524000802017f */
[----:B----4-:R-:W-:Y:S05]  /*1ea70*/  @!P1 NANOSLEEP.SYNCS 0x989680 ;  /* 0x009896800000995d */ /* 0x010fea0003900000 */
[----:B------:R-:W4:Y:S02]  /*1ea80*/  @!P1 SYNCS.PHASECHK.TRANS64 P1, [R174+URZ+0x32430], R7 ;  /* 0x03243007ae0095a7 */ /* 0x000f24000802007f */
[----:B----4-:R-:W-:Y:S05]  /*1ea90*/  @!P1 BRA `(.L_x_14744) ;  /* 0xfffffffc00f09947 */ /* 0x010fea000383ffff */
[----:B------:R-:W-:Y:S05]  /*1eaa0*/  BRA `(.L_x_14743) ;  /* 0xfffffeac00507947 */ /* 0x000fea000383ffff */
.L_x_14746:
[----:B---3--:R3:W4:Y:S02]  /*1eab0*/  SYNCS.PHASECHK.TRANS64.TRYWAIT P1, [R19+URZ+0x32410], R4 ;  /* 0x03241004130075a7 */ /* 0x008724000802017f */
[----:B----4-:R-:W-:Y:S05]  /*1eac0*/  @!P1 NANOSLEEP.SYNCS 0x989680 ;  /* 0x009896800000995d */ /* 0x010fea0003900000 */
[----:B------:R-:W4:Y:S02]  /*1ead0*/  @!P1 SYNCS.PHASECHK.TRANS64 P1, [R19+URZ+0x32410], R4 ;  /* 0x03241004130095a7 */ /* 0x000f24000802007f */
[----:B----4-:R-:W-:Y:S05]  /*1eae0*/  @!P1 BRA `(.L_x_14746) ;  /* 0xfffffffc00f09947 */ /* 0x010fea000383ffff */
[----:B------:R-:W-:Y:S05]  /*1eaf0*/  BRA `(.L_x_14995) ;  /* 0xfffffeb000047947 */ /* 0x000fea000383ffff */
.L_x_14751:
[----:B------:R0:W0:Y:S02]  /*1eb00*/  SYNCS.PHASECHK.TRANS64.TRYWAIT P2, [R174+URZ+0x32450], R7 ;  /* 0x03245007ae0075a7 */ /* 0x000024000804017f */
[----:B0-----:R-:W-:Y:S05]  /*1eb10*/  @!P2 NANOSLEEP.SYNCS 0x989680 ;  /* 0x009896800000a95d */ /* 0x001fea0003900000 */
[----:B------:R-:W0:Y:S02]  /*1eb20*/  @!P2 SYNCS.PHASECHK.TRANS64 P2, [R174+URZ+0x32450], R7 ;  /* 0x03245007ae00a5a7 */ /* 0x000e24000804007f */
[----:B0-----:R-:W-:Y:S05]  /*1eb30*/  @!P2 BRA `(.L_x_14751) ;  /* 0xfffffffc00f0a947 */ /* 0x001fea000383ffff */
[----:B------:R-:W-:Y:S05]  /*1eb40*/  BRA `(.L_x_14750) ;  /* 0xfffffeb000247947 */ /* 0x000fea000383ffff */
.L_x_14756:
[----:B--2---:R2:W3:Y:S02]  /*1eb50*/  SYNCS.PHASECHK.TRANS64.TRYWAIT P2, [R205+URZ+0x32430], R6 ;  /* 0x03243006cd0075a7 */ /* 0x0044e4000804017f */
[----:B---3--:R-:W-:Y:S05]  /*1eb60*/  @!P2 NANOSLEEP.SYNCS 0x989680 ;  /* 0x009896800000a95d */ /* 0x008fea0003900000 */
[----:B------:R-:W3:Y:S02]  /*1eb70*/  @!P2 SYNCS.PHASECHK.TRANS64 P2, [R205+URZ+0x32430], R6 ;  /* 0x03243006cd00a5a7 */ /* 0x000ee4000804007f */
[----:B---3--:R-:W-:Y:S05]  /*1eb80*/  @!P2 BRA `(.L_x_14756) ;  /* 0xfffffffc00f0a947 */ /* 0x008fea000383ffff */
[----:B------:R-:W-:Y:S05]  /*1eb90*/  BRA `(.L_x_14755) ;  /* 0xfffffed400d87947 */ /* 0x000fea000383ffff */
.L_x_14761:
[----:B---3--:R3:W4:Y:S02]  /*1eba0*/  SYNCS.PHASECHK.TRANS64.TRYWAIT P2, [R205+URZ+0x32450], R6 ;  /* 0x03245006cd0075a7 */ /* 0x008724000804017f */
[----:B----4-:R-:W-:Y:S05]  /*1ebb0*/  @!P2 NANOSLEEP.SYNCS 0x989680 ;  /* 0x009896800000a95d */ /* 0x010fea0003900000 */
[----:B------:R-:W4:Y:S02]  /*1ebc0*/  @!P2 SYNCS.PHASECHK.TRANS64 P2, [R205+URZ+0x32450], R6 ;  /* 0x03245006cd00a5a7 */ /* 0x000f24000804007f */
[----:B----4-:R-:W-:Y:S05]  /*1ebd0*/  @!P2 BRA `(.L_x_14761) ;  /* 0xfffffffc00f0a947 */ /* 0x010fea000383ffff */
[----:B------:R-:W-:Y:S05]  /*1ebe0*/  BRA `(.L_x_14760) ;  /* 0xfffffed8007c7947 */ /* 0x000fea000383ffff */
.L_x_14767:
[----:B--2---:R2:W3:Y:S02]  /*1ebf0*/  SYNCS.PHASECHK.TRANS64.TRYWAIT P2, [R215+URZ+0x32430], R6 ;  /* 0x03243006d70075a7 */ /* 0x0044e4000804017f */
[----:B---3--:R-:W-:Y:S05]  /*1ec00*/  @!P2 NANOSLEEP.SYNCS 0x989680 ;  /* 0x009896800000a95d */ /* 0x008fea0003900000 */
[----:B------:R-:W3:Y:S02]  /*1ec10*/  @!P2 SYNCS.PHASECHK.TRANS64 P2, [R215+URZ+0x32430], R6 ;  /* 0x03243006d700a5a7 */ /* 0x000ee4000804007f */
[----:B---3--:R-:W-:Y:S05]  /*1ec20*/  @!P2 BRA `(.L_x_14767) ;  /* 0xfffffffc00f0a947 */ /* 0x008fea000383ffff */
[----:B------:R-:W-:Y:S05]  /*1ec30*/  BRA `(.L_x_14766) ;  /* 0xffffff0400bc7947 */ /* 0x000fea000383ffff */
.L_x_14772:
[----:B---3--:R3:W4:Y:S02]  /*1ec40*/  SYNCS.PHASECHK.TRANS64.TRYWAIT P2, [R215+URZ+0x32450], R6 ;  /* 0x03245006d70075a7 */ /* 0x008724000804017f */
[----:B----4-:R-:W-:Y:S05]  /*1ec50*/  @!P2 NANOSLEEP.SYNCS 0x989680 ;  /* 0x009896800000a95d */ /* 0x010fea0003900000 */
[----:B------:R-:W4:Y:S02]  /*1ec60*/  @!P2 SYNCS.PHASECHK.TRANS64 P2, [R215+URZ+0x32450], R6 ;  /* 0x03245006d700a5a7 */ /* 0x000f24000804007f */
[----:B----4-:R-:W-:Y:S05]  /*1ec70*/  @!P2 BRA `(.L_x_14772) ;  /* 0xfffffffc00f0a947 */ /* 0x010fea000383ffff */
[----:B------:R-:W-:Y:S05]  /*1ec80*/  BRA `(.L_x_14771) ;  /* 0xffffff0800687947 */ /* 0x000fea000383ffff */
.L_x_14787:
[----:B------:R-:W-:Y:S02]  /*1ec90*/  IMAD.MOV.U32 R13, RZ, RZ, R4 ;  /* 0x000000ffff0d7224 */ /* 0x000fe400078e0004 */
[----:B------:R-:W-:Y:S02]  /*1eca0*/  IMAD.MOV.U32 R12, RZ, RZ, RZ ;  /* 0x000000ffff0c7224 */ /* 0x000fe400078e00ff */
[----:B------:R-:W-:Y:S02]  /*1ecb0*/  IMAD.MOV.U32 R11, RZ, RZ, 0x181f ;  /* 0x0000181fff0b7424 */ /* 0x000fe400078e00ff */
[----:B------:R-:W-:-:S07]  /*1ecc0*/  IMAD.MOV.U32 R15, RZ, RZ, -0x1 ;  /* 0xffffffffff0f7424 */ /* 0x000fce00078e00ff */
[----:B-1----:R-:W-:Y:S05]  /*1ecd0*/  WARPSYNC.COLLECTIVE R15, `(.L_x_14996) ;  /* 0x000000000f087348 */ /* 0x002fea0003c00000 */
[----:B------:R0:W2:Y:S02]  /*1ece0*/  SHFL.IDX P6, R14, R13, R12, R11 ;  /* 0x0000000c0d0e7389 */ /* 0x0000a400000c000b */
[----:B012---:R-:W-:Y:S01]  /*1ecf0*/  ENDCOLLECTIVE ;  /* 0x000000000000791b */ /* 0x007fe20003800000 */
.L_x_14996:
[----:B------:R-:W-:Y:S02]  /*1ed00*/  IMAD.MOV.U32 R13, RZ, RZ, R3 ;  /* 0x000000ffff0d7224 */ /* 0x000fe400078e0003 */
[----:B------:R-:W-:-:S07]  /*1ed10*/  IMAD.MOV.U32 R0, RZ, RZ, R14 ;  /* 0x000000ffff007224 */ /* 0x000fce00078e000e */
[----:B------:R-:W-:Y:S05]  /*1ed20*/  WARPSYNC.COLLECTIVE R15, `(.L_x_14997) ;  /* 0x000000000f087348 */ /* 0x000fea0003c00000 */
[----:B------:R0:W1:Y:S02]  /*1ed30*/  SHFL.IDX P6, R14, R13, R12, R11 ;  /* 0x0000000c0d0e7389 */ /* 0x00006400000c000b */
[----:B01----:R-:W-:Y:S01]  /*1ed40*/  ENDCOLLECTIVE ;  /* 0x000000000000791b */ /* 0x003fe20003800000 */
.L_x_14997:
[----:B------:R-:W-:Y:S05]  /*1ed50*/  BRA `(.L_x_14998) ;  /* 0xffffff5c00ec7947 */ /* 0x000fea000383ffff */
.L_x_14790:
[----:B------:R-:W-:Y:S01]  /*1ed60*/  BSSY B1, `(.L_x_14999) ;  /* 0x0000008000017945 */ /* 0x000fe20003800000 */
[----:B----4-:R-:W-:Y:S02]  /*1ed70*/  IMAD.MOV.U32 R13, RZ, RZ, R4 ;  /* 0x000000ffff0d7224 */ /* 0x010fe400078e0004 */
[----:B------:R-:W-:Y:S02]  /*1ed80*/  IMAD.MOV.U32 R12, RZ, RZ, 0x1 ;  /* 0x00000001ff0c7424 */ /* 0x000fe400078e00ff */
[----:B------:R-:W-:Y:S02]  /*1ed90*/  IMAD.MOV.U32 R11, RZ, RZ, 0x181f ;  /* 0x0000181fff0b7424 */ /* 0x000fe400078e00ff */
[----:B------:R-:W-:-:S07]  /*1eda0*/  IMAD.MOV.U32 R15, RZ, RZ, -0x1 ;  /* 0xffffffffff0f7424 */ /* 0x000fce00078e00ff */
[----:B0123--:R-:W-:Y:S05]  /*1edb0*/  WARPSYNC.COLLECTIVE R15, `(.L_x_15000) ;  /* 0x000000000f087348 */ /* 0x00ffea0003c00000 */
[----:B---3--:R3:W4:Y:S02]  /*1edc0*/  SHFL.IDX P6, R14, R13, R12, R11 ;  /* 0x0000000c0d0e7389 */ /* 0x00872400000c000b */
[----:B01234-:R-:W-:Y:S01]  /*1edd0*/  ENDCOLLECTIVE ;  /* 0x000000000000791b */ /* 0x01ffe20003800000 */
.L_x_15000:
[----:B------:R-:W-:Y:S05]  /*1ede0*/  BSYNC B1 ;  /* 0x0000000000017941 */ /* 0x000fea0003800000 */
.L_x_14999:
        /* <DEDUP_REMOVED lines=8> */
.L_x_15001:
[----:B------:R-:W-:Y:S05]  /*1ee70*/  BRA `(.L_x_15002) ;  /* 0xffffff6000307947 */ /* 0x000fea000383ffff */
.L_x_14793:
        /* <DEDUP_REMOVED lines=8> */
.L_x_15004:
[----:B------:R-:W-:Y:S05]  /*1ef00*/  BSYNC B1 ;  /* 0x0000000000017941 */ /* 0x000fea0003800000 */
.L_x_15003:
        /* <DEDUP_REMOVED lines=8> */
.L_x_15005:
[----:B------:R-:W-:Y:S05]  /*1ef90*/  BRA `(.L_x_15006) ;  /* 0xffffff6000707947 */ /* 0x000fea000383ffff */
.L_x_14796:
        /* <DEDUP_REMOVED lines=8> */
.L_x_15008:
[----:B------:R-:W-:Y:S05]  /*1f020*/  BSYNC B1 ;  /* 0x0000000000017941 */ /* 0x000fea0003800000 */
.L_x_15007:
        /* <DEDUP_REMOVED lines=8> */
.L_x_15009:
[----:B------:R-:W-:Y:S05]  /*1f0b0*/  BRA `(.L_x_15010) ;  /* 0xffffff6000b07947 */ /* 0x000fea000383ffff */
.L_x_14813:
        /* <DEDUP_REMOVED lines=11> */
.L_x_15012:
[----:B------:R-:W-:Y:S05]  /*1f170*/  BSYNC B1 ;  /* 0x0000000000017941 */ /* 0x000fea0003800000 */
.L_x_15011:
[----:B------:R-:W-:Y:S05]  /*1f180*/  BRA `(.L_x_15013) ;  /* 0xffffff78006c7947 */ /* 0x000fea000383ffff */
.L_x_14815:
[----:B------:R-:W-:Y:S01]  /*1f190*/  BSSY B1, `(.L_x_15014) ;  /* 0x0000006000017945 */ /* 0x000fe20003800000 */
[----:B------:R-:W-:-:S07]  /*1f1a0*/  IMAD.MOV.U32 R15, RZ, RZ, -0x1 ;  /* 0xffffffffff0f7424 */ /* 0x000fce00078e00ff */
[----:B01----:R-:W-:Y:S05]  /*1f1b0*/  WARPSYNC.COLLECTIVE R15, `(.L_x_15015) ;  /* 0x000000000f0c7348 */ /* 0x003fea0003c00000 */
[----:B------:R-:W-:Y:S02]  /*1f1c0*/  ELECT P6, UR62, PT ;  /* 0x00000000003e782f */ /* 0x000fe400038c0000 */
[----:B------:R-:W-:Y:S01]  /*1f1d0*/  MOV R14, UR62 ;  /* 0x0000003e000e7c02 */ /* 0x000fe20008000f00 */
[----:B01----:R-:W-:Y:S10]  /*1f1e0*/  ENDCOLLECTIVE ;  /* 0x000000000000791b */ /* 0x003ff40003800000 */
.L_x_15015:
[----:B------:R-:W-:Y:S05]  /*1f1f0*/  BSYNC B1 ;  /* 0x0000000000017941 */ /* 0x000fea0003800000 */
.L_x_15014:
[----:B------:R-:W-:Y:S05]  /*1f200*/  BRA `(.L_x_14814) ;  /* 0xffffff7800647947 */ /* 0x000fea000383ffff */
.L_x_14817:
[----:B0-----:R-:W2:Y:S02]  /*1f210*/  LDL R4, [R1+0x4] ;  /* 0x0000040001047983 */ /* 0x001ea40000100800 */
[----:B--2---:R0:W2:Y:S02]  /*1f220*/  SYNCS.PHASECHK.TRANS64.TRYWAIT P0, [R4+URZ+0x32420], R3 ;  /* 0x03242003040075a7 */ /* 0x0040a4000800017f */
[----:B--2---:R-:W-:Y:S05]  /*1f230*/  @!P0 NANOSLEEP.SYNCS 0x989680 ;  /* 0x009896800000895d */ /* 0x004fea0003900000 */
[----:B------:R-:W2:Y:S02]  /*1f240*/  @!P0 SYNCS.PHASECHK.TRANS64 P0, [R4+URZ+0x32420], R3 ;  /* 0x03242003040085a7 */ /* 0x000ea4000800007f */
[----:B--2---:R-:W-:Y:S05]  /*1f250*/  @!P0 BRA `(.L_x_14817) ;  /* 0xfffffffc00ec8947 */ /* 0x004fea000383ffff */
[----:B------:R-:W-:Y:S05]  /*1f260*/  BRA `(.L_x_15016) ;  /* 0xffffff7800747947 */ /* 0x000fea000383ffff */
.L_x_14821:
[----:B0-----:R0:W2:Y:S02]  /*1f270*/  SYNCS.PHASECHK.TRANS64.TRYWAIT P0, [R3+URZ+0x324a0], R8 ;  /* 0x0324a008030075a7 */ /* 0x0010a4000800017f */
[----:B--2---:R-:W-:Y:S05]  /*1f280*/  @!P0 NANOSLEEP.SYNCS 0x989680 ;  /* 0x009896800000895d */ /* 0x004fea0003900000 */
[----:B------:R-:W2:Y:S02]  /*1f290*/  @!P0 SYNCS.PHASECHK.TRANS64 P0, [R3+URZ+0x324a0], R8 ;  /* 0x0324a008030085a7 */ /* 0x000ea4000800007f */
[----:B--2---:R-:W-:Y:S05]  /*1f2a0*/  @!P0 BRA `(.L_x_14821) ;  /* 0xfffffffc00f08947 */ /* 0x004fea000383ffff */
[----:B------:R-:W-:Y:S05]  /*1f2b0*/  BRA `(.L_x_15017) ;  /* 0xffffff78009c7947 */ /* 0x000fea000383ffff */
.L_x_14826:
[----:B-1----:R1:W2:Y:S02]  /*1f2c0*/  SYNCS.PHASECHK.TRANS64.TRYWAIT P0, [R3+URZ+0x324c0], R8 ;  /* 0x0324c008030075a7 */ /* 0x0022a4000800017f */
[----:B--2---:R-:W-:Y:S05]  /*1f2d0*/  @!P0 NANOSLEEP.SYNCS 0x989680 ;  /* 0x009896800000895d */ /* 0x004fea0003900000 */
[----:B------:R-:W2:Y:S02]  /*1f2e0*/  @!P0 SYNCS.PHASECHK.TRANS64 P0, [R3+URZ+0x324c0], R8 ;  /* 0x0324c008030085a7 */ /* 0x000ea4000800007f */
[----:B--2---:R-:W-:Y:S05]  /*1f2f0*/  @!P0 BRA `(.L_x_14826) ;  /* 0xfffffffc00f08947 */ /* 0x004fea000383ffff */
[----:B------:R-:W-:Y:S05]  /*1f300*/  BRA `(.L_x_15018) ;  /* 0xffffff7c00207947 */ /* 0x000fea000383ffff */
.L_x_14836:
[----:B0-----:R0:W2:Y:S02]  /*1f310*/  SYNCS.PHASECHK.TRANS64.TRYWAIT P1, [R4+URZ+0x324a0], R5 ;  /* 0x0324a005040075a7 */ /* 0x0010a4000802017f */
[----:B--2---:R-:W-:Y:S05]  /*1f320*/  @!P1 NANOSLEEP.SYNCS 0x989680 ;  /* 0x009896800000995d */ /* 0x004fea0003900000 */
[----:B------:R-:W2:Y:S02]  /*1f330*/  @!P1 SYNCS.PHASECHK.TRANS64 P1, [R4+URZ+0x324a0], R5 ;  /* 0x0324a005040095a7 */ /* 0x000ea4000802007f */
[----:B--2---:R-:W-:Y:S05]  /*1f340*/  @!P1 BRA `(.L_x_14836) ;  /* 0xfffffffc00f09947 */ /* 0x004fea000383ffff */
[----:B------:R-:W-:Y:S05]  /*1f350*/  BRA `(.L_x_15019) ;  /* 0xffffff8000b87947 */ /* 0x000fea000383ffff */
.L_x_14841:
[----:B-1----:R1:W2:Y:S02]  /*1f360*/  SYNCS.PHASECHK.TRANS64.TRYWAIT P1, [R4+URZ+0x324c0], R5 ;  /* 0x0324c005040075a7 */ /* 0x0022a4000802017f */
[----:B--2---:R-:W-:Y:S05]  /*1f370*/  @!P1 NANOSLEEP.SYNCS 0x989680 ;  /* 0x009896800000995d */ /* 0x004fea0003900000 */
[----:B------:R-:W2:Y:S02]  /*1f380*/  @!P1 SYNCS.PHASECHK.TRANS64 P1, [R4+URZ+0x324c0], R5 ;  /* 0x0324c005040095a7 */ /* 0x000ea4000802007f */
[----:B--2---:R-:W-:Y:S05]  /*1f390*/  @!P1 BRA `(.L_x_14841) ;  /* 0xfffffffc00f09947 */ /* 0x004fea000383ffff */
[----:B------:R-:W-:Y:S05]  /*1f3a0*/  BRA `(.L_x_15020) ;  /* 0xffffff8400387947 */ /* 0x000fea000383ffff */
.L_x_14857:
        /* <DEDUP_REMOVED lines=11> */
.L_x_15022:
[----:B------:R-:W-:Y:S05]  /*1f460*/  BSYNC B0 ;  /* 0x0000000000007941 */ /* 0x000fea0003800000 */
.L_x_15021:
[----:B------:R-:W-:Y:S05]  /*1f470*/  BRA `(.L_x_15023) ;  /* 0xffffff9000587947 */ /* 0x000fea000383ffff */
.L_x_14859:
[----:B------:R-:W-:Y:S01]  /*1f480*/  BSSY B0, `(.L_x_15024) ;  /* 0x0000006000007945 */ /* 0x000fe20003800000 */
[----:B------:R-:W-:-:S07]  /*1f490*/  IMAD.MOV.U32 R15, RZ, RZ, -0x1 ;  /* 0xffffffffff0f7424 */ /* 0x000fce00078e00ff */
[----:B01----:R-:W-:Y:S05]  /*1f4a0*/  WARPSYNC.COLLECTIVE R15, `(.L_x_15025) ;  /* 0x000000000f0c7348 */ /* 0x003fea0003c00000 */
[----:B------:R-:W-:Y:S02]  /*1f4b0*/  ELECT P6, UR62, PT ;  /* 0x00000000003e782f */ /* 0x000fe400038c0000 */
[----:B------:R-:W-:Y:S01]  /*1f4c0*/  MOV R14, UR62 ;  /* 0x0000003e000e7c02 */ /* 0x000fe20008000f00 */
[----:B01----:R-:W-:Y:S10]  /*1f4d0*/  ENDCOLLECTIVE ;  /* 0x000000000000791b */ /* 0x003ff40003800000 */
.L_x_15025:
[----:B------:R-:W-:Y:S05]  /*1f4e0*/  BSYNC B0 ;  /* 0x0000000000007941 */ /* 0x000fea0003800000 */
.L_x_15024:
[----:B------:R-:W-:Y:S05]  /*1f4f0*/  BRA `(.L_x_15026) ;  /* 0xffffff9000687947 */ /* 0x000fea000383ffff */
.L_x_14861:
[----:B0-----:R0:W2:Y:S02]  /*1f500*/  SYNCS.PHASECHK.TRANS64.TRYWAIT P0, [R0+URZ+0x32440], R2 ;  /* 0x03244002000075a7 */ /* 0x0010a4000800017f */
[----:B--2---:R-:W-:Y:S05]  /*1f510*/  @!P0 NANOSLEEP.SYNCS 0x989680 ;  /* 0x009896800000895d */ /* 0x004fea0003900000 */
[----:B------:R-:W2:Y:S02]  /*1f520*/  @!P0 SYNCS.PHASECHK.TRANS64 P0, [R0+URZ+0x32440], R2 ;  /* 0x03244002000085a7 */ /* 0x000ea4000800007f */
[----:B--2---:R-:W-:Y:S05]  /*1f530*/  @!P0 BRA `(.L_x_14861) ;  /* 0xfffffffc00f08947 */ /* 0x004fea000383ffff */
[----:B------:R-:W-:Y:S05]  /*1f540*/  BRA `(.L_x_15027) ;  /* 0xffffff9000d47947 */ /* 0x000fea000383ffff */
.L_x_14865:
        /* <DEDUP_REMOVED lines=9> */
.L_x_15028:
[----:B------:R-:W-:-:S05]  /*1f5e0*/  VIADD R8, R17, 0x10 ;  /* 0x0000001011087836 */ /* 0x000fca0000000000 */
[----:B------:R0:W-:Y:S01]  /*1f5f0*/  STL [R1+0x4c], R8 ;  /* 0x00004c0801007387 */ /* 0x0001e20000100800 */
[----:B------:R-:W-:Y:S02]  /*1f600*/  IMAD.MOV.U32 R13, RZ, RZ, R3 ;  /* 0x000000ffff0d7224 */ /* 0x000fe400078e0003 */
[----:B------:R-:W-:-:S07]  /*1f610*/  IMAD.MOV.U32 R4, RZ, RZ, R14 ;  /* 0x000000ffff047224 */ /* 0x000fce00078e000e */
[----:B0-----:R-:W-:Y:S05]  /*1f620*/  WARPSYNC.COLLECTIVE R15, `(.L_x_15029) ;  /* 0x000000000f087348 */ /* 0x001fea0003c00000 */
[----:B------:R1:W2:Y:S02]  /*1f630*/  SHFL.IDX P6, R14, R13, R12, R11 ;  /* 0x0000000c0d0e7389 */ /* 0x0002a400000c000b */
[----:B012---:R-:W-:Y:S01]  /*1f640*/  ENDCOLLECTIVE ;  /* 0x000000000000791b */ /* 0x007fe20003800000 */
.L_x_15029:
[----:B------:R-:W-:Y:S02]  /*1f650*/  IMAD.MOV.U32 R13, RZ, RZ, R2 ;  /* 0x000000ffff0d7224 */ /* 0x000fe400078e0002 */
[----:B------:R-:W-:Y:S02]  /*1f660*/  IMAD.MOV.U32 R12, RZ, RZ, 0x1 ;  /* 0x00000001ff0c7424 */ /* 0x000fe400078e00ff */
[----:B------:R-:W-:-:S07]  /*1f670*/  IMAD.MOV.U32 R5, RZ, RZ, R14 ;  /* 0x000000ffff057224 */ /* 0x000fce00078e000e */
[----:B------:R-:W-:Y:S05]  /*1f680*/  WARPSYNC.COLLECTIVE R15, `(.L_x_15030) ;  /* 0x000000000f087348 */ /* 0x000fea0003c00000 */
[----:B------:R0:W1:Y:S02]  /*1f690*/  SHFL.IDX P6, R14, R13, R12, R11 ;  /* 0x0000000c0d0e7389 */ /* 0x00006400000c000b */
[----:B01----:R-:W-:Y:S01]  /*1f6a0*/  ENDCOLLECTIVE ;  /* 0x000000000000791b */ /* 0x003fe20003800000 */
.L_x_15030:
[----:B------:R-:W-:Y:S02]  /*1f6b0*/  IMAD.MOV.U32 R13, RZ, RZ, R3 ;  /* 0x000000ffff0d7224 */ /* 0x000fe400078e0003 */
[----:B------:R-:W-:Y:S02]  /*1f6c0*/  IMAD R0, R6, R7, RZ ;  /* 0x0000000706007224 */ /* 0x000fe400078e02ff */
[----:B------:R-:W-:-:S07]  /*1f6d0*/  IMAD.MOV.U32 R7, RZ, RZ, R14 ;  /* 0x000000ffff077224 */ /* 0x000fce00078e000e */
[----:B------:R-:W-:Y:S05]  /*1f6e0*/  WARPSYNC.COLLECTIVE R15, `(.L_x_15031) ;  /* 0x000000000f087348 */ /* 0x000fea0003c00000 */
[----:B------:R0:W1:Y:S02]  /*1f6f0*/  SHFL.IDX P6, R14, R13, R12, R11 ;  /* 0x0000000c0d0e7389 */ /* 0x00006400000c000b */
[----:B01----:R-:W-:Y:S01]  /*1f700*/  ENDCOLLECTIVE ;  /* 0x000000000000791b */ /* 0x003fe20003800000 */
.L_x_15031:
        /* <DEDUP_REMOVED lines=13> */
.L_x_15032:
        /* <DEDUP_REMOVED lines=12> */
.L_x_15033:
        /* <DEDUP_REMOVED lines=17> */
.L_x_15034:
        /* <DEDUP_REMOVED lines=10> */
.L_x_15035:
        /* <DEDUP_REMOVED lines=13> */
.L_x_15036:
        /* <DEDUP_REMOVED lines=10> */
.L_x_15037:
        /* <DEDUP_REMOVED lines=13> */
.L_x_15038:
        /* <DEDUP_REMOVED lines=10> */
.L_x_15039:
        /* <DEDUP_REMOVED lines=13> */
.L_x_15040:
        /* <DEDUP_REMOVED lines=10> */
.L_x_15041:
        /* <DEDUP_REMOVED lines=11> */
.L_x_15042:
        /* <DEDUP_REMOVED lines=14> */
.L_x_15043:
[----:B------:R-:W-:Y:S01]  /*20030*/  IMAD.MOV.U32 R3, RZ, RZ, R14 ;  /* 0x000000ffff037224 */ /* 0x000fe200078e000e */
[----:B------:R-:W-:Y:S06]  /*20040*/  BRA `(.L_x_15044) ;  /* 0xffffff94007c7947 */ /* 0x000fec000383ffff */
.L_x_14869:
        /* <DEDUP_REMOVED lines=35> */
.L_x_15046:
[----:B------:R-:W-:Y:S05]  /*20280*/  BSYNC B0 ;  /* 0x0000000000007941 */ /* 0x000fea0003800000 */
.L_x_15045:
        /* <DEDUP_REMOVED lines=12> */
.L_x_15047:
        /* <DEDUP_REMOVED lines=13> */
.L_x_15048:
[----:B------:R-:W-:-:S04]  /*20420*/  @!P5 LOP3.LUT R4, R5, R4, RZ, 0x3c, !PT ;  /* 0x000000040504d212 */ /* 0x000fc800078e3cff */
[----:B------:R-:W-:Y:S01]  /*20430*/  @!P5 LOP3.LUT R5, R5, R4, RZ, 0x3c, !PT ;  /* 0x000000040505d212 */ /* 0x000fe200078e3cff */
[----:B------:R-:W-:Y:S02]  /*20440*/  IMAD.MOV.U32 R13, RZ, RZ, R2 ;  /* 0x000000ffff0d7224 */ /* 0x000fe400078e0002 */
[----:B------:R-:W-:-:S07]  /*20450*/  IMAD.MOV.U32 R6, RZ, RZ, R14 ;  /* 0x000000ffff067224 */ /* 0x000fce00078e000e */
[----:B------:R-:W-:Y:S05]  /*20460*/  WARPSYNC.COLLECTIVE R15, `(.L_x_15049) ;  /* 0x000000000f087348 */ /* 0x000fea0003c00000 */
[----:B------:R0:W1:Y:S02]  /*20470*/  SHFL.IDX P6, R14, R13, R12, R11 ;  /* 0x0000000c0d0e7389 */ /* 0x00006400000c000b */
[----:B01----:R-:W-:Y:S01]  /*20480*/  ENDCOLLECTIVE ;  /* 0x000000000000791b */ /* 0x003fe20003800000 */
.L_x_15049:
        /* <DEDUP_REMOVED lines=17> */
.L_x_15050:
        /* <DEDUP_REMOVED lines=15> */
.L_x_15051:
        /* <DEDUP_REMOVED lines=9> */
.L_x_15052:
        /* <DEDUP_REMOVED lines=15> */
.L_x_15053:
        /* <DEDUP_REMOVED lines=9> */
.L_x_15054:
        /* <DEDUP_REMOVED lines=15> */
.L_x_15055:
        /* <DEDUP_REMOVED lines=9> */
.L_x_15056:
        /* <DEDUP_REMOVED lines=14> */
.L_x_15057:
        /* <DEDUP_REMOVED lines=19> */
.L_x_15058:
[----:B------:R-:W-:Y:S02]  /*20c30*/  IMAD.MOV.U32 R13, RZ, RZ, R2 ;  /* 0x000000ffff0d7224 */ /* 0x000fe400078e0002 */
[----:B------:R-:W-:-:S07]  /*20c40*/  IMAD.MOV.U32 R6, RZ, RZ, R14 ;  /* 0x000000ffff067224 */ /* 0x000fce00078e000e */
[----:B------:R-:W-:Y:S05]  /*20c50*/  WARPSYNC.COLLECTIVE R15, `(.L_x_15059) ;  /* 0x000000000f087348 */ /* 0x000fea0003c00000 */
[----:B------:R0:W1:Y:S02]  /*20c60*/  SHFL.IDX P6, R14, R13, R12, R11 ;  /* 0x0000000c0d0e7389 */ /* 0x00006400000c000b */
[----:B01----:R-:W-:Y:S01]  /*20c70*/  ENDCOLLECTIVE ;  /* 0x000000000000791b */ /* 0x003fe20003800000 */
.L_x_15059:
[----:B------:R-:W-:Y:S02]  /*20c80*/  IMAD.MOV.U32 R13, RZ, RZ, R0 ;  /* 0x000000ffff0d7224 */ /* 0x000fe400078e0000 */
[----:B------:R-:W-:Y:S02]  /*20c90*/  IMAD.MOV.U32 R12, RZ, RZ, 0x7 ;  /* 0x00000007ff0c7424 */ /* 0x000fe400078e00ff */
[----:B------:R-:W-:-:S07]  /*20ca0*/  IMAD.MOV.U32 R5, RZ, RZ, R14 ;  /* 0x000000ffff057224 */ /* 0x000fce00078e000e */
[----:B------:R-:W-:Y:S05]  /*20cb0*/  WARPSYNC.COLLECTIVE R15, `(.L_x_15060) ;  /* 0x000000000f087348 */ /* 0x000fea0003c00000 */
[----:B------:R0:W1:Y:S02]  /*20cc0*/  SHFL.IDX P6, R14, R13, R12, R11 ;  /* 0x0000000c0d0e7389 */ /* 0x00006400000c000b */
[----:B01----:R-:W-:Y:S01]  /*20cd0*/  ENDCOLLECTIVE ;  /* 0x000000000000791b */ /* 0x003fe20003800000 */
.L_x_15060:
        /* <DEDUP_REMOVED lines=10> */
.L_x_15061:
        /* <DEDUP_REMOVED lines=9> */
.L_x_14874:
[----:B0-----:R-:W2:Y:S02]  /*20e10*/  LDL R2, [R1+0x4] ;  /* 0x0000040001027983 */ /* 0x001ea40000100800 */
[----:B--2---:R0:W2:Y:S02]  /*20e20*/  SYNCS.PHASECHK.TRANS64.TRYWAIT P0, [R2+URZ+0x32420], R0 ;  /* 0x03242000020075a7 */ /* 0x0040a4000800017f */
[----:B--2---:R-:W-:Y:S05]  /*20e30*/  @!P0 NANOSLEEP.SYNCS 0x989680 ;  /* 0x009896800000895d */ /* 0x004fea0003900000 */
[----:B------:R-:W2:Y:S02]  /*20e40*/  @!P0 SYNCS.PHASECHK.TRANS64 P0, [R2+URZ+0x32420], R0 ;  /* 0x03242000020085a7 */ /* 0x000ea4000800007f */
[----:B--2---:R-:W-:Y:S05]  /*20e50*/  @!P0 BRA `(.L_x_14874) ;  /* 0xfffffffc00ec8947 */ /* 0x004fea000383ffff */
[----:B------:R-:W-:Y:S05]  /*20e60*/  BRA `(.L_x_15063) ;  /* 0xffffff9400b07947 */ /* 0x000fea000383ffff */
.L_x_14878:
[----:B0-----:R0:W2:Y:S02]  /*20e70*/  SYNCS.PHASECHK.TRANS64.TRYWAIT P0, [R2+URZ+0x32460], R0 ;  /* 0x03246000020075a7 */ /* 0x0010a4000800017f */
[----:B--2---:R-:W-:Y:S05]  /*20e80*/  @!P0 NANOSLEEP.SYNCS 0x989680 ;  /* 0x009896800000895d */ /* 0x004fea0003900000 */
[----:B------:R-:W2:Y:S02]  /*20e90*/  @!P0 SYNCS.PHASECHK.TRANS64 P0, [R2+URZ+0x32460], R0 ;  /* 0x03246000020085a7 */ /* 0x000ea4000800007f */
[----:B--2---:R-:W-:Y:S05]  /*20ea0*/  @!P0 BRA `(.L_x_14878) ;  /* 0xfffffffc00f08947 */ /* 0x004fea000383ffff */
[----:B------:R-:W-:Y:S05]  /*20eb0*/  BRA `(.L_x_15064) ;  /* 0xffffff9400e07947 */ /* 0x000fea000383ffff */
.L_x_14893:
[----:B-1----:R1:W2:Y:S02]  /*20ec0*/  SYNCS.PHASECHK.TRANS64.TRYWAIT P0, [R2+URZ+0x32440], R6 ;  /* 0x03244006020075a7 */ /* 0x0022a4000800017f */
[----:B--2---:R-:W-:Y:S05]  /*20ed0*/  @!P0 NANOSLEEP.SYNCS 0x989680 ;  /* 0x009896800000895d */ /* 0x004fea0003900000 */
[----:B------:R-:W2:Y:S02]  /*20ee0*/  @!P0 SYNCS.PHASECHK.TRANS64 P0, [R2+URZ+0x32440], R6 ;  /* 0x03244006020085a7 */ /* 0x000ea4000800007f */
[----:B--2---:R-:W-:Y:S05]  /*20ef0*/  @!P0 BRA `(.L_x_14893) ;  /* 0xfffffffc00f08947 */ /* 0x004fea000383ffff */
[----:B------:R-:W-:Y:S05]  /*20f00*/  BRA `(.L_x_15065) ;  /* 0xffffffa000087947 */ /* 0x000fea000383ffff */
.L_x_14898:
[----:B0-----:R0:W2:Y:S02]  /*20f10*/  SYNCS.PHASECHK.TRANS64.TRYWAIT P0, [R2+URZ+0x32460], R6 ;  /* 0x03246006020075a7 */ /* 0x0010a4000800017f */
[----:B--2---:R-:W-:Y:S05]  /*20f20*/  @!P0 NANOSLEEP.SYNCS 0x989680 ;  /* 0x009896800000895d */ /* 0x004fea0003900000 */
[----:B------:R-:W2:Y:S02]  /*20f30*/  @!P0 SYNCS.PHASECHK.TRANS64 P0, [R2+URZ+0x32460], R6 ;  /* 0x03246006020085a7 */ /* 0x000ea4000800007f */
[----:B--2---:R-:W-:Y:S05]  /*20f40*/  @!P0 BRA `(.L_x_14898) ;  /* 0xfffffffc00f08947 */ /* 0x004fea000383ffff */
[----:B------:R-:W-:Y:S05]  /*20f50*/  BRA `(.L_x_15066) ;  /* 0xffffffa000907947 */ /* 0x000fea000383ffff */
.L_x_14909:
[----:B0-----:R0:W1:Y:S02]  /*20f60*/  SYNCS.PHASECHK.TRANS64.TRYWAIT P0, [R3+URZ+0x32440], R2 ;  /* 0x03244002030075a7 */ /* 0x001064000800017f */
[----:B-1----:R-:W-:Y:S05]  /*20f70*/  @!P0 NANOSLEEP.SYNCS 0x989680 ;  /* 0x009896800000895d */ /* 0x002fea0003900000 */
[----:B------:R-:W1:Y:S02]  /*20f80*/  @!P0 SYNCS.PHASECHK.TRANS64 P0, [R3+URZ+0x32440], R2 ;  /* 0x03244002030085a7 */ /* 0x000e64000800007f */
[----:B-1----:R-:W-:Y:S05]  /*20f90*/  @!P0 BRA `(.L_x_14909) ;  /* 0xfffffffc00f08947 */ /* 0x002fea000383ffff */
[----:B------:R-:W-:Y:S05]  /*20fa0*/  BRA `(.L_x_15067) ;  /* 0xffffffa800987947 */ /* 0x000fea000383ffff */
.L_x_14914:
[----:B-1----:R1:W2:Y:S02]  /*20fb0*/  SYNCS.PHASECHK.TRANS64.TRYWAIT P0, [R3+URZ+0x32460], R2 ;  /* 0x03246002030075a7 */ /* 0x0022a4000800017f */
[----:B--2---:R-:W-:Y:S05]  /*20fc0*/  @!P0 NANOSLEEP.SYNCS 0x989680 ;  /* 0x009896800000895d */ /* 0x004fea0003900000 */
[----:B------:R-:W2:Y:S02]  /*20fd0*/  @!P0 SYNCS.PHASECHK.TRANS64 P0, [R3+URZ+0x32460], R2 ;  /* 0x03246002030085a7 */ /* 0x000ea4000800007f */
[----:B--2---:R-:W-:Y:S05]  /*20fe0*/  @!P0 BRA `(.L_x_14914) ;  /* 0xfffffffc00f08947 */ /* 0x004fea000383ffff */
[----:B------:R-:W-:Y:S05]  /*20ff0*/  BRA `(.L_x_15068) ;  /* 0xffffffac001c7947 */ /* 0x000fea000383ffff */
.L_x_14925:
[----:B0-----:R0:W1:Y:S02]  /*21000*/  SYNCS.PHASECHK.TRANS64.TRYWAIT P0, [R3+URZ+0x32440], R2 ;  /* 0x03244002030075a7 */ /* 0x001064000800017f */
[----:B-1----:R-:W-:Y:S05]  /*21010*/  @!P0 NANOSLEEP.SYNCS 0x989680 ;  /* 0x009896800000895d */ /* 0x002fea0003900000 */
[----:B------:R-:W1:Y:S02]  /*21020*/  @!P0 SYNCS.PHASECHK.TRANS64 P0, [R3+URZ+0x32440], R2 ;  /* 0x03244002030085a7 */ /* 0x000e64000800007f */
[----:B-1----:R-:W-:Y:S05]  /*21030*/  @!P0 BRA `(.L_x_14925) ;  /* 0xfffffffc00f08947 */ /* 0x002fea000383ffff */
[----:B------:R-:W-:Y:S05]  /*21040*/  BRA `(.L_x_15069) ;  /* 0xffffffb400087947 */ /* 0x000fea000383ffff */
.L_x_14930:
[----:B-1----:R1:W2:Y:S02]  /*21050*/  SYNCS.PHASECHK.TRANS64.TRYWAIT P0, [R3+URZ+0x32460], R2 ;  /* 0x03246002030075a7 */ /* 0x0022a4000800017f */
[----:B--2---:R-:W-:Y:S05]  /*21060*/  @!P0 NANOSLEEP.SYNCS 0x989680 ;  /* 0x009896800000895d */ /* 0x004fea0003900000 */
[----:B------:R-:W2:Y:S02]  /*21070*/  @!P0 SYNCS.PHASECHK.TRANS64 P0, [R3+URZ+0x32460], R2 ;  /* 0x03246002030085a7 */ /* 0x000ea4000800007f */
[----:B--2---:R-:W-:Y:S05]  /*21080*/  @!P0 BRA `(.L_x_14930) ;  /* 0xfffffffc00f08947 */ /* 0x004fea000383ffff */
[----:B------:R-:W-:Y:S05]  /*21090*/  BRA `(.L_x_15070) ;  /* 0xffffffb400907947 */ /* 0x000fea000383ffff */
.L_x_14942:
[----:B------:R-:W-:Y:S01]  /*210a0*/  BSSY B0, `(.L_x_15071) ;  /* 0x0000008000007945 */ /* 0x000fe20003800000 */
[----:B------:R-:W-:Y:S02]  /*210b0*/  IMAD.MOV.U32 R13, RZ, RZ, R16 ;  /* 0x000000ffff0d7224 */ /* 0x000fe400078e0010 */
[----:B------:R-:W-:Y:S02]  /*210c0*/  IMAD.MOV.U32 R12, RZ, RZ, RZ ;  /* 0x000000ffff0c7224 */ /* 0x000fe400078e00ff */
[----:B------:R-:W-:Y:S02]  /*210d0*/  IMAD.MOV.U32 R11, RZ, RZ, 0x1f ;  /* 0x0000001fff0b7424 */ /* 0x000fe400078e00ff */
[----:B------:R-:W-:-:S07]  /*210e0*/  IMAD.MOV.U32 R15, RZ, RZ, -0x1 ;  /* 0xffffffffff0f7424 */ /* 0x000fce00078e00ff */
[----:B0---45:R-:W-:Y:S05]  /*210f0*/  WARPSYNC.COLLECTIVE R15, `(.L_x_15072) ;  /* 0x000000000f087348 */ /* 0x031fea0003c00000 */
[----:B0-----:R0:W1:Y:S02]  /*21100*/  SHFL.IDX P6, R14, R13, R12, R11 ;  /* 0x0000000c0d0e7389 */ /* 0x00106400000c000b */
[----:B01--45:R-:W-:Y:S01]  /*21110*/  ENDCOLLECTIVE ;  /* 0x000000000000791b */ /* 0x033fe20003800000 */
.L_x_15072:
[----:B------:R-:W-:Y:S05]  /*21120*/  BSYNC B0 ;  /* 0x0000000000007941 */ /* 0x000fea0003800000 */
.L_x_15071:
        /* <DEDUP_REMOVED lines=9> */
.L_x_15073:
        /* <DEDUP_REMOVED lines=18> */
.L_x_15074:
        /* <DEDUP_REMOVED lines=8> */
.L_x_15075:
        /* <DEDUP_REMOVED lines=8> */
.L_x_15076:
        /* <DEDUP_REMOVED lines=8> */
.L_x_15077:
        /* <DEDUP_REMOVED lines=8> */
.L_x_15078:
        /* <DEDUP_REMOVED lines=9> */
.L_x_15079:
[----:B------:R-:W-:Y:S01]  /*21570*/  IMAD.MOV.U32 R16, RZ, RZ, R14 ;  /* 0x000000ffff107224 */ /* 0x000fe200078e000e */
[----:B------:R-:W-:Y:S06]  /*21580*/  BRA `(.L_x_15080) ;  /* 0xffffffb800e87947 */ /* 0x000fec000383ffff */
.L_x_14947:
        /* <DEDUP_REMOVED lines=8> */
.L_x_15082:
[----:B------:R-:W-:Y:S05]  /*21610*/  BSYNC B0 ;  /* 0x0000000000007941 */ /* 0x000fea0003800000 */
.L_x_15081:
        /* <DEDUP_REMOVED lines=10> */
.L_x_15083:
        /* <DEDUP_REMOVED lines=8> */
.L_x_15084:
        /* <DEDUP_REMOVED lines=8> */
.L_x_15085:
        /* <DEDUP_REMOVED lines=8> */
.L_x_15086:
        /* <DEDUP_REMOVED lines=9> */
.L_x_15087:
[----:B------:R-:W-:Y:S01]  /*218d0*/  IMAD.MOV.U32 R16, RZ, RZ, R14 ;  /* 0x000000ffff107224 */ /* 0x000fe200078e000e */
[----:B------:R-:W-:Y:S06]  /*218e0*/  BRA `(.L_x_15088) ;  /* 0xffffffb800ac7947 */ /* 0x000fec000383ffff */
.L_x_14949:
[----:B------:R-:W-:Y:S01]  /*218f0*/  BSSY B0, `(.L_x_15089) ;  /* 0x0000006000007945 */ /* 0x000fe20003800000 */
[----:B------:R-:W-:Y:S01]  /*21900*/  PLOP3.LUT P6, PT, P6, PT, PT, 0x8, 0x0 ;  /* 0x000000000000781c */ /* 0x000fe200037ce170 */
[----:B------:R-:W-:-:S12]  /*21910*/  IMAD.MOV.U32 R15, RZ, RZ, -0x1 ;  /* 0xffffffffff0f7424 */ /* 0x000fd800078e00ff */
[----:B0---45:R-:W-:Y:S05]  /*21920*/  WARPSYNC.COLLECTIVE R15, `(.L_x_15090) ;  /* 0x000000000f087348 */ /* 0x031fea0003c00000 */
[----:B------:R-:W-:Y:S01]  /*21930*/  VOTE.ANY R14, PT, P6 ;  /* 0x00000000000e7806 */ /* 0x000fe200030e0100 */
[----:B0---45:R-:W-:Y:S06]  /*21940*/  ENDCOLLECTIVE ;  /* 0x000000000000791b */ /* 0x031fec0003800000 */
.L_x_15090:
[----:B------:R-:W-:Y:S05]  /*21950*/  BSYNC B0 ;  /* 0x0000000000007941 */ /* 0x000fea0003800000 */
.L_x_15089:
        /* <DEDUP_REMOVED lines=9> */
.L_x_15091:
[----:B------:R-:W-:Y:S01]  /*219f0*/  IMAD.MOV.U32 R17, RZ, RZ, R14 ;  /* 0x000000ffff117224 */ /* 0x000fe200078e000e */
[----:B------:R-:W-:Y:S06]  /*21a00*/  BRA `(.L_x_15092) ;  /* 0xffffffb8009c7947 */ /* 0x000fec000383ffff */
.L_x_14951:
[----:B------:R-:W-:Y:S01]  /*21a10*/  BSSY B0, `(.L_x_15093) ;  /* 0x0000007000007945 */ /* 0x000fe20003800000 */
[----:B------:R-:W-:Y:S02]  /*21a20*/  IMAD.MOV.U32 R13, RZ, RZ, R3 ;  /* 0x000000ffff0d7224 */ /* 0x000fe400078e0003 */
[----:B------:R-:W-:Y:S02]  /*21a30*/  IMAD.MOV.U32 R11, RZ, RZ, 0x1f ;  /* 0x0000001fff0b7424 */ /* 0x000fe400078e00ff */
[----:B------:R-:W-:-:S07]  /*21a40*/  IMAD.MOV.U32 R15, RZ, RZ, -0x1 ;  /* 0xffffffffff0f7424 */ /* 0x000fce00078e00ff */
[----:B0-2-45:R-:W-:Y:S05]  /*21a50*/  WARPSYNC.COLLECTIVE R15, `(.L_x_15094) ;  /* 0x000000000f087348 */ /* 0x035fea0003c00000 */
[----:B------:R1:W3:Y:S02]  /*21a60*/  SHFL.IDX P6, R14, R13, R12, R11 ;  /* 0x0000000c0d0e7389 */ /* 0x0002e400000c000b */
[----:B012345:R-:W-:Y:S01]  /*21a70*/  ENDCOLLECTIVE ;  /* 0x000000000000791b */ /* 0x03ffe20003800000 */
.L_x_15094:
[----:B------:R-:W-:Y:S05]  /*21a80*/  BSYNC B0 ;  /* 0x0000000000007941 */ /* 0x000fea0003800000 */
.L_x_15093:
[----:B------:R-:W-:Y:S01]  /*21a90*/  IMAD.MOV.U32 R2, RZ, RZ, R14 ;  /* 0x000000ffff027224 */ /* 0x000fe200078e000e */
[----:B------:R-:W-:Y:S06]  /*21aa0*/  BRA `(.L_x_14950) ;  /* 0xffffffb800907947 */ /* 0x000fec000383ffff */
.L_x_14955:
[----:B0-----:R0:W2:Y:S02]  /*21ab0*/  SYNCS.PHASECHK.TRANS64.TRYWAIT P0, [R0+URZ+0x32420], R3 ;  /* 0x03242003000075a7 */ /* 0x0010a4000800017f */
[----:B--2---:R-:W-:Y:S05]  /*21ac0*/  @!P0 NANOSLEEP.SYNCS 0x989680 ;  /* 0x009896800000895d */ /* 0x004fea0003900000 */
[----:B------:R-:W2:Y:S02]  /*21ad0*/  @!P0 SYNCS.PHASECHK.TRANS64 P0, [R0+URZ+0x32420], R3 ;  /* 0x03242003000085a7 */ /* 0x000ea4000800007f */
[----:B--2---:R-:W-:Y:S05]  /*21ae0*/  @!P0 BRA `(.L_x_14955) ;  /* 0xfffffffc00f08947 */ /* 0x004fea000383ffff */
[----:B------:R-:W-:Y:S05]  /*21af0*/  BRA `(.L_x_15095) ;  /* 0xffffffc000107947 */ /* 0x000fea000383ffff */
.L_x_14956:
        /* <DEDUP_REMOVED lines=8> */
[----:B0---45:R-:W-:Y:S05]  /*21b80*/  WARPSYNC.COLLECTIVE R15, `(.L_x_15097) ;  /* 0x000000000f087348 */ /* 0x031fea0003c00000 */
[----:B------:R1:W2:Y:S02]  /*21b90*/  SHFL.IDX P6, R14, R13, R12, R11 ;  /* 0x0000000c0d0e7389 */ /* 0x0002a400000c000b */
[----:B012-45:R-:W-:Y:S01]  /*21ba0*/  ENDCOLLECTIVE ;  /* 0x000000000000791b */ /* 0x037fe20003800000 */
.L_x_15097:
[----:B------:R-:W-:Y:S05]  /*21bb0*/  BSYNC B0 ;  /* 0x0000000000007941 */ /* 0x000fea0003800000 */
.L_x_15096:
[----:B------:R-:W-:Y:S05]  /*21bc0*/  BRA `(.L_x_15098) ;  /* 0xffffffbc00f87947 */ /* 0x000fea000383ffff */
.L_x_14957:
[----:B------:R-:W-:Y:S01]  /*21bd0*/  BSSY B0, `(.L_x_15099) ;  /* 0x0000006000007945 */ /* 0x000fe20003800000 */
[----:B------:R-:W-:-:S07]  /*21be0*/  IMAD.MOV.U32 R15, RZ, RZ, -0x1 ;  /* 0xffffffffff0f7424 */ /* 0x000fce00078e00ff */
[----:B012-45:R-:W-:Y:S05]  /*21bf0*/  WARPSYNC.COLLECTIVE R15, `(.L_x_15100) ;  /* 0x000000000f0c7348 */ /* 0x037fea0003c00000 */
[----:B------:R-:W-:Y:S02]  /*21c00*/  ELECT P6, UR62, PT ;  /* 0x00000000003e782f */ /* 0x000fe400038c0000 */
[----:B------:R-:W-:Y:S01]  /*21c10*/  MOV R14, UR62 ;  /* 0x0000003e000e7c02 */ /* 0x000fe20008000f00 */
[----:B012-45:R-:W-:Y:S10]  /*21c20*/  ENDCOLLECTIVE ;  /* 0x000000000000791b */ /* 0x037ff40003800000 */
.L_x_15100:
[----:B------:R-:W-:Y:S05]  /*21c30*/  BSYNC B0 ;  /* 0x0000000000007941 */ /* 0x000fea0003800000 */
.L_x_15099:
[----:B------:R-:W-:Y:S05]  /*21c40*/  BRA `(.L_x_15101) ;  /* 0xffffffbc00ec7947 */ /* 0x000fea000383ffff */
.L_x_14959:
[----:B0-----:R0:W1:Y:S02]  /*21c50*/  SYNCS.PHASECHK.TRANS64.TRYWAIT P0, [R6+URZ], R5 ;  /* 0x00000005060075a7 */ /* 0x001064000800017f */
[----:B-1----:R-:W-:Y:S05]  /*21c60*/  @!P0 NANOSLEEP.SYNCS 0x989680 ;  /* 0x009896800000895d */ /* 0x002fea0003900000 */
[----:B------:R-:W1:Y:S02]  /*21c70*/  @!P0 SYNCS.PHASECHK.TRANS64 P0, [R6+URZ], R5 ;  /* 0x00000005060085a7 */ /* 0x000e64000800007f */
[----:B-1----:R-:W-:Y:S05]  /*21c80*/  @!P0 BRA `(.L_x_14959) ;  /* 0xfffffffc00f08947 */ /* 0x002fea000383ffff */
[----:B------:R-:W-:Y:S05]  /*21c90*/  BRA `(.L_x_15102) ;  /* 0xffffffc000287947 */ /* 0x000fea000383ffff */
.L_x_14960:
[----:B-1----:R1:W2:Y:S02]  /*21ca0*/  SYNCS.PHASECHK.TRANS64.TRYWAIT P0, [R7+URZ], R2 ;  /* 0x00000002070075a7 */ /* 0x0022a4000800017f */
[----:B--2---:R-:W-:Y:S05]  /*21cb0*/  @!P0 NANOSLEEP.SYNCS 0x989680 ;  /* 0x009896800000895d */ /* 0x004fea0003900000 */
[----:B------:R-:W2:Y:S02]  /*21cc0*/  @!P0 SYNCS.PHASECHK.TRANS64 P0, [R7+URZ], R2 ;  /* 0x00000002070085a7 */ /* 0x000ea4000800007f */
[----:B--2---:R-:W-:Y:S05]  /*21cd0*/  @!P0 BRA `(.L_x_14960) ;  /* 0xfffffffc00f08947 */ /* 0x004fea000383ffff */
[----:B------:R-:W-:Y:S05]  /*21ce0*/  BRA `(.L_x_15103) ;  /* 0xffffffc0001c7947 */ /* 0x000fea000383ffff */
.L_x_14962:
[----:B--2---:R2:W3:Y:S02]  /*21cf0*/  SYNCS.PHASECHK.TRANS64.TRYWAIT P0, [R4+URZ], R5 ;  /* 0x00000005040075a7 */ /* 0x0044e4000800017f */
[----:B---3--:R-:W-:Y:S05]  /*21d00*/  @!P0 NANOSLEEP.SYNCS 0x989680 ;  /* 0x009896800000895d */ /* 0x008fea0003900000 */
[----:B------:R-:W3:Y:S02]  /*21d10*/  @!P0 SYNCS.PHASECHK.TRANS64 P0, [R4+URZ], R5 ;  /* 0x00000005040085a7 */ /* 0x000ee4000800007f */
[----:B---3--:R-:W-:Y:S05]  /*21d20*/  @!P0 BRA `(.L_x_14962) ;  /* 0xfffffffc00f08947 */ /* 0x008fea000383ffff */
[----:B------:R-:W-:Y:S05]  /*21d30*/  BRA `(.L_x_15104) ;  /* 0xffffffc000247947 */ /* 0x000fea000383ffff */
.L_x_15105:
        /* <DEDUP_REMOVED lines=12> */
.L_x_15154:


//--------------------- .nv.global.init           --------------------------
	.section	.nv.global.init,"aw",@progbits
.nv.global.init:
	.type		$str$23,@object
	.size		$str$23,($str$24 - $str$23)
$str$23:
        /*0000*/ 	.byte	0x28, 0x61, 0x64, 0x64, 0x72, 0x65, 0x73, 0x73, 0x20, 0x26, 0x20, 0x6d, 0x61, 0x73, 0x6b, 0x29
        /*0010*/ 	.byte	0x20, 0x3d, 0x3d, 0x20, 0x30, 0x00
	.type		$str$24,@object
	.size		$str$24,(__unnamed_11 - $str$24)
$str$24:
        /*0016*/ 	.byte	0x2f, 0x74, 0x6d, 0x70, 0x2f, 0x6f, 0x73, 0x73, 0x5f, 0x6b, 0x65, 0x72, 0x6e, 0x65, 0x6c, 0x73
        /*0026*/ 	.byte	0x5f, 0x73, 0x72, 0x63, 0x2f, 0x66, 0x6c, 0x61, 0x73, 0x68, 0x5f, 0x61, 0x74, 0x74, 0x65, 0x6e
        /*0036*/ 	.byte	0x74, 0x69, 0x6f, 0x6e, 0x2f, 0x63, 0x73, 0x72, 0x63, 0x2f, 0x63, 0x75, 0x74, 0x6c, 0x61, 0x73
        /*0046*/ 	.byte	0x73, 0x2f, 0x69, 0x6e, 0x63, 0x6c, 0x75, 0x64, 0x65, 0x2f, 0x63, 0x75, 0x74, 0x65, 0x2f, 0x70
        /*0056*/ 	.byte	0x6f, 0x69, 0x6e, 0x74, 0x65, 0x72, 0x5f, 0x66, 0x6c, 0x61, 0x67, 0x67, 0x65, 0x64, 0x2e, 0x68
        /*0066*/ 	.byte	0x70, 0x70, 0x00
	.type		__unnamed_11,@object
	.size		__unnamed_11,(__unnamed_4 - __unnamed_11)
__unnamed_11:
        /* <DEDUP_REMOVED lines=24> */
	.type		__unnamed_4,@object
	.size		__unnamed_4,(__unnamed_12 - __unnamed_4)
__unnamed_4:
        /* <DEDUP_REMOVED lines=24> */
        /*0369*/ 	.byte	0x00
	.type		__unnamed_12,@object
	.size		__unnamed_12,(__unnamed_17 - __unnamed_12)
__unnamed_12:
        /* <DEDUP_REMOVED lines=24> */
        /*04ea*/ 	.byte	0x26, 0x5d, 0x00
	.type		__unnamed_17,@object
	.size		__unnamed_17,(__unnamed_5 - __unnamed_17)
__unnamed_17:
        /* <DEDUP_REMOVED lines=25> */
	.type		__unnamed_5,@object
	.size		__unnamed_5,(__unnamed_19 - __unnamed_5)
__unnamed_5:
        /* <DEDUP_REMOVED lines=25> */
	.type		__unnamed_19,@object
	.size		__unnamed_19,(__unnamed_7 - __unnamed_19)
__unnamed_19:
        /* <DEDUP_REMOVED lines=25> */
	.type		__unnamed_7,@object
	.size		__unnamed_7,(__unnamed_13 - __unnamed_7)
__unnamed_7:
        /* <DEDUP_REMOVED lines=25> */
	.type		__unnamed_13,@object
	.size		__unnamed_13,(__unnamed_6 - __unnamed_13)
__unnamed_13:
        /* <DEDUP_REMOVED lines=28> */
        /*0cbd*/ 	.byte	0x34, 0x30, 0x39, 0x36, 0x3e, 0x3e, 0x3e, 0x3e, 0x3e, 0x5d, 0x00
	.type		__unnamed_6,@object
	.size		__unnamed_6,(__unnamed_8 - __unnamed_6)
__unnamed_6:
        /* <DEDUP_REMOVED lines=29> */
	.type		__unnamed_8,@object
	.size		__unnamed_8,(__unnamed_1 - __unnamed_8)
__unnamed_8:
        /* <DEDUP_REMOVED lines=28> */
        /*1054*/ 	.byte	0x34, 0x30, 0x39, 0x36, 0x3e, 0x3e, 0x3e, 0x3e, 0x3e, 0x20, 0x26, 0x5d, 0x00
	.type		__unnamed_1,@object
	.size		__unnamed_1,(__unnamed_9 - __unnamed_1)
__unnamed_1:
        /* <DEDUP_REMOVED lines=28> */
        /*1221*/ 	.byte	0x3c, 0x36, 0x31, 0x34, 0x34, 0x3e, 0x3e, 0x3e, 0x3e, 0x3e, 0x20, 0x26, 0x5d, 0x00
	.type		__unnamed_9,@object
	.size		__unnamed_9,(__unnamed_10 - __unnamed_9)
__unnamed_9:
        /* <DEDUP_REMOVED lines=28> */
        /*13ef*/ 	.byte	0x3a, 0x43, 0x3c, 0x33, 0x32, 0x37, 0x36, 0x38, 0x3e, 0x3e, 0x3e, 0x3e, 0x3e, 0x5d, 0x00
	.type		__unnamed_10,@object
	.size		__unnamed_10,(__unnamed_21 - __unnamed_10)
__unnamed_10:
        /* <DEDUP_REMOVED lines=29> */
	.type		__unnamed_21,@object
	.size		__unnamed_21,(__unnamed_3 - __unnamed_21)
__unnamed_21:
        /* <DEDUP_REMOVED lines=29> */
	.type		__unnamed_3,@object
	.size		__unnamed_3,(__unnamed_23 - __unnamed_3)
__unnamed_3:
        /* <DEDUP_REMOVED lines=29> */
	.type		__unnamed_23,@object
	.size		__unnamed_23,(__unnamed_15 - __unnamed_23)
__unnamed_23:
        /* <DEDUP_REMOVED lines=29> */
	.type		__unnamed_15,@object
	.size		__unnamed_15,(__unnamed_16 - __unnamed_15)
__unnamed_15:
        /* <DEDUP_REMOVED lines=29> */
	.type		__unnamed_16,@object
	.size		__unnamed_16,(__unnamed_2 - __unnamed_16)
__unnamed_16:
        /* <DEDUP_REMOVED lines=29> */
	.type		__unnamed_2,@object
	.size		__unnamed_2,(__unnamed_18 - __unnamed_2)
__unnamed_2:
        /* <DEDUP_REMOVED lines=29> */
	.type		__unnamed_18,@object
	.size		__unnamed_18,(__unnamed_22 - __unnamed_18)
__unnamed_18:
        /* <DEDUP_REMOVED lines=29> */
	.type		__unnamed_22,@object
	.size		__unnamed_22,(__unnamed_20 - __unnamed_22)
__unnamed_22:
        /* <DEDUP_REMOVED lines=29> */
	.type		__unnamed_20,@object
	.size		__unnamed_20,(__unnamed_14 - __unnamed_20)
__unnamed_20:
        /* <DEDUP_REMOVED lines=29> */
        /*261d*/ 	.byte	0x5d, 0x00
	.type		__unnamed_14,@object
	.size		__unnamed_14,(.L_13 - __unnamed_14)
__unnamed_14:
        /* <DEDUP_REMOVED lines=30> */
.L_13:


//--------------------- .nv.shared._ZN7cutlass13device_kernelIN5flash11enable_sm90INS1_16FlashAttnFwdSm90INS1_25CollectiveMainloopFwdSm90ILi2EN4cute5tupleIJNS5_1CILi1EEES8_S8_EEENS6_IJNS7_ILi128EEESA_NS7_ILi192EEEEEELi128ENS_10bfloat16_tEfNS_4arch4Sm90ELb0ELb0ELb0ELb0ELb0ELb0ELb0ELb1ELb1ELb1ELb0ELb0EEENS1_21CollectiveEpilogueFwdINS6_IJSA_SA_SA_EEES9_SD_SF_Li256ELb0ELb1ELb0ELb0EEENS1_29StaticPersistentTileSchedulerILb0EEEEEEEEEvNT_6ParamsE --------------------------
	.section	.nv.shared._ZN7cutlass13device_kernelIN5flash11enable_sm90INS1_16FlashAttnFwdSm90INS1_25CollectiveMainloopFwdSm90ILi2EN4cute5tupleIJNS5_1CILi1EEES8_S8_EEENS6_IJNS7_ILi128EEESA_NS7_ILi192EEEEEELi128ENS_10bfloat16_tEfNS_4arch4Sm90ELb0ELb0ELb0ELb0ELb0ELb0ELb0ELb1ELb1ELb1ELb0ELb0EEENS1_21CollectiveEpilogueFwdINS6_IJSA_SA_SA_EEES9_SD_SF_Li256ELb0ELb1ELb0ELb0EEENS1_29StaticPersistentTileSchedulerILb0EEEEEEEEEvNT_6ParamsE,"aw",@nobits
	.sectionflags	@""
	.align	16
	.zero		1024


//--------------------- .nv.shared.reserved.0     --------------------------
	.section	.nv.shared.reserved.0,"aw",@nobits
	.weak		__nv_reservedSMEM_offset_0_alias
	.size		__nv_reservedSMEM_offset_0_alias, 0, 0
	.other		__nv_reservedSMEM_offset_0_alias,@"STO_CUDA_RESERVED_SHARED STV_DEFAULT"
__nv_reservedSMEM_offset_0_alias:
	.zero		0


//--------------------- .nv.global                --------------------------
	.section	.nv.global,"aw",@nobits
.nv.global:
	.type		_ZN75_INTERNAL_05d65701_39_flash_fwd_hdimdiff_bf16_packgqa_sm90_cu_93b96ec2_40894cute1_E,@object
	.size		_ZN75_INTERNAL_05d65701_39_flash_fwd_hdimdiff_bf16_packgqa_sm90_cu_93b96ec2_40894cute1_E,(_ZN75_INTERNAL_05d65701_39_flash_fwd_hdimdiff_bf16_packgqa_sm90_cu_93b96ec2_40894cuda3std3__45__cpo6cbeginE - _ZN75_INTERNAL_05d65701_39_flash_fwd_hdimdiff_bf16_packgqa_sm90_cu_93b96ec2_40894cute1_E)
_ZN75_INTERNAL_05d65701_39_flash_fwd_hdimdiff_bf16_packgqa_sm90_cu_93b96ec2_40894cute1_E:
	.zero		1
	.type		_ZN75_INTERNAL_05d65701_39_flash_fwd_hdimdiff_bf16_packgqa_sm90_cu_93b96ec2_40894cuda3std3__45__cpo6cbeginE,@object
	.size		_ZN75_INTERNAL_05d65701_39_flash_fwd_hdimdiff_bf16_packgqa_sm90_cu_93b96ec2_40894cuda3std3__45__cpo6cbeginE,(_ZN75_INTERNAL_05d65701_39_flash_fwd_hdimdiff_bf16_packgqa_sm90_cu_93b96ec2_40894cuda3std3__48in_placeE - _ZN75_INTERNAL_05d65701_39_flash_fwd_hdimdiff_bf16_packgqa_sm90_cu_93b96ec2_40894cuda3std3__45__cpo6cbeginE)
_ZN75_INTERNAL_05d65701_39_flash_fwd_hdimdiff_bf16_packgqa_sm90_cu_93b96ec2_40894cuda3std3__45__cpo6cbeginE:
	.zero		1
	.type		_ZN75_INTERNAL_05d65701_39_flash_fwd_hdimdiff_bf16_packgqa_sm90_cu_93b96ec2_40894cuda3std3__48in_placeE,@object
	.size		_ZN75_INTERNAL_05d65701_39_flash_fwd_hdimdiff_bf16_packgqa_sm90_cu_93b96ec2_40894cuda3std3__48in_placeE,(_ZN75_INTERNAL_05d65701_39_flash_fwd_hdimdiff_bf16_packgqa_sm90_cu_93b96ec2_40894cuda3std6ranges3__45__cpo9iter_moveE - _ZN75_INTERNAL_05d65701_39_flash_fwd_hdimdiff_bf16_packgqa_sm90_cu_93b96ec2_40894cuda3std3__48in_placeE)
_ZN75_INTERNAL_05d65701_39_flash_fwd_hdimdiff_bf16_packgqa_sm90_cu_93b96ec2_40894cuda3std3__48in_placeE:
	.zero		1
	.type		_ZN75_INTERNAL_05d65701_39_flash_fwd_hdimdiff_bf16_packgqa_sm90_cu_93b96ec2_40894cuda3std6ranges3__45__cpo9iter_moveE,@object
	.size		_ZN75_INTERNAL_05d65701_39_flash_fwd_hdimdiff_bf16_packgqa_sm90_cu_93b96ec2_40894cuda3std6ranges3__45__cpo9iter_moveE,(_ZN75_INTERNAL_05d65701_39_flash_fwd_hdimdiff_bf16_packgqa_sm90_cu_93b96ec2_40894cuda3std3__45__cpo5beginE - _ZN75_INTERNAL_05d65701_39_flash_fwd_hdimdiff_bf16_packgqa_sm90_cu_93b96ec2_40894cuda3std6ranges3__45__cpo9iter_moveE)
_ZN75_INTERNAL_05d65701_39_flash_fwd_hdimdiff_bf16_packgqa_sm90_cu_93b96ec2_40894cuda3std6ranges3__45__cpo9iter_moveE:
	.zero		1
	.type		_ZN75_INTERNAL_05d65701_39_flash_fwd_hdimdiff_bf16_packgqa_sm90_cu_93b96ec2_40894cuda3std3__45__cpo5beginE,@object
	.size		_ZN75_INTERNAL_05d65701_39_flash_fwd_hdimdiff_bf16_packgqa_sm90_cu_93b96ec2_40894cuda3std3__45__cpo5beginE,(_ZN75_INTERNAL_05d65701_39_flash_fwd_hdimdiff_bf16_packgqa_sm90_cu_93b96ec2_40894cuda3std3__477_GLOBAL__N__05d65701_39_flash_fwd_hdimdiff_bf16_packgqa_sm90_cu_93b96ec2_40896ignoreE - _ZN75_INTERNAL_05d65701_39_flash_fwd_hdimdiff_bf16_packgqa_sm90_cu_93b96ec2_40894cuda3std3__45__cpo5beginE)
_ZN75_INTERNAL_05d65701_39_flash_fwd_hdimdiff_bf16_packgqa_sm90_cu_93b96ec2_40894cuda3std3__45__cpo5beginE:
	.zero		1
	.type		_ZN75_INTERNAL_05d65701_39_flash_fwd_hdimdiff_bf16_packgqa_sm90_cu_93b96ec2_40894cuda3std3__477_GLOBAL__N__05d65701_39_flash_fwd_hdimdiff_bf16_packgqa_sm90_cu_93b96ec2_40896ignoreE,@object
	.size		_ZN75_INTERNAL_05d65701_39_flash_fwd_hdimdiff_bf16_packgqa_sm90_cu_93b96ec2_40894cuda3std3__477_GLOBAL__N__05d65701_39_flash_fwd_hdimdiff_bf16_packgqa_sm90_cu_93b96ec2_40896ignoreE,(_ZN75_INTERNAL_05d65701_39_flash_fwd_hdimdiff_bf16_packgqa_sm90_cu_93b96ec2_40894cute7productE - _ZN75_INTERNAL_05d65701_39_flash_fwd_hdimdiff_bf16_packgqa_sm90_cu_93b96ec2_40894cuda3std3__477_GLOBAL__N__05d65701_39_flash_fwd_hdimdiff_bf16_packgqa_sm90_cu_93b96ec2_40896ignoreE)
_ZN75_INTERNAL_05d65701_39_flash_fwd_hdimdiff_bf16_packgqa_sm90_cu_93b96ec2_40894cuda3std3__477_GLOBAL__N__05d65701_39_flash_fwd_hdimdiff_bf16_packgqa_sm90_cu_93b96ec2_40896ignoreE:
	.zero		1
	.type		_ZN75_INTERNAL_05d65701_39_flash_fwd_hdimdiff_bf16_packgqa_sm90_cu_93b96ec2_40894cute7productE,@object
	.size		_ZN75_INTERNAL_05d65701_39_flash_fwd_hdimdiff_bf16_packgqa_sm90_cu_93b96ec2_40894cute7productE,(_ZN75_INTERNAL_05d65701_39_flash_fwd_hdimdiff_bf16_packgqa_sm90_cu_93b96ec2_40894cuda3std3__45__cpo3endE - _ZN75_INTERNAL_05d65701_39_flash_fwd_hdimdiff_bf16_packgqa_sm90_cu_93b96ec2_40894cute7productE)
_ZN75_INTERNAL_05d65701_39_flash_fwd_hdimdiff_bf16_packgqa_sm90_cu_93b96ec2_40894cute7productE:
	.zero		1
	.type		_ZN75_INTERNAL_05d65701_39_flash_fwd_hdimdiff_bf16_packgqa_sm90_cu_93b96ec2_40894cuda3std3__45__cpo3endE,@object
	.size		_ZN75_INTERNAL_05d65701_39_flash_fwd_hdimdiff_bf16_packgqa_sm90_cu_93b96ec2_40894cuda3std3__45__cpo3endE,(_ZN75_INTERNAL_05d65701_39_flash_fwd_hdimdiff_bf16_packgqa_sm90_cu_93b96ec2_40894cuda3std3__419piecewise_constructE - _ZN75_INTERNAL_05d65701_39_flash_fwd_hdimdiff_bf16_packgqa_sm90_cu_93b96ec2_40894cuda3std3__45__cpo3endE)
_ZN75_INTERNAL_05d65701_39_flash_fwd_hdimdiff_bf16_packgqa_sm90_cu_93b96ec2_40894cuda3std3__45__cpo3endE:
	.zero		1
	.type		_ZN75_INTERNAL_05d65701_39_flash_fwd_hdimdiff_bf16_packgqa_sm90_cu_93b96ec2_40894cuda3std3__419piecewise_constructE,@object
	.size		_ZN75_INTERNAL_05d65701_39_flash_fwd_hdimdiff_bf16_packgqa_sm90_cu_93b96ec2_40894cuda3std3__419piecewise_constructE,(_ZN75_INTERNAL_05d65701_39_flash_fwd_hdimdiff_bf16_packgqa_sm90_cu_93b96ec2_40894cuda3std3__45__cpo4cendE - _ZN75_INTERNAL_05d65701_39_flash_fwd_hdimdiff_bf16_packgqa_sm90_cu_93b96ec2_40894cuda3std3__419piecewise_constructE)
_ZN75_INTERNAL_05d65701_39_flash_fwd_hdimdiff_bf16_packgqa_sm90_cu_93b96ec2_40894cuda3std3__419piecewise_constructE:
	.zero		1
	.type		_ZN75_INTERNAL_05d65701_39_flash_fwd_hdimdiff_bf16_packgqa_sm90_cu_93b96ec2_40894cuda3std3__45__cpo4cendE,@object
	.size		_ZN75_INTERNAL_05d65701_39_flash_fwd_hdimdiff_bf16_packgqa_sm90_cu_93b96ec2_40894cuda3std3__45__cpo4cendE,(_ZN75_INTERNAL_05d65701_39_flash_fwd_hdimdiff_bf16_packgqa_sm90_cu_93b96ec2_40894cuda3std6ranges3__45__cpo4swapE - _ZN75_INTERNAL_05d65701_39_flash_fwd_hdimdiff_bf16_packgqa_sm90_cu_93b96ec2_40894cuda3std3__45__cpo4cendE)
_ZN75_INTERNAL_05d65701_39_flash_fwd_hdimdiff_bf16_packgqa_sm90_cu_93b96ec2_40894cuda3std3__45__cpo4cendE:
	.zero		1
	.type		_ZN75_INTERNAL_05d65701_39_flash_fwd_hdimdiff_bf16_packgqa_sm90_cu_93b96ec2_40894cuda3std6ranges3__45__cpo4swapE,@object
	.size		_ZN75_INTERNAL_05d65701_39_flash_fwd_hdimdiff_bf16_packgqa_sm90_cu_93b96ec2_40894cuda3std6ranges3__45__cpo4swapE,(.L_30 - _ZN75_INTERNAL_05d65701_39_flash_fwd_hdimdiff_bf16_packgqa_sm90_cu_93b96ec2_40894cuda3std6ranges3__45__cpo4swapE)
_ZN75_INTERNAL_05d65701_39_flash_fwd_hdimdiff_bf16_packgqa_sm90_cu_93b96ec2_40894cuda3std6ranges3__45__cpo4swapE:
	.zero		1
.L_30:


//--------------------- .nv.shared._ZN7cutlass13device_kernelIN5flash11enable_sm90INS1_16FlashAttnFwdSm90INS1_25CollectiveMainloopFwdSm90ILi2EN4cute5tupleIJNS5_1CILi2EEENS7_ILi1EEES9_EEENS6_IJNS7_ILi128EEESB_NS7_ILi192EEEEEELi128ENS_10bfloat16_tEfNS_4arch4Sm90ELb0ELb0ELb0ELb0ELb0ELb0ELb0ELb1ELb1ELb1ELb0ELb0EEENS1_21CollectiveEpilogueFwdINS6_IJSB_SB_SB_EEESA_SE_SG_Li256ELb0ELb1ELb0ELb0EEENS1_29StaticPersistentTileSchedulerILb0EEEEEEEEEvNT_6ParamsE --------------------------
	.section	.nv.shared._ZN7cutlass13device_kernelIN5flash11enable_sm90INS1_16FlashAttnFwdSm90INS1_25CollectiveMainloopFwdSm90ILi2EN4cute5tupleIJNS5_1CILi2EEENS7_ILi1EEES9_EEENS6_IJNS7_ILi128EEESB_NS7_ILi192EEEEEELi128ENS_10bfloat16_tEfNS_4arch4Sm90ELb0ELb0ELb0ELb0ELb0ELb0ELb0ELb1ELb1ELb1ELb0ELb0EEENS1_21CollectiveEpilogueFwdINS6_IJSB_SB_SB_EEESA_SE_SG_Li256ELb0ELb1ELb0ELb0EEENS1_29StaticPersistentTileSchedulerILb0EEEEEEEEEvNT_6ParamsE,"aw",@nobits
	.sectionflags	@""
	.align	16
	.zero		1024


//--------------------- .nv.shared._ZN7cutlass13device_kernelIN5flash11enable_sm90INS1_16FlashAttnFwdSm90INS1_25CollectiveMainloopFwdSm90ILi2EN4cute5tupleIJNS5_1CILi1EEES8_S8_EEENS6_IJNS7_ILi128EEESA_NS7_ILi192EEEEEELi128ENS_10bfloat16_tEfNS_4arch4Sm90ELb0ELb0ELb0ELb1ELb0ELb0ELb0ELb1ELb1ELb1ELb0ELb0EEENS1_21CollectiveEpilogueFwdINS6_IJSA_SA_SA_EEES9_SD_SF_Li256ELb1ELb1ELb0ELb0EEENS1_36VarlenDynamicPersistentTileSchedulerILi128ELi128ELi256ELi128ELb0ELb1ELb1ELb0ELb1ELb1EEEEEEEEEvNT_6ParamsE --------------------------
	.section	.nv.shared._ZN7cutlass13device_kernelIN5flash11enable_sm90INS1_16FlashAttnFwdSm90INS1_25CollectiveMainloopFwdSm90ILi2EN4cute5tupleIJNS5_1CILi1EEES8_S8_EEENS6_IJNS7_ILi128EEESA_NS7_ILi192EEEEEELi128ENS_10bfloat16_tEfNS_4arch4Sm90ELb0ELb0ELb0ELb1ELb0ELb0ELb0ELb1ELb1ELb1ELb0ELb0EEENS1_21CollectiveEpilogueFwdINS6_IJSA_SA_SA_EEES9_SD_SF_Li256ELb1ELb1ELb0ELb0EEENS1_36VarlenDynamicPersistentTileSchedulerILi128ELi128ELi256ELi128ELb0ELb1ELb1ELb0ELb1ELb1EEEEEEEEEvNT_6ParamsE,"aw",@nobits
	.sectionflags	@""
	.align	16
	.zero		1024


//--------------------- .nv.shared._ZN7cutlass13device_kernelIN5flash11enable_sm90INS1_16FlashAttnFwdSm90INS1_25CollectiveMainloopFwdSm90ILi2EN4cute5tupleIJNS5_1CILi1EEES8_S8_EEENS6_IJNS7_ILi128EEESA_NS7_ILi192EEEEEELi128ENS_10bfloat16_tEfNS_4arch4Sm90ELb0ELb0ELb0ELb1ELb0ELb1ELb0ELb1ELb1ELb1ELb0ELb0EEENS1_21CollectiveEpilogueFwdINS6_IJSA_SA_SA_EEES9_SD_SF_Li256ELb1ELb1ELb0ELb0EEENS1_36VarlenDynamicPersistentTileSchedulerILi128ELi128ELi256ELi128ELb0ELb1ELb1ELb0ELb1ELb1EEEEEEEEEvNT_6ParamsE --------------------------
	.section	.nv.shared._ZN7cutlass13device_kernelIN5flash11enable_sm90INS1_16FlashAttnFwdSm90INS1_25CollectiveMainloopFwdSm90ILi2EN4cute5tupleIJNS5_1CILi1EEES8_S8_EEENS6_IJNS7_ILi128EEESA_NS7_ILi192EEEEEELi128ENS_10bfloat16_tEfNS_4arch4Sm90ELb0ELb0ELb0ELb1ELb0ELb1ELb0ELb1ELb1ELb1ELb0ELb0EEENS1_21CollectiveEpilogueFwdINS6_IJSA_SA_SA_EEES9_SD_SF_Li256ELb1ELb1ELb0ELb0EEENS1_36VarlenDynamicPersistentTileSchedulerILi128ELi128ELi256ELi128ELb0ELb1ELb1ELb0ELb1ELb1EEEEEEEEEvNT_6ParamsE,"aw",@nobits
	.sectionflags	@""
	.align	16
	.zero		1024


//--------------------- .nv.shared._ZN7cutlass13device_kernelIN5flash11enable_sm90INS1_16FlashAttnFwdSm90INS1_25CollectiveMainloopFwdSm90ILi2EN4cute5tupleIJNS5_1CILi1EEES8_S8_EEENS6_IJNS7_ILi128EEENS7_ILi96EEENS7_ILi192EEEEEELi128ENS_10bfloat16_tEfNS_4arch4Sm90ELb0ELb1ELb0ELb0ELb0ELb0ELb0ELb1ELb1ELb1ELb0ELb0EEENS1_21CollectiveEpilogueFwdINS6_IJSA_SA_SB_EEES9_SE_SG_Li256ELb0ELb1ELb0ELb0EEENS1_30DynamicPersistentTileSchedulerILi256ELi128ELb0ELb1ELb1EEEEEEEEEvNT_6ParamsE --------------------------
	.section	.nv.shared._ZN7cutlass13device_kernelIN5flash11enable_sm90INS1_16FlashAttnFwdSm90INS1_25CollectiveMainloopFwdSm90ILi2EN4cute5tupleIJNS5_1CILi1EEES8_S8_EEENS6_IJNS7_ILi128EEENS7_ILi96EEENS7_ILi192EEEEEELi128ENS_10bfloat16_tEfNS_4arch4Sm90ELb0ELb1ELb0ELb0ELb0ELb0ELb0ELb1ELb1ELb1ELb0ELb0EEENS1_21CollectiveEpilogueFwdINS6_IJSA_SA_SB_EEES9_SE_SG_Li256ELb0ELb1ELb0ELb0EEENS1_30DynamicPersistentTileSchedulerILi256ELi128ELb0ELb1ELb1EEEEEEEEEvNT_6ParamsE,"aw",@nobits
	.sectionflags	@""
	.align	16
	.zero		1024


//--------------------- .nv.shared._ZN7cutlass13device_kernelIN5flash11enable_sm90INS1_16FlashAttnFwdSm90INS1_25CollectiveMainloopFwdSm90ILi2EN4cute5tupleIJNS5_1CILi1EEES8_S8_EEENS6_IJNS7_ILi128EEENS7_ILi96EEENS7_ILi192EEEEEELi128ENS_10bfloat16_tEfNS_4arch4Sm90ELb0ELb1ELb0ELb1ELb0ELb0ELb0ELb1ELb1ELb1ELb0ELb0EEENS1_21CollectiveEpilogueFwdINS6_IJSA_SA_SB_EEES9_SE_SG_Li256ELb1ELb1ELb0ELb0EEENS1_36VarlenDynamicPersistentTileSchedulerILi128ELi96ELi256ELi128ELb0ELb1ELb1ELb1ELb0ELb1EEEEEEEEEvNT_6ParamsE --------------------------
	.section	.nv.shared._ZN7cutlass13device_kernelIN5flash11enable_sm90INS1_16FlashAttnFwdSm90INS1_25CollectiveMainloopFwdSm90ILi2EN4cute5tupleIJNS5_1CILi1EEES8_S8_EEENS6_IJNS7_ILi128EEENS7_ILi96EEENS7_ILi192EEEEEELi128ENS_10bfloat16_tEfNS_4arch4Sm90ELb0ELb1ELb0ELb1ELb0ELb0ELb0ELb1ELb1ELb1ELb0ELb0EEENS1_21CollectiveEpilogueFwdINS6_IJSA_SA_SB_EEES9_SE_SG_Li256ELb1ELb1ELb0ELb0EEENS1_36VarlenDynamicPersistentTileSchedulerILi128ELi96ELi256ELi128ELb0ELb1ELb1ELb1ELb0ELb1EEEEEEEEEvNT_6ParamsE,"aw",@nobits
	.sectionflags	@""
	.align	16
	.zero		1024


//--------------------- .nv.shared._ZN7cutlass13device_kernelIN5flash11enable_sm90INS1_16FlashAttnFwdSm90INS1_25CollectiveMainloopFwdSm90ILi2EN4cute5tupleIJNS5_1CILi1EEES8_S8_EEENS6_IJNS7_ILi128EEENS7_ILi96EEENS7_ILi192EEEEEELi128ENS_10bfloat16_tEfNS_4arch4Sm90ELb0ELb1ELb0ELb1ELb0ELb1ELb0ELb1ELb1ELb1ELb0ELb0EEENS1_21CollectiveEpilogueFwdINS6_IJSA_SA_SB_EEES9_SE_SG_Li256ELb1ELb1ELb0ELb0EEENS1_36VarlenDynamicPersistentTileSchedulerILi128ELi96ELi256ELi128ELb0ELb1ELb1ELb1ELb0ELb1EEEEEEEEEvNT_6ParamsE --------------------------
	.section	.nv.shared._ZN7cutlass13device_kernelIN5flash11enable_sm90INS1_16FlashAttnFwdSm90INS1_25CollectiveMainloopFwdSm90ILi2EN4cute5tupleIJNS5_1CILi1EEES8_S8_EEENS6_IJNS7_ILi128EEENS7_ILi96EEENS7_ILi192EEEEEELi128ENS_10bfloat16_tEfNS_4arch4Sm90ELb0ELb1ELb0ELb1ELb0ELb1ELb0ELb1ELb1ELb1ELb0ELb0EEENS1_21CollectiveEpilogueFwdINS6_IJSA_SA_SB_EEES9_SE_SG_Li256ELb1ELb1ELb0ELb0EEENS1_36VarlenDynamicPersistentTileSchedulerILi128ELi96ELi256ELi128ELb0ELb1ELb1ELb1ELb0ELb1EEEEEEEEEvNT_6ParamsE,"aw",@nobits
	.sectionflags	@""
	.align	16
	.zero		1024


//--------------------- .nv.shared._ZN7cutlass13device_kernelIN5flash11enable_sm90INS1_16FlashAttnFwdSm90INS1_25CollectiveMainloopFwdSm90ILi2EN4cute5tupleIJNS5_1CILi1EEES8_S8_EEENS6_IJNS7_ILi128EEESA_NS7_ILi192EEEEEELi128ENS_10bfloat16_tEfNS_4arch4Sm90ELb1ELb0ELb0ELb0ELb0ELb0ELb0ELb1ELb1ELb1ELb0ELb0EEENS1_21CollectiveEpilogueFwdINS6_IJSA_SA_SA_EEES9_SD_SF_Li256ELb0ELb1ELb0ELb0EEENS1_30DynamicPersistentTileSchedulerILi256ELi128ELb0ELb1ELb1EEEEEEEEEvNT_6ParamsE --------------------------
	.section	.nv.shared._ZN7cutlass13device_kernelIN5flash11enable_sm90INS1_16FlashAttnFwdSm90INS1_25CollectiveMainloopFwdSm90ILi2EN4cute5tupleIJNS5_1CILi1EEES8_S8_EEENS6_IJNS7_ILi128EEESA_NS7_ILi192EEEEEELi128ENS_10bfloat16_tEfNS_4arch4Sm90ELb1ELb0ELb0ELb0ELb0ELb0ELb0ELb1ELb1ELb1ELb0ELb0EEENS1_21CollectiveEpilogueFwdINS6_IJSA_SA_SA_EEES9_SD_SF_Li256ELb0ELb1ELb0ELb0EEENS1_30DynamicPersistentTileSchedulerILi256ELi128ELb0ELb1ELb1EEEEEEEEEvNT_6ParamsE,"aw",@nobits
	.sectionflags	@""
	.align	16
	.zero		1024


//--------------------- .nv.shared._ZN7cutlass13device_kernelIN5flash11enable_sm90INS1_16FlashAttnFwdSm90INS1_25CollectiveMainloopFwdSm90ILi2EN4cute5tupleIJNS5_1CILi1EEES8_S8_EEENS6_IJNS7_ILi128EEESA_NS7_ILi192EEEEEELi128ENS_10bfloat16_tEfNS_4arch4Sm90ELb1ELb0ELb0ELb1ELb0ELb0ELb0ELb1ELb1ELb1ELb0ELb0EEENS1_21CollectiveEpilogueFwdINS6_IJSA_SA_SA_EEES9_SD_SF_Li256ELb1ELb1ELb0ELb0EEENS1_36VarlenDynamicPersistentTileSchedulerILi128ELi128ELi256ELi128ELb0ELb1ELb1ELb1ELb1ELb1EEEEEEEEEvNT_6ParamsE --------------------------
	.section	.nv.shared._ZN7cutlass13device_kernelIN5flash11enable_sm90INS1_16FlashAttnFwdSm90INS1_25CollectiveMainloopFwdSm90ILi2EN4cute5tupleIJNS5_1CILi1EEES8_S8_EEENS6_IJNS7_ILi128EEESA_NS7_ILi192EEEEEELi128ENS_10bfloat16_tEfNS_4arch4Sm90ELb1ELb0ELb0ELb1ELb0ELb0ELb0ELb1ELb1ELb1ELb0ELb0EEENS1_21CollectiveEpilogueFwdINS6_IJSA_SA_SA_EEES9_SD_SF_Li256ELb1ELb1ELb0ELb0EEENS1_36VarlenDynamicPersistentTileSchedulerILi128ELi128ELi256ELi128ELb0ELb1ELb1ELb1ELb1ELb1EEEEEEEEEvNT_6ParamsE,"aw",@nobits
	.sectionflags	@""
	.align	16
	.zero		1024


//--------------------- .nv.shared._ZN7cutlass13device_kernelIN5flash11enable_sm90INS1_16FlashAttnFwdSm90INS1_25CollectiveMainloopFwdSm90ILi2EN4cute5tupleIJNS5_1CILi1EEES8_S8_EEENS6_IJNS7_ILi128EEESA_NS7_ILi192EEEEEELi128ENS_10bfloat16_tEfNS_4arch4Sm90ELb1ELb0ELb0ELb1ELb0ELb1ELb0ELb1ELb1ELb1ELb0ELb0EEENS1_21CollectiveEpilogueFwdINS6_IJSA_SA_SA_EEES9_SD_SF_Li256ELb1ELb1ELb0ELb0EEENS1_36VarlenDynamicPersistentTileSchedulerILi128ELi128ELi256ELi128ELb0ELb1ELb1ELb1ELb1ELb1EEEEEEEEEvNT_6ParamsE --------------------------
	.section	.nv.shared._ZN7cutlass13device_kernelIN5flash11enable_sm90INS1_16FlashAttnFwdSm90INS1_25CollectiveMainloopFwdSm90ILi2EN4cute5tupleIJNS5_1CILi1EEES8_S8_EEENS6_IJNS7_ILi128EEESA_NS7_ILi192EEEEEELi128ENS_10bfloat16_tEfNS_4arch4Sm90ELb1ELb0ELb0ELb1ELb0ELb1ELb0ELb1ELb1ELb1ELb0ELb0EEENS1_21CollectiveEpilogueFwdINS6_IJSA_SA_SA_EEES9_SD_SF_Li256ELb1ELb1ELb0ELb0EEENS1_36VarlenDynamicPersistentTileSchedulerILi128ELi128ELi256ELi128ELb0ELb1ELb1ELb1ELb1ELb1EEEEEEEEEvNT_6ParamsE,"aw",@nobits
	.sectionflags	@""
	.align	16
	.zero		1024


//--------------------- .nv.shared._ZN7cutlass13device_kernelIN5flash11enable_sm90INS1_16FlashAttnFwdSm90INS1_25CollectiveMainloopFwdSm90ILi2EN4cute5tupleIJNS5_1CILi1EEES8_S8_EEENS6_IJNS7_ILi64EEESA_SA_EEELi512ENS_10bfloat16_tEfNS_4arch4Sm90ELb0ELb0ELb0ELb0ELb0ELb0ELb0ELb0ELb0ELb1ELb0ELb0EEENS1_21CollectiveEpilogueFwdINS6_IJSA_NS7_ILi512EEESA_EEES9_SC_SE_Li256ELb0ELb1ELb0ELb0EEENS1_29StaticPersistentTileSchedulerILb0EEEEEEEEEvNT_6ParamsE --------------------------
	.section	.nv.shared._ZN7cutlass13device_kernelIN5flash11enable_sm90INS1_16FlashAttnFwdSm90INS1_25CollectiveMainloopFwdSm90ILi2EN4cute5tupleIJNS5_1CILi1EEES8_S8_EEENS6_IJNS7_ILi64EEESA_SA_EEELi512ENS_10bfloat16_tEfNS_4arch4Sm90ELb0ELb0ELb0ELb0ELb0ELb0ELb0ELb0ELb0ELb1ELb0ELb0EEENS1_21CollectiveEpilogueFwdINS6_IJSA_NS7_ILi512EEESA_EEES9_SC_SE_Li256ELb0ELb1ELb0ELb0EEENS1_29StaticPersistentTileSchedulerILb0EEEEEEEEEvNT_6ParamsE,"aw",@nobits
	.sectionflags	@""
	.align	16
	.zero		1024


//--------------------- .nv.shared._ZN7cutlass13device_kernelIN5flash11enable_sm90INS1_16FlashAttnFwdSm90INS1_25CollectiveMainloopFwdSm90ILi2EN4cute5tupleIJNS5_1CILi1EEES8_S8_EEENS6_IJNS7_ILi64EEESA_SA_EEELi512ENS_10bfloat16_tEfNS_4arch4Sm90ELb0ELb0ELb0ELb0ELb0ELb0ELb1ELb0ELb0ELb1ELb0ELb0EEENS1_21CollectiveEpilogueFwdINS6_IJSA_NS7_ILi512EEESA_EEES9_SC_SE_Li256ELb0ELb1ELb0ELb0EEENS1_29StaticPersistentTileSchedulerILb0EEEEEEEEEvNT_6ParamsE --------------------------
	.section	.nv.shared._ZN7cutlass13device_kernelIN5flash11enable_sm90INS1_16FlashAttnFwdSm90INS1_25CollectiveMainloopFwdSm90ILi2EN4cute5tupleIJNS5_1CILi1EEES8_S8_EEENS6_IJNS7_ILi64EEESA_SA_EEELi512ENS_10bfloat16_tEfNS_4arch4Sm90ELb0ELb0ELb0ELb0ELb0ELb0ELb1ELb0ELb0ELb1ELb0ELb0EEENS1_21CollectiveEpilogueFwdINS6_IJSA_NS7_ILi512EEESA_EEES9_SC_SE_Li256ELb0ELb1ELb0ELb0EEENS1_29StaticPersistentTileSchedulerILb0EEEEEEEEEvNT_6ParamsE,"aw",@nobits
	.sectionflags	@""
	.align	16
	.zero		1024


//--------------------- .nv.shared._ZN7cutlass13device_kernelIN5flash11enable_sm90INS1_16FlashAttnFwdSm90INS1_25CollectiveMainloopFwdSm90ILi2EN4cute5tupleIJNS5_1CILi1EEES8_S8_EEENS6_IJNS7_ILi64EEESA_SA_EEELi512ENS_10bfloat16_tEfNS_4arch4Sm90ELb0ELb0ELb0ELb1ELb0ELb0ELb0ELb0ELb0ELb1ELb0ELb0EEENS1_21CollectiveEpilogueFwdINS6_IJSA_NS7_ILi512EEESA_EEES9_SC_SE_Li256ELb1ELb1ELb0ELb0EEENS1_36VarlenDynamicPersistentTileSchedulerILi64ELi64ELi256ELi128ELb0ELb1ELb1ELb0ELb1ELb1EEEEEEEEEvNT_6ParamsE --------------------------
	.section	.nv.shared._ZN7cutlass13device_kernelIN5flash11enable_sm90INS1_16FlashAttnFwdSm90INS1_25CollectiveMainloopFwdSm90ILi2EN4cute5tupleIJNS5_1CILi1EEES8_S8_EEENS6_IJNS7_ILi64EEESA_SA_EEELi512ENS_10bfloat16_tEfNS_4arch4Sm90ELb0ELb0ELb0ELb1ELb0ELb0ELb0ELb0ELb0ELb1ELb0ELb0EEENS1_21CollectiveEpilogueFwdINS6_IJSA_NS7_ILi512EEESA_EEES9_SC_SE_Li256ELb1ELb1ELb0ELb0EEENS1_36VarlenDynamicPersistentTileSchedulerILi64ELi64ELi256ELi128ELb0ELb1ELb1ELb0ELb1ELb1EEEEEEEEEvNT_6ParamsE,"aw",@nobits
	.sectionflags	@""
	.align	16
	.zero		1024


//--------------------- .nv.shared._ZN7cutlass13device_kernelIN5flash11enable_sm90INS1_16FlashAttnFwdSm90INS1_25CollectiveMainloopFwdSm90ILi2EN4cute5tupleIJNS5_1CILi1EEES8_S8_EEENS6_IJNS7_ILi64EEESA_SA_EEELi512ENS_10bfloat16_tEfNS_4arch4Sm90ELb0ELb0ELb0ELb1ELb0ELb1ELb0ELb0ELb0ELb1ELb0ELb0EEENS1_21CollectiveEpilogueFwdINS6_IJSA_NS7_ILi512EEESA_EEES9_SC_SE_Li256ELb1ELb1ELb0ELb0EEENS1_36VarlenDynamicPersistentTileSchedulerILi64ELi64ELi256ELi128ELb0ELb1ELb1ELb0ELb1ELb1EEEEEEEEEvNT_6ParamsE --------------------------
	.section	.nv.shared._ZN7cutlass13device_kernelIN5flash11enable_sm90INS1_16FlashAttnFwdSm90INS1_25CollectiveMainloopFwdSm90ILi2EN4cute5tupleIJNS5_1CILi1EEES8_S8_EEENS6_IJNS7_ILi64EEESA_SA_EEELi512ENS_10bfloat16_tEfNS_4arch4Sm90ELb0ELb0ELb0ELb1ELb0ELb1ELb0ELb0ELb0ELb1ELb0ELb0EEENS1_21CollectiveEpilogueFwdINS6_IJSA_NS7_ILi512EEESA_EEES9_SC_SE_Li256ELb1ELb1ELb0ELb0EEENS1_36VarlenDynamicPersistentTileSchedulerILi64ELi64ELi256ELi128ELb0ELb1ELb1ELb0ELb1ELb1EEEEEEEEEvNT_6ParamsE,"aw",@nobits
	.sectionflags	@""
	.align	16
	.zero		1024


//--------------------- .nv.shared._ZN7cutlass13device_kernelIN5flash11enable_sm90INS1_16FlashAttnFwdSm90INS1_25CollectiveMainloopFwdSm90ILi2EN4cute5tupleIJNS5_1CILi1EEES8_S8_EEENS6_IJNS7_ILi64EEESA_SA_EEELi512ENS_10bfloat16_tEfNS_4arch4Sm90ELb0ELb0ELb0ELb1ELb0ELb0ELb1ELb0ELb0ELb1ELb0ELb0EEENS1_21CollectiveEpilogueFwdINS6_IJSA_NS7_ILi512EEESA_EEES9_SC_SE_Li256ELb1ELb1ELb0ELb0EEENS1_36VarlenDynamicPersistentTileSchedulerILi64ELi64ELi256ELi128ELb0ELb1ELb1ELb0ELb1ELb1EEEEEEEEEvNT_6ParamsE --------------------------
	.section	.nv.shared._ZN7cutlass13device_kernelIN5flash11enable_sm90INS1_16FlashAttnFwdSm90INS1_25CollectiveMainloopFwdSm90ILi2EN4cute5tupleIJNS5_1CILi1EEES8_S8_EEENS6_IJNS7_ILi64EEESA_SA_EEELi512ENS_10bfloat16_tEfNS_4arch4Sm90ELb0ELb0ELb0ELb1ELb0ELb0ELb1ELb0ELb0ELb1ELb0ELb0EEENS1_21CollectiveEpilogueFwdINS6_IJSA_NS7_ILi512EEESA_EEES9_SC_SE_Li256ELb1ELb1ELb0ELb0EEENS1_36VarlenDynamicPersistentTileSchedulerILi64ELi64ELi256ELi128ELb0ELb1ELb1ELb0ELb1ELb1EEEEEEEEEvNT_6ParamsE,"aw",@nobits
	.sectionflags	@""
	.align	16
	.zero		1024


//--------------------- .nv.shared._ZN7cutlass13device_kernelIN5flash11enable_sm90INS1_16FlashAttnFwdSm90INS1_25CollectiveMainloopFwdSm90ILi2EN4cute5tupleIJNS5_1CILi1EEES8_S8_EEENS6_IJNS7_ILi64EEESA_SA_EEELi512ENS_10bfloat16_tEfNS_4arch4Sm90ELb0ELb0ELb0ELb1ELb0ELb1ELb1ELb0ELb0ELb1ELb0ELb0EEENS1_21CollectiveEpilogueFwdINS6_IJSA_NS7_ILi512EEESA_EEES9_SC_SE_Li256ELb1ELb1ELb0ELb0EEENS1_36VarlenDynamicPersistentTileSchedulerILi64ELi64ELi256ELi128ELb0ELb1ELb1ELb0ELb1ELb1EEEEEEEEEvNT_6ParamsE --------------------------
	.section	.nv.shared._ZN7cutlass13device_kernelIN5flash11enable_sm90INS1_16FlashAttnFwdSm90INS1_25CollectiveMainloopFwdSm90ILi2EN4cute5tupleIJNS5_1CILi1EEES8_S8_EEENS6_IJNS7_ILi64EEESA_SA_EEELi512ENS_10bfloat16_tEfNS_4arch4Sm90ELb0ELb0ELb0ELb1ELb0ELb1ELb1ELb0ELb0ELb1ELb0ELb0EEENS1_21CollectiveEpilogueFwdINS6_IJSA_NS7_ILi512EEESA_EEES9_SC_SE_Li256ELb1ELb1ELb0ELb0EEENS1_36VarlenDynamicPersistentTileSchedulerILi64ELi64ELi256ELi128ELb0ELb1ELb1ELb0ELb1ELb1EEEEEEEEEvNT_6ParamsE,"aw",@nobits
	.sectionflags	@""
	.align	16
	.zero		1024


//--------------------- .nv.shared._ZN7cutlass13device_kernelIN5flash11enable_sm90INS1_16FlashAttnFwdSm90INS1_25CollectiveMainloopFwdSm90ILi2EN4cute5tupleIJNS5_1CILi1EEES8_S8_EEENS6_IJNS7_ILi64EEESA_SA_EEELi512ENS_10bfloat16_tEfNS_4arch4Sm90ELb0ELb1ELb0ELb0ELb0ELb0ELb0ELb0ELb0ELb1ELb0ELb0EEENS1_21CollectiveEpilogueFwdINS6_IJSA_NS7_ILi512EEESA_EEES9_SC_SE_Li256ELb0ELb1ELb0ELb0EEENS1_30DynamicPersistentTileSchedulerILi256ELi128ELb0ELb1ELb1EEEEEEEEEvNT_6ParamsE --------------------------
	.section	.nv.shared._ZN7cutlass13device_kernelIN5flash11enable_sm90INS1_16FlashAttnFwdSm90INS1_25CollectiveMainloopFwdSm90ILi2EN4cute5tupleIJNS5_1CILi1EEES8_S8_EEENS6_IJNS7_ILi64EEESA_SA_EEELi512ENS_10bfloat16_tEfNS_4arch4Sm90ELb0ELb1ELb0ELb0ELb0ELb0ELb0ELb0ELb0ELb1ELb0ELb0EEENS1_21CollectiveEpilogueFwdINS6_IJSA_NS7_ILi512EEESA_EEES9_SC_SE_Li256ELb0ELb1ELb0ELb0EEENS1_30DynamicPersistentTileSchedulerILi256ELi128ELb0ELb1ELb1EEEEEEEEEvNT_6ParamsE,"aw",@nobits
	.sectionflags	@""
	.align	16
	.zero		1024


//--------------------- .nv.shared._ZN7cutlass13device_kernelIN5flash11enable_sm90INS1_16FlashAttnFwdSm90INS1_25CollectiveMainloopFwdSm90ILi2EN4cute5tupleIJNS5_1CILi1EEES8_S8_EEENS6_IJNS7_ILi64EEESA_SA_EEELi512ENS_10bfloat16_tEfNS_4arch4Sm90ELb0ELb1ELb0ELb0ELb0ELb0ELb1ELb0ELb0ELb1ELb0ELb0EEENS1_21CollectiveEpilogueFwdINS6_IJSA_NS7_ILi512EEESA_EEES9_SC_SE_Li256ELb0ELb1ELb0ELb0EEENS1_30DynamicPersistentTileSchedulerILi256ELi128ELb0ELb1ELb1EEEEEEEEEvNT_6ParamsE --------------------------
	.section	.nv.shared._ZN7cutlass13device_kernelIN5flash11enable_sm90INS1_16FlashAttnFwdSm90INS1_25CollectiveMainloopFwdSm90ILi2EN4cute5tupleIJNS5_1CILi1EEES8_S8_EEENS6_IJNS7_ILi64EEESA_SA_EEELi512ENS_10bfloat16_tEfNS_4arch4Sm90ELb0ELb1ELb0ELb0ELb0ELb0ELb1ELb0ELb0ELb1ELb0ELb0EEENS1_21CollectiveEpilogueFwdINS6_IJSA_NS7_ILi512EEESA_EEES9_SC_SE_Li256ELb0ELb1ELb0ELb0EEENS1_30DynamicPersistentTileSchedulerILi256ELi128ELb0ELb1ELb1EEEEEEEEEvNT_6ParamsE,"aw",@nobits
	.sectionflags	@""
	.align	16
	.zero		1024


//--------------------- .nv.shared._ZN7cutlass13device_kernelIN5flash11enable_sm90INS1_16FlashAttnFwdSm90INS1_25CollectiveMainloopFwdSm90ILi2EN4cute5tupleIJNS5_1CILi1EEES8_S8_EEENS6_IJNS7_ILi64EEESA_SA_EEELi512ENS_10bfloat16_tEfNS_4arch4Sm90ELb0ELb1ELb0ELb1ELb0ELb0ELb0ELb0ELb0ELb1ELb0ELb0EEENS1_21CollectiveEpilogueFwdINS6_IJSA_NS7_ILi512EEESA_EEES9_SC_SE_Li256ELb1ELb1ELb0ELb0EEENS1_36VarlenDynamicPersistentTileSchedulerILi64ELi64ELi256ELi128ELb0ELb1ELb1ELb1ELb0ELb1EEEEEEEEEvNT_6ParamsE --------------------------
	.section	.nv.shared._ZN7cutlass13device_kernelIN5flash11enable_sm90INS1_16FlashAttnFwdSm90INS1_25CollectiveMainloopFwdSm90ILi2EN4cute5tupleIJNS5_1CILi1EEES8_S8_EEENS6_IJNS7_ILi64EEESA_SA_EEELi512ENS_10bfloat16_tEfNS_4arch4Sm90ELb0ELb1ELb0ELb1ELb0ELb0ELb0ELb0ELb0ELb1ELb0ELb0EEENS1_21CollectiveEpilogueFwdINS6_IJSA_NS7_ILi512EEESA_EEES9_SC_SE_Li256ELb1ELb1ELb0ELb0EEENS1_36VarlenDynamicPersistentTileSchedulerILi64ELi64ELi256ELi128ELb0ELb1ELb1ELb1ELb0ELb1EEEEEEEEEvNT_6ParamsE,"aw",@nobits
	.sectionflags	@""
	.align	16
	.zero		1024


//--------------------- .nv.shared._ZN7cutlass13device_kernelIN5flash11enable_sm90INS1_16FlashAttnFwdSm90INS1_25CollectiveMainloopFwdSm90ILi2EN4cute5tupleIJNS5_1CILi1EEES8_S8_EEENS6_IJNS7_ILi64EEESA_SA_EEELi512ENS_10bfloat16_tEfNS_4arch4Sm90ELb0ELb1ELb0ELb1ELb0ELb1ELb0ELb0ELb0ELb1ELb0ELb0EEENS1_21CollectiveEpilogueFwdINS6_IJSA_NS7_ILi512EEESA_EEES9_SC_SE_Li256ELb1ELb1ELb0ELb0EEENS1_36VarlenDynamicPersistentTileSchedulerILi64ELi64ELi256ELi128ELb0ELb1ELb1ELb1ELb0ELb1EEEEEEEEEvNT_6ParamsE --------------------------
	.section	.nv.shared._ZN7cutlass13device_kernelIN5flash11enable_sm90INS1_16FlashAttnFwdSm90INS1_25CollectiveMainloopFwdSm90ILi2EN4cute5tupleIJNS5_1CILi1EEES8_S8_EEENS6_IJNS7_ILi64EEESA_SA_EEELi512ENS_10bfloat16_tEfNS_4arch4Sm90ELb0ELb1ELb0ELb1ELb0ELb1ELb0ELb0ELb0ELb1ELb0ELb0EEENS1_21CollectiveEpilogueFwdINS6_IJSA_NS7_ILi512EEESA_EEES9_SC_SE_Li256ELb1ELb1ELb0ELb0EEENS1_36VarlenDynamicPersistentTileSchedulerILi64ELi64ELi256ELi128ELb0ELb1ELb1ELb1ELb0ELb1EEEEEEEEEvNT_6ParamsE,"aw",@nobits
	.sectionflags	@""
	.align	16
	.zero		1024


//--------------------- .nv.shared._ZN7cutlass13device_kernelIN5flash11enable_sm90INS1_16FlashAttnFwdSm90INS1_25CollectiveMainloopFwdSm90ILi2EN4cute5tupleIJNS5_1CILi1EEES8_S8_EEENS6_IJNS7_ILi64EEESA_SA_EEELi512ENS_10bfloat16_tEfNS_4arch4Sm90ELb0ELb1ELb0ELb1ELb0ELb0ELb1ELb0ELb0ELb1ELb0ELb0EEENS1_21CollectiveEpilogueFwdINS6_IJSA_NS7_ILi512EEESA_EEES9_SC_SE_Li256ELb1ELb1ELb0ELb0EEENS1_36VarlenDynamicPersistentTileSchedulerILi64ELi64ELi256ELi128ELb0ELb1ELb1ELb1ELb0ELb1EEEEEEEEEvNT_6ParamsE --------------------------
	.section	.nv.shared._ZN7cutlass13device_kernelIN5flash11enable_sm90INS1_16FlashAttnFwdSm90INS1_25CollectiveMainloopFwdSm90ILi2EN4cute5tupleIJNS5_1CILi1EEES8_S8_EEENS6_IJNS7_ILi64EEESA_SA_EEELi512ENS_10bfloat16_tEfNS_4arch4Sm90ELb0ELb1ELb0ELb1ELb0ELb0ELb1ELb0ELb0ELb1ELb0ELb0EEENS1_21CollectiveEpilogueFwdINS6_IJSA_NS7_ILi512EEESA_EEES9_SC_SE_Li256ELb1ELb1ELb0ELb0EEENS1_36VarlenDynamicPersistentTileSchedulerILi64ELi64ELi256ELi128ELb0ELb1ELb1ELb1ELb0ELb1EEEEEEEEEvNT_6ParamsE,"aw",@nobits
	.sectionflags	@""
	.align	16
	.zero		1024


//--------------------- .nv.shared._ZN7cutlass13device_kernelIN5flash11enable_sm90INS1_16FlashAttnFwdSm90INS1_25CollectiveMainloopFwdSm90ILi2EN4cute5tupleIJNS5_1CILi1EEES8_S8_EEENS6_IJNS7_ILi64EEESA_SA_EEELi512ENS_10bfloat16_tEfNS_4arch4Sm90ELb0ELb1ELb0ELb1ELb0ELb1ELb1ELb0ELb0ELb1ELb0ELb0EEENS1_21CollectiveEpilogueFwdINS6_IJSA_NS7_ILi512EEESA_EEES9_SC_SE_Li256ELb1ELb1ELb0ELb0EEENS1_36VarlenDynamicPersistentTileSchedulerILi64ELi64ELi256ELi128ELb0ELb1ELb1ELb1ELb0ELb1EEEEEEEEEvNT_6ParamsE --------------------------
	.section	.nv.shared._ZN7cutlass13device_kernelIN5flash11enable_sm90INS1_16FlashAttnFwdSm90INS1_25CollectiveMainloopFwdSm90ILi2EN4cute5tupleIJNS5_1CILi1EEES8_S8_EEENS6_IJNS7_ILi64EEESA_SA_EEELi512ENS_10bfloat16_tEfNS_4arch4Sm90ELb0ELb1ELb0ELb1ELb0ELb1ELb1ELb0ELb0ELb1ELb0ELb0EEENS1_21CollectiveEpilogueFwdINS6_IJSA_NS7_ILi512EEESA_EEES9_SC_SE_Li256ELb1ELb1ELb0ELb0EEENS1_36VarlenDynamicPersistentTileSchedulerILi64ELi64ELi256ELi128ELb0ELb1ELb1ELb1ELb0ELb1EEEEEEEEEvNT_6ParamsE,"aw",@nobits
	.sectionflags	@""
	.align	16
	.zero		1024


//--------------------- .nv.shared._ZN7cutlass13device_kernelIN5flash11enable_sm90INS1_16FlashAttnFwdSm90INS1_25CollectiveMainloopFwdSm90ILi2EN4cute5tupleIJNS5_1CILi1EEES8_S8_EEENS6_IJNS7_ILi64EEESA_SA_EEELi512ENS_10bfloat16_tEfNS_4arch4Sm90ELb1ELb0ELb0ELb0ELb0ELb0ELb0ELb0ELb0ELb1ELb0ELb0EEENS1_21CollectiveEpilogueFwdINS6_IJSA_NS7_ILi512EEESA_EEES9_SC_SE_Li256ELb0ELb1ELb0ELb0EEENS1_30DynamicPersistentTileSchedulerILi256ELi128ELb0ELb1ELb1EEEEEEEEEvNT_6ParamsE --------------------------
	.section	.nv.shared._ZN7cutlass13device_kernelIN5flash11enable_sm90INS1_16FlashAttnFwdSm90INS1_25CollectiveMainloopFwdSm90ILi2EN4cute5tupleIJNS5_1CILi1EEES8_S8_EEENS6_IJNS7_ILi64EEESA_SA_EEELi512ENS_10bfloat16_tEfNS_4arch4Sm90ELb1ELb0ELb0ELb0ELb0ELb0ELb0ELb0ELb0ELb1ELb0ELb0EEENS1_21CollectiveEpilogueFwdINS6_IJSA_NS7_ILi512EEESA_EEES9_SC_SE_Li256ELb0ELb1ELb0ELb0EEENS1_30DynamicPersistentTileSchedulerILi256ELi128ELb0ELb1ELb1EEEEEEEEEvNT_6ParamsE,"aw",@nobits
	.sectionflags	@""
	.align	16
	.zero		1024


//--------------------- .nv.shared._ZN7cutlass13device_kernelIN5flash11enable_sm90INS1_16FlashAttnFwdSm90INS1_25CollectiveMainloopFwdSm90ILi2EN4cute5tupleIJNS5_1CILi1EEES8_S8_EEENS6_IJNS7_ILi64EEESA_SA_EEELi512ENS_10bfloat16_tEfNS_4arch4Sm90ELb1ELb0ELb0ELb0ELb0ELb0ELb1ELb0ELb0ELb1ELb0ELb0EEENS1_21CollectiveEpilogueFwdINS6_IJSA_NS7_ILi512EEESA_EEES9_SC_SE_Li256ELb0ELb1ELb0ELb0EEENS1_30DynamicPersistentTileSchedulerILi256ELi128ELb0ELb1ELb1EEEEEEEEEvNT_6ParamsE --------------------------
	.section	.nv.shared._ZN7cutlass13device_kernelIN5flash11enable_sm90INS1_16FlashAttnFwdSm90INS1_25CollectiveMainloopFwdSm90ILi2EN4cute5tupleIJNS5_1CILi1EEES8_S8_EEENS6_IJNS7_ILi64EEESA_SA_EEELi512ENS_10bfloat16_tEfNS_4arch4Sm90ELb1ELb0ELb0ELb0ELb0ELb0ELb1ELb0ELb0ELb1ELb0ELb0EEENS1_21CollectiveEpilogueFwdINS6_IJSA_NS7_ILi512EEESA_EEES9_SC_SE_Li256ELb0ELb1ELb0ELb0EEENS1_30DynamicPersistentTileSchedulerILi256ELi128ELb0ELb1ELb1EEEEEEEEEvNT_6ParamsE,"aw",@nobits
	.sectionflags	@""
	.align	16
	.zero		1024


//--------------------- .nv.shared._ZN7cutlass13device_kernelIN5flash11enable_sm90INS1_16FlashAttnFwdSm90INS1_25CollectiveMainloopFwdSm90ILi2EN4cute5tupleIJNS5_1CILi1EEES8_S8_EEENS6_IJNS7_ILi64EEESA_SA_EEELi512ENS_10bfloat16_tEfNS_4arch4Sm90ELb1ELb0ELb0ELb1ELb0ELb0ELb0ELb0ELb0ELb1ELb0ELb0EEENS1_21CollectiveEpilogueFwdINS6_IJSA_NS7_ILi512EEESA_EEES9_SC_SE_Li256ELb1ELb1ELb0ELb0EEENS1_36VarlenDynamicPersistentTileSchedulerILi64ELi64ELi256ELi128ELb0ELb1ELb1ELb1ELb1ELb1EEEEEEEEEvNT_6ParamsE --------------------------
	.section	.nv.shared._ZN7cutlass13device_kernelIN5flash11enable_sm90INS1_16FlashAttnFwdSm90INS1_25CollectiveMainloopFwdSm90ILi2EN4cute5tupleIJNS5_1CILi1EEES8_S8_EEENS6_IJNS7_ILi64EEESA_SA_EEELi512ENS_10bfloat16_tEfNS_4arch4Sm90ELb1ELb0ELb0ELb1ELb0ELb0ELb0ELb0ELb0ELb1ELb0ELb0EEENS1_21CollectiveEpilogueFwdINS6_IJSA_NS7_ILi512EEESA_EEES9_SC_SE_Li256ELb1ELb1ELb0ELb0EEENS1_36VarlenDynamicPersistentTileSchedulerILi64ELi64ELi256ELi128ELb0ELb1ELb1ELb1ELb1ELb1EEEEEEEEEvNT_6ParamsE,"aw",@nobits
	.sectionflags	@""
	.align	16
	.zero		1024


//--------------------- .nv.shared._ZN7cutlass13device_kernelIN5flash11enable_sm90INS1_16FlashAttnFwdSm90INS1_25CollectiveMainloopFwdSm90ILi2EN4cute5tupleIJNS5_1CILi1EEES8_S8_EEENS6_IJNS7_ILi64EEESA_SA_EEELi512ENS_10bfloat16_tEfNS_4arch4Sm90ELb1ELb0ELb0ELb1ELb0ELb1ELb0ELb0ELb0ELb1ELb0ELb0EEENS1_21CollectiveEpilogueFwdINS6_IJSA_NS7_ILi512EEESA_EEES9_SC_SE_Li256ELb1ELb1ELb0ELb0EEENS1_36VarlenDynamicPersistentTileSchedulerILi64ELi64ELi256ELi128ELb0ELb1ELb1ELb1ELb1ELb1EEEEEEEEEvNT_6ParamsE --------------------------
	.section	.nv.shared._ZN7cutlass13device_kernelIN5flash11enable_sm90INS1_16FlashAttnFwdSm90INS1_25CollectiveMainloopFwdSm90ILi2EN4cute5tupleIJNS5_1CILi1EEES8_S8_EEENS6_IJNS7_ILi64EEESA_SA_EEELi512ENS_10bfloat16_tEfNS_4arch4Sm90ELb1ELb0ELb0ELb1ELb0ELb1ELb0ELb0ELb0ELb1ELb0ELb0EEENS1_21CollectiveEpilogueFwdINS6_IJSA_NS7_ILi512EEESA_EEES9_SC_SE_Li256ELb1ELb1ELb0ELb0EEENS1_36VarlenDynamicPersistentTileSchedulerILi64ELi64ELi256ELi128ELb0ELb1ELb1ELb1ELb1ELb1EEEEEEEEEvNT_6ParamsE,"aw",@nobits
	.sectionflags	@""
	.align	16
	.zero		1024


//--------------------- .nv.shared._ZN7cutlass13device_kernelIN5flash11enable_sm90INS1_16FlashAttnFwdSm90INS1_25CollectiveMainloopFwdSm90ILi2EN4cute5tupleIJNS5_1CILi1EEES8_S8_EEENS6_IJNS7_ILi64EEESA_SA_EEELi512ENS_10bfloat16_tEfNS_4arch4Sm90ELb1ELb0ELb0ELb1ELb0ELb0ELb1ELb0ELb0ELb1ELb0ELb0EEENS1_21CollectiveEpilogueFwdINS6_IJSA_NS7_ILi512EEESA_EEES9_SC_SE_Li256ELb1ELb1ELb0ELb0EEENS1_36VarlenDynamicPersistentTileSchedulerILi64ELi64ELi256ELi128ELb0ELb1ELb1ELb1ELb1ELb1EEEEEEEEEvNT_6ParamsE --------------------------
	.section	.nv.shared._ZN7cutlass13device_kernelIN5flash11enable_sm90INS1_16FlashAttnFwdSm90INS1_25CollectiveMainloopFwdSm90ILi2EN4cute5tupleIJNS5_1CILi1EEES8_S8_EEENS6_IJNS7_ILi64EEESA_SA_EEELi512ENS_10bfloat16_tEfNS_4arch4Sm90ELb1ELb0ELb0ELb1ELb0ELb0ELb1ELb0ELb0ELb1ELb0ELb0EEENS1_21CollectiveEpilogueFwdINS6_IJSA_NS7_ILi512EEESA_EEES9_SC_SE_Li256ELb1ELb1ELb0ELb0EEENS1_36VarlenDynamicPersistentTileSchedulerILi64ELi64ELi256ELi128ELb0ELb1ELb1ELb1ELb1ELb1EEEEEEEEEvNT_6ParamsE,"aw",@nobits
	.sectionflags	@""
	.align	16
	.zero		1024


//--------------------- .nv.shared._ZN7cutlass13device_kernelIN5flash11enable_sm90INS1_16FlashAttnFwdSm90INS1_25CollectiveMainloopFwdSm90ILi2EN4cute5tupleIJNS5_1CILi1EEES8_S8_EEENS6_IJNS7_ILi64EEESA_SA_EEELi512ENS_10bfloat16_tEfNS_4arch4Sm90ELb1ELb0ELb0ELb1ELb0ELb1ELb1ELb0ELb0ELb1ELb0ELb0EEENS1_21CollectiveEpilogueFwdINS6_IJSA_NS7_ILi512EEESA_EEES9_SC_SE_Li256ELb1ELb1ELb0ELb0EEENS1_36VarlenDynamicPersistentTileSchedulerILi64ELi64ELi256ELi128ELb0ELb1ELb1ELb1ELb1ELb1EEEEEEEEEvNT_6ParamsE --------------------------
	.section	.nv.shared._ZN7cutlass13device_kernelIN5flash11enable_sm90INS1_16FlashAttnFwdSm90INS1_25CollectiveMainloopFwdSm90ILi2EN4cute5tupleIJNS5_1CILi1EEES8_S8_EEENS6_IJNS7_ILi64EEESA_SA_EEELi512ENS_10bfloat16_tEfNS_4arch4Sm90ELb1ELb0ELb0ELb1ELb0ELb1ELb1ELb0ELb0ELb1ELb0ELb0EEENS1_21CollectiveEpilogueFwdINS6_IJSA_NS7_ILi512EEESA_EEES9_SC_SE_Li256ELb1ELb1ELb0ELb0EEENS1_36VarlenDynamicPersistentTileSchedulerILi64ELi64ELi256ELi128ELb0ELb1ELb1ELb1ELb1ELb1EEEEEEEEEvNT_6ParamsE,"aw",@nobits
	.sectionflags	@""
	.align	16
	.zero		1024


//--------------------- .nv.shared._ZN7cutlass13device_kernelIN5flash11enable_sm90INS1_16FlashAttnFwdSm90INS1_25CollectiveMainloopFwdSm90ILi2EN4cute5tupleIJNS5_1CILi1EEES8_S8_EEENS6_IJNS7_ILi128EEENS7_ILi96EEENS7_ILi64EEEEEELi256ENS_10bfloat16_tEfNS_4arch4Sm90ELb0ELb0ELb0ELb0ELb0ELb0ELb0ELb1ELb0ELb1ELb0ELb0EEENS1_21CollectiveEpilogueFwdINS6_IJSA_NS7_ILi256EEESB_EEES9_SE_SG_Li256ELb0ELb1ELb0ELb0EEENS1_29StaticPersistentTileSchedulerILb0EEEEEEEEEvNT_6ParamsE --------------------------
	.section	.nv.shared._ZN7cutlass13device_kernelIN5flash11enable_sm90INS1_16FlashAttnFwdSm90INS1_25CollectiveMainloopFwdSm90ILi2EN4cute5tupleIJNS5_1CILi1EEES8_S8_EEENS6_IJNS7_ILi128EEENS7_ILi96EEENS7_ILi64EEEEEELi256ENS_10bfloat16_tEfNS_4arch4Sm90ELb0ELb0ELb0ELb0ELb0ELb0ELb0ELb1ELb0ELb1ELb0ELb0EEENS1_21CollectiveEpilogueFwdINS6_IJSA_NS7_ILi256EEESB_EEES9_SE_SG_Li256ELb0ELb1ELb0ELb0EEENS1_29StaticPersistentTileSchedulerILb0EEEEEEEEEvNT_6ParamsE,"aw",@nobits
	.sectionflags	@""
	.align	16
	.zero		1024


//--------------------- .nv.shared._ZN7cutlass13device_kernelIN5flash11enable_sm90INS1_16FlashAttnFwdSm90INS1_25CollectiveMainloopFwdSm90ILi2EN4cute5tupleIJNS5_1CILi1EEES8_S8_EEENS6_IJNS7_ILi128EEENS7_ILi96EEENS7_ILi64EEEEEELi256ENS_10bfloat16_tEfNS_4arch4Sm90ELb0ELb0ELb0ELb0ELb0ELb0ELb1ELb1ELb0ELb1ELb0ELb0EEENS1_21CollectiveEpilogueFwdINS6_IJSA_NS7_ILi256EEESB_EEES9_SE_SG_Li256ELb0ELb1ELb0ELb0EEENS1_29StaticPersistentTileSchedulerILb0EEEEEEEEEvNT_6ParamsE --------------------------
	.section	.nv.shared._ZN7cutlass13device_kernelIN5flash11enable_sm90INS1_16FlashAttnFwdSm90INS1_25CollectiveMainloopFwdSm90ILi2EN4cute5tupleIJNS5_1CILi1EEES8_S8_EEENS6_IJNS7_ILi128EEENS7_ILi96EEENS7_ILi64EEEEEELi256ENS_10bfloat16_tEfNS_4arch4Sm90ELb0ELb0ELb0ELb0ELb0ELb0ELb1ELb1ELb0ELb1ELb0ELb0EEENS1_21CollectiveEpilogueFwdINS6_IJSA_NS7_ILi256EEESB_EEES9_SE_SG_Li256ELb0ELb1ELb0ELb0EEENS1_29StaticPersistentTileSchedulerILb0EEEEEEEEEvNT_6ParamsE,"aw",@nobits
	.sectionflags	@""
	.align	16
	.zero		1024


//--------------------- .nv.shared._ZN7cutlass13device_kernelIN5flash11enable_sm90INS1_16FlashAttnFwdSm90INS1_25CollectiveMainloopFwdSm90ILi2EN4cute5tupleIJNS5_1CILi1EEES8_S8_EEENS6_IJNS7_ILi128EEENS7_ILi96EEENS7_ILi64EEEEEELi256ENS_10bfloat16_tEfNS_4arch4Sm90ELb0ELb0ELb0ELb1ELb0ELb0ELb0ELb1ELb0ELb1ELb0ELb0EEENS1_21CollectiveEpilogueFwdINS6_IJSA_NS7_ILi256EEESB_EEES9_SE_SG_Li256ELb1ELb1ELb0ELb0EEENS1_36VarlenDynamicPersistentTileSchedulerILi128ELi96ELi256ELi128ELb0ELb1ELb1ELb0ELb1ELb1EEEEEEEEEvNT_6ParamsE --------------------------
	.section	.nv.shared._ZN7cutlass13device_kernelIN5flash11enable_sm90INS1_16FlashAttnFwdSm90INS1_25CollectiveMainloopFwdSm90ILi2EN4cute5tupleIJNS5_1CILi1EEES8_S8_EEENS6_IJNS7_ILi128EEENS7_ILi96EEENS7_ILi64EEEEEELi256ENS_10bfloat16_tEfNS_4arch4Sm90ELb0ELb0ELb0ELb1ELb0ELb0ELb0ELb1ELb0ELb1ELb0ELb0EEENS1_21CollectiveEpilogueFwdINS6_IJSA_NS7_ILi256EEESB_EEES9_SE_SG_Li256ELb1ELb1ELb0ELb0EEENS1_36VarlenDynamicPersistentTileSchedulerILi128ELi96ELi256ELi128ELb0ELb1ELb1ELb0ELb1ELb1EEEEEEEEEvNT_6ParamsE,"aw",@nobits
	.sectionflags	@""
	.align	16
	.zero		1024


//--------------------- .nv.shared._ZN7cutlass13device_kernelIN5flash11enable_sm90INS1_16FlashAttnFwdSm90INS1_25CollectiveMainloopFwdSm90ILi2EN4cute5tupleIJNS5_1CILi1EEES8_S8_EEENS6_IJNS7_ILi128EEENS7_ILi96EEENS7_ILi64EEEEEELi256ENS_10bfloat16_tEfNS_4arch4Sm90ELb0ELb0ELb0ELb1ELb0ELb1ELb0ELb1ELb0ELb1ELb0ELb0EEENS1_21CollectiveEpilogueFwdINS6_IJSA_NS7_ILi256EEESB_EEES9_SE_SG_Li256ELb1ELb1ELb0ELb0EEENS1_36VarlenDynamicPersistentTileSchedulerILi128ELi96ELi256ELi128ELb0ELb1ELb1ELb0ELb1ELb1EEEEEEEEEvNT_6ParamsE --------------------------
	.section	.nv.shared._ZN7cutlass13device_kernelIN5flash11enable_sm90INS1_16FlashAttnFwdSm90INS1_25CollectiveMainloopFwdSm90ILi2EN4cute5tupleIJNS5_1CILi1EEES8_S8_EEENS6_IJNS7_ILi128EEENS7_ILi96EEENS7_ILi64EEEEEELi256ENS_10bfloat16_tEfNS_4arch4Sm90ELb0ELb0ELb0ELb1ELb0ELb1ELb0ELb1ELb0ELb1ELb0ELb0EEENS1_21CollectiveEpilogueFwdINS6_IJSA_NS7_ILi256EEESB_EEES9_SE_SG_Li256ELb1ELb1ELb0ELb0EEENS1_36VarlenDynamicPersistentTileSchedulerILi128ELi96ELi256ELi128ELb0ELb1ELb1ELb0ELb1ELb1EEEEEEEEEvNT_6ParamsE,"aw",@nobits
	.sectionflags	@""
	.align	16
	.zero		1024


//--------------------- .nv.shared._ZN7cutlass13device_kernelIN5flash11enable_sm90INS1_16FlashAttnFwdSm90INS1_25CollectiveMainloopFwdSm90ILi2EN4cute5tupleIJNS5_1CILi1EEES8_S8_EEENS6_IJNS7_ILi128EEENS7_ILi96EEENS7_ILi64EEEEEELi256ENS_10bfloat16_tEfNS_4arch4Sm90ELb0ELb0ELb0ELb1ELb0ELb0ELb1ELb1ELb0ELb1ELb0ELb0EEENS1_21CollectiveEpilogueFwdINS6_IJSA_NS7_ILi256EEESB_EEES9_SE_SG_Li256ELb1ELb1ELb0ELb0EEENS1_36VarlenDynamicPersistentTileSchedulerILi128ELi96ELi256ELi128ELb0ELb1ELb1ELb0ELb1ELb1EEEEEEEEEvNT_6ParamsE --------------------------
	.section	.nv.shared._ZN7cutlass13device_kernelIN5flash11enable_sm90INS1_16FlashAttnFwdSm90INS1_25CollectiveMainloopFwdSm90ILi2EN4cute5tupleIJNS5_1CILi1EEES8_S8_EEENS6_IJNS7_ILi128EEENS7_ILi96EEENS7_ILi64EEEEEELi256ENS_10bfloat16_tEfNS_4arch4Sm90ELb0ELb0ELb0ELb1ELb0ELb0ELb1ELb1ELb0ELb1ELb0ELb0EEENS1_21CollectiveEpilogueFwdINS6_IJSA_NS7_ILi256EEESB_EEES9_SE_SG_Li256ELb1ELb1ELb0ELb0EEENS1_36VarlenDynamicPersistentTileSchedulerILi128ELi96ELi256ELi128ELb0ELb1ELb1ELb0ELb1ELb1EEEEEEEEEvNT_6ParamsE,"aw",@nobits
	.sectionflags	@""
	.align	16
	.zero		1024


//--------------------- .nv.shared._ZN7cutlass13device_kernelIN5flash11enable_sm90INS1_16FlashAttnFwdSm90INS1_25CollectiveMainloopFwdSm90ILi2EN4cute5tupleIJNS5_1CILi1EEES8_S8_EEENS6_IJNS7_ILi128EEENS7_ILi96EEENS7_ILi64EEEEEELi256ENS_10bfloat16_tEfNS_4arch4Sm90ELb0ELb0ELb0ELb1ELb0ELb1ELb1ELb1ELb0ELb1ELb0ELb0EEENS1_21CollectiveEpilogueFwdINS6_IJSA_NS7_ILi256EEESB_EEES9_SE_SG_Li256ELb1ELb1ELb0ELb0EEENS1_36VarlenDynamicPersistentTileSchedulerILi128ELi96ELi256ELi128ELb0ELb1ELb1ELb0ELb1ELb1EEEEEEEEEvNT_6ParamsE --------------------------
	.section	.nv.shared._ZN7cutlass13device_kernelIN5flash11enable_sm90INS1_16FlashAttnFwdSm90INS1_25CollectiveMainloopFwdSm90ILi2EN4cute5tupleIJNS5_1CILi1EEES8_S8_EEENS6_IJNS7_ILi128EEENS7_ILi96EEENS7_ILi64EEEEEELi256ENS_10bfloat16_tEfNS_4arch4Sm90ELb0ELb0ELb0ELb1ELb0ELb1ELb1ELb1ELb0ELb1ELb0ELb0EEENS1_21CollectiveEpilogueFwdINS6_IJSA_NS7_ILi256EEESB_EEES9_SE_SG_Li256ELb1ELb1ELb0ELb0EEENS1_36VarlenDynamicPersistentTileSchedulerILi128ELi96ELi256ELi128ELb0ELb1ELb1ELb0ELb1ELb1EEEEEEEEEvNT_6ParamsE,"aw",@nobits
	.sectionflags	@""
	.align	16
	.zero		1024


//--------------------- .nv.shared._ZN7cutlass13device_kernelIN5flash11enable_sm90INS1_16FlashAttnFwdSm90INS1_25CollectiveMainloopFwdSm90ILi2EN4cute5tupleIJNS5_1CILi1EEES8_S8_EEENS6_IJNS7_ILi128EEENS7_ILi96EEENS7_ILi64EEEEEELi256ENS_10bfloat16_tEfNS_4arch4Sm90ELb0ELb1ELb0ELb0ELb0ELb0ELb0ELb1ELb0ELb1ELb0ELb0EEENS1_21CollectiveEpilogueFwdINS6_IJSA_NS7_ILi256EEESB_EEES9_SE_SG_Li256ELb0ELb1ELb0ELb0EEENS1_30DynamicPersistentTileSchedulerILi256ELi128ELb0ELb1ELb1EEEEEEEEEvNT_6ParamsE --------------------------
	.section	.nv.shared._ZN7cutlass13device_kernelIN5flash11enable_sm90INS1_16FlashAttnFwdSm90INS1_25CollectiveMainloopFwdSm90ILi2EN4cute5tupleIJNS5_1CILi1EEES8_S8_EEENS6_IJNS7_ILi128EEENS7_ILi96EEENS7_ILi64EEEEEELi256ENS_10bfloat16_tEfNS_4arch4Sm90ELb0ELb1ELb0ELb0ELb0ELb0ELb0ELb1ELb0ELb1ELb0ELb0EEENS1_21CollectiveEpilogueFwdINS6_IJSA_NS7_ILi256EEESB_EEES9_SE_SG_Li256ELb0ELb1ELb0ELb0EEENS1_30DynamicPersistentTileSchedulerILi256ELi128ELb0ELb1ELb1EEEEEEEEEvNT_6ParamsE,"aw",@nobits
	.sectionflags	@""
	.align	16
	.zero		1024


//--------------------- .nv.shared._ZN7cutlass13device_kernelIN5flash11enable_sm90INS1_16FlashAttnFwdSm90INS1_25CollectiveMainloopFwdSm90ILi2EN4cute5tupleIJNS5_1CILi1EEES8_S8_EEENS6_IJNS7_ILi128EEENS7_ILi96EEENS7_ILi64EEEEEELi256ENS_10bfloat16_tEfNS_4arch4Sm90ELb0ELb1ELb0ELb0ELb0ELb0ELb1ELb1ELb0ELb1ELb0ELb0EEENS1_21CollectiveEpilogueFwdINS6_IJSA_NS7_ILi256EEESB_EEES9_SE_SG_Li256ELb0ELb1ELb0ELb0EEENS1_30DynamicPersistentTileSchedulerILi256ELi128ELb0ELb1ELb1EEEEEEEEEvNT_6ParamsE --------------------------
	.section	.nv.shared._ZN7cutlass13device_kernelIN5flash11enable_sm90INS1_16FlashAttnFwdSm90INS1_25CollectiveMainloopFwdSm90ILi2EN4cute5tupleIJNS5_1CILi1EEES8_S8_EEENS6_IJNS7_ILi128EEENS7_ILi96EEENS7_ILi64EEEEEELi256ENS_10bfloat16_tEfNS_4arch4Sm90ELb0ELb1ELb0ELb0ELb0ELb0ELb1ELb1ELb0ELb1ELb0ELb0EEENS1_21CollectiveEpilogueFwdINS6_IJSA_NS7_ILi256EEESB_EEES9_SE_SG_Li256ELb0ELb1ELb0ELb0EEENS1_30DynamicPersistentTileSchedulerILi256ELi128ELb0ELb1ELb1EEEEEEEEEvNT_6ParamsE,"aw",@nobits
	.sectionflags	@""
	.align	16
	.zero		1024


//--------------------- .nv.shared._ZN7cutlass13device_kernelIN5flash11enable_sm90INS1_16FlashAttnFwdSm90INS1_25CollectiveMainloopFwdSm90ILi2EN4cute5tupleIJNS5_1CILi1EEES8_S8_EEENS6_IJNS7_ILi128EEENS7_ILi96EEENS7_ILi64EEEEEELi256ENS_10bfloat16_tEfNS_4arch4Sm90ELb0ELb1ELb0ELb1ELb0ELb0ELb0ELb1ELb0ELb1ELb0ELb0EEENS1_21CollectiveEpilogueFwdINS6_IJSA_NS7_ILi256EEESB_EEES9_SE_SG_Li256ELb1ELb1ELb0ELb0EEENS1_36VarlenDynamicPersistentTileSchedulerILi128ELi96ELi256ELi128ELb0ELb1ELb1ELb1ELb0ELb1EEEEEEEEEvNT_6ParamsE --------------------------
	.section	.nv.shared._ZN7cutlass13device_kernelIN5flash11enable_sm90INS1_16FlashAttnFwdSm90INS1_25CollectiveMainloopFwdSm90ILi2EN4cute5tupleIJNS5_1CILi1EEES8_S8_EEENS6_IJNS7_ILi128EEENS7_ILi96EEENS7_ILi64EEEEEELi256ENS_10bfloat16_tEfNS_4arch4Sm90ELb0ELb1ELb0ELb1ELb0ELb0ELb0ELb1ELb0ELb1ELb0ELb0EEENS1_21CollectiveEpilogueFwdINS6_IJSA_NS7_ILi256EEESB_EEES9_SE_SG_Li256ELb1ELb1ELb0ELb0EEENS1_36VarlenDynamicPersistentTileSchedulerILi128ELi96ELi256ELi128ELb0ELb1ELb1ELb1ELb0ELb1EEEEEEEEEvNT_6ParamsE,"aw",@nobits
	.sectionflags	@""
	.align	16
	.zero		1024


//--------------------- .nv.shared._ZN7cutlass13device_kernelIN5flash11enable_sm90INS1_16FlashAttnFwdSm90INS1_25CollectiveMainloopFwdSm90ILi2EN4cute5tupleIJNS5_1CILi1EEES8_S8_EEENS6_IJNS7_ILi128EEENS7_ILi96EEENS7_ILi64EEEEEELi256ENS_10bfloat16_tEfNS_4arch4Sm90ELb0ELb1ELb0ELb1ELb0ELb1ELb0ELb1ELb0ELb1ELb0ELb0EEENS1_21CollectiveEpilogueFwdINS6_IJSA_NS7_ILi256EEESB_EEES9_SE_SG_Li256ELb1ELb1ELb0ELb0EEENS1_36VarlenDynamicPersistentTileSchedulerILi128ELi96ELi256ELi128ELb0ELb1ELb1ELb1ELb0ELb1EEEEEEEEEvNT_6ParamsE --------------------------
	.section	.nv.shared._ZN7cutlass13device_kernelIN5flash11enable_sm90INS1_16FlashAttnFwdSm90INS1_25CollectiveMainloopFwdSm90ILi2EN4cute5tupleIJNS5_1CILi1EEES8_S8_EEENS6_IJNS7_ILi128EEENS7_ILi96EEENS7_ILi64EEEEEELi256ENS_10bfloat16_tEfNS_4arch4Sm90ELb0ELb1ELb0ELb1ELb0ELb1ELb0ELb1ELb0ELb1ELb0ELb0EEENS1_21CollectiveEpilogueFwdINS6_IJSA_NS7_ILi256EEESB_EEES9_SE_SG_Li256ELb1ELb1ELb0ELb0EEENS1_36VarlenDynamicPersistentTileSchedulerILi128ELi96ELi256ELi128ELb0ELb1ELb1ELb1ELb0ELb1EEEEEEEEEvNT_6ParamsE,"aw",@nobits
	.sectionflags	@""
	.align	16
	.zero		1024


//--------------------- .nv.shared._ZN7cutlass13device_kernelIN5flash11enable_sm90INS1_16FlashAttnFwdSm90INS1_25CollectiveMainloopFwdSm90ILi2EN4cute5tupleIJNS5_1CILi1EEES8_S8_EEENS6_IJNS7_ILi128EEENS7_ILi96EEENS7_ILi64EEEEEELi256ENS_10bfloat16_tEfNS_4arch4Sm90ELb0ELb1ELb0ELb1ELb0ELb0ELb1ELb1ELb0ELb1ELb0ELb0EEENS1_21CollectiveEpilogueFwdINS6_IJSA_NS7_ILi256EEESB_EEES9_SE_SG_Li256ELb1ELb1ELb0ELb0EEENS1_36VarlenDynamicPersistentTileSchedulerILi128ELi96ELi256ELi128ELb0ELb1ELb1ELb1ELb0ELb1EEEEEEEEEvNT_6ParamsE --------------------------
	.section	.nv.shared._ZN7cutlass13device_kernelIN5flash11enable_sm90INS1_16FlashAttnFwdSm90INS1_25CollectiveMainloopFwdSm90ILi2EN4cute5tupleIJNS5_1CILi1EEES8_S8_EEENS6_IJNS7_ILi128EEENS7_ILi96EEENS7_ILi64EEEEEELi256ENS_10bfloat16_tEfNS_4arch4Sm90ELb0ELb1ELb0ELb1ELb0ELb0ELb1ELb1ELb0ELb1ELb0ELb0EEENS1_21CollectiveEpilogueFwdINS6_IJSA_NS7_ILi256EEESB_EEES9_SE_SG_Li256ELb1ELb1ELb0ELb0EEENS1_36VarlenDynamicPersistentTileSchedulerILi128ELi96ELi256ELi128ELb0ELb1ELb1ELb1ELb0ELb1EEEEEEEEEvNT_6ParamsE,"aw",@nobits
	.sectionflags	@""
	.align	16
	.zero		1024


//--------------------- .nv.shared._ZN7cutlass13device_kernelIN5flash11enable_sm90INS1_16FlashAttnFwdSm90INS1_25CollectiveMainloopFwdSm90ILi2EN4cute5tupleIJNS5_1CILi1EEES8_S8_EEENS6_IJNS7_ILi128EEENS7_ILi96EEENS7_ILi64EEEEEELi256ENS_10bfloat16_tEfNS_4arch4Sm90ELb0ELb1ELb0ELb1ELb0ELb1ELb1ELb1ELb0ELb1ELb0ELb0EEENS1_21CollectiveEpilogueFwdINS6_IJSA_NS7_ILi256EEESB_EEES9_SE_SG_Li256ELb1ELb1ELb0ELb0EEENS1_36VarlenDynamicPersistentTileSchedulerILi128ELi96ELi256ELi128ELb0ELb1ELb1ELb1ELb0ELb1EEEEEEEEEvNT_6ParamsE --------------------------
	.section	.nv.shared._ZN7cutlass13device_kernelIN5flash11enable_sm90INS1_16FlashAttnFwdSm90INS1_25CollectiveMainloopFwdSm90ILi2EN4cute5tupleIJNS5_1CILi1EEES8_S8_EEENS6_IJNS7_ILi128EEENS7_ILi96EEENS7_ILi64EEEEEELi256ENS_10bfloat16_tEfNS_4arch4Sm90ELb0ELb1ELb0ELb1ELb0ELb1ELb1ELb1ELb0ELb1ELb0ELb0EEENS1_21CollectiveEpilogueFwdINS6_IJSA_NS7_ILi256EEESB_EEES9_SE_SG_Li256ELb1ELb1ELb0ELb0EEENS1_36VarlenDynamicPersistentTileSchedulerILi128ELi96ELi256ELi128ELb0ELb1ELb1ELb1ELb0ELb1EEEEEEEEEvNT_6ParamsE,"aw",@nobits
	.sectionflags	@""
	.align	16
	.zero		1024


//--------------------- .nv.shared._ZN7cutlass13device_kernelIN5flash11enable_sm90INS1_16FlashAttnFwdSm90INS1_25CollectiveMainloopFwdSm90ILi2EN4cute5tupleIJNS5_1CILi1EEES8_S8_EEENS6_IJNS7_ILi128EEENS7_ILi96EEENS7_ILi64EEEEEELi256ENS_10bfloat16_tEfNS_4arch4Sm90ELb1ELb0ELb0ELb0ELb0ELb0ELb0ELb1ELb0ELb1ELb0ELb0EEENS1_21CollectiveEpilogueFwdINS6_IJSA_NS7_ILi256EEESB_EEES9_SE_SG_Li256ELb0ELb1ELb0ELb0EEENS1_30DynamicPersistentTileSchedulerILi256ELi128ELb0ELb1ELb1EEEEEEEEEvNT_6ParamsE --------------------------
	.section	.nv.shared._ZN7cutlass13device_kernelIN5flash11enable_sm90INS1_16FlashAttnFwdSm90INS1_25CollectiveMainloopFwdSm90ILi2EN4cute5tupleIJNS5_1CILi1EEES8_S8_EEENS6_IJNS7_ILi128EEENS7_ILi96EEENS7_ILi64EEEEEELi256ENS_10bfloat16_tEfNS_4arch4Sm90ELb1ELb0ELb0ELb0ELb0ELb0ELb0ELb1ELb0ELb1ELb0ELb0EEENS1_21CollectiveEpilogueFwdINS6_IJSA_NS7_ILi256EEESB_EEES9_SE_SG_Li256ELb0ELb1ELb0ELb0EEENS1_30DynamicPersistentTileSchedulerILi256ELi128ELb0ELb1ELb1EEEEEEEEEvNT_6ParamsE,"aw",@nobits
	.sectionflags	@""
	.align	16
	.zero		1024


//--------------------- .nv.shared._ZN7cutlass13device_kernelIN5flash11enable_sm90INS1_16FlashAttnFwdSm90INS1_25CollectiveMainloopFwdSm90ILi2EN4cute5tupleIJNS5_1CILi1EEES8_S8_EEENS6_IJNS7_ILi128EEENS7_ILi96EEENS7_ILi64EEEEEELi256ENS_10bfloat16_tEfNS_4arch4Sm90ELb1ELb0ELb0ELb0ELb0ELb0ELb1ELb1ELb0ELb1ELb0ELb0EEENS1_21CollectiveEpilogueFwdINS6_IJSA_NS7_ILi256EEESB_EEES9_SE_SG_Li256ELb0ELb1ELb0ELb0EEENS1_30DynamicPersistentTileSchedulerILi256ELi128ELb0ELb1ELb1EEEEEEEEEvNT_6ParamsE --------------------------
	.section	.nv.shared._ZN7cutlass13device_kernelIN5flash11enable_sm90INS1_16FlashAttnFwdSm90INS1_25CollectiveMainloopFwdSm90ILi2EN4cute5tupleIJNS5_1CILi1EEES8_S8_EEENS6_IJNS7_ILi128EEENS7_ILi96EEENS7_ILi64EEEEEELi256ENS_10bfloat16_tEfNS_4arch4Sm90ELb1ELb0ELb0ELb0ELb0ELb0ELb1ELb1ELb0ELb1ELb0ELb0EEENS1_21CollectiveEpilogueFwdINS6_IJSA_NS7_ILi256EEESB_EEES9_SE_SG_Li256ELb0ELb1ELb0ELb0EEENS1_30DynamicPersistentTileSchedulerILi256ELi128ELb0ELb1ELb1EEEEEEEEEvNT_6ParamsE,"aw",@nobits
	.sectionflags	@""
	.align	16
	.zero		1024


//--------------------- .nv.shared._ZN7cutlass13device_kernelIN5flash11enable_sm90INS1_16FlashAttnFwdSm90INS1_25CollectiveMainloopFwdSm90ILi2EN4cute5tupleIJNS5_1CILi1EEES8_S8_EEENS6_IJNS7_ILi128EEENS7_ILi96EEENS7_ILi64EEEEEELi256ENS_10bfloat16_tEfNS_4arch4Sm90ELb1ELb0ELb0ELb1ELb0ELb0ELb0ELb1ELb0ELb1ELb0ELb0EEENS1_21CollectiveEpilogueFwdINS6_IJSA_NS7_ILi256EEESB_EEES9_SE_SG_Li256ELb1ELb1ELb0ELb0EEENS1_36VarlenDynamicPersistentTileSchedulerILi128ELi96ELi256ELi128ELb0ELb1ELb1ELb1ELb1ELb1EEEEEEEEEvNT_6ParamsE --------------------------
	.section	.nv.shared._ZN7cutlass13device_kernelIN5flash11enable_sm90INS1_16FlashAttnFwdSm90INS1_25CollectiveMainloopFwdSm90ILi2EN4cute5tupleIJNS5_1CILi1EEES8_S8_EEENS6_IJNS7_ILi128EEENS7_ILi96EEENS7_ILi64EEEEEELi256ENS_10bfloat16_tEfNS_4arch4Sm90ELb1ELb0ELb0ELb1ELb0ELb0ELb0ELb1ELb0ELb1ELb0ELb0EEENS1_21CollectiveEpilogueFwdINS6_IJSA_NS7_ILi256EEESB_EEES9_SE_SG_Li256ELb1ELb1ELb0ELb0EEENS1_36VarlenDynamicPersistentTileSchedulerILi128ELi96ELi256ELi128ELb0ELb1ELb1ELb1ELb1ELb1EEEEEEEEEvNT_6ParamsE,"aw",@nobits
	.sectionflags	@""
	.align	16
	.zero		1024


//--------------------- .nv.shared._ZN7cutlass13device_kernelIN5flash11enable_sm90INS1_16FlashAttnFwdSm90INS1_25CollectiveMainloopFwdSm90ILi2EN4cute5tupleIJNS5_1CILi1EEES8_S8_EEENS6_IJNS7_ILi128EEENS7_ILi96EEENS7_ILi64EEEEEELi256ENS_10bfloat16_tEfNS_4arch4Sm90ELb1ELb0ELb0ELb1ELb0ELb1ELb0ELb1ELb0ELb1ELb0ELb0EEENS1_21CollectiveEpilogueFwdINS6_IJSA_NS7_ILi256EEESB_EEES9_SE_SG_Li256ELb1ELb1ELb0ELb0EEENS1_36VarlenDynamicPersistentTileSchedulerILi128ELi96ELi256ELi128ELb0ELb1ELb1ELb1ELb1ELb1EEEEEEEEEvNT_6ParamsE --------------------------
	.section	.nv.shared._ZN7cutlass13device_kernelIN5flash11enable_sm90INS1_16FlashAttnFwdSm90INS1_25CollectiveMainloopFwdSm90ILi2EN4cute5tupleIJNS5_1CILi1EEES8_S8_EEENS6_IJNS7_ILi128EEENS7_ILi96EEENS7_ILi64EEEEEELi256ENS_10bfloat16_tEfNS_4arch4Sm90ELb1ELb0ELb0ELb1ELb0ELb1ELb0ELb1ELb0ELb1ELb0ELb0EEENS1_21CollectiveEpilogueFwdINS6_IJSA_NS7_ILi256EEESB_EEES9_SE_SG_Li256ELb1ELb1ELb0ELb0EEENS1_36VarlenDynamicPersistentTileSchedulerILi128ELi96ELi256ELi128ELb0ELb1ELb1ELb1ELb1ELb1EEEEEEEEEvNT_6ParamsE,"aw",@nobits
	.sectionflags	@""
	.align	16
	.zero		1024


//--------------------- .nv.shared._ZN7cutlass13device_kernelIN5flash11enable_sm90INS1_16FlashAttnFwdSm90INS1_25CollectiveMainloopFwdSm90ILi2EN4cute5tupleIJNS5_1CILi1EEES8_S8_EEENS6_IJNS7_ILi128EEENS7_ILi96EEENS7_ILi64EEEEEELi256ENS_10bfloat16_tEfNS_4arch4Sm90ELb1ELb0ELb0ELb1ELb0ELb0ELb1ELb1ELb0ELb1ELb0ELb0EEENS1_21CollectiveEpilogueFwdINS6_IJSA_NS7_ILi256EEESB_EEES9_SE_SG_Li256ELb1ELb1ELb0ELb0EEENS1_36VarlenDynamicPersistentTileSchedulerILi128ELi96ELi256ELi128ELb0ELb1ELb1ELb1ELb1ELb1EEEEEEEEEvNT_6ParamsE --------------------------
	.section	.nv.shared._ZN7cutlass13device_kernelIN5flash11enable_sm90INS1_16FlashAttnFwdSm90INS1_25CollectiveMainloopFwdSm90ILi2EN4cute5tupleIJNS5_1CILi1EEES8_S8_EEENS6_IJNS7_ILi128EEENS7_ILi96EEENS7_ILi64EEEEEELi256ENS_10bfloat16_tEfNS_4arch4Sm90ELb1ELb0ELb0ELb1ELb0ELb0ELb1ELb1ELb0ELb1ELb0ELb0EEENS1_21CollectiveEpilogueFwdINS6_IJSA_NS7_ILi256EEESB_EEES9_SE_SG_Li256ELb1ELb1ELb0ELb0EEENS1_36VarlenDynamicPersistentTileSchedulerILi128ELi96ELi256ELi128ELb0ELb1ELb1ELb1ELb1ELb1EEEEEEEEEvNT_6ParamsE,"aw",@nobits
	.sectionflags	@""
	.align	16
	.zero		1024


//--------------------- .nv.shared._ZN7cutlass13device_kernelIN5flash11enable_sm90INS1_16FlashAttnFwdSm90INS1_25CollectiveMainloopFwdSm90ILi2EN4cute5tupleIJNS5_1CILi1EEES8_S8_EEENS6_IJNS7_ILi128EEENS7_ILi96EEENS7_ILi64EEEEEELi256ENS_10bfloat16_tEfNS_4arch4Sm90ELb1ELb0ELb0ELb1ELb0ELb1ELb1ELb1ELb0ELb1ELb0ELb0EEENS1_21CollectiveEpilogueFwdINS6_IJSA_NS7_ILi256EEESB_EEES9_SE_SG_Li256ELb1ELb1ELb0ELb0EEENS1_36VarlenDynamicPersistentTileSchedulerILi128ELi96ELi256ELi128ELb0ELb1ELb1ELb1ELb1ELb1EEEEEEEEEvNT_6ParamsE --------------------------
	.section	.nv.shared._ZN7cutlass13device_kernelIN5flash11enable_sm90INS1_16FlashAttnFwdSm90INS1_25CollectiveMainloopFwdSm90ILi2EN4cute5tupleIJNS5_1CILi1EEES8_S8_EEENS6_IJNS7_ILi128EEENS7_ILi96EEENS7_ILi64EEEEEELi256ENS_10bfloat16_tEfNS_4arch4Sm90ELb1ELb0ELb0ELb1ELb0ELb1ELb1ELb1ELb0ELb1ELb0ELb0EEENS1_21CollectiveEpilogueFwdINS6_IJSA_NS7_ILi256EEESB_EEES9_SE_SG_Li256ELb1ELb1ELb0ELb0EEENS1_36VarlenDynamicPersistentTileSchedulerILi128ELi96ELi256ELi128ELb0ELb1ELb1ELb1ELb1ELb1EEEEEEEEEvNT_6ParamsE,"aw",@nobits
	.sectionflags	@""
	.align	16
	.zero		1024


//--------------------- .nv.constant0._ZN7cutlass13device_kernelIN5flash11enable_sm90INS1_16FlashAttnFwdSm90INS1_25CollectiveMainloopFwdSm90ILi2EN4cute5tupleIJNS5_1CILi1EEES8_S8_EEENS6_IJNS7_ILi128EEESA_NS7_ILi192EEEEEELi128ENS_10bfloat16_tEfNS_4arch4Sm90ELb0ELb0ELb0ELb0ELb0ELb0ELb0ELb1ELb1ELb1ELb0ELb0EEENS1_21CollectiveEpilogueFwdINS6_IJSA_SA_SA_EEES9_SD_SF_Li256ELb0ELb1ELb0ELb0EEENS1_29StaticPersistentTileSchedulerILb0EEEEEEEEEvNT_6ParamsE --------------------------
	.section	.nv.constant0._ZN7cutlass13device_kernelIN5flash11enable_sm90INS1_16FlashAttnFwdSm90INS1_25CollectiveMainloopFwdSm90ILi2EN4cute5tupleIJNS5_1CILi1EEES8_S8_EEENS6_IJNS7_ILi128EEESA_NS7_ILi192EEEEEELi128ENS_10bfloat16_tEfNS_4arch4Sm90ELb0ELb0ELb0ELb0ELb0ELb0ELb0ELb1ELb1ELb1ELb0ELb0EEENS1_21CollectiveEpilogueFwdINS6_IJSA_SA_SA_EEES9_SD_SF_Li256ELb0ELb1ELb0ELb0EEENS1_29StaticPersistentTileSchedulerILb0EEEEEEEEEvNT_6ParamsE,"a",@progbits
	.sectionflags	@""
	.align	4
.nv.constant0._ZN7cutlass13device_kernelIN5flash11enable_sm90INS1_16FlashAttnFwdSm90INS1_25CollectiveMainloopFwdSm90ILi2EN4cute5tupleIJNS5_1CILi1EEES8_S8_EEENS6_IJNS7_ILi128EEESA_NS7_ILi192EEEEEELi128ENS_10bfloat16_tEfNS_4arch4Sm90ELb0ELb0ELb0ELb0ELb0ELb0ELb0ELb1ELb1ELb1ELb0ELb0EEENS1_21CollectiveEpilogueFwdINS6_IJSA_SA_SA_EEES9_SD_SF_Li256ELb0ELb1ELb0ELb0EEENS1_29StaticPersistentTileSchedulerILb0EEEEEEEEEvNT_6ParamsE:
	.zero		3200


//--------------------- .nv.constant0._ZN7cutlass13device_kernelIN5flash11enable_sm90INS1_16FlashAttnFwdSm90INS1_25CollectiveMainloopFwdSm90ILi2EN4cute5tupleIJNS5_1CILi2EEENS7_ILi1EEES9_EEENS6_IJNS7_ILi128EEESB_NS7_ILi192EEEEEELi128ENS_10bfloat16_tEfNS_4arch4Sm90ELb0ELb0ELb0ELb0ELb0ELb0ELb0ELb1ELb1ELb1ELb0ELb0EEENS1_21CollectiveEpilogueFwdINS6_IJSB_SB_SB_EEESA_SE_SG_Li256ELb0ELb1ELb0ELb0EEENS1_29StaticPersistentTileSchedulerILb0EEEEEEEEEvNT_6ParamsE --------------------------
	.section	.nv.constant0._ZN7cutlass13device_kernelIN5flash11enable_sm90INS1_16FlashAttnFwdSm90INS1_25CollectiveMainloopFwdSm90ILi2EN4cute5tupleIJNS5_1CILi2EEENS7_ILi1EEES9_EEENS6_IJNS7_ILi128EEESB_NS7_ILi192EEEEEELi128ENS_10bfloat16_tEfNS_4arch4Sm90ELb0ELb0ELb0ELb0ELb0ELb0ELb0ELb1ELb1ELb1ELb0ELb0EEENS1_21CollectiveEpilogueFwdINS6_IJSB_SB_SB_EEESA_SE_SG_Li256ELb0ELb1ELb0ELb0EEENS1_29StaticPersistentTileSchedulerILb0EEEEEEEEEvNT_6ParamsE,"a",@progbits
	.sectionflags	@""
	.align	4
.nv.constant0._ZN7cutlass13device_kernelIN5flash11enable_sm90INS1_16FlashAttnFwdSm90INS1_25CollectiveMainloopFwdSm90ILi2EN4cute5tupleIJNS5_1CILi2EEENS7_ILi1EEES9_EEENS6_IJNS7_ILi128EEESB_NS7_ILi192EEEEEELi128ENS_10bfloat16_tEfNS_4arch4Sm90ELb0ELb0ELb0ELb0ELb0ELb0ELb0ELb1ELb1ELb1ELb0ELb0EEENS1_21CollectiveEpilogueFwdINS6_IJSB_SB_SB_EEESA_SE_SG_Li256ELb0ELb1ELb0ELb0EEENS1_29StaticPersistentTileSchedulerILb0EEEEEEEEEvNT_6ParamsE:
	.zero		3200


//--------------------- .nv.constant0._ZN7cutlass13device_kernelIN5flash11enable_sm90INS1_16FlashAttnFwdSm90INS1_25CollectiveMainloopFwdSm90ILi2EN4cute5tupleIJNS5_1CILi1EEES8_S8_EEENS6_IJNS7_ILi128EEESA_NS7_ILi192EEEEEELi128ENS_10bfloat16_tEfNS_4arch4Sm90ELb0ELb0ELb0ELb1ELb0ELb0ELb0ELb1ELb1ELb1ELb0ELb0EEENS1_21CollectiveEpilogueFwdINS6_IJSA_SA_SA_EEES9_SD_SF_Li256ELb1ELb1ELb0ELb0EEENS1_36VarlenDynamicPersistentTileSchedulerILi128ELi128ELi256ELi128ELb0ELb1ELb1ELb0ELb1ELb1EEEEEEEEEvNT_6ParamsE --------------------------
	.section	.nv.constant0._ZN7cutlass13device_kernelIN5flash11enable_sm90INS1_16FlashAttnFwdSm90INS1_25CollectiveMainloopFwdSm90ILi2EN4cute5tupleIJNS5_1CILi1EEES8_S8_EEENS6_IJNS7_ILi128EEESA_NS7_ILi192EEEEEELi128ENS_10bfloat16_tEfNS_4arch4Sm90ELb0ELb0ELb0ELb1ELb0ELb0ELb0ELb1ELb1ELb1ELb0ELb0EEENS1_21CollectiveEpilogueFwdINS6_IJSA_SA_SA_EEES9_SD_SF_Li256ELb1ELb1ELb0ELb0EEENS1_36VarlenDynamicPersistentTileSchedulerILi128ELi128ELi256ELi128ELb0ELb1ELb1ELb0ELb1ELb1EEEEEEEEEvNT_6ParamsE,"a",@progbits
	.sectionflags	@""
	.align	4
.nv.constant0._ZN7cutlass13device_kernelIN5flash11enable_sm90INS1_16FlashAttnFwdSm90INS1_25CollectiveMainloopFwdSm90ILi2EN4cute5tupleIJNS5_1CILi1EEES8_S8_EEENS6_IJNS7_ILi128EEESA_NS7_ILi192EEEEEELi128ENS_10bfloat16_tEfNS_4arch4Sm90ELb0ELb0ELb0ELb1ELb0ELb0ELb0ELb1ELb1ELb1ELb0ELb0EEENS1_21CollectiveEpilogueFwdINS6_IJSA_SA_SA_EEES9_SD_SF_Li256ELb1ELb1ELb0ELb0EEENS1_36VarlenDynamicPersistentTileSchedulerILi128ELi128ELi256ELi128ELb0ELb1ELb1ELb0ELb1ELb1EEEEEEEEEvNT_6ParamsE:
	.zero		3328


//--------------------- .nv.constant0._ZN7cutlass13device_kernelIN5flash11enable_sm90INS1_16FlashAttnFwdSm90INS1_25CollectiveMainloopFwdSm90ILi2EN4cute5tupleIJNS5_1CILi1EEES8_S8_EEENS6_IJNS7_ILi128EEESA_NS7_ILi192EEEEEELi128ENS_10bfloat16_tEfNS_4arch4Sm90ELb0ELb0ELb0ELb1ELb0ELb1ELb0ELb1ELb1ELb1ELb0ELb0EEENS1_21CollectiveEpilogueFwdINS6_IJSA_SA_SA_EEES9_SD_SF_Li256ELb1ELb1ELb0ELb0EEENS1_36VarlenDynamicPersistentTileSchedulerILi128ELi128ELi256ELi128ELb0ELb1ELb1ELb0ELb1ELb1EEEEEEEEEvNT_6ParamsE --------------------------
	.section	.nv.constant0._ZN7cutlass13device_kernelIN5flash11enable_sm90INS1_16FlashAttnFwdSm90INS1_25CollectiveMainloopFwdSm90ILi2EN4cute5tupleIJNS5_1CILi1EEES8_S8_EEENS6_IJNS7_ILi128EEESA_NS7_ILi192EEEEEELi128ENS_10bfloat16_tEfNS_4arch4Sm90ELb0ELb0ELb0ELb1ELb0ELb1ELb0ELb1ELb1ELb1ELb0ELb0EEENS1_21CollectiveEpilogueFwdINS6_IJSA_SA_SA_EEES9_SD_SF_Li256ELb1ELb1ELb0ELb0EEENS1_36VarlenDynamicPersistentTileSchedulerILi128ELi128ELi256ELi128ELb0ELb1ELb1ELb0ELb1ELb1EEEEEEEEEvNT_6ParamsE,"a",@progbits
	.sectionflags	@""
	.align	4
.nv.constant0._ZN7cutlass13device_kernelIN5flash11enable_sm90INS1_16FlashAttnFwdSm90INS1_25CollectiveMainloopFwdSm90ILi2EN4cute5tupleIJNS5_1CILi1EEES8_S8_EEENS6_IJNS7_ILi128EEESA_NS7_ILi192EEEEEELi128ENS_10bfloat16_tEfNS_4arch4Sm90ELb0ELb0ELb0ELb1ELb0ELb1ELb0ELb1ELb1ELb1ELb0ELb0EEENS1_21CollectiveEpilogueFwdINS6_IJSA_SA_SA_EEES9_SD_SF_Li256ELb1ELb1ELb0ELb0EEENS1_36VarlenDynamicPersistentTileSchedulerILi128ELi128ELi256ELi128ELb0ELb1ELb1ELb0ELb1ELb1EEEEEEEEEvNT_6ParamsE:
	.zero		3328


//--------------------- .nv.constant0._ZN7cutlass13device_kernelIN5flash11enable_sm90INS1_16FlashAttnFwdSm90INS1_25CollectiveMainloopFwdSm90ILi2EN4cute5tupleIJNS5_1CILi1EEES8_S8_EEENS6_IJNS7_ILi128EEENS7_ILi96EEENS7_ILi192EEEEEELi128ENS_10bfloat16_tEfNS_4arch4Sm90ELb0ELb1ELb0ELb0ELb0ELb0ELb0ELb1ELb1ELb1ELb0ELb0EEENS1_21CollectiveEpilogueFwdINS6_IJSA_SA_SB_EEES9_SE_SG_Li256ELb0ELb1ELb0ELb0EEENS1_30DynamicPersistentTileSchedulerILi256ELi128ELb0ELb1ELb1EEEEEEEEEvNT_6ParamsE --------------------------
	.section	.nv.constant0._ZN7cutlass13device_kernelIN5flash11enable_sm90INS1_16FlashAttnFwdSm90INS1_25CollectiveMainloopFwdSm90ILi2EN4cute5tupleIJNS5_1CILi1EEES8_S8_EEENS6_IJNS7_ILi128EEENS7_ILi96EEENS7_ILi192EEEEEELi128ENS_10bfloat16_tEfNS_4arch4Sm90ELb0ELb1ELb0ELb0ELb0ELb0ELb0ELb1ELb1ELb1ELb0ELb0EEENS1_21CollectiveEpilogueFwdINS6_IJSA_SA_SB_EEES9_SE_SG_Li256ELb0ELb1ELb0ELb0EEENS1_30DynamicPersistentTileSchedulerILi256ELi128ELb0ELb1ELb1EEEEEEEEEvNT_6ParamsE,"a",@progbits
	.sectionflags	@""
	.align	4
.nv.constant0._ZN7cutlass13device_kernelIN5flash11enable_sm90INS1_16FlashAttnFwdSm90INS1_25CollectiveMainloopFwdSm90ILi2EN4cute5tupleIJNS5_1CILi1EEES8_S8_EEENS6_IJNS7_ILi128EEENS7_ILi96EEENS7_ILi192EEEEEELi128ENS_10bfloat16_tEfNS_4arch4Sm90ELb0ELb1ELb0ELb0ELb0ELb0ELb0ELb1ELb1ELb1ELb0ELb0EEENS1_21CollectiveEpilogueFwdINS6_IJSA_SA_SB_EEES9_SE_SG_Li256ELb0ELb1ELb0ELb0EEENS1_30DynamicPersistentTileSchedulerILi256ELi128ELb0ELb1ELb1EEEEEEEEEvNT_6ParamsE:
	.zero		3328


//--------------------- .nv.constant0._ZN7cutlass13device_kernelIN5flash11enable_sm90INS1_16FlashAttnFwdSm90INS1_25CollectiveMainloopFwdSm90ILi2EN4cute5tupleIJNS5_1CILi1EEES8_S8_EEENS6_IJNS7_ILi128EEENS7_ILi96EEENS7_ILi192EEEEEELi128ENS_10bfloat16_tEfNS_4arch4Sm90ELb0ELb1ELb0ELb1ELb0ELb0ELb0ELb1ELb1ELb1ELb0ELb0EEENS1_21CollectiveEpilogueFwdINS6_IJSA_SA_SB_EEES9_SE_SG_Li256ELb1ELb1ELb0ELb0EEENS1_36VarlenDynamicPersistentTileSchedulerILi128ELi96ELi256ELi128ELb0ELb1ELb1ELb1ELb0ELb1EEEEEEEEEvNT_6ParamsE --------------------------
	.section	.nv.constant0._ZN7cutlass13device_kernelIN5flash11enable_sm90INS1_16FlashAttnFwdSm90INS1_25CollectiveMainloopFwdSm90ILi2EN4cute5tupleIJNS5_1CILi1EEES8_S8_EEENS6_IJNS7_ILi128EEENS7_ILi96EEENS7_ILi192EEEEEELi128ENS_10bfloat16_tEfNS_4arch4Sm90ELb0ELb1ELb0ELb1ELb0ELb0ELb0ELb1ELb1ELb1ELb0ELb0EEENS1_21CollectiveEpilogueFwdINS6_IJSA_SA_SB_EEES9_SE_SG_Li256ELb1ELb1ELb0ELb0EEENS1_36VarlenDynamicPersistentTileSchedulerILi128ELi96ELi256ELi128ELb0ELb1ELb1ELb1ELb0ELb1EEEEEEEEEvNT_6ParamsE,"a",@progbits
	.sectionflags	@""
	.align	4
.nv.constant0._ZN7cutlass13device_kernelIN5flash11enable_sm90INS1_16FlashAttnFwdSm90INS1_25CollectiveMainloopFwdSm90ILi2EN4cute5tupleIJNS5_1CILi1EEES8_S8_EEENS6_IJNS7_ILi128EEENS7_ILi96EEENS7_ILi192EEEEEELi128ENS_10bfloat16_tEfNS_4arch4Sm90ELb0ELb1ELb0ELb1ELb0ELb0ELb0ELb1ELb1ELb1ELb0ELb0EEENS1_21CollectiveEpilogueFwdINS6_IJSA_SA_SB_EEES9_SE_SG_Li256ELb1ELb1ELb0ELb0EEENS1_36VarlenDynamicPersistentTileSchedulerILi128ELi96ELi256ELi128ELb0ELb1ELb1ELb1ELb0ELb1EEEEEEEEEvNT_6ParamsE:
	.zero		3328


//--------------------- .nv.constant0._ZN7cutlass13device_kernelIN5flash11enable_sm90INS1_16FlashAttnFwdSm90INS1_25CollectiveMainloopFwdSm90ILi2EN4cute5tupleIJNS5_1CILi1EEES8_S8_EEENS6_IJNS7_ILi128EEENS7_ILi96EEENS7_ILi192EEEEEELi128ENS_10bfloat16_tEfNS_4arch4Sm90ELb0ELb1ELb0ELb1ELb0ELb1ELb0ELb1ELb1ELb1ELb0ELb0EEENS1_21CollectiveEpilogueFwdINS6_IJSA_SA_SB_EEES9_SE_SG_Li256ELb1ELb1ELb0ELb0EEENS1_36VarlenDynamicPersistentTileSchedulerILi128ELi96ELi256ELi128ELb0ELb1ELb1ELb1ELb0ELb1EEEEEEEEEvNT_6ParamsE --------------------------
	.section	.nv.constant0._ZN7cutlass13device_kernelIN5flash11enable_sm90INS1_16FlashAttnFwdSm90INS1_25CollectiveMainloopFwdSm90ILi2EN4cute5tupleIJNS5_1CILi1EEES8_S8_EEENS6_IJNS7_ILi128EEENS7_ILi96EEENS7_ILi192EEEEEELi128ENS_10bfloat16_tEfNS_4arch4Sm90ELb0ELb1ELb0ELb1ELb0ELb1ELb0ELb1ELb1ELb1ELb0ELb0EEENS1_21CollectiveEpilogueFwdINS6_IJSA_SA_SB_EEES9_SE_SG_Li256ELb1ELb1ELb0ELb0EEENS1_36VarlenDynamicPersistentTileSchedulerILi128ELi96ELi256ELi128ELb0ELb1ELb1ELb1ELb0ELb1EEEEEEEEEvNT_6ParamsE,"a",@progbits
	.sectionflags	@""
	.align	4
.nv.constant0._ZN7cutlass13device_kernelIN5flash11enable_sm90INS1_16FlashAttnFwdSm90INS1_25CollectiveMainloopFwdSm90ILi2EN4cute5tupleIJNS5_1CILi1EEES8_S8_EEENS6_IJNS7_ILi128EEENS7_ILi96EEENS7_ILi192EEEEEELi128ENS_10bfloat16_tEfNS_4arch4Sm90ELb0ELb1ELb0ELb1ELb0ELb1ELb0ELb1ELb1ELb1ELb0ELb0EEENS1_21CollectiveEpilogueFwdINS6_IJSA_SA_SB_EEES9_SE_SG_Li256ELb1ELb1ELb0ELb0EEENS1_36VarlenDynamicPersistentTileSchedulerILi128ELi96ELi256ELi128ELb0ELb1ELb1ELb1ELb0ELb1EEEEEEEEEvNT_6ParamsE:
	.zero		3328


//--------------------- .nv.constant0._ZN7cutlass13device_kernelIN5flash11enable_sm90INS1_16FlashAttnFwdSm90INS1_25CollectiveMainloopFwdSm90ILi2EN4cute5tupleIJNS5_1CILi1EEES8_S8_EEENS6_IJNS7_ILi128EEESA_NS7_ILi192EEEEEELi128ENS_10bfloat16_tEfNS_4arch4Sm90ELb1ELb0ELb0ELb0ELb0ELb0ELb0ELb1ELb1ELb1ELb0ELb0EEENS1_21CollectiveEpilogueFwdINS6_IJSA_SA_SA_EEES9_SD_SF_Li256ELb0ELb1ELb0ELb0EEENS1_30DynamicPersistentTileSchedulerILi256ELi128ELb0ELb1ELb1EEEEEEEEEvNT_6ParamsE --------------------------
	.section	.nv.constant0._ZN7cutlass13device_kernelIN5flash11enable_sm90INS1_16FlashAttnFwdSm90INS1_25CollectiveMainloopFwdSm90ILi2EN4cute5tupleIJNS5_1CILi1EEES8_S8_EEENS6_IJNS7_ILi128EEESA_NS7_ILi192EEEEEELi128ENS_10bfloat16_tEfNS_4arch4Sm90ELb1ELb0ELb0ELb0ELb0ELb0ELb0ELb1ELb1ELb1ELb0ELb0EEENS1_21CollectiveEpilogueFwdINS6_IJSA_SA_SA_EEES9_SD_SF_Li256ELb0ELb1ELb0ELb0EEENS1_30DynamicPersistentTileSchedulerILi256ELi128ELb0ELb1ELb1EEEEEEEEEvNT_6ParamsE,"a",@progbits
	.sectionflags	@""
	.align	4
.nv.constant0._ZN7cutlass13device_kernelIN5flash11enable_sm90INS1_16FlashAttnFwdSm90INS1_25CollectiveMainloopFwdSm90ILi2EN4cute5tupleIJNS5_1CILi1EEES8_S8_EEENS6_IJNS7_ILi128EEESA_NS7_ILi192EEEEEELi128ENS_10bfloat16_tEfNS_4arch4Sm90ELb1ELb0ELb0ELb0ELb0ELb0ELb0ELb1ELb1ELb1ELb0ELb0EEENS1_21CollectiveEpilogueFwdINS6_IJSA_SA_SA_EEES9_SD_SF_Li256ELb0ELb1ELb0ELb0EEENS1_30DynamicPersistentTileSchedulerILi256ELi128ELb0ELb1ELb1EEEEEEEEEvNT_6ParamsE:
	.zero		3328


//--------------------- .nv.constant0._ZN7cutlass13device_kernelIN5flash11enable_sm90INS1_16FlashAttnFwdSm90INS1_25CollectiveMainloopFwdSm90ILi2EN4cute5tupleIJNS5_1CILi1EEES8_S8_EEENS6_IJNS7_ILi128EEESA_NS7_ILi192EEEEEELi128ENS_10bfloat16_tEfNS_4arch4Sm90ELb1ELb0ELb0ELb1ELb0ELb0ELb0ELb1ELb1ELb1ELb0ELb0EEENS1_21CollectiveEpilogueFwdINS6_IJSA_SA_SA_EEES9_SD_SF_Li256ELb1ELb1ELb0ELb0EEENS1_36VarlenDynamicPersistentTileSchedulerILi128ELi128ELi256ELi128ELb0ELb1ELb1ELb1ELb1ELb1EEEEEEEEEvNT_6ParamsE --------------------------
	.section	.nv.constant0._ZN7cutlass13device_kernelIN5flash11enable_sm90INS1_16FlashAttnFwdSm90INS1_25CollectiveMainloopFwdSm90ILi2EN4cute5tupleIJNS5_1CILi1EEES8_S8_EEENS6_IJNS7_ILi128EEESA_NS7_ILi192EEEEEELi128ENS_10bfloat16_tEfNS_4arch4Sm90ELb1ELb0ELb0ELb1ELb0ELb0ELb0ELb1ELb1ELb1ELb0ELb0EEENS1_21CollectiveEpilogueFwdINS6_IJSA_SA_SA_EEES9_SD_SF_Li256ELb1ELb1ELb0ELb0EEENS1_36VarlenDynamicPersistentTileSchedulerILi128ELi128ELi256ELi128ELb0ELb1ELb1ELb1ELb1ELb1EEEEEEEEEvNT_6ParamsE,"a",@progbits
	.sectionflags	@""
	.align	4
.nv.constant0._ZN7cutlass13device_kernelIN5flash11enable_sm90INS1_16FlashAttnFwdSm90INS1_25CollectiveMainloopFwdSm90ILi2EN4cute5tupleIJNS5_1CILi1EEES8_S8_EEENS6_IJNS7_ILi128EEESA_NS7_ILi192EEEEEELi128ENS_10bfloat16_tEfNS_4arch4Sm90ELb1ELb0ELb0ELb1ELb0ELb0ELb0ELb1ELb1ELb1ELb0ELb0EEENS1_21CollectiveEpilogueFwdINS6_IJSA_SA_SA_EEES9_SD_SF_Li256ELb1ELb1ELb0ELb0EEENS1_36VarlenDynamicPersistentTileSchedulerILi128ELi128ELi256ELi128ELb0ELb1ELb1ELb1ELb1ELb1EEEEEEEEEvNT_6ParamsE:
	.zero		3328


//--------------------- .nv.constant0._ZN7cutlass13device_kernelIN5flash11enable_sm90INS1_16FlashAttnFwdSm90INS1_25CollectiveMainloopFwdSm90ILi2EN4cute5tupleIJNS5_1CILi1EEES8_S8_EEENS6_IJNS7_ILi128EEESA_NS7_ILi192EEEEEELi128ENS_10bfloat16_tEfNS_4arch4Sm90ELb1ELb0ELb0ELb1ELb0ELb1ELb0ELb1ELb1ELb1ELb0ELb0EEENS1_21CollectiveEpilogueFwdINS6_IJSA_SA_SA_EEES9_SD_SF_Li256ELb1ELb1ELb0ELb0EEENS1_36VarlenDynamicPersistentTileSchedulerILi128ELi128ELi256ELi128ELb0ELb1ELb1ELb1ELb1ELb1EEEEEEEEEvNT_6ParamsE --------------------------
	.section	.nv.constant0._ZN7cutlass13device_kernelIN5flash11enable_sm90INS1_16FlashAttnFwdSm90INS1_25CollectiveMainloopFwdSm90ILi2EN4cute5tupleIJNS5_1CILi1EEES8_S8_EEENS6_IJNS7_ILi128EEESA_NS7_ILi192EEEEEELi128ENS_10bfloat16_tEfNS_4arch4Sm90ELb1ELb0ELb0ELb1ELb0ELb1ELb0ELb1ELb1ELb1ELb0ELb0EEENS1_21CollectiveEpilogueFwdINS6_IJSA_SA_SA_EEES9_SD_SF_Li256ELb1ELb1ELb0ELb0EEENS1_36VarlenDynamicPersistentTileSchedulerILi128ELi128ELi256ELi128ELb0ELb1ELb1ELb1ELb1ELb1EEEEEEEEEvNT_6ParamsE,"a",@progbits
	.sectionflags	@""
	.align	4
.nv.constant0._ZN7cutlass13device_kernelIN5flash11enable_sm90INS1_16FlashAttnFwdSm90INS1_25CollectiveMainloopFwdSm90ILi2EN4cute5tupleIJNS5_1CILi1EEES8_S8_EEENS6_IJNS7_ILi128EEESA_NS7_ILi192EEEEEELi128ENS_10bfloat16_tEfNS_4arch4Sm90ELb1ELb0ELb0ELb1ELb0ELb1ELb0ELb1ELb1ELb1ELb0ELb0EEENS1_21CollectiveEpilogueFwdINS6_IJSA_SA_SA_EEES9_SD_SF_Li256ELb1ELb1ELb0ELb0EEENS1_36VarlenDynamicPersistentTileSchedulerILi128ELi128ELi256ELi128ELb0ELb1ELb1ELb1ELb1ELb1EEEEEEEEEvNT_6ParamsE:
	.zero		3328


//--------------------- .nv.constant0._ZN7cutlass13device_kernelIN5flash11enable_sm90INS1_16FlashAttnFwdSm90INS1_25CollectiveMainloopFwdSm90ILi2EN4cute5tupleIJNS5_1CILi1EEES8_S8_EEENS6_IJNS7_ILi64EEESA_SA_EEELi512ENS_10bfloat16_tEfNS_4arch4Sm90ELb0ELb0ELb0ELb0ELb0ELb0ELb0ELb0ELb0ELb1ELb0ELb0EEENS1_21CollectiveEpilogueFwdINS6_IJSA_NS7_ILi512EEESA_EEES9_SC_SE_Li256ELb0ELb1ELb0ELb0EEENS1_29StaticPersistentTileSchedulerILb0EEEEEEEEEvNT_6ParamsE --------------------------
	.section	.nv.constant0._ZN7cutlass13device_kernelIN5flash11enable_sm90INS1_16FlashAttnFwdSm90INS1_25CollectiveMainloopFwdSm90ILi2EN4cute5tupleIJNS5_1CILi1EEES8_S8_EEENS6_IJNS7_ILi64EEESA_SA_EEELi512ENS_10bfloat16_tEfNS_4arch4Sm90ELb0ELb0ELb0ELb0ELb0ELb0ELb0ELb0ELb0ELb1ELb0ELb0EEENS1_21CollectiveEpilogueFwdINS6_IJSA_NS7_ILi512EEESA_EEES9_SC_SE_Li256ELb0ELb1ELb0ELb0EEENS1_29StaticPersistentTileSchedulerILb0EEEEEEEEEvNT_6ParamsE,"a",@progbits
	.sectionflags	@""
	.align	4
.nv.constant0._ZN7cutlass13device_kernelIN5flash11enable_sm90INS1_16FlashAttnFwdSm90INS1_25CollectiveMainloopFwdSm90ILi2EN4cute5tupleIJNS5_1CILi1EEES8_S8_EEENS6_IJNS7_ILi64EEESA_SA_EEELi512ENS_10bfloat16_tEfNS_4arch4Sm90ELb0ELb0ELb0ELb0ELb0ELb0ELb0ELb0ELb0ELb1ELb0ELb0EEENS1_21CollectiveEpilogueFwdINS6_IJSA_NS7_ILi512EEESA_EEES9_SC_SE_Li256ELb0ELb1ELb0ELb0EEENS1_29StaticPersistentTileSchedulerILb0EEEEEEEEEvNT_6ParamsE:
	.zero		3200


//--------------------- .nv.constant0._ZN7cutlass13device_kernelIN5flash11enable_sm90INS1_16FlashAttnFwdSm90INS1_25CollectiveMainloopFwdSm90ILi2EN4cute5tupleIJNS5_1CILi1EEES8_S8_EEENS6_IJNS7_ILi64EEESA_SA_EEELi512ENS_10bfloat16_tEfNS_4arch4Sm90ELb0ELb0ELb0ELb0ELb0ELb0ELb1ELb0ELb0ELb1ELb0ELb0EEENS1_21CollectiveEpilogueFwdINS6_IJSA_NS7_ILi512EEESA_EEES9_SC_SE_Li256ELb0ELb1ELb0ELb0EEENS1_29StaticPersistentTileSchedulerILb0EEEEEEEEEvNT_6ParamsE --------------------------
	.section	.nv.constant0._ZN7cutlass13device_kernelIN5flash11enable_sm90INS1_16FlashAttnFwdSm90INS1_25CollectiveMainloopFwdSm90ILi2EN4cute5tupleIJNS5_1CILi1EEES8_S8_EEENS6_IJNS7_ILi64EEESA_SA_EEELi512ENS_10bfloat16_tEfNS_4arch4Sm90ELb0ELb0ELb0ELb0ELb0ELb0ELb1ELb0ELb0ELb1ELb0ELb0EEENS1_21CollectiveEpilogueFwdINS6_IJSA_NS7_ILi512EEESA_EEES9_SC_SE_Li256ELb0ELb1ELb0ELb0EEENS1_29StaticPersistentTileSchedulerILb0EEEEEEEEEvNT_6ParamsE,"a",@progbits
	.sectionflags	@""
	.align	4
.nv.constant0._ZN7cutlass13device_kernelIN5flash11enable_sm90INS1_16FlashAttnFwdSm90INS1_25CollectiveMainloopFwdSm90ILi2EN4cute5tupleIJNS5_1CILi1EEES8_S8_EEENS6_IJNS7_ILi64EEESA_SA_EEELi512ENS_10bfloat16_tEfNS_4arch4Sm90ELb0ELb0ELb0ELb0ELb0ELb0ELb1ELb0ELb0ELb1ELb0ELb0EEENS1_21CollectiveEpilogueFwdINS6_IJSA_NS7_ILi512EEESA_EEES9_SC_SE_Li256ELb0ELb1ELb0ELb0EEENS1_29StaticPersistentTileSchedulerILb0EEEEEEEEEvNT_6ParamsE:
	.zero		3456


//--------------------- .nv.constant0._ZN7cutlass13device_kernelIN5flash11enable_sm90INS1_16FlashAttnFwdSm90INS1_25CollectiveMainloopFwdSm90ILi2EN4cute5tupleIJNS5_1CILi1EEES8_S8_EEENS6_IJNS7_ILi64EEESA_SA_EEELi512ENS_10bfloat16_tEfNS_4arch4Sm90ELb0ELb0ELb0ELb1ELb0ELb0ELb0ELb0ELb0ELb1ELb0ELb0EEENS1_21CollectiveEpilogueFwdINS6_IJSA_NS7_ILi512EEESA_EEES9_SC_SE_Li256ELb1ELb1ELb0ELb0EEENS1_36VarlenDynamicPersistentTileSchedulerILi64ELi64ELi256ELi128ELb0ELb1ELb1ELb0ELb1ELb1EEEEEEEEEvNT_6ParamsE --------------------------
	.section	.nv.constant0._ZN7cutlass13device_kernelIN5flash11enable_sm90INS1_16FlashAttnFwdSm90INS1_25CollectiveMainloopFwdSm90ILi2EN4cute5tupleIJNS5_1CILi1EEES8_S8_EEENS6_IJNS7_ILi64EEESA_SA_EEELi512ENS_10bfloat16_tEfNS_4arch4Sm90ELb0ELb0ELb0ELb1ELb0ELb0ELb0ELb0ELb0ELb1ELb0ELb0EEENS1_21CollectiveEpilogueFwdINS6_IJSA_NS7_ILi512EEESA_EEES9_SC_SE_Li256ELb1ELb1ELb0ELb0EEENS1_36VarlenDynamicPersistentTileSchedulerILi64ELi64ELi256ELi128ELb0ELb1ELb1ELb0ELb1ELb1EEEEEEEEEvNT_6ParamsE,"a",@progbits
	.sectionflags	@""
	.align	4
.nv.constant0._ZN7cutlass13device_kernelIN5flash11enable_sm90INS1_16FlashAttnFwdSm90INS1_25CollectiveMainloopFwdSm90ILi2EN4cute5tupleIJNS5_1CILi1EEES8_S8_EEENS6_IJNS7_ILi64EEESA_SA_EEELi512ENS_10bfloat16_tEfNS_4arch4Sm90ELb0ELb0ELb0ELb1ELb0ELb0ELb0ELb0ELb0ELb1ELb0ELb0EEENS1_21CollectiveEpilogueFwdINS6_IJSA_NS7_ILi512EEESA_EEES9_SC_SE_Li256ELb1ELb1ELb0ELb0EEENS1_36VarlenDynamicPersistentTileSchedulerILi64ELi64ELi256ELi128ELb0ELb1ELb1ELb0ELb1ELb1EEEEEEEEEvNT_6ParamsE:
	.zero		3328


//--------------------- .nv.constant0._ZN7cutlass13device_kernelIN5flash11enable_sm90INS1_16FlashAttnFwdSm90INS1_25CollectiveMainloopFwdSm90ILi2EN4cute5tupleIJNS5_1CILi1EEES8_S8_EEENS6_IJNS7_ILi64EEESA_SA_EEELi512ENS_10bfloat16_tEfNS_4arch4Sm90ELb0ELb0ELb0ELb1ELb0ELb1ELb0ELb0ELb0ELb1ELb0ELb0EEENS1_21CollectiveEpilogueFwdINS6_IJSA_NS7_ILi512EEESA_EEES9_SC_SE_Li256ELb1ELb1ELb0ELb0EEENS1_36VarlenDynamicPersistentTileSchedulerILi64ELi64ELi256ELi128ELb0ELb1ELb1ELb0ELb1ELb1EEEEEEEEEvNT_6ParamsE --------------------------
	.section	.nv.constant0._ZN7cutlass13device_kernelIN5flash11enable_sm90INS1_16FlashAttnFwdSm90INS1_25CollectiveMainloopFwdSm90ILi2EN4cute5tupleIJNS5_1CILi1EEES8_S8_EEENS6_IJNS7_ILi64EEESA_SA_EEELi512ENS_10bfloat16_tEfNS_4arch4Sm90ELb0ELb0ELb0ELb1ELb0ELb1ELb0ELb0ELb0ELb1ELb0ELb0EEENS1_21CollectiveEpilogueFwdINS6_IJSA_NS7_ILi512EEESA_EEES9_SC_SE_Li256ELb1ELb1ELb0ELb0EEENS1_36VarlenDynamicPersistentTileSchedulerILi64ELi64ELi256ELi128ELb0ELb1ELb1ELb0ELb1ELb1EEEEEEEEEvNT_6ParamsE,"a",@progbits
	.sectionflags	@""
	.align	4
.nv.constant0._ZN7cutlass13device_kernelIN5flash11enable_sm90INS1_16FlashAttnFwdSm90INS1_25CollectiveMainloopFwdSm90ILi2EN4cute5tupleIJNS5_1CILi1EEES8_S8_EEENS6_IJNS7_ILi64EEESA_SA_EEELi512ENS_10bfloat16_tEfNS_4arch4Sm90ELb0ELb0ELb0ELb1ELb0ELb1ELb0ELb0ELb0ELb1ELb0ELb0EEENS1_21CollectiveEpilogueFwdINS6_IJSA_NS7_ILi512EEESA_EEES9_SC_SE_Li256ELb1ELb1ELb0ELb0EEENS1_36VarlenDynamicPersistentTileSchedulerILi64ELi64ELi256ELi128ELb0ELb1ELb1ELb0ELb1ELb1EEEEEEEEEvNT_6ParamsE:
	.zero		3328


//--------------------- .nv.constant0._ZN7cutlass13device_kernelIN5flash11enable_sm90INS1_16FlashAttnFwdSm90INS1_25CollectiveMainloopFwdSm90ILi2EN4cute5tupleIJNS5_1CILi1EEES8_S8_EEENS6_IJNS7_ILi64EEESA_SA_EEELi512ENS_10bfloat16_tEfNS_4arch4Sm90ELb0ELb0ELb0ELb1ELb0ELb0ELb1ELb0ELb0ELb1ELb0ELb0EEENS1_21CollectiveEpilogueFwdINS6_IJSA_NS7_ILi512EEESA_EEES9_SC_SE_Li256ELb1ELb1ELb0ELb0EEENS1_36VarlenDynamicPersistentTileSchedulerILi64ELi64ELi256ELi128ELb0ELb1ELb1ELb0ELb1ELb1EEEEEEEEEvNT_6ParamsE --------------------------
	.section	.nv.constant0._ZN7cutlass13device_kernelIN5flash11enable_sm90INS1_16FlashAttnFwdSm90INS1_25CollectiveMainloopFwdSm90ILi2EN4cute5tupleIJNS5_1CILi1EEES8_S8_EEENS6_IJNS7_ILi64EEESA_SA_EEELi512ENS_10bfloat16_tEfNS_4arch4Sm90ELb0ELb0ELb0ELb1ELb0ELb0ELb1ELb0ELb0ELb1ELb0ELb0EEENS1_21CollectiveEpilogueFwdINS6_IJSA_NS7_ILi512EEESA_EEES9_SC_SE_Li256ELb1ELb1ELb0ELb0EEENS1_36VarlenDynamicPersistentTileSchedulerILi64ELi64ELi256ELi128ELb0ELb1ELb1ELb0ELb1ELb1EEEEEEEEEvNT_6ParamsE,"a",@progbits
	.sectionflags	@""
	.align	4
.nv.constant0._ZN7cutlass13device_kernelIN5flash11enable_sm90INS1_16FlashAttnFwdSm90INS1_25CollectiveMainloopFwdSm90ILi2EN4cute5tupleIJNS5_1CILi1EEES8_S8_EEENS6_IJNS7_ILi64EEESA_SA_EEELi512ENS_10bfloat16_tEfNS_4arch4Sm90ELb0ELb0ELb0ELb1ELb0ELb0ELb1ELb0ELb0ELb1ELb0ELb0EEENS1_21CollectiveEpilogueFwdINS6_IJSA_NS7_ILi512EEESA_EEES9_SC_SE_Li256ELb1ELb1ELb0ELb0EEENS1_36VarlenDynamicPersistentTileSchedulerILi64ELi64ELi256ELi128ELb0ELb1ELb1ELb0ELb1ELb1EEEEEEEEEvNT_6ParamsE:
	.zero		3584


//--------------------- .nv.constant0._ZN7cutlass13device_kernelIN5flash11enable_sm90INS1_16FlashAttnFwdSm90INS1_25CollectiveMainloopFwdSm90ILi2EN4cute5tupleIJNS5_1CILi1EEES8_S8_EEENS6_IJNS7_ILi64EEESA_SA_EEELi512ENS_10bfloat16_tEfNS_4arch4Sm90ELb0ELb0ELb0ELb1ELb0ELb1ELb1ELb0ELb0ELb1ELb0ELb0EEENS1_21CollectiveEpilogueFwdINS6_IJSA_NS7_ILi512EEESA_EEES9_SC_SE_Li256ELb1ELb1ELb0ELb0EEENS1_36VarlenDynamicPersistentTileSchedulerILi64ELi64ELi256ELi128ELb0ELb1ELb1ELb0ELb1ELb1EEEEEEEEEvNT_6ParamsE --------------------------
	.section	.nv.constant0._ZN7cutlass13device_kernelIN5flash11enable_sm90INS1_16FlashAttnFwdSm90INS1_25CollectiveMainloopFwdSm90ILi2EN4cute5tupleIJNS5_1CILi1EEES8_S8_EEENS6_IJNS7_ILi64EEESA_SA_EEELi512ENS_10bfloat16_tEfNS_4arch4Sm90ELb0ELb0ELb0ELb1ELb0ELb1ELb1ELb0ELb0ELb1ELb0ELb0EEENS1_21CollectiveEpilogueFwdINS6_IJSA_NS7_ILi512EEESA_EEES9_SC_SE_Li256ELb1ELb1ELb0ELb0EEENS1_36VarlenDynamicPersistentTileSchedulerILi64ELi64ELi256ELi128ELb0ELb1ELb1ELb0ELb1ELb1EEEEEEEEEvNT_6ParamsE,"a",@progbits
	.sectionflags	@""
	.align	4
.nv.constant0._ZN7cutlass13device_kernelIN5flash11enable_sm90INS1_16FlashAttnFwdSm90INS1_25CollectiveMainloopFwdSm90ILi2EN4cute5tupleIJNS5_1CILi1EEES8_S8_EEENS6_IJNS7_ILi64EEESA_SA_EEELi512ENS_10bfloat16_tEfNS_4arch4Sm90ELb0ELb0ELb0ELb1ELb0ELb1ELb1ELb0ELb0ELb1ELb0ELb0EEENS1_21CollectiveEpilogueFwdINS6_IJSA_NS7_ILi512EEESA_EEES9_SC_SE_Li256ELb1ELb1ELb0ELb0EEENS1_36VarlenDynamicPersistentTileSchedulerILi64ELi64ELi256ELi128ELb0ELb1ELb1ELb0ELb1ELb1EEEEEEEEEvNT_6ParamsE:
	.zero		3584


//--------------------- .nv.constant0._ZN7cutlass13device_kernelIN5flash11enable_sm90INS1_16FlashAttnFwdSm90INS1_25CollectiveMainloopFwdSm90ILi2EN4cute5tupleIJNS5_1CILi1EEES8_S8_EEENS6_IJNS7_ILi64EEESA_SA_EEELi512ENS_10bfloat16_tEfNS_4arch4Sm90ELb0ELb1ELb0ELb0ELb0ELb0ELb0ELb0ELb0ELb1ELb0ELb0EEENS1_21CollectiveEpilogueFwdINS6_IJSA_NS7_ILi512EEESA_EEES9_SC_SE_Li256ELb0ELb1ELb0ELb0EEENS1_30DynamicPersistentTileSchedulerILi256ELi128ELb0ELb1ELb1EEEEEEEEEvNT_6ParamsE --------------------------
	.section	.nv.constant0._ZN7cutlass13device_kernelIN5flash11enable_sm90INS1_16FlashAttnFwdSm90INS1_25CollectiveMainloopFwdSm90ILi2EN4cute5tupleIJNS5_1CILi1EEES8_S8_EEENS6_IJNS7_ILi64EEESA_SA_EEELi512ENS_10bfloat16_tEfNS_4arch4Sm90ELb0ELb1ELb0ELb0ELb0ELb0ELb0ELb0ELb0ELb1ELb0ELb0EEENS1_21CollectiveEpilogueFwdINS6_IJSA_NS7_ILi512EEESA_EEES9_SC_SE_Li256ELb0ELb1ELb0ELb0EEENS1_30DynamicPersistentTileSchedulerILi256ELi128ELb0ELb1ELb1EEEEEEEEEvNT_6ParamsE,"a",@progbits
	.sectionflags	@""
	.align	4
.nv.constant0._ZN7cutlass13device_kernelIN5flash11enable_sm90INS1_16FlashAttnFwdSm90INS1_25CollectiveMainloopFwdSm90ILi2EN4cute5tupleIJNS5_1CILi1EEES8_S8_EEENS6_IJNS7_ILi64EEESA_SA_EEELi512ENS_10bfloat16_tEfNS_4arch4Sm90ELb0ELb1ELb0ELb0ELb0ELb0ELb0ELb0ELb0ELb1ELb0ELb0EEENS1_21CollectiveEpilogueFwdINS6_IJSA_NS7_ILi512EEESA_EEES9_SC_SE_Li256ELb0ELb1ELb0ELb0EEENS1_30DynamicPersistentTileSchedulerILi256ELi128ELb0ELb1ELb1EEEEEEEEEvNT_6ParamsE:
	.zero		3328


//--------------------- .nv.constant0._ZN7cutlass13device_kernelIN5flash11enable_sm90INS1_16FlashAttnFwdSm90INS1_25CollectiveMainloopFwdSm90ILi2EN4cute5tupleIJNS5_1CILi1EEES8_S8_EEENS6_IJNS7_ILi64EEESA_SA_EEELi512ENS_10bfloat16_tEfNS_4arch4Sm90ELb0ELb1ELb0ELb0ELb0ELb0ELb1ELb0ELb0ELb1ELb0ELb0EEENS1_21CollectiveEpilogueFwdINS6_IJSA_NS7_ILi512EEESA_EEES9_SC_SE_Li256ELb0ELb1ELb0ELb0EEENS1_30DynamicPersistentTileSchedulerILi256ELi128ELb0ELb1ELb1EEEEEEEEEvNT_6ParamsE --------------------------
	.section	.nv.constant0._ZN7cutlass13device_kernelIN5flash11enable_sm90INS1_16FlashAttnFwdSm90INS1_25CollectiveMainloopFwdSm90ILi2EN4cute5tupleIJNS5_1CILi1EEES8_S8_EEENS6_IJNS7_ILi64EEESA_SA_EEELi512ENS_10bfloat16_tEfNS_4arch4Sm90ELb0ELb1ELb0ELb0ELb0ELb0ELb1ELb0ELb0ELb1ELb0ELb0EEENS1_21CollectiveEpilogueFwdINS6_IJSA_NS7_ILi512EEESA_EEES9_SC_SE_Li256ELb0ELb1ELb0ELb0EEENS1_30DynamicPersistentTileSchedulerILi256ELi128ELb0ELb1ELb1EEEEEEEEEvNT_6ParamsE,"a",@progbits
	.sectionflags	@""
	.align	4
.nv.constant0._ZN7cutlass13device_kernelIN5flash11enable_sm90INS1_16FlashAttnFwdSm90INS1_25CollectiveMainloopFwdSm90ILi2EN4cute5tupleIJNS5_1CILi1EEES8_S8_EEENS6_IJNS7_ILi64EEESA_SA_EEELi512ENS_10bfloat16_tEfNS_4arch4Sm90ELb0ELb1ELb0ELb0ELb0ELb0ELb1ELb0ELb0ELb1ELb0ELb0EEENS1_21CollectiveEpilogueFwdINS6_IJSA_NS7_ILi512EEESA_EEES9_SC_SE_Li256ELb0ELb1ELb0ELb0EEENS1_30DynamicPersistentTileSchedulerILi256ELi128ELb0ELb1ELb1EEEEEEEEEvNT_6ParamsE:
	.zero		3584


//--------------------- .nv.constant0._ZN7cutlass13device_kernelIN5flash11enable_sm90INS1_16FlashAttnFwdSm90INS1_25CollectiveMainloopFwdSm90ILi2EN4cute5tupleIJNS5_1CILi1EEES8_S8_EEENS6_IJNS7_ILi64EEESA_SA_EEELi512ENS_10bfloat16_tEfNS_4arch4Sm90ELb0ELb1ELb0ELb1ELb0ELb0ELb0ELb0ELb0ELb1ELb0ELb0EEENS1_21CollectiveEpilogueFwdINS6_IJSA_NS7_ILi512EEESA_EEES9_SC_SE_Li256ELb1ELb1ELb0ELb0EEENS1_36VarlenDynamicPersistentTileSchedulerILi64ELi64ELi256ELi128ELb0ELb1ELb1ELb1ELb0ELb1EEEEEEEEEvNT_6ParamsE --------------------------
	.section	.nv.constant0._ZN7cutlass13device_kernelIN5flash11enable_sm90INS1_16FlashAttnFwdSm90INS1_25CollectiveMainloopFwdSm90ILi2EN4cute5tupleIJNS5_1CILi1EEES8_S8_EEENS6_IJNS7_ILi64EEESA_SA_EEELi512ENS_10bfloat16_tEfNS_4arch4Sm90ELb0ELb1ELb0ELb1ELb0ELb0ELb0ELb0ELb0ELb1ELb0ELb0EEENS1_21CollectiveEpilogueFwdINS6_IJSA_NS7_ILi512EEESA_EEES9_SC_SE_Li256ELb1ELb1ELb0ELb0EEENS1_36VarlenDynamicPersistentTileSchedulerILi64ELi64ELi256ELi128ELb0ELb1ELb1ELb1ELb0ELb1EEEEEEEEEvNT_6ParamsE,"a",@progbits
	.sectionflags	@""
	.align	4
.nv.constant0._ZN7cutlass13device_kernelIN5flash11enable_sm90INS1_16FlashAttnFwdSm90INS1_25CollectiveMainloopFwdSm90ILi2EN4cute5tupleIJNS5_1CILi1EEES8_S8_EEENS6_IJNS7_ILi64EEESA_SA_EEELi512ENS_10bfloat16_tEfNS_4arch4Sm90ELb0ELb1ELb0ELb1ELb0ELb0ELb0ELb0ELb0ELb1ELb0ELb0EEENS1_21CollectiveEpilogueFwdINS6_IJSA_NS7_ILi512EEESA_EEES9_SC_SE_Li256ELb1ELb1ELb0ELb0EEENS1_36VarlenDynamicPersistentTileSchedulerILi64ELi64ELi256ELi128ELb0ELb1ELb1ELb1ELb0ELb1EEEEEEEEEvNT_6ParamsE:
	.zero		3328


//--------------------- .nv.constant0._ZN7cutlass13device_kernelIN5flash11enable_sm90INS1_16FlashAttnFwdSm90INS1_25CollectiveMainloopFwdSm90ILi2EN4cute5tupleIJNS5_1CILi1EEES8_S8_EEENS6_IJNS7_ILi64EEESA_SA_EEELi512ENS_10bfloat16_tEfNS_4arch4Sm90ELb0ELb1ELb0ELb1ELb0ELb1ELb0ELb0ELb0ELb1ELb0ELb0EEENS1_21CollectiveEpilogueFwdINS6_IJSA_NS7_ILi512EEESA_EEES9_SC_SE_Li256ELb1ELb1ELb0ELb0EEENS1_36VarlenDynamicPersistentTileSchedulerILi64ELi64ELi256ELi128ELb0ELb1ELb1ELb1ELb0ELb1EEEEEEEEEvNT_6ParamsE --------------------------
	.section	.nv.constant0._ZN7cutlass13device_kernelIN5flash11enable_sm90INS1_16FlashAttnFwdSm90INS1_25CollectiveMainloopFwdSm90ILi2EN4cute5tupleIJNS5_1CILi1EEES8_S8_EEENS6_IJNS7_ILi64EEESA_SA_EEELi512ENS_10bfloat16_tEfNS_4arch4Sm90ELb0ELb1ELb0ELb1ELb0ELb1ELb0ELb0ELb0ELb1ELb0ELb0EEENS1_21CollectiveEpilogueFwdINS6_IJSA_NS7_ILi512EEESA_EEES9_SC_SE_Li256ELb1ELb1ELb0ELb0EEENS1_36VarlenDynamicPersistentTileSchedulerILi64ELi64ELi256ELi128ELb0ELb1ELb1ELb1ELb0ELb1EEEEEEEEEvNT_6ParamsE,"a",@progbits
	.sectionflags	@""
	.align	4
.nv.constant0._ZN7cutlass13device_kernelIN5flash11enable_sm90INS1_16FlashAttnFwdSm90INS1_25CollectiveMainloopFwdSm90ILi2EN4cute5tupleIJNS5_1CILi1EEES8_S8_EEENS6_IJNS7_ILi64EEESA_SA_EEELi512ENS_10bfloat16_tEfNS_4arch4Sm90ELb0ELb1ELb0ELb1ELb0ELb1ELb0ELb0ELb0ELb1ELb0ELb0EEENS1_21CollectiveEpilogueFwdINS6_IJSA_NS7_ILi512EEESA_EEES9_SC_SE_Li256ELb1ELb1ELb0ELb0EEENS1_36VarlenDynamicPersistentTileSchedulerILi64ELi64ELi256ELi128ELb0ELb1ELb1ELb1ELb0ELb1EEEEEEEEEvNT_6ParamsE:
	.zero		3328


//--------------------- .nv.constant0._ZN7cutlass13device_kernelIN5flash11enable_sm90INS1_16FlashAttnFwdSm90INS1_25CollectiveMainloopFwdSm90ILi2EN4cute5tupleIJNS5_1CILi1EEES8_S8_EEENS6_IJNS7_ILi64EEESA_SA_EEELi512ENS_10bfloat16_tEfNS_4arch4Sm90ELb0ELb1ELb0ELb1ELb0ELb0ELb1ELb0ELb0ELb1ELb0ELb0EEENS1_21CollectiveEpilogueFwdINS6_IJSA_NS7_ILi512EEESA_EEES9_SC_SE_Li256ELb1ELb1ELb0ELb0EEENS1_36VarlenDynamicPersistentTileSchedulerILi64ELi64ELi256ELi128ELb0ELb1ELb1ELb1ELb0ELb1EEEEEEEEEvNT_6ParamsE --------------------------
	.section	.nv.constant0._ZN7cutlass13device_kernelIN5flash11enable_sm90INS1_16FlashAttnFwdSm90INS1_25CollectiveMainloopFwdSm90ILi2EN4cute5tupleIJNS5_1CILi1EEES8_S8_EEENS6_IJNS7_ILi64EEESA_SA_EEELi512ENS_10bfloat16_tEfNS_4arch4Sm90ELb0ELb1ELb0ELb1ELb0ELb0ELb1ELb0ELb0ELb1ELb0ELb0EEENS1_21CollectiveEpilogueFwdINS6_IJSA_NS7_ILi512EEESA_EEES9_SC_SE_Li256ELb1ELb1ELb0ELb0EEENS1_36VarlenDynamicPersistentTileSchedulerILi64ELi64ELi256ELi128ELb0ELb1ELb1ELb1ELb0ELb1EEEEEEEEEvNT_6ParamsE,"a",@progbits
	.sectionflags	@""
	.align	4
.nv.constant0._ZN7cutlass13device_kernelIN5flash11enable_sm90INS1_16FlashAttnFwdSm90INS1_25CollectiveMainloopFwdSm90ILi2EN4cute5tupleIJNS5_1CILi1EEES8_S8_EEENS6_IJNS7_ILi64EEESA_SA_EEELi512ENS_10bfloat16_tEfNS_4arch4Sm90ELb0ELb1ELb0ELb1ELb0ELb0ELb1ELb0ELb0ELb1ELb0ELb0EEENS1_21CollectiveEpilogueFwdINS6_IJSA_NS7_ILi512EEESA_EEES9_SC_SE_Li256ELb1ELb1ELb0ELb0EEENS1_36VarlenDynamicPersistentTileSchedulerILi64ELi64ELi256ELi128ELb0ELb1ELb1ELb1ELb0ELb1EEEEEEEEEvNT_6ParamsE:
	.zero		3584


//--------------------- .nv.constant0._ZN7cutlass13device_kernelIN5flash11enable_sm90INS1_16FlashAttnFwdSm90INS1_25CollectiveMainloopFwdSm90ILi2EN4cute5tupleIJNS5_1CILi1EEES8_S8_EEENS6_IJNS7_ILi64EEESA_SA_EEELi512ENS_10bfloat16_tEfNS_4arch4Sm90ELb0ELb1ELb0ELb1ELb0ELb1ELb1ELb0ELb0ELb1ELb0ELb0EEENS1_21CollectiveEpilogueFwdINS6_IJSA_NS7_ILi512EEESA_EEES9_SC_SE_Li256ELb1ELb1ELb0ELb0EEENS1_36VarlenDynamicPersistentTileSchedulerILi64ELi64ELi256ELi128ELb0ELb1ELb1ELb1ELb0ELb1EEEEEEEEEvNT_6ParamsE --------------------------
	.section	.nv.constant0._ZN7cutlass13device_kernelIN5flash11enable_sm90INS1_16FlashAttnFwdSm90INS1_25CollectiveMainloopFwdSm90ILi2EN4cute5tupleIJNS5_1CILi1EEES8_S8_EEENS6_IJNS7_ILi64EEESA_SA_EEELi512ENS_10bfloat16_tEfNS_4arch4Sm90ELb0ELb1ELb0ELb1ELb0ELb1ELb1ELb0ELb0ELb1ELb0ELb0EEENS1_21CollectiveEpilogueFwdINS6_IJSA_NS7_ILi512EEESA_EEES9_SC_SE_Li256ELb1ELb1ELb0ELb0EEENS1_36VarlenDynamicPersistentTileSchedulerILi64ELi64ELi256ELi128ELb0ELb1ELb1ELb1ELb0ELb1EEEEEEEEEvNT_6ParamsE,"a",@progbits
	.sectionflags	@""
	.align	4
.nv.constant0._ZN7cutlass13device_kernelIN5flash11enable_sm90INS1_16FlashAttnFwdSm90INS1_25CollectiveMainloopFwdSm90ILi2EN4cute5tupleIJNS5_1CILi1EEES8_S8_EEENS6_IJNS7_ILi64EEESA_SA_EEELi512ENS_10bfloat16_tEfNS_4arch4Sm90ELb0ELb1ELb0ELb1ELb0ELb1ELb1ELb0ELb0ELb1ELb0ELb0EEENS1_21CollectiveEpilogueFwdINS6_IJSA_NS7_ILi512EEESA_EEES9_SC_SE_Li256ELb1ELb1ELb0ELb0EEENS1_36VarlenDynamicPersistentTileSchedulerILi64ELi64ELi256ELi128ELb0ELb1ELb1ELb1ELb0ELb1EEEEEEEEEvNT_6ParamsE:
	.zero		3584


//--------------------- .nv.constant0._ZN7cutlass13device_kernelIN5flash11enable_sm90INS1_16FlashAttnFwdSm90INS1_25CollectiveMainloopFwdSm90ILi2EN4cute5tupleIJNS5_1CILi1EEES8_S8_EEENS6_IJNS7_ILi64EEESA_SA_EEELi512ENS_10bfloat16_tEfNS_4arch4Sm90ELb1ELb0ELb0ELb0ELb0ELb0ELb0ELb0ELb0ELb1ELb0ELb0EEENS1_21CollectiveEpilogueFwdINS6_IJSA_NS7_ILi512EEESA_EEES9_SC_SE_Li256ELb0ELb1ELb0ELb0EEENS1_30DynamicPersistentTileSchedulerILi256ELi128ELb0ELb1ELb1EEEEEEEEEvNT_6ParamsE --------------------------
	.section	.nv.constant0._ZN7cutlass13device_kernelIN5flash11enable_sm90INS1_16FlashAttnFwdSm90INS1_25CollectiveMainloopFwdSm90ILi2EN4cute5tupleIJNS5_1CILi1EEES8_S8_EEENS6_IJNS7_ILi64EEESA_SA_EEELi512ENS_10bfloat16_tEfNS_4arch4Sm90ELb1ELb0ELb0ELb0ELb0ELb0ELb0ELb0ELb0ELb1ELb0ELb0EEENS1_21CollectiveEpilogueFwdINS6_IJSA_NS7_ILi512EEESA_EEES9_SC_SE_Li256ELb0ELb1ELb0ELb0EEENS1_30DynamicPersistentTileSchedulerILi256ELi128ELb0ELb1ELb1EEEEEEEEEvNT_6ParamsE,"a",@progbits
	.sectionflags	@""
	.align	4
.nv.constant0._ZN7cutlass13device_kernelIN5flash11enable_sm90INS1_16FlashAttnFwdSm90INS1_25CollectiveMainloopFwdSm90ILi2EN4cute5tupleIJNS5_1CILi1EEES8_S8_EEENS6_IJNS7_ILi64EEESA_SA_EEELi512ENS_10bfloat16_tEfNS_4arch4Sm90ELb1ELb0ELb0ELb0ELb0ELb0ELb0ELb0ELb0ELb1ELb0ELb0EEENS1_21CollectiveEpilogueFwdINS6_IJSA_NS7_ILi512EEESA_EEES9_SC_SE_Li256ELb0ELb1ELb0ELb0EEENS1_30DynamicPersistentTileSchedulerILi256ELi128ELb0ELb1ELb1EEEEEEEEEvNT_6ParamsE:
	.zero		3328


//--------------------- .nv.constant0._ZN7cutlass13device_kernelIN5flash11enable_sm90INS1_16FlashAttnFwdSm90INS1_25CollectiveMainloopFwdSm90ILi2EN4cute5tupleIJNS5_1CILi1EEES8_S8_EEENS6_IJNS7_ILi64EEESA_SA_EEELi512ENS_10bfloat16_tEfNS_4arch4Sm90ELb1ELb0ELb0ELb0ELb0ELb0ELb1ELb0ELb0ELb1ELb0ELb0EEENS1_21CollectiveEpilogueFwdINS6_IJSA_NS7_ILi512EEESA_EEES9_SC_SE_Li256ELb0ELb1ELb0ELb0EEENS1_30DynamicPersistentTileSchedulerILi256ELi128ELb0ELb1ELb1EEEEEEEEEvNT_6ParamsE --------------------------
	.section	.nv.constant0._ZN7cutlass13device_kernelIN5flash11enable_sm90INS1_16FlashAttnFwdSm90INS1_25CollectiveMainloopFwdSm90ILi2EN4cute5tupleIJNS5_1CILi1EEES8_S8_EEENS6_IJNS7_ILi64EEESA_SA_EEELi512ENS_10bfloat16_tEfNS_4arch4Sm90ELb1ELb0ELb0ELb0ELb0ELb0ELb1ELb0ELb0ELb1ELb0ELb0EEENS1_21CollectiveEpilogueFwdINS6_IJSA_NS7_ILi512EEESA_EEES9_SC_SE_Li256ELb0ELb1ELb0ELb0EEENS1_30DynamicPersistentTileSchedulerILi256ELi128ELb0ELb1ELb1EEEEEEEEEvNT_6ParamsE,"a",@progbits
	.sectionflags	@""
	.align	4
.nv.constant0._ZN7cutlass13device_kernelIN5flash11enable_sm90INS1_16FlashAttnFwdSm90INS1_25CollectiveMainloopFwdSm90ILi2EN4cute5tupleIJNS5_1CILi1EEES8_S8_EEENS6_IJNS7_ILi64EEESA_SA_EEELi512ENS_10bfloat16_tEfNS_4arch4Sm90ELb1ELb0ELb0ELb0ELb0ELb0ELb1ELb0ELb0ELb1ELb0ELb0EEENS1_21CollectiveEpilogueFwdINS6_IJSA_NS7_ILi512EEESA_EEES9_SC_SE_Li256ELb0ELb1ELb0ELb0EEENS1_30DynamicPersistentTileSchedulerILi256ELi128ELb0ELb1ELb1EEEEEEEEEvNT_6ParamsE:
	.zero		3584


//--------------------- .nv.constant0._ZN7cutlass13device_kernelIN5flash11enable_sm90INS1_16FlashAttnFwdSm90INS1_25CollectiveMainloopFwdSm90ILi2EN4cute5tupleIJNS5_1CILi1EEES8_S8_EEENS6_IJNS7_ILi64EEESA_SA_EEELi512ENS_10bfloat16_tEfNS_4arch4Sm90ELb1ELb0ELb0ELb1ELb0ELb0ELb0ELb0ELb0ELb1ELb0ELb0EEENS1_21CollectiveEpilogueFwdINS6_IJSA_NS7_ILi512EEESA_EEES9_SC_SE_Li256ELb1ELb1ELb0ELb0EEENS1_36VarlenDynamicPersistentTileSchedulerILi64ELi64ELi256ELi128ELb0ELb1ELb1ELb1ELb1ELb1EEEEEEEEEvNT_6ParamsE --------------------------
	.section	.nv.constant0._ZN7cutlass13device_kernelIN5flash11enable_sm90INS1_16FlashAttnFwdSm90INS1_25CollectiveMainloopFwdSm90ILi2EN4cute5tupleIJNS5_1CILi1EEES8_S8_EEENS6_IJNS7_ILi64EEESA_SA_EEELi512ENS_10bfloat16_tEfNS_4arch4Sm90ELb1ELb0ELb0ELb1ELb0ELb0ELb0ELb0ELb0ELb1ELb0ELb0EEENS1_21CollectiveEpilogueFwdINS6_IJSA_NS7_ILi512EEESA_EEES9_SC_SE_Li256ELb1ELb1ELb0ELb0EEENS1_36VarlenDynamicPersistentTileSchedulerILi64ELi64ELi256ELi128ELb0ELb1ELb1ELb1ELb1ELb1EEEEEEEEEvNT_6ParamsE,"a",@progbits
	.sectionflags	@""
	.align	4
.nv.constant0._ZN7cutlass13device_kernelIN5flash11enable_sm90INS1_16FlashAttnFwdSm90INS1_25CollectiveMainloopFwdSm90ILi2EN4cute5tupleIJNS5_1CILi1EEES8_S8_EEENS6_IJNS7_ILi64EEESA_SA_EEELi512ENS_10bfloat16_tEfNS_4arch4Sm90ELb1ELb0ELb0ELb1ELb0ELb0ELb0ELb0ELb0ELb1ELb0ELb0EEENS1_21CollectiveEpilogueFwdINS6_IJSA_NS7_ILi512EEESA_EEES9_SC_SE_Li256ELb1ELb1ELb0ELb0EEENS1_36VarlenDynamicPersistentTileSchedulerILi64ELi64ELi256ELi128ELb0ELb1ELb1ELb1ELb1ELb1EEEEEEEEEvNT_6ParamsE:
	.zero		3328


//--------------------- .nv.constant0._ZN7cutlass13device_kernelIN5flash11enable_sm90INS1_16FlashAttnFwdSm90INS1_25CollectiveMainloopFwdSm90ILi2EN4cute5tupleIJNS5_1CILi1EEES8_S8_EEENS6_IJNS7_ILi64EEESA_SA_EEELi512ENS_10bfloat16_tEfNS_4arch4Sm90ELb1ELb0ELb0ELb1ELb0ELb1ELb0ELb0ELb0ELb1ELb0ELb0EEENS1_21CollectiveEpilogueFwdINS6_IJSA_NS7_ILi512EEESA_EEES9_SC_SE_Li256ELb1ELb1ELb0ELb0EEENS1_36VarlenDynamicPersistentTileSchedulerILi64ELi64ELi256ELi128ELb0ELb1ELb1ELb1ELb1ELb1EEEEEEEEEvNT_6ParamsE --------------------------
	.section	.nv.constant0._ZN7cutlass13device_kernelIN5flash11enable_sm90INS1_16FlashAttnFwdSm90INS1_25CollectiveMainloopFwdSm90ILi2EN4cute5tupleIJNS5_1CILi1EEES8_S8_EEENS6_IJNS7_ILi64EEESA_SA_EEELi512ENS_10bfloat16_tEfNS_4arch4Sm90ELb1ELb0ELb0ELb1ELb0ELb1ELb0ELb0ELb0ELb1ELb0ELb0EEENS1_21CollectiveEpilogueFwdINS6_IJSA_NS7_ILi512EEESA_EEES9_SC_SE_Li256ELb1ELb1ELb0ELb0EEENS1_36VarlenDynamicPersistentTileSchedulerILi64ELi64ELi256ELi128ELb0ELb1ELb1ELb1ELb1ELb1EEEEEEEEEvNT_6ParamsE,"a",@progbits
	.sectionflags	@""
	.align	4
.nv.constant0._ZN7cutlass13device_kernelIN5flash11enable_sm90INS1_16FlashAttnFwdSm90INS1_25CollectiveMainloopFwdSm90ILi2EN4cute5tupleIJNS5_1CILi1EEES8_S8_EEENS6_IJNS7_ILi64EEESA_SA_EEELi512ENS_10bfloat16_tEfNS_4arch4Sm90ELb1ELb0ELb0ELb1ELb0ELb1ELb0ELb0ELb0ELb1ELb0ELb0EEENS1_21CollectiveEpilogueFwdINS6_IJSA_NS7_ILi512EEESA_EEES9_SC_SE_Li256ELb1ELb1ELb0ELb0EEENS1_36VarlenDynamicPersistentTileSchedulerILi64ELi64ELi256ELi128ELb0ELb1ELb1ELb1ELb1ELb1EEEEEEEEEvNT_6ParamsE:
	.zero		3328


//--------------------- .nv.constant0._ZN7cutlass13device_kernelIN5flash11enable_sm90INS1_16FlashAttnFwdSm90INS1_25CollectiveMainloopFwdSm90ILi2EN4cute5tupleIJNS5_1CILi1EEES8_S8_EEENS6_IJNS7_ILi64EEESA_SA_EEELi512ENS_10bfloat16_tEfNS_4arch4Sm90ELb1ELb0ELb0ELb1ELb0ELb0ELb1ELb0ELb0ELb1ELb0ELb0EEENS1_21CollectiveEpilogueFwdINS6_IJSA_NS7_ILi512EEESA_EEES9_SC_SE_Li256ELb1ELb1ELb0ELb0EEENS1_36VarlenDynamicPersistentTileSchedulerILi64ELi64ELi256ELi128ELb0ELb1ELb1ELb1ELb1ELb1EEEEEEEEEvNT_6ParamsE --------------------------
	.section	.nv.constant0._ZN7cutlass13device_kernelIN5flash11enable_sm90INS1_16FlashAttnFwdSm90INS1_25CollectiveMainloopFwdSm90ILi2EN4cute5tupleIJNS5_1CILi1EEES8_S8_EEENS6_IJNS7_ILi64EEESA_SA_EEELi512ENS_10bfloat16_tEfNS_4arch4Sm90ELb1ELb0ELb0ELb1ELb0ELb0ELb1ELb0ELb0ELb1ELb0ELb0EEENS1_21CollectiveEpilogueFwdINS6_IJSA_NS7_ILi512EEESA_EEES9_SC_SE_Li256ELb1ELb1ELb0ELb0EEENS1_36VarlenDynamicPersistentTileSchedulerILi64ELi64ELi256ELi128ELb0ELb1ELb1ELb1ELb1ELb1EEEEEEEEEvNT_6ParamsE,"a",@progbits
	.sectionflags	@""
	.align	4
.nv.constant0._ZN7cutlass13device_kernelIN5flash11enable_sm90INS1_16FlashAttnFwdSm90INS1_25CollectiveMainloopFwdSm90ILi2EN4cute5tupleIJNS5_1CILi1EEES8_S8_EEENS6_IJNS7_ILi64EEESA_SA_EEELi512ENS_10bfloat16_tEfNS_4arch4Sm90ELb1ELb0ELb0ELb1ELb0ELb0ELb1ELb0ELb0ELb1ELb0ELb0EEENS1_21CollectiveEpilogueFwdINS6_IJSA_NS7_ILi512EEESA_EEES9_SC_SE_Li256ELb1ELb1ELb0ELb0EEENS1_36VarlenDynamicPersistentTileSchedulerILi64ELi64ELi256ELi128ELb0ELb1ELb1ELb1ELb1ELb1EEEEEEEEEvNT_6ParamsE:
	.zero		3584


//--------------------- .nv.constant0._ZN7cutlass13device_kernelIN5flash11enable_sm90INS1_16FlashAttnFwdSm90INS1_25CollectiveMainloopFwdSm90ILi2EN4cute5tupleIJNS5_1CILi1EEES8_S8_EEENS6_IJNS7_ILi64EEESA_SA_EEELi512ENS_10bfloat16_tEfNS_4arch4Sm90ELb1ELb0ELb0ELb1ELb0ELb1ELb1ELb0ELb0ELb1ELb0ELb0EEENS1_21CollectiveEpilogueFwdINS6_IJSA_NS7_ILi512EEESA_EEES9_SC_SE_Li256ELb1ELb1ELb0ELb0EEENS1_36VarlenDynamicPersistentTileSchedulerILi64ELi64ELi256ELi128ELb0ELb1ELb1ELb1ELb1ELb1EEEEEEEEEvNT_6ParamsE --------------------------
	.section	.nv.constant0._ZN7cutlass13device_kernelIN5flash11enable_sm90INS1_16FlashAttnFwdSm90INS1_25CollectiveMainloopFwdSm90ILi2EN4cute5tupleIJNS5_1CILi1EEES8_S8_EEENS6_IJNS7_ILi64EEESA_SA_EEELi512ENS_10bfloat16_tEfNS_4arch4Sm90ELb1ELb0ELb0ELb1ELb0ELb1ELb1ELb0ELb0ELb1ELb0ELb0EEENS1_21CollectiveEpilogueFwdINS6_IJSA_NS7_ILi512EEESA_EEES9_SC_SE_Li256ELb1ELb1ELb0ELb0EEENS1_36VarlenDynamicPersistentTileSchedulerILi64ELi64ELi256ELi128ELb0ELb1ELb1ELb1ELb1ELb1EEEEEEEEEvNT_6ParamsE,"a",@progbits
	.sectionflags	@""
	.align	4
.nv.constant0._ZN7cutlass13device_kernelIN5flash11enable_sm90INS1_16FlashAttnFwdSm90INS1_25CollectiveMainloopFwdSm90ILi2EN4cute5tupleIJNS5_1CILi1EEES8_S8_EEENS6_IJNS7_ILi64EEESA_SA_EEELi512ENS_10bfloat16_tEfNS_4arch4Sm90ELb1ELb0ELb0ELb1ELb0ELb1ELb1ELb0ELb0ELb1ELb0ELb0EEENS1_21CollectiveEpilogueFwdINS6_IJSA_NS7_ILi512EEESA_EEES9_SC_SE_Li256ELb1ELb1ELb0ELb0EEENS1_36VarlenDynamicPersistentTileSchedulerILi64ELi64ELi256ELi128ELb0ELb1ELb1ELb1ELb1ELb1EEEEEEEEEvNT_6ParamsE:
	.zero		3584


//--------------------- .nv.constant0._ZN7cutlass13device_kernelIN5flash11enable_sm90INS1_16FlashAttnFwdSm90INS1_25CollectiveMainloopFwdSm90ILi2EN4cute5tupleIJNS5_1CILi1EEES8_S8_EEENS6_IJNS7_ILi128EEENS7_ILi96EEENS7_ILi64EEEEEELi256ENS_10bfloat16_tEfNS_4arch4Sm90ELb0ELb0ELb0ELb0ELb0ELb0ELb0ELb1ELb0ELb1ELb0ELb0EEENS1_21CollectiveEpilogueFwdINS6_IJSA_NS7_ILi256EEESB_EEES9_SE_SG_Li256ELb0ELb1ELb0ELb0EEENS1_29StaticPersistentTileSchedulerILb0EEEEEEEEEvNT_6ParamsE --------------------------
	.section	.nv.constant0._ZN7cutlass13device_kernelIN5flash11enable_sm90INS1_16FlashAttnFwdSm90INS1_25CollectiveMainloopFwdSm90ILi2EN4cute5tupleIJNS5_1CILi1EEES8_S8_EEENS6_IJNS7_ILi128EEENS7_ILi96EEENS7_ILi64EEEEEELi256ENS_10bfloat16_tEfNS_4arch4Sm90ELb0ELb0ELb0ELb0ELb0ELb0ELb0ELb1ELb0ELb1ELb0ELb0EEENS1_21CollectiveEpilogueFwdINS6_IJSA_NS7_ILi256EEESB_EEES9_SE_SG_Li256ELb0ELb1ELb0ELb0EEENS1_29StaticPersistentTileSchedulerILb0EEEEEEEEEvNT_6ParamsE,"a",@progbits
	.sectionflags	@""
	.align	4
.nv.constant0._ZN7cutlass13device_kernelIN5flash11enable_sm90INS1_16FlashAttnFwdSm90INS1_25CollectiveMainloopFwdSm90ILi2EN4cute5tupleIJNS5_1CILi1EEES8_S8_EEENS6_IJNS7_ILi128EEENS7_ILi96EEENS7_ILi64EEEEEELi256ENS_10bfloat16_tEfNS_4arch4Sm90ELb0ELb0ELb0ELb0ELb0ELb0ELb0ELb1ELb0ELb1ELb0ELb0EEENS1_21CollectiveEpilogueFwdINS6_IJSA_NS7_ILi256EEESB_EEES9_SE_SG_Li256ELb0ELb1ELb0ELb0EEENS1_29StaticPersistentTileSchedulerILb0EEEEEEEEEvNT_6ParamsE:
	.zero		3200


//--------------------- .nv.constant0._ZN7cutlass13device_kernelIN5flash11enable_sm90INS1_16FlashAttnFwdSm90INS1_25CollectiveMainloopFwdSm90ILi2EN4cute5tupleIJNS5_1CILi1EEES8_S8_EEENS6_IJNS7_ILi128EEENS7_ILi96EEENS7_ILi64EEEEEELi256ENS_10bfloat16_tEfNS_4arch4Sm90ELb0ELb0ELb0ELb0ELb0ELb0ELb1ELb1ELb0ELb1ELb0ELb0EEENS1_21CollectiveEpilogueFwdINS6_IJSA_NS7_ILi256EEESB_EEES9_SE_SG_Li256ELb0ELb1ELb0ELb0EEENS1_29StaticPersistentTileSchedulerILb0EEEEEEEEEvNT_6ParamsE --------------------------
	.section	.nv.constant0._ZN7cutlass13device_kernelIN5flash11enable_sm90INS1_16FlashAttnFwdSm90INS1_25CollectiveMainloopFwdSm90ILi2EN4cute5tupleIJNS5_1CILi1EEES8_S8_EEENS6_IJNS7_ILi128EEENS7_ILi96EEENS7_ILi64EEEEEELi256ENS_10bfloat16_tEfNS_4arch4Sm90ELb0ELb0ELb0ELb0ELb0ELb0ELb1ELb1ELb0ELb1ELb0ELb0EEENS1_21CollectiveEpilogueFwdINS6_IJSA_NS7_ILi256EEESB_EEES9_SE_SG_Li256ELb0ELb1ELb0ELb0EEENS1_29StaticPersistentTileSchedulerILb0EEEEEEEEEvNT_6ParamsE,"a",@progbits
	.sectionflags	@""
	.align	4
.nv.constant0._ZN7cutlass13device_kernelIN5flash11enable_sm90INS1_16FlashAttnFwdSm90INS1_25CollectiveMainloopFwdSm90ILi2EN4cute5tupleIJNS5_1CILi1EEES8_S8_EEENS6_IJNS7_ILi128EEENS7_ILi96EEENS7_ILi64EEEEEELi256ENS_10bfloat16_tEfNS_4arch4Sm90ELb0ELb0ELb0ELb0ELb0ELb0ELb1ELb1ELb0ELb1ELb0ELb0EEENS1_21CollectiveEpilogueFwdINS6_IJSA_NS7_ILi256EEESB_EEES9_SE_SG_Li256ELb0ELb1ELb0ELb0EEENS1_29StaticPersistentTileSchedulerILb0EEEEEEEEEvNT_6ParamsE:
	.zero		3456


//--------------------- .nv.constant0._ZN7cutlass13device_kernelIN5flash11enable_sm90INS1_16FlashAttnFwdSm90INS1_25CollectiveMainloopFwdSm90ILi2EN4cute5tupleIJNS5_1CILi1EEES8_S8_EEENS6_IJNS7_ILi128EEENS7_ILi96EEENS7_ILi64EEEEEELi256ENS_10bfloat16_tEfNS_4arch4Sm90ELb0ELb0ELb0ELb1ELb0ELb0ELb0ELb1ELb0ELb1ELb0ELb0EEENS1_21CollectiveEpilogueFwdINS6_IJSA_NS7_ILi256EEESB_EEES9_SE_SG_Li256ELb1ELb1ELb0ELb0EEENS1_36VarlenDynamicPersistentTileSchedulerILi128ELi96ELi256ELi128ELb0ELb1ELb1ELb0ELb1ELb1EEEEEEEEEvNT_6ParamsE --------------------------
	.section	.nv.constant0._ZN7cutlass13device_kernelIN5flash11enable_sm90INS1_16FlashAttnFwdSm90INS1_25CollectiveMainloopFwdSm90ILi2EN4cute5tupleIJNS5_1CILi1EEES8_S8_EEENS6_IJNS7_ILi128EEENS7_ILi96EEENS7_ILi64EEEEEELi256ENS_10bfloat16_tEfNS_4arch4Sm90ELb0ELb0ELb0ELb1ELb0ELb0ELb0ELb1ELb0ELb1ELb0ELb0EEENS1_21CollectiveEpilogueFwdINS6_IJSA_NS7_ILi256EEESB_EEES9_SE_SG_Li256ELb1ELb1ELb0ELb0EEENS1_36VarlenDynamicPersistentTileSchedulerILi128ELi96ELi256ELi128ELb0ELb1ELb1ELb0ELb1ELb1EEEEEEEEEvNT_6ParamsE,"a",@progbits
	.sectionflags	@""
	.align	4
.nv.constant0._ZN7cutlass13device_kernelIN5flash11enable_sm90INS1_16FlashAttnFwdSm90INS1_25CollectiveMainloopFwdSm90ILi2EN4cute5tupleIJNS5_1CILi1EEES8_S8_EEENS6_IJNS7_ILi128EEENS7_ILi96EEENS7_ILi64EEEEEELi256ENS_10bfloat16_tEfNS_4arch4Sm90ELb0ELb0ELb0ELb1ELb0ELb0ELb0ELb1ELb0ELb1ELb0ELb0EEENS1_21CollectiveEpilogueFwdINS6_IJSA_NS7_ILi256EEESB_EEES9_SE_SG_Li256ELb1ELb1ELb0ELb0EEENS1_36VarlenDynamicPersistentTileSchedulerILi128ELi96ELi256ELi128ELb0ELb1ELb1ELb0ELb1ELb1EEEEEEEEEvNT_6ParamsE:
	.zero		3328


//--------------------- .nv.constant0._ZN7cutlass13device_kernelIN5flash11enable_sm90INS1_16FlashAttnFwdSm90INS1_25CollectiveMainloopFwdSm90ILi2EN4cute5tupleIJNS5_1CILi1EEES8_S8_EEENS6_IJNS7_ILi128EEENS7_ILi96EEENS7_ILi64EEEEEELi256ENS_10bfloat16_tEfNS_4arch4Sm90ELb0ELb0ELb0ELb1ELb0ELb1ELb0ELb1ELb0ELb1ELb0ELb0EEENS1_21CollectiveEpilogueFwdINS6_IJSA_NS7_ILi256EEESB_EEES9_SE_SG_Li256ELb1ELb1ELb0ELb0EEENS1_36VarlenDynamicPersistentTileSchedulerILi128ELi96ELi256ELi128ELb0ELb1ELb1ELb0ELb1ELb1EEEEEEEEEvNT_6ParamsE --------------------------
	.section	.nv.constant0._ZN7cutlass13device_kernelIN5flash11enable_sm90INS1_16FlashAttnFwdSm90INS1_25CollectiveMainloopFwdSm90ILi2EN4cute5tupleIJNS5_1CILi1EEES8_S8_EEENS6_IJNS7_ILi128EEENS7_ILi96EEENS7_ILi64EEEEEELi256ENS_10bfloat16_tEfNS_4arch4Sm90ELb0ELb0ELb0ELb1ELb0ELb1ELb0ELb1ELb0ELb1ELb0ELb0EEENS1_21CollectiveEpilogueFwdINS6_IJSA_NS7_ILi256EEESB_EEES9_SE_SG_Li256ELb1ELb1ELb0ELb0EEENS1_36VarlenDynamicPersistentTileSchedulerILi128ELi96ELi256ELi128ELb0ELb1ELb1ELb0ELb1ELb1EEEEEEEEEvNT_6ParamsE,"a",@progbits
	.sectionflags	@""
	.align	4
.nv.constant0._ZN7cutlass13device_kernelIN5flash11enable_sm90INS1_16FlashAttnFwdSm90INS1_25CollectiveMainloopFwdSm90ILi2EN4cute5tupleIJNS5_1CILi1EEES8_S8_EEENS6_IJNS7_ILi128EEENS7_ILi96EEENS7_ILi64EEEEEELi256ENS_10bfloat16_tEfNS_4arch4Sm90ELb0ELb0ELb0ELb1ELb0ELb1ELb0ELb1ELb0ELb1ELb0ELb0EEENS1_21CollectiveEpilogueFwdINS6_IJSA_NS7_ILi256EEESB_EEES9_SE_SG_Li256ELb1ELb1ELb0ELb0EEENS1_36VarlenDynamicPersistentTileSchedulerILi128ELi96ELi256ELi128ELb0ELb1ELb1ELb0ELb1ELb1EEEEEEEEEvNT_6ParamsE:
	.zero		3328


//--------------------- .nv.constant0._ZN7cutlass13device_kernelIN5flash11enable_sm90INS1_16FlashAttnFwdSm90INS1_25CollectiveMainloopFwdSm90ILi2EN4cute5tupleIJNS5_1CILi1EEES8_S8_EEENS6_IJNS7_ILi128EEENS7_ILi96EEENS7_ILi64EEEEEELi256ENS_10bfloat16_tEfNS_4arch4Sm90ELb0ELb0ELb0ELb1ELb0ELb0ELb1ELb1ELb0ELb1ELb0ELb0EEENS1_21CollectiveEpilogueFwdINS6_IJSA_NS7_ILi256EEESB_EEES9_SE_SG_Li256ELb1ELb1ELb0ELb0EEENS1_36VarlenDynamicPersistentTileSchedulerILi128ELi96ELi256ELi128ELb0ELb1ELb1ELb0ELb1ELb1EEEEEEEEEvNT_6ParamsE --------------------------
	.section	.nv.constant0._ZN7cutlass13device_kernelIN5flash11enable_sm90INS1_16FlashAttnFwdSm90INS1_25CollectiveMainloopFwdSm90ILi2EN4cute5tupleIJNS5_1CILi1EEES8_S8_EEENS6_IJNS7_ILi128EEENS7_ILi96EEENS7_ILi64EEEEEELi256ENS_10bfloat16_tEfNS_4arch4Sm90ELb0ELb0ELb0ELb1ELb0ELb0ELb1ELb1ELb0ELb1ELb0ELb0EEENS1_21CollectiveEpilogueFwdINS6_IJSA_NS7_ILi256EEESB_EEES9_SE_SG_Li256ELb1ELb1ELb0ELb0EEENS1_36VarlenDynamicPersistentTileSchedulerILi128ELi96ELi256ELi128ELb0ELb1ELb1ELb0ELb1ELb1EEEEEEEEEvNT_6ParamsE,"a",@progbits
	.sectionflags	@""
	.align	4
.nv.constant0._ZN7cutlass13device_kernelIN5flash11enable_sm90INS1_16FlashAttnFwdSm90INS1_25CollectiveMainloopFwdSm90ILi2EN4cute5tupleIJNS5_1CILi1EEES8_S8_EEENS6_IJNS7_ILi128EEENS7_ILi96EEENS7_ILi64EEEEEELi256ENS_10bfloat16_tEfNS_4arch4Sm90ELb0ELb0ELb0ELb1ELb0ELb0ELb1ELb1ELb0ELb1ELb0ELb0EEENS1_21CollectiveEpilogueFwdINS6_IJSA_NS7_ILi256EEESB_EEES9_SE_SG_Li256ELb1ELb1ELb0ELb0EEENS1_36VarlenDynamicPersistentTileSchedulerILi128ELi96ELi256ELi128ELb0ELb1ELb1ELb0ELb1ELb1EEEEEEEEEvNT_6ParamsE:
	.zero		3584


//--------------------- .nv.constant0._ZN7cutlass13device_kernelIN5flash11enable_sm90INS1_16FlashAttnFwdSm90INS1_25CollectiveMainloopFwdSm90ILi2EN4cute5tupleIJNS5_1CILi1EEES8_S8_EEENS6_IJNS7_ILi128EEENS7_ILi96EEENS7_ILi64EEEEEELi256ENS_10bfloat16_tEfNS_4arch4Sm90ELb0ELb0ELb0ELb1ELb0ELb1ELb1ELb1ELb0ELb1ELb0ELb0EEENS1_21CollectiveEpilogueFwdINS6_IJSA_NS7_ILi256EEESB_EEES9_SE_SG_Li256ELb1ELb1ELb0ELb0EEENS1_36VarlenDynamicPersistentTileSchedulerILi128ELi96ELi256ELi128ELb0ELb1ELb1ELb0ELb1ELb1EEEEEEEEEvNT_6ParamsE --------------------------
	.section	.nv.constant0._ZN7cutlass13device_kernelIN5flash11enable_sm90INS1_16FlashAttnFwdSm90INS1_25CollectiveMainloopFwdSm90ILi2EN4cute5tupleIJNS5_1CILi1EEES8_S8_EEENS6_IJNS7_ILi128EEENS7_ILi96EEENS7_ILi64EEEEEELi256ENS_10bfloat16_tEfNS_4arch4Sm90ELb0ELb0ELb0ELb1ELb0ELb1ELb1ELb1ELb0ELb1ELb0ELb0EEENS1_21CollectiveEpilogueFwdINS6_IJSA_NS7_ILi256EEESB_EEES9_SE_SG_Li256ELb1ELb1ELb0ELb0EEENS1_36VarlenDynamicPersistentTileSchedulerILi128ELi96ELi256ELi128ELb0ELb1ELb1ELb0ELb1ELb1EEEEEEEEEvNT_6ParamsE,"a",@progbits
	.sectionflags	@""
	.align	4
.nv.constant0._ZN7cutlass13device_kernelIN5flash11enable_sm90INS1_16FlashAttnFwdSm90INS1_25CollectiveMainloopFwdSm90ILi2EN4cute5tupleIJNS5_1CILi1EEES8_S8_EEENS6_IJNS7_ILi128EEENS7_ILi96EEENS7_ILi64EEEEEELi256ENS_10bfloat16_tEfNS_4arch4Sm90ELb0ELb0ELb0ELb1ELb0ELb1ELb1ELb1ELb0ELb1ELb0ELb0EEENS1_21CollectiveEpilogueFwdINS6_IJSA_NS7_ILi256EEESB_EEES9_SE_SG_Li256ELb1ELb1ELb0ELb0EEENS1_36VarlenDynamicPersistentTileSchedulerILi128ELi96ELi256ELi128ELb0ELb1ELb1ELb0ELb1ELb1EEEEEEEEEvNT_6ParamsE:
	.zero		3584


//--------------------- .nv.constant0._ZN7cutlass13device_kernelIN5flash11enable_sm90INS1_16FlashAttnFwdSm90INS1_25CollectiveMainloopFwdSm90ILi2EN4cute5tupleIJNS5_1CILi1EEES8_S8_EEENS6_IJNS7_ILi128EEENS7_ILi96EEENS7_ILi64EEEEEELi256ENS_10bfloat16_tEfNS_4arch4Sm90ELb0ELb1ELb0ELb0ELb0ELb0ELb0ELb1ELb0ELb1ELb0ELb0EEENS1_21CollectiveEpilogueFwdINS6_IJSA_NS7_ILi256EEESB_EEES9_SE_SG_Li256ELb0ELb1ELb0ELb0EEENS1_30DynamicPersistentTileSchedulerILi256ELi128ELb0ELb1ELb1EEEEEEEEEvNT_6ParamsE --------------------------
	.section	.nv.constant0._ZN7cutlass13device_kernelIN5flash11enable_sm90INS1_16FlashAttnFwdSm90INS1_25CollectiveMainloopFwdSm90ILi2EN4cute5tupleIJNS5_1CILi1EEES8_S8_EEENS6_IJNS7_ILi128EEENS7_ILi96EEENS7_ILi64EEEEEELi256ENS_10bfloat16_tEfNS_4arch4Sm90ELb0ELb1ELb0ELb0ELb0ELb0ELb0ELb1ELb0ELb1ELb0ELb0EEENS1_21CollectiveEpilogueFwdINS6_IJSA_NS7_ILi256EEESB_EEES9_SE_SG_Li256ELb0ELb1ELb0ELb0EEENS1_30DynamicPersistentTileSchedulerILi256ELi128ELb0ELb1ELb1EEEEEEEEEvNT_6ParamsE,"a",@progbits
	.sectionflags	@""
	.align	4
.nv.constant0._ZN7cutlass13device_kernelIN5flash11enable_sm90INS1_16FlashAttnFwdSm90INS1_25CollectiveMainloopFwdSm90ILi2EN4cute5tupleIJNS5_1CILi1EEES8_S8_EEENS6_IJNS7_ILi128EEENS7_ILi96EEENS7_ILi64EEEEEELi256ENS_10bfloat16_tEfNS_4arch4Sm90ELb0ELb1ELb0ELb0ELb0ELb0ELb0ELb1ELb0ELb1ELb0ELb0EEENS1_21CollectiveEpilogueFwdINS6_IJSA_NS7_ILi256EEESB_EEES9_SE_SG_Li256ELb0ELb1ELb0ELb0EEENS1_30DynamicPersistentTileSchedulerILi256ELi128ELb0ELb1ELb1EEEEEEEEEvNT_6ParamsE:
	.zero		3328


//--------------------- .nv.constant0._ZN7cutlass13device_kernelIN5flash11enable_sm90INS1_16FlashAttnFwdSm90INS1_25CollectiveMainloopFwdSm90ILi2EN4cute5tupleIJNS5_1CILi1EEES8_S8_EEENS6_IJNS7_ILi128EEENS7_ILi96EEENS7_ILi64EEEEEELi256ENS_10bfloat16_tEfNS_4arch4Sm90ELb0ELb1ELb0ELb0ELb0ELb0ELb1ELb1ELb0ELb1ELb0ELb0EEENS1_21CollectiveEpilogueFwdINS6_IJSA_NS7_ILi256EEESB_EEES9_SE_SG_Li256ELb0ELb1ELb0ELb0EEENS1_30DynamicPersistentTileSchedulerILi256ELi128ELb0ELb1ELb1EEEEEEEEEvNT_6ParamsE --------------------------
	.section	.nv.constant0._ZN7cutlass13device_kernelIN5flash11enable_sm90INS1_16FlashAttnFwdSm90INS1_25CollectiveMainloopFwdSm90ILi2EN4cute5tupleIJNS5_1CILi1EEES8_S8_EEENS6_IJNS7_ILi128EEENS7_ILi96EEENS7_ILi64EEEEEELi256ENS_10bfloat16_tEfNS_4arch4Sm90ELb0ELb1ELb0ELb0ELb0ELb0ELb1ELb1ELb0ELb1ELb0ELb0EEENS1_21CollectiveEpilogueFwdINS6_IJSA_NS7_ILi256EEESB_EEES9_SE_SG_Li256ELb0ELb1ELb0ELb0EEENS1_30DynamicPersistentTileSchedulerILi256ELi128ELb0ELb1ELb1EEEEEEEEEvNT_6ParamsE,"a",@progbits
	.sectionflags	@""
	.align	4
.nv.constant0._ZN7cutlass13device_kernelIN5flash11enable_sm90INS1_16FlashAttnFwdSm90INS1_25CollectiveMainloopFwdSm90ILi2EN4cute5tupleIJNS5_1CILi1EEES8_S8_EEENS6_IJNS7_ILi128EEENS7_ILi96EEENS7_ILi64EEEEEELi256ENS_10bfloat16_tEfNS_4arch4Sm90ELb0ELb1ELb0ELb0ELb0ELb0ELb1ELb1ELb0ELb1ELb0ELb0EEENS1_21CollectiveEpilogueFwdINS6_IJSA_NS7_ILi256EEESB_EEES9_SE_SG_Li256ELb0ELb1ELb0ELb0EEENS1_30DynamicPersistentTileSchedulerILi256ELi128ELb0ELb1ELb1EEEEEEEEEvNT_6ParamsE:
	.zero		3584


//--------------------- .nv.constant0._ZN7cutlass13device_kernelIN5flash11enable_sm90INS1_16FlashAttnFwdSm90INS1_25CollectiveMainloopFwdSm90ILi2EN4cute5tupleIJNS5_1CILi1EEES8_S8_EEENS6_IJNS7_ILi128EEENS7_ILi96EEENS7_ILi64EEEEEELi256ENS_10bfloat16_tEfNS_4arch4Sm90ELb0ELb1ELb0ELb1ELb0ELb0ELb0ELb1ELb0ELb1ELb0ELb0EEENS1_21CollectiveEpilogueFwdINS6_IJSA_NS7_ILi256EEESB_EEES9_SE_SG_Li256ELb1ELb1ELb0ELb0EEENS1_36VarlenDynamicPersistentTileSchedulerILi128ELi96ELi256ELi128ELb0ELb1ELb1ELb1ELb0ELb1EEEEEEEEEvNT_6ParamsE --------------------------
	.section	.nv.constant0._ZN7cutlass13device_kernelIN5flash11enable_sm90INS1_16FlashAttnFwdSm90INS1_25CollectiveMainloopFwdSm90ILi2EN4cute5tupleIJNS5_1CILi1EEES8_S8_EEENS6_IJNS7_ILi128EEENS7_ILi96EEENS7_ILi64EEEEEELi256ENS_10bfloat16_tEfNS_4arch4Sm90ELb0ELb1ELb0ELb1ELb0ELb0ELb0ELb1ELb0ELb1ELb0ELb0EEENS1_21CollectiveEpilogueFwdINS6_IJSA_NS7_ILi256EEESB_EEES9_SE_SG_Li256ELb1ELb1ELb0ELb0EEENS1_36VarlenDynamicPersistentTileSchedulerILi128ELi96ELi256ELi128ELb0ELb1ELb1ELb1ELb0ELb1EEEEEEEEEvNT_6ParamsE,"a",@progbits
	.sectionflags	@""
	.align	4
.nv.constant0._ZN7cutlass13device_kernelIN5flash11enable_sm90INS1_16FlashAttnFwdSm90INS1_25CollectiveMainloopFwdSm90ILi2EN4cute5tupleIJNS5_1CILi1EEES8_S8_EEENS6_IJNS7_ILi128EEENS7_ILi96EEENS7_ILi64EEEEEELi256ENS_10bfloat16_tEfNS_4arch4Sm90ELb0ELb1ELb0ELb1ELb0ELb0ELb0ELb1ELb0ELb1ELb0ELb0EEENS1_21CollectiveEpilogueFwdINS6_IJSA_NS7_ILi256EEESB_EEES9_SE_SG_Li256ELb1ELb1ELb0ELb0EEENS1_36VarlenDynamicPersistentTileSchedulerILi128ELi96ELi256ELi128ELb0ELb1ELb1ELb1ELb0ELb1EEEEEEEEEvNT_6ParamsE:
	.zero		3328


//--------------------- .nv.constant0._ZN7cutlass13device_kernelIN5flash11enable_sm90INS1_16FlashAttnFwdSm90INS1_25CollectiveMainloopFwdSm90ILi2EN4cute5tupleIJNS5_1CILi1EEES8_S8_EEENS6_IJNS7_ILi128EEENS7_ILi96EEENS7_ILi64EEEEEELi256ENS_10bfloat16_tEfNS_4arch4Sm90ELb0ELb1ELb0ELb1ELb0ELb1ELb0ELb1ELb0ELb1ELb0ELb0EEENS1_21CollectiveEpilogueFwdINS6_IJSA_NS7_ILi256EEESB_EEES9_SE_SG_Li256ELb1ELb1ELb0ELb0EEENS1_36VarlenDynamicPersistentTileSchedulerILi128ELi96ELi256ELi128ELb0ELb1ELb1ELb1ELb0ELb1EEEEEEEEEvNT_6ParamsE --------------------------
	.section	.nv.constant0._ZN7cutlass13device_kernelIN5flash11enable_sm90INS1_16FlashAttnFwdSm90INS1_25CollectiveMainloopFwdSm90ILi2EN4cute5tupleIJNS5_1CILi1EEES8_S8_EEENS6_IJNS7_ILi128EEENS7_ILi96EEENS7_ILi64EEEEEELi256ENS_10bfloat16_tEfNS_4arch4Sm90ELb0ELb1ELb0ELb1ELb0ELb1ELb0ELb1ELb0ELb1ELb0ELb0EEENS1_21CollectiveEpilogueFwdINS6_IJSA_NS7_ILi256EEESB_EEES9_SE_SG_Li256ELb1ELb1ELb0ELb0EEENS1_36VarlenDynamicPersistentTileSchedulerILi128ELi96ELi256ELi128ELb0ELb1ELb1ELb1ELb0ELb1EEEEEEEEEvNT_6ParamsE,"a",@progbits
	.sectionflags	@""
	.align	4
.nv.constant0._ZN7cutlass13device_kernelIN5flash11enable_sm90INS1_16FlashAttnFwdSm90INS1_25CollectiveMainloopFwdSm90ILi2EN4cute5tupleIJNS5_1CILi1EEES8_S8_EEENS6_IJNS7_ILi128EEENS7_ILi96EEENS7_ILi64EEEEEELi256ENS_10bfloat16_tEfNS_4arch4Sm90ELb0ELb1ELb0ELb1ELb0ELb1ELb0ELb1ELb0ELb1ELb0ELb0EEENS1_21CollectiveEpilogueFwdINS6_IJSA_NS7_ILi256EEESB_EEES9_SE_SG_Li256ELb1ELb1ELb0ELb0EEENS1_36VarlenDynamicPersistentTileSchedulerILi128ELi96ELi256ELi128ELb0ELb1ELb1ELb1ELb0ELb1EEEEEEEEEvNT_6ParamsE:
	.zero		3328


//--------------------- .nv.constant0._ZN7cutlass13device_kernelIN5flash11enable_sm90INS1_16FlashAttnFwdSm90INS1_25CollectiveMainloopFwdSm90ILi2EN4cute5tupleIJNS5_1CILi1EEES8_S8_EEENS6_IJNS7_ILi128EEENS7_ILi96EEENS7_ILi64EEEEEELi256ENS_10bfloat16_tEfNS_4arch4Sm90ELb0ELb1ELb0ELb1ELb0ELb0ELb1ELb1ELb0ELb1ELb0ELb0EEENS1_21CollectiveEpilogueFwdINS6_IJSA_NS7_ILi256EEESB_EEES9_SE_SG_Li256ELb1ELb1ELb0ELb0EEENS1_36VarlenDynamicPersistentTileSchedulerILi128ELi96ELi256ELi128ELb0ELb1ELb1ELb1ELb0ELb1EEEEEEEEEvNT_6ParamsE --------------------------
	.section	.nv.constant0._ZN7cutlass13device_kernelIN5flash11enable_sm90INS1_16FlashAttnFwdSm90INS1_25CollectiveMainloopFwdSm90ILi2EN4cute5tupleIJNS5_1CILi1EEES8_S8_EEENS6_IJNS7_ILi128EEENS7_ILi96EEENS7_ILi64EEEEEELi256ENS_10bfloat16_tEfNS_4arch4Sm90ELb0ELb1ELb0ELb1ELb0ELb0ELb1ELb1ELb0ELb1ELb0ELb0EEENS1_21CollectiveEpilogueFwdINS6_IJSA_NS7_ILi256EEESB_EEES9_SE_SG_Li256ELb1ELb1ELb0ELb0EEENS1_36VarlenDynamicPersistentTileSchedulerILi128ELi96ELi256ELi128ELb0ELb1ELb1ELb1ELb0ELb1EEEEEEEEEvNT_6ParamsE,"a",@progbits
	.sectionflags	@""
	.align	4
.nv.constant0._ZN7cutlass13device_kernelIN5flash11enable_sm90INS1_16FlashAttnFwdSm90INS1_25CollectiveMainloopFwdSm90ILi2EN4cute5tupleIJNS5_1CILi1EEES8_S8_EEENS6_IJNS7_ILi128EEENS7_ILi96EEENS7_ILi64EEEEEELi256ENS_10bfloat16_tEfNS_4arch4Sm90ELb0ELb1ELb0ELb1ELb0ELb0ELb1ELb1ELb0ELb1ELb0ELb0EEENS1_21CollectiveEpilogueFwdINS6_IJSA_NS7_ILi256EEESB_EEES9_SE_SG_Li256ELb1ELb1ELb0ELb0EEENS1_36VarlenDynamicPersistentTileSchedulerILi128ELi96ELi256ELi128ELb0ELb1ELb1ELb1ELb0ELb1EEEEEEEEEvNT_6ParamsE:
	.zero		3584


//--------------------- .nv.constant0._ZN7cutlass13device_kernelIN5flash11enable_sm90INS1_16FlashAttnFwdSm90INS1_25CollectiveMainloopFwdSm90ILi2EN4cute5tupleIJNS5_1CILi1EEES8_S8_EEENS6_IJNS7_ILi128EEENS7_ILi96EEENS7_ILi64EEEEEELi256ENS_10bfloat16_tEfNS_4arch4Sm90ELb0ELb1ELb0ELb1ELb0ELb1ELb1ELb1ELb0ELb1ELb0ELb0EEENS1_21CollectiveEpilogueFwdINS6_IJSA_NS7_ILi256EEESB_EEES9_SE_SG_Li256ELb1ELb1ELb0ELb0EEENS1_36VarlenDynamicPersistentTileSchedulerILi128ELi96ELi256ELi128ELb0ELb1ELb1ELb1ELb0ELb1EEEEEEEEEvNT_6ParamsE --------------------------
	.section	.nv.constant0._ZN7cutlass13device_kernelIN5flash11enable_sm90INS1_16FlashAttnFwdSm90INS1_25CollectiveMainloopFwdSm90ILi2EN4cute5tupleIJNS5_1CILi1EEES8_S8_EEENS6_IJNS7_ILi128EEENS7_ILi96EEENS7_ILi64EEEEEELi256ENS_10bfloat16_tEfNS_4arch4Sm90ELb0ELb1ELb0ELb1ELb0ELb1ELb1ELb1ELb0ELb1ELb0ELb0EEENS1_21CollectiveEpilogueFwdINS6_IJSA_NS7_ILi256EEESB_EEES9_SE_SG_Li256ELb1ELb1ELb0ELb0EEENS1_36VarlenDynamicPersistentTileSchedulerILi128ELi96ELi256ELi128ELb0ELb1ELb1ELb1ELb0ELb1EEEEEEEEEvNT_6ParamsE,"a",@progbits
	.sectionflags	@""
	.align	4
.nv.constant0._ZN7cutlass13device_kernelIN5flash11enable_sm90INS1_16FlashAttnFwdSm90INS1_25CollectiveMainloopFwdSm90ILi2EN4cute5tupleIJNS5_1CILi1EEES8_S8_EEENS6_IJNS7_ILi128EEENS7_ILi96EEENS7_ILi64EEEEEELi256ENS_10bfloat16_tEfNS_4arch4Sm90ELb0ELb1ELb0ELb1ELb0ELb1ELb1ELb1ELb0ELb1ELb0ELb0EEENS1_21CollectiveEpilogueFwdINS6_IJSA_NS7_ILi256EEESB_EEES9_SE_SG_Li256ELb1ELb1ELb0ELb0EEENS1_36VarlenDynamicPersistentTileSchedulerILi128ELi96ELi256ELi128ELb0ELb1ELb1ELb1ELb0ELb1EEEEEEEEEvNT_6ParamsE:
	.zero		3584


//--------------------- .nv.constant0._ZN7cutlass13device_kernelIN5flash11enable_sm90INS1_16FlashAttnFwdSm90INS1_25CollectiveMainloopFwdSm90ILi2EN4cute5tupleIJNS5_1CILi1EEES8_S8_EEENS6_IJNS7_ILi128EEENS7_ILi96EEENS7_ILi64EEEEEELi256ENS_10bfloat16_tEfNS_4arch4Sm90ELb1ELb0ELb0ELb0ELb0ELb0ELb0ELb1ELb0ELb1ELb0ELb0EEENS1_21CollectiveEpilogueFwdINS6_IJSA_NS7_ILi256EEESB_EEES9_SE_SG_Li256ELb0ELb1ELb0ELb0EEENS1_30DynamicPersistentTileSchedulerILi256ELi128ELb0ELb1ELb1EEEEEEEEEvNT_6ParamsE --------------------------
	.section	.nv.constant0._ZN7cutlass13device_kernelIN5flash11enable_sm90INS1_16FlashAttnFwdSm90INS1_25CollectiveMainloopFwdSm90ILi2EN4cute5tupleIJNS5_1CILi1EEES8_S8_EEENS6_IJNS7_ILi128EEENS7_ILi96EEENS7_ILi64EEEEEELi256ENS_10bfloat16_tEfNS_4arch4Sm90ELb1ELb0ELb0ELb0ELb0ELb0ELb0ELb1ELb0ELb1ELb0ELb0EEENS1_21CollectiveEpilogueFwdINS6_IJSA_NS7_ILi256EEESB_EEES9_SE_SG_Li256ELb0ELb1ELb0ELb0EEENS1_30DynamicPersistentTileSchedulerILi256ELi128ELb0ELb1ELb1EEEEEEEEEvNT_6ParamsE,"a",@progbits
	.sectionflags	@""
	.align	4
.nv.constant0._ZN7cutlass13device_kernelIN5flash11enable_sm90INS1_16FlashAttnFwdSm90INS1_25CollectiveMainloopFwdSm90ILi2EN4cute5tupleIJNS5_1CILi1EEES8_S8_EEENS6_IJNS7_ILi128EEENS7_ILi96EEENS7_ILi64EEEEEELi256ENS_10bfloat16_tEfNS_4arch4Sm90ELb1ELb0ELb0ELb0ELb0ELb0ELb0ELb1ELb0ELb1ELb0ELb0EEENS1_21CollectiveEpilogueFwdINS6_IJSA_NS7_ILi256EEESB_EEES9_SE_SG_Li256ELb0ELb1ELb0ELb0EEENS1_30DynamicPersistentTileSchedulerILi256ELi128ELb0ELb1ELb1EEEEEEEEEvNT_6ParamsE:
	.zero		3328


//--------------------- .nv.constant0._ZN7cutlass13device_kernelIN5flash11enable_sm90INS1_16FlashAttnFwdSm90INS1_25CollectiveMainloopFwdSm90ILi2EN4cute5tupleIJNS5_1CILi1EEES8_S8_EEENS6_IJNS7_ILi128EEENS7_ILi96EEENS7_ILi64EEEEEELi256ENS_10bfloat16_tEfNS_4arch4Sm90ELb1ELb0ELb0ELb0ELb0ELb0ELb1ELb1ELb0ELb1ELb0ELb0EEENS1_21CollectiveEpilogueFwdINS6_IJSA_NS7_ILi256EEESB_EEES9_SE_SG_Li256ELb0ELb1ELb0ELb0EEENS1_30DynamicPersistentTileSchedulerILi256ELi128ELb0ELb1ELb1EEEEEEEEEvNT_6ParamsE --------------------------
	.section	.nv.constant0._ZN7cutlass13device_kernelIN5flash11enable_sm90INS1_16FlashAttnFwdSm90INS1_25CollectiveMainloopFwdSm90ILi2EN4cute5tupleIJNS5_1CILi1EEES8_S8_EEENS6_IJNS7_ILi128EEENS7_ILi96EEENS7_ILi64EEEEEELi256ENS_10bfloat16_tEfNS_4arch4Sm90ELb1ELb0ELb0ELb0ELb0ELb0ELb1ELb1ELb0ELb1ELb0ELb0EEENS1_21CollectiveEpilogueFwdINS6_IJSA_NS7_ILi256EEESB_EEES9_SE_SG_Li256ELb0ELb1ELb0ELb0EEENS1_30DynamicPersistentTileSchedulerILi256ELi128ELb0ELb1ELb1EEEEEEEEEvNT_6ParamsE,"a",@progbits
	.sectionflags	@""
	.align	4
.nv.constant0._ZN7cutlass13device_kernelIN5flash11enable_sm90INS1_16FlashAttnFwdSm90INS1_25CollectiveMainloopFwdSm90ILi2EN4cute5tupleIJNS5_1CILi1EEES8_S8_EEENS6_IJNS7_ILi128EEENS7_ILi96EEENS7_ILi64EEEEEELi256ENS_10bfloat16_tEfNS_4arch4Sm90ELb1ELb0ELb0ELb0ELb0ELb0ELb1ELb1ELb0ELb1ELb0ELb0EEENS1_21CollectiveEpilogueFwdINS6_IJSA_NS7_ILi256EEESB_EEES9_SE_SG_Li256ELb0ELb1ELb0ELb0EEENS1_30DynamicPersistentTileSchedulerILi256ELi128ELb0ELb1ELb1EEEEEEEEEvNT_6ParamsE:
	.zero		3584


//--------------------- .nv.constant0._ZN7cutlass13device_kernelIN5flash11enable_sm90INS1_16FlashAttnFwdSm90INS1_25CollectiveMainloopFwdSm90ILi2EN4cute5tupleIJNS5_1CILi1EEES8_S8_EEENS6_IJNS7_ILi128EEENS7_ILi96EEENS7_ILi64EEEEEELi256ENS_10bfloat16_tEfNS_4arch4Sm90ELb1ELb0ELb0ELb1ELb0ELb0ELb0ELb1ELb0ELb1ELb0ELb0EEENS1_21CollectiveEpilogueFwdINS6_IJSA_NS7_ILi256EEESB_EEES9_SE_SG_Li256ELb1ELb1ELb0ELb0EEENS1_36VarlenDynamicPersistentTileSchedulerILi128ELi96ELi256ELi128ELb0ELb1ELb1ELb1ELb1ELb1EEEEEEEEEvNT_6ParamsE --------------------------
	.section	.nv.constant0._ZN7cutlass13device_kernelIN5flash11enable_sm90INS1_16FlashAttnFwdSm90INS1_25CollectiveMainloopFwdSm90ILi2EN4cute5tupleIJNS5_1CILi1EEES8_S8_EEENS6_IJNS7_ILi128EEENS7_ILi96EEENS7_ILi64EEEEEELi256ENS_10bfloat16_tEfNS_4arch4Sm90ELb1ELb0ELb0ELb1ELb0ELb0ELb0ELb1ELb0ELb1ELb0ELb0EEENS1_21CollectiveEpilogueFwdINS6_IJSA_NS7_ILi256EEESB_EEES9_SE_SG_Li256ELb1ELb1ELb0ELb0EEENS1_36VarlenDynamicPersistentTileSchedulerILi128ELi96ELi256ELi128ELb0ELb1ELb1ELb1ELb1ELb1EEEEEEEEEvNT_6ParamsE,"a",@progbits
	.sectionflags	@""
	.align	4
.nv.constant0._ZN7cutlass13device_kernelIN5flash11enable_sm90INS1_16FlashAttnFwdSm90INS1_25CollectiveMainloopFwdSm90ILi2EN4cute5tupleIJNS5_1CILi1EEES8_S8_EEENS6_IJNS7_ILi128EEENS7_ILi96EEENS7_ILi64EEEEEELi256ENS_10bfloat16_tEfNS_4arch4Sm90ELb1ELb0ELb0ELb1ELb0ELb0ELb0ELb1ELb0ELb1ELb0ELb0EEENS1_21CollectiveEpilogueFwdINS6_IJSA_NS7_ILi256EEESB_EEES9_SE_SG_Li256ELb1ELb1ELb0ELb0EEENS1_36VarlenDynamicPersistentTileSchedulerILi128ELi96ELi256ELi128ELb0ELb1ELb1ELb1ELb1ELb1EEEEEEEEEvNT_6ParamsE:
	.zero		3328


//--------------------- .nv.constant0._ZN7cutlass13device_kernelIN5flash11enable_sm90INS1_16FlashAttnFwdSm90INS1_25CollectiveMainloopFwdSm90ILi2EN4cute5tupleIJNS5_1CILi1EEES8_S8_EEENS6_IJNS7_ILi128EEENS7_ILi96EEENS7_ILi64EEEEEELi256ENS_10bfloat16_tEfNS_4arch4Sm90ELb1ELb0ELb0ELb1ELb0ELb1ELb0ELb1ELb0ELb1ELb0ELb0EEENS1_21CollectiveEpilogueFwdINS6_IJSA_NS7_ILi256EEESB_EEES9_SE_SG_Li256ELb1ELb1ELb0ELb0EEENS1_36VarlenDynamicPersistentTileSchedulerILi128ELi96ELi256ELi128ELb0ELb1ELb1ELb1ELb1ELb1EEEEEEEEEvNT_6ParamsE --------------------------
	.section	.nv.constant0._ZN7cutlass13device_kernelIN5flash11enable_sm90INS1_16FlashAttnFwdSm90INS1_25CollectiveMainloopFwdSm90ILi2EN4cute5tupleIJNS5_1CILi1EEES8_S8_EEENS6_IJNS7_ILi128EEENS7_ILi96EEENS7_ILi64EEEEEELi256ENS_10bfloat16_tEfNS_4arch4Sm90ELb1ELb0ELb0ELb1ELb0ELb1ELb0ELb1ELb0ELb1ELb0ELb0EEENS1_21CollectiveEpilogueFwdINS6_IJSA_NS7_ILi256EEESB_EEES9_SE_SG_Li256ELb1ELb1ELb0ELb0EEENS1_36VarlenDynamicPersistentTileSchedulerILi128ELi96ELi256ELi128ELb0ELb1ELb1ELb1ELb1ELb1EEEEEEEEEvNT_6ParamsE,"a",@progbits
	.sectionflags	@""
	.align	4
.nv.constant0._ZN7cutlass13device_kernelIN5flash11enable_sm90INS1_16FlashAttnFwdSm90INS1_25CollectiveMainloopFwdSm90ILi2EN4cute5tupleIJNS5_1CILi1EEES8_S8_EEENS6_IJNS7_ILi128EEENS7_ILi96EEENS7_ILi64EEEEEELi256ENS_10bfloat16_tEfNS_4arch4Sm90ELb1ELb0ELb0ELb1ELb0ELb1ELb0ELb1ELb0ELb1ELb0ELb0EEENS1_21CollectiveEpilogueFwdINS6_IJSA_NS7_ILi256EEESB_EEES9_SE_SG_Li256ELb1ELb1ELb0ELb0EEENS1_36VarlenDynamicPersistentTileSchedulerILi128ELi96ELi256ELi128ELb0ELb1ELb1ELb1ELb1ELb1EEEEEEEEEvNT_6ParamsE:
	.zero		3328


//--------------------- .nv.constant0._ZN7cutlass13device_kernelIN5flash11enable_sm90INS1_16FlashAttnFwdSm90INS1_25CollectiveMainloopFwdSm90ILi2EN4cute5tupleIJNS5_1CILi1EEES8_S8_EEENS6_IJNS7_ILi128EEENS7_ILi96EEENS7_ILi64EEEEEELi256ENS_10bfloat16_tEfNS_4arch4Sm90ELb1ELb0ELb0ELb1ELb0ELb0ELb1ELb1ELb0ELb1ELb0ELb0EEENS1_21CollectiveEpilogueFwdINS6_IJSA_NS7_ILi256EEESB_EEES9_SE_SG_Li256ELb1ELb1ELb0ELb0EEENS1_36VarlenDynamicPersistentTileSchedulerILi128ELi96ELi256ELi128ELb0ELb1ELb1ELb1ELb1ELb1EEEEEEEEEvNT_6ParamsE --------------------------
	.section	.nv.constant0._ZN7cutlass13device_kernelIN5flash11enable_sm90INS1_16FlashAttnFwdSm90INS1_25CollectiveMainloopFwdSm90ILi2EN4cute5tupleIJNS5_1CILi1EEES8_S8_EEENS6_IJNS7_ILi128EEENS7_ILi96EEENS7_ILi64EEEEEELi256ENS_10bfloat16_tEfNS_4arch4Sm90ELb1ELb0ELb0ELb1ELb0ELb0ELb1ELb1ELb0ELb1ELb0ELb0EEENS1_21CollectiveEpilogueFwdINS6_IJSA_NS7_ILi256EEESB_EEES9_SE_SG_Li256ELb1ELb1ELb0ELb0EEENS1_36VarlenDynamicPersistentTileSchedulerILi128ELi96ELi256ELi128ELb0ELb1ELb1ELb1ELb1ELb1EEEEEEEEEvNT_6ParamsE,"a",@progbits
	.sectionflags	@""
	.align	4
.nv.constant0._ZN7cutlass13device_kernelIN5flash11enable_sm90INS1_16FlashAttnFwdSm90INS1_25CollectiveMainloopFwdSm90ILi2EN4cute5tupleIJNS5_1CILi1EEES8_S8_EEENS6_IJNS7_ILi128EEENS7_ILi96EEENS7_ILi64EEEEEELi256ENS_10bfloat16_tEfNS_4arch4Sm90ELb1ELb0ELb0ELb1ELb0ELb0ELb1ELb1ELb0ELb1ELb0ELb0EEENS1_21CollectiveEpilogueFwdINS6_IJSA_NS7_ILi256EEESB_EEES9_SE_SG_Li256ELb1ELb1ELb0ELb0EEENS1_36VarlenDynamicPersistentTileSchedulerILi128ELi96ELi256ELi128ELb0ELb1ELb1ELb1ELb1ELb1EEEEEEEEEvNT_6ParamsE:
	.zero		3584


//--------------------- .nv.constant0._ZN7cutlass13device_kernelIN5flash11enable_sm90INS1_16FlashAttnFwdSm90INS1_25CollectiveMainloopFwdSm90ILi2EN4cute5tupleIJNS5_1CILi1EEES8_S8_EEENS6_IJNS7_ILi128EEENS7_ILi96EEENS7_ILi64EEEEEELi256ENS_10bfloat16_tEfNS_4arch4Sm90ELb1ELb0ELb0ELb1ELb0ELb1ELb1ELb1ELb0ELb1ELb0ELb0EEENS1_21CollectiveEpilogueFwdINS6_IJSA_NS7_ILi256EEESB_EEES9_SE_SG_Li256ELb1ELb1ELb0ELb0EEENS1_36VarlenDynamicPersistentTileSchedulerILi128ELi96ELi256ELi128ELb0ELb1ELb1ELb1ELb1ELb1EEEEEEEEEvNT_6ParamsE --------------------------
	.section	.nv.constant0._ZN7cutlass13device_kernelIN5flash11enable_sm90INS1_16FlashAttnFwdSm90INS1_25CollectiveMainloopFwdSm90ILi2EN4cute5tupleIJNS5_1CILi1EEES8_S8_EEENS6_IJNS7_ILi128EEENS7_ILi96EEENS7_ILi64EEEEEELi256ENS_10bfloat16_tEfNS_4arch4Sm90ELb1ELb0ELb0ELb1ELb0ELb1ELb1ELb1ELb0ELb1ELb0ELb0EEENS1_21CollectiveEpilogueFwdINS6_IJSA_NS7_ILi256EEESB_EEES9_SE_SG_Li256ELb1ELb1ELb0ELb0EEENS1_36VarlenDynamicPersistentTileSchedulerILi128ELi96ELi256ELi128ELb0ELb1ELb1ELb1ELb1ELb1EEEEEEEEEvNT_6ParamsE,"a",@progbits
	.sectionflags	@""
	.align	4
.nv.constant0._ZN7cutlass13device_kernelIN5flash11enable_sm90INS1_16FlashAttnFwdSm90INS1_25CollectiveMainloopFwdSm90ILi2EN4cute5tupleIJNS5_1CILi1EEES8_S8_EEENS6_IJNS7_ILi128EEENS7_ILi96EEENS7_ILi64EEEEEELi256ENS_10bfloat16_tEfNS_4arch4Sm90ELb1ELb0ELb0ELb1ELb0ELb1ELb1ELb1ELb0ELb1ELb0ELb0EEENS1_21CollectiveEpilogueFwdINS6_IJSA_NS7_ILi256EEESB_EEES9_SE_SG_Li256ELb1ELb1ELb0ELb0EEENS1_36VarlenDynamicPersistentTileSchedulerILi128ELi96ELi256ELi128ELb0ELb1ELb1ELb1ELb1ELb1EEEEEEEEEvNT_6ParamsE:
	.zero		3584


//--------------------- SYMBOLS --------------------------

	.type		.nv.reservedSmem.offset0,@object
	.size		.nv.reservedSmem.offset0,0x4
	.type		__assertfail,@function
